	.target	sm_90a

	.elftype	@"ET_EXEC"


//--------------------- .note.nv.tkinfo           --------------------------
	.section	.note.nv.tkinfo,"",@"SHT_NOTE"
	.sectionflags	@"SHF_NOTE_NV_TKINFO"
	.tkinfo
        /*0018*/ 	.word	0x00000002
        /*0030*/ 	.string	""
        /*0030*/ 	.string	"ptxas"
        /*0030*/ 	.string	"Cuda compilation tools, release 13.0, V13.0.88"
        /*0030*/ 	.string	"Build cuda_13.0.r13.0/compiler.36424714_0"
        /*0030*/ 	.string	"-arch sm_90a -m 64 "



//--------------------- .note.nv.cuinfo           --------------------------
	.section	.note.nv.cuinfo,"",@"SHT_NOTE"
	.sectionflags	@"SHF_NOTE_NV_CUINFO"
        /*0018*/ 	.short	0x0002
        /*001a*/ 	.short	0x005a
        /*001c*/ 	.short	0x0082
	.zero		2


//--------------------- .nv.info                  --------------------------
	.section	.nv.info,"",@"SHT_CUDA_INFO"
	.align	4


	//----- nvinfo : EIATTR_REGCOUNT
	.align		4
        /*0000*/ 	.byte	0x04, 0x2f
        /*0002*/ 	.short	(.L_12 - .L_11)
	.align		4
.L_11:
        /*0004*/ 	.word	index@(_ZN5flash24flash_fwd_splitkv_kernelI23Flash_fwd_kernel_traitsILi32ELi64ELi128ELi4ELb0ELb0EN7cutlass6half_tE19Flash_kernel_traitsILi32ELi64ELi128ELi4ES3_EELb1ELb0ELb1ELb0ELb0ELb1ELb1ELb1EEEvNS_16Flash_fwd_paramsE)
        /*0008*/ 	.word	0x000000a8


	//----- nvinfo : EIATTR_FRAME_SIZE
	.align		4
.L_12:
        /*000c*/ 	.byte	0x04, 0x11
        /*000e*/ 	.short	(.L_14 - .L_13)
	.align		4
.L_13:
        /*0010*/ 	.word	index@(_ZN5flash24flash_fwd_splitkv_kernelI23Flash_fwd_kernel_traitsILi32ELi64ELi128ELi4ELb0ELb0EN7cutlass6half_tE19Flash_kernel_traitsILi32ELi64ELi128ELi4ES3_EELb1ELb0ELb1ELb0ELb0ELb1ELb1ELb1EEEvNS_16Flash_fwd_paramsE)
        /*0014*/ 	.word	0x00000000


	//----- nvinfo : EIATTR_REGCOUNT
	.align		4
.L_14:
        /*0018*/ 	.byte	0x04, 0x2f
        /*001a*/ 	.short	(.L_16 - .L_15)
	.align		4
.L_15:
        /*001c*/ 	.word	index@(_ZN5flash24flash_fwd_splitkv_kernelI23Flash_fwd_kernel_traitsILi32ELi64ELi128ELi4ELb0ELb0EN7cutlass6half_tE19Flash_kernel_traitsILi32ELi64ELi128ELi4ES3_EELb1ELb0ELb1ELb0ELb0ELb0ELb1ELb1EEEvNS_16Flash_fwd_paramsE)
        /*0020*/ 	.word	0x000000a8


	//----- nvinfo : EIATTR_FRAME_SIZE
	.align		4
.L_16:
        /*0024*/ 	.byte	0x04, 0x11
        /*0026*/ 	.short	(.L_18 - .L_17)
	.align		4
.L_17:
        /*0028*/ 	.word	index@(_ZN5flash24flash_fwd_splitkv_kernelI23Flash_fwd_kernel_traitsILi32ELi64ELi128ELi4ELb0ELb0EN7cutlass6half_tE19Flash_kernel_traitsILi32ELi64ELi128ELi4ES3_EELb1ELb0ELb1ELb0ELb0ELb0ELb1ELb1EEEvNS_16Flash_fwd_paramsE)
        /*002c*/ 	.word	0x00000000


	//----- nvinfo : EIATTR_REGCOUNT
	.align		4
.L_18:
        /*0030*/ 	.byte	0x04, 0x2f
        /*0032*/ 	.short	(.L_20 - .L_19)
	.align		4
.L_19:
        /*0034*/ 	.word	index@(_ZN5flash24flash_fwd_splitkv_kernelI23Flash_fwd_kernel_traitsILi32ELi64ELi128ELi4ELb0ELb0EN7cutlass6half_tE19Flash_kernel_traitsILi32ELi64ELi128ELi4ES3_EELb1ELb0ELb0ELb0ELb1ELb1ELb1ELb1EEEvNS_16Flash_fwd_paramsE)
        /*0038*/ 	.word	0x000000a8


	//----- nvinfo : EIATTR_FRAME_SIZE
	.align		4
.L_20:
        /*003c*/ 	.byte	0x04, 0x11
        /*003e*/ 	.short	(.L_22 - .L_21)
	.align		4
.L_21:
        /*0040*/ 	.word	index@(_ZN5flash24flash_fwd_splitkv_kernelI23Flash_fwd_kernel_traitsILi32ELi64ELi128ELi4ELb0ELb0EN7cutlass6half_tE19Flash_kernel_traitsILi32ELi64ELi128ELi4ES3_EELb1ELb0ELb0ELb0ELb1ELb1ELb1ELb1EEEvNS_16Flash_fwd_paramsE)
        /*0044*/ 	.word	0x00000000


	//----- nvinfo : EIATTR_REGCOUNT
	.align		4
.L_22:
        /*0048*/ 	.byte	0x04, 0x2f
        /*004a*/ 	.short	(.L_24 - .L_23)
	.align		4
.L_23:
        /*004c*/ 	.word	index@(_ZN5flash24flash_fwd_splitkv_kernelI23Flash_fwd_kernel_traitsILi32ELi64ELi128ELi4ELb0ELb0EN7cutlass6half_tE19Flash_kernel_traitsILi32ELi64ELi128ELi4ES3_EELb1ELb0ELb0ELb0ELb1ELb0ELb1ELb1EEEvNS_16Flash_fwd_paramsE)
        /*0050*/ 	.word	0x000000a2


	//----- nvinfo : EIATTR_FRAME_SIZE
	.align		4
.L_24:
        /*0054*/ 	.byte	0x04, 0x11
        /*0056*/ 	.short	(.L_26 - .L_25)
	.align		4
.L_25:
        /*0058*/ 	.word	index@(_ZN5flash24flash_fwd_splitkv_kernelI23Flash_fwd_kernel_traitsILi32ELi64ELi128ELi4ELb0ELb0EN7cutlass6half_tE19Flash_kernel_traitsILi32ELi64ELi128ELi4ES3_EELb1ELb0ELb0ELb0ELb1ELb0ELb1ELb1EEEvNS_16Flash_fwd_paramsE)
        /*005c*/ 	.word	0x00000000


	//----- nvinfo : EIATTR_REGCOUNT
	.align		4
.L_26:
        /*0060*/ 	.byte	0x04, 0x2f
        /*0062*/ 	.short	(.L_28 - .L_27)
	.align		4
.L_27:
        /*0064*/ 	.word	index@(_ZN5flash24flash_fwd_splitkv_kernelI23Flash_fwd_kernel_traitsILi32ELi64ELi128ELi4ELb0ELb0EN7cutlass6half_tE19Flash_kernel_traitsILi32ELi64ELi128ELi4ES3_EELb1ELb0ELb1ELb0ELb0ELb1ELb1ELb0EEEvNS_16Flash_fwd_paramsE)
        /*0068*/ 	.word	0x000000a8


	//----- nvinfo : EIATTR_FRAME_SIZE
	.align		4
.L_28:
        /*006c*/ 	.byte	0x04, 0x11
        /*006e*/ 	.short	(.L_30 - .L_29)
	.align		4
.L_29:
        /*0070*/ 	.word	index@(_ZN5flash24flash_fwd_splitkv_kernelI23Flash_fwd_kernel_traitsILi32ELi64ELi128ELi4ELb0ELb0EN7cutlass6half_tE19Flash_kernel_traitsILi32ELi64ELi128ELi4ES3_EELb1ELb0ELb1ELb0ELb0ELb1ELb1ELb0EEEvNS_16Flash_fwd_paramsE)
        /*0074*/ 	.word	0x00000000


	//----- nvinfo : EIATTR_REGCOUNT
	.align		4
.L_30:
        /*0078*/ 	.byte	0x04, 0x2f
        /*007a*/ 	.short	(.L_32 - .L_31)
	.align		4
.L_31:
        /*007c*/ 	.word	index@(_ZN5flash24flash_fwd_splitkv_kernelI23Flash_fwd_kernel_traitsILi32ELi64ELi128ELi4ELb0ELb0EN7cutlass6half_tE19Flash_kernel_traitsILi32ELi64ELi128ELi4ES3_EELb1ELb0ELb1ELb0ELb0ELb0ELb1ELb0EEEvNS_16Flash_fwd_paramsE)
        /*0080*/ 	.word	0x000000a6


	//----- nvinfo : EIATTR_FRAME_SIZE
	.align		4
.L_32:
        /*0084*/ 	.byte	0x04, 0x11
        /*0086*/ 	.short	(.L_34 - .L_33)
	.align		4
.L_33:
        /*0088*/ 	.word	index@(_ZN5flash24flash_fwd_splitkv_kernelI23Flash_fwd_kernel_traitsILi32ELi64ELi128ELi4ELb0ELb0EN7cutlass6half_tE19Flash_kernel_traitsILi32ELi64ELi128ELi4ES3_EELb1ELb0ELb1ELb0ELb0ELb0ELb1ELb0EEEvNS_16Flash_fwd_paramsE)
        /*008c*/ 	.word	0x00000000


	//----- nvinfo : EIATTR_REGCOUNT
	.align		4
.L_34:
        /*0090*/ 	.byte	0x04, 0x2f
        /*0092*/ 	.short	(.L_36 - .L_35)
	.align		4
.L_35:
        /*0094*/ 	.word	index@(_ZN5flash24flash_fwd_splitkv_kernelI23Flash_fwd_kernel_traitsILi32ELi64ELi128ELi4ELb0ELb0EN7cutlass6half_tE19Flash_kernel_traitsILi32ELi64ELi128ELi4ES3_EELb1ELb0ELb0ELb0ELb1ELb1ELb1ELb0EEEvNS_16Flash_fwd_paramsE)
        /*0098*/ 	.word	0x000000a8


	//----- nvinfo : EIATTR_FRAME_SIZE
	.align		4
.L_36:
        /*009c*/ 	.byte	0x04, 0x11
        /*009e*/ 	.short	(.L_38 - .L_37)
	.align		4
.L_37:
        /*00a0*/ 	.word	index@(_ZN5flash24flash_fwd_splitkv_kernelI23Flash_fwd_kernel_traitsILi32ELi64ELi128ELi4ELb0ELb0EN7cutlass6half_tE19Flash_kernel_traitsILi32ELi64ELi128ELi4ES3_EELb1ELb0ELb0ELb0ELb1ELb1ELb1ELb0EEEvNS_16Flash_fwd_paramsE)
        /*00a4*/ 	.word	0x00000000


	//----- nvinfo : EIATTR_REGCOUNT
	.align		4
.L_38:
        /*00a8*/ 	.byte	0x04, 0x2f
        /*00aa*/ 	.short	(.L_40 - .L_39)
	.align		4
.L_39:
        /*00ac*/ 	.word	index@(_ZN5flash24flash_fwd_splitkv_kernelI23Flash_fwd_kernel_traitsILi32ELi64ELi128ELi4ELb0ELb0EN7cutlass6half_tE19Flash_kernel_traitsILi32ELi64ELi128ELi4ES3_EELb1ELb0ELb0ELb0ELb1ELb0ELb1ELb0EEEvNS_16Flash_fwd_paramsE)
        /*00b0*/ 	.word	0x000000a2


	//----- nvinfo : EIATTR_FRAME_SIZE
	.align		4
.L_40:
        /*00b4*/ 	.byte	0x04, 0x11
        /*00b6*/ 	.short	(.L_42 - .L_41)
	.align		4
.L_41:
        /*00b8*/ 	.word	index@(_ZN5flash24flash_fwd_splitkv_kernelI23Flash_fwd_kernel_traitsILi32ELi64ELi128ELi4ELb0ELb0EN7cutlass6half_tE19Flash_kernel_traitsILi32ELi64ELi128ELi4ES3_EELb1ELb0ELb0ELb0ELb1ELb0ELb1ELb0EEEvNS_16Flash_fwd_paramsE)
        /*00bc*/ 	.word	0x00000000


	//----- nvinfo : EIATTR_REGCOUNT
	.align		4
.L_42:
        /*00c0*/ 	.byte	0x04, 0x2f
        /*00c2*/ 	.short	(.L_44 - .L_43)
	.align		4
.L_43:
        /*00c4*/ 	.word	index@(_ZN5flash24flash_fwd_splitkv_kernelI23Flash_fwd_kernel_traitsILi32ELi64ELi128ELi4ELb0ELb0EN7cutlass6half_tE19Flash_kernel_traitsILi32ELi64ELi128ELi4ES3_EELb1ELb0ELb1ELb0ELb0ELb1ELb0ELb1EEEvNS_16Flash_fwd_paramsE)
        /*00c8*/ 	.word	0x000000a0


	//----- nvinfo : EIATTR_FRAME_SIZE
	.align		4
.L_44:
        /*00cc*/ 	.byte	0x04, 0x11
        /*00ce*/ 	.short	(.L_46 - .L_45)
	.align		4
.L_45:
        /*00d0*/ 	.word	index@(_ZN5flash24flash_fwd_splitkv_kernelI23Flash_fwd_kernel_traitsILi32ELi64ELi128ELi4ELb0ELb0EN7cutlass6half_tE19Flash_kernel_traitsILi32ELi64ELi128ELi4ES3_EELb1ELb0ELb1ELb0ELb0ELb1ELb0ELb1EEEvNS_16Flash_fwd_paramsE)
        /*00d4*/ 	.word	0x00000000


	//----- nvinfo : EIATTR_REGCOUNT
	.align		4
.L_46:
        /*00d8*/ 	.byte	0x04, 0x2f
        /*00da*/ 	.short	(.L_48 - .L_47)
	.align		4
.L_47:
        /*00dc*/ 	.word	index@(_ZN5flash24flash_fwd_splitkv_kernelI23Flash_fwd_kernel_traitsILi32ELi64ELi128ELi4ELb0ELb0EN7cutlass6half_tE19Flash_kernel_traitsILi32ELi64ELi128ELi4ES3_EELb1ELb0ELb1ELb0ELb0ELb0ELb0ELb1EEEvNS_16Flash_fwd_paramsE)
        /*00e0*/ 	.word	0x0000009d


	//----- nvinfo : EIATTR_FRAME_SIZE
	.align		4
.L_48:
        /*00e4*/ 	.byte	0x04, 0x11
        /*00e6*/ 	.short	(.L_50 - .L_49)
	.align		4
.L_49:
        /*00e8*/ 	.word	index@(_ZN5flash24flash_fwd_splitkv_kernelI23Flash_fwd_kernel_traitsILi32ELi64ELi128ELi4ELb0ELb0EN7cutlass6half_tE19Flash_kernel_traitsILi32ELi64ELi128ELi4ES3_EELb1ELb0ELb1ELb0ELb0ELb0ELb0ELb1EEEvNS_16Flash_fwd_paramsE)
        /*00ec*/ 	.word	0x00000000


	//----- nvinfo : EIATTR_REGCOUNT
	.align		4
.L_50:
        /*00f0*/ 	.byte	0x04, 0x2f
        /*00f2*/ 	.short	(.L_52 - .L_51)
	.align		4
.L_51:
        /*00f4*/ 	.word	index@(_ZN5flash24flash_fwd_splitkv_kernelI23Flash_fwd_kernel_traitsILi32ELi64ELi128ELi4ELb0ELb0EN7cutlass6half_tE19Flash_kernel_traitsILi32ELi64ELi128ELi4ES3_EELb1ELb0ELb0ELb0ELb1ELb1ELb0ELb1EEEvNS_16Flash_fwd_paramsE)
        /*00f8*/ 	.word	0x000000a8


	//----- nvinfo : EIATTR_FRAME_SIZE
	.align		4
.L_52:
        /*00fc*/ 	.byte	0x04, 0x11
        /*00fe*/ 	.short	(.L_54 - .L_53)
	.align		4
.L_53:
        /*0100*/ 	.word	index@(_ZN5flash24flash_fwd_splitkv_kernelI23Flash_fwd_kernel_traitsILi32ELi64ELi128ELi4ELb0ELb0EN7cutlass6half_tE19Flash_kernel_traitsILi32ELi64ELi128ELi4ES3_EELb1ELb0ELb0ELb0ELb1ELb1ELb0ELb1EEEvNS_16Flash_fwd_paramsE)
        /*0104*/ 	.word	0x00000000


	//----- nvinfo : EIATTR_REGCOUNT
	.align		4
.L_54:
        /*0108*/ 	.byte	0x04, 0x2f
        /*010a*/ 	.short	(.L_56 - .L_55)
	.align		4
.L_55:
        /*010c*/ 	.word	index@(_ZN5flash24flash_fwd_splitkv_kernelI23Flash_fwd_kernel_traitsILi32ELi64ELi128ELi4ELb0ELb0EN7cutlass6half_tE19Flash_kernel_traitsILi32ELi64ELi128ELi4ES3_EELb1ELb0ELb0ELb0ELb1ELb0ELb0ELb1EEEvNS_16Flash_fwd_paramsE)
        /*0110*/ 	.word	0x000000a3


	//----- nvinfo : EIATTR_FRAME_SIZE
	.align		4
.L_56:
        /*0114*/ 	.byte	0x04, 0x11
        /*0116*/ 	.short	(.L_58 - .L_57)
	.align		4
.L_57:
        /*0118*/ 	.word	index@(_ZN5flash24flash_fwd_splitkv_kernelI23Flash_fwd_kernel_traitsILi32ELi64ELi128ELi4ELb0ELb0EN7cutlass6half_tE19Flash_kernel_traitsILi32ELi64ELi128ELi4ES3_EELb1ELb0ELb0ELb0ELb1ELb0ELb0ELb1EEEvNS_16Flash_fwd_paramsE)
        /*011c*/ 	.word	0x00000000


	//----- nvinfo : EIATTR_REGCOUNT
	.align		4
.L_58:
        /*0120*/ 	.byte	0x04, 0x2f
        /*0122*/ 	.short	(.L_60 - .L_59)
	.align		4
.L_59:
        /*0124*/ 	.word	index@(_ZN5flash24flash_fwd_splitkv_kernelI23Flash_fwd_kernel_traitsILi32ELi64ELi128ELi4ELb0ELb0EN7cutlass6half_tE19Flash_kernel_traitsILi32ELi64ELi128ELi4ES3_EELb1ELb0ELb1ELb0ELb0ELb1ELb0ELb0EEEvNS_16Flash_fwd_paramsE)
        /*0128*/ 	.word	0x000000a7


	//----- nvinfo : EIATTR_FRAME_SIZE
	.align		4
.L_60:
        /*012c*/ 	.byte	0x04, 0x11
        /*012e*/ 	.short	(.L_62 - .L_61)
	.align		4
.L_61:
        /*0130*/ 	.word	index@(_ZN5flash24flash_fwd_splitkv_kernelI23Flash_fwd_kernel_traitsILi32ELi64ELi128ELi4ELb0ELb0EN7cutlass6half_tE19Flash_kernel_traitsILi32ELi64ELi128ELi4ES3_EELb1ELb0ELb1ELb0ELb0ELb1ELb0ELb0EEEvNS_16Flash_fwd_paramsE)
        /*0134*/ 	.word	0x00000000


	//----- nvinfo : EIATTR_REGCOUNT
	.align		4
.L_62:
        /*0138*/ 	.byte	0x04, 0x2f
        /*013a*/ 	.short	(.L_64 - .L_63)
	.align		4
.L_63:
        /*013c*/ 	.word	index@(_ZN5flash24flash_fwd_splitkv_kernelI23Flash_fwd_kernel_traitsILi32ELi64ELi128ELi4ELb0ELb0EN7cutlass6half_tE19Flash_kernel_traitsILi32ELi64ELi128ELi4ES3_EELb1ELb0ELb1ELb0ELb0ELb0ELb0ELb0EEEvNS_16Flash_fwd_paramsE)
        /*0140*/ 	.word	0x000000a7


	//----- nvinfo : EIATTR_FRAME_SIZE
	.align		4
.L_64:
        /*0144*/ 	.byte	0x04, 0x11
        /*0146*/ 	.short	(.L_66 - .L_65)
	.align		4
.L_65:
        /*0148*/ 	.word	index@(_ZN5flash24flash_fwd_splitkv_kernelI23Flash_fwd_kernel_traitsILi32ELi64ELi128ELi4ELb0ELb0EN7cutlass6half_tE19Flash_kernel_traitsILi32ELi64ELi128ELi4ES3_EELb1ELb0ELb1ELb0ELb0ELb0ELb0ELb0EEEvNS_16Flash_fwd_paramsE)
        /*014c*/ 	.word	0x00000000


	//----- nvinfo : EIATTR_REGCOUNT
	.align		4
.L_66:
        /*0150*/ 	.byte	0x04, 0x2f
        /*0152*/ 	.short	(.L_68 - .L_67)
	.align		4
.L_67:
        /*0154*/ 	.word	index@(_ZN5flash24flash_fwd_splitkv_kernelI23Flash_fwd_kernel_traitsILi32ELi64ELi128ELi4ELb0ELb0EN7cutlass6half_tE19Flash_kernel_traitsILi32ELi64ELi128ELi4ES3_EELb1ELb0ELb0ELb0ELb1ELb1ELb0ELb0EEEvNS_16Flash_fwd_paramsE)
        /*0158*/ 	.word	0x000000a8


	//----- nvinfo : EIATTR_FRAME_SIZE
	.align		4
.L_68:
        /*015c*/ 	.byte	0x04, 0x11
        /*015e*/ 	.short	(.L_70 - .L_69)
	.align		4
.L_69:
        /*0160*/ 	.word	index@(_ZN5flash24flash_fwd_splitkv_kernelI23Flash_fwd_kernel_traitsILi32ELi64ELi128ELi4ELb0ELb0EN7cutlass6half_tE19Flash_kernel_traitsILi32ELi64ELi128ELi4ES3_EELb1ELb0ELb0ELb0ELb1ELb1ELb0ELb0EEEvNS_16Flash_fwd_paramsE)
        /*0164*/ 	.word	0x00000000


	//----- nvinfo : EIATTR_REGCOUNT
	.align		4
.L_70:
        /*0168*/ 	.byte	0x04, 0x2f
        /*016a*/ 	.short	(.L_72 - .L_71)
	.align		4
.L_71:
        /*016c*/ 	.word	index@(_ZN5flash24flash_fwd_splitkv_kernelI23Flash_fwd_kernel_traitsILi32ELi64ELi128ELi4ELb0ELb0EN7cutlass6half_tE19Flash_kernel_traitsILi32ELi64ELi128ELi4ES3_EELb1ELb0ELb0ELb0ELb1ELb0ELb0ELb0EEEvNS_16Flash_fwd_paramsE)
        /*0170*/ 	.word	0x000000a8


	//----- nvinfo : EIATTR_FRAME_SIZE
	.align		4
.L_72:
        /*0174*/ 	.byte	0x04, 0x11
        /*0176*/ 	.short	(.L_74 - .L_73)
	.align		4
.L_73:
        /*0178*/ 	.word	index@(_ZN5flash24flash_fwd_splitkv_kernelI23Flash_fwd_kernel_traitsILi32ELi64ELi128ELi4ELb0ELb0EN7cutlass6half_tE19Flash_kernel_traitsILi32ELi64ELi128ELi4ES3_EELb1ELb0ELb0ELb0ELb1ELb0ELb0ELb0EEEvNS_16Flash_fwd_paramsE)
        /*017c*/ 	.word	0x00000000


	//----- nvinfo : EIATTR_REGCOUNT
	.align		4
.L_74:
        /*0180*/ 	.byte	0x04, 0x2f
        /*0182*/ 	.short	(.L_76 - .L_75)
	.align		4
.L_75:
        /*0184*/ 	.word	index@(_ZN5flash24flash_fwd_splitkv_kernelI23Flash_fwd_kernel_traitsILi32ELi64ELi128ELi4ELb0ELb0EN7cutlass6half_tE19Flash_kernel_traitsILi32ELi64ELi128ELi4ES3_EELb1ELb0ELb0ELb1ELb1ELb1ELb1ELb0EEEvNS_16Flash_fwd_paramsE)
        /*0188*/ 	.word	0x000000a8


	//----- nvinfo : EIATTR_FRAME_SIZE
	.align		4
.L_76:
        /*018c*/ 	.byte	0x04, 0x11
        /*018e*/ 	.short	(.L_78 - .L_77)
	.align		4
.L_77:
        /*0190*/ 	.word	index@(_ZN5flash24flash_fwd_splitkv_kernelI23Flash_fwd_kernel_traitsILi32ELi64ELi128ELi4ELb0ELb0EN7cutlass6half_tE19Flash_kernel_traitsILi32ELi64ELi128ELi4ES3_EELb1ELb0ELb0ELb1ELb1ELb1ELb1ELb0EEEvNS_16Flash_fwd_paramsE)
        /*0194*/ 	.word	0x00000000


	//----- nvinfo : EIATTR_REGCOUNT
	.align		4
.L_78:
        /*0198*/ 	.byte	0x04, 0x2f
        /*019a*/ 	.short	(.L_80 - .L_79)
	.align		4
.L_79:
        /*019c*/ 	.word	index@(_ZN5flash24flash_fwd_splitkv_kernelI23Flash_fwd_kernel_traitsILi32ELi64ELi128ELi4ELb0ELb0EN7cutlass6half_tE19Flash_kernel_traitsILi32ELi64ELi128ELi4ES3_EELb1ELb0ELb0ELb1ELb1ELb0ELb1ELb0EEEvNS_16Flash_fwd_paramsE)
        /*01a0*/ 	.word	0x000000a8


	//----- nvinfo : EIATTR_FRAME_SIZE
	.align		4
.L_80:
        /*01a4*/ 	.byte	0x04, 0x11
        /*01a6*/ 	.short	(.L_82 - .L_81)
	.align		4
.L_81:
        /*01a8*/ 	.word	index@(_ZN5flash24flash_fwd_splitkv_kernelI23Flash_fwd_kernel_traitsILi32ELi64ELi128ELi4ELb0ELb0EN7cutlass6half_tE19Flash_kernel_traitsILi32ELi64ELi128ELi4ES3_EELb1ELb0ELb0ELb1ELb1ELb0ELb1ELb0EEEvNS_16Flash_fwd_paramsE)
        /*01ac*/ 	.word	0x00000000


	//----- nvinfo : EIATTR_REGCOUNT
	.align		4
.L_82:
        /*01b0*/ 	.byte	0x04, 0x2f
        /*01b2*/ 	.short	(.L_84 - .L_83)
	.align		4
.L_83:
        /*01b4*/ 	.word	index@(_ZN5flash24flash_fwd_splitkv_kernelI23Flash_fwd_kernel_traitsILi32ELi64ELi128ELi4ELb0ELb0EN7cutlass6half_tE19Flash_kernel_traitsILi32ELi64ELi128ELi4ES3_EELb1ELb0ELb0ELb1ELb1ELb1ELb0ELb0EEEvNS_16Flash_fwd_paramsE)
        /*01b8*/ 	.word	0x000000a8


	//----- nvinfo : EIATTR_FRAME_SIZE
	.align		4
.L_84:
        /*01bc*/ 	.byte	0x04, 0x11
        /*01be*/ 	.short	(.L_86 - .L_85)
	.align		4
.L_85:
        /*01c0*/ 	.word	index@(_ZN5flash24flash_fwd_splitkv_kernelI23Flash_fwd_kernel_traitsILi32ELi64ELi128ELi4ELb0ELb0EN7cutlass6half_tE19Flash_kernel_traitsILi32ELi64ELi128ELi4ES3_EELb1ELb0ELb0ELb1ELb1ELb1ELb0ELb0EEEvNS_16Flash_fwd_paramsE)
        /*01c4*/ 	.word	0x00000000


	//----- nvinfo : EIATTR_REGCOUNT
	.align		4
.L_86:
        /*01c8*/ 	.byte	0x04, 0x2f
        /*01ca*/ 	.short	(.L_88 - .L_87)
	.align		4
.L_87:
        /*01cc*/ 	.word	index@(_ZN5flash24flash_fwd_splitkv_kernelI23Flash_fwd_kernel_traitsILi32ELi64ELi128ELi4ELb0ELb0EN7cutlass6half_tE19Flash_kernel_traitsILi32ELi64ELi128ELi4ES3_EELb1ELb0ELb0ELb1ELb1ELb0ELb0ELb0EEEvNS_16Flash_fwd_paramsE)
        /*01d0*/ 	.word	0x000000a8


	//----- nvinfo : EIATTR_FRAME_SIZE
	.align		4
.L_88:
        /*01d4*/ 	.byte	0x04, 0x11
        /*01d6*/ 	.short	(.L_90 - .L_89)
	.align		4
.L_89:
        /*01d8*/ 	.word	index@(_ZN5flash24flash_fwd_splitkv_kernelI23Flash_fwd_kernel_traitsILi32ELi64ELi128ELi4ELb0ELb0EN7cutlass6half_tE19Flash_kernel_traitsILi32ELi64ELi128ELi4ES3_EELb1ELb0ELb0ELb1ELb1ELb0ELb0ELb0EEEvNS_16Flash_fwd_paramsE)
        /*01dc*/ 	.word	0x00000000


	//----- nvinfo : EIATTR_REGCOUNT
	.align		4
.L_90:
        /*01e0*/ 	.byte	0x04, 0x2f
        /*01e2*/ 	.short	(.L_92 - .L_91)
	.align		4
.L_91:
        /*01e4*/ 	.word	index@(_ZN5flash24flash_fwd_splitkv_kernelI23Flash_fwd_kernel_traitsILi32ELi64ELi128ELi4ELb0ELb0EN7cutlass6half_tE19Flash_kernel_traitsILi32ELi64ELi128ELi4ES3_EELb1ELb0ELb0ELb0ELb0ELb1ELb1ELb1EEEvNS_16Flash_fwd_paramsE)
        /*01e8*/ 	.word	0x000000a5


	//----- nvinfo : EIATTR_FRAME_SIZE
	.align		4
.L_92:
        /*01ec*/ 	.byte	0x04, 0x11
        /*01ee*/ 	.short	(.L_94 - .L_93)
	.align		4
.L_93:
        /*01f0*/ 	.word	index@(_ZN5flash24flash_fwd_splitkv_kernelI23Flash_fwd_kernel_traitsILi32ELi64ELi128ELi4ELb0ELb0EN7cutlass6half_tE19Flash_kernel_traitsILi32ELi64ELi128ELi4ES3_EELb1ELb0ELb0ELb0ELb0ELb1ELb1ELb1EEEvNS_16Flash_fwd_paramsE)
        /*01f4*/ 	.word	0x00000000


	//----- nvinfo : EIATTR_REGCOUNT
	.align		4
.L_94:
        /*01f8*/ 	.byte	0x04, 0x2f
        /*01fa*/ 	.short	(.L_96 - .L_95)
	.align		4
.L_95:
        /*01fc*/ 	.word	index@(_ZN5flash24flash_fwd_splitkv_kernelI23Flash_fwd_kernel_traitsILi32ELi64ELi128ELi4ELb0ELb0EN7cutlass6half_tE19Flash_kernel_traitsILi32ELi64ELi128ELi4ES3_EELb1ELb0ELb0ELb0ELb0ELb0ELb1ELb1EEEvNS_16Flash_fwd_paramsE)
        /*0200*/ 	.word	0x000000a8


	//----- nvinfo : EIATTR_FRAME_SIZE
	.align		4
.L_96:
        /*0204*/ 	.byte	0x04, 0x11
        /*0206*/ 	.short	(.L_98 - .L_97)
	.align		4
.L_97:
        /*0208*/ 	.word	index@(_ZN5flash24flash_fwd_splitkv_kernelI23Flash_fwd_kernel_traitsILi32ELi64ELi128ELi4ELb0ELb0EN7cutlass6half_tE19Flash_kernel_traitsILi32ELi64ELi128ELi4ES3_EELb1ELb0ELb0ELb0ELb0ELb0ELb1ELb1EEEvNS_16Flash_fwd_paramsE)
        /*020c*/ 	.word	0x00000000


	//----- nvinfo : EIATTR_REGCOUNT
	.align		4
.L_98:
        /*0210*/ 	.byte	0x04, 0x2f
        /*0212*/ 	.short	(.L_100 - .L_99)
	.align		4
.L_99:
        /*0214*/ 	.word	index@(_ZN5flash24flash_fwd_splitkv_kernelI23Flash_fwd_kernel_traitsILi32ELi64ELi128ELi4ELb0ELb0EN7cutlass6half_tE19Flash_kernel_traitsILi32ELi64ELi128ELi4ES3_EELb1ELb0ELb0ELb0ELb0ELb1ELb1ELb0EEEvNS_16Flash_fwd_paramsE)
        /*0218*/ 	.word	0x000000fe


	//----- nvinfo : EIATTR_FRAME_SIZE
	.align		4
.L_100:
        /*021c*/ 	.byte	0x04, 0x11
        /*021e*/ 	.short	(.L_102 - .L_101)
	.align		4
.L_101:
        /*0220*/ 	.word	index@(_ZN5flash24flash_fwd_splitkv_kernelI23Flash_fwd_kernel_traitsILi32ELi64ELi128ELi4ELb0ELb0EN7cutlass6half_tE19Flash_kernel_traitsILi32ELi64ELi128ELi4ES3_EELb1ELb0ELb0ELb0ELb0ELb1ELb1ELb0EEEvNS_16Flash_fwd_paramsE)
        /*0224*/ 	.word	0x00000000


	//----- nvinfo : EIATTR_REGCOUNT
	.align		4
.L_102:
        /*0228*/ 	.byte	0x04, 0x2f
        /*022a*/ 	.short	(.L_104 - .L_103)
	.align		4
.L_103:
        /*022c*/ 	.word	index@(_ZN5flash24flash_fwd_splitkv_kernelI23Flash_fwd_kernel_traitsILi32ELi64ELi128ELi4ELb0ELb0EN7cutlass6half_tE19Flash_kernel_traitsILi32ELi64ELi128ELi4ES3_EELb1ELb0ELb0ELb0ELb0ELb0ELb1ELb0EEEvNS_16Flash_fwd_paramsE)
        /*0230*/ 	.word	0x000000a2


	//----- nvinfo : EIATTR_FRAME_SIZE
	.align		4
.L_104:
        /*0234*/ 	.byte	0x04, 0x11
        /*0236*/ 	.short	(.L_106 - .L_105)
	.align		4
.L_105:
        /*0238*/ 	.word	index@(_ZN5flash24flash_fwd_splitkv_kernelI23Flash_fwd_kernel_traitsILi32ELi64ELi128ELi4ELb0ELb0EN7cutlass6half_tE19Flash_kernel_traitsILi32ELi64ELi128ELi4ES3_EELb1ELb0ELb0ELb0ELb0ELb0ELb1ELb0EEEvNS_16Flash_fwd_paramsE)
        /*023c*/ 	.word	0x00000000


	//----- nvinfo : EIATTR_REGCOUNT
	.align		4
.L_106:
        /*0240*/ 	.byte	0x04, 0x2f
        /*0242*/ 	.short	(.L_108 - .L_107)
	.align		4
.L_107:
        /*0244*/ 	.word	index@(_ZN5flash24flash_fwd_splitkv_kernelI23Flash_fwd_kernel_traitsILi32ELi64ELi128ELi4ELb0ELb0EN7cutlass6half_tE19Flash_kernel_traitsILi32ELi64ELi128ELi4ES3_EELb1ELb0ELb0ELb0ELb0ELb1ELb0ELb1EEEvNS_16Flash_fwd_paramsE)
        /*0248*/ 	.word	0x000000a7


	//----- nvinfo : EIATTR_FRAME_SIZE
	.align		4
.L_108:
        /*024c*/ 	.byte	0x04, 0x11
        /*024e*/ 	.short	(.L_110 - .L_109)
	.align		4
.L_109:
        /*0250*/ 	.word	index@(_ZN5flash24flash_fwd_splitkv_kernelI23Flash_fwd_kernel_traitsILi32ELi64ELi128ELi4ELb0ELb0EN7cutlass6half_tE19Flash_kernel_traitsILi32ELi64ELi128ELi4ES3_EELb1ELb0ELb0ELb0ELb0ELb1ELb0ELb1EEEvNS_16Flash_fwd_paramsE)
        /*0254*/ 	.word	0x00000000


	//----- nvinfo : EIATTR_REGCOUNT
	.align		4
.L_110:
        /*0258*/ 	.byte	0x04, 0x2f
        /*025a*/ 	.short	(.L_112 - .L_111)
	.align		4
.L_111:
        /*025c*/ 	.word	index@(_ZN5flash24flash_fwd_splitkv_kernelI23Flash_fwd_kernel_traitsILi32ELi64ELi128ELi4ELb0ELb0EN7cutlass6half_tE19Flash_kernel_traitsILi32ELi64ELi128ELi4ES3_EELb1ELb0ELb0ELb0ELb0ELb0ELb0ELb1EEEvNS_16Flash_fwd_paramsE)
        /*0260*/ 	.word	0x000000a8


	//----- nvinfo : EIATTR_FRAME_SIZE
	.align		4
.L_112:
        /*0264*/ 	.byte	0x04, 0x11
        /*0266*/ 	.short	(.L_114 - .L_113)
	.align		4
.L_113:
        /*0268*/ 	.word	index@(_ZN5flash24flash_fwd_splitkv_kernelI23Flash_fwd_kernel_traitsILi32ELi64ELi128ELi4ELb0ELb0EN7cutlass6half_tE19Flash_kernel_traitsILi32ELi64ELi128ELi4ES3_EELb1ELb0ELb0ELb0ELb0ELb0ELb0ELb1EEEvNS_16Flash_fwd_paramsE)
        /*026c*/ 	.word	0x00000000


	//----- nvinfo : EIATTR_REGCOUNT
	.align		4
.L_114:
        /*0270*/ 	.byte	0x04, 0x2f
        /*0272*/ 	.short	(.L_116 - .L_115)
	.align		4
.L_115:
        /*0274*/ 	.word	index@(_ZN5flash24flash_fwd_splitkv_kernelI23Flash_fwd_kernel_traitsILi32ELi64ELi128ELi4ELb0ELb0EN7cutlass6half_tE19Flash_kernel_traitsILi32ELi64ELi128ELi4ES3_EELb1ELb0ELb0ELb0ELb0ELb1ELb0ELb0EEEvNS_16Flash_fwd_paramsE)
        /*0278*/ 	.word	0x000000a8


	//----- nvinfo : EIATTR_FRAME_SIZE
	.align		4
.L_116:
        /*027c*/ 	.byte	0x04, 0x11
        /*027e*/ 	.short	(.L_118 - .L_117)
	.align		4
.L_117:
        /*0280*/ 	.word	index@(_ZN5flash24flash_fwd_splitkv_kernelI23Flash_fwd_kernel_traitsILi32ELi64ELi128ELi4ELb0ELb0EN7cutlass6half_tE19Flash_kernel_traitsILi32ELi64ELi128ELi4ES3_EELb1ELb0ELb0ELb0ELb0ELb1ELb0ELb0EEEvNS_16Flash_fwd_paramsE)
        /*0284*/ 	.word	0x00000000


	//----- nvinfo : EIATTR_REGCOUNT
	.align		4
.L_118:
        /*0288*/ 	.byte	0x04, 0x2f
        /*028a*/ 	.short	(.L_120 - .L_119)
	.align		4
.L_119:
        /*028c*/ 	.word	index@(_ZN5flash24flash_fwd_splitkv_kernelI23Flash_fwd_kernel_traitsILi32ELi64ELi128ELi4ELb0ELb0EN7cutlass6half_tE19Flash_kernel_traitsILi32ELi64ELi128ELi4ES3_EELb1ELb0ELb0ELb0ELb0ELb0ELb0ELb0EEEvNS_16Flash_fwd_paramsE)
        /*0290*/ 	.word	0x000000a8


	//----- nvinfo : EIATTR_FRAME_SIZE
	.align		4
.L_120:
        /*0294*/ 	.byte	0x04, 0x11
        /*0296*/ 	.short	(.L_122 - .L_121)
	.align		4
.L_121:
        /*0298*/ 	.word	index@(_ZN5flash24flash_fwd_splitkv_kernelI23Flash_fwd_kernel_traitsILi32ELi64ELi128ELi4ELb0ELb0EN7cutlass6half_tE19Flash_kernel_traitsILi32ELi64ELi128ELi4ES3_EELb1ELb0ELb0ELb0ELb0ELb0ELb0ELb0EEEvNS_16Flash_fwd_paramsE)
        /*029c*/ 	.word	0x00000000


	//----- nvinfo : EIATTR_REGCOUNT
	.align		4
.L_122:
        /*02a0*/ 	.byte	0x04, 0x2f
        /*02a2*/ 	.short	(.L_124 - .L_123)
	.align		4
.L_123:
        /*02a4*/ 	.word	index@(_ZN5flash32flash_fwd_splitkv_combine_kernelI23Flash_fwd_kernel_traitsILi32ELi64ELi128ELi4ELb0ELb0EN7cutlass6half_tE19Flash_kernel_traitsILi32ELi64ELi128ELi4ES3_EELi16ELi1ELb1EEEvNS_16Flash_fwd_paramsE)
        /*02a8*/ 	.word	0x00000036


	//----- nvinfo : EIATTR_FRAME_SIZE
	.align		4
.L_124:
        /*02ac*/ 	.byte	0x04, 0x11
        /*02ae*/ 	.short	(.L_126 - .L_125)
	.align		4
.L_125:
        /*02b0*/ 	.word	index@($__internal_27_$__cuda_sm20_div_s64)
        /*02b4*/ 	.word	0x00000000


	//----- nvinfo : EIATTR_FRAME_SIZE
	.align		4
.L_126:
        /*02b8*/ 	.byte	0x04, 0x11
        /*02ba*/ 	.short	(.L_128 - .L_127)
	.align		4
.L_127:
        /*02bc*/ 	.word	index@(_ZN5flash32flash_fwd_splitkv_combine_kernelI23Flash_fwd_kernel_traitsILi32ELi64ELi128ELi4ELb0ELb0EN7cutlass6half_tE19Flash_kernel_traitsILi32ELi64ELi128ELi4ES3_EELi16ELi1ELb1EEEvNS_16Flash_fwd_paramsE)
        /*02c0*/ 	.word	0x00000000


	//----- nvinfo : EIATTR_REGCOUNT
	.align		4
.L_128:
        /*02c4*/ 	.byte	0x04, 0x2f
        /*02c6*/ 	.short	(.L_130 - .L_129)
	.align		4
.L_129:
        /*02c8*/ 	.word	index@(_ZN5flash32flash_fwd_splitkv_combine_kernelI23Flash_fwd_kernel_traitsILi32ELi64ELi128ELi4ELb0ELb0EN7cutlass6half_tE19Flash_kernel_traitsILi32ELi64ELi128ELi4ES3_EELi16ELi2ELb1EEEvNS_16Flash_fwd_paramsE)
        /*02cc*/ 	.word	0x00000036


	//----- nvinfo : EIATTR_FRAME_SIZE
	.align		4
.L_130:
        /*02d0*/ 	.byte	0x04, 0x11
        /*02d2*/ 	.short	(.L_132 - .L_131)
	.align		4
.L_131:
        /*02d4*/ 	.word	index@($__internal_26_$__cuda_sm20_div_s64)
        /*02d8*/ 	.word	0x00000000


	//----- nvinfo : EIATTR_FRAME_SIZE
	.align		4
.L_132:
        /*02dc*/ 	.byte	0x04, 0x11
        /*02de*/ 	.short	(.L_134 - .L_133)
	.align		4
.L_133:
        /*02e0*/ 	.word	index@(_ZN5flash32flash_fwd_splitkv_combine_kernelI23Flash_fwd_kernel_traitsILi32ELi64ELi128ELi4ELb0ELb0EN7cutlass6half_tE19Flash_kernel_traitsILi32ELi64ELi128ELi4ES3_EELi16ELi2ELb1EEEvNS_16Flash_fwd_paramsE)
        /*02e4*/ 	.word	0x00000000


	//----- nvinfo : EIATTR_REGCOUNT
	.align		4
.L_134:
        /*02e8*/ 	.byte	0x04, 0x2f
        /*02ea*/ 	.short	(.L_136 - .L_135)
	.align		4
.L_135:
        /*02ec*/ 	.word	index@(_ZN5flash32flash_fwd_splitkv_combine_kernelI23Flash_fwd_kernel_traitsILi32ELi64ELi128ELi4ELb0ELb0EN7cutlass6half_tE19Flash_kernel_traitsILi32ELi64ELi128ELi4ES3_EELi16ELi3ELb1EEEvNS_16Flash_fwd_paramsE)
        /*02f0*/ 	.word	0x00000034


	//----- nvinfo : EIATTR_FRAME_SIZE
	.align		4
.L_136:
        /*02f4*/ 	.byte	0x04, 0x11
        /*02f6*/ 	.short	(.L_138 - .L_137)
	.align		4
.L_137:
        /*02f8*/ 	.word	index@($__internal_25_$__cuda_sm20_div_s64)
        /*02fc*/ 	.word	0x00000000


	//----- nvinfo : EIATTR_FRAME_SIZE
	.align		4
.L_138:
        /*0300*/ 	.byte	0x04, 0x11
        /*0302*/ 	.short	(.L_140 - .L_139)
	.align		4
.L_139:
        /*0304*/ 	.word	index@(_ZN5flash32flash_fwd_splitkv_combine_kernelI23Flash_fwd_kernel_traitsILi32ELi64ELi128ELi4ELb0ELb0EN7cutlass6half_tE19Flash_kernel_traitsILi32ELi64ELi128ELi4ES3_EELi16ELi3ELb1EEEvNS_16Flash_fwd_paramsE)
        /*0308*/ 	.word	0x00000000


	//----- nvinfo : EIATTR_REGCOUNT
	.align		4
.L_140:
        /*030c*/ 	.byte	0x04, 0x2f
        /*030e*/ 	.short	(.L_142 - .L_141)
	.align		4
.L_141:
        /*0310*/ 	.word	index@(_ZN5flash32flash_fwd_splitkv_combine_kernelI23Flash_fwd_kernel_traitsILi32ELi64ELi128ELi4ELb0ELb0EN7cutlass6half_tE19Flash_kernel_traitsILi32ELi64ELi128ELi4ES3_EELi16ELi4ELb1EEEvNS_16Flash_fwd_paramsE)
        /*0314*/ 	.word	0x0000003a


	//----- nvinfo : EIATTR_FRAME_SIZE
	.align		4
.L_142:
        /*0318*/ 	.byte	0x04, 0x11
        /*031a*/ 	.short	(.L_144 - .L_143)
	.align		4
.L_143:
        /*031c*/ 	.word	index@($__internal_24_$__cuda_sm20_div_s64)
        /*0320*/ 	.word	0x00000000


	//----- nvinfo : EIATTR_FRAME_SIZE
	.align		4
.L_144:
        /*0324*/ 	.byte	0x04, 0x11
        /*0326*/ 	.short	(.L_146 - .L_145)
	.align		4
.L_145:
        /*0328*/ 	.word	index@(_ZN5flash32flash_fwd_splitkv_combine_kernelI23Flash_fwd_kernel_traitsILi32ELi64ELi128ELi4ELb0ELb0EN7cutlass6half_tE19Flash_kernel_traitsILi32ELi64ELi128ELi4ES3_EELi16ELi4ELb1EEEvNS_16Flash_fwd_paramsE)
        /*032c*/ 	.word	0x00000000


	//----- nvinfo : EIATTR_REGCOUNT
	.align		4
.L_146:
        /*0330*/ 	.byte	0x04, 0x2f
        /*0332*/ 	.short	(.L_148 - .L_147)
	.align		4
.L_147:
        /*0334*/ 	.word	index@(_ZN5flash32flash_fwd_splitkv_combine_kernelI23Flash_fwd_kernel_traitsILi32ELi64ELi128ELi4ELb0ELb0EN7cutlass6half_tE19Flash_kernel_traitsILi32ELi64ELi128ELi4ES3_EELi16ELi5ELb1EEEvNS_16Flash_fwd_paramsE)
        /*0338*/ 	.word	0x0000003c


	//----- nvinfo : EIATTR_FRAME_SIZE
	.align		4
.L_148:
        /*033c*/ 	.byte	0x04, 0x11
        /*033e*/ 	.short	(.L_150 - .L_149)
	.align		4
.L_149:
        /*0340*/ 	.word	index@($__internal_23_$__cuda_sm20_div_s64)
        /*0344*/ 	.word	0x00000000


	//----- nvinfo : EIATTR_FRAME_SIZE
	.align		4
.L_150:
        /*0348*/ 	.byte	0x04, 0x11
        /*034a*/ 	.short	(.L_152 - .L_151)
	.align		4
.L_151:
        /*034c*/ 	.word	index@(_ZN5flash32flash_fwd_splitkv_combine_kernelI23Flash_fwd_kernel_traitsILi32ELi64ELi128ELi4ELb0ELb0EN7cutlass6half_tE19Flash_kernel_traitsILi32ELi64ELi128ELi4ES3_EELi16ELi5ELb1EEEvNS_16Flash_fwd_paramsE)
        /*0350*/ 	.word	0x00000000


	//----- nvinfo : EIATTR_REGCOUNT
	.align		4
.L_152:
        /*0354*/ 	.byte	0x04, 0x2f
        /*0356*/ 	.short	(.L_154 - .L_153)
	.align		4
.L_153:
        /*0358*/ 	.word	index@(_ZN5flash32flash_fwd_splitkv_combine_kernelI23Flash_fwd_kernel_traitsILi32ELi64ELi128ELi4ELb0ELb0EN7cutlass6half_tE19Flash_kernel_traitsILi32ELi64ELi128ELi4ES3_EELi16ELi6ELb1EEEvNS_16Flash_fwd_paramsE)
        /*035c*/ 	.word	0x0000003e


	//----- nvinfo : EIATTR_FRAME_SIZE
	.align		4
.L_154:
        /*0360*/ 	.byte	0x04, 0x11
        /*0362*/ 	.short	(.L_156 - .L_155)
	.align		4
.L_155:
        /*0364*/ 	.word	index@($__internal_22_$__cuda_sm20_div_s64)
        /*0368*/ 	.word	0x00000000


	//----- nvinfo : EIATTR_FRAME_SIZE
	.align		4
.L_156:
        /*036c*/ 	.byte	0x04, 0x11
        /*036e*/ 	.short	(.L_158 - .L_157)
	.align		4
.L_157:
        /*0370*/ 	.word	index@(_ZN5flash32flash_fwd_splitkv_combine_kernelI23Flash_fwd_kernel_traitsILi32ELi64ELi128ELi4ELb0ELb0EN7cutlass6half_tE19Flash_kernel_traitsILi32ELi64ELi128ELi4ES3_EELi16ELi6ELb1EEEvNS_16Flash_fwd_paramsE)
        /*0374*/ 	.word	0x00000000


	//----- nvinfo : EIATTR_REGCOUNT
	.align		4
.L_158:
        /*0378*/ 	.byte	0x04, 0x2f
        /*037a*/ 	.short	(.L_160 - .L_159)
	.align		4
.L_159:
        /*037c*/ 	.word	index@(_ZN5flash32flash_fwd_splitkv_combine_kernelI23Flash_fwd_kernel_traitsILi32ELi64ELi128ELi4ELb0ELb0EN7cutlass6half_tE19Flash_kernel_traitsILi32ELi64ELi128ELi4ES3_EELi16ELi7ELb1EEEvNS_16Flash_fwd_paramsE)
        /*0380*/ 	.word	0x00000046


	//----- nvinfo : EIATTR_FRAME_SIZE
	.align		4
.L_160:
        /*0384*/ 	.byte	0x04, 0x11
        /*0386*/ 	.short	(.L_162 - .L_161)
	.align		4
.L_161:
        /*0388*/ 	.word	index@($__internal_21_$__cuda_sm20_div_s64)
        /*038c*/ 	.word	0x00000000


	//----- nvinfo : EIATTR_FRAME_SIZE
	.align		4
.L_162:
        /*0390*/ 	.byte	0x04, 0x11
        /*0392*/ 	.short	(.L_164 - .L_163)
	.align		4
.L_163:
        /*0394*/ 	.word	index@(_ZN5flash32flash_fwd_splitkv_combine_kernelI23Flash_fwd_kernel_traitsILi32ELi64ELi128ELi4ELb0ELb0EN7cutlass6half_tE19Flash_kernel_traitsILi32ELi64ELi128ELi4ES3_EELi16ELi7ELb1EEEvNS_16Flash_fwd_paramsE)
        /*0398*/ 	.word	0x00000000


	//----- nvinfo : EIATTR_REGCOUNT
	.align		4
.L_164:
        /*039c*/ 	.byte	0x04, 0x2f
        /*039e*/ 	.short	(.L_166 - .L_165)
	.align		4
.L_165:
        /*03a0*/ 	.word	index@(_ZN5flash32flash_fwd_splitkv_combine_kernelI23Flash_fwd_kernel_traitsILi32ELi64ELi128ELi4ELb0ELb0EN7cutlass6half_tE19Flash_kernel_traitsILi32ELi64ELi128ELi4ES3_EELi16ELi1ELb0EEEvNS_16Flash_fwd_paramsE)
        /*03a4*/ 	.word	0x00000036


	//----- nvinfo : EIATTR_FRAME_SIZE
	.align		4
.L_166:
        /*03a8*/ 	.byte	0x04, 0x11
        /*03aa*/ 	.short	(.L_168 - .L_167)
	.align		4
.L_167:
        /*03ac*/ 	.word	index@($__internal_20_$__cuda_sm20_div_s64)
        /*03b0*/ 	.word	0x00000000


	//----- nvinfo : EIATTR_FRAME_SIZE
	.align		4
.L_168:
        /*03b4*/ 	.byte	0x04, 0x11
        /*03b6*/ 	.short	(.L_170 - .L_169)
	.align		4
.L_169:
        /*03b8*/ 	.word	index@(_ZN5flash32flash_fwd_splitkv_combine_kernelI23Flash_fwd_kernel_traitsILi32ELi64ELi128ELi4ELb0ELb0EN7cutlass6half_tE19Flash_kernel_traitsILi32ELi64ELi128ELi4ES3_EELi16ELi1ELb0EEEvNS_16Flash_fwd_paramsE)
        /*03bc*/ 	.word	0x00000000


	//----- nvinfo : EIATTR_REGCOUNT
	.align		4
.L_170:
        /*03c0*/ 	.byte	0x04, 0x2f
        /*03c2*/ 	.short	(.L_172 - .L_171)
	.align		4
.L_171:
        /*03c4*/ 	.word	index@(_ZN5flash32flash_fwd_splitkv_combine_kernelI23Flash_fwd_kernel_traitsILi32ELi64ELi128ELi4ELb0ELb0EN7cutlass6half_tE19Flash_kernel_traitsILi32ELi64ELi128ELi4ES3_EELi16ELi2ELb0EEEvNS_16Flash_fwd_paramsE)
        /*03c8*/ 	.word	0x00000036


	//----- nvinfo : EIATTR_FRAME_SIZE
	.align		4
.L_172:
        /*03cc*/ 	.byte	0x04, 0x11
        /*03ce*/ 	.short	(.L_174 - .L_173)
	.align		4
.L_173:
        /*03d0*/ 	.word	index@($__internal_19_$__cuda_sm20_div_s64)
        /*03d4*/ 	.word	0x00000000


	//----- nvinfo : EIATTR_FRAME_SIZE
	.align		4
.L_174:
        /*03d8*/ 	.byte	0x04, 0x11
        /*03da*/ 	.short	(.L_176 - .L_175)
	.align		4
.L_175:
        /*03dc*/ 	.word	index@(_ZN5flash32flash_fwd_splitkv_combine_kernelI23Flash_fwd_kernel_traitsILi32ELi64ELi128ELi4ELb0ELb0EN7cutlass6half_tE19Flash_kernel_traitsILi32ELi64ELi128ELi4ES3_EELi16ELi2ELb0EEEvNS_16Flash_fwd_paramsE)
        /*03e0*/ 	.word	0x00000000


	//----- nvinfo : EIATTR_REGCOUNT
	.align		4
.L_176:
        /*03e4*/ 	.byte	0x04, 0x2f
        /*03e6*/ 	.short	(.L_178 - .L_177)
	.align		4
.L_177:
        /*03e8*/ 	.word	index@(_ZN5flash32flash_fwd_splitkv_combine_kernelI23Flash_fwd_kernel_traitsILi32ELi64ELi128ELi4ELb0ELb0EN7cutlass6half_tE19Flash_kernel_traitsILi32ELi64ELi128ELi4ES3_EELi16ELi3ELb0EEEvNS_16Flash_fwd_paramsE)
        /*03ec*/ 	.word	0x00000034


	//----- nvinfo : EIATTR_FRAME_SIZE
	.align		4
.L_178:
        /*03f0*/ 	.byte	0x04, 0x11
        /*03f2*/ 	.short	(.L_180 - .L_179)
	.align		4
.L_179:
        /*03f4*/ 	.word	index@($__internal_18_$__cuda_sm20_div_s64)
        /*03f8*/ 	.word	0x00000000


	//----- nvinfo : EIATTR_FRAME_SIZE
	.align		4
.L_180:
        /*03fc*/ 	.byte	0x04, 0x11
        /*03fe*/ 	.short	(.L_182 - .L_181)
	.align		4
.L_181:
        /*0400*/ 	.word	index@(_ZN5flash32flash_fwd_splitkv_combine_kernelI23Flash_fwd_kernel_traitsILi32ELi64ELi128ELi4ELb0ELb0EN7cutlass6half_tE19Flash_kernel_traitsILi32ELi64ELi128ELi4ES3_EELi16ELi3ELb0EEEvNS_16Flash_fwd_paramsE)
        /*0404*/ 	.word	0x00000000


	//----- nvinfo : EIATTR_REGCOUNT
	.align		4
.L_182:
        /*0408*/ 	.byte	0x04, 0x2f
        /*040a*/ 	.short	(.L_184 - .L_183)
	.align		4
.L_183:
        /*040c*/ 	.word	index@(_ZN5flash32flash_fwd_splitkv_combine_kernelI23Flash_fwd_kernel_traitsILi32ELi64ELi128ELi4ELb0ELb0EN7cutlass6half_tE19Flash_kernel_traitsILi32ELi64ELi128ELi4ES3_EELi16ELi4ELb0EEEvNS_16Flash_fwd_paramsE)
        /*0410*/ 	.word	0x0000003a


	//----- nvinfo : EIATTR_FRAME_SIZE
	.align		4
.L_184:
        /*0414*/ 	.byte	0x04, 0x11
        /*0416*/ 	.short	(.L_186 - .L_185)
	.align		4
.L_185:
        /*0418*/ 	.word	index@($__internal_17_$__cuda_sm20_div_s64)
        /*041c*/ 	.word	0x00000000


	//----- nvinfo : EIATTR_FRAME_SIZE
	.align		4
.L_186:
        /*0420*/ 	.byte	0x04, 0x11
        /*0422*/ 	.short	(.L_188 - .L_187)
	.align		4
.L_187:
        /*0424*/ 	.word	index@(_ZN5flash32flash_fwd_splitkv_combine_kernelI23Flash_fwd_kernel_traitsILi32ELi64ELi128ELi4ELb0ELb0EN7cutlass6half_tE19Flash_kernel_traitsILi32ELi64ELi128ELi4ES3_EELi16ELi4ELb0EEEvNS_16Flash_fwd_paramsE)
        /*0428*/ 	.word	0x00000000


	//----- nvinfo : EIATTR_REGCOUNT
	.align		4
.L_188:
        /*042c*/ 	.byte	0x04, 0x2f
        /*042e*/ 	.short	(.L_190 - .L_189)
	.align		4
.L_189:
        /*0430*/ 	.word	index@(_ZN5flash32flash_fwd_splitkv_combine_kernelI23Flash_fwd_kernel_traitsILi32ELi64ELi128ELi4ELb0ELb0EN7cutlass6half_tE19Flash_kernel_traitsILi32ELi64ELi128ELi4ES3_EELi16ELi5ELb0EEEvNS_16Flash_fwd_paramsE)
        /*0434*/ 	.word	0x0000003c


	//----- nvinfo : EIATTR_FRAME_SIZE
	.align		4
.L_190:
        /*0438*/ 	.byte	0x04, 0x11
        /*043a*/ 	.short	(.L_192 - .L_191)
	.align		4
.L_191:
        /*043c*/ 	.word	index@($__internal_16_$__cuda_sm20_div_s64)
        /*0440*/ 	.word	0x00000000


	//----- nvinfo : EIATTR_FRAME_SIZE
	.align		4
.L_192:
        /*0444*/ 	.byte	0x04, 0x11
        /*0446*/ 	.short	(.L_194 - .L_193)
	.align		4
.L_193:
        /*0448*/ 	.word	index@(_ZN5flash32flash_fwd_splitkv_combine_kernelI23Flash_fwd_kernel_traitsILi32ELi64ELi128ELi4ELb0ELb0EN7cutlass6half_tE19Flash_kernel_traitsILi32ELi64ELi128ELi4ES3_EELi16ELi5ELb0EEEvNS_16Flash_fwd_paramsE)
        /*044c*/ 	.word	0x00000000


	//----- nvinfo : EIATTR_REGCOUNT
	.align		4
.L_194:
        /*0450*/ 	.byte	0x04, 0x2f
        /*0452*/ 	.short	(.L_196 - .L_195)
	.align		4
.L_195:
        /*0454*/ 	.word	index@(_ZN5flash32flash_fwd_splitkv_combine_kernelI23Flash_fwd_kernel_traitsILi32ELi64ELi128ELi4ELb0ELb0EN7cutlass6half_tE19Flash_kernel_traitsILi32ELi64ELi128ELi4ES3_EELi16ELi6ELb0EEEvNS_16Flash_fwd_paramsE)
        /*0458*/ 	.word	0x0000003e


	//----- nvinfo : EIATTR_FRAME_SIZE
	.align		4
.L_196:
        /*045c*/ 	.byte	0x04, 0x11
        /*045e*/ 	.short	(.L_198 - .L_197)
	.align		4
.L_197:
        /*0460*/ 	.word	index@($__internal_15_$__cuda_sm20_div_s64)
        /*0464*/ 	.word	0x00000000


	//----- nvinfo : EIATTR_FRAME_SIZE
	.align		4
.L_198:
        /*0468*/ 	.byte	0x04, 0x11
        /*046a*/ 	.short	(.L_200 - .L_199)
	.align		4
.L_199:
        /*046c*/ 	.word	index@(_ZN5flash32flash_fwd_splitkv_combine_kernelI23Flash_fwd_kernel_traitsILi32ELi64ELi128ELi4ELb0ELb0EN7cutlass6half_tE19Flash_kernel_traitsILi32ELi64ELi128ELi4ES3_EELi16ELi6ELb0EEEvNS_16Flash_fwd_paramsE)
        /*0470*/ 	.word	0x00000000


	//----- nvinfo : EIATTR_REGCOUNT
	.align		4
.L_200:
        /*0474*/ 	.byte	0x04, 0x2f
        /*0476*/ 	.short	(.L_202 - .L_201)
	.align		4
.L_201:
        /*0478*/ 	.word	index@(_ZN5flash32flash_fwd_splitkv_combine_kernelI23Flash_fwd_kernel_traitsILi32ELi64ELi128ELi4ELb0ELb0EN7cutlass6half_tE19Flash_kernel_traitsILi32ELi64ELi128ELi4ES3_EELi16ELi7ELb0EEEvNS_16Flash_fwd_paramsE)
        /*047c*/ 	.word	0x00000046


	//----- nvinfo : EIATTR_FRAME_SIZE
	.align		4
.L_202:
        /*0480*/ 	.byte	0x04, 0x11
        /*0482*/ 	.short	(.L_204 - .L_203)
	.align		4
.L_203:
        /*0484*/ 	.word	index@($__internal_14_$__cuda_sm20_div_s64)
        /*0488*/ 	.word	0x00000000


	//----- nvinfo : EIATTR_FRAME_SIZE
	.align		4
.L_204:
        /*048c*/ 	.byte	0x04, 0x11
        /*048e*/ 	.short	(.L_206 - .L_205)
	.align		4
.L_205:
        /*0490*/ 	.word	index@(_ZN5flash32flash_fwd_splitkv_combine_kernelI23Flash_fwd_kernel_traitsILi32ELi64ELi128ELi4ELb0ELb0EN7cutlass6half_tE19Flash_kernel_traitsILi32ELi64ELi128ELi4ES3_EELi16ELi7ELb0EEEvNS_16Flash_fwd_paramsE)
        /*0494*/ 	.word	0x00000000


	//----- nvinfo : EIATTR_REGCOUNT
	.align		4
.L_206:
        /*0498*/ 	.byte	0x04, 0x2f
        /*049a*/ 	.short	(.L_208 - .L_207)
	.align		4
.L_207:
        /*049c*/ 	.word	index@(_ZN5flash24flash_fwd_splitkv_kernelI23Flash_fwd_kernel_traitsILi32ELi64ELi256ELi4ELb0ELb0EN7cutlass6half_tE19Flash_kernel_traitsILi32ELi64ELi256ELi4ES3_EELb1ELb0ELb1ELb0ELb0ELb1ELb1ELb1EEEvNS_16Flash_fwd_paramsE)
        /*04a0*/ 	.word	0x000000ff


	//----- nvinfo : EIATTR_FRAME_SIZE
	.align		4
.L_208:
        /*04a4*/ 	.byte	0x04, 0x11
        /*04a6*/ 	.short	(.L_210 - .L_209)
	.align		4
.L_209:
        /*04a8*/ 	.word	index@(_ZN5flash24flash_fwd_splitkv_kernelI23Flash_fwd_kernel_traitsILi32ELi64ELi256ELi4ELb0ELb0EN7cutlass6half_tE19Flash_kernel_traitsILi32ELi64ELi256ELi4ES3_EELb1ELb0ELb1ELb0ELb0ELb1ELb1ELb1EEEvNS_16Flash_fwd_paramsE)
        /*04ac*/ 	.word	0x00000000


	//----- nvinfo : EIATTR_REGCOUNT
	.align		4
.L_210:
        /*04b0*/ 	.byte	0x04, 0x2f
        /*04b2*/ 	.short	(.L_212 - .L_211)
	.align		4
.L_211:
        /*04b4*/ 	.word	index@(_ZN5flash24flash_fwd_splitkv_kernelI23Flash_fwd_kernel_traitsILi32ELi64ELi256ELi4ELb0ELb0EN7cutlass6half_tE19Flash_kernel_traitsILi32ELi64ELi256ELi4ES3_EELb1ELb0ELb1ELb0ELb0ELb0ELb1ELb1EEEvNS_16Flash_fwd_paramsE)
        /*04b8*/ 	.word	0x000000fe


	//----- nvinfo : EIATTR_FRAME_SIZE
	.align		4
.L_212:
        /*04bc*/ 	.byte	0x04, 0x11
        /*04be*/ 	.short	(.L_214 - .L_213)
	.align		4
.L_213:
        /*04c0*/ 	.word	index@(_ZN5flash24flash_fwd_splitkv_kernelI23Flash_fwd_kernel_traitsILi32ELi64ELi256ELi4ELb0ELb0EN7cutlass6half_tE19Flash_kernel_traitsILi32ELi64ELi256ELi4ES3_EELb1ELb0ELb1ELb0ELb0ELb0ELb1ELb1EEEvNS_16Flash_fwd_paramsE)
        /*04c4*/ 	.word	0x00000000


	//----- nvinfo : EIATTR_REGCOUNT
	.align		4
.L_214:
        /*04c8*/ 	.byte	0x04, 0x2f
        /*04ca*/ 	.short	(.L_216 - .L_215)
	.align		4
.L_215:
        /*04cc*/ 	.word	index@(_ZN5flash24flash_fwd_splitkv_kernelI23Flash_fwd_kernel_traitsILi32ELi64ELi256ELi4ELb0ELb0EN7cutlass6half_tE19Flash_kernel_traitsILi32ELi64ELi256ELi4ES3_EELb1ELb0ELb0ELb0ELb1ELb1ELb1ELb1EEEvNS_16Flash_fwd_paramsE)
        /*04d0*/ 	.word	0x000000ff


	//----- nvinfo : EIATTR_FRAME_SIZE
	.align		4
.L_216:
        /*04d4*/ 	.byte	0x04, 0x11
        /*04d6*/ 	.short	(.L_218 - .L_217)
	.align		4
.L_217:
        /*04d8*/ 	.word	index@(_ZN5flash24flash_fwd_splitkv_kernelI23Flash_fwd_kernel_traitsILi32ELi64ELi256ELi4ELb0ELb0EN7cutlass6half_tE19Flash_kernel_traitsILi32ELi64ELi256ELi4ES3_EELb1ELb0ELb0ELb0ELb1ELb1ELb1ELb1EEEvNS_16Flash_fwd_paramsE)
        /*04dc*/ 	.word	0x00000000


	//----- nvinfo : EIATTR_REGCOUNT
	.align		4
.L_218:
        /*04e0*/ 	.byte	0x04, 0x2f
        /*04e2*/ 	.short	(.L_220 - .L_219)
	.align		4
.L_219:
        /*04e4*/ 	.word	index@(_ZN5flash24flash_fwd_splitkv_kernelI23Flash_fwd_kernel_traitsILi32ELi64ELi256ELi4ELb0ELb0EN7cutlass6half_tE19Flash_kernel_traitsILi32ELi64ELi256ELi4ES3_EELb1ELb0ELb0ELb0ELb1ELb0ELb1ELb1EEEvNS_16Flash_fwd_paramsE)
        /*04e8*/ 	.word	0x000000fe


	//----- nvinfo : EIATTR_FRAME_SIZE
	.align		4
.L_220:
        /*04ec*/ 	.byte	0x04, 0x11
        /*04ee*/ 	.short	(.L_222 - .L_221)
	.align		4
.L_221:
        /*04f0*/ 	.word	index@(_ZN5flash24flash_fwd_splitkv_kernelI23Flash_fwd_kernel_traitsILi32ELi64ELi256ELi4ELb0ELb0EN7cutlass6half_tE19Flash_kernel_traitsILi32ELi64ELi256ELi4ES3_EELb1ELb0ELb0ELb0ELb1ELb0ELb1ELb1EEEvNS_16Flash_fwd_paramsE)
        /*04f4*/ 	.word	0x00000000


	//----- nvinfo : EIATTR_REGCOUNT
	.align		4
.L_222:
        /*04f8*/ 	.byte	0x04, 0x2f
        /*04fa*/ 	.short	(.L_224 - .L_223)
	.align		4
.L_223:
        /*04fc*/ 	.word	index@(_ZN5flash24flash_fwd_splitkv_kernelI23Flash_fwd_kernel_traitsILi32ELi64ELi256ELi4ELb0ELb0EN7cutlass6half_tE19Flash_kernel_traitsILi32ELi64ELi256ELi4ES3_EELb1ELb0ELb1ELb0ELb0ELb1ELb1ELb0EEEvNS_16Flash_fwd_paramsE)
        /*0500*/ 	.word	0x000000de


	//----- nvinfo : EIATTR_FRAME_SIZE
	.align		4
.L_224:
        /*0504*/ 	.byte	0x04, 0x11
        /*0506*/ 	.short	(.L_226 - .L_225)
	.align		4
.L_225:
        /*0508*/ 	.word	index@(_ZN5flash24flash_fwd_splitkv_kernelI23Flash_fwd_kernel_traitsILi32ELi64ELi256ELi4ELb0ELb0EN7cutlass6half_tE19Flash_kernel_traitsILi32ELi64ELi256ELi4ES3_EELb1ELb0ELb1ELb0ELb0ELb1ELb1ELb0EEEvNS_16Flash_fwd_paramsE)
        /*050c*/ 	.word	0x00000000


	//----- nvinfo : EIATTR_REGCOUNT
	.align		4
.L_226:
        /*0510*/ 	.byte	0x04, 0x2f
        /*0512*/ 	.short	(.L_228 - .L_227)
	.align		4
.L_227:
        /*0514*/ 	.word	index@(_ZN5flash24flash_fwd_splitkv_kernelI23Flash_fwd_kernel_traitsILi32ELi64ELi256ELi4ELb0ELb0EN7cutlass6half_tE19Flash_kernel_traitsILi32ELi64ELi256ELi4ES3_EELb1ELb0ELb1ELb0ELb0ELb0ELb1ELb0EEEvNS_16Flash_fwd_paramsE)
        /*0518*/ 	.word	0x000000ff


	//----- nvinfo : EIATTR_FRAME_SIZE
	.align		4
.L_228:
        /*051c*/ 	.byte	0x04, 0x11
        /*051e*/ 	.short	(.L_230 - .L_229)
	.align		4
.L_229:
        /*0520*/ 	.word	index@(_ZN5flash24flash_fwd_splitkv_kernelI23Flash_fwd_kernel_traitsILi32ELi64ELi256ELi4ELb0ELb0EN7cutlass6half_tE19Flash_kernel_traitsILi32ELi64ELi256ELi4ES3_EELb1ELb0ELb1ELb0ELb0ELb0ELb1ELb0EEEvNS_16Flash_fwd_paramsE)
        /*0524*/ 	.word	0x00000000


	//----- nvinfo : EIATTR_REGCOUNT
	.align		4
.L_230:
        /*0528*/ 	.byte	0x04, 0x2f
        /*052a*/ 	.short	(.L_232 - .L_231)
	.align		4
.L_231:
        /*052c*/ 	.word	index@(_ZN5flash24flash_fwd_splitkv_kernelI23Flash_fwd_kernel_traitsILi32ELi64ELi256ELi4ELb0ELb0EN7cutlass6half_tE19Flash_kernel_traitsILi32ELi64ELi256ELi4ES3_EELb1ELb0ELb0ELb0ELb1ELb1ELb1ELb0EEEvNS_16Flash_fwd_paramsE)
        /*0530*/ 	.word	0x000000ff


	//----- nvinfo : EIATTR_FRAME_SIZE
	.align		4
.L_232:
        /*0534*/ 	.byte	0x04, 0x11
        /*0536*/ 	.short	(.L_234 - .L_233)
	.align		4
.L_233:
        /*0538*/ 	.word	index@(_ZN5flash24flash_fwd_splitkv_kernelI23Flash_fwd_kernel_traitsILi32ELi64ELi256ELi4ELb0ELb0EN7cutlass6half_tE19Flash_kernel_traitsILi32ELi64ELi256ELi4ES3_EELb1ELb0ELb0ELb0ELb1ELb1ELb1ELb0EEEvNS_16Flash_fwd_paramsE)
        /*053c*/ 	.word	0x00000000


	//----- nvinfo : EIATTR_REGCOUNT
	.align		4
.L_234:
        /*0540*/ 	.byte	0x04, 0x2f
        /*0542*/ 	.short	(.L_236 - .L_235)
	.align		4
.L_235:
        /*0544*/ 	.word	index@(_ZN5flash24flash_fwd_splitkv_kernelI23Flash_fwd_kernel_traitsILi32ELi64ELi256ELi4ELb0ELb0EN7cutlass6half_tE19Flash_kernel_traitsILi32ELi64ELi256ELi4ES3_EELb1ELb0ELb0ELb0ELb1ELb0ELb1ELb0EEEvNS_16Flash_fwd_paramsE)
        /*0548*/ 	.word	0x000000ff


	//----- nvinfo : EIATTR_FRAME_SIZE
	.align		4
.L_236:
        /*054c*/ 	.byte	0x04, 0x11
        /*054e*/ 	.short	(.L_238 - .L_237)
	.align		4
.L_237:
        /*0550*/ 	.word	index@(_ZN5flash24flash_fwd_splitkv_kernelI23Flash_fwd_kernel_traitsILi32ELi64ELi256ELi4ELb0ELb0EN7cutlass6half_tE19Flash_kernel_traitsILi32ELi64ELi256ELi4ES3_EELb1ELb0ELb0ELb0ELb1ELb0ELb1ELb0EEEvNS_16Flash_fwd_paramsE)
        /*0554*/ 	.word	0x00000000


	//----- nvinfo : EIATTR_REGCOUNT
	.align		4
.L_238:
        /*0558*/ 	.byte	0x04, 0x2f
        /*055a*/ 	.short	(.L_240 - .L_239)
	.align		4
.L_239:
        /*055c*/ 	.word	index@(_ZN5flash24flash_fwd_splitkv_kernelI23Flash_fwd_kernel_traitsILi32ELi64ELi256ELi4ELb0ELb0EN7cutlass6half_tE19Flash_kernel_traitsILi32ELi64ELi256ELi4ES3_EELb1ELb0ELb1ELb0ELb0ELb1ELb0ELb1EEEvNS_16Flash_fwd_paramsE)
        /*0560*/ 	.word	0x000000ff


	//----- nvinfo : EIATTR_FRAME_SIZE
	.align		4
.L_240:
        /*0564*/ 	.byte	0x04, 0x11
        /*0566*/ 	.short	(.L_242 - .L_241)
	.align		4
.L_241:
        /*0568*/ 	.word	index@(_ZN5flash24flash_fwd_splitkv_kernelI23Flash_fwd_kernel_traitsILi32ELi64ELi256ELi4ELb0ELb0EN7cutlass6half_tE19Flash_kernel_traitsILi32ELi64ELi256ELi4ES3_EELb1ELb0ELb1ELb0ELb0ELb1ELb0ELb1EEEvNS_16Flash_fwd_paramsE)
        /*056c*/ 	.word	0x00000000


	//----- nvinfo : EIATTR_REGCOUNT
	.align		4
.L_242:
        /*0570*/ 	.byte	0x04, 0x2f
        /*0572*/ 	.short	(.L_244 - .L_243)
	.align		4
.L_243:
        /*0574*/ 	.word	index@(_ZN5flash24flash_fwd_splitkv_kernelI23Flash_fwd_kernel_traitsILi32ELi64ELi256ELi4ELb0ELb0EN7cutlass6half_tE19Flash_kernel_traitsILi32ELi64ELi256ELi4ES3_EELb1ELb0ELb1ELb0ELb0ELb0ELb0ELb1EEEvNS_16Flash_fwd_paramsE)
        /*0578*/ 	.word	0x000000fc


	//----- nvinfo : EIATTR_FRAME_SIZE
	.align		4
.L_244:
        /*057c*/ 	.byte	0x04, 0x11
        /*057e*/ 	.short	(.L_246 - .L_245)
	.align		4
.L_245:
        /*0580*/ 	.word	index@(_ZN5flash24flash_fwd_splitkv_kernelI23Flash_fwd_kernel_traitsILi32ELi64ELi256ELi4ELb0ELb0EN7cutlass6half_tE19Flash_kernel_traitsILi32ELi64ELi256ELi4ES3_EELb1ELb0ELb1ELb0ELb0ELb0ELb0ELb1EEEvNS_16Flash_fwd_paramsE)
        /*0584*/ 	.word	0x00000000


	//----- nvinfo : EIATTR_REGCOUNT
	.align		4
.L_246:
        /*0588*/ 	.byte	0x04, 0x2f
        /*058a*/ 	.short	(.L_248 - .L_247)
	.align		4
.L_247:
        /*058c*/ 	.word	index@(_ZN5flash24flash_fwd_splitkv_kernelI23Flash_fwd_kernel_traitsILi32ELi64ELi256ELi4ELb0ELb0EN7cutlass6half_tE19Flash_kernel_traitsILi32ELi64ELi256ELi4ES3_EELb1ELb0ELb0ELb0ELb1ELb1ELb0ELb1EEEvNS_16Flash_fwd_paramsE)
        /*0590*/ 	.word	0x000000ff


	//----- nvinfo : EIATTR_FRAME_SIZE
	.align		4
.L_248:
        /*0594*/ 	.byte	0x04, 0x11
        /*0596*/ 	.short	(.L_250 - .L_249)
	.align		4
.L_249:
        /*0598*/ 	.word	index@(_ZN5flash24flash_fwd_splitkv_kernelI23Flash_fwd_kernel_traitsILi32ELi64ELi256ELi4ELb0ELb0EN7cutlass6half_tE19Flash_kernel_traitsILi32ELi64ELi256ELi4ES3_EELb1ELb0ELb0ELb0ELb1ELb1ELb0ELb1EEEvNS_16Flash_fwd_paramsE)
        /*059c*/ 	.word	0x00000008


	//----- nvinfo : EIATTR_REGCOUNT
	.align		4
.L_250:
        /*05a0*/ 	.byte	0x04, 0x2f
        /*05a2*/ 	.short	(.L_252 - .L_251)
	.align		4
.L_251:
        /*05a4*/ 	.word	index@(_ZN5flash24flash_fwd_splitkv_kernelI23Flash_fwd_kernel_traitsILi32ELi64ELi256ELi4ELb0ELb0EN7cutlass6half_tE19Flash_kernel_traitsILi32ELi64ELi256ELi4ES3_EELb1ELb0ELb0ELb0ELb1ELb0ELb0ELb1EEEvNS_16Flash_fwd_paramsE)
        /*05a8*/ 	.word	0x000000ff


	//----- nvinfo : EIATTR_FRAME_SIZE
	.align		4
.L_252:
        /*05ac*/ 	.byte	0x04, 0x11
        /*05ae*/ 	.short	(.L_254 - .L_253)
	.align		4
.L_253:
        /*05b0*/ 	.word	index@(_ZN5flash24flash_fwd_splitkv_kernelI23Flash_fwd_kernel_traitsILi32ELi64ELi256ELi4ELb0ELb0EN7cutlass6half_tE19Flash_kernel_traitsILi32ELi64ELi256ELi4ES3_EELb1ELb0ELb0ELb0ELb1ELb0ELb0ELb1EEEvNS_16Flash_fwd_paramsE)
        /*05b4*/ 	.word	0x00000000


	//----- nvinfo : EIATTR_REGCOUNT
	.align		4
.L_254:
        /*05b8*/ 	.byte	0x04, 0x2f
        /*05ba*/ 	.short	(.L_256 - .L_255)
	.align		4
.L_255:
        /*05bc*/ 	.word	index@(_ZN5flash24flash_fwd_splitkv_kernelI23Flash_fwd_kernel_traitsILi32ELi64ELi256ELi4ELb0ELb0EN7cutlass6half_tE19Flash_kernel_traitsILi32ELi64ELi256ELi4ES3_EELb1ELb0ELb1ELb0ELb0ELb1ELb0ELb0EEEvNS_16Flash_fwd_paramsE)
        /*05c0*/ 	.word	0x000000f7


	//----- nvinfo : EIATTR_FRAME_SIZE
	.align		4
.L_256:
        /*05c4*/ 	.byte	0x04, 0x11
        /*05c6*/ 	.short	(.L_258 - .L_257)
	.align		4
.L_257:
        /*05c8*/ 	.word	index@(_ZN5flash24flash_fwd_splitkv_kernelI23Flash_fwd_kernel_traitsILi32ELi64ELi256ELi4ELb0ELb0EN7cutlass6half_tE19Flash_kernel_traitsILi32ELi64ELi256ELi4ES3_EELb1ELb0ELb1ELb0ELb0ELb1ELb0ELb0EEEvNS_16Flash_fwd_paramsE)
        /*05cc*/ 	.word	0x00000000


	//----- nvinfo : EIATTR_REGCOUNT
	.align		4
.L_258:
        /*05d0*/ 	.byte	0x04, 0x2f
        /*05d2*/ 	.short	(.L_260 - .L_259)
	.align		4
.L_259:
        /*05d4*/ 	.word	index@(_ZN5flash24flash_fwd_splitkv_kernelI23Flash_fwd_kernel_traitsILi32ELi64ELi256ELi4ELb0ELb0EN7cutlass6half_tE19Flash_kernel_traitsILi32ELi64ELi256ELi4ES3_EELb1ELb0ELb1ELb0ELb0ELb0ELb0ELb0EEEvNS_16Flash_fwd_paramsE)
        /*05d8*/ 	.word	0x000000ee


	//----- nvinfo : EIATTR_FRAME_SIZE
	.align		4
.L_260:
        /*05dc*/ 	.byte	0x04, 0x11
        /*05de*/ 	.short	(.L_262 - .L_261)
	.align		4
.L_261:
        /*05e0*/ 	.word	index@(_ZN5flash24flash_fwd_splitkv_kernelI23Flash_fwd_kernel_traitsILi32ELi64ELi256ELi4ELb0ELb0EN7cutlass6half_tE19Flash_kernel_traitsILi32ELi64ELi256ELi4ES3_EELb1ELb0ELb1ELb0ELb0ELb0ELb0ELb0EEEvNS_16Flash_fwd_paramsE)
        /*05e4*/ 	.word	0x00000000


	//----- nvinfo : EIATTR_REGCOUNT
	.align		4
.L_262:
        /*05e8*/ 	.byte	0x04, 0x2f
        /*05ea*/ 	.short	(.L_264 - .L_263)
	.align		4
.L_263:
        /*05ec*/ 	.word	index@(_ZN5flash24flash_fwd_splitkv_kernelI23Flash_fwd_kernel_traitsILi32ELi64ELi256ELi4ELb0ELb0EN7cutlass6half_tE19Flash_kernel_traitsILi32ELi64ELi256ELi4ES3_EELb1ELb0ELb0ELb0ELb1ELb1ELb0ELb0EEEvNS_16Flash_fwd_paramsE)
        /*05f0*/ 	.word	0x000000ff


	//----- nvinfo : EIATTR_FRAME_SIZE
	.align		4
.L_264:
        /*05f4*/ 	.byte	0x04, 0x11
        /*05f6*/ 	.short	(.L_266 - .L_265)
	.align		4
.L_265:
        /*05f8*/ 	.word	index@(_ZN5flash24flash_fwd_splitkv_kernelI23Flash_fwd_kernel_traitsILi32ELi64ELi256ELi4ELb0ELb0EN7cutlass6half_tE19Flash_kernel_traitsILi32ELi64ELi256ELi4ES3_EELb1ELb0ELb0ELb0ELb1ELb1ELb0ELb0EEEvNS_16Flash_fwd_paramsE)
        /*05fc*/ 	.word	0x00000000


	//----- nvinfo : EIATTR_REGCOUNT
	.align		4
.L_266:
        /*0600*/ 	.byte	0x04, 0x2f
        /*0602*/ 	.short	(.L_268 - .L_267)
	.align		4
.L_267:
        /*0604*/ 	.word	index@(_ZN5flash24flash_fwd_splitkv_kernelI23Flash_fwd_kernel_traitsILi32ELi64ELi256ELi4ELb0ELb0EN7cutlass6half_tE19Flash_kernel_traitsILi32ELi64ELi256ELi4ES3_EELb1ELb0ELb0ELb0ELb1ELb0ELb0ELb0EEEvNS_16Flash_fwd_paramsE)
        /*0608*/ 	.word	0x000000ff


	//----- nvinfo : EIATTR_FRAME_SIZE
	.align		4
.L_268:
        /*060c*/ 	.byte	0x04, 0x11
        /*060e*/ 	.short	(.L_270 - .L_269)
	.align		4
.L_269:
        /*0610*/ 	.word	index@(_ZN5flash24flash_fwd_splitkv_kernelI23Flash_fwd_kernel_traitsILi32ELi64ELi256ELi4ELb0ELb0EN7cutlass6half_tE19Flash_kernel_traitsILi32ELi64ELi256ELi4ES3_EELb1ELb0ELb0ELb0ELb1ELb0ELb0ELb0EEEvNS_16Flash_fwd_paramsE)
        /*0614*/ 	.word	0x00000000


	//----- nvinfo : EIATTR_REGCOUNT
	.align		4
.L_270:
        /*0618*/ 	.byte	0x04, 0x2f
        /*061a*/ 	.short	(.L_272 - .L_271)
	.align		4
.L_271:
        /*061c*/ 	.word	index@(_ZN5flash24flash_fwd_splitkv_kernelI23Flash_fwd_kernel_traitsILi32ELi64ELi256ELi4ELb0ELb0EN7cutlass6half_tE19Flash_kernel_traitsILi32ELi64ELi256ELi4ES3_EELb1ELb0ELb0ELb1ELb1ELb1ELb1ELb0EEEvNS_16Flash_fwd_paramsE)
        /*0620*/ 	.word	0x000000ff


	//----- nvinfo : EIATTR_FRAME_SIZE
	.align		4
.L_272:
        /*0624*/ 	.byte	0x04, 0x11
        /*0626*/ 	.short	(.L_274 - .L_273)
	.align		4
.L_273:
        /*0628*/ 	.word	index@(_ZN5flash24flash_fwd_splitkv_kernelI23Flash_fwd_kernel_traitsILi32ELi64ELi256ELi4ELb0ELb0EN7cutlass6half_tE19Flash_kernel_traitsILi32ELi64ELi256ELi4ES3_EELb1ELb0ELb0ELb1ELb1ELb1ELb1ELb0EEEvNS_16Flash_fwd_paramsE)
        /*062c*/ 	.word	0x00000000


	//----- nvinfo : EIATTR_REGCOUNT
	.align		4
.L_274:
        /*0630*/ 	.byte	0x04, 0x2f
        /*0632*/ 	.short	(.L_276 - .L_275)
	.align		4
.L_275:
        /*0634*/ 	.word	index@(_ZN5flash24flash_fwd_splitkv_kernelI23Flash_fwd_kernel_traitsILi32ELi64ELi256ELi4ELb0ELb0EN7cutlass6half_tE19Flash_kernel_traitsILi32ELi64ELi256ELi4ES3_EELb1ELb0ELb0ELb1ELb1ELb0ELb1ELb0EEEvNS_16Flash_fwd_paramsE)
        /*0638*/ 	.word	0x000000ff


	//----- nvinfo : EIATTR_FRAME_SIZE
	.align		4
.L_276:
        /*063c*/ 	.byte	0x04, 0x11
        /*063e*/ 	.short	(.L_278 - .L_277)
	.align		4
.L_277:
        /*0640*/ 	.word	index@(_ZN5flash24flash_fwd_splitkv_kernelI23Flash_fwd_kernel_traitsILi32ELi64ELi256ELi4ELb0ELb0EN7cutlass6half_tE19Flash_kernel_traitsILi32ELi64ELi256ELi4ES3_EELb1ELb0ELb0ELb1ELb1ELb0ELb1ELb0EEEvNS_16Flash_fwd_paramsE)
        /*0644*/ 	.word	0x00000000


	//----- nvinfo : EIATTR_REGCOUNT
	.align		4
.L_278:
        /*0648*/ 	.byte	0x04, 0x2f
        /*064a*/ 	.short	(.L_280 - .L_279)
	.align		4
.L_279:
        /*064c*/ 	.word	index@(_ZN5flash24flash_fwd_splitkv_kernelI23Flash_fwd_kernel_traitsILi32ELi64ELi256ELi4ELb0ELb0EN7cutlass6half_tE19Flash_kernel_traitsILi32ELi64ELi256ELi4ES3_EELb1ELb0ELb0ELb1ELb1ELb1ELb0ELb0EEEvNS_16Flash_fwd_paramsE)
        /*0650*/ 	.word	0x000000ff


	//----- nvinfo : EIATTR_FRAME_SIZE
	.align		4
.L_280:
        /*0654*/ 	.byte	0x04, 0x11
        /*0656*/ 	.short	(.L_282 - .L_281)
	.align		4
.L_281:
        /*0658*/ 	.word	index@(_ZN5flash24flash_fwd_splitkv_kernelI23Flash_fwd_kernel_traitsILi32ELi64ELi256ELi4ELb0ELb0EN7cutlass6half_tE19Flash_kernel_traitsILi32ELi64ELi256ELi4ES3_EELb1ELb0ELb0ELb1ELb1ELb1ELb0ELb0EEEvNS_16Flash_fwd_paramsE)
        /*065c*/ 	.word	0x00000000


	//----- nvinfo : EIATTR_REGCOUNT
	.align		4
.L_282:
        /*0660*/ 	.byte	0x04, 0x2f
        /*0662*/ 	.short	(.L_284 - .L_283)
	.align		4
.L_283:
        /*0664*/ 	.word	index@(_ZN5flash24flash_fwd_splitkv_kernelI23Flash_fwd_kernel_traitsILi32ELi64ELi256ELi4ELb0ELb0EN7cutlass6half_tE19Flash_kernel_traitsILi32ELi64ELi256ELi4ES3_EELb1ELb0ELb0ELb1ELb1ELb0ELb0ELb0EEEvNS_16Flash_fwd_paramsE)
        /*0668*/ 	.word	0x000000ff


	//----- nvinfo : EIATTR_FRAME_SIZE
	.align		4
.L_284:
        /*066c*/ 	.byte	0x04, 0x11
        /*066e*/ 	.short	(.L_286 - .L_285)
	.align		4
.L_285:
        /*0670*/ 	.word	index@(_ZN5flash24flash_fwd_splitkv_kernelI23Flash_fwd_kernel_traitsILi32ELi64ELi256ELi4ELb0ELb0EN7cutlass6half_tE19Flash_kernel_traitsILi32ELi64ELi256ELi4ES3_EELb1ELb0ELb0ELb1ELb1ELb0ELb0ELb0EEEvNS_16Flash_fwd_paramsE)
        /*0674*/ 	.word	0x00000000


	//----- nvinfo : EIATTR_REGCOUNT
	.align		4
.L_286:
        /*0678*/ 	.byte	0x04, 0x2f
        /*067a*/ 	.short	(.L_288 - .L_287)
	.align		4
.L_287:
        /*067c*/ 	.word	index@(_ZN5flash24flash_fwd_splitkv_kernelI23Flash_fwd_kernel_traitsILi32ELi64ELi256ELi4ELb0ELb0EN7cutlass6half_tE19Flash_kernel_traitsILi32ELi64ELi256ELi4ES3_EELb1ELb0ELb0ELb0ELb0ELb1ELb1ELb1EEEvNS_16Flash_fwd_paramsE)
        /*0680*/ 	.word	0x000000ff


	//----- nvinfo : EIATTR_FRAME_SIZE
	.align		4
.L_288:
        /*0684*/ 	.byte	0x04, 0x11
        /*0686*/ 	.short	(.L_290 - .L_289)
	.align		4
.L_289:
        /*0688*/ 	.word	index@(_ZN5flash24flash_fwd_splitkv_kernelI23Flash_fwd_kernel_traitsILi32ELi64ELi256ELi4ELb0ELb0EN7cutlass6half_tE19Flash_kernel_traitsILi32ELi64ELi256ELi4ES3_EELb1ELb0ELb0ELb0ELb0ELb1ELb1ELb1EEEvNS_16Flash_fwd_paramsE)
        /*068c*/ 	.word	0x00000008


	//----- nvinfo : EIATTR_REGCOUNT
	.align		4
.L_290:
        /*0690*/ 	.byte	0x04, 0x2f
        /*0692*/ 	.short	(.L_292 - .L_291)
	.align		4
.L_291:
        /*0694*/ 	.word	index@(_ZN5flash24flash_fwd_splitkv_kernelI23Flash_fwd_kernel_traitsILi32ELi64ELi256ELi4ELb0ELb0EN7cutlass6half_tE19Flash_kernel_traitsILi32ELi64ELi256ELi4ES3_EELb1ELb0ELb0ELb0ELb0ELb0ELb1ELb1EEEvNS_16Flash_fwd_paramsE)
        /*0698*/ 	.word	0x000000ff


	//----- nvinfo : EIATTR_FRAME_SIZE
	.align		4
.L_292:
        /*069c*/ 	.byte	0x04, 0x11
        /*069e*/ 	.short	(.L_294 - .L_293)
	.align		4
.L_293:
        /*06a0*/ 	.word	index@(_ZN5flash24flash_fwd_splitkv_kernelI23Flash_fwd_kernel_traitsILi32ELi64ELi256ELi4ELb0ELb0EN7cutlass6half_tE19Flash_kernel_traitsILi32ELi64ELi256ELi4ES3_EELb1ELb0ELb0ELb0ELb0ELb0ELb1ELb1EEEvNS_16Flash_fwd_paramsE)
        /*06a4*/ 	.word	0x00000010


	//----- nvinfo : EIATTR_REGCOUNT
	.align		4
.L_294:
        /*06a8*/ 	.byte	0x04, 0x2f
        /*06aa*/ 	.short	(.L_296 - .L_295)
	.align		4
.L_295:
        /*06ac*/ 	.word	index@(_ZN5flash24flash_fwd_splitkv_kernelI23Flash_fwd_kernel_traitsILi32ELi64ELi256ELi4ELb0ELb0EN7cutlass6half_tE19Flash_kernel_traitsILi32ELi64ELi256ELi4ES3_EELb1ELb0ELb0ELb0ELb0ELb1ELb1ELb0EEEvNS_16Flash_fwd_paramsE)
        /*06b0*/ 	.word	0x000000ff


	//----- nvinfo : EIATTR_FRAME_SIZE
	.align		4
.L_296:
        /*06b4*/ 	.byte	0x04, 0x11
        /*06b6*/ 	.short	(.L_298 - .L_297)
	.align		4
.L_297:
        /*06b8*/ 	.word	index@(_ZN5flash24flash_fwd_splitkv_kernelI23Flash_fwd_kernel_traitsILi32ELi64ELi256ELi4ELb0ELb0EN7cutlass6half_tE19Flash_kernel_traitsILi32ELi64ELi256ELi4ES3_EELb1ELb0ELb0ELb0ELb0ELb1ELb1ELb0EEEvNS_16Flash_fwd_paramsE)
        /*06bc*/ 	.word	0x00000008


	//----- nvinfo : EIATTR_REGCOUNT
	.align		4
.L_298:
        /*06c0*/ 	.byte	0x04, 0x2f
        /*06c2*/ 	.short	(.L_300 - .L_299)
	.align		4
.L_299:
        /*06c4*/ 	.word	index@(_ZN5flash24flash_fwd_splitkv_kernelI23Flash_fwd_kernel_traitsILi32ELi64ELi256ELi4ELb0ELb0EN7cutlass6half_tE19Flash_kernel_traitsILi32ELi64ELi256ELi4ES3_EELb1ELb0ELb0ELb0ELb0ELb0ELb1ELb0EEEvNS_16Flash_fwd_paramsE)
        /*06c8*/ 	.word	0x000000fe


	//----- nvinfo : EIATTR_FRAME_SIZE
	.align		4
.L_300:
        /*06cc*/ 	.byte	0x04, 0x11
        /*06ce*/ 	.short	(.L_302 - .L_301)
	.align		4
.L_301:
        /*06d0*/ 	.word	index@(_ZN5flash24flash_fwd_splitkv_kernelI23Flash_fwd_kernel_traitsILi32ELi64ELi256ELi4ELb0ELb0EN7cutlass6half_tE19Flash_kernel_traitsILi32ELi64ELi256ELi4ES3_EELb1ELb0ELb0ELb0ELb0ELb0ELb1ELb0EEEvNS_16Flash_fwd_paramsE)
        /*06d4*/ 	.word	0x00000000


	//----- nvinfo : EIATTR_REGCOUNT
	.align		4
.L_302:
        /*06d8*/ 	.byte	0x04, 0x2f
        /*06da*/ 	.short	(.L_304 - .L_303)
	.align		4
.L_303:
        /*06dc*/ 	.word	index@(_ZN5flash24flash_fwd_splitkv_kernelI23Flash_fwd_kernel_traitsILi32ELi64ELi256ELi4ELb0ELb0EN7cutlass6half_tE19Flash_kernel_traitsILi32ELi64ELi256ELi4ES3_EELb1ELb0ELb0ELb0ELb0ELb1ELb0ELb1EEEvNS_16Flash_fwd_paramsE)
        /*06e0*/ 	.word	0x000000ff


	//----- nvinfo : EIATTR_FRAME_SIZE
	.align		4
.L_304:
        /*06e4*/ 	.byte	0x04, 0x11
        /*06e6*/ 	.short	(.L_306 - .L_305)
	.align		4
.L_305:
        /*06e8*/ 	.word	index@(_ZN5flash24flash_fwd_splitkv_kernelI23Flash_fwd_kernel_traitsILi32ELi64ELi256ELi4ELb0ELb0EN7cutlass6half_tE19Flash_kernel_traitsILi32ELi64ELi256ELi4ES3_EELb1ELb0ELb0ELb0ELb0ELb1ELb0ELb1EEEvNS_16Flash_fwd_paramsE)
        /*06ec*/ 	.word	0x00000008


	//----- nvinfo : EIATTR_REGCOUNT
	.align		4
.L_306:
        /*06f0*/ 	.byte	0x04, 0x2f
        /*06f2*/ 	.short	(.L_308 - .L_307)
	.align		4
.L_307:
        /*06f4*/ 	.word	index@(_ZN5flash24flash_fwd_splitkv_kernelI23Flash_fwd_kernel_traitsILi32ELi64ELi256ELi4ELb0ELb0EN7cutlass6half_tE19Flash_kernel_traitsILi32ELi64ELi256ELi4ES3_EELb1ELb0ELb0ELb0ELb0ELb0ELb0ELb1EEEvNS_16Flash_fwd_paramsE)
        /*06f8*/ 	.word	0x000000ff


	//----- nvinfo : EIATTR_FRAME_SIZE
	.align		4
.L_308:
        /*06fc*/ 	.byte	0x04, 0x11
        /*06fe*/ 	.short	(.L_310 - .L_309)
	.align		4
.L_309:
        /*0700*/ 	.word	index@(_ZN5flash24flash_fwd_splitkv_kernelI23Flash_fwd_kernel_traitsILi32ELi64ELi256ELi4ELb0ELb0EN7cutlass6half_tE19Flash_kernel_traitsILi32ELi64ELi256ELi4ES3_EELb1ELb0ELb0ELb0ELb0ELb0ELb0ELb1EEEvNS_16Flash_fwd_paramsE)
        /*0704*/ 	.word	0x00000010


	//----- nvinfo : EIATTR_REGCOUNT
	.align		4
.L_310:
        /*0708*/ 	.byte	0x04, 0x2f
        /*070a*/ 	.short	(.L_312 - .L_311)
	.align		4
.L_311:
        /*070c*/ 	.word	index@(_ZN5flash24flash_fwd_splitkv_kernelI23Flash_fwd_kernel_traitsILi32ELi64ELi256ELi4ELb0ELb0EN7cutlass6half_tE19Flash_kernel_traitsILi32ELi64ELi256ELi4ES3_EELb1ELb0ELb0ELb0ELb0ELb1ELb0ELb0EEEvNS_16Flash_fwd_paramsE)
        /*0710*/ 	.word	0x000000ff


	//----- nvinfo : EIATTR_FRAME_SIZE
	.align		4
.L_312:
        /*0714*/ 	.byte	0x04, 0x11
        /*0716*/ 	.short	(.L_314 - .L_313)
	.align		4
.L_313:
        /*0718*/ 	.word	index@(_ZN5flash24flash_fwd_splitkv_kernelI23Flash_fwd_kernel_traitsILi32ELi64ELi256ELi4ELb0ELb0EN7cutlass6half_tE19Flash_kernel_traitsILi32ELi64ELi256ELi4ES3_EELb1ELb0ELb0ELb0ELb0ELb1ELb0ELb0EEEvNS_16Flash_fwd_paramsE)
        /*071c*/ 	.word	0x00000008


	//----- nvinfo : EIATTR_REGCOUNT
	.align		4
.L_314:
        /*0720*/ 	.byte	0x04, 0x2f
        /*0722*/ 	.short	(.L_316 - .L_315)
	.align		4
.L_315:
        /*0724*/ 	.word	index@(_ZN5flash24flash_fwd_splitkv_kernelI23Flash_fwd_kernel_traitsILi32ELi64ELi256ELi4ELb0ELb0EN7cutlass6half_tE19Flash_kernel_traitsILi32ELi64ELi256ELi4ES3_EELb1ELb0ELb0ELb0ELb0ELb0ELb0ELb0EEEvNS_16Flash_fwd_paramsE)
        /*0728*/ 	.word	0x000000ff


	//----- nvinfo : EIATTR_FRAME_SIZE
	.align		4
.L_316:
        /*072c*/ 	.byte	0x04, 0x11
        /*072e*/ 	.short	(.L_318 - .L_317)
	.align		4
.L_317:
        /*0730*/ 	.word	index@(_ZN5flash24flash_fwd_splitkv_kernelI23Flash_fwd_kernel_traitsILi32ELi64ELi256ELi4ELb0ELb0EN7cutlass6half_tE19Flash_kernel_traitsILi32ELi64ELi256ELi4ES3_EELb1ELb0ELb0ELb0ELb0ELb0ELb0ELb0EEEvNS_16Flash_fwd_paramsE)
        /*0734*/ 	.word	0x00000000


	//----- nvinfo : EIATTR_REGCOUNT
	.align		4
.L_318:
        /*0738*/ 	.byte	0x04, 0x2f
        /*073a*/ 	.short	(.L_320 - .L_319)
	.align		4
.L_319:
        /*073c*/ 	.word	index@(_ZN5flash32flash_fwd_splitkv_combine_kernelI23Flash_fwd_kernel_traitsILi32ELi64ELi256ELi4ELb0ELb0EN7cutlass6half_tE19Flash_kernel_traitsILi32ELi64ELi256ELi4ES3_EELi16ELi1ELb1EEEvNS_16Flash_fwd_paramsE)
        /*0740*/ 	.word	0x00000036


	//----- nvinfo : EIATTR_FRAME_SIZE
	.align		4
.L_320:
        /*0744*/ 	.byte	0x04, 0x11
        /*0746*/ 	.short	(.L_322 - .L_321)
	.align		4
.L_321:
        /*0748*/ 	.word	index@($__internal_13_$__cuda_sm20_div_s64)
        /*074c*/ 	.word	0x00000000


	//----- nvinfo : EIATTR_FRAME_SIZE
	.align		4
.L_322:
        /*0750*/ 	.byte	0x04, 0x11
        /*0752*/ 	.short	(.L_324 - .L_323)
	.align		4
.L_323:
        /*0754*/ 	.word	index@(_ZN5flash32flash_fwd_splitkv_combine_kernelI23Flash_fwd_kernel_traitsILi32ELi64ELi256ELi4ELb0ELb0EN7cutlass6half_tE19Flash_kernel_traitsILi32ELi64ELi256ELi4ES3_EELi16ELi1ELb1EEEvNS_16Flash_fwd_paramsE)
        /*0758*/ 	.word	0x00000000


	//----- nvinfo : EIATTR_REGCOUNT
	.align		4
.L_324:
        /*075c*/ 	.byte	0x04, 0x2f
        /*075e*/ 	.short	(.L_326 - .L_325)
	.align		4
.L_325:
        /*0760*/ 	.word	index@(_ZN5flash32flash_fwd_splitkv_combine_kernelI23Flash_fwd_kernel_traitsILi32ELi64ELi256ELi4ELb0ELb0EN7cutlass6half_tE19Flash_kernel_traitsILi32ELi64ELi256ELi4ES3_EELi16ELi2ELb1EEEvNS_16Flash_fwd_paramsE)
        /*0764*/ 	.word	0x00000036


	//----- nvinfo : EIATTR_FRAME_SIZE
	.align		4
.L_326:
        /*0768*/ 	.byte	0x04, 0x11
        /*076a*/ 	.short	(.L_328 - .L_327)
	.align		4
.L_327:
        /*076c*/ 	.word	index@($__internal_12_$__cuda_sm20_div_s64)
        /*0770*/ 	.word	0x00000000


	//----- nvinfo : EIATTR_FRAME_SIZE
	.align		4
.L_328:
        /*0774*/ 	.byte	0x04, 0x11
        /*0776*/ 	.short	(.L_330 - .L_329)
	.align		4
.L_329:
        /*0778*/ 	.word	index@(_ZN5flash32flash_fwd_splitkv_combine_kernelI23Flash_fwd_kernel_traitsILi32ELi64ELi256ELi4ELb0ELb0EN7cutlass6half_tE19Flash_kernel_traitsILi32ELi64ELi256ELi4ES3_EELi16ELi2ELb1EEEvNS_16Flash_fwd_paramsE)
        /*077c*/ 	.word	0x00000000


	//----- nvinfo : EIATTR_REGCOUNT
	.align		4
.L_330:
        /*0780*/ 	.byte	0x04, 0x2f
        /*0782*/ 	.short	(.L_332 - .L_331)
	.align		4
.L_331:
        /*0784*/ 	.word	index@(_ZN5flash32flash_fwd_splitkv_combine_kernelI23Flash_fwd_kernel_traitsILi32ELi64ELi256ELi4ELb0ELb0EN7cutlass6half_tE19Flash_kernel_traitsILi32ELi64ELi256ELi4ES3_EELi16ELi3ELb1EEEvNS_16Flash_fwd_paramsE)
        /*0788*/ 	.word	0x00000034


	//----- nvinfo : EIATTR_FRAME_SIZE
	.align		4
.L_332:
        /*078c*/ 	.byte	0x04, 0x11
        /*078e*/ 	.short	(.L_334 - .L_333)
	.align		4
.L_333:
        /*0790*/ 	.word	index@($__internal_11_$__cuda_sm20_div_s64)
        /*0794*/ 	.word	0x00000000


	//----- nvinfo : EIATTR_FRAME_SIZE
	.align		4
.L_334:
        /*0798*/ 	.byte	0x04, 0x11
        /*079a*/ 	.short	(.L_336 - .L_335)
	.align		4
.L_335:
        /*079c*/ 	.word	index@(_ZN5flash32flash_fwd_splitkv_combine_kernelI23Flash_fwd_kernel_traitsILi32ELi64ELi256ELi4ELb0ELb0EN7cutlass6half_tE19Flash_kernel_traitsILi32ELi64ELi256ELi4ES3_EELi16ELi3ELb1EEEvNS_16Flash_fwd_paramsE)
        /*07a0*/ 	.word	0x00000000


	//----- nvinfo : EIATTR_REGCOUNT
	.align		4
.L_336:
        /*07a4*/ 	.byte	0x04, 0x2f
        /*07a6*/ 	.short	(.L_338 - .L_337)
	.align		4
.L_337:
        /*07a8*/ 	.word	index@(_ZN5flash32flash_fwd_splitkv_combine_kernelI23Flash_fwd_kernel_traitsILi32ELi64ELi256ELi4ELb0ELb0EN7cutlass6half_tE19Flash_kernel_traitsILi32ELi64ELi256ELi4ES3_EELi16ELi4ELb1EEEvNS_16Flash_fwd_paramsE)
        /*07ac*/ 	.word	0x0000003a


	//----- nvinfo : EIATTR_FRAME_SIZE
	.align		4
.L_338:
        /*07b0*/ 	.byte	0x04, 0x11
        /*07b2*/ 	.short	(.L_340 - .L_339)
	.align		4
.L_339:
        /*07b4*/ 	.word	index@($__internal_10_$__cuda_sm20_div_s64)
        /*07b8*/ 	.word	0x00000000


	//----- nvinfo : EIATTR_FRAME_SIZE
	.align		4
.L_340:
        /*07bc*/ 	.byte	0x04, 0x11
        /*07be*/ 	.short	(.L_342 - .L_341)
	.align		4
.L_341:
        /*07c0*/ 	.word	index@(_ZN5flash32flash_fwd_splitkv_combine_kernelI23Flash_fwd_kernel_traitsILi32ELi64ELi256ELi4ELb0ELb0EN7cutlass6half_tE19Flash_kernel_traitsILi32ELi64ELi256ELi4ES3_EELi16ELi4ELb1EEEvNS_16Flash_fwd_paramsE)
        /*07c4*/ 	.word	0x00000000


	//----- nvinfo : EIATTR_REGCOUNT
	.align		4
.L_342:
        /*07c8*/ 	.byte	0x04, 0x2f
        /*07ca*/ 	.short	(.L_344 - .L_343)
	.align		4
.L_343:
        /*07cc*/ 	.word	index@(_ZN5flash32flash_fwd_splitkv_combine_kernelI23Flash_fwd_kernel_traitsILi32ELi64ELi256ELi4ELb0ELb0EN7cutlass6half_tE19Flash_kernel_traitsILi32ELi64ELi256ELi4ES3_EELi16ELi5ELb1EEEvNS_16Flash_fwd_paramsE)
        /*07d0*/ 	.word	0x0000003c


	//----- nvinfo : EIATTR_FRAME_SIZE
	.align		4
.L_344:
        /*07d4*/ 	.byte	0x04, 0x11
        /*07d6*/ 	.short	(.L_346 - .L_345)
	.align		4
.L_345:
        /*07d8*/ 	.word	index@($__internal_9_$__cuda_sm20_div_s64)
        /*07dc*/ 	.word	0x00000000


	//----- nvinfo : EIATTR_FRAME_SIZE
	.align		4
.L_346:
        /*07e0*/ 	.byte	0x04, 0x11
        /*07e2*/ 	.short	(.L_348 - .L_347)
	.align		4
.L_347:
        /*07e4*/ 	.word	index@(_ZN5flash32flash_fwd_splitkv_combine_kernelI23Flash_fwd_kernel_traitsILi32ELi64ELi256ELi4ELb0ELb0EN7cutlass6half_tE19Flash_kernel_traitsILi32ELi64ELi256ELi4ES3_EELi16ELi5ELb1EEEvNS_16Flash_fwd_paramsE)
        /*07e8*/ 	.word	0x00000000


	//----- nvinfo : EIATTR_REGCOUNT
	.align		4
.L_348:
        /*07ec*/ 	.byte	0x04, 0x2f
        /*07ee*/ 	.short	(.L_350 - .L_349)
	.align		4
.L_349:
        /*07f0*/ 	.word	index@(_ZN5flash32flash_fwd_splitkv_combine_kernelI23Flash_fwd_kernel_traitsILi32ELi64ELi256ELi4ELb0ELb0EN7cutlass6half_tE19Flash_kernel_traitsILi32ELi64ELi256ELi4ES3_EELi16ELi6ELb1EEEvNS_16Flash_fwd_paramsE)
        /*07f4*/ 	.word	0x0000003e


	//----- nvinfo : EIATTR_FRAME_SIZE
	.align		4
.L_350:
        /*07f8*/ 	.byte	0x04, 0x11
        /*07fa*/ 	.short	(.L_352 - .L_351)
	.align		4
.L_351:
        /*07fc*/ 	.word	index@($__internal_8_$__cuda_sm20_div_s64)
        /*0800*/ 	.word	0x00000000


	//----- nvinfo : EIATTR_FRAME_SIZE
	.align		4
.L_352:
        /*0804*/ 	.byte	0x04, 0x11
        /*0806*/ 	.short	(.L_354 - .L_353)
	.align		4
.L_353:
        /*0808*/ 	.word	index@(_ZN5flash32flash_fwd_splitkv_combine_kernelI23Flash_fwd_kernel_traitsILi32ELi64ELi256ELi4ELb0ELb0EN7cutlass6half_tE19Flash_kernel_traitsILi32ELi64ELi256ELi4ES3_EELi16ELi6ELb1EEEvNS_16Flash_fwd_paramsE)
        /*080c*/ 	.word	0x00000000


	//----- nvinfo : EIATTR_REGCOUNT
	.align		4
.L_354:
        /*0810*/ 	.byte	0x04, 0x2f
        /*0812*/ 	.short	(.L_356 - .L_355)
	.align		4
.L_355:
        /*0814*/ 	.word	index@(_ZN5flash32flash_fwd_splitkv_combine_kernelI23Flash_fwd_kernel_traitsILi32ELi64ELi256ELi4ELb0ELb0EN7cutlass6half_tE19Flash_kernel_traitsILi32ELi64ELi256ELi4ES3_EELi16ELi7ELb1EEEvNS_16Flash_fwd_paramsE)
        /*0818*/ 	.word	0x00000046


	//----- nvinfo : EIATTR_FRAME_SIZE
	.align		4
.L_356:
        /*081c*/ 	.byte	0x04, 0x11
        /*081e*/ 	.short	(.L_358 - .L_357)
	.align		4
.L_357:
        /*0820*/ 	.word	index@($__internal_7_$__cuda_sm20_div_s64)
        /*0824*/ 	.word	0x00000000


	//----- nvinfo : EIATTR_FRAME_SIZE
	.align		4
.L_358:
        /*0828*/ 	.byte	0x04, 0x11
        /*082a*/ 	.short	(.L_360 - .L_359)
	.align		4
.L_359:
        /*082c*/ 	.word	index@(_ZN5flash32flash_fwd_splitkv_combine_kernelI23Flash_fwd_kernel_traitsILi32ELi64ELi256ELi4ELb0ELb0EN7cutlass6half_tE19Flash_kernel_traitsILi32ELi64ELi256ELi4ES3_EELi16ELi7ELb1EEEvNS_16Flash_fwd_paramsE)
        /*0830*/ 	.word	0x00000000


	//----- nvinfo : EIATTR_REGCOUNT
	.align		4
.L_360:
        /*0834*/ 	.byte	0x04, 0x2f
        /*0836*/ 	.short	(.L_362 - .L_361)
	.align		4
.L_361:
        /*0838*/ 	.word	index@(_ZN5flash32flash_fwd_splitkv_combine_kernelI23Flash_fwd_kernel_traitsILi32ELi64ELi256ELi4ELb0ELb0EN7cutlass6half_tE19Flash_kernel_traitsILi32ELi64ELi256ELi4ES3_EELi16ELi1ELb0EEEvNS_16Flash_fwd_paramsE)
        /*083c*/ 	.word	0x00000036


	//----- nvinfo : EIATTR_FRAME_SIZE
	.align		4
.L_362:
        /*0840*/ 	.byte	0x04, 0x11
        /*0842*/ 	.short	(.L_364 - .L_363)
	.align		4
.L_363:
        /*0844*/ 	.word	index@($__internal_6_$__cuda_sm20_div_s64)
        /*0848*/ 	.word	0x00000000


	//----- nvinfo : EIATTR_FRAME_SIZE
	.align		4
.L_364:
        /*084c*/ 	.byte	0x04, 0x11
        /*084e*/ 	.short	(.L_366 - .L_365)
	.align		4
.L_365:
        /*0850*/ 	.word	index@(_ZN5flash32flash_fwd_splitkv_combine_kernelI23Flash_fwd_kernel_traitsILi32ELi64ELi256ELi4ELb0ELb0EN7cutlass6half_tE19Flash_kernel_traitsILi32ELi64ELi256ELi4ES3_EELi16ELi1ELb0EEEvNS_16Flash_fwd_paramsE)
        /*0854*/ 	.word	0x00000000


	//----- nvinfo : EIATTR_REGCOUNT
	.align		4
.L_366:
        /*0858*/ 	.byte	0x04, 0x2f
        /*085a*/ 	.short	(.L_368 - .L_367)
	.align		4
.L_367:
        /*085c*/ 	.word	index@(_ZN5flash32flash_fwd_splitkv_combine_kernelI23Flash_fwd_kernel_traitsILi32ELi64ELi256ELi4ELb0ELb0EN7cutlass6half_tE19Flash_kernel_traitsILi32ELi64ELi256ELi4ES3_EELi16ELi2ELb0EEEvNS_16Flash_fwd_paramsE)
        /*0860*/ 	.word	0x00000036


	//----- nvinfo : EIATTR_FRAME_SIZE
	.align		4
.L_368:
        /*0864*/ 	.byte	0x04, 0x11
        /*0866*/ 	.short	(.L_370 - .L_369)
	.align		4
.L_369:
        /*0868*/ 	.word	index@($__internal_5_$__cuda_sm20_div_s64)
        /*086c*/ 	.word	0x00000000


	//----- nvinfo : EIATTR_FRAME_SIZE
	.align		4
.L_370:
        /*0870*/ 	.byte	0x04, 0x11
        /*0872*/ 	.short	(.L_372 - .L_371)
	.align		4
.L_371:
        /*0874*/ 	.word	index@(_ZN5flash32flash_fwd_splitkv_combine_kernelI23Flash_fwd_kernel_traitsILi32ELi64ELi256ELi4ELb0ELb0EN7cutlass6half_tE19Flash_kernel_traitsILi32ELi64ELi256ELi4ES3_EELi16ELi2ELb0EEEvNS_16Flash_fwd_paramsE)
        /*0878*/ 	.word	0x00000000


	//----- nvinfo : EIATTR_REGCOUNT
	.align		4
.L_372:
        /*087c*/ 	.byte	0x04, 0x2f
        /*087e*/ 	.short	(.L_374 - .L_373)
	.align		4
.L_373:
        /*0880*/ 	.word	index@(_ZN5flash32flash_fwd_splitkv_combine_kernelI23Flash_fwd_kernel_traitsILi32ELi64ELi256ELi4ELb0ELb0EN7cutlass6half_tE19Flash_kernel_traitsILi32ELi64ELi256ELi4ES3_EELi16ELi3ELb0EEEvNS_16Flash_fwd_paramsE)
        /*0884*/ 	.word	0x00000034


	//----- nvinfo : EIATTR_FRAME_SIZE
	.align		4
.L_374:
        /*0888*/ 	.byte	0x04, 0x11
        /*088a*/ 	.short	(.L_376 - .L_375)
	.align		4
.L_375:
        /*088c*/ 	.word	index@($__internal_4_$__cuda_sm20_div_s64)
        /*0890*/ 	.word	0x00000000


	//----- nvinfo : EIATTR_FRAME_SIZE
	.align		4
.L_376:
        /*0894*/ 	.byte	0x04, 0x11
        /*0896*/ 	.short	(.L_378 - .L_377)
	.align		4
.L_377:
        /*0898*/ 	.word	index@(_ZN5flash32flash_fwd_splitkv_combine_kernelI23Flash_fwd_kernel_traitsILi32ELi64ELi256ELi4ELb0ELb0EN7cutlass6half_tE19Flash_kernel_traitsILi32ELi64ELi256ELi4ES3_EELi16ELi3ELb0EEEvNS_16Flash_fwd_paramsE)
        /*089c*/ 	.word	0x00000000


	//----- nvinfo : EIATTR_REGCOUNT
	.align		4
.L_378:
        /*08a0*/ 	.byte	0x04, 0x2f
        /*08a2*/ 	.short	(.L_380 - .L_379)
	.align		4
.L_379:
        /*08a4*/ 	.word	index@(_ZN5flash32flash_fwd_splitkv_combine_kernelI23Flash_fwd_kernel_traitsILi32ELi64ELi256ELi4ELb0ELb0EN7cutlass6half_tE19Flash_kernel_traitsILi32ELi64ELi256ELi4ES3_EELi16ELi4ELb0EEEvNS_16Flash_fwd_paramsE)
        /*08a8*/ 	.word	0x0000003a


	//----- nvinfo : EIATTR_FRAME_SIZE
	.align		4
.L_380:
        /*08ac*/ 	.byte	0x04, 0x11
        /*08ae*/ 	.short	(.L_382 - .L_381)
	.align		4
.L_381:
        /*08b0*/ 	.word	index@($__internal_3_$__cuda_sm20_div_s64)
        /*08b4*/ 	.word	0x00000000


	//----- nvinfo : EIATTR_FRAME_SIZE
	.align		4
.L_382:
        /*08b8*/ 	.byte	0x04, 0x11
        /*08ba*/ 	.short	(.L_384 - .L_383)
	.align		4
.L_383:
        /*08bc*/ 	.word	index@(_ZN5flash32flash_fwd_splitkv_combine_kernelI23Flash_fwd_kernel_traitsILi32ELi64ELi256ELi4ELb0ELb0EN7cutlass6half_tE19Flash_kernel_traitsILi32ELi64ELi256ELi4ES3_EELi16ELi4ELb0EEEvNS_16Flash_fwd_paramsE)
        /*08c0*/ 	.word	0x00000000


	//----- nvinfo : EIATTR_REGCOUNT
	.align		4
.L_384:
        /*08c4*/ 	.byte	0x04, 0x2f
        /*08c6*/ 	.short	(.L_386 - .L_385)
	.align		4
.L_385:
        /*08c8*/ 	.word	index@(_ZN5flash32flash_fwd_splitkv_combine_kernelI23Flash_fwd_kernel_traitsILi32ELi64ELi256ELi4ELb0ELb0EN7cutlass6half_tE19Flash_kernel_traitsILi32ELi64ELi256ELi4ES3_EELi16ELi5ELb0EEEvNS_16Flash_fwd_paramsE)
        /*08cc*/ 	.word	0x0000003c


	//----- nvinfo : EIATTR_FRAME_SIZE
	.align		4
.L_386:
        /*08d0*/ 	.byte	0x04, 0x11
        /*08d2*/ 	.short	(.L_388 - .L_387)
	.align		4
.L_387:
        /*08d4*/ 	.word	index@($__internal_2_$__cuda_sm20_div_s64)
        /*08d8*/ 	.word	0x00000000


	//----- nvinfo : EIATTR_FRAME_SIZE
	.align		4
.L_388:
        /*08dc*/ 	.byte	0x04, 0x11
        /*08de*/ 	.short	(.L_390 - .L_389)
	.align		4
.L_389:
        /*08e0*/ 	.word	index@(_ZN5flash32flash_fwd_splitkv_combine_kernelI23Flash_fwd_kernel_traitsILi32ELi64ELi256ELi4ELb0ELb0EN7cutlass6half_tE19Flash_kernel_traitsILi32ELi64ELi256ELi4ES3_EELi16ELi5ELb0EEEvNS_16Flash_fwd_paramsE)
        /*08e4*/ 	.word	0x00000000


	//----- nvinfo : EIATTR_REGCOUNT
	.align		4
.L_390:
        /*08e8*/ 	.byte	0x04, 0x2f
        /*08ea*/ 	.short	(.L_392 - .L_391)
	.align		4
.L_391:
        /*08ec*/ 	.word	index@(_ZN5flash32flash_fwd_splitkv_combine_kernelI23Flash_fwd_kernel_traitsILi32ELi64ELi256ELi4ELb0ELb0EN7cutlass6half_tE19Flash_kernel_traitsILi32ELi64ELi256ELi4ES3_EELi16ELi6ELb0EEEvNS_16Flash_fwd_paramsE)
        /*08f0*/ 	.word	0x0000003e


	//----- nvinfo : EIATTR_FRAME_SIZE
	.align		4
.L_392:
        /*08f4*/ 	.byte	0x04, 0x11
        /*08f6*/ 	.short	(.L_394 - .L_393)
	.align		4
.L_393:
        /*08f8*/ 	.word	index@($__internal_1_$__cuda_sm20_div_s64)
        /*08fc*/ 	.word	0x00000000


	//----- nvinfo : EIATTR_FRAME_SIZE
	.align		4
.L_394:
        /*0900*/ 	.byte	0x04, 0x11
        /*0902*/ 	.short	(.L_396 - .L_395)
	.align		4
.L_395:
        /*0904*/ 	.word	index@(_ZN5flash32flash_fwd_splitkv_combine_kernelI23Flash_fwd_kernel_traitsILi32ELi64ELi256ELi4ELb0ELb0EN7cutlass6half_tE19Flash_kernel_traitsILi32ELi64ELi256ELi4ES3_EELi16ELi6ELb0EEEvNS_16Flash_fwd_paramsE)
        /*0908*/ 	.word	0x00000000


	//----- nvinfo : EIATTR_REGCOUNT
	.align		4
.L_396:
        /*090c*/ 	.byte	0x04, 0x2f
        /*090e*/ 	.short	(.L_398 - .L_397)
	.align		4
.L_397:
        /*0910*/ 	.word	index@(_ZN5flash32flash_fwd_splitkv_combine_kernelI23Flash_fwd_kernel_traitsILi32ELi64ELi256ELi4ELb0ELb0EN7cutlass6half_tE19Flash_kernel_traitsILi32ELi64ELi256ELi4ES3_EELi16ELi7ELb0EEEvNS_16Flash_fwd_paramsE)
        /*0914*/ 	.word	0x00000046


	//----- nvinfo : EIATTR_FRAME_SIZE
	.align		4
.L_398:
        /*0918*/ 	.byte	0x04, 0x11
        /*091a*/ 	.short	(.L_400 - .L_399)
	.align		4
.L_399:
        /*091c*/ 	.word	index@($__internal_0_$__cuda_sm20_div_s64)
        /*0920*/ 	.word	0x00000000


	//----- nvinfo : EIATTR_FRAME_SIZE
	.align		4
.L_400:
        /*0924*/ 	.byte	0x04, 0x11
        /*0926*/ 	.short	(.L_402 - .L_401)
	.align		4
.L_401:
        /*0928*/ 	.word	index@(_ZN5flash32flash_fwd_splitkv_combine_kernelI23Flash_fwd_kernel_traitsILi32ELi64ELi256ELi4ELb0ELb0EN7cutlass6half_tE19Flash_kernel_traitsILi32ELi64ELi256ELi4ES3_EELi16ELi7ELb0EEEvNS_16Flash_fwd_paramsE)
        /*092c*/ 	.word	0x00000000


	//----- nvinfo : EIATTR_MIN_STACK_SIZE
	.align		4
.L_402:
        /*0930*/ 	.byte	0x04, 0x12
        /*0932*/ 	.short	(.L_404 - .L_403)
	.align		4
.L_403:
        /*0934*/ 	.word	index@(_ZN5flash32flash_fwd_splitkv_combine_kernelI23Flash_fwd_kernel_traitsILi32ELi64ELi256ELi4ELb0ELb0EN7cutlass6half_tE19Flash_kernel_traitsILi32ELi64ELi256ELi4ES3_EELi16ELi7ELb0EEEvNS_16Flash_fwd_paramsE)
        /*0938*/ 	.word	0x00000000


	//----- nvinfo : EIATTR_MIN_STACK_SIZE
	.align		4
.L_404:
        /*093c*/ 	.byte	0x04, 0x12
        /*093e*/ 	.short	(.L_406 - .L_405)
	.align		4
.L_405:
        /*0940*/ 	.word	index@(_ZN5flash32flash_fwd_splitkv_combine_kernelI23Flash_fwd_kernel_traitsILi32ELi64ELi256ELi4ELb0ELb0EN7cutlass6half_tE19Flash_kernel_traitsILi32ELi64ELi256ELi4ES3_EELi16ELi6ELb0EEEvNS_16Flash_fwd_paramsE)
        /*0944*/ 	.word	0x00000000


	//----- nvinfo : EIATTR_MIN_STACK_SIZE
	.align		4
.L_406:
        /*0948*/ 	.byte	0x04, 0x12
        /*094a*/ 	.short	(.L_408 - .L_407)
	.align		4
.L_407:
        /*094c*/ 	.word	index@(_ZN5flash32flash_fwd_splitkv_combine_kernelI23Flash_fwd_kernel_traitsILi32ELi64ELi256ELi4ELb0ELb0EN7cutlass6half_tE19Flash_kernel_traitsILi32ELi64ELi256ELi4ES3_EELi16ELi5ELb0EEEvNS_16Flash_fwd_paramsE)
        /*0950*/ 	.word	0x00000000


	//----- nvinfo : EIATTR_MIN_STACK_SIZE
	.align		4
.L_408:
        /*0954*/ 	.byte	0x04, 0x12
        /*0956*/ 	.short	(.L_410 - .L_409)
	.align		4
.L_409:
        /*0958*/ 	.word	index@(_ZN5flash32flash_fwd_splitkv_combine_kernelI23Flash_fwd_kernel_traitsILi32ELi64ELi256ELi4ELb0ELb0EN7cutlass6half_tE19Flash_kernel_traitsILi32ELi64ELi256ELi4ES3_EELi16ELi4ELb0EEEvNS_16Flash_fwd_paramsE)
        /*095c*/ 	.word	0x00000000


	//----- nvinfo : EIATTR_MIN_STACK_SIZE
	.align		4
.L_410:
        /*0960*/ 	.byte	0x04, 0x12
        /*0962*/ 	.short	(.L_412 - .L_411)
	.align		4
.L_411:
        /*0964*/ 	.word	index@(_ZN5flash32flash_fwd_splitkv_combine_kernelI23Flash_fwd_kernel_traitsILi32ELi64ELi256ELi4ELb0ELb0EN7cutlass6half_tE19Flash_kernel_traitsILi32ELi64ELi256ELi4ES3_EELi16ELi3ELb0EEEvNS_16Flash_fwd_paramsE)
        /*0968*/ 	.word	0x00000000


	//----- nvinfo : EIATTR_MIN_STACK_SIZE
	.align		4
.L_412:
        /*096c*/ 	.byte	0x04, 0x12
        /*096e*/ 	.short	(.L_414 - .L_413)
	.align		4
.L_413:
        /*0970*/ 	.word	index@(_ZN5flash32flash_fwd_splitkv_combine_kernelI23Flash_fwd_kernel_traitsILi32ELi64ELi256ELi4ELb0ELb0EN7cutlass6half_tE19Flash_kernel_traitsILi32ELi64ELi256ELi4ES3_EELi16ELi2ELb0EEEvNS_16Flash_fwd_paramsE)
        /*0974*/ 	.word	0x00000000


	//----- nvinfo : EIATTR_MIN_STACK_SIZE
	.align		4
.L_414:
        /*0978*/ 	.byte	0x04, 0x12
        /*097a*/ 	.short	(.L_416 - .L_415)
	.align		4
.L_415:
        /*097c*/ 	.word	index@(_ZN5flash32flash_fwd_splitkv_combine_kernelI23Flash_fwd_kernel_traitsILi32ELi64ELi256ELi4ELb0ELb0EN7cutlass6half_tE19Flash_kernel_traitsILi32ELi64ELi256ELi4ES3_EELi16ELi1ELb0EEEvNS_16Flash_fwd_paramsE)
        /*0980*/ 	.word	0x00000000


	//----- nvinfo : EIATTR_MIN_STACK_SIZE
	.align		4
.L_416:
        /*0984*/ 	.byte	0x04, 0x12
        /*0986*/ 	.short	(.L_418 - .L_417)
	.align		4
.L_417:
        /*0988*/ 	.word	index@(_ZN5flash32flash_fwd_splitkv_combine_kernelI23Flash_fwd_kernel_traitsILi32ELi64ELi256ELi4ELb0ELb0EN7cutlass6half_tE19Flash_kernel_traitsILi32ELi64ELi256ELi4ES3_EELi16ELi7ELb1EEEvNS_16Flash_fwd_paramsE)
        /*098c*/ 	.word	0x00000000


	//----- nvinfo : EIATTR_MIN_STACK_SIZE
	.align		4
.L_418:
        /*0990*/ 	.byte	0x04, 0x12
        /*0992*/ 	.short	(.L_420 - .L_419)
	.align		4
.L_419:
        /*0994*/ 	.word	index@(_ZN5flash32flash_fwd_splitkv_combine_kernelI23Flash_fwd_kernel_traitsILi32ELi64ELi256ELi4ELb0ELb0EN7cutlass6half_tE19Flash_kernel_traitsILi32ELi64ELi256ELi4ES3_EELi16ELi6ELb1EEEvNS_16Flash_fwd_paramsE)
        /*0998*/ 	.word	0x00000000


	//----- nvinfo : EIATTR_MIN_STACK_SIZE
	.align		4
.L_420:
        /*099c*/ 	.byte	0x04, 0x12
        /*099e*/ 	.short	(.L_422 - .L_421)
	.align		4
.L_421:
        /*09a0*/ 	.word	index@(_ZN5flash32flash_fwd_splitkv_combine_kernelI23Flash_fwd_kernel_traitsILi32ELi64ELi256ELi4ELb0ELb0EN7cutlass6half_tE19Flash_kernel_traitsILi32ELi64ELi256ELi4ES3_EELi16ELi5ELb1EEEvNS_16Flash_fwd_paramsE)
        /*09a4*/ 	.word	0x00000000


	//----- nvinfo : EIATTR_MIN_STACK_SIZE
	.align		4
.L_422:
        /*09a8*/ 	.byte	0x04, 0x12
        /*09aa*/ 	.short	(.L_424 - .L_423)
	.align		4
.L_423:
        /*09ac*/ 	.word	index@(_ZN5flash32flash_fwd_splitkv_combine_kernelI23Flash_fwd_kernel_traitsILi32ELi64ELi256ELi4ELb0ELb0EN7cutlass6half_tE19Flash_kernel_traitsILi32ELi64ELi256ELi4ES3_EELi16ELi4ELb1EEEvNS_16Flash_fwd_paramsE)
        /*09b0*/ 	.word	0x00000000


	//----- nvinfo : EIATTR_MIN_STACK_SIZE
	.align		4
.L_424:
        /*09b4*/ 	.byte	0x04, 0x12
        /*09b6*/ 	.short	(.L_426 - .L_425)
	.align		4
.L_425:
        /*09b8*/ 	.word	index@(_ZN5flash32flash_fwd_splitkv_combine_kernelI23Flash_fwd_kernel_traitsILi32ELi64ELi256ELi4ELb0ELb0EN7cutlass6half_tE19Flash_kernel_traitsILi32ELi64ELi256ELi4ES3_EELi16ELi3ELb1EEEvNS_16Flash_fwd_paramsE)
        /*09bc*/ 	.word	0x00000000


	//----- nvinfo : EIATTR_MIN_STACK_SIZE
	.align		4
.L_426:
        /*09c0*/ 	.byte	0x04, 0x12
        /*09c2*/ 	.short	(.L_428 - .L_427)
	.align		4
.L_427:
        /*09c4*/ 	.word	index@(_ZN5flash32flash_fwd_splitkv_combine_kernelI23Flash_fwd_kernel_traitsILi32ELi64ELi256ELi4ELb0ELb0EN7cutlass6half_tE19Flash_kernel_traitsILi32ELi64ELi256ELi4ES3_EELi16ELi2ELb1EEEvNS_16Flash_fwd_paramsE)
        /*09c8*/ 	.word	0x00000000


	//----- nvinfo : EIATTR_MIN_STACK_SIZE
	.align		4
.L_428:
        /*09cc*/ 	.byte	0x04, 0x12
        /*09ce*/ 	.short	(.L_430 - .L_429)
	.align		4
.L_429:
        /*09d0*/ 	.word	index@(_ZN5flash32flash_fwd_splitkv_combine_kernelI23Flash_fwd_kernel_traitsILi32ELi64ELi256ELi4ELb0ELb0EN7cutlass6half_tE19Flash_kernel_traitsILi32ELi64ELi256ELi4ES3_EELi16ELi1ELb1EEEvNS_16Flash_fwd_paramsE)
        /*09d4*/ 	.word	0x00000000


	//----- nvinfo : EIATTR_MIN_STACK_SIZE
	.align		4
.L_430:
        /*09d8*/ 	.byte	0x04, 0x12
        /*09da*/ 	.short	(.L_432 - .L_431)
	.align		4
.L_431:
        /*09dc*/ 	.word	index@(_ZN5flash24flash_fwd_splitkv_kernelI23Flash_fwd_kernel_traitsILi32ELi64ELi256ELi4ELb0ELb0EN7cutlass6half_tE19Flash_kernel_traitsILi32ELi64ELi256ELi4ES3_EELb1ELb0ELb0ELb0ELb0ELb0ELb0ELb0EEEvNS_16Flash_fwd_paramsE)
        /*09e0*/ 	.word	0x00000000


	//----- nvinfo : EIATTR_MIN_STACK_SIZE
	.align		4
.L_432:
        /*09e4*/ 	.byte	0x04, 0x12
        /*09e6*/ 	.short	(.L_434 - .L_433)
	.align		4
.L_433:
        /*09e8*/ 	.word	index@(_ZN5flash24flash_fwd_splitkv_kernelI23Flash_fwd_kernel_traitsILi32ELi64ELi256ELi4ELb0ELb0EN7cutlass6half_tE19Flash_kernel_traitsILi32ELi64ELi256ELi4ES3_EELb1ELb0ELb0ELb0ELb0ELb1ELb0ELb0EEEvNS_16Flash_fwd_paramsE)
        /*09ec*/ 	.word	0x00000008


	//----- nvinfo : EIATTR_MIN_STACK_SIZE
	.align		4
.L_434:
        /*09f0*/ 	.byte	0x04, 0x12
        /*09f2*/ 	.short	(.L_436 - .L_435)
	.align		4
.L_435:
        /*09f4*/ 	.word	index@(_ZN5flash24flash_fwd_splitkv_kernelI23Flash_fwd_kernel_traitsILi32ELi64ELi256ELi4ELb0ELb0EN7cutlass6half_tE19Flash_kernel_traitsILi32ELi64ELi256ELi4ES3_EELb1ELb0ELb0ELb0ELb0ELb0ELb0ELb1EEEvNS_16Flash_fwd_paramsE)
        /*09f8*/ 	.word	0x00000010


	//----- nvinfo : EIATTR_MIN_STACK_SIZE
	.align		4
.L_436:
        /*09fc*/ 	.byte	0x04, 0x12
        /*09fe*/ 	.short	(.L_438 - .L_437)
	.align		4
.L_437:
        /*0a00*/ 	.word	index@(_ZN5flash24flash_fwd_splitkv_kernelI23Flash_fwd_kernel_traitsILi32ELi64ELi256ELi4ELb0ELb0EN7cutlass6half_tE19Flash_kernel_traitsILi32ELi64ELi256ELi4ES3_EELb1ELb0ELb0ELb0ELb0ELb1ELb0ELb1EEEvNS_16Flash_fwd_paramsE)
        /*0a04*/ 	.word	0x00000008


	//----- nvinfo : EIATTR_MIN_STACK_SIZE
	.align		4
.L_438:
        /*0a08*/ 	.byte	0x04, 0x12
        /*0a0a*/ 	.short	(.L_440 - .L_439)
	.align		4
.L_439:
        /*0a0c*/ 	.word	index@(_ZN5flash24flash_fwd_splitkv_kernelI23Flash_fwd_kernel_traitsILi32ELi64ELi256ELi4ELb0ELb0EN7cutlass6half_tE19Flash_kernel_traitsILi32ELi64ELi256ELi4ES3_EELb1ELb0ELb0ELb0ELb0ELb0ELb1ELb0EEEvNS_16Flash_fwd_paramsE)
        /*0a10*/ 	.word	0x00000000


	//----- nvinfo : EIATTR_MIN_STACK_SIZE
	.align		4
.L_440:
        /*0a14*/ 	.byte	0x04, 0x12
        /*0a16*/ 	.short	(.L_442 - .L_441)
	.align		4
.L_441:
        /*0a18*/ 	.word	index@(_ZN5flash24flash_fwd_splitkv_kernelI23Flash_fwd_kernel_traitsILi32ELi64ELi256ELi4ELb0ELb0EN7cutlass6half_tE19Flash_kernel_traitsILi32ELi64ELi256ELi4ES3_EELb1ELb0ELb0ELb0ELb0ELb1ELb1ELb0EEEvNS_16Flash_fwd_paramsE)
        /*0a1c*/ 	.word	0x00000008


	//----- nvinfo : EIATTR_MIN_STACK_SIZE
	.align		4
.L_442:
        /*0a20*/ 	.byte	0x04, 0x12
        /*0a22*/ 	.short	(.L_444 - .L_443)
	.align		4
.L_443:
        /*0a24*/ 	.word	index@(_ZN5flash24flash_fwd_splitkv_kernelI23Flash_fwd_kernel_traitsILi32ELi64ELi256ELi4ELb0ELb0EN7cutlass6half_tE19Flash_kernel_traitsILi32ELi64ELi256ELi4ES3_EELb1ELb0ELb0ELb0ELb0ELb0ELb1ELb1EEEvNS_16Flash_fwd_paramsE)
        /*0a28*/ 	.word	0x00000010


	//----- nvinfo : EIATTR_MIN_STACK_SIZE
	.align		4
.L_444:
        /*0a2c*/ 	.byte	0x04, 0x12
        /*0a2e*/ 	.short	(.L_446 - .L_445)
	.align		4
.L_445:
        /*0a30*/ 	.word	index@(_ZN5flash24flash_fwd_splitkv_kernelI23Flash_fwd_kernel_traitsILi32ELi64ELi256ELi4ELb0ELb0EN7cutlass6half_tE19Flash_kernel_traitsILi32ELi64ELi256ELi4ES3_EELb1ELb0ELb0ELb0ELb0ELb1ELb1ELb1EEEvNS_16Flash_fwd_paramsE)
        /*0a34*/ 	.word	0x00000008


	//----- nvinfo : EIATTR_MIN_STACK_SIZE
	.align		4
.L_446:
        /*0a38*/ 	.byte	0x04, 0x12
        /*0a3a*/ 	.short	(.L_448 - .L_447)
	.align		4
.L_447:
        /*0a3c*/ 	.word	index@(_ZN5flash24flash_fwd_splitkv_kernelI23Flash_fwd_kernel_traitsILi32ELi64ELi256ELi4ELb0ELb0EN7cutlass6half_tE19Flash_kernel_traitsILi32ELi64ELi256ELi4ES3_EELb1ELb0ELb0ELb1ELb1ELb0ELb0ELb0EEEvNS_16Flash_fwd_paramsE)
        /*0a40*/ 	.word	0x00000000


	//----- nvinfo : EIATTR_MIN_STACK_SIZE
	.align		4
.L_448:
        /*0a44*/ 	.byte	0x04, 0x12
        /*0a46*/ 	.short	(.L_450 - .L_449)
	.align		4
.L_449:
        /*0a48*/ 	.word	index@(_ZN5flash24flash_fwd_splitkv_kernelI23Flash_fwd_kernel_traitsILi32ELi64ELi256ELi4ELb0ELb0EN7cutlass6half_tE19Flash_kernel_traitsILi32ELi64ELi256ELi4ES3_EELb1ELb0ELb0ELb1ELb1ELb1ELb0ELb0EEEvNS_16Flash_fwd_paramsE)
        /*0a4c*/ 	.word	0x00000000


	//----- nvinfo : EIATTR_MIN_STACK_SIZE
	.align		4
.L_450:
        /*0a50*/ 	.byte	0x04, 0x12
        /*0a52*/ 	.short	(.L_452 - .L_451)
	.align		4
.L_451:
        /*0a54*/ 	.word	index@(_ZN5flash24flash_fwd_splitkv_kernelI23Flash_fwd_kernel_traitsILi32ELi64ELi256ELi4ELb0ELb0EN7cutlass6half_tE19Flash_kernel_traitsILi32ELi64ELi256ELi4ES3_EELb1ELb0ELb0ELb1ELb1ELb0ELb1ELb0EEEvNS_16Flash_fwd_paramsE)
        /*0a58*/ 	.word	0x00000000


	//----- nvinfo : EIATTR_MIN_STACK_SIZE
	.align		4
.L_452:
        /*0a5c*/ 	.byte	0x04, 0x12
        /*0a5e*/ 	.short	(.L_454 - .L_453)
	.align		4
.L_453:
        /*0a60*/ 	.word	index@(_ZN5flash24flash_fwd_splitkv_kernelI23Flash_fwd_kernel_traitsILi32ELi64ELi256ELi4ELb0ELb0EN7cutlass6half_tE19Flash_kernel_traitsILi32ELi64ELi256ELi4ES3_EELb1ELb0ELb0ELb1ELb1ELb1ELb1ELb0EEEvNS_16Flash_fwd_paramsE)
        /*0a64*/ 	.word	0x00000000


	//----- nvinfo : EIATTR_MIN_STACK_SIZE
	.align		4
.L_454:
        /*0a68*/ 	.byte	0x04, 0x12
        /*0a6a*/ 	.short	(.L_456 - .L_455)
	.align		4
.L_455:
        /*0a6c*/ 	.word	index@(_ZN5flash24flash_fwd_splitkv_kernelI23Flash_fwd_kernel_traitsILi32ELi64ELi256ELi4ELb0ELb0EN7cutlass6half_tE19Flash_kernel_traitsILi32ELi64ELi256ELi4ES3_EELb1ELb0ELb0ELb0ELb1ELb0ELb0ELb0EEEvNS_16Flash_fwd_paramsE)
        /*0a70*/ 	.word	0x00000000


	//----- nvinfo : EIATTR_MIN_STACK_SIZE
	.align		4
.L_456:
        /*0a74*/ 	.byte	0x04, 0x12
        /*0a76*/ 	.short	(.L_458 - .L_457)
	.align		4
.L_457:
        /*0a78*/ 	.word	index@(_ZN5flash24flash_fwd_splitkv_kernelI23Flash_fwd_kernel_traitsILi32ELi64ELi256ELi4ELb0ELb0EN7cutlass6half_tE19Flash_kernel_traitsILi32ELi64ELi256ELi4ES3_EELb1ELb0ELb0ELb0ELb1ELb1ELb0ELb0EEEvNS_16Flash_fwd_paramsE)
        /*0a7c*/ 	.word	0x00000000


	//----- nvinfo : EIATTR_MIN_STACK_SIZE
	.align		4
.L_458:
        /*0a80*/ 	.byte	0x04, 0x12
        /*0a82*/ 	.short	(.L_460 - .L_459)
	.align		4
.L_459:
        /*0a84*/ 	.word	index@(_ZN5flash24flash_fwd_splitkv_kernelI23Flash_fwd_kernel_traitsILi32ELi64ELi256ELi4ELb0ELb0EN7cutlass6half_tE19Flash_kernel_traitsILi32ELi64ELi256ELi4ES3_EELb1ELb0ELb1ELb0ELb0ELb0ELb0ELb0EEEvNS_16Flash_fwd_paramsE)
        /*0a88*/ 	.word	0x00000000


	//----- nvinfo : EIATTR_MIN_STACK_SIZE
	.align		4
.L_460:
        /*0a8c*/ 	.byte	0x04, 0x12
        /*0a8e*/ 	.short	(.L_462 - .L_461)
	.align		4
.L_461:
        /*0a90*/ 	.word	index@(_ZN5flash24flash_fwd_splitkv_kernelI23Flash_fwd_kernel_traitsILi32ELi64ELi256ELi4ELb0ELb0EN7cutlass6half_tE19Flash_kernel_traitsILi32ELi64ELi256ELi4ES3_EELb1ELb0ELb1ELb0ELb0ELb1ELb0ELb0EEEvNS_16Flash_fwd_paramsE)
        /*0a94*/ 	.word	0x00000000


	//----- nvinfo : EIATTR_MIN_STACK_SIZE
	.align		4
.L_462:
        /*0a98*/ 	.byte	0x04, 0x12
        /*0a9a*/ 	.short	(.L_464 - .L_463)
	.align		4
.L_463:
        /*0a9c*/ 	.word	index@(_ZN5flash24flash_fwd_splitkv_kernelI23Flash_fwd_kernel_traitsILi32ELi64ELi256ELi4ELb0ELb0EN7cutlass6half_tE19Flash_kernel_traitsILi32ELi64ELi256ELi4ES3_EELb1ELb0ELb0ELb0ELb1ELb0ELb0ELb1EEEvNS_16Flash_fwd_paramsE)
        /*0aa0*/ 	.word	0x00000000


	//----- nvinfo : EIATTR_MIN_STACK_SIZE
	.align		4
.L_464:
        /*0aa4*/ 	.byte	0x04, 0x12
        /*0aa6*/ 	.short	(.L_466 - .L_465)
	.align		4
.L_465:
        /*0aa8*/ 	.word	index@(_ZN5flash24flash_fwd_splitkv_kernelI23Flash_fwd_kernel_traitsILi32ELi64ELi256ELi4ELb0ELb0EN7cutlass6half_tE19Flash_kernel_traitsILi32ELi64ELi256ELi4ES3_EELb1ELb0ELb0ELb0ELb1ELb1ELb0ELb1EEEvNS_16Flash_fwd_paramsE)
        /*0aac*/ 	.word	0x00000008


	//----- nvinfo : EIATTR_MIN_STACK_SIZE
	.align		4
.L_466:
        /*0ab0*/ 	.byte	0x04, 0x12
        /*0ab2*/ 	.short	(.L_468 - .L_467)
	.align		4
.L_467:
        /*0ab4*/ 	.word	index@(_ZN5flash24flash_fwd_splitkv_kernelI23Flash_fwd_kernel_traitsILi32ELi64ELi256ELi4ELb0ELb0EN7cutlass6half_tE19Flash_kernel_traitsILi32ELi64ELi256ELi4ES3_EELb1ELb0ELb1ELb0ELb0ELb0ELb0ELb1EEEvNS_16Flash_fwd_paramsE)
        /*0ab8*/ 	.word	0x00000000


	//----- nvinfo : EIATTR_MIN_STACK_SIZE
	.align		4
.L_468:
        /*0abc*/ 	.byte	0x04, 0x12
        /*0abe*/ 	.short	(.L_470 - .L_469)
	.align		4
.L_469:
        /*0ac0*/ 	.word	index@(_ZN5flash24flash_fwd_splitkv_kernelI23Flash_fwd_kernel_traitsILi32ELi64ELi256ELi4ELb0ELb0EN7cutlass6half_tE19Flash_kernel_traitsILi32ELi64ELi256ELi4ES3_EELb1ELb0ELb1ELb0ELb0ELb1ELb0ELb1EEEvNS_16Flash_fwd_paramsE)
        /*0ac4*/ 	.word	0x00000000


	//----- nvinfo : EIATTR_MIN_STACK_SIZE
	.align		4
.L_470:
        /*0ac8*/ 	.byte	0x04, 0x12
        /*0aca*/ 	.short	(.L_472 - .L_471)
	.align		4
.L_471:
        /*0acc*/ 	.word	index@(_ZN5flash24flash_fwd_splitkv_kernelI23Flash_fwd_kernel_traitsILi32ELi64ELi256ELi4ELb0ELb0EN7cutlass6half_tE19Flash_kernel_traitsILi32ELi64ELi256ELi4ES3_EELb1ELb0ELb0ELb0ELb1ELb0ELb1ELb0EEEvNS_16Flash_fwd_paramsE)
        /*0ad0*/ 	.word	0x00000000


	//----- nvinfo : EIATTR_MIN_STACK_SIZE
	.align		4
.L_472:
        /*0ad4*/ 	.byte	0x04, 0x12
        /*0ad6*/ 	.short	(.L_474 - .L_473)
	.align		4
.L_473:
        /*0ad8*/ 	.word	index@(_ZN5flash24flash_fwd_splitkv_kernelI23Flash_fwd_kernel_traitsILi32ELi64ELi256ELi4ELb0ELb0EN7cutlass6half_tE19Flash_kernel_traitsILi32ELi64ELi256ELi4ES3_EELb1ELb0ELb0ELb0ELb1ELb1ELb1ELb0EEEvNS_16Flash_fwd_paramsE)
        /*0adc*/ 	.word	0x00000000


	//----- nvinfo : EIATTR_MIN_STACK_SIZE
	.align		4
.L_474:
        /*0ae0*/ 	.byte	0x04, 0x12
        /*0ae2*/ 	.short	(.L_476 - .L_475)
	.align		4
.L_475:
        /*0ae4*/ 	.word	index@(_ZN5flash24flash_fwd_splitkv_kernelI23Flash_fwd_kernel_traitsILi32ELi64ELi256ELi4ELb0ELb0EN7cutlass6half_tE19Flash_kernel_traitsILi32ELi64ELi256ELi4ES3_EELb1ELb0ELb1ELb0ELb0ELb0ELb1ELb0EEEvNS_16Flash_fwd_paramsE)
        /*0ae8*/ 	.word	0x00000000


	//----- nvinfo : EIATTR_MIN_STACK_SIZE
	.align		4
.L_476:
        /*0aec*/ 	.byte	0x04, 0x12
        /*0aee*/ 	.short	(.L_478 - .L_477)
	.align		4
.L_477:
        /*0af0*/ 	.word	index@(_ZN5flash24flash_fwd_splitkv_kernelI23Flash_fwd_kernel_traitsILi32ELi64ELi256ELi4ELb0ELb0EN7cutlass6half_tE19Flash_kernel_traitsILi32ELi64ELi256ELi4ES3_EELb1ELb0ELb1ELb0ELb0ELb1ELb1ELb0EEEvNS_16Flash_fwd_paramsE)
        /*0af4*/ 	.word	0x00000000


	//----- nvinfo : EIATTR_MIN_STACK_SIZE
	.align		4
.L_478:
        /*0af8*/ 	.byte	0x04, 0x12
        /*0afa*/ 	.short	(.L_480 - .L_479)
	.align		4
.L_479:
        /*0afc*/ 	.word	index@(_ZN5flash24flash_fwd_splitkv_kernelI23Flash_fwd_kernel_traitsILi32ELi64ELi256ELi4ELb0ELb0EN7cutlass6half_tE19Flash_kernel_traitsILi32ELi64ELi256ELi4ES3_EELb1ELb0ELb0ELb0ELb1ELb0ELb1ELb1EEEvNS_16Flash_fwd_paramsE)
        /*0b00*/ 	.word	0x00000000


	//----- nvinfo : EIATTR_MIN_STACK_SIZE
	.align		4
.L_480:
        /*0b04*/ 	.byte	0x04, 0x12
        /*0b06*/ 	.short	(.L_482 - .L_481)
	.align		4
.L_481:
        /*0b08*/ 	.word	index@(_ZN5flash24flash_fwd_splitkv_kernelI23Flash_fwd_kernel_traitsILi32ELi64ELi256ELi4ELb0ELb0EN7cutlass6half_tE19Flash_kernel_traitsILi32ELi64ELi256ELi4ES3_EELb1ELb0ELb0ELb0ELb1ELb1ELb1ELb1EEEvNS_16Flash_fwd_paramsE)
        /*0b0c*/ 	.word	0x00000000


	//----- nvinfo : EIATTR_MIN_STACK_SIZE
	.align		4
.L_482:
        /*0b10*/ 	.byte	0x04, 0x12
        /*0b12*/ 	.short	(.L_484 - .L_483)
	.align		4
.L_483:
        /*0b14*/ 	.word	index@(_ZN5flash24flash_fwd_splitkv_kernelI23Flash_fwd_kernel_traitsILi32ELi64ELi256ELi4ELb0ELb0EN7cutlass6half_tE19Flash_kernel_traitsILi32ELi64ELi256ELi4ES3_EELb1ELb0ELb1ELb0ELb0ELb0ELb1ELb1EEEvNS_16Flash_fwd_paramsE)
        /*0b18*/ 	.word	0x00000000


	//----- nvinfo : EIATTR_MIN_STACK_SIZE
	.align		4
.L_484:
        /*0b1c*/ 	.byte	0x04, 0x12
        /*0b1e*/ 	.short	(.L_486 - .L_485)
	.align		4
.L_485:
        /*0b20*/ 	.word	index@(_ZN5flash24flash_fwd_splitkv_kernelI23Flash_fwd_kernel_traitsILi32ELi64ELi256ELi4ELb0ELb0EN7cutlass6half_tE19Flash_kernel_traitsILi32ELi64ELi256ELi4ES3_EELb1ELb0ELb1ELb0ELb0ELb1ELb1ELb1EEEvNS_16Flash_fwd_paramsE)
        /*0b24*/ 	.word	0x00000000


	//----- nvinfo : EIATTR_MIN_STACK_SIZE
	.align		4
.L_486:
        /*0b28*/ 	.byte	0x04, 0x12
        /*0b2a*/ 	.short	(.L_488 - .L_487)
	.align		4
.L_487:
        /*0b2c*/ 	.word	index@(_ZN5flash32flash_fwd_splitkv_combine_kernelI23Flash_fwd_kernel_traitsILi32ELi64ELi128ELi4ELb0ELb0EN7cutlass6half_tE19Flash_kernel_traitsILi32ELi64ELi128ELi4ES3_EELi16ELi7ELb0EEEvNS_16Flash_fwd_paramsE)
        /*0b30*/ 	.word	0x00000000


	//----- nvinfo : EIATTR_MIN_STACK_SIZE
	.align		4
.L_488:
        /*0b34*/ 	.byte	0x04, 0x12
        /*0b36*/ 	.short	(.L_490 - .L_489)
	.align		4
.L_489:
        /*0b38*/ 	.word	index@(_ZN5flash32flash_fwd_splitkv_combine_kernelI23Flash_fwd_kernel_traitsILi32ELi64ELi128ELi4ELb0ELb0EN7cutlass6half_tE19Flash_kernel_traitsILi32ELi64ELi128ELi4ES3_EELi16ELi6ELb0EEEvNS_16Flash_fwd_paramsE)
        /*0b3c*/ 	.word	0x00000000


	//----- nvinfo : EIATTR_MIN_STACK_SIZE
	.align		4
.L_490:
        /*0b40*/ 	.byte	0x04, 0x12
        /*0b42*/ 	.short	(.L_492 - .L_491)
	.align		4
.L_491:
        /*0b44*/ 	.word	index@(_ZN5flash32flash_fwd_splitkv_combine_kernelI23Flash_fwd_kernel_traitsILi32ELi64ELi128ELi4ELb0ELb0EN7cutlass6half_tE19Flash_kernel_traitsILi32ELi64ELi128ELi4ES3_EELi16ELi5ELb0EEEvNS_16Flash_fwd_paramsE)
        /*0b48*/ 	.word	0x00000000


	//----- nvinfo : EIATTR_MIN_STACK_SIZE
	.align		4
.L_492:
        /*0b4c*/ 	.byte	0x04, 0x12
        /*0b4e*/ 	.short	(.L_494 - .L_493)
	.align		4
.L_493:
        /*0b50*/ 	.word	index@(_ZN5flash32flash_fwd_splitkv_combine_kernelI23Flash_fwd_kernel_traitsILi32ELi64ELi128ELi4ELb0ELb0EN7cutlass6half_tE19Flash_kernel_traitsILi32ELi64ELi128ELi4ES3_EELi16ELi4ELb0EEEvNS_16Flash_fwd_paramsE)
        /*0b54*/ 	.word	0x00000000


	//----- nvinfo : EIATTR_MIN_STACK_SIZE
	.align		4
.L_494:
        /*0b58*/ 	.byte	0x04, 0x12
        /*0b5a*/ 	.short	(.L_496 - .L_495)
	.align		4
.L_495:
        /*0b5c*/ 	.word	index@(_ZN5flash32flash_fwd_splitkv_combine_kernelI23Flash_fwd_kernel_traitsILi32ELi64ELi128ELi4ELb0ELb0EN7cutlass6half_tE19Flash_kernel_traitsILi32ELi64ELi128ELi4ES3_EELi16ELi3ELb0EEEvNS_16Flash_fwd_paramsE)
        /*0b60*/ 	.word	0x00000000


	//----- nvinfo : EIATTR_MIN_STACK_SIZE
	.align		4
.L_496:
        /*0b64*/ 	.byte	0x04, 0x12
        /*0b66*/ 	.short	(.L_498 - .L_497)
	.align		4
.L_497:
        /*0b68*/ 	.word	index@(_ZN5flash32flash_fwd_splitkv_combine_kernelI23Flash_fwd_kernel_traitsILi32ELi64ELi128ELi4ELb0ELb0EN7cutlass6half_tE19Flash_kernel_traitsILi32ELi64ELi128ELi4ES3_EELi16ELi2ELb0EEEvNS_16Flash_fwd_paramsE)
        /*0b6c*/ 	.word	0x00000000


	//----- nvinfo : EIATTR_MIN_STACK_SIZE
	.align		4
.L_498:
        /*0b70*/ 	.byte	0x04, 0x12
        /*0b72*/ 	.short	(.L_500 - .L_499)
	.align		4
.L_499:
        /*0b74*/ 	.word	index@(_ZN5flash32flash_fwd_splitkv_combine_kernelI23Flash_fwd_kernel_traitsILi32ELi64ELi128ELi4ELb0ELb0EN7cutlass6half_tE19Flash_kernel_traitsILi32ELi64ELi128ELi4ES3_EELi16ELi1ELb0EEEvNS_16Flash_fwd_paramsE)
        /*0b78*/ 	.word	0x00000000


	//----- nvinfo : EIATTR_MIN_STACK_SIZE
	.align		4
.L_500:
        /*0b7c*/ 	.byte	0x04, 0x12
        /*0b7e*/ 	.short	(.L_502 - .L_501)
	.align		4
.L_501:
        /*0b80*/ 	.word	index@(_ZN5flash32flash_fwd_splitkv_combine_kernelI23Flash_fwd_kernel_traitsILi32ELi64ELi128ELi4ELb0ELb0EN7cutlass6half_tE19Flash_kernel_traitsILi32ELi64ELi128ELi4ES3_EELi16ELi7ELb1EEEvNS_16Flash_fwd_paramsE)
        /*0b84*/ 	.word	0x00000000


	//----- nvinfo : EIATTR_MIN_STACK_SIZE
	.align		4
.L_502:
        /*0b88*/ 	.byte	0x04, 0x12
        /*0b8a*/ 	.short	(.L_504 - .L_503)
	.align		4
.L_503:
        /*0b8c*/ 	.word	index@(_ZN5flash32flash_fwd_splitkv_combine_kernelI23Flash_fwd_kernel_traitsILi32ELi64ELi128ELi4ELb0ELb0EN7cutlass6half_tE19Flash_kernel_traitsILi32ELi64ELi128ELi4ES3_EELi16ELi6ELb1EEEvNS_16Flash_fwd_paramsE)
        /*0b90*/ 	.word	0x00000000


	//----- nvinfo : EIATTR_MIN_STACK_SIZE
	.align		4
.L_504:
        /*0b94*/ 	.byte	0x04, 0x12
        /*0b96*/ 	.short	(.L_506 - .L_505)
	.align		4
.L_505:
        /*0b98*/ 	.word	index@(_ZN5flash32flash_fwd_splitkv_combine_kernelI23Flash_fwd_kernel_traitsILi32ELi64ELi128ELi4ELb0ELb0EN7cutlass6half_tE19Flash_kernel_traitsILi32ELi64ELi128ELi4ES3_EELi16ELi5ELb1EEEvNS_16Flash_fwd_paramsE)
        /*0b9c*/ 	.word	0x00000000


	//----- nvinfo : EIATTR_MIN_STACK_SIZE
	.align		4
.L_506:
        /*0ba0*/ 	.byte	0x04, 0x12
        /*0ba2*/ 	.short	(.L_508 - .L_507)
	.align		4
.L_507:
        /*0ba4*/ 	.word	index@(_ZN5flash32flash_fwd_splitkv_combine_kernelI23Flash_fwd_kernel_traitsILi32ELi64ELi128ELi4ELb0ELb0EN7cutlass6half_tE19Flash_kernel_traitsILi32ELi64ELi128ELi4ES3_EELi16ELi4ELb1EEEvNS_16Flash_fwd_paramsE)
        /*0ba8*/ 	.word	0x00000000


	//----- nvinfo : EIATTR_MIN_STACK_SIZE
	.align		4
.L_508:
        /*0bac*/ 	.byte	0x04, 0x12
        /*0bae*/ 	.short	(.L_510 - .L_509)
	.align		4
.L_509:
        /*0bb0*/ 	.word	index@(_ZN5flash32flash_fwd_splitkv_combine_kernelI23Flash_fwd_kernel_traitsILi32ELi64ELi128ELi4ELb0ELb0EN7cutlass6half_tE19Flash_kernel_traitsILi32ELi64ELi128ELi4ES3_EELi16ELi3ELb1EEEvNS_16Flash_fwd_paramsE)
        /*0bb4*/ 	.word	0x00000000


	//----- nvinfo : EIATTR_MIN_STACK_SIZE
	.align		4
.L_510:
        /*0bb8*/ 	.byte	0x04, 0x12
        /*0bba*/ 	.short	(.L_512 - .L_511)
	.align		4
.L_511:
        /*0bbc*/ 	.word	index@(_ZN5flash32flash_fwd_splitkv_combine_kernelI23Flash_fwd_kernel_traitsILi32ELi64ELi128ELi4ELb0ELb0EN7cutlass6half_tE19Flash_kernel_traitsILi32ELi64ELi128ELi4ES3_EELi16ELi2ELb1EEEvNS_16Flash_fwd_paramsE)
        /*0bc0*/ 	.word	0x00000000


	//----- nvinfo : EIATTR_MIN_STACK_SIZE
	.align		4
.L_512:
        /*0bc4*/ 	.byte	0x04, 0x12
        /*0bc6*/ 	.short	(.L_514 - .L_513)
	.align		4
.L_513:
        /*0bc8*/ 	.word	index@(_ZN5flash32flash_fwd_splitkv_combine_kernelI23Flash_fwd_kernel_traitsILi32ELi64ELi128ELi4ELb0ELb0EN7cutlass6half_tE19Flash_kernel_traitsILi32ELi64ELi128ELi4ES3_EELi16ELi1ELb1EEEvNS_16Flash_fwd_paramsE)
        /*0bcc*/ 	.word	0x00000000


	//----- nvinfo : EIATTR_MIN_STACK_SIZE
	.align		4
.L_514:
        /*0bd0*/ 	.byte	0x04, 0x12
        /*0bd2*/ 	.short	(.L_516 - .L_515)
	.align		4
.L_515:
        /*0bd4*/ 	.word	index@(_ZN5flash24flash_fwd_splitkv_kernelI23Flash_fwd_kernel_traitsILi32ELi64ELi128ELi4ELb0ELb0EN7cutlass6half_tE19Flash_kernel_traitsILi32ELi64ELi128ELi4ES3_EELb1ELb0ELb0ELb0ELb0ELb0ELb0ELb0EEEvNS_16Flash_fwd_paramsE)
        /*0bd8*/ 	.word	0x00000000


	//----- nvinfo : EIATTR_MIN_STACK_SIZE
	.align		4
.L_516:
        /*0bdc*/ 	.byte	0x04, 0x12
        /*0bde*/ 	.short	(.L_518 - .L_517)
	.align		4
.L_517:
        /*0be0*/ 	.word	index@(_ZN5flash24flash_fwd_splitkv_kernelI23Flash_fwd_kernel_traitsILi32ELi64ELi128ELi4ELb0ELb0EN7cutlass6half_tE19Flash_kernel_traitsILi32ELi64ELi128ELi4ES3_EELb1ELb0ELb0ELb0ELb0ELb1ELb0ELb0EEEvNS_16Flash_fwd_paramsE)
        /*0be4*/ 	.word	0x00000000


	//----- nvinfo : EIATTR_MIN_STACK_SIZE
	.align		4
.L_518:
        /*0be8*/ 	.byte	0x04, 0x12
        /*0bea*/ 	.short	(.L_520 - .L_519)
	.align		4
.L_519:
        /*0bec*/ 	.word	index@(_ZN5flash24flash_fwd_splitkv_kernelI23Flash_fwd_kernel_traitsILi32ELi64ELi128ELi4ELb0ELb0EN7cutlass6half_tE19Flash_kernel_traitsILi32ELi64ELi128ELi4ES3_EELb1ELb0ELb0ELb0ELb0ELb0ELb0ELb1EEEvNS_16Flash_fwd_paramsE)
        /*0bf0*/ 	.word	0x00000000


	//----- nvinfo : EIATTR_MIN_STACK_SIZE
	.align		4
.L_520:
        /*0bf4*/ 	.byte	0x04, 0x12
        /*0bf6*/ 	.short	(.L_522 - .L_521)
	.align		4
.L_521:
        /*0bf8*/ 	.word	index@(_ZN5flash24flash_fwd_splitkv_kernelI23Flash_fwd_kernel_traitsILi32ELi64ELi128ELi4ELb0ELb0EN7cutlass6half_tE19Flash_kernel_traitsILi32ELi64ELi128ELi4ES3_EELb1ELb0ELb0ELb0ELb0ELb1ELb0ELb1EEEvNS_16Flash_fwd_paramsE)
        /*0bfc*/ 	.word	0x00000000


	//----- nvinfo : EIATTR_MIN_STACK_SIZE
	.align		4
.L_522:
        /*0c00*/ 	.byte	0x04, 0x12
        /*0c02*/ 	.short	(.L_524 - .L_523)
	.align		4
.L_523:
        /*0c04*/ 	.word	index@(_ZN5flash24flash_fwd_splitkv_kernelI23Flash_fwd_kernel_traitsILi32ELi64ELi128ELi4ELb0ELb0EN7cutlass6half_tE19Flash_kernel_traitsILi32ELi64ELi128ELi4ES3_EELb1ELb0ELb0ELb0ELb0ELb0ELb1ELb0EEEvNS_16Flash_fwd_paramsE)
        /*0c08*/ 	.word	0x00000000


	//----- nvinfo : EIATTR_MIN_STACK_SIZE
	.align		4
.L_524:
        /*0c0c*/ 	.byte	0x04, 0x12
        /*0c0e*/ 	.short	(.L_526 - .L_525)
	.align		4
.L_525:
        /*0c10*/ 	.word	index@(_ZN5flash24flash_fwd_splitkv_kernelI23Flash_fwd_kernel_traitsILi32ELi64ELi128ELi4ELb0ELb0EN7cutlass6half_tE19Flash_kernel_traitsILi32ELi64ELi128ELi4ES3_EELb1ELb0ELb0ELb0ELb0ELb1ELb1ELb0EEEvNS_16Flash_fwd_paramsE)
        /*0c14*/ 	.word	0x00000000


	//----- nvinfo : EIATTR_MIN_STACK_SIZE
	.align		4
.L_526:
        /*0c18*/ 	.byte	0x04, 0x12
        /*0c1a*/ 	.short	(.L_528 - .L_527)
	.align		4
.L_527:
        /*0c1c*/ 	.word	index@(_ZN5flash24flash_fwd_splitkv_kernelI23Flash_fwd_kernel_traitsILi32ELi64ELi128ELi4ELb0ELb0EN7cutlass6half_tE19Flash_kernel_traitsILi32ELi64ELi128ELi4ES3_EELb1ELb0ELb0ELb0ELb0ELb0ELb1ELb1EEEvNS_16Flash_fwd_paramsE)
        /*0c20*/ 	.word	0x00000000


	//----- nvinfo : EIATTR_MIN_STACK_SIZE
	.align		4
.L_528:
        /*0c24*/ 	.byte	0x04, 0x12
        /*0c26*/ 	.short	(.L_530 - .L_529)
	.align		4
.L_529:
        /*0c28*/ 	.word	index@(_ZN5flash24flash_fwd_splitkv_kernelI23Flash_fwd_kernel_traitsILi32ELi64ELi128ELi4ELb0ELb0EN7cutlass6half_tE19Flash_kernel_traitsILi32ELi64ELi128ELi4ES3_EELb1ELb0ELb0ELb0ELb0ELb1ELb1ELb1EEEvNS_16Flash_fwd_paramsE)
        /*0c2c*/ 	.word	0x00000000


	//----- nvinfo : EIATTR_MIN_STACK_SIZE
	.align		4
.L_530:
        /*0c30*/ 	.byte	0x04, 0x12
        /*0c32*/ 	.short	(.L_532 - .L_531)
	.align		4
.L_531:
        /*0c34*/ 	.word	index@(_ZN5flash24flash_fwd_splitkv_kernelI23Flash_fwd_kernel_traitsILi32ELi64ELi128ELi4ELb0ELb0EN7cutlass6half_tE19Flash_kernel_traitsILi32ELi64ELi128ELi4ES3_EELb1ELb0ELb0ELb1ELb1ELb0ELb0ELb0EEEvNS_16Flash_fwd_paramsE)
        /*0c38*/ 	.word	0x00000000


	//----- nvinfo : EIATTR_MIN_STACK_SIZE
	.align		4
.L_532:
        /*0c3c*/ 	.byte	0x04, 0x12
        /*0c3e*/ 	.short	(.L_534 - .L_533)
	.align		4
.L_533:
        /*0c40*/ 	.word	index@(_ZN5flash24flash_fwd_splitkv_kernelI23Flash_fwd_kernel_traitsILi32ELi64ELi128ELi4ELb0ELb0EN7cutlass6half_tE19Flash_kernel_traitsILi32ELi64ELi128ELi4ES3_EELb1ELb0ELb0ELb1ELb1ELb1ELb0ELb0EEEvNS_16Flash_fwd_paramsE)
        /*0c44*/ 	.word	0x00000000


	//----- nvinfo : EIATTR_MIN_STACK_SIZE
	.align		4
.L_534:
        /*0c48*/ 	.byte	0x04, 0x12
        /*0c4a*/ 	.short	(.L_536 - .L_535)
	.align		4
.L_535:
        /*0c4c*/ 	.word	index@(_ZN5flash24flash_fwd_splitkv_kernelI23Flash_fwd_kernel_traitsILi32ELi64ELi128ELi4ELb0ELb0EN7cutlass6half_tE19Flash_kernel_traitsILi32ELi64ELi128ELi4ES3_EELb1ELb0ELb0ELb1ELb1ELb0ELb1ELb0EEEvNS_16Flash_fwd_paramsE)
        /*0c50*/ 	.word	0x00000000


	//----- nvinfo : EIATTR_MIN_STACK_SIZE
	.align		4
.L_536:
        /*0c54*/ 	.byte	0x04, 0x12
        /*0c56*/ 	.short	(.L_538 - .L_537)
	.align		4
.L_537:
        /*0c58*/ 	.word	index@(_ZN5flash24flash_fwd_splitkv_kernelI23Flash_fwd_kernel_traitsILi32ELi64ELi128ELi4ELb0ELb0EN7cutlass6half_tE19Flash_kernel_traitsILi32ELi64ELi128ELi4ES3_EELb1ELb0ELb0ELb1ELb1ELb1ELb1ELb0EEEvNS_16Flash_fwd_paramsE)
        /*0c5c*/ 	.word	0x00000000


	//----- nvinfo : EIATTR_MIN_STACK_SIZE
	.align		4
.L_538:
        /*0c60*/ 	.byte	0x04, 0x12
        /*0c62*/ 	.short	(.L_540 - .L_539)
	.align		4
.L_539:
        /*0c64*/ 	.word	index@(_ZN5flash24flash_fwd_splitkv_kernelI23Flash_fwd_kernel_traitsILi32ELi64ELi128ELi4ELb0ELb0EN7cutlass6half_tE19Flash_kernel_traitsILi32ELi64ELi128ELi4ES3_EELb1ELb0ELb0ELb0ELb1ELb0ELb0ELb0EEEvNS_16Flash_fwd_paramsE)
        /*0c68*/ 	.word	0x00000000


	//----- nvinfo : EIATTR_MIN_STACK_SIZE
	.align		4
.L_540:
        /*0c6c*/ 	.byte	0x04, 0x12
        /*0c6e*/ 	.short	(.L_542 - .L_541)
	.align		4
.L_541:
        /*0c70*/ 	.word	index@(_ZN5flash24flash_fwd_splitkv_kernelI23Flash_fwd_kernel_traitsILi32ELi64ELi128ELi4ELb0ELb0EN7cutlass6half_tE19Flash_kernel_traitsILi32ELi64ELi128ELi4ES3_EELb1ELb0ELb0ELb0ELb1ELb1ELb0ELb0EEEvNS_16Flash_fwd_paramsE)
        /*0c74*/ 	.word	0x00000000


	//----- nvinfo : EIATTR_MIN_STACK_SIZE
	.align		4
.L_542:
        /*0c78*/ 	.byte	0x04, 0x12
        /*0c7a*/ 	.short	(.L_544 - .L_543)
	.align		4
.L_543:
        /*0c7c*/ 	.word	index@(_ZN5flash24flash_fwd_splitkv_kernelI23Flash_fwd_kernel_traitsILi32ELi64ELi128ELi4ELb0ELb0EN7cutlass6half_tE19Flash_kernel_traitsILi32ELi64ELi128ELi4ES3_EELb1ELb0ELb1ELb0ELb0ELb0ELb0ELb0EEEvNS_16Flash_fwd_paramsE)
        /*0c80*/ 	.word	0x00000000


	//----- nvinfo : EIATTR_MIN_STACK_SIZE
	.align		4
.L_544:
        /*0c84*/ 	.byte	0x04, 0x12
        /*0c86*/ 	.short	(.L_546 - .L_545)
	.align		4
.L_545:
        /*0c88*/ 	.word	index@(_ZN5flash24flash_fwd_splitkv_kernelI23Flash_fwd_kernel_traitsILi32ELi64ELi128ELi4ELb0ELb0EN7cutlass6half_tE19Flash_kernel_traitsILi32ELi64ELi128ELi4ES3_EELb1ELb0ELb1ELb0ELb0ELb1ELb0ELb0EEEvNS_16Flash_fwd_paramsE)
        /*0c8c*/ 	.word	0x00000000


	//----- nvinfo : EIATTR_MIN_STACK_SIZE
	.align		4
.L_546:
        /*0c90*/ 	.byte	0x04, 0x12
        /*0c92*/ 	.short	(.L_548 - .L_547)
	.align		4
.L_547:
        /*0c94*/ 	.word	index@(_ZN5flash24flash_fwd_splitkv_kernelI23Flash_fwd_kernel_traitsILi32ELi64ELi128ELi4ELb0ELb0EN7cutlass6half_tE19Flash_kernel_traitsILi32ELi64ELi128ELi4ES3_EELb1ELb0ELb0ELb0ELb1ELb0ELb0ELb1EEEvNS_16Flash_fwd_paramsE)
        /*0c98*/ 	.word	0x00000000


	//----- nvinfo : EIATTR_MIN_STACK_SIZE
	.align		4
.L_548:
        /*0c9c*/ 	.byte	0x04, 0x12
        /*0c9e*/ 	.short	(.L_550 - .L_549)
	.align		4
.L_549:
        /*0ca0*/ 	.word	index@(_ZN5flash24flash_fwd_splitkv_kernelI23Flash_fwd_kernel_traitsILi32ELi64ELi128ELi4ELb0ELb0EN7cutlass6half_tE19Flash_kernel_traitsILi32ELi64ELi128ELi4ES3_EELb1ELb0ELb0ELb0ELb1ELb1ELb0ELb1EEEvNS_16Flash_fwd_paramsE)
        /*0ca4*/ 	.word	0x00000000


	//----- nvinfo : EIATTR_MIN_STACK_SIZE
	.align		4
.L_550:
        /*0ca8*/ 	.byte	0x04, 0x12
        /*0caa*/ 	.short	(.L_552 - .L_551)
	.align		4
.L_551:
        /*0cac*/ 	.word	index@(_ZN5flash24flash_fwd_splitkv_kernelI23Flash_fwd_kernel_traitsILi32ELi64ELi128ELi4ELb0ELb0EN7cutlass6half_tE19Flash_kernel_traitsILi32ELi64ELi128ELi4ES3_EELb1ELb0ELb1ELb0ELb0ELb0ELb0ELb1EEEvNS_16Flash_fwd_paramsE)
        /*0cb0*/ 	.word	0x00000000


	//----- nvinfo : EIATTR_MIN_STACK_SIZE
	.align		4
.L_552:
        /*0cb4*/ 	.byte	0x04, 0x12
        /*0cb6*/ 	.short	(.L_554 - .L_553)
	.align		4
.L_553:
        /*0cb8*/ 	.word	index@(_ZN5flash24flash_fwd_splitkv_kernelI23Flash_fwd_kernel_traitsILi32ELi64ELi128ELi4ELb0ELb0EN7cutlass6half_tE19Flash_kernel_traitsILi32ELi64ELi128ELi4ES3_EELb1ELb0ELb1ELb0ELb0ELb1ELb0ELb1EEEvNS_16Flash_fwd_paramsE)
        /*0cbc*/ 	.word	0x00000000


	//----- nvinfo : EIATTR_MIN_STACK_SIZE
	.align		4
.L_554:
        /*0cc0*/ 	.byte	0x04, 0x12
        /*0cc2*/ 	.short	(.L_556 - .L_555)
	.align		4
.L_555:
        /*0cc4*/ 	.word	index@(_ZN5flash24flash_fwd_splitkv_kernelI23Flash_fwd_kernel_traitsILi32ELi64ELi128ELi4ELb0ELb0EN7cutlass6half_tE19Flash_kernel_traitsILi32ELi64ELi128ELi4ES3_EELb1ELb0ELb0ELb0ELb1ELb0ELb1ELb0EEEvNS_16Flash_fwd_paramsE)
        /*0cc8*/ 	.word	0x00000000


	//----- nvinfo : EIATTR_MIN_STACK_SIZE
	.align		4
.L_556:
        /*0ccc*/ 	.byte	0x04, 0x12
        /*0cce*/ 	.short	(.L_558 - .L_557)
	.align		4
.L_557:
        /*0cd0*/ 	.word	index@(_ZN5flash24flash_fwd_splitkv_kernelI23Flash_fwd_kernel_traitsILi32ELi64ELi128ELi4ELb0ELb0EN7cutlass6half_tE19Flash_kernel_traitsILi32ELi64ELi128ELi4ES3_EELb1ELb0ELb0ELb0ELb1ELb1ELb1ELb0EEEvNS_16Flash_fwd_paramsE)
        /*0cd4*/ 	.word	0x00000000


	//----- nvinfo : EIATTR_MIN_STACK_SIZE
	.align		4
.L_558:
        /*0cd8*/ 	.byte	0x04, 0x12
        /*0cda*/ 	.short	(.L_560 - .L_559)
	.align		4
.L_559:
        /*0cdc*/ 	.word	index@(_ZN5flash24flash_fwd_splitkv_kernelI23Flash_fwd_kernel_traitsILi32ELi64ELi128ELi4ELb0ELb0EN7cutlass6half_tE19Flash_kernel_traitsILi32ELi64ELi128ELi4ES3_EELb1ELb0ELb1ELb0ELb0ELb0ELb1ELb0EEEvNS_16Flash_fwd_paramsE)
        /*0ce0*/ 	.word	0x00000000


	//----- nvinfo : EIATTR_MIN_STACK_SIZE
	.align		4
.L_560:
        /*0ce4*/ 	.byte	0x04, 0x12
        /*0ce6*/ 	.short	(.L_562 - .L_561)
	.align		4
.L_561:
        /*0ce8*/ 	.word	index@(_ZN5flash24flash_fwd_splitkv_kernelI23Flash_fwd_kernel_traitsILi32ELi64ELi128ELi4ELb0ELb0EN7cutlass6half_tE19Flash_kernel_traitsILi32ELi64ELi128ELi4ES3_EELb1ELb0ELb1ELb0ELb0ELb1ELb1ELb0EEEvNS_16Flash_fwd_paramsE)
        /*0cec*/ 	.word	0x00000000


	//----- nvinfo : EIATTR_MIN_STACK_SIZE
	.align		4
.L_562:
        /*0cf0*/ 	.byte	0x04, 0x12
        /*0cf2*/ 	.short	(.L_564 - .L_563)
	.align		4
.L_563:
        /*0cf4*/ 	.word	index@(_ZN5flash24flash_fwd_splitkv_kernelI23Flash_fwd_kernel_traitsILi32ELi64ELi128ELi4ELb0ELb0EN7cutlass6half_tE19Flash_kernel_traitsILi32ELi64ELi128ELi4ES3_EELb1ELb0ELb0ELb0ELb1ELb0ELb1ELb1EEEvNS_16Flash_fwd_paramsE)
        /*0cf8*/ 	.word	0x00000000


	//----- nvinfo : EIATTR_MIN_STACK_SIZE
	.align		4
.L_564:
        /*0cfc*/ 	.byte	0x04, 0x12
        /*0cfe*/ 	.short	(.L_566 - .L_565)
	.align		4
.L_565:
        /*0d00*/ 	.word	index@(_ZN5flash24flash_fwd_splitkv_kernelI23Flash_fwd_kernel_traitsILi32ELi64ELi128ELi4ELb0ELb0EN7cutlass6half_tE19Flash_kernel_traitsILi32ELi64ELi128ELi4ES3_EELb1ELb0ELb0ELb0ELb1ELb1ELb1ELb1EEEvNS_16Flash_fwd_paramsE)
        /*0d04*/ 	.word	0x00000000


	//----- nvinfo : EIATTR_MIN_STACK_SIZE
	.align		4
.L_566:
        /*0d08*/ 	.byte	0x04, 0x12
        /*0d0a*/ 	.short	(.L_568 - .L_567)
	.align		4
.L_567:
        /*0d0c*/ 	.word	index@(_ZN5flash24flash_fwd_splitkv_kernelI23Flash_fwd_kernel_traitsILi32ELi64ELi128ELi4ELb0ELb0EN7cutlass6half_tE19Flash_kernel_traitsILi32ELi64ELi128ELi4ES3_EELb1ELb0ELb1ELb0ELb0ELb0ELb1ELb1EEEvNS_16Flash_fwd_paramsE)
        /*0d10*/ 	.word	0x00000000


	//----- nvinfo : EIATTR_MIN_STACK_SIZE
	.align		4
.L_568:
        /*0d14*/ 	.byte	0x04, 0x12
        /*0d16*/ 	.short	(.L_570 - .L_569)
	.align		4
.L_569:
        /*0d18*/ 	.word	index@(_ZN5flash24flash_fwd_splitkv_kernelI23Flash_fwd_kernel_traitsILi32ELi64ELi128ELi4ELb0ELb0EN7cutlass6half_tE19Flash_kernel_traitsILi32ELi64ELi128ELi4ES3_EELb1ELb0ELb1ELb0ELb0ELb1ELb1ELb1EEEvNS_16Flash_fwd_paramsE)
        /*0d1c*/ 	.word	0x00000000
.L_570:


//--------------------- .nv.compat                --------------------------
	.section	.nv.compat,"",@"SHT_CUDA_COMPAT_INFO"
	.align	4
        /*0000*/ 	.byte	0x02, 0x09, 0x01, 0x00, 0x02, 0x02, 0x01, 0x00, 0x02, 0x05, 0x05, 0x00, 0x03, 0x07, 0x01, 0x01
        /*0010*/ 	.byte	0x02, 0x03, 0x00, 0x00, 0x02, 0x06, 0x01, 0x00, 0x04, 0x0b, 0x08, 0x00, 0x00, 0x00, 0x00, 0x00
        /*0020*/ 	.byte	0x00, 0x00, 0x00, 0x00


//--------------------- .nv.info._ZN5flash32flash_fwd_splitkv_combine_kernelI23Flash_fwd_kernel_traitsILi32ELi64ELi256ELi4ELb0ELb0EN7cutlass6half_tE19Flash_kernel_traitsILi32ELi64ELi256ELi4ES3_EELi16ELi7ELb0EEEvNS_16Flash_fwd_paramsE --------------------------
	.section	.nv.info._ZN5flash32flash_fwd_splitkv_combine_kernelI23Flash_fwd_kernel_traitsILi32ELi64ELi256ELi4ELb0ELb0EN7cutlass6half_tE19Flash_kernel_traitsILi32ELi64ELi256ELi4ES3_EELi16ELi7ELb0EEEvNS_16Flash_fwd_paramsE,"",@"SHT_CUDA_INFO"
	.sectionflags	@""
	.align	4


	//----- nvinfo : EIATTR_CUDA_API_VERSION
	.align		4
        /*0000*/ 	.byte	0x04, 0x37
        /*0002*/ 	.short	(.L_572 - .L_571)
.L_571:
        /*0004*/ 	.word	0x00000082


	//----- nvinfo : EIATTR_KPARAM_INFO
	.align		4
.L_572:
        /*0008*/ 	.byte	0x04, 0x17
        /*000a*/ 	.short	(.L_574 - .L_573)
.L_573:
        /*000c*/ 	.word	0x00000000
        /*0010*/ 	.short	0x0000
        /*0012*/ 	.short	0x0000
        /*0014*/ 	.byte	0x00, 0xf0, 0x41, 0x07


	//----- nvinfo : EIATTR_SPARSE_MMA_MASK
	.align		4
.L_574:
        /*0018*/ 	.byte	0x03, 0x50
        /*001a*/ 	.short	0x0000


	//----- nvinfo : EIATTR_MAXREG_COUNT
	.align		4
        /*001c*/ 	.byte	0x03, 0x1b
        /*001e*/ 	.short	0x00ff


	//----- nvinfo : EIATTR_NUM_BARRIERS
	.align		4
        /*0020*/ 	.byte	0x02, 0x4c
        /*0022*/ 	.byte	0x01
	.zero		1


	//----- nvinfo : EIATTR_MERCURY_ISA_VERSION
	.align		4
        /*0024*/ 	.byte	0x03, 0x5f
        /*0026*/ 	.short	0x0101


	//----- nvinfo : EIATTR_COOP_GROUP_MASK_REGIDS
	.align		4
        /*0028*/ 	.byte	0x04, 0x29
        /*002a*/ 	.short	(.L_576 - .L_575)


	//   ....[0]....
.L_575:
        /*002c*/ 	.word	0xffffffff


	//   ....[1]....
        /*0030*/ 	.word	0xffffffff


	//   ....[2]....
        /*0034*/ 	.word	0xffffffff


	//   ....[3]....
        /*0038*/ 	.word	0xffffffff


	//   ....[4]....
        /*003c*/ 	.word	0xffffffff


	//   ....[5]....
        /*0040*/ 	.word	0xffffffff


	//----- nvinfo : EIATTR_COOP_GROUP_INSTR_OFFSETS
	.align		4
.L_576:
        /*0044*/ 	.byte	0x04, 0x28
        /*0046*/ 	.short	(.L_578 - .L_577)


	//   ....[0]....
.L_577:
        /*0048*/ 	.word	0x00002a50


	//   ....[1]....
        /*004c*/ 	.word	0x00002a70


	//   ....[2]....
        /*0050*/ 	.word	0x00002aa0


	//   ....[3]....
        /*0054*/ 	.word	0x00002f60


	//   ....[4]....
        /*0058*/ 	.word	0x00003010


	//   ....[5]....
        /*005c*/ 	.word	0x000030e0


	//----- nvinfo : EIATTR_EXIT_INSTR_OFFSETS
	.align		4
.L_578:
        /*0060*/ 	.byte	0x04, 0x1c
        /*0062*/ 	.short	(.L_580 - .L_579)


	//   ....[0]....
.L_579:
        /*0064*/ 	.word	0x00005a50


	//   ....[1]....
        /*0068*/ 	.word	0x00005a80


	//   ....[2]....
        /*006c*/ 	.word	0x00005f70


	//----- nvinfo : EIATTR_CRS_STACK_SIZE
	.align		4
.L_580:
        /*0070*/ 	.byte	0x04, 0x1e
        /*0072*/ 	.short	(.L_582 - .L_581)
.L_581:
        /*0074*/ 	.word	0x00000000


	//----- nvinfo : EIATTR_CBANK_PARAM_SIZE
	.align		4
.L_582:
        /*0078*/ 	.byte	0x03, 0x19
        /*007a*/ 	.short	0x01d0


	//----- nvinfo : EIATTR_PARAM_CBANK
	.align		4
        /*007c*/ 	.byte	0x04, 0x0a
        /*007e*/ 	.short	(.L_584 - .L_583)
	.align		4
.L_583:
        /*0080*/ 	.word	index@(.nv.constant0._ZN5flash32flash_fwd_splitkv_combine_kernelI23Flash_fwd_kernel_traitsILi32ELi64ELi256ELi4ELb0ELb0EN7cutlass6half_tE19Flash_kernel_traitsILi32ELi64ELi256ELi4ES3_EELi16ELi7ELb0EEEvNS_16Flash_fwd_paramsE)
        /*0084*/ 	.short	0x0210
        /*0086*/ 	.short	0x01d0


	//----- nvinfo : EIATTR_SW_WAR
	.align		4
.L_584:
        /*0088*/ 	.byte	0x04, 0x36
        /*008a*/ 	.short	(.L_586 - .L_585)
.L_585:
        /*008c*/ 	.word	0x00000008
.L_586:


//--------------------- .nv.info._ZN5flash32flash_fwd_splitkv_combine_kernelI23Flash_fwd_kernel_traitsILi32ELi64ELi256ELi4ELb0ELb0EN7cutlass6half_tE19Flash_kernel_traitsILi32ELi64ELi256ELi4ES3_EELi16ELi6ELb0EEEvNS_16Flash_fwd_paramsE --------------------------
	.section	.nv.info._ZN5flash32flash_fwd_splitkv_combine_kernelI23Flash_fwd_kernel_traitsILi32ELi64ELi256ELi4ELb0ELb0EN7cutlass6half_tE19Flash_kernel_traitsILi32ELi64ELi256ELi4ES3_EELi16ELi6ELb0EEEvNS_16Flash_fwd_paramsE,"",@"SHT_CUDA_INFO"
	.sectionflags	@""
	.align	4


	//----- nvinfo : EIATTR_CUDA_API_VERSION
	.align		4
        /*0000*/ 	.byte	0x04, 0x37
        /*0002*/ 	.short	(.L_588 - .L_587)
.L_587:
        /*0004*/ 	.word	0x00000082


	//----- nvinfo : EIATTR_KPARAM_INFO
	.align		4
.L_588:
        /*0008*/ 	.byte	0x04, 0x17
        /*000a*/ 	.short	(.L_590 - .L_589)
.L_589:
        /*000c*/ 	.word	0x00000000
        /*0010*/ 	.short	0x0000
        /*0012*/ 	.short	0x0000
        /*0014*/ 	.byte	0x00, 0xf0, 0x41, 0x07


	//----- nvinfo : EIATTR_SPARSE_MMA_MASK
	.align		4
.L_590:
        /*0018*/ 	.byte	0x03, 0x50
        /*001a*/ 	.short	0x0000


	//----- nvinfo : EIATTR_MAXREG_COUNT
	.align		4
        /*001c*/ 	.byte	0x03, 0x1b
        /*001e*/ 	.short	0x00ff


	//----- nvinfo : EIATTR_NUM_BARRIERS
	.align		4
        /*0020*/ 	.byte	0x02, 0x4c
        /*0022*/ 	.byte	0x01
	.zero		1


	//----- nvinfo : EIATTR_MERCURY_ISA_VERSION
	.align		4
        /*0024*/ 	.byte	0x03, 0x5f
        /*0026*/ 	.short	0x0101


	//----- nvinfo : EIATTR_COOP_GROUP_MASK_REGIDS
	.align		4
        /*0028*/ 	.byte	0x04, 0x29
        /*002a*/ 	.short	(.L_592 - .L_591)


	//   ....[0]....
.L_591:
        /*002c*/ 	.word	0xffffffff


	//   ....[1]....
        /*0030*/ 	.word	0xffffffff


	//   ....[2]....
        /*0034*/ 	.word	0xffffffff


	//   ....[3]....
        /*0038*/ 	.word	0xffffffff


	//   ....[4]....
        /*003c*/ 	.word	0xffffffff


	//   ....[5]....
        /*0040*/ 	.word	0xffffffff


	//----- nvinfo : EIATTR_COOP_GROUP_INSTR_OFFSETS
	.align		4
.L_592:
        /*0044*/ 	.byte	0x04, 0x28
        /*0046*/ 	.short	(.L_594 - .L_593)


	//   ....[0]....
.L_593:
        /*0048*/ 	.word	0x000020f0


	//   ....[1]....
        /*004c*/ 	.word	0x00002110


	//   ....[2]....
        /*0050*/ 	.word	0x00002140


	//   ....[3]....
        /*0054*/ 	.word	0x00002410


	//   ....[4]....
        /*0058*/ 	.word	0x000024b0


	//   ....[5]....
        /*005c*/ 	.word	0x00002560


	//----- nvinfo : EIATTR_EXIT_INSTR_OFFSETS
	.align		4
.L_594:
        /*0060*/ 	.byte	0x04, 0x1c
        /*0062*/ 	.short	(.L_596 - .L_595)


	//   ....[0]....
.L_595:
        /*0064*/ 	.word	0x00004bd0


	//   ....[1]....
        /*0068*/ 	.word	0x00004c00


	//   ....[2]....
        /*006c*/ 	.word	0x000050f0


	//----- nvinfo : EIATTR_CRS_STACK_SIZE
	.align		4
.L_596:
        /*0070*/ 	.byte	0x04, 0x1e
        /*0072*/ 	.short	(.L_598 - .L_597)
.L_597:
        /*0074*/ 	.word	0x00000000


	//----- nvinfo : EIATTR_CBANK_PARAM_SIZE
	.align		4
.L_598:
        /*0078*/ 	.byte	0x03, 0x19
        /*007a*/ 	.short	0x01d0


	//----- nvinfo : EIATTR_PARAM_CBANK
	.align		4
        /*007c*/ 	.byte	0x04, 0x0a
        /*007e*/ 	.short	(.L_600 - .L_599)
	.align		4
.L_599:
        /*0080*/ 	.word	index@(.nv.constant0._ZN5flash32flash_fwd_splitkv_combine_kernelI23Flash_fwd_kernel_traitsILi32ELi64ELi256ELi4ELb0ELb0EN7cutlass6half_tE19Flash_kernel_traitsILi32ELi64ELi256ELi4ES3_EELi16ELi6ELb0EEEvNS_16Flash_fwd_paramsE)
        /*0084*/ 	.short	0x0210
        /*0086*/ 	.short	0x01d0


	//----- nvinfo : EIATTR_SW_WAR
	.align		4
.L_600:
        /*0088*/ 	.byte	0x04, 0x36
        /*008a*/ 	.short	(.L_602 - .L_601)
.L_601:
        /*008c*/ 	.word	0x00000008
.L_602:


//--------------------- .nv.info._ZN5flash32flash_fwd_splitkv_combine_kernelI23Flash_fwd_kernel_traitsILi32ELi64ELi256ELi4ELb0ELb0EN7cutlass6half_tE19Flash_kernel_traitsILi32ELi64ELi256ELi4ES3_EELi16ELi5ELb0EEEvNS_16Flash_fwd_paramsE --------------------------
	.section	.nv.info._ZN5flash32flash_fwd_splitkv_combine_kernelI23Flash_fwd_kernel_traitsILi32ELi64ELi256ELi4ELb0ELb0EN7cutlass6half_tE19Flash_kernel_traitsILi32ELi64ELi256ELi4ES3_EELi16ELi5ELb0EEEvNS_16Flash_fwd_paramsE,"",@"SHT_CUDA_INFO"
	.sectionflags	@""
	.align	4


	//----- nvinfo : EIATTR_CUDA_API_VERSION
	.align		4
        /*0000*/ 	.byte	0x04, 0x37
        /*0002*/ 	.short	(.L_604 - .L_603)
.L_603:
        /*0004*/ 	.word	0x00000082


	//----- nvinfo : EIATTR_KPARAM_INFO
	.align		4
.L_604:
        /*0008*/ 	.byte	0x04, 0x17
        /*000a*/ 	.short	(.L_606 - .L_605)
.L_605:
        /*000c*/ 	.word	0x00000000
        /*0010*/ 	.short	0x0000
        /*0012*/ 	.short	0x0000
        /*0014*/ 	.byte	0x00, 0xf0, 0x41, 0x07


	//----- nvinfo : EIATTR_SPARSE_MMA_MASK
	.align		4
.L_606:
        /*0018*/ 	.byte	0x03, 0x50
        /*001a*/ 	.short	0x0000


	//----- nvinfo : EIATTR_MAXREG_COUNT
	.align		4
        /*001c*/ 	.byte	0x03, 0x1b
        /*001e*/ 	.short	0x00ff


	//----- nvinfo : EIATTR_NUM_BARRIERS
	.align		4
        /*0020*/ 	.byte	0x02, 0x4c
        /*0022*/ 	.byte	0x01
	.zero		1


	//----- nvinfo : EIATTR_MERCURY_ISA_VERSION
	.align		4
        /*0024*/ 	.byte	0x03, 0x5f
        /*0026*/ 	.short	0x0101


	//----- nvinfo : EIATTR_COOP_GROUP_MASK_REGIDS
	.align		4
        /*0028*/ 	.byte	0x04, 0x29
        /*002a*/ 	.short	(.L_608 - .L_607)


	//   ....[0]....
.L_607:
        /*002c*/ 	.word	0xffffffff


	//   ....[1]....
        /*0030*/ 	.word	0xffffffff


	//   ....[2]....
        /*0034*/ 	.word	0xffffffff


	//   ....[3]....
        /*0038*/ 	.word	0xffffffff


	//   ....[4]....
        /*003c*/ 	.word	0xffffffff


	//   ....[5]....
        /*0040*/ 	.word	0xffffffff


	//----- nvinfo : EIATTR_COOP_GROUP_INSTR_OFFSETS
	.align		4
.L_608:
        /*0044*/ 	.byte	0x04, 0x28
        /*0046*/ 	.short	(.L_610 - .L_609)


	//   ....[0]....
.L_609:
        /*0048*/ 	.word	0x00001bf0


	//   ....[1]....
        /*004c*/ 	.word	0x00001c20


	//   ....[2]....
        /*0050*/ 	.word	0x00001c50


	//   ....[3]....
        /*0054*/ 	.word	0x00001e20


	//   ....[4]....
        /*0058*/ 	.word	0x00001ee0


	//   ....[5]....
        /*005c*/ 	.word	0x00002000


	//----- nvinfo : EIATTR_EXIT_INSTR_OFFSETS
	.align		4
.L_610:
        /*0060*/ 	.byte	0x04, 0x1c
        /*0062*/ 	.short	(.L_612 - .L_611)


	//   ....[0]....
.L_611:
        /*0064*/ 	.word	0x00004350


	//   ....[1]....
        /*0068*/ 	.word	0x00004380


	//   ....[2]....
        /*006c*/ 	.word	0x00004880


	//----- nvinfo : EIATTR_CRS_STACK_SIZE
	.align		4
.L_612:
        /*0070*/ 	.byte	0x04, 0x1e
        /*0072*/ 	.short	(.L_614 - .L_613)
.L_613:
        /*0074*/ 	.word	0x00000000


	//----- nvinfo : EIATTR_CBANK_PARAM_SIZE
	.align		4
.L_614:
        /*0078*/ 	.byte	0x03, 0x19
        /*007a*/ 	.short	0x01d0


	//----- nvinfo : EIATTR_PARAM_CBANK
	.align		4
        /*007c*/ 	.byte	0x04, 0x0a
        /*007e*/ 	.short	(.L_616 - .L_615)
	.align		4
.L_615:
        /*0080*/ 	.word	index@(.nv.constant0._ZN5flash32flash_fwd_splitkv_combine_kernelI23Flash_fwd_kernel_traitsILi32ELi64ELi256ELi4ELb0ELb0EN7cutlass6half_tE19Flash_kernel_traitsILi32ELi64ELi256ELi4ES3_EELi16ELi5ELb0EEEvNS_16Flash_fwd_paramsE)
        /*0084*/ 	.short	0x0210
        /*0086*/ 	.short	0x01d0


	//----- nvinfo : EIATTR_SW_WAR
	.align		4
.L_616:
        /*0088*/ 	.byte	0x04, 0x36
        /*008a*/ 	.short	(.L_618 - .L_617)
.L_617:
        /*008c*/ 	.word	0x00000008
.L_618:


//--------------------- .nv.info._ZN5flash32flash_fwd_splitkv_combine_kernelI23Flash_fwd_kernel_traitsILi32ELi64ELi256ELi4ELb0ELb0EN7cutlass6half_tE19Flash_kernel_traitsILi32ELi64ELi256ELi4ES3_EELi16ELi4ELb0EEEvNS_16Flash_fwd_paramsE --------------------------
	.section	.nv.info._ZN5flash32flash_fwd_splitkv_combine_kernelI23Flash_fwd_kernel_traitsILi32ELi64ELi256ELi4ELb0ELb0EN7cutlass6half_tE19Flash_kernel_traitsILi32ELi64ELi256ELi4ES3_EELi16ELi4ELb0EEEvNS_16Flash_fwd_paramsE,"",@"SHT_CUDA_INFO"
	.sectionflags	@""
	.align	4


	//----- nvinfo : EIATTR_CUDA_API_VERSION
	.align		4
        /*0000*/ 	.byte	0x04, 0x37
        /*0002*/ 	.short	(.L_620 - .L_619)
.L_619:
        /*0004*/ 	.word	0x00000082


	//----- nvinfo : EIATTR_KPARAM_INFO
	.align		4
.L_620:
        /*0008*/ 	.byte	0x04, 0x17
        /*000a*/ 	.short	(.L_622 - .L_621)
.L_621:
        /*000c*/ 	.word	0x00000000
        /*0010*/ 	.short	0x0000
        /*0012*/ 	.short	0x0000
        /*0014*/ 	.byte	0x00, 0xf0, 0x41, 0x07


	//----- nvinfo : EIATTR_SPARSE_MMA_MASK
	.align		4
.L_622:
        /*0018*/ 	.byte	0x03, 0x50
        /*001a*/ 	.short	0x0000


	//----- nvinfo : EIATTR_MAXREG_COUNT
	.align		4
        /*001c*/ 	.byte	0x03, 0x1b
        /*001e*/ 	.short	0x00ff


	//----- nvinfo : EIATTR_NUM_BARRIERS
	.align		4
        /*0020*/ 	.byte	0x02, 0x4c
        /*0022*/ 	.byte	0x01
	.zero		1


	//----- nvinfo : EIATTR_MERCURY_ISA_VERSION
	.align		4
        /*0024*/ 	.byte	0x03, 0x5f
        /*0026*/ 	.short	0x0101


	//----- nvinfo : EIATTR_COOP_GROUP_MASK_REGIDS
	.align		4
        /*0028*/ 	.byte	0x04, 0x29
        /*002a*/ 	.short	(.L_624 - .L_623)


	//   ....[0]....
.L_623:
        /*002c*/ 	.word	0xffffffff


	//   ....[1]....
        /*0030*/ 	.word	0xffffffff


	//   ....[2]....
        /*0034*/ 	.word	0xffffffff


	//   ....[3]....
        /*0038*/ 	.word	0xffffffff


	//   ....[4]....
        /*003c*/ 	.word	0xffffffff


	//   ....[5]....
        /*0040*/ 	.word	0xffffffff


	//----- nvinfo : EIATTR_COOP_GROUP_INSTR_OFFSETS
	.align		4
.L_624:
        /*0044*/ 	.byte	0x04, 0x28
        /*0046*/ 	.short	(.L_626 - .L_625)


	//   ....[0]....
.L_625:
        /*0048*/ 	.word	0x00001760


	//   ....[1]....
        /*004c*/ 	.word	0x00001790


	//   ....[2]....
        /*0050*/ 	.word	0x00001800


	//   ....[3]....
        /*0054*/ 	.word	0x00001990


	//   ....[4]....
        /*0058*/ 	.word	0x00001a10


	//   ....[5]....
        /*005c*/ 	.word	0x00001b80


	//----- nvinfo : EIATTR_EXIT_INSTR_OFFSETS
	.align		4
.L_626:
        /*0060*/ 	.byte	0x04, 0x1c
        /*0062*/ 	.short	(.L_628 - .L_627)


	//   ....[0]....
.L_627:
        /*0064*/ 	.word	0x00003fa0


	//   ....[1]....
        /*0068*/ 	.word	0x00003fd0


	//   ....[2]....
        /*006c*/ 	.word	0x000044d0


	//----- nvinfo : EIATTR_CRS_STACK_SIZE
	.align		4
.L_628:
        /*0070*/ 	.byte	0x04, 0x1e
        /*0072*/ 	.short	(.L_630 - .L_629)
.L_629:
        /*0074*/ 	.word	0x00000000


	//----- nvinfo : EIATTR_CBANK_PARAM_SIZE
	.align		4
.L_630:
        /*0078*/ 	.byte	0x03, 0x19
        /*007a*/ 	.short	0x01d0


	//----- nvinfo : EIATTR_PARAM_CBANK
	.align		4
        /*007c*/ 	.byte	0x04, 0x0a
        /*007e*/ 	.short	(.L_632 - .L_631)
	.align		4
.L_631:
        /*0080*/ 	.word	index@(.nv.constant0._ZN5flash32flash_fwd_splitkv_combine_kernelI23Flash_fwd_kernel_traitsILi32ELi64ELi256ELi4ELb0ELb0EN7cutlass6half_tE19Flash_kernel_traitsILi32ELi64ELi256ELi4ES3_EELi16ELi4ELb0EEEvNS_16Flash_fwd_paramsE)
        /*0084*/ 	.short	0x0210
        /*0086*/ 	.short	0x01d0


	//----- nvinfo : EIATTR_SW_WAR
	.align		4
.L_632:
        /*0088*/ 	.byte	0x04, 0x36
        /*008a*/ 	.short	(.L_634 - .L_633)
.L_633:
        /*008c*/ 	.word	0x00000008
.L_634:


//--------------------- .nv.info._ZN5flash32flash_fwd_splitkv_combine_kernelI23Flash_fwd_kernel_traitsILi32ELi64ELi256ELi4ELb0ELb0EN7cutlass6half_tE19Flash_kernel_traitsILi32ELi64ELi256ELi4ES3_EELi16ELi3ELb0EEEvNS_16Flash_fwd_paramsE --------------------------
	.section	.nv.info._ZN5flash32flash_fwd_splitkv_combine_kernelI23Flash_fwd_kernel_traitsILi32ELi64ELi256ELi4ELb0ELb0EN7cutlass6half_tE19Flash_kernel_traitsILi32ELi64ELi256ELi4ES3_EELi16ELi3ELb0EEEvNS_16Flash_fwd_paramsE,"",@"SHT_CUDA_INFO"
	.sectionflags	@""
	.align	4


	//----- nvinfo : EIATTR_CUDA_API_VERSION
	.align		4
        /*0000*/ 	.byte	0x04, 0x37
        /*0002*/ 	.short	(.L_636 - .L_635)
.L_635:
        /*0004*/ 	.word	0x00000082


	//----- nvinfo : EIATTR_KPARAM_INFO
	.align		4
.L_636:
        /*0008*/ 	.byte	0x04, 0x17
        /*000a*/ 	.short	(.L_638 - .L_637)
.L_637:
        /*000c*/ 	.word	0x00000000
        /*0010*/ 	.short	0x0000
        /*0012*/ 	.short	0x0000
        /*0014*/ 	.byte	0x00, 0xf0, 0x41, 0x07


	//----- nvinfo : EIATTR_SPARSE_MMA_MASK
	.align		4
.L_638:
        /*0018*/ 	.byte	0x03, 0x50
        /*001a*/ 	.short	0x0000


	//----- nvinfo : EIATTR_MAXREG_COUNT
	.align		4
        /*001c*/ 	.byte	0x03, 0x1b
        /*001e*/ 	.short	0x00ff


	//----- nvinfo : EIATTR_NUM_BARRIERS
	.align		4
        /*0020*/ 	.byte	0x02, 0x4c
        /*0022*/ 	.byte	0x01
	.zero		1


	//----- nvinfo : EIATTR_MERCURY_ISA_VERSION
	.align		4
        /*0024*/ 	.byte	0x03, 0x5f
        /*0026*/ 	.short	0x0101


	//----- nvinfo : EIATTR_COOP_GROUP_MASK_REGIDS
	.align		4
        /*0028*/ 	.byte	0x04, 0x29
        /*002a*/ 	.short	(.L_640 - .L_639)


	//   ....[0]....
.L_639:
        /*002c*/ 	.word	0xffffffff


	//   ....[1]....
        /*0030*/ 	.word	0xffffffff


	//   ....[2]....
        /*0034*/ 	.word	0xffffffff


	//   ....[3]....
        /*0038*/ 	.word	0xffffffff


	//   ....[4]....
        /*003c*/ 	.word	0xffffffff


	//   ....[5]....
        /*0040*/ 	.word	0xffffffff


	//----- nvinfo : EIATTR_COOP_GROUP_INSTR_OFFSETS
	.align		4
.L_640:
        /*0044*/ 	.byte	0x04, 0x28
        /*0046*/ 	.short	(.L_642 - .L_641)


	//   ....[0]....
.L_641:
        /*0048*/ 	.word	0x00001830


	//   ....[1]....
        /*004c*/ 	.word	0x000018d0


	//   ....[2]....
        /*0050*/ 	.word	0x00001930


	//   ....[3]....
        /*0054*/ 	.word	0x00001a90


	//   ....[4]....
        /*0058*/ 	.word	0x00001b40


	//   ....[5]....
        /*005c*/ 	.word	0x00001c40


	//----- nvinfo : EIATTR_EXIT_INSTR_OFFSETS
	.align		4
.L_642:
        /*0060*/ 	.byte	0x04, 0x1c
        /*0062*/ 	.short	(.L_644 - .L_643)


	//   ....[0]....
.L_643:
        /*0064*/ 	.word	0x00003fd0


	//   ....[1]....
        /*0068*/ 	.word	0x00004000


	//   ....[2]....
        /*006c*/ 	.word	0x00004500


	//----- nvinfo : EIATTR_CRS_STACK_SIZE
	.align		4
.L_644:
        /*0070*/ 	.byte	0x04, 0x1e
        /*0072*/ 	.short	(.L_646 - .L_645)
.L_645:
        /*0074*/ 	.word	0x00000000


	//----- nvinfo : EIATTR_CBANK_PARAM_SIZE
	.align		4
.L_646:
        /*0078*/ 	.byte	0x03, 0x19
        /*007a*/ 	.short	0x01d0


	//----- nvinfo : EIATTR_PARAM_CBANK
	.align		4
        /*007c*/ 	.byte	0x04, 0x0a
        /*007e*/ 	.short	(.L_648 - .L_647)
	.align		4
.L_647:
        /*0080*/ 	.word	index@(.nv.constant0._ZN5flash32flash_fwd_splitkv_combine_kernelI23Flash_fwd_kernel_traitsILi32ELi64ELi256ELi4ELb0ELb0EN7cutlass6half_tE19Flash_kernel_traitsILi32ELi64ELi256ELi4ES3_EELi16ELi3ELb0EEEvNS_16Flash_fwd_paramsE)
        /*0084*/ 	.short	0x0210
        /*0086*/ 	.short	0x01d0


	//----- nvinfo : EIATTR_SW_WAR
	.align		4
.L_648:
        /*0088*/ 	.byte	0x04, 0x36
        /*008a*/ 	.short	(.L_650 - .L_649)
.L_649:
        /*008c*/ 	.word	0x00000008
.L_650:


//--------------------- .nv.info._ZN5flash32flash_fwd_splitkv_combine_kernelI23Flash_fwd_kernel_traitsILi32ELi64ELi256ELi4ELb0ELb0EN7cutlass6half_tE19Flash_kernel_traitsILi32ELi64ELi256ELi4ES3_EELi16ELi2ELb0EEEvNS_16Flash_fwd_paramsE --------------------------
	.section	.nv.info._ZN5flash32flash_fwd_splitkv_combine_kernelI23Flash_fwd_kernel_traitsILi32ELi64ELi256ELi4ELb0ELb0EN7cutlass6half_tE19Flash_kernel_traitsILi32ELi64ELi256ELi4ES3_EELi16ELi2ELb0EEEvNS_16Flash_fwd_paramsE,"",@"SHT_CUDA_INFO"
	.sectionflags	@""
	.align	4


	//----- nvinfo : EIATTR_CUDA_API_VERSION
	.align		4
        /*0000*/ 	.byte	0x04, 0x37
        /*0002*/ 	.short	(.L_652 - .L_651)
.L_651:
        /*0004*/ 	.word	0x00000082


	//----- nvinfo : EIATTR_KPARAM_INFO
	.align		4
.L_652:
        /*0008*/ 	.byte	0x04, 0x17
        /*000a*/ 	.short	(.L_654 - .L_653)
.L_653:
        /*000c*/ 	.word	0x00000000
        /*0010*/ 	.short	0x0000
        /*0012*/ 	.short	0x0000
        /*0014*/ 	.byte	0x00, 0xf0, 0x41, 0x07


	//----- nvinfo : EIATTR_SPARSE_MMA_MASK
	.align		4
.L_654:
        /*0018*/ 	.byte	0x03, 0x50
        /*001a*/ 	.short	0x0000


	//----- nvinfo : EIATTR_MAXREG_COUNT
	.align		4
        /*001c*/ 	.byte	0x03, 0x1b
        /*001e*/ 	.short	0x00ff


	//----- nvinfo : EIATTR_NUM_BARRIERS
	.align		4
        /*0020*/ 	.byte	0x02, 0x4c
        /*0022*/ 	.byte	0x01
	.zero		1


	//----- nvinfo : EIATTR_MERCURY_ISA_VERSION
	.align		4
        /*0024*/ 	.byte	0x03, 0x5f
        /*0026*/ 	.short	0x0101


	//----- nvinfo : EIATTR_COOP_GROUP_MASK_REGIDS
	.align		4
        /*0028*/ 	.byte	0x04, 0x29
        /*002a*/ 	.short	(.L_656 - .L_655)


	//   ....[0]....
.L_655:
        /*002c*/ 	.word	0xffffffff


	//   ....[1]....
        /*0030*/ 	.word	0xffffffff


	//   ....[2]....
        /*0034*/ 	.word	0xffffffff


	//   ....[3]....
        /*0038*/ 	.word	0xffffffff


	//----- nvinfo : EIATTR_COOP_GROUP_INSTR_OFFSETS
	.align		4
.L_656:
        /*003c*/ 	.byte	0x04, 0x28
        /*003e*/ 	.short	(.L_658 - .L_657)


	//   ....[0]....
.L_657:
        /*0040*/ 	.word	0x00001820


	//   ....[1]....
        /*0044*/ 	.word	0x000018c0


	//   ....[2]....
        /*0048*/ 	.word	0x00001a80


	//   ....[3]....
        /*004c*/ 	.word	0x00001af0


	//----- nvinfo : EIATTR_EXIT_INSTR_OFFSETS
	.align		4
.L_658:
        /*0050*/ 	.byte	0x04, 0x1c
        /*0052*/ 	.short	(.L_660 - .L_659)


	//   ....[0]....
.L_659:
        /*0054*/ 	.word	0x00003fb0


	//   ....[1]....
        /*0058*/ 	.word	0x00003fe0


	//   ....[2]....
        /*005c*/ 	.word	0x000044c0


	//----- nvinfo : EIATTR_CRS_STACK_SIZE
	.align		4
.L_660:
        /*0060*/ 	.byte	0x04, 0x1e
        /*0062*/ 	.short	(.L_662 - .L_661)
.L_661:
        /*0064*/ 	.word	0x00000000


	//----- nvinfo : EIATTR_CBANK_PARAM_SIZE
	.align		4
.L_662:
        /*0068*/ 	.byte	0x03, 0x19
        /*006a*/ 	.short	0x01d0


	//----- nvinfo : EIATTR_PARAM_CBANK
	.align		4
        /*006c*/ 	.byte	0x04, 0x0a
        /*006e*/ 	.short	(.L_664 - .L_663)
	.align		4
.L_663:
        /*0070*/ 	.word	index@(.nv.constant0._ZN5flash32flash_fwd_splitkv_combine_kernelI23Flash_fwd_kernel_traitsILi32ELi64ELi256ELi4ELb0ELb0EN7cutlass6half_tE19Flash_kernel_traitsILi32ELi64ELi256ELi4ES3_EELi16ELi2ELb0EEEvNS_16Flash_fwd_paramsE)
        /*0074*/ 	.short	0x0210
        /*0076*/ 	.short	0x01d0


	//----- nvinfo : EIATTR_SW_WAR
	.align		4
.L_664:
        /*0078*/ 	.byte	0x04, 0x36
        /*007a*/ 	.short	(.L_666 - .L_665)
.L_665:
        /*007c*/ 	.word	0x00000008
.L_666:


//--------------------- .nv.info._ZN5flash32flash_fwd_splitkv_combine_kernelI23Flash_fwd_kernel_traitsILi32ELi64ELi256ELi4ELb0ELb0EN7cutlass6half_tE19Flash_kernel_traitsILi32ELi64ELi256ELi4ES3_EELi16ELi1ELb0EEEvNS_16Flash_fwd_paramsE --------------------------
	.section	.nv.info._ZN5flash32flash_fwd_splitkv_combine_kernelI23Flash_fwd_kernel_traitsILi32ELi64ELi256ELi4ELb0ELb0EN7cutlass6half_tE19Flash_kernel_traitsILi32ELi64ELi256ELi4ES3_EELi16ELi1ELb0EEEvNS_16Flash_fwd_paramsE,"",@"SHT_CUDA_INFO"
	.sectionflags	@""
	.align	4


	//----- nvinfo : EIATTR_CUDA_API_VERSION
	.align		4
        /*0000*/ 	.byte	0x04, 0x37
        /*0002*/ 	.short	(.L_668 - .L_667)
.L_667:
        /*0004*/ 	.word	0x00000082


	//----- nvinfo : EIATTR_KPARAM_INFO
	.align		4
.L_668:
        /*0008*/ 	.byte	0x04, 0x17
        /*000a*/ 	.short	(.L_670 - .L_669)
.L_669:
        /*000c*/ 	.word	0x00000000
        /*0010*/ 	.short	0x0000
        /*0012*/ 	.short	0x0000
        /*0014*/ 	.byte	0x00, 0xf0, 0x41, 0x07


	//----- nvinfo : EIATTR_SPARSE_MMA_MASK
	.align		4
.L_670:
        /*0018*/ 	.byte	0x03, 0x50
        /*001a*/ 	.short	0x0000


	//----- nvinfo : EIATTR_MAXREG_COUNT
	.align		4
        /*001c*/ 	.byte	0x03, 0x1b
        /*001e*/ 	.short	0x00ff


	//----- nvinfo : EIATTR_NUM_BARRIERS
	.align		4
        /*0020*/ 	.byte	0x02, 0x4c
        /*0022*/ 	.byte	0x01
	.zero		1


	//----- nvinfo : EIATTR_MERCURY_ISA_VERSION
	.align		4
        /*0024*/ 	.byte	0x03, 0x5f
        /*0026*/ 	.short	0x0101


	//----- nvinfo : EIATTR_COOP_GROUP_MASK_REGIDS
	.align		4
        /*0028*/ 	.byte	0x04, 0x29
        /*002a*/ 	.short	(.L_672 - .L_671)


	//   ....[0]....
.L_671:
        /*002c*/ 	.word	0xffffffff


	//   ....[1]....
        /*0030*/ 	.word	0xffffffff


	//----- nvinfo : EIATTR_COOP_GROUP_INSTR_OFFSETS
	.align		4
.L_672:
        /*0034*/ 	.byte	0x04, 0x28
        /*0036*/ 	.short	(.L_674 - .L_673)


	//   ....[0]....
.L_673:
        /*0038*/ 	.word	0x00001910


	//   ....[1]....
        /*003c*/ 	.word	0x00001b60


	//----- nvinfo : EIATTR_EXIT_INSTR_OFFSETS
	.align		4
.L_674:
        /*0040*/ 	.byte	0x04, 0x1c
        /*0042*/ 	.short	(.L_676 - .L_675)


	//   ....[0]....
.L_675:
        /*0044*/ 	.word	0x00004040


	//   ....[1]....
        /*0048*/ 	.word	0x00004070


	//   ....[2]....
        /*004c*/ 	.word	0x00004550


	//----- nvinfo : EIATTR_CRS_STACK_SIZE
	.align		4
.L_676:
        /*0050*/ 	.byte	0x04, 0x1e
        /*0052*/ 	.short	(.L_678 - .L_677)
.L_677:
        /*0054*/ 	.word	0x00000000


	//----- nvinfo : EIATTR_CBANK_PARAM_SIZE
	.align		4
.L_678:
        /*0058*/ 	.byte	0x03, 0x19
        /*005a*/ 	.short	0x01d0


	//----- nvinfo : EIATTR_PARAM_CBANK
	.align		4
        /*005c*/ 	.byte	0x04, 0x0a
        /*005e*/ 	.short	(.L_680 - .L_679)
	.align		4
.L_679:
        /*0060*/ 	.word	index@(.nv.constant0._ZN5flash32flash_fwd_splitkv_combine_kernelI23Flash_fwd_kernel_traitsILi32ELi64ELi256ELi4ELb0ELb0EN7cutlass6half_tE19Flash_kernel_traitsILi32ELi64ELi256ELi4ES3_EELi16ELi1ELb0EEEvNS_16Flash_fwd_paramsE)
        /*0064*/ 	.short	0x0210
        /*0066*/ 	.short	0x01d0


	//----- nvinfo : EIATTR_SW_WAR
	.align		4
.L_680:
        /*0068*/ 	.byte	0x04, 0x36
        /*006a*/ 	.short	(.L_682 - .L_681)
.L_681:
        /*006c*/ 	.word	0x00000008
.L_682:


//--------------------- .nv.info._ZN5flash32flash_fwd_splitkv_combine_kernelI23Flash_fwd_kernel_traitsILi32ELi64ELi256ELi4ELb0ELb0EN7cutlass6half_tE19Flash_kernel_traitsILi32ELi64ELi256ELi4ES3_EELi16ELi7ELb1EEEvNS_16Flash_fwd_paramsE --------------------------
	.section	.nv.info._ZN5flash32flash_fwd_splitkv_combine_kernelI23Flash_fwd_kernel_traitsILi32ELi64ELi256ELi4ELb0ELb0EN7cutlass6half_tE19Flash_kernel_traitsILi32ELi64ELi256ELi4ES3_EELi16ELi7ELb1EEEvNS_16Flash_fwd_paramsE,"",@"SHT_CUDA_INFO"
	.sectionflags	@""
	.align	4


	//----- nvinfo : EIATTR_CUDA_API_VERSION
	.align		4
        /*0000*/ 	.byte	0x04, 0x37
        /*0002*/ 	.short	(.L_684 - .L_683)
.L_683:
        /*0004*/ 	.word	0x00000082


	//----- nvinfo : EIATTR_KPARAM_INFO
	.align		4
.L_684:
        /*0008*/ 	.byte	0x04, 0x17
        /*000a*/ 	.short	(.L_686 - .L_685)
.L_685:
        /*000c*/ 	.word	0x00000000
        /*0010*/ 	.short	0x0000
        /*0012*/ 	.short	0x0000
        /*0014*/ 	.byte	0x00, 0xf0, 0x41, 0x07


	//----- nvinfo : EIATTR_SPARSE_MMA_MASK
	.align		4
.L_686:
        /*0018*/ 	.byte	0x03, 0x50
        /*001a*/ 	.short	0x0000


	//----- nvinfo : EIATTR_MAXREG_COUNT
	.align		4
        /*001c*/ 	.byte	0x03, 0x1b
        /*001e*/ 	.short	0x00ff


	//----- nvinfo : EIATTR_NUM_BARRIERS
	.align		4
        /*0020*/ 	.byte	0x02, 0x4c
        /*0022*/ 	.byte	0x01
	.zero		1


	//----- nvinfo : EIATTR_MERCURY_ISA_VERSION
	.align		4
        /*0024*/ 	.byte	0x03, 0x5f
        /*0026*/ 	.short	0x0101


	//----- nvinfo : EIATTR_COOP_GROUP_MASK_REGIDS
	.align		4
        /*0028*/ 	.byte	0x04, 0x29
        /*002a*/ 	.short	(.L_688 - .L_687)


	//   ....[0]....
.L_687:
        /*002c*/ 	.word	0xffffffff


	//   ....[1]....
        /*0030*/ 	.word	0xffffffff


	//   ....[2]....
        /*0034*/ 	.word	0xffffffff


	//   ....[3]....
        /*0038*/ 	.word	0xffffffff


	//   ....[4]....
        /*003c*/ 	.word	0xffffffff


	//   ....[5]....
        /*0040*/ 	.word	0xffffffff


	//----- nvinfo : EIATTR_COOP_GROUP_INSTR_OFFSETS
	.align		4
.L_688:
        /*0044*/ 	.byte	0x04, 0x28
        /*0046*/ 	.short	(.L_690 - .L_689)


	//   ....[0]....
.L_689:
        /*0048*/ 	.word	0x00002a50


	//   ....[1]....
        /*004c*/ 	.word	0x00002a70


	//   ....[2]....
        /*0050*/ 	.word	0x00002aa0


	//   ....[3]....
        /*0054*/ 	.word	0x00002f60


	//   ....[4]....
        /*0058*/ 	.word	0x00003010


	//   ....[5]....
        /*005c*/ 	.word	0x000030e0


	//----- nvinfo : EIATTR_EXIT_INSTR_OFFSETS
	.align		4
.L_690:
        /*0060*/ 	.byte	0x04, 0x1c
        /*0062*/ 	.short	(.L_692 - .L_691)


	//   ....[0]....
.L_691:
        /*0064*/ 	.word	0x00005df0


	//   ....[1]....
        /*0068*/ 	.word	0x000062e0


	//----- nvinfo : EIATTR_CRS_STACK_SIZE
	.align		4
.L_692:
        /*006c*/ 	.byte	0x04, 0x1e
        /*006e*/ 	.short	(.L_694 - .L_693)
.L_693:
        /*0070*/ 	.word	0x00000000


	//----- nvinfo : EIATTR_CBANK_PARAM_SIZE
	.align		4
.L_694:
        /*0074*/ 	.byte	0x03, 0x19
        /*0076*/ 	.short	0x01d0


	//----- nvinfo : EIATTR_PARAM_CBANK
	.align		4
        /*0078*/ 	.byte	0x04, 0x0a
        /*007a*/ 	.short	(.L_696 - .L_695)
	.align		4
.L_695:
        /*007c*/ 	.word	index@(.nv.constant0._ZN5flash32flash_fwd_splitkv_combine_kernelI23Flash_fwd_kernel_traitsILi32ELi64ELi256ELi4ELb0ELb0EN7cutlass6half_tE19Flash_kernel_traitsILi32ELi64ELi256ELi4ES3_EELi16ELi7ELb1EEEvNS_16Flash_fwd_paramsE)
        /*0080*/ 	.short	0x0210
        /*0082*/ 	.short	0x01d0


	//----- nvinfo : EIATTR_SW_WAR
	.align		4
.L_696:
        /*0084*/ 	.byte	0x04, 0x36
        /*0086*/ 	.short	(.L_698 - .L_697)
.L_697:
        /*0088*/ 	.word	0x00000008
.L_698:


//--------------------- .nv.info._ZN5flash32flash_fwd_splitkv_combine_kernelI23Flash_fwd_kernel_traitsILi32ELi64ELi256ELi4ELb0ELb0EN7cutlass6half_tE19Flash_kernel_traitsILi32ELi64ELi256ELi4ES3_EELi16ELi6ELb1EEEvNS_16Flash_fwd_paramsE --------------------------
	.section	.nv.info._ZN5flash32flash_fwd_splitkv_combine_kernelI23Flash_fwd_kernel_traitsILi32ELi64ELi256ELi4ELb0ELb0EN7cutlass6half_tE19Flash_kernel_traitsILi32ELi64ELi256ELi4ES3_EELi16ELi6ELb1EEEvNS_16Flash_fwd_paramsE,"",@"SHT_CUDA_INFO"
	.sectionflags	@""
	.align	4


	//----- nvinfo : EIATTR_CUDA_API_VERSION
	.align		4
        /*0000*/ 	.byte	0x04, 0x37
        /*0002*/ 	.short	(.L_700 - .L_699)
.L_699:
        /*0004*/ 	.word	0x00000082


	//----- nvinfo : EIATTR_KPARAM_INFO
	.align		4
.L_700:
        /*0008*/ 	.byte	0x04, 0x17
        /*000a*/ 	.short	(.L_702 - .L_701)
.L_701:
        /*000c*/ 	.word	0x00000000
        /*0010*/ 	.short	0x0000
        /*0012*/ 	.short	0x0000
        /*0014*/ 	.byte	0x00, 0xf0, 0x41, 0x07


	//----- nvinfo : EIATTR_SPARSE_MMA_MASK
	.align		4
.L_702:
        /*0018*/ 	.byte	0x03, 0x50
        /*001a*/ 	.short	0x0000


	//----- nvinfo : EIATTR_MAXREG_COUNT
	.align		4
        /*001c*/ 	.byte	0x03, 0x1b
        /*001e*/ 	.short	0x00ff


	//----- nvinfo : EIATTR_NUM_BARRIERS
	.align		4
        /*0020*/ 	.byte	0x02, 0x4c
        /*0022*/ 	.byte	0x01
	.zero		1


	//----- nvinfo : EIATTR_MERCURY_ISA_VERSION
	.align		4
        /*0024*/ 	.byte	0x03, 0x5f
        /*0026*/ 	.short	0x0101


	//----- nvinfo : EIATTR_COOP_GROUP_MASK_REGIDS
	.align		4
        /*0028*/ 	.byte	0x04, 0x29
        /*002a*/ 	.short	(.L_704 - .L_703)


	//   ....[0]....
.L_703:
        /*002c*/ 	.word	0xffffffff


	//   ....[1]....
        /*0030*/ 	.word	0xffffffff


	//   ....[2]....
        /*0034*/ 	.word	0xffffffff


	//   ....[3]....
        /*0038*/ 	.word	0xffffffff


	//   ....[4]....
        /*003c*/ 	.word	0xffffffff


	//   ....[5]....
        /*0040*/ 	.word	0xffffffff


	//----- nvinfo : EIATTR_COOP_GROUP_INSTR_OFFSETS
	.align		4
.L_704:
        /*0044*/ 	.byte	0x04, 0x28
        /*0046*/ 	.short	(.L_706 - .L_705)


	//   ....[0]....
.L_705:
        /*0048*/ 	.word	0x000020f0


	//   ....[1]....
        /*004c*/ 	.word	0x00002110


	//   ....[2]....
        /*0050*/ 	.word	0x00002140


	//   ....[3]....
        /*0054*/ 	.word	0x00002410


	//   ....[4]....
        /*0058*/ 	.word	0x000024b0


	//   ....[5]....
        /*005c*/ 	.word	0x00002560


	//----- nvinfo : EIATTR_EXIT_INSTR_OFFSETS
	.align		4
.L_706:
        /*0060*/ 	.byte	0x04, 0x1c
        /*0062*/ 	.short	(.L_708 - .L_707)


	//   ....[0]....
.L_707:
        /*0064*/ 	.word	0x00004f70


	//   ....[1]....
        /*0068*/ 	.word	0x00005460


	//----- nvinfo : EIATTR_CRS_STACK_SIZE
	.align		4
.L_708:
        /*006c*/ 	.byte	0x04, 0x1e
        /*006e*/ 	.short	(.L_710 - .L_709)
.L_709:
        /*0070*/ 	.word	0x00000000


	//----- nvinfo : EIATTR_CBANK_PARAM_SIZE
	.align		4
.L_710:
        /*0074*/ 	.byte	0x03, 0x19
        /*0076*/ 	.short	0x01d0


	//----- nvinfo : EIATTR_PARAM_CBANK
	.align		4
        /*0078*/ 	.byte	0x04, 0x0a
        /*007a*/ 	.short	(.L_712 - .L_711)
	.align		4
.L_711:
        /*007c*/ 	.word	index@(.nv.constant0._ZN5flash32flash_fwd_splitkv_combine_kernelI23Flash_fwd_kernel_traitsILi32ELi64ELi256ELi4ELb0ELb0EN7cutlass6half_tE19Flash_kernel_traitsILi32ELi64ELi256ELi4ES3_EELi16ELi6ELb1EEEvNS_16Flash_fwd_paramsE)
        /*0080*/ 	.short	0x0210
        /*0082*/ 	.short	0x01d0


	//----- nvinfo : EIATTR_SW_WAR
	.align		4
.L_712:
        /*0084*/ 	.byte	0x04, 0x36
        /*0086*/ 	.short	(.L_714 - .L_713)
.L_713:
        /*0088*/ 	.word	0x00000008
.L_714:


//--------------------- .nv.info._ZN5flash32flash_fwd_splitkv_combine_kernelI23Flash_fwd_kernel_traitsILi32ELi64ELi256ELi4ELb0ELb0EN7cutlass6half_tE19Flash_kernel_traitsILi32ELi64ELi256ELi4ES3_EELi16ELi5ELb1EEEvNS_16Flash_fwd_paramsE --------------------------
	.section	.nv.info._ZN5flash32flash_fwd_splitkv_combine_kernelI23Flash_fwd_kernel_traitsILi32ELi64ELi256ELi4ELb0ELb0EN7cutlass6half_tE19Flash_kernel_traitsILi32ELi64ELi256ELi4ES3_EELi16ELi5ELb1EEEvNS_16Flash_fwd_paramsE,"",@"SHT_CUDA_INFO"
	.sectionflags	@""
	.align	4


	//----- nvinfo : EIATTR_CUDA_API_VERSION
	.align		4
        /*0000*/ 	.byte	0x04, 0x37
        /*0002*/ 	.short	(.L_716 - .L_715)
.L_715:
        /*0004*/ 	.word	0x00000082


	//----- nvinfo : EIATTR_KPARAM_INFO
	.align		4
.L_716:
        /*0008*/ 	.byte	0x04, 0x17
        /*000a*/ 	.short	(.L_718 - .L_717)
.L_717:
        /*000c*/ 	.word	0x00000000
        /*0010*/ 	.short	0x0000
        /*0012*/ 	.short	0x0000
        /*0014*/ 	.byte	0x00, 0xf0, 0x41, 0x07


	//----- nvinfo : EIATTR_SPARSE_MMA_MASK
	.align		4
.L_718:
        /*0018*/ 	.byte	0x03, 0x50
        /*001a*/ 	.short	0x0000


	//----- nvinfo : EIATTR_MAXREG_COUNT
	.align		4
        /*001c*/ 	.byte	0x03, 0x1b
        /*001e*/ 	.short	0x00ff


	//----- nvinfo : EIATTR_NUM_BARRIERS
	.align		4
        /*0020*/ 	.byte	0x02, 0x4c
        /*0022*/ 	.byte	0x01
	.zero		1


	//----- nvinfo : EIATTR_MERCURY_ISA_VERSION
	.align		4
        /*0024*/ 	.byte	0x03, 0x5f
        /*0026*/ 	.short	0x0101


	//----- nvinfo : EIATTR_COOP_GROUP_MASK_REGIDS
	.align		4
        /*0028*/ 	.byte	0x04, 0x29
        /*002a*/ 	.short	(.L_720 - .L_719)


	//   ....[0]....
.L_719:
        /*002c*/ 	.word	0xffffffff


	//   ....[1]....
        /*0030*/ 	.word	0xffffffff


	//   ....[2]....
        /*0034*/ 	.word	0xffffffff


	//   ....[3]....
        /*0038*/ 	.word	0xffffffff


	//   ....[4]....
        /*003c*/ 	.word	0xffffffff


	//   ....[5]....
        /*0040*/ 	.word	0xffffffff


	//----- nvinfo : EIATTR_COOP_GROUP_INSTR_OFFSETS
	.align		4
.L_720:
        /*0044*/ 	.byte	0x04, 0x28
        /*0046*/ 	.short	(.L_722 - .L_721)


	//   ....[0]....
.L_721:
        /*0048*/ 	.word	0x00001bf0


	//   ....[1]....
        /*004c*/ 	.word	0x00001c20


	//   ....[2]....
        /*0050*/ 	.word	0x00001c50


	//   ....[3]....
        /*0054*/ 	.word	0x00001e20


	//   ....[4]....
        /*0058*/ 	.word	0x00001ee0


	//   ....[5]....
        /*005c*/ 	.word	0x00002000


	//----- nvinfo : EIATTR_EXIT_INSTR_OFFSETS
	.align		4
.L_722:
        /*0060*/ 	.byte	0x04, 0x1c
        /*0062*/ 	.short	(.L_724 - .L_723)


	//   ....[0]....
.L_723:
        /*0064*/ 	.word	0x00004710


	//   ....[1]....
        /*0068*/ 	.word	0x00004c10


	//----- nvinfo : EIATTR_CRS_STACK_SIZE
	.align		4
.L_724:
        /*006c*/ 	.byte	0x04, 0x1e
        /*006e*/ 	.short	(.L_726 - .L_725)
.L_725:
        /*0070*/ 	.word	0x00000000


	//----- nvinfo : EIATTR_CBANK_PARAM_SIZE
	.align		4
.L_726:
        /*0074*/ 	.byte	0x03, 0x19
        /*0076*/ 	.short	0x01d0


	//----- nvinfo : EIATTR_PARAM_CBANK
	.align		4
        /*0078*/ 	.byte	0x04, 0x0a
        /*007a*/ 	.short	(.L_728 - .L_727)
	.align		4
.L_727:
        /*007c*/ 	.word	index@(.nv.constant0._ZN5flash32flash_fwd_splitkv_combine_kernelI23Flash_fwd_kernel_traitsILi32ELi64ELi256ELi4ELb0ELb0EN7cutlass6half_tE19Flash_kernel_traitsILi32ELi64ELi256ELi4ES3_EELi16ELi5ELb1EEEvNS_16Flash_fwd_paramsE)
        /*0080*/ 	.short	0x0210
        /*0082*/ 	.short	0x01d0


	//----- nvinfo : EIATTR_SW_WAR
	.align		4
.L_728:
        /*0084*/ 	.byte	0x04, 0x36
        /*0086*/ 	.short	(.L_730 - .L_729)
.L_729:
        /*0088*/ 	.word	0x00000008
.L_730:


//--------------------- .nv.info._ZN5flash32flash_fwd_splitkv_combine_kernelI23Flash_fwd_kernel_traitsILi32ELi64ELi256ELi4ELb0ELb0EN7cutlass6half_tE19Flash_kernel_traitsILi32ELi64ELi256ELi4ES3_EELi16ELi4ELb1EEEvNS_16Flash_fwd_paramsE --------------------------
	.section	.nv.info._ZN5flash32flash_fwd_splitkv_combine_kernelI23Flash_fwd_kernel_traitsILi32ELi64ELi256ELi4ELb0ELb0EN7cutlass6half_tE19Flash_kernel_traitsILi32ELi64ELi256ELi4ES3_EELi16ELi4ELb1EEEvNS_16Flash_fwd_paramsE,"",@"SHT_CUDA_INFO"
	.sectionflags	@""
	.align	4


	//----- nvinfo : EIATTR_CUDA_API_VERSION
	.align		4
        /*0000*/ 	.byte	0x04, 0x37
        /*0002*/ 	.short	(.L_732 - .L_731)
.L_731:
        /*0004*/ 	.word	0x00000082


	//----- nvinfo : EIATTR_KPARAM_INFO
	.align		4
.L_732:
        /*0008*/ 	.byte	0x04, 0x17
        /*000a*/ 	.short	(.L_734 - .L_733)
.L_733:
        /*000c*/ 	.word	0x00000000
        /*0010*/ 	.short	0x0000
        /*0012*/ 	.short	0x0000
        /*0014*/ 	.byte	0x00, 0xf0, 0x41, 0x07


	//----- nvinfo : EIATTR_SPARSE_MMA_MASK
	.align		4
.L_734:
        /*0018*/ 	.byte	0x03, 0x50
        /*001a*/ 	.short	0x0000


	//----- nvinfo : EIATTR_MAXREG_COUNT
	.align		4
        /*001c*/ 	.byte	0x03, 0x1b
        /*001e*/ 	.short	0x00ff


	//----- nvinfo : EIATTR_NUM_BARRIERS
	.align		4
        /*0020*/ 	.byte	0x02, 0x4c
        /*0022*/ 	.byte	0x01
	.zero		1


	//----- nvinfo : EIATTR_MERCURY_ISA_VERSION
	.align		4
        /*0024*/ 	.byte	0x03, 0x5f
        /*0026*/ 	.short	0x0101


	//----- nvinfo : EIATTR_COOP_GROUP_MASK_REGIDS
	.align		4
        /*0028*/ 	.byte	0x04, 0x29
        /*002a*/ 	.short	(.L_736 - .L_735)


	//   ....[0]....
.L_735:
        /*002c*/ 	.word	0xffffffff


	//   ....[1]....
        /*0030*/ 	.word	0xffffffff


	//   ....[2]....
        /*0034*/ 	.word	0xffffffff


	//   ....[3]....
        /*0038*/ 	.word	0xffffffff


	//   ....[4]....
        /*003c*/ 	.word	0xffffffff


	//   ....[5]....
        /*0040*/ 	.word	0xffffffff


	//----- nvinfo : EIATTR_COOP_GROUP_INSTR_OFFSETS
	.align		4
.L_736:
        /*0044*/ 	.byte	0x04, 0x28
        /*0046*/ 	.short	(.L_738 - .L_737)


	//   ....[0]....
.L_737:
        /*0048*/ 	.word	0x00001760


	//   ....[1]....
        /*004c*/ 	.word	0x00001790


	//   ....[2]....
        /*0050*/ 	.word	0x00001800


	//   ....[3]....
        /*0054*/ 	.word	0x00001990


	//   ....[4]....
        /*0058*/ 	.word	0x00001a10


	//   ....[5]....
        /*005c*/ 	.word	0x00001b80


	//----- nvinfo : EIATTR_EXIT_INSTR_OFFSETS
	.align		4
.L_738:
        /*0060*/ 	.byte	0x04, 0x1c
        /*0062*/ 	.short	(.L_740 - .L_739)


	//   ....[0]....
.L_739:
        /*0064*/ 	.word	0x00004360


	//   ....[1]....
        /*0068*/ 	.word	0x00004860


	//----- nvinfo : EIATTR_CRS_STACK_SIZE
	.align		4
.L_740:
        /*006c*/ 	.byte	0x04, 0x1e
        /*006e*/ 	.short	(.L_742 - .L_741)
.L_741:
        /*0070*/ 	.word	0x00000000


	//----- nvinfo : EIATTR_CBANK_PARAM_SIZE
	.align		4
.L_742:
        /*0074*/ 	.byte	0x03, 0x19
        /*0076*/ 	.short	0x01d0


	//----- nvinfo : EIATTR_PARAM_CBANK
	.align		4
        /*0078*/ 	.byte	0x04, 0x0a
        /*007a*/ 	.short	(.L_744 - .L_743)
	.align		4
.L_743:
        /*007c*/ 	.word	index@(.nv.constant0._ZN5flash32flash_fwd_splitkv_combine_kernelI23Flash_fwd_kernel_traitsILi32ELi64ELi256ELi4ELb0ELb0EN7cutlass6half_tE19Flash_kernel_traitsILi32ELi64ELi256ELi4ES3_EELi16ELi4ELb1EEEvNS_16Flash_fwd_paramsE)
        /*0080*/ 	.short	0x0210
        /*0082*/ 	.short	0x01d0


	//----- nvinfo : EIATTR_SW_WAR
	.align		4
.L_744:
        /*0084*/ 	.byte	0x04, 0x36
        /*0086*/ 	.short	(.L_746 - .L_745)
.L_745:
        /*0088*/ 	.word	0x00000008
.L_746:


//--------------------- .nv.info._ZN5flash32flash_fwd_splitkv_combine_kernelI23Flash_fwd_kernel_traitsILi32ELi64ELi256ELi4ELb0ELb0EN7cutlass6half_tE19Flash_kernel_traitsILi32ELi64ELi256ELi4ES3_EELi16ELi3ELb1EEEvNS_16Flash_fwd_paramsE --------------------------
	.section	.nv.info._ZN5flash32flash_fwd_splitkv_combine_kernelI23Flash_fwd_kernel_traitsILi32ELi64ELi256ELi4ELb0ELb0EN7cutlass6half_tE19Flash_kernel_traitsILi32ELi64ELi256ELi4ES3_EELi16ELi3ELb1EEEvNS_16Flash_fwd_paramsE,"",@"SHT_CUDA_INFO"
	.sectionflags	@""
	.align	4


	//----- nvinfo : EIATTR_CUDA_API_VERSION
	.align		4
        /*0000*/ 	.byte	0x04, 0x37
        /*0002*/ 	.short	(.L_748 - .L_747)
.L_747:
        /*0004*/ 	.word	0x00000082


	//----- nvinfo : EIATTR_KPARAM_INFO
	.align		4
.L_748:
        /*0008*/ 	.byte	0x04, 0x17
        /*000a*/ 	.short	(.L_750 - .L_749)
.L_749:
        /*000c*/ 	.word	0x00000000
        /*0010*/ 	.short	0x0000
        /*0012*/ 	.short	0x0000
        /*0014*/ 	.byte	0x00, 0xf0, 0x41, 0x07


	//----- nvinfo : EIATTR_SPARSE_MMA_MASK
	.align		4
.L_750:
        /*0018*/ 	.byte	0x03, 0x50
        /*001a*/ 	.short	0x0000


	//----- nvinfo : EIATTR_MAXREG_COUNT
	.align		4
        /*001c*/ 	.byte	0x03, 0x1b
        /*001e*/ 	.short	0x00ff


	//----- nvinfo : EIATTR_NUM_BARRIERS
	.align		4
        /*0020*/ 	.byte	0x02, 0x4c
        /*0022*/ 	.byte	0x01
	.zero		1


	//----- nvinfo : EIATTR_MERCURY_ISA_VERSION
	.align		4
        /*0024*/ 	.byte	0x03, 0x5f
        /*0026*/ 	.short	0x0101


	//----- nvinfo : EIATTR_COOP_GROUP_MASK_REGIDS
	.align		4
        /*0028*/ 	.byte	0x04, 0x29
        /*002a*/ 	.short	(.L_752 - .L_751)


	//   ....[0]....
.L_751:
        /*002c*/ 	.word	0xffffffff


	//   ....[1]....
        /*0030*/ 	.word	0xffffffff


	//   ....[2]....
        /*0034*/ 	.word	0xffffffff


	//   ....[3]....
        /*0038*/ 	.word	0xffffffff


	//   ....[4]....
        /*003c*/ 	.word	0xffffffff


	//   ....[5]....
        /*0040*/ 	.word	0xffffffff


	//----- nvinfo : EIATTR_COOP_GROUP_INSTR_OFFSETS
	.align		4
.L_752:
        /*0044*/ 	.byte	0x04, 0x28
        /*0046*/ 	.short	(.L_754 - .L_753)


	//   ....[0]....
.L_753:
        /*0048*/ 	.word	0x00001830


	//   ....[1]....
        /*004c*/ 	.word	0x000018d0


	//   ....[2]....
        /*0050*/ 	.word	0x00001930


	//   ....[3]....
        /*0054*/ 	.word	0x00001a90


	//   ....[4]....
        /*0058*/ 	.word	0x00001b40


	//   ....[5]....
        /*005c*/ 	.word	0x00001c40


	//----- nvinfo : EIATTR_EXIT_INSTR_OFFSETS
	.align		4
.L_754:
        /*0060*/ 	.byte	0x04, 0x1c
        /*0062*/ 	.short	(.L_756 - .L_755)


	//   ....[0]....
.L_755:
        /*0064*/ 	.word	0x00004390


	//   ....[1]....
        /*0068*/ 	.word	0x00004890


	//----- nvinfo : EIATTR_CRS_STACK_SIZE
	.align		4
.L_756:
        /*006c*/ 	.byte	0x04, 0x1e
        /*006e*/ 	.short	(.L_758 - .L_757)
.L_757:
        /*0070*/ 	.word	0x00000000


	//----- nvinfo : EIATTR_CBANK_PARAM_SIZE
	.align		4
.L_758:
        /*0074*/ 	.byte	0x03, 0x19
        /*0076*/ 	.short	0x01d0


	//----- nvinfo : EIATTR_PARAM_CBANK
	.align		4
        /*0078*/ 	.byte	0x04, 0x0a
        /*007a*/ 	.short	(.L_760 - .L_759)
	.align		4
.L_759:
        /*007c*/ 	.word	index@(.nv.constant0._ZN5flash32flash_fwd_splitkv_combine_kernelI23Flash_fwd_kernel_traitsILi32ELi64ELi256ELi4ELb0ELb0EN7cutlass6half_tE19Flash_kernel_traitsILi32ELi64ELi256ELi4ES3_EELi16ELi3ELb1EEEvNS_16Flash_fwd_paramsE)
        /*0080*/ 	.short	0x0210
        /*0082*/ 	.short	0x01d0


	//----- nvinfo : EIATTR_SW_WAR
	.align		4
.L_760:
        /*0084*/ 	.byte	0x04, 0x36
        /*0086*/ 	.short	(.L_762 - .L_761)
.L_761:
        /*0088*/ 	.word	0x00000008
.L_762:


//--------------------- .nv.info._ZN5flash32flash_fwd_splitkv_combine_kernelI23Flash_fwd_kernel_traitsILi32ELi64ELi256ELi4ELb0ELb0EN7cutlass6half_tE19Flash_kernel_traitsILi32ELi64ELi256ELi4ES3_EELi16ELi2ELb1EEEvNS_16Flash_fwd_paramsE --------------------------
	.section	.nv.info._ZN5flash32flash_fwd_splitkv_combine_kernelI23Flash_fwd_kernel_traitsILi32ELi64ELi256ELi4ELb0ELb0EN7cutlass6half_tE19Flash_kernel_traitsILi32ELi64ELi256ELi4ES3_EELi16ELi2ELb1EEEvNS_16Flash_fwd_paramsE,"",@"SHT_CUDA_INFO"
	.sectionflags	@""
	.align	4


	//----- nvinfo : EIATTR_CUDA_API_VERSION
	.align		4
        /*0000*/ 	.byte	0x04, 0x37
        /*0002*/ 	.short	(.L_764 - .L_763)
.L_763:
        /*0004*/ 	.word	0x00000082


	//----- nvinfo : EIATTR_KPARAM_INFO
	.align		4
.L_764:
        /*0008*/ 	.byte	0x04, 0x17
        /*000a*/ 	.short	(.L_766 - .L_765)
.L_765:
        /*000c*/ 	.word	0x00000000
        /*0010*/ 	.short	0x0000
        /*0012*/ 	.short	0x0000
        /*0014*/ 	.byte	0x00, 0xf0, 0x41, 0x07


	//----- nvinfo : EIATTR_SPARSE_MMA_MASK
	.align		4
.L_766:
        /*0018*/ 	.byte	0x03, 0x50
        /*001a*/ 	.short	0x0000


	//----- nvinfo : EIATTR_MAXREG_COUNT
	.align		4
        /*001c*/ 	.byte	0x03, 0x1b
        /*001e*/ 	.short	0x00ff


	//----- nvinfo : EIATTR_NUM_BARRIERS
	.align		4
        /*0020*/ 	.byte	0x02, 0x4c
        /*0022*/ 	.byte	0x01
	.zero		1


	//----- nvinfo : EIATTR_MERCURY_ISA_VERSION
	.align		4
        /*0024*/ 	.byte	0x03, 0x5f
        /*0026*/ 	.short	0x0101


	//----- nvinfo : EIATTR_COOP_GROUP_MASK_REGIDS
	.align		4
        /*0028*/ 	.byte	0x04, 0x29
        /*002a*/ 	.short	(.L_768 - .L_767)


	//   ....[0]....
.L_767:
        /*002c*/ 	.word	0xffffffff


	//   ....[1]....
        /*0030*/ 	.word	0xffffffff


	//   ....[2]....
        /*0034*/ 	.word	0xffffffff


	//   ....[3]....
        /*0038*/ 	.word	0xffffffff


	//----- nvinfo : EIATTR_COOP_GROUP_INSTR_OFFSETS
	.align		4
.L_768:
        /*003c*/ 	.byte	0x04, 0x28
        /*003e*/ 	.short	(.L_770 - .L_769)


	//   ....[0]....
.L_769:
        /*0040*/ 	.word	0x000017f0


	//   ....[1]....
        /*0044*/ 	.word	0x00001890


	//   ....[2]....
        /*0048*/ 	.word	0x00001a50


	//   ....[3]....
        /*004c*/ 	.word	0x00001ad0


	//----- nvinfo : EIATTR_EXIT_INSTR_OFFSETS
	.align		4
.L_770:
        /*0050*/ 	.byte	0x04, 0x1c
        /*0052*/ 	.short	(.L_772 - .L_771)


	//   ....[0]....
.L_771:
        /*0054*/ 	.word	0x00004340


	//   ....[1]....
        /*0058*/ 	.word	0x00004820


	//----- nvinfo : EIATTR_CRS_STACK_SIZE
	.align		4
.L_772:
        /*005c*/ 	.byte	0x04, 0x1e
        /*005e*/ 	.short	(.L_774 - .L_773)
.L_773:
        /*0060*/ 	.word	0x00000000


	//----- nvinfo : EIATTR_CBANK_PARAM_SIZE
	.align		4
.L_774:
        /*0064*/ 	.byte	0x03, 0x19
        /*0066*/ 	.short	0x01d0


	//----- nvinfo : EIATTR_PARAM_CBANK
	.align		4
        /*0068*/ 	.byte	0x04, 0x0a
        /*006a*/ 	.short	(.L_776 - .L_775)
	.align		4
.L_775:
        /*006c*/ 	.word	index@(.nv.constant0._ZN5flash32flash_fwd_splitkv_combine_kernelI23Flash_fwd_kernel_traitsILi32ELi64ELi256ELi4ELb0ELb0EN7cutlass6half_tE19Flash_kernel_traitsILi32ELi64ELi256ELi4ES3_EELi16ELi2ELb1EEEvNS_16Flash_fwd_paramsE)
        /*0070*/ 	.short	0x0210
        /*0072*/ 	.short	0x01d0


	//----- nvinfo : EIATTR_SW_WAR
	.align		4
.L_776:
        /*0074*/ 	.byte	0x04, 0x36
        /*0076*/ 	.short	(.L_778 - .L_777)
.L_777:
        /*0078*/ 	.word	0x00000008
.L_778:


//--------------------- .nv.info._ZN5flash32flash_fwd_splitkv_combine_kernelI23Flash_fwd_kernel_traitsILi32ELi64ELi256ELi4ELb0ELb0EN7cutlass6half_tE19Flash_kernel_traitsILi32ELi64ELi256ELi4ES3_EELi16ELi1ELb1EEEvNS_16Flash_fwd_paramsE --------------------------
	.section	.nv.info._ZN5flash32flash_fwd_splitkv_combine_kernelI23Flash_fwd_kernel_traitsILi32ELi64ELi256ELi4ELb0ELb0EN7cutlass6half_tE19Flash_kernel_traitsILi32ELi64ELi256ELi4ES3_EELi16ELi1ELb1EEEvNS_16Flash_fwd_paramsE,"",@"SHT_CUDA_INFO"
	.sectionflags	@""
	.align	4


	//----- nvinfo : EIATTR_CUDA_API_VERSION
	.align		4
        /*0000*/ 	.byte	0x04, 0x37
        /*0002*/ 	.short	(.L_780 - .L_779)
.L_779:
        /*0004*/ 	.word	0x00000082


	//----- nvinfo : EIATTR_KPARAM_INFO
	.align		4
.L_780:
        /*0008*/ 	.byte	0x04, 0x17
        /*000a*/ 	.short	(.L_782 - .L_781)
.L_781:
        /*000c*/ 	.word	0x00000000
        /*0010*/ 	.short	0x0000
        /*0012*/ 	.short	0x0000
        /*0014*/ 	.byte	0x00, 0xf0, 0x41, 0x07


	//----- nvinfo : EIATTR_SPARSE_MMA_MASK
	.align		4
.L_782:
        /*0018*/ 	.byte	0x03, 0x50
        /*001a*/ 	.short	0x0000


	//----- nvinfo : EIATTR_MAXREG_COUNT
	.align		4
        /*001c*/ 	.byte	0x03, 0x1b
        /*001e*/ 	.short	0x00ff


	//----- nvinfo : EIATTR_NUM_BARRIERS
	.align		4
        /*0020*/ 	.byte	0x02, 0x4c
        /*0022*/ 	.byte	0x01
	.zero		1


	//----- nvinfo : EIATTR_MERCURY_ISA_VERSION
	.align		4
        /*0024*/ 	.byte	0x03, 0x5f
        /*0026*/ 	.short	0x0101


	//----- nvinfo : EIATTR_COOP_GROUP_MASK_REGIDS
	.align		4
        /*0028*/ 	.byte	0x04, 0x29
        /*002a*/ 	.short	(.L_784 - .L_783)


	//   ....[0]....
.L_783:
        /*002c*/ 	.word	0xffffffff


	//   ....[1]....
        /*0030*/ 	.word	0xffffffff


	//----- nvinfo : EIATTR_COOP_GROUP_INSTR_OFFSETS
	.align		4
.L_784:
        /*0034*/ 	.byte	0x04, 0x28
        /*0036*/ 	.short	(.L_786 - .L_785)


	//   ....[0]....
.L_785:
        /*0038*/ 	.word	0x00001910


	//   ....[1]....
        /*003c*/ 	.word	0x00001b60


	//----- nvinfo : EIATTR_EXIT_INSTR_OFFSETS
	.align		4
.L_786:
        /*0040*/ 	.byte	0x04, 0x1c
        /*0042*/ 	.short	(.L_788 - .L_787)


	//   ....[0]....
.L_787:
        /*0044*/ 	.word	0x00004440


	//   ....[1]....
        /*0048*/ 	.word	0x00004920


	//----- nvinfo : EIATTR_CRS_STACK_SIZE
	.align		4
.L_788:
        /*004c*/ 	.byte	0x04, 0x1e
        /*004e*/ 	.short	(.L_790 - .L_789)
.L_789:
        /*0050*/ 	.word	0x00000000


	//----- nvinfo : EIATTR_CBANK_PARAM_SIZE
	.align		4
.L_790:
        /*0054*/ 	.byte	0x03, 0x19
        /*0056*/ 	.short	0x01d0


	//----- nvinfo : EIATTR_PARAM_CBANK
	.align		4
        /*0058*/ 	.byte	0x04, 0x0a
        /*005a*/ 	.short	(.L_792 - .L_791)
	.align		4
.L_791:
        /*005c*/ 	.word	index@(.nv.constant0._ZN5flash32flash_fwd_splitkv_combine_kernelI23Flash_fwd_kernel_traitsILi32ELi64ELi256ELi4ELb0ELb0EN7cutlass6half_tE19Flash_kernel_traitsILi32ELi64ELi256ELi4ES3_EELi16ELi1ELb1EEEvNS_16Flash_fwd_paramsE)
        /*0060*/ 	.short	0x0210
        /*0062*/ 	.short	0x01d0


	//----- nvinfo : EIATTR_SW_WAR
	.align		4
.L_792:
        /*0064*/ 	.byte	0x04, 0x36
        /*0066*/ 	.short	(.L_794 - .L_793)
.L_793:
        /*0068*/ 	.word	0x00000008
.L_794:


//--------------------- .nv.info._ZN5flash24flash_fwd_splitkv_kernelI23Flash_fwd_kernel_traitsILi32ELi64ELi256ELi4ELb0ELb0EN7cutlass6half_tE19Flash_kernel_traitsILi32ELi64ELi256ELi4ES3_EELb1ELb0ELb0ELb0ELb0ELb0ELb0ELb0EEEvNS_16Flash_fwd_paramsE --------------------------
	.section	.nv.info._ZN5flash24flash_fwd_splitkv_kernelI23Flash_fwd_kernel_traitsILi32ELi64ELi256ELi4ELb0ELb0EN7cutlass6half_tE19Flash_kernel_traitsILi32ELi64ELi256ELi4ES3_EELb1ELb0ELb0ELb0ELb0ELb0ELb0ELb0EEEvNS_16Flash_fwd_paramsE,"",@"SHT_CUDA_INFO"
	.sectionflags	@""
	.align	4


	//----- nvinfo : EIATTR_CUDA_API_VERSION
	.align		4
        /*0000*/ 	.byte	0x04, 0x37
        /*0002*/ 	.short	(.L_796 - .L_795)
.L_795:
        /*0004*/ 	.word	0x00000082


	//----- nvinfo : EIATTR_KPARAM_INFO
	.align		4
.L_796:
        /*0008*/ 	.byte	0x04, 0x17
        /*000a*/ 	.short	(.L_798 - .L_797)
.L_797:
        /*000c*/ 	.word	0x00000000
        /*0010*/ 	.short	0x0000
        /*0012*/ 	.short	0x0000
        /*0014*/ 	.byte	0x00, 0xf0, 0x41, 0x07


	//----- nvinfo : EIATTR_SPARSE_MMA_MASK
	.align		4
.L_798:
        /*0018*/ 	.byte	0x03, 0x50
        /*001a*/ 	.short	0x0000


	//----- nvinfo : EIATTR_MAXREG_COUNT
	.align		4
        /*001c*/ 	.byte	0x03, 0x1b
        /*001e*/ 	.short	0x00ff


	//----- nvinfo : EIATTR_NUM_BARRIERS
	.align		4
        /*0020*/ 	.byte	0x02, 0x4c
        /*0022*/ 	.byte	0x01
	.zero		1


	//----- nvinfo : EIATTR_MERCURY_ISA_VERSION
	.align		4
        /*0024*/ 	.byte	0x03, 0x5f
        /*0026*/ 	.short	0x0101


	//----- nvinfo : EIATTR_COOP_GROUP_MASK_REGIDS
	.align		4
        /*0028*/ 	.byte	0x04, 0x29
        /*002a*/ 	.short	(.L_800 - .L_799)


	//   ....[0]....
.L_799:
        /*002c*/ 	.word	0xffffffff


	//   ....[1]....
        /*0030*/ 	.word	0xffffffff


	//   ....[2]....
        /*0034*/ 	.word	0xffffffff


	//   ....[3]....
        /*0038*/ 	.word	0xffffffff


	//   ....[4]....
        /*003c*/ 	.word	0xffffffff


	//   ....[5]....
        /*0040*/ 	.word	0xffffffff


	//   ....[6]....
        /*0044*/ 	.word	0xffffffff


	//   ....[7]....
        /*0048*/ 	.word	0xffffffff


	//   ....[8]....
        /*004c*/ 	.word	0xffffffff


	//   ....[9]....
        /*0050*/ 	.word	0xffffffff


	//   ....[10]....
        /*0054*/ 	.word	0xffffffff


	//   ....[11]....
        /*0058*/ 	.word	0xffffffff


	//   ....[12]....
        /*005c*/ 	.word	0xffffffff


	//   ....[13]....
        /*0060*/ 	.word	0xffffffff


	//   ....[14]....
        /*0064*/ 	.word	0xffffffff


	//   ....[15]....
        /*0068*/ 	.word	0xffffffff


	//----- nvinfo : EIATTR_COOP_GROUP_INSTR_OFFSETS
	.align		4
.L_800:
        /*006c*/ 	.byte	0x04, 0x28
        /*006e*/ 	.short	(.L_802 - .L_801)


	//   ....[0]....
.L_801:
        /*0070*/ 	.word	0x000055c0


	//   ....[1]....
        /*0074*/ 	.word	0x000055e0


	//   ....[2]....
        /*0078*/ 	.word	0x000068f0


	//   ....[3]....
        /*007c*/ 	.word	0x00006960


	//   ....[4]....
        /*0080*/ 	.word	0x0000b790


	//   ....[5]....
        /*0084*/ 	.word	0x0000b7b0


	//   ....[6]....
        /*0088*/ 	.word	0x0000c1b0


	//   ....[7]....
        /*008c*/ 	.word	0x0000c210


	//   ....[8]....
        /*0090*/ 	.word	0x00010380


	//   ....[9]....
        /*0094*/ 	.word	0x00010390


	//   ....[10]....
        /*0098*/ 	.word	0x000103c0


	//   ....[11]....
        /*009c*/ 	.word	0x000103d0


	//   ....[12]....
        /*00a0*/ 	.word	0x00012880


	//   ....[13]....
        /*00a4*/ 	.word	0x000128b0


	//   ....[14]....
        /*00a8*/ 	.word	0x000128f0


	//   ....[15]....
        /*00ac*/ 	.word	0x00012910


	//----- nvinfo : EIATTR_EXIT_INSTR_OFFSETS
	.align		4
.L_802:
        /*00b0*/ 	.byte	0x04, 0x1c
        /*00b2*/ 	.short	(.L_804 - .L_803)


	//   ....[0]....
.L_803:
        /*00b4*/ 	.word	0x00000310


	//   ....[1]....
        /*00b8*/ 	.word	0x00000990


	//   ....[2]....
        /*00bc*/ 	.word	0x000009c0


	//   ....[3]....
        /*00c0*/ 	.word	0x000133e0


	//   ....[4]....
        /*00c4*/ 	.word	0x000134a0


	//----- nvinfo : EIATTR_CRS_STACK_SIZE
	.align		4
.L_804:
        /*00c8*/ 	.byte	0x04, 0x1e
        /*00ca*/ 	.short	(.L_806 - .L_805)
.L_805:
        /*00cc*/ 	.word	0x00000000


	//----- nvinfo : EIATTR_CBANK_PARAM_SIZE
	.align		4
.L_806:
        /*00d0*/ 	.byte	0x03, 0x19
        /*00d2*/ 	.short	0x01d0


	//----- nvinfo : EIATTR_PARAM_CBANK
	.align		4
        /*00d4*/ 	.byte	0x04, 0x0a
        /*00d6*/ 	.short	(.L_808 - .L_807)
	.align		4
.L_807:
        /*00d8*/ 	.word	index@(.nv.constant0._ZN5flash24flash_fwd_splitkv_kernelI23Flash_fwd_kernel_traitsILi32ELi64ELi256ELi4ELb0ELb0EN7cutlass6half_tE19Flash_kernel_traitsILi32ELi64ELi256ELi4ES3_EELb1ELb0ELb0ELb0ELb0ELb0ELb0ELb0EEEvNS_16Flash_fwd_paramsE)
        /*00dc*/ 	.short	0x0210
        /*00de*/ 	.short	0x01d0


	//----- nvinfo : EIATTR_SW_WAR
	.align		4
.L_808:
        /*00e0*/ 	.byte	0x04, 0x36
        /*00e2*/ 	.short	(.L_810 - .L_809)
.L_809:
        /*00e4*/ 	.word	0x00000008
.L_810:


//--------------------- .nv.info._ZN5flash24flash_fwd_splitkv_kernelI23Flash_fwd_kernel_traitsILi32ELi64ELi256ELi4ELb0ELb0EN7cutlass6half_tE19Flash_kernel_traitsILi32ELi64ELi256ELi4ES3_EELb1ELb0ELb0ELb0ELb0ELb1ELb0ELb0EEEvNS_16Flash_fwd_paramsE --------------------------
	.section	.nv.info._ZN5flash24flash_fwd_splitkv_kernelI23Flash_fwd_kernel_traitsILi32ELi64ELi256ELi4ELb0ELb0EN7cutlass6half_tE19Flash_kernel_traitsILi32ELi64ELi256ELi4ES3_EELb1ELb0ELb0ELb0ELb0ELb1ELb0ELb0EEEvNS_16Flash_fwd_paramsE,"",@"SHT_CUDA_INFO"
	.sectionflags	@""
	.align	4


	//----- nvinfo : EIATTR_CUDA_API_VERSION
	.align		4
        /*0000*/ 	.byte	0x04, 0x37
        /*0002*/ 	.short	(.L_812 - .L_811)
.L_811:
        /*0004*/ 	.word	0x00000082


	//----- nvinfo : EIATTR_KPARAM_INFO
	.align		4
.L_812:
        /*0008*/ 	.byte	0x04, 0x17
        /*000a*/ 	.short	(.L_814 - .L_813)
.L_813:
        /*000c*/ 	.word	0x00000000
        /*0010*/ 	.short	0x0000
        /*0012*/ 	.short	0x0000
        /*0014*/ 	.byte	0x00, 0xf0, 0x41, 0x07


	//----- nvinfo : EIATTR_SPARSE_MMA_MASK
	.align		4
.L_814:
        /*0018*/ 	.byte	0x03, 0x50
        /*001a*/ 	.short	0x0000


	//----- nvinfo : EIATTR_MAXREG_COUNT
	.align		4
        /*001c*/ 	.byte	0x03, 0x1b
        /*001e*/ 	.short	0x00ff


	//----- nvinfo : EIATTR_NUM_BARRIERS
	.align		4
        /*0020*/ 	.byte	0x02, 0x4c
        /*0022*/ 	.byte	0x01
	.zero		1


	//----- nvinfo : EIATTR_ANNOTATIONS
	.align		4
        /*0024*/ 	.byte	0x04, 0x55
        /*0026*/ 	.short	(.L_816 - .L_815)


	//   ....[0]....
.L_815:
        /*0028*/ 	.word	0x00000001
        /*002c*/ 	.byte	0x60, 0x4a, 0x00, 0x00, 0x01, 0x00, 0x00, 0x00, 0x00, 0x60, 0x01, 0x00


	//----- nvinfo : EIATTR_MERCURY_ISA_VERSION
	.align		4
.L_816:
        /*0038*/ 	.byte	0x03, 0x5f
        /*003a*/ 	.short	0x0101


	//----- nvinfo : EIATTR_COOP_GROUP_MASK_REGIDS
	.align		4
        /*003c*/ 	.byte	0x04, 0x29
        /*003e*/ 	.short	(.L_818 - .L_817)


	//   ....[0]....
.L_817:
        /*0040*/ 	.word	0xffffffff


	//   ....[1]....
        /*0044*/ 	.word	0xffffffff


	//   ....[2]....
        /*0048*/ 	.word	0xffffffff


	//   ....[3]....
        /*004c*/ 	.word	0xffffffff


	//   ....[4]....
        /*0050*/ 	.word	0xffffffff


	//   ....[5]....
        /*0054*/ 	.word	0xffffffff


	//   ....[6]....
        /*0058*/ 	.word	0xffffffff


	//   ....[7]....
        /*005c*/ 	.word	0xffffffff


	//   ....[8]....
        /*0060*/ 	.word	0xffffffff


	//   ....[9]....
        /*0064*/ 	.word	0xffffffff


	//   ....[10]....
        /*0068*/ 	.word	0xffffffff


	//   ....[11]....
        /*006c*/ 	.word	0xffffffff


	//   ....[12]....
        /*0070*/ 	.word	0xffffffff


	//   ....[13]....
        /*0074*/ 	.word	0xffffffff


	//   ....[14]....
        /*0078*/ 	.word	0xffffffff


	//   ....[15]....
        /*007c*/ 	.word	0xffffffff


	//----- nvinfo : EIATTR_COOP_GROUP_INSTR_OFFSETS
	.align		4
.L_818:
        /*0080*/ 	.byte	0x04, 0x28
        /*0082*/ 	.short	(.L_820 - .L_819)


	//   ....[0]....
.L_819:
        /*0084*/ 	.word	0x000065d0


	//   ....[1]....
        /*0088*/ 	.word	0x000065f0


	//   ....[2]....
        /*008c*/ 	.word	0x00007680


	//   ....[3]....
        /*0090*/ 	.word	0x000076e0


	//   ....[4]....
        /*0094*/ 	.word	0x0000d7a0


	//   ....[5]....
        /*0098*/ 	.word	0x0000d7c0


	//   ....[6]....
        /*009c*/ 	.word	0x0000df90


	//   ....[7]....
        /*00a0*/ 	.word	0x0000dff0


	//   ....[8]....
        /*00a4*/ 	.word	0x00013390


	//   ....[9]....
        /*00a8*/ 	.word	0x000133b0


	//   ....[10]....
        /*00ac*/ 	.word	0x000133e0


	//   ....[11]....
        /*00b0*/ 	.word	0x000133f0


	//   ....[12]....
        /*00b4*/ 	.word	0x00015830


	//   ....[13]....
        /*00b8*/ 	.word	0x00015870


	//   ....[14]....
        /*00bc*/ 	.word	0x000158d0


	//   ....[15]....
        /*00c0*/ 	.word	0x000158e0


	//----- nvinfo : EIATTR_EXIT_INSTR_OFFSETS
	.align		4
.L_820:
        /*00c4*/ 	.byte	0x04, 0x1c
        /*00c6*/ 	.short	(.L_822 - .L_821)


	//   ....[0]....
.L_821:
        /*00c8*/ 	.word	0x00000320


	//   ....[1]....
        /*00cc*/ 	.word	0x000009a0


	//   ....[2]....
        /*00d0*/ 	.word	0x000009d0


	//   ....[3]....
        /*00d4*/ 	.word	0x000163e0


	//   ....[4]....
        /*00d8*/ 	.word	0x000164a0


	//----- nvinfo : EIATTR_CRS_STACK_SIZE
	.align		4
.L_822:
        /*00dc*/ 	.byte	0x04, 0x1e
        /*00de*/ 	.short	(.L_824 - .L_823)
.L_823:
        /*00e0*/ 	.word	0x00000000


	//----- nvinfo : EIATTR_CBANK_PARAM_SIZE
	.align		4
.L_824:
        /*00e4*/ 	.byte	0x03, 0x19
        /*00e6*/ 	.short	0x01d0


	//----- nvinfo : EIATTR_PARAM_CBANK
	.align		4
        /*00e8*/ 	.byte	0x04, 0x0a
        /*00ea*/ 	.short	(.L_826 - .L_825)
	.align		4
.L_825:
        /*00ec*/ 	.word	index@(.nv.constant0._ZN5flash24flash_fwd_splitkv_kernelI23Flash_fwd_kernel_traitsILi32ELi64ELi256ELi4ELb0ELb0EN7cutlass6half_tE19Flash_kernel_traitsILi32ELi64ELi256ELi4ES3_EELb1ELb0ELb0ELb0ELb0ELb1ELb0ELb0EEEvNS_16Flash_fwd_paramsE)
        /*00f0*/ 	.short	0x0210
        /*00f2*/ 	.short	0x01d0


	//----- nvinfo : EIATTR_SW_WAR
	.align		4
.L_826:
        /*00f4*/ 	.byte	0x04, 0x36
        /*00f6*/ 	.short	(.L_828 - .L_827)
.L_827:
        /*00f8*/ 	.word	0x00000008
.L_828:


//--------------------- .nv.info._ZN5flash24flash_fwd_splitkv_kernelI23Flash_fwd_kernel_traitsILi32ELi64ELi256ELi4ELb0ELb0EN7cutlass6half_tE19Flash_kernel_traitsILi32ELi64ELi256ELi4ES3_EELb1ELb0ELb0ELb0ELb0ELb0ELb0ELb1EEEvNS_16Flash_fwd_paramsE --------------------------
	.section	.nv.info._ZN5flash24flash_fwd_splitkv_kernelI23Flash_fwd_kernel_traitsILi32ELi64ELi256ELi4ELb0ELb0EN7cutlass6half_tE19Flash_kernel_traitsILi32ELi64ELi256ELi4ES3_EELb1ELb0ELb0ELb0ELb0ELb0ELb0ELb1EEEvNS_16Flash_fwd_paramsE,"",@"SHT_CUDA_INFO"
	.sectionflags	@""
	.align	4


	//----- nvinfo : EIATTR_CUDA_API_VERSION
	.align		4
        /*0000*/ 	.byte	0x04, 0x37
        /*0002*/ 	.short	(.L_830 - .L_829)
.L_829:
        /*0004*/ 	.word	0x00000082


	//----- nvinfo : EIATTR_KPARAM_INFO
	.align		4
.L_830:
        /*0008*/ 	.byte	0x04, 0x17
        /*000a*/ 	.short	(.L_832 - .L_831)
.L_831:
        /*000c*/ 	.word	0x00000000
        /*0010*/ 	.short	0x0000
        /*0012*/ 	.short	0x0000
        /*0014*/ 	.byte	0x00, 0xf0, 0x41, 0x07


	//----- nvinfo : EIATTR_SPARSE_MMA_MASK
	.align		4
.L_832:
        /*0018*/ 	.byte	0x03, 0x50
        /*001a*/ 	.short	0x0000


	//----- nvinfo : EIATTR_MAXREG_COUNT
	.align		4
        /*001c*/ 	.byte	0x03, 0x1b
        /*001e*/ 	.short	0x00ff


	//----- nvinfo : EIATTR_NUM_BARRIERS
	.align		4
        /*0020*/ 	.byte	0x02, 0x4c
        /*0022*/ 	.byte	0x01
	.zero		1


	//----- nvinfo : EIATTR_ANNOTATIONS
	.align		4
        /*0024*/ 	.byte	0x04, 0x55
        /*0026*/ 	.short	(.L_834 - .L_833)


	//   ....[0]....
.L_833:
        /*0028*/ 	.word	0x00000001
        /*002c*/ 	.byte	0x60, 0x02, 0x00, 0x00, 0x01, 0x00, 0x00, 0x00, 0x70, 0x1b, 0x00, 0x00, 0x01, 0x00, 0x00, 0x00
        /*003c*/ 	.byte	0x00, 0x90, 0x00, 0x00, 0x01, 0x00, 0x00, 0x00, 0x30, 0xaa, 0x00, 0x00, 0x01, 0x00, 0x00, 0x00
        /*004c*/ 	.byte	0xa0, 0x16, 0x01, 0x00, 0x01, 0x00, 0x00, 0x00, 0x70, 0x18, 0x01, 0x00, 0x01, 0x00, 0x00, 0x00
        /*005c*/ 	.byte	0xc0, 0xbe, 0x01, 0x00


	//----- nvinfo : EIATTR_MERCURY_ISA_VERSION
	.align		4
.L_834:
        /*0060*/ 	.byte	0x03, 0x5f
        /*0062*/ 	.short	0x0101


	//----- nvinfo : EIATTR_COOP_GROUP_MASK_REGIDS
	.align		4
        /*0064*/ 	.byte	0x04, 0x29
        /*0066*/ 	.short	(.L_836 - .L_835)


	//   ....[0]....
.L_835:
        /*0068*/ 	.word	0xffffffff


	//   ....[1]....
        /*006c*/ 	.word	0xffffffff


	//   ....[2]....
        /*0070*/ 	.word	0xffffffff


	//   ....[3]....
        /*0074*/ 	.word	0xffffffff


	//   ....[4]....
        /*0078*/ 	.word	0xffffffff


	//   ....[5]....
        /*007c*/ 	.word	0xffffffff


	//   ....[6]....
        /*0080*/ 	.word	0xffffffff


	//   ....[7]....
        /*0084*/ 	.word	0xffffffff


	//   ....[8]....
        /*0088*/ 	.word	0xffffffff


	//   ....[9]....
        /*008c*/ 	.word	0xffffffff


	//   ....[10]....
        /*0090*/ 	.word	0xffffffff


	//   ....[11]....
        /*0094*/ 	.word	0xffffffff


	//   ....[12]....
        /*0098*/ 	.word	0xffffffff


	//   ....[13]....
        /*009c*/ 	.word	0xffffffff


	//   ....[14]....
        /*00a0*/ 	.word	0xffffffff


	//   ....[15]....
        /*00a4*/ 	.word	0xffffffff


	//----- nvinfo : EIATTR_COOP_GROUP_INSTR_OFFSETS
	.align		4
.L_836:
        /*00a8*/ 	.byte	0x04, 0x28
        /*00aa*/ 	.short	(.L_838 - .L_837)


	//   ....[0]....
.L_837:
        /*00ac*/ 	.word	0x0000eac0


	//   ....[1]....
        /*00b0*/ 	.word	0x0000eae0


	//   ....[2]....
        /*00b4*/ 	.word	0x0000f480


	//   ....[3]....
        /*00b8*/ 	.word	0x0000f4d0


	//   ....[4]....
        /*00bc*/ 	.word	0x00014630


	//   ....[5]....
        /*00c0*/ 	.word	0x00014650


	//   ....[6]....
        /*00c4*/ 	.word	0x00014df0


	//   ....[7]....
        /*00c8*/ 	.word	0x00014e60


	//   ....[8]....
        /*00cc*/ 	.word	0x00019310


	//   ....[9]....
        /*00d0*/ 	.word	0x00019330


	//   ....[10]....
        /*00d4*/ 	.word	0x00019360


	//   ....[11]....
        /*00d8*/ 	.word	0x00019370


	//   ....[12]....
        /*00dc*/ 	.word	0x0001b7c0


	//   ....[13]....
        /*00e0*/ 	.word	0x0001b7f0


	//   ....[14]....
        /*00e4*/ 	.word	0x0001b850


	//   ....[15]....
        /*00e8*/ 	.word	0x0001b860


	//----- nvinfo : EIATTR_EXIT_INSTR_OFFSETS
	.align		4
.L_838:
        /*00ec*/ 	.byte	0x04, 0x1c
        /*00ee*/ 	.short	(.L_840 - .L_839)


	//   ....[0]....
.L_839:
        /*00f0*/ 	.word	0x00000370


	//   ....[1]....
        /*00f4*/ 	.word	0x000009e0


	//   ....[2]....
        /*00f8*/ 	.word	0x00000a10


	//   ....[3]....
        /*00fc*/ 	.word	0x0001c3f0


	//   ....[4]....
        /*0100*/ 	.word	0x0001c4b0


	//----- nvinfo : EIATTR_CRS_STACK_SIZE
	.align		4
.L_840:
        /*0104*/ 	.byte	0x04, 0x1e
        /*0106*/ 	.short	(.L_842 - .L_841)
.L_841:
        /*0108*/ 	.word	0x00000000


	//----- nvinfo : EIATTR_CBANK_PARAM_SIZE
	.align		4
.L_842:
        /*010c*/ 	.byte	0x03, 0x19
        /*010e*/ 	.short	0x01d0


	//----- nvinfo : EIATTR_PARAM_CBANK
	.align		4
        /*0110*/ 	.byte	0x04, 0x0a
        /*0112*/ 	.short	(.L_844 - .L_843)
	.align		4
.L_843:
        /*0114*/ 	.word	index@(.nv.constant0._ZN5flash24flash_fwd_splitkv_kernelI23Flash_fwd_kernel_traitsILi32ELi64ELi256ELi4ELb0ELb0EN7cutlass6half_tE19Flash_kernel_traitsILi32ELi64ELi256ELi4ES3_EELb1ELb0ELb0ELb0ELb0ELb0ELb0ELb1EEEvNS_16Flash_fwd_paramsE)
        /*0118*/ 	.short	0x0210
        /*011a*/ 	.short	0x01d0


	//----- nvinfo : EIATTR_SW_WAR
	.align		4
.L_844:
        /*011c*/ 	.byte	0x04, 0x36
        /*011e*/ 	.short	(.L_846 - .L_845)
.L_845:
        /*0120*/ 	.word	0x00000008
.L_846:


//--------------------- .nv.info._ZN5flash24flash_fwd_splitkv_kernelI23Flash_fwd_kernel_traitsILi32ELi64ELi256ELi4ELb0ELb0EN7cutlass6half_tE19Flash_kernel_traitsILi32ELi64ELi256ELi4ES3_EELb1ELb0ELb0ELb0ELb0ELb1ELb0ELb1EEEvNS_16Flash_fwd_paramsE --------------------------
	.section	.nv.info._ZN5flash24flash_fwd_splitkv_kernelI23Flash_fwd_kernel_traitsILi32ELi64ELi256ELi4ELb0ELb0EN7cutlass6half_tE19Flash_kernel_traitsILi32ELi64ELi256ELi4ES3_EELb1ELb0ELb0ELb0ELb0ELb1ELb0ELb1EEEvNS_16Flash_fwd_paramsE,"",@"SHT_CUDA_INFO"
	.sectionflags	@""
	.align	4


	//----- nvinfo : EIATTR_CUDA_API_VERSION
	.align		4
        /*0000*/ 	.byte	0x04, 0x37
        /*0002*/ 	.short	(.L_848 - .L_847)
.L_847:
        /*0004*/ 	.word	0x00000082


	//----- nvinfo : EIATTR_KPARAM_INFO
	.align		4
.L_848:
        /*0008*/ 	.byte	0x04, 0x17
        /*000a*/ 	.short	(.L_850 - .L_849)
.L_849:
        /*000c*/ 	.word	0x00000000
        /*0010*/ 	.short	0x0000
        /*0012*/ 	.short	0x0000
        /*0014*/ 	.byte	0x00, 0xf0, 0x41, 0x07


	//----- nvinfo : EIATTR_SPARSE_MMA_MASK
	.align		4
.L_850:
        /*0018*/ 	.byte	0x03, 0x50
        /*001a*/ 	.short	0x0000


	//----- nvinfo : EIATTR_MAXREG_COUNT
	.align		4
        /*001c*/ 	.byte	0x03, 0x1b
        /*001e*/ 	.short	0x00ff


	//----- nvinfo : EIATTR_NUM_BARRIERS
	.align		4
        /*0020*/ 	.byte	0x02, 0x4c
        /*0022*/ 	.byte	0x01
	.zero		1


	//----- nvinfo : EIATTR_ANNOTATIONS
	.align		4
        /*0024*/ 	.byte	0x04, 0x55
        /*0026*/ 	.short	(.L_852 - .L_851)


	//   ....[0]....
.L_851:
        /*0028*/ 	.word	0x00000001
        /*002c*/ 	.byte	0x60, 0x02, 0x00, 0x00, 0x01, 0x00, 0x00, 0x00, 0xf0, 0x8f, 0x00, 0x00, 0x01, 0x00, 0x00, 0x00
        /*003c*/ 	.byte	0x10, 0xee, 0x01, 0x00


	//----- nvinfo : EIATTR_MERCURY_ISA_VERSION
	.align		4
.L_852:
        /*0040*/ 	.byte	0x03, 0x5f
        /*0042*/ 	.short	0x0101


	//----- nvinfo : EIATTR_COOP_GROUP_MASK_REGIDS
	.align		4
        /*0044*/ 	.byte	0x04, 0x29
        /*0046*/ 	.short	(.L_854 - .L_853)


	//   ....[0]....
.L_853:
        /*0048*/ 	.word	0xffffffff


	//   ....[1]....
        /*004c*/ 	.word	0xffffffff


	//   ....[2]....
        /*0050*/ 	.word	0xffffffff


	//   ....[3]....
        /*0054*/ 	.word	0xffffffff


	//   ....[4]....
        /*0058*/ 	.word	0xffffffff


	//   ....[5]....
        /*005c*/ 	.word	0xffffffff


	//   ....[6]....
        /*0060*/ 	.word	0xffffffff


	//   ....[7]....
        /*0064*/ 	.word	0xffffffff


	//   ....[8]....
        /*0068*/ 	.word	0xffffffff


	//   ....[9]....
        /*006c*/ 	.word	0xffffffff


	//   ....[10]....
        /*0070*/ 	.word	0xffffffff


	//   ....[11]....
        /*0074*/ 	.word	0xffffffff


	//   ....[12]....
        /*0078*/ 	.word	0xffffffff


	//   ....[13]....
        /*007c*/ 	.word	0xffffffff


	//   ....[14]....
        /*0080*/ 	.word	0xffffffff


	//   ....[15]....
        /*0084*/ 	.word	0xffffffff


	//----- nvinfo : EIATTR_COOP_GROUP_INSTR_OFFSETS
	.align		4
.L_854:
        /*0088*/ 	.byte	0x04, 0x28
        /*008a*/ 	.short	(.L_856 - .L_855)


	//   ....[0]....
.L_855:
        /*008c*/ 	.word	0x0000fad0


	//   ....[1]....
        /*0090*/ 	.word	0x0000faf0


	//   ....[2]....
        /*0094*/ 	.word	0x000104e0


	//   ....[3]....
        /*0098*/ 	.word	0x00010530


	//   ....[4]....
        /*009c*/ 	.word	0x000165e0


	//   ....[5]....
        /*00a0*/ 	.word	0x00016600


	//   ....[6]....
        /*00a4*/ 	.word	0x00016dc0


	//   ....[7]....
        /*00a8*/ 	.word	0x00016e20


	//   ....[8]....
        /*00ac*/ 	.word	0x0001c270


	//   ....[9]....
        /*00b0*/ 	.word	0x0001c290


	//   ....[10]....
        /*00b4*/ 	.word	0x0001c2c0


	//   ....[11]....
        /*00b8*/ 	.word	0x0001c2d0


	//   ....[12]....
        /*00bc*/ 	.word	0x0001e710


	//   ....[13]....
        /*00c0*/ 	.word	0x0001e740


	//   ....[14]....
        /*00c4*/ 	.word	0x0001e7a0


	//   ....[15]....
        /*00c8*/ 	.word	0x0001e7b0


	//----- nvinfo : EIATTR_EXIT_INSTR_OFFSETS
	.align		4
.L_856:
        /*00cc*/ 	.byte	0x04, 0x1c
        /*00ce*/ 	.short	(.L_858 - .L_857)


	//   ....[0]....
.L_857:
        /*00d0*/ 	.word	0x00000370


	//   ....[1]....
        /*00d4*/ 	.word	0x000009e0


	//   ....[2]....
        /*00d8*/ 	.word	0x00000a10


	//   ....[3]....
        /*00dc*/ 	.word	0x0001f340


	//   ....[4]....
        /*00e0*/ 	.word	0x0001f400


	//----- nvinfo : EIATTR_CRS_STACK_SIZE
	.align		4
.L_858:
        /*00e4*/ 	.byte	0x04, 0x1e
        /*00e6*/ 	.short	(.L_860 - .L_859)
.L_859:
        /*00e8*/ 	.word	0x00000000


	//----- nvinfo : EIATTR_CBANK_PARAM_SIZE
	.align		4
.L_860:
        /*00ec*/ 	.byte	0x03, 0x19
        /*00ee*/ 	.short	0x01d0


	//----- nvinfo : EIATTR_PARAM_CBANK
	.align		4
        /*00f0*/ 	.byte	0x04, 0x0a
        /*00f2*/ 	.short	(.L_862 - .L_861)
	.align		4
.L_861:
        /*00f4*/ 	.word	index@(.nv.constant0._ZN5flash24flash_fwd_splitkv_kernelI23Flash_fwd_kernel_traitsILi32ELi64ELi256ELi4ELb0ELb0EN7cutlass6half_tE19Flash_kernel_traitsILi32ELi64ELi256ELi4ES3_EELb1ELb0ELb0ELb0ELb0ELb1ELb0ELb1EEEvNS_16Flash_fwd_paramsE)
        /*00f8*/ 	.short	0x0210
        /*00fa*/ 	.short	0x01d0


	//----- nvinfo : EIATTR_SW_WAR
	.align		4
.L_862:
        /*00fc*/ 	.byte	0x04, 0x36
        /*00fe*/ 	.short	(.L_864 - .L_863)
.L_863:
        /*0100*/ 	.word	0x00000008
.L_864:


//--------------------- .nv.info._ZN5flash24flash_fwd_splitkv_kernelI23Flash_fwd_kernel_traitsILi32ELi64ELi256ELi4ELb0ELb0EN7cutlass6half_tE19Flash_kernel_traitsILi32ELi64ELi256ELi4ES3_EELb1ELb0ELb0ELb0ELb0ELb0ELb1ELb0EEEvNS_16Flash_fwd_paramsE --------------------------
	.section	.nv.info._ZN5flash24flash_fwd_splitkv_kernelI23Flash_fwd_kernel_traitsILi32ELi64ELi256ELi4ELb0ELb0EN7cutlass6half_tE19Flash_kernel_traitsILi32ELi64ELi256ELi4ES3_EELb1ELb0ELb0ELb0ELb0ELb0ELb1ELb0EEEvNS_16Flash_fwd_paramsE,"",@"SHT_CUDA_INFO"
	.sectionflags	@""
	.align	4


	//----- nvinfo : EIATTR_CUDA_API_VERSION
	.align		4
        /*0000*/ 	.byte	0x04, 0x37
        /*0002*/ 	.short	(.L_866 - .L_865)
.L_865:
        /*0004*/ 	.word	0x00000082


	//----- nvinfo : EIATTR_KPARAM_INFO
	.align		4
.L_866:
        /*0008*/ 	.byte	0x04, 0x17
        /*000a*/ 	.short	(.L_868 - .L_867)
.L_867:
        /*000c*/ 	.word	0x00000000
        /*0010*/ 	.short	0x0000
        /*0012*/ 	.short	0x0000
        /*0014*/ 	.byte	0x00, 0xf0, 0x41, 0x07


	//----- nvinfo : EIATTR_SPARSE_MMA_MASK
	.align		4
.L_868:
        /*0018*/ 	.byte	0x03, 0x50
        /*001a*/ 	.short	0x0000


	//----- nvinfo : EIATTR_MAXREG_COUNT
	.align		4
        /*001c*/ 	.byte	0x03, 0x1b
        /*001e*/ 	.short	0x00ff


	//----- nvinfo : EIATTR_NUM_BARRIERS
	.align		4
        /*0020*/ 	.byte	0x02, 0x4c
        /*0022*/ 	.byte	0x01
	.zero		1


	//----- nvinfo : EIATTR_MERCURY_ISA_VERSION
	.align		4
        /*0024*/ 	.byte	0x03, 0x5f
        /*0026*/ 	.short	0x0101


	//----- nvinfo : EIATTR_COOP_GROUP_MASK_REGIDS
	.align		4
        /*0028*/ 	.byte	0x04, 0x29
        /*002a*/ 	.short	(.L_870 - .L_869)


	//   ....[0]....
.L_869:
        /*002c*/ 	.word	0xffffffff


	//   ....[1]....
        /*0030*/ 	.word	0xffffffff


	//   ....[2]....
        /*0034*/ 	.word	0xffffffff


	//   ....[3]....
        /*0038*/ 	.word	0xffffffff


	//   ....[4]....
        /*003c*/ 	.word	0xffffffff


	//   ....[5]....
        /*0040*/ 	.word	0xffffffff


	//   ....[6]....
        /*0044*/ 	.word	0xffffffff


	//   ....[7]....
        /*0048*/ 	.word	0xffffffff


	//   ....[8]....
        /*004c*/ 	.word	0xffffffff


	//   ....[9]....
        /*0050*/ 	.word	0xffffffff


	//   ....[10]....
        /*0054*/ 	.word	0xffffffff


	//   ....[11]....
        /*0058*/ 	.word	0xffffffff


	//   ....[12]....
        /*005c*/ 	.word	0xffffffff


	//   ....[13]....
        /*0060*/ 	.word	0xffffffff


	//   ....[14]....
        /*0064*/ 	.word	0xffffffff


	//   ....[15]....
        /*0068*/ 	.word	0xffffffff


	//----- nvinfo : EIATTR_COOP_GROUP_INSTR_OFFSETS
	.align		4
.L_870:
        /*006c*/ 	.byte	0x04, 0x28
        /*006e*/ 	.short	(.L_872 - .L_871)


	//   ....[0]....
.L_871:
        /*0070*/ 	.word	0x00005fb0


	//   ....[1]....
        /*0074*/ 	.word	0x00005fd0


	//   ....[2]....
        /*0078*/ 	.word	0x00006aa0


	//   ....[3]....
        /*007c*/ 	.word	0x00006af0


	//   ....[4]....
        /*0080*/ 	.word	0x0000b9b0


	//   ....[5]....
        /*0084*/ 	.word	0x0000b9d0


	//   ....[6]....
        /*0088*/ 	.word	0x0000c440


	//   ....[7]....
        /*008c*/ 	.word	0x0000c490


	//   ....[8]....
        /*0090*/ 	.word	0x00010570


	//   ....[9]....
        /*0094*/ 	.word	0x00010580


	//   ....[10]....
        /*0098*/ 	.word	0x000105b0


	//   ....[11]....
        /*009c*/ 	.word	0x000105c0


	//   ....[12]....
        /*00a0*/ 	.word	0x00012a10


	//   ....[13]....
        /*00a4*/ 	.word	0x00012a50


	//   ....[14]....
        /*00a8*/ 	.word	0x00012ae0


	//   ....[15]....
        /*00ac*/ 	.word	0x00012af0


	//----- nvinfo : EIATTR_EXIT_INSTR_OFFSETS
	.align		4
.L_872:
        /*00b0*/ 	.byte	0x04, 0x1c
        /*00b2*/ 	.short	(.L_874 - .L_873)


	//   ....[0]....
.L_873:
        /*00b4*/ 	.word	0x00000450


	//   ....[1]....
        /*00b8*/ 	.word	0x00000b00


	//   ....[2]....
        /*00bc*/ 	.word	0x00000b30


	//   ....[3]....
        /*00c0*/ 	.word	0x00013550


	//   ....[4]....
        /*00c4*/ 	.word	0x00013570


	//----- nvinfo : EIATTR_CRS_STACK_SIZE
	.align		4
.L_874:
        /*00c8*/ 	.byte	0x04, 0x1e
        /*00ca*/ 	.short	(.L_876 - .L_875)
.L_875:
        /*00cc*/ 	.word	0x00000000


	//----- nvinfo : EIATTR_CBANK_PARAM_SIZE
	.align		4
.L_876:
        /*00d0*/ 	.byte	0x03, 0x19
        /*00d2*/ 	.short	0x01d0


	//----- nvinfo : EIATTR_PARAM_CBANK
	.align		4
        /*00d4*/ 	.byte	0x04, 0x0a
        /*00d6*/ 	.short	(.L_878 - .L_877)
	.align		4
.L_877:
        /*00d8*/ 	.word	index@(.nv.constant0._ZN5flash24flash_fwd_splitkv_kernelI23Flash_fwd_kernel_traitsILi32ELi64ELi256ELi4ELb0ELb0EN7cutlass6half_tE19Flash_kernel_traitsILi32ELi64ELi256ELi4ES3_EELb1ELb0ELb0ELb0ELb0ELb0ELb1ELb0EEEvNS_16Flash_fwd_paramsE)
        /*00dc*/ 	.short	0x0210
        /*00de*/ 	.short	0x01d0


	//----- nvinfo : EIATTR_SW_WAR
	.align		4
.L_878:
        /*00e0*/ 	.byte	0x04, 0x36
        /*00e2*/ 	.short	(.L_880 - .L_879)
.L_879:
        /*00e4*/ 	.word	0x00000008
.L_880:


//--------------------- .nv.info._ZN5flash24flash_fwd_splitkv_kernelI23Flash_fwd_kernel_traitsILi32ELi64ELi256ELi4ELb0ELb0EN7cutlass6half_tE19Flash_kernel_traitsILi32ELi64ELi256ELi4ES3_EELb1ELb0ELb0ELb0ELb0ELb1ELb1ELb0EEEvNS_16Flash_fwd_paramsE --------------------------
	.section	.nv.info._ZN5flash24flash_fwd_splitkv_kernelI23Flash_fwd_kernel_traitsILi32ELi64ELi256ELi4ELb0ELb0EN7cutlass6half_tE19Flash_kernel_traitsILi32ELi64ELi256ELi4ES3_EELb1ELb0ELb0ELb0ELb0ELb1ELb1ELb0EEEvNS_16Flash_fwd_paramsE,"",@"SHT_CUDA_INFO"
	.sectionflags	@""
	.align	4


	//----- nvinfo : EIATTR_CUDA_API_VERSION
	.align		4
        /*0000*/ 	.byte	0x04, 0x37
        /*0002*/ 	.short	(.L_882 - .L_881)
.L_881:
        /*0004*/ 	.word	0x00000082


	//----- nvinfo : EIATTR_KPARAM_INFO
	.align		4
.L_882:
        /*0008*/ 	.byte	0x04, 0x17
        /*000a*/ 	.short	(.L_884 - .L_883)
.L_883:
        /*000c*/ 	.word	0x00000000
        /*0010*/ 	.short	0x0000
        /*0012*/ 	.short	0x0000
        /*0014*/ 	.byte	0x00, 0xf0, 0x41, 0x07


	//----- nvinfo : EIATTR_SPARSE_MMA_MASK
	.align		4
.L_884:
        /*0018*/ 	.byte	0x03, 0x50
        /*001a*/ 	.short	0x0000


	//----- nvinfo : EIATTR_MAXREG_COUNT
	.align		4
        /*001c*/ 	.byte	0x03, 0x1b
        /*001e*/ 	.short	0x00ff


	//----- nvinfo : EIATTR_NUM_BARRIERS
	.align		4
        /*0020*/ 	.byte	0x02, 0x4c
        /*0022*/ 	.byte	0x01
	.zero		1


	//----- nvinfo : EIATTR_ANNOTATIONS
	.align		4
        /*0024*/ 	.byte	0x04, 0x55
        /*0026*/ 	.short	(.L_886 - .L_885)


	//   ....[0]....
.L_885:
        /*0028*/ 	.word	0x00000001
        /*002c*/ 	.byte	0xf0, 0x17, 0x00, 0x00, 0x01, 0x00, 0x00, 0x00, 0x80, 0x5d, 0x01, 0x00


	//----- nvinfo : EIATTR_MERCURY_ISA_VERSION
	.align		4
.L_886:
        /*0038*/ 	.byte	0x03, 0x5f
        /*003a*/ 	.short	0x0101


	//----- nvinfo : EIATTR_COOP_GROUP_MASK_REGIDS
	.align		4
        /*003c*/ 	.byte	0x04, 0x29
        /*003e*/ 	.short	(.L_888 - .L_887)


	//   ....[0]....
.L_887:
        /*0040*/ 	.word	0xffffffff


	//   ....[1]....
        /*0044*/ 	.word	0xffffffff


	//   ....[2]....
        /*0048*/ 	.word	0xffffffff


	//   ....[3]....
        /*004c*/ 	.word	0xffffffff


	//   ....[4]....
        /*0050*/ 	.word	0xffffffff


	//   ....[5]....
        /*0054*/ 	.word	0xffffffff


	//   ....[6]....
        /*0058*/ 	.word	0xffffffff


	//   ....[7]....
        /*005c*/ 	.word	0xffffffff


	//   ....[8]....
        /*0060*/ 	.word	0xffffffff


	//   ....[9]....
        /*0064*/ 	.word	0xffffffff


	//   ....[10]....
        /*0068*/ 	.word	0xffffffff


	//   ....[11]....
        /*006c*/ 	.word	0xffffffff


	//   ....[12]....
        /*0070*/ 	.word	0xffffffff


	//   ....[13]....
        /*0074*/ 	.word	0xffffffff


	//   ....[14]....
        /*0078*/ 	.word	0xffffffff


	//   ....[15]....
        /*007c*/ 	.word	0xffffffff


	//----- nvinfo : EIATTR_COOP_GROUP_INSTR_OFFSETS
	.align		4
.L_888:
        /*0080*/ 	.byte	0x04, 0x28
        /*0082*/ 	.short	(.L_890 - .L_889)


	//   ....[0]....
.L_889:
        /*0084*/ 	.word	0x00007040


	//   ....[1]....
        /*0088*/ 	.word	0x00007060


	//   ....[2]....
        /*008c*/ 	.word	0x00007a00


	//   ....[3]....
        /*0090*/ 	.word	0x00007a40


	//   ....[4]....
        /*0094*/ 	.word	0x0000dbe0


	//   ....[5]....
        /*0098*/ 	.word	0x0000dc00


	//   ....[6]....
        /*009c*/ 	.word	0x0000e3b0


	//   ....[7]....
        /*00a0*/ 	.word	0x0000e410


	//   ....[8]....
        /*00a4*/ 	.word	0x00013900


	//   ....[9]....
        /*00a8*/ 	.word	0x00013920


	//   ....[10]....
        /*00ac*/ 	.word	0x00013950


	//   ....[11]....
        /*00b0*/ 	.word	0x00013960


	//   ....[12]....
        /*00b4*/ 	.word	0x00015dc0


	//   ....[13]....
        /*00b8*/ 	.word	0x00015dd0


	//   ....[14]....
        /*00bc*/ 	.word	0x00015e50


	//   ....[15]....
        /*00c0*/ 	.word	0x00015e60


	//----- nvinfo : EIATTR_EXIT_INSTR_OFFSETS
	.align		4
.L_890:
        /*00c4*/ 	.byte	0x04, 0x1c
        /*00c6*/ 	.short	(.L_892 - .L_891)


	//   ....[0]....
.L_891:
        /*00c8*/ 	.word	0x00000460


	//   ....[1]....
        /*00cc*/ 	.word	0x00000b40


	//   ....[2]....
        /*00d0*/ 	.word	0x00000b70


	//   ....[3]....
        /*00d4*/ 	.word	0x000168d0


	//   ....[4]....
        /*00d8*/ 	.word	0x000168f0


	//----- nvinfo : EIATTR_CRS_STACK_SIZE
	.align		4
.L_892:
        /*00dc*/ 	.byte	0x04, 0x1e
        /*00de*/ 	.short	(.L_894 - .L_893)
.L_893:
        /*00e0*/ 	.word	0x00000000


	//----- nvinfo : EIATTR_CBANK_PARAM_SIZE
	.align		4
.L_894:
        /*00e4*/ 	.byte	0x03, 0x19
        /*00e6*/ 	.short	0x01d0


	//----- nvinfo : EIATTR_PARAM_CBANK
	.align		4
        /*00e8*/ 	.byte	0x04, 0x0a
        /*00ea*/ 	.short	(.L_896 - .L_895)
	.align		4
.L_895:
        /*00ec*/ 	.word	index@(.nv.constant0._ZN5flash24flash_fwd_splitkv_kernelI23Flash_fwd_kernel_traitsILi32ELi64ELi256ELi4ELb0ELb0EN7cutlass6half_tE19Flash_kernel_traitsILi32ELi64ELi256ELi4ES3_EELb1ELb0ELb0ELb0ELb0ELb1ELb1ELb0EEEvNS_16Flash_fwd_paramsE)
        /*00f0*/ 	.short	0x0210
        /*00f2*/ 	.short	0x01d0


	//----- nvinfo : EIATTR_SW_WAR
	.align		4
.L_896:
        /*00f4*/ 	.byte	0x04, 0x36
        /*00f6*/ 	.short	(.L_898 - .L_897)
.L_897:
        /*00f8*/ 	.word	0x00000008
.L_898:


//--------------------- .nv.info._ZN5flash24flash_fwd_splitkv_kernelI23Flash_fwd_kernel_traitsILi32ELi64ELi256ELi4ELb0ELb0EN7cutlass6half_tE19Flash_kernel_traitsILi32ELi64ELi256ELi4ES3_EELb1ELb0ELb0ELb0ELb0ELb0ELb1ELb1EEEvNS_16Flash_fwd_paramsE --------------------------
	.section	.nv.info._ZN5flash24flash_fwd_splitkv_kernelI23Flash_fwd_kernel_traitsILi32ELi64ELi256ELi4ELb0ELb0EN7cutlass6half_tE19Flash_kernel_traitsILi32ELi64ELi256ELi4ES3_EELb1ELb0ELb0ELb0ELb0ELb0ELb1ELb1EEEvNS_16Flash_fwd_paramsE,"",@"SHT_CUDA_INFO"
	.sectionflags	@""
	.align	4


	//----- nvinfo : EIATTR_CUDA_API_VERSION
	.align		4
        /*0000*/ 	.byte	0x04, 0x37
        /*0002*/ 	.short	(.L_900 - .L_899)
.L_899:
        /*0004*/ 	.word	0x00000082


	//----- nvinfo : EIATTR_KPARAM_INFO
	.align		4
.L_900:
        /*0008*/ 	.byte	0x04, 0x17
        /*000a*/ 	.short	(.L_902 - .L_901)
.L_901:
        /*000c*/ 	.word	0x00000000
        /*0010*/ 	.short	0x0000
        /*0012*/ 	.short	0x0000
        /*0014*/ 	.byte	0x00, 0xf0, 0x41, 0x07


	//----- nvinfo : EIATTR_SPARSE_MMA_MASK
	.align		4
.L_902:
        /*0018*/ 	.byte	0x03, 0x50
        /*001a*/ 	.short	0x0000


	//----- nvinfo : EIATTR_MAXREG_COUNT
	.align		4
        /*001c*/ 	.byte	0x03, 0x1b
        /*001e*/ 	.short	0x00ff


	//----- nvinfo : EIATTR_NUM_BARRIERS
	.align		4
        /*0020*/ 	.byte	0x02, 0x4c
        /*0022*/ 	.byte	0x01
	.zero		1


	//----- nvinfo : EIATTR_ANNOTATIONS
	.align		4
        /*0024*/ 	.byte	0x04, 0x55
        /*0026*/ 	.short	(.L_904 - .L_903)


	//   ....[0]....
.L_903:
        /*0028*/ 	.word	0x00000001
        /*002c*/ 	.byte	0x70, 0x03, 0x00, 0x00, 0x01, 0x00, 0x00, 0x00, 0x30, 0x1d, 0x00, 0x00, 0x01, 0x00, 0x00, 0x00
        /*003c*/ 	.byte	0x00, 0x92, 0x00, 0x00, 0x01, 0x00, 0x00, 0x00, 0x50, 0xac, 0x00, 0x00, 0x01, 0x00, 0x00, 0x00
        /*004c*/ 	.byte	0x00, 0x19, 0x01, 0x00, 0x01, 0x00, 0x00, 0x00, 0xd0, 0x1a, 0x01, 0x00, 0x01, 0x00, 0x00, 0x00
        /*005c*/ 	.byte	0x00, 0xbb, 0x01, 0x00


	//----- nvinfo : EIATTR_MERCURY_ISA_VERSION
	.align		4
.L_904:
        /*0060*/ 	.byte	0x03, 0x5f
        /*0062*/ 	.short	0x0101


	//----- nvinfo : EIATTR_COOP_GROUP_MASK_REGIDS
	.align		4
        /*0064*/ 	.byte	0x04, 0x29
        /*0066*/ 	.short	(.L_906 - .L_905)


	//   ....[0]....
.L_905:
        /*0068*/ 	.word	0xffffffff


	//   ....[1]....
        /*006c*/ 	.word	0xffffffff


	//   ....[2]....
        /*0070*/ 	.word	0xffffffff


	//   ....[3]....
        /*0074*/ 	.word	0xffffffff


	//   ....[4]....
        /*0078*/ 	.word	0xffffffff


	//   ....[5]....
        /*007c*/ 	.word	0xffffffff


	//   ....[6]....
        /*0080*/ 	.word	0xffffffff


	//   ....[7]....
        /*0084*/ 	.word	0xffffffff


	//   ....[8]....
        /*0088*/ 	.word	0xffffffff


	//   ....[9]....
        /*008c*/ 	.word	0xffffffff


	//   ....[10]....
        /*0090*/ 	.word	0xffffffff


	//   ....[11]....
        /*0094*/ 	.word	0xffffffff


	//   ....[12]....
        /*0098*/ 	.word	0xffffffff


	//   ....[13]....
        /*009c*/ 	.word	0xffffffff


	//   ....[14]....
        /*00a0*/ 	.word	0xffffffff


	//   ....[15]....
        /*00a4*/ 	.word	0xffffffff


	//----- nvinfo : EIATTR_COOP_GROUP_INSTR_OFFSETS
	.align		4
.L_906:
        /*00a8*/ 	.byte	0x04, 0x28
        /*00aa*/ 	.short	(.L_908 - .L_907)


	//   ....[0]....
.L_907:
        /*00ac*/ 	.word	0x0000ed30


	//   ....[1]....
        /*00b0*/ 	.word	0x0000ed50


	//   ....[2]....
        /*00b4*/ 	.word	0x0000f6f0


	//   ....[3]....
        /*00b8*/ 	.word	0x0000f740


	//   ....[4]....
        /*00bc*/ 	.word	0x00014880


	//   ....[5]....
        /*00c0*/ 	.word	0x000148a0


	//   ....[6]....
        /*00c4*/ 	.word	0x00015050


	//   ....[7]....
        /*00c8*/ 	.word	0x000150b0


	//   ....[8]....
        /*00cc*/ 	.word	0x00019650


	//   ....[9]....
        /*00d0*/ 	.word	0x00019670


	//   ....[10]....
        /*00d4*/ 	.word	0x000196a0


	//   ....[11]....
        /*00d8*/ 	.word	0x000196b0


	//   ....[12]....
        /*00dc*/ 	.word	0x0001bb40


	//   ....[13]....
        /*00e0*/ 	.word	0x0001bb60


	//   ....[14]....
        /*00e4*/ 	.word	0x0001bbf0


	//   ....[15]....
        /*00e8*/ 	.word	0x0001bc00


	//----- nvinfo : EIATTR_EXIT_INSTR_OFFSETS
	.align		4
.L_908:
        /*00ec*/ 	.byte	0x04, 0x1c
        /*00ee*/ 	.short	(.L_910 - .L_909)


	//   ....[0]....
.L_909:
        /*00f0*/ 	.word	0x00000470


	//   ....[1]....
        /*00f4*/ 	.word	0x00000b60


	//   ....[2]....
        /*00f8*/ 	.word	0x00000b90


	//   ....[3]....
        /*00fc*/ 	.word	0x0001c670


	//   ....[4]....
        /*0100*/ 	.word	0x0001c690


	//----- nvinfo : EIATTR_CRS_STACK_SIZE
	.align		4
.L_910:
        /*0104*/ 	.byte	0x04, 0x1e
        /*0106*/ 	.short	(.L_912 - .L_911)
.L_911:
        /*0108*/ 	.word	0x00000000


	//----- nvinfo : EIATTR_CBANK_PARAM_SIZE
	.align		4
.L_912:
        /*010c*/ 	.byte	0x03, 0x19
        /*010e*/ 	.short	0x01d0


	//----- nvinfo : EIATTR_PARAM_CBANK
	.align		4
        /*0110*/ 	.byte	0x04, 0x0a
        /*0112*/ 	.short	(.L_914 - .L_913)
	.align		4
.L_913:
        /*0114*/ 	.word	index@(.nv.constant0._ZN5flash24flash_fwd_splitkv_kernelI23Flash_fwd_kernel_traitsILi32ELi64ELi256ELi4ELb0ELb0EN7cutlass6half_tE19Flash_kernel_traitsILi32ELi64ELi256ELi4ES3_EELb1ELb0ELb0ELb0ELb0ELb0ELb1ELb1EEEvNS_16Flash_fwd_paramsE)
        /*0118*/ 	.short	0x0210
        /*011a*/ 	.short	0x01d0


	//----- nvinfo : EIATTR_SW_WAR
	.align		4
.L_914:
        /*011c*/ 	.byte	0x04, 0x36
        /*011e*/ 	.short	(.L_916 - .L_915)
.L_915:
        /*0120*/ 	.word	0x00000008
.L_916:


//--------------------- .nv.info._ZN5flash24flash_fwd_splitkv_kernelI23Flash_fwd_kernel_traitsILi32ELi64ELi256ELi4ELb0ELb0EN7cutlass6half_tE19Flash_kernel_traitsILi32ELi64ELi256ELi4ES3_EELb1ELb0ELb0ELb0ELb0ELb1ELb1ELb1EEEvNS_16Flash_fwd_paramsE --------------------------
	.section	.nv.info._ZN5flash24flash_fwd_splitkv_kernelI23Flash_fwd_kernel_traitsILi32ELi64ELi256ELi4ELb0ELb0EN7cutlass6half_tE19Flash_kernel_traitsILi32ELi64ELi256ELi4ES3_EELb1ELb0ELb0ELb0ELb0ELb1ELb1ELb1EEEvNS_16Flash_fwd_paramsE,"",@"SHT_CUDA_INFO"
	.sectionflags	@""
	.align	4


	//----- nvinfo : EIATTR_CUDA_API_VERSION
	.align		4
        /*0000*/ 	.byte	0x04, 0x37
        /*0002*/ 	.short	(.L_918 - .L_917)
.L_917:
        /*0004*/ 	.word	0x00000082


	//----- nvinfo : EIATTR_KPARAM_INFO
	.align		4
.L_918:
        /*0008*/ 	.byte	0x04, 0x17
        /*000a*/ 	.short	(.L_920 - .L_919)
.L_919:
        /*000c*/ 	.word	0x00000000
        /*0010*/ 	.short	0x0000
        /*0012*/ 	.short	0x0000
        /*0014*/ 	.byte	0x00, 0xf0, 0x41, 0x07


	//----- nvinfo : EIATTR_SPARSE_MMA_MASK
	.align		4
.L_920:
        /*0018*/ 	.byte	0x03, 0x50
        /*001a*/ 	.short	0x0000


	//----- nvinfo : EIATTR_MAXREG_COUNT
	.align		4
        /*001c*/ 	.byte	0x03, 0x1b
        /*001e*/ 	.short	0x00ff


	//----- nvinfo : EIATTR_NUM_BARRIERS
	.align		4
        /*0020*/ 	.byte	0x02, 0x4c
        /*0022*/ 	.byte	0x01
	.zero		1


	//----- nvinfo : EIATTR_ANNOTATIONS
	.align		4
        /*0024*/ 	.byte	0x04, 0x55
        /*0026*/ 	.short	(.L_922 - .L_921)


	//   ....[0]....
.L_921:
        /*0028*/ 	.word	0x00000001
        /*002c*/ 	.byte	0x70, 0x03, 0x00, 0x00, 0x01, 0x00, 0x00, 0x00, 0xf0, 0x91, 0x00, 0x00, 0x01, 0x00, 0x00, 0x00
        /*003c*/ 	.byte	0x20, 0xea, 0x01, 0x00


	//----- nvinfo : EIATTR_MERCURY_ISA_VERSION
	.align		4
.L_922:
        /*0040*/ 	.byte	0x03, 0x5f
        /*0042*/ 	.short	0x0101


	//----- nvinfo : EIATTR_COOP_GROUP_MASK_REGIDS
	.align		4
        /*0044*/ 	.byte	0x04, 0x29
        /*0046*/ 	.short	(.L_924 - .L_923)


	//   ....[0]....
.L_923:
        /*0048*/ 	.word	0xffffffff


	//   ....[1]....
        /*004c*/ 	.word	0xffffffff


	//   ....[2]....
        /*0050*/ 	.word	0xffffffff


	//   ....[3]....
        /*0054*/ 	.word	0xffffffff


	//   ....[4]....
        /*0058*/ 	.word	0xffffffff


	//   ....[5]....
        /*005c*/ 	.word	0xffffffff


	//   ....[6]....
        /*0060*/ 	.word	0xffffffff


	//   ....[7]....
        /*0064*/ 	.word	0xffffffff


	//   ....[8]....
        /*0068*/ 	.word	0xffffffff


	//   ....[9]....
        /*006c*/ 	.word	0xffffffff


	//   ....[10]....
        /*0070*/ 	.word	0xffffffff


	//   ....[11]....
        /*0074*/ 	.word	0xffffffff


	//   ....[12]....
        /*0078*/ 	.word	0xffffffff


	//   ....[13]....
        /*007c*/ 	.word	0xffffffff


	//   ....[14]....
        /*0080*/ 	.word	0xffffffff


	//   ....[15]....
        /*0084*/ 	.word	0xffffffff


	//----- nvinfo : EIATTR_COOP_GROUP_INSTR_OFFSETS
	.align		4
.L_924:
        /*0088*/ 	.byte	0x04, 0x28
        /*008a*/ 	.short	(.L_926 - .L_925)


	//   ....[0]....
.L_925:
        /*008c*/ 	.word	0x0000fd00


	//   ....[1]....
        /*0090*/ 	.word	0x0000fd20


	//   ....[2]....
        /*0094*/ 	.word	0x00010710


	//   ....[3]....
        /*0098*/ 	.word	0x00010760


	//   ....[4]....
        /*009c*/ 	.word	0x000167f0


	//   ....[5]....
        /*00a0*/ 	.word	0x00016810


	//   ....[6]....
        /*00a4*/ 	.word	0x00016fc0


	//   ....[7]....
        /*00a8*/ 	.word	0x00017020


	//   ....[8]....
        /*00ac*/ 	.word	0x0001c5a0


	//   ....[9]....
        /*00b0*/ 	.word	0x0001c5c0


	//   ....[10]....
        /*00b4*/ 	.word	0x0001c5f0


	//   ....[11]....
        /*00b8*/ 	.word	0x0001c600


	//   ....[12]....
        /*00bc*/ 	.word	0x0001ea60


	//   ....[13]....
        /*00c0*/ 	.word	0x0001ea80


	//   ....[14]....
        /*00c4*/ 	.word	0x0001eb10


	//   ....[15]....
        /*00c8*/ 	.word	0x0001eb20


	//----- nvinfo : EIATTR_EXIT_INSTR_OFFSETS
	.align		4
.L_926:
        /*00cc*/ 	.byte	0x04, 0x1c
        /*00ce*/ 	.short	(.L_928 - .L_927)


	//   ....[0]....
.L_927:
        /*00d0*/ 	.word	0x00000470


	//   ....[1]....
        /*00d4*/ 	.word	0x00000b60


	//   ....[2]....
        /*00d8*/ 	.word	0x00000b90


	//   ....[3]....
        /*00dc*/ 	.word	0x0001f590


	//   ....[4]....
        /*00e0*/ 	.word	0x0001f5b0


	//----- nvinfo : EIATTR_CRS_STACK_SIZE
	.align		4
.L_928:
        /*00e4*/ 	.byte	0x04, 0x1e
        /*00e6*/ 	.short	(.L_930 - .L_929)
.L_929:
        /*00e8*/ 	.word	0x00000000


	//----- nvinfo : EIATTR_CBANK_PARAM_SIZE
	.align		4
.L_930:
        /*00ec*/ 	.byte	0x03, 0x19
        /*00ee*/ 	.short	0x01d0


	//----- nvinfo : EIATTR_PARAM_CBANK
	.align		4
        /*00f0*/ 	.byte	0x04, 0x0a
        /*00f2*/ 	.short	(.L_932 - .L_931)
	.align		4
.L_931:
        /*00f4*/ 	.word	index@(.nv.constant0._ZN5flash24flash_fwd_splitkv_kernelI23Flash_fwd_kernel_traitsILi32ELi64ELi256ELi4ELb0ELb0EN7cutlass6half_tE19Flash_kernel_traitsILi32ELi64ELi256ELi4ES3_EELb1ELb0ELb0ELb0ELb0ELb1ELb1ELb1EEEvNS_16Flash_fwd_paramsE)
        /*00f8*/ 	.short	0x0210
        /*00fa*/ 	.short	0x01d0


	//----- nvinfo : EIATTR_SW_WAR
	.align		4
.L_932:
        /*00fc*/ 	.byte	0x04, 0x36
        /*00fe*/ 	.short	(.L_934 - .L_933)
.L_933:
        /*0100*/ 	.word	0x00000008
.L_934:


//--------------------- .nv.info._ZN5flash24flash_fwd_splitkv_kernelI23Flash_fwd_kernel_traitsILi32ELi64ELi256ELi4ELb0ELb0EN7cutlass6half_tE19Flash_kernel_traitsILi32ELi64ELi256ELi4ES3_EELb1ELb0ELb0ELb1ELb1ELb0ELb0ELb0EEEvNS_16Flash_fwd_paramsE --------------------------
	.section	.nv.info._ZN5flash24flash_fwd_splitkv_kernelI23Flash_fwd_kernel_traitsILi32ELi64ELi256ELi4ELb0ELb0EN7cutlass6half_tE19Flash_kernel_traitsILi32ELi64ELi256ELi4ES3_EELb1ELb0ELb0ELb1ELb1ELb0ELb0ELb0EEEvNS_16Flash_fwd_paramsE,"",@"SHT_CUDA_INFO"
	.sectionflags	@""
	.align	4


	//----- nvinfo : EIATTR_CUDA_API_VERSION
	.align		4
        /*0000*/ 	.byte	0x04, 0x37
        /*0002*/ 	.short	(.L_936 - .L_935)
.L_935:
        /*0004*/ 	.word	0x00000082


	//----- nvinfo : EIATTR_KPARAM_INFO
	.align		4
.L_936:
        /*0008*/ 	.byte	0x04, 0x17
        /*000a*/ 	.short	(.L_938 - .L_937)
.L_937:
        /*000c*/ 	.word	0x00000000
        /*0010*/ 	.short	0x0000
        /*0012*/ 	.short	0x0000
        /*0014*/ 	.byte	0x00, 0xf0, 0x41, 0x07


	//----- nvinfo : EIATTR_SPARSE_MMA_MASK
	.align		4
.L_938:
        /*0018*/ 	.byte	0x03, 0x50
        /*001a*/ 	.short	0x0000


	//----- nvinfo : EIATTR_MAXREG_COUNT
	.align		4
        /*001c*/ 	.byte	0x03, 0x1b
        /*001e*/ 	.short	0x00ff


	//----- nvinfo : EIATTR_NUM_BARRIERS
	.align		4
        /*0020*/ 	.byte	0x02, 0x4c
        /*0022*/ 	.byte	0x01
	.zero		1


	//----- nvinfo : EIATTR_MERCURY_ISA_VERSION
	.align		4
        /*0024*/ 	.byte	0x03, 0x5f
        /*0026*/ 	.short	0x0101


	//----- nvinfo : EIATTR_COOP_GROUP_MASK_REGIDS
	.align		4
        /*0028*/ 	.byte	0x04, 0x29
        /*002a*/ 	.short	(.L_940 - .L_939)


	//   ....[0]....
.L_939:
        /*002c*/ 	.word	0xffffffff


	//   ....[1]....
        /*0030*/ 	.word	0xffffffff


	//   ....[2]....
        /*0034*/ 	.word	0xffffffff


	//   ....[3]....
        /*0038*/ 	.word	0xffffffff


	//   ....[4]....
        /*003c*/ 	.word	0xffffffff


	//   ....[5]....
        /*0040*/ 	.word	0xffffffff


	//   ....[6]....
        /*0044*/ 	.word	0xffffffff


	//   ....[7]....
        /*0048*/ 	.word	0xffffffff


	//   ....[8]....
        /*004c*/ 	.word	0xffffffff


	//   ....[9]....
        /*0050*/ 	.word	0xffffffff


	//   ....[10]....
        /*0054*/ 	.word	0xffffffff


	//   ....[11]....
        /*0058*/ 	.word	0xffffffff


	//----- nvinfo : EIATTR_COOP_GROUP_INSTR_OFFSETS
	.align		4
.L_940:
        /*005c*/ 	.byte	0x04, 0x28
        /*005e*/ 	.short	(.L_942 - .L_941)


	//   ....[0]....
.L_941:
        /*0060*/ 	.word	0x00004280


	//   ....[1]....
        /*0064*/ 	.word	0x000042a0


	//   ....[2]....
        /*0068*/ 	.word	0x00004cd0


	//   ....[3]....
        /*006c*/ 	.word	0x00004d30


	//   ....[4]....
        /*0070*/ 	.word	0x00008460


	//   ....[5]....
        /*0074*/ 	.word	0x00008480


	//   ....[6]....
        /*0078*/ 	.word	0x000084b0


	//   ....[7]....
        /*007c*/ 	.word	0x000084c0


	//   ....[8]....
        /*0080*/ 	.word	0x0000a910


	//   ....[9]....
        /*0084*/ 	.word	0x0000a950


	//   ....[10]....
        /*0088*/ 	.word	0x0000a9c0


	//   ....[11]....
        /*008c*/ 	.word	0x0000a9d0


	//----- nvinfo : EIATTR_EXIT_INSTR_OFFSETS
	.align		4
.L_942:
        /*0090*/ 	.byte	0x04, 0x1c
        /*0092*/ 	.short	(.L_944 - .L_943)


	//   ....[0]....
.L_943:
        /*0094*/ 	.word	0x000001a0


	//   ....[1]....
        /*0098*/ 	.word	0x00000670


	//   ....[2]....
        /*009c*/ 	.word	0x000006a0


	//   ....[3]....
        /*00a0*/ 	.word	0x0000b460


	//----- nvinfo : EIATTR_CRS_STACK_SIZE
	.align		4
.L_944:
        /*00a4*/ 	.byte	0x04, 0x1e
        /*00a6*/ 	.short	(.L_946 - .L_945)
.L_945:
        /*00a8*/ 	.word	0x00000000


	//----- nvinfo : EIATTR_CBANK_PARAM_SIZE
	.align		4
.L_946:
        /*00ac*/ 	.byte	0x03, 0x19
        /*00ae*/ 	.short	0x01d0


	//----- nvinfo : EIATTR_PARAM_CBANK
	.align		4
        /*00b0*/ 	.byte	0x04, 0x0a
        /*00b2*/ 	.short	(.L_948 - .L_947)
	.align		4
.L_947:
        /*00b4*/ 	.word	index@(.nv.constant0._ZN5flash24flash_fwd_splitkv_kernelI23Flash_fwd_kernel_traitsILi32ELi64ELi256ELi4ELb0ELb0EN7cutlass6half_tE19Flash_kernel_traitsILi32ELi64ELi256ELi4ES3_EELb1ELb0ELb0ELb1ELb1ELb0ELb0ELb0EEEvNS_16Flash_fwd_paramsE)
        /*00b8*/ 	.short	0x0210
        /*00ba*/ 	.short	0x01d0


	//----- nvinfo : EIATTR_SW_WAR
	.align		4
.L_948:
        /*00bc*/ 	.byte	0x04, 0x36
        /*00be*/ 	.short	(.L_950 - .L_949)
.L_949:
        /*00c0*/ 	.word	0x00000008
.L_950:


//--------------------- .nv.info._ZN5flash24flash_fwd_splitkv_kernelI23Flash_fwd_kernel_traitsILi32ELi64ELi256ELi4ELb0ELb0EN7cutlass6half_tE19Flash_kernel_traitsILi32ELi64ELi256ELi4ES3_EELb1ELb0ELb0ELb1ELb1ELb1ELb0ELb0EEEvNS_16Flash_fwd_paramsE --------------------------
	.section	.nv.info._ZN5flash24flash_fwd_splitkv_kernelI23Flash_fwd_kernel_traitsILi32ELi64ELi256ELi4ELb0ELb0EN7cutlass6half_tE19Flash_kernel_traitsILi32ELi64ELi256ELi4ES3_EELb1ELb0ELb0ELb1ELb1ELb1ELb0ELb0EEEvNS_16Flash_fwd_paramsE,"",@"SHT_CUDA_INFO"
	.sectionflags	@""
	.align	4


	//----- nvinfo : EIATTR_CUDA_API_VERSION
	.align		4
        /*0000*/ 	.byte	0x04, 0x37
        /*0002*/ 	.short	(.L_952 - .L_951)
.L_951:
        /*0004*/ 	.word	0x00000082


	//----- nvinfo : EIATTR_KPARAM_INFO
	.align		4
.L_952:
        /*0008*/ 	.byte	0x04, 0x17
        /*000a*/ 	.short	(.L_954 - .L_953)
.L_953:
        /*000c*/ 	.word	0x00000000
        /*0010*/ 	.short	0x0000
        /*0012*/ 	.short	0x0000
        /*0014*/ 	.byte	0x00, 0xf0, 0x41, 0x07


	//----- nvinfo : EIATTR_SPARSE_MMA_MASK
	.align		4
.L_954:
        /*0018*/ 	.byte	0x03, 0x50
        /*001a*/ 	.short	0x0000


	//----- nvinfo : EIATTR_MAXREG_COUNT
	.align		4
        /*001c*/ 	.byte	0x03, 0x1b
        /*001e*/ 	.short	0x00ff


	//----- nvinfo : EIATTR_NUM_BARRIERS
	.align		4
        /*0020*/ 	.byte	0x02, 0x4c
        /*0022*/ 	.byte	0x01
	.zero		1


	//----- nvinfo : EIATTR_MERCURY_ISA_VERSION
	.align		4
        /*0024*/ 	.byte	0x03, 0x5f
        /*0026*/ 	.short	0x0101


	//----- nvinfo : EIATTR_COOP_GROUP_MASK_REGIDS
	.align		4
        /*0028*/ 	.byte	0x04, 0x29
        /*002a*/ 	.short	(.L_956 - .L_955)


	//   ....[0]....
.L_955:
        /*002c*/ 	.word	0xffffffff


	//   ....[1]....
        /*0030*/ 	.word	0xffffffff


	//   ....[2]....
        /*0034*/ 	.word	0xffffffff


	//   ....[3]....
        /*0038*/ 	.word	0xffffffff


	//   ....[4]....
        /*003c*/ 	.word	0xffffffff


	//   ....[5]....
        /*0040*/ 	.word	0xffffffff


	//   ....[6]....
        /*0044*/ 	.word	0xffffffff


	//   ....[7]....
        /*0048*/ 	.word	0xffffffff


	//   ....[8]....
        /*004c*/ 	.word	0xffffffff


	//   ....[9]....
        /*0050*/ 	.word	0xffffffff


	//   ....[10]....
        /*0054*/ 	.word	0xffffffff


	//   ....[11]....
        /*0058*/ 	.word	0xffffffff


	//----- nvinfo : EIATTR_COOP_GROUP_INSTR_OFFSETS
	.align		4
.L_956:
        /*005c*/ 	.byte	0x04, 0x28
        /*005e*/ 	.short	(.L_958 - .L_957)


	//   ....[0]....
.L_957:
        /*0060*/ 	.word	0x00005410


	//   ....[1]....
        /*0064*/ 	.word	0x00005430


	//   ....[2]....
        /*0068*/ 	.word	0x00005dd0


	//   ....[3]....
        /*006c*/ 	.word	0x00005e10


	//   ....[4]....
        /*0070*/ 	.word	0x0000a640


	//   ....[5]....
        /*0074*/ 	.word	0x0000a660


	//   ....[6]....
        /*0078*/ 	.word	0x0000a690


	//   ....[7]....
        /*007c*/ 	.word	0x0000a6a0


	//   ....[8]....
        /*0080*/ 	.word	0x0000caf0


	//   ....[9]....
        /*0084*/ 	.word	0x0000cb20


	//   ....[10]....
        /*0088*/ 	.word	0x0000cb80


	//   ....[11]....
        /*008c*/ 	.word	0x0000cb90


	//----- nvinfo : EIATTR_EXIT_INSTR_OFFSETS
	.align		4
.L_958:
        /*0090*/ 	.byte	0x04, 0x1c
        /*0092*/ 	.short	(.L_960 - .L_959)


	//   ....[0]....
.L_959:
        /*0094*/ 	.word	0x000001a0


	//   ....[1]....
        /*0098*/ 	.word	0x00000670


	//   ....[2]....
        /*009c*/ 	.word	0x000006a0


	//   ....[3]....
        /*00a0*/ 	.word	0x0000d640


	//----- nvinfo : EIATTR_CRS_STACK_SIZE
	.align		4
.L_960:
        /*00a4*/ 	.byte	0x04, 0x1e
        /*00a6*/ 	.short	(.L_962 - .L_961)
.L_961:
        /*00a8*/ 	.word	0x00000000


	//----- nvinfo : EIATTR_CBANK_PARAM_SIZE
	.align		4
.L_962:
        /*00ac*/ 	.byte	0x03, 0x19
        /*00ae*/ 	.short	0x01d0


	//----- nvinfo : EIATTR_PARAM_CBANK
	.align		4
        /*00b0*/ 	.byte	0x04, 0x0a
        /*00b2*/ 	.short	(.L_964 - .L_963)
	.align		4
.L_963:
        /*00b4*/ 	.word	index@(.nv.constant0._ZN5flash24flash_fwd_splitkv_kernelI23Flash_fwd_kernel_traitsILi32ELi64ELi256ELi4ELb0ELb0EN7cutlass6half_tE19Flash_kernel_traitsILi32ELi64ELi256ELi4ES3_EELb1ELb0ELb0ELb1ELb1ELb1ELb0ELb0EEEvNS_16Flash_fwd_paramsE)
        /*00b8*/ 	.short	0x0210
        /*00ba*/ 	.short	0x01d0


	//----- nvinfo : EIATTR_SW_WAR
	.align		4
.L_964:
        /*00bc*/ 	.byte	0x04, 0x36
        /*00be*/ 	.short	(.L_966 - .L_965)
.L_965:
        /*00c0*/ 	.word	0x00000008
.L_966:


//--------------------- .nv.info._ZN5flash24flash_fwd_splitkv_kernelI23Flash_fwd_kernel_traitsILi32ELi64ELi256ELi4ELb0ELb0EN7cutlass6half_tE19Flash_kernel_traitsILi32ELi64ELi256ELi4ES3_EELb1ELb0ELb0ELb1ELb1ELb0ELb1ELb0EEEvNS_16Flash_fwd_paramsE --------------------------
	.section	.nv.info._ZN5flash24flash_fwd_splitkv_kernelI23Flash_fwd_kernel_traitsILi32ELi64ELi256ELi4ELb0ELb0EN7cutlass6half_tE19Flash_kernel_traitsILi32ELi64ELi256ELi4ES3_EELb1ELb0ELb0ELb1ELb1ELb0ELb1ELb0EEEvNS_16Flash_fwd_paramsE,"",@"SHT_CUDA_INFO"
	.sectionflags	@""
	.align	4


	//----- nvinfo : EIATTR_CUDA_API_VERSION
	.align		4
        /*0000*/ 	.byte	0x04, 0x37
        /*0002*/ 	.short	(.L_968 - .L_967)
.L_967:
        /*0004*/ 	.word	0x00000082


	//----- nvinfo : EIATTR_KPARAM_INFO
	.align		4
.L_968:
        /*0008*/ 	.byte	0x04, 0x17
        /*000a*/ 	.short	(.L_970 - .L_969)
.L_969:
        /*000c*/ 	.word	0x00000000
        /*0010*/ 	.short	0x0000
        /*0012*/ 	.short	0x0000
        /*0014*/ 	.byte	0x00, 0xf0, 0x41, 0x07


	//----- nvinfo : EIATTR_SPARSE_MMA_MASK
	.align		4
.L_970:
        /*0018*/ 	.byte	0x03, 0x50
        /*001a*/ 	.short	0x0000


	//----- nvinfo : EIATTR_MAXREG_COUNT
	.align		4
        /*001c*/ 	.byte	0x03, 0x1b
        /*001e*/ 	.short	0x00ff


	//----- nvinfo : EIATTR_NUM_BARRIERS
	.align		4
        /*0020*/ 	.byte	0x02, 0x4c
        /*0022*/ 	.byte	0x01
	.zero		1


	//----- nvinfo : EIATTR_MERCURY_ISA_VERSION
	.align		4
        /*0024*/ 	.byte	0x03, 0x5f
        /*0026*/ 	.short	0x0101


	//----- nvinfo : EIATTR_COOP_GROUP_MASK_REGIDS
	.align		4
        /*0028*/ 	.byte	0x04, 0x29
        /*002a*/ 	.short	(.L_972 - .L_971)


	//   ....[0]....
.L_971:
        /*002c*/ 	.word	0xffffffff


	//   ....[1]....
        /*0030*/ 	.word	0xffffffff


	//   ....[2]....
        /*0034*/ 	.word	0xffffffff


	//   ....[3]....
        /*0038*/ 	.word	0xffffffff


	//   ....[4]....
        /*003c*/ 	.word	0xffffffff


	//   ....[5]....
        /*0040*/ 	.word	0xffffffff


	//   ....[6]....
        /*0044*/ 	.word	0xffffffff


	//   ....[7]....
        /*0048*/ 	.word	0xffffffff


	//   ....[8]....
        /*004c*/ 	.word	0xffffffff


	//   ....[9]....
        /*0050*/ 	.word	0xffffffff


	//   ....[10]....
        /*0054*/ 	.word	0xffffffff


	//   ....[11]....
        /*0058*/ 	.word	0xffffffff


	//----- nvinfo : EIATTR_COOP_GROUP_INSTR_OFFSETS
	.align		4
.L_972:
        /*005c*/ 	.byte	0x04, 0x28
        /*005e*/ 	.short	(.L_974 - .L_973)


	//   ....[0]....
.L_973:
        /*0060*/ 	.word	0x00004500


	//   ....[1]....
        /*0064*/ 	.word	0x00004530


	//   ....[2]....
        /*0068*/ 	.word	0x00004fb0


	//   ....[3]....
        /*006c*/ 	.word	0x00005000


	//   ....[4]....
        /*0070*/ 	.word	0x000086a0


	//   ....[5]....
        /*0074*/ 	.word	0x000086c0


	//   ....[6]....
        /*0078*/ 	.word	0x000086f0


	//   ....[7]....
        /*007c*/ 	.word	0x00008700


	//   ....[8]....
        /*0080*/ 	.word	0x0000ab50


	//   ....[9]....
        /*0084*/ 	.word	0x0000abd0


	//   ....[10]....
        /*0088*/ 	.word	0x0000ac30


	//   ....[11]....
        /*008c*/ 	.word	0x0000ac80


	//----- nvinfo : EIATTR_EXIT_INSTR_OFFSETS
	.align		4
.L_974:
        /*0090*/ 	.byte	0x04, 0x1c
        /*0092*/ 	.short	(.L_976 - .L_975)


	//   ....[0]....
.L_975:
        /*0094*/ 	.word	0x00000290


	//   ....[1]....
        /*0098*/ 	.word	0x000008e0


	//   ....[2]....
        /*009c*/ 	.word	0x00000910


	//   ....[3]....
        /*00a0*/ 	.word	0x0000b650


	//----- nvinfo : EIATTR_CRS_STACK_SIZE
	.align		4
.L_976:
        /*00a4*/ 	.byte	0x04, 0x1e
        /*00a6*/ 	.short	(.L_978 - .L_977)
.L_977:
        /*00a8*/ 	.word	0x00000000


	//----- nvinfo : EIATTR_CBANK_PARAM_SIZE
	.align		4
.L_978:
        /*00ac*/ 	.byte	0x03, 0x19
        /*00ae*/ 	.short	0x01d0


	//----- nvinfo : EIATTR_PARAM_CBANK
	.align		4
        /*00b0*/ 	.byte	0x04, 0x0a
        /*00b2*/ 	.short	(.L_980 - .L_979)
	.align		4
.L_979:
        /*00b4*/ 	.word	index@(.nv.constant0._ZN5flash24flash_fwd_splitkv_kernelI23Flash_fwd_kernel_traitsILi32ELi64ELi256ELi4ELb0ELb0EN7cutlass6half_tE19Flash_kernel_traitsILi32ELi64ELi256ELi4ES3_EELb1ELb0ELb0ELb1ELb1ELb0ELb1ELb0EEEvNS_16Flash_fwd_paramsE)
        /*00b8*/ 	.short	0x0210
        /*00ba*/ 	.short	0x01d0


	//----- nvinfo : EIATTR_SW_WAR
	.align		4
.L_980:
        /*00bc*/ 	.byte	0x04, 0x36
        /*00be*/ 	.short	(.L_982 - .L_981)
.L_981:
        /*00c0*/ 	.word	0x00000008
.L_982:


//--------------------- .nv.info._ZN5flash24flash_fwd_splitkv_kernelI23Flash_fwd_kernel_traitsILi32ELi64ELi256ELi4ELb0ELb0EN7cutlass6half_tE19Flash_kernel_traitsILi32ELi64ELi256ELi4ES3_EELb1ELb0ELb0ELb1ELb1ELb1ELb1ELb0EEEvNS_16Flash_fwd_paramsE --------------------------
	.section	.nv.info._ZN5flash24flash_fwd_splitkv_kernelI23Flash_fwd_kernel_traitsILi32ELi64ELi256ELi4ELb0ELb0EN7cutlass6half_tE19Flash_kernel_traitsILi32ELi64ELi256ELi4ES3_EELb1ELb0ELb0ELb1ELb1ELb1ELb1ELb0EEEvNS_16Flash_fwd_paramsE,"",@"SHT_CUDA_INFO"
	.sectionflags	@""
	.align	4


	//----- nvinfo : EIATTR_CUDA_API_VERSION
	.align		4
        /*0000*/ 	.byte	0x04, 0x37
        /*0002*/ 	.short	(.L_984 - .L_983)
.L_983:
        /*0004*/ 	.word	0x00000082


	//----- nvinfo : EIATTR_KPARAM_INFO
	.align		4
.L_984:
        /*0008*/ 	.byte	0x04, 0x17
        /*000a*/ 	.short	(.L_986 - .L_985)
.L_985:
        /*000c*/ 	.word	0x00000000
        /*0010*/ 	.short	0x0000
        /*0012*/ 	.short	0x0000
        /*0014*/ 	.byte	0x00, 0xf0, 0x41, 0x07


	//----- nvinfo : EIATTR_SPARSE_MMA_MASK
	.align		4
.L_986:
        /*0018*/ 	.byte	0x03, 0x50
        /*001a*/ 	.short	0x0000


	//----- nvinfo : EIATTR_MAXREG_COUNT
	.align		4
        /*001c*/ 	.byte	0x03, 0x1b
        /*001e*/ 	.short	0x00ff


	//----- nvinfo : EIATTR_NUM_BARRIERS
	.align		4
        /*0020*/ 	.byte	0x02, 0x4c
        /*0022*/ 	.byte	0x01
	.zero		1


	//----- nvinfo : EIATTR_MERCURY_ISA_VERSION
	.align		4
        /*0024*/ 	.byte	0x03, 0x5f
        /*0026*/ 	.short	0x0101


	//----- nvinfo : EIATTR_COOP_GROUP_MASK_REGIDS
	.align		4
        /*0028*/ 	.byte	0x04, 0x29
        /*002a*/ 	.short	(.L_988 - .L_987)


	//   ....[0]....
.L_987:
        /*002c*/ 	.word	0xffffffff


	//   ....[1]....
        /*0030*/ 	.word	0xffffffff


	//   ....[2]....
        /*0034*/ 	.word	0xffffffff


	//   ....[3]....
        /*0038*/ 	.word	0xffffffff


	//   ....[4]....
        /*003c*/ 	.word	0xffffffff


	//   ....[5]....
        /*0040*/ 	.word	0xffffffff


	//   ....[6]....
        /*0044*/ 	.word	0xffffffff


	//   ....[7]....
        /*0048*/ 	.word	0xffffffff


	//   ....[8]....
        /*004c*/ 	.word	0xffffffff


	//   ....[9]....
        /*0050*/ 	.word	0xffffffff


	//   ....[10]....
        /*0054*/ 	.word	0xffffffff


	//   ....[11]....
        /*0058*/ 	.word	0xffffffff


	//----- nvinfo : EIATTR_COOP_GROUP_INSTR_OFFSETS
	.align		4
.L_988:
        /*005c*/ 	.byte	0x04, 0x28
        /*005e*/ 	.short	(.L_990 - .L_989)


	//   ....[0]....
.L_989:
        /*0060*/ 	.word	0x000056d0


	//   ....[1]....
        /*0064*/ 	.word	0x000056f0


	//   ....[2]....
        /*0068*/ 	.word	0x00006090


	//   ....[3]....
        /*006c*/ 	.word	0x000060d0


	//   ....[4]....
        /*0070*/ 	.word	0x0000a900


	//   ....[5]....
        /*0074*/ 	.word	0x0000a920


	//   ....[6]....
        /*0078*/ 	.word	0x0000a950


	//   ....[7]....
        /*007c*/ 	.word	0x0000a960


	//   ....[8]....
        /*0080*/ 	.word	0x0000cdb0


	//   ....[9]....
        /*0084*/ 	.word	0x0000cdf0


	//   ....[10]....
        /*0088*/ 	.word	0x0000ce90


	//   ....[11]....
        /*008c*/ 	.word	0x0000cea0


	//----- nvinfo : EIATTR_EXIT_INSTR_OFFSETS
	.align		4
.L_990:
        /*0090*/ 	.byte	0x04, 0x1c
        /*0092*/ 	.short	(.L_992 - .L_991)


	//   ....[0]....
.L_991:
        /*0094*/ 	.word	0x00000290


	//   ....[1]....
        /*0098*/ 	.word	0x00000910


	//   ....[2]....
        /*009c*/ 	.word	0x00000940


	//   ....[3]....
        /*00a0*/ 	.word	0x0000d8b0


	//----- nvinfo : EIATTR_CRS_STACK_SIZE
	.align		4
.L_992:
        /*00a4*/ 	.byte	0x04, 0x1e
        /*00a6*/ 	.short	(.L_994 - .L_993)
.L_993:
        /*00a8*/ 	.word	0x00000000


	//----- nvinfo : EIATTR_CBANK_PARAM_SIZE
	.align		4
.L_994:
        /*00ac*/ 	.byte	0x03, 0x19
        /*00ae*/ 	.short	0x01d0


	//----- nvinfo : EIATTR_PARAM_CBANK
	.align		4
        /*00b0*/ 	.byte	0x04, 0x0a
        /*00b2*/ 	.short	(.L_996 - .L_995)
	.align		4
.L_995:
        /*00b4*/ 	.word	index@(.nv.constant0._ZN5flash24flash_fwd_splitkv_kernelI23Flash_fwd_kernel_traitsILi32ELi64ELi256ELi4ELb0ELb0EN7cutlass6half_tE19Flash_kernel_traitsILi32ELi64ELi256ELi4ES3_EELb1ELb0ELb0ELb1ELb1ELb1ELb1ELb0EEEvNS_16Flash_fwd_paramsE)
        /*00b8*/ 	.short	0x0210
        /*00ba*/ 	.short	0x01d0


	//----- nvinfo : EIATTR_SW_WAR
	.align		4
.L_996:
        /*00bc*/ 	.byte	0x04, 0x36
        /*00be*/ 	.short	(.L_998 - .L_997)
.L_997:
        /*00c0*/ 	.word	0x00000008
.L_998:


//--------------------- .nv.info._ZN5flash24flash_fwd_splitkv_kernelI23Flash_fwd_kernel_traitsILi32ELi64ELi256ELi4ELb0ELb0EN7cutlass6half_tE19Flash_kernel_traitsILi32ELi64ELi256ELi4ES3_EELb1ELb0ELb0ELb0ELb1ELb0ELb0ELb0EEEvNS_16Flash_fwd_paramsE --------------------------
	.section	.nv.info._ZN5flash24flash_fwd_splitkv_kernelI23Flash_fwd_kernel_traitsILi32ELi64ELi256ELi4ELb0ELb0EN7cutlass6half_tE19Flash_kernel_traitsILi32ELi64ELi256ELi4ES3_EELb1ELb0ELb0ELb0ELb1ELb0ELb0ELb0EEEvNS_16Flash_fwd_paramsE,"",@"SHT_CUDA_INFO"
	.sectionflags	@""
	.align	4


	//----- nvinfo : EIATTR_CUDA_API_VERSION
	.align		4
        /*0000*/ 	.byte	0x04, 0x37
        /*0002*/ 	.short	(.L_1000 - .L_999)
.L_999:
        /*0004*/ 	.word	0x00000082


	//----- nvinfo : EIATTR_KPARAM_INFO
	.align		4
.L_1000:
        /*0008*/ 	.byte	0x04, 0x17
        /*000a*/ 	.short	(.L_1002 - .L_1001)
.L_1001:
        /*000c*/ 	.word	0x00000000
        /*0010*/ 	.short	0x0000
        /*0012*/ 	.short	0x0000
        /*0014*/ 	.byte	0x00, 0xf0, 0x41, 0x07


	//----- nvinfo : EIATTR_SPARSE_MMA_MASK
	.align		4
.L_1002:
        /*0018*/ 	.byte	0x03, 0x50
        /*001a*/ 	.short	0x0000


	//----- nvinfo : EIATTR_MAXREG_COUNT
	.align		4
        /*001c*/ 	.byte	0x03, 0x1b
        /*001e*/ 	.short	0x00ff


	//----- nvinfo : EIATTR_NUM_BARRIERS
	.align		4
        /*0020*/ 	.byte	0x02, 0x4c
        /*0022*/ 	.byte	0x01
	.zero		1


	//----- nvinfo : EIATTR_MERCURY_ISA_VERSION
	.align		4
        /*0024*/ 	.byte	0x03, 0x5f
        /*0026*/ 	.short	0x0101


	//----- nvinfo : EIATTR_COOP_GROUP_MASK_REGIDS
	.align		4
        /*0028*/ 	.byte	0x04, 0x29
        /*002a*/ 	.short	(.L_1004 - .L_1003)


	//   ....[0]....
.L_1003:
        /*002c*/ 	.word	0xffffffff


	//   ....[1]....
        /*0030*/ 	.word	0xffffffff


	//   ....[2]....
        /*0034*/ 	.word	0xffffffff


	//   ....[3]....
        /*0038*/ 	.word	0xffffffff


	//   ....[4]....
        /*003c*/ 	.word	0xffffffff


	//   ....[5]....
        /*0040*/ 	.word	0xffffffff


	//   ....[6]....
        /*0044*/ 	.word	0xffffffff


	//   ....[7]....
        /*0048*/ 	.word	0xffffffff


	//   ....[8]....
        /*004c*/ 	.word	0xffffffff


	//   ....[9]....
        /*0050*/ 	.word	0xffffffff


	//   ....[10]....
        /*0054*/ 	.word	0xffffffff


	//   ....[11]....
        /*0058*/ 	.word	0xffffffff


	//   ....[12]....
        /*005c*/ 	.word	0xffffffff


	//   ....[13]....
        /*0060*/ 	.word	0xffffffff


	//   ....[14]....
        /*0064*/ 	.word	0xffffffff


	//   ....[15]....
        /*0068*/ 	.word	0xffffffff


	//----- nvinfo : EIATTR_COOP_GROUP_INSTR_OFFSETS
	.align		4
.L_1004:
        /*006c*/ 	.byte	0x04, 0x28
        /*006e*/ 	.short	(.L_1006 - .L_1005)


	//   ....[0]....
.L_1005:
        /*0070*/ 	.word	0x00004840


	//   ....[1]....
        /*0074*/ 	.word	0x00004860


	//   ....[2]....
        /*0078*/ 	.word	0x00005b20


	//   ....[3]....
        /*007c*/ 	.word	0x00005bb0


	//   ....[4]....
        /*0080*/ 	.word	0x0000a1b0


	//   ....[5]....
        /*0084*/ 	.word	0x0000a1e0


	//   ....[6]....
        /*0088*/ 	.word	0x0000ac20


	//   ....[7]....
        /*008c*/ 	.word	0x0000ac80


	//   ....[8]....
        /*0090*/ 	.word	0x0000e570


	//   ....[9]....
        /*0094*/ 	.word	0x0000e590


	//   ....[10]....
        /*0098*/ 	.word	0x0000e5c0


	//   ....[11]....
        /*009c*/ 	.word	0x0000e5d0


	//   ....[12]....
        /*00a0*/ 	.word	0x00010a20


	//   ....[13]....
        /*00a4*/ 	.word	0x00010a60


	//   ....[14]....
        /*00a8*/ 	.word	0x00010ad0


	//   ....[15]....
        /*00ac*/ 	.word	0x00010ae0


	//----- nvinfo : EIATTR_EXIT_INSTR_OFFSETS
	.align		4
.L_1006:
        /*00b0*/ 	.byte	0x04, 0x1c
        /*00b2*/ 	.short	(.L_1008 - .L_1007)


	//   ....[0]....
.L_1007:
        /*00b4*/ 	.word	0x00000310


	//   ....[1]....
        /*00b8*/ 	.word	0x00000950


	//   ....[2]....
        /*00bc*/ 	.word	0x00000980


	//   ....[3]....
        /*00c0*/ 	.word	0x00011570


	//   ....[4]....
        /*00c4*/ 	.word	0x00011640


	//----- nvinfo : EIATTR_CRS_STACK_SIZE
	.align		4
.L_1008:
        /*00c8*/ 	.byte	0x04, 0x1e
        /*00ca*/ 	.short	(.L_1010 - .L_1009)
.L_1009:
        /*00cc*/ 	.word	0x00000000


	//----- nvinfo : EIATTR_CBANK_PARAM_SIZE
	.align		4
.L_1010:
        /*00d0*/ 	.byte	0x03, 0x19
        /*00d2*/ 	.short	0x01d0


	//----- nvinfo : EIATTR_PARAM_CBANK
	.align		4
        /*00d4*/ 	.byte	0x04, 0x0a
        /*00d6*/ 	.short	(.L_1012 - .L_1011)
	.align		4
.L_1011:
        /*00d8*/ 	.word	index@(.nv.constant0._ZN5flash24flash_fwd_splitkv_kernelI23Flash_fwd_kernel_traitsILi32ELi64ELi256ELi4ELb0ELb0EN7cutlass6half_tE19Flash_kernel_traitsILi32ELi64ELi256ELi4ES3_EELb1ELb0ELb0ELb0ELb1ELb0ELb0ELb0EEEvNS_16Flash_fwd_paramsE)
        /*00dc*/ 	.short	0x0210
        /*00de*/ 	.short	0x01d0


	//----- nvinfo : EIATTR_SW_WAR
	.align		4
.L_1012:
        /*00e0*/ 	.byte	0x04, 0x36
        /*00e2*/ 	.short	(.L_1014 - .L_1013)
.L_1013:
        /*00e4*/ 	.word	0x00000008
.L_1014:


//--------------------- .nv.info._ZN5flash24flash_fwd_splitkv_kernelI23Flash_fwd_kernel_traitsILi32ELi64ELi256ELi4ELb0ELb0EN7cutlass6half_tE19Flash_kernel_traitsILi32ELi64ELi256ELi4ES3_EELb1ELb0ELb0ELb0ELb1ELb1ELb0ELb0EEEvNS_16Flash_fwd_paramsE --------------------------
	.section	.nv.info._ZN5flash24flash_fwd_splitkv_kernelI23Flash_fwd_kernel_traitsILi32ELi64ELi256ELi4ELb0ELb0EN7cutlass6half_tE19Flash_kernel_traitsILi32ELi64ELi256ELi4ES3_EELb1ELb0ELb0ELb0ELb1ELb1ELb0ELb0EEEvNS_16Flash_fwd_paramsE,"",@"SHT_CUDA_INFO"
	.sectionflags	@""
	.align	4


	//----- nvinfo : EIATTR_CUDA_API_VERSION
	.align		4
        /*0000*/ 	.byte	0x04, 0x37
        /*0002*/ 	.short	(.L_1016 - .L_1015)
.L_1015:
        /*0004*/ 	.word	0x00000082


	//----- nvinfo : EIATTR_KPARAM_INFO
	.align		4
.L_1016:
        /*0008*/ 	.byte	0x04, 0x17
        /*000a*/ 	.short	(.L_1018 - .L_1017)
.L_1017:
        /*000c*/ 	.word	0x00000000
        /*0010*/ 	.short	0x0000
        /*0012*/ 	.short	0x0000
        /*0014*/ 	.byte	0x00, 0xf0, 0x41, 0x07


	//----- nvinfo : EIATTR_SPARSE_MMA_MASK
	.align		4
.L_1018:
        /*0018*/ 	.byte	0x03, 0x50
        /*001a*/ 	.short	0x0000


	//----- nvinfo : EIATTR_MAXREG_COUNT
	.align		4
        /*001c*/ 	.byte	0x03, 0x1b
        /*001e*/ 	.short	0x00ff


	//----- nvinfo : EIATTR_NUM_BARRIERS
	.align		4
        /*0020*/ 	.byte	0x02, 0x4c
        /*0022*/ 	.byte	0x01
	.zero		1


	//----- nvinfo : EIATTR_MERCURY_ISA_VERSION
	.align		4
        /*0024*/ 	.byte	0x03, 0x5f
        /*0026*/ 	.short	0x0101


	//----- nvinfo : EIATTR_COOP_GROUP_MASK_REGIDS
	.align		4
        /*0028*/ 	.byte	0x04, 0x29
        /*002a*/ 	.short	(.L_1020 - .L_1019)


	//   ....[0]....
.L_1019:
        /*002c*/ 	.word	0xffffffff


	//   ....[1]....
        /*0030*/ 	.word	0xffffffff


	//   ....[2]....
        /*0034*/ 	.word	0xffffffff


	//   ....[3]....
        /*0038*/ 	.word	0xffffffff


	//   ....[4]....
        /*003c*/ 	.word	0xffffffff


	//   ....[5]....
        /*0040*/ 	.word	0xffffffff


	//   ....[6]....
        /*0044*/ 	.word	0xffffffff


	//   ....[7]....
        /*0048*/ 	.word	0xffffffff


	//   ....[8]....
        /*004c*/ 	.word	0xffffffff


	//   ....[9]....
        /*0050*/ 	.word	0xffffffff


	//   ....[10]....
        /*0054*/ 	.word	0xffffffff


	//   ....[11]....
        /*0058*/ 	.word	0xffffffff


	//   ....[12]....
        /*005c*/ 	.word	0xffffffff


	//   ....[13]....
        /*0060*/ 	.word	0xffffffff


	//   ....[14]....
        /*0064*/ 	.word	0xffffffff


	//   ....[15]....
        /*0068*/ 	.word	0xffffffff


	//----- nvinfo : EIATTR_COOP_GROUP_INSTR_OFFSETS
	.align		4
.L_1020:
        /*006c*/ 	.byte	0x04, 0x28
        /*006e*/ 	.short	(.L_1022 - .L_1021)


	//   ....[0]....
.L_1021:
        /*0070*/ 	.word	0x000057f0


	//   ....[1]....
        /*0074*/ 	.word	0x00005810


	//   ....[2]....
        /*0078*/ 	.word	0x00006ae0


	//   ....[3]....
        /*007c*/ 	.word	0x00006b40


	//   ....[4]....
        /*0080*/ 	.word	0x0000c150


	//   ....[5]....
        /*0084*/ 	.word	0x0000c180


	//   ....[6]....
        /*0088*/ 	.word	0x0000cb90


	//   ....[7]....
        /*008c*/ 	.word	0x0000cc00


	//   ....[8]....
        /*0090*/ 	.word	0x00011510


	//   ....[9]....
        /*0094*/ 	.word	0x00011530


	//   ....[10]....
        /*0098*/ 	.word	0x00011560


	//   ....[11]....
        /*009c*/ 	.word	0x00011570


	//   ....[12]....
        /*00a0*/ 	.word	0x000139b0


	//   ....[13]....
        /*00a4*/ 	.word	0x000139f0


	//   ....[14]....
        /*00a8*/ 	.word	0x00013a60


	//   ....[15]....
        /*00ac*/ 	.word	0x00013a70


	//----- nvinfo : EIATTR_EXIT_INSTR_OFFSETS
	.align		4
.L_1022:
        /*00b0*/ 	.byte	0x04, 0x1c
        /*00b2*/ 	.short	(.L_1024 - .L_1023)


	//   ....[0]....
.L_1023:
        /*00b4*/ 	.word	0x00000310


	//   ....[1]....
        /*00b8*/ 	.word	0x00000950


	//   ....[2]....
        /*00bc*/ 	.word	0x00000980


	//   ....[3]....
        /*00c0*/ 	.word	0x00014540


	//   ....[4]....
        /*00c4*/ 	.word	0x00014610


	//----- nvinfo : EIATTR_CRS_STACK_SIZE
	.align		4
.L_1024:
        /*00c8*/ 	.byte	0x04, 0x1e
        /*00ca*/ 	.short	(.L_1026 - .L_1025)
.L_1025:
        /*00cc*/ 	.word	0x00000000


	//----- nvinfo : EIATTR_CBANK_PARAM_SIZE
	.align		4
.L_1026:
        /*00d0*/ 	.byte	0x03, 0x19
        /*00d2*/ 	.short	0x01d0


	//----- nvinfo : EIATTR_PARAM_CBANK
	.align		4
        /*00d4*/ 	.byte	0x04, 0x0a
        /*00d6*/ 	.short	(.L_1028 - .L_1027)
	.align		4
.L_1027:
        /*00d8*/ 	.word	index@(.nv.constant0._ZN5flash24flash_fwd_splitkv_kernelI23Flash_fwd_kernel_traitsILi32ELi64ELi256ELi4ELb0ELb0EN7cutlass6half_tE19Flash_kernel_traitsILi32ELi64ELi256ELi4ES3_EELb1ELb0ELb0ELb0ELb1ELb1ELb0ELb0EEEvNS_16Flash_fwd_paramsE)
        /*00dc*/ 	.short	0x0210
        /*00de*/ 	.short	0x01d0


	//----- nvinfo : EIATTR_SW_WAR
	.align		4
.L_1028:
        /*00e0*/ 	.byte	0x04, 0x36
        /*00e2*/ 	.short	(.L_1030 - .L_1029)
.L_1029:
        /*00e4*/ 	.word	0x00000008
.L_1030:


//--------------------- .nv.info._ZN5flash24flash_fwd_splitkv_kernelI23Flash_fwd_kernel_traitsILi32ELi64ELi256ELi4ELb0ELb0EN7cutlass6half_tE19Flash_kernel_traitsILi32ELi64ELi256ELi4ES3_EELb1ELb0ELb1ELb0ELb0ELb0ELb0ELb0EEEvNS_16Flash_fwd_paramsE --------------------------
	.section	.nv.info._ZN5flash24flash_fwd_splitkv_kernelI23Flash_fwd_kernel_traitsILi32ELi64ELi256ELi4ELb0ELb0EN7cutlass6half_tE19Flash_kernel_traitsILi32ELi64ELi256ELi4ES3_EELb1ELb0ELb1ELb0ELb0ELb0ELb0ELb0EEEvNS_16Flash_fwd_paramsE,"",@"SHT_CUDA_INFO"
	.sectionflags	@""
	.align	4


	//----- nvinfo : EIATTR_CUDA_API_VERSION
	.align		4
        /*0000*/ 	.byte	0x04, 0x37
        /*0002*/ 	.short	(.L_1032 - .L_1031)
.L_1031:
        /*0004*/ 	.word	0x00000082


	//----- nvinfo : EIATTR_KPARAM_INFO
	.align		4
.L_1032:
        /*0008*/ 	.byte	0x04, 0x17
        /*000a*/ 	.short	(.L_1034 - .L_1033)
.L_1033:
        /*000c*/ 	.word	0x00000000
        /*0010*/ 	.short	0x0000
        /*0012*/ 	.short	0x0000
        /*0014*/ 	.byte	0x00, 0xf0, 0x41, 0x07


	//----- nvinfo : EIATTR_SPARSE_MMA_MASK
	.align		4
.L_1034:
        /*0018*/ 	.byte	0x03, 0x50
        /*001a*/ 	.short	0x0000


	//----- nvinfo : EIATTR_MAXREG_COUNT
	.align		4
        /*001c*/ 	.byte	0x03, 0x1b
        /*001e*/ 	.short	0x00ff


	//----- nvinfo : EIATTR_NUM_BARRIERS
	.align		4
        /*0020*/ 	.byte	0x02, 0x4c
        /*0022*/ 	.byte	0x01
	.zero		1


	//----- nvinfo : EIATTR_MERCURY_ISA_VERSION
	.align		4
        /*0024*/ 	.byte	0x03, 0x5f
        /*0026*/ 	.short	0x0101


	//----- nvinfo : EIATTR_INT_WARP_WIDE_INSTR_OFFSETS
	.align		4
        /*0028*/ 	.byte	0x04, 0x31
        /*002a*/ 	.short	(.L_1036 - .L_1035)


	//   ....[0]....
.L_1035:
        /*002c*/ 	.word	0x00006720


	//   ....[1]....
        /*0030*/ 	.word	0x00009e40


	//----- nvinfo : EIATTR_COOP_GROUP_MASK_REGIDS
	.align		4
.L_1036:
        /*0034*/ 	.byte	0x04, 0x29
        /*0036*/ 	.short	(.L_1038 - .L_1037)


	//   ....[0]....
.L_1037:
        /*0038*/ 	.word	0xffffffff


	//   ....[1]....
        /*003c*/ 	.word	0xffffffff


	//   ....[2]....
        /*0040*/ 	.word	0xffffffff


	//   ....[3]....
        /*0044*/ 	.word	0xffffffff


	//   ....[4]....
        /*0048*/ 	.word	0xffffffff


	//   ....[5]....
        /*004c*/ 	.word	0xffffffff


	//   ....[6]....
        /*0050*/ 	.word	0xffffffff


	//   ....[7]....
        /*0054*/ 	.word	0xffffffff


	//   ....[8]....
        /*0058*/ 	.word	0xffffffff


	//   ....[9]....
        /*005c*/ 	.word	0xffffffff


	//   ....[10]....
        /*0060*/ 	.word	0xffffffff


	//   ....[11]....
        /*0064*/ 	.word	0xffffffff


	//   ....[12]....
        /*0068*/ 	.word	0xffffffff


	//   ....[13]....
        /*006c*/ 	.word	0xffffffff


	//   ....[14]....
        /*0070*/ 	.word	0xffffffff


	//   ....[15]....
        /*0074*/ 	.word	0xffffffff


	//----- nvinfo : EIATTR_COOP_GROUP_INSTR_OFFSETS
	.align		4
.L_1038:
        /*0078*/ 	.byte	0x04, 0x28
        /*007a*/ 	.short	(.L_1040 - .L_1039)


	//   ....[0]....
.L_1039:
        /*007c*/ 	.word	0x00007200


	//   ....[1]....
        /*0080*/ 	.word	0x00007220


	//   ....[2]....
        /*0084*/ 	.word	0x00007c80


	//   ....[3]....
        /*0088*/ 	.word	0x00007ce0


	//   ....[4]....
        /*008c*/ 	.word	0x0000e2f0


	//   ....[5]....
        /*0090*/ 	.word	0x0000e310


	//   ....[6]....
        /*0094*/ 	.word	0x0000e330


	//   ....[7]....
        /*0098*/ 	.word	0x0000e480


	//   ....[8]....
        /*009c*/ 	.word	0x00013ba0


	//   ....[9]....
        /*00a0*/ 	.word	0x00013bb0


	//   ....[10]....
        /*00a4*/ 	.word	0x00013be0


	//   ....[11]....
        /*00a8*/ 	.word	0x00013bf0


	//   ....[12]....
        /*00ac*/ 	.word	0x00016040


	//   ....[13]....
        /*00b0*/ 	.word	0x00016080


	//   ....[14]....
        /*00b4*/ 	.word	0x000160e0


	//   ....[15]....
        /*00b8*/ 	.word	0x000160f0


	//----- nvinfo : EIATTR_EXIT_INSTR_OFFSETS
	.align		4
.L_1040:
        /*00bc*/ 	.byte	0x04, 0x1c
        /*00be*/ 	.short	(.L_1042 - .L_1041)


	//   ....[0]....
.L_1041:
        /*00c0*/ 	.word	0x000004a0


	//   ....[1]....
        /*00c4*/ 	.word	0x00000b50


	//   ....[2]....
        /*00c8*/ 	.word	0x00000b80


	//   ....[3]....
        /*00cc*/ 	.word	0x00016c50


	//   ....[4]....
        /*00d0*/ 	.word	0x00016d20


	//----- nvinfo : EIATTR_CRS_STACK_SIZE
	.align		4
.L_1042:
        /*00d4*/ 	.byte	0x04, 0x1e
        /*00d6*/ 	.short	(.L_1044 - .L_1043)
.L_1043:
        /*00d8*/ 	.word	0x00000000


	//----- nvinfo : EIATTR_CBANK_PARAM_SIZE
	.align		4
.L_1044:
        /*00dc*/ 	.byte	0x03, 0x19
        /*00de*/ 	.short	0x01d0


	//----- nvinfo : EIATTR_PARAM_CBANK
	.align		4
        /*00e0*/ 	.byte	0x04, 0x0a
        /*00e2*/ 	.short	(.L_1046 - .L_1045)
	.align		4
.L_1045:
        /*00e4*/ 	.word	index@(.nv.constant0._ZN5flash24flash_fwd_splitkv_kernelI23Flash_fwd_kernel_traitsILi32ELi64ELi256ELi4ELb0ELb0EN7cutlass6half_tE19Flash_kernel_traitsILi32ELi64ELi256ELi4ES3_EELb1ELb0ELb1ELb0ELb0ELb0ELb0ELb0EEEvNS_16Flash_fwd_paramsE)
        /*00e8*/ 	.short	0x0210
        /*00ea*/ 	.short	0x01d0


	//----- nvinfo : EIATTR_SW_WAR
	.align		4
.L_1046:
        /*00ec*/ 	.byte	0x04, 0x36
        /*00ee*/ 	.short	(.L_1048 - .L_1047)
.L_1047:
        /*00f0*/ 	.word	0x00000008
.L_1048:


//--------------------- .nv.info._ZN5flash24flash_fwd_splitkv_kernelI23Flash_fwd_kernel_traitsILi32ELi64ELi256ELi4ELb0ELb0EN7cutlass6half_tE19Flash_kernel_traitsILi32ELi64ELi256ELi4ES3_EELb1ELb0ELb1ELb0ELb0ELb1ELb0ELb0EEEvNS_16Flash_fwd_paramsE --------------------------
	.section	.nv.info._ZN5flash24flash_fwd_splitkv_kernelI23Flash_fwd_kernel_traitsILi32ELi64ELi256ELi4ELb0ELb0EN7cutlass6half_tE19Flash_kernel_traitsILi32ELi64ELi256ELi4ES3_EELb1ELb0ELb1ELb0ELb0ELb1ELb0ELb0EEEvNS_16Flash_fwd_paramsE,"",@"SHT_CUDA_INFO"
	.sectionflags	@""
	.align	4


	//----- nvinfo : EIATTR_CUDA_API_VERSION
	.align		4
        /*0000*/ 	.byte	0x04, 0x37
        /*0002*/ 	.short	(.L_1050 - .L_1049)
.L_1049:
        /*0004*/ 	.word	0x00000082


	//----- nvinfo : EIATTR_KPARAM_INFO
	.align		4
.L_1050:
        /*0008*/ 	.byte	0x04, 0x17
        /*000a*/ 	.short	(.L_1052 - .L_1051)
.L_1051:
        /*000c*/ 	.word	0x00000000
        /*0010*/ 	.short	0x0000
        /*0012*/ 	.short	0x0000
        /*0014*/ 	.byte	0x00, 0xf0, 0x41, 0x07


	//----- nvinfo : EIATTR_SPARSE_MMA_MASK
	.align		4
.L_1052:
        /*0018*/ 	.byte	0x03, 0x50
        /*001a*/ 	.short	0x0000


	//----- nvinfo : EIATTR_MAXREG_COUNT
	.align		4
        /*001c*/ 	.byte	0x03, 0x1b
        /*001e*/ 	.short	0x00ff


	//----- nvinfo : EIATTR_NUM_BARRIERS
	.align		4
        /*0020*/ 	.byte	0x02, 0x4c
        /*0022*/ 	.byte	0x01
	.zero		1


	//----- nvinfo : EIATTR_MERCURY_ISA_VERSION
	.align		4
        /*0024*/ 	.byte	0x03, 0x5f
        /*0026*/ 	.short	0x0101


	//----- nvinfo : EIATTR_INT_WARP_WIDE_INSTR_OFFSETS
	.align		4
        /*0028*/ 	.byte	0x04, 0x31
        /*002a*/ 	.short	(.L_1054 - .L_1053)


	//   ....[0]....
.L_1053:
        /*002c*/ 	.word	0x000075d0


	//   ....[1]....
        /*0030*/ 	.word	0x0000acb0


	//----- nvinfo : EIATTR_COOP_GROUP_MASK_REGIDS
	.align		4
.L_1054:
        /*0034*/ 	.byte	0x04, 0x29
        /*0036*/ 	.short	(.L_1056 - .L_1055)


	//   ....[0]....
.L_1055:
        /*0038*/ 	.word	0xffffffff


	//   ....[1]....
        /*003c*/ 	.word	0xffffffff


	//   ....[2]....
        /*0040*/ 	.word	0xffffffff


	//   ....[3]....
        /*0044*/ 	.word	0xffffffff


	//   ....[4]....
        /*0048*/ 	.word	0xffffffff


	//   ....[5]....
        /*004c*/ 	.word	0xffffffff


	//   ....[6]....
        /*0050*/ 	.word	0xffffffff


	//   ....[7]....
        /*0054*/ 	.word	0xffffffff


	//   ....[8]....
        /*0058*/ 	.word	0xffffffff


	//   ....[9]....
        /*005c*/ 	.word	0xffffffff


	//   ....[10]....
        /*0060*/ 	.word	0xffffffff


	//   ....[11]....
        /*0064*/ 	.word	0xffffffff


	//   ....[12]....
        /*0068*/ 	.word	0xffffffff


	//   ....[13]....
        /*006c*/ 	.word	0xffffffff


	//   ....[14]....
        /*0070*/ 	.word	0xffffffff


	//   ....[15]....
        /*0074*/ 	.word	0xffffffff


	//----- nvinfo : EIATTR_COOP_GROUP_INSTR_OFFSETS
	.align		4
.L_1056:
        /*0078*/ 	.byte	0x04, 0x28
        /*007a*/ 	.short	(.L_1058 - .L_1057)


	//   ....[0]....
.L_1057:
        /*007c*/ 	.word	0x000080a0


	//   ....[1]....
        /*0080*/ 	.word	0x000080d0


	//   ....[2]....
        /*0084*/ 	.word	0x00008a60


	//   ....[3]....
        /*0088*/ 	.word	0x00008ac0


	//   ....[4]....
        /*008c*/ 	.word	0x0000fd10


	//   ....[5]....
        /*0090*/ 	.word	0x0000fd30


	//   ....[6]....
        /*0094*/ 	.word	0x000106e0


	//   ....[7]....
        /*0098*/ 	.word	0x00010730


	//   ....[8]....
        /*009c*/ 	.word	0x00016930


	//   ....[9]....
        /*00a0*/ 	.word	0x00016940


	//   ....[10]....
        /*00a4*/ 	.word	0x00016970


	//   ....[11]....
        /*00a8*/ 	.word	0x00016980


	//   ....[12]....
        /*00ac*/ 	.word	0x00018dd0


	//   ....[13]....
        /*00b0*/ 	.word	0x00018e10


	//   ....[14]....
        /*00b4*/ 	.word	0x00018e80


	//   ....[15]....
        /*00b8*/ 	.word	0x00018e90


	//----- nvinfo : EIATTR_EXIT_INSTR_OFFSETS
	.align		4
.L_1058:
        /*00bc*/ 	.byte	0x04, 0x1c
        /*00be*/ 	.short	(.L_1060 - .L_1059)


	//   ....[0]....
.L_1059:
        /*00c0*/ 	.word	0x000004a0


	//   ....[1]....
        /*00c4*/ 	.word	0x00000b50


	//   ....[2]....
        /*00c8*/ 	.word	0x00000b80


	//   ....[3]....
        /*00cc*/ 	.word	0x000199e0


	//   ....[4]....
        /*00d0*/ 	.word	0x00019ab0


	//----- nvinfo : EIATTR_CRS_STACK_SIZE
	.align		4
.L_1060:
        /*00d4*/ 	.byte	0x04, 0x1e
        /*00d6*/ 	.short	(.L_1062 - .L_1061)
.L_1061:
        /*00d8*/ 	.word	0x00000000


	//----- nvinfo : EIATTR_CBANK_PARAM_SIZE
	.align		4
.L_1062:
        /*00dc*/ 	.byte	0x03, 0x19
        /*00de*/ 	.short	0x01d0


	//----- nvinfo : EIATTR_PARAM_CBANK
	.align		4
        /*00e0*/ 	.byte	0x04, 0x0a
        /*00e2*/ 	.short	(.L_1064 - .L_1063)
	.align		4
.L_1063:
        /*00e4*/ 	.word	index@(.nv.constant0._ZN5flash24flash_fwd_splitkv_kernelI23Flash_fwd_kernel_traitsILi32ELi64ELi256ELi4ELb0ELb0EN7cutlass6half_tE19Flash_kernel_traitsILi32ELi64ELi256ELi4ES3_EELb1ELb0ELb1ELb0ELb0ELb1ELb0ELb0EEEvNS_16Flash_fwd_paramsE)
        /*00e8*/ 	.short	0x0210
        /*00ea*/ 	.short	0x01d0


	//----- nvinfo : EIATTR_SW_WAR
	.align		4
.L_1064:
        /*00ec*/ 	.byte	0x04, 0x36
        /*00ee*/ 	.short	(.L_1066 - .L_1065)
.L_1065:
        /*00f0*/ 	.word	0x00000008
.L_1066:


//--------------------- .nv.info._ZN5flash24flash_fwd_splitkv_kernelI23Flash_fwd_kernel_traitsILi32ELi64ELi256ELi4ELb0ELb0EN7cutlass6half_tE19Flash_kernel_traitsILi32ELi64ELi256ELi4ES3_EELb1ELb0ELb0ELb0ELb1ELb0ELb0ELb1EEEvNS_16Flash_fwd_paramsE --------------------------
	.section	.nv.info._ZN5flash24flash_fwd_splitkv_kernelI23Flash_fwd_kernel_traitsILi32ELi64ELi256ELi4ELb0ELb0EN7cutlass6half_tE19Flash_kernel_traitsILi32ELi64ELi256ELi4ES3_EELb1ELb0ELb0ELb0ELb1ELb0ELb0ELb1EEEvNS_16Flash_fwd_paramsE,"",@"SHT_CUDA_INFO"
	.sectionflags	@""
	.align	4


	//----- nvinfo : EIATTR_CUDA_API_VERSION
	.align		4
        /*0000*/ 	.byte	0x04, 0x37
        /*0002*/ 	.short	(.L_1068 - .L_1067)
.L_1067:
        /*0004*/ 	.word	0x00000082


	//----- nvinfo : EIATTR_KPARAM_INFO
	.align		4
.L_1068:
        /*0008*/ 	.byte	0x04, 0x17
        /*000a*/ 	.short	(.L_1070 - .L_1069)
.L_1069:
        /*000c*/ 	.word	0x00000000
        /*0010*/ 	.short	0x0000
        /*0012*/ 	.short	0x0000
        /*0014*/ 	.byte	0x00, 0xf0, 0x41, 0x07


	//----- nvinfo : EIATTR_SPARSE_MMA_MASK
	.align		4
.L_1070:
        /*0018*/ 	.byte	0x03, 0x50
        /*001a*/ 	.short	0x0000


	//----- nvinfo : EIATTR_MAXREG_COUNT
	.align		4
        /*001c*/ 	.byte	0x03, 0x1b
        /*001e*/ 	.short	0x00ff


	//----- nvinfo : EIATTR_NUM_BARRIERS
	.align		4
        /*0020*/ 	.byte	0x02, 0x4c
        /*0022*/ 	.byte	0x01
	.zero		1


	//----- nvinfo : EIATTR_MERCURY_ISA_VERSION
	.align		4
        /*0024*/ 	.byte	0x03, 0x5f
        /*0026*/ 	.short	0x0101


	//----- nvinfo : EIATTR_COOP_GROUP_MASK_REGIDS
	.align		4
        /*0028*/ 	.byte	0x04, 0x29
        /*002a*/ 	.short	(.L_1072 - .L_1071)


	//   ....[0]....
.L_1071:
        /*002c*/ 	.word	0xffffffff


	//   ....[1]....
        /*0030*/ 	.word	0xffffffff


	//   ....[2]....
        /*0034*/ 	.word	0xffffffff


	//   ....[3]....
        /*0038*/ 	.word	0xffffffff


	//   ....[4]....
        /*003c*/ 	.word	0xffffffff


	//   ....[5]....
        /*0040*/ 	.word	0xffffffff


	//   ....[6]....
        /*0044*/ 	.word	0xffffffff


	//   ....[7]....
        /*0048*/ 	.word	0xffffffff


	//   ....[8]....
        /*004c*/ 	.word	0xffffffff


	//   ....[9]....
        /*0050*/ 	.word	0xffffffff


	//   ....[10]....
        /*0054*/ 	.word	0xffffffff


	//   ....[11]....
        /*0058*/ 	.word	0xffffffff


	//   ....[12]....
        /*005c*/ 	.word	0xffffffff


	//   ....[13]....
        /*0060*/ 	.word	0xffffffff


	//   ....[14]....
        /*0064*/ 	.word	0xffffffff


	//   ....[15]....
        /*0068*/ 	.word	0xffffffff


	//----- nvinfo : EIATTR_COOP_GROUP_INSTR_OFFSETS
	.align		4
.L_1072:
        /*006c*/ 	.byte	0x04, 0x28
        /*006e*/ 	.short	(.L_1074 - .L_1073)


	//   ....[0]....
.L_1073:
        /*0070*/ 	.word	0x0000d2e0


	//   ....[1]....
        /*0074*/ 	.word	0x0000d300


	//   ....[2]....
        /*0078*/ 	.word	0x0000dd70


	//   ....[3]....
        /*007c*/ 	.word	0x0000ddd0


	//   ....[4]....
        /*0080*/ 	.word	0x000124f0


	//   ....[5]....
        /*0084*/ 	.word	0x00012510


	//   ....[6]....
        /*0088*/ 	.word	0x00012f30


	//   ....[7]....
        /*008c*/ 	.word	0x00012f80


	//   ....[8]....
        /*0090*/ 	.word	0x000168d0


	//   ....[9]....
        /*0094*/ 	.word	0x000168f0


	//   ....[10]....
        /*0098*/ 	.word	0x00016920


	//   ....[11]....
        /*009c*/ 	.word	0x00016930


	//   ....[12]....
        /*00a0*/ 	.word	0x00018d80


	//   ....[13]....
        /*00a4*/ 	.word	0x00018dc0


	//   ....[14]....
        /*00a8*/ 	.word	0x00018e30


	//   ....[15]....
        /*00ac*/ 	.word	0x00018e40


	//----- nvinfo : EIATTR_EXIT_INSTR_OFFSETS
	.align		4
.L_1074:
        /*00b0*/ 	.byte	0x04, 0x1c
        /*00b2*/ 	.short	(.L_1076 - .L_1075)


	//   ....[0]....
.L_1075:
        /*00b4*/ 	.word	0x00000340


	//   ....[1]....
        /*00b8*/ 	.word	0x00000970


	//   ....[2]....
        /*00bc*/ 	.word	0x000009a0


	//   ....[3]....
        /*00c0*/ 	.word	0x00019980


	//   ....[4]....
        /*00c4*/ 	.word	0x00019a40


	//----- nvinfo : EIATTR_CRS_STACK_SIZE
	.align		4
.L_1076:
        /*00c8*/ 	.byte	0x04, 0x1e
        /*00ca*/ 	.short	(.L_1078 - .L_1077)
.L_1077:
        /*00cc*/ 	.word	0x00000000


	//----- nvinfo : EIATTR_CBANK_PARAM_SIZE
	.align		4
.L_1078:
        /*00d0*/ 	.byte	0x03, 0x19
        /*00d2*/ 	.short	0x01d0


	//----- nvinfo : EIATTR_PARAM_CBANK
	.align		4
        /*00d4*/ 	.byte	0x04, 0x0a
        /*00d6*/ 	.short	(.L_1080 - .L_1079)
	.align		4
.L_1079:
        /*00d8*/ 	.word	index@(.nv.constant0._ZN5flash24flash_fwd_splitkv_kernelI23Flash_fwd_kernel_traitsILi32ELi64ELi256ELi4ELb0ELb0EN7cutlass6half_tE19Flash_kernel_traitsILi32ELi64ELi256ELi4ES3_EELb1ELb0ELb0ELb0ELb1ELb0ELb0ELb1EEEvNS_16Flash_fwd_paramsE)
        /*00dc*/ 	.short	0x0210
        /*00de*/ 	.short	0x01d0


	//----- nvinfo : EIATTR_SW_WAR
	.align		4
.L_1080:
        /*00e0*/ 	.byte	0x04, 0x36
        /*00e2*/ 	.short	(.L_1082 - .L_1081)
.L_1081:
        /*00e4*/ 	.word	0x00000008
.L_1082:


//--------------------- .nv.info._ZN5flash24flash_fwd_splitkv_kernelI23Flash_fwd_kernel_traitsILi32ELi64ELi256ELi4ELb0ELb0EN7cutlass6half_tE19Flash_kernel_traitsILi32ELi64ELi256ELi4ES3_EELb1ELb0ELb0ELb0ELb1ELb1ELb0ELb1EEEvNS_16Flash_fwd_paramsE --------------------------
	.section	.nv.info._ZN5flash24flash_fwd_splitkv_kernelI23Flash_fwd_kernel_traitsILi32ELi64ELi256ELi4ELb0ELb0EN7cutlass6half_tE19Flash_kernel_traitsILi32ELi64ELi256ELi4ES3_EELb1ELb0ELb0ELb0ELb1ELb1ELb0ELb1EEEvNS_16Flash_fwd_paramsE,"",@"SHT_CUDA_INFO"
	.sectionflags	@""
	.align	4


	//----- nvinfo : EIATTR_CUDA_API_VERSION
	.align		4
        /*0000*/ 	.byte	0x04, 0x37
        /*0002*/ 	.short	(.L_1084 - .L_1083)
.L_1083:
        /*0004*/ 	.word	0x00000082


	//----- nvinfo : EIATTR_KPARAM_INFO
	.align		4
.L_1084:
        /*0008*/ 	.byte	0x04, 0x17
        /*000a*/ 	.short	(.L_1086 - .L_1085)
.L_1085:
        /*000c*/ 	.word	0x00000000
        /*0010*/ 	.short	0x0000
        /*0012*/ 	.short	0x0000
        /*0014*/ 	.byte	0x00, 0xf0, 0x41, 0x07


	//----- nvinfo : EIATTR_SPARSE_MMA_MASK
	.align		4
.L_1086:
        /*0018*/ 	.byte	0x03, 0x50
        /*001a*/ 	.short	0x0000


	//----- nvinfo : EIATTR_MAXREG_COUNT
	.align		4
        /*001c*/ 	.byte	0x03, 0x1b
        /*001e*/ 	.short	0x00ff


	//----- nvinfo : EIATTR_NUM_BARRIERS
	.align		4
        /*0020*/ 	.byte	0x02, 0x4c
        /*0022*/ 	.byte	0x01
	.zero		1


	//----- nvinfo : EIATTR_ANNOTATIONS
	.align		4
        /*0024*/ 	.byte	0x04, 0x55
        /*0026*/ 	.short	(.L_1088 - .L_1087)


	//   ....[0]....
.L_1087:
        /*0028*/ 	.word	0x00000001
        /*002c*/ 	.byte	0xe0, 0x3e, 0x01, 0x00, 0x01, 0x00, 0x00, 0x00, 0x80, 0x40, 0x01, 0x00


	//----- nvinfo : EIATTR_MERCURY_ISA_VERSION
	.align		4
.L_1088:
        /*0038*/ 	.byte	0x03, 0x5f
        /*003a*/ 	.short	0x0101


	//----- nvinfo : EIATTR_COOP_GROUP_MASK_REGIDS
	.align		4
        /*003c*/ 	.byte	0x04, 0x29
        /*003e*/ 	.short	(.L_1090 - .L_1089)


	//   ....[0]....
.L_1089:
        /*0040*/ 	.word	0xffffffff


	//   ....[1]....
        /*0044*/ 	.word	0xffffffff


	//   ....[2]....
        /*0048*/ 	.word	0xffffffff


	//   ....[3]....
        /*004c*/ 	.word	0xffffffff


	//   ....[4]....
        /*0050*/ 	.word	0xffffffff


	//   ....[5]....
        /*0054*/ 	.word	0xffffffff


	//   ....[6]....
        /*0058*/ 	.word	0xffffffff


	//   ....[7]....
        /*005c*/ 	.word	0xffffffff


	//   ....[8]....
        /*0060*/ 	.word	0xffffffff


	//   ....[9]....
        /*0064*/ 	.word	0xffffffff


	//   ....[10]....
        /*0068*/ 	.word	0xffffffff


	//   ....[11]....
        /*006c*/ 	.word	0xffffffff


	//   ....[12]....
        /*0070*/ 	.word	0xffffffff


	//   ....[13]....
        /*0074*/ 	.word	0xffffffff


	//   ....[14]....
        /*0078*/ 	.word	0xffffffff


	//   ....[15]....
        /*007c*/ 	.word	0xffffffff


	//----- nvinfo : EIATTR_COOP_GROUP_INSTR_OFFSETS
	.align		4
.L_1090:
        /*0080*/ 	.byte	0x04, 0x28
        /*0082*/ 	.short	(.L_1092 - .L_1091)


	//   ....[0]....
.L_1091:
        /*0084*/ 	.word	0x0000e2f0


	//   ....[1]....
        /*0088*/ 	.word	0x0000e320


	//   ....[2]....
        /*008c*/ 	.word	0x0000ed40


	//   ....[3]....
        /*0090*/ 	.word	0x0000ed90


	//   ....[4]....
        /*0094*/ 	.word	0x00014510


	//   ....[5]....
        /*0098*/ 	.word	0x00014530


	//   ....[6]....
        /*009c*/ 	.word	0x00014fc0


	//   ....[7]....
        /*00a0*/ 	.word	0x00015040


	//   ....[8]....
        /*00a4*/ 	.word	0x00019920


	//   ....[9]....
        /*00a8*/ 	.word	0x00019940


	//   ....[10]....
        /*00ac*/ 	.word	0x00019970


	//   ....[11]....
        /*00b0*/ 	.word	0x00019980


	//   ....[12]....
        /*00b4*/ 	.word	0x0001bdd0


	//   ....[13]....
        /*00b8*/ 	.word	0x0001be10


	//   ....[14]....
        /*00bc*/ 	.word	0x0001be80


	//   ....[15]....
        /*00c0*/ 	.word	0x0001be90


	//----- nvinfo : EIATTR_EXIT_INSTR_OFFSETS
	.align		4
.L_1092:
        /*00c4*/ 	.byte	0x04, 0x1c
        /*00c6*/ 	.short	(.L_1094 - .L_1093)


	//   ....[0]....
.L_1093:
        /*00c8*/ 	.word	0x00000350


	//   ....[1]....
        /*00cc*/ 	.word	0x00000980


	//   ....[2]....
        /*00d0*/ 	.word	0x000009b0


	//   ....[3]....
        /*00d4*/ 	.word	0x0001c9d0


	//   ....[4]....
        /*00d8*/ 	.word	0x0001ca90


	//----- nvinfo : EIATTR_CRS_STACK_SIZE
	.align		4
.L_1094:
        /*00dc*/ 	.byte	0x04, 0x1e
        /*00de*/ 	.short	(.L_1096 - .L_1095)
.L_1095:
        /*00e0*/ 	.word	0x00000000


	//----- nvinfo : EIATTR_CBANK_PARAM_SIZE
	.align		4
.L_1096:
        /*00e4*/ 	.byte	0x03, 0x19
        /*00e6*/ 	.short	0x01d0


	//----- nvinfo : EIATTR_PARAM_CBANK
	.align		4
        /*00e8*/ 	.byte	0x04, 0x0a
        /*00ea*/ 	.short	(.L_1098 - .L_1097)
	.align		4
.L_1097:
        /*00ec*/ 	.word	index@(.nv.constant0._ZN5flash24flash_fwd_splitkv_kernelI23Flash_fwd_kernel_traitsILi32ELi64ELi256ELi4ELb0ELb0EN7cutlass6half_tE19Flash_kernel_traitsILi32ELi64ELi256ELi4ES3_EELb1ELb0ELb0ELb0ELb1ELb1ELb0ELb1EEEvNS_16Flash_fwd_paramsE)
        /*00f0*/ 	.short	0x0210
        /*00f2*/ 	.short	0x01d0


	//----- nvinfo : EIATTR_SW_WAR
	.align		4
.L_1098:
        /*00f4*/ 	.byte	0x04, 0x36
        /*00f6*/ 	.short	(.L_1100 - .L_1099)
.L_1099:
        /*00f8*/ 	.word	0x00000008
.L_1100:


//--------------------- .nv.info._ZN5flash24flash_fwd_splitkv_kernelI23Flash_fwd_kernel_traitsILi32ELi64ELi256ELi4ELb0ELb0EN7cutlass6half_tE19Flash_kernel_traitsILi32ELi64ELi256ELi4ES3_EELb1ELb0ELb1ELb0ELb0ELb0ELb0ELb1EEEvNS_16Flash_fwd_paramsE --------------------------
	.section	.nv.info._ZN5flash24flash_fwd_splitkv_kernelI23Flash_fwd_kernel_traitsILi32ELi64ELi256ELi4ELb0ELb0EN7cutlass6half_tE19Flash_kernel_traitsILi32ELi64ELi256ELi4ES3_EELb1ELb0ELb1ELb0ELb0ELb0ELb0ELb1EEEvNS_16Flash_fwd_paramsE,"",@"SHT_CUDA_INFO"
	.sectionflags	@""
	.align	4


	//----- nvinfo : EIATTR_CUDA_API_VERSION
	.align		4
        /*0000*/ 	.byte	0x04, 0x37
        /*0002*/ 	.short	(.L_1102 - .L_1101)
.L_1101:
        /*0004*/ 	.word	0x00000082


	//----- nvinfo : EIATTR_KPARAM_INFO
	.align		4
.L_1102:
        /*0008*/ 	.byte	0x04, 0x17
        /*000a*/ 	.short	(.L_1104 - .L_1103)
.L_1103:
        /*000c*/ 	.word	0x00000000
        /*0010*/ 	.short	0x0000
        /*0012*/ 	.short	0x0000
        /*0014*/ 	.byte	0x00, 0xf0, 0x41, 0x07


	//----- nvinfo : EIATTR_SPARSE_MMA_MASK
	.align		4
.L_1104:
        /*0018*/ 	.byte	0x03, 0x50
        /*001a*/ 	.short	0x0000


	//----- nvinfo : EIATTR_MAXREG_COUNT
	.align		4
        /*001c*/ 	.byte	0x03, 0x1b
        /*001e*/ 	.short	0x00ff


	//----- nvinfo : EIATTR_NUM_BARRIERS
	.align		4
        /*0020*/ 	.byte	0x02, 0x4c
        /*0022*/ 	.byte	0x01
	.zero		1


	//----- nvinfo : EIATTR_MERCURY_ISA_VERSION
	.align		4
        /*0024*/ 	.byte	0x03, 0x5f
        /*0026*/ 	.short	0x0101


	//----- nvinfo : EIATTR_COOP_GROUP_MASK_REGIDS
	.align		4
        /*0028*/ 	.byte	0x04, 0x29
        /*002a*/ 	.short	(.L_1106 - .L_1105)


	//   ....[0]....
.L_1105:
        /*002c*/ 	.word	0xffffffff


	//   ....[1]....
        /*0030*/ 	.word	0xffffffff


	//   ....[2]....
        /*0034*/ 	.word	0xffffffff


	//   ....[3]....
        /*0038*/ 	.word	0xffffffff


	//   ....[4]....
        /*003c*/ 	.word	0xffffffff


	//   ....[5]....
        /*0040*/ 	.word	0xffffffff


	//   ....[6]....
        /*0044*/ 	.word	0xffffffff


	//   ....[7]....
        /*0048*/ 	.word	0xffffffff


	//   ....[8]....
        /*004c*/ 	.word	0xffffffff


	//   ....[9]....
        /*0050*/ 	.word	0xffffffff


	//   ....[10]....
        /*0054*/ 	.word	0xffffffff


	//   ....[11]....
        /*0058*/ 	.word	0xffffffff


	//   ....[12]....
        /*005c*/ 	.word	0xffffffff


	//   ....[13]....
        /*0060*/ 	.word	0xffffffff


	//   ....[14]....
        /*0064*/ 	.word	0xffffffff


	//   ....[15]....
        /*0068*/ 	.word	0xffffffff


	//----- nvinfo : EIATTR_COOP_GROUP_INSTR_OFFSETS
	.align		4
.L_1106:
        /*006c*/ 	.byte	0x04, 0x28
        /*006e*/ 	.short	(.L_1108 - .L_1107)


	//   ....[0]....
.L_1107:
        /*0070*/ 	.word	0x0000ffe0


	//   ....[1]....
        /*0074*/ 	.word	0x00010000


	//   ....[2]....
        /*0078*/ 	.word	0x00010ab0


	//   ....[3]....
        /*007c*/ 	.word	0x00010b10


	//   ....[4]....
        /*0080*/ 	.word	0x00016bb0


	//   ....[5]....
        /*0084*/ 	.word	0x00016bd0


	//   ....[6]....
        /*0088*/ 	.word	0x000175d0


	//   ....[7]....
        /*008c*/ 	.word	0x00017620


	//   ....[8]....
        /*0090*/ 	.word	0x0001c860


	//   ....[9]....
        /*0094*/ 	.word	0x0001c880


	//   ....[10]....
        /*0098*/ 	.word	0x0001c8b0


	//   ....[11]....
        /*009c*/ 	.word	0x0001c8c0


	//   ....[12]....
        /*00a0*/ 	.word	0x0001ed10


	//   ....[13]....
        /*00a4*/ 	.word	0x0001ed50


	//   ....[14]....
        /*00a8*/ 	.word	0x0001edc0


	//   ....[15]....
        /*00ac*/ 	.word	0x0001edd0


	//----- nvinfo : EIATTR_EXIT_INSTR_OFFSETS
	.align		4
.L_1108:
        /*00b0*/ 	.byte	0x04, 0x1c
        /*00b2*/ 	.short	(.L_1110 - .L_1109)


	//   ....[0]....
.L_1109:
        /*00b4*/ 	.word	0x000004d0


	//   ....[1]....
        /*00b8*/ 	.word	0x00000b50


	//   ....[2]....
        /*00bc*/ 	.word	0x00000b80


	//   ....[3]....
        /*00c0*/ 	.word	0x0001f960


	//   ....[4]....
        /*00c4*/ 	.word	0x0001fa30


	//----- nvinfo : EIATTR_CRS_STACK_SIZE
	.align		4
.L_1110:
        /*00c8*/ 	.byte	0x04, 0x1e
        /*00ca*/ 	.short	(.L_1112 - .L_1111)
.L_1111:
        /*00cc*/ 	.word	0x00000000


	//----- nvinfo : EIATTR_CBANK_PARAM_SIZE
	.align		4
.L_1112:
        /*00d0*/ 	.byte	0x03, 0x19
        /*00d2*/ 	.short	0x01d0


	//----- nvinfo : EIATTR_PARAM_CBANK
	.align		4
        /*00d4*/ 	.byte	0x04, 0x0a
        /*00d6*/ 	.short	(.L_1114 - .L_1113)
	.align		4
.L_1113:
        /*00d8*/ 	.word	index@(.nv.constant0._ZN5flash24flash_fwd_splitkv_kernelI23Flash_fwd_kernel_traitsILi32ELi64ELi256ELi4ELb0ELb0EN7cutlass6half_tE19Flash_kernel_traitsILi32ELi64ELi256ELi4ES3_EELb1ELb0ELb1ELb0ELb0ELb0ELb0ELb1EEEvNS_16Flash_fwd_paramsE)
        /*00dc*/ 	.short	0x0210
        /*00de*/ 	.short	0x01d0


	//----- nvinfo : EIATTR_SW_WAR
	.align		4
.L_1114:
        /*00e0*/ 	.byte	0x04, 0x36
        /*00e2*/ 	.short	(.L_1116 - .L_1115)
.L_1115:
        /*00e4*/ 	.word	0x00000008
.L_1116:


//--------------------- .nv.info._ZN5flash24flash_fwd_splitkv_kernelI23Flash_fwd_kernel_traitsILi32ELi64ELi256ELi4ELb0ELb0EN7cutlass6half_tE19Flash_kernel_traitsILi32ELi64ELi256ELi4ES3_EELb1ELb0ELb1ELb0ELb0ELb1ELb0ELb1EEEvNS_16Flash_fwd_paramsE --------------------------
	.section	.nv.info._ZN5flash24flash_fwd_splitkv_kernelI23Flash_fwd_kernel_traitsILi32ELi64ELi256ELi4ELb0ELb0EN7cutlass6half_tE19Flash_kernel_traitsILi32ELi64ELi256ELi4ES3_EELb1ELb0ELb1ELb0ELb0ELb1ELb0ELb1EEEvNS_16Flash_fwd_paramsE,"",@"SHT_CUDA_INFO"
	.sectionflags	@""
	.align	4


	//----- nvinfo : EIATTR_CUDA_API_VERSION
	.align		4
        /*0000*/ 	.byte	0x04, 0x37
        /*0002*/ 	.short	(.L_1118 - .L_1117)
.L_1117:
        /*0004*/ 	.word	0x00000082


	//----- nvinfo : EIATTR_KPARAM_INFO
	.align		4
.L_1118:
        /*0008*/ 	.byte	0x04, 0x17
        /*000a*/ 	.short	(.L_1120 - .L_1119)
.L_1119:
        /*000c*/ 	.word	0x00000000
        /*0010*/ 	.short	0x0000
        /*0012*/ 	.short	0x0000
        /*0014*/ 	.byte	0x00, 0xf0, 0x41, 0x07


	//----- nvinfo : EIATTR_SPARSE_MMA_MASK
	.align		4
.L_1120:
        /*0018*/ 	.byte	0x03, 0x50
        /*001a*/ 	.short	0x0000


	//----- nvinfo : EIATTR_MAXREG_COUNT
	.align		4
        /*001c*/ 	.byte	0x03, 0x1b
        /*001e*/ 	.short	0x00ff


	//----- nvinfo : EIATTR_NUM_BARRIERS
	.align		4
        /*0020*/ 	.byte	0x02, 0x4c
        /*0022*/ 	.byte	0x01
	.zero		1


	//----- nvinfo : EIATTR_MERCURY_ISA_VERSION
	.align		4
        /*0024*/ 	.byte	0x03, 0x5f
        /*0026*/ 	.short	0x0101


	//----- nvinfo : EIATTR_COOP_GROUP_MASK_REGIDS
	.align		4
        /*0028*/ 	.byte	0x04, 0x29
        /*002a*/ 	.short	(.L_1122 - .L_1121)


	//   ....[0]....
.L_1121:
        /*002c*/ 	.word	0xffffffff


	//   ....[1]....
        /*0030*/ 	.word	0xffffffff


	//   ....[2]....
        /*0034*/ 	.word	0xffffffff


	//   ....[3]....
        /*0038*/ 	.word	0xffffffff


	//   ....[4]....
        /*003c*/ 	.word	0xffffffff


	//   ....[5]....
        /*0040*/ 	.word	0xffffffff


	//   ....[6]....
        /*0044*/ 	.word	0xffffffff


	//   ....[7]....
        /*0048*/ 	.word	0xffffffff


	//   ....[8]....
        /*004c*/ 	.word	0xffffffff


	//   ....[9]....
        /*0050*/ 	.word	0xffffffff


	//   ....[10]....
        /*0054*/ 	.word	0xffffffff


	//   ....[11]....
        /*0058*/ 	.word	0xffffffff


	//   ....[12]....
        /*005c*/ 	.word	0xffffffff


	//   ....[13]....
        /*0060*/ 	.word	0xffffffff


	//   ....[14]....
        /*0064*/ 	.word	0xffffffff


	//   ....[15]....
        /*0068*/ 	.word	0xffffffff


	//----- nvinfo : EIATTR_COOP_GROUP_INSTR_OFFSETS
	.align		4
.L_1122:
        /*006c*/ 	.byte	0x04, 0x28
        /*006e*/ 	.short	(.L_1124 - .L_1123)


	//   ....[0]....
.L_1123:
        /*0070*/ 	.word	0x000104f0


	//   ....[1]....
        /*0074*/ 	.word	0x00010510


	//   ....[2]....
        /*0078*/ 	.word	0x00010f30


	//   ....[3]....
        /*007c*/ 	.word	0x00010f90


	//   ....[4]....
        /*0080*/ 	.word	0x00018100


	//   ....[5]....
        /*0084*/ 	.word	0x00018130


	//   ....[6]....
        /*0088*/ 	.word	0x00018ab0


	//   ....[7]....
        /*008c*/ 	.word	0x00018b10


	//   ....[8]....
        /*0090*/ 	.word	0x0001eb50


	//   ....[9]....
        /*0094*/ 	.word	0x0001ebe0


	//   ....[10]....
        /*0098*/ 	.word	0x0001f210


	//   ....[11]....
        /*009c*/ 	.word	0x0001f2f0


	//   ....[12]....
        /*00a0*/ 	.word	0x000211c0


	//   ....[13]....
        /*00a4*/ 	.word	0x00021200


	//   ....[14]....
        /*00a8*/ 	.word	0x00021260


	//   ....[15]....
        /*00ac*/ 	.word	0x00021280


	//----- nvinfo : EIATTR_EXIT_INSTR_OFFSETS
	.align		4
.L_1124:
        /*00b0*/ 	.byte	0x04, 0x1c
        /*00b2*/ 	.short	(.L_1126 - .L_1125)


	//   ....[0]....
.L_1125:
        /*00b4*/ 	.word	0x000004d0


	//   ....[1]....
        /*00b8*/ 	.word	0x00000b50


	//   ....[2]....
        /*00bc*/ 	.word	0x00000b80


	//   ....[3]....
        /*00c0*/ 	.word	0x00021e00


	//   ....[4]....
        /*00c4*/ 	.word	0x00021ec0


	//----- nvinfo : EIATTR_CRS_STACK_SIZE
	.align		4
.L_1126:
        /*00c8*/ 	.byte	0x04, 0x1e
        /*00ca*/ 	.short	(.L_1128 - .L_1127)
.L_1127:
        /*00cc*/ 	.word	0x00000000


	//----- nvinfo : EIATTR_CBANK_PARAM_SIZE
	.align		4
.L_1128:
        /*00d0*/ 	.byte	0x03, 0x19
        /*00d2*/ 	.short	0x01d0


	//----- nvinfo : EIATTR_PARAM_CBANK
	.align		4
        /*00d4*/ 	.byte	0x04, 0x0a
        /*00d6*/ 	.short	(.L_1130 - .L_1129)
	.align		4
.L_1129:
        /*00d8*/ 	.word	index@(.nv.constant0._ZN5flash24flash_fwd_splitkv_kernelI23Flash_fwd_kernel_traitsILi32ELi64ELi256ELi4ELb0ELb0EN7cutlass6half_tE19Flash_kernel_traitsILi32ELi64ELi256ELi4ES3_EELb1ELb0ELb1ELb0ELb0ELb1ELb0ELb1EEEvNS_16Flash_fwd_paramsE)
        /*00dc*/ 	.short	0x0210
        /*00de*/ 	.short	0x01d0


	//----- nvinfo : EIATTR_SW_WAR
	.align		4
.L_1130:
        /*00e0*/ 	.byte	0x04, 0x36
        /*00e2*/ 	.short	(.L_1132 - .L_1131)
.L_1131:
        /*00e4*/ 	.word	0x00000008
.L_1132:


//--------------------- .nv.info._ZN5flash24flash_fwd_splitkv_kernelI23Flash_fwd_kernel_traitsILi32ELi64ELi256ELi4ELb0ELb0EN7cutlass6half_tE19Flash_kernel_traitsILi32ELi64ELi256ELi4ES3_EELb1ELb0ELb0ELb0ELb1ELb0ELb1ELb0EEEvNS_16Flash_fwd_paramsE --------------------------
	.section	.nv.info._ZN5flash24flash_fwd_splitkv_kernelI23Flash_fwd_kernel_traitsILi32ELi64ELi256ELi4ELb0ELb0EN7cutlass6half_tE19Flash_kernel_traitsILi32ELi64ELi256ELi4ES3_EELb1ELb0ELb0ELb0ELb1ELb0ELb1ELb0EEEvNS_16Flash_fwd_paramsE,"",@"SHT_CUDA_INFO"
	.sectionflags	@""
	.align	4


	//----- nvinfo : EIATTR_CUDA_API_VERSION
	.align		4
        /*0000*/ 	.byte	0x04, 0x37
        /*0002*/ 	.short	(.L_1134 - .L_1133)
.L_1133:
        /*0004*/ 	.word	0x00000082


	//----- nvinfo : EIATTR_KPARAM_INFO
	.align		4
.L_1134:
        /*0008*/ 	.byte	0x04, 0x17
        /*000a*/ 	.short	(.L_1136 - .L_1135)
.L_1135:
        /*000c*/ 	.word	0x00000000
        /*0010*/ 	.short	0x0000
        /*0012*/ 	.short	0x0000
        /*0014*/ 	.byte	0x00, 0xf0, 0x41, 0x07


	//----- nvinfo : EIATTR_SPARSE_MMA_MASK
	.align		4
.L_1136:
        /*0018*/ 	.byte	0x03, 0x50
        /*001a*/ 	.short	0x0000


	//----- nvinfo : EIATTR_MAXREG_COUNT
	.align		4
        /*001c*/ 	.byte	0x03, 0x1b
        /*001e*/ 	.short	0x00ff


	//----- nvinfo : EIATTR_NUM_BARRIERS
	.align		4
        /*0020*/ 	.byte	0x02, 0x4c
        /*0022*/ 	.byte	0x01
	.zero		1


	//----- nvinfo : EIATTR_MERCURY_ISA_VERSION
	.align		4
        /*0024*/ 	.byte	0x03, 0x5f
        /*0026*/ 	.short	0x0101


	//----- nvinfo : EIATTR_COOP_GROUP_MASK_REGIDS
	.align		4
        /*0028*/ 	.byte	0x04, 0x29
        /*002a*/ 	.short	(.L_1138 - .L_1137)


	//   ....[0]....
.L_1137:
        /*002c*/ 	.word	0xffffffff


	//   ....[1]....
        /*0030*/ 	.word	0xffffffff


	//   ....[2]....
        /*0034*/ 	.word	0xffffffff


	//   ....[3]....
        /*0038*/ 	.word	0xffffffff


	//   ....[4]....
        /*003c*/ 	.word	0xffffffff


	//   ....[5]....
        /*0040*/ 	.word	0xffffffff


	//   ....[6]....
        /*0044*/ 	.word	0xffffffff


	//   ....[7]....
        /*0048*/ 	.word	0xffffffff


	//   ....[8]....
        /*004c*/ 	.word	0xffffffff


	//   ....[9]....
        /*0050*/ 	.word	0xffffffff


	//   ....[10]....
        /*0054*/ 	.word	0xffffffff


	//   ....[11]....
        /*0058*/ 	.word	0xffffffff


	//   ....[12]....
        /*005c*/ 	.word	0xffffffff


	//   ....[13]....
        /*0060*/ 	.word	0xffffffff


	//   ....[14]....
        /*0064*/ 	.word	0xffffffff


	//   ....[15]....
        /*0068*/ 	.word	0xffffffff


	//----- nvinfo : EIATTR_COOP_GROUP_INSTR_OFFSETS
	.align		4
.L_1138:
        /*006c*/ 	.byte	0x04, 0x28
        /*006e*/ 	.short	(.L_1140 - .L_1139)


	//   ....[0]....
.L_1139:
        /*0070*/ 	.word	0x00005220


	//   ....[1]....
        /*0074*/ 	.word	0x00005240


	//   ....[2]....
        /*0078*/ 	.word	0x00005c90


	//   ....[3]....
        /*007c*/ 	.word	0x00005cf0


	//   ....[4]....
        /*0080*/ 	.word	0x0000a3c0


	//   ....[5]....
        /*0084*/ 	.word	0x0000a3e0


	//   ....[6]....
        /*0088*/ 	.word	0x0000ae00


	//   ....[7]....
        /*008c*/ 	.word	0x0000ae60


	//   ....[8]....
        /*0090*/ 	.word	0x0000e740


	//   ....[9]....
        /*0094*/ 	.word	0x0000e760


	//   ....[10]....
        /*0098*/ 	.word	0x0000e790


	//   ....[11]....
        /*009c*/ 	.word	0x0000e7a0


	//   ....[12]....
        /*00a0*/ 	.word	0x00010bf0


	//   ....[13]....
        /*00a4*/ 	.word	0x00010c30


	//   ....[14]....
        /*00a8*/ 	.word	0x00010cd0


	//   ....[15]....
        /*00ac*/ 	.word	0x00010ce0


	//----- nvinfo : EIATTR_EXIT_INSTR_OFFSETS
	.align		4
.L_1140:
        /*00b0*/ 	.byte	0x04, 0x1c
        /*00b2*/ 	.short	(.L_1142 - .L_1141)


	//   ....[0]....
.L_1141:
        /*00b4*/ 	.word	0x00000450


	//   ....[1]....
        /*00b8*/ 	.word	0x00000ab0


	//   ....[2]....
        /*00bc*/ 	.word	0x00000ae0


	//   ....[3]....
        /*00c0*/ 	.word	0x00011740


	//   ....[4]....
        /*00c4*/ 	.word	0x00011760


	//----- nvinfo : EIATTR_CRS_STACK_SIZE
	.align		4
.L_1142:
        /*00c8*/ 	.byte	0x04, 0x1e
        /*00ca*/ 	.short	(.L_1144 - .L_1143)
.L_1143:
        /*00cc*/ 	.word	0x00000000


	//----- nvinfo : EIATTR_CBANK_PARAM_SIZE
	.align		4
.L_1144:
        /*00d0*/ 	.byte	0x03, 0x19
        /*00d2*/ 	.short	0x01d0


	//----- nvinfo : EIATTR_PARAM_CBANK
	.align		4
        /*00d4*/ 	.byte	0x04, 0x0a
        /*00d6*/ 	.short	(.L_1146 - .L_1145)
	.align		4
.L_1145:
        /*00d8*/ 	.word	index@(.nv.constant0._ZN5flash24flash_fwd_splitkv_kernelI23Flash_fwd_kernel_traitsILi32ELi64ELi256ELi4ELb0ELb0EN7cutlass6half_tE19Flash_kernel_traitsILi32ELi64ELi256ELi4ES3_EELb1ELb0ELb0ELb0ELb1ELb0ELb1ELb0EEEvNS_16Flash_fwd_paramsE)
        /*00dc*/ 	.short	0x0210
        /*00de*/ 	.short	0x01d0


	//----- nvinfo : EIATTR_SW_WAR
	.align		4
.L_1146:
        /*00e0*/ 	.byte	0x04, 0x36
        /*00e2*/ 	.short	(.L_1148 - .L_1147)
.L_1147:
        /*00e4*/ 	.word	0x00000008
.L_1148:


//--------------------- .nv.info._ZN5flash24flash_fwd_splitkv_kernelI23Flash_fwd_kernel_traitsILi32ELi64ELi256ELi4ELb0ELb0EN7cutlass6half_tE19Flash_kernel_traitsILi32ELi64ELi256ELi4ES3_EELb1ELb0ELb0ELb0ELb1ELb1ELb1ELb0EEEvNS_16Flash_fwd_paramsE --------------------------
	.section	.nv.info._ZN5flash24flash_fwd_splitkv_kernelI23Flash_fwd_kernel_traitsILi32ELi64ELi256ELi4ELb0ELb0EN7cutlass6half_tE19Flash_kernel_traitsILi32ELi64ELi256ELi4ES3_EELb1ELb0ELb0ELb0ELb1ELb1ELb1ELb0EEEvNS_16Flash_fwd_paramsE,"",@"SHT_CUDA_INFO"
	.sectionflags	@""
	.align	4


	//----- nvinfo : EIATTR_CUDA_API_VERSION
	.align		4
        /*0000*/ 	.byte	0x04, 0x37
        /*0002*/ 	.short	(.L_1150 - .L_1149)
.L_1149:
        /*0004*/ 	.word	0x00000082


	//----- nvinfo : EIATTR_KPARAM_INFO
	.align		4
.L_1150:
        /*0008*/ 	.byte	0x04, 0x17
        /*000a*/ 	.short	(.L_1152 - .L_1151)
.L_1151:
        /*000c*/ 	.word	0x00000000
        /*0010*/ 	.short	0x0000
        /*0012*/ 	.short	0x0000
        /*0014*/ 	.byte	0x00, 0xf0, 0x41, 0x07


	//----- nvinfo : EIATTR_SPARSE_MMA_MASK
	.align		4
.L_1152:
        /*0018*/ 	.byte	0x03, 0x50
        /*001a*/ 	.short	0x0000


	//----- nvinfo : EIATTR_MAXREG_COUNT
	.align		4
        /*001c*/ 	.byte	0x03, 0x1b
        /*001e*/ 	.short	0x00ff


	//----- nvinfo : EIATTR_NUM_BARRIERS
	.align		4
        /*0020*/ 	.byte	0x02, 0x4c
        /*0022*/ 	.byte	0x01
	.zero		1


	//----- nvinfo : EIATTR_MERCURY_ISA_VERSION
	.align		4
        /*0024*/ 	.byte	0x03, 0x5f
        /*0026*/ 	.short	0x0101


	//----- nvinfo : EIATTR_COOP_GROUP_MASK_REGIDS
	.align		4
        /*0028*/ 	.byte	0x04, 0x29
        /*002a*/ 	.short	(.L_1154 - .L_1153)


	//   ....[0]....
.L_1153:
        /*002c*/ 	.word	0xffffffff


	//   ....[1]....
        /*0030*/ 	.word	0xffffffff


	//   ....[2]....
        /*0034*/ 	.word	0xffffffff


	//   ....[3]....
        /*0038*/ 	.word	0xffffffff


	//   ....[4]....
        /*003c*/ 	.word	0xffffffff


	//   ....[5]....
        /*0040*/ 	.word	0xffffffff


	//   ....[6]....
        /*0044*/ 	.word	0xffffffff


	//   ....[7]....
        /*0048*/ 	.word	0xffffffff


	//   ....[8]....
        /*004c*/ 	.word	0xffffffff


	//   ....[9]....
        /*0050*/ 	.word	0xffffffff


	//   ....[10]....
        /*0054*/ 	.word	0xffffffff


	//   ....[11]....
        /*0058*/ 	.word	0xffffffff


	//   ....[12]....
        /*005c*/ 	.word	0xffffffff


	//   ....[13]....
        /*0060*/ 	.word	0xffffffff


	//   ....[14]....
        /*0064*/ 	.word	0xffffffff


	//   ....[15]....
        /*0068*/ 	.word	0xffffffff


	//----- nvinfo : EIATTR_COOP_GROUP_INSTR_OFFSETS
	.align		4
.L_1154:
        /*006c*/ 	.byte	0x04, 0x28
        /*006e*/ 	.short	(.L_1156 - .L_1155)


	//   ....[0]....
.L_1155:
        /*0070*/ 	.word	0x00006400


	//   ....[1]....
        /*0074*/ 	.word	0x00006420


	//   ....[2]....
        /*0078*/ 	.word	0x00006dc0


	//   ....[3]....
        /*007c*/ 	.word	0x00006e00


	//   ....[4]....
        /*0080*/ 	.word	0x0000c720


	//   ....[5]....
        /*0084*/ 	.word	0x0000c740


	//   ....[6]....
        /*0088*/ 	.word	0x0000cef0


	//   ....[7]....
        /*008c*/ 	.word	0x0000cf50


	//   ....[8]....
        /*0090*/ 	.word	0x00011bf0


	//   ....[9]....
        /*0094*/ 	.word	0x00011c10


	//   ....[10]....
        /*0098*/ 	.word	0x00011c40


	//   ....[11]....
        /*009c*/ 	.word	0x00011c50


	//   ....[12]....
        /*00a0*/ 	.word	0x00014080


	//   ....[13]....
        /*00a4*/ 	.word	0x000140c0


	//   ....[14]....
        /*00a8*/ 	.word	0x00014140


	//   ....[15]....
        /*00ac*/ 	.word	0x00014150


	//----- nvinfo : EIATTR_EXIT_INSTR_OFFSETS
	.align		4
.L_1156:
        /*00b0*/ 	.byte	0x04, 0x1c
        /*00b2*/ 	.short	(.L_1158 - .L_1157)


	//   ....[0]....
.L_1157:
        /*00b4*/ 	.word	0x00000450


	//   ....[1]....
        /*00b8*/ 	.word	0x00000ae0


	//   ....[2]....
        /*00bc*/ 	.word	0x00000b10


	//   ....[3]....
        /*00c0*/ 	.word	0x00014bd0


	//   ....[4]....
        /*00c4*/ 	.word	0x00014bf0


	//----- nvinfo : EIATTR_CRS_STACK_SIZE
	.align		4
.L_1158:
        /*00c8*/ 	.byte	0x04, 0x1e
        /*00ca*/ 	.short	(.L_1160 - .L_1159)
.L_1159:
        /*00cc*/ 	.word	0x00000000


	//----- nvinfo : EIATTR_CBANK_PARAM_SIZE
	.align		4
.L_1160:
        /*00d0*/ 	.byte	0x03, 0x19
        /*00d2*/ 	.short	0x01d0


	//----- nvinfo : EIATTR_PARAM_CBANK
	.align		4
        /*00d4*/ 	.byte	0x04, 0x0a
        /*00d6*/ 	.short	(.L_1162 - .L_1161)
	.align		4
.L_1161:
        /*00d8*/ 	.word	index@(.nv.constant0._ZN5flash24flash_fwd_splitkv_kernelI23Flash_fwd_kernel_traitsILi32ELi64ELi256ELi4ELb0ELb0EN7cutlass6half_tE19Flash_kernel_traitsILi32ELi64ELi256ELi4ES3_EELb1ELb0ELb0ELb0ELb1ELb1ELb1ELb0EEEvNS_16Flash_fwd_paramsE)
        /*00dc*/ 	.short	0x0210
        /*00de*/ 	.short	0x01d0


	//----- nvinfo : EIATTR_SW_WAR
	.align		4
.L_1162:
        /*00e0*/ 	.byte	0x04, 0x36
        /*00e2*/ 	.short	(.L_1164 - .L_1163)
.L_1163:
        /*00e4*/ 	.word	0x00000008
.L_1164:


//--------------------- .nv.info._ZN5flash24flash_fwd_splitkv_kernelI23Flash_fwd_kernel_traitsILi32ELi64ELi256ELi4ELb0ELb0EN7cutlass6half_tE19Flash_kernel_traitsILi32ELi64ELi256ELi4ES3_EELb1ELb0ELb1ELb0ELb0ELb0ELb1ELb0EEEvNS_16Flash_fwd_paramsE --------------------------
	.section	.nv.info._ZN5flash24flash_fwd_splitkv_kernelI23Flash_fwd_kernel_traitsILi32ELi64ELi256ELi4ELb0ELb0EN7cutlass6half_tE19Flash_kernel_traitsILi32ELi64ELi256ELi4ES3_EELb1ELb0ELb1ELb0ELb0ELb0ELb1ELb0EEEvNS_16Flash_fwd_paramsE,"",@"SHT_CUDA_INFO"
	.sectionflags	@""
	.align	4


	//----- nvinfo : EIATTR_CUDA_API_VERSION
	.align		4
        /*0000*/ 	.byte	0x04, 0x37
        /*0002*/ 	.short	(.L_1166 - .L_1165)
.L_1165:
        /*0004*/ 	.word	0x00000082


	//----- nvinfo : EIATTR_KPARAM_INFO
	.align		4
.L_1166:
        /*0008*/ 	.byte	0x04, 0x17
        /*000a*/ 	.short	(.L_1168 - .L_1167)
.L_1167:
        /*000c*/ 	.word	0x00000000
        /*0010*/ 	.short	0x0000
        /*0012*/ 	.short	0x0000
        /*0014*/ 	.byte	0x00, 0xf0, 0x41, 0x07


	//----- nvinfo : EIATTR_SPARSE_MMA_MASK
	.align		4
.L_1168:
        /*0018*/ 	.byte	0x03, 0x50
        /*001a*/ 	.short	0x0000


	//----- nvinfo : EIATTR_MAXREG_COUNT
	.align		4
        /*001c*/ 	.byte	0x03, 0x1b
        /*001e*/ 	.short	0x00ff


	//----- nvinfo : EIATTR_NUM_BARRIERS
	.align		4
        /*0020*/ 	.byte	0x02, 0x4c
        /*0022*/ 	.byte	0x01
	.zero		1


	//----- nvinfo : EIATTR_MERCURY_ISA_VERSION
	.align		4
        /*0024*/ 	.byte	0x03, 0x5f
        /*0026*/ 	.short	0x0101


	//----- nvinfo : EIATTR_INT_WARP_WIDE_INSTR_OFFSETS
	.align		4
        /*0028*/ 	.byte	0x04, 0x31
        /*002a*/ 	.short	(.L_1170 - .L_1169)


	//   ....[0]....
.L_1169:
        /*002c*/ 	.word	0x000069c0


	//   ....[1]....
        /*0030*/ 	.word	0x0000da50


	//----- nvinfo : EIATTR_COOP_GROUP_MASK_REGIDS
	.align		4
.L_1170:
        /*0034*/ 	.byte	0x04, 0x29
        /*0036*/ 	.short	(.L_1172 - .L_1171)


	//   ....[0]....
.L_1171:
        /*0038*/ 	.word	0xffffffff


	//   ....[1]....
        /*003c*/ 	.word	0xffffffff


	//   ....[2]....
        /*0040*/ 	.word	0xffffffff


	//   ....[3]....
        /*0044*/ 	.word	0xffffffff


	//   ....[4]....
        /*0048*/ 	.word	0xffffffff


	//   ....[5]....
        /*004c*/ 	.word	0xffffffff


	//   ....[6]....
        /*0050*/ 	.word	0xffffffff


	//   ....[7]....
        /*0054*/ 	.word	0xffffffff


	//   ....[8]....
        /*0058*/ 	.word	0xffffffff


	//   ....[9]....
        /*005c*/ 	.word	0xffffffff


	//   ....[10]....
        /*0060*/ 	.word	0xffffffff


	//   ....[11]....
        /*0064*/ 	.word	0xffffffff


	//   ....[12]....
        /*0068*/ 	.word	0xffffffff


	//   ....[13]....
        /*006c*/ 	.word	0xffffffff


	//   ....[14]....
        /*0070*/ 	.word	0xffffffff


	//   ....[15]....
        /*0074*/ 	.word	0xffffffff


	//----- nvinfo : EIATTR_COOP_GROUP_INSTR_OFFSETS
	.align		4
.L_1172:
        /*0078*/ 	.byte	0x04, 0x28
        /*007a*/ 	.short	(.L_1174 - .L_1173)


	//   ....[0]....
.L_1173:
        /*007c*/ 	.word	0x00007450


	//   ....[1]....
        /*0080*/ 	.word	0x00007480


	//   ....[2]....
        /*0084*/ 	.word	0x00007e90


	//   ....[3]....
        /*0088*/ 	.word	0x00007f00


	//   ....[4]....
        /*008c*/ 	.word	0x0000e4e0


	//   ....[5]....
        /*0090*/ 	.word	0x0000e500


	//   ....[6]....
        /*0094*/ 	.word	0x0000eeb0


	//   ....[7]....
        /*0098*/ 	.word	0x0000ef20


	//   ....[8]....
        /*009c*/ 	.word	0x000140e0


	//   ....[9]....
        /*00a0*/ 	.word	0x000140f0


	//   ....[10]....
        /*00a4*/ 	.word	0x00014120


	//   ....[11]....
        /*00a8*/ 	.word	0x00014130


	//   ....[12]....
        /*00ac*/ 	.word	0x00016580


	//   ....[13]....
        /*00b0*/ 	.word	0x000165c0


	//   ....[14]....
        /*00b4*/ 	.word	0x00016650


	//   ....[15]....
        /*00b8*/ 	.word	0x00016660


	//----- nvinfo : EIATTR_EXIT_INSTR_OFFSETS
	.align		4
.L_1174:
        /*00bc*/ 	.byte	0x04, 0x1c
        /*00be*/ 	.short	(.L_1176 - .L_1175)


	//   ....[0]....
.L_1175:
        /*00c0*/ 	.word	0x00000620


	//   ....[1]....
        /*00c4*/ 	.word	0x00000d20


	//   ....[2]....
        /*00c8*/ 	.word	0x00000d50


	//   ....[3]....
        /*00cc*/ 	.word	0x000170c0


	//   ....[4]....
        /*00d0*/ 	.word	0x000170e0


	//----- nvinfo : EIATTR_CRS_STACK_SIZE
	.align		4
.L_1176:
        /*00d4*/ 	.byte	0x04, 0x1e
        /*00d6*/ 	.short	(.L_1178 - .L_1177)
.L_1177:
        /*00d8*/ 	.word	0x00000000


	//----- nvinfo : EIATTR_CBANK_PARAM_SIZE
	.align		4
.L_1178:
        /*00dc*/ 	.byte	0x03, 0x19
        /*00de*/ 	.short	0x01d0


	//----- nvinfo : EIATTR_PARAM_CBANK
	.align		4
        /*00e0*/ 	.byte	0x04, 0x0a
        /*00e2*/ 	.short	(.L_1180 - .L_1179)
	.align		4
.L_1179:
        /*00e4*/ 	.word	index@(.nv.constant0._ZN5flash24flash_fwd_splitkv_kernelI23Flash_fwd_kernel_traitsILi32ELi64ELi256ELi4ELb0ELb0EN7cutlass6half_tE19Flash_kernel_traitsILi32ELi64ELi256ELi4ES3_EELb1ELb0ELb1ELb0ELb0ELb0ELb1ELb0EEEvNS_16Flash_fwd_paramsE)
        /*00e8*/ 	.short	0x0210
        /*00ea*/ 	.short	0x01d0


	//----- nvinfo : EIATTR_SW_WAR
	.align		4
.L_1180:
        /*00ec*/ 	.byte	0x04, 0x36
        /*00ee*/ 	.short	(.L_1182 - .L_1181)
.L_1181:
        /*00f0*/ 	.word	0x00000008
.L_1182:


//--------------------- .nv.info._ZN5flash24flash_fwd_splitkv_kernelI23Flash_fwd_kernel_traitsILi32ELi64ELi256ELi4ELb0ELb0EN7cutlass6half_tE19Flash_kernel_traitsILi32ELi64ELi256ELi4ES3_EELb1ELb0ELb1ELb0ELb0ELb1ELb1ELb0EEEvNS_16Flash_fwd_paramsE --------------------------
	.section	.nv.info._ZN5flash24flash_fwd_splitkv_kernelI23Flash_fwd_kernel_traitsILi32ELi64ELi256ELi4ELb0ELb0EN7cutlass6half_tE19Flash_kernel_traitsILi32ELi64ELi256ELi4ES3_EELb1ELb0ELb1ELb0ELb0ELb1ELb1ELb0EEEvNS_16Flash_fwd_paramsE,"",@"SHT_CUDA_INFO"
	.sectionflags	@""
	.align	4


	//----- nvinfo : EIATTR_CUDA_API_VERSION
	.align		4
        /*0000*/ 	.byte	0x04, 0x37
        /*0002*/ 	.short	(.L_1184 - .L_1183)
.L_1183:
        /*0004*/ 	.word	0x00000082


	//----- nvinfo : EIATTR_KPARAM_INFO
	.align		4
.L_1184:
        /*0008*/ 	.byte	0x04, 0x17
        /*000a*/ 	.short	(.L_1186 - .L_1185)
.L_1185:
        /*000c*/ 	.word	0x00000000
        /*0010*/ 	.short	0x0000
        /*0012*/ 	.short	0x0000
        /*0014*/ 	.byte	0x00, 0xf0, 0x41, 0x07


	//----- nvinfo : EIATTR_SPARSE_MMA_MASK
	.align		4
.L_1186:
        /*0018*/ 	.byte	0x03, 0x50
        /*001a*/ 	.short	0x0000


	//----- nvinfo : EIATTR_MAXREG_COUNT
	.align		4
        /*001c*/ 	.byte	0x03, 0x1b
        /*001e*/ 	.short	0x00ff


	//----- nvinfo : EIATTR_NUM_BARRIERS
	.align		4
        /*0020*/ 	.byte	0x02, 0x4c
        /*0022*/ 	.byte	0x01
	.zero		1


	//----- nvinfo : EIATTR_MERCURY_ISA_VERSION
	.align		4
        /*0024*/ 	.byte	0x03, 0x5f
        /*0026*/ 	.short	0x0101


	//----- nvinfo : EIATTR_INT_WARP_WIDE_INSTR_OFFSETS
	.align		4
        /*0028*/ 	.byte	0x04, 0x31
        /*002a*/ 	.short	(.L_1188 - .L_1187)


	//   ....[0]....
.L_1187:
        /*002c*/ 	.word	0x00007b20


	//   ....[1]....
        /*0030*/ 	.word	0x0000fc40


	//----- nvinfo : EIATTR_COOP_GROUP_MASK_REGIDS
	.align		4
.L_1188:
        /*0034*/ 	.byte	0x04, 0x29
        /*0036*/ 	.short	(.L_1190 - .L_1189)


	//   ....[0]....
.L_1189:
        /*0038*/ 	.word	0xffffffff


	//   ....[1]....
        /*003c*/ 	.word	0xffffffff


	//   ....[2]....
        /*0040*/ 	.word	0xffffffff


	//   ....[3]....
        /*0044*/ 	.word	0xffffffff


	//   ....[4]....
        /*0048*/ 	.word	0xffffffff


	//   ....[5]....
        /*004c*/ 	.word	0xffffffff


	//   ....[6]....
        /*0050*/ 	.word	0xffffffff


	//   ....[7]....
        /*0054*/ 	.word	0xffffffff


	//   ....[8]....
        /*0058*/ 	.word	0xffffffff


	//   ....[9]....
        /*005c*/ 	.word	0xffffffff


	//   ....[10]....
        /*0060*/ 	.word	0xffffffff


	//   ....[11]....
        /*0064*/ 	.word	0xffffffff


	//   ....[12]....
        /*0068*/ 	.word	0xffffffff


	//   ....[13]....
        /*006c*/ 	.word	0xffffffff


	//   ....[14]....
        /*0070*/ 	.word	0xffffffff


	//   ....[15]....
        /*0074*/ 	.word	0xffffffff


	//----- nvinfo : EIATTR_COOP_GROUP_INSTR_OFFSETS
	.align		4
.L_1190:
        /*0078*/ 	.byte	0x04, 0x28
        /*007a*/ 	.short	(.L_1192 - .L_1191)


	//   ....[0]....
.L_1191:
        /*007c*/ 	.word	0x000089c0


	//   ....[1]....
        /*0080*/ 	.word	0x00008a20


	//   ....[2]....
        /*0084*/ 	.word	0x00008a40


	//   ....[3]....
        /*0088*/ 	.word	0x00008b80


	//   ....[4]....
        /*008c*/ 	.word	0x00010740


	//   ....[5]....
        /*0090*/ 	.word	0x00010760


	//   ....[6]....
        /*0094*/ 	.word	0x00011190


	//   ....[7]....
        /*0098*/ 	.word	0x000111e0


	//   ....[8]....
        /*009c*/ 	.word	0x000172e0


	//   ....[9]....
        /*00a0*/ 	.word	0x000172f0


	//   ....[10]....
        /*00a4*/ 	.word	0x00017320


	//   ....[11]....
        /*00a8*/ 	.word	0x00017330


	//   ....[12]....
        /*00ac*/ 	.word	0x00019780


	//   ....[13]....
        /*00b0*/ 	.word	0x000197c0


	//   ....[14]....
        /*00b4*/ 	.word	0x00019850


	//   ....[15]....
        /*00b8*/ 	.word	0x00019860


	//----- nvinfo : EIATTR_EXIT_INSTR_OFFSETS
	.align		4
.L_1192:
        /*00bc*/ 	.byte	0x04, 0x1c
        /*00be*/ 	.short	(.L_1194 - .L_1193)


	//   ....[0]....
.L_1193:
        /*00c0*/ 	.word	0x00000620


	//   ....[1]....
        /*00c4*/ 	.word	0x00000d30


	//   ....[2]....
        /*00c8*/ 	.word	0x00000d60


	//   ....[3]....
        /*00cc*/ 	.word	0x0001a2c0


	//   ....[4]....
        /*00d0*/ 	.word	0x0001a2e0


	//----- nvinfo : EIATTR_CRS_STACK_SIZE
	.align		4
.L_1194:
        /*00d4*/ 	.byte	0x04, 0x1e
        /*00d6*/ 	.short	(.L_1196 - .L_1195)
.L_1195:
        /*00d8*/ 	.word	0x00000000


	//----- nvinfo : EIATTR_CBANK_PARAM_SIZE
	.align		4
.L_1196:
        /*00dc*/ 	.byte	0x03, 0x19
        /*00de*/ 	.short	0x01d0


	//----- nvinfo : EIATTR_PARAM_CBANK
	.align		4
        /*00e0*/ 	.byte	0x04, 0x0a
        /*00e2*/ 	.short	(.L_1198 - .L_1197)
	.align		4
.L_1197:
        /*00e4*/ 	.word	index@(.nv.constant0._ZN5flash24flash_fwd_splitkv_kernelI23Flash_fwd_kernel_traitsILi32ELi64ELi256ELi4ELb0ELb0EN7cutlass6half_tE19Flash_kernel_traitsILi32ELi64ELi256ELi4ES3_EELb1ELb0ELb1ELb0ELb0ELb1ELb1ELb0EEEvNS_16Flash_fwd_paramsE)
        /*00e8*/ 	.short	0x0210
        /*00ea*/ 	.short	0x01d0


	//----- nvinfo : EIATTR_SW_WAR
	.align		4
.L_1198:
        /*00ec*/ 	.byte	0x04, 0x36
        /*00ee*/ 	.short	(.L_1200 - .L_1199)
.L_1199:
        /*00f0*/ 	.word	0x00000008
.L_1200:


//--------------------- .nv.info._ZN5flash24flash_fwd_splitkv_kernelI23Flash_fwd_kernel_traitsILi32ELi64ELi256ELi4ELb0ELb0EN7cutlass6half_tE19Flash_kernel_traitsILi32ELi64ELi256ELi4ES3_EELb1ELb0ELb0ELb0ELb1ELb0ELb1ELb1EEEvNS_16Flash_fwd_paramsE --------------------------
	.section	.nv.info._ZN5flash24flash_fwd_splitkv_kernelI23Flash_fwd_kernel_traitsILi32ELi64ELi256ELi4ELb0ELb0EN7cutlass6half_tE19Flash_kernel_traitsILi32ELi64ELi256ELi4ES3_EELb1ELb0ELb0ELb0ELb1ELb0ELb1ELb1EEEvNS_16Flash_fwd_paramsE,"",@"SHT_CUDA_INFO"
	.sectionflags	@""
	.align	4


	//----- nvinfo : EIATTR_CUDA_API_VERSION
	.align		4
        /*0000*/ 	.byte	0x04, 0x37
        /*0002*/ 	.short	(.L_1202 - .L_1201)
.L_1201:
        /*0004*/ 	.word	0x00000082


	//----- nvinfo : EIATTR_KPARAM_INFO
	.align		4
.L_1202:
        /*0008*/ 	.byte	0x04, 0x17
        /*000a*/ 	.short	(.L_1204 - .L_1203)
.L_1203:
        /*000c*/ 	.word	0x00000000
        /*0010*/ 	.short	0x0000
        /*0012*/ 	.short	0x0000
        /*0014*/ 	.byte	0x00, 0xf0, 0x41, 0x07


	//----- nvinfo : EIATTR_SPARSE_MMA_MASK
	.align		4
.L_1204:
        /*0018*/ 	.byte	0x03, 0x50
        /*001a*/ 	.short	0x0000


	//----- nvinfo : EIATTR_MAXREG_COUNT
	.align		4
        /*001c*/ 	.byte	0x03, 0x1b
        /*001e*/ 	.short	0x00ff


	//----- nvinfo : EIATTR_NUM_BARRIERS
	.align		4
        /*0020*/ 	.byte	0x02, 0x4c
        /*0022*/ 	.byte	0x01
	.zero		1


	//----- nvinfo : EIATTR_MERCURY_ISA_VERSION
	.align		4
        /*0024*/ 	.byte	0x03, 0x5f
        /*0026*/ 	.short	0x0101


	//----- nvinfo : EIATTR_COOP_GROUP_MASK_REGIDS
	.align		4
        /*0028*/ 	.byte	0x04, 0x29
        /*002a*/ 	.short	(.L_1206 - .L_1205)


	//   ....[0]....
.L_1205:
        /*002c*/ 	.word	0xffffffff


	//   ....[1]....
        /*0030*/ 	.word	0xffffffff


	//   ....[2]....
        /*0034*/ 	.word	0xffffffff


	//   ....[3]....
        /*0038*/ 	.word	0xffffffff


	//   ....[4]....
        /*003c*/ 	.word	0xffffffff


	//   ....[5]....
        /*0040*/ 	.word	0xffffffff


	//   ....[6]....
        /*0044*/ 	.word	0xffffffff


	//   ....[7]....
        /*0048*/ 	.word	0xffffffff


	//   ....[8]....
        /*004c*/ 	.word	0xffffffff


	//   ....[9]....
        /*0050*/ 	.word	0xffffffff


	//   ....[10]....
        /*0054*/ 	.word	0xffffffff


	//   ....[11]....
        /*0058*/ 	.word	0xffffffff


	//   ....[12]....
        /*005c*/ 	.word	0xffffffff


	//   ....[13]....
        /*0060*/ 	.word	0xffffffff


	//   ....[14]....
        /*0064*/ 	.word	0xffffffff


	//   ....[15]....
        /*0068*/ 	.word	0xffffffff


	//----- nvinfo : EIATTR_COOP_GROUP_INSTR_OFFSETS
	.align		4
.L_1206:
        /*006c*/ 	.byte	0x04, 0x28
        /*006e*/ 	.short	(.L_1208 - .L_1207)


	//   ....[0]....
.L_1207:
        /*0070*/ 	.word	0x0000d4c0


	//   ....[1]....
        /*0074*/ 	.word	0x0000d4e0


	//   ....[2]....
        /*0078*/ 	.word	0x0000df40


	//   ....[3]....
        /*007c*/ 	.word	0x0000dfa0


	//   ....[4]....
        /*0080*/ 	.word	0x000126b0


	//   ....[5]....
        /*0084*/ 	.word	0x000126e0


	//   ....[6]....
        /*0088*/ 	.word	0x00013110


	//   ....[7]....
        /*008c*/ 	.word	0x00013160


	//   ....[8]....
        /*0090*/ 	.word	0x00016a90


	//   ....[9]....
        /*0094*/ 	.word	0x00016ab0


	//   ....[10]....
        /*0098*/ 	.word	0x00016ae0


	//   ....[11]....
        /*009c*/ 	.word	0x00016af0


	//   ....[12]....
        /*00a0*/ 	.word	0x00018f40


	//   ....[13]....
        /*00a4*/ 	.word	0x00018f80


	//   ....[14]....
        /*00a8*/ 	.word	0x00019020


	//   ....[15]....
        /*00ac*/ 	.word	0x00019030


	//----- nvinfo : EIATTR_EXIT_INSTR_OFFSETS
	.align		4
.L_1208:
        /*00b0*/ 	.byte	0x04, 0x1c
        /*00b2*/ 	.short	(.L_1210 - .L_1209)


	//   ....[0]....
.L_1209:
        /*00b4*/ 	.word	0x00000450


	//   ....[1]....
        /*00b8*/ 	.word	0x00000ac0


	//   ....[2]....
        /*00bc*/ 	.word	0x00000af0


	//   ....[3]....
        /*00c0*/ 	.word	0x00019a80


	//   ....[4]....
        /*00c4*/ 	.word	0x00019aa0


	//----- nvinfo : EIATTR_CRS_STACK_SIZE
	.align		4
.L_1210:
        /*00c8*/ 	.byte	0x04, 0x1e
        /*00ca*/ 	.short	(.L_1212 - .L_1211)
.L_1211:
        /*00cc*/ 	.word	0x00000000


	//----- nvinfo : EIATTR_CBANK_PARAM_SIZE
	.align		4
.L_1212:
        /*00d0*/ 	.byte	0x03, 0x19
        /*00d2*/ 	.short	0x01d0


	//----- nvinfo : EIATTR_PARAM_CBANK
	.align		4
        /*00d4*/ 	.byte	0x04, 0x0a
        /*00d6*/ 	.short	(.L_1214 - .L_1213)
	.align		4
.L_1213:
        /*00d8*/ 	.word	index@(.nv.constant0._ZN5flash24flash_fwd_splitkv_kernelI23Flash_fwd_kernel_traitsILi32ELi64ELi256ELi4ELb0ELb0EN7cutlass6half_tE19Flash_kernel_traitsILi32ELi64ELi256ELi4ES3_EELb1ELb0ELb0ELb0ELb1ELb0ELb1ELb1EEEvNS_16Flash_fwd_paramsE)
        /*00dc*/ 	.short	0x0210
        /*00de*/ 	.short	0x01d0


	//----- nvinfo : EIATTR_SW_WAR
	.align		4
.L_1214:
        /*00e0*/ 	.byte	0x04, 0x36
        /*00e2*/ 	.short	(.L_1216 - .L_1215)
.L_1215:
        /*00e4*/ 	.word	0x00000008
.L_1216:


//--------------------- .nv.info._ZN5flash24flash_fwd_splitkv_kernelI23Flash_fwd_kernel_traitsILi32ELi64ELi256ELi4ELb0ELb0EN7cutlass6half_tE19Flash_kernel_traitsILi32ELi64ELi256ELi4ES3_EELb1ELb0ELb0ELb0ELb1ELb1ELb1ELb1EEEvNS_16Flash_fwd_paramsE --------------------------
	.section	.nv.info._ZN5flash24flash_fwd_splitkv_kernelI23Flash_fwd_kernel_traitsILi32ELi64ELi256ELi4ELb0ELb0EN7cutlass6half_tE19Flash_kernel_traitsILi32ELi64ELi256ELi4ES3_EELb1ELb0ELb0ELb0ELb1ELb1ELb1ELb1EEEvNS_16Flash_fwd_paramsE,"",@"SHT_CUDA_INFO"
	.sectionflags	@""
	.align	4


	//----- nvinfo : EIATTR_CUDA_API_VERSION
	.align		4
        /*0000*/ 	.byte	0x04, 0x37
        /*0002*/ 	.short	(.L_1218 - .L_1217)
.L_1217:
        /*0004*/ 	.word	0x00000082


	//----- nvinfo : EIATTR_KPARAM_INFO
	.align		4
.L_1218:
        /*0008*/ 	.byte	0x04, 0x17
        /*000a*/ 	.short	(.L_1220 - .L_1219)
.L_1219:
        /*000c*/ 	.word	0x00000000
        /*0010*/ 	.short	0x0000
        /*0012*/ 	.short	0x0000
        /*0014*/ 	.byte	0x00, 0xf0, 0x41, 0x07


	//----- nvinfo : EIATTR_SPARSE_MMA_MASK
	.align		4
.L_1220:
        /*0018*/ 	.byte	0x03, 0x50
        /*001a*/ 	.short	0x0000


	//----- nvinfo : EIATTR_MAXREG_COUNT
	.align		4
        /*001c*/ 	.byte	0x03, 0x1b
        /*001e*/ 	.short	0x00ff


	//----- nvinfo : EIATTR_NUM_BARRIERS
	.align		4
        /*0020*/ 	.byte	0x02, 0x4c
        /*0022*/ 	.byte	0x01
	.zero		1


	//----- nvinfo : EIATTR_MERCURY_ISA_VERSION
	.align		4
        /*0024*/ 	.byte	0x03, 0x5f
        /*0026*/ 	.short	0x0101


	//----- nvinfo : EIATTR_COOP_GROUP_MASK_REGIDS
	.align		4
        /*0028*/ 	.byte	0x04, 0x29
        /*002a*/ 	.short	(.L_1222 - .L_1221)


	//   ....[0]....
.L_1221:
        /*002c*/ 	.word	0xffffffff


	//   ....[1]....
        /*0030*/ 	.word	0xffffffff


	//   ....[2]....
        /*0034*/ 	.word	0xffffffff


	//   ....[3]....
        /*0038*/ 	.word	0xffffffff


	//   ....[4]....
        /*003c*/ 	.word	0xffffffff


	//   ....[5]....
        /*0040*/ 	.word	0xffffffff


	//   ....[6]....
        /*0044*/ 	.word	0xffffffff


	//   ....[7]....
        /*0048*/ 	.word	0xffffffff


	//   ....[8]....
        /*004c*/ 	.word	0xffffffff


	//   ....[9]....
        /*0050*/ 	.word	0xffffffff


	//   ....[10]....
        /*0054*/ 	.word	0xffffffff


	//   ....[11]....
        /*0058*/ 	.word	0xffffffff


	//   ....[12]....
        /*005c*/ 	.word	0xffffffff


	//   ....[13]....
        /*0060*/ 	.word	0xffffffff


	//   ....[14]....
        /*0064*/ 	.word	0xffffffff


	//   ....[15]....
        /*0068*/ 	.word	0xffffffff


	//----- nvinfo : EIATTR_COOP_GROUP_INSTR_OFFSETS
	.align		4
.L_1222:
        /*006c*/ 	.byte	0x04, 0x28
        /*006e*/ 	.short	(.L_1224 - .L_1223)


	//   ....[0]....
.L_1223:
        /*0070*/ 	.word	0x0000e4b0


	//   ....[1]....
        /*0074*/ 	.word	0x0000e4d0


	//   ....[2]....
        /*0078*/ 	.word	0x0000eed0


	//   ....[3]....
        /*007c*/ 	.word	0x0000ef30


	//   ....[4]....
        /*0080*/ 	.word	0x000146b0


	//   ....[5]....
        /*0084*/ 	.word	0x000146d0


	//   ....[6]....
        /*0088*/ 	.word	0x00015170


	//   ....[7]....
        /*008c*/ 	.word	0x000151e0


	//   ....[8]....
        /*0090*/ 	.word	0x00019ab0


	//   ....[9]....
        /*0094*/ 	.word	0x00019ad0


	//   ....[10]....
        /*0098*/ 	.word	0x00019b00


	//   ....[11]....
        /*009c*/ 	.word	0x00019b10


	//   ....[12]....
        /*00a0*/ 	.word	0x0001bf70


	//   ....[13]....
        /*00a4*/ 	.word	0x0001bfb0


	//   ....[14]....
        /*00a8*/ 	.word	0x0001c050


	//   ....[15]....
        /*00ac*/ 	.word	0x0001c060


	//----- nvinfo : EIATTR_EXIT_INSTR_OFFSETS
	.align		4
.L_1224:
        /*00b0*/ 	.byte	0x04, 0x1c
        /*00b2*/ 	.short	(.L_1226 - .L_1225)


	//   ....[0]....
.L_1225:
        /*00b4*/ 	.word	0x00000450


	//   ....[1]....
        /*00b8*/ 	.word	0x00000ac0


	//   ....[2]....
        /*00bc*/ 	.word	0x00000af0


	//   ....[3]....
        /*00c0*/ 	.word	0x0001cab0


	//   ....[4]....
        /*00c4*/ 	.word	0x0001cad0


	//----- nvinfo : EIATTR_CRS_STACK_SIZE
	.align		4
.L_1226:
        /*00c8*/ 	.byte	0x04, 0x1e
        /*00ca*/ 	.short	(.L_1228 - .L_1227)
.L_1227:
        /*00cc*/ 	.word	0x00000000


	//----- nvinfo : EIATTR_CBANK_PARAM_SIZE
	.align		4
.L_1228:
        /*00d0*/ 	.byte	0x03, 0x19
        /*00d2*/ 	.short	0x01d0


	//----- nvinfo : EIATTR_PARAM_CBANK
	.align		4
        /*00d4*/ 	.byte	0x04, 0x0a
        /*00d6*/ 	.short	(.L_1230 - .L_1229)
	.align		4
.L_1229:
        /*00d8*/ 	.word	index@(.nv.constant0._ZN5flash24flash_fwd_splitkv_kernelI23Flash_fwd_kernel_traitsILi32ELi64ELi256ELi4ELb0ELb0EN7cutlass6half_tE19Flash_kernel_traitsILi32ELi64ELi256ELi4ES3_EELb1ELb0ELb0ELb0ELb1ELb1ELb1ELb1EEEvNS_16Flash_fwd_paramsE)
        /*00dc*/ 	.short	0x0210
        /*00de*/ 	.short	0x01d0


	//----- nvinfo : EIATTR_SW_WAR
	.align		4
.L_1230:
        /*00e0*/ 	.byte	0x04, 0x36
        /*00e2*/ 	.short	(.L_1232 - .L_1231)
.L_1231:
        /*00e4*/ 	.word	0x00000008
.L_1232:


//--------------------- .nv.info._ZN5flash24flash_fwd_splitkv_kernelI23Flash_fwd_kernel_traitsILi32ELi64ELi256ELi4ELb0ELb0EN7cutlass6half_tE19Flash_kernel_traitsILi32ELi64ELi256ELi4ES3_EELb1ELb0ELb1ELb0ELb0ELb0ELb1ELb1EEEvNS_16Flash_fwd_paramsE --------------------------
	.section	.nv.info._ZN5flash24flash_fwd_splitkv_kernelI23Flash_fwd_kernel_traitsILi32ELi64ELi256ELi4ELb0ELb0EN7cutlass6half_tE19Flash_kernel_traitsILi32ELi64ELi256ELi4ES3_EELb1ELb0ELb1ELb0ELb0ELb0ELb1ELb1EEEvNS_16Flash_fwd_paramsE,"",@"SHT_CUDA_INFO"
	.sectionflags	@""
	.align	4


	//----- nvinfo : EIATTR_CUDA_API_VERSION
	.align		4
        /*0000*/ 	.byte	0x04, 0x37
        /*0002*/ 	.short	(.L_1234 - .L_1233)
.L_1233:
        /*0004*/ 	.word	0x00000082


	//----- nvinfo : EIATTR_KPARAM_INFO
	.align		4
.L_1234:
        /*0008*/ 	.byte	0x04, 0x17
        /*000a*/ 	.short	(.L_1236 - .L_1235)
.L_1235:
        /*000c*/ 	.word	0x00000000
        /*0010*/ 	.short	0x0000
        /*0012*/ 	.short	0x0000
        /*0014*/ 	.byte	0x00, 0xf0, 0x41, 0x07


	//----- nvinfo : EIATTR_SPARSE_MMA_MASK
	.align		4
.L_1236:
        /*0018*/ 	.byte	0x03, 0x50
        /*001a*/ 	.short	0x0000


	//----- nvinfo : EIATTR_MAXREG_COUNT
	.align		4
        /*001c*/ 	.byte	0x03, 0x1b
        /*001e*/ 	.short	0x00ff


	//----- nvinfo : EIATTR_NUM_BARRIERS
	.align		4
        /*0020*/ 	.byte	0x02, 0x4c
        /*0022*/ 	.byte	0x01
	.zero		1


	//----- nvinfo : EIATTR_MERCURY_ISA_VERSION
	.align		4
        /*0024*/ 	.byte	0x03, 0x5f
        /*0026*/ 	.short	0x0101


	//----- nvinfo : EIATTR_COOP_GROUP_MASK_REGIDS
	.align		4
        /*0028*/ 	.byte	0x04, 0x29
        /*002a*/ 	.short	(.L_1238 - .L_1237)


	//   ....[0]....
.L_1237:
        /*002c*/ 	.word	0xffffffff


	//   ....[1]....
        /*0030*/ 	.word	0xffffffff


	//   ....[2]....
        /*0034*/ 	.word	0xffffffff


	//   ....[3]....
        /*0038*/ 	.word	0xffffffff


	//   ....[4]....
        /*003c*/ 	.word	0xffffffff


	//   ....[5]....
        /*0040*/ 	.word	0xffffffff


	//   ....[6]....
        /*0044*/ 	.word	0xffffffff


	//   ....[7]....
        /*0048*/ 	.word	0xffffffff


	//   ....[8]....
        /*004c*/ 	.word	0xffffffff


	//   ....[9]....
        /*0050*/ 	.word	0xffffffff


	//   ....[10]....
        /*0054*/ 	.word	0xffffffff


	//   ....[11]....
        /*0058*/ 	.word	0xffffffff


	//   ....[12]....
        /*005c*/ 	.word	0xffffffff


	//   ....[13]....
        /*0060*/ 	.word	0xffffffff


	//   ....[14]....
        /*0064*/ 	.word	0xffffffff


	//   ....[15]....
        /*0068*/ 	.word	0xffffffff


	//----- nvinfo : EIATTR_COOP_GROUP_INSTR_OFFSETS
	.align		4
.L_1238:
        /*006c*/ 	.byte	0x04, 0x28
        /*006e*/ 	.short	(.L_1240 - .L_1239)


	//   ....[0]....
.L_1239:
        /*0070*/ 	.word	0x00010460


	//   ....[1]....
        /*0074*/ 	.word	0x00010480


	//   ....[2]....
        /*0078*/ 	.word	0x00010ed0


	//   ....[3]....
        /*007c*/ 	.word	0x00010f30


	//   ....[4]....
        /*0080*/ 	.word	0x000174b0


	//   ....[5]....
        /*0084*/ 	.word	0x000174d0


	//   ....[6]....
        /*0088*/ 	.word	0x00017f00


	//   ....[7]....
        /*008c*/ 	.word	0x00017f60


	//   ....[8]....
        /*0090*/ 	.word	0x0001d110


	//   ....[9]....
        /*0094*/ 	.word	0x0001d120


	//   ....[10]....
        /*0098*/ 	.word	0x0001d150


	//   ....[11]....
        /*009c*/ 	.word	0x0001d160


	//   ....[12]....
        /*00a0*/ 	.word	0x0001f5b0


	//   ....[13]....
        /*00a4*/ 	.word	0x0001f630


	//   ....[14]....
        /*00a8*/ 	.word	0x0001f6d0


	//   ....[15]....
        /*00ac*/ 	.word	0x0001f6f0


	//----- nvinfo : EIATTR_EXIT_INSTR_OFFSETS
	.align		4
.L_1240:
        /*00b0*/ 	.byte	0x04, 0x1c
        /*00b2*/ 	.short	(.L_1242 - .L_1241)


	//   ....[0]....
.L_1241:
        /*00b4*/ 	.word	0x00000620


	//   ....[1]....
        /*00b8*/ 	.word	0x00000d20


	//   ....[2]....
        /*00bc*/ 	.word	0x00000d50


	//   ....[3]....
        /*00c0*/ 	.word	0x000200f0


	//   ....[4]....
        /*00c4*/ 	.word	0x00020110


	//----- nvinfo : EIATTR_CRS_STACK_SIZE
	.align		4
.L_1242:
        /*00c8*/ 	.byte	0x04, 0x1e
        /*00ca*/ 	.short	(.L_1244 - .L_1243)
.L_1243:
        /*00cc*/ 	.word	0x00000000


	//----- nvinfo : EIATTR_CBANK_PARAM_SIZE
	.align		4
.L_1244:
        /*00d0*/ 	.byte	0x03, 0x19
        /*00d2*/ 	.short	0x01d0


	//----- nvinfo : EIATTR_PARAM_CBANK
	.align		4
        /*00d4*/ 	.byte	0x04, 0x0a
        /*00d6*/ 	.short	(.L_1246 - .L_1245)
	.align		4
.L_1245:
        /*00d8*/ 	.word	index@(.nv.constant0._ZN5flash24flash_fwd_splitkv_kernelI23Flash_fwd_kernel_traitsILi32ELi64ELi256ELi4ELb0ELb0EN7cutlass6half_tE19Flash_kernel_traitsILi32ELi64ELi256ELi4ES3_EELb1ELb0ELb1ELb0ELb0ELb0ELb1ELb1EEEvNS_16Flash_fwd_paramsE)
        /*00dc*/ 	.short	0x0210
        /*00de*/ 	.short	0x01d0


	//----- nvinfo : EIATTR_SW_WAR
	.align		4
.L_1246:
        /*00e0*/ 	.byte	0x04, 0x36
        /*00e2*/ 	.short	(.L_1248 - .L_1247)
.L_1247:
        /*00e4*/ 	.word	0x00000008
.L_1248:


//--------------------- .nv.info._ZN5flash24flash_fwd_splitkv_kernelI23Flash_fwd_kernel_traitsILi32ELi64ELi256ELi4ELb0ELb0EN7cutlass6half_tE19Flash_kernel_traitsILi32ELi64ELi256ELi4ES3_EELb1ELb0ELb1ELb0ELb0ELb1ELb1ELb1EEEvNS_16Flash_fwd_paramsE --------------------------
	.section	.nv.info._ZN5flash24flash_fwd_splitkv_kernelI23Flash_fwd_kernel_traitsILi32ELi64ELi256ELi4ELb0ELb0EN7cutlass6half_tE19Flash_kernel_traitsILi32ELi64ELi256ELi4ES3_EELb1ELb0ELb1ELb0ELb0ELb1ELb1ELb1EEEvNS_16Flash_fwd_paramsE,"",@"SHT_CUDA_INFO"
	.sectionflags	@""
	.align	4


	//----- nvinfo : EIATTR_CUDA_API_VERSION
	.align		4
        /*0000*/ 	.byte	0x04, 0x37
        /*0002*/ 	.short	(.L_1250 - .L_1249)
.L_1249:
        /*0004*/ 	.word	0x00000082


	//----- nvinfo : EIATTR_KPARAM_INFO
	.align		4
.L_1250:
        /*0008*/ 	.byte	0x04, 0x17
        /*000a*/ 	.short	(.L_1252 - .L_1251)
.L_1251:
        /*000c*/ 	.word	0x00000000
        /*0010*/ 	.short	0x0000
        /*0012*/ 	.short	0x0000
        /*0014*/ 	.byte	0x00, 0xf0, 0x41, 0x07


	//----- nvinfo : EIATTR_SPARSE_MMA_MASK
	.align		4
.L_1252:
        /*0018*/ 	.byte	0x03, 0x50
        /*001a*/ 	.short	0x0000


	//----- nvinfo : EIATTR_MAXREG_COUNT
	.align		4
        /*001c*/ 	.byte	0x03, 0x1b
        /*001e*/ 	.short	0x00ff


	//----- nvinfo : EIATTR_NUM_BARRIERS
	.align		4
        /*0020*/ 	.byte	0x02, 0x4c
        /*0022*/ 	.byte	0x01
	.zero		1


	//----- nvinfo : EIATTR_MERCURY_ISA_VERSION
	.align		4
        /*0024*/ 	.byte	0x03, 0x5f
        /*0026*/ 	.short	0x0101


	//----- nvinfo : EIATTR_COOP_GROUP_MASK_REGIDS
	.align		4
        /*0028*/ 	.byte	0x04, 0x29
        /*002a*/ 	.short	(.L_1254 - .L_1253)


	//   ....[0]....
.L_1253:
        /*002c*/ 	.word	0xffffffff


	//   ....[1]....
        /*0030*/ 	.word	0xffffffff


	//   ....[2]....
        /*0034*/ 	.word	0xffffffff


	//   ....[3]....
        /*0038*/ 	.word	0xffffffff


	//   ....[4]....
        /*003c*/ 	.word	0xffffffff


	//   ....[5]....
        /*0040*/ 	.word	0xffffffff


	//   ....[6]....
        /*0044*/ 	.word	0xffffffff


	//   ....[7]....
        /*0048*/ 	.word	0xffffffff


	//   ....[8]....
        /*004c*/ 	.word	0xffffffff


	//   ....[9]....
        /*0050*/ 	.word	0xffffffff


	//   ....[10]....
        /*0054*/ 	.word	0xffffffff


	//   ....[11]....
        /*0058*/ 	.word	0xffffffff


	//   ....[12]....
        /*005c*/ 	.word	0xffffffff


	//   ....[13]....
        /*0060*/ 	.word	0xffffffff


	//   ....[14]....
        /*0064*/ 	.word	0xffffffff


	//   ....[15]....
        /*0068*/ 	.word	0xffffffff


	//----- nvinfo : EIATTR_COOP_GROUP_INSTR_OFFSETS
	.align		4
.L_1254:
        /*006c*/ 	.byte	0x04, 0x28
        /*006e*/ 	.short	(.L_1256 - .L_1255)


	//   ....[0]....
.L_1255:
        /*0070*/ 	.word	0x00010890


	//   ....[1]....
        /*0074*/ 	.word	0x000108b0


	//   ....[2]....
        /*0078*/ 	.word	0x000112d0


	//   ....[3]....
        /*007c*/ 	.word	0x00011350


	//   ....[4]....
        /*0080*/ 	.word	0x00018730


	//   ....[5]....
        /*0084*/ 	.word	0x00018760


	//   ....[6]....
        /*0088*/ 	.word	0x000191b0


	//   ....[7]....
        /*008c*/ 	.word	0x00019220


	//   ....[8]....
        /*0090*/ 	.word	0x0001f2b0


	//   ....[9]....
        /*0094*/ 	.word	0x0001f300


	//   ....[10]....
        /*0098*/ 	.word	0x0001f330


	//   ....[11]....
        /*009c*/ 	.word	0x0001f340


	//   ....[12]....
        /*00a0*/ 	.word	0x00021790


	//   ....[13]....
        /*00a4*/ 	.word	0x000217d0


	//   ....[14]....
        /*00a8*/ 	.word	0x00021870


	//   ....[15]....
        /*00ac*/ 	.word	0x00021880


	//----- nvinfo : EIATTR_EXIT_INSTR_OFFSETS
	.align		4
.L_1256:
        /*00b0*/ 	.byte	0x04, 0x1c
        /*00b2*/ 	.short	(.L_1258 - .L_1257)


	//   ....[0]....
.L_1257:
        /*00b4*/ 	.word	0x00000620


	//   ....[1]....
        /*00b8*/ 	.word	0x00000d20


	//   ....[2]....
        /*00bc*/ 	.word	0x00000d50


	//   ....[3]....
        /*00c0*/ 	.word	0x000222d0


	//   ....[4]....
        /*00c4*/ 	.word	0x000222f0


	//----- nvinfo : EIATTR_CRS_STACK_SIZE
	.align		4
.L_1258:
        /*00c8*/ 	.byte	0x04, 0x1e
        /*00ca*/ 	.short	(.L_1260 - .L_1259)
.L_1259:
        /*00cc*/ 	.word	0x00000000


	//----- nvinfo : EIATTR_CBANK_PARAM_SIZE
	.align		4
.L_1260:
        /*00d0*/ 	.byte	0x03, 0x19
        /*00d2*/ 	.short	0x01d0


	//----- nvinfo : EIATTR_PARAM_CBANK
	.align		4
        /*00d4*/ 	.byte	0x04, 0x0a
        /*00d6*/ 	.short	(.L_1262 - .L_1261)
	.align		4
.L_1261:
        /*00d8*/ 	.word	index@(.nv.constant0._ZN5flash24flash_fwd_splitkv_kernelI23Flash_fwd_kernel_traitsILi32ELi64ELi256ELi4ELb0ELb0EN7cutlass6half_tE19Flash_kernel_traitsILi32ELi64ELi256ELi4ES3_EELb1ELb0ELb1ELb0ELb0ELb1ELb1ELb1EEEvNS_16Flash_fwd_paramsE)
        /*00dc*/ 	.short	0x0210
        /*00de*/ 	.short	0x01d0


	//----- nvinfo : EIATTR_SW_WAR
	.align		4
.L_1262:
        /*00e0*/ 	.byte	0x04, 0x36
        /*00e2*/ 	.short	(.L_1264 - .L_1263)
.L_1263:
        /*00e4*/ 	.word	0x00000008
.L_1264:


//--------------------- .nv.info._ZN5flash32flash_fwd_splitkv_combine_kernelI23Flash_fwd_kernel_traitsILi32ELi64ELi128ELi4ELb0ELb0EN7cutlass6half_tE19Flash_kernel_traitsILi32ELi64ELi128ELi4ES3_EELi16ELi7ELb0EEEvNS_16Flash_fwd_paramsE --------------------------
	.section	.nv.info._ZN5flash32flash_fwd_splitkv_combine_kernelI23Flash_fwd_kernel_traitsILi32ELi64ELi128ELi4ELb0ELb0EN7cutlass6half_tE19Flash_kernel_traitsILi32ELi64ELi128ELi4ES3_EELi16ELi7ELb0EEEvNS_16Flash_fwd_paramsE,"",@"SHT_CUDA_INFO"
	.sectionflags	@""
	.align	4


	//----- nvinfo : EIATTR_CUDA_API_VERSION
	.align		4
        /*0000*/ 	.byte	0x04, 0x37
        /*0002*/ 	.short	(.L_1266 - .L_1265)
.L_1265:
        /*0004*/ 	.word	0x00000082


	//----- nvinfo : EIATTR_KPARAM_INFO
	.align		4
.L_1266:
        /*0008*/ 	.byte	0x04, 0x17
        /*000a*/ 	.short	(.L_1268 - .L_1267)
.L_1267:
        /*000c*/ 	.word	0x00000000
        /*0010*/ 	.short	0x0000
        /*0012*/ 	.short	0x0000
        /*0014*/ 	.byte	0x00, 0xf0, 0x41, 0x07


	//----- nvinfo : EIATTR_SPARSE_MMA_MASK
	.align		4
.L_1268:
        /*0018*/ 	.byte	0x03, 0x50
        /*001a*/ 	.short	0x0000


	//----- nvinfo : EIATTR_MAXREG_COUNT
	.align		4
        /*001c*/ 	.byte	0x03, 0x1b
        /*001e*/ 	.short	0x00ff


	//----- nvinfo : EIATTR_NUM_BARRIERS
	.align		4
        /*0020*/ 	.byte	0x02, 0x4c
        /*0022*/ 	.byte	0x01
	.zero		1


	//----- nvinfo : EIATTR_MERCURY_ISA_VERSION
	.align		4
        /*0024*/ 	.byte	0x03, 0x5f
        /*0026*/ 	.short	0x0101


	//----- nvinfo : EIATTR_COOP_GROUP_MASK_REGIDS
	.align		4
        /*0028*/ 	.byte	0x04, 0x29
        /*002a*/ 	.short	(.L_1270 - .L_1269)


	//   ....[0]....
.L_1269:
        /*002c*/ 	.word	0xffffffff


	//   ....[1]....
        /*0030*/ 	.word	0xffffffff


	//   ....[2]....
        /*0034*/ 	.word	0xffffffff


	//   ....[3]....
        /*0038*/ 	.word	0xffffffff


	//   ....[4]....
        /*003c*/ 	.word	0xffffffff


	//   ....[5]....
        /*0040*/ 	.word	0xffffffff


	//----- nvinfo : EIATTR_COOP_GROUP_INSTR_OFFSETS
	.align		4
.L_1270:
        /*0044*/ 	.byte	0x04, 0x28
        /*0046*/ 	.short	(.L_1272 - .L_1271)


	//   ....[0]....
.L_1271:
        /*0048*/ 	.word	0x00002a50


	//   ....[1]....
        /*004c*/ 	.word	0x00002a70


	//   ....[2]....
        /*0050*/ 	.word	0x00002aa0


	//   ....[3]....
        /*0054*/ 	.word	0x00002f60


	//   ....[4]....
        /*0058*/ 	.word	0x00003010


	//   ....[5]....
        /*005c*/ 	.word	0x000030e0


	//----- nvinfo : EIATTR_EXIT_INSTR_OFFSETS
	.align		4
.L_1272:
        /*0060*/ 	.byte	0x04, 0x1c
        /*0062*/ 	.short	(.L_1274 - .L_1273)


	//   ....[0]....
.L_1273:
        /*0064*/ 	.word	0x00005a50


	//   ....[1]....
        /*0068*/ 	.word	0x00005a80


	//   ....[2]....
        /*006c*/ 	.word	0x00005f70


	//----- nvinfo : EIATTR_CRS_STACK_SIZE
	.align		4
.L_1274:
        /*0070*/ 	.byte	0x04, 0x1e
        /*0072*/ 	.short	(.L_1276 - .L_1275)
.L_1275:
        /*0074*/ 	.word	0x00000000


	//----- nvinfo : EIATTR_CBANK_PARAM_SIZE
	.align		4
.L_1276:
        /*0078*/ 	.byte	0x03, 0x19
        /*007a*/ 	.short	0x01d0


	//----- nvinfo : EIATTR_PARAM_CBANK
	.align		4
        /*007c*/ 	.byte	0x04, 0x0a
        /*007e*/ 	.short	(.L_1278 - .L_1277)
	.align		4
.L_1277:
        /*0080*/ 	.word	index@(.nv.constant0._ZN5flash32flash_fwd_splitkv_combine_kernelI23Flash_fwd_kernel_traitsILi32ELi64ELi128ELi4ELb0ELb0EN7cutlass6half_tE19Flash_kernel_traitsILi32ELi64ELi128ELi4ES3_EELi16ELi7ELb0EEEvNS_16Flash_fwd_paramsE)
        /*0084*/ 	.short	0x0210
        /*0086*/ 	.short	0x01d0


	//----- nvinfo : EIATTR_SW_WAR
	.align		4
.L_1278:
        /*0088*/ 	.byte	0x04, 0x36
        /*008a*/ 	.short	(.L_1280 - .L_1279)
.L_1279:
        /*008c*/ 	.word	0x00000008
.L_1280:


//--------------------- .nv.info._ZN5flash32flash_fwd_splitkv_combine_kernelI23Flash_fwd_kernel_traitsILi32ELi64ELi128ELi4ELb0ELb0EN7cutlass6half_tE19Flash_kernel_traitsILi32ELi64ELi128ELi4ES3_EELi16ELi6ELb0EEEvNS_16Flash_fwd_paramsE --------------------------
	.section	.nv.info._ZN5flash32flash_fwd_splitkv_combine_kernelI23Flash_fwd_kernel_traitsILi32ELi64ELi128ELi4ELb0ELb0EN7cutlass6half_tE19Flash_kernel_traitsILi32ELi64ELi128ELi4ES3_EELi16ELi6ELb0EEEvNS_16Flash_fwd_paramsE,"",@"SHT_CUDA_INFO"
	.sectionflags	@""
	.align	4


	//----- nvinfo : EIATTR_CUDA_API_VERSION
	.align		4
        /*0000*/ 	.byte	0x04, 0x37
        /*0002*/ 	.short	(.L_1282 - .L_1281)
.L_1281:
        /*0004*/ 	.word	0x00000082


	//----- nvinfo : EIATTR_KPARAM_INFO
	.align		4
.L_1282:
        /*0008*/ 	.byte	0x04, 0x17
        /*000a*/ 	.short	(.L_1284 - .L_1283)
.L_1283:
        /*000c*/ 	.word	0x00000000
        /*0010*/ 	.short	0x0000
        /*0012*/ 	.short	0x0000
        /*0014*/ 	.byte	0x00, 0xf0, 0x41, 0x07


	//----- nvinfo : EIATTR_SPARSE_MMA_MASK
	.align		4
.L_1284:
        /*0018*/ 	.byte	0x03, 0x50
        /*001a*/ 	.short	0x0000


	//----- nvinfo : EIATTR_MAXREG_COUNT
	.align		4
        /*001c*/ 	.byte	0x03, 0x1b
        /*001e*/ 	.short	0x00ff


	//----- nvinfo : EIATTR_NUM_BARRIERS
	.align		4
        /*0020*/ 	.byte	0x02, 0x4c
        /*0022*/ 	.byte	0x01
	.zero		1


	//----- nvinfo : EIATTR_MERCURY_ISA_VERSION
	.align		4
        /*0024*/ 	.byte	0x03, 0x5f
        /*0026*/ 	.short	0x0101


	//----- nvinfo : EIATTR_COOP_GROUP_MASK_REGIDS
	.align		4
        /*0028*/ 	.byte	0x04, 0x29
        /*002a*/ 	.short	(.L_1286 - .L_1285)


	//   ....[0]....
.L_1285:
        /*002c*/ 	.word	0xffffffff


	//   ....[1]....
        /*0030*/ 	.word	0xffffffff


	//   ....[2]....
        /*0034*/ 	.word	0xffffffff


	//   ....[3]....
        /*0038*/ 	.word	0xffffffff


	//   ....[4]....
        /*003c*/ 	.word	0xffffffff


	//   ....[5]....
        /*0040*/ 	.word	0xffffffff


	//----- nvinfo : EIATTR_COOP_GROUP_INSTR_OFFSETS
	.align		4
.L_1286:
        /*0044*/ 	.byte	0x04, 0x28
        /*0046*/ 	.short	(.L_1288 - .L_1287)


	//   ....[0]....
.L_1287:
        /*0048*/ 	.word	0x000020f0


	//   ....[1]....
        /*004c*/ 	.word	0x00002110


	//   ....[2]....
        /*0050*/ 	.word	0x00002140


	//   ....[3]....
        /*0054*/ 	.word	0x00002410


	//   ....[4]....
        /*0058*/ 	.word	0x000024b0


	//   ....[5]....
        /*005c*/ 	.word	0x00002560


	//----- nvinfo : EIATTR_EXIT_INSTR_OFFSETS
	.align		4
.L_1288:
        /*0060*/ 	.byte	0x04, 0x1c
        /*0062*/ 	.short	(.L_1290 - .L_1289)


	//   ....[0]....
.L_1289:
        /*0064*/ 	.word	0x00004bd0


	//   ....[1]....
        /*0068*/ 	.word	0x00004c00


	//   ....[2]....
        /*006c*/ 	.word	0x000050f0


	//----- nvinfo : EIATTR_CRS_STACK_SIZE
	.align		4
.L_1290:
        /*0070*/ 	.byte	0x04, 0x1e
        /*0072*/ 	.short	(.L_1292 - .L_1291)
.L_1291:
        /*0074*/ 	.word	0x00000000


	//----- nvinfo : EIATTR_CBANK_PARAM_SIZE
	.align		4
.L_1292:
        /*0078*/ 	.byte	0x03, 0x19
        /*007a*/ 	.short	0x01d0


	//----- nvinfo : EIATTR_PARAM_CBANK
	.align		4
        /*007c*/ 	.byte	0x04, 0x0a
        /*007e*/ 	.short	(.L_1294 - .L_1293)
	.align		4
.L_1293:
        /*0080*/ 	.word	index@(.nv.constant0._ZN5flash32flash_fwd_splitkv_combine_kernelI23Flash_fwd_kernel_traitsILi32ELi64ELi128ELi4ELb0ELb0EN7cutlass6half_tE19Flash_kernel_traitsILi32ELi64ELi128ELi4ES3_EELi16ELi6ELb0EEEvNS_16Flash_fwd_paramsE)
        /*0084*/ 	.short	0x0210
        /*0086*/ 	.short	0x01d0


	//----- nvinfo : EIATTR_SW_WAR
	.align		4
.L_1294:
        /*0088*/ 	.byte	0x04, 0x36
        /*008a*/ 	.short	(.L_1296 - .L_1295)
.L_1295:
        /*008c*/ 	.word	0x00000008
.L_1296:


//--------------------- .nv.info._ZN5flash32flash_fwd_splitkv_combine_kernelI23Flash_fwd_kernel_traitsILi32ELi64ELi128ELi4ELb0ELb0EN7cutlass6half_tE19Flash_kernel_traitsILi32ELi64ELi128ELi4ES3_EELi16ELi5ELb0EEEvNS_16Flash_fwd_paramsE --------------------------
	.section	.nv.info._ZN5flash32flash_fwd_splitkv_combine_kernelI23Flash_fwd_kernel_traitsILi32ELi64ELi128ELi4ELb0ELb0EN7cutlass6half_tE19Flash_kernel_traitsILi32ELi64ELi128ELi4ES3_EELi16ELi5ELb0EEEvNS_16Flash_fwd_paramsE,"",@"SHT_CUDA_INFO"
	.sectionflags	@""
	.align	4


	//----- nvinfo : EIATTR_CUDA_API_VERSION
	.align		4
        /*0000*/ 	.byte	0x04, 0x37
        /*0002*/ 	.short	(.L_1298 - .L_1297)
.L_1297:
        /*0004*/ 	.word	0x00000082


	//----- nvinfo : EIATTR_KPARAM_INFO
	.align		4
.L_1298:
        /*0008*/ 	.byte	0x04, 0x17
        /*000a*/ 	.short	(.L_1300 - .L_1299)
.L_1299:
        /*000c*/ 	.word	0x00000000
        /*0010*/ 	.short	0x0000
        /*0012*/ 	.short	0x0000
        /*0014*/ 	.byte	0x00, 0xf0, 0x41, 0x07


	//----- nvinfo : EIATTR_SPARSE_MMA_MASK
	.align		4
.L_1300:
        /*0018*/ 	.byte	0x03, 0x50
        /*001a*/ 	.short	0x0000


	//----- nvinfo : EIATTR_MAXREG_COUNT
	.align		4
        /*001c*/ 	.byte	0x03, 0x1b
        /*001e*/ 	.short	0x00ff


	//----- nvinfo : EIATTR_NUM_BARRIERS
	.align		4
        /*0020*/ 	.byte	0x02, 0x4c
        /*0022*/ 	.byte	0x01
	.zero		1


	//----- nvinfo : EIATTR_MERCURY_ISA_VERSION
	.align		4
        /*0024*/ 	.byte	0x03, 0x5f
        /*0026*/ 	.short	0x0101


	//----- nvinfo : EIATTR_COOP_GROUP_MASK_REGIDS
	.align		4
        /*0028*/ 	.byte	0x04, 0x29
        /*002a*/ 	.short	(.L_1302 - .L_1301)


	//   ....[0]....
.L_1301:
        /*002c*/ 	.word	0xffffffff


	//   ....[1]....
        /*0030*/ 	.word	0xffffffff


	//   ....[2]....
        /*0034*/ 	.word	0xffffffff


	//   ....[3]....
        /*0038*/ 	.word	0xffffffff


	//   ....[4]....
        /*003c*/ 	.word	0xffffffff


	//   ....[5]....
        /*0040*/ 	.word	0xffffffff


	//----- nvinfo : EIATTR_COOP_GROUP_INSTR_OFFSETS
	.align		4
.L_1302:
        /*0044*/ 	.byte	0x04, 0x28
        /*0046*/ 	.short	(.L_1304 - .L_1303)


	//   ....[0]....
.L_1303:
        /*0048*/ 	.word	0x00001bf0


	//   ....[1]....
        /*004c*/ 	.word	0x00001c20


	//   ....[2]....
        /*0050*/ 	.word	0x00001c50


	//   ....[3]....
        /*0054*/ 	.word	0x00001e20


	//   ....[4]....
        /*0058*/ 	.word	0x00001ee0


	//   ....[5]....
        /*005c*/ 	.word	0x00002000


	//----- nvinfo : EIATTR_EXIT_INSTR_OFFSETS
	.align		4
.L_1304:
        /*0060*/ 	.byte	0x04, 0x1c
        /*0062*/ 	.short	(.L_1306 - .L_1305)


	//   ....[0]....
.L_1305:
        /*0064*/ 	.word	0x00004350


	//   ....[1]....
        /*0068*/ 	.word	0x00004380


	//   ....[2]....
        /*006c*/ 	.word	0x00004880


	//----- nvinfo : EIATTR_CRS_STACK_SIZE
	.align		4
.L_1306:
        /*0070*/ 	.byte	0x04, 0x1e
        /*0072*/ 	.short	(.L_1308 - .L_1307)
.L_1307:
        /*0074*/ 	.word	0x00000000


	//----- nvinfo : EIATTR_CBANK_PARAM_SIZE
	.align		4
.L_1308:
        /*0078*/ 	.byte	0x03, 0x19
        /*007a*/ 	.short	0x01d0


	//----- nvinfo : EIATTR_PARAM_CBANK
	.align		4
        /*007c*/ 	.byte	0x04, 0x0a
        /*007e*/ 	.short	(.L_1310 - .L_1309)
	.align		4
.L_1309:
        /*0080*/ 	.word	index@(.nv.constant0._ZN5flash32flash_fwd_splitkv_combine_kernelI23Flash_fwd_kernel_traitsILi32ELi64ELi128ELi4ELb0ELb0EN7cutlass6half_tE19Flash_kernel_traitsILi32ELi64ELi128ELi4ES3_EELi16ELi5ELb0EEEvNS_16Flash_fwd_paramsE)
        /*0084*/ 	.short	0x0210
        /*0086*/ 	.short	0x01d0


	//----- nvinfo : EIATTR_SW_WAR
	.align		4
.L_1310:
        /*0088*/ 	.byte	0x04, 0x36
        /*008a*/ 	.short	(.L_1312 - .L_1311)
.L_1311:
        /*008c*/ 	.word	0x00000008
.L_1312:


//--------------------- .nv.info._ZN5flash32flash_fwd_splitkv_combine_kernelI23Flash_fwd_kernel_traitsILi32ELi64ELi128ELi4ELb0ELb0EN7cutlass6half_tE19Flash_kernel_traitsILi32ELi64ELi128ELi4ES3_EELi16ELi4ELb0EEEvNS_16Flash_fwd_paramsE --------------------------
	.section	.nv.info._ZN5flash32flash_fwd_splitkv_combine_kernelI23Flash_fwd_kernel_traitsILi32ELi64ELi128ELi4ELb0ELb0EN7cutlass6half_tE19Flash_kernel_traitsILi32ELi64ELi128ELi4ES3_EELi16ELi4ELb0EEEvNS_16Flash_fwd_paramsE,"",@"SHT_CUDA_INFO"
	.sectionflags	@""
	.align	4


	//----- nvinfo : EIATTR_CUDA_API_VERSION
	.align		4
        /*0000*/ 	.byte	0x04, 0x37
        /*0002*/ 	.short	(.L_1314 - .L_1313)
.L_1313:
        /*0004*/ 	.word	0x00000082


	//----- nvinfo : EIATTR_KPARAM_INFO
	.align		4
.L_1314:
        /*0008*/ 	.byte	0x04, 0x17
        /*000a*/ 	.short	(.L_1316 - .L_1315)
.L_1315:
        /*000c*/ 	.word	0x00000000
        /*0010*/ 	.short	0x0000
        /*0012*/ 	.short	0x0000
        /*0014*/ 	.byte	0x00, 0xf0, 0x41, 0x07


	//----- nvinfo : EIATTR_SPARSE_MMA_MASK
	.align		4
.L_1316:
        /*0018*/ 	.byte	0x03, 0x50
        /*001a*/ 	.short	0x0000


	//----- nvinfo : EIATTR_MAXREG_COUNT
	.align		4
        /*001c*/ 	.byte	0x03, 0x1b
        /*001e*/ 	.short	0x00ff


	//----- nvinfo : EIATTR_NUM_BARRIERS
	.align		4
        /*0020*/ 	.byte	0x02, 0x4c
        /*0022*/ 	.byte	0x01
	.zero		1


	//----- nvinfo : EIATTR_MERCURY_ISA_VERSION
	.align		4
        /*0024*/ 	.byte	0x03, 0x5f
        /*0026*/ 	.short	0x0101


	//----- nvinfo : EIATTR_COOP_GROUP_MASK_REGIDS
	.align		4
        /*0028*/ 	.byte	0x04, 0x29
        /*002a*/ 	.short	(.L_1318 - .L_1317)


	//   ....[0]....
.L_1317:
        /*002c*/ 	.word	0xffffffff


	//   ....[1]....
        /*0030*/ 	.word	0xffffffff


	//   ....[2]....
        /*0034*/ 	.word	0xffffffff


	//   ....[3]....
        /*0038*/ 	.word	0xffffffff


	//   ....[4]....
        /*003c*/ 	.word	0xffffffff


	//   ....[5]....
        /*0040*/ 	.word	0xffffffff


	//----- nvinfo : EIATTR_COOP_GROUP_INSTR_OFFSETS
	.align		4
.L_1318:
        /*0044*/ 	.byte	0x04, 0x28
        /*0046*/ 	.short	(.L_1320 - .L_1319)


	//   ....[0]....
.L_1319:
        /*0048*/ 	.word	0x00001760


	//   ....[1]....
        /*004c*/ 	.word	0x00001790


	//   ....[2]....
        /*0050*/ 	.word	0x00001800


	//   ....[3]....
        /*0054*/ 	.word	0x00001990


	//   ....[4]....
        /*0058*/ 	.word	0x00001a10


	//   ....[5]....
        /*005c*/ 	.word	0x00001b80


	//----- nvinfo : EIATTR_EXIT_INSTR_OFFSETS
	.align		4
.L_1320:
        /*0060*/ 	.byte	0x04, 0x1c
        /*0062*/ 	.short	(.L_1322 - .L_1321)


	//   ....[0]....
.L_1321:
        /*0064*/ 	.word	0x00003fa0


	//   ....[1]....
        /*0068*/ 	.word	0x00003fd0


	//   ....[2]....
        /*006c*/ 	.word	0x000044d0


	//----- nvinfo : EIATTR_CRS_STACK_SIZE
	.align		4
.L_1322:
        /*0070*/ 	.byte	0x04, 0x1e
        /*0072*/ 	.short	(.L_1324 - .L_1323)
.L_1323:
        /*0074*/ 	.word	0x00000000


	//----- nvinfo : EIATTR_CBANK_PARAM_SIZE
	.align		4
.L_1324:
        /*0078*/ 	.byte	0x03, 0x19
        /*007a*/ 	.short	0x01d0


	//----- nvinfo : EIATTR_PARAM_CBANK
	.align		4
        /*007c*/ 	.byte	0x04, 0x0a
        /*007e*/ 	.short	(.L_1326 - .L_1325)
	.align		4
.L_1325:
        /*0080*/ 	.word	index@(.nv.constant0._ZN5flash32flash_fwd_splitkv_combine_kernelI23Flash_fwd_kernel_traitsILi32ELi64ELi128ELi4ELb0ELb0EN7cutlass6half_tE19Flash_kernel_traitsILi32ELi64ELi128ELi4ES3_EELi16ELi4ELb0EEEvNS_16Flash_fwd_paramsE)
        /*0084*/ 	.short	0x0210
        /*0086*/ 	.short	0x01d0


	//----- nvinfo : EIATTR_SW_WAR
	.align		4
.L_1326:
        /*0088*/ 	.byte	0x04, 0x36
        /*008a*/ 	.short	(.L_1328 - .L_1327)
.L_1327:
        /*008c*/ 	.word	0x00000008
.L_1328:


//--------------------- .nv.info._ZN5flash32flash_fwd_splitkv_combine_kernelI23Flash_fwd_kernel_traitsILi32ELi64ELi128ELi4ELb0ELb0EN7cutlass6half_tE19Flash_kernel_traitsILi32ELi64ELi128ELi4ES3_EELi16ELi3ELb0EEEvNS_16Flash_fwd_paramsE --------------------------
	.section	.nv.info._ZN5flash32flash_fwd_splitkv_combine_kernelI23Flash_fwd_kernel_traitsILi32ELi64ELi128ELi4ELb0ELb0EN7cutlass6half_tE19Flash_kernel_traitsILi32ELi64ELi128ELi4ES3_EELi16ELi3ELb0EEEvNS_16Flash_fwd_paramsE,"",@"SHT_CUDA_INFO"
	.sectionflags	@""
	.align	4


	//----- nvinfo : EIATTR_CUDA_API_VERSION
	.align		4
        /*0000*/ 	.byte	0x04, 0x37
        /*0002*/ 	.short	(.L_1330 - .L_1329)
.L_1329:
        /*0004*/ 	.word	0x00000082


	//----- nvinfo : EIATTR_KPARAM_INFO
	.align		4
.L_1330:
        /*0008*/ 	.byte	0x04, 0x17
        /*000a*/ 	.short	(.L_1332 - .L_1331)
.L_1331:
        /*000c*/ 	.word	0x00000000
        /*0010*/ 	.short	0x0000
        /*0012*/ 	.short	0x0000
        /*0014*/ 	.byte	0x00, 0xf0, 0x41, 0x07


	//----- nvinfo : EIATTR_SPARSE_MMA_MASK
	.align		4
.L_1332:
        /*0018*/ 	.byte	0x03, 0x50
        /*001a*/ 	.short	0x0000


	//----- nvinfo : EIATTR_MAXREG_COUNT
	.align		4
        /*001c*/ 	.byte	0x03, 0x1b
        /*001e*/ 	.short	0x00ff


	//----- nvinfo : EIATTR_NUM_BARRIERS
	.align		4
        /*0020*/ 	.byte	0x02, 0x4c
        /*0022*/ 	.byte	0x01
	.zero		1


	//----- nvinfo : EIATTR_MERCURY_ISA_VERSION
	.align		4
        /*0024*/ 	.byte	0x03, 0x5f
        /*0026*/ 	.short	0x0101


	//----- nvinfo : EIATTR_COOP_GROUP_MASK_REGIDS
	.align		4
        /*0028*/ 	.byte	0x04, 0x29
        /*002a*/ 	.short	(.L_1334 - .L_1333)


	//   ....[0]....
.L_1333:
        /*002c*/ 	.word	0xffffffff


	//   ....[1]....
        /*0030*/ 	.word	0xffffffff


	//   ....[2]....
        /*0034*/ 	.word	0xffffffff


	//   ....[3]....
        /*0038*/ 	.word	0xffffffff


	//   ....[4]....
        /*003c*/ 	.word	0xffffffff


	//   ....[5]....
        /*0040*/ 	.word	0xffffffff


	//----- nvinfo : EIATTR_COOP_GROUP_INSTR_OFFSETS
	.align		4
.L_1334:
        /*0044*/ 	.byte	0x04, 0x28
        /*0046*/ 	.short	(.L_1336 - .L_1335)


	//   ....[0]....
.L_1335:
        /*0048*/ 	.word	0x00001830


	//   ....[1]....
        /*004c*/ 	.word	0x000018d0


	//   ....[2]....
        /*0050*/ 	.word	0x00001930


	//   ....[3]....
        /*0054*/ 	.word	0x00001a90


	//   ....[4]....
        /*0058*/ 	.word	0x00001b40


	//   ....[5]....
        /*005c*/ 	.word	0x00001c40


	//----- nvinfo : EIATTR_EXIT_INSTR_OFFSETS
	.align		4
.L_1336:
        /*0060*/ 	.byte	0x04, 0x1c
        /*0062*/ 	.short	(.L_1338 - .L_1337)


	//   ....[0]....
.L_1337:
        /*0064*/ 	.word	0x00003fd0


	//   ....[1]....
        /*0068*/ 	.word	0x00004000


	//   ....[2]....
        /*006c*/ 	.word	0x00004500


	//----- nvinfo : EIATTR_CRS_STACK_SIZE
	.align		4
.L_1338:
        /*0070*/ 	.byte	0x04, 0x1e
        /*0072*/ 	.short	(.L_1340 - .L_1339)
.L_1339:
        /*0074*/ 	.word	0x00000000


	//----- nvinfo : EIATTR_CBANK_PARAM_SIZE
	.align		4
.L_1340:
        /*0078*/ 	.byte	0x03, 0x19
        /*007a*/ 	.short	0x01d0


	//----- nvinfo : EIATTR_PARAM_CBANK
	.align		4
        /*007c*/ 	.byte	0x04, 0x0a
        /*007e*/ 	.short	(.L_1342 - .L_1341)
	.align		4
.L_1341:
        /*0080*/ 	.word	index@(.nv.constant0._ZN5flash32flash_fwd_splitkv_combine_kernelI23Flash_fwd_kernel_traitsILi32ELi64ELi128ELi4ELb0ELb0EN7cutlass6half_tE19Flash_kernel_traitsILi32ELi64ELi128ELi4ES3_EELi16ELi3ELb0EEEvNS_16Flash_fwd_paramsE)
        /*0084*/ 	.short	0x0210
        /*0086*/ 	.short	0x01d0


	//----- nvinfo : EIATTR_SW_WAR
	.align		4
.L_1342:
        /*0088*/ 	.byte	0x04, 0x36
        /*008a*/ 	.short	(.L_1344 - .L_1343)
.L_1343:
        /*008c*/ 	.word	0x00000008
.L_1344:


//--------------------- .nv.info._ZN5flash32flash_fwd_splitkv_combine_kernelI23Flash_fwd_kernel_traitsILi32ELi64ELi128ELi4ELb0ELb0EN7cutlass6half_tE19Flash_kernel_traitsILi32ELi64ELi128ELi4ES3_EELi16ELi2ELb0EEEvNS_16Flash_fwd_paramsE --------------------------
	.section	.nv.info._ZN5flash32flash_fwd_splitkv_combine_kernelI23Flash_fwd_kernel_traitsILi32ELi64ELi128ELi4ELb0ELb0EN7cutlass6half_tE19Flash_kernel_traitsILi32ELi64ELi128ELi4ES3_EELi16ELi2ELb0EEEvNS_16Flash_fwd_paramsE,"",@"SHT_CUDA_INFO"
	.sectionflags	@""
	.align	4


	//----- nvinfo : EIATTR_CUDA_API_VERSION
	.align		4
        /*0000*/ 	.byte	0x04, 0x37
        /*0002*/ 	.short	(.L_1346 - .L_1345)
.L_1345:
        /*0004*/ 	.word	0x00000082


	//----- nvinfo : EIATTR_KPARAM_INFO
	.align		4
.L_1346:
        /*0008*/ 	.byte	0x04, 0x17
        /*000a*/ 	.short	(.L_1348 - .L_1347)
.L_1347:
        /*000c*/ 	.word	0x00000000
        /*0010*/ 	.short	0x0000
        /*0012*/ 	.short	0x0000
        /*0014*/ 	.byte	0x00, 0xf0, 0x41, 0x07


	//----- nvinfo : EIATTR_SPARSE_MMA_MASK
	.align		4
.L_1348:
        /*0018*/ 	.byte	0x03, 0x50
        /*001a*/ 	.short	0x0000


	//----- nvinfo : EIATTR_MAXREG_COUNT
	.align		4
        /*001c*/ 	.byte	0x03, 0x1b
        /*001e*/ 	.short	0x00ff


	//----- nvinfo : EIATTR_NUM_BARRIERS
	.align		4
        /*0020*/ 	.byte	0x02, 0x4c
        /*0022*/ 	.byte	0x01
	.zero		1


	//----- nvinfo : EIATTR_MERCURY_ISA_VERSION
	.align		4
        /*0024*/ 	.byte	0x03, 0x5f
        /*0026*/ 	.short	0x0101


	//----- nvinfo : EIATTR_COOP_GROUP_MASK_REGIDS
	.align		4
        /*0028*/ 	.byte	0x04, 0x29
        /*002a*/ 	.short	(.L_1350 - .L_1349)


	//   ....[0]....
.L_1349:
        /*002c*/ 	.word	0xffffffff


	//   ....[1]....
        /*0030*/ 	.word	0xffffffff


	//   ....[2]....
        /*0034*/ 	.word	0xffffffff


	//   ....[3]....
        /*0038*/ 	.word	0xffffffff


	//----- nvinfo : EIATTR_COOP_GROUP_INSTR_OFFSETS
	.align		4
.L_1350:
        /*003c*/ 	.byte	0x04, 0x28
        /*003e*/ 	.short	(.L_1352 - .L_1351)


	//   ....[0]....
.L_1351:
        /*0040*/ 	.word	0x00001820


	//   ....[1]....
        /*0044*/ 	.word	0x000018c0


	//   ....[2]....
        /*0048*/ 	.word	0x00001a80


	//   ....[3]....
        /*004c*/ 	.word	0x00001af0


	//----- nvinfo : EIATTR_EXIT_INSTR_OFFSETS
	.align		4
.L_1352:
        /*0050*/ 	.byte	0x04, 0x1c
        /*0052*/ 	.short	(.L_1354 - .L_1353)


	//   ....[0]....
.L_1353:
        /*0054*/ 	.word	0x00003fb0


	//   ....[1]....
        /*0058*/ 	.word	0x00003fe0


	//   ....[2]....
        /*005c*/ 	.word	0x000044c0


	//----- nvinfo : EIATTR_CRS_STACK_SIZE
	.align		4
.L_1354:
        /*0060*/ 	.byte	0x04, 0x1e
        /*0062*/ 	.short	(.L_1356 - .L_1355)
.L_1355:
        /*0064*/ 	.word	0x00000000


	//----- nvinfo : EIATTR_CBANK_PARAM_SIZE
	.align		4
.L_1356:
        /*0068*/ 	.byte	0x03, 0x19
        /*006a*/ 	.short	0x01d0


	//----- nvinfo : EIATTR_PARAM_CBANK
	.align		4
        /*006c*/ 	.byte	0x04, 0x0a
        /*006e*/ 	.short	(.L_1358 - .L_1357)
	.align		4
.L_1357:
        /*0070*/ 	.word	index@(.nv.constant0._ZN5flash32flash_fwd_splitkv_combine_kernelI23Flash_fwd_kernel_traitsILi32ELi64ELi128ELi4ELb0ELb0EN7cutlass6half_tE19Flash_kernel_traitsILi32ELi64ELi128ELi4ES3_EELi16ELi2ELb0EEEvNS_16Flash_fwd_paramsE)
        /*0074*/ 	.short	0x0210
        /*0076*/ 	.short	0x01d0


	//----- nvinfo : EIATTR_SW_WAR
	.align		4
.L_1358:
        /*0078*/ 	.byte	0x04, 0x36
        /*007a*/ 	.short	(.L_1360 - .L_1359)
.L_1359:
        /*007c*/ 	.word	0x00000008
.L_1360:


//--------------------- .nv.info._ZN5flash32flash_fwd_splitkv_combine_kernelI23Flash_fwd_kernel_traitsILi32ELi64ELi128ELi4ELb0ELb0EN7cutlass6half_tE19Flash_kernel_traitsILi32ELi64ELi128ELi4ES3_EELi16ELi1ELb0EEEvNS_16Flash_fwd_paramsE --------------------------
	.section	.nv.info._ZN5flash32flash_fwd_splitkv_combine_kernelI23Flash_fwd_kernel_traitsILi32ELi64ELi128ELi4ELb0ELb0EN7cutlass6half_tE19Flash_kernel_traitsILi32ELi64ELi128ELi4ES3_EELi16ELi1ELb0EEEvNS_16Flash_fwd_paramsE,"",@"SHT_CUDA_INFO"
	.sectionflags	@""
	.align	4


	//----- nvinfo : EIATTR_CUDA_API_VERSION
	.align		4
        /*0000*/ 	.byte	0x04, 0x37
        /*0002*/ 	.short	(.L_1362 - .L_1361)
.L_1361:
        /*0004*/ 	.word	0x00000082


	//----- nvinfo : EIATTR_KPARAM_INFO
	.align		4
.L_1362:
        /*0008*/ 	.byte	0x04, 0x17
        /*000a*/ 	.short	(.L_1364 - .L_1363)
.L_1363:
        /*000c*/ 	.word	0x00000000
        /*0010*/ 	.short	0x0000
        /*0012*/ 	.short	0x0000
        /*0014*/ 	.byte	0x00, 0xf0, 0x41, 0x07


	//----- nvinfo : EIATTR_SPARSE_MMA_MASK
	.align		4
.L_1364:
        /*0018*/ 	.byte	0x03, 0x50
        /*001a*/ 	.short	0x0000


	//----- nvinfo : EIATTR_MAXREG_COUNT
	.align		4
        /*001c*/ 	.byte	0x03, 0x1b
        /*001e*/ 	.short	0x00ff


	//----- nvinfo : EIATTR_NUM_BARRIERS
	.align		4
        /*0020*/ 	.byte	0x02, 0x4c
        /*0022*/ 	.byte	0x01
	.zero		1


	//----- nvinfo : EIATTR_MERCURY_ISA_VERSION
	.align		4
        /*0024*/ 	.byte	0x03, 0x5f
        /*0026*/ 	.short	0x0101


	//----- nvinfo : EIATTR_COOP_GROUP_MASK_REGIDS
	.align		4
        /*0028*/ 	.byte	0x04, 0x29
        /*002a*/ 	.short	(.L_1366 - .L_1365)


	//   ....[0]....
.L_1365:
        /*002c*/ 	.word	0xffffffff


	//   ....[1]....
        /*0030*/ 	.word	0xffffffff


	//----- nvinfo : EIATTR_COOP_GROUP_INSTR_OFFSETS
	.align		4
.L_1366:
        /*0034*/ 	.byte	0x04, 0x28
        /*0036*/ 	.short	(.L_1368 - .L_1367)


	//   ....[0]....
.L_1367:
        /*0038*/ 	.word	0x00001910


	//   ....[1]....
        /*003c*/ 	.word	0x00001b60


	//----- nvinfo : EIATTR_EXIT_INSTR_OFFSETS
	.align		4
.L_1368:
        /*0040*/ 	.byte	0x04, 0x1c
        /*0042*/ 	.short	(.L_1370 - .L_1369)


	//   ....[0]....
.L_1369:
        /*0044*/ 	.word	0x00004040


	//   ....[1]....
        /*0048*/ 	.word	0x00004070


	//   ....[2]....
        /*004c*/ 	.word	0x00004550


	//----- nvinfo : EIATTR_CRS_STACK_SIZE
	.align		4
.L_1370:
        /*0050*/ 	.byte	0x04, 0x1e
        /*0052*/ 	.short	(.L_1372 - .L_1371)
.L_1371:
        /*0054*/ 	.word	0x00000000


	//----- nvinfo : EIATTR_CBANK_PARAM_SIZE
	.align		4
.L_1372:
        /*0058*/ 	.byte	0x03, 0x19
        /*005a*/ 	.short	0x01d0


	//----- nvinfo : EIATTR_PARAM_CBANK
	.align		4
        /*005c*/ 	.byte	0x04, 0x0a
        /*005e*/ 	.short	(.L_1374 - .L_1373)
	.align		4
.L_1373:
        /*0060*/ 	.word	index@(.nv.constant0._ZN5flash32flash_fwd_splitkv_combine_kernelI23Flash_fwd_kernel_traitsILi32ELi64ELi128ELi4ELb0ELb0EN7cutlass6half_tE19Flash_kernel_traitsILi32ELi64ELi128ELi4ES3_EELi16ELi1ELb0EEEvNS_16Flash_fwd_paramsE)
        /*0064*/ 	.short	0x0210
        /*0066*/ 	.short	0x01d0


	//----- nvinfo : EIATTR_SW_WAR
	.align		4
.L_1374:
        /*0068*/ 	.byte	0x04, 0x36
        /*006a*/ 	.short	(.L_1376 - .L_1375)
.L_1375:
        /*006c*/ 	.word	0x00000008
.L_1376:


//--------------------- .nv.info._ZN5flash32flash_fwd_splitkv_combine_kernelI23Flash_fwd_kernel_traitsILi32ELi64ELi128ELi4ELb0ELb0EN7cutlass6half_tE19Flash_kernel_traitsILi32ELi64ELi128ELi4ES3_EELi16ELi7ELb1EEEvNS_16Flash_fwd_paramsE --------------------------
	.section	.nv.info._ZN5flash32flash_fwd_splitkv_combine_kernelI23Flash_fwd_kernel_traitsILi32ELi64ELi128ELi4ELb0ELb0EN7cutlass6half_tE19Flash_kernel_traitsILi32ELi64ELi128ELi4ES3_EELi16ELi7ELb1EEEvNS_16Flash_fwd_paramsE,"",@"SHT_CUDA_INFO"
	.sectionflags	@""
	.align	4


	//----- nvinfo : EIATTR_CUDA_API_VERSION
	.align		4
        /*0000*/ 	.byte	0x04, 0x37
        /*0002*/ 	.short	(.L_1378 - .L_1377)
.L_1377:
        /*0004*/ 	.word	0x00000082


	//----- nvinfo : EIATTR_KPARAM_INFO
	.align		4
.L_1378:
        /*0008*/ 	.byte	0x04, 0x17
        /*000a*/ 	.short	(.L_1380 - .L_1379)
.L_1379:
        /*000c*/ 	.word	0x00000000
        /*0010*/ 	.short	0x0000
        /*0012*/ 	.short	0x0000
        /*0014*/ 	.byte	0x00, 0xf0, 0x41, 0x07


	//----- nvinfo : EIATTR_SPARSE_MMA_MASK
	.align		4
.L_1380:
        /*0018*/ 	.byte	0x03, 0x50
        /*001a*/ 	.short	0x0000


	//----- nvinfo : EIATTR_MAXREG_COUNT
	.align		4
        /*001c*/ 	.byte	0x03, 0x1b
        /*001e*/ 	.short	0x00ff


	//----- nvinfo : EIATTR_NUM_BARRIERS
	.align		4
        /*0020*/ 	.byte	0x02, 0x4c
        /*0022*/ 	.byte	0x01
	.zero		1


	//----- nvinfo : EIATTR_MERCURY_ISA_VERSION
	.align		4
        /*0024*/ 	.byte	0x03, 0x5f
        /*0026*/ 	.short	0x0101


	//----- nvinfo : EIATTR_COOP_GROUP_MASK_REGIDS
	.align		4
        /*0028*/ 	.byte	0x04, 0x29
        /*002a*/ 	.short	(.L_1382 - .L_1381)


	//   ....[0]....
.L_1381:
        /*002c*/ 	.word	0xffffffff


	//   ....[1]....
        /*0030*/ 	.word	0xffffffff


	//   ....[2]....
        /*0034*/ 	.word	0xffffffff


	//   ....[3]....
        /*0038*/ 	.word	0xffffffff


	//   ....[4]....
        /*003c*/ 	.word	0xffffffff


	//   ....[5]....
        /*0040*/ 	.word	0xffffffff


	//----- nvinfo : EIATTR_COOP_GROUP_INSTR_OFFSETS
	.align		4
.L_1382:
        /*0044*/ 	.byte	0x04, 0x28
        /*0046*/ 	.short	(.L_1384 - .L_1383)


	//   ....[0]....
.L_1383:
        /*0048*/ 	.word	0x00002a50


	//   ....[1]....
        /*004c*/ 	.word	0x00002a70


	//   ....[2]....
        /*0050*/ 	.word	0x00002aa0


	//   ....[3]....
        /*0054*/ 	.word	0x00002f60


	//   ....[4]....
        /*0058*/ 	.word	0x00003010


	//   ....[5]....
        /*005c*/ 	.word	0x000030e0


	//----- nvinfo : EIATTR_EXIT_INSTR_OFFSETS
	.align		4
.L_1384:
        /*0060*/ 	.byte	0x04, 0x1c
        /*0062*/ 	.short	(.L_1386 - .L_1385)


	//   ....[0]....
.L_1385:
        /*0064*/ 	.word	0x00005df0


	//   ....[1]....
        /*0068*/ 	.word	0x000062e0


	//----- nvinfo : EIATTR_CRS_STACK_SIZE
	.align		4
.L_1386:
        /*006c*/ 	.byte	0x04, 0x1e
        /*006e*/ 	.short	(.L_1388 - .L_1387)
.L_1387:
        /*0070*/ 	.word	0x00000000


	//----- nvinfo : EIATTR_CBANK_PARAM_SIZE
	.align		4
.L_1388:
        /*0074*/ 	.byte	0x03, 0x19
        /*0076*/ 	.short	0x01d0


	//----- nvinfo : EIATTR_PARAM_CBANK
	.align		4
        /*0078*/ 	.byte	0x04, 0x0a
        /*007a*/ 	.short	(.L_1390 - .L_1389)
	.align		4
.L_1389:
        /*007c*/ 	.word	index@(.nv.constant0._ZN5flash32flash_fwd_splitkv_combine_kernelI23Flash_fwd_kernel_traitsILi32ELi64ELi128ELi4ELb0ELb0EN7cutlass6half_tE19Flash_kernel_traitsILi32ELi64ELi128ELi4ES3_EELi16ELi7ELb1EEEvNS_16Flash_fwd_paramsE)
        /*0080*/ 	.short	0x0210
        /*0082*/ 	.short	0x01d0


	//----- nvinfo : EIATTR_SW_WAR
	.align		4
.L_1390:
        /*0084*/ 	.byte	0x04, 0x36
        /*0086*/ 	.short	(.L_1392 - .L_1391)
.L_1391:
        /*0088*/ 	.word	0x00000008
.L_1392:


//--------------------- .nv.info._ZN5flash32flash_fwd_splitkv_combine_kernelI23Flash_fwd_kernel_traitsILi32ELi64ELi128ELi4ELb0ELb0EN7cutlass6half_tE19Flash_kernel_traitsILi32ELi64ELi128ELi4ES3_EELi16ELi6ELb1EEEvNS_16Flash_fwd_paramsE --------------------------
	.section	.nv.info._ZN5flash32flash_fwd_splitkv_combine_kernelI23Flash_fwd_kernel_traitsILi32ELi64ELi128ELi4ELb0ELb0EN7cutlass6half_tE19Flash_kernel_traitsILi32ELi64ELi128ELi4ES3_EELi16ELi6ELb1EEEvNS_16Flash_fwd_paramsE,"",@"SHT_CUDA_INFO"
	.sectionflags	@""
	.align	4


	//----- nvinfo : EIATTR_CUDA_API_VERSION
	.align		4
        /*0000*/ 	.byte	0x04, 0x37
        /*0002*/ 	.short	(.L_1394 - .L_1393)
.L_1393:
        /*0004*/ 	.word	0x00000082


	//----- nvinfo : EIATTR_KPARAM_INFO
	.align		4
.L_1394:
        /*0008*/ 	.byte	0x04, 0x17
        /*000a*/ 	.short	(.L_1396 - .L_1395)
.L_1395:
        /*000c*/ 	.word	0x00000000
        /*0010*/ 	.short	0x0000
        /*0012*/ 	.short	0x0000
        /*0014*/ 	.byte	0x00, 0xf0, 0x41, 0x07


	//----- nvinfo : EIATTR_SPARSE_MMA_MASK
	.align		4
.L_1396:
        /*0018*/ 	.byte	0x03, 0x50
        /*001a*/ 	.short	0x0000


	//----- nvinfo : EIATTR_MAXREG_COUNT
	.align		4
        /*001c*/ 	.byte	0x03, 0x1b
        /*001e*/ 	.short	0x00ff


	//----- nvinfo : EIATTR_NUM_BARRIERS
	.align		4
        /*0020*/ 	.byte	0x02, 0x4c
        /*0022*/ 	.byte	0x01
	.zero		1


	//----- nvinfo : EIATTR_MERCURY_ISA_VERSION
	.align		4
        /*0024*/ 	.byte	0x03, 0x5f
        /*0026*/ 	.short	0x0101


	//----- nvinfo : EIATTR_COOP_GROUP_MASK_REGIDS
	.align		4
        /*0028*/ 	.byte	0x04, 0x29
        /*002a*/ 	.short	(.L_1398 - .L_1397)


	//   ....[0]....
.L_1397:
        /*002c*/ 	.word	0xffffffff


	//   ....[1]....
        /*0030*/ 	.word	0xffffffff


	//   ....[2]....
        /*0034*/ 	.word	0xffffffff


	//   ....[3]....
        /*0038*/ 	.word	0xffffffff


	//   ....[4]....
        /*003c*/ 	.word	0xffffffff


	//   ....[5]....
        /*0040*/ 	.word	0xffffffff


	//----- nvinfo : EIATTR_COOP_GROUP_INSTR_OFFSETS
	.align		4
.L_1398:
        /*0044*/ 	.byte	0x04, 0x28
        /*0046*/ 	.short	(.L_1400 - .L_1399)


	//   ....[0]....
.L_1399:
        /*0048*/ 	.word	0x000020f0


	//   ....[1]....
        /*004c*/ 	.word	0x00002110


	//   ....[2]....
        /*0050*/ 	.word	0x00002140


	//   ....[3]....
        /*0054*/ 	.word	0x00002410


	//   ....[4]....
        /*0058*/ 	.word	0x000024b0


	//   ....[5]....
        /*005c*/ 	.word	0x00002560


	//----- nvinfo : EIATTR_EXIT_INSTR_OFFSETS
	.align		4
.L_1400:
        /*0060*/ 	.byte	0x04, 0x1c
        /*0062*/ 	.short	(.L_1402 - .L_1401)


	//   ....[0]....
.L_1401:
        /*0064*/ 	.word	0x00004f70


	//   ....[1]....
        /*0068*/ 	.word	0x00005460


	//----- nvinfo : EIATTR_CRS_STACK_SIZE
	.align		4
.L_1402:
        /*006c*/ 	.byte	0x04, 0x1e
        /*006e*/ 	.short	(.L_1404 - .L_1403)
.L_1403:
        /*0070*/ 	.word	0x00000000


	//----- nvinfo : EIATTR_CBANK_PARAM_SIZE
	.align		4
.L_1404:
        /*0074*/ 	.byte	0x03, 0x19
        /*0076*/ 	.short	0x01d0


	//----- nvinfo : EIATTR_PARAM_CBANK
	.align		4
        /*0078*/ 	.byte	0x04, 0x0a
        /*007a*/ 	.short	(.L_1406 - .L_1405)
	.align		4
.L_1405:
        /*007c*/ 	.word	index@(.nv.constant0._ZN5flash32flash_fwd_splitkv_combine_kernelI23Flash_fwd_kernel_traitsILi32ELi64ELi128ELi4ELb0ELb0EN7cutlass6half_tE19Flash_kernel_traitsILi32ELi64ELi128ELi4ES3_EELi16ELi6ELb1EEEvNS_16Flash_fwd_paramsE)
        /*0080*/ 	.short	0x0210
        /*0082*/ 	.short	0x01d0


	//----- nvinfo : EIATTR_SW_WAR
	.align		4
.L_1406:
        /*0084*/ 	.byte	0x04, 0x36
        /*0086*/ 	.short	(.L_1408 - .L_1407)
.L_1407:
        /*0088*/ 	.word	0x00000008
.L_1408:


//--------------------- .nv.info._ZN5flash32flash_fwd_splitkv_combine_kernelI23Flash_fwd_kernel_traitsILi32ELi64ELi128ELi4ELb0ELb0EN7cutlass6half_tE19Flash_kernel_traitsILi32ELi64ELi128ELi4ES3_EELi16ELi5ELb1EEEvNS_16Flash_fwd_paramsE --------------------------
	.section	.nv.info._ZN5flash32flash_fwd_splitkv_combine_kernelI23Flash_fwd_kernel_traitsILi32ELi64ELi128ELi4ELb0ELb0EN7cutlass6half_tE19Flash_kernel_traitsILi32ELi64ELi128ELi4ES3_EELi16ELi5ELb1EEEvNS_16Flash_fwd_paramsE,"",@"SHT_CUDA_INFO"
	.sectionflags	@""
	.align	4


	//----- nvinfo : EIATTR_CUDA_API_VERSION
	.align		4
        /*0000*/ 	.byte	0x04, 0x37
        /*0002*/ 	.short	(.L_1410 - .L_1409)
.L_1409:
        /*0004*/ 	.word	0x00000082


	//----- nvinfo : EIATTR_KPARAM_INFO
	.align		4
.L_1410:
        /*0008*/ 	.byte	0x04, 0x17
        /*000a*/ 	.short	(.L_1412 - .L_1411)
.L_1411:
        /*000c*/ 	.word	0x00000000
        /*0010*/ 	.short	0x0000
        /*0012*/ 	.short	0x0000
        /*0014*/ 	.byte	0x00, 0xf0, 0x41, 0x07


	//----- nvinfo : EIATTR_SPARSE_MMA_MASK
	.align		4
.L_1412:
        /*0018*/ 	.byte	0x03, 0x50
        /*001a*/ 	.short	0x0000


	//----- nvinfo : EIATTR_MAXREG_COUNT
	.align		4
        /*001c*/ 	.byte	0x03, 0x1b
        /*001e*/ 	.short	0x00ff


	//----- nvinfo : EIATTR_NUM_BARRIERS
	.align		4
        /*0020*/ 	.byte	0x02, 0x4c
        /*0022*/ 	.byte	0x01
	.zero		1


	//----- nvinfo : EIATTR_MERCURY_ISA_VERSION
	.align		4
        /*0024*/ 	.byte	0x03, 0x5f
        /*0026*/ 	.short	0x0101


	//----- nvinfo : EIATTR_COOP_GROUP_MASK_REGIDS
	.align		4
        /*0028*/ 	.byte	0x04, 0x29
        /*002a*/ 	.short	(.L_1414 - .L_1413)


	//   ....[0]....
.L_1413:
        /*002c*/ 	.word	0xffffffff


	//   ....[1]....
        /*0030*/ 	.word	0xffffffff


	//   ....[2]....
        /*0034*/ 	.word	0xffffffff


	//   ....[3]....
        /*0038*/ 	.word	0xffffffff


	//   ....[4]....
        /*003c*/ 	.word	0xffffffff


	//   ....[5]....
        /*0040*/ 	.word	0xffffffff


	//----- nvinfo : EIATTR_COOP_GROUP_INSTR_OFFSETS
	.align		4
.L_1414:
        /*0044*/ 	.byte	0x04, 0x28
        /*0046*/ 	.short	(.L_1416 - .L_1415)


	//   ....[0]....
.L_1415:
        /*0048*/ 	.word	0x00001bf0


	//   ....[1]....
        /*004c*/ 	.word	0x00001c20


	//   ....[2]....
        /*0050*/ 	.word	0x00001c50


	//   ....[3]....
        /*0054*/ 	.word	0x00001e20


	//   ....[4]....
        /*0058*/ 	.word	0x00001ee0


	//   ....[5]....
        /*005c*/ 	.word	0x00002000


	//----- nvinfo : EIATTR_EXIT_INSTR_OFFSETS
	.align		4
.L_1416:
        /*0060*/ 	.byte	0x04, 0x1c
        /*0062*/ 	.short	(.L_1418 - .L_1417)


	//   ....[0]....
.L_1417:
        /*0064*/ 	.word	0x00004710


	//   ....[1]....
        /*0068*/ 	.word	0x00004c10


	//----- nvinfo : EIATTR_CRS_STACK_SIZE
	.align		4
.L_1418:
        /*006c*/ 	.byte	0x04, 0x1e
        /*006e*/ 	.short	(.L_1420 - .L_1419)
.L_1419:
        /*0070*/ 	.word	0x00000000


	//----- nvinfo : EIATTR_CBANK_PARAM_SIZE
	.align		4
.L_1420:
        /*0074*/ 	.byte	0x03, 0x19
        /*0076*/ 	.short	0x01d0


	//----- nvinfo : EIATTR_PARAM_CBANK
	.align		4
        /*0078*/ 	.byte	0x04, 0x0a
        /*007a*/ 	.short	(.L_1422 - .L_1421)
	.align		4
.L_1421:
        /*007c*/ 	.word	index@(.nv.constant0._ZN5flash32flash_fwd_splitkv_combine_kernelI23Flash_fwd_kernel_traitsILi32ELi64ELi128ELi4ELb0ELb0EN7cutlass6half_tE19Flash_kernel_traitsILi32ELi64ELi128ELi4ES3_EELi16ELi5ELb1EEEvNS_16Flash_fwd_paramsE)
        /*0080*/ 	.short	0x0210
        /*0082*/ 	.short	0x01d0


	//----- nvinfo : EIATTR_SW_WAR
	.align		4
.L_1422:
        /*0084*/ 	.byte	0x04, 0x36
        /*0086*/ 	.short	(.L_1424 - .L_1423)
.L_1423:
        /*0088*/ 	.word	0x00000008
.L_1424:


//--------------------- .nv.info._ZN5flash32flash_fwd_splitkv_combine_kernelI23Flash_fwd_kernel_traitsILi32ELi64ELi128ELi4ELb0ELb0EN7cutlass6half_tE19Flash_kernel_traitsILi32ELi64ELi128ELi4ES3_EELi16ELi4ELb1EEEvNS_16Flash_fwd_paramsE --------------------------
	.section	.nv.info._ZN5flash32flash_fwd_splitkv_combine_kernelI23Flash_fwd_kernel_traitsILi32ELi64ELi128ELi4ELb0ELb0EN7cutlass6half_tE19Flash_kernel_traitsILi32ELi64ELi128ELi4ES3_EELi16ELi4ELb1EEEvNS_16Flash_fwd_paramsE,"",@"SHT_CUDA_INFO"
	.sectionflags	@""
	.align	4


	//----- nvinfo : EIATTR_CUDA_API_VERSION
	.align		4
        /*0000*/ 	.byte	0x04, 0x37
        /*0002*/ 	.short	(.L_1426 - .L_1425)
.L_1425:
        /*0004*/ 	.word	0x00000082


	//----- nvinfo : EIATTR_KPARAM_INFO
	.align		4
.L_1426:
        /*0008*/ 	.byte	0x04, 0x17
        /*000a*/ 	.short	(.L_1428 - .L_1427)
.L_1427:
        /*000c*/ 	.word	0x00000000
        /*0010*/ 	.short	0x0000
        /*0012*/ 	.short	0x0000
        /*0014*/ 	.byte	0x00, 0xf0, 0x41, 0x07


	//----- nvinfo : EIATTR_SPARSE_MMA_MASK
	.align		4
.L_1428:
        /*0018*/ 	.byte	0x03, 0x50
        /*001a*/ 	.short	0x0000


	//----- nvinfo : EIATTR_MAXREG_COUNT
	.align		4
        /*001c*/ 	.byte	0x03, 0x1b
        /*001e*/ 	.short	0x00ff


	//----- nvinfo : EIATTR_NUM_BARRIERS
	.align		4
        /*0020*/ 	.byte	0x02, 0x4c
        /*0022*/ 	.byte	0x01
	.zero		1


	//----- nvinfo : EIATTR_MERCURY_ISA_VERSION
	.align		4
        /*0024*/ 	.byte	0x03, 0x5f
        /*0026*/ 	.short	0x0101


	//----- nvinfo : EIATTR_COOP_GROUP_MASK_REGIDS
	.align		4
        /*0028*/ 	.byte	0x04, 0x29
        /*002a*/ 	.short	(.L_1430 - .L_1429)


	//   ....[0]....
.L_1429:
        /*002c*/ 	.word	0xffffffff


	//   ....[1]....
        /*0030*/ 	.word	0xffffffff


	//   ....[2]....
        /*0034*/ 	.word	0xffffffff


	//   ....[3]....
        /*0038*/ 	.word	0xffffffff


	//   ....[4]....
        /*003c*/ 	.word	0xffffffff


	//   ....[5]....
        /*0040*/ 	.word	0xffffffff


	//----- nvinfo : EIATTR_COOP_GROUP_INSTR_OFFSETS
	.align		4
.L_1430:
        /*0044*/ 	.byte	0x04, 0x28
        /*0046*/ 	.short	(.L_1432 - .L_1431)


	//   ....[0]....
.L_1431:
        /*0048*/ 	.word	0x00001760


	//   ....[1]....
        /*004c*/ 	.word	0x00001790


	//   ....[2]....
        /*0050*/ 	.word	0x00001800


	//   ....[3]....
        /*0054*/ 	.word	0x00001990


	//   ....[4]....
        /*0058*/ 	.word	0x00001a10


	//   ....[5]....
        /*005c*/ 	.word	0x00001b80


	//----- nvinfo : EIATTR_EXIT_INSTR_OFFSETS
	.align		4
.L_1432:
        /*0060*/ 	.byte	0x04, 0x1c
        /*0062*/ 	.short	(.L_1434 - .L_1433)


	//   ....[0]....
.L_1433:
        /*0064*/ 	.word	0x00004360


	//   ....[1]....
        /*0068*/ 	.word	0x00004860


	//----- nvinfo : EIATTR_CRS_STACK_SIZE
	.align		4
.L_1434:
        /*006c*/ 	.byte	0x04, 0x1e
        /*006e*/ 	.short	(.L_1436 - .L_1435)
.L_1435:
        /*0070*/ 	.word	0x00000000


	//----- nvinfo : EIATTR_CBANK_PARAM_SIZE
	.align		4
.L_1436:
        /*0074*/ 	.byte	0x03, 0x19
        /*0076*/ 	.short	0x01d0


	//----- nvinfo : EIATTR_PARAM_CBANK
	.align		4
        /*0078*/ 	.byte	0x04, 0x0a
        /*007a*/ 	.short	(.L_1438 - .L_1437)
	.align		4
.L_1437:
        /*007c*/ 	.word	index@(.nv.constant0._ZN5flash32flash_fwd_splitkv_combine_kernelI23Flash_fwd_kernel_traitsILi32ELi64ELi128ELi4ELb0ELb0EN7cutlass6half_tE19Flash_kernel_traitsILi32ELi64ELi128ELi4ES3_EELi16ELi4ELb1EEEvNS_16Flash_fwd_paramsE)
        /*0080*/ 	.short	0x0210
        /*0082*/ 	.short	0x01d0


	//----- nvinfo : EIATTR_SW_WAR
	.align		4
.L_1438:
        /*0084*/ 	.byte	0x04, 0x36
        /*0086*/ 	.short	(.L_1440 - .L_1439)
.L_1439:
        /*0088*/ 	.word	0x00000008
.L_1440:


//--------------------- .nv.info._ZN5flash32flash_fwd_splitkv_combine_kernelI23Flash_fwd_kernel_traitsILi32ELi64ELi128ELi4ELb0ELb0EN7cutlass6half_tE19Flash_kernel_traitsILi32ELi64ELi128ELi4ES3_EELi16ELi3ELb1EEEvNS_16Flash_fwd_paramsE --------------------------
	.section	.nv.info._ZN5flash32flash_fwd_splitkv_combine_kernelI23Flash_fwd_kernel_traitsILi32ELi64ELi128ELi4ELb0ELb0EN7cutlass6half_tE19Flash_kernel_traitsILi32ELi64ELi128ELi4ES3_EELi16ELi3ELb1EEEvNS_16Flash_fwd_paramsE,"",@"SHT_CUDA_INFO"
	.sectionflags	@""
	.align	4


	//----- nvinfo : EIATTR_CUDA_API_VERSION
	.align		4
        /*0000*/ 	.byte	0x04, 0x37
        /*0002*/ 	.short	(.L_1442 - .L_1441)
.L_1441:
        /*0004*/ 	.word	0x00000082


	//----- nvinfo : EIATTR_KPARAM_INFO
	.align		4
.L_1442:
        /*0008*/ 	.byte	0x04, 0x17
        /*000a*/ 	.short	(.L_1444 - .L_1443)
.L_1443:
        /*000c*/ 	.word	0x00000000
        /*0010*/ 	.short	0x0000
        /*0012*/ 	.short	0x0000
        /*0014*/ 	.byte	0x00, 0xf0, 0x41, 0x07


	//----- nvinfo : EIATTR_SPARSE_MMA_MASK
	.align		4
.L_1444:
        /*0018*/ 	.byte	0x03, 0x50
        /*001a*/ 	.short	0x0000


	//----- nvinfo : EIATTR_MAXREG_COUNT
	.align		4
        /*001c*/ 	.byte	0x03, 0x1b
        /*001e*/ 	.short	0x00ff


	//----- nvinfo : EIATTR_NUM_BARRIERS
	.align		4
        /*0020*/ 	.byte	0x02, 0x4c
        /*0022*/ 	.byte	0x01
	.zero		1


	//----- nvinfo : EIATTR_MERCURY_ISA_VERSION
	.align		4
        /*0024*/ 	.byte	0x03, 0x5f
        /*0026*/ 	.short	0x0101


	//----- nvinfo : EIATTR_COOP_GROUP_MASK_REGIDS
	.align		4
        /*0028*/ 	.byte	0x04, 0x29
        /*002a*/ 	.short	(.L_1446 - .L_1445)


	//   ....[0]....
.L_1445:
        /*002c*/ 	.word	0xffffffff


	//   ....[1]....
        /*0030*/ 	.word	0xffffffff


	//   ....[2]....
        /*0034*/ 	.word	0xffffffff


	//   ....[3]....
        /*0038*/ 	.word	0xffffffff


	//   ....[4]....
        /*003c*/ 	.word	0xffffffff


	//   ....[5]....
        /*0040*/ 	.word	0xffffffff


	//----- nvinfo : EIATTR_COOP_GROUP_INSTR_OFFSETS
	.align		4
.L_1446:
        /*0044*/ 	.byte	0x04, 0x28
        /*0046*/ 	.short	(.L_1448 - .L_1447)


	//   ....[0]....
.L_1447:
        /*0048*/ 	.word	0x00001830


	//   ....[1]....
        /*004c*/ 	.word	0x000018d0


	//   ....[2]....
        /*0050*/ 	.word	0x00001930


	//   ....[3]....
        /*0054*/ 	.word	0x00001a90


	//   ....[4]....
        /*0058*/ 	.word	0x00001b40


	//   ....[5]....
        /*005c*/ 	.word	0x00001c40


	//----- nvinfo : EIATTR_EXIT_INSTR_OFFSETS
	.align		4
.L_1448:
        /*0060*/ 	.byte	0x04, 0x1c
        /*0062*/ 	.short	(.L_1450 - .L_1449)


	//   ....[0]....
.L_1449:
        /*0064*/ 	.word	0x00004390


	//   ....[1]....
        /*0068*/ 	.word	0x00004890


	//----- nvinfo : EIATTR_CRS_STACK_SIZE
	.align		4
.L_1450:
        /*006c*/ 	.byte	0x04, 0x1e
        /*006e*/ 	.short	(.L_1452 - .L_1451)
.L_1451:
        /*0070*/ 	.word	0x00000000


	//----- nvinfo : EIATTR_CBANK_PARAM_SIZE
	.align		4
.L_1452:
        /*0074*/ 	.byte	0x03, 0x19
        /*0076*/ 	.short	0x01d0


	//----- nvinfo : EIATTR_PARAM_CBANK
	.align		4
        /*0078*/ 	.byte	0x04, 0x0a
        /*007a*/ 	.short	(.L_1454 - .L_1453)
	.align		4
.L_1453:
        /*007c*/ 	.word	index@(.nv.constant0._ZN5flash32flash_fwd_splitkv_combine_kernelI23Flash_fwd_kernel_traitsILi32ELi64ELi128ELi4ELb0ELb0EN7cutlass6half_tE19Flash_kernel_traitsILi32ELi64ELi128ELi4ES3_EELi16ELi3ELb1EEEvNS_16Flash_fwd_paramsE)
        /*0080*/ 	.short	0x0210
        /*0082*/ 	.short	0x01d0


	//----- nvinfo : EIATTR_SW_WAR
	.align		4
.L_1454:
        /*0084*/ 	.byte	0x04, 0x36
        /*0086*/ 	.short	(.L_1456 - .L_1455)
.L_1455:
        /*0088*/ 	.word	0x00000008
.L_1456:


//--------------------- .nv.info._ZN5flash32flash_fwd_splitkv_combine_kernelI23Flash_fwd_kernel_traitsILi32ELi64ELi128ELi4ELb0ELb0EN7cutlass6half_tE19Flash_kernel_traitsILi32ELi64ELi128ELi4ES3_EELi16ELi2ELb1EEEvNS_16Flash_fwd_paramsE --------------------------
	.section	.nv.info._ZN5flash32flash_fwd_splitkv_combine_kernelI23Flash_fwd_kernel_traitsILi32ELi64ELi128ELi4ELb0ELb0EN7cutlass6half_tE19Flash_kernel_traitsILi32ELi64ELi128ELi4ES3_EELi16ELi2ELb1EEEvNS_16Flash_fwd_paramsE,"",@"SHT_CUDA_INFO"
	.sectionflags	@""
	.align	4


	//----- nvinfo : EIATTR_CUDA_API_VERSION
	.align		4
        /*0000*/ 	.byte	0x04, 0x37
        /*0002*/ 	.short	(.L_1458 - .L_1457)
.L_1457:
        /*0004*/ 	.word	0x00000082


	//----- nvinfo : EIATTR_KPARAM_INFO
	.align		4
.L_1458:
        /*0008*/ 	.byte	0x04, 0x17
        /*000a*/ 	.short	(.L_1460 - .L_1459)
.L_1459:
        /*000c*/ 	.word	0x00000000
        /*0010*/ 	.short	0x0000
        /*0012*/ 	.short	0x0000
        /*0014*/ 	.byte	0x00, 0xf0, 0x41, 0x07


	//----- nvinfo : EIATTR_SPARSE_MMA_MASK
	.align		4
.L_1460:
        /*0018*/ 	.byte	0x03, 0x50
        /*001a*/ 	.short	0x0000


	//----- nvinfo : EIATTR_MAXREG_COUNT
	.align		4
        /*001c*/ 	.byte	0x03, 0x1b
        /*001e*/ 	.short	0x00ff


	//----- nvinfo : EIATTR_NUM_BARRIERS
	.align		4
        /*0020*/ 	.byte	0x02, 0x4c
        /*0022*/ 	.byte	0x01
	.zero		1


	//----- nvinfo : EIATTR_MERCURY_ISA_VERSION
	.align		4
        /*0024*/ 	.byte	0x03, 0x5f
        /*0026*/ 	.short	0x0101


	//----- nvinfo : EIATTR_COOP_GROUP_MASK_REGIDS
	.align		4
        /*0028*/ 	.byte	0x04, 0x29
        /*002a*/ 	.short	(.L_1462 - .L_1461)


	//   ....[0]....
.L_1461:
        /*002c*/ 	.word	0xffffffff


	//   ....[1]....
        /*0030*/ 	.word	0xffffffff


	//   ....[2]....
        /*0034*/ 	.word	0xffffffff


	//   ....[3]....
        /*0038*/ 	.word	0xffffffff


	//----- nvinfo : EIATTR_COOP_GROUP_INSTR_OFFSETS
	.align		4
.L_1462:
        /*003c*/ 	.byte	0x04, 0x28
        /*003e*/ 	.short	(.L_1464 - .L_1463)


	//   ....[0]....
.L_1463:
        /*0040*/ 	.word	0x000017f0


	//   ....[1]....
        /*0044*/ 	.word	0x00001890


	//   ....[2]....
        /*0048*/ 	.word	0x00001a50


	//   ....[3]....
        /*004c*/ 	.word	0x00001ad0


	//----- nvinfo : EIATTR_EXIT_INSTR_OFFSETS
	.align		4
.L_1464:
        /*0050*/ 	.byte	0x04, 0x1c
        /*0052*/ 	.short	(.L_1466 - .L_1465)


	//   ....[0]....
.L_1465:
        /*0054*/ 	.word	0x00004340


	//   ....[1]....
        /*0058*/ 	.word	0x00004820


	//----- nvinfo : EIATTR_CRS_STACK_SIZE
	.align		4
.L_1466:
        /*005c*/ 	.byte	0x04, 0x1e
        /*005e*/ 	.short	(.L_1468 - .L_1467)
.L_1467:
        /*0060*/ 	.word	0x00000000


	//----- nvinfo : EIATTR_CBANK_PARAM_SIZE
	.align		4
.L_1468:
        /*0064*/ 	.byte	0x03, 0x19
        /*0066*/ 	.short	0x01d0


	//----- nvinfo : EIATTR_PARAM_CBANK
	.align		4
        /*0068*/ 	.byte	0x04, 0x0a
        /*006a*/ 	.short	(.L_1470 - .L_1469)
	.align		4
.L_1469:
        /*006c*/ 	.word	index@(.nv.constant0._ZN5flash32flash_fwd_splitkv_combine_kernelI23Flash_fwd_kernel_traitsILi32ELi64ELi128ELi4ELb0ELb0EN7cutlass6half_tE19Flash_kernel_traitsILi32ELi64ELi128ELi4ES3_EELi16ELi2ELb1EEEvNS_16Flash_fwd_paramsE)
        /*0070*/ 	.short	0x0210
        /*0072*/ 	.short	0x01d0


	//----- nvinfo : EIATTR_SW_WAR
	.align		4
.L_1470:
        /*0074*/ 	.byte	0x04, 0x36
        /*0076*/ 	.short	(.L_1472 - .L_1471)
.L_1471:
        /*0078*/ 	.word	0x00000008
.L_1472:


//--------------------- .nv.info._ZN5flash32flash_fwd_splitkv_combine_kernelI23Flash_fwd_kernel_traitsILi32ELi64ELi128ELi4ELb0ELb0EN7cutlass6half_tE19Flash_kernel_traitsILi32ELi64ELi128ELi4ES3_EELi16ELi1ELb1EEEvNS_16Flash_fwd_paramsE --------------------------
	.section	.nv.info._ZN5flash32flash_fwd_splitkv_combine_kernelI23Flash_fwd_kernel_traitsILi32ELi64ELi128ELi4ELb0ELb0EN7cutlass6half_tE19Flash_kernel_traitsILi32ELi64ELi128ELi4ES3_EELi16ELi1ELb1EEEvNS_16Flash_fwd_paramsE,"",@"SHT_CUDA_INFO"
	.sectionflags	@""
	.align	4


	//----- nvinfo : EIATTR_CUDA_API_VERSION
	.align		4
        /*0000*/ 	.byte	0x04, 0x37
        /*0002*/ 	.short	(.L_1474 - .L_1473)
.L_1473:
        /*0004*/ 	.word	0x00000082


	//----- nvinfo : EIATTR_KPARAM_INFO
	.align		4
.L_1474:
        /*0008*/ 	.byte	0x04, 0x17
        /*000a*/ 	.short	(.L_1476 - .L_1475)
.L_1475:
        /*000c*/ 	.word	0x00000000
        /*0010*/ 	.short	0x0000
        /*0012*/ 	.short	0x0000
        /*0014*/ 	.byte	0x00, 0xf0, 0x41, 0x07


	//----- nvinfo : EIATTR_SPARSE_MMA_MASK
	.align		4
.L_1476:
        /*0018*/ 	.byte	0x03, 0x50
        /*001a*/ 	.short	0x0000


	//----- nvinfo : EIATTR_MAXREG_COUNT
	.align		4
        /*001c*/ 	.byte	0x03, 0x1b
        /*001e*/ 	.short	0x00ff


	//----- nvinfo : EIATTR_NUM_BARRIERS
	.align		4
        /*0020*/ 	.byte	0x02, 0x4c
        /*0022*/ 	.byte	0x01
	.zero		1


	//----- nvinfo : EIATTR_MERCURY_ISA_VERSION
	.align		4
        /*0024*/ 	.byte	0x03, 0x5f
        /*0026*/ 	.short	0x0101


	//----- nvinfo : EIATTR_COOP_GROUP_MASK_REGIDS
	.align		4
        /*0028*/ 	.byte	0x04, 0x29
        /*002a*/ 	.short	(.L_1478 - .L_1477)


	//   ....[0]....
.L_1477:
        /*002c*/ 	.word	0xffffffff


	//   ....[1]....
        /*0030*/ 	.word	0xffffffff


	//----- nvinfo : EIATTR_COOP_GROUP_INSTR_OFFSETS
	.align		4
.L_1478:
        /*0034*/ 	.byte	0x04, 0x28
        /*0036*/ 	.short	(.L_1480 - .L_1479)


	//   ....[0]....
.L_1479:
        /*0038*/ 	.word	0x00001910


	//   ....[1]....
        /*003c*/ 	.word	0x00001b60


	//----- nvinfo : EIATTR_EXIT_INSTR_OFFSETS
	.align		4
.L_1480:
        /*0040*/ 	.byte	0x04, 0x1c
        /*0042*/ 	.short	(.L_1482 - .L_1481)


	//   ....[0]....
.L_1481:
        /*0044*/ 	.word	0x00004440


	//   ....[1]....
        /*0048*/ 	.word	0x00004920


	//----- nvinfo : EIATTR_CRS_STACK_SIZE
	.align		4
.L_1482:
        /*004c*/ 	.byte	0x04, 0x1e
        /*004e*/ 	.short	(.L_1484 - .L_1483)
.L_1483:
        /*0050*/ 	.word	0x00000000


	//----- nvinfo : EIATTR_CBANK_PARAM_SIZE
	.align		4
.L_1484:
        /*0054*/ 	.byte	0x03, 0x19
        /*0056*/ 	.short	0x01d0


	//----- nvinfo : EIATTR_PARAM_CBANK
	.align		4
        /*0058*/ 	.byte	0x04, 0x0a
        /*005a*/ 	.short	(.L_1486 - .L_1485)
	.align		4
.L_1485:
        /*005c*/ 	.word	index@(.nv.constant0._ZN5flash32flash_fwd_splitkv_combine_kernelI23Flash_fwd_kernel_traitsILi32ELi64ELi128ELi4ELb0ELb0EN7cutlass6half_tE19Flash_kernel_traitsILi32ELi64ELi128ELi4ES3_EELi16ELi1ELb1EEEvNS_16Flash_fwd_paramsE)
        /*0060*/ 	.short	0x0210
        /*0062*/ 	.short	0x01d0


	//----- nvinfo : EIATTR_SW_WAR
	.align		4
.L_1486:
        /*0064*/ 	.byte	0x04, 0x36
        /*0066*/ 	.short	(.L_1488 - .L_1487)
.L_1487:
        /*0068*/ 	.word	0x00000008
.L_1488:


//--------------------- .nv.info._ZN5flash24flash_fwd_splitkv_kernelI23Flash_fwd_kernel_traitsILi32ELi64ELi128ELi4ELb0ELb0EN7cutlass6half_tE19Flash_kernel_traitsILi32ELi64ELi128ELi4ES3_EELb1ELb0ELb0ELb0ELb0ELb0ELb0ELb0EEEvNS_16Flash_fwd_paramsE --------------------------
	.section	.nv.info._ZN5flash24flash_fwd_splitkv_kernelI23Flash_fwd_kernel_traitsILi32ELi64ELi128ELi4ELb0ELb0EN7cutlass6half_tE19Flash_kernel_traitsILi32ELi64ELi128ELi4ES3_EELb1ELb0ELb0ELb0ELb0ELb0ELb0ELb0EEEvNS_16Flash_fwd_paramsE,"",@"SHT_CUDA_INFO"
	.sectionflags	@""
	.align	4


	//----- nvinfo : EIATTR_CUDA_API_VERSION
	.align		4
        /*0000*/ 	.byte	0x04, 0x37
        /*0002*/ 	.short	(.L_1490 - .L_1489)
.L_1489:
        /*0004*/ 	.word	0x00000082


	//----- nvinfo : EIATTR_KPARAM_INFO
	.align		4
.L_1490:
        /*0008*/ 	.byte	0x04, 0x17
        /*000a*/ 	.short	(.L_1492 - .L_1491)
.L_1491:
        /*000c*/ 	.word	0x00000000
        /*0010*/ 	.short	0x0000
        /*0012*/ 	.short	0x0000
        /*0014*/ 	.byte	0x00, 0xf0, 0x41, 0x07


	//----- nvinfo : EIATTR_SPARSE_MMA_MASK
	.align		4
.L_1492:
        /*0018*/ 	.byte	0x03, 0x50
        /*001a*/ 	.short	0x0000


	//----- nvinfo : EIATTR_MAXREG_COUNT
	.align		4
        /*001c*/ 	.byte	0x03, 0x1b
        /*001e*/ 	.short	0x00ff


	//----- nvinfo : EIATTR_NUM_BARRIERS
	.align		4
        /*0020*/ 	.byte	0x02, 0x4c
        /*0022*/ 	.byte	0x01
	.zero		1


	//----- nvinfo : EIATTR_MERCURY_ISA_VERSION
	.align		4
        /*0024*/ 	.byte	0x03, 0x5f
        /*0026*/ 	.short	0x0101


	//----- nvinfo : EIATTR_COOP_GROUP_MASK_REGIDS
	.align		4
        /*0028*/ 	.byte	0x04, 0x29
        /*002a*/ 	.short	(.L_1494 - .L_1493)


	//   ....[0]....
.L_1493:
        /*002c*/ 	.word	0xffffffff


	//   ....[1]....
        /*0030*/ 	.word	0xffffffff


	//   ....[2]....
        /*0034*/ 	.word	0xffffffff


	//   ....[3]....
        /*0038*/ 	.word	0xffffffff


	//   ....[4]....
        /*003c*/ 	.word	0xffffffff


	//   ....[5]....
        /*0040*/ 	.word	0xffffffff


	//   ....[6]....
        /*0044*/ 	.word	0xffffffff


	//   ....[7]....
        /*0048*/ 	.word	0xffffffff


	//   ....[8]....
        /*004c*/ 	.word	0xffffffff


	//   ....[9]....
        /*0050*/ 	.word	0xffffffff


	//   ....[10]....
        /*0054*/ 	.word	0xffffffff


	//   ....[11]....
        /*0058*/ 	.word	0xffffffff


	//   ....[12]....
        /*005c*/ 	.word	0xffffffff


	//   ....[13]....
        /*0060*/ 	.word	0xffffffff


	//   ....[14]....
        /*0064*/ 	.word	0xffffffff


	//   ....[15]....
        /*0068*/ 	.word	0xffffffff


	//----- nvinfo : EIATTR_COOP_GROUP_INSTR_OFFSETS
	.align		4
.L_1494:
        /*006c*/ 	.byte	0x04, 0x28
        /*006e*/ 	.short	(.L_1496 - .L_1495)


	//   ....[0]....
.L_1495:
        /*0070*/ 	.word	0x00004190


	//   ....[1]....
        /*0074*/ 	.word	0x000042c0


	//   ....[2]....
        /*0078*/ 	.word	0x000042d0


	//   ....[3]....
        /*007c*/ 	.word	0x00004320


	//   ....[4]....
        /*0080*/ 	.word	0x000073c0


	//   ....[5]....
        /*0084*/ 	.word	0x000073d0


	//   ....[6]....
        /*0088*/ 	.word	0x00007400


	//   ....[7]....
        /*008c*/ 	.word	0x00007410


	//   ....[8]....
        /*0090*/ 	.word	0x00009cd0


	//   ....[9]....
        /*0094*/ 	.word	0x00009cf0


	//   ....[10]....
        /*0098*/ 	.word	0x00009d20


	//   ....[11]....
        /*009c*/ 	.word	0x00009d30


	//   ....[12]....
        /*00a0*/ 	.word	0x0000b080


	//   ....[13]....
        /*00a4*/ 	.word	0x0000b0c0


	//   ....[14]....
        /*00a8*/ 	.word	0x0000b130


	//   ....[15]....
        /*00ac*/ 	.word	0x0000b140


	//----- nvinfo : EIATTR_EXIT_INSTR_OFFSETS
	.align		4
.L_1496:
        /*00b0*/ 	.byte	0x04, 0x1c
        /*00b2*/ 	.short	(.L_1498 - .L_1497)


	//   ....[0]....
.L_1497:
        /*00b4*/ 	.word	0x00000310


	//   ....[1]....
        /*00b8*/ 	.word	0x00000990


	//   ....[2]....
        /*00bc*/ 	.word	0x000009c0


	//   ....[3]....
        /*00c0*/ 	.word	0x0000bc50


	//   ....[4]....
        /*00c4*/ 	.word	0x0000bd10


	//----- nvinfo : EIATTR_CRS_STACK_SIZE
	.align		4
.L_1498:
        /*00c8*/ 	.byte	0x04, 0x1e
        /*00ca*/ 	.short	(.L_1500 - .L_1499)
.L_1499:
        /*00cc*/ 	.word	0x00000000


	//----- nvinfo : EIATTR_CBANK_PARAM_SIZE
	.align		4
.L_1500:
        /*00d0*/ 	.byte	0x03, 0x19
        /*00d2*/ 	.short	0x01d0


	//----- nvinfo : EIATTR_PARAM_CBANK
	.align		4
        /*00d4*/ 	.byte	0x04, 0x0a
        /*00d6*/ 	.short	(.L_1502 - .L_1501)
	.align		4
.L_1501:
        /*00d8*/ 	.word	index@(.nv.constant0._ZN5flash24flash_fwd_splitkv_kernelI23Flash_fwd_kernel_traitsILi32ELi64ELi128ELi4ELb0ELb0EN7cutlass6half_tE19Flash_kernel_traitsILi32ELi64ELi128ELi4ES3_EELb1ELb0ELb0ELb0ELb0ELb0ELb0ELb0EEEvNS_16Flash_fwd_paramsE)
        /*00dc*/ 	.short	0x0210
        /*00de*/ 	.short	0x01d0


	//----- nvinfo : EIATTR_SW_WAR
	.align		4
.L_1502:
        /*00e0*/ 	.byte	0x04, 0x36
        /*00e2*/ 	.short	(.L_1504 - .L_1503)
.L_1503:
        /*00e4*/ 	.word	0x00000008
.L_1504:


//--------------------- .nv.info._ZN5flash24flash_fwd_splitkv_kernelI23Flash_fwd_kernel_traitsILi32ELi64ELi128ELi4ELb0ELb0EN7cutlass6half_tE19Flash_kernel_traitsILi32ELi64ELi128ELi4ES3_EELb1ELb0ELb0ELb0ELb0ELb1ELb0ELb0EEEvNS_16Flash_fwd_paramsE --------------------------
	.section	.nv.info._ZN5flash24flash_fwd_splitkv_kernelI23Flash_fwd_kernel_traitsILi32ELi64ELi128ELi4ELb0ELb0EN7cutlass6half_tE19Flash_kernel_traitsILi32ELi64ELi128ELi4ES3_EELb1ELb0ELb0ELb0ELb0ELb1ELb0ELb0EEEvNS_16Flash_fwd_paramsE,"",@"SHT_CUDA_INFO"
	.sectionflags	@""
	.align	4


	//----- nvinfo : EIATTR_CUDA_API_VERSION
	.align		4
        /*0000*/ 	.byte	0x04, 0x37
        /*0002*/ 	.short	(.L_1506 - .L_1505)
.L_1505:
        /*0004*/ 	.word	0x00000082


	//----- nvinfo : EIATTR_KPARAM_INFO
	.align		4
.L_1506:
        /*0008*/ 	.byte	0x04, 0x17
        /*000a*/ 	.short	(.L_1508 - .L_1507)
.L_1507:
        /*000c*/ 	.word	0x00000000
        /*0010*/ 	.short	0x0000
        /*0012*/ 	.short	0x0000
        /*0014*/ 	.byte	0x00, 0xf0, 0x41, 0x07


	//----- nvinfo : EIATTR_SPARSE_MMA_MASK
	.align		4
.L_1508:
        /*0018*/ 	.byte	0x03, 0x50
        /*001a*/ 	.short	0x0000


	//----- nvinfo : EIATTR_MAXREG_COUNT
	.align		4
        /*001c*/ 	.byte	0x03, 0x1b
        /*001e*/ 	.short	0x00ff


	//----- nvinfo : EIATTR_NUM_BARRIERS
	.align		4
        /*0020*/ 	.byte	0x02, 0x4c
        /*0022*/ 	.byte	0x01
	.zero		1


	//----- nvinfo : EIATTR_MERCURY_ISA_VERSION
	.align		4
        /*0024*/ 	.byte	0x03, 0x5f
        /*0026*/ 	.short	0x0101


	//----- nvinfo : EIATTR_COOP_GROUP_MASK_REGIDS
	.align		4
        /*0028*/ 	.byte	0x04, 0x29
        /*002a*/ 	.short	(.L_1510 - .L_1509)


	//   ....[0]....
.L_1509:
        /*002c*/ 	.word	0xffffffff


	//   ....[1]....
        /*0030*/ 	.word	0xffffffff


	//   ....[2]....
        /*0034*/ 	.word	0xffffffff


	//   ....[3]....
        /*0038*/ 	.word	0xffffffff


	//   ....[4]....
        /*003c*/ 	.word	0xffffffff


	//   ....[5]....
        /*0040*/ 	.word	0xffffffff


	//   ....[6]....
        /*0044*/ 	.word	0xffffffff


	//   ....[7]....
        /*0048*/ 	.word	0xffffffff


	//   ....[8]....
        /*004c*/ 	.word	0xffffffff


	//   ....[9]....
        /*0050*/ 	.word	0xffffffff


	//   ....[10]....
        /*0054*/ 	.word	0xffffffff


	//   ....[11]....
        /*0058*/ 	.word	0xffffffff


	//   ....[12]....
        /*005c*/ 	.word	0xffffffff


	//   ....[13]....
        /*0060*/ 	.word	0xffffffff


	//   ....[14]....
        /*0064*/ 	.word	0xffffffff


	//   ....[15]....
        /*0068*/ 	.word	0xffffffff


	//----- nvinfo : EIATTR_COOP_GROUP_INSTR_OFFSETS
	.align		4
.L_1510:
        /*006c*/ 	.byte	0x04, 0x28
        /*006e*/ 	.short	(.L_1512 - .L_1511)


	//   ....[0]....
.L_1511:
        /*0070*/ 	.word	0x00004990


	//   ....[1]....
        /*0074*/ 	.word	0x00004ab0


	//   ....[2]....
        /*0078*/ 	.word	0x00004ac0


	//   ....[3]....
        /*007c*/ 	.word	0x00004b10


	//   ....[4]....
        /*0080*/ 	.word	0x000083b0


	//   ....[5]....
        /*0084*/ 	.word	0x000083c0


	//   ....[6]....
        /*0088*/ 	.word	0x000083f0


	//   ....[7]....
        /*008c*/ 	.word	0x00008400


	//   ....[8]....
        /*0090*/ 	.word	0x0000b4f0


	//   ....[9]....
        /*0094*/ 	.word	0x0000b500


	//   ....[10]....
        /*0098*/ 	.word	0x0000b530


	//   ....[11]....
        /*009c*/ 	.word	0x0000b540


	//   ....[12]....
        /*00a0*/ 	.word	0x0000c890


	//   ....[13]....
        /*00a4*/ 	.word	0x0000c8d0


	//   ....[14]....
        /*00a8*/ 	.word	0x0000c940


	//   ....[15]....
        /*00ac*/ 	.word	0x0000c950


	//----- nvinfo : EIATTR_EXIT_INSTR_OFFSETS
	.align		4
.L_1512:
        /*00b0*/ 	.byte	0x04, 0x1c
        /*00b2*/ 	.short	(.L_1514 - .L_1513)


	//   ....[0]....
.L_1513:
        /*00b4*/ 	.word	0x00000310


	//   ....[1]....
        /*00b8*/ 	.word	0x00000990


	//   ....[2]....
        /*00bc*/ 	.word	0x000009c0


	//   ....[3]....
        /*00c0*/ 	.word	0x0000d460


	//   ....[4]....
        /*00c4*/ 	.word	0x0000d530


	//----- nvinfo : EIATTR_CRS_STACK_SIZE
	.align		4
.L_1514:
        /*00c8*/ 	.byte	0x04, 0x1e
        /*00ca*/ 	.short	(.L_1516 - .L_1515)
.L_1515:
        /*00cc*/ 	.word	0x00000000


	//----- nvinfo : EIATTR_CBANK_PARAM_SIZE
	.align		4
.L_1516:
        /*00d0*/ 	.byte	0x03, 0x19
        /*00d2*/ 	.short	0x01d0


	//----- nvinfo : EIATTR_PARAM_CBANK
	.align		4
        /*00d4*/ 	.byte	0x04, 0x0a
        /*00d6*/ 	.short	(.L_1518 - .L_1517)
	.align		4
.L_1517:
        /*00d8*/ 	.word	index@(.nv.constant0._ZN5flash24flash_fwd_splitkv_kernelI23Flash_fwd_kernel_traitsILi32ELi64ELi128ELi4ELb0ELb0EN7cutlass6half_tE19Flash_kernel_traitsILi32ELi64ELi128ELi4ES3_EELb1ELb0ELb0ELb0ELb0ELb1ELb0ELb0EEEvNS_16Flash_fwd_paramsE)
        /*00dc*/ 	.short	0x0210
        /*00de*/ 	.short	0x01d0


	//----- nvinfo : EIATTR_SW_WAR
	.align		4
.L_1518:
        /*00e0*/ 	.byte	0x04, 0x36
        /*00e2*/ 	.short	(.L_1520 - .L_1519)
.L_1519:
        /*00e4*/ 	.word	0x00000008
.L_1520:


//--------------------- .nv.info._ZN5flash24flash_fwd_splitkv_kernelI23Flash_fwd_kernel_traitsILi32ELi64ELi128ELi4ELb0ELb0EN7cutlass6half_tE19Flash_kernel_traitsILi32ELi64ELi128ELi4ES3_EELb1ELb0ELb0ELb0ELb0ELb0ELb0ELb1EEEvNS_16Flash_fwd_paramsE --------------------------
	.section	.nv.info._ZN5flash24flash_fwd_splitkv_kernelI23Flash_fwd_kernel_traitsILi32ELi64ELi128ELi4ELb0ELb0EN7cutlass6half_tE19Flash_kernel_traitsILi32ELi64ELi128ELi4ES3_EELb1ELb0ELb0ELb0ELb0ELb0ELb0ELb1EEEvNS_16Flash_fwd_paramsE,"",@"SHT_CUDA_INFO"
	.sectionflags	@""
	.align	4


	//----- nvinfo : EIATTR_CUDA_API_VERSION
	.align		4
        /*0000*/ 	.byte	0x04, 0x37
        /*0002*/ 	.short	(.L_1522 - .L_1521)
.L_1521:
        /*0004*/ 	.word	0x00000082


	//----- nvinfo : EIATTR_KPARAM_INFO
	.align		4
.L_1522:
        /*0008*/ 	.byte	0x04, 0x17
        /*000a*/ 	.short	(.L_1524 - .L_1523)
.L_1523:
        /*000c*/ 	.word	0x00000000
        /*0010*/ 	.short	0x0000
        /*0012*/ 	.short	0x0000
        /*0014*/ 	.byte	0x00, 0xf0, 0x41, 0x07


	//----- nvinfo : EIATTR_SPARSE_MMA_MASK
	.align		4
.L_1524:
        /*0018*/ 	.byte	0x03, 0x50
        /*001a*/ 	.short	0x0000


	//----- nvinfo : EIATTR_MAXREG_COUNT
	.align		4
        /*001c*/ 	.byte	0x03, 0x1b
        /*001e*/ 	.short	0x00ff


	//----- nvinfo : EIATTR_NUM_BARRIERS
	.align		4
        /*0020*/ 	.byte	0x02, 0x4c
        /*0022*/ 	.byte	0x01
	.zero		1


	//----- nvinfo : EIATTR_MERCURY_ISA_VERSION
	.align		4
        /*0024*/ 	.byte	0x03, 0x5f
        /*0026*/ 	.short	0x0101


	//----- nvinfo : EIATTR_COOP_GROUP_MASK_REGIDS
	.align		4
        /*0028*/ 	.byte	0x04, 0x29
        /*002a*/ 	.short	(.L_1526 - .L_1525)


	//   ....[0]....
.L_1525:
        /*002c*/ 	.word	0xffffffff


	//   ....[1]....
        /*0030*/ 	.word	0xffffffff


	//   ....[2]....
        /*0034*/ 	.word	0xffffffff


	//   ....[3]....
        /*0038*/ 	.word	0xffffffff


	//   ....[4]....
        /*003c*/ 	.word	0xffffffff


	//   ....[5]....
        /*0040*/ 	.word	0xffffffff


	//   ....[6]....
        /*0044*/ 	.word	0xffffffff


	//   ....[7]....
        /*0048*/ 	.word	0xffffffff


	//   ....[8]....
        /*004c*/ 	.word	0xffffffff


	//   ....[9]....
        /*0050*/ 	.word	0xffffffff


	//   ....[10]....
        /*0054*/ 	.word	0xffffffff


	//   ....[11]....
        /*0058*/ 	.word	0xffffffff


	//   ....[12]....
        /*005c*/ 	.word	0xffffffff


	//   ....[13]....
        /*0060*/ 	.word	0xffffffff


	//   ....[14]....
        /*0064*/ 	.word	0xffffffff


	//   ....[15]....
        /*0068*/ 	.word	0xffffffff


	//----- nvinfo : EIATTR_COOP_GROUP_INSTR_OFFSETS
	.align		4
.L_1526:
        /*006c*/ 	.byte	0x04, 0x28
        /*006e*/ 	.short	(.L_1528 - .L_1527)


	//   ....[0]....
.L_1527:
        /*0070*/ 	.word	0x00009420


	//   ....[1]....
        /*0074*/ 	.word	0x00009440


	//   ....[2]....
        /*0078*/ 	.word	0x00009480


	//   ....[3]....
        /*007c*/ 	.word	0x000094a0


	//   ....[4]....
        /*0080*/ 	.word	0x0000c5f0


	//   ....[5]....
        /*0084*/ 	.word	0x0000c600


	//   ....[6]....
        /*0088*/ 	.word	0x0000c630


	//   ....[7]....
        /*008c*/ 	.word	0x0000c640


	//   ....[8]....
        /*0090*/ 	.word	0x0000ef60


	//   ....[9]....
        /*0094*/ 	.word	0x0000ef80


	//   ....[10]....
        /*0098*/ 	.word	0x0000efb0


	//   ....[11]....
        /*009c*/ 	.word	0x0000efc0


	//   ....[12]....
        /*00a0*/ 	.word	0x00010330


	//   ....[13]....
        /*00a4*/ 	.word	0x00010370


	//   ....[14]....
        /*00a8*/ 	.word	0x00010410


	//   ....[15]....
        /*00ac*/ 	.word	0x00010420


	//----- nvinfo : EIATTR_EXIT_INSTR_OFFSETS
	.align		4
.L_1528:
        /*00b0*/ 	.byte	0x04, 0x1c
        /*00b2*/ 	.short	(.L_1530 - .L_1529)


	//   ....[0]....
.L_1529:
        /*00b4*/ 	.word	0x00000340


	//   ....[1]....
        /*00b8*/ 	.word	0x000009a0


	//   ....[2]....
        /*00bc*/ 	.word	0x000009d0


	//   ....[3]....
        /*00c0*/ 	.word	0x00010ec0


	//   ....[4]....
        /*00c4*/ 	.word	0x00010f80


	//----- nvinfo : EIATTR_CRS_STACK_SIZE
	.align		4
.L_1530:
        /*00c8*/ 	.byte	0x04, 0x1e
        /*00ca*/ 	.short	(.L_1532 - .L_1531)
.L_1531:
        /*00cc*/ 	.word	0x00000000


	//----- nvinfo : EIATTR_CBANK_PARAM_SIZE
	.align		4
.L_1532:
        /*00d0*/ 	.byte	0x03, 0x19
        /*00d2*/ 	.short	0x01d0


	//----- nvinfo : EIATTR_PARAM_CBANK
	.align		4
        /*00d4*/ 	.byte	0x04, 0x0a
        /*00d6*/ 	.short	(.L_1534 - .L_1533)
	.align		4
.L_1533:
        /*00d8*/ 	.word	index@(.nv.constant0._ZN5flash24flash_fwd_splitkv_kernelI23Flash_fwd_kernel_traitsILi32ELi64ELi128ELi4ELb0ELb0EN7cutlass6half_tE19Flash_kernel_traitsILi32ELi64ELi128ELi4ES3_EELb1ELb0ELb0ELb0ELb0ELb0ELb0ELb1EEEvNS_16Flash_fwd_paramsE)
        /*00dc*/ 	.short	0x0210
        /*00de*/ 	.short	0x01d0


	//----- nvinfo : EIATTR_SW_WAR
	.align		4
.L_1534:
        /*00e0*/ 	.byte	0x04, 0x36
        /*00e2*/ 	.short	(.L_1536 - .L_1535)
.L_1535:
        /*00e4*/ 	.word	0x00000008
.L_1536:


//--------------------- .nv.info._ZN5flash24flash_fwd_splitkv_kernelI23Flash_fwd_kernel_traitsILi32ELi64ELi128ELi4ELb0ELb0EN7cutlass6half_tE19Flash_kernel_traitsILi32ELi64ELi128ELi4ES3_EELb1ELb0ELb0ELb0ELb0ELb1ELb0ELb1EEEvNS_16Flash_fwd_paramsE --------------------------
	.section	.nv.info._ZN5flash24flash_fwd_splitkv_kernelI23Flash_fwd_kernel_traitsILi32ELi64ELi128ELi4ELb0ELb0EN7cutlass6half_tE19Flash_kernel_traitsILi32ELi64ELi128ELi4ES3_EELb1ELb0ELb0ELb0ELb0ELb1ELb0ELb1EEEvNS_16Flash_fwd_paramsE,"",@"SHT_CUDA_INFO"
	.sectionflags	@""
	.align	4


	//----- nvinfo : EIATTR_CUDA_API_VERSION
	.align		4
        /*0000*/ 	.byte	0x04, 0x37
        /*0002*/ 	.short	(.L_1538 - .L_1537)
.L_1537:
        /*0004*/ 	.word	0x00000082


	//----- nvinfo : EIATTR_KPARAM_INFO
	.align		4
.L_1538:
        /*0008*/ 	.byte	0x04, 0x17
        /*000a*/ 	.short	(.L_1540 - .L_1539)
.L_1539:
        /*000c*/ 	.word	0x00000000
        /*0010*/ 	.short	0x0000
        /*0012*/ 	.short	0x0000
        /*0014*/ 	.byte	0x00, 0xf0, 0x41, 0x07


	//----- nvinfo : EIATTR_SPARSE_MMA_MASK
	.align		4
.L_1540:
        /*0018*/ 	.byte	0x03, 0x50
        /*001a*/ 	.short	0x0000


	//----- nvinfo : EIATTR_MAXREG_COUNT
	.align		4
        /*001c*/ 	.byte	0x03, 0x1b
        /*001e*/ 	.short	0x00ff


	//----- nvinfo : EIATTR_NUM_BARRIERS
	.align		4
        /*0020*/ 	.byte	0x02, 0x4c
        /*0022*/ 	.byte	0x01
	.zero		1


	//----- nvinfo : EIATTR_MERCURY_ISA_VERSION
	.align		4
        /*0024*/ 	.byte	0x03, 0x5f
        /*0026*/ 	.short	0x0101


	//----- nvinfo : EIATTR_COOP_GROUP_MASK_REGIDS
	.align		4
        /*0028*/ 	.byte	0x04, 0x29
        /*002a*/ 	.short	(.L_1542 - .L_1541)


	//   ....[0]....
.L_1541:
        /*002c*/ 	.word	0xffffffff


	//   ....[1]....
        /*0030*/ 	.word	0xffffffff


	//   ....[2]....
        /*0034*/ 	.word	0xffffffff


	//   ....[3]....
        /*0038*/ 	.word	0xffffffff


	//   ....[4]....
        /*003c*/ 	.word	0xffffffff


	//   ....[5]....
        /*0040*/ 	.word	0xffffffff


	//   ....[6]....
        /*0044*/ 	.word	0xffffffff


	//   ....[7]....
        /*0048*/ 	.word	0xffffffff


	//   ....[8]....
        /*004c*/ 	.word	0xffffffff


	//   ....[9]....
        /*0050*/ 	.word	0xffffffff


	//   ....[10]....
        /*0054*/ 	.word	0xffffffff


	//   ....[11]....
        /*0058*/ 	.word	0xffffffff


	//   ....[12]....
        /*005c*/ 	.word	0xffffffff


	//   ....[13]....
        /*0060*/ 	.word	0xffffffff


	//   ....[14]....
        /*0064*/ 	.word	0xffffffff


	//   ....[15]....
        /*0068*/ 	.word	0xffffffff


	//----- nvinfo : EIATTR_COOP_GROUP_INSTR_OFFSETS
	.align		4
.L_1542:
        /*006c*/ 	.byte	0x04, 0x28
        /*006e*/ 	.short	(.L_1544 - .L_1543)


	//   ....[0]....
.L_1543:
        /*0070*/ 	.word	0x0000a110


	//   ....[1]....
        /*0074*/ 	.word	0x0000a140


	//   ....[2]....
        /*0078*/ 	.word	0x0000a150


	//   ....[3]....
        /*007c*/ 	.word	0x0000a1d0


	//   ....[4]....
        /*0080*/ 	.word	0x0000dae0


	//   ....[5]....
        /*0084*/ 	.word	0x0000daf0


	//   ....[6]....
        /*0088*/ 	.word	0x0000db30


	//   ....[7]....
        /*008c*/ 	.word	0x0000db40


	//   ....[8]....
        /*0090*/ 	.word	0x00010c60


	//   ....[9]....
        /*0094*/ 	.word	0x00010c70


	//   ....[10]....
        /*0098*/ 	.word	0x00010ca0


	//   ....[11]....
        /*009c*/ 	.word	0x00010cb0


	//   ....[12]....
        /*00a0*/ 	.word	0x00012010


	//   ....[13]....
        /*00a4*/ 	.word	0x00012050


	//   ....[14]....
        /*00a8*/ 	.word	0x00012130


	//   ....[15]....
        /*00ac*/ 	.word	0x00012170


	//----- nvinfo : EIATTR_EXIT_INSTR_OFFSETS
	.align		4
.L_1544:
        /*00b0*/ 	.byte	0x04, 0x1c
        /*00b2*/ 	.short	(.L_1546 - .L_1545)


	//   ....[0]....
.L_1545:
        /*00b4*/ 	.word	0x00000350


	//   ....[1]....
        /*00b8*/ 	.word	0x000009b0


	//   ....[2]....
        /*00bc*/ 	.word	0x000009e0


	//   ....[3]....
        /*00c0*/ 	.word	0x00012ba0


	//   ....[4]....
        /*00c4*/ 	.word	0x00012c60


	//----- nvinfo : EIATTR_CRS_STACK_SIZE
	.align		4
.L_1546:
        /*00c8*/ 	.byte	0x04, 0x1e
        /*00ca*/ 	.short	(.L_1548 - .L_1547)
.L_1547:
        /*00cc*/ 	.word	0x00000000


	//----- nvinfo : EIATTR_CBANK_PARAM_SIZE
	.align		4
.L_1548:
        /*00d0*/ 	.byte	0x03, 0x19
        /*00d2*/ 	.short	0x01d0


	//----- nvinfo : EIATTR_PARAM_CBANK
	.align		4
        /*00d4*/ 	.byte	0x04, 0x0a
        /*00d6*/ 	.short	(.L_1550 - .L_1549)
	.align		4
.L_1549:
        /*00d8*/ 	.word	index@(.nv.constant0._ZN5flash24flash_fwd_splitkv_kernelI23Flash_fwd_kernel_traitsILi32ELi64ELi128ELi4ELb0ELb0EN7cutlass6half_tE19Flash_kernel_traitsILi32ELi64ELi128ELi4ES3_EELb1ELb0ELb0ELb0ELb0ELb1ELb0ELb1EEEvNS_16Flash_fwd_paramsE)
        /*00dc*/ 	.short	0x0210
        /*00de*/ 	.short	0x01d0


	//----- nvinfo : EIATTR_SW_WAR
	.align		4
.L_1550:
        /*00e0*/ 	.byte	0x04, 0x36
        /*00e2*/ 	.short	(.L_1552 - .L_1551)
.L_1551:
        /*00e4*/ 	.word	0x00000008
.L_1552:


//--------------------- .nv.info._ZN5flash24flash_fwd_splitkv_kernelI23Flash_fwd_kernel_traitsILi32ELi64ELi128ELi4ELb0ELb0EN7cutlass6half_tE19Flash_kernel_traitsILi32ELi64ELi128ELi4ES3_EELb1ELb0ELb0ELb0ELb0ELb0ELb1ELb0EEEvNS_16Flash_fwd_paramsE --------------------------
	.section	.nv.info._ZN5flash24flash_fwd_splitkv_kernelI23Flash_fwd_kernel_traitsILi32ELi64ELi128ELi4ELb0ELb0EN7cutlass6half_tE19Flash_kernel_traitsILi32ELi64ELi128ELi4ES3_EELb1ELb0ELb0ELb0ELb0ELb0ELb1ELb0EEEvNS_16Flash_fwd_paramsE,"",@"SHT_CUDA_INFO"
	.sectionflags	@""
	.align	4


	//----- nvinfo : EIATTR_CUDA_API_VERSION
	.align		4
        /*0000*/ 	.byte	0x04, 0x37
        /*0002*/ 	.short	(.L_1554 - .L_1553)
.L_1553:
        /*0004*/ 	.word	0x00000082


	//----- nvinfo : EIATTR_KPARAM_INFO
	.align		4
.L_1554:
        /*0008*/ 	.byte	0x04, 0x17
        /*000a*/ 	.short	(.L_1556 - .L_1555)
.L_1555:
        /*000c*/ 	.word	0x00000000
        /*0010*/ 	.short	0x0000
        /*0012*/ 	.short	0x0000
        /*0014*/ 	.byte	0x00, 0xf0, 0x41, 0x07


	//----- nvinfo : EIATTR_SPARSE_MMA_MASK
	.align		4
.L_1556:
        /*0018*/ 	.byte	0x03, 0x50
        /*001a*/ 	.short	0x0000


	//----- nvinfo : EIATTR_MAXREG_COUNT
	.align		4
        /*001c*/ 	.byte	0x03, 0x1b
        /*001e*/ 	.short	0x00ff


	//----- nvinfo : EIATTR_NUM_BARRIERS
	.align		4
        /*0020*/ 	.byte	0x02, 0x4c
        /*0022*/ 	.byte	0x01
	.zero		1


	//----- nvinfo : EIATTR_MERCURY_ISA_VERSION
	.align		4
        /*0024*/ 	.byte	0x03, 0x5f
        /*0026*/ 	.short	0x0101


	//----- nvinfo : EIATTR_COOP_GROUP_MASK_REGIDS
	.align		4
        /*0028*/ 	.byte	0x04, 0x29
        /*002a*/ 	.short	(.L_1558 - .L_1557)


	//   ....[0]....
.L_1557:
        /*002c*/ 	.word	0xffffffff


	//   ....[1]....
        /*0030*/ 	.word	0xffffffff


	//   ....[2]....
        /*0034*/ 	.word	0xffffffff


	//   ....[3]....
        /*0038*/ 	.word	0xffffffff


	//   ....[4]....
        /*003c*/ 	.word	0xffffffff


	//   ....[5]....
        /*0040*/ 	.word	0xffffffff


	//   ....[6]....
        /*0044*/ 	.word	0xffffffff


	//   ....[7]....
        /*0048*/ 	.word	0xffffffff


	//   ....[8]....
        /*004c*/ 	.word	0xffffffff


	//   ....[9]....
        /*0050*/ 	.word	0xffffffff


	//   ....[10]....
        /*0054*/ 	.word	0xffffffff


	//   ....[11]....
        /*0058*/ 	.word	0xffffffff


	//   ....[12]....
        /*005c*/ 	.word	0xffffffff


	//   ....[13]....
        /*0060*/ 	.word	0xffffffff


	//   ....[14]....
        /*0064*/ 	.word	0xffffffff


	//   ....[15]....
        /*0068*/ 	.word	0xffffffff


	//----- nvinfo : EIATTR_COOP_GROUP_INSTR_OFFSETS
	.align		4
.L_1558:
        /*006c*/ 	.byte	0x04, 0x28
        /*006e*/ 	.short	(.L_1560 - .L_1559)


	//   ....[0]....
.L_1559:
        /*0070*/ 	.word	0x00004380


	//   ....[1]....
        /*0074*/ 	.word	0x000043a0


	//   ....[2]....
        /*0078*/ 	.word	0x00004930


	//   ....[3]....
        /*007c*/ 	.word	0x00004990


	//   ....[4]....
        /*0080*/ 	.word	0x000074e0


	//   ....[5]....
        /*0084*/ 	.word	0x00007500


	//   ....[6]....
        /*0088*/ 	.word	0x00007a10


	//   ....[7]....
        /*008c*/ 	.word	0x00007a70


	//   ....[8]....
        /*0090*/ 	.word	0x0000a030


	//   ....[9]....
        /*0094*/ 	.word	0x0000a040


	//   ....[10]....
        /*0098*/ 	.word	0x0000a070


	//   ....[11]....
        /*009c*/ 	.word	0x0000a080


	//   ....[12]....
        /*00a0*/ 	.word	0x0000b410


	//   ....[13]....
        /*00a4*/ 	.word	0x0000b440


	//   ....[14]....
        /*00a8*/ 	.word	0x0000b4c0


	//   ....[15]....
        /*00ac*/ 	.word	0x0000b4e0


	//----- nvinfo : EIATTR_EXIT_INSTR_OFFSETS
	.align		4
.L_1560:
        /*00b0*/ 	.byte	0x04, 0x1c
        /*00b2*/ 	.short	(.L_1562 - .L_1561)


	//   ....[0]....
.L_1561:
        /*00b4*/ 	.word	0x00000440


	//   ....[1]....
        /*00b8*/ 	.word	0x00000b00


	//   ....[2]....
        /*00bc*/ 	.word	0x00000b30


	//   ....[3]....
        /*00c0*/ 	.word	0x0000bf40


	//   ....[4]....
        /*00c4*/ 	.word	0x0000bf60


	//----- nvinfo : EIATTR_CRS_STACK_SIZE
	.align		4
.L_1562:
        /*00c8*/ 	.byte	0x04, 0x1e
        /*00ca*/ 	.short	(.L_1564 - .L_1563)
.L_1563:
        /*00cc*/ 	.word	0x00000000


	//----- nvinfo : EIATTR_CBANK_PARAM_SIZE
	.align		4
.L_1564:
        /*00d0*/ 	.byte	0x03, 0x19
        /*00d2*/ 	.short	0x01d0


	//----- nvinfo : EIATTR_PARAM_CBANK
	.align		4
        /*00d4*/ 	.byte	0x04, 0x0a
        /*00d6*/ 	.short	(.L_1566 - .L_1565)
	.align		4
.L_1565:
        /*00d8*/ 	.word	index@(.nv.constant0._ZN5flash24flash_fwd_splitkv_kernelI23Flash_fwd_kernel_traitsILi32ELi64ELi128ELi4ELb0ELb0EN7cutlass6half_tE19Flash_kernel_traitsILi32ELi64ELi128ELi4ES3_EELb1ELb0ELb0ELb0ELb0ELb0ELb1ELb0EEEvNS_16Flash_fwd_paramsE)
        /*00dc*/ 	.short	0x0210
        /*00de*/ 	.short	0x01d0


	//----- nvinfo : EIATTR_SW_WAR
	.align		4
.L_1566:
        /*00e0*/ 	.byte	0x04, 0x36
        /*00e2*/ 	.short	(.L_1568 - .L_1567)
.L_1567:
        /*00e4*/ 	.word	0x00000008
.L_1568:


//--------------------- .nv.info._ZN5flash24flash_fwd_splitkv_kernelI23Flash_fwd_kernel_traitsILi32ELi64ELi128ELi4ELb0ELb0EN7cutlass6half_tE19Flash_kernel_traitsILi32ELi64ELi128ELi4ES3_EELb1ELb0ELb0ELb0ELb0ELb1ELb1ELb0EEEvNS_16Flash_fwd_paramsE --------------------------
	.section	.nv.info._ZN5flash24flash_fwd_splitkv_kernelI23Flash_fwd_kernel_traitsILi32ELi64ELi128ELi4ELb0ELb0EN7cutlass6half_tE19Flash_kernel_traitsILi32ELi64ELi128ELi4ES3_EELb1ELb0ELb0ELb0ELb0ELb1ELb1ELb0EEEvNS_16Flash_fwd_paramsE,"",@"SHT_CUDA_INFO"
	.sectionflags	@""
	.align	4


	//----- nvinfo : EIATTR_CUDA_API_VERSION
	.align		4
        /*0000*/ 	.byte	0x04, 0x37
        /*0002*/ 	.short	(.L_1570 - .L_1569)
.L_1569:
        /*0004*/ 	.word	0x00000082


	//----- nvinfo : EIATTR_KPARAM_INFO
	.align		4
.L_1570:
        /*0008*/ 	.byte	0x04, 0x17
        /*000a*/ 	.short	(.L_1572 - .L_1571)
.L_1571:
        /*000c*/ 	.word	0x00000000
        /*0010*/ 	.short	0x0000
        /*0012*/ 	.short	0x0000
        /*0014*/ 	.byte	0x00, 0xf0, 0x41, 0x07


	//----- nvinfo : EIATTR_SPARSE_MMA_MASK
	.align		4
.L_1572:
        /*0018*/ 	.byte	0x03, 0x50
        /*001a*/ 	.short	0x0000


	//----- nvinfo : EIATTR_MAXREG_COUNT
	.align		4
        /*001c*/ 	.byte	0x03, 0x1b
        /*001e*/ 	.short	0x00ff


	//----- nvinfo : EIATTR_NUM_BARRIERS
	.align		4
        /*0020*/ 	.byte	0x02, 0x4c
        /*0022*/ 	.byte	0x01
	.zero		1


	//----- nvinfo : EIATTR_MERCURY_ISA_VERSION
	.align		4
        /*0024*/ 	.byte	0x03, 0x5f
        /*0026*/ 	.short	0x0101


	//----- nvinfo : EIATTR_COOP_GROUP_MASK_REGIDS
	.align		4
        /*0028*/ 	.byte	0x04, 0x29
        /*002a*/ 	.short	(.L_1574 - .L_1573)


	//   ....[0]....
.L_1573:
        /*002c*/ 	.word	0xffffffff


	//   ....[1]....
        /*0030*/ 	.word	0xffffffff


	//   ....[2]....
        /*0034*/ 	.word	0xffffffff


	//   ....[3]....
        /*0038*/ 	.word	0xffffffff


	//   ....[4]....
        /*003c*/ 	.word	0xffffffff


	//   ....[5]....
        /*0040*/ 	.word	0xffffffff


	//   ....[6]....
        /*0044*/ 	.word	0xffffffff


	//   ....[7]....
        /*0048*/ 	.word	0xffffffff


	//   ....[8]....
        /*004c*/ 	.word	0xffffffff


	//   ....[9]....
        /*0050*/ 	.word	0xffffffff


	//   ....[10]....
        /*0054*/ 	.word	0xffffffff


	//   ....[11]....
        /*0058*/ 	.word	0xffffffff


	//   ....[12]....
        /*005c*/ 	.word	0xffffffff


	//   ....[13]....
        /*0060*/ 	.word	0xffffffff


	//   ....[14]....
        /*0064*/ 	.word	0xffffffff


	//   ....[15]....
        /*0068*/ 	.word	0xffffffff


	//----- nvinfo : EIATTR_COOP_GROUP_INSTR_OFFSETS
	.align		4
.L_1574:
        /*006c*/ 	.byte	0x04, 0x28
        /*006e*/ 	.short	(.L_1576 - .L_1575)


	//   ....[0]....
.L_1575:
        /*0070*/ 	.word	0x00004b40


	//   ....[1]....
        /*0074*/ 	.word	0x00004b70


	//   ....[2]....
        /*0078*/ 	.word	0x000050a0


	//   ....[3]....
        /*007c*/ 	.word	0x00005100


	//   ....[4]....
        /*0080*/ 	.word	0x000084c0


	//   ....[5]....
        /*0084*/ 	.word	0x000084e0


	//   ....[6]....
        /*0088*/ 	.word	0x00008a00


	//   ....[7]....
        /*008c*/ 	.word	0x00008a60


	//   ....[8]....
        /*0090*/ 	.word	0x0000b800


	//   ....[9]....
        /*0094*/ 	.word	0x0000b810


	//   ....[10]....
        /*0098*/ 	.word	0x0000b840


	//   ....[11]....
        /*009c*/ 	.word	0x0000b850


	//   ....[12]....
        /*00a0*/ 	.word	0x0000cb50


	//   ....[13]....
        /*00a4*/ 	.word	0x0000cb90


	//   ....[14]....
        /*00a8*/ 	.word	0x0000cc30


	//   ....[15]....
        /*00ac*/ 	.word	0x0000cc40


	//----- nvinfo : EIATTR_EXIT_INSTR_OFFSETS
	.align		4
.L_1576:
        /*00b0*/ 	.byte	0x04, 0x1c
        /*00b2*/ 	.short	(.L_1578 - .L_1577)


	//   ....[0]....
.L_1577:
        /*00b4*/ 	.word	0x00000440


	//   ....[1]....
        /*00b8*/ 	.word	0x00000b00


	//   ....[2]....
        /*00bc*/ 	.word	0x00000b30


	//   ....[3]....
        /*00c0*/ 	.word	0x0000d6c0


	//   ....[4]....
        /*00c4*/ 	.word	0x0000d6e0


	//----- nvinfo : EIATTR_CRS_STACK_SIZE
	.align		4
.L_1578:
        /*00c8*/ 	.byte	0x04, 0x1e
        /*00ca*/ 	.short	(.L_1580 - .L_1579)
.L_1579:
        /*00cc*/ 	.word	0x00000000


	//----- nvinfo : EIATTR_CBANK_PARAM_SIZE
	.align		4
.L_1580:
        /*00d0*/ 	.byte	0x03, 0x19
        /*00d2*/ 	.short	0x01d0


	//----- nvinfo : EIATTR_PARAM_CBANK
	.align		4
        /*00d4*/ 	.byte	0x04, 0x0a
        /*00d6*/ 	.short	(.L_1582 - .L_1581)
	.align		4
.L_1581:
        /*00d8*/ 	.word	index@(.nv.constant0._ZN5flash24flash_fwd_splitkv_kernelI23Flash_fwd_kernel_traitsILi32ELi64ELi128ELi4ELb0ELb0EN7cutlass6half_tE19Flash_kernel_traitsILi32ELi64ELi128ELi4ES3_EELb1ELb0ELb0ELb0ELb0ELb1ELb1ELb0EEEvNS_16Flash_fwd_paramsE)
        /*00dc*/ 	.short	0x0210
        /*00de*/ 	.short	0x01d0


	//----- nvinfo : EIATTR_SW_WAR
	.align		4
.L_1582:
        /*00e0*/ 	.byte	0x04, 0x36
        /*00e2*/ 	.short	(.L_1584 - .L_1583)
.L_1583:
        /*00e4*/ 	.word	0x00000008
.L_1584:


//--------------------- .nv.info._ZN5flash24flash_fwd_splitkv_kernelI23Flash_fwd_kernel_traitsILi32ELi64ELi128ELi4ELb0ELb0EN7cutlass6half_tE19Flash_kernel_traitsILi32ELi64ELi128ELi4ES3_EELb1ELb0ELb0ELb0ELb0ELb0ELb1ELb1EEEvNS_16Flash_fwd_paramsE --------------------------
	.section	.nv.info._ZN5flash24flash_fwd_splitkv_kernelI23Flash_fwd_kernel_traitsILi32ELi64ELi128ELi4ELb0ELb0EN7cutlass6half_tE19Flash_kernel_traitsILi32ELi64ELi128ELi4ES3_EELb1ELb0ELb0ELb0ELb0ELb0ELb1ELb1EEEvNS_16Flash_fwd_paramsE,"",@"SHT_CUDA_INFO"
	.sectionflags	@""
	.align	4


	//----- nvinfo : EIATTR_CUDA_API_VERSION
	.align		4
        /*0000*/ 	.byte	0x04, 0x37
        /*0002*/ 	.short	(.L_1586 - .L_1585)
.L_1585:
        /*0004*/ 	.word	0x00000082


	//----- nvinfo : EIATTR_KPARAM_INFO
	.align		4
.L_1586:
        /*0008*/ 	.byte	0x04, 0x17
        /*000a*/ 	.short	(.L_1588 - .L_1587)
.L_1587:
        /*000c*/ 	.word	0x00000000
        /*0010*/ 	.short	0x0000
        /*0012*/ 	.short	0x0000
        /*0014*/ 	.byte	0x00, 0xf0, 0x41, 0x07


	//----- nvinfo : EIATTR_SPARSE_MMA_MASK
	.align		4
.L_1588:
        /*0018*/ 	.byte	0x03, 0x50
        /*001a*/ 	.short	0x0000


	//----- nvinfo : EIATTR_MAXREG_COUNT
	.align		4
        /*001c*/ 	.byte	0x03, 0x1b
        /*001e*/ 	.short	0x00ff


	//----- nvinfo : EIATTR_NUM_BARRIERS
	.align		4
        /*0020*/ 	.byte	0x02, 0x4c
        /*0022*/ 	.byte	0x01
	.zero		1


	//----- nvinfo : EIATTR_MERCURY_ISA_VERSION
	.align		4
        /*0024*/ 	.byte	0x03, 0x5f
        /*0026*/ 	.short	0x0101


	//----- nvinfo : EIATTR_COOP_GROUP_MASK_REGIDS
	.align		4
        /*0028*/ 	.byte	0x04, 0x29
        /*002a*/ 	.short	(.L_1590 - .L_1589)


	//   ....[0]....
.L_1589:
        /*002c*/ 	.word	0xffffffff


	//   ....[1]....
        /*0030*/ 	.word	0xffffffff


	//   ....[2]....
        /*0034*/ 	.word	0xffffffff


	//   ....[3]....
        /*0038*/ 	.word	0xffffffff


	//   ....[4]....
        /*003c*/ 	.word	0xffffffff


	//   ....[5]....
        /*0040*/ 	.word	0xffffffff


	//   ....[6]....
        /*0044*/ 	.word	0xffffffff


	//   ....[7]....
        /*0048*/ 	.word	0xffffffff


	//   ....[8]....
        /*004c*/ 	.word	0xffffffff


	//   ....[9]....
        /*0050*/ 	.word	0xffffffff


	//   ....[10]....
        /*0054*/ 	.word	0xffffffff


	//   ....[11]....
        /*0058*/ 	.word	0xffffffff


	//   ....[12]....
        /*005c*/ 	.word	0xffffffff


	//   ....[13]....
        /*0060*/ 	.word	0xffffffff


	//   ....[14]....
        /*0064*/ 	.word	0xffffffff


	//   ....[15]....
        /*0068*/ 	.word	0xffffffff


	//----- nvinfo : EIATTR_COOP_GROUP_INSTR_OFFSETS
	.align		4
.L_1590:
        /*006c*/ 	.byte	0x04, 0x28
        /*006e*/ 	.short	(.L_1592 - .L_1591)


	//   ....[0]....
.L_1591:
        /*0070*/ 	.word	0x000097d0


	//   ....[1]....
        /*0074*/ 	.word	0x00009810


	//   ....[2]....
        /*0078*/ 	.word	0x00009820


	//   ....[3]....
        /*007c*/ 	.word	0x000098a0


	//   ....[4]....
        /*0080*/ 	.word	0x0000c9c0


	//   ....[5]....
        /*0084*/ 	.word	0x0000c9d0


	//   ....[6]....
        /*0088*/ 	.word	0x0000ca00


	//   ....[7]....
        /*008c*/ 	.word	0x0000ca10


	//   ....[8]....
        /*0090*/ 	.word	0x0000f300


	//   ....[9]....
        /*0094*/ 	.word	0x0000f320


	//   ....[10]....
        /*0098*/ 	.word	0x0000f350


	//   ....[11]....
        /*009c*/ 	.word	0x0000f360


	//   ....[12]....
        /*00a0*/ 	.word	0x000106b0


	//   ....[13]....
        /*00a4*/ 	.word	0x000106f0


	//   ....[14]....
        /*00a8*/ 	.word	0x000107a0


	//   ....[15]....
        /*00ac*/ 	.word	0x000107b0


	//----- nvinfo : EIATTR_EXIT_INSTR_OFFSETS
	.align		4
.L_1592:
        /*00b0*/ 	.byte	0x04, 0x1c
        /*00b2*/ 	.short	(.L_1594 - .L_1593)


	//   ....[0]....
.L_1593:
        /*00b4*/ 	.word	0x00000440


	//   ....[1]....
        /*00b8*/ 	.word	0x00000b10


	//   ....[2]....
        /*00bc*/ 	.word	0x00000b40


	//   ....[3]....
        /*00c0*/ 	.word	0x00011180


	//   ....[4]....
        /*00c4*/ 	.word	0x000111a0


	//----- nvinfo : EIATTR_CRS_STACK_SIZE
	.align		4
.L_1594:
        /*00c8*/ 	.byte	0x04, 0x1e
        /*00ca*/ 	.short	(.L_1596 - .L_1595)
.L_1595:
        /*00cc*/ 	.word	0x00000000


	//----- nvinfo : EIATTR_CBANK_PARAM_SIZE
	.align		4
.L_1596:
        /*00d0*/ 	.byte	0x03, 0x19
        /*00d2*/ 	.short	0x01d0


	//----- nvinfo : EIATTR_PARAM_CBANK
	.align		4
        /*00d4*/ 	.byte	0x04, 0x0a
        /*00d6*/ 	.short	(.L_1598 - .L_1597)
	.align		4
.L_1597:
        /*00d8*/ 	.word	index@(.nv.constant0._ZN5flash24flash_fwd_splitkv_kernelI23Flash_fwd_kernel_traitsILi32ELi64ELi128ELi4ELb0ELb0EN7cutlass6half_tE19Flash_kernel_traitsILi32ELi64ELi128ELi4ES3_EELb1ELb0ELb0ELb0ELb0ELb0ELb1ELb1EEEvNS_16Flash_fwd_paramsE)
        /*00dc*/ 	.short	0x0210
        /*00de*/ 	.short	0x01d0


	//----- nvinfo : EIATTR_SW_WAR
	.align		4
.L_1598:
        /*00e0*/ 	.byte	0x04, 0x36
        /*00e2*/ 	.short	(.L_1600 - .L_1599)
.L_1599:
        /*00e4*/ 	.word	0x00000008
.L_1600:


//--------------------- .nv.info._ZN5flash24flash_fwd_splitkv_kernelI23Flash_fwd_kernel_traitsILi32ELi64ELi128ELi4ELb0ELb0EN7cutlass6half_tE19Flash_kernel_traitsILi32ELi64ELi128ELi4ES3_EELb1ELb0ELb0ELb0ELb0ELb1ELb1ELb1EEEvNS_16Flash_fwd_paramsE --------------------------
	.section	.nv.info._ZN5flash24flash_fwd_splitkv_kernelI23Flash_fwd_kernel_traitsILi32ELi64ELi128ELi4ELb0ELb0EN7cutlass6half_tE19Flash_kernel_traitsILi32ELi64ELi128ELi4ES3_EELb1ELb0ELb0ELb0ELb0ELb1ELb1ELb1EEEvNS_16Flash_fwd_paramsE,"",@"SHT_CUDA_INFO"
	.sectionflags	@""
	.align	4


	//----- nvinfo : EIATTR_CUDA_API_VERSION
	.align		4
        /*0000*/ 	.byte	0x04, 0x37
        /*0002*/ 	.short	(.L_1602 - .L_1601)
.L_1601:
        /*0004*/ 	.word	0x00000082


	//----- nvinfo : EIATTR_KPARAM_INFO
	.align		4
.L_1602:
        /*0008*/ 	.byte	0x04, 0x17
        /*000a*/ 	.short	(.L_1604 - .L_1603)
.L_1603:
        /*000c*/ 	.word	0x00000000
        /*0010*/ 	.short	0x0000
        /*0012*/ 	.short	0x0000
        /*0014*/ 	.byte	0x00, 0xf0, 0x41, 0x07


	//----- nvinfo : EIATTR_SPARSE_MMA_MASK
	.align		4
.L_1604:
        /*0018*/ 	.byte	0x03, 0x50
        /*001a*/ 	.short	0x0000


	//----- nvinfo : EIATTR_MAXREG_COUNT
	.align		4
        /*001c*/ 	.byte	0x03, 0x1b
        /*001e*/ 	.short	0x00ff


	//----- nvinfo : EIATTR_NUM_BARRIERS
	.align		4
        /*0020*/ 	.byte	0x02, 0x4c
        /*0022*/ 	.byte	0x01
	.zero		1


	//----- nvinfo : EIATTR_MERCURY_ISA_VERSION
	.align		4
        /*0024*/ 	.byte	0x03, 0x5f
        /*0026*/ 	.short	0x0101


	//----- nvinfo : EIATTR_COOP_GROUP_MASK_REGIDS
	.align		4
        /*0028*/ 	.byte	0x04, 0x29
        /*002a*/ 	.short	(.L_1606 - .L_1605)


	//   ....[0]....
.L_1605:
        /*002c*/ 	.word	0xffffffff


	//   ....[1]....
        /*0030*/ 	.word	0xffffffff


	//   ....[2]....
        /*0034*/ 	.word	0xffffffff


	//   ....[3]....
        /*0038*/ 	.word	0xffffffff


	//   ....[4]....
        /*003c*/ 	.word	0xffffffff


	//   ....[5]....
        /*0040*/ 	.word	0xffffffff


	//   ....[6]....
        /*0044*/ 	.word	0xffffffff


	//   ....[7]....
        /*0048*/ 	.word	0xffffffff


	//   ....[8]....
        /*004c*/ 	.word	0xffffffff


	//   ....[9]....
        /*0050*/ 	.word	0xffffffff


	//   ....[10]....
        /*0054*/ 	.word	0xffffffff


	//   ....[11]....
        /*0058*/ 	.word	0xffffffff


	//   ....[12]....
        /*005c*/ 	.word	0xffffffff


	//   ....[13]....
        /*0060*/ 	.word	0xffffffff


	//   ....[14]....
        /*0064*/ 	.word	0xffffffff


	//   ....[15]....
        /*0068*/ 	.word	0xffffffff


	//----- nvinfo : EIATTR_COOP_GROUP_INSTR_OFFSETS
	.align		4
.L_1606:
        /*006c*/ 	.byte	0x04, 0x28
        /*006e*/ 	.short	(.L_1608 - .L_1607)


	//   ....[0]....
.L_1607:
        /*0070*/ 	.word	0x0000a460


	//   ....[1]....
        /*0074*/ 	.word	0x0000a4a0


	//   ....[2]....
        /*0078*/ 	.word	0x0000a4b0


	//   ....[3]....
        /*007c*/ 	.word	0x0000a530


	//   ....[4]....
        /*0080*/ 	.word	0x0000de60


	//   ....[5]....
        /*0084*/ 	.word	0x0000de70


	//   ....[6]....
        /*0088*/ 	.word	0x0000dea0


	//   ....[7]....
        /*008c*/ 	.word	0x0000deb0


	//   ....[8]....
        /*0090*/ 	.word	0x00010fc0


	//   ....[9]....
        /*0094*/ 	.word	0x00010fd0


	//   ....[10]....
        /*0098*/ 	.word	0x00011000


	//   ....[11]....
        /*009c*/ 	.word	0x00011010


	//   ....[12]....
        /*00a0*/ 	.word	0x00012350


	//   ....[13]....
        /*00a4*/ 	.word	0x000123c0


	//   ....[14]....
        /*00a8*/ 	.word	0x00012440


	//   ....[15]....
        /*00ac*/ 	.word	0x00012460


	//----- nvinfo : EIATTR_EXIT_INSTR_OFFSETS
	.align		4
.L_1608:
        /*00b0*/ 	.byte	0x04, 0x1c
        /*00b2*/ 	.short	(.L_1610 - .L_1609)


	//   ....[0]....
.L_1609:
        /*00b4*/ 	.word	0x00000440


	//   ....[1]....
        /*00b8*/ 	.word	0x00000b10


	//   ....[2]....
        /*00bc*/ 	.word	0x00000b40


	//   ....[3]....
        /*00c0*/ 	.word	0x00012e20


	//   ....[4]....
        /*00c4*/ 	.word	0x00012e40


	//----- nvinfo : EIATTR_CRS_STACK_SIZE
	.align		4
.L_1610:
        /*00c8*/ 	.byte	0x04, 0x1e
        /*00ca*/ 	.short	(.L_1612 - .L_1611)
.L_1611:
        /*00cc*/ 	.word	0x00000000


	//----- nvinfo : EIATTR_CBANK_PARAM_SIZE
	.align		4
.L_1612:
        /*00d0*/ 	.byte	0x03, 0x19
        /*00d2*/ 	.short	0x01d0


	//----- nvinfo : EIATTR_PARAM_CBANK
	.align		4
        /*00d4*/ 	.byte	0x04, 0x0a
        /*00d6*/ 	.short	(.L_1614 - .L_1613)
	.align		4
.L_1613:
        /*00d8*/ 	.word	index@(.nv.constant0._ZN5flash24flash_fwd_splitkv_kernelI23Flash_fwd_kernel_traitsILi32ELi64ELi128ELi4ELb0ELb0EN7cutlass6half_tE19Flash_kernel_traitsILi32ELi64ELi128ELi4ES3_EELb1ELb0ELb0ELb0ELb0ELb1ELb1ELb1EEEvNS_16Flash_fwd_paramsE)
        /*00dc*/ 	.short	0x0210
        /*00de*/ 	.short	0x01d0


	//----- nvinfo : EIATTR_SW_WAR
	.align		4
.L_1614:
        /*00e0*/ 	.byte	0x04, 0x36
        /*00e2*/ 	.short	(.L_1616 - .L_1615)
.L_1615:
        /*00e4*/ 	.word	0x00000008
.L_1616:


//--------------------- .nv.info._ZN5flash24flash_fwd_splitkv_kernelI23Flash_fwd_kernel_traitsILi32ELi64ELi128ELi4ELb0ELb0EN7cutlass6half_tE19Flash_kernel_traitsILi32ELi64ELi128ELi4ES3_EELb1ELb0ELb0ELb1ELb1ELb0ELb0ELb0EEEvNS_16Flash_fwd_paramsE --------------------------
	.section	.nv.info._ZN5flash24flash_fwd_splitkv_kernelI23Flash_fwd_kernel_traitsILi32ELi64ELi128ELi4ELb0ELb0EN7cutlass6half_tE19Flash_kernel_traitsILi32ELi64ELi128ELi4ES3_EELb1ELb0ELb0ELb1ELb1ELb0ELb0ELb0EEEvNS_16Flash_fwd_paramsE,"",@"SHT_CUDA_INFO"
	.sectionflags	@""
	.align	4


	//----- nvinfo : EIATTR_CUDA_API_VERSION
	.align		4
        /*0000*/ 	.byte	0x04, 0x37
        /*0002*/ 	.short	(.L_1618 - .L_1617)
.L_1617:
        /*0004*/ 	.word	0x00000082


	//----- nvinfo : EIATTR_KPARAM_INFO
	.align		4
.L_1618:
        /*0008*/ 	.byte	0x04, 0x17
        /*000a*/ 	.short	(.L_1620 - .L_1619)
.L_1619:
        /*000c*/ 	.word	0x00000000
        /*0010*/ 	.short	0x0000
        /*0012*/ 	.short	0x0000
        /*0014*/ 	.byte	0x00, 0xf0, 0x41, 0x07


	//----- nvinfo : EIATTR_SPARSE_MMA_MASK
	.align		4
.L_1620:
        /*0018*/ 	.byte	0x03, 0x50
        /*001a*/ 	.short	0x0000


	//----- nvinfo : EIATTR_MAXREG_COUNT
	.align		4
        /*001c*/ 	.byte	0x03, 0x1b
        /*001e*/ 	.short	0x00ff


	//----- nvinfo : EIATTR_NUM_BARRIERS
	.align		4
        /*0020*/ 	.byte	0x02, 0x4c
        /*0022*/ 	.byte	0x01
	.zero		1


	//----- nvinfo : EIATTR_MERCURY_ISA_VERSION
	.align		4
        /*0024*/ 	.byte	0x03, 0x5f
        /*0026*/ 	.short	0x0101


	//----- nvinfo : EIATTR_COOP_GROUP_MASK_REGIDS
	.align		4
        /*0028*/ 	.byte	0x04, 0x29
        /*002a*/ 	.short	(.L_1622 - .L_1621)


	//   ....[0]....
.L_1621:
        /*002c*/ 	.word	0xffffffff


	//   ....[1]....
        /*0030*/ 	.word	0xffffffff


	//   ....[2]....
        /*0034*/ 	.word	0xffffffff


	//   ....[3]....
        /*0038*/ 	.word	0xffffffff


	//   ....[4]....
        /*003c*/ 	.word	0xffffffff


	//   ....[5]....
        /*0040*/ 	.word	0xffffffff


	//   ....[6]....
        /*0044*/ 	.word	0xffffffff


	//   ....[7]....
        /*0048*/ 	.word	0xffffffff


	//   ....[8]....
        /*004c*/ 	.word	0xffffffff


	//   ....[9]....
        /*0050*/ 	.word	0xffffffff


	//   ....[10]....
        /*0054*/ 	.word	0xffffffff


	//   ....[11]....
        /*0058*/ 	.word	0xffffffff


	//----- nvinfo : EIATTR_COOP_GROUP_INSTR_OFFSETS
	.align		4
.L_1622:
        /*005c*/ 	.byte	0x04, 0x28
        /*005e*/ 	.short	(.L_1624 - .L_1623)


	//   ....[0]....
.L_1623:
        /*0060*/ 	.word	0x00003340


	//   ....[1]....
        /*0064*/ 	.word	0x00003390


	//   ....[2]....
        /*0068*/ 	.word	0x000033a0


	//   ....[3]....
        /*006c*/ 	.word	0x000033f0


	//   ....[4]....
        /*0070*/ 	.word	0x00005790


	//   ....[5]....
        /*0074*/ 	.word	0x000057a0


	//   ....[6]....
        /*0078*/ 	.word	0x000057d0


	//   ....[7]....
        /*007c*/ 	.word	0x000057e0


	//   ....[8]....
        /*0080*/ 	.word	0x00006b20


	//   ....[9]....
        /*0084*/ 	.word	0x00006b60


	//   ....[10]....
        /*0088*/ 	.word	0x00006bd0


	//   ....[11]....
        /*008c*/ 	.word	0x00006be0


	//----- nvinfo : EIATTR_EXIT_INSTR_OFFSETS
	.align		4
.L_1624:
        /*0090*/ 	.byte	0x04, 0x1c
        /*0092*/ 	.short	(.L_1626 - .L_1625)


	//   ....[0]....
.L_1625:
        /*0094*/ 	.word	0x000001a0


	//   ....[1]....
        /*0098*/ 	.word	0x00000670


	//   ....[2]....
        /*009c*/ 	.word	0x000006a0


	//   ....[3]....
        /*00a0*/ 	.word	0x00007590


	//----- nvinfo : EIATTR_CRS_STACK_SIZE
	.align		4
.L_1626:
        /*00a4*/ 	.byte	0x04, 0x1e
        /*00a6*/ 	.short	(.L_1628 - .L_1627)
.L_1627:
        /*00a8*/ 	.word	0x00000000


	//----- nvinfo : EIATTR_CBANK_PARAM_SIZE
	.align		4
.L_1628:
        /*00ac*/ 	.byte	0x03, 0x19
        /*00ae*/ 	.short	0x01d0


	//----- nvinfo : EIATTR_PARAM_CBANK
	.align		4
        /*00b0*/ 	.byte	0x04, 0x0a
        /*00b2*/ 	.short	(.L_1630 - .L_1629)
	.align		4
.L_1629:
        /*00b4*/ 	.word	index@(.nv.constant0._ZN5flash24flash_fwd_splitkv_kernelI23Flash_fwd_kernel_traitsILi32ELi64ELi128ELi4ELb0ELb0EN7cutlass6half_tE19Flash_kernel_traitsILi32ELi64ELi128ELi4ES3_EELb1ELb0ELb0ELb1ELb1ELb0ELb0ELb0EEEvNS_16Flash_fwd_paramsE)
        /*00b8*/ 	.short	0x0210
        /*00ba*/ 	.short	0x01d0


	//----- nvinfo : EIATTR_SW_WAR
	.align		4
.L_1630:
        /*00bc*/ 	.byte	0x04, 0x36
        /*00be*/ 	.short	(.L_1632 - .L_1631)
.L_1631:
        /*00c0*/ 	.word	0x00000008
.L_1632:


//--------------------- .nv.info._ZN5flash24flash_fwd_splitkv_kernelI23Flash_fwd_kernel_traitsILi32ELi64ELi128ELi4ELb0ELb0EN7cutlass6half_tE19Flash_kernel_traitsILi32ELi64ELi128ELi4ES3_EELb1ELb0ELb0ELb1ELb1ELb1ELb0ELb0EEEvNS_16Flash_fwd_paramsE --------------------------
	.section	.nv.info._ZN5flash24flash_fwd_splitkv_kernelI23Flash_fwd_kernel_traitsILi32ELi64ELi128ELi4ELb0ELb0EN7cutlass6half_tE19Flash_kernel_traitsILi32ELi64ELi128ELi4ES3_EELb1ELb0ELb0ELb1ELb1ELb1ELb0ELb0EEEvNS_16Flash_fwd_paramsE,"",@"SHT_CUDA_INFO"
	.sectionflags	@""
	.align	4


	//----- nvinfo : EIATTR_CUDA_API_VERSION
	.align		4
        /*0000*/ 	.byte	0x04, 0x37
        /*0002*/ 	.short	(.L_1634 - .L_1633)
.L_1633:
        /*0004*/ 	.word	0x00000082


	//----- nvinfo : EIATTR_KPARAM_INFO
	.align		4
.L_1634:
        /*0008*/ 	.byte	0x04, 0x17
        /*000a*/ 	.short	(.L_1636 - .L_1635)
.L_1635:
        /*000c*/ 	.word	0x00000000
        /*0010*/ 	.short	0x0000
        /*0012*/ 	.short	0x0000
        /*0014*/ 	.byte	0x00, 0xf0, 0x41, 0x07


	//----- nvinfo : EIATTR_SPARSE_MMA_MASK
	.align		4
.L_1636:
        /*0018*/ 	.byte	0x03, 0x50
        /*001a*/ 	.short	0x0000


	//----- nvinfo : EIATTR_MAXREG_COUNT
	.align		4
        /*001c*/ 	.byte	0x03, 0x1b
        /*001e*/ 	.short	0x00ff


	//----- nvinfo : EIATTR_NUM_BARRIERS
	.align		4
        /*0020*/ 	.byte	0x02, 0x4c
        /*0022*/ 	.byte	0x01
	.zero		1


	//----- nvinfo : EIATTR_MERCURY_ISA_VERSION
	.align		4
        /*0024*/ 	.byte	0x03, 0x5f
        /*0026*/ 	.short	0x0101


	//----- nvinfo : EIATTR_COOP_GROUP_MASK_REGIDS
	.align		4
        /*0028*/ 	.byte	0x04, 0x29
        /*002a*/ 	.short	(.L_1638 - .L_1637)


	//   ....[0]....
.L_1637:
        /*002c*/ 	.word	0xffffffff


	//   ....[1]....
        /*0030*/ 	.word	0xffffffff


	//   ....[2]....
        /*0034*/ 	.word	0xffffffff


	//   ....[3]....
        /*0038*/ 	.word	0xffffffff


	//   ....[4]....
        /*003c*/ 	.word	0xffffffff


	//   ....[5]....
        /*0040*/ 	.word	0xffffffff


	//   ....[6]....
        /*0044*/ 	.word	0xffffffff


	//   ....[7]....
        /*0048*/ 	.word	0xffffffff


	//   ....[8]....
        /*004c*/ 	.word	0xffffffff


	//   ....[9]....
        /*0050*/ 	.word	0xffffffff


	//   ....[10]....
        /*0054*/ 	.word	0xffffffff


	//   ....[11]....
        /*0058*/ 	.word	0xffffffff


	//----- nvinfo : EIATTR_COOP_GROUP_INSTR_OFFSETS
	.align		4
.L_1638:
        /*005c*/ 	.byte	0x04, 0x28
        /*005e*/ 	.short	(.L_1640 - .L_1639)


	//   ....[0]....
.L_1639:
        /*0060*/ 	.word	0x00003b60


	//   ....[1]....
        /*0064*/ 	.word	0x00003b90


	//   ....[2]....
        /*0068*/ 	.word	0x00003ba0


	//   ....[3]....
        /*006c*/ 	.word	0x00003c10


	//   ....[4]....
        /*0070*/ 	.word	0x00006790


	//   ....[5]....
        /*0074*/ 	.word	0x000067b0


	//   ....[6]....
        /*0078*/ 	.word	0x000067e0


	//   ....[7]....
        /*007c*/ 	.word	0x000067f0


	//   ....[8]....
        /*0080*/ 	.word	0x00007b40


	//   ....[9]....
        /*0084*/ 	.word	0x00007b80


	//   ....[10]....
        /*0088*/ 	.word	0x00007bf0


	//   ....[11]....
        /*008c*/ 	.word	0x00007c00


	//----- nvinfo : EIATTR_EXIT_INSTR_OFFSETS
	.align		4
.L_1640:
        /*0090*/ 	.byte	0x04, 0x1c
        /*0092*/ 	.short	(.L_1642 - .L_1641)


	//   ....[0]....
.L_1641:
        /*0094*/ 	.word	0x000001a0


	//   ....[1]....
        /*0098*/ 	.word	0x00000670


	//   ....[2]....
        /*009c*/ 	.word	0x000006a0


	//   ....[3]....
        /*00a0*/ 	.word	0x000085b0


	//----- nvinfo : EIATTR_CRS_STACK_SIZE
	.align		4
.L_1642:
        /*00a4*/ 	.byte	0x04, 0x1e
        /*00a6*/ 	.short	(.L_1644 - .L_1643)
.L_1643:
        /*00a8*/ 	.word	0x00000000


	//----- nvinfo : EIATTR_CBANK_PARAM_SIZE
	.align		4
.L_1644:
        /*00ac*/ 	.byte	0x03, 0x19
        /*00ae*/ 	.short	0x01d0


	//----- nvinfo : EIATTR_PARAM_CBANK
	.align		4
        /*00b0*/ 	.byte	0x04, 0x0a
        /*00b2*/ 	.short	(.L_1646 - .L_1645)
	.align		4
.L_1645:
        /*00b4*/ 	.word	index@(.nv.constant0._ZN5flash24flash_fwd_splitkv_kernelI23Flash_fwd_kernel_traitsILi32ELi64ELi128ELi4ELb0ELb0EN7cutlass6half_tE19Flash_kernel_traitsILi32ELi64ELi128ELi4ES3_EELb1ELb0ELb0ELb1ELb1ELb1ELb0ELb0EEEvNS_16Flash_fwd_paramsE)
        /*00b8*/ 	.short	0x0210
        /*00ba*/ 	.short	0x01d0


	//----- nvinfo : EIATTR_SW_WAR
	.align		4
.L_1646:
        /*00bc*/ 	.byte	0x04, 0x36
        /*00be*/ 	.short	(.L_1648 - .L_1647)
.L_1647:
        /*00c0*/ 	.word	0x00000008
.L_1648:


//--------------------- .nv.info._ZN5flash24flash_fwd_splitkv_kernelI23Flash_fwd_kernel_traitsILi32ELi64ELi128ELi4ELb0ELb0EN7cutlass6half_tE19Flash_kernel_traitsILi32ELi64ELi128ELi4ES3_EELb1ELb0ELb0ELb1ELb1ELb0ELb1ELb0EEEvNS_16Flash_fwd_paramsE --------------------------
	.section	.nv.info._ZN5flash24flash_fwd_splitkv_kernelI23Flash_fwd_kernel_traitsILi32ELi64ELi128ELi4ELb0ELb0EN7cutlass6half_tE19Flash_kernel_traitsILi32ELi64ELi128ELi4ES3_EELb1ELb0ELb0ELb1ELb1ELb0ELb1ELb0EEEvNS_16Flash_fwd_paramsE,"",@"SHT_CUDA_INFO"
	.sectionflags	@""
	.align	4


	//----- nvinfo : EIATTR_CUDA_API_VERSION
	.align		4
        /*0000*/ 	.byte	0x04, 0x37
        /*0002*/ 	.short	(.L_1650 - .L_1649)
.L_1649:
        /*0004*/ 	.word	0x00000082


	//----- nvinfo : EIATTR_KPARAM_INFO
	.align		4
.L_1650:
        /*0008*/ 	.byte	0x04, 0x17
        /*000a*/ 	.short	(.L_1652 - .L_1651)
.L_1651:
        /*000c*/ 	.word	0x00000000
        /*0010*/ 	.short	0x0000
        /*0012*/ 	.short	0x0000
        /*0014*/ 	.byte	0x00, 0xf0, 0x41, 0x07


	//----- nvinfo : EIATTR_SPARSE_MMA_MASK
	.align		4
.L_1652:
        /*0018*/ 	.byte	0x03, 0x50
        /*001a*/ 	.short	0x0000


	//----- nvinfo : EIATTR_MAXREG_COUNT
	.align		4
        /*001c*/ 	.byte	0x03, 0x1b
        /*001e*/ 	.short	0x00ff


	//----- nvinfo : EIATTR_NUM_BARRIERS
	.align		4
        /*0020*/ 	.byte	0x02, 0x4c
        /*0022*/ 	.byte	0x01
	.zero		1


	//----- nvinfo : EIATTR_MERCURY_ISA_VERSION
	.align		4
        /*0024*/ 	.byte	0x03, 0x5f
        /*0026*/ 	.short	0x0101


	//----- nvinfo : EIATTR_COOP_GROUP_MASK_REGIDS
	.align		4
        /*0028*/ 	.byte	0x04, 0x29
        /*002a*/ 	.short	(.L_1654 - .L_1653)


	//   ....[0]....
.L_1653:
        /*002c*/ 	.word	0xffffffff


	//   ....[1]....
        /*0030*/ 	.word	0xffffffff


	//   ....[2]....
        /*0034*/ 	.word	0xffffffff


	//   ....[3]....
        /*0038*/ 	.word	0xffffffff


	//   ....[4]....
        /*003c*/ 	.word	0xffffffff


	//   ....[5]....
        /*0040*/ 	.word	0xffffffff


	//   ....[6]....
        /*0044*/ 	.word	0xffffffff


	//   ....[7]....
        /*0048*/ 	.word	0xffffffff


	//   ....[8]....
        /*004c*/ 	.word	0xffffffff


	//   ....[9]....
        /*0050*/ 	.word	0xffffffff


	//   ....[10]....
        /*0054*/ 	.word	0xffffffff


	//   ....[11]....
        /*0058*/ 	.word	0xffffffff


	//----- nvinfo : EIATTR_COOP_GROUP_INSTR_OFFSETS
	.align		4
.L_1654:
        /*005c*/ 	.byte	0x04, 0x28
        /*005e*/ 	.short	(.L_1656 - .L_1655)


	//   ....[0]....
.L_1655:
        /*0060*/ 	.word	0x00003530


	//   ....[1]....
        /*0064*/ 	.word	0x000035c0


	//   ....[2]....
        /*0068*/ 	.word	0x000035d0


	//   ....[3]....
        /*006c*/ 	.word	0x00003640


	//   ....[4]....
        /*0070*/ 	.word	0x000059e0


	//   ....[5]....
        /*0074*/ 	.word	0x00005a00


	//   ....[6]....
        /*0078*/ 	.word	0x00005a30


	//   ....[7]....
        /*007c*/ 	.word	0x00005a40


	//   ....[8]....
        /*0080*/ 	.word	0x00006d90


	//   ....[9]....
        /*0084*/ 	.word	0x00006e00


	//   ....[10]....
        /*0088*/ 	.word	0x00006e60


	//   ....[11]....
        /*008c*/ 	.word	0x00006e90


	//----- nvinfo : EIATTR_EXIT_INSTR_OFFSETS
	.align		4
.L_1656:
        /*0090*/ 	.byte	0x04, 0x1c
        /*0092*/ 	.short	(.L_1658 - .L_1657)


	//   ....[0]....
.L_1657:
        /*0094*/ 	.word	0x00000290


	//   ....[1]....
        /*0098*/ 	.word	0x000008e0


	//   ....[2]....
        /*009c*/ 	.word	0x00000910


	//   ....[3]....
        /*00a0*/ 	.word	0x00007710


	//----- nvinfo : EIATTR_CRS_STACK_SIZE
	.align		4
.L_1658:
        /*00a4*/ 	.byte	0x04, 0x1e
        /*00a6*/ 	.short	(.L_1660 - .L_1659)
.L_1659:
        /*00a8*/ 	.word	0x00000000


	//----- nvinfo : EIATTR_CBANK_PARAM_SIZE
	.align		4
.L_1660:
        /*00ac*/ 	.byte	0x03, 0x19
        /*00ae*/ 	.short	0x01d0


	//----- nvinfo : EIATTR_PARAM_CBANK
	.align		4
        /*00b0*/ 	.byte	0x04, 0x0a
        /*00b2*/ 	.short	(.L_1662 - .L_1661)
	.align		4
.L_1661:
        /*00b4*/ 	.word	index@(.nv.constant0._ZN5flash24flash_fwd_splitkv_kernelI23Flash_fwd_kernel_traitsILi32ELi64ELi128ELi4ELb0ELb0EN7cutlass6half_tE19Flash_kernel_traitsILi32ELi64ELi128ELi4ES3_EELb1ELb0ELb0ELb1ELb1ELb0ELb1ELb0EEEvNS_16Flash_fwd_paramsE)
        /*00b8*/ 	.short	0x0210
        /*00ba*/ 	.short	0x01d0


	//----- nvinfo : EIATTR_SW_WAR
	.align		4
.L_1662:
        /*00bc*/ 	.byte	0x04, 0x36
        /*00be*/ 	.short	(.L_1664 - .L_1663)
.L_1663:
        /*00c0*/ 	.word	0x00000008
.L_1664:


//--------------------- .nv.info._ZN5flash24flash_fwd_splitkv_kernelI23Flash_fwd_kernel_traitsILi32ELi64ELi128ELi4ELb0ELb0EN7cutlass6half_tE19Flash_kernel_traitsILi32ELi64ELi128ELi4ES3_EELb1ELb0ELb0ELb1ELb1ELb1ELb1ELb0EEEvNS_16Flash_fwd_paramsE --------------------------
	.section	.nv.info._ZN5flash24flash_fwd_splitkv_kernelI23Flash_fwd_kernel_traitsILi32ELi64ELi128ELi4ELb0ELb0EN7cutlass6half_tE19Flash_kernel_traitsILi32ELi64ELi128ELi4ES3_EELb1ELb0ELb0ELb1ELb1ELb1ELb1ELb0EEEvNS_16Flash_fwd_paramsE,"",@"SHT_CUDA_INFO"
	.sectionflags	@""
	.align	4


	//----- nvinfo : EIATTR_CUDA_API_VERSION
	.align		4
        /*0000*/ 	.byte	0x04, 0x37
        /*0002*/ 	.short	(.L_1666 - .L_1665)
.L_1665:
        /*0004*/ 	.word	0x00000082


	//----- nvinfo : EIATTR_KPARAM_INFO
	.align		4
.L_1666:
        /*0008*/ 	.byte	0x04, 0x17
        /*000a*/ 	.short	(.L_1668 - .L_1667)
.L_1667:
        /*000c*/ 	.word	0x00000000
        /*0010*/ 	.short	0x0000
        /*0012*/ 	.short	0x0000
        /*0014*/ 	.byte	0x00, 0xf0, 0x41, 0x07


	//----- nvinfo : EIATTR_SPARSE_MMA_MASK
	.align		4
.L_1668:
        /*0018*/ 	.byte	0x03, 0x50
        /*001a*/ 	.short	0x0000


	//----- nvinfo : EIATTR_MAXREG_COUNT
	.align		4
        /*001c*/ 	.byte	0x03, 0x1b
        /*001e*/ 	.short	0x00ff


	//----- nvinfo : EIATTR_NUM_BARRIERS
	.align		4
        /*0020*/ 	.byte	0x02, 0x4c
        /*0022*/ 	.byte	0x01
	.zero		1


	//----- nvinfo : EIATTR_MERCURY_ISA_VERSION
	.align		4
        /*0024*/ 	.byte	0x03, 0x5f
        /*0026*/ 	.short	0x0101


	//----- nvinfo : EIATTR_COOP_GROUP_MASK_REGIDS
	.align		4
        /*0028*/ 	.byte	0x04, 0x29
        /*002a*/ 	.short	(.L_1670 - .L_1669)


	//   ....[0]....
.L_1669:
        /*002c*/ 	.word	0xffffffff


	//   ....[1]....
        /*0030*/ 	.word	0xffffffff


	//   ....[2]....
        /*0034*/ 	.word	0xffffffff


	//   ....[3]....
        /*0038*/ 	.word	0xffffffff


	//   ....[4]....
        /*003c*/ 	.word	0xffffffff


	//   ....[5]....
        /*0040*/ 	.word	0xffffffff


	//   ....[6]....
        /*0044*/ 	.word	0xffffffff


	//   ....[7]....
        /*0048*/ 	.word	0xffffffff


	//   ....[8]....
        /*004c*/ 	.word	0xffffffff


	//   ....[9]....
        /*0050*/ 	.word	0xffffffff


	//   ....[10]....
        /*0054*/ 	.word	0xffffffff


	//   ....[11]....
        /*0058*/ 	.word	0xffffffff


	//----- nvinfo : EIATTR_COOP_GROUP_INSTR_OFFSETS
	.align		4
.L_1670:
        /*005c*/ 	.byte	0x04, 0x28
        /*005e*/ 	.short	(.L_1672 - .L_1671)


	//   ....[0]....
.L_1671:
        /*0060*/ 	.word	0x00003de0


	//   ....[1]....
        /*0064*/ 	.word	0x00003e10


	//   ....[2]....
        /*0068*/ 	.word	0x00003e20


	//   ....[3]....
        /*006c*/ 	.word	0x00003e50


	//   ....[4]....
        /*0070*/ 	.word	0x00006a30


	//   ....[5]....
        /*0074*/ 	.word	0x00006a50


	//   ....[6]....
        /*0078*/ 	.word	0x00006a80


	//   ....[7]....
        /*007c*/ 	.word	0x00006a90


	//   ....[8]....
        /*0080*/ 	.word	0x00007de0


	//   ....[9]....
        /*0084*/ 	.word	0x00007e50


	//   ....[10]....
        /*0088*/ 	.word	0x00007eb0


	//   ....[11]....
        /*008c*/ 	.word	0x00007ee0


	//----- nvinfo : EIATTR_EXIT_INSTR_OFFSETS
	.align		4
.L_1672:
        /*0090*/ 	.byte	0x04, 0x1c
        /*0092*/ 	.short	(.L_1674 - .L_1673)


	//   ....[0]....
.L_1673:
        /*0094*/ 	.word	0x00000290


	//   ....[1]....
        /*0098*/ 	.word	0x000008e0


	//   ....[2]....
        /*009c*/ 	.word	0x00000910


	//   ....[3]....
        /*00a0*/ 	.word	0x00008760


	//----- nvinfo : EIATTR_CRS_STACK_SIZE
	.align		4
.L_1674:
        /*00a4*/ 	.byte	0x04, 0x1e
        /*00a6*/ 	.short	(.L_1676 - .L_1675)
.L_1675:
        /*00a8*/ 	.word	0x00000000


	//----- nvinfo : EIATTR_CBANK_PARAM_SIZE
	.align		4
.L_1676:
        /*00ac*/ 	.byte	0x03, 0x19
        /*00ae*/ 	.short	0x01d0


	//----- nvinfo : EIATTR_PARAM_CBANK
	.align		4
        /*00b0*/ 	.byte	0x04, 0x0a
        /*00b2*/ 	.short	(.L_1678 - .L_1677)
	.align		4
.L_1677:
        /*00b4*/ 	.word	index@(.nv.constant0._ZN5flash24flash_fwd_splitkv_kernelI23Flash_fwd_kernel_traitsILi32ELi64ELi128ELi4ELb0ELb0EN7cutlass6half_tE19Flash_kernel_traitsILi32ELi64ELi128ELi4ES3_EELb1ELb0ELb0ELb1ELb1ELb1ELb1ELb0EEEvNS_16Flash_fwd_paramsE)
        /*00b8*/ 	.short	0x0210
        /*00ba*/ 	.short	0x01d0


	//----- nvinfo : EIATTR_SW_WAR
	.align		4
.L_1678:
        /*00bc*/ 	.byte	0x04, 0x36
        /*00be*/ 	.short	(.L_1680 - .L_1679)
.L_1679:
        /*00c0*/ 	.word	0x00000008
.L_1680:


//--------------------- .nv.info._ZN5flash24flash_fwd_splitkv_kernelI23Flash_fwd_kernel_traitsILi32ELi64ELi128ELi4ELb0ELb0EN7cutlass6half_tE19Flash_kernel_traitsILi32ELi64ELi128ELi4ES3_EELb1ELb0ELb0ELb0ELb1ELb0ELb0ELb0EEEvNS_16Flash_fwd_paramsE --------------------------
	.section	.nv.info._ZN5flash24flash_fwd_splitkv_kernelI23Flash_fwd_kernel_traitsILi32ELi64ELi128ELi4ELb0ELb0EN7cutlass6half_tE19Flash_kernel_traitsILi32ELi64ELi128ELi4ES3_EELb1ELb0ELb0ELb0ELb1ELb0ELb0ELb0EEEvNS_16Flash_fwd_paramsE,"",@"SHT_CUDA_INFO"
	.sectionflags	@""
	.align	4


	//----- nvinfo : EIATTR_CUDA_API_VERSION
	.align		4
        /*0000*/ 	.byte	0x04, 0x37
        /*0002*/ 	.short	(.L_1682 - .L_1681)
.L_1681:
        /*0004*/ 	.word	0x00000082


	//----- nvinfo : EIATTR_KPARAM_INFO
	.align		4
.L_1682:
        /*0008*/ 	.byte	0x04, 0x17
        /*000a*/ 	.short	(.L_1684 - .L_1683)
.L_1683:
        /*000c*/ 	.word	0x00000000
        /*0010*/ 	.short	0x0000
        /*0012*/ 	.short	0x0000
        /*0014*/ 	.byte	0x00, 0xf0, 0x41, 0x07


	//----- nvinfo : EIATTR_SPARSE_MMA_MASK
	.align		4
.L_1684:
        /*0018*/ 	.byte	0x03, 0x50
        /*001a*/ 	.short	0x0000


	//----- nvinfo : EIATTR_MAXREG_COUNT
	.align		4
        /*001c*/ 	.byte	0x03, 0x1b
        /*001e*/ 	.short	0x00ff


	//----- nvinfo : EIATTR_NUM_BARRIERS
	.align		4
        /*0020*/ 	.byte	0x02, 0x4c
        /*0022*/ 	.byte	0x01
	.zero		1


	//----- nvinfo : EIATTR_MERCURY_ISA_VERSION
	.align		4
        /*0024*/ 	.byte	0x03, 0x5f
        /*0026*/ 	.short	0x0101


	//----- nvinfo : EIATTR_COOP_GROUP_MASK_REGIDS
	.align		4
        /*0028*/ 	.byte	0x04, 0x29
        /*002a*/ 	.short	(.L_1686 - .L_1685)


	//   ....[0]....
.L_1685:
        /*002c*/ 	.word	0xffffffff


	//   ....[1]....
        /*0030*/ 	.word	0xffffffff


	//   ....[2]....
        /*0034*/ 	.word	0xffffffff


	//   ....[3]....
        /*0038*/ 	.word	0xffffffff


	//   ....[4]....
        /*003c*/ 	.word	0xffffffff


	//   ....[5]....
        /*0040*/ 	.word	0xffffffff


	//   ....[6]....
        /*0044*/ 	.word	0xffffffff


	//   ....[7]....
        /*0048*/ 	.word	0xffffffff


	//   ....[8]....
        /*004c*/ 	.word	0xffffffff


	//   ....[9]....
        /*0050*/ 	.word	0xffffffff


	//   ....[10]....
        /*0054*/ 	.word	0xffffffff


	//   ....[11]....
        /*0058*/ 	.word	0xffffffff


	//   ....[12]....
        /*005c*/ 	.word	0xffffffff


	//   ....[13]....
        /*0060*/ 	.word	0xffffffff


	//   ....[14]....
        /*0064*/ 	.word	0xffffffff


	//   ....[15]....
        /*0068*/ 	.word	0xffffffff


	//----- nvinfo : EIATTR_COOP_GROUP_INSTR_OFFSETS
	.align		4
.L_1686:
        /*006c*/ 	.byte	0x04, 0x28
        /*006e*/ 	.short	(.L_1688 - .L_1687)


	//   ....[0]....
.L_1687:
        /*0070*/ 	.word	0x00003ae0


	//   ....[1]....
        /*0074*/ 	.word	0x00003c60


	//   ....[2]....
        /*0078*/ 	.word	0x00003cb0


	//   ....[3]....
        /*007c*/ 	.word	0x00003d50


	//   ....[4]....
        /*0080*/ 	.word	0x00006a70


	//   ....[5]....
        /*0084*/ 	.word	0x00006a80


	//   ....[6]....
        /*0088*/ 	.word	0x00006ab0


	//   ....[7]....
        /*008c*/ 	.word	0x00006ac0


	//   ....[8]....
        /*0090*/ 	.word	0x000090b0


	//   ....[9]....
        /*0094*/ 	.word	0x000090c0


	//   ....[10]....
        /*0098*/ 	.word	0x000090f0


	//   ....[11]....
        /*009c*/ 	.word	0x00009100


	//   ....[12]....
        /*00a0*/ 	.word	0x0000a440


	//   ....[13]....
        /*00a4*/ 	.word	0x0000a480


	//   ....[14]....
        /*00a8*/ 	.word	0x0000a4f0


	//   ....[15]....
        /*00ac*/ 	.word	0x0000a500


	//----- nvinfo : EIATTR_EXIT_INSTR_OFFSETS
	.align		4
.L_1688:
        /*00b0*/ 	.byte	0x04, 0x1c
        /*00b2*/ 	.short	(.L_1690 - .L_1689)


	//   ....[0]....
.L_1689:
        /*00b4*/ 	.word	0x00000310


	//   ....[1]....
        /*00b8*/ 	.word	0x00000950


	//   ....[2]....
        /*00bc*/ 	.word	0x00000980


	//   ....[3]....
        /*00c0*/ 	.word	0x0000afe0


	//   ....[4]....
        /*00c4*/ 	.word	0x0000b0b0


	//----- nvinfo : EIATTR_CRS_STACK_SIZE
	.align		4
.L_1690:
        /*00c8*/ 	.byte	0x04, 0x1e
        /*00ca*/ 	.short	(.L_1692 - .L_1691)
.L_1691:
        /*00cc*/ 	.word	0x00000000


	//----- nvinfo : EIATTR_CBANK_PARAM_SIZE
	.align		4
.L_1692:
        /*00d0*/ 	.byte	0x03, 0x19
        /*00d2*/ 	.short	0x01d0


	//----- nvinfo : EIATTR_PARAM_CBANK
	.align		4
        /*00d4*/ 	.byte	0x04, 0x0a
        /*00d6*/ 	.short	(.L_1694 - .L_1693)
	.align		4
.L_1693:
        /*00d8*/ 	.word	index@(.nv.constant0._ZN5flash24flash_fwd_splitkv_kernelI23Flash_fwd_kernel_traitsILi32ELi64ELi128ELi4ELb0ELb0EN7cutlass6half_tE19Flash_kernel_traitsILi32ELi64ELi128ELi4ES3_EELb1ELb0ELb0ELb0ELb1ELb0ELb0ELb0EEEvNS_16Flash_fwd_paramsE)
        /*00dc*/ 	.short	0x0210
        /*00de*/ 	.short	0x01d0


	//----- nvinfo : EIATTR_SW_WAR
	.align		4
.L_1694:
        /*00e0*/ 	.byte	0x04, 0x36
        /*00e2*/ 	.short	(.L_1696 - .L_1695)
.L_1695:
        /*00e4*/ 	.word	0x00000008
.L_1696:


//--------------------- .nv.info._ZN5flash24flash_fwd_splitkv_kernelI23Flash_fwd_kernel_traitsILi32ELi64ELi128ELi4ELb0ELb0EN7cutlass6half_tE19Flash_kernel_traitsILi32ELi64ELi128ELi4ES3_EELb1ELb0ELb0ELb0ELb1ELb1ELb0ELb0EEEvNS_16Flash_fwd_paramsE --------------------------
	.section	.nv.info._ZN5flash24flash_fwd_splitkv_kernelI23Flash_fwd_kernel_traitsILi32ELi64ELi128ELi4ELb0ELb0EN7cutlass6half_tE19Flash_kernel_traitsILi32ELi64ELi128ELi4ES3_EELb1ELb0ELb0ELb0ELb1ELb1ELb0ELb0EEEvNS_16Flash_fwd_paramsE,"",@"SHT_CUDA_INFO"
	.sectionflags	@""
	.align	4


	//----- nvinfo : EIATTR_CUDA_API_VERSION
	.align		4
        /*0000*/ 	.byte	0x04, 0x37
        /*0002*/ 	.short	(.L_1698 - .L_1697)
.L_1697:
        /*0004*/ 	.word	0x00000082


	//----- nvinfo : EIATTR_KPARAM_INFO
	.align		4
.L_1698:
        /*0008*/ 	.byte	0x04, 0x17
        /*000a*/ 	.short	(.L_1700 - .L_1699)
.L_1699:
        /*000c*/ 	.word	0x00000000
        /*0010*/ 	.short	0x0000
        /*0012*/ 	.short	0x0000
        /*0014*/ 	.byte	0x00, 0xf0, 0x41, 0x07


	//----- nvinfo : EIATTR_SPARSE_MMA_MASK
	.align		4
.L_1700:
        /*0018*/ 	.byte	0x03, 0x50
        /*001a*/ 	.short	0x0000


	//----- nvinfo : EIATTR_MAXREG_COUNT
	.align		4
        /*001c*/ 	.byte	0x03, 0x1b
        /*001e*/ 	.short	0x00ff


	//----- nvinfo : EIATTR_NUM_BARRIERS
	.align		4
        /*0020*/ 	.byte	0x02, 0x4c
        /*0022*/ 	.byte	0x01
	.zero		1


	//----- nvinfo : EIATTR_MERCURY_ISA_VERSION
	.align		4
        /*0024*/ 	.byte	0x03, 0x5f
        /*0026*/ 	.short	0x0101


	//----- nvinfo : EIATTR_COOP_GROUP_MASK_REGIDS
	.align		4
        /*0028*/ 	.byte	0x04, 0x29
        /*002a*/ 	.short	(.L_1702 - .L_1701)


	//   ....[0]....
.L_1701:
        /*002c*/ 	.word	0xffffffff


	//   ....[1]....
        /*0030*/ 	.word	0xffffffff


	//   ....[2]....
        /*0034*/ 	.word	0xffffffff


	//   ....[3]....
        /*0038*/ 	.word	0xffffffff


	//   ....[4]....
        /*003c*/ 	.word	0xffffffff


	//   ....[5]....
        /*0040*/ 	.word	0xffffffff


	//   ....[6]....
        /*0044*/ 	.word	0xffffffff


	//   ....[7]....
        /*0048*/ 	.word	0xffffffff


	//   ....[8]....
        /*004c*/ 	.word	0xffffffff


	//   ....[9]....
        /*0050*/ 	.word	0xffffffff


	//   ....[10]....
        /*0054*/ 	.word	0xffffffff


	//   ....[11]....
        /*0058*/ 	.word	0xffffffff


	//   ....[12]....
        /*005c*/ 	.word	0xffffffff


	//   ....[13]....
        /*0060*/ 	.word	0xffffffff


	//   ....[14]....
        /*0064*/ 	.word	0xffffffff


	//   ....[15]....
        /*0068*/ 	.word	0xffffffff


	//----- nvinfo : EIATTR_COOP_GROUP_INSTR_OFFSETS
	.align		4
.L_1702:
        /*006c*/ 	.byte	0x04, 0x28
        /*006e*/ 	.short	(.L_1704 - .L_1703)


	//   ....[0]....
.L_1703:
        /*0070*/ 	.word	0x00004360


	//   ....[1]....
        /*0074*/ 	.word	0x00004480


	//   ....[2]....
        /*0078*/ 	.word	0x00004490


	//   ....[3]....
        /*007c*/ 	.word	0x000044e0


	//   ....[4]....
        /*0080*/ 	.word	0x00007a10


	//   ....[5]....
        /*0084*/ 	.word	0x00007a20


	//   ....[6]....
        /*0088*/ 	.word	0x00007a50


	//   ....[7]....
        /*008c*/ 	.word	0x00007a60


	//   ....[8]....
        /*0090*/ 	.word	0x0000a830


	//   ....[9]....
        /*0094*/ 	.word	0x0000a850


	//   ....[10]....
        /*0098*/ 	.word	0x0000a880


	//   ....[11]....
        /*009c*/ 	.word	0x0000a890


	//   ....[12]....
        /*00a0*/ 	.word	0x0000bbe0


	//   ....[13]....
        /*00a4*/ 	.word	0x0000bc20


	//   ....[14]....
        /*00a8*/ 	.word	0x0000bc90


	//   ....[15]....
        /*00ac*/ 	.word	0x0000bca0


	//----- nvinfo : EIATTR_EXIT_INSTR_OFFSETS
	.align		4
.L_1704:
        /*00b0*/ 	.byte	0x04, 0x1c
        /*00b2*/ 	.short	(.L_1706 - .L_1705)


	//   ....[0]....
.L_1705:
        /*00b4*/ 	.word	0x00000310


	//   ....[1]....
        /*00b8*/ 	.word	0x00000950


	//   ....[2]....
        /*00bc*/ 	.word	0x00000980


	//   ....[3]....
        /*00c0*/ 	.word	0x0000c780


	//   ....[4]....
        /*00c4*/ 	.word	0x0000c850


	//----- nvinfo : EIATTR_CRS_STACK_SIZE
	.align		4
.L_1706:
        /*00c8*/ 	.byte	0x04, 0x1e
        /*00ca*/ 	.short	(.L_1708 - .L_1707)
.L_1707:
        /*00cc*/ 	.word	0x00000000


	//----- nvinfo : EIATTR_CBANK_PARAM_SIZE
	.align		4
.L_1708:
        /*00d0*/ 	.byte	0x03, 0x19
        /*00d2*/ 	.short	0x01d0


	//----- nvinfo : EIATTR_PARAM_CBANK
	.align		4
        /*00d4*/ 	.byte	0x04, 0x0a
        /*00d6*/ 	.short	(.L_1710 - .L_1709)
	.align		4
.L_1709:
        /*00d8*/ 	.word	index@(.nv.constant0._ZN5flash24flash_fwd_splitkv_kernelI23Flash_fwd_kernel_traitsILi32ELi64ELi128ELi4ELb0ELb0EN7cutlass6half_tE19Flash_kernel_traitsILi32ELi64ELi128ELi4ES3_EELb1ELb0ELb0ELb0ELb1ELb1ELb0ELb0EEEvNS_16Flash_fwd_paramsE)
        /*00dc*/ 	.short	0x0210
        /*00de*/ 	.short	0x01d0


	//----- nvinfo : EIATTR_SW_WAR
	.align		4
.L_1710:
        /*00e0*/ 	.byte	0x04, 0x36
        /*00e2*/ 	.short	(.L_1712 - .L_1711)
.L_1711:
        /*00e4*/ 	.word	0x00000008
.L_1712:


//--------------------- .nv.info._ZN5flash24flash_fwd_splitkv_kernelI23Flash_fwd_kernel_traitsILi32ELi64ELi128ELi4ELb0ELb0EN7cutlass6half_tE19Flash_kernel_traitsILi32ELi64ELi128ELi4ES3_EELb1ELb0ELb1ELb0ELb0ELb0ELb0ELb0EEEvNS_16Flash_fwd_paramsE --------------------------
	.section	.nv.info._ZN5flash24flash_fwd_splitkv_kernelI23Flash_fwd_kernel_traitsILi32ELi64ELi128ELi4ELb0ELb0EN7cutlass6half_tE19Flash_kernel_traitsILi32ELi64ELi128ELi4ES3_EELb1ELb0ELb1ELb0ELb0ELb0ELb0ELb0EEEvNS_16Flash_fwd_paramsE,"",@"SHT_CUDA_INFO"
	.sectionflags	@""
	.align	4


	//----- nvinfo : EIATTR_CUDA_API_VERSION
	.align		4
        /*0000*/ 	.byte	0x04, 0x37
        /*0002*/ 	.short	(.L_1714 - .L_1713)
.L_1713:
        /*0004*/ 	.word	0x00000082


	//----- nvinfo : EIATTR_KPARAM_INFO
	.align		4
.L_1714:
        /*0008*/ 	.byte	0x04, 0x17
        /*000a*/ 	.short	(.L_1716 - .L_1715)
.L_1715:
        /*000c*/ 	.word	0x00000000
        /*0010*/ 	.short	0x0000
        /*0012*/ 	.short	0x0000
        /*0014*/ 	.byte	0x00, 0xf0, 0x41, 0x07


	//----- nvinfo : EIATTR_SPARSE_MMA_MASK
	.align		4
.L_1716:
        /*0018*/ 	.byte	0x03, 0x50
        /*001a*/ 	.short	0x0000


	//----- nvinfo : EIATTR_MAXREG_COUNT
	.align		4
        /*001c*/ 	.byte	0x03, 0x1b
        /*001e*/ 	.short	0x00ff


	//----- nvinfo : EIATTR_NUM_BARRIERS
	.align		4
        /*0020*/ 	.byte	0x02, 0x4c
        /*0022*/ 	.byte	0x01
	.zero		1


	//----- nvinfo : EIATTR_MERCURY_ISA_VERSION
	.align		4
        /*0024*/ 	.byte	0x03, 0x5f
        /*0026*/ 	.short	0x0101


	//----- nvinfo : EIATTR_INT_WARP_WIDE_INSTR_OFFSETS
	.align		4
        /*0028*/ 	.byte	0x04, 0x31
        /*002a*/ 	.short	(.L_1718 - .L_1717)


	//   ....[0]....
.L_1717:
        /*002c*/ 	.word	0x00006110


	//----- nvinfo : EIATTR_COOP_GROUP_MASK_REGIDS
	.align		4
.L_1718:
        /*0030*/ 	.byte	0x04, 0x29
        /*0032*/ 	.short	(.L_1720 - .L_1719)


	//   ....[0]....
.L_1719:
        /*0034*/ 	.word	0xffffffff


	//   ....[1]....
        /*0038*/ 	.word	0xffffffff


	//   ....[2]....
        /*003c*/ 	.word	0xffffffff


	//   ....[3]....
        /*0040*/ 	.word	0xffffffff


	//   ....[4]....
        /*0044*/ 	.word	0xffffffff


	//   ....[5]....
        /*0048*/ 	.word	0xffffffff


	//   ....[6]....
        /*004c*/ 	.word	0xffffffff


	//   ....[7]....
        /*0050*/ 	.word	0xffffffff


	//   ....[8]....
        /*0054*/ 	.word	0xffffffff


	//   ....[9]....
        /*0058*/ 	.word	0xffffffff


	//   ....[10]....
        /*005c*/ 	.word	0xffffffff


	//   ....[11]....
        /*0060*/ 	.word	0xffffffff


	//   ....[12]....
        /*0064*/ 	.word	0xffffffff


	//   ....[13]....
        /*0068*/ 	.word	0xffffffff


	//   ....[14]....
        /*006c*/ 	.word	0xffffffff


	//   ....[15]....
        /*0070*/ 	.word	0xffffffff


	//----- nvinfo : EIATTR_COOP_GROUP_INSTR_OFFSETS
	.align		4
.L_1720:
        /*0074*/ 	.byte	0x04, 0x28
        /*0076*/ 	.short	(.L_1722 - .L_1721)


	//   ....[0]....
.L_1721:
        /*0078*/ 	.word	0x00004a50


	//   ....[1]....
        /*007c*/ 	.word	0x00004a90


	//   ....[2]....
        /*0080*/ 	.word	0x00004aa0


	//   ....[3]....
        /*0084*/ 	.word	0x00004ad0


	//   ....[4]....
        /*0088*/ 	.word	0x00008320


	//   ....[5]....
        /*008c*/ 	.word	0x00008360


	//   ....[6]....
        /*0090*/ 	.word	0x00008380


	//   ....[7]....
        /*0094*/ 	.word	0x000083a0


	//   ....[8]....
        /*0098*/ 	.word	0x0000b480


	//   ....[9]....
        /*009c*/ 	.word	0x0000b4a0


	//   ....[10]....
        /*00a0*/ 	.word	0x0000b4d0


	//   ....[11]....
        /*00a4*/ 	.word	0x0000b4e0


	//   ....[12]....
        /*00a8*/ 	.word	0x0000c820


	//   ....[13]....
        /*00ac*/ 	.word	0x0000c860


	//   ....[14]....
        /*00b0*/ 	.word	0x0000c8c0


	//   ....[15]....
        /*00b4*/ 	.word	0x0000c8d0


	//----- nvinfo : EIATTR_EXIT_INSTR_OFFSETS
	.align		4
.L_1722:
        /*00b8*/ 	.byte	0x04, 0x1c
        /*00ba*/ 	.short	(.L_1724 - .L_1723)


	//   ....[0]....
.L_1723:
        /*00bc*/ 	.word	0x00000310


	//   ....[1]....
        /*00c0*/ 	.word	0x00000990


	//   ....[2]....
        /*00c4*/ 	.word	0x000009c0


	//   ....[3]....
        /*00c8*/ 	.word	0x0000d3d0


	//   ....[4]....
        /*00cc*/ 	.word	0x0000d490


	//----- nvinfo : EIATTR_CRS_STACK_SIZE
	.align		4
.L_1724:
        /*00d0*/ 	.byte	0x04, 0x1e
        /*00d2*/ 	.short	(.L_1726 - .L_1725)
.L_1725:
        /*00d4*/ 	.word	0x00000000


	//----- nvinfo : EIATTR_CBANK_PARAM_SIZE
	.align		4
.L_1726:
        /*00d8*/ 	.byte	0x03, 0x19
        /*00da*/ 	.short	0x01d0


	//----- nvinfo : EIATTR_PARAM_CBANK
	.align		4
        /*00dc*/ 	.byte	0x04, 0x0a
        /*00de*/ 	.short	(.L_1728 - .L_1727)
	.align		4
.L_1727:
        /*00e0*/ 	.word	index@(.nv.constant0._ZN5flash24flash_fwd_splitkv_kernelI23Flash_fwd_kernel_traitsILi32ELi64ELi128ELi4ELb0ELb0EN7cutlass6half_tE19Flash_kernel_traitsILi32ELi64ELi128ELi4ES3_EELb1ELb0ELb1ELb0ELb0ELb0ELb0ELb0EEEvNS_16Flash_fwd_paramsE)
        /*00e4*/ 	.short	0x0210
        /*00e6*/ 	.short	0x01d0


	//----- nvinfo : EIATTR_SW_WAR
	.align		4
.L_1728:
        /*00e8*/ 	.byte	0x04, 0x36
        /*00ea*/ 	.short	(.L_1730 - .L_1729)
.L_1729:
        /*00ec*/ 	.word	0x00000008
.L_1730:


//--------------------- .nv.info._ZN5flash24flash_fwd_splitkv_kernelI23Flash_fwd_kernel_traitsILi32ELi64ELi128ELi4ELb0ELb0EN7cutlass6half_tE19Flash_kernel_traitsILi32ELi64ELi128ELi4ES3_EELb1ELb0ELb1ELb0ELb0ELb1ELb0ELb0EEEvNS_16Flash_fwd_paramsE --------------------------
	.section	.nv.info._ZN5flash24flash_fwd_splitkv_kernelI23Flash_fwd_kernel_traitsILi32ELi64ELi128ELi4ELb0ELb0EN7cutlass6half_tE19Flash_kernel_traitsILi32ELi64ELi128ELi4ES3_EELb1ELb0ELb1ELb0ELb0ELb1ELb0ELb0EEEvNS_16Flash_fwd_paramsE,"",@"SHT_CUDA_INFO"
	.sectionflags	@""
	.align	4


	//----- nvinfo : EIATTR_CUDA_API_VERSION
	.align		4
        /*0000*/ 	.byte	0x04, 0x37
        /*0002*/ 	.short	(.L_1732 - .L_1731)
.L_1731:
        /*0004*/ 	.word	0x00000082


	//----- nvinfo : EIATTR_KPARAM_INFO
	.align		4
.L_1732:
        /*0008*/ 	.byte	0x04, 0x17
        /*000a*/ 	.short	(.L_1734 - .L_1733)
.L_1733:
        /*000c*/ 	.word	0x00000000
        /*0010*/ 	.short	0x0000
        /*0012*/ 	.short	0x0000
        /*0014*/ 	.byte	0x00, 0xf0, 0x41, 0x07


	//----- nvinfo : EIATTR_SPARSE_MMA_MASK
	.align		4
.L_1734:
        /*0018*/ 	.byte	0x03, 0x50
        /*001a*/ 	.short	0x0000


	//----- nvinfo : EIATTR_MAXREG_COUNT
	.align		4
        /*001c*/ 	.byte	0x03, 0x1b
        /*001e*/ 	.short	0x00ff


	//----- nvinfo : EIATTR_NUM_BARRIERS
	.align		4
        /*0020*/ 	.byte	0x02, 0x4c
        /*0022*/ 	.byte	0x01
	.zero		1


	//----- nvinfo : EIATTR_MERCURY_ISA_VERSION
	.align		4
        /*0024*/ 	.byte	0x03, 0x5f
        /*0026*/ 	.short	0x0101


	//----- nvinfo : EIATTR_COOP_GROUP_MASK_REGIDS
	.align		4
        /*0028*/ 	.byte	0x04, 0x29
        /*002a*/ 	.short	(.L_1736 - .L_1735)


	//   ....[0]....
.L_1735:
        /*002c*/ 	.word	0xffffffff


	//   ....[1]....
        /*0030*/ 	.word	0xffffffff


	//   ....[2]....
        /*0034*/ 	.word	0xffffffff


	//   ....[3]....
        /*0038*/ 	.word	0xffffffff


	//   ....[4]....
        /*003c*/ 	.word	0xffffffff


	//   ....[5]....
        /*0040*/ 	.word	0xffffffff


	//   ....[6]....
        /*0044*/ 	.word	0xffffffff


	//   ....[7]....
        /*0048*/ 	.word	0xffffffff


	//   ....[8]....
        /*004c*/ 	.word	0xffffffff


	//   ....[9]....
        /*0050*/ 	.word	0xffffffff


	//   ....[10]....
        /*0054*/ 	.word	0xffffffff


	//   ....[11]....
        /*0058*/ 	.word	0xffffffff


	//   ....[12]....
        /*005c*/ 	.word	0xffffffff


	//   ....[13]....
        /*0060*/ 	.word	0xffffffff


	//   ....[14]....
        /*0064*/ 	.word	0xffffffff


	//   ....[15]....
        /*0068*/ 	.word	0xffffffff


	//----- nvinfo : EIATTR_COOP_GROUP_INSTR_OFFSETS
	.align		4
.L_1736:
        /*006c*/ 	.byte	0x04, 0x28
        /*006e*/ 	.short	(.L_1738 - .L_1737)


	//   ....[0]....
.L_1737:
        /*0070*/ 	.word	0x00005210


	//   ....[1]....
        /*0074*/ 	.word	0x00005230


	//   ....[2]....
        /*0078*/ 	.word	0x00005270


	//   ....[3]....
        /*007c*/ 	.word	0x00005280


	//   ....[4]....
        /*0080*/ 	.word	0x000092e0


	//   ....[5]....
        /*0084*/ 	.word	0x000092f0


	//   ....[6]....
        /*0088*/ 	.word	0x00009320


	//   ....[7]....
        /*008c*/ 	.word	0x00009330


	//   ....[8]....
        /*0090*/ 	.word	0x0000cc20


	//   ....[9]....
        /*0094*/ 	.word	0x0000cc30


	//   ....[10]....
        /*0098*/ 	.word	0x0000cc60


	//   ....[11]....
        /*009c*/ 	.word	0x0000cc70


	//   ....[12]....
        /*00a0*/ 	.word	0x0000dfb0


	//   ....[13]....
        /*00a4*/ 	.word	0x0000dff0


	//   ....[14]....
        /*00a8*/ 	.word	0x0000e050


	//   ....[15]....
        /*00ac*/ 	.word	0x0000e060


	//----- nvinfo : EIATTR_EXIT_INSTR_OFFSETS
	.align		4
.L_1738:
        /*00b0*/ 	.byte	0x04, 0x1c
        /*00b2*/ 	.short	(.L_1740 - .L_1739)


	//   ....[0]....
.L_1739:
        /*00b4*/ 	.word	0x00000310


	//   ....[1]....
        /*00b8*/ 	.word	0x00000990


	//   ....[2]....
        /*00bc*/ 	.word	0x000009c0


	//   ....[3]....
        /*00c0*/ 	.word	0x0000eb60


	//   ....[4]....
        /*00c4*/ 	.word	0x0000ec20


	//----- nvinfo : EIATTR_CRS_STACK_SIZE
	.align		4
.L_1740:
        /*00c8*/ 	.byte	0x04, 0x1e
        /*00ca*/ 	.short	(.L_1742 - .L_1741)
.L_1741:
        /*00cc*/ 	.word	0x00000000


	//----- nvinfo : EIATTR_CBANK_PARAM_SIZE
	.align		4
.L_1742:
        /*00d0*/ 	.byte	0x03, 0x19
        /*00d2*/ 	.short	0x01d0


	//----- nvinfo : EIATTR_PARAM_CBANK
	.align		4
        /*00d4*/ 	.byte	0x04, 0x0a
        /*00d6*/ 	.short	(.L_1744 - .L_1743)
	.align		4
.L_1743:
        /*00d8*/ 	.word	index@(.nv.constant0._ZN5flash24flash_fwd_splitkv_kernelI23Flash_fwd_kernel_traitsILi32ELi64ELi128ELi4ELb0ELb0EN7cutlass6half_tE19Flash_kernel_traitsILi32ELi64ELi128ELi4ES3_EELb1ELb0ELb1ELb0ELb0ELb1ELb0ELb0EEEvNS_16Flash_fwd_paramsE)
        /*00dc*/ 	.short	0x0210
        /*00de*/ 	.short	0x01d0


	//----- nvinfo : EIATTR_SW_WAR
	.align		4
.L_1744:
        /*00e0*/ 	.byte	0x04, 0x36
        /*00e2*/ 	.short	(.L_1746 - .L_1745)
.L_1745:
        /*00e4*/ 	.word	0x00000008
.L_1746:


//--------------------- .nv.info._ZN5flash24flash_fwd_splitkv_kernelI23Flash_fwd_kernel_traitsILi32ELi64ELi128ELi4ELb0ELb0EN7cutlass6half_tE19Flash_kernel_traitsILi32ELi64ELi128ELi4ES3_EELb1ELb0ELb0ELb0ELb1ELb0ELb0ELb1EEEvNS_16Flash_fwd_paramsE --------------------------
	.section	.nv.info._ZN5flash24flash_fwd_splitkv_kernelI23Flash_fwd_kernel_traitsILi32ELi64ELi128ELi4ELb0ELb0EN7cutlass6half_tE19Flash_kernel_traitsILi32ELi64ELi128ELi4ES3_EELb1ELb0ELb0ELb0ELb1ELb0ELb0ELb1EEEvNS_16Flash_fwd_paramsE,"",@"SHT_CUDA_INFO"
	.sectionflags	@""
	.align	4


	//----- nvinfo : EIATTR_CUDA_API_VERSION
	.align		4
        /*0000*/ 	.byte	0x04, 0x37
        /*0002*/ 	.short	(.L_1748 - .L_1747)
.L_1747:
        /*0004*/ 	.word	0x00000082


	//----- nvinfo : EIATTR_KPARAM_INFO
	.align		4
.L_1748:
        /*0008*/ 	.byte	0x04, 0x17
        /*000a*/ 	.short	(.L_1750 - .L_1749)
.L_1749:
        /*000c*/ 	.word	0x00000000
        /*0010*/ 	.short	0x0000
        /*0012*/ 	.short	0x0000
        /*0014*/ 	.byte	0x00, 0xf0, 0x41, 0x07


	//----- nvinfo : EIATTR_SPARSE_MMA_MASK
	.align		4
.L_1750:
        /*0018*/ 	.byte	0x03, 0x50
        /*001a*/ 	.short	0x0000


	//----- nvinfo : EIATTR_MAXREG_COUNT
	.align		4
        /*001c*/ 	.byte	0x03, 0x1b
        /*001e*/ 	.short	0x00ff


	//----- nvinfo : EIATTR_NUM_BARRIERS
	.align		4
        /*0020*/ 	.byte	0x02, 0x4c
        /*0022*/ 	.byte	0x01
	.zero		1


	//----- nvinfo : EIATTR_MERCURY_ISA_VERSION
	.align		4
        /*0024*/ 	.byte	0x03, 0x5f
        /*0026*/ 	.short	0x0101


	//----- nvinfo : EIATTR_COOP_GROUP_MASK_REGIDS
	.align		4
        /*0028*/ 	.byte	0x04, 0x29
        /*002a*/ 	.short	(.L_1752 - .L_1751)


	//   ....[0]....
.L_1751:
        /*002c*/ 	.word	0xffffffff


	//   ....[1]....
        /*0030*/ 	.word	0xffffffff


	//   ....[2]....
        /*0034*/ 	.word	0xffffffff


	//   ....[3]....
        /*0038*/ 	.word	0xffffffff


	//   ....[4]....
        /*003c*/ 	.word	0xffffffff


	//   ....[5]....
        /*0040*/ 	.word	0xffffffff


	//   ....[6]....
        /*0044*/ 	.word	0xffffffff


	//   ....[7]....
        /*0048*/ 	.word	0xffffffff


	//   ....[8]....
        /*004c*/ 	.word	0xffffffff


	//   ....[9]....
        /*0050*/ 	.word	0xffffffff


	//   ....[10]....
        /*0054*/ 	.word	0xffffffff


	//   ....[11]....
        /*0058*/ 	.word	0xffffffff


	//   ....[12]....
        /*005c*/ 	.word	0xffffffff


	//   ....[13]....
        /*0060*/ 	.word	0xffffffff


	//   ....[14]....
        /*0064*/ 	.word	0xffffffff


	//   ....[15]....
        /*0068*/ 	.word	0xffffffff


	//----- nvinfo : EIATTR_COOP_GROUP_INSTR_OFFSETS
	.align		4
.L_1752:
        /*006c*/ 	.byte	0x04, 0x28
        /*006e*/ 	.short	(.L_1754 - .L_1753)


	//   ....[0]....
.L_1753:
        /*0070*/ 	.word	0x00008ca0


	//   ....[1]....
        /*0074*/ 	.word	0x00008cd0


	//   ....[2]....
        /*0078*/ 	.word	0x00008ce0


	//   ....[3]....
        /*007c*/ 	.word	0x00008d10


	//   ....[4]....
        /*0080*/ 	.word	0x0000bad0


	//   ....[5]....
        /*0084*/ 	.word	0x0000bb00


	//   ....[6]....
        /*0088*/ 	.word	0x0000bb20


	//   ....[7]....
        /*008c*/ 	.word	0x0000bb40


	//   ....[8]....
        /*0090*/ 	.word	0x0000e130


	//   ....[9]....
        /*0094*/ 	.word	0x0000e150


	//   ....[10]....
        /*0098*/ 	.word	0x0000e180


	//   ....[11]....
        /*009c*/ 	.word	0x0000e190


	//   ....[12]....
        /*00a0*/ 	.word	0x0000f4e0


	//   ....[13]....
        /*00a4*/ 	.word	0x0000f540


	//   ....[14]....
        /*00a8*/ 	.word	0x0000f580


	//   ....[15]....
        /*00ac*/ 	.word	0x0000f5a0


	//----- nvinfo : EIATTR_EXIT_INSTR_OFFSETS
	.align		4
.L_1754:
        /*00b0*/ 	.byte	0x04, 0x1c
        /*00b2*/ 	.short	(.L_1756 - .L_1755)


	//   ....[0]....
.L_1755:
        /*00b4*/ 	.word	0x00000330


	//   ....[1]....
        /*00b8*/ 	.word	0x00000970


	//   ....[2]....
        /*00bc*/ 	.word	0x000009a0


	//   ....[3]....
        /*00c0*/ 	.word	0x00010060


	//   ....[4]....
        /*00c4*/ 	.word	0x00010120


	//----- nvinfo : EIATTR_CRS_STACK_SIZE
	.align		4
.L_1756:
        /*00c8*/ 	.byte	0x04, 0x1e
        /*00ca*/ 	.short	(.L_1758 - .L_1757)
.L_1757:
        /*00cc*/ 	.word	0x00000000


	//----- nvinfo : EIATTR_CBANK_PARAM_SIZE
	.align		4
.L_1758:
        /*00d0*/ 	.byte	0x03, 0x19
        /*00d2*/ 	.short	0x01d0


	//----- nvinfo : EIATTR_PARAM_CBANK
	.align		4
        /*00d4*/ 	.byte	0x04, 0x0a
        /*00d6*/ 	.short	(.L_1760 - .L_1759)
	.align		4
.L_1759:
        /*00d8*/ 	.word	index@(.nv.constant0._ZN5flash24flash_fwd_splitkv_kernelI23Flash_fwd_kernel_traitsILi32ELi64ELi128ELi4ELb0ELb0EN7cutlass6half_tE19Flash_kernel_traitsILi32ELi64ELi128ELi4ES3_EELb1ELb0ELb0ELb0ELb1ELb0ELb0ELb1EEEvNS_16Flash_fwd_paramsE)
        /*00dc*/ 	.short	0x0210
        /*00de*/ 	.short	0x01d0


	//----- nvinfo : EIATTR_SW_WAR
	.align		4
.L_1760:
        /*00e0*/ 	.byte	0x04, 0x36
        /*00e2*/ 	.short	(.L_1762 - .L_1761)
.L_1761:
        /*00e4*/ 	.word	0x00000008
.L_1762:


//--------------------- .nv.info._ZN5flash24flash_fwd_splitkv_kernelI23Flash_fwd_kernel_traitsILi32ELi64ELi128ELi4ELb0ELb0EN7cutlass6half_tE19Flash_kernel_traitsILi32ELi64ELi128ELi4ES3_EELb1ELb0ELb0ELb0ELb1ELb1ELb0ELb1EEEvNS_16Flash_fwd_paramsE --------------------------
	.section	.nv.info._ZN5flash24flash_fwd_splitkv_kernelI23Flash_fwd_kernel_traitsILi32ELi64ELi128ELi4ELb0ELb0EN7cutlass6half_tE19Flash_kernel_traitsILi32ELi64ELi128ELi4ES3_EELb1ELb0ELb0ELb0ELb1ELb1ELb0ELb1EEEvNS_16Flash_fwd_paramsE,"",@"SHT_CUDA_INFO"
	.sectionflags	@""
	.align	4


	//----- nvinfo : EIATTR_CUDA_API_VERSION
	.align		4
        /*0000*/ 	.byte	0x04, 0x37
        /*0002*/ 	.short	(.L_1764 - .L_1763)
.L_1763:
        /*0004*/ 	.word	0x00000082


	//----- nvinfo : EIATTR_KPARAM_INFO
	.align		4
.L_1764:
        /*0008*/ 	.byte	0x04, 0x17
        /*000a*/ 	.short	(.L_1766 - .L_1765)
.L_1765:
        /*000c*/ 	.word	0x00000000
        /*0010*/ 	.short	0x0000
        /*0012*/ 	.short	0x0000
        /*0014*/ 	.byte	0x00, 0xf0, 0x41, 0x07


	//----- nvinfo : EIATTR_SPARSE_MMA_MASK
	.align		4
.L_1766:
        /*0018*/ 	.byte	0x03, 0x50
        /*001a*/ 	.short	0x0000


	//----- nvinfo : EIATTR_MAXREG_COUNT
	.align		4
        /*001c*/ 	.byte	0x03, 0x1b
        /*001e*/ 	.short	0x00ff


	//----- nvinfo : EIATTR_NUM_BARRIERS
	.align		4
        /*0020*/ 	.byte	0x02, 0x4c
        /*0022*/ 	.byte	0x01
	.zero		1


	//----- nvinfo : EIATTR_MERCURY_ISA_VERSION
	.align		4
        /*0024*/ 	.byte	0x03, 0x5f
        /*0026*/ 	.short	0x0101


	//----- nvinfo : EIATTR_COOP_GROUP_MASK_REGIDS
	.align		4
        /*0028*/ 	.byte	0x04, 0x29
        /*002a*/ 	.short	(.L_1768 - .L_1767)


	//   ....[0]....
.L_1767:
        /*002c*/ 	.word	0xffffffff


	//   ....[1]....
        /*0030*/ 	.word	0xffffffff


	//   ....[2]....
        /*0034*/ 	.word	0xffffffff


	//   ....[3]....
        /*0038*/ 	.word	0xffffffff


	//   ....[4]....
        /*003c*/ 	.word	0xffffffff


	//   ....[5]....
        /*0040*/ 	.word	0xffffffff


	//   ....[6]....
        /*0044*/ 	.word	0xffffffff


	//   ....[7]....
        /*0048*/ 	.word	0xffffffff


	//   ....[8]....
        /*004c*/ 	.word	0xffffffff


	//   ....[9]....
        /*0050*/ 	.word	0xffffffff


	//   ....[10]....
        /*0054*/ 	.word	0xffffffff


	//   ....[11]....
        /*0058*/ 	.word	0xffffffff


	//   ....[12]....
        /*005c*/ 	.word	0xffffffff


	//   ....[13]....
        /*0060*/ 	.word	0xffffffff


	//   ....[14]....
        /*0064*/ 	.word	0xffffffff


	//   ....[15]....
        /*0068*/ 	.word	0xffffffff


	//----- nvinfo : EIATTR_COOP_GROUP_INSTR_OFFSETS
	.align		4
.L_1768:
        /*006c*/ 	.byte	0x04, 0x28
        /*006e*/ 	.short	(.L_1770 - .L_1769)


	//   ....[0]....
.L_1769:
        /*0070*/ 	.word	0x00009400


	//   ....[1]....
        /*0074*/ 	.word	0x00009440


	//   ....[2]....
        /*0078*/ 	.word	0x00009450


	//   ....[3]....
        /*007c*/ 	.word	0x00009490


	//   ....[4]....
        /*0080*/ 	.word	0x0000ca80


	//   ....[5]....
        /*0084*/ 	.word	0x0000ca90


	//   ....[6]....
        /*0088*/ 	.word	0x0000cac0


	//   ....[7]....
        /*008c*/ 	.word	0x0000cad0


	//   ....[8]....
        /*0090*/ 	.word	0x0000f8e0


	//   ....[9]....
        /*0094*/ 	.word	0x0000f900


	//   ....[10]....
        /*0098*/ 	.word	0x0000f930


	//   ....[11]....
        /*009c*/ 	.word	0x0000f940


	//   ....[12]....
        /*00a0*/ 	.word	0x00010c90


	//   ....[13]....
        /*00a4*/ 	.word	0x00010cd0


	//   ....[14]....
        /*00a8*/ 	.word	0x00010d70


	//   ....[15]....
        /*00ac*/ 	.word	0x00010d80


	//----- nvinfo : EIATTR_EXIT_INSTR_OFFSETS
	.align		4
.L_1770:
        /*00b0*/ 	.byte	0x04, 0x1c
        /*00b2*/ 	.short	(.L_1772 - .L_1771)


	//   ....[0]....
.L_1771:
        /*00b4*/ 	.word	0x00000340


	//   ....[1]....
        /*00b8*/ 	.word	0x00000970


	//   ....[2]....
        /*00bc*/ 	.word	0x000009a0


	//   ....[3]....
        /*00c0*/ 	.word	0x00011810


	//   ....[4]....
        /*00c4*/ 	.word	0x000118d0


	//----- nvinfo : EIATTR_CRS_STACK_SIZE
	.align		4
.L_1772:
        /*00c8*/ 	.byte	0x04, 0x1e
        /*00ca*/ 	.short	(.L_1774 - .L_1773)
.L_1773:
        /*00cc*/ 	.word	0x00000000


	//----- nvinfo : EIATTR_CBANK_PARAM_SIZE
	.align		4
.L_1774:
        /*00d0*/ 	.byte	0x03, 0x19
        /*00d2*/ 	.short	0x01d0


	//----- nvinfo : EIATTR_PARAM_CBANK
	.align		4
        /*00d4*/ 	.byte	0x04, 0x0a
        /*00d6*/ 	.short	(.L_1776 - .L_1775)
	.align		4
.L_1775:
        /*00d8*/ 	.word	index@(.nv.constant0._ZN5flash24flash_fwd_splitkv_kernelI23Flash_fwd_kernel_traitsILi32ELi64ELi128ELi4ELb0ELb0EN7cutlass6half_tE19Flash_kernel_traitsILi32ELi64ELi128ELi4ES3_EELb1ELb0ELb0ELb0ELb1ELb1ELb0ELb1EEEvNS_16Flash_fwd_paramsE)
        /*00dc*/ 	.short	0x0210
        /*00de*/ 	.short	0x01d0


	//----- nvinfo : EIATTR_SW_WAR
	.align		4
.L_1776:
        /*00e0*/ 	.byte	0x04, 0x36
        /*00e2*/ 	.short	(.L_1778 - .L_1777)
.L_1777:
        /*00e4*/ 	.word	0x00000008
.L_1778:


//--------------------- .nv.info._ZN5flash24flash_fwd_splitkv_kernelI23Flash_fwd_kernel_traitsILi32ELi64ELi128ELi4ELb0ELb0EN7cutlass6half_tE19Flash_kernel_traitsILi32ELi64ELi128ELi4ES3_EELb1ELb0ELb1ELb0ELb0ELb0ELb0ELb1EEEvNS_16Flash_fwd_paramsE --------------------------
	.section	.nv.info._ZN5flash24flash_fwd_splitkv_kernelI23Flash_fwd_kernel_traitsILi32ELi64ELi128ELi4ELb0ELb0EN7cutlass6half_tE19Flash_kernel_traitsILi32ELi64ELi128ELi4ES3_EELb1ELb0ELb1ELb0ELb0ELb0ELb0ELb1EEEvNS_16Flash_fwd_paramsE,"",@"SHT_CUDA_INFO"
	.sectionflags	@""
	.align	4


	//----- nvinfo : EIATTR_CUDA_API_VERSION
	.align		4
        /*0000*/ 	.byte	0x04, 0x37
        /*0002*/ 	.short	(.L_1780 - .L_1779)
.L_1779:
        /*0004*/ 	.word	0x00000082


	//----- nvinfo : EIATTR_KPARAM_INFO
	.align		4
.L_1780:
        /*0008*/ 	.byte	0x04, 0x17
        /*000a*/ 	.short	(.L_1782 - .L_1781)
.L_1781:
        /*000c*/ 	.word	0x00000000
        /*0010*/ 	.short	0x0000
        /*0012*/ 	.short	0x0000
        /*0014*/ 	.byte	0x00, 0xf0, 0x41, 0x07


	//----- nvinfo : EIATTR_SPARSE_MMA_MASK
	.align		4
.L_1782:
        /*0018*/ 	.byte	0x03, 0x50
        /*001a*/ 	.short	0x0000


	//----- nvinfo : EIATTR_MAXREG_COUNT
	.align		4
        /*001c*/ 	.byte	0x03, 0x1b
        /*001e*/ 	.short	0x00ff


	//----- nvinfo : EIATTR_NUM_BARRIERS
	.align		4
        /*0020*/ 	.byte	0x02, 0x4c
        /*0022*/ 	.byte	0x01
	.zero		1


	//----- nvinfo : EIATTR_MERCURY_ISA_VERSION
	.align		4
        /*0024*/ 	.byte	0x03, 0x5f
        /*0026*/ 	.short	0x0101


	//----- nvinfo : EIATTR_COOP_GROUP_MASK_REGIDS
	.align		4
        /*0028*/ 	.byte	0x04, 0x29
        /*002a*/ 	.short	(.L_1784 - .L_1783)


	//   ....[0]....
.L_1783:
        /*002c*/ 	.word	0xffffffff


	//   ....[1]....
        /*0030*/ 	.word	0xffffffff


	//   ....[2]....
        /*0034*/ 	.word	0xffffffff


	//   ....[3]....
        /*0038*/ 	.word	0xffffffff


	//   ....[4]....
        /*003c*/ 	.word	0xffffffff


	//   ....[5]....
        /*0040*/ 	.word	0xffffffff


	//   ....[6]....
        /*0044*/ 	.word	0xffffffff


	//   ....[7]....
        /*0048*/ 	.word	0xffffffff


	//   ....[8]....
        /*004c*/ 	.word	0xffffffff


	//   ....[9]....
        /*0050*/ 	.word	0xffffffff


	//   ....[10]....
        /*0054*/ 	.word	0xffffffff


	//   ....[11]....
        /*0058*/ 	.word	0xffffffff


	//   ....[12]....
        /*005c*/ 	.word	0xffffffff


	//   ....[13]....
        /*0060*/ 	.word	0xffffffff


	//   ....[14]....
        /*0064*/ 	.word	0xffffffff


	//   ....[15]....
        /*0068*/ 	.word	0xffffffff


	//----- nvinfo : EIATTR_COOP_GROUP_INSTR_OFFSETS
	.align		4
.L_1784:
        /*006c*/ 	.byte	0x04, 0x28
        /*006e*/ 	.short	(.L_1786 - .L_1785)


	//   ....[0]....
.L_1785:
        /*0070*/ 	.word	0x00009c40


	//   ....[1]....
        /*0074*/ 	.word	0x00009c50


	//   ....[2]....
        /*0078*/ 	.word	0x00009c80


	//   ....[3]....
        /*007c*/ 	.word	0x00009c90


	//   ....[4]....
        /*0080*/ 	.word	0x0000d530


	//   ....[5]....
        /*0084*/ 	.word	0x0000d550


	//   ....[6]....
        /*0088*/ 	.word	0x0000d570


	//   ....[7]....
        /*008c*/ 	.word	0x0000d590


	//   ....[8]....
        /*0090*/ 	.word	0x00010540


	//   ....[9]....
        /*0094*/ 	.word	0x000105d0


	//   ....[10]....
        /*0098*/ 	.word	0x00010710


	//   ....[11]....
        /*009c*/ 	.word	0x00010730


	//   ....[12]....
        /*00a0*/ 	.word	0x00011a50


	//   ....[13]....
        /*00a4*/ 	.word	0x00011ab0


	//   ....[14]....
        /*00a8*/ 	.word	0x00011af0


	//   ....[15]....
        /*00ac*/ 	.word	0x00011b20


	//----- nvinfo : EIATTR_EXIT_INSTR_OFFSETS
	.align		4
.L_1786:
        /*00b0*/ 	.byte	0x04, 0x1c
        /*00b2*/ 	.short	(.L_1788 - .L_1787)


	//   ....[0]....
.L_1787:
        /*00b4*/ 	.word	0x00000340


	//   ....[1]....
        /*00b8*/ 	.word	0x000009a0


	//   ....[2]....
        /*00bc*/ 	.word	0x000009d0


	//   ....[3]....
        /*00c0*/ 	.word	0x000125e0


	//   ....[4]....
        /*00c4*/ 	.word	0x000126a0


	//----- nvinfo : EIATTR_CRS_STACK_SIZE
	.align		4
.L_1788:
        /*00c8*/ 	.byte	0x04, 0x1e
        /*00ca*/ 	.short	(.L_1790 - .L_1789)
.L_1789:
        /*00cc*/ 	.word	0x00000000


	//----- nvinfo : EIATTR_CBANK_PARAM_SIZE
	.align		4
.L_1790:
        /*00d0*/ 	.byte	0x03, 0x19
        /*00d2*/ 	.short	0x01d0


	//----- nvinfo : EIATTR_PARAM_CBANK
	.align		4
        /*00d4*/ 	.byte	0x04, 0x0a
        /*00d6*/ 	.short	(.L_1792 - .L_1791)
	.align		4
.L_1791:
        /*00d8*/ 	.word	index@(.nv.constant0._ZN5flash24flash_fwd_splitkv_kernelI23Flash_fwd_kernel_traitsILi32ELi64ELi128ELi4ELb0ELb0EN7cutlass6half_tE19Flash_kernel_traitsILi32ELi64ELi128ELi4ES3_EELb1ELb0ELb1ELb0ELb0ELb0ELb0ELb1EEEvNS_16Flash_fwd_paramsE)
        /*00dc*/ 	.short	0x0210
        /*00de*/ 	.short	0x01d0


	//----- nvinfo : EIATTR_SW_WAR
	.align		4
.L_1792:
        /*00e0*/ 	.byte	0x04, 0x36
        /*00e2*/ 	.short	(.L_1794 - .L_1793)
.L_1793:
        /*00e4*/ 	.word	0x00000008
.L_1794:


//--------------------- .nv.info._ZN5flash24flash_fwd_splitkv_kernelI23Flash_fwd_kernel_traitsILi32ELi64ELi128ELi4ELb0ELb0EN7cutlass6half_tE19Flash_kernel_traitsILi32ELi64ELi128ELi4ES3_EELb1ELb0ELb1ELb0ELb0ELb1ELb0ELb1EEEvNS_16Flash_fwd_paramsE --------------------------
	.section	.nv.info._ZN5flash24flash_fwd_splitkv_kernelI23Flash_fwd_kernel_traitsILi32ELi64ELi128ELi4ELb0ELb0EN7cutlass6half_tE19Flash_kernel_traitsILi32ELi64ELi128ELi4ES3_EELb1ELb0ELb1ELb0ELb0ELb1ELb0ELb1EEEvNS_16Flash_fwd_paramsE,"",@"SHT_CUDA_INFO"
	.sectionflags	@""
	.align	4


	//----- nvinfo : EIATTR_CUDA_API_VERSION
	.align		4
        /*0000*/ 	.byte	0x04, 0x37
        /*0002*/ 	.short	(.L_1796 - .L_1795)
.L_1795:
        /*0004*/ 	.word	0x00000082


	//----- nvinfo : EIATTR_KPARAM_INFO
	.align		4
.L_1796:
        /*0008*/ 	.byte	0x04, 0x17
        /*000a*/ 	.short	(.L_1798 - .L_1797)
.L_1797:
        /*000c*/ 	.word	0x00000000
        /*0010*/ 	.short	0x0000
        /*0012*/ 	.short	0x0000
        /*0014*/ 	.byte	0x00, 0xf0, 0x41, 0x07


	//----- nvinfo : EIATTR_SPARSE_MMA_MASK
	.align		4
.L_1798:
        /*0018*/ 	.byte	0x03, 0x50
        /*001a*/ 	.short	0x0000


	//----- nvinfo : EIATTR_MAXREG_COUNT
	.align		4
        /*001c*/ 	.byte	0x03, 0x1b
        /*001e*/ 	.short	0x00ff


	//----- nvinfo : EIATTR_NUM_BARRIERS
	.align		4
        /*0020*/ 	.byte	0x02, 0x4c
        /*0022*/ 	.byte	0x01
	.zero		1


	//----- nvinfo : EIATTR_MERCURY_ISA_VERSION
	.align		4
        /*0024*/ 	.byte	0x03, 0x5f
        /*0026*/ 	.short	0x0101


	//----- nvinfo : EIATTR_COOP_GROUP_MASK_REGIDS
	.align		4
        /*0028*/ 	.byte	0x04, 0x29
        /*002a*/ 	.short	(.L_1800 - .L_1799)


	//   ....[0]....
.L_1799:
        /*002c*/ 	.word	0xffffffff


	//   ....[1]....
        /*0030*/ 	.word	0xffffffff


	//   ....[2]....
        /*0034*/ 	.word	0xffffffff


	//   ....[3]....
        /*0038*/ 	.word	0xffffffff


	//   ....[4]....
        /*003c*/ 	.word	0xffffffff


	//   ....[5]....
        /*0040*/ 	.word	0xffffffff


	//   ....[6]....
        /*0044*/ 	.word	0xffffffff


	//   ....[7]....
        /*0048*/ 	.word	0xffffffff


	//   ....[8]....
        /*004c*/ 	.word	0xffffffff


	//   ....[9]....
        /*0050*/ 	.word	0xffffffff


	//   ....[10]....
        /*0054*/ 	.word	0xffffffff


	//   ....[11]....
        /*0058*/ 	.word	0xffffffff


	//   ....[12]....
        /*005c*/ 	.word	0xffffffff


	//   ....[13]....
        /*0060*/ 	.word	0xffffffff


	//   ....[14]....
        /*0064*/ 	.word	0xffffffff


	//   ....[15]....
        /*0068*/ 	.word	0xffffffff


	//----- nvinfo : EIATTR_COOP_GROUP_INSTR_OFFSETS
	.align		4
.L_1800:
        /*006c*/ 	.byte	0x04, 0x28
        /*006e*/ 	.short	(.L_1802 - .L_1801)


	//   ....[0]....
.L_1801:
        /*0070*/ 	.word	0x0000a410


	//   ....[1]....
        /*0074*/ 	.word	0x0000a430


	//   ....[2]....
        /*0078*/ 	.word	0x0000a470


	//   ....[3]....
        /*007c*/ 	.word	0x0000a4f0


	//   ....[4]....
        /*0080*/ 	.word	0x0000e4e0


	//   ....[5]....
        /*0084*/ 	.word	0x0000e510


	//   ....[6]....
        /*0088*/ 	.word	0x0000e530


	//   ....[7]....
        /*008c*/ 	.word	0x0000e550


	//   ....[8]....
        /*0090*/ 	.word	0x00011d70


	//   ....[9]....
        /*0094*/ 	.word	0x00011e20


	//   ....[10]....
        /*0098*/ 	.word	0x00011ea0


	//   ....[11]....
        /*009c*/ 	.word	0x00011ec0


	//   ....[12]....
        /*00a0*/ 	.word	0x00013200


	//   ....[13]....
        /*00a4*/ 	.word	0x00013260


	//   ....[14]....
        /*00a8*/ 	.word	0x000132a0


	//   ....[15]....
        /*00ac*/ 	.word	0x000132d0


	//----- nvinfo : EIATTR_EXIT_INSTR_OFFSETS
	.align		4
.L_1802:
        /*00b0*/ 	.byte	0x04, 0x1c
        /*00b2*/ 	.short	(.L_1804 - .L_1803)


	//   ....[0]....
.L_1803:
        /*00b4*/ 	.word	0x00000340


	//   ....[1]....
        /*00b8*/ 	.word	0x000009a0


	//   ....[2]....
        /*00bc*/ 	.word	0x000009d0


	//   ....[3]....
        /*00c0*/ 	.word	0x00013d90


	//   ....[4]....
        /*00c4*/ 	.word	0x00013e50


	//----- nvinfo : EIATTR_CRS_STACK_SIZE
	.align		4
.L_1804:
        /*00c8*/ 	.byte	0x04, 0x1e
        /*00ca*/ 	.short	(.L_1806 - .L_1805)
.L_1805:
        /*00cc*/ 	.word	0x00000000


	//----- nvinfo : EIATTR_CBANK_PARAM_SIZE
	.align		4
.L_1806:
        /*00d0*/ 	.byte	0x03, 0x19
        /*00d2*/ 	.short	0x01d0


	//----- nvinfo : EIATTR_PARAM_CBANK
	.align		4
        /*00d4*/ 	.byte	0x04, 0x0a
        /*00d6*/ 	.short	(.L_1808 - .L_1807)
	.align		4
.L_1807:
        /*00d8*/ 	.word	index@(.nv.constant0._ZN5flash24flash_fwd_splitkv_kernelI23Flash_fwd_kernel_traitsILi32ELi64ELi128ELi4ELb0ELb0EN7cutlass6half_tE19Flash_kernel_traitsILi32ELi64ELi128ELi4ES3_EELb1ELb0ELb1ELb0ELb0ELb1ELb0ELb1EEEvNS_16Flash_fwd_paramsE)
        /*00dc*/ 	.short	0x0210
        /*00de*/ 	.short	0x01d0


	//----- nvinfo : EIATTR_SW_WAR
	.align		4
.L_1808:
        /*00e0*/ 	.byte	0x04, 0x36
        /*00e2*/ 	.short	(.L_1810 - .L_1809)
.L_1809:
        /*00e4*/ 	.word	0x00000008
.L_1810:


//--------------------- .nv.info._ZN5flash24flash_fwd_splitkv_kernelI23Flash_fwd_kernel_traitsILi32ELi64ELi128ELi4ELb0ELb0EN7cutlass6half_tE19Flash_kernel_traitsILi32ELi64ELi128ELi4ES3_EELb1ELb0ELb0ELb0ELb1ELb0ELb1ELb0EEEvNS_16Flash_fwd_paramsE --------------------------
	.section	.nv.info._ZN5flash24flash_fwd_splitkv_kernelI23Flash_fwd_kernel_traitsILi32ELi64ELi128ELi4ELb0ELb0EN7cutlass6half_tE19Flash_kernel_traitsILi32ELi64ELi128ELi4ES3_EELb1ELb0ELb0ELb0ELb1ELb0ELb1ELb0EEEvNS_16Flash_fwd_paramsE,"",@"SHT_CUDA_INFO"
	.sectionflags	@""
	.align	4


	//----- nvinfo : EIATTR_CUDA_API_VERSION
	.align		4
        /*0000*/ 	.byte	0x04, 0x37
        /*0002*/ 	.short	(.L_1812 - .L_1811)
.L_1811:
        /*0004*/ 	.word	0x00000082


	//----- nvinfo : EIATTR_KPARAM_INFO
	.align		4
.L_1812:
        /*0008*/ 	.byte	0x04, 0x17
        /*000a*/ 	.short	(.L_1814 - .L_1813)
.L_1813:
        /*000c*/ 	.word	0x00000000
        /*0010*/ 	.short	0x0000
        /*0012*/ 	.short	0x0000
        /*0014*/ 	.byte	0x00, 0xf0, 0x41, 0x07


	//----- nvinfo : EIATTR_SPARSE_MMA_MASK
	.align		4
.L_1814:
        /*0018*/ 	.byte	0x03, 0x50
        /*001a*/ 	.short	0x0000


	//----- nvinfo : EIATTR_MAXREG_COUNT
	.align		4
        /*001c*/ 	.byte	0x03, 0x1b
        /*001e*/ 	.short	0x00ff


	//----- nvinfo : EIATTR_NUM_BARRIERS
	.align		4
        /*0020*/ 	.byte	0x02, 0x4c
        /*0022*/ 	.byte	0x01
	.zero		1


	//----- nvinfo : EIATTR_MERCURY_ISA_VERSION
	.align		4
        /*0024*/ 	.byte	0x03, 0x5f
        /*0026*/ 	.short	0x0101


	//----- nvinfo : EIATTR_COOP_GROUP_MASK_REGIDS
	.align		4
        /*0028*/ 	.byte	0x04, 0x29
        /*002a*/ 	.short	(.L_1816 - .L_1815)


	//   ....[0]....
.L_1815:
        /*002c*/ 	.word	0xffffffff


	//   ....[1]....
        /*0030*/ 	.word	0xffffffff


	//   ....[2]....
        /*0034*/ 	.word	0xffffffff


	//   ....[3]....
        /*0038*/ 	.word	0xffffffff


	//   ....[4]....
        /*003c*/ 	.word	0xffffffff


	//   ....[5]....
        /*0040*/ 	.word	0xffffffff


	//   ....[6]....
        /*0044*/ 	.word	0xffffffff


	//   ....[7]....
        /*0048*/ 	.word	0xffffffff


	//   ....[8]....
        /*004c*/ 	.word	0xffffffff


	//   ....[9]....
        /*0050*/ 	.word	0xffffffff


	//   ....[10]....
        /*0054*/ 	.word	0xffffffff


	//   ....[11]....
        /*0058*/ 	.word	0xffffffff


	//   ....[12]....
        /*005c*/ 	.word	0xffffffff


	//   ....[13]....
        /*0060*/ 	.word	0xffffffff


	//   ....[14]....
        /*0064*/ 	.word	0xffffffff


	//   ....[15]....
        /*0068*/ 	.word	0xffffffff


	//----- nvinfo : EIATTR_COOP_GROUP_INSTR_OFFSETS
	.align		4
.L_1816:
        /*006c*/ 	.byte	0x04, 0x28
        /*006e*/ 	.short	(.L_1818 - .L_1817)


	//   ....[0]....
.L_1817:
        /*0070*/ 	.word	0x00003d10


	//   ....[1]....
        /*0074*/ 	.word	0x00003d30


	//   ....[2]....
        /*0078*/ 	.word	0x00004280


	//   ....[3]....
        /*007c*/ 	.word	0x000042f0


	//   ....[4]....
        /*0080*/ 	.word	0x00006d10


	//   ....[5]....
        /*0084*/ 	.word	0x00006d30


	//   ....[6]....
        /*0088*/ 	.word	0x00006d50


	//   ....[7]....
        /*008c*/ 	.word	0x00006e90


	//   ....[8]....
        /*0090*/ 	.word	0x00009360


	//   ....[9]....
        /*0094*/ 	.word	0x00009370


	//   ....[10]....
        /*0098*/ 	.word	0x000093a0


	//   ....[11]....
        /*009c*/ 	.word	0x000093b0


	//   ....[12]....
        /*00a0*/ 	.word	0x0000a740


	//   ....[13]....
        /*00a4*/ 	.word	0x0000a780


	//   ....[14]....
        /*00a8*/ 	.word	0x0000a800


	//   ....[15]....
        /*00ac*/ 	.word	0x0000a840


	//----- nvinfo : EIATTR_EXIT_INSTR_OFFSETS
	.align		4
.L_1818:
        /*00b0*/ 	.byte	0x04, 0x1c
        /*00b2*/ 	.short	(.L_1820 - .L_1819)


	//   ....[0]....
.L_1819:
        /*00b4*/ 	.word	0x00000440


	//   ....[1]....
        /*00b8*/ 	.word	0x00000ab0


	//   ....[2]....
        /*00bc*/ 	.word	0x00000ae0


	//   ....[3]....
        /*00c0*/ 	.word	0x0000b110


	//   ....[4]....
        /*00c4*/ 	.word	0x0000b130


	//----- nvinfo : EIATTR_CRS_STACK_SIZE
	.align		4
.L_1820:
        /*00c8*/ 	.byte	0x04, 0x1e
        /*00ca*/ 	.short	(.L_1822 - .L_1821)
.L_1821:
        /*00cc*/ 	.word	0x00000000


	//----- nvinfo : EIATTR_CBANK_PARAM_SIZE
	.align		4
.L_1822:
        /*00d0*/ 	.byte	0x03, 0x19
        /*00d2*/ 	.short	0x01d0


	//----- nvinfo : EIATTR_PARAM_CBANK
	.align		4
        /*00d4*/ 	.byte	0x04, 0x0a
        /*00d6*/ 	.short	(.L_1824 - .L_1823)
	.align		4
.L_1823:
        /*00d8*/ 	.word	index@(.nv.constant0._ZN5flash24flash_fwd_splitkv_kernelI23Flash_fwd_kernel_traitsILi32ELi64ELi128ELi4ELb0ELb0EN7cutlass6half_tE19Flash_kernel_traitsILi32ELi64ELi128ELi4ES3_EELb1ELb0ELb0ELb0ELb1ELb0ELb1ELb0EEEvNS_16Flash_fwd_paramsE)
        /*00dc*/ 	.short	0x0210
        /*00de*/ 	.short	0x01d0


	//----- nvinfo : EIATTR_SW_WAR
	.align		4
.L_1824:
        /*00e0*/ 	.byte	0x04, 0x36
        /*00e2*/ 	.short	(.L_1826 - .L_1825)
.L_1825:
        /*00e4*/ 	.word	0x00000008
.L_1826:


//--------------------- .nv.info._ZN5flash24flash_fwd_splitkv_kernelI23Flash_fwd_kernel_traitsILi32ELi64ELi128ELi4ELb0ELb0EN7cutlass6half_tE19Flash_kernel_traitsILi32ELi64ELi128ELi4ES3_EELb1ELb0ELb0ELb0ELb1ELb1ELb1ELb0EEEvNS_16Flash_fwd_paramsE --------------------------
	.section	.nv.info._ZN5flash24flash_fwd_splitkv_kernelI23Flash_fwd_kernel_traitsILi32ELi64ELi128ELi4ELb0ELb0EN7cutlass6half_tE19Flash_kernel_traitsILi32ELi64ELi128ELi4ES3_EELb1ELb0ELb0ELb0ELb1ELb1ELb1ELb0EEEvNS_16Flash_fwd_paramsE,"",@"SHT_CUDA_INFO"
	.sectionflags	@""
	.align	4


	//----- nvinfo : EIATTR_CUDA_API_VERSION
	.align		4
        /*0000*/ 	.byte	0x04, 0x37
        /*0002*/ 	.short	(.L_1828 - .L_1827)
.L_1827:
        /*0004*/ 	.word	0x00000082


	//----- nvinfo : EIATTR_KPARAM_INFO
	.align		4
.L_1828:
        /*0008*/ 	.byte	0x04, 0x17
        /*000a*/ 	.short	(.L_1830 - .L_1829)
.L_1829:
        /*000c*/ 	.word	0x00000000
        /*0010*/ 	.short	0x0000
        /*0012*/ 	.short	0x0000
        /*0014*/ 	.byte	0x00, 0xf0, 0x41, 0x07


	//----- nvinfo : EIATTR_SPARSE_MMA_MASK
	.align		4
.L_1830:
        /*0018*/ 	.byte	0x03, 0x50
        /*001a*/ 	.short	0x0000


	//----- nvinfo : EIATTR_MAXREG_COUNT
	.align		4
        /*001c*/ 	.byte	0x03, 0x1b
        /*001e*/ 	.short	0x00ff


	//----- nvinfo : EIATTR_NUM_BARRIERS
	.align		4
        /*0020*/ 	.byte	0x02, 0x4c
        /*0022*/ 	.byte	0x01
	.zero		1


	//----- nvinfo : EIATTR_MERCURY_ISA_VERSION
	.align		4
        /*0024*/ 	.byte	0x03, 0x5f
        /*0026*/ 	.short	0x0101


	//----- nvinfo : EIATTR_COOP_GROUP_MASK_REGIDS
	.align		4
        /*0028*/ 	.byte	0x04, 0x29
        /*002a*/ 	.short	(.L_1832 - .L_1831)


	//   ....[0]....
.L_1831:
        /*002c*/ 	.word	0xffffffff


	//   ....[1]....
        /*0030*/ 	.word	0xffffffff


	//   ....[2]....
        /*0034*/ 	.word	0xffffffff


	//   ....[3]....
        /*0038*/ 	.word	0xffffffff


	//   ....[4]....
        /*003c*/ 	.word	0xffffffff


	//   ....[5]....
        /*0040*/ 	.word	0xffffffff


	//   ....[6]....
        /*0044*/ 	.word	0xffffffff


	//   ....[7]....
        /*0048*/ 	.word	0xffffffff


	//   ....[8]....
        /*004c*/ 	.word	0xffffffff


	//   ....[9]....
        /*0050*/ 	.word	0xffffffff


	//   ....[10]....
        /*0054*/ 	.word	0xffffffff


	//   ....[11]....
        /*0058*/ 	.word	0xffffffff


	//   ....[12]....
        /*005c*/ 	.word	0xffffffff


	//   ....[13]....
        /*0060*/ 	.word	0xffffffff


	//   ....[14]....
        /*0064*/ 	.word	0xffffffff


	//   ....[15]....
        /*0068*/ 	.word	0xffffffff


	//----- nvinfo : EIATTR_COOP_GROUP_INSTR_OFFSETS
	.align		4
.L_1832:
        /*006c*/ 	.byte	0x04, 0x28
        /*006e*/ 	.short	(.L_1834 - .L_1833)


	//   ....[0]....
.L_1833:
        /*0070*/ 	.word	0x000045c0


	//   ....[1]....
        /*0074*/ 	.word	0x000045f0


	//   ....[2]....
        /*0078*/ 	.word	0x00004640


	//   ....[3]....
        /*007c*/ 	.word	0x00004650


	//   ....[4]....
        /*0080*/ 	.word	0x00007bb0


	//   ....[5]....
        /*0084*/ 	.word	0x00007bd0


	//   ....[6]....
        /*0088*/ 	.word	0x00007bf0


	//   ....[7]....
        /*008c*/ 	.word	0x00007c10


	//   ....[8]....
        /*0090*/ 	.word	0x0000a9e0


	//   ....[9]....
        /*0094*/ 	.word	0x0000a9f0


	//   ....[10]....
        /*0098*/ 	.word	0x0000aa20


	//   ....[11]....
        /*009c*/ 	.word	0x0000aa30


	//   ....[12]....
        /*00a0*/ 	.word	0x0000bd80


	//   ....[13]....
        /*00a4*/ 	.word	0x0000bdc0


	//   ....[14]....
        /*00a8*/ 	.word	0x0000be60


	//   ....[15]....
        /*00ac*/ 	.word	0x0000be70


	//----- nvinfo : EIATTR_EXIT_INSTR_OFFSETS
	.align		4
.L_1834:
        /*00b0*/ 	.byte	0x04, 0x1c
        /*00b2*/ 	.short	(.L_1836 - .L_1835)


	//   ....[0]....
.L_1835:
        /*00b4*/ 	.word	0x00000440


	//   ....[1]....
        /*00b8*/ 	.word	0x00000ab0


	//   ....[2]....
        /*00bc*/ 	.word	0x00000ae0


	//   ....[3]....
        /*00c0*/ 	.word	0x0000c8d0


	//   ....[4]....
        /*00c4*/ 	.word	0x0000c8f0


	//----- nvinfo : EIATTR_CRS_STACK_SIZE
	.align		4
.L_1836:
        /*00c8*/ 	.byte	0x04, 0x1e
        /*00ca*/ 	.short	(.L_1838 - .L_1837)
.L_1837:
        /*00cc*/ 	.word	0x00000000


	//----- nvinfo : EIATTR_CBANK_PARAM_SIZE
	.align		4
.L_1838:
        /*00d0*/ 	.byte	0x03, 0x19
        /*00d2*/ 	.short	0x01d0


	//----- nvinfo : EIATTR_PARAM_CBANK
	.align		4
        /*00d4*/ 	.byte	0x04, 0x0a
        /*00d6*/ 	.short	(.L_1840 - .L_1839)
	.align		4
.L_1839:
        /*00d8*/ 	.word	index@(.nv.constant0._ZN5flash24flash_fwd_splitkv_kernelI23Flash_fwd_kernel_traitsILi32ELi64ELi128ELi4ELb0ELb0EN7cutlass6half_tE19Flash_kernel_traitsILi32ELi64ELi128ELi4ES3_EELb1ELb0ELb0ELb0ELb1ELb1ELb1ELb0EEEvNS_16Flash_fwd_paramsE)
        /*00dc*/ 	.short	0x0210
        /*00de*/ 	.short	0x01d0


	//----- nvinfo : EIATTR_SW_WAR
	.align		4
.L_1840:
        /*00e0*/ 	.byte	0x04, 0x36
        /*00e2*/ 	.short	(.L_1842 - .L_1841)
.L_1841:
        /*00e4*/ 	.word	0x00000008
.L_1842:


//--------------------- .nv.info._ZN5flash24flash_fwd_splitkv_kernelI23Flash_fwd_kernel_traitsILi32ELi64ELi128ELi4ELb0ELb0EN7cutlass6half_tE19Flash_kernel_traitsILi32ELi64ELi128ELi4ES3_EELb1ELb0ELb1ELb0ELb0ELb0ELb1ELb0EEEvNS_16Flash_fwd_paramsE --------------------------
	.section	.nv.info._ZN5flash24flash_fwd_splitkv_kernelI23Flash_fwd_kernel_traitsILi32ELi64ELi128ELi4ELb0ELb0EN7cutlass6half_tE19Flash_kernel_traitsILi32ELi64ELi128ELi4ES3_EELb1ELb0ELb1ELb0ELb0ELb0ELb1ELb0EEEvNS_16Flash_fwd_paramsE,"",@"SHT_CUDA_INFO"
	.sectionflags	@""
	.align	4


	//----- nvinfo : EIATTR_CUDA_API_VERSION
	.align		4
        /*0000*/ 	.byte	0x04, 0x37
        /*0002*/ 	.short	(.L_1844 - .L_1843)
.L_1843:
        /*0004*/ 	.word	0x00000082


	//----- nvinfo : EIATTR_KPARAM_INFO
	.align		4
.L_1844:
        /*0008*/ 	.byte	0x04, 0x17
        /*000a*/ 	.short	(.L_1846 - .L_1845)
.L_1845:
        /*000c*/ 	.word	0x00000000
        /*0010*/ 	.short	0x0000
        /*0012*/ 	.short	0x0000
        /*0014*/ 	.byte	0x00, 0xf0, 0x41, 0x07


	//----- nvinfo : EIATTR_SPARSE_MMA_MASK
	.align		4
.L_1846:
        /*0018*/ 	.byte	0x03, 0x50
        /*001a*/ 	.short	0x0000


	//----- nvinfo : EIATTR_MAXREG_COUNT
	.align		4
        /*001c*/ 	.byte	0x03, 0x1b
        /*001e*/ 	.short	0x00ff


	//----- nvinfo : EIATTR_NUM_BARRIERS
	.align		4
        /*0020*/ 	.byte	0x02, 0x4c
        /*0022*/ 	.byte	0x01
	.zero		1


	//----- nvinfo : EIATTR_MERCURY_ISA_VERSION
	.align		4
        /*0024*/ 	.byte	0x03, 0x5f
        /*0026*/ 	.short	0x0101


	//----- nvinfo : EIATTR_COOP_GROUP_MASK_REGIDS
	.align		4
        /*0028*/ 	.byte	0x04, 0x29
        /*002a*/ 	.short	(.L_1848 - .L_1847)


	//   ....[0]....
.L_1847:
        /*002c*/ 	.word	0xffffffff


	//   ....[1]....
        /*0030*/ 	.word	0xffffffff


	//   ....[2]....
        /*0034*/ 	.word	0xffffffff


	//   ....[3]....
        /*0038*/ 	.word	0xffffffff


	//   ....[4]....
        /*003c*/ 	.word	0xffffffff


	//   ....[5]....
        /*0040*/ 	.word	0xffffffff


	//   ....[6]....
        /*0044*/ 	.word	0xffffffff


	//   ....[7]....
        /*0048*/ 	.word	0xffffffff


	//   ....[8]....
        /*004c*/ 	.word	0xffffffff


	//   ....[9]....
        /*0050*/ 	.word	0xffffffff


	//   ....[10]....
        /*0054*/ 	.word	0xffffffff


	//   ....[11]....
        /*0058*/ 	.word	0xffffffff


	//   ....[12]....
        /*005c*/ 	.word	0xffffffff


	//   ....[13]....
        /*0060*/ 	.word	0xffffffff


	//   ....[14]....
        /*0064*/ 	.word	0xffffffff


	//   ....[15]....
        /*0068*/ 	.word	0xffffffff


	//----- nvinfo : EIATTR_COOP_GROUP_INSTR_OFFSETS
	.align		4
.L_1848:
        /*006c*/ 	.byte	0x04, 0x28
        /*006e*/ 	.short	(.L_1850 - .L_1849)


	//   ....[0]....
.L_1849:
        /*0070*/ 	.word	0x00004d30


	//   ....[1]....
        /*0074*/ 	.word	0x00004d70


	//   ....[2]....
        /*0078*/ 	.word	0x00004e00


	//   ....[3]....
        /*007c*/ 	.word	0x00004fd0


	//   ....[4]....
        /*0080*/ 	.word	0x00008620


	//   ....[5]....
        /*0084*/ 	.word	0x00008640


	//   ....[6]....
        /*0088*/ 	.word	0x00008660


	//   ....[7]....
        /*008c*/ 	.word	0x000087a0


	//   ....[8]....
        /*0090*/ 	.word	0x0000b790


	//   ....[9]....
        /*0094*/ 	.word	0x0000b7b0


	//   ....[10]....
        /*0098*/ 	.word	0x0000b7e0


	//   ....[11]....
        /*009c*/ 	.word	0x0000b7f0


	//   ....[12]....
        /*00a0*/ 	.word	0x0000cb40


	//   ....[13]....
        /*00a4*/ 	.word	0x0000cb80


	//   ....[14]....
        /*00a8*/ 	.word	0x0000cc20


	//   ....[15]....
        /*00ac*/ 	.word	0x0000cc30


	//----- nvinfo : EIATTR_EXIT_INSTR_OFFSETS
	.align		4
.L_1850:
        /*00b0*/ 	.byte	0x04, 0x1c
        /*00b2*/ 	.short	(.L_1852 - .L_1851)


	//   ....[0]....
.L_1851:
        /*00b4*/ 	.word	0x00000440


	//   ....[1]....
        /*00b8*/ 	.word	0x00000b00


	//   ....[2]....
        /*00bc*/ 	.word	0x00000b30


	//   ....[3]....
        /*00c0*/ 	.word	0x0000d6b0


	//   ....[4]....
        /*00c4*/ 	.word	0x0000d6d0


	//----- nvinfo : EIATTR_CRS_STACK_SIZE
	.align		4
.L_1852:
        /*00c8*/ 	.byte	0x04, 0x1e
        /*00ca*/ 	.short	(.L_1854 - .L_1853)
.L_1853:
        /*00cc*/ 	.word	0x00000000


	//----- nvinfo : EIATTR_CBANK_PARAM_SIZE
	.align		4
.L_1854:
        /*00d0*/ 	.byte	0x03, 0x19
        /*00d2*/ 	.short	0x01d0


	//----- nvinfo : EIATTR_PARAM_CBANK
	.align		4
        /*00d4*/ 	.byte	0x04, 0x0a
        /*00d6*/ 	.short	(.L_1856 - .L_1855)
	.align		4
.L_1855:
        /*00d8*/ 	.word	index@(.nv.constant0._ZN5flash24flash_fwd_splitkv_kernelI23Flash_fwd_kernel_traitsILi32ELi64ELi128ELi4ELb0ELb0EN7cutlass6half_tE19Flash_kernel_traitsILi32ELi64ELi128ELi4ES3_EELb1ELb0ELb1ELb0ELb0ELb0ELb1ELb0EEEvNS_16Flash_fwd_paramsE)
        /*00dc*/ 	.short	0x0210
        /*00de*/ 	.short	0x01d0


	//----- nvinfo : EIATTR_SW_WAR
	.align		4
.L_1856:
        /*00e0*/ 	.byte	0x04, 0x36
        /*00e2*/ 	.short	(.L_1858 - .L_1857)
.L_1857:
        /*00e4*/ 	.word	0x00000008
.L_1858:


//--------------------- .nv.info._ZN5flash24flash_fwd_splitkv_kernelI23Flash_fwd_kernel_traitsILi32ELi64ELi128ELi4ELb0ELb0EN7cutlass6half_tE19Flash_kernel_traitsILi32ELi64ELi128ELi4ES3_EELb1ELb0ELb1ELb0ELb0ELb1ELb1ELb0EEEvNS_16Flash_fwd_paramsE --------------------------
	.section	.nv.info._ZN5flash24flash_fwd_splitkv_kernelI23Flash_fwd_kernel_traitsILi32ELi64ELi128ELi4ELb0ELb0EN7cutlass6half_tE19Flash_kernel_traitsILi32ELi64ELi128ELi4ES3_EELb1ELb0ELb1ELb0ELb0ELb1ELb1ELb0EEEvNS_16Flash_fwd_paramsE,"",@"SHT_CUDA_INFO"
	.sectionflags	@""
	.align	4


	//----- nvinfo : EIATTR_CUDA_API_VERSION
	.align		4
        /*0000*/ 	.byte	0x04, 0x37
        /*0002*/ 	.short	(.L_1860 - .L_1859)
.L_1859:
        /*0004*/ 	.word	0x00000082


	//----- nvinfo : EIATTR_KPARAM_INFO
	.align		4
.L_1860:
        /*0008*/ 	.byte	0x04, 0x17
        /*000a*/ 	.short	(.L_1862 - .L_1861)
.L_1861:
        /*000c*/ 	.word	0x00000000
        /*0010*/ 	.short	0x0000
        /*0012*/ 	.short	0x0000
        /*0014*/ 	.byte	0x00, 0xf0, 0x41, 0x07


	//----- nvinfo : EIATTR_SPARSE_MMA_MASK
	.align		4
.L_1862:
        /*0018*/ 	.byte	0x03, 0x50
        /*001a*/ 	.short	0x0000


	//----- nvinfo : EIATTR_MAXREG_COUNT
	.align		4
        /*001c*/ 	.byte	0x03, 0x1b
        /*001e*/ 	.short	0x00ff


	//----- nvinfo : EIATTR_NUM_BARRIERS
	.align		4
        /*0020*/ 	.byte	0x02, 0x4c
        /*0022*/ 	.byte	0x01
	.zero		1


	//----- nvinfo : EIATTR_MERCURY_ISA_VERSION
	.align		4
        /*0024*/ 	.byte	0x03, 0x5f
        /*0026*/ 	.short	0x0101


	//----- nvinfo : EIATTR_COOP_GROUP_MASK_REGIDS
	.align		4
        /*0028*/ 	.byte	0x04, 0x29
        /*002a*/ 	.short	(.L_1864 - .L_1863)


	//   ....[0]....
.L_1863:
        /*002c*/ 	.word	0xffffffff


	//   ....[1]....
        /*0030*/ 	.word	0xffffffff


	//   ....[2]....
        /*0034*/ 	.word	0xffffffff


	//   ....[3]....
        /*0038*/ 	.word	0xffffffff


	//   ....[4]....
        /*003c*/ 	.word	0xffffffff


	//   ....[5]....
        /*0040*/ 	.word	0xffffffff


	//   ....[6]....
        /*0044*/ 	.word	0xffffffff


	//   ....[7]....
        /*0048*/ 	.word	0xffffffff


	//   ....[8]....
        /*004c*/ 	.word	0xffffffff


	//   ....[9]....
        /*0050*/ 	.word	0xffffffff


	//   ....[10]....
        /*0054*/ 	.word	0xffffffff


	//   ....[11]....
        /*0058*/ 	.word	0xffffffff


	//   ....[12]....
        /*005c*/ 	.word	0xffffffff


	//   ....[13]....
        /*0060*/ 	.word	0xffffffff


	//   ....[14]....
        /*0064*/ 	.word	0xffffffff


	//   ....[15]....
        /*0068*/ 	.word	0xffffffff


	//----- nvinfo : EIATTR_COOP_GROUP_INSTR_OFFSETS
	.align		4
.L_1864:
        /*006c*/ 	.byte	0x04, 0x28
        /*006e*/ 	.short	(.L_1866 - .L_1865)


	//   ....[0]....
.L_1865:
        /*0070*/ 	.word	0x00005230


	//   ....[1]....
        /*0074*/ 	.word	0x00005260


	//   ....[2]....
        /*0078*/ 	.word	0x00005720


	//   ....[3]....
        /*007c*/ 	.word	0x00005790


	//   ....[4]....
        /*0080*/ 	.word	0x00009480


	//   ....[5]....
        /*0084*/ 	.word	0x000094b0


	//   ....[6]....
        /*0088*/ 	.word	0x00009510


	//   ....[7]....
        /*008c*/ 	.word	0x00009680


	//   ....[8]....
        /*0090*/ 	.word	0x0000cdd0


	//   ....[9]....
        /*0094*/ 	.word	0x0000ce10


	//   ....[10]....
        /*0098*/ 	.word	0x0000ce40


	//   ....[11]....
        /*009c*/ 	.word	0x0000ce50


	//   ....[12]....
        /*00a0*/ 	.word	0x0000e150


	//   ....[13]....
        /*00a4*/ 	.word	0x0000e1d0


	//   ....[14]....
        /*00a8*/ 	.word	0x0000e220


	//   ....[15]....
        /*00ac*/ 	.word	0x0000e270


	//----- nvinfo : EIATTR_EXIT_INSTR_OFFSETS
	.align		4
.L_1866:
        /*00b0*/ 	.byte	0x04, 0x1c
        /*00b2*/ 	.short	(.L_1868 - .L_1867)


	//   ....[0]....
.L_1867:
        /*00b4*/ 	.word	0x00000440


	//   ....[1]....
        /*00b8*/ 	.word	0x00000b00


	//   ....[2]....
        /*00bc*/ 	.word	0x00000b30


	//   ....[3]....
        /*00c0*/ 	.word	0x0000ecc0


	//   ....[4]....
        /*00c4*/ 	.word	0x0000ece0


	//----- nvinfo : EIATTR_CRS_STACK_SIZE
	.align		4
.L_1868:
        /*00c8*/ 	.byte	0x04, 0x1e
        /*00ca*/ 	.short	(.L_1870 - .L_1869)
.L_1869:
        /*00cc*/ 	.word	0x00000000


	//----- nvinfo : EIATTR_CBANK_PARAM_SIZE
	.align		4
.L_1870:
        /*00d0*/ 	.byte	0x03, 0x19
        /*00d2*/ 	.short	0x01d0


	//----- nvinfo : EIATTR_PARAM_CBANK
	.align		4
        /*00d4*/ 	.byte	0x04, 0x0a
        /*00d6*/ 	.short	(.L_1872 - .L_1871)
	.align		4
.L_1871:
        /*00d8*/ 	.word	index@(.nv.constant0._ZN5flash24flash_fwd_splitkv_kernelI23Flash_fwd_kernel_traitsILi32ELi64ELi128ELi4ELb0ELb0EN7cutlass6half_tE19Flash_kernel_traitsILi32ELi64ELi128ELi4ES3_EELb1ELb0ELb1ELb0ELb0ELb1ELb1ELb0EEEvNS_16Flash_fwd_paramsE)
        /*00dc*/ 	.short	0x0210
        /*00de*/ 	.short	0x01d0


	//----- nvinfo : EIATTR_SW_WAR
	.align		4
.L_1872:
        /*00e0*/ 	.byte	0x04, 0x36
        /*00e2*/ 	.short	(.L_1874 - .L_1873)
.L_1873:
        /*00e4*/ 	.word	0x00000008
.L_1874:


//--------------------- .nv.info._ZN5flash24flash_fwd_splitkv_kernelI23Flash_fwd_kernel_traitsILi32ELi64ELi128ELi4ELb0ELb0EN7cutlass6half_tE19Flash_kernel_traitsILi32ELi64ELi128ELi4ES3_EELb1ELb0ELb0ELb0ELb1ELb0ELb1ELb1EEEvNS_16Flash_fwd_paramsE --------------------------
	.section	.nv.info._ZN5flash24flash_fwd_splitkv_kernelI23Flash_fwd_kernel_traitsILi32ELi64ELi128ELi4ELb0ELb0EN7cutlass6half_tE19Flash_kernel_traitsILi32ELi64ELi128ELi4ES3_EELb1ELb0ELb0ELb0ELb1ELb0ELb1ELb1EEEvNS_16Flash_fwd_paramsE,"",@"SHT_CUDA_INFO"
	.sectionflags	@""
	.align	4


	//----- nvinfo : EIATTR_CUDA_API_VERSION
	.align		4
        /*0000*/ 	.byte	0x04, 0x37
        /*0002*/ 	.short	(.L_1876 - .L_1875)
.L_1875:
        /*0004*/ 	.word	0x00000082


	//----- nvinfo : EIATTR_KPARAM_INFO
	.align		4
.L_1876:
        /*0008*/ 	.byte	0x04, 0x17
        /*000a*/ 	.short	(.L_1878 - .L_1877)
.L_1877:
        /*000c*/ 	.word	0x00000000
        /*0010*/ 	.short	0x0000
        /*0012*/ 	.short	0x0000
        /*0014*/ 	.byte	0x00, 0xf0, 0x41, 0x07


	//----- nvinfo : EIATTR_SPARSE_MMA_MASK
	.align		4
.L_1878:
        /*0018*/ 	.byte	0x03, 0x50
        /*001a*/ 	.short	0x0000


	//----- nvinfo : EIATTR_MAXREG_COUNT
	.align		4
        /*001c*/ 	.byte	0x03, 0x1b
        /*001e*/ 	.short	0x00ff


	//----- nvinfo : EIATTR_NUM_BARRIERS
	.align		4
        /*0020*/ 	.byte	0x02, 0x4c
        /*0022*/ 	.byte	0x01
	.zero		1


	//----- nvinfo : EIATTR_MERCURY_ISA_VERSION
	.align		4
        /*0024*/ 	.byte	0x03, 0x5f
        /*0026*/ 	.short	0x0101


	//----- nvinfo : EIATTR_COOP_GROUP_MASK_REGIDS
	.align		4
        /*0028*/ 	.byte	0x04, 0x29
        /*002a*/ 	.short	(.L_1880 - .L_1879)


	//   ....[0]....
.L_1879:
        /*002c*/ 	.word	0xffffffff


	//   ....[1]....
        /*0030*/ 	.word	0xffffffff


	//   ....[2]....
        /*0034*/ 	.word	0xffffffff


	//   ....[3]....
        /*0038*/ 	.word	0xffffffff


	//   ....[4]....
        /*003c*/ 	.word	0xffffffff


	//   ....[5]....
        /*0040*/ 	.word	0xffffffff


	//   ....[6]....
        /*0044*/ 	.word	0xffffffff


	//   ....[7]....
        /*0048*/ 	.word	0xffffffff


	//   ....[8]....
        /*004c*/ 	.word	0xffffffff


	//   ....[9]....
        /*0050*/ 	.word	0xffffffff


	//   ....[10]....
        /*0054*/ 	.word	0xffffffff


	//   ....[11]....
        /*0058*/ 	.word	0xffffffff


	//   ....[12]....
        /*005c*/ 	.word	0xffffffff


	//   ....[13]....
        /*0060*/ 	.word	0xffffffff


	//   ....[14]....
        /*0064*/ 	.word	0xffffffff


	//   ....[15]....
        /*0068*/ 	.word	0xffffffff


	//----- nvinfo : EIATTR_COOP_GROUP_INSTR_OFFSETS
	.align		4
.L_1880:
        /*006c*/ 	.byte	0x04, 0x28
        /*006e*/ 	.short	(.L_1882 - .L_1881)


	//   ....[0]....
.L_1881:
        /*0070*/ 	.word	0x00008e50


	//   ....[1]....
        /*0074*/ 	.word	0x00008e80


	//   ....[2]....
        /*0078*/ 	.word	0x00008e90


	//   ....[3]....
        /*007c*/ 	.word	0x00008ec0


	//   ....[4]....
        /*0080*/ 	.word	0x0000bca0


	//   ....[5]....
        /*0084*/ 	.word	0x0000bcb0


	//   ....[6]....
        /*0088*/ 	.word	0x0000bce0


	//   ....[7]....
        /*008c*/ 	.word	0x0000bcf0


	//   ....[8]....
        /*0090*/ 	.word	0x0000e2c0


	//   ....[9]....
        /*0094*/ 	.word	0x0000e2e0


	//   ....[10]....
        /*0098*/ 	.word	0x0000e310


	//   ....[11]....
        /*009c*/ 	.word	0x0000e320


	//   ....[12]....
        /*00a0*/ 	.word	0x0000f670


	//   ....[13]....
        /*00a4*/ 	.word	0x0000f6b0


	//   ....[14]....
        /*00a8*/ 	.word	0x0000f760


	//   ....[15]....
        /*00ac*/ 	.word	0x0000f770


	//----- nvinfo : EIATTR_EXIT_INSTR_OFFSETS
	.align		4
.L_1882:
        /*00b0*/ 	.byte	0x04, 0x1c
        /*00b2*/ 	.short	(.L_1884 - .L_1883)


	//   ....[0]....
.L_1883:
        /*00b4*/ 	.word	0x00000440


	//   ....[1]....
        /*00b8*/ 	.word	0x00000ac0


	//   ....[2]....
        /*00bc*/ 	.word	0x00000af0


	//   ....[3]....
        /*00c0*/ 	.word	0x00010120


	//   ....[4]....
        /*00c4*/ 	.word	0x00010140


	//----- nvinfo : EIATTR_CRS_STACK_SIZE
	.align		4
.L_1884:
        /*00c8*/ 	.byte	0x04, 0x1e
        /*00ca*/ 	.short	(.L_1886 - .L_1885)
.L_1885:
        /*00cc*/ 	.word	0x00000000


	//----- nvinfo : EIATTR_CBANK_PARAM_SIZE
	.align		4
.L_1886:
        /*00d0*/ 	.byte	0x03, 0x19
        /*00d2*/ 	.short	0x01d0


	//----- nvinfo : EIATTR_PARAM_CBANK
	.align		4
        /*00d4*/ 	.byte	0x04, 0x0a
        /*00d6*/ 	.short	(.L_1888 - .L_1887)
	.align		4
.L_1887:
        /*00d8*/ 	.word	index@(.nv.constant0._ZN5flash24flash_fwd_splitkv_kernelI23Flash_fwd_kernel_traitsILi32ELi64ELi128ELi4ELb0ELb0EN7cutlass6half_tE19Flash_kernel_traitsILi32ELi64ELi128ELi4ES3_EELb1ELb0ELb0ELb0ELb1ELb0ELb1ELb1EEEvNS_16Flash_fwd_paramsE)
        /*00dc*/ 	.short	0x0210
        /*00de*/ 	.short	0x01d0


	//----- nvinfo : EIATTR_SW_WAR
	.align		4
.L_1888:
        /*00e0*/ 	.byte	0x04, 0x36
        /*00e2*/ 	.short	(.L_1890 - .L_1889)
.L_1889:
        /*00e4*/ 	.word	0x00000008
.L_1890:


//--------------------- .nv.info._ZN5flash24flash_fwd_splitkv_kernelI23Flash_fwd_kernel_traitsILi32ELi64ELi128ELi4ELb0ELb0EN7cutlass6half_tE19Flash_kernel_traitsILi32ELi64ELi128ELi4ES3_EELb1ELb0ELb0ELb0ELb1ELb1ELb1ELb1EEEvNS_16Flash_fwd_paramsE --------------------------
	.section	.nv.info._ZN5flash24flash_fwd_splitkv_kernelI23Flash_fwd_kernel_traitsILi32ELi64ELi128ELi4ELb0ELb0EN7cutlass6half_tE19Flash_kernel_traitsILi32ELi64ELi128ELi4ES3_EELb1ELb0ELb0ELb0ELb1ELb1ELb1ELb1EEEvNS_16Flash_fwd_paramsE,"",@"SHT_CUDA_INFO"
	.sectionflags	@""
	.align	4


	//----- nvinfo : EIATTR_CUDA_API_VERSION
	.align		4
        /*0000*/ 	.byte	0x04, 0x37
        /*0002*/ 	.short	(.L_1892 - .L_1891)
.L_1891:
        /*0004*/ 	.word	0x00000082


	//----- nvinfo : EIATTR_KPARAM_INFO
	.align		4
.L_1892:
        /*0008*/ 	.byte	0x04, 0x17
        /*000a*/ 	.short	(.L_1894 - .L_1893)
.L_1893:
        /*000c*/ 	.word	0x00000000
        /*0010*/ 	.short	0x0000
        /*0012*/ 	.short	0x0000
        /*0014*/ 	.byte	0x00, 0xf0, 0x41, 0x07


	//----- nvinfo : EIATTR_SPARSE_MMA_MASK
	.align		4
.L_1894:
        /*0018*/ 	.byte	0x03, 0x50
        /*001a*/ 	.short	0x0000


	//----- nvinfo : EIATTR_MAXREG_COUNT
	.align		4
        /*001c*/ 	.byte	0x03, 0x1b
        /*001e*/ 	.short	0x00ff


	//----- nvinfo : EIATTR_NUM_BARRIERS
	.align		4
        /*0020*/ 	.byte	0x02, 0x4c
        /*0022*/ 	.byte	0x01
	.zero		1


	//----- nvinfo : EIATTR_MERCURY_ISA_VERSION
	.align		4
        /*0024*/ 	.byte	0x03, 0x5f
        /*0026*/ 	.short	0x0101


	//----- nvinfo : EIATTR_COOP_GROUP_MASK_REGIDS
	.align		4
        /*0028*/ 	.byte	0x04, 0x29
        /*002a*/ 	.short	(.L_1896 - .L_1895)


	//   ....[0]....
.L_1895:
        /*002c*/ 	.word	0xffffffff


	//   ....[1]....
        /*0030*/ 	.word	0xffffffff


	//   ....[2]....
        /*0034*/ 	.word	0xffffffff


	//   ....[3]....
        /*0038*/ 	.word	0xffffffff


	//   ....[4]....
        /*003c*/ 	.word	0xffffffff


	//   ....[5]....
        /*0040*/ 	.word	0xffffffff


	//   ....[6]....
        /*0044*/ 	.word	0xffffffff


	//   ....[7]....
        /*0048*/ 	.word	0xffffffff


	//   ....[8]....
        /*004c*/ 	.word	0xffffffff


	//   ....[9]....
        /*0050*/ 	.word	0xffffffff


	//   ....[10]....
        /*0054*/ 	.word	0xffffffff


	//   ....[11]....
        /*0058*/ 	.word	0xffffffff


	//   ....[12]....
        /*005c*/ 	.word	0xffffffff


	//   ....[13]....
        /*0060*/ 	.word	0xffffffff


	//   ....[14]....
        /*0064*/ 	.word	0xffffffff


	//   ....[15]....
        /*0068*/ 	.word	0xffffffff


	//----- nvinfo : EIATTR_COOP_GROUP_INSTR_OFFSETS
	.align		4
.L_1896:
        /*006c*/ 	.byte	0x04, 0x28
        /*006e*/ 	.short	(.L_1898 - .L_1897)


	//   ....[0]....
.L_1897:
        /*0070*/ 	.word	0x00009640


	//   ....[1]....
        /*0074*/ 	.word	0x00009670


	//   ....[2]....
        /*0078*/ 	.word	0x00009680


	//   ....[3]....
        /*007c*/ 	.word	0x000096b0


	//   ....[4]....
        /*0080*/ 	.word	0x0000cc60


	//   ....[5]....
        /*0084*/ 	.word	0x0000cc70


	//   ....[6]....
        /*0088*/ 	.word	0x0000cca0


	//   ....[7]....
        /*008c*/ 	.word	0x0000ccb0


	//   ....[8]....
        /*0090*/ 	.word	0x0000fa90


	//   ....[9]....
        /*0094*/ 	.word	0x0000fab0


	//   ....[10]....
        /*0098*/ 	.word	0x0000fae0


	//   ....[11]....
        /*009c*/ 	.word	0x0000faf0


	//   ....[12]....
        /*00a0*/ 	.word	0x00010e40


	//   ....[13]....
        /*00a4*/ 	.word	0x00010e80


	//   ....[14]....
        /*00a8*/ 	.word	0x00010f30


	//   ....[15]....
        /*00ac*/ 	.word	0x00010f40


	//----- nvinfo : EIATTR_EXIT_INSTR_OFFSETS
	.align		4
.L_1898:
        /*00b0*/ 	.byte	0x04, 0x1c
        /*00b2*/ 	.short	(.L_1900 - .L_1899)


	//   ....[0]....
.L_1899:
        /*00b4*/ 	.word	0x00000440


	//   ....[1]....
        /*00b8*/ 	.word	0x00000ac0


	//   ....[2]....
        /*00bc*/ 	.word	0x00000af0


	//   ....[3]....
        /*00c0*/ 	.word	0x000118f0


	//   ....[4]....
        /*00c4*/ 	.word	0x00011910


	//----- nvinfo : EIATTR_CRS_STACK_SIZE
	.align		4
.L_1900:
        /*00c8*/ 	.byte	0x04, 0x1e
        /*00ca*/ 	.short	(.L_1902 - .L_1901)
.L_1901:
        /*00cc*/ 	.word	0x00000000


	//----- nvinfo : EIATTR_CBANK_PARAM_SIZE
	.align		4
.L_1902:
        /*00d0*/ 	.byte	0x03, 0x19
        /*00d2*/ 	.short	0x01d0


	//----- nvinfo : EIATTR_PARAM_CBANK
	.align		4
        /*00d4*/ 	.byte	0x04, 0x0a
        /*00d6*/ 	.short	(.L_1904 - .L_1903)
	.align		4
.L_1903:
        /*00d8*/ 	.word	index@(.nv.constant0._ZN5flash24flash_fwd_splitkv_kernelI23Flash_fwd_kernel_traitsILi32ELi64ELi128ELi4ELb0ELb0EN7cutlass6half_tE19Flash_kernel_traitsILi32ELi64ELi128ELi4ES3_EELb1ELb0ELb0ELb0ELb1ELb1ELb1ELb1EEEvNS_16Flash_fwd_paramsE)
        /*00dc*/ 	.short	0x0210
        /*00de*/ 	.short	0x01d0


	//----- nvinfo : EIATTR_SW_WAR
	.align		4
.L_1904:
        /*00e0*/ 	.byte	0x04, 0x36
        /*00e2*/ 	.short	(.L_1906 - .L_1905)
.L_1905:
        /*00e4*/ 	.word	0x00000008
.L_1906:


//--------------------- .nv.info._ZN5flash24flash_fwd_splitkv_kernelI23Flash_fwd_kernel_traitsILi32ELi64ELi128ELi4ELb0ELb0EN7cutlass6half_tE19Flash_kernel_traitsILi32ELi64ELi128ELi4ES3_EELb1ELb0ELb1ELb0ELb0ELb0ELb1ELb1EEEvNS_16Flash_fwd_paramsE --------------------------
	.section	.nv.info._ZN5flash24flash_fwd_splitkv_kernelI23Flash_fwd_kernel_traitsILi32ELi64ELi128ELi4ELb0ELb0EN7cutlass6half_tE19Flash_kernel_traitsILi32ELi64ELi128ELi4ES3_EELb1ELb0ELb1ELb0ELb0ELb0ELb1ELb1EEEvNS_16Flash_fwd_paramsE,"",@"SHT_CUDA_INFO"
	.sectionflags	@""
	.align	4


	//----- nvinfo : EIATTR_CUDA_API_VERSION
	.align		4
        /*0000*/ 	.byte	0x04, 0x37
        /*0002*/ 	.short	(.L_1908 - .L_1907)
.L_1907:
        /*0004*/ 	.word	0x00000082


	//----- nvinfo : EIATTR_KPARAM_INFO
	.align		4
.L_1908:
        /*0008*/ 	.byte	0x04, 0x17
        /*000a*/ 	.short	(.L_1910 - .L_1909)
.L_1909:
        /*000c*/ 	.word	0x00000000
        /*0010*/ 	.short	0x0000
        /*0012*/ 	.short	0x0000
        /*0014*/ 	.byte	0x00, 0xf0, 0x41, 0x07


	//----- nvinfo : EIATTR_SPARSE_MMA_MASK
	.align		4
.L_1910:
        /*0018*/ 	.byte	0x03, 0x50
        /*001a*/ 	.short	0x0000


	//----- nvinfo : EIATTR_MAXREG_COUNT
	.align		4
        /*001c*/ 	.byte	0x03, 0x1b
        /*001e*/ 	.short	0x00ff


	//----- nvinfo : EIATTR_NUM_BARRIERS
	.align		4
        /*0020*/ 	.byte	0x02, 0x4c
        /*0022*/ 	.byte	0x01
	.zero		1


	//----- nvinfo : EIATTR_MERCURY_ISA_VERSION
	.align		4
        /*0024*/ 	.byte	0x03, 0x5f
        /*0026*/ 	.short	0x0101


	//----- nvinfo : EIATTR_COOP_GROUP_MASK_REGIDS
	.align		4
        /*0028*/ 	.byte	0x04, 0x29
        /*002a*/ 	.short	(.L_1912 - .L_1911)


	//   ....[0]....
.L_1911:
        /*002c*/ 	.word	0xffffffff


	//   ....[1]....
        /*0030*/ 	.word	0xffffffff


	//   ....[2]....
        /*0034*/ 	.word	0xffffffff


	//   ....[3]....
        /*0038*/ 	.word	0xffffffff


	//   ....[4]....
        /*003c*/ 	.word	0xffffffff


	//   ....[5]....
        /*0040*/ 	.word	0xffffffff


	//   ....[6]....
        /*0044*/ 	.word	0xffffffff


	//   ....[7]....
        /*0048*/ 	.word	0xffffffff


	//   ....[8]....
        /*004c*/ 	.word	0xffffffff


	//   ....[9]....
        /*0050*/ 	.word	0xffffffff


	//   ....[10]....
        /*0054*/ 	.word	0xffffffff


	//   ....[11]....
        /*0058*/ 	.word	0xffffffff


	//   ....[12]....
        /*005c*/ 	.word	0xffffffff


	//   ....[13]....
        /*0060*/ 	.word	0xffffffff


	//   ....[14]....
        /*0064*/ 	.word	0xffffffff


	//   ....[15]....
        /*0068*/ 	.word	0xffffffff


	//----- nvinfo : EIATTR_COOP_GROUP_INSTR_OFFSETS
	.align		4
.L_1912:
        /*006c*/ 	.byte	0x04, 0x28
        /*006e*/ 	.short	(.L_1914 - .L_1913)


	//   ....[0]....
.L_1913:
        /*0070*/ 	.word	0x00009d50


	//   ....[1]....
        /*0074*/ 	.word	0x00009d70


	//   ....[2]....
        /*0078*/ 	.word	0x0000a300


	//   ....[3]....
        /*007c*/ 	.word	0x0000a360


	//   ....[4]....
        /*0080*/ 	.word	0x0000d670


	//   ....[5]....
        /*0084*/ 	.word	0x0000d690


	//   ....[6]....
        /*0088*/ 	.word	0x0000db40


	//   ....[7]....
        /*008c*/ 	.word	0x0000db90


	//   ....[8]....
        /*0090*/ 	.word	0x00010990


	//   ....[9]....
        /*0094*/ 	.word	0x000109a0


	//   ....[10]....
        /*0098*/ 	.word	0x000109d0


	//   ....[11]....
        /*009c*/ 	.word	0x000109e0


	//   ....[12]....
        /*00a0*/ 	.word	0x00011cf0


	//   ....[13]....
        /*00a4*/ 	.word	0x00011d30


	//   ....[14]....
        /*00a8*/ 	.word	0x00011dd0


	//   ....[15]....
        /*00ac*/ 	.word	0x00011de0


	//----- nvinfo : EIATTR_EXIT_INSTR_OFFSETS
	.align		4
.L_1914:
        /*00b0*/ 	.byte	0x04, 0x1c
        /*00b2*/ 	.short	(.L_1916 - .L_1915)


	//   ....[0]....
.L_1915:
        /*00b4*/ 	.word	0x00000440


	//   ....[1]....
        /*00b8*/ 	.word	0x00000b10


	//   ....[2]....
        /*00bc*/ 	.word	0x00000b40


	//   ....[3]....
        /*00c0*/ 	.word	0x000127c0


	//   ....[4]....
        /*00c4*/ 	.word	0x000127e0


	//----- nvinfo : EIATTR_CRS_STACK_SIZE
	.align		4
.L_1916:
        /*00c8*/ 	.byte	0x04, 0x1e
        /*00ca*/ 	.short	(.L_1918 - .L_1917)
.L_1917:
        /*00cc*/ 	.word	0x00000000


	//----- nvinfo : EIATTR_CBANK_PARAM_SIZE
	.align		4
.L_1918:
        /*00d0*/ 	.byte	0x03, 0x19
        /*00d2*/ 	.short	0x01d0


	//----- nvinfo : EIATTR_PARAM_CBANK
	.align		4
        /*00d4*/ 	.byte	0x04, 0x0a
        /*00d6*/ 	.short	(.L_1920 - .L_1919)
	.align		4
.L_1919:
        /*00d8*/ 	.word	index@(.nv.constant0._ZN5flash24flash_fwd_splitkv_kernelI23Flash_fwd_kernel_traitsILi32ELi64ELi128ELi4ELb0ELb0EN7cutlass6half_tE19Flash_kernel_traitsILi32ELi64ELi128ELi4ES3_EELb1ELb0ELb1ELb0ELb0ELb0ELb1ELb1EEEvNS_16Flash_fwd_paramsE)
        /*00dc*/ 	.short	0x0210
        /*00de*/ 	.short	0x01d0


	//----- nvinfo : EIATTR_SW_WAR
	.align		4
.L_1920:
        /*00e0*/ 	.byte	0x04, 0x36
        /*00e2*/ 	.short	(.L_1922 - .L_1921)
.L_1921:
        /*00e4*/ 	.word	0x00000008
.L_1922:


//--------------------- .nv.info._ZN5flash24flash_fwd_splitkv_kernelI23Flash_fwd_kernel_traitsILi32ELi64ELi128ELi4ELb0ELb0EN7cutlass6half_tE19Flash_kernel_traitsILi32ELi64ELi128ELi4ES3_EELb1ELb0ELb1ELb0ELb0ELb1ELb1ELb1EEEvNS_16Flash_fwd_paramsE --------------------------
	.section	.nv.info._ZN5flash24flash_fwd_splitkv_kernelI23Flash_fwd_kernel_traitsILi32ELi64ELi128ELi4ELb0ELb0EN7cutlass6half_tE19Flash_kernel_traitsILi32ELi64ELi128ELi4ES3_EELb1ELb0ELb1ELb0ELb0ELb1ELb1ELb1EEEvNS_16Flash_fwd_paramsE,"",@"SHT_CUDA_INFO"
	.sectionflags	@""
	.align	4


	//----- nvinfo : EIATTR_CUDA_API_VERSION
	.align		4
        /*0000*/ 	.byte	0x04, 0x37
        /*0002*/ 	.short	(.L_1924 - .L_1923)
.L_1923:
        /*0004*/ 	.word	0x00000082


	//----- nvinfo : EIATTR_KPARAM_INFO
	.align		4
.L_1924:
        /*0008*/ 	.byte	0x04, 0x17
        /*000a*/ 	.short	(.L_1926 - .L_1925)
.L_1925:
        /*000c*/ 	.word	0x00000000
        /*0010*/ 	.short	0x0000
        /*0012*/ 	.short	0x0000
        /*0014*/ 	.byte	0x00, 0xf0, 0x41, 0x07


	//----- nvinfo : EIATTR_SPARSE_MMA_MASK
	.align		4
.L_1926:
        /*0018*/ 	.byte	0x03, 0x50
        /*001a*/ 	.short	0x0000


	//----- nvinfo : EIATTR_MAXREG_COUNT
	.align		4
        /*001c*/ 	.byte	0x03, 0x1b
        /*001e*/ 	.short	0x00ff


	//----- nvinfo : EIATTR_NUM_BARRIERS
	.align		4
        /*0020*/ 	.byte	0x02, 0x4c
        /*0022*/ 	.byte	0x01
	.zero		1


	//----- nvinfo : EIATTR_MERCURY_ISA_VERSION
	.align		4
        /*0024*/ 	.byte	0x03, 0x5f
        /*0026*/ 	.short	0x0101


	//----- nvinfo : EIATTR_COOP_GROUP_MASK_REGIDS
	.align		4
        /*0028*/ 	.byte	0x04, 0x29
        /*002a*/ 	.short	(.L_1928 - .L_1927)


	//   ....[0]....
.L_1927:
        /*002c*/ 	.word	0xffffffff


	//   ....[1]....
        /*0030*/ 	.word	0xffffffff


	//   ....[2]....
        /*0034*/ 	.word	0xffffffff


	//   ....[3]....
        /*0038*/ 	.word	0xffffffff


	//   ....[4]....
        /*003c*/ 	.word	0xffffffff


	//   ....[5]....
        /*0040*/ 	.word	0xffffffff


	//   ....[6]....
        /*0044*/ 	.word	0xffffffff


	//   ....[7]....
        /*0048*/ 	.word	0xffffffff


	//   ....[8]....
        /*004c*/ 	.word	0xffffffff


	//   ....[9]....
        /*0050*/ 	.word	0xffffffff


	//   ....[10]....
        /*0054*/ 	.word	0xffffffff


	//   ....[11]....
        /*0058*/ 	.word	0xffffffff


	//   ....[12]....
        /*005c*/ 	.word	0xffffffff


	//   ....[13]....
        /*0060*/ 	.word	0xffffffff


	//   ....[14]....
        /*0064*/ 	.word	0xffffffff


	//   ....[15]....
        /*0068*/ 	.word	0xffffffff


	//----- nvinfo : EIATTR_COOP_GROUP_INSTR_OFFSETS
	.align		4
.L_1928:
        /*006c*/ 	.byte	0x04, 0x28
        /*006e*/ 	.short	(.L_1930 - .L_1929)


	//   ....[0]....
.L_1929:
        /*0070*/ 	.word	0x0000a580


	//   ....[1]....
        /*0074*/ 	.word	0x0000a5a0


	//   ....[2]....
        /*0078*/ 	.word	0x0000aaf0


	//   ....[3]....
        /*007c*/ 	.word	0x0000ab40


	//   ....[4]....
        /*0080*/ 	.word	0x0000e740


	//   ....[5]....
        /*0084*/ 	.word	0x0000e760


	//   ....[6]....
        /*0088*/ 	.word	0x0000eb20


	//   ....[7]....
        /*008c*/ 	.word	0x0000eba0


	//   ....[8]....
        /*0090*/ 	.word	0x00012190


	//   ....[9]....
        /*0094*/ 	.word	0x000121d0


	//   ....[10]....
        /*0098*/ 	.word	0x00012200


	//   ....[11]....
        /*009c*/ 	.word	0x00012210


	//   ....[12]....
        /*00a0*/ 	.word	0x00013540


	//   ....[13]....
        /*00a4*/ 	.word	0x00013580


	//   ....[14]....
        /*00a8*/ 	.word	0x00013620


	//   ....[15]....
        /*00ac*/ 	.word	0x00013630


	//----- nvinfo : EIATTR_EXIT_INSTR_OFFSETS
	.align		4
.L_1930:
        /*00b0*/ 	.byte	0x04, 0x1c
        /*00b2*/ 	.short	(.L_1932 - .L_1931)


	//   ....[0]....
.L_1931:
        /*00b4*/ 	.word	0x00000440


	//   ....[1]....
        /*00b8*/ 	.word	0x00000b10


	//   ....[2]....
        /*00bc*/ 	.word	0x00000b40


	//   ....[3]....
        /*00c0*/ 	.word	0x00014010


	//   ....[4]....
        /*00c4*/ 	.word	0x00014030


	//----- nvinfo : EIATTR_CRS_STACK_SIZE
	.align		4
.L_1932:
        /*00c8*/ 	.byte	0x04, 0x1e
        /*00ca*/ 	.short	(.L_1934 - .L_1933)
.L_1933:
        /*00cc*/ 	.word	0x00000000


	//----- nvinfo : EIATTR_CBANK_PARAM_SIZE
	.align		4
.L_1934:
        /*00d0*/ 	.byte	0x03, 0x19
        /*00d2*/ 	.short	0x01d0


	//----- nvinfo : EIATTR_PARAM_CBANK
	.align		4
        /*00d4*/ 	.byte	0x04, 0x0a
        /*00d6*/ 	.short	(.L_1936 - .L_1935)
	.align		4
.L_1935:
        /*00d8*/ 	.word	index@(.nv.constant0._ZN5flash24flash_fwd_splitkv_kernelI23Flash_fwd_kernel_traitsILi32ELi64ELi128ELi4ELb0ELb0EN7cutlass6half_tE19Flash_kernel_traitsILi32ELi64ELi128ELi4ES3_EELb1ELb0ELb1ELb0ELb0ELb1ELb1ELb1EEEvNS_16Flash_fwd_paramsE)
        /*00dc*/ 	.short	0x0210
        /*00de*/ 	.short	0x01d0


	//----- nvinfo : EIATTR_SW_WAR
	.align		4
.L_1936:
        /*00e0*/ 	.byte	0x04, 0x36
        /*00e2*/ 	.short	(.L_1938 - .L_1937)
.L_1937:
        /*00e4*/ 	.word	0x00000008
.L_1938:


//--------------------- .nv.callgraph             --------------------------
	.section	.nv.callgraph,"",@"SHT_CUDA_CALLGRAPH"
	.align	4
	.sectionentsize	8
	.align		4
        /*0000*/ 	.word	0x00000000
	.align		4
        /*0004*/ 	.word	0xffffffff
	.align		4
        /*0008*/ 	.word	0x00000000
	.align		4
        /*000c*/ 	.word	0xfffffffe
	.align		4
        /*0010*/ 	.word	0x00000000
	.align		4
        /*0014*/ 	.word	0xfffffffd
	.align		4
        /*0018*/ 	.word	0x00000000
	.align		4
        /*001c*/ 	.word	0xfffffffc


//--------------------- .nv.constant4             --------------------------
	.section	.nv.constant4,"a",@progbits
	.align	8
	.align		8
.nv.constant4:
        /*0000*/ 	.dword	_ZN79_INTERNAL_ed3f9a83_42_flash_fwd_split_hdim32_fp16_causal_sm80_cu_8761d306_195424cuda3std3__45__cpo5beginE
	.align		8
        /*0008*/ 	.dword	_ZN79_INTERNAL_ed3f9a83_42_flash_fwd_split_hdim32_fp16_causal_sm80_cu_8761d306_195424cuda3std3__45__cpo3endE
	.align		8
        /*0010*/ 	.dword	_ZN79_INTERNAL_ed3f9a83_42_flash_fwd_split_hdim32_fp16_causal_sm80_cu_8761d306_195424cuda3std3__45__cpo6cbeginE
	.align		8
        /*0018*/ 	.dword	_ZN79_INTERNAL_ed3f9a83_42_flash_fwd_split_hdim32_fp16_causal_sm80_cu_8761d306_195424cuda3std3__45__cpo4cendE
	.align		8
        /*0020*/ 	.dword	_ZN79_INTERNAL_ed3f9a83_42_flash_fwd_split_hdim32_fp16_causal_sm80_cu_8761d306_195424cuda3std3__481_GLOBAL__N__ed3f9a83_42_flash_fwd_split_hdim32_fp16_causal_sm80_cu_8761d306_195426ignoreE
	.align		8
        /*0028*/ 	.dword	_ZN79_INTERNAL_ed3f9a83_42_flash_fwd_split_hdim32_fp16_causal_sm80_cu_8761d306_195424cuda3std3__419piecewise_constructE
	.align		8
        /*0030*/ 	.dword	_ZN79_INTERNAL_ed3f9a83_42_flash_fwd_split_hdim32_fp16_causal_sm80_cu_8761d306_195424cuda3std3__48in_placeE
	.align		8
        /*0038*/ 	.dword	_ZN79_INTERNAL_ed3f9a83_42_flash_fwd_split_hdim32_fp16_causal_sm80_cu_8761d306_195424cuda3std6ranges3__45__cpo4swapE
	.align		8
        /*0040*/ 	.dword	_ZN79_INTERNAL_ed3f9a83_42_flash_fwd_split_hdim32_fp16_causal_sm80_cu_8761d306_195424cuda3std6ranges3__45__cpo9iter_moveE
	.align		8
        /*0048*/ 	.dword	_ZN79_INTERNAL_ed3f9a83_42_flash_fwd_split_hdim32_fp16_causal_sm80_cu_8761d306_195424cute7productE
	.align		8
        /*0050*/ 	.dword	_ZN79_INTERNAL_ed3f9a83_42_flash_fwd_split_hdim32_fp16_causal_sm80_cu_8761d306_195424cute1_E


//--------------------- .text._ZN5flash32flash_fwd_splitkv_combine_kernelI23Flash_fwd_kernel_traitsILi32ELi64ELi256ELi4ELb0ELb0EN7cutlass6half_tE19Flash_kernel_traitsILi32ELi64ELi256ELi4ES3_EELi16ELi7ELb0EEEvNS_16Flash_fwd_paramsE --------------------------
	.section	.text._ZN5flash32flash_fwd_splitkv_combine_kernelI23Flash_fwd_kernel_traitsILi32ELi64ELi256ELi4ELb0ELb0EN7cutlass6half_tE19Flash_kernel_traitsILi32ELi64ELi256ELi4ES3_EELi16ELi7ELb0EEEvNS_16Flash_fwd_paramsE,"ax",@progbits
	.align	128
        .global         _ZN5flash32flash_fwd_splitkv_combine_kernelI23Flash_fwd_kernel_traitsILi32ELi64ELi256ELi4ELb0ELb0EN7cutlass6half_tE19Flash_kernel_traitsILi32ELi64ELi256ELi4ES3_EELi16ELi7ELb0EEEvNS_16Flash_fwd_paramsE
        .type           _ZN5flash32flash_fwd_splitkv_combine_kernelI23Flash_fwd_kernel_traitsILi32ELi64ELi256ELi4ELb0ELb0EN7cutlass6half_tE19Flash_kernel_traitsILi32ELi64ELi256ELi4ES3_EELi16ELi7ELb0EEEvNS_16Flash_fwd_paramsE,@function
        .size           _ZN5flash32flash_fwd_splitkv_combine_kernelI23Flash_fwd_kernel_traitsILi32ELi64ELi256ELi4ELb0ELb0EN7cutlass6half_tE19Flash_kernel_traitsILi32ELi64ELi256ELi4ES3_EELi16ELi7ELb0EEEvNS_16Flash_fwd_paramsE,(.L_x_5276 - _ZN5flash32flash_fwd_splitkv_combine_kernelI23Flash_fwd_kernel_traitsILi32ELi64ELi256ELi4ELb0ELb0EN7cutlass6half_tE19Flash_kernel_traitsILi32ELi64ELi256ELi4ES3_EELi16ELi7ELb0EEEvNS_16Flash_fwd_paramsE)
        .other          _ZN5flash32flash_fwd_splitkv_combine_kernelI23Flash_fwd_kernel_traitsILi32ELi64ELi256ELi4ELb0ELb0EN7cutlass6half_tE19Flash_kernel_traitsILi32ELi64ELi256ELi4ES3_EELi16ELi7ELb0EEEvNS_16Flash_fwd_paramsE,@"STO_CUDA_ENTRY STV_DEFAULT"
_ZN5flash32flash_fwd_splitkv_combine_kernelI23Flash_fwd_kernel_traitsILi32ELi64ELi256ELi4ELb0ELb0EN7cutlass6half_tE19Flash_kernel_traitsILi32ELi64ELi256ELi4ES3_EELi16ELi7ELb0EEEvNS_16Flash_fwd_paramsE:
.text._ZN5flash32flash_fwd_splitkv_combine_kernelI23Flash_fwd_kernel_traitsILi32ELi64ELi256ELi4ELb0ELb0EN7cutlass6half_tE19Flash_kernel_traitsILi32ELi64ELi256ELi4ES3_EELi16ELi7ELb0EEEvNS_16Flash_fwd_paramsE:
[----:B------:R-:W-:Y:S08]  /*0000*/  LDC R1, c[0x0][0x28] ;  /* 0x00000a00ff017b82 */ /* 0x000ff00000000800 */
[----:B------:R-:W0:Y:S01]  /*0010*/  LDC.64 R2, c[0x0][0x2c0] ;  /* 0x0000b000ff027b82 */ /* 0x000e220000000a00 */
[----:B------:R-:W-:-:S07]  /*0020*/  ULDC UR5, c[0x0][0x270] ;  /* 0x00009c0000057ab9 */ /* 0x000fce0000000800 */
[----:B------:R-:W1:Y:S01]  /*0030*/  S2UR UR7, SR_CTAID.X ;  /* 0x00000000000779c3 */ /* 0x000e620000002500 */
[----:B0-----:R-:W-:Y:S01]  /*0040*/  IMAD R2, R2, UR5, RZ ;  /* 0x0000000502027c24 */ /* 0x001fe2000f8e02ff */
[----:B------:R-:W-:-:S03]  /*0050*/  USHF.R.S32.HI UR5, URZ, 0x1f, UR5 ;  /* 0x0000001f3f057899 */ /* 0x000fc60008011405 */
[----:B------:R-:W-:Y:S01]  /*0060*/  IMAD R12, R2, R3, RZ ;  /* 0x00000003020c7224 */ /* 0x000fe200078e02ff */
[----:B------:R-:W-:Y:S01]  /*0070*/  SHF.R.S32.HI R2, RZ, 0x1f, R3 ;  /* 0x0000001fff027819 */ /* 0x000fe20000011403 */
[----:B-1----:R-:W-:-:S03]  /*0080*/  USHF.L.U32 UR7, UR7, 0x4, URZ ;  /* 0x0000000407077899 */ /* 0x002fc6000800063f */
[----:B------:R-:W-:Y:S02]  /*0090*/  ISETP.LT.U32.AND P0, PT, R12, R3, PT ;  /* 0x000000030c00720c */ /* 0x000fe40003f01070 */
[----:B------:R-:W-:Y:S01]  /*00a0*/  SHF.R.S32.HI R5, RZ, 0x1f, R12 ;  /* 0x0000001fff057819 */ /* 0x000fe2000001140c */
[----:B------:R-:W-:-:S03]  /*00b0*/  USHF.R.S32.HI UR6, URZ, 0x1f, UR7 ;  /* 0x0000001f3f067899 */ /* 0x000fc60008011407 */
[----:B------:R-:W-:-:S04]  /*00c0*/  ISETP.LT.AND.EX P0, PT, R5, R2, PT, P0 ;  /* 0x000000020500720c */ /* 0x000fc80003f01300 */
[C---:B------:R-:W-:Y:S02]  /*00d0*/  SEL R2, R5.reuse, R2, P0 ;  /* 0x0000000205027207 */ /* 0x040fe40000000000 */
[----:B------:R-:W-:Y:S02]  /*00e0*/  SEL R48, R12, R3, P0 ;  /* 0x000000030c307207 */ /* 0x000fe40000000000 */
[----:B------:R-:W-:-:S04]  /*00f0*/  LOP3.LUT R0, R5, R2, RZ, 0xfc, !PT ;  /* 0x0000000205007212 */ /* 0x000fc800078efcff */
[----:B------:R-:W-:-:S13]  /*0100*/  ISETP.NE.U32.AND P1, PT, R0, RZ, PT ;  /* 0x000000ff0000720c */ /* 0x000fda0003f25070 */
[----:B------:R-:W-:Y:S05]  /*0110*/  @!P1 BRA `(.L_x_0) ;  /* 0x0000000000249947 */ /* 0x000fea0003800000 */
[----:B------:R-:W-:Y:S01]  /*0120*/  IMAD.MOV.U32 R27, RZ, RZ, R12 ;  /* 0x000000ffff1b7224 */ /* 0x000fe200078e000c */
[----:B------:R-:W-:Y:S01]  /*0130*/  MOV R25, R48 ;  /* 0x0000003000197202 */ /* 0x000fe20000000f00 */
[----:B------:R-:W-:Y:S01]  /*0140*/  IMAD.MOV.U32 R19, RZ, RZ, R5 ;  /* 0x000000ffff137224 */ /* 0x000fe200078e0005 */
[----:B------:R-:W-:Y:S02]  /*0150*/  MOV R24, R2 ;  /* 0x0000000200187202 */ /* 0x000fe40000000f00 */
[----:B------:R-:W-:Y:S02]  /*0160*/  MOV R23, 0x180 ;  /* 0x0000018000177802 */ /* 0x000fe40000000f00 */
[----:B------:R-:W-:Y:S05]  /*0170*/  CALL.REL.NOINC `($__internal_0_$__cuda_sm20_div_s64) ;  /* 0x0000005c00807944 */ /* 0x000fea0003c00000 */
[----:B------:R-:W-:Y:S02]  /*0180*/  MOV R8, R0 ;  /* 0x0000000000087202 */ /* 0x000fe40000000f00 */
[----:B------:R-:W-:Y:S01]  /*0190*/  MOV R9, R25 ;  /* 0x0000001900097202 */ /* 0x000fe20000000f00 */
[----:B------:R-:W-:Y:S06]  /*01a0*/  BRA `(.L_x_1) ;  /* 0x00000000004c7947 */ /* 0x000fec0003800000 */
.L_x_0:
[----:B------:R-:W0:Y:S01]  /*01b0*/  I2F.U32.RP R6, R48 ;  /* 0x0000003000067306 */ /* 0x000e220000209000 */
[----:B------:R-:W-:Y:S02]  /*01c0*/  ISETP.NE.U32.AND P0, PT, R48, RZ, PT ;  /* 0x000000ff3000720c */ /* 0x000fe40003f05070 */
[----:B------:R-:W-:-:S05]  /*01d0*/  MOV R9, RZ ;  /* 0x000000ff00097202 */ /* 0x000fca0000000f00 */
[----:B0-----:R-:W0:Y:S02]  /*01e0*/  MUFU.RCP R6, R6 ;  /* 0x0000000600067308 */ /* 0x001e240000001000 */
[----:B0-----:R-:W-:-:S06]  /*01f0*/  VIADD R6, R6, 0xffffffe ;  /* 0x0ffffffe06067836 */ /* 0x001fcc0000000000 */
[----:B------:R0:W1:Y:S02]  /*0200*/  F2I.FTZ.U32.TRUNC.NTZ R7, R6 ;  /* 0x0000000600077305 */ /* 0x000064000021f000 */
[----:B0-----:R-:W-:Y:S01]  /*0210*/  HFMA2.MMA R6, -RZ, RZ, 0, 0 ;  /* 0x00000000ff067435 */ /* 0x001fe200000001ff */
[----:B-1----:R-:W-:-:S04]  /*0220*/  IMAD.MOV R0, RZ, RZ, -R7 ;  /* 0x000000ffff007224 */ /* 0x002fc800078e0a07 */
[----:B------:R-:W-:-:S05]  /*0230*/  IMAD R0, R0, R48, RZ ;  /* 0x0000003000007224 */ /* 0x000fca00078e02ff */
[----:B------:R-:W-:-:S06]  /*0240*/  IMAD.HI.U32 R0, R7, R0, R6 ;  /* 0x0000000007007227 */ /* 0x000fcc00078e0006 */
[----:B------:R-:W-:-:S04]  /*0250*/  IMAD.HI.U32 R8, R0, R12, RZ ;  /* 0x0000000c00087227 */ /* 0x000fc800078e00ff */
[----:B------:R-:W-:-:S04]  /*0260*/  IMAD.MOV R0, RZ, RZ, -R8 ;  /* 0x000000ffff007224 */ /* 0x000fc800078e0a08 */
[----:B------:R-:W-:-:S05]  /*0270*/  IMAD R0, R48, R0, R12 ;  /* 0x0000000030007224 */ /* 0x000fca00078e020c */
[----:B------:R-:W-:-:S13]  /*0280*/  ISETP.GE.U32.AND P2, PT, R0, R48, PT ;  /* 0x000000300000720c */ /* 0x000fda0003f46070 */
[----:B------:R-:W-:Y:S01]  /*0290*/  @P2 IADD3 R0, R0, -R48, RZ ;  /* 0x8000003000002210 */ /* 0x000fe20007ffe0ff */
[----:B------:R-:W-:-:S03]  /*02a0*/  @P2 VIADD R8, R8, 0x1 ;  /* 0x0000000108082836 */ /* 0x000fc60000000000 */
[----:B------:R-:W-:-:S13]  /*02b0*/  ISETP.GE.U32.AND P1, PT, R0, R48, PT ;  /* 0x000000300000720c */ /* 0x000fda0003f26070 */
[----:B------:R-:W-:Y:S02]  /*02c0*/  @P1 IADD3 R8, R8, 0x1, RZ ;  /* 0x0000000108081810 */ /* 0x000fe40007ffe0ff */
[----:B------:R-:W-:-:S07]  /*02d0*/  @!P0 LOP3.LUT R8, RZ, R48, RZ, 0x33, !PT ;  /* 0x00000030ff088212 */ /* 0x000fce00078e33ff */
.L_x_1:
[----:B------:R-:W-:Y:S01]  /*02e0*/  ULDC UR4, c[0x0][0x270] ;  /* 0x00009c0000047ab9 */ /* 0x000fe20000000800 */
[----:B------:R-:W-:Y:S01]  /*02f0*/  BSSY B0, `(.L_x_2) ;  /* 0x0000025000007945 */ /* 0x000fe20003800000 */
[----:B------:R-:W-:-:S04]  /*0300*/  ISETP.LT.U32.AND P0, PT, R8, UR4, PT ;  /* 0x0000000408007c0c */ /* 0x000fc8000bf01070 */
[----:B------:R-:W-:-:S04]  /*0310*/  ISETP.LT.AND.EX P0, PT, R9, UR5, PT, P0 ;  /* 0x0000000509007c0c */ /* 0x000fc8000bf01300 */
[C---:B------:R-:W-:Y:S02]  /*0320*/  SEL R6, R9.reuse, UR5, P0 ;  /* 0x0000000509067c07 */ /* 0x040fe40008000000 */
[----:B------:R-:W-:Y:S02]  /*0330*/  SEL R7, R8, UR4, P0 ;  /* 0x0000000408077c07 */ /* 0x000fe40008000000 */
        /* <DEDUP_REMOVED lines=11> */
[----:B------:R-:W-:Y:S05]  /*03f0*/  BRA `(.L_x_4) ;  /* 0x0000000000507947 */ /* 0x000fea0003800000 */
.L_x_3:
[----:B------:R-:W0:Y:S01]  /*0400*/  I2F.U32.RP R10, R7 ;  /* 0x00000007000a7306 */ /* 0x000e220000209000 */
[----:B------:R-:W-:-:S07]  /*0410*/  ISETP.NE.U32.AND P0, PT, R7, RZ, PT ;  /* 0x000000ff0700720c */ /* 0x000fce0003f05070 */
[----:B0-----:R-:W0:Y:S02]  /*0420*/  MUFU.RCP R10, R10 ;  /* 0x0000000a000a7308 */ /* 0x001e240000001000 */
[----:B0-----:R-:W-:-:S06]  /*0430*/  IADD3 R10, R10, 0xffffffe, RZ ;  /* 0x0ffffffe0a0a7810 */ /* 0x001fcc0007ffe0ff */
[----:B------:R-:W0:Y:S02]  /*0440*/  F2I.FTZ.U32.TRUNC.NTZ R11, R10 ;  /* 0x0000000a000b7305 */ /* 0x000e24000021f000 */
[----:B0-----:R-:W-:Y:S01]  /*0450*/  IADD3 R0, RZ, -R11, RZ ;  /* 0x8000000bff007210 */ /* 0x001fe20007ffe0ff */
[----:B------:R-:W-:-:S04]  /*0460*/  IMAD.MOV.U32 R10, RZ, RZ, RZ ;  /* 0x000000ffff0a7224 */ /* 0x000fc800078e00ff */
[----:B------:R-:W-:-:S04]  /*0470*/  IMAD R0, R0, R7, RZ ;  /* 0x0000000700007224 */ /* 0x000fc800078e02ff */
[----:B------:R-:W-:-:S06]  /*0480*/  IMAD.HI.U32 R0, R11, R0, R10 ;  /* 0x000000000b007227 */ /* 0x000fcc00078e000a */
[----:B------:R-:W-:-:S05]  /*0490*/  IMAD.HI.U32 R9, R0, R8, RZ ;  /* 0x0000000800097227 */ /* 0x000fca00078e00ff */
[----:B------:R-:W-:-:S05]  /*04a0*/  IADD3 R0, -R9, RZ, RZ ;  /* 0x000000ff09007210 */ /* 0x000fca0007ffe1ff */
[----:B------:R-:W-:-:S05]  /*04b0*/  IMAD R0, R7, R0, R8 ;  /* 0x0000000007007224 */ /* 0x000fca00078e0208 */
[----:B------:R-:W-:-:S13]  /*04c0*/  ISETP.GE.U32.AND P2, PT, R0, R7, PT ;  /* 0x000000070000720c */ /* 0x000fda0003f46070 */
[----:B------:R-:W-:Y:S01]  /*04d0*/  @P2 IMAD.IADD R0, R0, 0x1, -R7 ;  /* 0x0000000100002824 */ /* 0x000fe200078e0a07 */
[----:B------:R-:W-:-:S04]  /*04e0*/  @P2 IADD3 R9, R9, 0x1, RZ ;  /* 0x0000000109092810 */ /* 0x000fc80007ffe0ff */
[----:B------:R-:W-:-:S13]  /*04f0*/  ISETP.GE.U32.AND P1, PT, R0, R7, PT ;  /* 0x000000070000720c */ /* 0x000fda0003f26070 */
[----:B------:R-:W-:Y:S01]  /*0500*/  @P1 VIADD R9, R9, 0x1 ;  /* 0x0000000109091836 */ /* 0x000fe20000000000 */
[----:B------:R-:W-:-:S04]  /*0510*/  @!P0 LOP3.LUT R9, RZ, R7, RZ, 0x33, !PT ;  /* 0x00000007ff098212 */ /* 0x000fc800078e33ff */
[----:B------:R-:W-:Y:S01]  /*0520*/  MOV R8, R9 ;  /* 0x0000000900087202 */ /* 0x000fe20000000f00 */
[----:B------:R-:W-:Y:S02]  /*0530*/  IMAD.MOV.U32 R9, RZ, RZ, RZ ;  /* 0x000000ffff097224 */ /* 0x000fe400078e00ff */
.L_x_4:
[----:B------:R-:W-:Y:S05]  /*0540*/  BSYNC B0 ;  /* 0x0000000000007941 */ /* 0x000fea0003800000 */
.L_x_2:
[----:B------:R-:W0:Y:S01]  /*0550*/  LDC R0, c[0x0][0x2c4] ;  /* 0x0000b100ff007b82 */ /* 0x000e220000000800 */
[----:B------:R-:W-:Y:S01]  /*0560*/  BSSY B0, `(.L_x_5) ;  /* 0x000004b000007945 */ /* 0x000fe20003800000 */
[----:B0-----:R-:W-:Y:S01]  /*0570*/  IABS R4, R0 ;  /* 0x0000000000047213 */ /* 0x001fe20000000000 */
[C---:B------:R-:W-:Y:S01]  /*0580*/  VIADD R3, R0.reuse, 0xffffffff ;  /* 0xffffffff00037836 */ /* 0x040fe20000000000 */
[----:B------:R-:W-:Y:S02]  /*0590*/  ISETP.NE.AND P3, PT, R0, RZ, PT ;  /* 0x000000ff0000720c */ /* 0x000fe40003f65270 */
[----:B------:R-:W0:Y:S01]  /*05a0*/  I2F.RP R14, R4 ;  /* 0x00000004000e7306 */ /* 0x000e220000209400 */
[----:B------:R-:W-:-:S05]  /*05b0*/  IMAD.IADD R10, R3, 0x1, R4 ;  /* 0x00000001030a7824 */ /* 0x000fca00078e0204 */
[----:B------:R-:W-:Y:S02]  /*05c0*/  IABS R11, R10 ;  /* 0x0000000a000b7213 */ /* 0x000fe40000000000 */
[----:B0-----:R-:W0:Y:S02]  /*05d0*/  MUFU.RCP R14, R14 ;  /* 0x0000000e000e7308 */ /* 0x001e240000001000 */
[----:B0-----:R-:W-:-:S06]  /*05e0*/  VIADD R14, R14, 0xffffffe ;  /* 0x0ffffffe0e0e7836 */ /* 0x001fcc0000000000 */
[----:B------:R-:W0:Y:S02]  /*05f0*/  F2I.FTZ.U32.TRUNC.NTZ R15, R14 ;  /* 0x0000000e000f7305 */ /* 0x000e24000021f000 */
[----:B0-----:R-:W-:Y:S02]  /*0600*/  IMAD.MOV R13, RZ, RZ, -R15 ;  /* 0x000000ffff0d7224 */ /* 0x001fe400078e0a0f */
[----:B------:R-:W-:Y:S02]  /*0610*/  IMAD.MOV.U32 R14, RZ, RZ, RZ ;  /* 0x000000ffff0e7224 */ /* 0x000fe400078e00ff */
[----:B------:R-:W-:-:S04]  /*0620*/  IMAD R13, R13, R4, RZ ;  /* 0x000000040d0d7224 */ /* 0x000fc800078e02ff */
[----:B------:R-:W-:-:S04]  /*0630*/  IMAD.HI.U32 R13, R15, R13, R14 ;  /* 0x0000000d0f0d7227 */ /* 0x000fc800078e000e */
[----:B------:R-:W-:-:S04]  /*0640*/  IMAD.MOV.U32 R14, RZ, RZ, R11 ;  /* 0x000000ffff0e7224 */ /* 0x000fc800078e000b */
[----:B------:R-:W-:-:S04]  /*0650*/  IMAD.HI.U32 R11, R13, R14, RZ ;  /* 0x0000000e0d0b7227 */ /* 0x000fc800078e00ff */
[----:B------:R-:W-:-:S04]  /*0660*/  IMAD.MOV R13, RZ, RZ, -R11 ;  /* 0x000000ffff0d7224 */ /* 0x000fc800078e0a0b */
[----:B------:R-:W-:-:S05]  /*0670*/  IMAD R13, R4, R13, R14 ;  /* 0x0000000d040d7224 */ /* 0x000fca00078e020e */
[----:B------:R-:W-:-:S13]  /*0680*/  ISETP.GT.U32.AND P1, PT, R4, R13, PT ;  /* 0x0000000d0400720c */ /* 0x000fda0003f24070 */
[----:B------:R-:W-:Y:S02]  /*0690*/  @!P1 IMAD.IADD R13, R13, 0x1, -R4 ;  /* 0x000000010d0d9824 */ /* 0x000fe400078e0a04 */
[----:B------:R-:W-:Y:S01]  /*06a0*/  @!P1 VIADD R11, R11, 0x1 ;  /* 0x000000010b0b9836 */ /* 0x000fe20000000000 */
[----:B------:R-:W-:Y:S02]  /*06b0*/  ISETP.NE.AND P1, PT, R0, RZ, PT ;  /* 0x000000ff0000720c */ /* 0x000fe40003f25270 */
[-C--:B------:R-:W-:Y:S02]  /*06c0*/  ISETP.GE.U32.AND P2, PT, R13, R4.reuse, PT ;  /* 0x000000040d00720c */ /* 0x080fe40003f46070 */
[C---:B------:R-:W-:Y:S02]  /*06d0*/  LOP3.LUT R13, R10.reuse, R4, RZ, 0x3c, !PT ;  /* 0x000000040a0d7212 */ /* 0x040fe400078e3cff */
[----:B------:R-:W-:Y:S02]  /*06e0*/  LOP3.LUT R10, R10, R0, RZ, 0x3c, !PT ;  /* 0x000000000a0a7212 */ /* 0x000fe400078e3cff */
[----:B------:R-:W-:-:S07]  /*06f0*/  ISETP.GE.AND P0, PT, R13, RZ, PT ;  /* 0x000000ff0d00720c */ /* 0x000fce0003f06270 */
[----:B------:R-:W-:Y:S01]  /*0700*/  @P2 VIADD R11, R11, 0x1 ;  /* 0x000000010b0b2836 */ /* 0x000fe20000000000 */
[----:B------:R-:W-:-:S03]  /*0710*/  ISETP.GT.AND P2, PT, R0, RZ, PT ;  /* 0x000000ff0000720c */ /* 0x000fc60003f44270 */
[--C-:B------:R-:W-:Y:S02]  /*0720*/  IMAD.MOV.U32 R18, RZ, RZ, R11.reuse ;  /* 0x000000ffff127224 */ /* 0x100fe400078e000b */
[----:B------:R-:W-:Y:S01]  /*0730*/  IMAD.MOV.U32 R13, RZ, RZ, R11 ;  /* 0x000000ffff0d7224 */ /* 0x000fe200078e000b */
[----:B------:R-:W-:Y:S01]  /*0740*/  SHF.R.S32.HI R11, RZ, 0x1f, R0 ;  /* 0x0000001fff0b7819 */ /* 0x000fe20000011400 */
[----:B------:R-:W-:Y:S01]  /*0750*/  @!P0 IMAD.MOV R18, RZ, RZ, -R18 ;  /* 0x000000ffff128224 */ /* 0x000fe200078e0a12 */
[----:B------:R-:W-:Y:S02]  /*0760*/  @!P1 LOP3.LUT R18, RZ, R4, RZ, 0x33, !PT ;  /* 0x00000004ff129212 */ /* 0x000fe400078e33ff */
[----:B------:R-:W-:Y:S02]  /*0770*/  ISETP.GE.AND P1, PT, R10, RZ, PT ;  /* 0x000000ff0a00720c */ /* 0x000fe40003f26270 */
[----:B------:R-:W-:Y:S02]  /*0780*/  ISETP.LT.U32.AND P0, PT, R7, R18, PT ;  /* 0x000000120700720c */ /* 0x000fe40003f01070 */
[----:B------:R-:W-:-:S02]  /*0790*/  SHF.R.S32.HI R17, RZ, 0x1f, R18 ;  /* 0x0000001fff117819 */ /* 0x000fc40000011412 */
[----:B------:R-:W-:Y:S01]  /*07a0*/  LEA.HI.SX32 R10, R0, 0x1, 0x1 ;  /* 0x00000001000a7811 */ /* 0x000fe200078f0aff */
[----:B------:R-:W-:Y:S01]  /*07b0*/  @!P2 IMAD.MOV R10, RZ, RZ, R11 ;  /* 0x000000ffff0aa224 */ /* 0x000fe200078e020b */
[----:B------:R-:W-:-:S04]  /*07c0*/  ISETP.LT.AND.EX P0, PT, R6, R17, PT, P0 ;  /* 0x000000110600720c */ /* 0x000fc80003f01300 */
[C---:B------:R-:W-:Y:S01]  /*07d0*/  SEL R17, R6.reuse, R17, P0 ;  /* 0x0000001106117207 */ /* 0x040fe20000000000 */
[----:B------:R-:W-:Y:S01]  /*07e0*/  @!P1 IMAD.MOV R13, RZ, RZ, -R13 ;  /* 0x000000ffff0d9224 */ /* 0x000fe200078e0a0d */
[----:B------:R-:W-:Y:S02]  /*07f0*/  @!P3 LOP3.LUT R13, RZ, R0, RZ, 0x33, !PT ;  /* 0x00000000ff0db212 */ /* 0x000fe400078e33ff */
[----:B------:R-:W-:Y:S02]  /*0800*/  LOP3.LUT R4, R6, R17, RZ, 0xfc, !PT ;  /* 0x0000001106047212 */ /* 0x000fe400078efcff */
[----:B------:R-:W-:Y:S02]  /*0810*/  SEL R18, R7, R18, P0 ;  /* 0x0000001207127207 */ /* 0x000fe40000000000 */
[----:B------:R-:W-:Y:S01]  /*0820*/  ISETP.NE.U32.AND P1, PT, R4, RZ, PT ;  /* 0x000000ff0400720c */ /* 0x000fe20003f25070 */
[----:B------:R-:W-:-:S12]  /*0830*/  IMAD R4, R13, R10, RZ ;  /* 0x0000000a0d047224 */ /* 0x000fd800078e02ff */
        /* <DEDUP_REMOVED lines=10> */
.L_x_6:
        /* <DEDUP_REMOVED lines=18> */
[----:B------:R-:W-:Y:S02]  /*0a00*/  @!P0 LOP3.LUT R30, RZ, R18, RZ, 0x33, !PT ;  /* 0x00000012ff1e8212 */ /* 0x000fe400078e33ff */
.L_x_7:
[----:B------:R-:W-:Y:S05]  /*0a10*/  BSYNC B0 ;  /* 0x0000000000007941 */ /* 0x000fea0003800000 */
.L_x_5:
[----:B------:R-:W0:Y:S01]  /*0a20*/  LDC R0, c[0x0][0x2c4] ;  /* 0x0000b100ff007b82 */ /* 0x000e220000000800 */
[----:B------:R-:W-:Y:S01]  /*0a30*/  ULDC UR5, c[0x0][0x270] ;  /* 0x00009c0000057ab9 */ /* 0x000fe20000000800 */
[-C--:B------:R-:W-:Y:S01]  /*0a40*/  IABS R10, R4.reuse ;  /* 0x00000004000a7213 */ /* 0x080fe20000000000 */
[----:B------:R-:W-:Y:S01]  /*0a50*/  IMAD.MOV.U32 R22, RZ, RZ, RZ ;  /* 0x000000ffff167224 */ /* 0x000fe200078e00ff */
[----:B------:R-:W-:Y:S01]  /*0a60*/  IABS R15, R4 ;  /* 0x00000004000f7213 */ /* 0x000fe20000000000 */
[----:B------:R-:W1:Y:S01]  /*0a70*/  S2R R47, SR_TID.X ;  /* 0x00000000002f7919 */ /* 0x000e620000002100 */
[----:B------:R-:W2:Y:S01]  /*0a80*/  I2F.RP R6, R10 ;  /* 0x0000000a00067306 */ /* 0x000ea20000209400 */
[----:B------:R-:W-:Y:S02]  /*0a90*/  BSSY B0, `(.L_x_8) ;  /* 0x0000076000007945 */ /* 0x000fe40003800000 */
[----:B------:R-:W-:-:S05]  /*0aa0*/  IMAD.MOV R15, RZ, RZ, -R15 ;  /* 0x000000ffff0f7224 */ /* 0x000fca00078e0a0f */
[----:B--2---:R-:W2:Y:S01]  /*0ab0*/  MUFU.RCP R6, R6 ;  /* 0x0000000600067308 */ /* 0x004ea20000001000 */
[----:B0-----:R-:W-:Y:S01]  /*0ac0*/  IMAD R7, R0, UR5, RZ ;  /* 0x0000000500077c24 */ /* 0x001fe2000f8e02ff */
[----:B------:R-:W-:Y:S01]  /*0ad0*/  IABS R11, R0 ;  /* 0x00000000000b7213 */ /* 0x000fe20000000000 */
[----:B------:R-:W-:-:S03]  /*0ae0*/  UIADD3 UR5, UR5, -0x1, URZ ;  /* 0xffffffff05057890 */ /* 0x000fc6000fffe03f */
[-C--:B------:R-:W-:Y:S02]  /*0af0*/  IABS R13, R7.reuse ;  /* 0x00000007000d7213 */ /* 0x080fe40000000000 */
[----:B------:R-:W0:Y:S01]  /*0b00*/  I2F.RP R24, R11 ;  /* 0x0000000b00187306 */ /* 0x000e220000209400 */
[----:B------:R-:W-:Y:S02]  /*0b10*/  IABS R19, R7 ;  /* 0x0000000700137213 */ /* 0x000fe40000000000 */
[----:B------:R-:W-:-:S03]  /*0b20*/  ISETP.NE.AND P5, PT, R7, RZ, PT ;  /* 0x000000ff0700720c */ /* 0x000fc60003fa5270 */
[----:B------:R-:W-:Y:S02]  /*0b30*/  IMAD.MOV R19, RZ, RZ, -R19 ;  /* 0x000000ffff137224 */ /* 0x000fe400078e0a13 */
[----:B------:R-:W3:Y:S01]  /*0b40*/  I2F.RP R26, R13 ;  /* 0x0000000d001a7306 */ /* 0x000ee20000209400 */
[----:B--2---:R-:W-:-:S07]  /*0b50*/  VIADD R6, R6, 0xffffffe ;  /* 0x0ffffffe06067836 */ /* 0x004fce0000000000 */
[----:B0-----:R-:W0:Y:S08]  /*0b60*/  MUFU.RCP R24, R24 ;  /* 0x0000001800187308 */ /* 0x001e300000001000 */
[----:B---3--:R-:W2:Y:S08]  /*0b70*/  MUFU.RCP R26, R26 ;  /* 0x0000001a001a7308 */ /* 0x008eb00000001000 */
[----:B------:R-:W3:Y:S01]  /*0b80*/  F2I.FTZ.U32.TRUNC.NTZ R23, R6 ;  /* 0x0000000600177305 */ /* 0x000ee2000021f000 */
[----:B0-----:R-:W-:-:S07]  /*0b90*/  VIADD R24, R24, 0xffffffe ;  /* 0x0ffffffe18187836 */ /* 0x001fce0000000000 */
[----:B------:R-:W0:Y:S01]  /*0ba0*/  F2I.FTZ.U32.TRUNC.NTZ R25, R24 ;  /* 0x0000001800197305 */ /* 0x000e22000021f000 */
[----:B--2---:R-:W-:Y:S02]  /*0bb0*/  VIADD R26, R26, 0xffffffe ;  /* 0x0ffffffe1a1a7836 */ /* 0x004fe40000000000 */
[----:B---3--:R-:W-:-:S05]  /*0bc0*/  IMAD.MOV R14, RZ, RZ, -R23 ;  /* 0x000000ffff0e7224 */ /* 0x008fca00078e0a17 */
[----:B------:R-:W2:Y:S01]  /*0bd0*/  F2I.FTZ.U32.TRUNC.NTZ R27, R26 ;  /* 0x0000001a001b7305 */ /* 0x000ea2000021f000 */
[----:B------:R-:W-:Y:S02]  /*0be0*/  VIADD R6, R10, UR5 ;  /* 0x000000050a067c36 */ /* 0x000fe40008000000 */
[----:B------:R-:W-:-:S03]  /*0bf0*/  IMAD R14, R14, R10, RZ ;  /* 0x0000000a0e0e7224 */ /* 0x000fc600078e02ff */
[----:B------:R-:W-:Y:S01]  /*0c00*/  IABS R16, R6 ;  /* 0x0000000600107213 */ /* 0x000fe20000000000 */
[----:B------:R-:W-:-:S04]  /*0c10*/  IMAD.HI.U32 R14, R23, R14, R22 ;  /* 0x0000000e170e7227 */ /* 0x000fc800078e0016 */
[----:B------:R-:W-:Y:S02]  /*0c20*/  IMAD.IADD R22, R3, 0x1, R13 ;  /* 0x0000000103167824 */ /* 0x000fe400078e020d */
[----:B0-----:R-:W-:Y:S02]  /*0c30*/  IMAD.MOV R3, RZ, RZ, -R25 ;  /* 0x000000ffff037224 */ /* 0x001fe400078e0a19 */
[----:B--2---:R-:W-:Y:S01]  /*0c40*/  IMAD.MOV R21, RZ, RZ, -R27 ;  /* 0x000000ffff157224 */ /* 0x004fe200078e0a1b */
[----:B------:R-:W-:Y:S01]  /*0c50*/  IABS R20, R22 ;  /* 0x0000001600147213 */ /* 0x000fe20000000000 */
[----:B------:R-:W-:Y:S02]  /*0c60*/  IMAD.MOV.U32 R26, RZ, RZ, RZ ;  /* 0x000000ffff1a7224 */ /* 0x000fe400078e00ff */
[----:B------:R-:W-:Y:S02]  /*0c70*/  IMAD R21, R21, R13, RZ ;  /* 0x0000000d15157224 */ /* 0x000fe400078e02ff */
[----:B------:R-:W-:-:S02]  /*0c80*/  IMAD R3, R3, R11, RZ ;  /* 0x0000000b03037224 */ /* 0x000fc400078e02ff */
[----:B------:R-:W-:-:S04]  /*0c90*/  IMAD.HI.U32 R21, R27, R21, R26 ;  /* 0x000000151b157227 */ /* 0x000fc800078e001a */
[----:B------:R-:W-:Y:S02]  /*0ca0*/  IMAD.MOV.U32 R24, RZ, RZ, RZ ;  /* 0x000000ffff187224 */ /* 0x000fe400078e00ff */
[----:B------:R-:W-:-:S04]  /*0cb0*/  IMAD.HI.U32 R21, R21, R20, RZ ;  /* 0x0000001415157227 */ /* 0x000fc800078e00ff */
[----:B------:R-:W-:Y:S02]  /*0cc0*/  IMAD R19, R21, R19, R20 ;  /* 0x0000001315137224 */ /* 0x000fe400078e0214 */
[----:B------:R-:W-:-:S03]  /*0cd0*/  IMAD.HI.U32 R3, R25, R3, R24 ;  /* 0x0000000319037227 */ /* 0x000fc600078e0018 */
[----:B------:R-:W-:Y:S01]  /*0ce0*/  ISETP.GT.U32.AND P4, PT, R13, R19, PT ;  /* 0x000000130d00720c */ /* 0x000fe20003f84070 */
[----:B------:R-:W-:-:S04]  /*0cf0*/  IMAD.HI.U32 R14, R14, R16, RZ ;  /* 0x000000100e0e7227 */ /* 0x000fc800078e00ff */
[----:B------:R-:W-:-:S04]  /*0d00*/  IMAD.HI.U32 R3, R3, R20, RZ ;  /* 0x0000001403037227 */ /* 0x000fc800078e00ff */
[----:B------:R-:W-:Y:S01]  /*0d10*/  IMAD R16, R14, R15, R16 ;  /* 0x0000000f0e107224 */ /* 0x000fe200078e0210 */
[----:B------:R-:W-:-:S03]  /*0d20*/  IADD3 R15, -R3, RZ, RZ ;  /* 0x000000ff030f7210 */ /* 0x000fc60007ffe1ff */
[----:B------:R-:W-:Y:S01]  /*0d30*/  @!P4 IMAD.IADD R19, R19, 0x1, -R13 ;  /* 0x000000011313c824 */ /* 0x000fe200078e0a0d */
[----:B------:R-:W-:Y:S01]  /*0d40*/  ISETP.GT.U32.AND P3, PT, R10, R16, PT ;  /* 0x000000100a00720c */ /* 0x000fe20003f64070 */
[----:B------:R-:W-:Y:S02]  /*0d50*/  IMAD R15, R11, R15, R20 ;  /* 0x0000000f0b0f7224 */ /* 0x000fe400078e0214 */
[----:B------:R-:W-:Y:S01]  /*0d60*/  @!P4 VIADD R21, R21, 0x1 ;  /* 0x000000011515c836 */ /* 0x000fe20000000000 */
[-C--:B------:R-:W-:Y:S02]  /*0d70*/  ISETP.GE.U32.AND P2, PT, R19, R13.reuse, PT ;  /* 0x0000000d1300720c */ /* 0x080fe40003f46070 */
[----:B------:R-:W-:Y:S02]  /*0d80*/  LOP3.LUT R19, R22, R13, RZ, 0x3c, !PT ;  /* 0x0000000d16137212 */ /* 0x000fe400078e3cff */
[----:B------:R-:W-:Y:S02]  /*0d90*/  ISETP.GT.U32.AND P0, PT, R11, R15, PT ;  /* 0x0000000f0b00720c */ /* 0x000fe40003f04070 */
[----:B------:R-:W-:-:S02]  /*0da0*/  ISETP.GE.AND P1, PT, R19, RZ, PT ;  /* 0x000000ff1300720c */ /* 0x000fc40003f26270 */
[----:B------:R-:W-:Y:S01]  /*0db0*/  LOP3.LUT R22, R22, R0, RZ, 0x3c, !PT ;  /* 0x0000000016167212 */ /* 0x000fe200078e3cff */
[----:B------:R-:W-:Y:S02]  /*0dc0*/  @!P3 IMAD.IADD R16, R16, 0x1, -R10 ;  /* 0x000000011010b824 */ /* 0x000fe400078e0a0a */
[----:B------:R-:W-:Y:S01]  /*0dd0*/  @!P3 VIADD R14, R14, 0x1 ;  /* 0x000000010e0eb836 */ /* 0x000fe20000000000 */
[----:B------:R-:W-:Y:S01]  /*0de0*/  ISETP.NE.AND P3, PT, R4, RZ, PT ;  /* 0x000000ff0400720c */ /* 0x000fe20003f65270 */
[----:B------:R-:W-:Y:S01]  /*0df0*/  @P2 VIADD R21, R21, 0x1 ;  /* 0x0000000115152836 */ /* 0x000fe20000000000 */
[-C--:B------:R-:W-:Y:S02]  /*0e00*/  ISETP.GE.U32.AND P6, PT, R16, R10.reuse, PT ;  /* 0x0000000a1000720c */ /* 0x080fe40003fc6070 */
[----:B------:R-:W-:Y:S01]  /*0e10*/  LOP3.LUT R16, R6, R10, RZ, 0x3c, !PT ;  /* 0x0000000a06107212 */ /* 0x000fe200078e3cff */
[----:B------:R-:W-:Y:S02]  /*0e20*/  @!P0 IMAD.IADD R15, R15, 0x1, -R11 ;  /* 0x000000010f0f8824 */ /* 0x000fe400078e0a0b */
[----:B------:R-:W-:Y:S01]  /*0e30*/  @!P1 IMAD.MOV R21, RZ, RZ, -R21 ;  /* 0x000000ffff159224 */ /* 0x000fe200078e0a15 */
[----:B------:R-:W-:Y:S01]  /*0e40*/  ISETP.GE.AND P2, PT, R16, RZ, PT ;  /* 0x000000ff1000720c */ /* 0x000fe20003f46270 */
[----:B------:R-:W-:Y:S01]  /*0e50*/  @!P0 VIADD R3, R3, 0x1 ;  /* 0x0000000103038836 */ /* 0x000fe20000000000 */
[----:B------:R-:W-:-:S02]  /*0e60*/  @!P5 LOP3.LUT R21, RZ, R13, RZ, 0x33, !PT ;  /* 0x0000000dff15d212 */ /* 0x000fc400078e33ff */
[----:B------:R-:W-:Y:S02]  /*0e70*/  ISETP.GE.U32.AND P4, PT, R15, R11, PT ;  /* 0x0000000b0f00720c */ /* 0x000fe40003f86070 */
[----:B------:R-:W-:Y:S02]  /*0e80*/  ISETP.LT.U32.AND P0, PT, R8, R21, PT ;  /* 0x000000150800720c */ /* 0x000fe40003f01070 */
[----:B------:R-:W-:Y:S02]  /*0e90*/  SHF.R.S32.HI R13, RZ, 0x1f, R21 ;  /* 0x0000001fff0d7819 */ /* 0x000fe40000011415 */
[----:B------:R-:W-:Y:S02]  /*0ea0*/  ISETP.GE.AND P1, PT, R22, RZ, PT ;  /* 0x000000ff1600720c */ /* 0x000fe40003f26270 */
[----:B------:R-:W-:Y:S02]  /*0eb0*/  @P6 IADD3 R14, R14, 0x1, RZ ;  /* 0x000000010e0e6810 */ /* 0x000fe40007ffe0ff */
[----:B------:R-:W-:-:S02]  /*0ec0*/  ISETP.LT.AND.EX P0, PT, R9, R13, PT, P0 ;  /* 0x0000000d0900720c */ /* 0x000fc40003f01300 */
[----:B------:R-:W-:Y:S01]  /*0ed0*/  ISETP.GT.AND P5, PT, R7, RZ, PT ;  /* 0x000000ff0700720c */ /* 0x000fe20003fa4270 */
[----:B------:R-:W-:Y:S01]  /*0ee0*/  @!P2 IMAD.MOV R14, RZ, RZ, -R14 ;  /* 0x000000ffff0ea224 */ /* 0x000fe200078e0a0e */
[----:B------:R-:W-:Y:S01]  /*0ef0*/  SEL R13, R9, R13, P0 ;  /* 0x0000000d090d7207 */ /* 0x000fe20000000000 */
[----:B------:R-:W-:Y:S01]  /*0f00*/  @P4 VIADD R3, R3, 0x1 ;  /* 0x0000000103034836 */ /* 0x000fe20000000000 */
[----:B------:R-:W-:Y:S02]  /*0f10*/  @!P3 LOP3.LUT R14, RZ, R10, RZ, 0x33, !PT ;  /* 0x0000000aff0eb212 */ /* 0x000fe400078e33ff */
[----:B------:R-:W-:Y:S01]  /*0f20*/  SHF.R.S32.HI R10, RZ, 0x1f, R7 ;  /* 0x0000001fff0a7819 */ /* 0x000fe20000011407 */
[----:B------:R-:W-:Y:S01]  /*0f30*/  @!P1 IMAD.MOV R3, RZ, RZ, -R3 ;  /* 0x000000ffff039224 */ /* 0x000fe200078e0a03 */
[----:B------:R-:W-:Y:S02]  /*0f40*/  LEA.HI.SX32 R11, R7, 0x1, 0x1 ;  /* 0x00000001070b7811 */ /* 0x000fe400078f0aff */
[----:B------:R-:W-:-:S02]  /*0f50*/  LOP3.LUT R7, R9, R13, RZ, 0xfc, !PT ;  /* 0x0000000d09077212 */ /* 0x000fc400078efcff */
[----:B------:R-:W-:Y:S01]  /*0f60*/  ISETP.NE.AND P2, PT, R0, RZ, PT ;  /* 0x000000ff0000720c */ /* 0x000fe20003f45270 */
[----:B------:R-:W-:Y:S01]  /*0f70*/  @!P5 IMAD.MOV R11, RZ, RZ, R10 ;  /* 0x000000ffff0bd224 */ /* 0x000fe200078e020a */
[----:B------:R-:W-:Y:S02]  /*0f80*/  ISETP.NE.U32.AND P1, PT, R7, RZ, PT ;  /* 0x000000ff0700720c */ /* 0x000fe40003f25070 */
[----:B------:R-:W-:Y:S02]  /*0f90*/  ISETP.LT.U32.AND P3, PT, R30, R14, PT ;  /* 0x0000000e1e00720c */ /* 0x000fe40003f61070 */
[----:B------:R-:W-:-:S04]  /*0fa0*/  SHF.R.S32.HI R15, RZ, 0x1f, R14 ;  /* 0x0000001fff0f7819 */ /* 0x000fc8000001140e */
[----:B------:R-:W-:-:S03]  /*0fb0*/  ISETP.LT.AND.EX P3, PT, R31, R15, PT, P3 ;  /* 0x0000000f1f00720c */ /* 0x000fc60003f61330 */
[----:B------:R-:W-:Y:S02]  /*0fc0*/  @!P2 LOP3.LUT R3, RZ, R0, RZ, 0x33, !PT ;  /* 0x00000000ff03a212 */ /* 0x000fe400078e33ff */
[----:B------:R-:W-:Y:S02]  /*0fd0*/  SEL R16, R30, R14, P3 ;  /* 0x0000000e1e107207 */ /* 0x000fe40001800000 */
[----:B------:R-:W-:Y:S01]  /*0fe0*/  SEL R15, R31, R15, P3 ;  /* 0x0000000f1f0f7207 */ /* 0x000fe20001800000 */
[----:B------:R-:W-:Y:S01]  /*0ff0*/  IMAD R3, R3, R11, RZ ;  /* 0x0000000b03037224 */ /* 0x000fe200078e02ff */
[----:B------:R-:W-:Y:S01]  /*1000*/  SEL R14, R8, R21, P0 ;  /* 0x00000015080e7207 */ /* 0x000fe20000000000 */
[----:B-1----:R-:W-:Y:S06]  /*1010*/  @!P1 BRA `(.L_x_9) ;  /* 0x0000000000249947 */ /* 0x002fec0003800000 */
        /* <DEDUP_REMOVED lines=9> */
.L_x_9:
        /* <DEDUP_REMOVED lines=20> */
.L_x_10:
[----:B------:R-:W-:Y:S05]  /*11f0*/  BSYNC B0 ;  /* 0x0000000000007941 */ /* 0x000fea0003800000 */
.L_x_8:
[----:B------:R-:W-:Y:S01]  /*1200*/  SHF.R.S32.HI R10, RZ, 0x1f, R47 ;  /* 0x0000001fff0a7819 */ /* 0x000fe2000001142f */
[----:B------:R-:W-:Y:S01]  /*1210*/  ULDC UR4, c[0x0][0x3c4] ;  /* 0x0000f10000047ab9 */ /* 0x000fe20000000800 */
[----:B------:R-:W-:Y:S01]  /*1220*/  IADD3 R0, P0, R12, -UR7, RZ ;  /* 0x800000070c007c10 */ /* 0x000fe2000ff1e0ff */
[----:B------:R-:W-:Y:S01]  /*1230*/  ULDC.64 UR8, c[0x0][0x208] ;  /* 0x0000820000087ab9 */ /* 0x000fe20000000a00 */
[----:B------:R-:W-:Y:S02]  /*1240*/  LEA.HI R11, R10, R47, RZ, 0x4 ;  /* 0x0000002f0a0b7211 */ /* 0x000fe400078f20ff */
[----:B------:R-:W-:Y:S02]  /*1250*/  IADD3.X R7, R5, ~UR6, RZ, P0, !PT ;  /* 0x8000000605077c10 */ /* 0x000fe400087fe4ff */
[----:B------:R-:W-:Y:S02]  /*1260*/  LOP3.LUT R19, R11, 0xfffffff0, RZ, 0xc0, !PT ;  /* 0xfffffff00b137812 */ /* 0x000fe400078ec0ff */
[----:B------:R-:W-:-:S03]  /*1270*/  SHF.R.S32.HI R11, RZ, 0x4, R11 ;  /* 0x00000004ff0b7819 */ /* 0x000fc6000001140b */
[----:B------:R-:W-:Y:S01]  /*1280*/  IMAD.IADD R19, R47, 0x1, -R19 ;  /* 0x000000012f137824 */ /* 0x000fe200078e0a13 */
[C---:B------:R-:W-:Y:S01]  /*1290*/  IADD3 R26, R11.reuse, 0x20, RZ ;  /* 0x000000200b1a7810 */ /* 0x040fe20007ffe0ff */
[C---:B------:R-:W-:Y:S02]  /*12a0*/  VIADD R32, R11.reuse, 0x8 ;  /* 0x000000080b207836 */ /* 0x040fe40000000000 */
[C---:B------:R-:W-:Y:S01]  /*12b0*/  VIADD R27, R11.reuse, 0x18 ;  /* 0x000000180b1b7836 */ /* 0x040fe20000000000 */
[----:B------:R-:W-:Y:S01]  /*12c0*/  ISETP.GT.U32.AND P1, PT, R0, R19, PT ;  /* 0x000000130000720c */ /* 0x000fe20003f24070 */
[----:B------:R-:W-:Y:S01]  /*12d0*/  VIADD R36, R11, 0x28 ;  /* 0x000000280b247836 */ /* 0x000fe20000000000 */
[----:B------:R-:W-:Y:S02]  /*12e0*/  SHF.R.S32.HI R0, RZ, 0x1f, R19 ;  /* 0x0000001fff007819 */ /* 0x000fe40000011413 */
[----:B------:R-:W-:Y:S02]  /*12f0*/  IADD3 R28, P0, R19, UR7, RZ ;  /* 0x00000007131c7c10 */ /* 0x000fe4000ff1e0ff */
[----:B------:R-:W-:Y:S01]  /*1300*/  ISETP.GT.AND.EX P1, PT, R7, R0, PT, P1 ;  /* 0x000000000700720c */ /* 0x000fe20003f24310 */
[----:B------:R-:W-:Y:S01]  /*1310*/  VIADD R7, R11, 0x10 ;  /* 0x000000100b077836 */ /* 0x000fe20000000000 */
[----:B------:R-:W-:-:S02]  /*1320*/  IADD3.X R29, R0, UR6, RZ, P0, !PT ;  /* 0x00000006001d7c10 */ /* 0x000fc400087fe4ff */
[----:B------:R-:W-:Y:S02]  /*1330*/  ISETP.GE.OR P6, PT, R11, UR4, !P1 ;  /* 0x000000040b007c0c */ /* 0x000fe4000cfc6670 */
[----:B------:R-:W-:Y:S02]  /*1340*/  ISETP.GE.OR P5, PT, R32, UR4, !P1 ;  /* 0x0000000420007c0c */ /* 0x000fe4000cfa6670 */
[----:B------:R-:W-:Y:S02]  /*1350*/  ISETP.GE.OR P4, PT, R7, UR4, !P1 ;  /* 0x0000000407007c0c */ /* 0x000fe4000cf86670 */
[----:B------:R-:W-:Y:S02]  /*1360*/  ISETP.GE.OR P0, PT, R27, UR4, !P1 ;  /* 0x000000041b007c0c */ /* 0x000fe4000cf06670 */
[----:B------:R-:W-:-:S05]  /*1370*/  ISETP.GE.OR P3, PT, R26, UR4, !P1 ;  /* 0x000000041a007c0c */ /* 0x000fca000cf66670 */
[----:B------:R-:W0:Y:S01]  /*1380*/  @!P6 LDC.64 R20, c[0x0][0x2b8] ;  /* 0x0000ae00ff14eb82 */ /* 0x000e220000000a00 */
[----:B------:R-:W-:Y:S01]  /*1390*/  @!P6 SHF.R.S32.HI R0, RZ, 0x1f, R11 ;  /* 0x0000001fff00e819 */ /* 0x000fe2000001140b */
[----:B------:R-:W-:Y:S01]  /*13a0*/  @!P6 IMAD.WIDE.U32 R24, R12, R11, R28 ;  /* 0x0000000b0c18e225 */ /* 0x000fe200078e001c */
[----:B------:R-:W-:Y:S02]  /*13b0*/  @!P5 SHF.R.S32.HI R34, RZ, 0x1f, R32 ;  /* 0x0000001fff22d819 */ /* 0x000fe40000011420 */
[----:B------:R-:W-:Y:S01]  /*13c0*/  @!P4 SHF.R.S32.HI R33, RZ, 0x1f, R7 ;  /* 0x0000001fff21c819 */ /* 0x000fe20000011407 */
[----:B------:R-:W-:Y:S01]  /*13d0*/  @!P6 IMAD R0, R0, R12, RZ ;  /* 0x0000000c0000e224 */ /* 0x000fe200078e02ff */
[----:B------:R-:W-:Y:S01]  /*13e0*/  @!P4 MOV R39, R29 ;  /* 0x0000001d0027c202 */ /* 0x000fe20000000f00 */
[----:B------:R-:W1:Y:S01]  /*13f0*/  @!P5 LDC.64 R22, c[0x0][0x2b8] ;  /* 0x0000ae00ff16db82 */ /* 0x000e620000000a00 */
[----:B------:R-:W-:Y:S02]  /*1400*/  @!P5 IMAD.MOV.U32 R40, RZ, RZ, R28 ;  /* 0x000000ffff28d224 */ /* 0x000fe400078e001c */
[----:B------:R-:W-:-:S02]  /*1410*/  @!P6 IMAD R0, R11, R5, R0 ;  /* 0x000000050b00e224 */ /* 0x000fc400078e0200 */
[----:B------:R-:W-:Y:S02]  /*1420*/  @!P5 IMAD.MOV.U32 R41, RZ, RZ, R29 ;  /* 0x000000ffff29d224 */ /* 0x000fe400078e001d */
[----:B------:R-:W-:Y:S02]  /*1430*/  @!P6 IMAD.IADD R0, R25, 0x1, R0 ;  /* 0x000000011900e824 */ /* 0x000fe400078e0200 */
[----:B------:R-:W-:Y:S02]  /*1440*/  @!P5 IMAD R34, R34, R12, RZ ;  /* 0x0000000c2222d224 */ /* 0x000fe400078e02ff */
[----:B------:R-:W-:-:S04]  /*1450*/  @!P5 IMAD.WIDE.U32 R40, R12, R32, R40 ;  /* 0x000000200c28d225 */ /* 0x000fc800078e0028 */
[----:B------:R-:W-:Y:S01]  /*1460*/  @!P5 IMAD R34, R32, R5, R34 ;  /* 0x000000052022d224 */ /* 0x000fe200078e0222 */
[C---:B0-----:R-:W-:Y:S01]  /*1470*/  @!P6 LEA R20, P2, R24.reuse, R20, 0x2 ;  /* 0x000000141814e211 */ /* 0x041fe200078410ff */
[----:B------:R-:W-:Y:S01]  /*1480*/  @!P0 IMAD.MOV.U32 R42, RZ, RZ, R28 ;  /* 0x000000ffff2a8224 */ /* 0x000fe200078e001c */
[----:B------:R-:W-:Y:S01]  /*1490*/  @!P0 SHF.R.S32.HI R32, RZ, 0x1f, R27 ;  /* 0x0000001fff208819 */ /* 0x000fe2000001141b */
[-C--:B------:R-:W-:Y:S01]  /*14a0*/  @!P4 IMAD R33, R33, R12.reuse, RZ ;  /* 0x0000000c2121c224 */ /* 0x080fe200078e02ff */
[----:B------:R-:W-:Y:S01]  /*14b0*/  @!P6 LEA.HI.X R21, R24, R21, R0, 0x2, P2 ;  /* 0x000000151815e211 */ /* 0x000fe200010f1400 */
[----:B------:R-:W-:Y:S01]  /*14c0*/  IMAD.MOV.U32 R0, RZ, RZ, -0x800000 ;  /* 0xff800000ff007424 */ /* 0x000fe200078e00ff */
[----:B------:R-:W0:Y:S01]  /*14d0*/  @!P4 LDC.64 R24, c[0x0][0x2b8] ;  /* 0x0000ae00ff18cb82 */ /* 0x000e220000000a00 */
[----:B------:R-:W-:Y:S01]  /*14e0*/  @!P0 MOV R43, R29 ;  /* 0x0000001d002b8202 */ /* 0x000fe20000000f00 */
[----:B------:R-:W-:Y:S01]  /*14f0*/  @!P0 IMAD R32, R32, R12, RZ ;  /* 0x0000000c20208224 */ /* 0x000fe200078e02ff */
[----:B-1----:R-:W-:Y:S01]  /*1500*/  @!P5 LEA R22, P2, R40, R22, 0x2 ;  /* 0x000000162816d211 */ /* 0x002fe200078410ff */
[----:B------:R-:W-:Y:S01]  /*1510*/  @!P5 IMAD.IADD R34, R41, 0x1, R34 ;  /* 0x000000012922d824 */ /* 0x000fe200078e0222 */
[----:B------:R1:W2:Y:S01]  /*1520*/  @!P6 LDG.E R0, desc[UR8][R20.64] ;  /* 0x000000081400e981 */ /* 0x0002a2000c1e1900 */
[----:B------:R-:W-:Y:S01]  /*1530*/  @!P0 IMAD.WIDE.U32 R42, R12, R27, R42 ;  /* 0x0000001b0c2a8225 */ /* 0x000fe200078e002a */
[----:B------:R-:W-:-:S03]  /*1540*/  ISETP.GE.OR P6, PT, R36, UR4, !P1 ;  /* 0x0000000424007c0c */ /* 0x000fc6000cfc6670 */
[----:B------:R-:W-:Y:S02]  /*1550*/  @!P4 IMAD.MOV.U32 R38, RZ, RZ, R28 ;  /* 0x000000ffff26c224 */ /* 0x000fe400078e001c */
[----:B------:R-:W-:Y:S01]  /*1560*/  @!P0 IMAD R27, R27, R5, R32 ;  /* 0x000000051b1b8224 */ /* 0x000fe200078e0220 */
[----:B------:R-:W-:Y:S01]  /*1570*/  @!P5 LEA.HI.X R23, R40, R23, R34, 0x2, P2 ;  /* 0x000000172817d211 */ /* 0x000fe200010f1422 */
[----:B------:R-:W-:Y:S02]  /*1580*/  IMAD.MOV.U32 R32, RZ, RZ, -0x800000 ;  /* 0xff800000ff207424 */ /* 0x000fe400078e00ff */
[----:B------:R-:W-:-:S04]  /*1590*/  @!P4 IMAD.WIDE.U32 R38, R12, R7, R38 ;  /* 0x000000070c26c225 */ /* 0x000fc800078e0026 */
[----:B------:R-:W-:Y:S01]  /*15a0*/  @!P4 IMAD R33, R7, R5, R33 ;  /* 0x000000050721c224 */ /* 0x000fe200078e0221 */
[----:B------:R-:W-:Y:S01]  /*15b0*/  @!P3 SHF.R.S32.HI R7, RZ, 0x1f, R26 ;  /* 0x0000001fff07b819 */ /* 0x000fe2000001141a */
[----:B------:R3:W4:Y:S01]  /*15c0*/  @!P5 LDG.E R32, desc[UR8][R22.64] ;  /* 0x000000081620d981 */ /* 0x000722000c1e1900 */
[----:B-1----:R-:W1:Y:S01]  /*15d0*/  @!P0 LDC.64 R20, c[0x0][0x2b8] ;  /* 0x0000ae00ff148b82 */ /* 0x002e620000000a00 */
[----:B------:R-:W-:Y:S01]  /*15e0*/  @!P3 IMAD.MOV.U32 R44, RZ, RZ, R28 ;  /* 0x000000ffff2cb224 */ /* 0x000fe200078e001c */
[----:B0-----:R-:W-:Y:S01]  /*15f0*/  @!P4 LEA R24, P2, R38, R24, 0x2 ;  /* 0x000000182618c211 */ /* 0x001fe200078410ff */
[----:B------:R-:W-:Y:S01]  /*1600*/  @!P3 IMAD.MOV.U32 R45, RZ, RZ, R29 ;  /* 0x000000ffff2db224 */ /* 0x000fe200078e001d */
[----:B------:R-:W-:Y:S01]  /*1610*/  @!P4 IADD3 R33, R39, R33, RZ ;  /* 0x000000212721c210 */ /* 0x000fe20007ffe0ff */
[----:B------:R-:W-:Y:S02]  /*1620*/  @!P3 IMAD R7, R7, R12, RZ ;  /* 0x0000000c0707b224 */ /* 0x000fe400078e02ff */
[----:B------:R-:W-:Y:S01]  /*1630*/  @!P3 IMAD.WIDE.U32 R44, R12, R26, R44 ;  /* 0x0000001a0c2cb225 */ /* 0x000fe200078e002c */
[----:B------:R-:W-:-:S02]  /*1640*/  @!P4 LEA.HI.X R25, R38, R25, R33, 0x2, P2 ;  /* 0x000000192619c211 */ /* 0x000fc400010f1421 */
[----:B------:R-:W-:Y:S01]  /*1650*/  @!P6 SHF.R.S32.HI R34, RZ, 0x1f, R36 ;  /* 0x0000001fff22e819 */ /* 0x000fe20000011424 */
[----:B------:R-:W-:Y:S01]  /*1660*/  @!P3 IMAD R26, R26, R5, R7 ;  /* 0x000000051a1ab224 */ /* 0x000fe200078e0207 */
[----:B---3--:R-:W0:Y:S01]  /*1670*/  @!P3 LDC.64 R22, c[0x0][0x2b8] ;  /* 0x0000ae00ff16bb82 */ /* 0x008e220000000a00 */
[----:B------:R-:W-:Y:S02]  /*1680*/  IMAD.MOV.U32 R33, RZ, RZ, -0x800000 ;  /* 0xff800000ff217424 */ /* 0x000fe400078e00ff */
[C---:B------:R-:W-:Y:S01]  /*1690*/  VIADD R7, R11.reuse, 0x30 ;  /* 0x000000300b077836 */ /* 0x040fe20000000000 */
[----:B------:R-:W-:Y:S01]  /*16a0*/  IADD3 R38, R11, 0x38, RZ ;  /* 0x000000380b267810 */ /* 0x000fe20007ffe0ff */
[----:B------:R-:W-:Y:S02]  /*16b0*/  @!P6 IMAD.MOV.U32 R40, RZ, RZ, R28 ;  /* 0x000000ffff28e224 */ /* 0x000fe400078e001c */
[----:B------:R-:W-:Y:S01]  /*16c0*/  @!P6 IMAD.MOV.U32 R41, RZ, RZ, R29 ;  /* 0x000000ffff29e224 */ /* 0x000fe200078e001d */
[----:B------:R-:W-:Y:S01]  /*16d0*/  ISETP.GE.OR P5, PT, R7, UR4, !P1 ;  /* 0x0000000407007c0c */ /* 0x000fe2000cfa6670 */
[----:B------:R-:W-:Y:S01]  /*16e0*/  @!P6 IMAD R34, R34, R12, RZ ;  /* 0x0000000c2222e224 */ /* 0x000fe200078e02ff */
[----:B------:R3:W5:Y:S01]  /*16f0*/  @!P4 LDG.E R33, desc[UR8][R24.64] ;  /* 0x000000081821c981 */ /* 0x000762000c1e1900 */
[----:B------:R-:W-:Y:S01]  /*1700*/  @!P0 IMAD.IADD R27, R43, 0x1, R27 ;  /* 0x000000012b1b8824 */ /* 0x000fe200078e021b */
[----:B------:R-:W-:Y:S01]  /*1710*/  ISETP.GE.OR P4, PT, R38, UR4, !P1 ;  /* 0x0000000426007c0c */ /* 0x000fe2000cf86670 */
[----:B------:R-:W-:Y:S01]  /*1720*/  @!P6 IMAD.WIDE.U32 R40, R12, R36, R40 ;  /* 0x000000240c28e225 */ /* 0x000fe200078e0028 */
[----:B-1----:R-:W-:-:S03]  /*1730*/  @!P0 LEA R20, P2, R42, R20, 0x2 ;  /* 0x000000142a148211 */ /* 0x002fc600078410ff */
[----:B------:R-:W-:Y:S01]  /*1740*/  @!P6 IMAD R36, R36, R5, R34 ;  /* 0x000000052424e224 */ /* 0x000fe200078e0222 */
[----:B------:R-:W-:Y:S01]  /*1750*/  @!P0 LEA.HI.X R21, R42, R21, R27, 0x2, P2 ;  /* 0x000000152a158211 */ /* 0x000fe200010f141b */
[----:B------:R-:W-:Y:S02]  /*1760*/  IMAD.MOV.U32 R34, RZ, RZ, -0x800000 ;  /* 0xff800000ff227424 */ /* 0x000fe400078e00ff */
[----:B------:R-:W-:Y:S01]  /*1770*/  VIADD R39, R11, 0x40 ;  /* 0x000000400b277836 */ /* 0x000fe20000000000 */
[----:B------:R-:W-:-:S03]  /*1780*/  @!P3 IADD3 R26, R45, R26, RZ ;  /* 0x0000001a2d1ab210 */ /* 0x000fc60007ffe0ff */
[----:B------:R1:W2:Y:S01]  /*1790*/  @!P0 LDG.E R34, desc[UR8][R20.64] ;  /* 0x0000000814228981 */ /* 0x0002a2000c1e1900 */
[----:B------:R-:W-:Y:S02]  /*17a0*/  ISETP.GE.OR P2, PT, R39, UR4, !P1 ;  /* 0x0000000427007c0c */ /* 0x000fe4000cf46670 */
[C---:B0-----:R-:W-:Y:S02]  /*17b0*/  @!P3 LEA R42, P0, R44.reuse, R22, 0x2 ;  /* 0x000000162c2ab211 */ /* 0x041fe400078010ff */
[----:B------:R-:W-:Y:S02]  /*17c0*/  @!P4 SHF.R.S32.HI R22, RZ, 0x1f, R38 ;  /* 0x0000001fff16c819 */ /* 0x000fe40000011426 */
[----:B------:R-:W-:Y:S02]  /*17d0*/  @!P3 LEA.HI.X R43, R44, R23, R26, 0x2, P0 ;  /* 0x000000172c2bb211 */ /* 0x000fe400000f141a */
[----:B---3--:R-:W-:Y:S01]  /*17e0*/  @!P5 SHF.R.S32.HI R24, RZ, 0x1f, R7 ;  /* 0x0000001fff18d819 */ /* 0x008fe20000011407 */
[----:B------:R-:W0:Y:S01]  /*17f0*/  @!P5 LDC.64 R26, c[0x0][0x2b8] ;  /* 0x0000ae00ff1adb82 */ /* 0x000e220000000a00 */
[----:B------:R-:W-:-:S02]  /*1800*/  @!P5 IMAD.MOV.U32 R52, RZ, RZ, R28 ;  /* 0x000000ffff34d224 */ /* 0x000fc400078e001c */
[--C-:B------:R-:W-:Y:S02]  /*1810*/  @!P5 IMAD.MOV.U32 R53, RZ, RZ, R29.reuse ;  /* 0x000000ffff35d224 */ /* 0x100fe400078e001d */
[-C--:B------:R-:W-:Y:S02]  /*1820*/  @!P5 IMAD R24, R24, R12.reuse, RZ ;  /* 0x0000000c1818d224 */ /* 0x080fe400078e02ff */
[----:B------:R-:W-:Y:S01]  /*1830*/  @!P4 IMAD.MOV.U32 R50, RZ, RZ, R28 ;  /* 0x000000ffff32c224 */ /* 0x000fe200078e001c */
[----:B-1----:R-:W1:Y:S01]  /*1840*/  @!P6 LDC.64 R20, c[0x0][0x2b8] ;  /* 0x0000ae00ff14eb82 */ /* 0x002e620000000a00 */
[----:B------:R-:W-:Y:S02]  /*1850*/  @!P4 IMAD.MOV.U32 R51, RZ, RZ, R29 ;  /* 0x000000ffff33c224 */ /* 0x000fe400078e001d */
[----:B------:R-:W-:Y:S02]  /*1860*/  @!P4 IMAD R22, R22, R12, RZ ;  /* 0x0000000c1616c224 */ /* 0x000fe400078e02ff */
[----:B------:R-:W-:-:S02]  /*1870*/  IMAD.MOV.U32 R35, RZ, RZ, -0x800000 ;  /* 0xff800000ff237424 */ /* 0x000fc400078e00ff */
[----:B------:R-:W-:-:S04]  /*1880*/  @!P5 IMAD.WIDE.U32 R52, R12, R7, R52 ;  /* 0x000000070c34d225 */ /* 0x000fc800078e0034 */
[----:B------:R-:W-:Y:S01]  /*1890*/  @!P4 IMAD.WIDE.U32 R50, R12, R38, R50 ;  /* 0x000000260c32c225 */ /* 0x000fe200078e0032 */
[----:B------:R3:W5:Y:S03]  /*18a0*/  @!P3 LDG.E R35, desc[UR8][R42.64] ;  /* 0x000000082a23b981 */ /* 0x000766000c1e1900 */
[-C--:B------:R-:W-:Y:S02]  /*18b0*/  @!P5 IMAD R7, R7, R5.reuse, R24 ;  /* 0x000000050707d224 */ /* 0x080fe400078e0218 */
[----:B------:R-:W-:Y:S01]  /*18c0*/  VIADD R37, R11, 0x48 ;  /* 0x000000480b257836 */ /* 0x000fe20000000000 */
[----:B------:R-:W0:Y:S01]  /*18d0*/  @!P4 LDC.64 R24, c[0x0][0x2b8] ;  /* 0x0000ae00ff18cb82 */ /* 0x000e220000000a00 */
[----:B------:R-:W-:Y:S01]  /*18e0*/  @!P4 IMAD R38, R38, R5, R22 ;  /* 0x000000052626c224 */ /* 0x000fe200078e0216 */
[----:B------:R-:W-:Y:S02]  /*18f0*/  @!P2 SHF.R.S32.HI R22, RZ, 0x1f, R39 ;  /* 0x0000001fff16a819 */ /* 0x000fe40000011427 */
[----:B------:R-:W-:-:S03]  /*1900*/  ISETP.GE.OR P0, PT, R37, UR4, !P1 ;  /* 0x0000000425007c0c */ /* 0x000fc6000cf06670 */
[----:B------:R-:W-:Y:S01]  /*1910*/  @!P2 IMAD R22, R22, R12, RZ ;  /* 0x0000000c1616a224 */ /* 0x000fe200078e02ff */
[----:B-1----:R-:W-:Y:S01]  /*1920*/  @!P6 LEA R54, P3, R40, R20, 0x2 ;  /* 0x000000142836e211 */ /* 0x002fe200078610ff */
[----:B------:R-:W-:Y:S01]  /*1930*/  @!P6 IMAD.IADD R36, R41, 0x1, R36 ;  /* 0x000000012924e824 */ /* 0x000fe200078e0224 */
[----:B---3--:R-:W-:Y:S01]  /*1940*/  @!P2 MOV R42, R28 ;  /* 0x0000001c002aa202 */ /* 0x008fe20000000f00 */
[----:B------:R-:W-:-:S04]  /*1950*/  @!P2 IMAD.MOV.U32 R43, RZ, RZ, R29 ;  /* 0x000000ffff2ba224 */ /* 0x000fc800078e001d */
[----:B------:R-:W-:-:S04]  /*1960*/  @!P2 IMAD.WIDE.U32 R42, R12, R39, R42 ;  /* 0x000000270c2aa225 */ /* 0x000fc800078e002a */
[----:B------:R-:W-:Y:S02]  /*1970*/  @!P2 IMAD R39, R39, R5, R22 ;  /* 0x000000052727a224 */ /* 0x000fe400078e0216 */
[----:B------:R-:W1:Y:S01]  /*1980*/  @!P2 LDC.64 R22, c[0x0][0x2b8] ;  /* 0x0000ae00ff16ab82 */ /* 0x000e620000000a00 */
[----:B------:R-:W-:Y:S01]  /*1990*/  @!P6 LEA.HI.X R55, R40, R21, R36, 0x2, P3 ;  /* 0x000000152837e211 */ /* 0x000fe200018f1424 */
[----:B------:R-:W-:Y:S01]  /*19a0*/  @!P5 IMAD.IADD R7, R53, 0x1, R7 ;  /* 0x000000013507d824 */ /* 0x000fe200078e0207 */
[----:B------:R-:W-:Y:S02]  /*19b0*/  @!P0 SHF.R.S32.HI R44, RZ, 0x1f, R37 ;  /* 0x0000001fff2c8819 */ /* 0x000fe40000011425 */
[C---:B0-----:R-:W-:Y:S01]  /*19c0*/  @!P5 LEA R56, P3, R52.reuse, R26, 0x2 ;  /* 0x0000001a3438d211 */ /* 0x041fe200078610ff */
[----:B------:R-:W-:Y:S02]  /*19d0*/  IMAD.MOV.U32 R36, RZ, RZ, -0x800000 ;  /* 0xff800000ff247424 */ /* 0x000fe400078e00ff */
[----:B------:R-:W0:Y:S01]  /*19e0*/  @!P0 LDC.64 R20, c[0x0][0x2b8] ;  /* 0x0000ae00ff148b82 */ /* 0x000e220000000a00 */
[----:B------:R-:W-:Y:S01]  /*19f0*/  @!P0 MOV R41, R29 ;  /* 0x0000001d00298202 */ /* 0x000fe20000000f00 */
[----:B------:R-:W-:Y:S01]  /*1a00*/  @!P0 IMAD.MOV.U32 R40, RZ, RZ, R28 ;  /* 0x000000ffff288224 */ /* 0x000fe200078e001c */
[----:B------:R-:W-:Y:S01]  /*1a10*/  @!P5 LEA.HI.X R57, R52, R27, R7, 0x2, P3 ;  /* 0x0000001b3439d211 */ /* 0x000fe200018f1407 */
[----:B------:R-:W-:Y:S01]  /*1a20*/  @!P0 IMAD R44, R44, R12, RZ ;  /* 0x0000000c2c2c8224 */ /* 0x000fe200078e02ff */
[----:B------:R-:W-:Y:S01]  /*1a30*/  @!P4 IADD3 R38, R51, R38, RZ ;  /* 0x000000263326c210 */ /* 0x000fe20007ffe0ff */
[----:B------:R-:W-:Y:S01]  /*1a40*/  VIADD R7, R11, 0x50 ;  /* 0x000000500b077836 */ /* 0x000fe20000000000 */
[----:B------:R-:W-:Y:S01]  /*1a50*/  @!P4 LEA R52, P3, R50, R24, 0x2 ;  /* 0x000000183234c211 */ /* 0x000fe200078610ff */
[----:B------:R-:W-:Y:S01]  /*1a60*/  @!P0 IMAD.WIDE.U32 R40, R12, R37, R40 ;  /* 0x000000250c288225 */ /* 0x000fe200078e0028 */
[----:B------:R-:W3:Y:S02]  /*1a70*/  @!P6 LDG.E R36, desc[UR8][R54.64] ;  /* 0x000000083624e981 */ /* 0x000ee4000c1e1900 */
[----:B------:R-:W-:Y:S01]  /*1a80*/  ISETP.GE.OR P6, PT, R7, UR4, !P1 ;  /* 0x0000000407007c0c */ /* 0x000fe2000cfc6670 */
[----:B------:R-:W-:Y:S01]  /*1a90*/  @!P0 IMAD R26, R37, R5, R44 ;  /* 0x00000005251a8224 */ /* 0x000fe200078e022c */
[----:B------:R-:W-:Y:S01]  /*1aa0*/  @!P4 LEA.HI.X R53, R50, R25, R38, 0x2, P3 ;  /* 0x000000193235c211 */ /* 0x000fe200018f1426 */
[----:B------:R-:W-:-:S02]  /*1ab0*/  IMAD.MOV.U32 R37, RZ, RZ, -0x800000 ;  /* 0xff800000ff257424 */ /* 0x000fc400078e00ff */
[----:B------:R-:W-:Y:S01]  /*1ac0*/  VIADD R25, R11, 0x58 ;  /* 0x000000580b197836 */ /* 0x000fe20000000000 */
[C---:B-1----:R-:W-:Y:S01]  /*1ad0*/  @!P2 LEA R44, P3, R42.reuse, R22, 0x2 ;  /* 0x000000162a2ca211 */ /* 0x042fe200078610ff */
[----:B------:R-:W-:Y:S02]  /*1ae0*/  @!P2 IMAD.IADD R39, R43, 0x1, R39 ;  /* 0x000000012b27a824 */ /* 0x000fe400078e0227 */
[----:B------:R-:W3:Y:S01]  /*1af0*/  @!P5 LDG.E R37, desc[UR8][R56.64] ;  /* 0x000000083825d981 */ /* 0x000ee2000c1e1900 */
[----:B------:R-:W-:Y:S02]  /*1b00*/  ISETP.GE.OR P5, PT, R25, UR4, !P1 ;  /* 0x0000000419007c0c */ /* 0x000fe4000cfa6670 */
[----:B------:R-:W-:Y:S01]  /*1b10*/  @!P2 LEA.HI.X R45, R42, R23, R39, 0x2, P3 ;  /* 0x000000172a2da211 */ /* 0x000fe200018f1427 */
[----:B------:R-:W-:Y:S01]  /*1b20*/  IMAD.MOV.U32 R38, RZ, RZ, -0x800000 ;  /* 0xff800000ff267424 */ /* 0x000fe200078e00ff */
[----:B------:R-:W1:Y:S01]  /*1b30*/  @!P6 LDC.64 R22, c[0x0][0x2b8] ;  /* 0x0000ae00ff16eb82 */ /* 0x000e620000000a00 */
[----:B0-----:R-:W-:Y:S01]  /*1b40*/  @!P0 LEA R42, P3, R40, R20, 0x2 ;  /* 0x00000014282a8211 */ /* 0x001fe200078610ff */
[----:B------:R-:W-:Y:S01]  /*1b50*/  VIADD R24, R11, 0x60 ;  /* 0x000000600b187836 */ /* 0x000fe20000000000 */
[----:B------:R-:W-:-:S02]  /*1b60*/  @!P0 IADD3 R26, R41, R26, RZ ;  /* 0x0000001a291a8210 */ /* 0x000fc40007ffe0ff */
[----:B------:R0:W3:Y:S02]  /*1b70*/  @!P4 LDG.E R38, desc[UR8][R52.64] ;  /* 0x000000083426c981 */ /* 0x0000e4000c1e1900 */
[----:B------:R-:W-:Y:S02]  /*1b80*/  @!P0 LEA.HI.X R43, R40, R21, R26, 0x2, P3 ;  /* 0x00000015282b8211 */ /* 0x000fe400018f141a */
[----:B------:R-:W1:Y:S01]  /*1b90*/  @!P5 LDC.64 R20, c[0x0][0x2b8] ;  /* 0x0000ae00ff14db82 */ /* 0x000e620000000a00 */
[----:B------:R-:W-:Y:S01]  /*1ba0*/  ISETP.GE.OR P4, PT, R24, UR4, !P1 ;  /* 0x0000000418007c0c */ /* 0x000fe2000cf86670 */
[----:B------:R-:W-:Y:S01]  /*1bb0*/  IMAD.MOV.U32 R40, RZ, RZ, -0x800000 ;  /* 0xff800000ff287424 */ /* 0x000fe200078e00ff */
[----:B------:R-:W-:Y:S01]  /*1bc0*/  @!P6 SHF.R.S32.HI R46, RZ, 0x1f, R7 ;  /* 0x0000001fff2ee819 */ /* 0x000fe20000011407 */
[----:B------:R-:W-:Y:S01]  /*1bd0*/  IMAD.MOV.U32 R39, RZ, RZ, -0x800000 ;  /* 0xff800000ff277424 */ /* 0x000fe200078e00ff */
[----:B------:R-:W-:Y:S01]  /*1be0*/  @!P6 MOV R50, R28 ;  /* 0x0000001c0032e202 */ /* 0x000fe20000000f00 */
[----:B------:R-:W-:-:S02]  /*1bf0*/  @!P6 IMAD.MOV.U32 R51, RZ, RZ, R29 ;  /* 0x000000ffff33e224 */ /* 0x000fc400078e001d */
[----:B------:R1:W3:Y:S01]  /*1c00*/  @!P2 LDG.E R40, desc[UR8][R44.64] ;  /* 0x000000082c28a981 */ /* 0x0002e2000c1e1900 */
[----:B------:R-:W-:-:S03]  /*1c10*/  @!P6 IMAD R46, R46, R12, RZ ;  /* 0x0000000c2e2ee224 */ /* 0x000fc600078e02ff */
[----:B------:R1:W3:Y:S01]  /*1c20*/  @!P0 LDG.E R39, desc[UR8][R42.64] ;  /* 0x000000082a278981 */ /* 0x0002e2000c1e1900 */
[----:B------:R-:W-:Y:S01]  /*1c30*/  @!P6 IMAD.WIDE.U32 R50, R12, R7, R50 ;  /* 0x000000070c32e225 */ /* 0x000fe200078e0032 */
[----:B------:R-:W4:Y:S03]  /*1c40*/  @!P4 LDC.64 R26, c[0x0][0x2b8] ;  /* 0x0000ae00ff1acb82 */ /* 0x000f260000000a00 */
[----:B------:R-:W-:Y:S02]  /*1c50*/  @!P6 IMAD R46, R7, R5, R46 ;  /* 0x00000005072ee224 */ /* 0x000fe400078e022e */
[----:B0-----:R-:W-:Y:S02]  /*1c60*/  @!P5 IMAD.MOV.U32 R52, RZ, RZ, R28 ;  /* 0x000000ffff34d224 */ /* 0x001fe400078e001c */
[----:B------:R-:W-:Y:S01]  /*1c70*/  @!P5 IMAD.MOV.U32 R53, RZ, RZ, R29 ;  /* 0x000000ffff35d224 */ /* 0x000fe200078e001d */
[----:B-1----:R-:W-:Y:S01]  /*1c80*/  @!P5 SHF.R.S32.HI R45, RZ, 0x1f, R25 ;  /* 0x0000001fff2dd819 */ /* 0x002fe20000011419 */
[----:B------:R-:W-:-:S04]  /*1c90*/  VIADD R42, R11, 0x68 ;  /* 0x000000680b2a7836 */ /* 0x000fc80000000000 */
[----:B------:R-:W-:Y:S01]  /*1ca0*/  @!P5 IMAD R45, R45, R12, RZ ;  /* 0x0000000c2d2dd224 */ /* 0x000fe200078e02ff */
[----:B------:R-:W-:Y:S02]  /*1cb0*/  @!P6 LEA R44, P0, R50, R22, 0x2 ;  /* 0x00000016322ce211 */ /* 0x000fe400078010ff */
[----:B------:R-:W-:Y:S01]  /*1cc0*/  ISETP.GE.OR P3, PT, R42, UR4, !P1 ;  /* 0x000000042a007c0c */ /* 0x000fe2000cf66670 */
[----:B------:R-:W-:Y:S02]  /*1cd0*/  @!P6 IMAD.IADD R22, R51, 0x1, R46 ;  /* 0x000000013316e824 */ /* 0x000fe400078e022e */
[----:B------:R-:W-:-:S04]  /*1ce0*/  @!P5 IMAD.WIDE.U32 R52, R12, R25, R52 ;  /* 0x000000190c34d225 */ /* 0x000fc800078e0034 */
[----:B------:R-:W-:Y:S02]  /*1cf0*/  @!P5 IMAD R25, R25, R5, R45 ;  /* 0x000000051919d224 */ /* 0x000fe400078e022d */
[C---:B------:R-:W-:Y:S01]  /*1d00*/  VIADD R41, R11.reuse, 0x70 ;  /* 0x000000700b297836 */ /* 0x040fe20000000000 */
[----:B------:R-:W-:Y:S02]  /*1d10*/  IADD3 R7, R11, 0x78, RZ ;  /* 0x000000780b077810 */ /* 0x000fe40007ffe0ff */
[----:B------:R-:W-:Y:S02]  /*1d20*/  @!P6 LEA.HI.X R45, R50, R23, R22, 0x2, P0 ;  /* 0x00000017322de211 */ /* 0x000fe400000f1416 */
[----:B------:R-:W-:Y:S02]  /*1d30*/  @!P5 LEA R50, P0, R52, R20, 0x2 ;  /* 0x000000143432d211 */ /* 0x000fe400078010ff */
[----:B------:R-:W-:Y:S02]  /*1d40*/  @!P5 IADD3 R25, R53, R25, RZ ;  /* 0x000000193519d210 */ /* 0x000fe40007ffe0ff */
[----:B------:R-:W-:-:S02]  /*1d50*/  @!P4 SHF.R.S32.HI R43, RZ, 0x1f, R24 ;  /* 0x0000001fff2bc819 */ /* 0x000fc40000011418 */
[----:B------:R-:W-:Y:S02]  /*1d60*/  ISETP.GE.OR P2, PT, R41, UR4, !P1 ;  /* 0x0000000429007c0c */ /* 0x000fe4000cf46670 */
[----:B------:R-:W-:Y:S01]  /*1d70*/  ISETP.GE.OR P1, PT, R7, UR4, !P1 ;  /* 0x0000000407007c0c */ /* 0x000fe2000cf26670 */
[----:B------:R-:W-:Y:S01]  /*1d80*/  @!P4 IMAD.MOV.U32 R56, RZ, RZ, R28 ;  /* 0x000000ffff38c224 */ /* 0x000fe200078e001c */
[----:B------:R-:W-:Y:S01]  /*1d90*/  @!P5 LEA.HI.X R51, R52, R21, R25, 0x2, P0 ;  /* 0x000000153433d211 */ /* 0x000fe200000f1419 */
[----:B------:R-:W-:Y:S01]  /*1da0*/  @!P4 IMAD.MOV.U32 R57, RZ, RZ, R29 ;  /* 0x000000ffff39c224 */ /* 0x000fe200078e001d */
[----:B------:R-:W-:Y:S01]  /*1db0*/  @!P3 SHF.R.S32.HI R21, RZ, 0x1f, R42 ;  /* 0x0000001fff15b819 */ /* 0x000fe2000001142a */
[----:B------:R-:W-:Y:S01]  /*1dc0*/  @!P4 IMAD R22, R43, R12, RZ ;  /* 0x0000000c2b16c224 */ /* 0x000fe200078e02ff */
[----:B------:R-:W-:Y:S01]  /*1dd0*/  @!P3 MOV R53, R29 ;  /* 0x0000001d0035b202 */ /* 0x000fe20000000f00 */
[----:B------:R-:W-:-:S04]  /*1de0*/  @!P4 IMAD.WIDE.U32 R56, R12, R24, R56 ;  /* 0x000000180c38c225 */ /* 0x000fc800078e0038 */
[----:B------:R-:W-:Y:S02]  /*1df0*/  @!P4 IMAD R20, R24, R5, R22 ;  /* 0x000000051814c224 */ /* 0x000fe400078e0216 */
[----:B------:R-:W-:Y:S02]  /*1e00*/  @!P3 IMAD.MOV.U32 R52, RZ, RZ, R28 ;  /* 0x000000ffff34b224 */ /* 0x000fe400078e001c */
[----:B------:R-:W-:Y:S01]  /*1e10*/  @!P3 IMAD R21, R21, R12, RZ ;  /* 0x0000000c1515b224 */ /* 0x000fe200078e02ff */
[----:B----4-:R-:W-:Y:S01]  /*1e20*/  @!P4 LEA R54, P0, R56, R26, 0x2 ;  /* 0x0000001a3836c211 */ /* 0x010fe200078010ff */
[----:B------:R-:W-:Y:S01]  /*1e30*/  @!P3 IMAD.WIDE.U32 R52, R12, R42, R52 ;  /* 0x0000002a0c34b225 */ /* 0x000fe200078e0034 */
[----:B------:R-:W0:Y:S03]  /*1e40*/  @!P3 LDC.64 R24, c[0x0][0x2b8] ;  /* 0x0000ae00ff18bb82 */ /* 0x000e260000000a00 */
[----:B------:R-:W-:-:S02]  /*1e50*/  @!P4 IMAD.IADD R26, R57, 0x1, R20 ;  /* 0x00000001391ac824 */ /* 0x000fc400078e0214 */
[----:B------:R-:W-:-:S03]  /*1e60*/  @!P3 IMAD R42, R42, R5, R21 ;  /* 0x000000052a2ab224 */ /* 0x000fc600078e0215 */
[----:B------:R-:W1:Y:S01]  /*1e70*/  @!P1 LDC.64 R20, c[0x0][0x2b8] ;  /* 0x0000ae00ff149b82 */ /* 0x000e620000000a00 */
[----:B------:R-:W-:Y:S01]  /*1e80*/  @!P4 LEA.HI.X R55, R56, R27, R26, 0x2, P0 ;  /* 0x0000001b3837c211 */ /* 0x000fe200000f141a */
[----:B------:R-:W-:Y:S01]  /*1e90*/  IMAD.MOV.U32 R26, RZ, RZ, -0x800000 ;  /* 0xff800000ff1a7424 */ /* 0x000fe200078e00ff */
[----:B------:R-:W-:-:S05]  /*1ea0*/  @!P1 SHF.R.S32.HI R27, RZ, 0x1f, R7 ;  /* 0x0000001fff1b9819 */ /* 0x000fca0000011407 */
[----:B------:R-:W4:Y:S01]  /*1eb0*/  @!P2 LDC.64 R22, c[0x0][0x2b8] ;  /* 0x0000ae00ff16ab82 */ /* 0x000f220000000a00 */
[----:B------:R-:W-:Y:S01]  /*1ec0*/  @!P2 SHF.R.S32.HI R43, RZ, 0x1f, R41 ;  /* 0x0000001fff2ba819 */ /* 0x000fe20000011429 */
[----:B------:R0:W3:Y:S01]  /*1ed0*/  @!P6 LDG.E R26, desc[UR8][R44.64] ;  /* 0x000000082c1ae981 */ /* 0x0000e2000c1e1900 */
[----:B------:R-:W-:Y:S01]  /*1ee0*/  @!P2 MOV R57, R29 ;  /* 0x0000001d0039a202 */ /* 0x000fe20000000f00 */
[--C-:B------:R-:W-:Y:S02]  /*1ef0*/  @!P2 IMAD.MOV.U32 R56, RZ, RZ, R28.reuse ;  /* 0x000000ffff38a224 */ /* 0x100fe400078e001c */
[----:B------:R-:W-:Y:S02]  /*1f00*/  @!P2 IMAD R43, R43, R12, RZ ;  /* 0x0000000c2b2ba224 */ /* 0x000fe400078e02ff */
[----:B------:R-:W-:-:S04]  /*1f10*/  @!P1 IMAD.WIDE.U32 R28, R12, R7, R28 ;  /* 0x000000070c1c9225 */ /* 0x000fc800078e001c */
[----:B------:R-:W-:Y:S02]  /*1f20*/  @!P2 IMAD R43, R41, R5, R43 ;  /* 0x00000005292ba224 */ /* 0x000fe400078e022b */
[----:B------:R-:W-:Y:S01]  /*1f30*/  @!P2 IMAD.WIDE.U32 R56, R12, R41, R56 ;  /* 0x000000290c38a225 */ /* 0x000fe200078e0038 */
[----:B-1----:R-:W-:-:S03]  /*1f40*/  @!P1 LEA R20, P0, R28, R20, 0x2 ;  /* 0x000000141c149211 */ /* 0x002fc600078010ff */
[----:B------:R-:W-:Y:S02]  /*1f50*/  IMAD.MOV.U32 R41, RZ, RZ, -0x800000 ;  /* 0xff800000ff297424 */ /* 0x000fe400078e00ff */
[----:B0-----:R-:W-:-:S04]  /*1f60*/  @!P1 IMAD R44, R27, R12, RZ ;  /* 0x0000000c1b2c9224 */ /* 0x001fc800078e02ff */
[----:B------:R-:W3:Y:S01]  /*1f70*/  @!P5 LDG.E R41, desc[UR8][R50.64] ;  /* 0x000000083229d981 */ /* 0x000ee2000c1e1900 */
[----:B------:R-:W-:Y:S02]  /*1f80*/  @!P1 IMAD R44, R7, R5, R44 ;  /* 0x00000005072c9224 */ /* 0x000fe400078e022c */
[----:B------:R-:W-:Y:S02]  /*1f90*/  IMAD.MOV.U32 R27, RZ, RZ, -0x800000 ;  /* 0xff800000ff1b7424 */ /* 0x000fe400078e00ff */
[----:B------:R-:W-:Y:S01]  /*1fa0*/  @!P1 IMAD.IADD R44, R29, 0x1, R44 ;  /* 0x000000011d2c9824 */ /* 0x000fe200078e022c */
[----:B------:R-:W-:Y:S01]  /*1fb0*/  @!P3 LEA R24, P5, R52, R24, 0x2 ;  /* 0x000000183418b211 */ /* 0x000fe200078a10ff */
[----:B------:R-:W-:Y:S01]  /*1fc0*/  @!P3 IMAD.IADD R42, R53, 0x1, R42 ;  /* 0x00000001352ab824 */ /* 0x000fe200078e022a */
[----:B------:R-:W-:Y:S01]  /*1fd0*/  @!P2 IADD3 R43, R57, R43, RZ ;  /* 0x0000002b392ba210 */ /* 0x000fe20007ffe0ff */
[----:B------:R-:W3:Y:S01]  /*1fe0*/  @!P4 LDG.E R27, desc[UR8][R54.64] ;  /* 0x00000008361bc981 */ /* 0x000ee2000c1e1900 */
[----:B------:R-:W-:-:S02]  /*1ff0*/  @!P1 LEA.HI.X R21, R28, R21, R44, 0x2, P0 ;  /* 0x000000151c159211 */ /* 0x000fc400000f142c */
[----:B------:R-:W-:Y:S01]  /*2000*/  MOV R28, 0xff800000 ;  /* 0xff800000001c7802 */ /* 0x000fe20000000f00 */
[----:B------:R-:W-:Y:S01]  /*2010*/  IMAD.MOV.U32 R29, RZ, RZ, -0x800000 ;  /* 0xff800000ff1d7424 */ /* 0x000fe200078e00ff */
[----:B----4-:R-:W-:Y:S02]  /*2020*/  @!P2 LEA R22, P4, R56, R22, 0x2 ;  /* 0x000000163816a211 */ /* 0x010fe400078810ff */
[----:B------:R-:W-:Y:S01]  /*2030*/  @!P3 LEA.HI.X R25, R52, R25, R42, 0x2, P5 ;  /* 0x000000193419b211 */ /* 0x000fe200028f142a */
[----:B------:R-:W-:Y:S01]  /*2040*/  IMAD.MOV.U32 R42, RZ, RZ, -0x800000 ;  /* 0xff800000ff2a7424 */ /* 0x000fe200078e00ff */
[----:B------:R0:W4:Y:S01]  /*2050*/  @!P1 LDG.E R28, desc[UR8][R20.64] ;  /* 0x00000008141c9981 */ /* 0x000122000c1e1900 */
[----:B------:R-:W-:-:S03]  /*2060*/  @!P2 LEA.HI.X R23, R56, R23, R43, 0x2, P4 ;  /* 0x000000173817a211 */ /* 0x000fc600020f142b */
[----:B------:R-:W4:Y:S04]  /*2070*/  @!P3 LDG.E R29, desc[UR8][R24.64] ;  /* 0x00000008181db981 */ /* 0x000f28000c1e1900 */
[----:B------:R1:W4:Y:S01]  /*2080*/  @!P2 LDG.E R42, desc[UR8][R22.64] ;  /* 0x00000008162aa981 */ /* 0x000322000c1e1900 */
[----:B0-----:R-:W1:Y:S01]  /*2090*/  LDC R20, c[0x0][0x270] ;  /* 0x00009c00ff147b82 */ /* 0x001e620000000800 */
[----:B------:R-:W0:Y:S01]  /*20a0*/  S2R R7, SR_CgaCtaId ;  /* 0x0000000000077919 */ /* 0x000e220000008800 */
[----:B-1----:R-:W-:-:S04]  /*20b0*/  IABS R23, R20 ;  /* 0x0000001400177213 */ /* 0x002fc80000000000 */
[----:B------:R-:W1:Y:S08]  /*20c0*/  I2F.U32.RP R44, R23 ;  /* 0x00000017002c7306 */ /* 0x000e700000209000 */
[----:B-1----:R-:W1:Y:S01]  /*20d0*/  MUFU.RCP R44, R44 ;  /* 0x0000002c002c7308 */ /* 0x002e620000001000 */
[----:B------:R-:W-:Y:S01]  /*20e0*/  MOV R21, 0x400 ;  /* 0x0000040000157802 */ /* 0x000fe20000000f00 */
[----:B-1----:R-:W-:-:S06]  /*20f0*/  VIADD R44, R44, 0xffffffe ;  /* 0x0ffffffe2c2c7836 */ /* 0x002fcc0000000000 */
[----:B------:R-:W1:Y:S01]  /*2100*/  F2I.FTZ.U32.TRUNC.NTZ R45, R44 ;  /* 0x0000002c002d7305 */ /* 0x000e62000021f000 */
[----:B0-----:R-:W-:Y:S02]  /*2110*/  LEA R7, R7, R21, 0x18 ;  /* 0x0000001507077211 */ /* 0x001fe400078ec0ff */
[----:B------:R-:W-:-:S03]  /*2120*/  ISETP.GT.AND P3, PT, R47, 0x77f, PT ;  /* 0x0000077f2f00780c */ /* 0x000fc60003f64270 */
[----:B------:R-:W-:Y:S01]  /*2130*/  IMAD R11, R11, 0x44, R7 ;  /* 0x000000440b0b7824 */ /* 0x000fe200078e0207 */
[C---:B------:R-:W-:Y:S01]  /*2140*/  ISETP.GT.AND P1, PT, R47.reuse, 0x67f, PT ;  /* 0x0000067f2f00780c */ /* 0x040fe20003f24270 */
[----:B-1----:R-:W-:Y:S02]  /*2150*/  IMAD.MOV R24, RZ, RZ, -R45 ;  /* 0x000000ffff187224 */ /* 0x002fe400078e0a2d */
[----:B------:R-:W-:Y:S02]  /*2160*/  IMAD.MOV.U32 R44, RZ, RZ, RZ ;  /* 0x000000ffff2c7224 */ /* 0x000fe400078e00ff */
[----:B------:R-:W-:Y:S01]  /*2170*/  IMAD R24, R24, R23, RZ ;  /* 0x0000001718187224 */ /* 0x000fe200078e02ff */
[----:B------:R-:W-:Y:S01]  /*2180*/  ISETP.GT.AND P2, PT, R47, 0x6ff, PT ;  /* 0x000006ff2f00780c */ /* 0x000fe20003f44270 */
[----:B------:R-:W-:Y:S01]  /*2190*/  IMAD R11, R19, 0x4, R11 ;  /* 0x00000004130b7824 */ /* 0x000fe200078e020b */
[----:B------:R-:W-:Y:S01]  /*21a0*/  IABS R22, R6 ;  /* 0x0000000600167213 */ /* 0x000fe20000000000 */
[----:B------:R-:W-:Y:S01]  /*21b0*/  IMAD.HI.U32 R24, R45, R24, R44 ;  /* 0x000000182d187227 */ /* 0x000fe200078e002c */
[----:B------:R-:W-:-:S02]  /*21c0*/  IABS R21, R20 ;  /* 0x0000001400157213 */ /* 0x000fc40000000000 */
[C---:B------:R-:W-:Y:S02]  /*21d0*/  ISETP.GT.AND P0, PT, R47.reuse, 0x5ff, PT ;  /* 0x000005ff2f00780c */ /* 0x040fe40003f04270 */
[C---:B------:R-:W-:Y:S01]  /*21e0*/  ISETP.GT.AND P4, PT, R47.reuse, 0x57f, PT ;  /* 0x0000057f2f00780c */ /* 0x040fe20003f84270 */
[----:B------:R-:W-:Y:S01]  /*21f0*/  @!P3 STS [R11+0x220], R32 ;  /* 0x000220200b00b388 */ /* 0x000fe20000000800 */
[----:B------:R-:W-:Y:S01]  /*2200*/  IADD3 R21, RZ, -R21, RZ ;  /* 0x80000015ff157210 */ /* 0x000fe20007ffe0ff */
[----:B------:R-:W-:Y:S01]  /*2210*/  IMAD.HI.U32 R24, R24, R22, RZ ;  /* 0x0000001618187227 */ /* 0x000fe200078e00ff */
[C---:B------:R-:W-:Y:S02]  /*2220*/  ISETP.GT.AND P3, PT, R47.reuse, 0x4ff, PT ;  /* 0x000004ff2f00780c */ /* 0x040fe40003f64270 */
[C---:B------:R-:W-:Y:S01]  /*2230*/  ISETP.GT.AND P5, PT, R47.reuse, 0x7ff, PT ;  /* 0x000007ff2f00780c */ /* 0x040fe20003fa4270 */
[----:B------:R-:W-:Y:S01]  /*2240*/  IMAD R21, R24, R21, R22 ;  /* 0x0000001518157224 */ /* 0x000fe200078e0216 */
[----:B--2---:R-:W-:Y:S01]  /*2250*/  @!P1 STS [R11+0x660], R34 ;  /* 0x000660220b009388 */ /* 0x004fe20000000800 */
[----:B------:R-:W-:-:S03]  /*2260*/  ISETP.GT.AND P1, PT, R47, 0x37f, PT ;  /* 0x0000037f2f00780c */ /* 0x000fc60003f24270 */
[----:B-----5:R-:W-:Y:S01]  /*2270*/  @!P2 STS [R11+0x440], R33 ;  /* 0x000440210b00a388 */ /* 0x020fe20000000800 */
[----:B------:R-:W-:-:S03]  /*2280*/  ISETP.GT.AND P2, PT, R47, 0x3ff, PT ;  /* 0x000003ff2f00780c */ /* 0x000fc60003f44270 */
[----:B------:R-:W-:Y:S01]  /*2290*/  @!P0 STS [R11+0x880], R35 ;  /* 0x000880230b008388 */ /* 0x000fe20000000800 */
[----:B------:R-:W-:-:S03]  /*22a0*/  ISETP.GT.AND P0, PT, R47, 0x2ff, PT ;  /* 0x000002ff2f00780c */ /* 0x000fc60003f04270 */
[----:B---3--:R-:W-:Y:S01]  /*22b0*/  @!P4 STS [R11+0xaa0], R36 ;  /* 0x000aa0240b00c388 */ /* 0x008fe20000000800 */
[----:B------:R-:W-:-:S03]  /*22c0*/  ISETP.GT.U32.AND P4, PT, R23, R21, PT ;  /* 0x000000151700720c */ /* 0x000fc60003f84070 */
[----:B------:R-:W-:Y:S01]  /*22d0*/  @!P3 STS [R11+0xcc0], R37 ;  /* 0x000cc0250b00b388 */ /* 0x000fe20000000800 */
[C---:B------:R-:W-:Y:S02]  /*22e0*/  ISETP.GT.AND P3, PT, R47.reuse, 0x27f, PT ;  /* 0x0000027f2f00780c */ /* 0x040fe40003f64270 */
[C---:B------:R-:W-:Y:S01]  /*22f0*/  ISETP.GT.AND P6, PT, R47.reuse, 0x7f, PT ;  /* 0x0000007f2f00780c */ /* 0x040fe20003fc4270 */
[----:B------:R0:W-:Y:S01]  /*2300*/  @!P5 STS [R11], R0 ;  /* 0x000000000b00d388 */ /* 0x0001e20000000800 */
[----:B------:R-:W-:-:S05]  /*2310*/  ISETP.GT.AND P5, PT, R47, 0x47f, PT ;  /* 0x0000047f2f00780c */ /* 0x000fca0003fa4270 */
[----:B------:R-:W-:Y:S01]  /*2320*/  @!P4 IMAD.IADD R21, R21, 0x1, -R23 ;  /* 0x000000011515c824 */ /* 0x000fe200078e0a17 */
[----:B------:R1:W-:Y:S01]  /*2330*/  @!P2 STS [R11+0x1100], R40 ;  /* 0x001100280b00a388 */ /* 0x0003e20000000800 */
[----:B------:R-:W-:-:S03]  /*2340*/  ISETP.GT.AND P2, PT, R47, 0x1ff, PT ;  /* 0x000001ff2f00780c */ /* 0x000fc60003f44270 */
[----:B------:R1:W-:Y:S01]  /*2350*/  @!P1 STS [R11+0x1320], R39 ;  /* 0x001320270b009388 */ /* 0x0003e20000000800 */
[----:B------:R-:W-:-:S03]  /*2360*/  ISETP.GT.AND P1, PT, R47, 0x17f, PT ;  /* 0x0000017f2f00780c */ /* 0x000fc60003f24270 */
[----:B------:R1:W-:Y:S01]  /*2370*/  @!P5 STS [R11+0xee0], R38 ;  /* 0x000ee0260b00d388 */ /* 0x0003e20000000800 */
[----:B0-----:R-:W-:Y:S02]  /*2380*/  LOP3.LUT R0, R31, R15, RZ, 0xfc, !PT ;  /* 0x0000000f1f007212 */ /* 0x001fe400078efcff */
[----:B------:R-:W-:Y:S01]  /*2390*/  LOP3.LUT R6, R6, R20, RZ, 0x3c, !PT ;  /* 0x0000001406067212 */ /* 0x000fe200078e3cff */
[----:B------:R-:W-:Y:S01]  /*23a0*/  @!P4 VIADD R24, R24, 0x1 ;  /* 0x000000011818c836 */ /* 0x000fe20000000000 */
[----:B------:R-:W-:Y:S01]  /*23b0*/  BSSY B0, `(.L_x_11) ;  /* 0x000002d000007945 */ /* 0x000fe20003800000 */
[----:B------:R1:W-:Y:S01]  /*23c0*/  @!P0 STS [R11+0x1540], R26 ;  /* 0x0015401a0b008388 */ /* 0x0003e20000000800 */
[----:B------:R-:W-:-:S03]  /*23d0*/  ISETP.GT.AND P0, PT, R47, 0xff, PT ;  /* 0x000000ff2f00780c */ /* 0x000fc60003f04270 */
[----:B------:R1:W-:Y:S01]  /*23e0*/  @!P3 STS [R11+0x1760], R41 ;  /* 0x001760290b00b388 */ /* 0x0003e20000000800 */
[----:B------:R-:W-:-:S03]  /*23f0*/  ISETP.GE.U32.AND P3, PT, R21, R23, PT ;  /* 0x000000171500720c */ /* 0x000fc60003f66070 */
[----:B------:R1:W-:Y:S01]  /*2400*/  @!P2 STS [R11+0x1980], R27 ;  /* 0x0019801b0b00a388 */ /* 0x0003e20000000800 */
[----:B------:R-:W-:-:S03]  /*2410*/  ISETP.GE.AND P2, PT, R6, RZ, PT ;  /* 0x000000ff0600720c */ /* 0x000fc60003f46270 */
[----:B----4-:R1:W-:Y:S04]  /*2420*/  @!P6 STS [R11+0x1fe0], R28 ;  /* 0x001fe01c0b00e388 */ /* 0x0103e80000000800 */
[----:B------:R1:W-:Y:S01]  /*2430*/  @!P1 STS [R11+0x1ba0], R29 ;  /* 0x001ba01d0b009388 */ /* 0x0003e20000000800 */
[----:B------:R-:W-:-:S03]  /*2440*/  ISETP.NE.U32.AND P1, PT, R0, RZ, PT ;  /* 0x000000ff0000720c */ /* 0x000fc60003f25070 */
[----:B------:R1:W-:Y:S01]  /*2450*/  @!P0 STS [R11+0x1dc0], R42 ;  /* 0x001dc02a0b008388 */ /* 0x0003e20000000800 */
[----:B------:R-:W-:Y:S02]  /*2460*/  ISETP.NE.AND P0, PT, R20, RZ, PT ;  /* 0x000000ff1400720c */ /* 0x000fe40003f05270 */
[----:B------:R-:W-:-:S05]  /*2470*/  @P3 IADD3 R24, R24, 0x1, RZ ;  /* 0x0000000118183810 */ /* 0x000fca0007ffe0ff */
[----:B------:R-:W-:-:S04]  /*2480*/  IMAD.MOV.U32 R6, RZ, RZ, R24 ;  /* 0x000000ffff067224 */ /* 0x000fc800078e0018 */
[----:B------:R-:W-:Y:S02]  /*2490*/  @!P2 IMAD.MOV R6, RZ, RZ, -R6 ;  /* 0x000000ffff06a224 */ /* 0x000fe400078e0a06 */
[----:B------:R-:W-:Y:S01]  /*24a0*/  @!P0 LOP3.LUT R6, RZ, R20, RZ, 0x33, !PT ;  /* 0x00000014ff068212 */ /* 0x000fe200078e33ff */
[----:B------:R-:W-:Y:S06]  /*24b0*/  @!P1 BRA `(.L_x_12) ;  /* 0x0000000000249947 */ /* 0x000fec0003800000 */
[----:B-1----:R-:W-:Y:S01]  /*24c0*/  IMAD.MOV.U32 R27, RZ, RZ, R30 ;  /* 0x000000ffff1b7224 */ /* 0x002fe200078e001e */
        /* <DEDUP_REMOVED lines=8> */
.L_x_12:
[----:B------:R-:W0:Y:S01]  /*2550*/  I2F.U32.RP R20, R16 ;  /* 0x0000001000147306 */ /* 0x000e220000209000 */
[----:B------:R-:W-:Y:S02]  /*2560*/  ISETP.NE.U32.AND P0, PT, R16, RZ, PT ;  /* 0x000000ff1000720c */ /* 0x000fe40003f05070 */
[----:B------:R-:W-:-:S05]  /*2570*/  MOV R51, RZ ;  /* 0x000000ff00337202 */ /* 0x000fca0000000f00 */
[----:B0-----:R-:W0:Y:S02]  /*2580*/  MUFU.RCP R20, R20 ;  /* 0x0000001400147308 */ /* 0x001e240000001000 */
[----:B0-----:R-:W-:-:S06]  /*2590*/  VIADD R20, R20, 0xffffffe ;  /* 0x0ffffffe14147836 */ /* 0x001fcc0000000000 */
[----:B------:R0:W2:Y:S02]  /*25a0*/  F2I.FTZ.U32.TRUNC.NTZ R21, R20 ;  /* 0x0000001400157305 */ /* 0x0000a4000021f000 */
[----:B0-----:R-:W-:Y:S01]  /*25b0*/  HFMA2.MMA R20, -RZ, RZ, 0, 0 ;  /* 0x00000000ff147435 */ /* 0x001fe200000001ff */
[----:B--2---:R-:W-:-:S04]  /*25c0*/  IMAD.MOV R0, RZ, RZ, -R21 ;  /* 0x000000ffff007224 */ /* 0x004fc800078e0a15 */
        /* <DEDUP_REMOVED lines=11> */
.L_x_13:
[----:B------:R-:W-:Y:S05]  /*2680*/  BSYNC B0 ;  /* 0x0000000000007941 */ /* 0x000fea0003800000 */
.L_x_11:
[----:B------:R-:W-:Y:S01]  /*2690*/  BAR.SYNC.DEFER_BLOCKING 0x0 ;  /* 0x0000000000007b1d */ /* 0x000fe20000010000 */
[-C--:B------:R-:W-:Y:S01]  /*26a0*/  LEA.HI R10, R10, R47.reuse, RZ, 0x3 ;  /* 0x0000002f0a0a7211 */ /* 0x080fe200078f18ff */
[----:B------:R-:W-:Y:S01]  /*26b0*/  IMAD.MOV.U32 R44, RZ, RZ, -0x800000 ;  /* 0xff800000ff2c7424 */ /* 0x000fe200078e00ff */
[----:B-1----:R-:W-:Y:S01]  /*26c0*/  MOV R42, 0xff800000 ;  /* 0xff800000002a7802 */ /* 0x002fe20000000f00 */
[----:B------:R-:W-:Y:S01]  /*26d0*/  IMAD.MOV.U32 R45, RZ, RZ, -0x800000 ;  /* 0xff800000ff2d7424 */ /* 0x000fe200078e00ff */
[----:B------:R-:W-:Y:S01]  /*26e0*/  LOP3.LUT R0, R10, 0xfffffff8, RZ, 0xc0, !PT ;  /* 0xfffffff80a007812 */ /* 0x000fe200078ec0ff */
[----:B------:R-:W-:Y:S01]  /*26f0*/  IMAD.MOV.U32 R43, RZ, RZ, -0x800000 ;  /* 0xff800000ff2b7424 */ /* 0x000fe200078e00ff */
[----:B------:R-:W-:Y:S01]  /*2700*/  MOV R40, 0xff800000 ;  /* 0xff80000000287802 */ /* 0x000fe20000000f00 */
[----:B------:R-:W-:Y:S01]  /*2710*/  IMAD.MOV.U32 R41, RZ, RZ, -0x800000 ;  /* 0xff800000ff297424 */ /* 0x000fe200078e00ff */
[----:B------:R-:W-:Y:S01]  /*2720*/  IADD3 R47, -R0, R47, RZ ;  /* 0x0000002f002f7210 */ /* 0x000fe20007ffe1ff */
[----:B------:R-:W-:Y:S01]  /*2730*/  IMAD.MOV.U32 R39, RZ, RZ, -0x800000 ;  /* 0xff800000ff277424 */ /* 0x000fe200078e00ff */
[----:B------:R-:W-:Y:S01]  /*2740*/  MOV R38, 0xff800000 ;  /* 0xff80000000267802 */ /* 0x000fe20000000f00 */
[----:B------:R-:W-:Y:S01]  /*2750*/  IMAD.MOV.U32 R37, RZ, RZ, -0x800000 ;  /* 0xff800000ff257424 */ /* 0x000fe200078e00ff */
[----:B------:R-:W-:Y:S01]  /*2760*/  MOV R36, 0xff800000 ;  /* 0xff80000000247802 */ /* 0x000fe20000000f00 */
[----:B------:R-:W-:Y:S01]  /*2770*/  IMAD R46, R47, 0x44, R7 ;  /* 0x000000442f2e7824 */ /* 0x000fe200078e0207 */
[----:B------:R-:W-:Y:S01]  /*2780*/  SHF.R.S32.HI R7, RZ, 0x3, R10 ;  /* 0x00000003ff077819 */ /* 0x000fe2000001140a */
[----:B------:R-:W-:Y:S01]  /*2790*/  IMAD.MOV.U32 R35, RZ, RZ, -0x800000 ;  /* 0xff800000ff237424 */ /* 0x000fe200078e00ff */
[----:B------:R-:W-:Y:S01]  /*27a0*/  MOV R34, 0xff800000 ;  /* 0xff80000000227802 */ /* 0x000fe20000000f00 */
[----:B------:R-:W-:Y:S01]  /*27b0*/  IMAD.MOV.U32 R33, RZ, RZ, -0x800000 ;  /* 0xff800000ff217424 */ /* 0x000fe200078e00ff */
[----:B------:R-:W-:Y:S01]  /*27c0*/  LEA R46, R7, R46, 0x2 ;  /* 0x0000002e072e7211 */ /* 0x000fe200078e10ff */
[----:B------:R-:W-:Y:S01]  /*27d0*/  IMAD.MOV.U32 R31, RZ, RZ, -0x800000 ;  /* 0xff800000ff1f7424 */ /* 0x000fe200078e00ff */
[----:B------:R-:W-:Y:S01]  /*27e0*/  MOV R32, 0xff800000 ;  /* 0xff80000000207802 */ /* 0x000fe20000000f00 */
[----:B------:R-:W-:Y:S01]  /*27f0*/  ULDC.U8 UR4, c[0x0][0x3d9] ;  /* 0x0000f64000047ab9 */ /* 0x000fe20000000000 */
[----:B------:R-:W-:Y:S01]  /*2800*/  MOV R30, 0xff800000 ;  /* 0xff800000001e7802 */ /* 0x000fe20000000f00 */
[----:B------:R-:W-:Y:S01]  /*2810*/  @!P6 LDS R44, [R46] ;  /* 0x000000002e2ce984 */ /* 0x000fe20000000800 */
[----:B------:R-:W-:Y:S01]  /*2820*/  IABS R20, R3 ;  /* 0x0000000300147213 */ /* 0x000fe20000000000 */
[----:B------:R-:W-:Y:S02]  /*2830*/  BSSY B1, `(.L_x_14) ;  /* 0x000028c000017945 */ /* 0x000fe40003800000 */
[----:B------:R-:W0:Y:S01]  /*2840*/  @!P6 LDS R45, [R46+0x220] ;  /* 0x000220002e2de984 */ /* 0x000e220000000800 */
[----:B------:R-:W1:Y:S03]  /*2850*/  I2F.RP R54, R20 ;  /* 0x0000001400367306 */ /* 0x000e660000209400 */
[----:B------:R-:W2:Y:S04]  /*2860*/  @!P6 LDS R42, [R46+0x440] ;  /* 0x000440002e2ae984 */ /* 0x000ea80000000800 */
[----:B------:R-:W3:Y:S04]  /*2870*/  @!P6 LDS R43, [R46+0x660] ;  /* 0x000660002e2be984 */ /* 0x000ee80000000800 */
[----:B------:R-:W4:Y:S04]  /*2880*/  @!P6 LDS R40, [R46+0x880] ;  /* 0x000880002e28e984 */ /* 0x000f280000000800 */
[----:B------:R-:W5:Y:S01]  /*2890*/  @!P6 LDS R41, [R46+0xaa0] ;  /* 0x000aa0002e29e984 */ /* 0x000f620000000800 */
[----:B-1----:R-:W1:Y:S03]  /*28a0*/  MUFU.RCP R54, R54 ;  /* 0x0000003600367308 */ /* 0x002e660000001000 */
[----:B------:R-:W5:Y:S04]  /*28b0*/  @!P6 LDS R38, [R46+0xcc0] ;  /* 0x000cc0002e26e984 */ /* 0x000f680000000800 */
[----:B------:R-:W5:Y:S04]  /*28c0*/  @!P6 LDS R39, [R46+0xee0] ;  /* 0x000ee0002e27e984 */ /* 0x000f680000000800 */
[----:B------:R-:W5:Y:S04]  /*28d0*/  @!P6 LDS R36, [R46+0x1100] ;  /* 0x001100002e24e984 */ /* 0x000f680000000800 */
[----:B------:R-:W5:Y:S01]  /*28e0*/  @!P6 LDS R37, [R46+0x1320] ;  /* 0x001320002e25e984 */ /* 0x000f620000000800 */
[----:B-1----:R-:W-:-:S03]  /*28f0*/  IADD3 R54, R54, 0xffffffe, RZ ;  /* 0x0ffffffe36367810 */ /* 0x002fc60007ffe0ff */
[----:B------:R-:W1:Y:S04]  /*2900*/  @!P6 LDS R34, [R46+0x1540] ;  /* 0x001540002e22e984 */ /* 0x000e680000000800 */
[----:B------:R-:W1:Y:S01]  /*2910*/  @!P6 LDS R35, [R46+0x1760] ;  /* 0x001760002e23e984 */ /* 0x000e620000000800 */
[----:B0-----:R-:W-:-:S03]  /*2920*/  FMNMX.FTZ R10, R44, R45, !PT ;  /* 0x0000002d2c0a7209 */ /* 0x001fc60007810000 */
[----:B------:R-:W0:Y:S01]  /*2930*/  @!P6 LDS R32, [R46+0x1980] ;  /* 0x001980002e20e984 */ /* 0x000e220000000800 */
[----:B--2---:R-:W-:-:S03]  /*2940*/  FMNMX.FTZ R10, R10, R42, !PT ;  /* 0x0000002a0a0a7209 */ /* 0x004fc60007810000 */
[----:B------:R-:W2:Y:S01]  /*2950*/  @!P6 LDS R33, [R46+0x1ba0] ;  /* 0x001ba0002e21e984 */ /* 0x000ea20000000800 */
[----:B---3--:R-:W-:-:S03]  /*2960*/  FMNMX.FTZ R10, R10, R43, !PT ;  /* 0x0000002b0a0a7209 */ /* 0x008fc60007810000 */
[----:B------:R-:W3:Y:S01]  /*2970*/  @!P6 LDS R30, [R46+0x1dc0] ;  /* 0x001dc0002e1ee984 */ /* 0x000ee20000000800 */
[----:B----4-:R-:W-:-:S03]  /*2980*/  FMNMX.FTZ R10, R10, R40, !PT ;  /* 0x000000280a0a7209 */ /* 0x010fc60007810000 */
[----:B------:R-:W4:Y:S01]  /*2990*/  @!P6 LDS R31, [R46+0x1fe0] ;  /* 0x001fe0002e1fe984 */ /* 0x000f220000000800 */
[----:B-----5:R-:W-:-:S04]  /*29a0*/  FMNMX.FTZ R10, R10, R41, !PT ;  /* 0x000000290a0a7209 */ /* 0x020fc80007810000 */
[----:B------:R-:W-:-:S04]  /*29b0*/  FMNMX.FTZ R10, R10, R38, !PT ;  /* 0x000000260a0a7209 */ /* 0x000fc80007810000 */
[----:B------:R-:W-:-:S04]  /*29c0*/  FMNMX.FTZ R10, R10, R39, !PT ;  /* 0x000000270a0a7209 */ /* 0x000fc80007810000 */
[----:B------:R-:W-:-:S04]  /*29d0*/  FMNMX.FTZ R10, R10, R36, !PT ;  /* 0x000000240a0a7209 */ /* 0x000fc80007810000 */
[----:B------:R-:W-:-:S04]  /*29e0*/  FMNMX.FTZ R10, R10, R37, !PT ;  /* 0x000000250a0a7209 */ /* 0x000fc80007810000 */
[----:B-1----:R-:W-:-:S04]  /*29f0*/  FMNMX.FTZ R10, R10, R34, !PT ;  /* 0x000000220a0a7209 */ /* 0x002fc80007810000 */
[----:B------:R-:W-:-:S04]  /*2a00*/  FMNMX.FTZ R10, R10, R35, !PT ;  /* 0x000000230a0a7209 */ /* 0x000fc80007810000 */
[----:B0-----:R-:W-:-:S04]  /*2a10*/  FMNMX.FTZ R10, R10, R32, !PT ;  /* 0x000000200a0a7209 */ /* 0x001fc80007810000 */
[----:B--2---:R-:W-:-:S04]  /*2a20*/  FMNMX.FTZ R10, R10, R33, !PT ;  /* 0x000000210a0a7209 */ /* 0x004fc80007810000 */
[----:B---3--:R-:W-:-:S04]  /*2a30*/  FMNMX.FTZ R10, R10, R30, !PT ;  /* 0x0000001e0a0a7209 */ /* 0x008fc80007810000 */
[----:B----4-:R-:W-:-:S05]  /*2a40*/  FMNMX.FTZ R10, R10, R31, !PT ;  /* 0x0000001f0a0a7209 */ /* 0x010fca0007810000 */
[----:B------:R-:W0:Y:S02]  /*2a50*/  SHFL.BFLY PT, R0, R10, 0x4, 0x1f ;  /* 0x0c801f000a007f89 */ /* 0x000e2400000e0000 */
[----:B0-----:R-:W-:-:S05]  /*2a60*/  FMNMX.FTZ R0, R10, R0, !PT ;  /* 0x000000000a007209 */ /* 0x001fca0007810000 */
[----:B------:R-:W0:Y:S02]  /*2a70*/  SHFL.BFLY PT, R10, R0, 0x2, 0x1f ;  /* 0x0c401f00000a7f89 */ /* 0x000e2400000e0000 */
[----:B0-----:R-:W-:Y:S02]  /*2a80*/  FMNMX.FTZ R10, R0, R10, !PT ;  /* 0x0000000a000a7209 */ /* 0x001fe40007810000 */
[----:B------:R-:W0:Y:S03]  /*2a90*/  LDC R0, c[0x0][0x270] ;  /* 0x00009c00ff007b82 */ /* 0x000e260000000800 */
[----:B------:R-:W1:Y:S01]  /*2aa0*/  SHFL.BFLY PT, R19, R10, 0x1, 0x1f ;  /* 0x0c201f000a137f89 */ /* 0x000e6200000e0000 */
[----:B0-----:R-:W-:Y:S02]  /*2ab0*/  IABS R11, R0 ;  /* 0x00000000000b7213 */ /* 0x001fe40000000000 */
[----:B-1----:R-:W-:-:S02]  /*2ac0*/  FMNMX.FTZ R19, R10, R19, !PT ;  /* 0x000000130a137209 */ /* 0x002fc40007810000 */
[----:B------:R-:W-:Y:S02]  /*2ad0*/  I2F.U32.RP R10, R11 ;  /* 0x0000000b000a7306 */ /* 0x000fe40000209000 */
[----:B------:R-:W-:-:S04]  /*2ae0*/  FSETP.NEU.FTZ.AND P0, PT, R19, -INF , PT ;  /* 0xff8000001300780b */ /* 0x000fc80003f1d000 */
[----:B------:R-:W-:Y:S02]  /*2af0*/  FSEL R19, R19, RZ, P0 ;  /* 0x000000ff13137208 */ /* 0x000fe40000000000 */
[----:B------:R-:W-:-:S03]  /*2b00*/  ISETP.GT.AND P0, PT, R3, RZ, PT ;  /* 0x000000ff0300720c */ /* 0x000fc60003f04270 */
[C---:B------:R-:W-:Y:S01]  /*2b10*/  FADD.FTZ R53, -R19.reuse, R44 ;  /* 0x0000002c13357221 */ /* 0x040fe20000010100 */
[C---:B------:R-:W-:Y:S01]  /*2b20*/  FADD.FTZ R52, -R19.reuse, R45 ;  /* 0x0000002d13347221 */ /* 0x040fe20000010100 */
[C---:B------:R-:W-:Y:S01]  /*2b30*/  FADD.FTZ R49, -R19.reuse, R42 ;  /* 0x0000002a13317221 */ /* 0x040fe20000010100 */
[----:B------:R-:W-:Y:S01]  /*2b40*/  FADD.FTZ R29, -R19, R43 ;  /* 0x0000002b131d7221 */ /* 0x000fe20000010100 */
[----:B------:R-:W-:Y:S01]  /*2b50*/  FMUL.FTZ R53, R53, 1.4426950216293334961 ;  /* 0x3fb8aa3b35357820 */ /* 0x000fe20000410000 */
[----:B------:R-:W-:Y:S01]  /*2b60*/  FMUL.FTZ R52, R52, 1.4426950216293334961 ;  /* 0x3fb8aa3b34347820 */ /* 0x000fe20000410000 */
[----:B------:R-:W-:Y:S01]  /*2b70*/  FMUL.FTZ R49, R49, 1.4426950216293334961 ;  /* 0x3fb8aa3b31317820 */ /* 0x000fe20000410000 */
[----:B------:R-:W-:Y:S01]  /*2b80*/  FMUL.FTZ R29, R29, 1.4426950216293334961 ;  /* 0x3fb8aa3b1d1d7820 */ /* 0x000fe20000410000 */
[C---:B------:R-:W-:Y:S01]  /*2b90*/  FADD.FTZ R28, -R19.reuse, R40 ;  /* 0x00000028131c7221 */ /* 0x040fe20000010100 */
[C---:B------:R-:W-:Y:S01]  /*2ba0*/  FADD.FTZ R27, -R19.reuse, R41 ;  /* 0x00000029131b7221 */ /* 0x040fe20000010100 */
[----:B------:R-:W-:Y:S01]  /*2bb0*/  MUFU.EX2 R53, R53 ;  /* 0x0000003500357308 */ /* 0x000fe20000000800 */
[----:B------:R-:W-:Y:S01]  /*2bc0*/  FADD.FTZ R26, -R19, R38 ;  /* 0x00000026131a7221 */ /* 0x000fe20000010100 */
[----:B------:R-:W-:Y:S01]  /*2bd0*/  FMUL.FTZ R28, R28, 1.4426950216293334961 ;  /* 0x3fb8aa3b1c1c7820 */ /* 0x000fe20000410000 */
[----:B------:R-:W-:Y:S01]  /*2be0*/  FMUL.FTZ R27, R27, 1.4426950216293334961 ;  /* 0x3fb8aa3b1b1b7820 */ /* 0x000fe20000410000 */
[C---:B------:R-:W-:Y:S01]  /*2bf0*/  FADD.FTZ R25, -R19.reuse, R39 ;  /* 0x0000002713197221 */ /* 0x040fe20000010100 */
[----:B------:R-:W-:Y:S01]  /*2c00*/  FMUL.FTZ R26, R26, 1.4426950216293334961 ;  /* 0x3fb8aa3b1a1a7820 */ /* 0x000fe20000410000 */
[C---:B------:R-:W-:Y:S01]  /*2c10*/  FADD.FTZ R24, -R19.reuse, R36 ;  /* 0x0000002413187221 */ /* 0x040fe20000010100 */
[----:B------:R-:W-:Y:S01]  /*2c20*/  FADD.FTZ R23, -R19, R37 ;  /* 0x0000002513177221 */ /* 0x000fe20000010100 */
[----:B------:R-:W0:Y:S01]  /*2c30*/  MUFU.EX2 R52, R52 ;  /* 0x0000003400347308 */ /* 0x000e220000000800 */
[----:B------:R-:W-:Y:S01]  /*2c40*/  FMUL.FTZ R25, R25, 1.4426950216293334961 ;  /* 0x3fb8aa3b19197820 */ /* 0x000fe20000410000 */
[----:B------:R-:W-:Y:S01]  /*2c50*/  FMUL.FTZ R24, R24, 1.4426950216293334961 ;  /* 0x3fb8aa3b18187820 */ /* 0x000fe20000410000 */
[----:B------:R-:W-:Y:S01]  /*2c60*/  FMUL.FTZ R23, R23, 1.4426950216293334961 ;  /* 0x3fb8aa3b17177820 */ /* 0x000fe20000410000 */
[C---:B------:R-:W-:Y:S01]  /*2c70*/  FADD.FTZ R22, -R19.reuse, R34 ;  /* 0x0000002213167221 */ /* 0x040fe20000010100 */
[----:B------:R-:W-:-:S03]  /*2c80*/  FADD.FTZ R21, -R19, R35 ;  /* 0x0000002313157221 */ /* 0x000fc60000010100 */
[----:B------:R-:W1:Y:S01]  /*2c90*/  MUFU.EX2 R49, R49 ;  /* 0x0000003100317308 */ /* 0x000e620000000800 */
[----:B------:R-:W-:Y:S01]  /*2ca0*/  FMUL.FTZ R22, R22, 1.4426950216293334961 ;  /* 0x3fb8aa3b16167820 */ /* 0x000fe20000410000 */
[----:B------:R-:W-:-:S06]  /*2cb0*/  FMUL.FTZ R21, R21, 1.4426950216293334961 ;  /* 0x3fb8aa3b15157820 */ /* 0x000fcc0000410000 */
[----:B------:R-:W2:Y:S01]  /*2cc0*/  MUFU.EX2 R29, R29 ;  /* 0x0000001d001d7308 */ /* 0x000ea20000000800 */
[----:B0-----:R-:W-:-:S07]  /*2cd0*/  FADD.FTZ R52, R53, R52 ;  /* 0x0000003435347221 */ /* 0x001fce0000010000 */
[----:B------:R-:W0:Y:S01]  /*2ce0*/  MUFU.EX2 R28, R28 ;  /* 0x0000001c001c7308 */ /* 0x000e220000000800 */
[----:B-1----:R-:W-:Y:S01]  /*2cf0*/  FADD.FTZ R52, R52, R49 ;  /* 0x0000003134347221 */ /* 0x002fe20000010000 */
[----:B------:R-:W-:-:S04]  /*2d00*/  FADD.FTZ R49, -R19, R32 ;  /* 0x0000002013317221 */ /* 0x000fc80000010100 */
[----:B------:R-:W-:Y:S02]  /*2d10*/  FMUL.FTZ R49, R49, 1.4426950216293334961 ;  /* 0x3fb8aa3b31317820 */ /* 0x000fe40000410000 */
[----:B------:R-:W1:Y:S01]  /*2d20*/  MUFU.EX2 R27, R27 ;  /* 0x0000001b001b7308 */ /* 0x000e620000000800 */
[----:B--2---:R-:W-:Y:S01]  /*2d30*/  FADD.FTZ R29, R52, R29 ;  /* 0x0000001d341d7221 */ /* 0x004fe20000010000 */
[----:B------:R-:W-:-:S06]  /*2d40*/  IMAD.MOV.U32 R52, RZ, RZ, RZ ;  /* 0x000000ffff347224 */ /* 0x000fcc00078e00ff */
[----:B------:R-:W2:Y:S01]  /*2d50*/  MUFU.EX2 R26, R26 ;  /* 0x0000001a001a7308 */ /* 0x000ea20000000800 */
[----:B0-----:R-:W-:Y:S01]  /*2d60*/  FADD.FTZ R29, R29, R28 ;  /* 0x0000001c1d1d7221 */ /* 0x001fe20000010000 */
[----:B------:R-:W-:-:S04]  /*2d70*/  FADD.FTZ R28, -R19, R33 ;  /* 0x00000021131c7221 */ /* 0x000fc80000010100 */
[----:B------:R-:W-:Y:S02]  /*2d80*/  FMUL.FTZ R28, R28, 1.4426950216293334961 ;  /* 0x3fb8aa3b1c1c7820 */ /* 0x000fe40000410000 */
[----:B------:R-:W0:Y:S01]  /*2d90*/  MUFU.EX2 R25, R25 ;  /* 0x0000001900197308 */ /* 0x000e220000000800 */
[----:B-1----:R-:W-:-:S07]  /*2da0*/  FADD.FTZ R27, R29, R27 ;  /* 0x0000001b1d1b7221 */ /* 0x002fce0000010000 */
[----:B------:R-:W1:Y:S01]  /*2db0*/  MUFU.EX2 R24, R24 ;  /* 0x0000001800187308 */ /* 0x000e620000000800 */
[----:B--2---:R-:W-:Y:S01]  /*2dc0*/  FADD.FTZ R27, R27, R26 ;  /* 0x0000001a1b1b7221 */ /* 0x004fe20000010000 */
[----:B------:R-:W-:-:S04]  /*2dd0*/  FADD.FTZ R26, -R19, R30 ;  /* 0x0000001e131a7221 */ /* 0x000fc80000010100 */
[----:B------:R-:W-:Y:S02]  /*2de0*/  FMUL.FTZ R26, R26, 1.4426950216293334961 ;  /* 0x3fb8aa3b1a1a7820 */ /* 0x000fe40000410000 */
[----:B------:R-:W2:Y:S01]  /*2df0*/  MUFU.EX2 R23, R23 ;  /* 0x0000001700177308 */ /* 0x000ea20000000800 */
[----:B0-----:R-:W-:-:S07]  /*2e00*/  FADD.FTZ R25, R27, R25 ;  /* 0x000000191b197221 */ /* 0x001fce0000010000 */
[----:B------:R-:W0:Y:S01]  /*2e10*/  MUFU.EX2 R22, R22 ;  /* 0x0000001600167308 */ /* 0x000e220000000800 */
[----:B-1----:R-:W-:Y:S01]  /*2e20*/  FADD.FTZ R25, R25, R24 ;  /* 0x0000001819197221 */ /* 0x002fe20000010000 */
[----:B------:R-:W-:-:S04]  /*2e30*/  FADD.FTZ R24, -R19, R31 ;  /* 0x0000001f13187221 */ /* 0x000fc80000010100 */
[----:B------:R-:W-:Y:S02]  /*2e40*/  FMUL.FTZ R24, R24, 1.4426950216293334961 ;  /* 0x3fb8aa3b18187820 */ /* 0x000fe40000410000 */
[----:B------:R-:W1:Y:S01]  /*2e50*/  MUFU.EX2 R21, R21 ;  /* 0x0000001500157308 */ /* 0x000e620000000800 */
[----:B--2---:R-:W-:-:S07]  /*2e60*/  FADD.FTZ R23, R25, R23 ;  /* 0x0000001719177221 */ /* 0x004fce0000010000 */
[----:B------:R-:W2:Y:S01]  /*2e70*/  MUFU.EX2 R49, R49 ;  /* 0x0000003100317308 */ /* 0x000ea20000000800 */
[----:B0-----:R-:W-:-:S07]  /*2e80*/  FADD.FTZ R22, R23, R22 ;  /* 0x0000001617167221 */ /* 0x001fce0000010000 */
[----:B------:R-:W0:Y:S01]  /*2e90*/  MUFU.EX2 R28, R28 ;  /* 0x0000001c001c7308 */ /* 0x000e220000000800 */
[----:B-1----:R-:W-:-:S07]  /*2ea0*/  FADD.FTZ R21, R22, R21 ;  /* 0x0000001516157221 */ /* 0x002fce0000010000 */
[----:B------:R-:W1:Y:S01]  /*2eb0*/  MUFU.EX2 R26, R26 ;  /* 0x0000001a001a7308 */ /* 0x000e620000000800 */
[----:B--2---:R-:W-:Y:S01]  /*2ec0*/  FADD.FTZ R49, R21, R49 ;  /* 0x0000003115317221 */ /* 0x004fe20000010000 */
[----:B------:R-:W-:-:S04]  /*2ed0*/  IABS R21, R3 ;  /* 0x0000000300157213 */ /* 0x000fc80000000000 */
[----:B------:R-:W-:Y:S02]  /*2ee0*/  IADD3 R21, RZ, -R21, RZ ;  /* 0x80000015ff157210 */ /* 0x000fe40007ffe0ff */
[----:B------:R-:W2:Y:S01]  /*2ef0*/  MUFU.EX2 R24, R24 ;  /* 0x0000001800187308 */ /* 0x000ea20000000800 */
[----:B0-----:R-:W-:-:S07]  /*2f00*/  FADD.FTZ R28, R49, R28 ;  /* 0x0000001c311c7221 */ /* 0x001fce0000010000 */
[----:B------:R-:W0:Y:S01]  /*2f10*/  MUFU.RCP R10, R10 ;  /* 0x0000000a000a7308 */ /* 0x000e220000001000 */
[----:B-1----:R-:W-:Y:S01]  /*2f20*/  FADD.FTZ R26, R28, R26 ;  /* 0x0000001a1c1a7221 */ /* 0x002fe20000010000 */
[----:B------:R-:W-:-:S06]  /*2f30*/  HFMA2.MMA R28, -RZ, RZ, 0, 0 ;  /* 0x00000000ff1c7435 */ /* 0x000fcc00000001ff */
[----:B------:R-:W1:Y:S01]  /*2f40*/  F2I.FTZ.U32.TRUNC.NTZ R53, R54 ;  /* 0x0000003600357305 */ /* 0x000e62000021f000 */
[----:B--2---:R-:W-:-:S05]  /*2f50*/  FADD.FTZ R24, R26, R24 ;  /* 0x000000181a187221 */ /* 0x004fca0000010000 */
[----:B------:R-:W2:Y:S01]  /*2f60*/  SHFL.BFLY PT, R26, R24, 0x4, 0x1f ;  /* 0x0c801f00181a7f89 */ /* 0x000ea200000e0000 */
[----:B0-----:R-:W-:-:S04]  /*2f70*/  IADD3 R10, R10, 0xffffffe, RZ ;  /* 0x0ffffffe0a0a7810 */ /* 0x001fc80007ffe0ff */
[----:B------:R-:W0:Y:S01]  /*2f80*/  F2I.FTZ.U32.TRUNC.NTZ R29, R10 ;  /* 0x0000000a001d7305 */ /* 0x000e22000021f000 */
[----:B-1----:R-:W-:-:S04]  /*2f90*/  IMAD.MOV R27, RZ, RZ, -R53 ;  /* 0x000000ffff1b7224 */ /* 0x002fc800078e0a35 */
[----:B------:R-:W-:-:S04]  /*2fa0*/  IMAD R27, R27, R20, RZ ;  /* 0x000000141b1b7224 */ /* 0x000fc800078e02ff */
[----:B------:R-:W-:Y:S01]  /*2fb0*/  IMAD.HI.U32 R27, R53, R27, R52 ;  /* 0x0000001b351b7227 */ /* 0x000fe200078e0034 */
[----:B0-----:R-:W-:-:S03]  /*2fc0*/  IADD3 R23, RZ, -R29, RZ ;  /* 0x8000001dff177210 */ /* 0x001fc60007ffe0ff */
[----:B--2---:R-:W-:Y:S01]  /*2fd0*/  FADD.FTZ R26, R24, R26 ;  /* 0x0000001a181a7221 */ /* 0x004fe20000010000 */
[----:B------:R-:W-:Y:S01]  /*2fe0*/  IADD3 R24, R20, UR5, RZ ;  /* 0x0000000514187c10 */ /* 0x000fe2000fffe0ff */
[----:B------:R-:W-:Y:S01]  /*2ff0*/  IMAD R23, R23, R11, RZ ;  /* 0x0000000b17177224 */ /* 0x000fe200078e02ff */
[----:B------:R-:W-:Y:S02]  /*3000*/  IABS R10, R0 ;  /* 0x00000000000a7213 */ /* 0x000fe40000000000 */
[----:B------:R-:W0:Y:S01]  /*3010*/  SHFL.BFLY PT, R25, R26, 0x2, 0x1f ;  /* 0x0c401f001a197f89 */ /* 0x000e2200000e0000 */
[----:B------:R-:W-:Y:S01]  /*3020*/  IABS R22, R24 ;  /* 0x0000001800167213 */ /* 0x000fe20000000000 */
[----:B------:R-:W-:Y:S01]  /*3030*/  IMAD.HI.U32 R23, R29, R23, R28 ;  /* 0x000000171d177227 */ /* 0x000fe200078e001c */
[----:B------:R-:W-:-:S03]  /*3040*/  MOV R29, 0x7f800000 ;  /* 0x7f800000001d7802 */ /* 0x000fc60000000f00 */
[----:B------:R-:W-:Y:S02]  /*3050*/  IMAD.MOV R10, RZ, RZ, -R10 ;  /* 0x000000ffff0a7224 */ /* 0x000fe400078e0a0a */
[----:B------:R-:W-:-:S04]  /*3060*/  IMAD.HI.U32 R23, R23, R22, RZ ;  /* 0x0000001617177227 */ /* 0x000fc800078e00ff */
[----:B------:R-:W-:-:S04]  /*3070*/  IMAD.HI.U32 R27, R27, R22, RZ ;  /* 0x000000161b1b7227 */ /* 0x000fc800078e00ff */
[----:B------:R-:W-:-:S05]  /*3080*/  IMAD R21, R27, R21, R22 ;  /* 0x000000151b157224 */ /* 0x000fca00078e0216 */
[----:B------:R-:W-:Y:S01]  /*3090*/  ISETP.GT.U32.AND P4, PT, R20, R21, PT ;  /* 0x000000151400720c */ /* 0x000fe20003f84070 */
[----:B0-----:R-:W-:Y:S01]  /*30a0*/  FADD.FTZ R25, R26, R25 ;  /* 0x000000191a197221 */ /* 0x001fe20000010000 */
[----:B------:R-:W-:Y:S02]  /*30b0*/  IMAD R26, R23, R10, R22 ;  /* 0x0000000a171a7224 */ /* 0x000fe400078e0216 */
[----:B------:R-:W0:Y:S03]  /*30c0*/  S2R R10, SR_TID.X ;  /* 0x00000000000a7919 */ /* 0x000e260000002100 */
[----:B------:R-:W-:Y:S01]  /*30d0*/  ISETP.GT.U32.AND P1, PT, R11, R26, PT ;  /* 0x0000001a0b00720c */ /* 0x000fe20003f24070 */
[----:B------:R-:W1:Y:S05]  /*30e0*/  SHFL.BFLY PT, R22, R25, 0x1, 0x1f ;  /* 0x0c201f0019167f89 */ /* 0x000e6a00000e0000 */
[----:B------:R-:W-:Y:S01]  /*30f0*/  @!P4 IADD3 R21, R21, -R20, RZ ;  /* 0x800000141515c210 */ /* 0x000fe20007ffe0ff */
[----:B------:R-:W-:Y:S01]  /*3100*/  @!P4 VIADD R27, R27, 0x1 ;  /* 0x000000011b1bc836 */ /* 0x000fe20000000000 */
[----:B------:R-:W-:-:S02]  /*3110*/  ISETP.GT.AND P4, PT, R4, RZ, PT ;  /* 0x000000ff0400720c */ /* 0x000fc40003f84270 */
[-C--:B------:R-:W-:Y:S02]  /*3120*/  ISETP.GE.U32.AND P2, PT, R21, R20.reuse, PT ;  /* 0x000000141500720c */ /* 0x080fe40003f46070 */
[C---:B------:R-:W-:Y:S02]  /*3130*/  LOP3.LUT R21, R24.reuse, R20, RZ, 0x3c, !PT ;  /* 0x0000001418157212 */ /* 0x040fe400078e3cff */
[----:B------:R-:W-:Y:S02]  /*3140*/  LOP3.LUT R24, R24, R0, RZ, 0x3c, !PT ;  /* 0x0000000018187212 */ /* 0x000fe400078e3cff */
[-C--:B------:R-:W-:Y:S02]  /*3150*/  @!P1 IADD3 R26, R26, -R11.reuse, RZ ;  /* 0x8000000b1a1a9210 */ /* 0x080fe40007ffe0ff */
[----:B------:R-:W-:Y:S02]  /*3160*/  @!P1 IADD3 R23, R23, 0x1, RZ ;  /* 0x0000000117179810 */ /* 0x000fe40007ffe0ff */
[----:B------:R-:W-:-:S02]  /*3170*/  ISETP.GE.U32.AND P5, PT, R26, R11, PT ;  /* 0x0000000b1a00720c */ /* 0x000fc40003fa6070 */
[----:B------:R-:W2:Y:S01]  /*3180*/  LDC R11, c[0x0][0x2c4] ;  /* 0x0000b100ff0b7b82 */ /* 0x000ea20000000800 */
[----:B------:R-:W-:Y:S02]  /*3190*/  ISETP.GE.AND P3, PT, R21, RZ, PT ;  /* 0x000000ff1500720c */ /* 0x000fe40003f66270 */
[----:B------:R-:W-:Y:S01]  /*31a0*/  SHF.R.S32.HI R26, RZ, 0x1f, R3 ;  /* 0x0000001fff1a7819 */ /* 0x000fe20000011403 */
[----:B-1----:R-:W-:Y:S01]  /*31b0*/  FADD.FTZ R25, R25, R22 ;  /* 0x0000001619197221 */ /* 0x002fe20000010000 */
[----:B------:R-:W-:Y:S02]  /*31c0*/  @P2 IADD3 R27, R27, 0x1, RZ ;  /* 0x000000011b1b2810 */ /* 0x000fe40007ffe0ff */
[----:B------:R-:W-:Y:S02]  /*31d0*/  ISETP.GE.AND P2, PT, R24, RZ, PT ;  /* 0x000000ff1800720c */ /* 0x000fe40003f46270 */
[----:B------:R-:W-:Y:S02]  /*31e0*/  FSETP.NE.FTZ.AND P1, PT, R25, RZ, PT ;  /* 0x000000ff1900720b */ /* 0x000fe40003f35000 */
[----:B------:R-:W-:Y:S01]  /*31f0*/  @P5 VIADD R23, R23, 0x1 ;  /* 0x0000000117175836 */ /* 0x000fe20000000000 */
[----:B------:R-:W-:-:S02]  /*3200*/  ISETP.NE.AND P5, PT, R3, RZ, PT ;  /* 0x000000ff0300720c */ /* 0x000fc40003fa5270 */
[----:B------:R-:W-:Y:S01]  /*3210*/  LEA.HI.SX32 R21, R3, 0x1, 0x1 ;  /* 0x0000000103157811 */ /* 0x000fe200078f0aff */
[----:B------:R-:W-:Y:S01]  /*3220*/  @!P3 IMAD.MOV R27, RZ, RZ, -R27 ;  /* 0x000000ffff1bb224 */ /* 0x000fe200078e0a1b */
[----:B------:R-:W-:Y:S02]  /*3230*/  SHF.R.S32.HI R24, RZ, 0x1f, R4 ;  /* 0x0000001fff187819 */ /* 0x000fe40000011404 */
[----:B------:R-:W-:Y:S02]  /*3240*/  @!P0 IADD3 R21, R26, RZ, RZ ;  /* 0x000000ff1a158210 */ /* 0x000fe40007ffe0ff */
[----:B------:R-:W-:Y:S02]  /*3250*/  ISETP.NE.AND P0, PT, R0, RZ, PT ;  /* 0x000000ff0000720c */ /* 0x000fe40003f05270 */
[----:B------:R-:W-:Y:S02]  /*3260*/  LEA.HI.SX32 R22, R4, 0x1, 0x1 ;  /* 0x0000000104167811 */ /* 0x000fe400078f0aff */
[----:B------:R-:W-:-:S02]  /*3270*/  @!P4 IADD3 R22, R24, RZ, RZ ;  /* 0x000000ff1816c210 */ /* 0x000fc40007ffe0ff */
[C---:B0-----:R-:W-:Y:S01]  /*3280*/  LOP3.LUT P4, RZ, R10.reuse, 0x7, RZ, 0xc0, !PT ;  /* 0x000000070aff7812 */ /* 0x041fe2000788c0ff */
[----:B------:R-:W0:Y:S01]  /*3290*/  @P1 MUFU.LG2 R24, R25 ;  /* 0x0000001900181308 */ /* 0x000e220000000c00 */
[----:B------:R-:W-:Y:S02]  /*32a0*/  @!P5 LOP3.LUT R27, RZ, R20, RZ, 0x33, !PT ;  /* 0x00000014ff1bd212 */ /* 0x000fe400078e33ff */
[----:B------:R-:W-:Y:S02]  /*32b0*/  ISETP.GT.OR P4, PT, R10, 0x7f, P4 ;  /* 0x0000007f0a00780c */ /* 0x000fe40002784670 */
[----:B------:R-:W-:Y:S02]  /*32c0*/  ISETP.NE.AND P3, PT, RZ, UR4, PT ;  /* 0x00000004ff007c0c */ /* 0x000fe4000bf65270 */
[----:B------:R-:W-:Y:S02]  /*32d0*/  @!P2 IADD3 R23, -R23, RZ, RZ ;  /* 0x000000ff1717a210 */ /* 0x000fe40007ffe1ff */
[----:B------:R-:W-:-:S02]  /*32e0*/  ISETP.LT.U32.AND P2, PT, R8, R27, PT ;  /* 0x0000001b0800720c */ /* 0x000fc40003f41070 */
[----:B------:R-:W-:Y:S02]  /*32f0*/  SHF.R.S32.HI R20, RZ, 0x1f, R27 ;  /* 0x0000001fff147819 */ /* 0x000fe4000001141b */
[----:B--2---:R-:W-:Y:S02]  /*3300*/  SEL R11, R11, 0x1, !P3 ;  /* 0x000000010b0b7807 */ /* 0x004fe40005800000 */
[----:B------:R-:W-:Y:S02]  /*3310*/  @!P0 LOP3.LUT R23, RZ, R0, RZ, 0x33, !PT ;  /* 0x00000000ff178212 */ /* 0x000fe400078e33ff */
[----:B------:R-:W-:Y:S01]  /*3320*/  ISETP.LT.AND.EX P2, PT, R9, R20, PT, P2 ;  /* 0x000000140900720c */ /* 0x000fe20003f41320 */
[-C--:B------:R-:W-:Y:S02]  /*3330*/  IMAD R6, R6, R11.reuse, RZ ;  /* 0x0000000b06067224 */ /* 0x080fe400078e02ff */
[----:B0-----:R-:W-:Y:S01]  /*3340*/  @P1 FFMA.FTZ R29, R24, 0.69314718246459960938, R19 ;  /* 0x3f317218181d1823 */ /* 0x001fe20000010013 */
[----:B------:R-:W-:Y:S01]  /*3350*/  IMAD R23, R23, R11, RZ ;  /* 0x0000000b17177224 */ /* 0x000fe200078e02ff */
[----:B------:R-:W-:Y:S01]  /*3360*/  SEL R11, R8, R27, P2 ;  /* 0x0000001b080b7207 */ /* 0x000fe20001000000 */
[----:B------:R-:W-:Y:S01]  /*3370*/  IMAD R8, R6, R22, RZ ;  /* 0x0000001606087224 */ /* 0x000fe200078e02ff */
[----:B------:R-:W-:Y:S01]  /*3380*/  SEL R10, R9, R20, P2 ;  /* 0x00000014090a7207 */ /* 0x000fe20001000000 */
[----:B------:R-:W-:Y:S01]  /*3390*/  IMAD R9, R21, R23, RZ ;  /* 0x0000001715097224 */ /* 0x000fe200078e02ff */
[----:B------:R-:W-:Y:S06]  /*33a0*/  @P4 BRA `(.L_x_15) ;  /* 0x0000001c00504947 */ /* 0x000fec0003800000 */
[----:B------:R-:W-:Y:S01]  /*33b0*/  ULDC.U8 UR4, c[0x0][0x3d8] ;  /* 0x0000f60000047ab9 */ /* 0x000fe20000000000 */
[C---:B------:R-:W-:Y:S02]  /*33c0*/  IADD3 R52, P0, R7.reuse, UR7, RZ ;  /* 0x0000000707347c10 */ /* 0x040fe4000ff1e0ff */
[----:B------:R-:W-:Y:S02]  /*33d0*/  ISETP.NE.AND P1, PT, RZ, UR4, PT ;  /* 0x00000004ff007c0c */ /* 0x000fe4000bf25270 */
[----:B------:R-:W-:-:S11]  /*33e0*/  LEA.HI.X.SX32 R53, R7, UR6, 0x1, P0 ;  /* 0x0000000607357c11 */ /* 0x000fd600080f0eff */
[----:B------:R-:W-:Y:S05]  /*33f0*/  @!P1 BRA `(.L_x_16) ;  /* 0x0000001c002c9947 */ /* 0x000fea0003800000 */
[----:B------:R-:W-:Y:S02]  /*3400*/  ISETP.GE.U32.AND P1, PT, R52, R12, PT ;  /* 0x0000000c3400720c */ /* 0x000fe40003f26070 */
[----:B------:R-:W-:Y:S02]  /*3410*/  ISETP.LT.U32.AND P0, PT, R0, 0x1, PT ;  /* 0x000000010000780c */ /* 0x000fe40003f01070 */
[----:B------:R-:W-:Y:S02]  /*3420*/  ISETP.GE.AND.EX P1, PT, R53, R5, PT, P1 ;  /* 0x000000053500720c */ /* 0x000fe40003f26310 */
[----:B------:R-:W-:-:S04]  /*3430*/  SHF.R.S32.HI R19, RZ, 0x1f, R0 ;  /* 0x0000001fff137819 */ /* 0x000fc80000011400 */
[----:B------:R-:W-:-:S04]  /*3440*/  ISETP.LT.AND.EX P0, PT, R19, RZ, PT, P0 ;  /* 0x000000ff1300720c */ /* 0x000fc80003f01300 */
[----:B------:R-:W-:Y:S02]  /*3450*/  SEL R6, R0, 0x1, P0 ;  /* 0x0000000100067807 */ /* 0x000fe40000000000 */
[----:B------:R-:W-:Y:S01]  /*3460*/  SEL R5, R19, RZ, P0 ;  /* 0x000000ff13057207 */ /* 0x000fe20000000000 */
[----:B------:R-:W-:Y:S06]  /*3470*/  @P1 BRA `(.L_x_15) ;  /* 0x0000001c001c1947 */ /* 0x000fec0003800000 */
[----:B------:R-:W-:Y:S01]  /*3480*/  IADD3 R0, P1, R6, 0x1, RZ ;  /* 0x0000000106007810 */ /* 0x000fe20007f3e0ff */
[----:B------:R-:W-:Y:S03]  /*3490*/  BSSY B0, `(.L_x_17) ;  /* 0x0000037000007945 */ /* 0x000fe60003800000 */
[----:B------:R-:W-:Y:S01]  /*34a0*/  ISETP.GE.U32.AND P0, PT, R0, 0x3, PT ;  /* 0x000000030000780c */ /* 0x000fe20003f06070 */
[----:B------:R-:W-:-:S05]  /*34b0*/  IMAD.X R0, RZ, RZ, R5, P1 ;  /* 0x000000ffff007224 */ /* 0x000fca00008e0605 */
[----:B------:R-:W-:-:S04]  /*34c0*/  ISETP.GE.U32.AND.EX P0, PT, R0, RZ, PT, P0 ;  /* 0x000000ff0000720c */ /* 0x000fc80003f06100 */
[----:B------:R-:W-:Y:S02]  /*34d0*/  SEL R0, R5, RZ, !P0 ;  /* 0x000000ff05007207 */ /* 0x000fe40004000000 */
[----:B------:R-:W-:-:S03]  /*34e0*/  SEL R19, R6, RZ, !P0 ;  /* 0x000000ff06137207 */ /* 0x000fc60004000000 */
[-C--:B------:R-:W-:Y:S02]  /*34f0*/  IMAD R0, R0, R48.reuse, RZ ;  /* 0x0000003000007224 */ /* 0x080fe400078e02ff */
[----:B------:R-:W-:-:S04]  /*3500*/  IMAD.WIDE.U32 R22, R19, R48, RZ ;  /* 0x0000003013167225 */ /* 0x000fc800078e00ff */
[----:B------:R-:W-:Y:S02]  /*3510*/  IMAD R0, R19, R2, R0 ;  /* 0x0000000213007224 */ /* 0x000fe400078e0200 */
[----:B------:R-:W-:-:S03]  /*3520*/  IMAD.WIDE.U32 R56, R22, R6, RZ ;  /* 0x0000000616387225 */ /* 0x000fc600078e00ff */
[----:B------:R-:W-:-:S05]  /*3530*/  IADD3 R0, R23, R0, RZ ;  /* 0x0000000017007210 */ /* 0x000fca0007ffe0ff */
[----:B------:R-:W-:-:S04]  /*3540*/  IMAD R20, R0, R6, RZ ;  /* 0x0000000600147224 */ /* 0x000fc800078e02ff */
[----:B------:R-:W-:-:S04]  /*3550*/  IMAD R20, R5, R22, R20 ;  /* 0x0000001605147224 */ /* 0x000fc800078e0214 */
[----:B------:R-:W-:-:S05]  /*3560*/  IMAD.IADD R20, R57, 0x1, R20 ;  /* 0x0000000139147824 */ /* 0x000fca00078e0214 */
        /* <DEDUP_REMOVED lines=9> */
[-C--:B------:R-:W-:Y:S02]  /*3600*/  IADD3 R21, P0, RZ, -R0.reuse, RZ ;  /* 0x80000000ff157210 */ /* 0x080fe40007f1e0ff */
[----:B------:R-:W-:Y:S02]  /*3610*/  MOV R58, R0 ;  /* 0x00000000003a7202 */ /* 0x000fe40000000f00 */
[----:B------:R-:W-:Y:S01]  /*3620*/  IADD3.X R19, RZ, ~R25, RZ, P0, !PT ;  /* 0x80000019ff137210 */ /* 0x000fe200007fe4ff */
[----:B------:R-:W-:Y:S01]  /*3630*/  IMAD.WIDE.U32 R52, R56, R21, R52 ;  /* 0x0000001538347225 */ /* 0x000fe200078e0034 */
[----:B------:R-:W-:-:S03]  /*3640*/  MOV R59, R25 ;  /* 0x00000019003b7202 */ /* 0x000fc60000000f00 */
[----:B------:R-:W-:-:S04]  /*3650*/  IMAD R19, R19, R56, RZ ;  /* 0x0000003813137224 */ /* 0x000fc800078e02ff */
[----:B------:R-:W-:Y:S01]  /*3660*/  IMAD R19, R20, R21, R19 ;  /* 0x0000001514137224 */ /* 0x000fe200078e0213 */
[----:B------:R-:W-:-:S04]  /*3670*/  MOV R20, R52 ;  /* 0x0000003400147202 */ /* 0x000fc80000000f00 */
[----:B------:R-:W-:Y:S01]  /*3680*/  IADD3 R19, R53, R19, RZ ;  /* 0x0000001335137210 */ /* 0x000fe20007ffe0ff */
[----:B------:R-:W-:Y:S05]  /*3690*/  BRA `(.L_x_19) ;  /* 0x0000000000587947 */ /* 0x000fea0003800000 */
.L_x_18:
[----:B------:R-:W0:Y:S01]  /*36a0*/  I2F.U32.RP R20, R56 ;  /* 0x0000003800147306 */ /* 0x000e220000209000 */
[----:B------:R-:W-:Y:S01]  /*36b0*/  ISETP.NE.U32.AND P0, PT, R56, RZ, PT ;  /* 0x000000ff3800720c */ /* 0x000fe20003f05070 */
[----:B------:R-:W-:Y:S01]  /*36c0*/  HFMA2.MMA R59, -RZ, RZ, 0, 0 ;  /* 0x00000000ff3b7435 */ /* 0x000fe200000001ff */
[----:B------:R-:W-:-:S05]  /*36d0*/  MOV R19, RZ ;  /* 0x000000ff00137202 */ /* 0x000fca0000000f00 */
[----:B0-----:R-:W0:Y:S02]  /*36e0*/  MUFU.RCP R20, R20 ;  /* 0x0000001400147308 */ /* 0x001e240000001000 */
[----:B0-----:R-:W-:-:S06]  /*36f0*/  IADD3 R20, R20, 0xffffffe, RZ ;  /* 0x0ffffffe14147810 */ /* 0x001fcc0007ffe0ff */
        /* <DEDUP_REMOVED lines=13> */
[----:B------:R-:W-:-:S05]  /*37d0*/  @!P0 LOP3.LUT R58, RZ, R56, RZ, 0x33, !PT ;  /* 0x00000038ff3a8212 */ /* 0x000fca00078e33ff */
[----:B------:R-:W-:-:S04]  /*37e0*/  IMAD.MOV R20, RZ, RZ, -R58 ;  /* 0x000000ffff147224 */ /* 0x000fc800078e0a3a */
[----:B------:R-:W-:Y:S02]  /*37f0*/  IMAD R20, R56, R20, R52 ;  /* 0x0000001438147224 */ /* 0x000fe400078e0234 */
.L_x_19:
[----:B------:R-:W-:Y:S05]  /*3800*/  BSYNC B0 ;  /* 0x0000000000007941 */ /* 0x000fea0003800000 */
.L_x_17:
[----:B------:R-:W-:Y:S01]  /*3810*/  LOP3.LUT R0, R19, R2, RZ, 0xfc, !PT ;  /* 0x0000000213007212 */ /* 0x000fe200078efcff */
[----:B------:R-:W-:Y:S03]  /*3820*/  BSSY B0, `(.L_x_20) ;  /* 0x0000029000007945 */ /* 0x000fe60003800000 */
[----:B------:R-:W-:-:S13]  /*3830*/  ISETP.NE.U32.AND P0, PT, R0, RZ, PT ;  /* 0x000000ff0000720c */ /* 0x000fda0003f05070 */
[----:B------:R-:W-:Y:S05]  /*3840*/  @!P0 BRA `(.L_x_21) ;  /* 0x0000000000408947 */ /* 0x000fea0003800000 */
[----:B------:R-:W-:Y:S01]  /*3850*/  IMAD.MOV.U32 R27, RZ, RZ, R20 ;  /* 0x000000ffff1b7224 */ /* 0x000fe200078e0014 */
[----:B------:R-:W-:Y:S01]  /*3860*/  MOV R25, R48 ;  /* 0x0000003000197202 */ /* 0x000fe20000000f00 */
[----:B------:R-:W-:Y:S01]  /*3870*/  IMAD.MOV.U32 R24, RZ, RZ, R2 ;  /* 0x000000ffff187224 */ /* 0x000fe200078e0002 */
[----:B------:R-:W-:Y:S02]  /*3880*/  MOV R23, 0x38a0 ;  /* 0x000038a000177802 */ /* 0x000fe40000000f00 */
[----:B------:R-:W-:Y:S05]  /*3890*/  CALL.REL.NOINC `($__internal_0_$__cuda_sm20_div_s64) ;  /* 0x0000002400b87944 */ /* 0x000fea0003c00000 */
[----:B------:R-:W-:Y:S01]  /*38a0*/  IADD3 R22, P0, RZ, -R0, RZ ;  /* 0x80000000ff167210 */ /* 0x000fe20007f1e0ff */
[----:B------:R-:W-:Y:S01]  /*38b0*/  IMAD.MOV.U32 R53, RZ, RZ, R25 ;  /* 0x000000ffff357224 */ /* 0x000fe200078e0019 */
[----:B------:R-:W-:Y:S02]  /*38c0*/  MOV R26, R20 ;  /* 0x00000014001a7202 */ /* 0x000fe40000000f00 */
[----:B------:R-:W-:Y:S02]  /*38d0*/  IADD3.X R21, RZ, ~R25, RZ, P0, !PT ;  /* 0x80000019ff157210 */ /* 0x000fe400007fe4ff */
[----:B------:R-:W-:Y:S02]  /*38e0*/  MOV R27, R19 ;  /* 0x00000013001b7202 */ /* 0x000fe40000000f00 */
[----:B------:R-:W-:Y:S01]  /*38f0*/  MOV R52, R0 ;  /* 0x0000000000347202 */ /* 0x000fe20000000f00 */
[----:B------:R-:W-:Y:S02]  /*3900*/  IMAD R21, R21, R48, RZ ;  /* 0x0000003015157224 */ /* 0x000fe400078e02ff */
[----:B------:R-:W-:-:S04]  /*3910*/  IMAD.WIDE.U32 R48, R48, R22, R26 ;  /* 0x0000001630307225 */ /* 0x000fc800078e001a */
[----:B------:R-:W-:-:S04]  /*3920*/  IMAD R2, R2, R22, R21 ;  /* 0x0000001602027224 */ /* 0x000fc800078e0215 */
[----:B------:R-:W-:Y:S01]  /*3930*/  IMAD.IADD R2, R49, 0x1, R2 ;  /* 0x0000000131027824 */ /* 0x000fe200078e0202 */
[----:B------:R-:W-:Y:S05]  /*3940*/  BRA `(.L_x_22) ;  /* 0x0000000000587947 */ /* 0x000fea0003800000 */
.L_x_21:
        /* <DEDUP_REMOVED lines=22> */
.L_x_22:
[----:B------:R-:W-:Y:S05]  /*3ab0*/  BSYNC B0 ;  /* 0x0000000000007941 */ /* 0x000fea0003800000 */
.L_x_20:
[----:B------:R-:W0:Y:S01]  /*3ac0*/  LDC R26, c[0x0][0x2c0] ;  /* 0x0000b000ff1a7b82 */ /* 0x000e220000000800 */
[----:B------:R-:W-:Y:S01]  /*3ad0*/  LOP3.LUT R0, R53, R5, RZ, 0xfc, !PT ;  /* 0x0000000535007212 */ /* 0x000fe200078efcff */
[----:B------:R-:W-:Y:S03]  /*3ae0*/  BSSY B0, `(.L_x_23) ;  /* 0x000002c000007945 */ /* 0x000fe60003800000 */
[----:B------:R-:W-:Y:S02]  /*3af0*/  ISETP.NE.U32.AND P0, PT, R0, RZ, PT ;  /* 0x000000ff0000720c */ /* 0x000fe40003f05070 */
[----:B0-----:R-:W-:-:S11]  /*3b00*/  SEL R26, R26, 0x1, P3 ;  /* 0x000000011a1a7807 */ /* 0x001fd60001800000 */
[----:B------:R-:W-:Y:S05]  /*3b10*/  @!P0 BRA `(.L_x_24) ;  /* 0x0000000000488947 */ /* 0x000fea0003800000 */
[----:B------:R-:W-:Y:S01]  /*3b20*/  IMAD.MOV.U32 R27, RZ, RZ, R52 ;  /* 0x000000ffff1b7224 */ /* 0x000fe200078e0034 */
[----:B------:R-:W-:Y:S01]  /*3b30*/  MOV R25, R6 ;  /* 0x0000000600197202 */ /* 0x000fe20000000f00 */
[----:B------:R-:W-:Y:S01]  /*3b40*/  IMAD.MOV.U32 R19, RZ, RZ, R53 ;  /* 0x000000ffff137224 */ /* 0x000fe200078e0035 */
[----:B------:R-:W-:Y:S02]  /*3b50*/  MOV R24, R5 ;  /* 0x0000000500187202 */ /* 0x000fe40000000f00 */
[----:B------:R-:W-:Y:S02]  /*3b60*/  MOV R23, 0x3b80 ;  /* 0x00003b8000177802 */ /* 0x000fe40000000f00 */
[----:B------:R-:W-:Y:S05]  /*3b70*/  CALL.REL.NOINC `($__internal_0_$__cuda_sm20_div_s64) ;  /* 0x0000002400007944 */ /* 0x000fea0003c00000 */
[----:B------:R-:W-:Y:S01]  /*3b80*/  IADD3 R20, P0, RZ, -R0, RZ ;  /* 0x80000000ff147210 */ /* 0x000fe20007f1e0ff */
[----:B------:R-:W-:Y:S01]  /*3b90*/  IMAD.MOV.U32 R23, RZ, RZ, R53 ;  /* 0x000000ffff177224 */ /* 0x000fe200078e0035 */
[----:B------:R-:W-:Y:S02]  /*3ba0*/  MOV R22, R52 ;  /* 0x0000003400167202 */ /* 0x000fe40000000f00 */
[----:B------:R-:W-:-:S03]  /*3bb0*/  IADD3.X R19, RZ, ~R25, RZ, P0, !PT ;  /* 0x80000019ff137210 */ /* 0x000fc600007fe4ff */
[----:B------:R-:W-:-:S04]  /*3bc0*/  IMAD.WIDE.U32 R22, R6, R20, R22 ;  /* 0x0000001406167225 */ /* 0x000fc800078e0016 */
[----:B------:R-:W-:Y:S01]  /*3bd0*/  IMAD R19, R19, R6, RZ ;  /* 0x0000000613137224 */ /* 0x000fe200078e02ff */
[----:B------:R-:W-:Y:S02]  /*3be0*/  MOV R52, R22 ;  /* 0x0000001600347202 */ /* 0x000fe40000000f00 */
[----:B------:R-:W-:Y:S01]  /*3bf0*/  MOV R22, R0 ;  /* 0x0000000000167202 */ /* 0x000fe20000000f00 */
[----:B------:R-:W-:-:S04]  /*3c00*/  IMAD R5, R5, R20, R19 ;  /* 0x0000001405057224 */ /* 0x000fc800078e0213 */
[----:B------:R-:W-:Y:S01]  /*3c10*/  IMAD.IADD R5, R23, 0x1, R5 ;  /* 0x0000000117057824 */ /* 0x000fe200078e0205 */
[----:B------:R-:W-:Y:S01]  /*3c20*/  MOV R23, R25 ;  /* 0x0000001900177202 */ /* 0x000fe20000000f00 */
[----:B------:R-:W-:Y:S05]  /*3c30*/  BRA `(.L_x_25) ;  /* 0x0000000000587947 */ /* 0x000fea0003800000 */
.L_x_24:
        /* <DEDUP_REMOVED lines=22> */
.L_x_25:
[----:B------:R-:W-:Y:S05]  /*3da0*/  BSYNC B0 ;  /* 0x0000000000007941 */ /* 0x000fea0003800000 */
.L_x_23:
[-C--:B------:R-:W-:Y:S01]  /*3db0*/  IMAD R0, R51, R18.reuse, RZ ;  /* 0x0000001233007224 */ /* 0x080fe200078e02ff */
[----:B------:R-:W-:Y:S01]  /*3dc0*/  ULDC.U8 UR10, c[0x0][0x3d9] ;  /* 0x0000f640000a7ab9 */ /* 0x000fe20000000000 */
[C---:B------:R-:W-:Y:S01]  /*3dd0*/  IMAD.WIDE.U32 R56, R50.reuse, R18, RZ ;  /* 0x0000001232387225 */ /* 0x040fe200078e00ff */
[----:B------:R-:W-:Y:S01]  /*3de0*/  UISETP.NE.AND UP0, UPT, UR10, URZ, UPT ;  /* 0x0000003f0a00728c */ /* 0x000fe2000bf05270 */
[----:B------:R-:W-:Y:S01]  /*3df0*/  BSSY B0, `(.L_x_26) ;  /* 0x0000047000007945 */ /* 0x000fe20003800000 */
[----:B------:R-:W-:Y:S01]  /*3e00*/  ULDC.64 UR4, c[0x0][0x2c0] ;  /* 0x0000b00000047ab9 */ /* 0x000fe20000000a00 */
[----:B------:R-:W-:Y:S01]  /*3e10*/  IMAD R0, R50, R17, R0 ;  /* 0x0000001132007224 */ /* 0x000fe200078e0200 */
[----:B------:R-:W-:Y:S01]  /*3e20*/  UIMAD UR4, UR4, UR5, URZ ;  /* 0x00000005040472a4 */ /* 0x000fe2000f8e023f */
[----:B------:R-:W-:Y:S01]  /*3e30*/  IMAD R2, R2, R26, RZ ;  /* 0x0000001a02027224 */ /* 0x000fe200078e02ff */
[----:B------:R-:W-:Y:S02]  /*3e40*/  USEL UR5, UR5, 0x1, !UP0 ;  /* 0x0000000105057887 */ /* 0x000fe4000c000000 */
[----:B------:R-:W-:Y:S01]  /*3e50*/  IADD3 R0, R57, R0, RZ ;  /* 0x0000000039007210 */ /* 0x000fe20007ffe0ff */
[----:B------:R-:W-:Y:S01]  /*3e60*/  USHF.R.S32.HI UR11, URZ, 0x1f, UR4 ;  /* 0x0000001f3f0b7899 */ /* 0x000fe20008011404 */
[----:B------:R-:W-:Y:S01]  /*3e70*/  IMAD R6, R5, UR4, RZ ;  /* 0x0000000405067c24 */ /* 0x000fe2000f8e02ff */
[----:B------:R-:W-:Y:S01]  /*3e80*/  USHF.R.S32.HI UR10, URZ, 0x1f, UR5 ;  /* 0x0000001f3f0a7899 */ /* 0x000fe20008011405 */
[----:B------:R-:W-:-:S02]  /*3e90*/  IMAD R5, R23, UR5, RZ ;  /* 0x0000000517057c24 */ /* 0x000fc4000f8e02ff */
[----:B------:R-:W-:Y:S01]  /*3ea0*/  IMAD R20, R0, R16, RZ ;  /* 0x0000001000147224 */ /* 0x000fe200078e02ff */
[----:B------:R-:W-:Y:S01]  /*3eb0*/  SHF.R.S32.HI R0, RZ, 0x1f, R26 ;  /* 0x0000001fff007819 */ /* 0x000fe2000001141a */
[----:B------:R-:W-:Y:S02]  /*3ec0*/  IMAD R6, R52, UR11, R6 ;  /* 0x0000000b34067c24 */ /* 0x000fe4000f8e0206 */
[----:B------:R-:W-:Y:S02]  /*3ed0*/  IMAD R20, R15, R56, R20 ;  /* 0x000000380f147224 */ /* 0x000fe400078e0214 */
[----:B------:R-:W-:-:S04]  /*3ee0*/  IMAD.WIDE.U32 R56, R56, R16, RZ ;  /* 0x0000001038387225 */ /* 0x000fc800078e00ff */
[----:B------:R-:W-:Y:S01]  /*3ef0*/  IMAD R2, R0, R48, R2 ;  /* 0x0000003000027224 */ /* 0x000fe200078e0202 */
[----:B------:R-:W-:Y:S01]  /*3f00*/  IADD3 R20, R57, R20, RZ ;  /* 0x0000001439147210 */ /* 0x000fe20007ffe0ff */
[----:B------:R-:W-:-:S03]  /*3f10*/  IMAD.WIDE.U32 R48, R48, R26, RZ ;  /* 0x0000001a30307225 */ /* 0x000fc600078e00ff */
[----:B------:R-:W-:Y:S01]  /*3f20*/  LOP3.LUT R0, R59, R20, RZ, 0xfc, !PT ;  /* 0x000000143b007212 */ /* 0x000fe200078efcff */
[----:B------:R-:W-:Y:S01]  /*3f30*/  IMAD.WIDE.U32 R52, R52, UR4, RZ ;  /* 0x0000000434347c25 */ /* 0x000fe2000f8e00ff */
[----:B------:R-:W-:Y:S02]  /*3f40*/  IADD3 R2, R49, R2, RZ ;  /* 0x0000000231027210 */ /* 0x000fe40007ffe0ff */
[----:B------:R-:W-:Y:S01]  /*3f50*/  ISETP.NE.U32.AND P0, PT, R0, RZ, PT ;  /* 0x000000ff0000720c */ /* 0x000fe20003f05070 */
[C---:B------:R-:W-:Y:S01]  /*3f60*/  IMAD R5, R22.reuse, UR10, R5 ;  /* 0x0000000a16057c24 */ /* 0x040fe2000f8e0205 */
[----:B------:R-:W-:Y:S01]  /*3f70*/  IADD3 R6, R53, R6, RZ ;  /* 0x0000000635067210 */ /* 0x000fe20007ffe0ff */
[----:B------:R-:W-:-:S04]  /*3f80*/  IMAD.WIDE.U32 R50, R22, UR5, RZ ;  /* 0x0000000516327c25 */ /* 0x000fc8000f8e00ff */
[----:B------:R-:W-:Y:S01]  /*3f90*/  IMAD R4, R4, UR4, RZ ;  /* 0x0000000404047c24 */ /* 0x000fe2000f8e02ff */
[----:B------:R-:W-:Y:S01]  /*3fa0*/  IADD3 R5, R51, R5, RZ ;  /* 0x0000000533057210 */ /* 0x000fe20007ffe0ff */
[----:B------:R-:W-:-:S04]  /*3fb0*/  IMAD R3, R3, UR4, RZ ;  /* 0x0000000403037c24 */ /* 0x000fc8000f8e02ff */
        /* <DEDUP_REMOVED lines=10> */
[----:B------:R-:W-:-:S05]  /*4060*/  IADD3.X R19, RZ, ~R25, RZ, P0, !PT ;  /* 0x80000019ff137210 */ /* 0x000fca00007fe4ff */
[-C--:B------:R-:W-:Y:S02]  /*4070*/  IMAD R19, R19, R56.reuse, RZ ;  /* 0x0000003813137224 */ /* 0x080fe400078e02ff */
[----:B------:R-:W-:-:S04]  /*4080*/  IMAD.WIDE.U32 R56, R21, R56, R22 ;  /* 0x0000003815387225 */ /* 0x000fc800078e0016 */
[----:B------:R-:W-:Y:S01]  /*4090*/  IMAD R19, R20, R21, R19 ;  /* 0x0000001514137224 */ /* 0x000fe200078e0213 */
[----:B------:R-:W-:Y:S02]  /*40a0*/  MOV R20, R56 ;  /* 0x0000003800147202 */ /* 0x000fe40000000f00 */
[----:B------:R-:W-:Y:S01]  /*40b0*/  MOV R56, R0 ;  /* 0x0000000000387202 */ /* 0x000fe20000000f00 */
[----:B------:R-:W-:Y:S01]  /*40c0*/  IMAD.IADD R19, R57, 0x1, R19 ;  /* 0x0000000139137824 */ /* 0x000fe200078e0213 */
[----:B------:R-:W-:Y:S01]  /*40d0*/  MOV R57, R25 ;  /* 0x0000001900397202 */ /* 0x000fe20000000f00 */
[----:B------:R-:W-:Y:S05]  /*40e0*/  BRA `(.L_x_28) ;  /* 0x00000000005c7947 */ /* 0x000fea0003800000 */
.L_x_27:
[----:B------:R-:W0:Y:S01]  /*40f0*/  I2F.U32.RP R0, R56 ;  /* 0x0000003800007306 */ /* 0x000e220000209000 */
[----:B------:R-:W-:Y:S01]  /*4100*/  IMAD.MOV.U32 R20, RZ, RZ, RZ ;  /* 0x000000ffff147224 */ /* 0x000fe200078e00ff */
[----:B------:R-:W-:Y:S01]  /*4110*/  ISETP.NE.U32.AND P0, PT, R56, RZ, PT ;  /* 0x000000ff3800720c */ /* 0x000fe20003f05070 */
[----:B------:R-:W-:-:S05]  /*4120*/  IMAD.MOV.U32 R19, RZ, RZ, RZ ;  /* 0x000000ffff137224 */ /* 0x000fca00078e00ff */
[----:B0-----:R-:W0:Y:S02]  /*4130*/  MUFU.RCP R0, R0 ;  /* 0x0000000000007308 */ /* 0x001e240000001000 */
[----:B0-----:R-:W-:-:S06]  /*4140*/  IADD3 R0, R0, 0xffffffe, RZ ;  /* 0x0ffffffe00007810 */ /* 0x001fcc0007ffe0ff */
[----:B------:R-:W0:Y:S02]  /*4150*/  F2I.FTZ.U32.TRUNC.NTZ R21, R0 ;  /* 0x0000000000157305 */ /* 0x000e24000021f000 */
[----:B0-----:R-:W-:-:S05]  /*4160*/  IADD3 R0, RZ, -R21, RZ ;  /* 0x80000015ff007210 */ /* 0x001fca0007ffe0ff */
        /* <DEDUP_REMOVED lines=11> */
[----:B------:R-:W-:-:S05]  /*4220*/  IADD3 R20, -R57, RZ, RZ ;  /* 0x000000ff39147210 */ /* 0x000fca0007ffe1ff */
[----:B------:R-:W-:Y:S01]  /*4230*/  IMAD R20, R56, R20, R58 ;  /* 0x0000001438147224 */ /* 0x000fe200078e023a */
[----:B------:R-:W-:Y:S01]  /*4240*/  MOV R56, R57 ;  /* 0x0000003900387202 */ /* 0x000fe20000000f00 */
[----:B------:R-:W-:Y:S02]  /*4250*/  IMAD.MOV.U32 R57, RZ, RZ, RZ ;  /* 0x000000ffff397224 */ /* 0x000fe400078e00ff */
.L_x_28:
[----:B------:R-:W-:Y:S05]  /*4260*/  BSYNC B0 ;  /* 0x0000000000007941 */ /* 0x000fea0003800000 */
.L_x_26:
        /* <DEDUP_REMOVED lines=20> */
.L_x_30:
[----:B------:R-:W0:Y:S01]  /*43b0*/  I2F.U32.RP R0, R18 ;  /* 0x0000001200007306 */ /* 0x000e220000209000 */
[----:B------:R-:W-:Y:S01]  /*43c0*/  HFMA2.MMA R58, -RZ, RZ, 0, 0 ;  /* 0x00000000ff3a7435 */ /* 0x000fe200000001ff */
[----:B------:R-:W-:Y:S02]  /*43d0*/  ISETP.NE.U32.AND P0, PT, R18, RZ, PT ;  /* 0x000000ff1200720c */ /* 0x000fe40003f05070 */
[----:B------:R-:W-:-:S04]  /*43e0*/  MOV R17, RZ ;  /* 0x000000ff00117202 */ /* 0x000fc80000000f00 */
[----:B0-----:R-:W0:Y:S02]  /*43f0*/  MUFU.RCP R0, R0 ;  /* 0x0000000000007308 */ /* 0x001e240000001000 */
[----:B0-----:R-:W-:-:S06]  /*4400*/  IADD3 R0, R0, 0xffffffe, RZ ;  /* 0x0ffffffe00007810 */ /* 0x001fcc0007ffe0ff */
[----:B------:R-:W0:Y:S02]  /*4410*/  F2I.FTZ.U32.TRUNC.NTZ R59, R0 ;  /* 0x00000000003b7305 */ /* 0x000e24000021f000 */
[----:B0-----:R-:W-:-:S04]  /*4420*/  IMAD.MOV R0, RZ, RZ, -R59 ;  /* 0x000000ffff007224 */ /* 0x001fc800078e0a3b */
[----:B------:R-:W-:-:S04]  /*4430*/  IMAD R0, R0, R18, RZ ;  /* 0x0000001200007224 */ /* 0x000fc800078e02ff */
[----:B------:R-:W-:Y:S01]  /*4440*/  IMAD.HI.U32 R58, R59, R0, R58 ;  /* 0x000000003b3a7227 */ /* 0x000fe200078e003a */
[----:B------:R-:W-:-:S05]  /*4450*/  HFMA2.MMA R59, -RZ, RZ, 0, 0 ;  /* 0x00000000ff3b7435 */ /* 0x000fca00000001ff */
        /* <DEDUP_REMOVED lines=11> */
.L_x_31:
[----:B------:R-:W-:Y:S05]  /*4510*/  BSYNC B0 ;  /* 0x0000000000007941 */ /* 0x000fea0003800000 */
.L_x_29:
[----:B------:R-:W-:Y:S01]  /*4520*/  LOP3.LUT R0, R59, R15, RZ, 0xfc, !PT ;  /* 0x0000000f3b007212 */ /* 0x000fe200078efcff */
[----:B------:R-:W-:Y:S03]  /*4530*/  BSSY B0, `(.L_x_32) ;  /* 0x000002c000007945 */ /* 0x000fe60003800000 */
        /* <DEDUP_REMOVED lines=11> */
[-C--:B------:R-:W-:Y:S02]  /*45f0*/  IADD3.X R19, RZ, ~R25.reuse, RZ, P0, !PT ;  /* 0x80000019ff137210 */ /* 0x080fe400007fe4ff */
[----:B------:R-:W-:Y:S01]  /*4600*/  MOV R21, R25 ;  /* 0x0000001900157202 */ /* 0x000fe20000000f00 */
[----:B------:R-:W-:-:S04]  /*4610*/  IMAD.WIDE.U32 R22, R16, R20, R22 ;  /* 0x0000001410167225 */ /* 0x000fc800078e0016 */
[----:B------:R-:W-:Y:S01]  /*4620*/  IMAD R19, R19, R16, RZ ;  /* 0x0000001013137224 */ /* 0x000fe200078e02ff */
[----:B------:R-:W-:-:S03]  /*4630*/  MOV R16, R22 ;  /* 0x0000001600107202 */ /* 0x000fc60000000f00 */
[----:B------:R-:W-:Y:S01]  /*4640*/  IMAD R15, R15, R20, R19 ;  /* 0x000000140f0f7224 */ /* 0x000fe200078e0213 */
[----:B------:R-:W-:-:S03]  /*4650*/  MOV R20, R0 ;  /* 0x0000000000147202 */ /* 0x000fc60000000f00 */
[----:B------:R-:W-:Y:S01]  /*4660*/  IMAD.IADD R15, R23, 0x1, R15 ;  /* 0x00000001170f7824 */ /* 0x000fe200078e020f */
[----:B------:R-:W-:Y:S05]  /*4670*/  BRA `(.L_x_34) ;  /* 0x00000000005c7947 */ /* 0x000fea0003800000 */
.L_x_33:
[----:B------:R-:W0:Y:S01]  /*4680*/  I2F.U32.RP R0, R16 ;  /* 0x0000001000007306 */ /* 0x000e220000209000 */
[----:B------:R-:W-:Y:S01]  /*4690*/  IMAD.MOV.U32 R20, RZ, RZ, RZ ;  /* 0x000000ffff147224 */ /* 0x000fe200078e00ff */
[----:B------:R-:W-:-:S06]  /*46a0*/  ISETP.NE.U32.AND P0, PT, R16, RZ, PT ;  /* 0x000000ff1000720c */ /* 0x000fcc0003f05070 */
[----:B0-----:R-:W0:Y:S02]  /*46b0*/  MUFU.RCP R0, R0 ;  /* 0x0000000000007308 */ /* 0x001e240000001000 */
[----:B0-----:R-:W-:-:S06]  /*46c0*/  IADD3 R0, R0, 0xffffffe, RZ ;  /* 0x0ffffffe00007810 */ /* 0x001fcc0007ffe0ff */
[----:B------:R-:W0:Y:S02]  /*46d0*/  F2I.FTZ.U32.TRUNC.NTZ R21, R0 ;  /* 0x0000000000157305 */ /* 0x000e24000021f000 */
[----:B0-----:R-:W-:-:S05]  /*46e0*/  IADD3 R0, RZ, -R21, RZ ;  /* 0x80000015ff007210 */ /* 0x001fca0007ffe0ff */
[----:B------:R-:W-:-:S04]  /*46f0*/  IMAD R0, R0, R16, RZ ;  /* 0x0000001000007224 */ /* 0x000fc800078e02ff */
[----:B------:R-:W-:-:S04]  /*4700*/  IMAD.HI.U32 R0, R21, R0, R20 ;  /* 0x0000000015007227 */ /* 0x000fc800078e0014 */
[----:B------:R-:W-:Y:S02]  /*4710*/  IMAD.MOV.U32 R21, RZ, RZ, RZ ;  /* 0x000000ffff157224 */ /* 0x000fe400078e00ff */
[----:B------:R-:W-:-:S05]  /*4720*/  IMAD.HI.U32 R0, R0, R58, RZ ;  /* 0x0000003a00007227 */ /* 0x000fca00078e00ff */
[----:B------:R-:W-:-:S05]  /*4730*/  IADD3 R15, -R0, RZ, RZ ;  /* 0x000000ff000f7210 */ /* 0x000fca0007ffe1ff */
[----:B------:R-:W-:-:S05]  /*4740*/  IMAD R15, R16, R15, R58 ;  /* 0x0000000f100f7224 */ /* 0x000fca00078e023a */
[----:B------:R-:W-:-:S13]  /*4750*/  ISETP.GE.U32.AND P2, PT, R15, R16, PT ;  /* 0x000000100f00720c */ /* 0x000fda0003f46070 */
[----:B------:R-:W-:Y:S01]  /*4760*/  @P2 IMAD.IADD R15, R15, 0x1, -R16 ;  /* 0x000000010f0f2824 */ /* 0x000fe200078e0a10 */
[----:B------:R-:W-:-:S04]  /*4770*/  @P2 IADD3 R0, R0, 0x1, RZ ;  /* 0x0000000100002810 */ /* 0x000fc80007ffe0ff */
[----:B------:R-:W-:Y:S01]  /*4780*/  ISETP.GE.U32.AND P1, PT, R15, R16, PT ;  /* 0x000000100f00720c */ /* 0x000fe20003f26070 */
[----:B------:R-:W-:-:S12]  /*4790*/  IMAD.MOV.U32 R15, RZ, RZ, RZ ;  /* 0x000000ffff0f7224 */ /* 0x000fd800078e00ff */
[----:B------:R-:W-:Y:S01]  /*47a0*/  @P1 VIADD R0, R0, 0x1 ;  /* 0x0000000100001836 */ /* 0x000fe20000000000 */
[----:B------:R-:W-:-:S04]  /*47b0*/  @!P0 LOP3.LUT R0, RZ, R16, RZ, 0x33, !PT ;  /* 0x00000010ff008212 */ /* 0x000fc800078e33ff */
[----:B------:R-:W-:Y:S02]  /*47c0*/  IADD3 R19, -R0, RZ, RZ ;  /* 0x000000ff00137210 */ /* 0x000fe40007ffe1ff */
[----:B------:R-:W-:-:S03]  /*47d0*/  MOV R20, R0 ;  /* 0x0000000000147202 */ /* 0x000fc60000000f00 */
[----:B------:R-:W-:Y:S02]  /*47e0*/  IMAD R16, R16, R19, R58 ;  /* 0x0000001310107224 */ /* 0x000fe400078e023a */
.L_x_34:
[----:B------:R-:W-:Y:S05]  /*47f0*/  BSYNC B0 ;  /* 0x0000000000007941 */ /* 0x000fea0003800000 */
.L_x_32:
[----:B------:R-:W-:Y:S01]  /*4800*/  SHF.R.S32.HI R19, RZ, 0x1f, R8 ;  /* 0x0000001fff137819 */ /* 0x000fe20000011408 */
[-C--:B------:R-:W-:Y:S01]  /*4810*/  IMAD R0, R21, R8.reuse, RZ ;  /* 0x0000000815007224 */ /* 0x080fe200078e02ff */
[----:B------:R-:W-:Y:S01]  /*4820*/  ULDC UR4, c[0x0][0x2c4] ;  /* 0x0000b10000047ab9 */ /* 0x000fe20000000800 */
[----:B------:R-:W-:Y:S01]  /*4830*/  IMAD.WIDE.U32 R58, R20, R8, RZ ;  /* 0x00000008143a7225 */ /* 0x000fe200078e00ff */
[----:B------:R-:W-:Y:S01]  /*4840*/  SHF.R.S32.HI R21, RZ, 0x1f, R4 ;  /* 0x0000001fff157819 */ /* 0x000fe20000011404 */
[----:B------:R-:W-:Y:S02]  /*4850*/  BSSY B0, `(.L_x_35) ;  /* 0x0000039000007945 */ /* 0x000fe40003800000 */
[----:B------:R-:W-:Y:S01]  /*4860*/  IMAD R8, R19, R20, R0 ;  /* 0x0000001413087224 */ /* 0x000fe200078e0200 */
[----:B------:R-:W-:Y:S01]  /*4870*/  LOP3.LUT R20, R57, R13, RZ, 0xfc, !PT ;  /* 0x0000000d39147212 */ /* 0x000fe200078efcff */
[----:B------:R-:W-:Y:S02]  /*4880*/  IMAD R60, R26, UR4, RZ ;  /* 0x000000041a3c7c24 */ /* 0x000fe4000f8e02ff */
[----:B------:R-:W-:Y:S01]  /*4890*/  IMAD R15, R15, R4, RZ ;  /* 0x000000040f0f7224 */ /* 0x000fe200078e02ff */
[----:B------:R-:W-:Y:S01]  /*48a0*/  ISETP.NE.U32.AND P0, PT, R20, RZ, PT ;  /* 0x000000ff1400720c */ /* 0x000fe20003f05070 */
[----:B------:R-:W-:Y:S01]  /*48b0*/  IMAD R19, R17, R60, RZ ;  /* 0x0000003c11137224 */ /* 0x000fe200078e02ff */
[----:B------:R-:W-:Y:S01]  /*48c0*/  SHF.R.S32.HI R0, RZ, 0x1f, R60 ;  /* 0x0000001fff007819 */ /* 0x000fe2000001143c */
[----:B------:R-:W-:Y:S01]  /*48d0*/  IMAD R15, R21, R16, R15 ;  /* 0x00000010150f7224 */ /* 0x000fe200078e020f */
[----:B------:R-:W-:Y:S01]  /*48e0*/  IADD3 R8, R59, R8, RZ ;  /* 0x000000083b087210 */ /* 0x000fe20007ffe0ff */
[----:B------:R-:W-:-:S04]  /*48f0*/  IMAD.WIDE.U32 R16, R16, R4, RZ ;  /* 0x0000000410107225 */ /* 0x000fc800078e00ff */
[----:B------:R-:W-:Y:S01]  /*4900*/  IMAD R4, R0, R18, R19 ;  /* 0x0000001200047224 */ /* 0x000fe200078e0213 */
[----:B------:R-:W-:Y:S01]  /*4910*/  IADD3 R15, R17, R15, RZ ;  /* 0x0000000f110f7210 */ /* 0x000fe20007ffe0ff */
[----:B------:R-:W-:-:S05]  /*4920*/  IMAD.WIDE.U32 R60, R18, R60, RZ ;  /* 0x0000003c123c7225 */ /* 0x000fca00078e00ff */
[----:B------:R-:W-:Y:S01]  /*4930*/  IADD3 R4, R61, R4, RZ ;  /* 0x000000043d047210 */ /* 0x000fe20007ffe0ff */
[----:B------:R-:W-:Y:S06]  /*4940*/  @!P0 BRA `(.L_x_36) ;  /* 0x0000000000488947 */ /* 0x000fec0003800000 */
        /* <DEDUP_REMOVED lines=9> */
[----:B------:R-:W-:Y:S02]  /*49e0*/  IADD3.X R18, RZ, ~R25, RZ, P0, !PT ;  /* 0x80000019ff127210 */ /* 0x000fe400007fe4ff */
[----:B------:R-:W-:Y:S01]  /*49f0*/  MOV R56, R0 ;  /* 0x0000000000387202 */ /* 0x000fe20000000f00 */
[----:B------:R-:W-:Y:S01]  /*4a00*/  IMAD.WIDE.U32 R20, R14, R19, R20 ;  /* 0x000000130e147225 */ /* 0x000fe200078e0014 */
[----:B------:R-:W-:-:S03]  /*4a10*/  MOV R57, R25 ;  /* 0x0000001900397202 */ /* 0x000fc60000000f00 */
[----:B------:R-:W-:Y:S01]  /*4a20*/  IMAD R18, R18, R14, RZ ;  /* 0x0000000e12127224 */ /* 0x000fe200078e02ff */
[----:B------:R-:W-:-:S03]  /*4a30*/  MOV R14, R20 ;  /* 0x00000014000e7202 */ /* 0x000fc60000000f00 */
[----:B------:R-:W-:-:S04]  /*4a40*/  IMAD R13, R13, R19, R18 ;  /* 0x000000130d0d7224 */ /* 0x000fc800078e0212 */
[----:B------:R-:W-:Y:S01]  /*4a50*/  IMAD.IADD R13, R21, 0x1, R13 ;  /* 0x00000001150d7824 */ /* 0x000fe200078e020d */
[----:B------:R-:W-:Y:S05]  /*4a60*/  BRA `(.L_x_37) ;  /* 0x00000000005c7947 */ /* 0x000fea0003800000 */
.L_x_36:
        /* <DEDUP_REMOVED lines=23> */
.L_x_37:
[----:B------:R-:W-:Y:S05]  /*4be0*/  BSYNC B0 ;  /* 0x0000000000007941 */ /* 0x000fea0003800000 */
.L_x_35:
[----:B------:R-:W-:Y:S01]  /*4bf0*/  ULDC UR5, c[0x0][0x270] ;  /* 0x00009c0000057ab9 */ /* 0x000fe20000000800 */
[----:B------:R-:W-:Y:S01]  /*4c00*/  ULDC UR4, c[0x0][0x2c4] ;  /* 0x0000b10000047ab9 */ /* 0x000fe20000000800 */
[----:B------:R-:W-:Y:S01]  /*4c10*/  LOP3.LUT R18, R57, R10, RZ, 0xfc, !PT ;  /* 0x0000000a39127212 */ /* 0x000fe200078efcff */
[----:B------:R-:W-:Y:S01]  /*4c20*/  UIMAD UR4, UR5, UR4, URZ ;  /* 0x00000004050472a4 */ /* 0x000fe2000f8e023f */
[----:B------:R-:W-:Y:S02]  /*4c30*/  BSSY B0, `(.L_x_38) ;  /* 0x0000032000007945 */ /* 0x000fe40003800000 */
[----:B------:R-:W-:-:S03]  /*4c40*/  ISETP.NE.U32.AND P0, PT, R18, RZ, PT ;  /* 0x000000ff1200720c */ /* 0x000fc60003f05070 */
[----:B------:R-:W-:-:S04]  /*4c50*/  IMAD R26, R26, UR4, RZ ;  /* 0x000000041a1a7c24 */ /* 0x000fc8000f8e02ff */
[-C--:B------:R-:W-:Y:S01]  /*4c60*/  IMAD R13, R13, R26.reuse, RZ ;  /* 0x0000001a0d0d7224 */ /* 0x080fe200078e02ff */
[----:B------:R-:W-:Y:S01]  /*4c70*/  SHF.R.S32.HI R0, RZ, 0x1f, R26 ;  /* 0x0000001fff007819 */ /* 0x000fe2000001141a */
[----:B------:R-:W-:-:S04]  /*4c80*/  IMAD.WIDE.U32 R62, R14, R26, RZ ;  /* 0x0000001a0e3e7225 */ /* 0x000fc800078e00ff */
[----:B------:R-:W-:-:S05]  /*4c90*/  IMAD R13, R0, R14, R13 ;  /* 0x0000000e000d7224 */ /* 0x000fca00078e020d */
        /* <DEDUP_REMOVED lines=20> */
.L_x_39:
        /* <DEDUP_REMOVED lines=20> */
[----:B------:R-:W-:Y:S02]  /*4f20*/  IADD3 R0, -R14, RZ, RZ ;  /* 0x000000ff0e007210 */ /* 0x000fe40007ffe1ff */
[----:B------:R-:W-:-:S03]  /*4f30*/  MOV R18, R14 ;  /* 0x0000000e00127202 */ /* 0x000fc60000000f00 */
[----:B------:R-:W-:Y:S02]  /*4f40*/  IMAD R11, R11, R0, R56 ;  /* 0x000000000b0b7224 */ /* 0x000fe400078e0238 */
.L_x_40:
[----:B------:R-:W-:Y:S05]  /*4f50*/  BSYNC B0 ;  /* 0x0000000000007941 */ /* 0x000fea0003800000 */
.L_x_38:
[----:B------:R-:W-:Y:S01]  /*4f60*/  IADD3 R48, P1, P0, R52, R50, R48 ;  /* 0x0000003234307210 */ /* 0x000fe2000783e030 */
[----:B------:R-:W-:Y:S01]  /*4f70*/  IMAD R0, R19, R9, RZ ;  /* 0x0000000913007224 */ /* 0x000fe200078e02ff */
[----:B------:R-:W-:Y:S01]  /*4f80*/  ULDC.64 UR4, c[0x0][0x2b0] ;  /* 0x0000ac0000047ab9 */ /* 0x000fe20000000a00 */
[----:B------:R-:W-:Y:S01]  /*4f90*/  IMAD R10, R10, R3, RZ ;  /* 0x000000030a0a7224 */ /* 0x000fe200078e02ff */
[----:B------:R-:W-:Y:S02]  /*4fa0*/  IADD3 R48, P3, P2, R58, R48, R60 ;  /* 0x000000303a307210 */ /* 0x000fe40007a7e03c */
[----:B------:R-:W-:Y:S02]  /*4fb0*/  IADD3.X R2, R6, R5, R2, P1, P0 ;  /* 0x0000000506027210 */ /* 0x000fe40000fe0402 */
[----:B------:R-:W-:Y:S02]  /*4fc0*/  IADD3 R16, P1, P0, R62, R48, R16 ;  /* 0x000000303e107210 */ /* 0x000fe4000783e010 */
[----:B------:R-:W-:-:S02]  /*4fd0*/  IADD3.X R2, R8, R2, R4, P3, P2 ;  /* 0x0000000208027210 */ /* 0x000fc40001fe4404 */
[----:B------:R-:W-:Y:S02]  /*4fe0*/  SHF.R.S32.HI R4, RZ, 0x1f, R9 ;  /* 0x0000001fff047819 */ /* 0x000fe40000011409 */
[----:B------:R-:W-:Y:S02]  /*4ff0*/  IADD3.X R17, R13, R2, R15, P1, P0 ;  /* 0x000000020d117210 */ /* 0x000fe40000fe040f */
[----:B------:R-:W-:Y:S01]  /*5000*/  SHF.R.S32.HI R2, RZ, 0x1f, R3 ;  /* 0x0000001fff027819 */ /* 0x000fe20000011403 */
[-C--:B------:R-:W-:Y:S02]  /*5010*/  IMAD R0, R4, R18.reuse, R0 ;  /* 0x0000001204007224 */ /* 0x080fe400078e0200 */
[----:B------:R-:W-:-:S04]  /*5020*/  IMAD.WIDE.U32 R16, R9, R18, R16 ;  /* 0x0000001209107225 */ /* 0x000fc800078e0010 */
[----:B------:R-:W-:Y:S02]  /*5030*/  IMAD.IADD R17, R17, 0x1, R0 ;  /* 0x0000000111117824 */ /* 0x000fe400078e0200 */
[-C--:B------:R-:W-:Y:S02]  /*5040*/  IMAD R2, R2, R11.reuse, R10 ;  /* 0x0000000b02027224 */ /* 0x080fe400078e020a */
[----:B------:R-:W-:-:S04]  /*5050*/  IMAD.WIDE.U32 R16, R3, R11, R16 ;  /* 0x0000000b03107225 */ /* 0x000fc800078e0010 */
[----:B------:R-:W-:Y:S01]  /*5060*/  IMAD.IADD R2, R17, 0x1, R2 ;  /* 0x0000000111027824 */ /* 0x000fe200078e0202 */
[----:B------:R-:W-:-:S04]  /*5070*/  LEA R4, P0, R16, UR4, 0x2 ;  /* 0x0000000410047c11 */ /* 0x000fc8000f8010ff */
[----:B------:R-:W-:-:S05]  /*5080*/  LEA.HI.X R5, R16, UR5, R2, 0x2, P0 ;  /* 0x0000000510057c11 */ /* 0x000fca00080f1402 */
[----:B------:R1:W-:Y:S01]  /*5090*/  STG.E desc[UR8][R4.64], R29 ;  /* 0x0000001d04007986 */ /* 0x0003e2000c101908 */
[----:B------:R-:W-:Y:S05]  /*50a0*/  BRA `(.L_x_15) ;  /* 0x0000000000107947 */ /* 0x000fea0003800000 */
.L_x_16:
[----:B------:R-:W-:Y:S02]  /*50b0*/  ULDC.64 UR4, c[0x0][0x2b0] ;  /* 0x0000ac0000047ab9 */ /* 0x000fe40000000a00 */
[----:B------:R-:W-:-:S04]  /*50c0*/  LEA R2, P0, R52, UR4, 0x2 ;  /* 0x0000000434027c11 */ /* 0x000fc8000f8010ff */
[----:B------:R-:W-:-:S05]  /*50d0*/  LEA.HI.X R3, R52, UR5, R53, 0x2, P0 ;  /* 0x0000000534037c11 */ /* 0x000fca00080f1435 */
[----:B------:R0:W-:Y:S04]  /*50e0*/  STG.E desc[UR8][R2.64], R29 ;  /* 0x0000001d02007986 */ /* 0x0001e8000c101908 */
.L_x_15:
[----:B------:R-:W-:Y:S05]  /*50f0*/  BSYNC B1 ;  /* 0x0000000000017941 */ /* 0x000fea0003800000 */
.L_x_14:
[----:B------:R-:W2:Y:S01]  /*5100*/  LDC R0, c[0x0][0x3c4] ;  /* 0x0000f100ff007b82 */ /* 0x000ea20000000800 */
[C---:B0-----:R-:W-:Y:S01]  /*5110*/  IADD3 R2, R47.reuse, 0x8, RZ ;  /* 0x000000082f027810 */ /* 0x041fe20007ffe0ff */
[----:B-1----:R-:W-:Y:S01]  /*5120*/  HFMA2.MMA R4, -RZ, RZ, 0, 0 ;  /* 0x00000000ff047435 */ /* 0x002fe200000001ff */
[C---:B------:R-:W-:Y:S02]  /*5130*/  SHF.L.U32 R16, R47.reuse, 0x2, RZ ;  /* 0x000000022f107819 */ /* 0x040fe400000006ff */
[CC--:B--2---:R-:W-:Y:S02]  /*5140*/  ISETP.GE.OR P2, PT, R47.reuse, R0.reuse, P6 ;  /* 0x000000002f00720c */ /* 0x0c4fe40003746670 */
[----:B------:R-:W-:Y:S02]  /*5150*/  ISETP.GE.OR P1, PT, R2, R0, P6 ;  /* 0x000000000200720c */ /* 0x000fe40003726670 */
[----:B------:R-:W-:-:S04]  /*5160*/  IADD3 R2, R47, 0x10, RZ ;  /* 0x000000102f027810 */ /* 0x000fc80007ffe0ff */
[----:B------:R-:W-:Y:S02]  /*5170*/  ISETP.GE.OR P0, PT, R2, R0, P6 ;  /* 0x000000000200720c */ /* 0x000fe40003706670 */
[----:B------:R-:W-:-:S03]  /*5180*/  IADD3 R2, R47, 0x18, RZ ;  /* 0x000000182f027810 */ /* 0x000fc60007ffe0ff */
[C---:B------:R-:W-:Y:S01]  /*5190*/  @!P2 FADD.FTZ R3, -R29.reuse, R44 ;  /* 0x0000002c1d03a221 */ /* 0x040fe20000010100 */
[-C--:B------:R-:W-:Y:S01]  /*51a0*/  ISETP.GE.OR P5, PT, R2, R0.reuse, P6 ;  /* 0x000000000200720c */ /* 0x080fe200037a6670 */
[----:B------:R-:W-:Y:S01]  /*51b0*/  @!P1 FADD.FTZ R45, -R29, R45 ;  /* 0x0000002d1d2d9221 */ /* 0x000fe20000010100 */
[----:B------:R-:W-:Y:S01]  /*51c0*/  IADD3 R2, R47, 0x20, RZ ;  /* 0x000000202f027810 */ /* 0x000fe20007ffe0ff */
[----:B------:R-:W-:Y:S02]  /*51d0*/  @!P2 FMUL.FTZ R3, R3, 1.4426950216293334961 ;  /* 0x3fb8aa3b0303a820 */ /* 0x000fe40000410000 */
[----:B------:R-:W-:Y:S01]  /*51e0*/  @!P1 FMUL.FTZ R45, R45, 1.4426950216293334961 ;  /* 0x3fb8aa3b2d2d9820 */ /* 0x000fe20000410000 */
[-C--:B------:R-:W-:Y:S01]  /*51f0*/  ISETP.GE.OR P4, PT, R2, R0.reuse, P6 ;  /* 0x000000000200720c */ /* 0x080fe20003786670 */
[----:B------:R-:W-:Y:S01]  /*5200*/  @!P0 FADD.FTZ R42, -R29, R42 ;  /* 0x0000002a1d2a8221 */ /* 0x000fe20000010100 */
[----:B------:R-:W-:Y:S01]  /*5210*/  IADD3 R2, R47, 0x28, RZ ;  /* 0x000000282f027810 */ /* 0x000fe20007ffe0ff */
[----:B------:R-:W0:Y:S02]  /*5220*/  @!P2 MUFU.EX2 R3, R3 ;  /* 0x000000030003a308 */ /* 0x000e240000000800 */
[----:B------:R-:W-:Y:S01]  /*5230*/  @!P0 FMUL.FTZ R42, R42, 1.4426950216293334961 ;  /* 0x3fb8aa3b2a2a8820 */ /* 0x000fe20000410000 */
[----:B------:R-:W-:Y:S01]  /*5240*/  ISETP.GE.OR P3, PT, R2, R0, P6 ;  /* 0x000000000200720c */ /* 0x000fe20003766670 */
[----:B------:R-:W-:Y:S01]  /*5250*/  @!P5 FADD.FTZ R43, -R29, R43 ;  /* 0x0000002b1d2bd221 */ /* 0x000fe20000010100 */
[----:B------:R-:W-:-:S03]  /*5260*/  IADD3 R2, R47, 0x30, RZ ;  /* 0x000000302f027810 */ /* 0x000fc60007ffe0ff */
[----:B------:R-:W1:Y:S01]  /*5270*/  @!P1 MUFU.EX2 R45, R45 ;  /* 0x0000002d002d9308 */ /* 0x000e620000000800 */
[----:B------:R-:W-:Y:S01]  /*5280*/  @!P5 FMUL.FTZ R43, R43, 1.4426950216293334961 ;  /* 0x3fb8aa3b2b2bd820 */ /* 0x000fe20000410000 */
[----:B------:R-:W-:-:S04]  /*5290*/  @!P4 FADD.FTZ R40, -R29, R40 ;  /* 0x000000281d28c221 */ /* 0x000fc80000010100 */
[----:B------:R-:W-:Y:S02]  /*52a0*/  @!P4 FMUL.FTZ R40, R40, 1.4426950216293334961 ;  /* 0x3fb8aa3b2828c820 */ /* 0x000fe40000410000 */
[----:B------:R-:W2:Y:S01]  /*52b0*/  @!P0 MUFU.EX2 R42, R42 ;  /* 0x0000002a002a8308 */ /* 0x000ea20000000800 */
[----:B0-----:R-:W-:Y:S01]  /*52c0*/  @!P2 STS [R46], R3 ;  /* 0x000000032e00a388 */ /* 0x001fe20000000800 */
[----:B------:R-:W-:Y:S01]  /*52d0*/  ISETP.GE.OR P2, PT, R2, R0, P6 ;  /* 0x000000000200720c */ /* 0x000fe20003746670 */
[----:B------:R-:W-:Y:S01]  /*52e0*/  @!P3 FADD.FTZ R41, -R29, R41 ;  /* 0x000000291d29b221 */ /* 0x000fe20000010100 */
[----:B------:R-:W-:-:S03]  /*52f0*/  IADD3 R2, R47, 0x38, RZ ;  /* 0x000000382f027810 */ /* 0x000fc60007ffe0ff */
[----:B------:R-:W-:Y:S01]  /*5300*/  @!P3 FMUL.FTZ R41, R41, 1.4426950216293334961 ;  /* 0x3fb8aa3b2929b820 */ /* 0x000fe20000410000 */
[----:B------:R-:W0:Y:S01]  /*5310*/  @!P5 MUFU.EX2 R43, R43 ;  /* 0x0000002b002bd308 */ /* 0x000e220000000800 */
[----:B-1----:R-:W-:Y:S01]  /*5320*/  @!P1 STS [R46+0x220], R45 ;  /* 0x0002202d2e009388 */ /* 0x002fe20000000800 */
[----:B------:R-:W-:Y:S02]  /*5330*/  ISETP.GE.OR P1, PT, R2, R0, P6 ;  /* 0x000000000200720c */ /* 0x000fe40003726670 */
[----:B------:R-:W-:-:S03]  /*5340*/  IADD3 R2, R47, 0x40, RZ ;  /* 0x000000402f027810 */ /* 0x000fc60007ffe0ff */
[----:B------:R-:W-:Y:S01]  /*5350*/  @!P2 FADD.FTZ R38, -R29, R38 ;  /* 0x000000261d26a221 */ /* 0x000fe20000010100 */
[----:B------:R-:W1:Y:S01]  /*5360*/  @!P4 MUFU.EX2 R40, R40 ;  /* 0x000000280028c308 */ /* 0x000e620000000800 */
[----:B--2---:R-:W-:Y:S01]  /*5370*/  @!P0 STS [R46+0x440], R42 ;  /* 0x0004402a2e008388 */ /* 0x004fe20000000800 */
[----:B------:R-:W-:Y:S01]  /*5380*/  ISETP.GE.OR P0, PT, R2, R0, P6 ;  /* 0x000000000200720c */ /* 0x000fe20003706670 */
[----:B------:R-:W-:Y:S01]  /*5390*/  @!P2 FMUL.FTZ R38, R38, 1.4426950216293334961 ;  /* 0x3fb8aa3b2626a820 */ /* 0x000fe20000410000 */
[----:B------:R-:W-:-:S03]  /*53a0*/  VIADD R2, R47, 0x48 ;  /* 0x000000482f027836 */ /* 0x000fc60000000000 */
[----:B------:R-:W-:Y:S01]  /*53b0*/  @!P1 FADD.FTZ R39, -R29, R39 ;  /* 0x000000271d279221 */ /* 0x000fe20000010100 */
[----:B------:R-:W2:Y:S01]  /*53c0*/  @!P3 MUFU.EX2 R41, R41 ;  /* 0x000000290029b308 */ /* 0x000ea20000000800 */
[----:B0-----:R-:W-:Y:S01]  /*53d0*/  @!P5 STS [R46+0x660], R43 ;  /* 0x0006602b2e00d388 */ /* 0x001fe20000000800 */
[----:B------:R-:W-:Y:S01]  /*53e0*/  ISETP.GE.OR P5, PT, R2, R0, P6 ;  /* 0x000000000200720c */ /* 0x000fe200037a6670 */
[----:B------:R-:W-:Y:S01]  /*53f0*/  @!P1 FMUL.FTZ R39, R39, 1.4426950216293334961 ;  /* 0x3fb8aa3b27279820 */ /* 0x000fe20000410000 */
[----:B------:R-:W-:-:S03]  /*5400*/  IADD3 R2, R47, 0x50, RZ ;  /* 0x000000502f027810 */ /* 0x000fc60007ffe0ff */
[----:B------:R-:W-:Y:S01]  /*5410*/  @!P0 FADD.FTZ R36, -R29, R36 ;  /* 0x000000241d248221 */ /* 0x000fe20000010100 */
[----:B------:R-:W0:Y:S01]  /*5420*/  @!P2 MUFU.EX2 R38, R38 ;  /* 0x000000260026a308 */ /* 0x000e220000000800 */
[----:B-1----:R-:W-:Y:S01]  /*5430*/  @!P4 STS [R46+0x880], R40 ;  /* 0x000880282e00c388 */ /* 0x002fe20000000800 */
[----:B------:R-:W-:Y:S01]  /*5440*/  ISETP.GE.OR P4, PT, R2, R0, P6 ;  /* 0x000000000200720c */ /* 0x000fe20003786670 */
[----:B------:R-:W-:Y:S01]  /*5450*/  @!P0 FMUL.FTZ R36, R36, 1.4426950216293334961 ;  /* 0x3fb8aa3b24248820 */ /* 0x000fe20000410000 */
[----:B------:R-:W-:-:S03]  /*5460*/  IADD3 R2, R47, 0x58, RZ ;  /* 0x000000582f027810 */ /* 0x000fc60007ffe0ff */
[----:B------:R-:W-:Y:S01]  /*5470*/  @!P5 FADD.FTZ R37, -R29, R37 ;  /* 0x000000251d25d221 */ /* 0x000fe20000010100 */
[----:B------:R-:W1:Y:S01]  /*5480*/  @!P1 MUFU.EX2 R39, R39 ;  /* 0x0000002700279308 */ /* 0x000e620000000800 */
[----:B--2---:R-:W-:Y:S01]  /*5490*/  @!P3 STS [R46+0xaa0], R41 ;  /* 0x000aa0292e00b388 */ /* 0x004fe20000000800 */
[----:B------:R-:W-:Y:S01]  /*54a0*/  ISETP.GE.OR P3, PT, R2, R0, P6 ;  /* 0x000000000200720c */ /* 0x000fe20003766670 */
[----:B------:R-:W-:Y:S01]  /*54b0*/  @!P5 FMUL.FTZ R37, R37, 1.4426950216293334961 ;  /* 0x3fb8aa3b2525d820 */ /* 0x000fe20000410000 */
[----:B------:R-:W-:-:S03]  /*54c0*/  IADD3 R2, R47, 0x60, RZ ;  /* 0x000000602f027810 */ /* 0x000fc60007ffe0ff */
        /* <DEDUP_REMOVED lines=9> */
[-C--:B------:R-:W-:Y:S01]  /*5560*/  ISETP.GE.OR P1, PT, R2, R0.reuse, P6 ;  /* 0x000000000200720c */ /* 0x080fe20003726670 */
[----:B------:R-:W-:Y:S02]  /*5570*/  VIADD R2, R47, 0x70 ;  /* 0x000000702f027836 */ /* 0x000fe40000000000 */
[----:B------:R-:W-:Y:S02]  /*5580*/  @!P3 FMUL.FTZ R35, R35, 1.4426950216293334961 ;  /* 0x3fb8aa3b2323b820 */ /* 0x000fe40000410000 */
[----:B------:R-:W-:Y:S01]  /*5590*/  @!P2 FADD.FTZ R32, -R29, R32 ;  /* 0x000000201d20a221 */ /* 0x000fe20000010100 */
[----:B------:R-:W1:Y:S01]  /*55a0*/  @!P4 MUFU.EX2 R34, R34 ;  /* 0x000000220022c308 */ /* 0x000e620000000800 */
[----:B--2---:R-:W-:Y:S01]  /*55b0*/  @!P0 STS [R46+0x1100], R36 ;  /* 0x001100242e008388 */ /* 0x004fe20000000800 */
[----:B------:R-:W-:Y:S01]  /*55c0*/  ISETP.GE.OR P0, PT, R2, R0, P6 ;  /* 0x000000000200720c */ /* 0x000fe20003706670 */
[----:B------:R-:W-:Y:S01]  /*55d0*/  @!P2 FMUL.FTZ R32, R32, 1.4426950216293334961 ;  /* 0x3fb8aa3b2020a820 */ /* 0x000fe20000410000 */
[----:B------:R-:W-:-:S03]  /*55e0*/  IADD3 R2, R47, 0x78, RZ ;  /* 0x000000782f027810 */ /* 0x000fc60007ffe0ff */
[----:B------:R-:W-:Y:S01]  /*55f0*/  @!P1 FADD.FTZ R33, -R29, R33 ;  /* 0x000000211d219221 */ /* 0x000fe20000010100 */
[----:B------:R-:W-:Y:S01]  /*5600*/  ISETP.GE.OR P6, PT, R2, R0, P6 ;  /* 0x000000000200720c */ /* 0x000fe200037c6670 */
[----:B------:R-:W2:Y:S01]  /*5610*/  @!P3 MUFU.EX2 R35, R35 ;  /* 0x000000230023b308 */ /* 0x000ea20000000800 */
[----:B0-----:R-:W-:Y:S01]  /*5620*/  @!P5 STS [R46+0x1320], R37 ;  /* 0x001320252e00d388 */ /* 0x001fe20000000800 */
[----:B------:R-:W-:-:S04]  /*5630*/  @!P1 FMUL.FTZ R33, R33, 1.4426950216293334961 ;  /* 0x3fb8aa3b21219820 */ /* 0x000fc80000410000 */
[C---:B------:R-:W-:Y:S02]  /*5640*/  @!P0 FADD.FTZ R30, -R29.reuse, R30 ;  /* 0x0000001e1d1e8221 */ /* 0x040fe40000010100 */
[----:B------:R-:W0:Y:S01]  /*5650*/  @!P2 MUFU.EX2 R32, R32 ;  /* 0x000000200020a308 */ /* 0x000e220000000800 */
[----:B-1----:R-:W-:Y:S01]  /*5660*/  @!P4 STS [R46+0x1540], R34 ;  /* 0x001540222e00c388 */ /* 0x002fe20000000800 */
[----:B------:R-:W-:Y:S02]  /*5670*/  @!P0 FMUL.FTZ R30, R30, 1.4426950216293334961 ;  /* 0x3fb8aa3b1e1e8820 */ /* 0x000fe40000410000 */
[----:B------:R-:W-:-:S04]  /*5680*/  @!P6 FADD.FTZ R29, -R29, R31 ;  /* 0x0000001f1d1de221 */ /* 0x000fc80000010100 */
[----:B------:R-:W1:Y:S01]  /*5690*/  @!P0 MUFU.EX2 R30, R30 ;  /* 0x0000001e001e8308 */ /* 0x000e620000000800 */
[----:B------:R-:W-:Y:S01]  /*56a0*/  @!P6 FMUL.FTZ R2, R29, 1.4426950216293334961 ;  /* 0x3fb8aa3b1d02e820 */ /* 0x000fe20000410000 */
[----:B--2---:R-:W-:Y:S06]  /*56b0*/  @!P3 STS [R46+0x1760], R35 ;  /* 0x001760232e00b388 */ /* 0x004fec0000000800 */
[----:B------:R-:W2:Y:S01]  /*56c0*/  @!P1 MUFU.EX2 R33, R33 ;  /* 0x0000002100219308 */ /* 0x000ea20000000800 */
[----:B0-----:R-:W-:Y:S07]  /*56d0*/  @!P2 STS [R46+0x1980], R32 ;  /* 0x001980202e00a388 */ /* 0x001fee0000000800 */
[----:B------:R-:W0:Y:S01]  /*56e0*/  @!P6 MUFU.EX2 R2, R2 ;  /* 0x000000020002e308 */ /* 0x000e220000000800 */
[----:B-1----:R-:W-:Y:S01]  /*56f0*/  @!P0 STS [R46+0x1dc0], R30 ;  /* 0x001dc01e2e008388 */ /* 0x002fe20000000800 */
[----:B------:R-:W-:-:S02]  /*5700*/  ISETP.GE.AND P0, PT, R0, 0x1, PT ;  /* 0x000000010000780c */ /* 0x000fc40003f06270 */
[----:B------:R-:W-:Y:S01]  /*5710*/  MOV R0, RZ ;  /* 0x000000ff00007202 */ /* 0x000fe20000000f00 */
[----:B--2---:R-:W-:Y:S04]  /*5720*/  @!P1 STS [R46+0x1ba0], R33 ;  /* 0x001ba0212e009388 */ /* 0x004fe80000000800 */
[----:B0-----:R0:W-:Y:S02]  /*5730*/  @!P6 STS [R46+0x1fe0], R2 ;  /* 0x001fe0022e00e388 */ /* 0x0011e40000000800 */
[----:B0-----:R-:W-:Y:S01]  /*5740*/  CS2R R2, SRZ ;  /* 0x0000000000027805 */ /* 0x001fe2000001ff00 */
[----:B------:R-:W-:Y:S06]  /*5750*/  BAR.SYNC.DEFER_BLOCKING 0x0 ;  /* 0x0000000000007b1d */ /* 0x000fec0000010000 */
[----:B------:R-:W-:Y:S05]  /*5760*/  @!P0 BRA `(.L_x_41) ;  /* 0x0000000000b08947 */ /* 0x000fea0003800000 */
[----:B------:R-:W0:Y:S01]  /*5770*/  S2UR UR6, SR_CgaCtaId ;  /* 0x00000000000679c3 */ /* 0x000e220000008800 */
[----:B------:R-:W-:Y:S01]  /*5780*/  ULDC UR10, c[0x0][0x2dc] ;  /* 0x0000b700000a7ab9 */ /* 0x000fe20000000800 */
[C---:B------:R-:W-:Y:S01]  /*5790*/  IMAD R14, R7.reuse, 0x20, R16 ;  /* 0x00000020070e7824 */ /* 0x040fe200078e0210 */
[----:B------:R-:W-:Y:S01]  /*57a0*/  UIMAD UR4, UR7, UR10, URZ ;  /* 0x0000000a070472a4 */ /* 0x000fe2000f8e023f */
[C---:B------:R-:W-:Y:S01]  /*57b0*/  VIADD R5, R12.reuse, -UR7 ;  /* 0x800000070c057c36 */ /* 0x040fe20008000000 */
[----:B------:R-:W-:Y:S01]  /*57c0*/  CS2R R8, SRZ ;  /* 0x0000000000087805 */ /* 0x000fe2000001ff00 */
[----:B------:R-:W-:Y:S01]  /*57d0*/  IMAD R20, R12, UR10, RZ ;  /* 0x0000000a0c147c24 */ /* 0x000fe2000f8e02ff */
[----:B------:R-:W-:Y:S01]  /*57e0*/  USHF.R.S32.HI UR11, URZ, 0x1f, UR4 ;  /* 0x0000001f3f0b7899 */ /* 0x000fe20008011404 */
[----:B------:R-:W1:Y:S01]  /*57f0*/  LDC R13, c[0x0][0x3c4] ;  /* 0x0000f100ff0d7b82 */ /* 0x000e620000000800 */
[----:B------:R-:W-:Y:S01]  /*5800*/  IADD3 R4, P0, R14, UR4, RZ ;  /* 0x000000040e047c10 */ /* 0x000fe2000ff1e0ff */
[----:B------:R-:W-:Y:S01]  /*5810*/  ULDC.64 UR4, c[0x0][0x288] ;  /* 0x0000a20000047ab9 */ /* 0x000fe20000000a00 */
[----:B------:R-:W-:-:S02]  /*5820*/  ISETP.GE.AND P2, PT, R7, R5, PT ;  /* 0x000000050700720c */ /* 0x000fc40003f46270 */
[----:B------:R-:W-:Y:S02]  /*5830*/  CS2R R10, SRZ ;  /* 0x00000000000a7805 */ /* 0x000fe4000001ff00 */
[----:B------:R-:W-:Y:S01]  /*5840*/  LEA.HI.X.SX32 R14, R14, UR11, 0x1, P0 ;  /* 0x0000000b0e0e7c11 */ /* 0x000fe200080f0eff */
[----:B------:R-:W-:Y:S01]  /*5850*/  IMAD.WIDE R20, R20, 0x4, RZ ;  /* 0x0000000414147825 */ /* 0x000fe200078e02ff */
[----:B------:R-:W-:Y:S01]  /*5860*/  LEA R15, P0, R4, UR4, 0x2 ;  /* 0x00000004040f7c11 */ /* 0x000fe2000f8010ff */
[----:B------:R-:W-:-:S03]  /*5870*/  UMOV UR4, 0x400 ;  /* 0x0000040000047882 */ /* 0x000fc60000000000 */
[----:B------:R-:W-:Y:S01]  /*5880*/  LEA.HI.X R14, R4, UR5, R14, 0x2, P0 ;  /* 0x00000005040e7c11 */ /* 0x000fe200080f140e */
[----:B------:R-:W-:Y:S01]  /*5890*/  IMAD.MOV.U32 R4, RZ, RZ, RZ ;  /* 0x000000ffff047224 */ /* 0x000fe200078e00ff */
[----:B------:R-:W-:Y:S01]  /*58a0*/  UMOV UR5, URZ ;  /* 0x0000003f00057c82 */ /* 0x000fe20008000000 */
[----:B0-----:R-:W-:-:S06]  /*58b0*/  ULEA UR4, UR6, UR4, 0x18 ;  /* 0x0000000406047291 */ /* 0x001fcc000f8ec03f */
[----:B------:R-:W-:Y:S01]  /*58c0*/  LEA R6, R7, UR4, 0x2 ;  /* 0x0000000407067c11 */ /* 0x000fe2000f8e10ff */
[----:B------:R-:W-:-:S06]  /*58d0*/  ULDC UR4, c[0x0][0x2d0] ;  /* 0x0000b40000047ab9 */ /* 0x000fcc0000000800 */
.L_x_44:
[----:B------:R0:W2:Y:S01]  /*58e0*/  LDS R5, [R6] ;  /* 0x0000000006057984 */ /* 0x0000a20000000800 */
[----:B------:R-:W-:Y:S01]  /*58f0*/  UIADD3 UR5, UR5, 0x1, URZ ;  /* 0x0000000105057890 */ /* 0x000fe2000fffe03f */
[----:B------:R-:W-:Y:S05]  /*5900*/  BSSY B0, `(.L_x_42) ;  /* 0x000000a000007945 */ /* 0x000fea0003800000 */
[----:B-1----:R-:W-:Y:S01]  /*5910*/  ISETP.LE.AND P1, PT, R13, UR5, PT ;  /* 0x000000050d007c0c */ /* 0x002fe2000bf23270 */
[----:B------:R-:W-:Y:S01]  /*5920*/  @!UPT UIADD3 URZ, URZ, URZ, URZ ;  /* 0x0000003f3f3ff290 */ /* 0x000fe2000fffe03f */
[----:B------:R-:W-:Y:S11]  /*5930*/  @P2 BRA `(.L_x_43) ;  /* 0x0000000000182947 */ /* 0x000ff60003800000 */
[----:B------:R-:W-:Y:S02]  /*5940*/  ISETP.GE.AND P0, PT, R16, UR4, PT ;  /* 0x0000000410007c0c */ /* 0x000fe4000bf06270 */
[----:B------:R-:W-:Y:S02]  /*5950*/  CS2R R8, SRZ ;  /* 0x0000000000087805 */ /* 0x000fe4000001ff00 */
[----:B------:R-:W-:Y:S09]  /*5960*/  CS2R R10, SRZ ;  /* 0x00000000000a7805 */ /* 0x000ff2000001ff00 */
[----:B------:R-:W-:Y:S02]  /*5970*/  @!P0 IMAD.MOV.U32 R18, RZ, RZ, R15 ;  /* 0x000000ffff128224 */ /* 0x000fe400078e000f */
[----:B------:R-:W-:Y:S05]  /*5980*/  @!P0 IMAD.MOV.U32 R19, RZ, RZ, R14 ;  /* 0x000000ffff138224 */ /* 0x000fea00078e000e */
[----:B------:R1:W5:Y:S02]  /*5990*/  @!P0 LDG.E.128 R8, desc[UR8][R18.64] ;  /* 0x0000000812088981 */ /* 0x000364000c1e1d00 */
.L_x_43:
[----:B------:R-:W-:Y:S05]  /*59a0*/  BSYNC B0 ;  /* 0x0000000000007941 */ /* 0x000fea0003800000 */
.L_x_42:
[----:B------:R-:W-:Y:S01]  /*59b0*/  IADD3 R15, P0, R20, R15, RZ ;  /* 0x0000000f140f7210 */ /* 0x000fe20007f1e0ff */
[C---:B--2--5:R-:W-:Y:S01]  /*59c0*/  FFMA.FTZ R0, R5.reuse, R8, R0 ;  /* 0x0000000805007223 */ /* 0x064fe20000010000 */
[----:B0-----:R-:W-:Y:S01]  /*59d0*/  IADD3 R6, R6, 0x44, RZ ;  /* 0x0000004406067810 */ /* 0x001fe20007ffe0ff */
[C---:B------:R-:W-:Y:S01]  /*59e0*/  FFMA.FTZ R2, R5.reuse, R9, R2 ;  /* 0x0000000905027223 */ /* 0x040fe20000010002 */
[----:B------:R-:W-:Y:S01]  /*59f0*/  FFMA.FTZ R3, R5, R10, R3 ;  /* 0x0000000a05037223 */ /* 0x000fe20000010003 */
[----:B------:R-:W-:Y:S01]  /*5a00*/  IADD3.X R14, R21, R14, RZ, P0, !PT ;  /* 0x0000000e150e7210 */ /* 0x000fe200007fe4ff */
[----:B------:R-:W-:Y:S01]  /*5a10*/  FFMA.FTZ R4, R5, R11, R4 ;  /* 0x0000000b05047223 */ /* 0x000fe20000010004 */
[----:B------:R-:W-:Y:S06]  /*5a20*/  @!P1 BRA `(.L_x_44) ;  /* 0xfffffffc00ac9947 */ /* 0x000fec000383ffff */
.L_x_41:
[----:B------:R-:W-:-:S04]  /*5a30*/  IADD3 R7, R7, UR7, RZ ;  /* 0x0000000707077c10 */ /* 0x000fc8000fffe0ff */
[----:B------:R-:W-:-:S13]  /*5a40*/  ISETP.GE.AND P0, PT, R7, R12, PT ;  /* 0x0000000c0700720c */ /* 0x000fda0003f06270 */
[----:B------:R-:W-:Y:S05]  /*5a50*/  @P0 EXIT ;  /* 0x000000000000094d */ /* 0x000fea0003800000 */
[----:B------:R-:W-:Y:S02]  /*5a60*/  ULDC UR4, c[0x0][0x2d0] ;  /* 0x0000b40000047ab9 */ /* 0x000fe40000000800 */
[----:B------:R-:W-:-:S13]  /*5a70*/  ISETP.GE.AND P0, PT, R16, UR4, PT ;  /* 0x0000000410007c0c */ /* 0x000fda000bf06270 */
[----:B------:R-:W-:Y:S05]  /*5a80*/  @P0 EXIT ;  /* 0x000000000000094d */ /* 0x000fea0003800000 */
[----:B------:R-:W0:Y:S01]  /*5a90*/  LDC R9, c[0x0][0x2c4] ;  /* 0x0000b100ff097b82 */ /* 0x000e220000000800 */
[----:B------:R-:W-:Y:S01]  /*5aa0*/  ULDC UR4, c[0x0][0x270] ;  /* 0x00009c0000047ab9 */ /* 0x000fe20000000800 */
[----:B------:R-:W-:Y:S02]  /*5ab0*/  IABS R13, R7 ;  /* 0x00000007000d7213 */ /* 0x000fe40000000000 */
[----:B------:R-:W-:Y:S02]  /*5ac0*/  SHF.R.S32.HI R17, RZ, 0x1f, R16 ;  /* 0x0000001fff117819 */ /* 0x000fe40000011410 */
[----:B------:R-:W-:Y:S02]  /*5ad0*/  F2FP.F16.F32.PACK_AB R2, R2, R0 ;  /* 0x000000000202723e */ /* 0x000fe400000000ff */
[----:B------:R-:W-:Y:S01]  /*5ae0*/  F2FP.F16.F32.PACK_AB R3, R4, R3 ;  /* 0x000000030403723e */ /* 0x000fe200000000ff */
[----:B0-----:R-:W-:Y:S01]  /*5af0*/  IMAD R10, R9, UR4, RZ ;  /* 0x00000004090a7c24 */ /* 0x001fe2000f8e02ff */
[----:B------:R-:W-:Y:S01]  /*5b00*/  IABS R8, R9 ;  /* 0x0000000900087213 */ /* 0x000fe20000000000 */
[----:B------:R-:W-:-:S03]  /*5b10*/  ULDC.64 UR4, c[0x0][0x290] ;  /* 0x0000a40000047ab9 */ /* 0x000fc60000000a00 */
[-C--:B------:R-:W-:Y:S01]  /*5b20*/  IABS R12, R10.reuse ;  /* 0x0000000a000c7213 */ /* 0x080fe20000000000 */
[----:B------:R-:W0:Y:S01]  /*5b30*/  I2F.RP R5, R8 ;  /* 0x0000000800057306 */ /* 0x000e220000209400 */
[----:B------:R-:W-:-:S05]  /*5b40*/  IABS R6, R10 ;  /* 0x0000000a00067213 */ /* 0x000fca0000000000 */
[----:B------:R-:W-:Y:S02]  /*5b50*/  IMAD.MOV R6, RZ, RZ, -R6 ;  /* 0x000000ffff067224 */ /* 0x000fe400078e0a06 */
[----:B------:R-:W2:Y:S08]  /*5b60*/  I2F.RP R14, R12 ;  /* 0x0000000c000e7306 */ /* 0x000eb00000209400 */
[----:B0-----:R-:W0:Y:S08]  /*5b70*/  MUFU.RCP R5, R5 ;  /* 0x0000000500057308 */ /* 0x001e300000001000 */
[----:B--2---:R-:W2:Y:S01]  /*5b80*/  MUFU.RCP R14, R14 ;  /* 0x0000000e000e7308 */ /* 0x004ea20000001000 */
[----:B0-----:R-:W-:-:S02]  /*5b90*/  VIADD R5, R5, 0xffffffe ;  /* 0x0ffffffe05057836 */ /* 0x001fc40000000000 */
[----:B--2---:R-:W-:-:S05]  /*5ba0*/  VIADD R14, R14, 0xffffffe ;  /* 0x0ffffffe0e0e7836 */ /* 0x004fca0000000000 */
[----:B------:R0:W2:Y:S02]  /*5bb0*/  F2I.FTZ.U32.TRUNC.NTZ R15, R14 ;  /* 0x0000000e000f7305 */ /* 0x0000a4000021f000 */
[----:B0-----:R-:W-:Y:S01]  /*5bc0*/  HFMA2.MMA R14, -RZ, RZ, 0, 0 ;  /* 0x00000000ff0e7435 */ /* 0x001fe200000001ff */
[----:B--2---:R-:W-:-:S04]  /*5bd0*/  IMAD.MOV R11, RZ, RZ, -R15 ;  /* 0x000000ffff0b7224 */ /* 0x004fc800078e0a0f */
[----:B------:R-:W-:-:S05]  /*5be0*/  IMAD R11, R11, R12, RZ ;  /* 0x0000000c0b0b7224 */ /* 0x000fca00078e02ff */
[----:B------:R-:W-:Y:S02]  /*5bf0*/  IMAD.HI.U32 R11, R15, R11, R14 ;  /* 0x0000000b0f0b7227 */ /* 0x000fe400078e000e */
[----:B------:R-:W0:Y:S04]  /*5c00*/  F2I.FTZ.U32.TRUNC.NTZ R15, R5 ;  /* 0x00000005000f7305 */ /* 0x000e28000021f000 */
[----:B------:R-:W-:-:S04]  /*5c10*/  IMAD.HI.U32 R11, R11, R13, RZ ;  /* 0x0000000d0b0b7227 */ /* 0x000fc800078e00ff */
[----:B------:R-:W-:-:S05]  /*5c20*/  IMAD R6, R11, R6, R13 ;  /* 0x000000060b067224 */ /* 0x000fca00078e020d */
[----:B------:R-:W-:-:S13]  /*5c30*/  ISETP.GT.U32.AND P1, PT, R12, R6, PT ;  /* 0x000000060c00720c */ /* 0x000fda0003f24070 */
[----:B------:R-:W-:Y:S01]  /*5c40*/  @!P1 IMAD.IADD R6, R6, 0x1, -R12 ;  /* 0x0000000106069824 */ /* 0x000fe200078e0a0c */
[----:B------:R-:W-:Y:S02]  /*5c50*/  @!P1 IADD3 R11, R11, 0x1, RZ ;  /* 0x000000010b0b9810 */ /* 0x000fe40007ffe0ff */
[----:B------:R-:W-:Y:S02]  /*5c60*/  ISETP.NE.AND P1, PT, R10, RZ, PT ;  /* 0x000000ff0a00720c */ /* 0x000fe40003f25270 */
[----:B------:R-:W-:Y:S02]  /*5c70*/  ISETP.GE.U32.AND P2, PT, R6, R12, PT ;  /* 0x0000000c0600720c */ /* 0x000fe40003f46070 */
[----:B------:R-:W-:-:S04]  /*5c80*/  LOP3.LUT R6, R7, R10, RZ, 0x3c, !PT ;  /* 0x0000000a07067212 */ /* 0x000fc800078e3cff */
[----:B------:R-:W-:Y:S02]  /*5c90*/  ISETP.GE.AND P0, PT, R6, RZ, PT ;  /* 0x000000ff0600720c */ /* 0x000fe40003f06270 */
[----:B0-----:R-:W-:-:S05]  /*5ca0*/  IADD3 R6, RZ, -R15, RZ ;  /* 0x8000000fff067210 */ /* 0x001fca0007ffe0ff */
[----:B------:R-:W-:Y:S01]  /*5cb0*/  @P2 IADD3 R11, R11, 0x1, RZ ;  /* 0x000000010b0b2810 */ /* 0x000fe20007ffe0ff */
[----:B------:R-:W-:-:S04]  /*5cc0*/  IMAD R6, R6, R8, RZ ;  /* 0x0000000806067224 */ /* 0x000fc800078e02ff */
[----:B------:R-:W-:-:S04]  /*5cd0*/  IMAD.HI.U32 R6, R15, R6, R14 ;  /* 0x000000060f067227 */ /* 0x000fc800078e000e */
[----:B------:R-:W-:Y:S01]  /*5ce0*/  @!P0 IMAD.MOV R11, RZ, RZ, -R11 ;  /* 0x000000ffff0b8224 */ /* 0x000fe200078e0a0b */
[----:B------:R-:W-:-:S05]  /*5cf0*/  @!P1 LOP3.LUT R11, RZ, R10, RZ, 0x33, !PT ;  /* 0x0000000aff0b9212 */ /* 0x000fca00078e33ff */
[C---:B------:R-:W-:Y:S02]  /*5d00*/  IMAD R10, R11.reuse, R10, RZ ;  /* 0x0000000a0b0a7224 */ /* 0x040fe400078e02ff */
[----:B------:R-:W-:-:S04]  /*5d10*/  IMAD.WIDE.U32 R16, R11, UR4, R16 ;  /* 0x000000040b107c25 */ /* 0x000fc8000f8e0010 */
[----:B------:R-:W-:-:S05]  /*5d20*/  IMAD.IADD R12, R7, 0x1, -R10 ;  /* 0x00000001070c7824 */ /* 0x000fca00078e0a0a */
[----:B------:R-:W-:Y:S02]  /*5d30*/  IABS R5, R12 ;  /* 0x0000000c00057213 */ /* 0x000fe40000000000 */
[----:B------:R-:W-:-:S03]  /*5d40*/  LOP3.LUT R12, R12, R9, RZ, 0x3c, !PT ;  /* 0x000000090c0c7212 */ /* 0x000fc600078e3cff */
[----:B------:R-:W-:Y:S01]  /*5d50*/  IMAD.HI.U32 R13, R6, R5, RZ ;  /* 0x00000005060d7227 */ /* 0x000fe200078e00ff */
[----:B------:R-:W-:-:S04]  /*5d60*/  ISETP.GE.AND P1, PT, R12, RZ, PT ;  /* 0x000000ff0c00720c */ /* 0x000fc80003f26270 */
[----:B------:R-:W-:-:S05]  /*5d70*/  IADD3 R6, -R13, RZ, RZ ;  /* 0x000000ff0d067210 */ /* 0x000fca0007ffe1ff */
[----:B------:R-:W-:-:S05]  /*5d80*/  IMAD R5, R8, R6, R5 ;  /* 0x0000000608057224 */ /* 0x000fca00078e0205 */
[----:B------:R-:W-:-:S13]  /*5d90*/  ISETP.GT.U32.AND P0, PT, R8, R5, PT ;  /* 0x000000050800720c */ /* 0x000fda0003f04070 */
[----:B------:R-:W-:Y:S01]  /*5da0*/  @!P0 IMAD.IADD R5, R5, 0x1, -R8 ;  /* 0x0000000105058824 */ /* 0x000fe200078e0a08 */
[----:B------:R-:W-:Y:S02]  /*5db0*/  @!P0 IADD3 R13, R13, 0x1, RZ ;  /* 0x000000010d0d8810 */ /* 0x000fe40007ffe0ff */
[----:B------:R-:W-:Y:S02]  /*5dc0*/  ISETP.NE.AND P0, PT, R9, RZ, PT ;  /* 0x000000ff0900720c */ /* 0x000fe40003f05270 */
[----:B------:R-:W-:Y:S02]  /*5dd0*/  ISETP.GE.U32.AND P2, PT, R5, R8, PT ;  /* 0x000000080500720c */ /* 0x000fe40003f46070 */
[----:B------:R-:W-:-:S05]  /*5de0*/  SHF.R.S32.HI R5, RZ, 0x1f, R11 ;  /* 0x0000001fff057819 */ /* 0x000fca000001140b */
[----:B------:R-:W-:-:S04]  /*5df0*/  IMAD R5, R5, UR4, RZ ;  /* 0x0000000405057c24 */ /* 0x000fc8000f8e02ff */
[----:B------:R-:W-:Y:S01]  /*5e00*/  IMAD R11, R11, UR5, R5 ;  /* 0x000000050b0b7c24 */ /* 0x000fe2000f8e0205 */
[----:B------:R-:W-:Y:S01]  /*5e10*/  ULDC.64 UR4, c[0x0][0x2a0] ;  /* 0x0000a80000047ab9 */ /* 0x000fe20000000a00 */
[----:B------:R-:W-:Y:S02]  /*5e20*/  @P2 VIADD R13, R13, 0x1 ;  /* 0x000000010d0d2836 */ /* 0x000fe40000000000 */
[----:B------:R-:W-:-:S03]  /*5e30*/  IMAD.IADD R17, R17, 0x1, R11 ;  /* 0x0000000111117824 */ /* 0x000fc600078e020b */
[----:B------:R-:W-:Y:S02]  /*5e40*/  @!P1 IADD3 R13, -R13, RZ, RZ ;  /* 0x000000ff0d0d9210 */ /* 0x000fe40007ffe1ff */
[----:B------:R-:W-:-:S04]  /*5e50*/  @!P0 LOP3.LUT R13, RZ, R9, RZ, 0x33, !PT ;  /* 0x00000009ff0d8212 */ /* 0x000fc800078e33ff */
[----:B------:R-:W-:Y:S01]  /*5e60*/  SHF.R.S32.HI R5, RZ, 0x1f, R13 ;  /* 0x0000001fff057819 */ /* 0x000fe2000001140d */
[C---:B------:R-:W-:Y:S02]  /*5e70*/  IMAD R9, R13.reuse, R9, R10 ;  /* 0x000000090d097224 */ /* 0x040fe400078e020a */
[----:B------:R-:W-:-:S03]  /*5e80*/  IMAD.WIDE.U32 R16, R13, UR4, R16 ;  /* 0x000000040d107c25 */ /* 0x000fc6000f8e0010 */
[----:B------:R-:W-:Y:S01]  /*5e90*/  IADD3 R9, R7, -R9, RZ ;  /* 0x8000000907097210 */ /* 0x000fe20007ffe0ff */
[----:B------:R-:W-:-:S04]  /*5ea0*/  IMAD R5, R5, UR4, RZ ;  /* 0x0000000405057c24 */ /* 0x000fc8000f8e02ff */
[----:B------:R-:W-:Y:S01]  /*5eb0*/  IMAD R13, R13, UR5, R5 ;  /* 0x000000050d0d7c24 */ /* 0x000fe2000f8e0205 */
[----:B------:R-:W-:Y:S01]  /*5ec0*/  SHF.R.S32.HI R5, RZ, 0x1f, R9 ;  /* 0x0000001fff057819 */ /* 0x000fe20000011409 */
[----:B------:R-:W-:Y:S02]  /*5ed0*/  ULDC.64 UR4, c[0x0][0x298] ;  /* 0x0000a60000047ab9 */ /* 0x000fe40000000a00 */
[----:B------:R-:W-:Y:S02]  /*5ee0*/  IMAD.IADD R17, R17, 0x1, R13 ;  /* 0x0000000111117824 */ /* 0x000fe400078e020d */
[----:B------:R-:W-:Y:S02]  /*5ef0*/  IMAD R5, R5, UR4, RZ ;  /* 0x0000000405057c24 */ /* 0x000fe4000f8e02ff */
[----:B------:R-:W-:-:S04]  /*5f00*/  IMAD.WIDE.U32 R16, R9, UR4, R16 ;  /* 0x0000000409107c25 */ /* 0x000fc8000f8e0010 */
[----:B------:R-:W-:Y:S01]  /*5f10*/  IMAD R5, R9, UR5, R5 ;  /* 0x0000000509057c24 */ /* 0x000fe2000f8e0205 */
[----:B------:R-:W-:Y:S02]  /*5f20*/  ULDC.64 UR4, c[0x0][0x280] ;  /* 0x0000a00000047ab9 */ /* 0x000fe40000000a00 */
[----:B------:R-:W-:Y:S02]  /*5f30*/  LEA R6, P0, R16, UR4, 0x1 ;  /* 0x0000000410067c11 */ /* 0x000fe4000f8008ff */
[----:B------:R-:W-:-:S04]  /*5f40*/  IADD3 R5, R17, R5, RZ ;  /* 0x0000000511057210 */ /* 0x000fc80007ffe0ff */
[----:B------:R-:W-:-:S05]  /*5f50*/  LEA.HI.X R7, R16, UR5, R5, 0x1, P0 ;  /* 0x0000000510077c11 */ /* 0x000fca00080f0c05 */
[----:B------:R-:W-:Y:S01]  /*5f60*/  STG.E.64 desc[UR8][R6.64], R2 ;  /* 0x0000000206007986 */ /* 0x000fe2000c101b08 */
[----:B------:R-:W-:Y:S05]  /*5f70*/  EXIT ;  /* 0x000000000000794d */ /* 0x000fea0003800000 */
        .weak           $__internal_0_$__cuda_sm20_div_s64
        .type           $__internal_0_$__cuda_sm20_div_s64,@function
        .size           $__internal_0_$__cuda_sm20_div_s64,(.L_x_5276 - $__internal_0_$__cuda_sm20_div_s64)
$__internal_0_$__cuda_sm20_div_s64:
[----:B------:R-:W-:Y:S02]  /*5f80*/  IADD3 R54, P0, RZ, -R25, RZ ;  /* 0x80000019ff367210 */ /* 0x000fe40007f1e0ff */
[----:B------:R-:W-:-:S03]  /*5f90*/  ISETP.GE.AND P1, PT, R24, RZ, PT ;  /* 0x000000ff1800720c */ /* 0x000fc60003f26270 */
[----:B------:R-:W-:Y:S01]  /*5fa0*/  IMAD.X R0, RZ, RZ, ~R24, P0 ;  /* 0x000000ffff007224 */ /* 0x000fe200000e0e18 */
[----:B------:R-:W-:-:S04]  /*5fb0*/  SEL R54, R54, R25, !P1 ;  /* 0x0000001936367207 */ /* 0x000fc80004800000 */
[----:B------:R-:W-:-:S04]  /*5fc0*/  SEL R55, R0, R24, !P1 ;  /* 0x0000001800377207 */ /* 0x000fc80004800000 */
[----:B------:R-:W0:Y:S08]  /*5fd0*/  I2F.U64.RP R0, R54 ;  /* 0x0000003600007312 */ /* 0x000e300000309000 */
[----:B0-----:R-:W0:Y:S02]  /*5fe0*/  MUFU.RCP R0, R0 ;  /* 0x0000000000007308 */ /* 0x001e240000001000 */
[----:B0-----:R-:W-:-:S06]  /*5ff0*/  VIADD R0, R0, 0x1ffffffe ;  /* 0x1ffffffe00007836 */ /* 0x001fcc0000000000 */
[----:B------:R-:W0:Y:S02]  /*6000*/  F2I.U64.TRUNC R64, R0 ;  /* 0x0000000000407311 */ /* 0x000e24000020d800 */
[----:B0-----:R-:W-:-:S04]  /*6010*/  IMAD.WIDE.U32 R66, R64, R54, RZ ;  /* 0x0000003640427225 */ /* 0x001fc800078e00ff */
[C---:B------:R-:W-:Y:S01]  /*6020*/  IMAD R0, R64.reuse, R55, R67 ;  /* 0x0000003740007224 */ /* 0x040fe200078e0243 */
[----:B------:R-:W-:Y:S01]  /*6030*/  IADD3 R21, P0, RZ, -R66, RZ ;  /* 0x80000042ff157210 */ /* 0x000fe20007f1e0ff */
[----:B------:R-:W-:Y:S02]  /*6040*/  IMAD.MOV.U32 R67, RZ, RZ, R64 ;  /* 0x000000ffff437224 */ /* 0x000fe400078e0040 */
[----:B------:R-:W-:Y:S02]  /*6050*/  IMAD R0, R65, R54, R0 ;  /* 0x0000003641007224 */ /* 0x000fe400078e0200 */
[----:B------:R-:W-:-:S04]  /*6060*/  IMAD.HI.U32 R66, R64, R21, RZ ;  /* 0x0000001540427227 */ /* 0x000fc800078e00ff */
[----:B------:R-:W-:-:S04]  /*6070*/  IMAD.X R0, RZ, RZ, ~R0, P0 ;  /* 0x000000ffff007224 */ /* 0x000fc800000e0e00 */
[----:B------:R-:W-:-:S04]  /*6080*/  IMAD.WIDE.U32 R66, P0, R64, R0, R66 ;  /* 0x0000000040427225 */ /* 0x000fc80007800042 */
[----:B------:R-:W-:-:S04]  /*6090*/  IMAD.HI.U32 R28, R65, R0, RZ ;  /* 0x00000000411c7227 */ /* 0x000fc800078e00ff */
[----:B------:R-:W-:-:S04]  /*60a0*/  IMAD.HI.U32 R21, P1, R65, R21, R66 ;  /* 0x0000001541157227 */ /* 0x000fc80007820042 */
[----:B------:R-:W-:Y:S02]  /*60b0*/  IMAD R0, R65, R0, RZ ;  /* 0x0000000041007224 */ /* 0x000fe400078e02ff */
[----:B------:R-:W-:-:S03]  /*60c0*/  IMAD.X R28, R28, 0x1, R65, P0 ;  /* 0x000000011c1c7824 */ /* 0x000fc600000e0641 */
[----:B------:R-:W-:-:S04]  /*60d0*/  IADD3 R65, P0, R0, R21, RZ ;  /* 0x0000001500417210 */ /* 0x000fc80007f1e0ff */
[----:B------:R-:W-:Y:S01]  /*60e0*/  IADD3.X R28, RZ, RZ, R28, P0, P1 ;  /* 0x000000ffff1c7210 */ /* 0x000fe200007e241c */
[----:B------:R-:W-:Y:S01]  /*60f0*/  IMAD.WIDE.U32 R66, R65, R54, RZ ;  /* 0x0000003641427225 */ /* 0x000fe200078e00ff */
[----:B------:R-:W-:-:S03]  /*6100*/  ISETP.GE.AND P1, PT, R19, RZ, PT ;  /* 0x000000ff1300720c */ /* 0x000fc60003f26270 */
[----:B------:R-:W-:Y:S01]  /*6110*/  IMAD R21, R65, R55, R67 ;  /* 0x0000003741157224 */ /* 0x000fe200078e0243 */
[----:B------:R-:W-:-:S03]  /*6120*/  IADD3 R22, P0, RZ, -R66, RZ ;  /* 0x80000042ff167210 */ /* 0x000fc60007f1e0ff */
[----:B------:R-:W-:Y:S02]  /*6130*/  IMAD R21, R28, R54, R21 ;  /* 0x000000361c157224 */ /* 0x000fe400078e0215 */
[----:B------:R-:W-:-:S04]  /*6140*/  IMAD.HI.U32 R64, R65, R22, RZ ;  /* 0x0000001641407227 */ /* 0x000fc800078e00ff */
[----:B------:R-:W-:-:S04]  /*6150*/  IMAD.X R21, RZ, RZ, ~R21, P0 ;  /* 0x000000ffff157224 */ /* 0x000fc800000e0e15 */
[----:B------:R-:W-:-:S04]  /*6160*/  IMAD.WIDE.U32 R64, P0, R65, R21, R64 ;  /* 0x0000001541407225 */ /* 0x000fc80007800040 */
[----:B------:R-:W-:-:S04]  /*6170*/  IMAD.HI.U32 R0, R28, R21, RZ ;  /* 0x000000151c007227 */ /* 0x000fc800078e00ff */
[----:B------:R-:W-:Y:S01]  /*6180*/  IMAD.HI.U32 R22, P4, R28, R22, R64 ;  /* 0x000000161c167227 */ /* 0x000fe20007880040 */
[----:B------:R-:W-:-:S03]  /*6190*/  IADD3.X R0, R0, R28, RZ, P0, !PT ;  /* 0x0000001c00007210 */ /* 0x000fc600007fe4ff */
[----:B------:R-:W-:Y:S02]  /*61a0*/  IMAD R21, R28, R21, RZ ;  /* 0x000000151c157224 */ /* 0x000fe400078e02ff */
[----:B------:R-:W-:-:S03]  /*61b0*/  IMAD.MOV.U32 R65, RZ, RZ, RZ ;  /* 0x000000ffff417224 */ /* 0x000fc600078e00ff */
[----:B------:R-:W-:Y:S02]  /*61c0*/  IADD3 R28, P2, R21, R22, RZ ;  /* 0x00000016151c7210 */ /* 0x000fe40007f5e0ff */
[-C--:B------:R-:W-:Y:S02]  /*61d0*/  IADD3 R22, P0, RZ, -R27.reuse, RZ ;  /* 0x8000001bff167210 */ /* 0x080fe40007f1e0ff */
[----:B------:R-:W-:Y:S02]  /*61e0*/  IADD3.X R0, RZ, RZ, R0, P2, P4 ;  /* 0x000000ffff007210 */ /* 0x000fe400017e8400 */
[----:B------:R-:W-:Y:S01]  /*61f0*/  SEL R22, R22, R27, !P1 ;  /* 0x0000001b16167207 */ /* 0x000fe20004800000 */
[----:B------:R-:W-:-:S04]  /*6200*/  IMAD.X R21, RZ, RZ, ~R19, P0 ;  /* 0x000000ffff157224 */ /* 0x000fc800000e0e13 */
[----:B------:R-:W-:Y:S01]  /*6210*/  IMAD.HI.U32 R64, R28, R22, RZ ;  /* 0x000000161c407227 */ /* 0x000fe200078e00ff */
[----:B------:R-:W-:-:S05]  /*6220*/  SEL R21, R21, R19, !P1 ;  /* 0x0000001315157207 */ /* 0x000fca0004800000 */
[----:B------:R-:W-:-:S04]  /*6230*/  IMAD.WIDE.U32 R64, R28, R21, R64 ;  /* 0x000000151c407225 */ /* 0x000fc800078e0040 */
[C---:B------:R-:W-:Y:S02]  /*6240*/  IMAD R28, R0.reuse, R21, RZ ;  /* 0x00000015001c7224 */ /* 0x040fe400078e02ff */
[----:B------:R-:W-:-:S04]  /*6250*/  IMAD.HI.U32 R27, P2, R0, R22, R64 ;  /* 0x00000016001b7227 */ /* 0x000fc80007840040 */
[----:B------:R-:W-:Y:S01]  /*6260*/  IMAD.HI.U32 R0, R0, R21, RZ ;  /* 0x0000001500007227 */ /* 0x000fe200078e00ff */
[----:B------:R-:W-:-:S03]  /*6270*/  IADD3 R28, P1, R28, R27, RZ ;  /* 0x0000001b1c1c7210 */ /* 0x000fc60007f3e0ff */
[----:B------:R-:W-:Y:S02]  /*6280*/  IMAD.X R0, RZ, RZ, R0, P2 ;  /* 0x000000ffff007224 */ /* 0x000fe400010e0600 */
[----:B------:R-:W-:-:S04]  /*6290*/  IMAD.WIDE.U32 R64, R28, R54, RZ ;  /* 0x000000361c407225 */ /* 0x000fc800078e00ff */
[----:B------:R-:W-:Y:S01]  /*62a0*/  IMAD R27, R28, R55, R65 ;  /* 0x000000371c1b7224 */ /* 0x000fe200078e0241 */
[----:B------:R-:W-:Y:S01]  /*62b0*/  IADD3 R22, P0, -R64, R22, RZ ;  /* 0x0000001640167210 */ /* 0x000fe20007f1e1ff */
[----:B------:R-:W-:-:S03]  /*62c0*/  IMAD.X R0, RZ, RZ, R0, P1 ;  /* 0x000000ffff007224 */ /* 0x000fc600008e0600 */
[-C--:B------:R-:W-:Y:S01]  /*62d0*/  ISETP.GE.U32.AND P2, PT, R22, R54.reuse, PT ;  /* 0x000000361600720c */ /* 0x080fe20003f46070 */
[----:B------:R-:W-:-:S05]  /*62e0*/  IMAD R27, R0, R54, R27 ;  /* 0x00000036001b7224 */ /* 0x000fca00078e021b */
[----:B------:R-:W-:Y:S02]  /*62f0*/  IADD3.X R21, ~R27, R21, RZ, P0, !PT ;  /* 0x000000151b157210 */ /* 0x000fe400007fe5ff */
[----:B------:R-:W-:Y:S02]  /*6300*/  IADD3 R27, P0, R22, -R54, RZ ;  /* 0x80000036161b7210 */ /* 0x000fe40007f1e0ff */
[----:B------:R-:W-:-:S04]  /*6310*/  ISETP.GE.U32.AND.EX P2, PT, R21, R55, PT, P2 ;  /* 0x000000371500720c */ /* 0x000fc80003f46120 */
[----:B------:R-:W-:Y:S01]  /*6320*/  SEL R27, R27, R22, P2 ;  /* 0x000000161b1b7207 */ /* 0x000fe20001000000 */
[----:B------:R-:W-:-:S03]  /*6330*/  IMAD.X R22, R21, 0x1, ~R55, P0 ;  /* 0x0000000115167824 */ /* 0x000fc600000e0e37 */
[----:B------:R-:W-:Y:S02]  /*6340*/  ISETP.GE.U32.AND P1, PT, R27, R54, PT ;  /* 0x000000361b00720c */ /* 0x000fe40003f26070 */
[----:B------:R-:W-:Y:S02]  /*6350*/  SEL R22, R22, R21, P2 ;  /* 0x0000001516167207 */ /* 0x000fe40001000000 */
[----:B------:R-:W-:Y:S02]  /*6360*/  IADD3 R21, P0, R28, 0x1, RZ ;  /* 0x000000011c157810 */ /* 0x000fe40007f1e0ff */
[----:B------:R-:W-:Y:S02]  /*6370*/  ISETP.GE.U32.AND.EX P1, PT, R22, R55, PT, P1 ;  /* 0x000000371600720c */ /* 0x000fe40003f26110 */
[----:B------:R-:W-:Y:S01]  /*6380*/  SEL R28, R21, R28, P2 ;  /* 0x0000001c151c7207 */ /* 0x000fe20001000000 */
[----:B------:R-:W-:Y:S01]  /*6390*/  IMAD.X R21, RZ, RZ, R0, P0 ;  /* 0x000000ffff157224 */ /* 0x000fe200000e0600 */
[----:B------:R-:W-:-:S02]  /*63a0*/  LOP3.LUT R27, R24, R19, RZ, 0x3c, !PT ;  /* 0x00000013181b7212 */ /* 0x000fc400078e3cff */
[----:B------:R-:W-:Y:S02]  /*63b0*/  IADD3 R22, P0, R28, 0x1, RZ ;  /* 0x000000011c167810 */ /* 0x000fe40007f1e0ff */
[----:B------:R-:W-:Y:S02]  /*63c0*/  SEL R21, R21, R0, P2 ;  /* 0x0000000015157207 */ /* 0x000fe40001000000 */
[----:B------:R-:W-:Y:S02]  /*63d0*/  SEL R22, R22, R28, P1 ;  /* 0x0000001c16167207 */ /* 0x000fe40000800000 */
[----:B------:R-:W-:Y:S01]  /*63e0*/  ISETP.GE.AND P2, PT, R27, RZ, PT ;  /* 0x000000ff1b00720c */ /* 0x000fe20003f46270 */
[----:B------:R-:W-:Y:S01]  /*63f0*/  IMAD.X R0, RZ, RZ, R21, P0 ;  /* 0x000000ffff007224 */ /* 0x000fe200000e0615 */
[----:B------:R-:W-:-:S04]  /*6400*/  ISETP.NE.U32.AND P0, PT, R25, RZ, PT ;  /* 0x000000ff1900720c */ /* 0x000fc80003f05070 */
[----:B------:R-:W-:Y:S02]  /*6410*/  SEL R21, R0, R21, P1 ;  /* 0x0000001500157207 */ /* 0x000fe40000800000 */
[-C--:B------:R-:W-:Y:S02]  /*6420*/  IADD3 R0, P1, RZ, -R22.reuse, RZ ;  /* 0x80000016ff007210 */ /* 0x080fe40007f3e0ff */
[----:B------:R-:W-:Y:S02]  /*6430*/  ISETP.NE.AND.EX P0, PT, R24, RZ, PT, P0 ;  /* 0x000000ff1800720c */ /* 0x000fe40003f05300 */
[-C--:B------:R-:W-:Y:S02]  /*6440*/  IADD3.X R25, RZ, ~R21.reuse, RZ, P1, !PT ;  /* 0x80000015ff197210 */ /* 0x080fe40000ffe4ff */
[----:B------:R-:W-:Y:S01]  /*6450*/  SEL R0, R0, R22, !P2 ;  /* 0x0000001600007207 */ /* 0x000fe20005000000 */
[----:B------:R-:W-:Y:S01]  /*6460*/  IMAD.MOV.U32 R22, RZ, RZ, R23 ;  /* 0x000000ffff167224 */ /* 0x000fe200078e0017 */
[----:B------:R-:W-:Y:S01]  /*6470*/  SEL R25, R25, R21, !P2 ;  /* 0x0000001519197207 */ /* 0x000fe20005000000 */
[----:B------:R-:W-:Y:S01]  /*6480*/  IMAD.MOV.U32 R23, RZ, RZ, 0x0 ;  /* 0x00000000ff177424 */ /* 0x000fe200078e00ff */
[----:B------:R-:W-:-:S02]  /*6490*/  SEL R0, R0, 0xffffffff, P0 ;  /* 0xffffffff00007807 */ /* 0x000fc40000000000 */
[----:B------:R-:W-:Y:S01]  /*64a0*/  SEL R25, R25, 0xffffffff, P0 ;  /* 0xffffffff19197807 */ /* 0x000fe20000000000 */
[----:B------:R-:W-:Y:S06]  /*64b0*/  RET.REL.NODEC R22 `(_ZN5flash32flash_fwd_splitkv_combine_kernelI23Flash_fwd_kernel_traitsILi32ELi64ELi256ELi4ELb0ELb0EN7cutlass6half_tE19Flash_kernel_traitsILi32ELi64ELi256ELi4ES3_EELi16ELi7ELb0EEEvNS_16Flash_fwd_paramsE) ;  /* 0xffffff9816d07950 */ /* 0x000fec0003c3ffff */
.L_x_45:
[----:B------:R-:W-:-:S00]  /*64c0*/  BRA `(.L_x_45) ;  /* 0xfffffffc00fc7947 */ /* 0x000fc0000383ffff */
[----:B------:R-:W-:-:S00]  /*64d0*/  NOP ;  /* 0x0000000000007918 */ /* 0x000fc00000000000 */
        /* <DEDUP_REMOVED lines=10> */
.L_x_5276:


//--------------------- .text._ZN5flash32flash_fwd_splitkv_combine_kernelI23Flash_fwd_kernel_traitsILi32ELi64ELi256ELi4ELb0ELb0EN7cutlass6half_tE19Flash_kernel_traitsILi32ELi64ELi256ELi4ES3_EELi16ELi6ELb0EEEvNS_16Flash_fwd_paramsE --------------------------
	.section	.text._ZN5flash32flash_fwd_splitkv_combine_kernelI23Flash_fwd_kernel_traitsILi32ELi64ELi256ELi4ELb0ELb0EN7cutlass6half_tE19Flash_kernel_traitsILi32ELi64ELi256ELi4ES3_EELi16ELi6ELb0EEEvNS_16Flash_fwd_paramsE,"ax",@progbits
	.align	128
        .global         _ZN5flash32flash_fwd_splitkv_combine_kernelI23Flash_fwd_kernel_traitsILi32ELi64ELi256ELi4ELb0ELb0EN7cutlass6half_tE19Flash_kernel_traitsILi32ELi64ELi256ELi4ES3_EELi16ELi6ELb0EEEvNS_16Flash_fwd_paramsE
        .type           _ZN5flash32flash_fwd_splitkv_combine_kernelI23Flash_fwd_kernel_traitsILi32ELi64ELi256ELi4ELb0ELb0EN7cutlass6half_tE19Flash_kernel_traitsILi32ELi64ELi256ELi4ES3_EELi16ELi6ELb0EEEvNS_16Flash_fwd_paramsE,@function
        .size           _ZN5flash32flash_fwd_splitkv_combine_kernelI23Flash_fwd_kernel_traitsILi32ELi64ELi256ELi4ELb0ELb0EN7cutlass6half_tE19Flash_kernel_traitsILi32ELi64ELi256ELi4ES3_EELi16ELi6ELb0EEEvNS_16Flash_fwd_paramsE,(.L_x_5277 - _ZN5flash32flash_fwd_splitkv_combine_kernelI23Flash_fwd_kernel_traitsILi32ELi64ELi256ELi4ELb0ELb0EN7cutlass6half_tE19Flash_kernel_traitsILi32ELi64ELi256ELi4ES3_EELi16ELi6ELb0EEEvNS_16Flash_fwd_paramsE)
        .other          _ZN5flash32flash_fwd_splitkv_combine_kernelI23Flash_fwd_kernel_traitsILi32ELi64ELi256ELi4ELb0ELb0EN7cutlass6half_tE19Flash_kernel_traitsILi32ELi64ELi256ELi4ES3_EELi16ELi6ELb0EEEvNS_16Flash_fwd_paramsE,@"STO_CUDA_ENTRY STV_DEFAULT"
_ZN5flash32flash_fwd_splitkv_combine_kernelI23Flash_fwd_kernel_traitsILi32ELi64ELi256ELi4ELb0ELb0EN7cutlass6half_tE19Flash_kernel_traitsILi32ELi64ELi256ELi4ES3_EELi16ELi6ELb0EEEvNS_16Flash_fwd_paramsE:
.text._ZN5flash32flash_fwd_splitkv_combine_kernelI23Flash_fwd_kernel_traitsILi32ELi64ELi256ELi4ELb0ELb0EN7cutlass6half_tE19Flash_kernel_traitsILi32ELi64ELi256ELi4ES3_EELi16ELi6ELb0EEEvNS_16Flash_fwd_paramsE:
        /* <DEDUP_REMOVED lines=23> */
[----:B------:R-:W-:Y:S05]  /*0170*/  CALL.REL.NOINC `($__internal_1_$__cuda_sm20_div_s64) ;  /* 0x0000004c00e07944 */ /* 0x000fea0003c00000 */
[----:B------:R-:W-:Y:S02]  /*0180*/  MOV R8, R0 ;  /* 0x0000000000087202 */ /* 0x000fe40000000f00 */
[----:B------:R-:W-:Y:S01]  /*0190*/  MOV R9, R25 ;  /* 0x0000001900097202 */ /* 0x000fe20000000f00 */
[----:B------:R-:W-:Y:S06]  /*01a0*/  BRA `(.L_x_47) ;  /* 0x00000000004c7947 */ /* 0x000fec0003800000 */
.L_x_46:
        /* <DEDUP_REMOVED lines=19> */
.L_x_47:
        /* <DEDUP_REMOVED lines=17> */
[----:B------:R-:W-:Y:S05]  /*03f0*/  BRA `(.L_x_50) ;  /* 0x0000000000507947 */ /* 0x000fea0003800000 */
.L_x_49:
        /* <DEDUP_REMOVED lines=20> */
.L_x_50:
[----:B------:R-:W-:Y:S05]  /*0540*/  BSYNC B0 ;  /* 0x0000000000007941 */ /* 0x000fea0003800000 */
.L_x_48:
        /* <DEDUP_REMOVED lines=57> */
.L_x_52:
        /* <DEDUP_REMOVED lines=19> */
.L_x_53:
[----:B------:R-:W-:Y:S05]  /*0a10*/  BSYNC B0 ;  /* 0x0000000000007941 */ /* 0x000fea0003800000 */
.L_x_51:
        /* <DEDUP_REMOVED lines=105> */
.L_x_55:
        /* <DEDUP_REMOVED lines=20> */
.L_x_56:
[----:B------:R-:W-:Y:S05]  /*11f0*/  BSYNC B0 ;  /* 0x0000000000007941 */ /* 0x000fea0003800000 */
.L_x_54:
        /* <DEDUP_REMOVED lines=8> */
[----:B------:R-:W-:Y:S02]  /*1280*/  IMAD.IADD R11, R39, 0x1, -R11 ;  /* 0x00000001270b7824 */ /* 0x000fe400078e0a0b */
[C---:B------:R-:W-:Y:S02]  /*1290*/  VIADD R22, R0.reuse, 0x8 ;  /* 0x0000000800167836 */ /* 0x040fe40000000000 */
[C---:B------:R-:W-:Y:S01]  /*12a0*/  VIADD R27, R0.reuse, 0x10 ;  /* 0x00000010001b7836 */ /* 0x040fe20000000000 */
[----:B------:R-:W-:Y:S01]  /*12b0*/  ISETP.GT.U32.AND P1, PT, R19, R11, PT ;  /* 0x0000000b1300720c */ /* 0x000fe20003f24070 */
[----:B------:R-:W-:Y:S01]  /*12c0*/  VIADD R35, R0, 0x18 ;  /* 0x0000001800237836 */ /* 0x000fe20000000000 */
[----:B------:R-:W-:Y:S02]  /*12d0*/  SHF.R.S32.HI R19, RZ, 0x1f, R11 ;  /* 0x0000001fff137819 */ /* 0x000fe4000001140b */
[----:B------:R-:W-:Y:S02]  /*12e0*/  IADD3 R28, P3, R11, UR7, RZ ;  /* 0x000000070b1c7c10 */ /* 0x000fe4000ff7e0ff */
[----:B------:R-:W-:-:S02]  /*12f0*/  ISETP.GT.AND.EX P1, PT, R7, R19, PT, P1 ;  /* 0x000000130700720c */ /* 0x000fc40003f24310 */
[----:B------:R-:W-:Y:S02]  /*1300*/  IADD3.X R29, R19, UR6, RZ, P3, !PT ;  /* 0x00000006131d7c10 */ /* 0x000fe40009ffe4ff */
[----:B------:R-:W-:Y:S02]  /*1310*/  ISETP.GE.OR P2, PT, R0, UR4, !P1 ;  /* 0x0000000400007c0c */ /* 0x000fe4000cf46670 */
[----:B------:R-:W-:Y:S02]  /*1320*/  ISETP.GE.OR P0, PT, R22, UR4, !P1 ;  /* 0x0000000416007c0c */ /* 0x000fe4000cf06670 */
[----:B------:R-:W-:Y:S02]  /*1330*/  ISETP.GE.OR P6, PT, R27, UR4, !P1 ;  /* 0x000000041b007c0c */ /* 0x000fe4000cfc6670 */
[----:B------:R-:W-:-:S07]  /*1340*/  ISETP.GE.OR P5, PT, R35, UR4, !P1 ;  /* 0x0000000423007c0c */ /* 0x000fce000cfa6670 */
[----:B------:R-:W0:Y:S01]  /*1350*/  @!P2 LDC.64 R24, c[0x0][0x2b8] ;  /* 0x0000ae00ff18ab82 */ /* 0x000e220000000a00 */
[----:B------:R-:W-:Y:S01]  /*1360*/  @!P2 SHF.R.S32.HI R19, RZ, 0x1f, R0 ;  /* 0x0000001fff13a819 */ /* 0x000fe20000011400 */
[----:B------:R-:W-:Y:S01]  /*1370*/  @!P2 IMAD.MOV.U32 R46, RZ, RZ, R28 ;  /* 0x000000ffff2ea224 */ /* 0x000fe200078e001c */
[----:B------:R-:W-:Y:S01]  /*1380*/  @!P0 SHF.R.S32.HI R7, RZ, 0x1f, R22 ;  /* 0x0000001fff078819 */ /* 0x000fe20000011416 */
[----:B------:R-:W-:Y:S01]  /*1390*/  @!P2 IMAD.MOV.U32 R47, RZ, RZ, R29 ;  /* 0x000000ffff2fa224 */ /* 0x000fe200078e001d */
[----:B------:R-:W-:Y:S01]  /*13a0*/  @!P6 SHF.R.S32.HI R37, RZ, 0x1f, R27 ;  /* 0x0000001fff25e819 */ /* 0x000fe2000001141b */
[----:B------:R-:W-:Y:S01]  /*13b0*/  @!P2 IMAD R19, R19, R12, RZ ;  /* 0x0000000c1313a224 */ /* 0x000fe200078e02ff */
[----:B------:R-:W-:Y:S01]  /*13c0*/  @!P6 MOV R42, R28 ;  /* 0x0000001c002ae202 */ /* 0x000fe20000000f00 */
[----:B------:R-:W1:Y:S01]  /*13d0*/  @!P0 LDC.64 R20, c[0x0][0x2b8] ;  /* 0x0000ae00ff148b82 */ /* 0x000e620000000a00 */
[----:B------:R-:W-:Y:S02]  /*13e0*/  @!P0 IMAD R7, R7, R12, RZ ;  /* 0x0000000c07078224 */ /* 0x000fe400078e02ff */
[----:B------:R-:W-:-:S04]  /*13f0*/  @!P0 IMAD.WIDE.U32 R32, R12, R22, R28 ;  /* 0x000000160c208225 */ /* 0x000fc800078e001c */
[-C--:B------:R-:W-:Y:S02]  /*1400*/  @!P0 IMAD R7, R22, R5.reuse, R7 ;  /* 0x0000000516078224 */ /* 0x080fe400078e0207 */
[----:B------:R-:W-:Y:S01]  /*1410*/  @!P2 IMAD.WIDE.U32 R46, R12, R0, R46 ;  /* 0x000000000c2ea225 */ /* 0x000fe200078e002e */
[----:B------:R-:W2:Y:S03]  /*1420*/  @!P6 LDC.64 R22, c[0x0][0x2b8] ;  /* 0x0000ae00ff16eb82 */ /* 0x000ea60000000a00 */
[----:B------:R-:W-:Y:S02]  /*1430*/  @!P2 IMAD R19, R0, R5, R19 ;  /* 0x000000050013a224 */ /* 0x000fe400078e0213 */
[----:B------:R-:W-:Y:S01]  /*1440*/  @!P0 IMAD.IADD R7, R33, 0x1, R7 ;  /* 0x0000000121078824 */ /* 0x000fe200078e0207 */
[----:B0-----:R-:W-:Y:S01]  /*1450*/  @!P2 LEA R26, P4, R46, R24, 0x2 ;  /* 0x000000182e1aa211 */ /* 0x001fe200078810ff */
[----:B------:R-:W-:-:S02]  /*1460*/  @!P6 IMAD.MOV.U32 R43, RZ, RZ, R29 ;  /* 0x000000ffff2be224 */ /* 0x000fc400078e001d */
[----:B------:R-:W-:Y:S02]  /*1470*/  @!P6 IMAD R37, R37, R12, RZ ;  /* 0x0000000c2525e224 */ /* 0x000fe400078e02ff */
[----:B------:R-:W-:Y:S02]  /*1480*/  @!P2 IMAD.IADD R19, R47, 0x1, R19 ;  /* 0x000000012f13a824 */ /* 0x000fe400078e0213 */
[----:B------:R-:W-:Y:S01]  /*1490*/  VIADD R24, R0, 0x20 ;  /* 0x0000002000187836 */ /* 0x000fe20000000000 */
[----:B-1----:R-:W-:Y:S01]  /*14a0*/  @!P0 LEA R44, P3, R32, R20, 0x2 ;  /* 0x00000014202c8211 */ /* 0x002fe200078610ff */
[----:B------:R-:W-:-:S03]  /*14b0*/  @!P6 IMAD.WIDE.U32 R42, R12, R27, R42 ;  /* 0x0000001b0c2ae225 */ /* 0x000fc600078e002a */
[----:B------:R-:W-:Y:S01]  /*14c0*/  @!P0 LEA.HI.X R45, R32, R21, R7, 0x2, P3 ;  /* 0x00000015202d8211 */ /* 0x000fe200018f1407 */
[----:B------:R-:W-:Y:S01]  /*14d0*/  @!P6 IMAD R37, R27, R5, R37 ;  /* 0x000000051b25e224 */ /* 0x000fe200078e0225 */
[----:B------:R-:W-:Y:S01]  /*14e0*/  @!P2 LEA.HI.X R27, R46, R25, R19, 0x2, P4 ;  /* 0x000000192e1ba211 */ /* 0x000fe200020f1413 */
[----:B------:R-:W0:Y:S01]  /*14f0*/  @!P5 LDC.64 R20, c[0x0][0x2b8] ;  /* 0x0000ae00ff14db82 */ /* 0x000e220000000a00 */
[----:B------:R-:W-:Y:S01]  /*1500*/  ISETP.GE.OR P4, PT, R24, UR4, !P1 ;  /* 0x0000000418007c0c */ /* 0x000fe2000cf86670 */
[----:B------:R-:W-:Y:S01]  /*1510*/  IMAD.MOV.U32 R32, RZ, RZ, -0x800000 ;  /* 0xff800000ff207424 */ /* 0x000fe200078e00ff */
[----:B------:R-:W-:Y:S01]  /*1520*/  MOV R19, 0xff800000 ;  /* 0xff80000000137802 */ /* 0x000fe20000000f00 */
[----:B------:R-:W-:Y:S01]  /*1530*/  VIADD R34, R0, 0x28 ;  /* 0x0000002800227836 */ /* 0x000fe20000000000 */
[----:B------:R-:W-:-:S03]  /*1540*/  @!P5 SHF.R.S32.HI R25, RZ, 0x1f, R35 ;  /* 0x0000001fff19d819 */ /* 0x000fc60000011423 */
[----:B------:R1:W3:Y:S01]  /*1550*/  @!P2 LDG.E R32, desc[UR8][R26.64] ;  /* 0x000000081a20a981 */ /* 0x0002e2000c1e1900 */
[----:B------:R-:W-:Y:S01]  /*1560*/  ISETP.GE.OR P3, PT, R34, UR4, !P1 ;  /* 0x0000000422007c0c */ /* 0x000fe2000cf66670 */
[----:B------:R-:W-:Y:S02]  /*1570*/  @!P5 IMAD R25, R25, R12, RZ ;  /* 0x0000000c1919d224 */ /* 0x000fe400078e02ff */
[----:B------:R4:W5:Y:S01]  /*1580*/  @!P0 LDG.E R19, desc[UR8][R44.64] ;  /* 0x000000082c138981 */ /* 0x000962000c1e1900 */
[----:B------:R-:W-:Y:S01]  /*1590*/  @!P6 IMAD.IADD R37, R43, 0x1, R37 ;  /* 0x000000012b25e824 */ /* 0x000fe200078e0225 */
[----:B--2---:R-:W-:Y:S01]  /*15a0*/  @!P6 LEA R36, P0, R42, R22, 0x2 ;  /* 0x000000162a24e211 */ /* 0x004fe200078010ff */
[----:B------:R-:W-:Y:S01]  /*15b0*/  @!P5 IMAD R25, R35, R5, R25 ;  /* 0x000000052319d224 */ /* 0x000fe200078e0219 */
[----:B------:R-:W-:Y:S01]  /*15c0*/  @!P4 SHF.R.S32.HI R38, RZ, 0x1f, R24 ;  /* 0x0000001fff26c819 */ /* 0x000fe20000011418 */
[----:B------:R-:W-:Y:S01]  /*15d0*/  VIADD R33, R0, 0x30 ;  /* 0x0000003000217836 */ /* 0x000fe20000000000 */
[----:B------:R-:W-:Y:S01]  /*15e0*/  @!P6 LEA.HI.X R37, R42, R23, R37, 0x2, P0 ;  /* 0x000000172a25e211 */ /* 0x000fe200000f1425 */
[----:B------:R-:W-:-:S02]  /*15f0*/  VIADD R7, R0, 0x38 ;  /* 0x0000003800077836 */ /* 0x000fc40000000000 */
[----:B------:R-:W-:Y:S01]  /*1600*/  @!P4 IMAD.MOV.U32 R48, RZ, RZ, R28 ;  /* 0x000000ffff30c224 */ /* 0x000fe200078e001c */
[----:B------:R-:W-:Y:S01]  /*1610*/  ISETP.GE.OR P2, PT, R33, UR4, !P1 ;  /* 0x0000000421007c0c */ /* 0x000fe2000cf46670 */
[----:B------:R-:W-:Y:S01]  /*1620*/  @!P4 IMAD.MOV.U32 R49, RZ, RZ, R29 ;  /* 0x000000ffff31c224 */ /* 0x000fe200078e001d */
[----:B------:R-:W-:Y:S01]  /*1630*/  ISETP.GE.OR P1, PT, R7, UR4, !P1 ;  /* 0x0000000407007c0c */ /* 0x000fe2000cf26670 */
[----:B------:R-:W-:Y:S02]  /*1640*/  @!P4 IMAD R38, R38, R12, RZ ;  /* 0x0000000c2626c224 */ /* 0x000fe400078e02ff */
[----:B------:R-:W-:Y:S01]  /*1650*/  @!P4 IMAD.WIDE.U32 R48, R12, R24, R48 ;  /* 0x000000180c30c225 */ /* 0x000fe200078e0030 */
[----:B-1----:R-:W1:Y:S01]  /*1660*/  @!P4 LDC.64 R26, c[0x0][0x2b8] ;  /* 0x0000ae00ff1acb82 */ /* 0x002e620000000a00 */
[----:B----4-:R-:W-:Y:S02]  /*1670*/  @!P5 MOV R45, R29 ;  /* 0x0000001d002dd202 */ /* 0x010fe40000000f00 */
[----:B------:R-:W-:-:S05]  /*1680*/  @!P5 IMAD.MOV.U32 R44, RZ, RZ, R28 ;  /* 0x000000ffff2cd224 */ /* 0x000fca00078e001c */
[----:B------:R-:W2:Y:S01]  /*1690*/  @!P2 LDC.64 R22, c[0x0][0x2b8] ;  /* 0x0000ae00ff16ab82 */ /* 0x000ea20000000a00 */
[----:B------:R-:W-:Y:S01]  /*16a0*/  @!P5 IMAD.WIDE.U32 R44, R12, R35, R44 ;  /* 0x000000230c2cd225 */ /* 0x000fe200078e002c */
[----:B------:R-:W-:-:S03]  /*16b0*/  @!P2 SHF.R.S32.HI R35, RZ, 0x1f, R33 ;  /* 0x0000001fff23a819 */ /* 0x000fc60000011421 */
[----:B------:R-:W-:Y:S01]  /*16c0*/  @!P5 IMAD.IADD R25, R45, 0x1, R25 ;  /* 0x000000012d19d824 */ /* 0x000fe200078e0219 */
[----:B0-----:R-:W-:Y:S01]  /*16d0*/  @!P5 LEA R42, P0, R44, R20, 0x2 ;  /* 0x000000142c2ad211 */ /* 0x001fe200078010ff */
[----:B------:R-:W-:Y:S02]  /*16e0*/  @!P4 IMAD R20, R24, R5, R38 ;  /* 0x000000051814c224 */ /* 0x000fe400078e0226 */
[----:B------:R-:W-:Y:S01]  /*16f0*/  @!P3 IMAD.MOV.U32 R45, RZ, RZ, R29 ;  /* 0x000000ffff2db224 */ /* 0x000fe200078e001d */
[----:B------:R-:W-:Y:S01]  /*1700*/  @!P5 LEA.HI.X R43, R44, R21, R25, 0x2, P0 ;  /* 0x000000152c2bd211 */ /* 0x000fe200000f1419 */
[----:B------:R-:W-:Y:S01]  /*1710*/  @!P3 IMAD.MOV.U32 R44, RZ, RZ, R28 ;  /* 0x000000ffff2cb224 */ /* 0x000fe200078e001c */
[----:B------:R-:W-:Y:S01]  /*1720*/  @!P3 SHF.R.S32.HI R21, RZ, 0x1f, R34 ;  /* 0x0000001fff15b819 */ /* 0x000fe20000011422 */
[----:B------:R-:W0:Y:S01]  /*1730*/  @!P3 LDC.64 R24, c[0x0][0x2b8] ;  /* 0x0000ae00ff18bb82 */ /* 0x000e220000000a00 */
[----:B------:R-:W-:Y:S02]  /*1740*/  @!P2 IMAD R35, R35, R12, RZ ;  /* 0x0000000c2323a224 */ /* 0x000fe400078e02ff */
[----:B------:R-:W-:Y:S01]  /*1750*/  @!P3 IMAD.WIDE.U32 R44, R12, R34, R44 ;  /* 0x000000220c2cb225 */ /* 0x000fe200078e002c */
[----:B-1----:R-:W-:-:S02]  /*1760*/  @!P4 LEA R46, P0, R48, R26, 0x2 ;  /* 0x0000001a302ec211 */ /* 0x002fc400078010ff */
[----:B------:R-:W-:Y:S01]  /*1770*/  @!P4 IADD3 R26, R49, R20, RZ ;  /* 0x00000014311ac210 */ /* 0x000fe20007ffe0ff */
[----:B------:R-:W-:Y:S02]  /*1780*/  @!P3 IMAD R21, R21, R12, RZ ;  /* 0x0000000c1515b224 */ /* 0x000fe400078e02ff */
[----:B------:R-:W-:Y:S01]  /*1790*/  @!P2 IMAD.MOV.U32 R49, RZ, RZ, R29 ;  /* 0x000000ffff31a224 */ /* 0x000fe200078e001d */
[----:B------:R-:W-:Y:S01]  /*17a0*/  @!P4 LEA.HI.X R47, R48, R27, R26, 0x2, P0 ;  /* 0x0000001b302fc211 */ /* 0x000fe200000f141a */
[----:B------:R-:W-:Y:S01]  /*17b0*/  @!P3 IMAD R34, R34, R5, R21 ;  /* 0x000000052222b224 */ /* 0x000fe200078e0215 */
[----:B------:R-:W-:Y:S01]  /*17c0*/  @!P1 SHF.R.S32.HI R27, RZ, 0x1f, R7 ;  /* 0x0000001fff1b9819 */ /* 0x000fe20000011407 */
[----:B------:R-:W1:Y:S01]  /*17d0*/  @!P1 LDC.64 R20, c[0x0][0x2b8] ;  /* 0x0000ae00ff149b82 */ /* 0x000e620000000a00 */
[----:B------:R-:W-:Y:S02]  /*17e0*/  IMAD.MOV.U32 R26, RZ, RZ, -0x800000 ;  /* 0xff800000ff1a7424 */ /* 0x000fe400078e00ff */
[----:B------:R-:W-:-:S02]  /*17f0*/  @!P2 IMAD.MOV.U32 R48, RZ, RZ, R28 ;  /* 0x000000ffff30a224 */ /* 0x000fc400078e001c */
[----:B------:R-:W-:Y:S02]  /*1800*/  @!P2 IMAD R35, R33, R5, R35 ;  /* 0x000000052123a224 */ /* 0x000fe400078e0223 */
[----:B------:R4:W5:Y:S01]  /*1810*/  @!P6 LDG.E R26, desc[UR8][R36.64] ;  /* 0x00000008241ae981 */ /* 0x000962000c1e1900 */
[----:B------:R-:W-:-:S04]  /*1820*/  @!P2 IMAD.WIDE.U32 R48, R12, R33, R48 ;  /* 0x000000210c30a225 */ /* 0x000fc800078e0030 */
[----:B------:R-:W-:Y:S02]  /*1830*/  IMAD.MOV.U32 R33, RZ, RZ, -0x800000 ;  /* 0xff800000ff217424 */ /* 0x000fe400078e00ff */
[----:B------:R-:W-:Y:S01]  /*1840*/  @!P1 IMAD.WIDE.U32 R28, R12, R7, R28 ;  /* 0x000000070c1c9225 */ /* 0x000fe200078e001c */
[----:B------:R-:W-:-:S03]  /*1850*/  @!P3 IADD3 R34, R45, R34, RZ ;  /* 0x000000222d22b210 */ /* 0x000fc60007ffe0ff */
[----:B------:R-:W5:Y:S01]  /*1860*/  @!P5 LDG.E R33, desc[UR8][R42.64] ;  /* 0x000000082a21d981 */ /* 0x000f62000c1e1900 */
[----:B0-----:R-:W-:Y:S01]  /*1870*/  @!P3 LEA R24, P5, R44, R24, 0x2 ;  /* 0x000000182c18b211 */ /* 0x001fe200078a10ff */
[----:B------:R-:W-:Y:S02]  /*1880*/  @!P2 IMAD.IADD R35, R49, 0x1, R35 ;  /* 0x000000013123a824 */ /* 0x000fe400078e0223 */
[----:B----4-:R-:W-:Y:S02]  /*1890*/  @!P1 IMAD R36, R27, R12, RZ ;  /* 0x0000000c1b249224 */ /* 0x010fe400078e02ff */
[----:B------:R-:W-:Y:S02]  /*18a0*/  IMAD.MOV.U32 R27, RZ, RZ, -0x800000 ;  /* 0xff800000ff1b7424 */ /* 0x000fe400078e00ff */
[----:B------:R-:W-:Y:S01]  /*18b0*/  @!P1 IMAD R36, R7, R5, R36 ;  /* 0x0000000507249224 */ /* 0x000fe200078e0224 */
[----:B-1----:R-:W-:-:S03]  /*18c0*/  @!P1 LEA R20, P0, R28, R20, 0x2 ;  /* 0x000000141c149211 */ /* 0x002fc600078010ff */
[----:B------:R-:W-:Y:S01]  /*18d0*/  @!P1 IMAD.IADD R36, R29, 0x1, R36 ;  /* 0x000000011d249824 */ /* 0x000fe200078e0224 */
[----:B------:R-:W4:Y:S01]  /*18e0*/  @!P4 LDG.E R27, desc[UR8][R46.64] ;  /* 0x000000082e1bc981 */ /* 0x000f22000c1e1900 */
[----:B--2---:R-:W-:Y:S01]  /*18f0*/  @!P2 LEA R22, P4, R48, R22, 0x2 ;  /* 0x000000163016a211 */ /* 0x004fe200078810ff */
[----:B------:R-:W-:Y:S01]  /*1900*/  IMAD.MOV.U32 R29, RZ, RZ, -0x800000 ;  /* 0xff800000ff1d7424 */ /* 0x000fe200078e00ff */
[----:B------:R-:W-:Y:S01]  /*1910*/  @!P3 LEA.HI.X R25, R44, R25, R34, 0x2, P5 ;  /* 0x000000192c19b211 */ /* 0x000fe200028f1422 */
[----:B------:R-:W-:Y:S01]  /*1920*/  IMAD.MOV.U32 R34, RZ, RZ, -0x800000 ;  /* 0xff800000ff227424 */ /* 0x000fe200078e00ff */
[----:B------:R-:W-:Y:S01]  /*1930*/  @!P1 LEA.HI.X R21, R28, R21, R36, 0x2, P0 ;  /* 0x000000151c159211 */ /* 0x000fe200000f1424 */
[----:B------:R-:W-:Y:S01]  /*1940*/  IMAD.MOV.U32 R28, RZ, RZ, -0x800000 ;  /* 0xff800000ff1c7424 */ /* 0x000fe200078e00ff */
[----:B------:R-:W-:Y:S01]  /*1950*/  @!P2 LEA.HI.X R23, R48, R23, R35, 0x2, P4 ;  /* 0x000000173017a211 */ /* 0x000fe200020f1423 */
[----:B------:R-:W2:Y:S04]  /*1960*/  @!P3 LDG.E R29, desc[UR8][R24.64] ;  /* 0x00000008181db981 */ /* 0x000ea8000c1e1900 */
[----:B------:R-:W2:Y:S04]  /*1970*/  @!P2 LDG.E R34, desc[UR8][R22.64] ;  /* 0x000000081622a981 */ /* 0x000ea8000c1e1900 */
[----:B------:R0:W2:Y:S02]  /*1980*/  @!P1 LDG.E R28, desc[UR8][R20.64] ;  /* 0x00000008141c9981 */ /* 0x0000a4000c1e1900 */
[----:B0-----:R-:W0:Y:S02]  /*1990*/  LDC R20, c[0x0][0x270] ;  /* 0x00009c00ff147b82 */ /* 0x001e240000000800 */
[----:B0-----:R-:W-:-:S04]  /*19a0*/  IABS R23, R20 ;  /* 0x0000001400177213 */ /* 0x001fc80000000000 */
[----:B------:R-:W0:Y:S08]  /*19b0*/  I2F.U32.RP R36, R23 ;  /* 0x0000001700247306 */ /* 0x000e300000209000 */
[----:B0-----:R-:W0:Y:S01]  /*19c0*/  MUFU.RCP R36, R36 ;  /* 0x0000002400247308 */ /* 0x001e220000001000 */
[----:B------:R-:W1:Y:S01]  /*19d0*/  S2R R7, SR_CgaCtaId ;  /* 0x0000000000077919 */ /* 0x000e620000008800 */
[----:B0-----:R-:W-:-:S06]  /*19e0*/  IADD3 R36, R36, 0xffffffe, RZ ;  /* 0x0ffffffe24247810 */ /* 0x001fcc0007ffe0ff */
[----:B------:R-:W0:Y:S01]  /*19f0*/  F2I.FTZ.U32.TRUNC.NTZ R37, R36 ;  /* 0x0000002400257305 */ /* 0x000e22000021f000 */
[----:B------:R-:W-:Y:S02]  /*1a00*/  IABS R22, R20 ;  /* 0x0000001400167213 */ /* 0x000fe40000000000 */
[----:B------:R-:W-:Y:S01]  /*1a10*/  MOV R25, 0x400 ;  /* 0x0000040000197802 */ /* 0x000fe20000000f00 */
[----:B0-----:R-:W-:Y:S02]  /*1a20*/  IMAD.MOV R21, RZ, RZ, -R37 ;  /* 0x000000ffff157224 */ /* 0x001fe400078e0a25 */
[----:B------:R-:W-:Y:S02]  /*1a30*/  IMAD.MOV.U32 R36, RZ, RZ, RZ ;  /* 0x000000ffff247224 */ /* 0x000fe400078e00ff */
[----:B------:R-:W-:Y:S01]  /*1a40*/  IMAD R24, R21, R23, RZ ;  /* 0x0000001715187224 */ /* 0x000fe200078e02ff */
[----:B------:R-:W-:-:S03]  /*1a50*/  IABS R21, R6 ;  /* 0x0000000600157213 */ /* 0x000fc60000000000 */
[----:B------:R-:W-:Y:S01]  /*1a60*/  IMAD.HI.U32 R24, R37, R24, R36 ;  /* 0x0000001825187227 */ /* 0x000fe200078e0024 */
[----:B-1----:R-:W-:-:S03]  /*1a70*/  LEA R7, R7, R25, 0x18 ;  /* 0x0000001907077211 */ /* 0x002fc600078ec0ff */
[----:B------:R-:W-:Y:S02]  /*1a80*/  IMAD.MOV R22, RZ, RZ, -R22 ;  /* 0x000000ffff167224 */ /* 0x000fe400078e0a16 */
[----:B------:R-:W-:Y:S01]  /*1a90*/  IMAD.HI.U32 R24, R24, R21, RZ ;  /* 0x0000001518187227 */ /* 0x000fe200078e00ff */
[C---:B------:R-:W-:Y:S02]  /*1aa0*/  ISETP.GT.AND P2, PT, R39.reuse, 0x3ff, PT ;  /* 0x000003ff2700780c */ /* 0x040fe40003f44270 */
[C---:B------:R-:W-:Y:S02]  /*1ab0*/  ISETP.GT.AND P1, PT, R39.reuse, 0x37f, PT ;  /* 0x0000037f2700780c */ /* 0x040fe40003f24270 */
[----:B------:R-:W-:Y:S01]  /*1ac0*/  ISETP.GT.AND P0, PT, R39, 0x2ff, PT ;  /* 0x000002ff2700780c */ /* 0x000fe20003f04270 */
[----:B------:R-:W-:Y:S02]  /*1ad0*/  IMAD R21, R24, R22, R21 ;  /* 0x0000001618157224 */ /* 0x000fe400078e0215 */
[----:B------:R-:W-:-:S03]  /*1ae0*/  IMAD R0, R0, 0x44, R7 ;  /* 0x0000004400007824 */ /* 0x000fc600078e0207 */
[----:B------:R-:W-:Y:S01]  /*1af0*/  ISETP.GT.U32.AND P4, PT, R23, R21, PT ;  /* 0x000000151700720c */ /* 0x000fe20003f84070 */
[----:B------:R-:W-:Y:S01]  /*1b00*/  IMAD R0, R11, 0x4, R0 ;  /* 0x000000040b007824 */ /* 0x000fe200078e0200 */
[C---:B------:R-:W-:Y:S02]  /*1b10*/  ISETP.GT.AND P3, PT, R39.reuse, 0x27f, PT ;  /* 0x0000027f2700780c */ /* 0x040fe40003f64270 */
[----:B------:R-:W-:-:S09]  /*1b20*/  ISETP.GT.AND P6, PT, R39, 0x7f, PT ;  /* 0x0000007f2700780c */ /* 0x000fd20003fc4270 */
[----:B------:R-:W-:Y:S01]  /*1b30*/  @!P4 IMAD.IADD R21, R21, 0x1, -R23 ;  /* 0x000000011515c824 */ /* 0x000fe200078e0a17 */
[----:B------:R-:W-:Y:S02]  /*1b40*/  LOP3.LUT R6, R6, R20, RZ, 0x3c, !PT ;  /* 0x0000001406067212 */ /* 0x000fe400078e3cff */
[----:B------:R-:W-:Y:S01]  /*1b50*/  @!P4 IADD3 R24, R24, 0x1, RZ ;  /* 0x000000011818c810 */ /* 0x000fe20007ffe0ff */
[----:B------:R-:W-:Y:S01]  /*1b60*/  BSSY B0, `(.L_x_57) ;  /* 0x0000032000007945 */ /* 0x000fe20003800000 */
[----:B---3--:R-:W-:Y:S01]  /*1b70*/  @!P2 STS [R0], R32 ;  /* 0x000000200000a388 */ /* 0x008fe20000000800 */
[----:B------:R-:W-:-:S03]  /*1b80*/  ISETP.GT.AND P2, PT, R39, 0x1ff, PT ;  /* 0x000001ff2700780c */ /* 0x000fc60003f44270 */
[----:B-----5:R-:W-:Y:S01]  /*1b90*/  @!P1 STS [R0+0x220], R19 ;  /* 0x0002201300009388 */ /* 0x020fe20000000800 */
[----:B------:R-:W-:-:S03]  /*1ba0*/  ISETP.GT.AND P1, PT, R39, 0x17f, PT ;  /* 0x0000017f2700780c */ /* 0x000fc60003f24270 */
[----:B------:R-:W-:Y:S01]  /*1bb0*/  @!P0 STS [R0+0x440], R26 ;  /* 0x0004401a00008388 */ /* 0x000fe20000000800 */
[----:B------:R-:W-:-:S03]  /*1bc0*/  ISETP.GT.AND P0, PT, R39, 0xff, PT ;  /* 0x000000ff2700780c */ /* 0x000fc60003f04270 */
[----:B------:R-:W-:Y:S01]  /*1bd0*/  @!P3 STS [R0+0x660], R33 ;  /* 0x000660210000b388 */ /* 0x000fe20000000800 */
[----:B------:R-:W-:-:S03]  /*1be0*/  ISETP.GE.U32.AND P3, PT, R21, R23, PT ;  /* 0x000000171500720c */ /* 0x000fc60003f66070 */
[----:B----4-:R-:W-:Y:S01]  /*1bf0*/  @!P2 STS [R0+0x880], R27 ;  /* 0x0008801b0000a388 */ /* 0x010fe20000000800 */
[----:B------:R-:W-:-:S03]  /*1c00*/  ISETP.GE.AND P2, PT, R6, RZ, PT ;  /* 0x000000ff0600720c */ /* 0x000fc60003f46270 */
[----:B--2---:R-:W-:Y:S04]  /*1c10*/  @!P1 STS [R0+0xaa0], R29 ;  /* 0x000aa01d00009388 */ /* 0x004fe80000000800 */
[----:B------:R-:W-:Y:S04]  /*1c20*/  @!P0 STS [R0+0xcc0], R34 ;  /* 0x000cc02200008388 */ /* 0x000fe80000000800 */
[----:B------:R0:W-:Y:S01]  /*1c30*/  @!P6 STS [R0+0xee0], R28 ;  /* 0x000ee01c0000e388 */ /* 0x0001e20000000800 */
[----:B------:R-:W-:Y:S01]  /*1c40*/  ISETP.NE.AND P0, PT, R20, RZ, PT ;  /* 0x000000ff1400720c */ /* 0x000fe20003f05270 */
[----:B------:R-:W-:-:S04]  /*1c50*/  @P3 VIADD R24, R24, 0x1 ;  /* 0x0000000118183836 */ /* 0x000fc80000000000 */
[----:B------:R-:W-:Y:S01]  /*1c60*/  IMAD.MOV.U32 R6, RZ, RZ, R24 ;  /* 0x000000ffff067224 */ /* 0x000fe200078e0018 */
[----:B0-----:R-:W-:-:S04]  /*1c70*/  LOP3.LUT R0, R31, R15, RZ, 0xfc, !PT ;  /* 0x0000000f1f007212 */ /* 0x001fc800078efcff */
[----:B------:R-:W-:Y:S01]  /*1c80*/  ISETP.NE.U32.AND P1, PT, R0, RZ, PT ;  /* 0x000000ff0000720c */ /* 0x000fe20003f25070 */
[----:B------:R-:W-:Y:S02]  /*1c90*/  @!P2 IMAD.MOV R6, RZ, RZ, -R6 ;  /* 0x000000ffff06a224 */ /* 0x000fe400078e0a06 */
[----:B------:R-:W-:-:S10]  /*1ca0*/  @!P0 LOP3.LUT R6, RZ, R20, RZ, 0x33, !PT ;  /* 0x00000014ff068212 */ /* 0x000fd400078e33ff */
        /* <DEDUP_REMOVED lines=10> */
.L_x_58:
        /* <DEDUP_REMOVED lines=19> */
.L_x_59:
[----:B------:R-:W-:Y:S05]  /*1e80*/  BSYNC B0 ;  /* 0x0000000000007941 */ /* 0x000fea0003800000 */
.L_x_57:
[----:B------:R-:W-:Y:S01]  /*1e90*/  BAR.SYNC.DEFER_BLOCKING 0x0 ;  /* 0x0000000000007b1d */ /* 0x000fe20000010000 */
[----:B------:R-:W-:Y:S01]  /*1ea0*/  LEA.HI R10, R10, R39, RZ, 0x3 ;  /* 0x000000270a0a7211 */ /* 0x000fe200078f18ff */
[----:B------:R-:W-:Y:S01]  /*1eb0*/  IMAD.MOV.U32 R36, RZ, RZ, -0x800000 ;  /* 0xff800000ff247424 */ /* 0x000fe200078e00ff */
[----:B------:R-:W-:Y:S01]  /*1ec0*/  MOV R35, 0xff800000 ;  /* 0xff80000000237802 */ /* 0x000fe20000000f00 */
[----:B------:R-:W-:Y:S01]  /*1ed0*/  IMAD.MOV.U32 R37, RZ, RZ, -0x800000 ;  /* 0xff800000ff257424 */ /* 0x000fe200078e00ff */
[----:B------:R-:W-:Y:S01]  /*1ee0*/  LOP3.LUT R0, R10, 0xfffffff8, RZ, 0xc0, !PT ;  /* 0xfffffff80a007812 */ /* 0x000fe200078ec0ff */
[----:B------:R-:W-:Y:S01]  /*1ef0*/  IMAD.MOV.U32 R34, RZ, RZ, -0x800000 ;  /* 0xff800000ff227424 */ /* 0x000fe200078e00ff */
[----:B------:R-:W-:Y:S01]  /*1f00*/  MOV R30, 0xff800000 ;  /* 0xff800000001e7802 */ /* 0x000fe20000000f00 */
[----:B------:R-:W-:Y:S01]  /*1f10*/  IMAD.MOV.U32 R32, RZ, RZ, -0x800000 ;  /* 0xff800000ff207424 */ /* 0x000fe200078e00ff */
[----:B------:R-:W-:Y:S01]  /*1f20*/  IABS R20, R3 ;  /* 0x0000000300147213 */ /* 0x000fe20000000000 */
[----:B------:R-:W-:Y:S01]  /*1f30*/  IMAD.IADD R39, R39, 0x1, -R0 ;  /* 0x0000000127277824 */ /* 0x000fe200078e0a00 */
[----:B------:R-:W-:Y:S01]  /*1f40*/  ULDC.U8 UR4, c[0x0][0x3d9] ;  /* 0x0000f64000047ab9 */ /* 0x000fe20000000000 */
[----:B------:R-:W-:Y:S01]  /*1f50*/  IMAD.MOV.U32 R33, RZ, RZ, -0x800000 ;  /* 0xff800000ff217424 */ /* 0x000fe200078e00ff */
[----:B------:R-:W0:Y:S01]  /*1f60*/  I2F.RP R29, R20 ;  /* 0x00000014001d7306 */ /* 0x000e220000209400 */
[----:B------:R-:W-:Y:S01]  /*1f70*/  IMAD R38, R39, 0x44, R7 ;  /* 0x0000004427267824 */ /* 0x000fe200078e0207 */
[----:B------:R-:W-:Y:S01]  /*1f80*/  SHF.R.S32.HI R7, RZ, 0x3, R10 ;  /* 0x00000003ff077819 */ /* 0x000fe2000001140a */
[----:B------:R-:W-:Y:S01]  /*1f90*/  IMAD.MOV.U32 R31, RZ, RZ, -0x800000 ;  /* 0xff800000ff1f7424 */ /* 0x000fe200078e00ff */
[----:B------:R-:W-:Y:S01]  /*1fa0*/  BSSY B1, `(.L_x_60) ;  /* 0x000025d000017945 */ /* 0x000fe20003800000 */
[----:B------:R-:W-:Y:S01]  /*1fb0*/  IMAD.MOV.U32 R44, RZ, RZ, RZ ;  /* 0x000000ffff2c7224 */ /* 0x000fe200078e00ff */
[----:B------:R-:W-:-:S05]  /*1fc0*/  LEA R38, R7, R38, 0x2 ;  /* 0x0000002607267211 */ /* 0x000fca00078e10ff */
[----:B------:R-:W-:Y:S04]  /*1fd0*/  @!P6 LDS R36, [R38] ;  /* 0x000000002624e984 */ /* 0x000fe80000000800 */
[----:B------:R-:W1:Y:S01]  /*1fe0*/  @!P6 LDS R37, [R38+0x220] ;  /* 0x000220002625e984 */ /* 0x000e620000000800 */
[----:B0-----:R-:W0:Y:S03]  /*1ff0*/  MUFU.RCP R29, R29 ;  /* 0x0000001d001d7308 */ /* 0x001e260000001000 */
[----:B------:R-:W2:Y:S04]  /*2000*/  @!P6 LDS R34, [R38+0x440] ;  /* 0x000440002622e984 */ /* 0x000ea80000000800 */
[----:B------:R-:W3:Y:S04]  /*2010*/  @!P6 LDS R35, [R38+0x660] ;  /* 0x000660002623e984 */ /* 0x000ee80000000800 */
[----:B------:R-:W4:Y:S04]  /*2020*/  @!P6 LDS R32, [R38+0x880] ;  /* 0x000880002620e984 */ /* 0x000f280000000800 */
[----:B------:R-:W5:Y:S01]  /*2030*/  @!P6 LDS R33, [R38+0xaa0] ;  /* 0x000aa0002621e984 */ /* 0x000f620000000800 */
[----:B0-----:R-:W-:-:S03]  /*2040*/  VIADD R29, R29, 0xffffffe ;  /* 0x0ffffffe1d1d7836 */ /* 0x001fc60000000000 */
[----:B------:R-:W0:Y:S01]  /*2050*/  @!P6 LDS R30, [R38+0xcc0] ;  /* 0x000cc000261ee984 */ /* 0x000e220000000800 */
[----:B------:R-:W-:Y:S03]  /*2060*/  F2I.FTZ.U32.TRUNC.NTZ R45, R29 ;  /* 0x0000001d002d7305 */ /* 0x000fe6000021f000 */
[----:B------:R-:W0:Y:S01]  /*2070*/  @!P6 LDS R31, [R38+0xee0] ;  /* 0x000ee000261fe984 */ /* 0x000e220000000800 */
[----:B-1----:R-:W-:-:S04]  /*2080*/  FMNMX.FTZ R10, R36, R37, !PT ;  /* 0x00000025240a7209 */ /* 0x002fc80007810000 */
[----:B--2---:R-:W-:-:S04]  /*2090*/  FMNMX.FTZ R10, R10, R34, !PT ;  /* 0x000000220a0a7209 */ /* 0x004fc80007810000 */
[----:B---3--:R-:W-:-:S04]  /*20a0*/  FMNMX.FTZ R10, R10, R35, !PT ;  /* 0x000000230a0a7209 */ /* 0x008fc80007810000 */
[----:B----4-:R-:W-:-:S04]  /*20b0*/  FMNMX.FTZ R10, R10, R32, !PT ;  /* 0x000000200a0a7209 */ /* 0x010fc80007810000 */
[----:B-----5:R-:W-:-:S04]  /*20c0*/  FMNMX.FTZ R10, R10, R33, !PT ;  /* 0x000000210a0a7209 */ /* 0x020fc80007810000 */
[----:B0-----:R-:W-:-:S04]  /*20d0*/  FMNMX.FTZ R10, R10, R30, !PT ;  /* 0x0000001e0a0a7209 */ /* 0x001fc80007810000 */
[----:B------:R-:W-:-:S05]  /*20e0*/  FMNMX.FTZ R10, R10, R31, !PT ;  /* 0x0000001f0a0a7209 */ /* 0x000fca0007810000 */
        /* <DEDUP_REMOVED lines=26> */
[----:B------:R-:W-:Y:S01]  /*2290*/  FADD.FTZ R21, -R19, R31 ;  /* 0x0000001f13157221 */ /* 0x000fe20000010100 */
[----:B------:R-:W-:-:S03]  /*22a0*/  FMUL.FTZ R22, R22, 1.4426950216293334961 ;  /* 0x3fb8aa3b16167820 */ /* 0x000fc60000410000 */
[----:B------:R-:W0:Y:S01]  /*22b0*/  MUFU.EX2 R27, R27 ;  /* 0x0000001b001b7308 */ /* 0x000e220000000800 */
[----:B------:R-:W-:-:S07]  /*22c0*/  FMUL.FTZ R21, R21, 1.4426950216293334961 ;  /* 0x3fb8aa3b15157820 */ /* 0x000fce0000410000 */
[----:B------:R-:W1:Y:S08]  /*22d0*/  MUFU.EX2 R26, R26 ;  /* 0x0000001a001a7308 */ /* 0x000e700000000800 */
[----:B------:R-:W2:Y:S01]  /*22e0*/  MUFU.EX2 R25, R25 ;  /* 0x0000001900197308 */ /* 0x000ea20000000800 */
[----:B0-----:R-:W-:Y:S01]  /*22f0*/  FADD.FTZ R27, R28, R27 ;  /* 0x0000001b1c1b7221 */ /* 0x001fe20000010000 */
[----:B------:R-:W-:-:S06]  /*2300*/  HFMA2.MMA R28, -RZ, RZ, 0, 0 ;  /* 0x00000000ff1c7435 */ /* 0x000fcc00000001ff */
[----:B------:R-:W0:Y:S01]  /*2310*/  MUFU.EX2 R24, R24 ;  /* 0x0000001800187308 */ /* 0x000e220000000800 */
[----:B-1----:R-:W-:Y:S01]  /*2320*/  FADD.FTZ R26, R27, R26 ;  /* 0x0000001a1b1a7221 */ /* 0x002fe20000010000 */
[----:B------:R-:W-:-:S04]  /*2330*/  IMAD.MOV R27, RZ, RZ, -R45 ;  /* 0x000000ffff1b7224 */ /* 0x000fc800078e0a2d */
[----:B------:R-:W-:Y:S02]  /*2340*/  IMAD R27, R27, R20, RZ ;  /* 0x000000141b1b7224 */ /* 0x000fe400078e02ff */
[----:B------:R-:W1:Y:S01]  /*2350*/  MUFU.EX2 R23, R23 ;  /* 0x0000001700177308 */ /* 0x000e620000000800 */
[----:B--2---:R-:W-:Y:S01]  /*2360*/  FADD.FTZ R25, R26, R25 ;  /* 0x000000191a197221 */ /* 0x004fe20000010000 */
[----:B------:R-:W-:-:S06]  /*2370*/  IMAD.HI.U32 R27, R45, R27, R44 ;  /* 0x0000001b2d1b7227 */ /* 0x000fcc00078e002c */
[----:B------:R-:W2:Y:S01]  /*2380*/  MUFU.EX2 R22, R22 ;  /* 0x0000001600167308 */ /* 0x000ea20000000800 */
[----:B0-----:R-:W-:-:S07]  /*2390*/  FADD.FTZ R24, R25, R24 ;  /* 0x0000001819187221 */ /* 0x001fce0000010000 */
[----:B------:R-:W0:Y:S01]  /*23a0*/  MUFU.EX2 R21, R21 ;  /* 0x0000001500157308 */ /* 0x000e220000000800 */
[----:B-1----:R-:W-:Y:S01]  /*23b0*/  FADD.FTZ R23, R24, R23 ;  /* 0x0000001718177221 */ /* 0x002fe20000010000 */
[----:B------:R-:W-:-:S06]  /*23c0*/  IADD3 R24, R20, UR5, RZ ;  /* 0x0000000514187c10 */ /* 0x000fcc000fffe0ff */
[----:B------:R-:W1:Y:S01]  /*23d0*/  MUFU.RCP R10, R10 ;  /* 0x0000000a000a7308 */ /* 0x000e620000001000 */
[----:B--2---:R-:W-:-:S04]  /*23e0*/  FADD.FTZ R22, R23, R22 ;  /* 0x0000001617167221 */ /* 0x004fc80000010000 */
[----:B0-----:R-:W-:Y:S01]  /*23f0*/  FADD.FTZ R21, R22, R21 ;  /* 0x0000001516157221 */ /* 0x001fe20000010000 */
[----:B------:R-:W-:-:S04]  /*2400*/  IABS R22, R24 ;  /* 0x0000001800167213 */ /* 0x000fc80000000000 */
[----:B------:R-:W0:Y:S01]  /*2410*/  SHFL.BFLY PT, R26, R21, 0x4, 0x1f ;  /* 0x0c801f00151a7f89 */ /* 0x000e2200000e0000 */
[----:B------:R-:W-:Y:S01]  /*2420*/  IMAD.HI.U32 R27, R27, R22, RZ ;  /* 0x000000161b1b7227 */ /* 0x000fe200078e00ff */
[----:B-1----:R-:W-:-:S04]  /*2430*/  IADD3 R10, R10, 0xffffffe, RZ ;  /* 0x0ffffffe0a0a7810 */ /* 0x002fc80007ffe0ff */
[----:B------:R-:W1:Y:S02]  /*2440*/  F2I.FTZ.U32.TRUNC.NTZ R29, R10 ;  /* 0x0000000a001d7305 */ /* 0x000e64000021f000 */
[--C-:B-1----:R-:W-:Y:S01]  /*2450*/  IMAD.MOV R23, RZ, RZ, -R29.reuse ;  /* 0x000000ffff177224 */ /* 0x102fe200078e0a1d */
[----:B------:R-:W-:Y:S01]  /*2460*/  IABS R10, R0 ;  /* 0x00000000000a7213 */ /* 0x000fe20000000000 */
[----:B0-----:R-:W-:Y:S01]  /*2470*/  FADD.FTZ R26, R21, R26 ;  /* 0x0000001a151a7221 */ /* 0x001fe20000010000 */
[----:B------:R-:W-:Y:S01]  /*2480*/  IABS R21, R3 ;  /* 0x0000000300157213 */ /* 0x000fe20000000000 */
[----:B------:R-:W-:Y:S02]  /*2490*/  IMAD R23, R23, R11, RZ ;  /* 0x0000000b17177224 */ /* 0x000fe400078e02ff */
[----:B------:R-:W-:Y:S01]  /*24a0*/  IMAD.MOV R10, RZ, RZ, -R10 ;  /* 0x000000ffff0a7224 */ /* 0x000fe200078e0a0a */
[----:B------:R-:W0:Y:S01]  /*24b0*/  SHFL.BFLY PT, R25, R26, 0x2, 0x1f ;  /* 0x0c401f001a197f89 */ /* 0x000e2200000e0000 */
[----:B------:R-:W-:Y:S01]  /*24c0*/  IMAD.HI.U32 R23, R29, R23, R28 ;  /* 0x000000171d177227 */ /* 0x000fe200078e001c */
[----:B------:R-:W-:-:S03]  /*24d0*/  MOV R29, 0x7f800000 ;  /* 0x7f800000001d7802 */ /* 0x000fc60000000f00 */
[----:B------:R-:W-:Y:S02]  /*24e0*/  IMAD.MOV R21, RZ, RZ, -R21 ;  /* 0x000000ffff157224 */ /* 0x000fe400078e0a15 */
[----:B------:R-:W-:-:S04]  /*24f0*/  IMAD.HI.U32 R23, R23, R22, RZ ;  /* 0x0000001617177227 */ /* 0x000fc800078e00ff */
[----:B------:R-:W-:-:S05]  /*2500*/  IMAD R21, R27, R21, R22 ;  /* 0x000000151b157224 */ /* 0x000fca00078e0216 */
[----:B------:R-:W-:Y:S01]  /*2510*/  ISETP.GT.U32.AND P4, PT, R20, R21, PT ;  /* 0x000000151400720c */ /* 0x000fe20003f84070 */
[----:B0-----:R-:W-:Y:S01]  /*2520*/  FADD.FTZ R25, R26, R25 ;  /* 0x000000191a197221 */ /* 0x001fe20000010000 */
[----:B------:R-:W-:Y:S02]  /*2530*/  IMAD R26, R23, R10, R22 ;  /* 0x0000000a171a7224 */ /* 0x000fe400078e0216 */
[----:B------:R-:W0:Y:S09]  /*2540*/  S2R R10, SR_TID.X ;  /* 0x00000000000a7919 */ /* 0x000e320000002100 */
[----:B------:R-:W-:Y:S01]  /*2550*/  @!P4 IADD3 R21, R21, -R20, RZ ;  /* 0x800000141515c210 */ /* 0x000fe20007ffe0ff */
[----:B------:R-:W1:Y:S01]  /*2560*/  SHFL.BFLY PT, R22, R25, 0x1, 0x1f ;  /* 0x0c201f0019167f89 */ /* 0x000e6200000e0000 */
[----:B------:R-:W-:-:S02]  /*2570*/  ISETP.GT.U32.AND P1, PT, R11, R26, PT ;  /* 0x0000001a0b00720c */ /* 0x000fc40003f24070 */
[-C--:B------:R-:W-:Y:S02]  /*2580*/  ISETP.GE.U32.AND P2, PT, R21, R20.reuse, PT ;  /* 0x000000141500720c */ /* 0x080fe40003f46070 */
[----:B------:R-:W-:Y:S02]  /*2590*/  @!P4 IADD3 R27, R27, 0x1, RZ ;  /* 0x000000011b1bc810 */ /* 0x000fe40007ffe0ff */
[----:B------:R-:W-:Y:S02]  /*25a0*/  ISETP.GT.AND P4, PT, R4, RZ, PT ;  /* 0x000000ff0400720c */ /* 0x000fe40003f84270 */
[C---:B------:R-:W-:Y:S02]  /*25b0*/  LOP3.LUT R21, R24.reuse, R20, RZ, 0x3c, !PT ;  /* 0x0000001418157212 */ /* 0x040fe400078e3cff */
[----:B------:R-:W-:Y:S02]  /*25c0*/  LOP3.LUT R24, R24, R0, RZ, 0x3c, !PT ;  /* 0x0000000018187212 */ /* 0x000fe400078e3cff */
[----:B------:R-:W-:Y:S01]  /*25d0*/  ISETP.GE.AND P3, PT, R21, RZ, PT ;  /* 0x000000ff1500720c */ /* 0x000fe20003f66270 */
[----:B------:R-:W-:Y:S01]  /*25e0*/  @!P1 IMAD.IADD R26, R26, 0x1, -R11 ;  /* 0x000000011a1a9824 */ /* 0x000fe200078e0a0b */
[----:B------:R-:W-:Y:S01]  /*25f0*/  LEA.HI.SX32 R21, R3, 0x1, 0x1 ;  /* 0x0000000103157811 */ /* 0x000fe200078f0aff */
[----:B------:R-:W-:Y:S01]  /*2600*/  @!P1 VIADD R23, R23, 0x1 ;  /* 0x0000000117179836 */ /* 0x000fe20000000000 */
[----:B------:R-:W-:-:S02]  /*2610*/  @P2 IADD3 R27, R27, 0x1, RZ ;  /* 0x000000011b1b2810 */ /* 0x000fc40007ffe0ff */
[----:B------:R-:W-:Y:S02]  /*2620*/  ISETP.GE.U32.AND P5, PT, R26, R11, PT ;  /* 0x0000000b1a00720c */ /* 0x000fe40003fa6070 */
[----:B------:R-:W2:Y:S01]  /*2630*/  LDC R11, c[0x0][0x2c4] ;  /* 0x0000b100ff0b7b82 */ /* 0x000ea20000000800 */
[----:B------:R-:W-:Y:S01]  /*2640*/  SHF.R.S32.HI R26, RZ, 0x1f, R3 ;  /* 0x0000001fff1a7819 */ /* 0x000fe20000011403 */
[----:B-1----:R-:W-:Y:S01]  /*2650*/  FADD.FTZ R25, R25, R22 ;  /* 0x0000001619197221 */ /* 0x002fe20000010000 */
[----:B------:R-:W-:Y:S02]  /*2660*/  ISETP.GE.AND P2, PT, R24, RZ, PT ;  /* 0x000000ff1800720c */ /* 0x000fe40003f46270 */
[----:B------:R-:W-:Y:S02]  /*2670*/  SHF.R.S32.HI R24, RZ, 0x1f, R4 ;  /* 0x0000001fff187819 */ /* 0x000fe40000011404 */
[----:B------:R-:W-:Y:S02]  /*2680*/  FSETP.NE.FTZ.AND P1, PT, R25, RZ, PT ;  /* 0x000000ff1900720b */ /* 0x000fe40003f35000 */
[----:B------:R-:W-:-:S02]  /*2690*/  @!P0 IADD3 R21, R26, RZ, RZ ;  /* 0x000000ff1a158210 */ /* 0x000fc40007ffe0ff */
[----:B------:R-:W-:Y:S01]  /*26a0*/  @P5 VIADD R23, R23, 0x1 ;  /* 0x0000000117175836 */ /* 0x000fe20000000000 */
[----:B------:R-:W-:Y:S02]  /*26b0*/  ISETP.NE.AND P5, PT, R3, RZ, PT ;  /* 0x000000ff0300720c */ /* 0x000fe40003fa5270 */
[----:B------:R-:W-:Y:S02]  /*26c0*/  ISETP.NE.AND P0, PT, R0, RZ, PT ;  /* 0x000000ff0000720c */ /* 0x000fe40003f05270 */
[----:B------:R-:W-:Y:S01]  /*26d0*/  LEA.HI.SX32 R22, R4, 0x1, 0x1 ;  /* 0x0000000104167811 */ /* 0x000fe200078f0aff */
[----:B------:R-:W-:Y:S01]  /*26e0*/  @!P4 IMAD.MOV R22, RZ, RZ, R24 ;  /* 0x000000ffff16c224 */ /* 0x000fe200078e0218 */
[C---:B0-----:R-:W-:Y:S01]  /*26f0*/  LOP3.LUT P4, RZ, R10.reuse, 0x7, RZ, 0xc0, !PT ;  /* 0x000000070aff7812 */ /* 0x041fe2000788c0ff */
[----:B------:R-:W-:Y:S01]  /*2700*/  @!P2 IMAD.MOV R23, RZ, RZ, -R23 ;  /* 0x000000ffff17a224 */ /* 0x000fe200078e0a17 */
[----:B------:R-:W-:Y:S01]  /*2710*/  @!P3 IADD3 R27, -R27, RZ, RZ ;  /* 0x000000ff1b1bb210 */ /* 0x000fe20007ffe1ff */
[----:B------:R-:W0:Y:S01]  /*2720*/  @P1 MUFU.LG2 R24, R25 ;  /* 0x0000001900181308 */ /* 0x000e220000000c00 */
[----:B------:R-:W-:-:S02]  /*2730*/  ISETP.GT.OR P4, PT, R10, 0x7f, P4 ;  /* 0x0000007f0a00780c */ /* 0x000fc40002784670 */
[----:B------:R-:W-:Y:S02]  /*2740*/  ISETP.NE.AND P3, PT, RZ, UR4, PT ;  /* 0x00000004ff007c0c */ /* 0x000fe4000bf65270 */
[----:B------:R-:W-:Y:S02]  /*2750*/  @!P5 LOP3.LUT R27, RZ, R20, RZ, 0x33, !PT ;  /* 0x00000014ff1bd212 */ /* 0x000fe400078e33ff */
[----:B--2---:R-:W-:Y:S02]  /*2760*/  SEL R11, R11, 0x1, !P3 ;  /* 0x000000010b0b7807 */ /* 0x004fe40005800000 */
[----:B------:R-:W-:Y:S02]  /*2770*/  ISETP.LT.U32.AND P2, PT, R8, R27, PT ;  /* 0x0000001b0800720c */ /* 0x000fe40003f41070 */
[----:B------:R-:W-:Y:S01]  /*2780*/  SHF.R.S32.HI R20, RZ, 0x1f, R27 ;  /* 0x0000001fff147819 */ /* 0x000fe2000001141b */
[----:B------:R-:W-:Y:S01]  /*2790*/  IMAD R6, R6, R11, RZ ;  /* 0x0000000b06067224 */ /* 0x000fe200078e02ff */
[----:B------:R-:W-:-:S02]  /*27a0*/  @!P0 LOP3.LUT R23, RZ, R0, RZ, 0x33, !PT ;  /* 0x00000000ff178212 */ /* 0x000fc400078e33ff */
[----:B------:R-:W-:Y:S01]  /*27b0*/  ISETP.LT.AND.EX P2, PT, R9, R20, PT, P2 ;  /* 0x000000140900720c */ /* 0x000fe20003f41320 */
[----:B0-----:R-:W-:Y:S02]  /*27c0*/  @P1 FFMA.FTZ R29, R24, 0.69314718246459960938, R19 ;  /* 0x3f317218181d1823 */ /* 0x001fe40000010013 */
        /* <DEDUP_REMOVED lines=53> */
.L_x_64:
        /* <DEDUP_REMOVED lines=22> */
.L_x_65:
[----:B------:R-:W-:Y:S05]  /*2c80*/  BSYNC B0 ;  /* 0x0000000000007941 */ /* 0x000fea0003800000 */
.L_x_63:
        /* <DEDUP_REMOVED lines=8> */
[----:B------:R-:W-:Y:S05]  /*2d10*/  CALL.REL.NOINC `($__internal_1_$__cuda_sm20_div_s64) ;  /* 0x0000002000f87944 */ /* 0x000fea0003c00000 */
        /* <DEDUP_REMOVED lines=11> */
.L_x_67:
        /* <DEDUP_REMOVED lines=22> */
.L_x_68:
[----:B------:R-:W-:Y:S05]  /*2f30*/  BSYNC B0 ;  /* 0x0000000000007941 */ /* 0x000fea0003800000 */
.L_x_66:
        /* <DEDUP_REMOVED lines=11> */
[----:B------:R-:W-:Y:S05]  /*2ff0*/  CALL.REL.NOINC `($__internal_1_$__cuda_sm20_div_s64) ;  /* 0x0000002000407944 */ /* 0x000fea0003c00000 */
        /* <DEDUP_REMOVED lines=12> */
.L_x_70:
        /* <DEDUP_REMOVED lines=22> */
.L_x_71:
[----:B------:R-:W-:Y:S05]  /*3220*/  BSYNC B0 ;  /* 0x0000000000007941 */ /* 0x000fea0003800000 */
.L_x_69:
        /* <DEDUP_REMOVED lines=52> */
.L_x_73:
        /* <DEDUP_REMOVED lines=23> */
.L_x_74:
[----:B------:R-:W-:Y:S05]  /*36e0*/  BSYNC B0 ;  /* 0x0000000000007941 */ /* 0x000fea0003800000 */
.L_x_72:
        /* <DEDUP_REMOVED lines=20> */
.L_x_76:
        /* <DEDUP_REMOVED lines=22> */
.L_x_77:
[----:B------:R-:W-:Y:S05]  /*3990*/  BSYNC B0 ;  /* 0x0000000000007941 */ /* 0x000fea0003800000 */
.L_x_75:
        /* <DEDUP_REMOVED lines=22> */
.L_x_79:
        /* <DEDUP_REMOVED lines=23> */
.L_x_80:
[----:B------:R-:W-:Y:S05]  /*3c70*/  BSYNC B0 ;  /* 0x0000000000007941 */ /* 0x000fea0003800000 */
.L_x_78:
        /* <DEDUP_REMOVED lines=39> */
.L_x_82:
        /* <DEDUP_REMOVED lines=23> */
.L_x_83:
[----:B------:R-:W-:Y:S05]  /*4060*/  BSYNC B0 ;  /* 0x0000000000007941 */ /* 0x000fea0003800000 */
.L_x_81:
        /* <DEDUP_REMOVED lines=31> */
.L_x_85:
        /* <DEDUP_REMOVED lines=23> */
.L_x_86:
[----:B------:R-:W-:Y:S05]  /*43d0*/  BSYNC B0 ;  /* 0x0000000000007941 */ /* 0x000fea0003800000 */
.L_x_84:
        /* <DEDUP_REMOVED lines=21> */
.L_x_62:
[----:B------:R-:W-:Y:S02]  /*4530*/  ULDC.64 UR4, c[0x0][0x2b0] ;  /* 0x0000ac0000047ab9 */ /* 0x000fe40000000a00 */
[----:B------:R-:W-:-:S04]  /*4540*/  LEA R2, P0, R44, UR4, 0x2 ;  /* 0x000000042c027c11 */ /* 0x000fc8000f8010ff */
[----:B------:R-:W-:-:S05]  /*4550*/  LEA.HI.X R3, R44, UR5, R45, 0x2, P0 ;  /* 0x000000052c037c11 */ /* 0x000fca00080f142d */
[----:B------:R0:W-:Y:S04]  /*4560*/  STG.E desc[UR8][R2.64], R29 ;  /* 0x0000001d02007986 */ /* 0x0001e8000c101908 */
.L_x_61:
[----:B------:R-:W-:Y:S05]  /*4570*/  BSYNC B1 ;  /* 0x0000000000017941 */ /* 0x000fea0003800000 */
.L_x_60:
[----:B------:R-:W2:Y:S01]  /*4580*/  LDC R0, c[0x0][0x3c4] ;  /* 0x0000f100ff007b82 */ /* 0x000ea20000000800 */
[C---:B0-----:R-:W-:Y:S01]  /*4590*/  IADD3 R2, R39.reuse, 0x8, RZ ;  /* 0x0000000827027810 */ /* 0x041fe20007ffe0ff */
[----:B-1----:R-:W-:Y:S01]  /*45a0*/  HFMA2.MMA R4, -RZ, RZ, 0, 0 ;  /* 0x00000000ff047435 */ /* 0x002fe200000001ff */
[C---:B------:R-:W-:Y:S01]  /*45b0*/  IMAD.SHL.U32 R16, R39.reuse, 0x4, RZ ;  /* 0x0000000427107824 */ /* 0x040fe200078e00ff */
        /* <DEDUP_REMOVED lines=12> */
[----:B------:R-:W-:Y:S02]  /*4680*/  VIADD R2, R39, 0x28 ;  /* 0x0000002827027836 */ /* 0x000fe40000000000 */
[C---:B------:R-:W-:Y:S01]  /*4690*/  @!P4 FADD.FTZ R34, -R29.reuse, R34 ;  /* 0x000000221d22c221 */ /* 0x040fe20000010100 */
[----:B------:R-:W0:Y:S02]  /*46a0*/  @!P0 MUFU.EX2 R3, R3 ;  /* 0x0000000300038308 */ /* 0x000e240000000800 */
[----:B------:R-:W-:Y:S01]  /*46b0*/  ISETP.GE.OR P1, PT, R2, R0, P6 ;  /* 0x000000000200720c */ /* 0x000fe20003726670 */
[----:B------:R-:W-:Y:S01]  /*46c0*/  @!P3 FADD.FTZ R35, -R29, R35 ;  /* 0x000000231d23b221 */ /* 0x000fe20000010100 */
[----:B------:R-:W-:Y:S01]  /*46d0*/  IADD3 R2, R39, 0x30, RZ ;  /* 0x0000003027027810 */ /* 0x000fe20007ffe0ff */
[----:B------:R-:W-:-:S02]  /*46e0*/  @!P4 FMUL.FTZ R34, R34, 1.4426950216293334961 ;  /* 0x3fb8aa3b2222c820 */ /* 0x000fc40000410000 */
[----:B------:R-:W-:Y:S01]  /*46f0*/  @!P3 FMUL.FTZ R35, R35, 1.4426950216293334961 ;  /* 0x3fb8aa3b2323b820 */ /* 0x000fe20000410000 */
[----:B------:R-:W1:Y:S01]  /*4700*/  @!P5 MUFU.EX2 R37, R37 ;  /* 0x000000250025d308 */ /* 0x000e620000000800 */
[----:B------:R-:W-:-:S04]  /*4710*/  @!P2 FADD.FTZ R32, -R29, R32 ;  /* 0x000000201d20a221 */ /* 0x000fc80000010100 */
[----:B------:R-:W-:Y:S02]  /*4720*/  @!P2 FMUL.FTZ R32, R32, 1.4426950216293334961 ;  /* 0x3fb8aa3b2020a820 */ /* 0x000fe40000410000 */
[----:B------:R-:W-:Y:S01]  /*4730*/  @!P1 FADD.FTZ R33, -R29, R33 ;  /* 0x000000211d219221 */ /* 0x000fe20000010100 */
[----:B0-----:R-:W-:Y:S01]  /*4740*/  @!P0 STS [R38], R3 ;  /* 0x0000000326008388 */ /* 0x001fe20000000800 */
[----:B------:R-:W-:Y:S01]  /*4750*/  ISETP.GE.OR P0, PT, R2, R0, P6 ;  /* 0x000000000200720c */ /* 0x000fe20003706670 */
[----:B------:R-:W0:Y:S01]  /*4760*/  @!P4 MUFU.EX2 R34, R34 ;  /* 0x000000220022c308 */ /* 0x000e220000000800 */
[----:B------:R-:W-:Y:S01]  /*4770*/  IADD3 R2, R39, 0x38, RZ ;  /* 0x0000003827027810 */ /* 0x000fe20007ffe0ff */
[----:B------:R-:W-:-:S03]  /*4780*/  @!P1 FMUL.FTZ R33, R33, 1.4426950216293334961 ;  /* 0x3fb8aa3b21219820 */ /* 0x000fc60000410000 */
[----:B------:R-:W-:Y:S01]  /*4790*/  ISETP.GE.OR P6, PT, R2, R0, P6 ;  /* 0x000000000200720c */ /* 0x000fe200037c6670 */
[----:B-1----:R-:W-:Y:S02]  /*47a0*/  @!P5 STS [R38+0x220], R37 ;  /* 0x000220252600d388 */ /* 0x002fe40000000800 */
[----:B------:R-:W1:Y:S04]  /*47b0*/  @!P3 MUFU.EX2 R35, R35 ;  /* 0x000000230023b308 */ /* 0x000e680000000800 */
[----:B------:R-:W-:-:S04]  /*47c0*/  @!P0 FADD.FTZ R30, -R29, R30 ;  /* 0x0000001e1d1e8221 */ /* 0x000fc80000010100 */
[----:B------:R-:W-:Y:S01]  /*47d0*/  @!P0 FMUL.FTZ R30, R30, 1.4426950216293334961 ;  /* 0x3fb8aa3b1e1e8820 */ /* 0x000fe20000410000 */
[----:B------:R-:W2:Y:S01]  /*47e0*/  @!P2 MUFU.EX2 R32, R32 ;  /* 0x000000200020a308 */ /* 0x000ea20000000800 */
[----:B------:R-:W-:Y:S01]  /*47f0*/  @!P6 FADD.FTZ R29, -R29, R31 ;  /* 0x0000001f1d1de221 */ /* 0x000fe20000010100 */
[----:B0-----:R-:W-:Y:S03]  /*4800*/  @!P4 STS [R38+0x440], R34 ;  /* 0x000440222600c388 */ /* 0x001fe60000000800 */
[----:B------:R-:W-:-:S03]  /*4810*/  @!P6 FMUL.FTZ R2, R29, 1.4426950216293334961 ;  /* 0x3fb8aa3b1d02e820 */ /* 0x000fc60000410000 */
[----:B------:R-:W0:Y:S01]  /*4820*/  @!P0 MUFU.EX2 R30, R30 ;  /* 0x0000001e001e8308 */ /* 0x000e220000000800 */
[----:B-1----:R-:W-:Y:S07]  /*4830*/  @!P3 STS [R38+0x660], R35 ;  /* 0x000660232600b388 */ /* 0x002fee0000000800 */
[----:B------:R-:W1:Y:S01]  /*4840*/  @!P1 MUFU.EX2 R33, R33 ;  /* 0x0000002100219308 */ /* 0x000e620000000800 */
[----:B--2---:R-:W-:Y:S07]  /*4850*/  @!P2 STS [R38+0x880], R32 ;  /* 0x000880202600a388 */ /* 0x004fee0000000800 */
[----:B------:R-:W2:Y:S01]  /*4860*/  @!P6 MUFU.EX2 R2, R2 ;  /* 0x000000020002e308 */ /* 0x000ea20000000800 */
[----:B0-----:R-:W-:Y:S01]  /*4870*/  @!P0 STS [R38+0xcc0], R30 ;  /* 0x000cc01e26008388 */ /* 0x001fe20000000800 */
[----:B------:R-:W-:-:S02]  /*4880*/  ISETP.GE.AND P0, PT, R0, 0x1, PT ;  /* 0x000000010000780c */ /* 0x000fc40003f06270 */
[----:B------:R-:W-:Y:S01]  /*4890*/  MOV R0, RZ ;  /* 0x000000ff00007202 */ /* 0x000fe20000000f00 */
[----:B-1----:R-:W-:Y:S04]  /*48a0*/  @!P1 STS [R38+0xaa0], R33 ;  /* 0x000aa02126009388 */ /* 0x002fe80000000800 */
[----:B--2---:R0:W-:Y:S02]  /*48b0*/  @!P6 STS [R38+0xee0], R2 ;  /* 0x000ee0022600e388 */ /* 0x0041e40000000800 */
        /* <DEDUP_REMOVED lines=26> */
.L_x_90:
        /* <DEDUP_REMOVED lines=12> */
.L_x_89:
[----:B------:R-:W-:Y:S05]  /*4b20*/  BSYNC B0 ;  /* 0x0000000000007941 */ /* 0x000fea0003800000 */
.L_x_88:
        /* <DEDUP_REMOVED lines=8> */
.L_x_87:
        /* <DEDUP_REMOVED lines=85> */
        .weak           $__internal_1_$__cuda_sm20_div_s64
        .type           $__internal_1_$__cuda_sm20_div_s64,@function
        .size           $__internal_1_$__cuda_sm20_div_s64,(.L_x_5277 - $__internal_1_$__cuda_sm20_div_s64)
$__internal_1_$__cuda_sm20_div_s64:
        /* <DEDUP_REMOVED lines=83> */
[----:B------:R-:W-:Y:S06]  /*5630*/  RET.REL.NODEC R22 `(_ZN5flash32flash_fwd_splitkv_combine_kernelI23Flash_fwd_kernel_traitsILi32ELi64ELi256ELi4ELb0ELb0EN7cutlass6half_tE19Flash_kernel_traitsILi32ELi64ELi256ELi4ES3_EELi16ELi6ELb0EEEvNS_16Flash_fwd_paramsE) ;  /* 0xffffffa816707950 */ /* 0x000fec0003c3ffff */
.L_x_91:
        /* <DEDUP_REMOVED lines=12> */
.L_x_5277:


//--------------------- .text._ZN5flash32flash_fwd_splitkv_combine_kernelI23Flash_fwd_kernel_traitsILi32ELi64ELi256ELi4ELb0ELb0EN7cutlass6half_tE19Flash_kernel_traitsILi32ELi64ELi256ELi4ES3_EELi16ELi5ELb0EEEvNS_16Flash_fwd_paramsE --------------------------
	.section	.text._ZN5flash32flash_fwd_splitkv_combine_kernelI23Flash_fwd_kernel_traitsILi32ELi64ELi256ELi4ELb0ELb0EN7cutlass6half_tE19Flash_kernel_traitsILi32ELi64ELi256ELi4ES3_EELi16ELi5ELb0EEEvNS_16Flash_fwd_paramsE,"ax",@progbits
	.align	128
        .global         _ZN5flash32flash_fwd_splitkv_combine_kernelI23Flash_fwd_kernel_traitsILi32ELi64ELi256ELi4ELb0ELb0EN7cutlass6half_tE19Flash_kernel_traitsILi32ELi64ELi256ELi4ES3_EELi16ELi5ELb0EEEvNS_16Flash_fwd_paramsE
        .type           _ZN5flash32flash_fwd_splitkv_combine_kernelI23Flash_fwd_kernel_traitsILi32ELi64ELi256ELi4ELb0ELb0EN7cutlass6half_tE19Flash_kernel_traitsILi32ELi64ELi256ELi4ES3_EELi16ELi5ELb0EEEvNS_16Flash_fwd_paramsE,@function
        .size           _ZN5flash32flash_fwd_splitkv_combine_kernelI23Flash_fwd_kernel_traitsILi32ELi64ELi256ELi4ELb0ELb0EN7cutlass6half_tE19Flash_kernel_traitsILi32ELi64ELi256ELi4ES3_EELi16ELi5ELb0EEEvNS_16Flash_fwd_paramsE,(.L_x_5278 - _ZN5flash32flash_fwd_splitkv_combine_kernelI23Flash_fwd_kernel_traitsILi32ELi64ELi256ELi4ELb0ELb0EN7cutlass6half_tE19Flash_kernel_traitsILi32ELi64ELi256ELi4ES3_EELi16ELi5ELb0EEEvNS_16Flash_fwd_paramsE)
        .other          _ZN5flash32flash_fwd_splitkv_combine_kernelI23Flash_fwd_kernel_traitsILi32ELi64ELi256ELi4ELb0ELb0EN7cutlass6half_tE19Flash_kernel_traitsILi32ELi64ELi256ELi4ES3_EELi16ELi5ELb0EEEvNS_16Flash_fwd_paramsE,@"STO_CUDA_ENTRY STV_DEFAULT"
_ZN5flash32flash_fwd_splitkv_combine_kernelI23Flash_fwd_kernel_traitsILi32ELi64ELi256ELi4ELb0ELb0EN7cutlass6half_tE19Flash_kernel_traitsILi32ELi64ELi256ELi4ES3_EELi16ELi5ELb0EEEvNS_16Flash_fwd_paramsE:
.text._ZN5flash32flash_fwd_splitkv_combine_kernelI23Flash_fwd_kernel_traitsILi32ELi64ELi256ELi4ELb0ELb0EN7cutlass6half_tE19Flash_kernel_traitsILi32ELi64ELi256ELi4ES3_EELi16ELi5ELb0EEEvNS_16Flash_fwd_paramsE:
[----:B------:R-:W-:Y:S08]  /*0000*/  LDC R1, c[0x0][0x28] ;  /* 0x00000a00ff017b82 */ /* 0x000ff00000000800 */
[----:B------:R-:W0:Y:S01]  /*0010*/  LDC.64 R26, c[0x0][0x2c0] ;  /* 0x0000b000ff1a7b82 */ /* 0x000e220000000a00 */
[----:B------:R-:W-:-:S07]  /*0020*/  ULDC UR5, c[0x0][0x270] ;  /* 0x00009c0000057ab9 */ /* 0x000fce0000000800 */
[----:B------:R-:W1:Y:S01]  /*0030*/  S2UR UR7, SR_CTAID.X ;  /* 0x00000000000779c3 */ /* 0x000e620000002500 */
[----:B0-----:R-:W-:Y:S01]  /*0040*/  IMAD R12, R26, UR5, RZ ;  /* 0x000000051a0c7c24 */ /* 0x001fe2000f8e02ff */
[----:B------:R-:W-:Y:S01]  /*0050*/  SHF.R.S32.HI R0, RZ, 0x1f, R27 ;  /* 0x0000001fff007819 */ /* 0x000fe2000001141b */
[----:B------:R-:W-:Y:S02]  /*0060*/  USHF.R.S32.HI UR5, URZ, 0x1f, UR5 ;  /* 0x0000001f3f057899 */ /* 0x000fe40008011405 */
[----:B------:R-:W-:Y:S01]  /*0070*/  IMAD R12, R12, R27, RZ ;  /* 0x0000001b0c0c7224 */ /* 0x000fe200078e02ff */
[----:B-1----:R-:W-:-:S04]  /*0080*/  USHF.L.U32 UR7, UR7, 0x4, URZ ;  /* 0x0000000407077899 */ /* 0x002fc8000800063f */
        /* <DEDUP_REMOVED lines=14> */
[----:B------:R-:W-:Y:S05]  /*0170*/  CALL.REL.NOINC `($__internal_2_$__cuda_sm20_div_s64) ;  /* 0x0000004400c47944 */ /* 0x000fea0003c00000 */
[----:B------:R-:W-:Y:S05]  /*0180*/  BRA `(.L_x_93) ;  /* 0x00000000004c7947 */ /* 0x000fea0003800000 */
.L_x_92:
[----:B------:R-:W0:Y:S01]  /*0190*/  I2F.U32.RP R4, R27 ;  /* 0x0000001b00047306 */ /* 0x000e220000209000 */
[----:B------:R-:W-:Y:S02]  /*01a0*/  ISETP.NE.U32.AND P0, PT, R27, RZ, PT ;  /* 0x000000ff1b00720c */ /* 0x000fe40003f05070 */
[----:B------:R-:W-:-:S05]  /*01b0*/  MOV R21, RZ ;  /* 0x000000ff00157202 */ /* 0x000fca0000000f00 */
[----:B0-----:R-:W0:Y:S02]  /*01c0*/  MUFU.RCP R3, R4 ;  /* 0x0000000400037308 */ /* 0x001e240000001000 */
[----:B0-----:R-:W-:-:S06]  /*01d0*/  VIADD R3, R3, 0xffffffe ;  /* 0x0ffffffe03037836 */ /* 0x001fcc0000000000 */
[----:B------:R-:W0:Y:S02]  /*01e0*/  F2I.FTZ.U32.TRUNC.NTZ R3, R3 ;  /* 0x0000000300037305 */ /* 0x000e24000021f000 */
[----:B0-----:R-:W-:-:S04]  /*01f0*/  IMAD.MOV R2, RZ, RZ, -R3 ;  /* 0x000000ffff027224 */ /* 0x001fc800078e0a03 */
[----:B------:R-:W-:Y:S01]  /*0200*/  IMAD R7, R2, R27, RZ ;  /* 0x0000001b02077224 */ /* 0x000fe200078e02ff */
[----:B------:R-:W-:-:S10]  /*0210*/  HFMA2.MMA R2, -RZ, RZ, 0, 0 ;  /* 0x00000000ff027435 */ /* 0x000fd400000001ff */
        /* <DEDUP_REMOVED lines=10> */
.L_x_93:
        /* <DEDUP_REMOVED lines=10> */
[----:B------:R-:W-:Y:S02]  /*0360*/  MOV R19, R21 ;  /* 0x0000001500137202 */ /* 0x000fe40000000f00 */
[----:B------:R-:W-:Y:S02]  /*0370*/  MOV R24, 0x390 ;  /* 0x0000039000187802 */ /* 0x000fe40000000f00 */
[----:B------:R-:W-:Y:S05]  /*0380*/  CALL.REL.NOINC `($__internal_2_$__cuda_sm20_div_s64) ;  /* 0x0000004400407944 */ /* 0x000fea0003c00000 */
[----:B------:R-:W-:Y:S02]  /*0390*/  MOV R6, R20 ;  /* 0x0000001400067202 */ /* 0x000fe40000000f00 */
[----:B------:R-:W-:Y:S01]  /*03a0*/  MOV R7, R21 ;  /* 0x0000001500077202 */ /* 0x000fe20000000f00 */
[----:B------:R-:W-:Y:S05]  /*03b0*/  BRA `(.L_x_96) ;  /* 0x00000000004c7947 */ /* 0x000fea0003800000 */
.L_x_95:
[----:B------:R-:W0:Y:S01]  /*03c0*/  I2F.U32.RP R8, R26 ;  /* 0x0000001a00087306 */ /* 0x000e220000209000 */
[----:B------:R-:W-:-:S07]  /*03d0*/  ISETP.NE.U32.AND P0, PT, R26, RZ, PT ;  /* 0x000000ff1a00720c */ /* 0x000fce0003f05070 */
[----:B0-----:R-:W0:Y:S02]  /*03e0*/  MUFU.RCP R4, R8 ;  /* 0x0000000800047308 */ /* 0x001e240000001000 */
[----:B0-----:R-:W-:-:S06]  /*03f0*/  VIADD R4, R4, 0xffffffe ;  /* 0x0ffffffe04047836 */ /* 0x001fcc0000000000 */
[----:B------:R-:W0:Y:S02]  /*0400*/  F2I.FTZ.U32.TRUNC.NTZ R3, R4 ;  /* 0x0000000400037305 */ /* 0x000e24000021f000 */
[----:B0-----:R-:W-:-:S04]  /*0410*/  IMAD.MOV R2, RZ, RZ, -R3 ;  /* 0x000000ffff027224 */ /* 0x001fc800078e0a03 */
[----:B------:R-:W-:Y:S01]  /*0420*/  IMAD R7, R2, R26, RZ ;  /* 0x0000001a02077224 */ /* 0x000fe200078e02ff */
[----:B------:R-:W-:-:S10]  /*0430*/  HFMA2.MMA R2, -RZ, RZ, 0, 0 ;  /* 0x00000000ff027435 */ /* 0x000fd400000001ff */
[----:B------:R-:W-:-:S06]  /*0440*/  IMAD.HI.U32 R7, R3, R7, R2 ;  /* 0x0000000703077227 */ /* 0x000fcc00078e0002 */
[----:B------:R-:W-:Y:S01]  /*0450*/  IMAD.HI.U32 R6, R7, R20, RZ ;  /* 0x0000001407067227 */ /* 0x000fe200078e00ff */
[----:B------:R-:W-:-:S03]  /*0460*/  MOV R7, RZ ;  /* 0x000000ff00077202 */ /* 0x000fc60000000f00 */
        /* <DEDUP_REMOVED lines=8> */
.L_x_96:
[----:B------:R-:W-:Y:S05]  /*04f0*/  BSYNC B0 ;  /* 0x0000000000007941 */ /* 0x000fea0003800000 */
.L_x_94:
        /* <DEDUP_REMOVED lines=26> */
[----:B------:R-:W-:-:S02]  /*06a0*/  ISETP.GE.AND P0, PT, R8, RZ, PT ;  /* 0x000000ff0800720c */ /* 0x000fc40003f06270 */
[----:B------:R-:W-:-:S05]  /*06b0*/  LEA.HI.SX32 R8, R3, 0x1, 0x1 ;  /* 0x0000000103087811 */ /* 0x000fca00078f0aff */
[----:B------:R-:W-:Y:S01]  /*06c0*/  @P2 VIADD R11, R11, 0x1 ;  /* 0x000000010b0b2836 */ /* 0x000fe20000000000 */
[----:B------:R-:W-:-:S03]  /*06d0*/  ISETP.GT.AND P2, PT, R3, RZ, PT ;  /* 0x000000ff0300720c */ /* 0x000fc60003f44270 */
[----:B------:R-:W-:-:S04]  /*06e0*/  IMAD.MOV.U32 R17, RZ, RZ, R11 ;  /* 0x000000ffff117224 */ /* 0x000fc800078e000b */
[----:B------:R-:W-:Y:S01]  /*06f0*/  @!P0 IMAD.MOV R17, RZ, RZ, -R17 ;  /* 0x000000ffff118224 */ /* 0x000fe200078e0a11 */
[----:B------:R-:W-:Y:S02]  /*0700*/  @!P1 LOP3.LUT R17, RZ, R9, RZ, 0x33, !PT ;  /* 0x00000009ff119212 */ /* 0x000fe400078e33ff */
[----:B------:R-:W-:Y:S02]  /*0710*/  ISETP.GE.AND P1, PT, R4, RZ, PT ;  /* 0x000000ff0400720c */ /* 0x000fe40003f26270 */
[----:B------:R-:W-:Y:S02]  /*0720*/  ISETP.LT.U32.AND P0, PT, R26, R17, PT ;  /* 0x000000111a00720c */ /* 0x000fe40003f01070 */
[----:B------:R-:W-:Y:S02]  /*0730*/  SHF.R.S32.HI R16, RZ, 0x1f, R17 ;  /* 0x0000001fff107819 */ /* 0x000fe40000011411 */
[----:B------:R-:W-:Y:S02]  /*0740*/  SHF.R.S32.HI R9, RZ, 0x1f, R3 ;  /* 0x0000001fff097819 */ /* 0x000fe40000011403 */
[----:B------:R-:W-:-:S03]  /*0750*/  ISETP.LT.AND.EX P0, PT, R25, R16, PT, P0 ;  /* 0x000000101900720c */ /* 0x000fc60003f01300 */
[----:B------:R-:W-:Y:S01]  /*0760*/  @!P2 IMAD.MOV R8, RZ, RZ, R9 ;  /* 0x000000ffff08a224 */ /* 0x000fe200078e0209 */
[C---:B------:R-:W-:Y:S01]  /*0770*/  SEL R16, R25.reuse, R16, P0 ;  /* 0x0000001019107207 */ /* 0x040fe20000000000 */
[----:B------:R-:W-:Y:S01]  /*0780*/  @!P1 IMAD.MOV R11, RZ, RZ, -R11 ;  /* 0x000000ffff0b9224 */ /* 0x000fe200078e0a0b */
[----:B------:R-:W-:Y:S02]  /*0790*/  @!P3 LOP3.LUT R11, RZ, R3, RZ, 0x33, !PT ;  /* 0x00000003ff0bb212 */ /* 0x000fe400078e33ff */
[----:B------:R-:W-:Y:S02]  /*07a0*/  LOP3.LUT R4, R25, R16, RZ, 0xfc, !PT ;  /* 0x0000001019047212 */ /* 0x000fe400078efcff */
[----:B------:R-:W-:Y:S01]  /*07b0*/  SEL R17, R26, R17, P0 ;  /* 0x000000111a117207 */ /* 0x000fe20000000000 */
[----:B------:R-:W-:Y:S01]  /*07c0*/  IMAD R3, R11, R8, RZ ;  /* 0x000000080b037224 */ /* 0x000fe200078e02ff */
        /* <DEDUP_REMOVED lines=8> */
[----:B------:R-:W-:Y:S02]  /*0850*/  MOV R32, R20 ;  /* 0x0000001400207202 */ /* 0x000fe40000000f00 */
[----:B------:R-:W-:Y:S01]  /*0860*/  MOV R33, R21 ;  /* 0x0000001500217202 */ /* 0x000fe20000000f00 */
[----:B------:R-:W-:Y:S05]  /*0870*/  BRA `(.L_x_99) ;  /* 0x00000000004c7947 */ /* 0x000fea0003800000 */
.L_x_98:
        /* <DEDUP_REMOVED lines=19> */
.L_x_99:
[----:B------:R-:W-:Y:S05]  /*09b0*/  BSYNC B0 ;  /* 0x0000000000007941 */ /* 0x000fea0003800000 */
.L_x_97:
[----:B------:R-:W0:Y:S01]  /*09c0*/  LDC R8, c[0x0][0x2c4] ;  /* 0x0000b100ff087b82 */ /* 0x000e220000000800 */
[----:B------:R-:W-:Y:S01]  /*09d0*/  ULDC UR4, c[0x0][0x270] ;  /* 0x00009c0000047ab9 */ /* 0x000fe20000000800 */
[----:B------:R-:W-:Y:S01]  /*09e0*/  IABS R11, R3 ;  /* 0x00000003000b7213 */ /* 0x000fe20000000000 */
[----:B------:R-:W1:Y:S01]  /*09f0*/  S2R R35, SR_TID.X ;  /* 0x0000000000237919 */ /* 0x000e620000002100 */
[----:B------:R-:W-:Y:S02]  /*0a00*/  BSSY B0, `(.L_x_100) ;  /* 0x0000078000007945 */ /* 0x000fe40003800000 */
[----:B------:R-:W2:Y:S08]  /*0a10*/  I2F.RP R4, R11 ;  /* 0x0000000b00047306 */ /* 0x000eb00000209400 */
[----:B--2---:R-:W2:Y:S01]  /*0a20*/  MUFU.RCP R4, R4 ;  /* 0x0000000400047308 */ /* 0x004ea20000001000 */
[----:B0-----:R-:W-:Y:S01]  /*0a30*/  IMAD R9, R8, UR4, RZ ;  /* 0x0000000408097c24 */ /* 0x001fe2000f8e02ff */
[----:B------:R-:W-:Y:S01]  /*0a40*/  IABS R10, R8 ;  /* 0x00000008000a7213 */ /* 0x000fe20000000000 */
[----:B------:R-:W-:-:S03]  /*0a50*/  UIADD3 UR4, UR4, -0x1, URZ ;  /* 0xffffffff04047890 */ /* 0x000fc6000fffe03f */
[----:B------:R-:W-:Y:S02]  /*0a60*/  IABS R13, R9 ;  /* 0x00000009000d7213 */ /* 0x000fe40000000000 */
[----:B------:R-:W0:Y:S01]  /*0a70*/  I2F.RP R15, R10 ;  /* 0x0000000a000f7306 */ /* 0x000e220000209400 */
[----:B------:R-:W-:Y:S02]  /*0a80*/  ISETP.NE.AND P5, PT, R9, RZ, PT ;  /* 0x000000ff0900720c */ /* 0x000fe40003fa5270 */
[----:B------:R-:W-:Y:S01]  /*0a90*/  IMAD.IADD R22, R2, 0x1, R13 ;  /* 0x0000000102167824 */ /* 0x000fe200078e020d */
[----:B------:R-:W-:-:S04]  /*0aa0*/  IABS R2, R3 ;  /* 0x0000000300027213 */ /* 0x000fc80000000000 */
[----:B------:R-:W3:Y:S01]  /*0ab0*/  I2F.RP R20, R13 ;  /* 0x0000000d00147306 */ /* 0x000ee20000209400 */
[----:B--2---:R-:W-:Y:S02]  /*0ac0*/  VIADD R18, R4, 0xffffffe ;  /* 0x0ffffffe04127836 */ /* 0x004fe40000000000 */
[----:B------:R-:W-:-:S05]  /*0ad0*/  IMAD.MOV R2, RZ, RZ, -R2 ;  /* 0x000000ffff027224 */ /* 0x000fca00078e0a02 */
[----:B0-----:R-:W0:Y:S08]  /*0ae0*/  MUFU.RCP R24, R15 ;  /* 0x0000000f00187308 */ /* 0x001e300000001000 */
[----:B---3--:R-:W2:Y:S08]  /*0af0*/  MUFU.RCP R28, R20 ;  /* 0x00000014001c7308 */ /* 0x008eb00000001000 */
[----:B------:R-:W3:Y:S01]  /*0b00*/  F2I.FTZ.U32.TRUNC.NTZ R19, R18 ;  /* 0x0000001200137305 */ /* 0x000ee2000021f000 */
[----:B0-----:R-:W-:-:S07]  /*0b10*/  VIADD R24, R24, 0xffffffe ;  /* 0x0ffffffe18187836 */ /* 0x001fce0000000000 */
[----:B------:R-:W0:Y:S01]  /*0b20*/  F2I.FTZ.U32.TRUNC.NTZ R25, R24 ;  /* 0x0000001800197305 */ /* 0x000e22000021f000 */
[----:B--2---:R-:W-:Y:S01]  /*0b30*/  VIADD R28, R28, 0xffffffe ;  /* 0x0ffffffe1c1c7836 */ /* 0x004fe20000000000 */
[----:B------:R-:W-:Y:S01]  /*0b40*/  IABS R20, R22 ;  /* 0x0000001600147213 */ /* 0x000fe20000000000 */
[----:B---3--:R-:W-:-:S05]  /*0b50*/  IMAD.MOV R14, RZ, RZ, -R19 ;  /* 0x000000ffff0e7224 */ /* 0x008fca00078e0a13 */
[----:B------:R-:W2:Y:S01]  /*0b60*/  F2I.FTZ.U32.TRUNC.NTZ R29, R28 ;  /* 0x0000001c001d7305 */ /* 0x000ea2000021f000 */
[----:B------:R-:W-:Y:S02]  /*0b70*/  IMAD.MOV.U32 R18, RZ, RZ, RZ ;  /* 0x000000ffff127224 */ /* 0x000fe400078e00ff */
[----:B------:R-:W-:-:S04]  /*0b80*/  IMAD R14, R14, R11, RZ ;  /* 0x0000000b0e0e7224 */ /* 0x000fc800078e02ff */
[----:B------:R-:W-:Y:S01]  /*0b90*/  IMAD.HI.U32 R14, R19, R14, R18 ;  /* 0x0000000e130e7227 */ /* 0x000fe200078e0012 */
[----:B------:R-:W-:-:S03]  /*0ba0*/  IABS R19, R9 ;  /* 0x0000000900137213 */ /* 0x000fc60000000000 */
[----:B0-----:R-:W-:Y:S02]  /*0bb0*/  IMAD.MOV R15, RZ, RZ, -R25 ;  /* 0x000000ffff0f7224 */ /* 0x001fe400078e0a19 */
[----:B------:R-:W-:Y:S02]  /*0bc0*/  IMAD.MOV R19, RZ, RZ, -R19 ;  /* 0x000000ffff137224 */ /* 0x000fe400078e0a13 */
[----:B--2---:R-:W-:Y:S02]  /*0bd0*/  IMAD.MOV R4, RZ, RZ, -R29 ;  /* 0x000000ffff047224 */ /* 0x004fe400078e0a1d */
[----:B------:R-:W-:Y:S02]  /*0be0*/  IMAD.MOV.U32 R28, RZ, RZ, RZ ;  /* 0x000000ffff1c7224 */ /* 0x000fe400078e00ff */
[----:B------:R-:W-:Y:S02]  /*0bf0*/  IMAD R21, R4, R13, RZ ;  /* 0x0000000d04157224 */ /* 0x000fe400078e02ff */
[----:B------:R-:W-:-:S02]  /*0c00*/  VIADD R4, R11, UR4 ;  /* 0x000000040b047c36 */ /* 0x000fc40008000000 */
[----:B------:R-:W-:-:S03]  /*0c10*/  IMAD.HI.U32 R21, R29, R21, R28 ;  /* 0x000000151d157227 */ /* 0x000fc600078e001c */
[----:B------:R-:W-:Y:S01]  /*0c20*/  IABS R18, R4 ;  /* 0x0000000400127213 */ /* 0x000fe20000000000 */
[----:B------:R-:W-:Y:S02]  /*0c30*/  IMAD R15, R15, R10, RZ ;  /* 0x0000000a0f0f7224 */ /* 0x000fe400078e02ff */
[----:B------:R-:W-:-:S04]  /*0c40*/  IMAD.HI.U32 R21, R21, R20, RZ ;  /* 0x0000001415157227 */ /* 0x000fc800078e00ff */
[----:B------:R-:W-:Y:S02]  /*0c50*/  IMAD R26, R21, R19, R20 ;  /* 0x00000013151a7224 */ /* 0x000fe400078e0214 */
[----:B------:R-:W-:Y:S02]  /*0c60*/  IMAD.MOV.U32 R24, RZ, RZ, RZ ;  /* 0x000000ffff187224 */ /* 0x000fe400078e00ff */
[----:B------:R-:W-:Y:S01]  /*0c70*/  IMAD.HI.U32 R19, R14, R18, RZ ;  /* 0x000000120e137227 */ /* 0x000fe200078e00ff */
[----:B------:R-:W-:Y:S02]  /*0c80*/  ISETP.GT.U32.AND P4, PT, R13, R26, PT ;  /* 0x0000001a0d00720c */ /* 0x000fe40003f84070 */
[C---:B------:R-:W-:Y:S01]  /*0c90*/  LOP3.LUT R14, R22.reuse, R13, RZ, 0x3c, !PT ;  /* 0x0000000d160e7212 */ /* 0x040fe200078e3cff */
[----:B------:R-:W-:Y:S01]  /*0ca0*/  IMAD.HI.U32 R15, R25, R15, R24 ;  /* 0x0000000f190f7227 */ /* 0x000fe200078e0018 */
[----:B------:R-:W-:Y:S02]  /*0cb0*/  LOP3.LUT R22, R22, R8, RZ, 0x3c, !PT ;  /* 0x0000000816167212 */ /* 0x000fe400078e3cff */
[----:B------:R-:W-:Y:S01]  /*0cc0*/  ISETP.GE.AND P1, PT, R14, RZ, PT ;  /* 0x000000ff0e00720c */ /* 0x000fe20003f26270 */
[----:B------:R-:W-:Y:S01]  /*0cd0*/  IMAD R2, R19, R2, R18 ;  /* 0x0000000213027224 */ /* 0x000fe200078e0212 */
[----:B------:R-:W-:Y:S01]  /*0ce0*/  LEA.HI.SX32 R14, R9, 0x1, 0x1 ;  /* 0x00000001090e7811 */ /* 0x000fe200078f0aff */
[----:B------:R-:W-:-:S03]  /*0cf0*/  IMAD.HI.U32 R15, R15, R20, RZ ;  /* 0x000000140f0f7227 */ /* 0x000fc600078e00ff */
[----:B------:R-:W-:Y:S01]  /*0d00*/  ISETP.GT.U32.AND P3, PT, R11, R2, PT ;  /* 0x000000020b00720c */ /* 0x000fe20003f64070 */
[----:B------:R-:W-:Y:S01]  /*0d10*/  @!P4 IMAD.IADD R26, R26, 0x1, -R13 ;  /* 0x000000011a1ac824 */ /* 0x000fe200078e0a0d */
[----:B------:R-:W-:Y:S01]  /*0d20*/  IADD3 R23, -R15, RZ, RZ ;  /* 0x000000ff0f177210 */ /* 0x000fe20007ffe1ff */
[----:B------:R-:W-:-:S03]  /*0d30*/  @!P4 VIADD R21, R21, 0x1 ;  /* 0x000000011515c836 */ /* 0x000fc60000000000 */
[----:B------:R-:W-:Y:S01]  /*0d40*/  ISETP.GE.U32.AND P2, PT, R26, R13, PT ;  /* 0x0000000d1a00720c */ /* 0x000fe20003f46070 */
[----:B------:R-:W-:-:S05]  /*0d50*/  IMAD R23, R10, R23, R20 ;  /* 0x000000170a177224 */ /* 0x000fca00078e0214 */
[----:B------:R-:W-:Y:S01]  /*0d60*/  ISETP.GT.U32.AND P0, PT, R10, R23, PT ;  /* 0x000000170a00720c */ /* 0x000fe20003f04070 */
[----:B------:R-:W-:Y:S02]  /*0d70*/  @!P3 IMAD.IADD R2, R2, 0x1, -R11 ;  /* 0x000000010202b824 */ /* 0x000fe400078e0a0b */
[----:B------:R-:W-:Y:S01]  /*0d80*/  @!P3 VIADD R19, R19, 0x1 ;  /* 0x000000011313b836 */ /* 0x000fe20000000000 */
[----:B------:R-:W-:Y:S02]  /*0d90*/  ISETP.NE.AND P3, PT, R3, RZ, PT ;  /* 0x000000ff0300720c */ /* 0x000fe40003f65270 */
[-C--:B------:R-:W-:Y:S01]  /*0da0*/  ISETP.GE.U32.AND P6, PT, R2, R11.reuse, PT ;  /* 0x0000000b0200720c */ /* 0x080fe20003fc6070 */
[----:B------:R-:W-:Y:S01]  /*0db0*/  @P2 VIADD R21, R21, 0x1 ;  /* 0x0000000115152836 */ /* 0x000fe20000000000 */
[----:B------:R-:W-:-:S03]  /*0dc0*/  LOP3.LUT R2, R4, R11, RZ, 0x3c, !PT ;  /* 0x0000000b04027212 */ /* 0x000fc600078e3cff */
[----:B------:R-:W-:Y:S01]  /*0dd0*/  @!P1 IMAD.MOV R21, RZ, RZ, -R21 ;  /* 0x000000ffff159224 */ /* 0x000fe200078e0a15 */
[----:B------:R-:W-:Y:S01]  /*0de0*/  ISETP.GE.AND P2, PT, R2, RZ, PT ;  /* 0x000000ff0200720c */ /* 0x000fe20003f46270 */
[----:B------:R-:W-:Y:S01]  /*0df0*/  @!P0 IMAD.IADD R23, R23, 0x1, -R10 ;  /* 0x0000000117178824 */ /* 0x000fe200078e0a0a */
[----:B------:R-:W-:Y:S01]  /*0e00*/  @!P5 LOP3.LUT R21, RZ, R13, RZ, 0x33, !PT ;  /* 0x0000000dff15d212 */ /* 0x000fe200078e33ff */
[----:B------:R-:W-:Y:S01]  /*0e10*/  @!P0 VIADD R15, R15, 0x1 ;  /* 0x000000010f0f8836 */ /* 0x000fe20000000000 */
[----:B------:R-:W-:Y:S02]  /*0e20*/  ISETP.GE.AND P1, PT, R22, RZ, PT ;  /* 0x000000ff1600720c */ /* 0x000fe40003f26270 */
[----:B------:R-:W-:Y:S02]  /*0e30*/  ISETP.GE.U32.AND P4, PT, R23, R10, PT ;  /* 0x0000000a1700720c */ /* 0x000fe40003f86070 */
[----:B------:R-:W-:Y:S02]  /*0e40*/  ISETP.LT.U32.AND P0, PT, R6, R21, PT ;  /* 0x000000150600720c */ /* 0x000fe40003f01070 */
[----:B------:R-:W-:-:S02]  /*0e50*/  SHF.R.S32.HI R13, RZ, 0x1f, R21 ;  /* 0x0000001fff0d7819 */ /* 0x000fc40000011415 */
[----:B------:R-:W-:Y:S02]  /*0e60*/  @P6 IADD3 R19, R19, 0x1, RZ ;  /* 0x0000000113136810 */ /* 0x000fe40007ffe0ff */
[----:B------:R-:W-:Y:S02]  /*0e70*/  ISETP.LT.AND.EX P0, PT, R7, R13, PT, P0 ;  /* 0x0000000d0700720c */ /* 0x000fe40003f01300 */
[----:B------:R-:W-:Y:S01]  /*0e80*/  ISETP.GT.AND P5, PT, R9, RZ, PT ;  /* 0x000000ff0900720c */ /* 0x000fe20003fa4270 */
[----:B------:R-:W-:Y:S01]  /*0e90*/  @!P2 IMAD.MOV R19, RZ, RZ, -R19 ;  /* 0x000000ffff13a224 */ /* 0x000fe200078e0a13 */
[----:B------:R-:W-:Y:S01]  /*0ea0*/  @!P3 LOP3.LUT R19, RZ, R11, RZ, 0x33, !PT ;  /* 0x0000000bff13b212 */ /* 0x000fe200078e33ff */
[----:B------:R-:W-:Y:S01]  /*0eb0*/  @P4 VIADD R15, R15, 0x1 ;  /* 0x000000010f0f4836 */ /* 0x000fe20000000000 */
[C---:B------:R-:W-:Y:S02]  /*0ec0*/  SEL R11, R7.reuse, R13, P0 ;  /* 0x0000000d070b7207 */ /* 0x040fe40000000000 */
[----:B------:R-:W-:Y:S01]  /*0ed0*/  ISETP.NE.AND P2, PT, R8, RZ, PT ;  /* 0x000000ff0800720c */ /* 0x000fe20003f45270 */
[----:B------:R-:W-:Y:S01]  /*0ee0*/  @!P1 IMAD.MOV R15, RZ, RZ, -R15 ;  /* 0x000000ffff0f9224 */ /* 0x000fe200078e0a0f */
[----:B------:R-:W-:-:S02]  /*0ef0*/  LOP3.LUT R10, R7, R11, RZ, 0xfc, !PT ;  /* 0x0000000b070a7212 */ /* 0x000fc400078efcff */
[----:B------:R-:W-:Y:S02]  /*0f00*/  SHF.R.S32.HI R2, RZ, 0x1f, R9 ;  /* 0x0000001fff027819 */ /* 0x000fe40000011409 */
[----:B------:R-:W-:Y:S02]  /*0f10*/  ISETP.NE.U32.AND P1, PT, R10, RZ, PT ;  /* 0x000000ff0a00720c */ /* 0x000fe40003f25070 */
[----:B------:R-:W-:Y:S01]  /*0f20*/  ISETP.LT.U32.AND P3, PT, R32, R19, PT ;  /* 0x000000132000720c */ /* 0x000fe20003f61070 */
[----:B------:R-:W-:Y:S01]  /*0f30*/  @!P5 IMAD.MOV R14, RZ, RZ, R2 ;  /* 0x000000ffff0ed224 */ /* 0x000fe200078e0202 */
[----:B------:R-:W-:Y:S02]  /*0f40*/  SHF.R.S32.HI R9, RZ, 0x1f, R19 ;  /* 0x0000001fff097819 */ /* 0x000fe40000011413 */
[----:B------:R-:W-:Y:S02]  /*0f50*/  SEL R13, R6, R21, P0 ;  /* 0x00000015060d7207 */ /* 0x000fe40000000000 */
[----:B------:R-:W-:-:S02]  /*0f60*/  @!P2 LOP3.LUT R15, RZ, R8, RZ, 0x33, !PT ;  /* 0x00000008ff0fa212 */ /* 0x000fc400078e33ff */
[----:B------:R-:W-:-:S03]  /*0f70*/  ISETP.LT.AND.EX P3, PT, R33, R9, PT, P3 ;  /* 0x000000092100720c */ /* 0x000fc60003f61330 */
[----:B------:R-:W-:Y:S01]  /*0f80*/  IMAD R2, R15, R14, RZ ;  /* 0x0000000e0f027224 */ /* 0x000fe200078e02ff */
[----:B------:R-:W-:Y:S02]  /*0f90*/  SEL R15, R32, R19, P3 ;  /* 0x00000013200f7207 */ /* 0x000fe40001800000 */
[----:B------:R-:W-:Y:S01]  /*0fa0*/  SEL R14, R33, R9, P3 ;  /* 0x00000009210e7207 */ /* 0x000fe20001800000 */
[----:B-1----:R-:W-:Y:S06]  /*0fb0*/  @!P1 BRA `(.L_x_101) ;  /* 0x0000000000249947 */ /* 0x002fec0003800000 */
        /* <DEDUP_REMOVED lines=9> */
.L_x_101:
[----:B------:R-:W0:Y:S01]  /*1050*/  I2F.U32.RP R10, R13 ;  /* 0x0000000d000a7306 */ /* 0x000e220000209000 */
[----:B------:R-:W-:Y:S01]  /*1060*/  HFMA2.MMA R8, -RZ, RZ, 0, 0 ;  /* 0x00000000ff087435 */ /* 0x000fe200000001ff */
[----:B------:R-:W-:-:S06]  /*1070*/  ISETP.NE.U32.AND P0, PT, R13, RZ, PT ;  /* 0x000000ff0d00720c */ /* 0x000fcc0003f05070 */
[----:B0-----:R-:W0:Y:S02]  /*1080*/  MUFU.RCP R9, R10 ;  /* 0x0000000a00097308 */ /* 0x001e240000001000 */
[----:B0-----:R-:W-:-:S06]  /*1090*/  VIADD R9, R9, 0xffffffe ;  /* 0x0ffffffe09097836 */ /* 0x001fcc0000000000 */
[----:B------:R-:W0:Y:S02]  /*10a0*/  F2I.FTZ.U32.TRUNC.NTZ R9, R9 ;  /* 0x0000000900097305 */ /* 0x000e24000021f000 */
[----:B0-----:R-:W-:-:S04]  /*10b0*/  IMAD.MOV R7, RZ, RZ, -R9 ;  /* 0x000000ffff077224 */ /* 0x001fc800078e0a09 */
[----:B------:R-:W-:-:S04]  /*10c0*/  IMAD R7, R7, R13, RZ ;  /* 0x0000000d07077224 */ /* 0x000fc800078e02ff */
[----:B------:R-:W-:Y:S01]  /*10d0*/  IMAD.HI.U32 R7, R9, R7, R8 ;  /* 0x0000000709077227 */ /* 0x000fe200078e0008 */
[----:B------:R-:W-:-:S05]  /*10e0*/  MOV R9, RZ ;  /* 0x000000ff00097202 */ /* 0x000fca0000000f00 */
        /* <DEDUP_REMOVED lines=9> */
.L_x_102:
[----:B------:R-:W-:Y:S05]  /*1180*/  BSYNC B0 ;  /* 0x0000000000007941 */ /* 0x000fea0003800000 */
.L_x_100:
        /* <DEDUP_REMOVED lines=10> */
[----:B------:R-:W-:Y:S01]  /*1230*/  VIADD R37, R25, 0x10 ;  /* 0x0000001019257836 */ /* 0x000fe20000000000 */
        /* <DEDUP_REMOVED lines=12> */
[----:B------:R-:W-:Y:S01]  /*1300*/  @!P1 IMAD.WIDE.U32 R44, R12, R25, R42 ;  /* 0x000000190c2c9225 */ /* 0x000fe200078e002a */
[----:B------:R-:W-:Y:S02]  /*1310*/  @!P5 SHF.R.S32.HI R29, RZ, 0x1f, R31 ;  /* 0x0000001fff1dd819 */ /* 0x000fe4000001141f */
[----:B------:R-:W-:Y:S01]  /*1320*/  @!P4 SHF.R.S32.HI R39, RZ, 0x1f, R37 ;  /* 0x0000001fff27c819 */ /* 0x000fe20000011425 */
[-C--:B------:R-:W-:Y:S02]  /*1330*/  @!P1 IMAD R26, R41, R12.reuse, RZ ;  /* 0x0000000c291a9224 */ /* 0x080fe400078e02ff */
[----:B------:R-:W1:Y:S01]  /*1340*/  @!P3 LDC.64 R6, c[0x0][0x2b8] ;  /* 0x0000ae00ff06bb82 */ /* 0x000e620000000a00 */
[----:B------:R-:W-:Y:S02]  /*1350*/  @!P5 IMAD R28, R29, R12, RZ ;  /* 0x0000000c1d1cd224 */ /* 0x000fe400078e02ff */
[----:B------:R-:W-:-:S02]  /*1360*/  @!P1 IMAD R29, R25, R5, R26 ;  /* 0x00000005191d9224 */ /* 0x000fc400078e021a */
[----:B------:R-:W-:-:S03]  /*1370*/  @!P5 IMAD.WIDE.U32 R40, R12, R31, R42 ;  /* 0x0000001f0c28d225 */ /* 0x000fc600078e002a */
[----:B------:R-:W2:Y:S01]  /*1380*/  @!P4 LDC.64 R18, c[0x0][0x2b8] ;  /* 0x0000ae00ff12cb82 */ /* 0x000ea20000000a00 */
[----:B------:R-:W-:Y:S01]  /*1390*/  @!P5 IMAD R28, R31, R5, R28 ;  /* 0x000000051f1cd224 */ /* 0x000fe200078e021c */
[----:B------:R-:W-:Y:S01]  /*13a0*/  @!P3 SHF.R.S32.HI R31, RZ, 0x1f, R30 ;  /* 0x0000001fff1fb819 */ /* 0x000fe2000001141e */
[----:B------:R-:W-:Y:S02]  /*13b0*/  @!P4 IMAD R26, R39, R12, RZ ;  /* 0x0000000c271ac224 */ /* 0x000fe400078e02ff */
[----:B------:R-:W-:Y:S02]  /*13c0*/  @!P4 IMAD.MOV.U32 R38, RZ, RZ, R42 ;  /* 0x000000ffff26c224 */ /* 0x000fe400078e002a */
[----:B------:R-:W-:Y:S01]  /*13d0*/  @!P4 IMAD.MOV.U32 R39, RZ, RZ, R43 ;  /* 0x000000ffff27c224 */ /* 0x000fe200078e002b */
[----:B------:R-:W3:Y:S01]  /*13e0*/  @!P5 LDC.64 R20, c[0x0][0x2b8] ;  /* 0x0000ae00ff14db82 */ /* 0x000ee20000000a00 */
[----:B------:R-:W-:Y:S01]  /*13f0*/  @!P1 IMAD.IADD R29, R45, 0x1, R29 ;  /* 0x000000012d1d9824 */ /* 0x000fe200078e021d */
[----:B0-----:R-:W-:Y:S01]  /*1400*/  @!P1 LEA R22, P0, R44, R22, 0x2 ;  /* 0x000000162c169211 */ /* 0x001fe200078010ff */
[----:B------:R-:W-:-:S03]  /*1410*/  @!P4 IMAD.WIDE.U32 R38, R12, R37, R38 ;  /* 0x000000250c26c225 */ /* 0x000fc600078e0026 */
[----:B------:R-:W-:Y:S01]  /*1420*/  @!P1 LEA.HI.X R23, R44, R23, R29, 0x2, P0 ;  /* 0x000000172c179211 */ /* 0x000fe200000f141d */
[----:B------:R-:W-:Y:S02]  /*1430*/  @!P4 IMAD R26, R37, R5, R26 ;  /* 0x00000005251ac224 */ /* 0x000fe400078e021a */
[----:B------:R-:W-:Y:S02]  /*1440*/  @!P3 IMAD R31, R31, R12, RZ ;  /* 0x0000000c1f1fb224 */ /* 0x000fe400078e02ff */
[----:B------:R-:W-:Y:S02]  /*1450*/  @!P3 IMAD.MOV.U32 R36, RZ, RZ, R42 ;  /* 0x000000ffff24b224 */ /* 0x000fe400078e002a */
[----:B------:R-:W-:Y:S02]  /*1460*/  @!P3 IMAD.MOV.U32 R37, RZ, RZ, R43 ;  /* 0x000000ffff25b224 */ /* 0x000fe400078e002b */
[----:B------:R-:W-:Y:S02]  /*1470*/  IMAD.MOV.U32 R29, RZ, RZ, -0x800000 ;  /* 0xff800000ff1d7424 */ /* 0x000fe400078e00ff */
[----:B------:R-:W-:-:S04]  /*1480*/  @!P3 IMAD.WIDE.U32 R36, R12, R30, R36 ;  /* 0x0000001e0c24b225 */ /* 0x000fc800078e0024 */
[----:B------:R-:W-:Y:S01]  /*1490*/  @!P3 IMAD R31, R30, R5, R31 ;  /* 0x000000051e1fb224 */ /* 0x000fe200078e021f */
[----:B-1----:R-:W-:Y:S01]  /*14a0*/  @!P3 LEA R6, P0, R36, R6, 0x2 ;  /* 0x000000062406b211 */ /* 0x002fe200078010ff */
[----:B------:R0:W4:Y:S01]  /*14b0*/  @!P1 LDG.E R29, desc[UR8][R22.64] ;  /* 0x00000008161d9981 */ /* 0x000122000c1e1900 */
[----:B------:R-:W-:Y:S01]  /*14c0*/  @!P4 IMAD.IADD R26, R39, 0x1, R26 ;  /* 0x00000001271ac824 */ /* 0x000fe200078e021a */
[----:B--2---:R-:W-:Y:S01]  /*14d0*/  @!P4 LEA R18, P1, R38, R18, 0x2 ;  /* 0x000000122612c211 */ /* 0x004fe200078210ff */
[----:B------:R-:W-:Y:S01]  /*14e0*/  @!P3 IMAD.IADD R31, R37, 0x1, R31 ;  /* 0x00000001251fb824 */ /* 0x000fe200078e021f */
[----:B---3--:R-:W-:Y:S01]  /*14f0*/  @!P5 LEA R20, P2, R40, R20, 0x2 ;  /* 0x000000142814d211 */ /* 0x008fe200078410ff */
[----:B------:R-:W-:Y:S01]  /*1500*/  @!P5 IMAD.IADD R28, R41, 0x1, R28 ;  /* 0x00000001291cd824 */ /* 0x000fe200078e021c */
[----:B------:R-:W-:Y:S01]  /*1510*/  @!P4 LEA.HI.X R19, R38, R19, R26, 0x2, P1 ;  /* 0x000000132613c211 */ /* 0x000fe200008f141a */
[----:B------:R-:W-:Y:S01]  /*1520*/  IMAD.MOV.U32 R26, RZ, RZ, -0x800000 ;  /* 0xff800000ff1a7424 */ /* 0x000fe200078e00ff */
[----:B------:R-:W-:-:S02]  /*1530*/  @!P3 LEA.HI.X R7, R36, R7, R31, 0x2, P0 ;  /* 0x000000072407b211 */ /* 0x000fc400000f141f */
[----:B------:R-:W-:Y:S01]  /*1540*/  @!P5 LEA.HI.X R21, R40, R21, R28, 0x2, P2 ;  /* 0x000000152815d211 */ /* 0x000fe200010f141c */
[----:B------:R-:W1:Y:S04]  /*1550*/  LDC R31, c[0x0][0x270] ;  /* 0x00009c00ff1f7b82 */ /* 0x000e680000000800 */
[----:B------:R2:W3:Y:S01]  /*1560*/  @!P5 LDG.E R26, desc[UR8][R20.64] ;  /* 0x00000008141ad981 */ /* 0x0004e2000c1e1900 */
[----:B0-----:R-:W-:Y:S02]  /*1570*/  IMAD.MOV.U32 R22, RZ, RZ, -0x800000 ;  /* 0xff800000ff167424 */ /* 0x001fe400078e00ff */
[----:B------:R-:W-:-:S04]  /*1580*/  IMAD.MOV.U32 R23, RZ, RZ, -0x800000 ;  /* 0xff800000ff177424 */ /* 0x000fc800078e00ff */
[----:B------:R0:W5:Y:S04]  /*1590*/  @!P3 LDG.E R22, desc[UR8][R6.64] ;  /* 0x000000080616b981 */ /* 0x000168000c1e1900 */
[----:B------:R0:W5:Y:S01]  /*15a0*/  @!P4 LDG.E R23, desc[UR8][R18.64] ;  /* 0x000000081217c981 */ /* 0x000162000c1e1900 */
[----:B-1----:R-:W-:-:S04]  /*15b0*/  IABS R28, R31 ;  /* 0x0000001f001c7213 */ /* 0x002fc80000000000 */
[----:B------:R-:W1:Y:S08]  /*15c0*/  I2F.U32.RP R34, R28 ;  /* 0x0000001c00227306 */ /* 0x000e700000209000 */
[----:B-1----:R-:W1:Y:S01]  /*15d0*/  MUFU.RCP R36, R34 ;  /* 0x0000002200247308 */ /* 0x002e620000001000 */
[----:B--2---:R-:W2:Y:S01]  /*15e0*/  S2R R20, SR_CgaCtaId ;  /* 0x0000000000147919 */ /* 0x004ea20000008800 */
[----:B-1----:R-:W-:-:S06]  /*15f0*/  VIADD R36, R36, 0xffffffe ;  /* 0x0ffffffe24247836 */ /* 0x002fcc0000000000 */
[----:B------:R-:W1:Y:S01]  /*1600*/  F2I.FTZ.U32.TRUNC.NTZ R37, R36 ;  /* 0x0000002400257305 */ /* 0x000e62000021f000 */
[----:B0-----:R-:W-:Y:S02]  /*1610*/  IABS R6, R4 ;  /* 0x0000000400067213 */ /* 0x001fe40000000000 */
[----:B------:R-:W-:Y:S01]  /*1620*/  IABS R18, R31 ;  /* 0x0000001f00127213 */ /* 0x000fe20000000000 */
[----:B-1----:R-:W-:Y:S02]  /*1630*/  IMAD.MOV R30, RZ, RZ, -R37 ;  /* 0x000000ffff1e7224 */ /* 0x002fe400078e0a25 */
[----:B------:R-:W-:Y:S02]  /*1640*/  IMAD.MOV.U32 R36, RZ, RZ, RZ ;  /* 0x000000ffff247224 */ /* 0x000fe400078e00ff */
[----:B------:R-:W-:-:S04]  /*1650*/  IMAD R7, R30, R28, RZ ;  /* 0x0000001c1e077224 */ /* 0x000fc800078e02ff */
[----:B------:R-:W-:-:S04]  /*1660*/  IMAD.HI.U32 R7, R37, R7, R36 ;  /* 0x0000000725077227 */ /* 0x000fc800078e0024 */
[----:B------:R-:W-:Y:S02]  /*1670*/  IMAD.MOV R18, RZ, RZ, -R18 ;  /* 0x000000ffff127224 */ /* 0x000fe400078e0a12 */
[----:B------:R-:W-:-:S04]  /*1680*/  IMAD.HI.U32 R7, R7, R6, RZ ;  /* 0x0000000607077227 */ /* 0x000fc800078e00ff */
[----:B------:R-:W-:Y:S01]  /*1690*/  IMAD R19, R7, R18, R6 ;  /* 0x0000001207137224 */ /* 0x000fe200078e0206 */
[----:B------:R-:W-:-:S04]  /*16a0*/  MOV R21, 0x400 ;  /* 0x0000040000157802 */ /* 0x000fc80000000f00 */
[----:B------:R-:W-:Y:S02]  /*16b0*/  ISETP.GT.U32.AND P3, PT, R28, R19, PT ;  /* 0x000000131c00720c */ /* 0x000fe40003f64070 */
[----:B--2---:R-:W-:Y:S02]  /*16c0*/  LEA R6, R20, R21, 0x18 ;  /* 0x0000001514067211 */ /* 0x004fe400078ec0ff */
[C---:B------:R-:W-:Y:S02]  /*16d0*/  ISETP.GT.AND P6, PT, R35.reuse, 0x7f, PT ;  /* 0x0000007f2300780c */ /* 0x040fe40003fc4270 */
[----:B------:R-:W-:Y:S01]  /*16e0*/  ISETP.GT.AND P1, PT, R35, 0x17f, PT ;  /* 0x0000017f2300780c */ /* 0x000fe20003f24270 */
[----:B------:R-:W-:Y:S01]  /*16f0*/  IMAD R25, R25, 0x44, R6 ;  /* 0x0000004419197824 */ /* 0x000fe200078e0206 */
[C---:B------:R-:W-:Y:S02]  /*1700*/  ISETP.GT.AND P2, PT, R35.reuse, 0x1ff, PT ;  /* 0x000001ff2300780c */ /* 0x040fe40003f44270 */
[----:B------:R-:W-:Y:S01]  /*1710*/  ISETP.GT.AND P0, PT, R35, 0xff, PT ;  /* 0x000000ff2300780c */ /* 0x000fe20003f04270 */
[----:B------:R-:W-:-:S02]  /*1720*/  IMAD R25, R24, 0x4, R25 ;  /* 0x0000000418197824 */ /* 0x000fc400078e0219 */
[----:B------:R-:W-:Y:S01]  /*1730*/  @!P3 IMAD.IADD R19, R19, 0x1, -R28 ;  /* 0x000000011313b824 */ /* 0x000fe200078e0a1c */
[----:B------:R-:W-:-:S04]  /*1740*/  LOP3.LUT R18, R33, R14, RZ, 0xfc, !PT ;  /* 0x0000000e21127212 */ /* 0x000fc800078efcff */
[----:B------:R-:W-:Y:S02]  /*1750*/  ISETP.GE.U32.AND P4, PT, R19, R28, PT ;  /* 0x0000001c1300720c */ /* 0x000fe40003f86070 */
[----:B------:R-:W-:Y:S01]  /*1760*/  LOP3.LUT R4, R4, R31, RZ, 0x3c, !PT ;  /* 0x0000001f04047212 */ /* 0x000fe200078e3cff */
[----:B------:R-:W-:Y:S01]  /*1770*/  @!P3 VIADD R7, R7, 0x1 ;  /* 0x000000010707b836 */ /* 0x000fe20000000000 */
[----:B------:R-:W-:Y:S09]  /*1780*/  BSSY B0, `(.L_x_103) ;  /* 0x0000029000007945 */ /* 0x000ff20003800000 */
[----:B------:R-:W-:Y:S01]  /*1790*/  @P4 VIADD R7, R7, 0x1 ;  /* 0x0000000107074836 */ /* 0x000fe20000000000 */
[----:B----4-:R0:W-:Y:S01]  /*17a0*/  @!P2 STS [R25], R29 ;  /* 0x0000001d1900a388 */ /* 0x0101e20000000800 */
[----:B------:R-:W-:-:S02]  /*17b0*/  ISETP.GE.AND P2, PT, R4, RZ, PT ;  /* 0x000000ff0400720c */ /* 0x000fc40003f46270 */
[----:B------:R-:W-:Y:S01]  /*17c0*/  IMAD.MOV.U32 R4, RZ, RZ, R7 ;  /* 0x000000ffff047224 */ /* 0x000fe200078e0007 */
[----:B---3--:R0:W-:Y:S01]  /*17d0*/  @!P1 STS [R25+0x220], R26 ;  /* 0x0002201a19009388 */ /* 0x0081e20000000800 */
[----:B------:R-:W-:-:S03]  /*17e0*/  ISETP.NE.U32.AND P1, PT, R18, RZ, PT ;  /* 0x000000ff1200720c */ /* 0x000fc60003f25070 */
[----:B-----5:R0:W-:Y:S04]  /*17f0*/  @!P6 STS [R25+0x660], R22 ;  /* 0x000660161900e388 */ /* 0x0201e80000000800 */
[----:B------:R0:W-:Y:S01]  /*1800*/  @!P0 STS [R25+0x440], R23 ;  /* 0x0004401719008388 */ /* 0x0001e20000000800 */
[----:B------:R-:W-:Y:S01]  /*1810*/  ISETP.NE.AND P0, PT, R31, RZ, PT ;  /* 0x000000ff1f00720c */ /* 0x000fe20003f05270 */
[----:B------:R-:W-:-:S12]  /*1820*/  @!P2 IMAD.MOV R4, RZ, RZ, -R4 ;  /* 0x000000ffff04a224 */ /* 0x000fd800078e0a04 */
[----:B------:R-:W-:Y:S01]  /*1830*/  @!P0 LOP3.LUT R4, RZ, R31, RZ, 0x33, !PT ;  /* 0x0000001fff048212 */ /* 0x000fe200078e33ff */
[----:B------:R-:W-:Y:S06]  /*1840*/  @!P1 BRA `(.L_x_104) ;  /* 0x0000000000249947 */ /* 0x000fec0003800000 */
[----:B------:R-:W-:Y:S01]  /*1850*/  IMAD.MOV.U32 R28, RZ, RZ, R32 ;  /* 0x000000ffff1c7224 */ /* 0x000fe200078e0020 */
[----:B0-----:R-:W-:Y:S01]  /*1860*/  MOV R26, R15 ;  /* 0x0000000f001a7202 */ /* 0x001fe20000000f00 */
[----:B------:R-:W-:Y:S01]  /*1870*/  IMAD.MOV.U32 R19, RZ, RZ, R33 ;  /* 0x000000ffff137224 */ /* 0x000fe200078e0021 */
[----:B------:R-:W-:Y:S02]  /*1880*/  MOV R25, R14 ;  /* 0x0000000e00197202 */ /* 0x000fe40000000f00 */
[----:B------:R-:W-:Y:S02]  /*1890*/  MOV R24, 0x18b0 ;  /* 0x000018b000187802 */ /* 0x000fe40000000f00 */
[----:B------:R-:W-:Y:S05]  /*18a0*/  CALL.REL.NOINC `($__internal_2_$__cuda_sm20_div_s64) ;  /* 0x0000002c00f87944 */ /* 0x000fea0003c00000 */
[----:B------:R-:W-:Y:S02]  /*18b0*/  MOV R40, R20 ;  /* 0x0000001400287202 */ /* 0x000fe40000000f00 */
[----:B------:R-:W-:Y:S01]  /*18c0*/  MOV R41, R21 ;  /* 0x0000001500297202 */ /* 0x000fe20000000f00 */
[----:B------:R-:W-:Y:S05]  /*18d0*/  BRA `(.L_x_105) ;  /* 0x00000000004c7947 */ /* 0x000fea0003800000 */
.L_x_104:
[----:B------:R-:W1:Y:S01]  /*18e0*/  I2F.U32.RP R20, R15 ;  /* 0x0000000f00147306 */ /* 0x000e620000209000 */
[----:B------:R-:W-:Y:S02]  /*18f0*/  ISETP.NE.U32.AND P0, PT, R15, RZ, PT ;  /* 0x000000ff0f00720c */ /* 0x000fe40003f05070 */
[----:B------:R-:W-:-:S05]  /*1900*/  MOV R41, RZ ;  /* 0x000000ff00297202 */ /* 0x000fca0000000f00 */
[----:B-1----:R-:W1:Y:S02]  /*1910*/  MUFU.RCP R18, R20 ;  /* 0x0000001400127308 */ /* 0x002e640000001000 */
[----:B-1----:R-:W-:-:S06]  /*1920*/  VIADD R18, R18, 0xffffffe ;  /* 0x0ffffffe12127836 */ /* 0x002fcc0000000000 */
[----:B------:R1:W2:Y:S02]  /*1930*/  F2I.FTZ.U32.TRUNC.NTZ R19, R18 ;  /* 0x0000001200137305 */ /* 0x0002a4000021f000 */
[----:B-1----:R-:W-:Y:S01]  /*1940*/  HFMA2.MMA R18, -RZ, RZ, 0, 0 ;  /* 0x00000000ff127435 */ /* 0x002fe200000001ff */
        /* <DEDUP_REMOVED lines=12> */
.L_x_105:
[----:B------:R-:W-:Y:S05]  /*1a10*/  BSYNC B0 ;  /* 0x0000000000007941 */ /* 0x000fea0003800000 */
.L_x_103:
[----:B------:R-:W-:Y:S01]  /*1a20*/  BAR.SYNC.DEFER_BLOCKING 0x0 ;  /* 0x0000000000007b1d */ /* 0x000fe20000010000 */
[----:B------:R-:W-:Y:S01]  /*1a30*/  LEA.HI R7, R10, R35, RZ, 0x3 ;  /* 0x000000230a077211 */ /* 0x000fe200078f18ff */
[----:B------:R-:W-:Y:S01]  /*1a40*/  IMAD.MOV.U32 R36, RZ, RZ, -0x800000 ;  /* 0xff800000ff247424 */ /* 0x000fe200078e00ff */
[----:B------:R-:W-:Y:S01]  /*1a50*/  MOV R32, 0xff800000 ;  /* 0xff80000000207802 */ /* 0x000fe20000000f00 */
[----:B------:R-:W-:Y:S01]  /*1a60*/  IMAD.MOV.U32 R31, RZ, RZ, -0x800000 ;  /* 0xff800000ff1f7424 */ /* 0x000fe200078e00ff */
[----:B------:R-:W-:Y:S01]  /*1a70*/  LOP3.LUT R10, R7, 0xfffffff8, RZ, 0xc0, !PT ;  /* 0xfffffff8070a7812 */ /* 0x000fe200078ec0ff */
[----:B------:R-:W-:Y:S01]  /*1a80*/  IMAD.MOV.U32 R34, RZ, RZ, -0x800000 ;  /* 0xff800000ff227424 */ /* 0x000fe200078e00ff */
[----:B------:R-:W-:Y:S01]  /*1a90*/  SHF.R.S32.HI R7, RZ, 0x3, R7 ;  /* 0x00000003ff077819 */ /* 0x000fe20000011407 */
[----:B------:R-:W0:Y:S01]  /*1aa0*/  LDC R18, c[0x0][0x270] ;  /* 0x00009c00ff127b82 */ /* 0x000e220000000800 */
[----:B------:R-:W-:Y:S01]  /*1ab0*/  IABS R24, R2 ;  /* 0x0000000200187213 */ /* 0x000fe20000000000 */
[----:B------:R-:W-:Y:S01]  /*1ac0*/  IMAD.IADD R35, R35, 0x1, -R10 ;  /* 0x0000000123237824 */ /* 0x000fe200078e0a0a */
[----:B------:R-:W-:Y:S02]  /*1ad0*/  BSSY B1, `(.L_x_106) ;  /* 0x000023c000017945 */ /* 0x000fe40003800000 */
[----:B------:R-:W1:Y:S01]  /*1ae0*/  I2F.RP R10, R24 ;  /* 0x00000018000a7306 */ /* 0x000e620000209400 */
[----:B------:R-:W-:-:S04]  /*1af0*/  IMAD R6, R35, 0x44, R6 ;  /* 0x0000004423067824 */ /* 0x000fc800078e0206 */
[----:B------:R-:W-:-:S05]  /*1b00*/  IMAD R33, R7, 0x4, R6 ;  /* 0x0000000407217824 */ /* 0x000fca00078e0206 */
[----:B------:R-:W-:Y:S04]  /*1b10*/  @!P6 LDS R36, [R33] ;  /* 0x000000002124e984 */ /* 0x000fe80000000800 */
[----:B------:R-:W2:Y:S01]  /*1b20*/  @!P6 LDS R31, [R33+0x220] ;  /* 0x00022000211fe984 */ /* 0x000ea20000000800 */
[----:B-1----:R-:W1:Y:S03]  /*1b30*/  MUFU.RCP R10, R10 ;  /* 0x0000000a000a7308 */ /* 0x002e660000001000 */
[----:B------:R-:W3:Y:S01]  /*1b40*/  @!P6 LDS R32, [R33+0x440] ;  /* 0x000440002120e984 */ /* 0x000ee20000000800 */
[----:B0-----:R-:W-:-:S03]  /*1b50*/  IABS R22, R18 ;  /* 0x0000001200167213 */ /* 0x001fc60000000000 */
[----:B------:R-:W0:Y:S01]  /*1b60*/  @!P6 LDS R34, [R33+0x660] ;  /* 0x000660002122e984 */ /* 0x000e220000000800 */
[----:B-1----:R-:W-:Y:S01]  /*1b70*/  VIADD R42, R10, 0xffffffe ;  /* 0x0ffffffe0a2a7836 */ /* 0x002fe20000000000 */
[----:B------:R-:W-:-:S03]  /*1b80*/  IABS R10, R2 ;  /* 0x00000002000a7213 */ /* 0x000fc60000000000 */
[----:B------:R1:W-:Y:S01]  /*1b90*/  F2I.FTZ.U32.TRUNC.NTZ R43, R42 ;  /* 0x0000002a002b7305 */ /* 0x0003e2000021f000 */
[----:B------:R-:W-:Y:S01]  /*1ba0*/  IADD3 R10, RZ, -R10, RZ ;  /* 0x8000000aff0a7210 */ /* 0x000fe20007ffe0ff */
[----:B-1----:R-:W-:Y:S01]  /*1bb0*/  IMAD.MOV.U32 R42, RZ, RZ, RZ ;  /* 0x000000ffff2a7224 */ /* 0x002fe200078e00ff */
[----:B--2---:R-:W-:-:S04]  /*1bc0*/  FMNMX.FTZ R19, R36, R31, !PT ;  /* 0x0000001f24137209 */ /* 0x004fc80007810000 */
[----:B---3--:R-:W-:-:S04]  /*1bd0*/  FMNMX.FTZ R19, R19, R32, !PT ;  /* 0x0000002013137209 */ /* 0x008fc80007810000 */
[----:B0-----:R-:W-:-:S05]  /*1be0*/  FMNMX.FTZ R6, R19, R34, !PT ;  /* 0x0000002213067209 */ /* 0x001fca0007810000 */
[----:B------:R-:W0:Y:S02]  /*1bf0*/  SHFL.BFLY PT, R21, R6, 0x4, 0x1f ;  /* 0x0c801f0006157f89 */ /* 0x000e2400000e0000 */
[----:B0-----:R-:W-:Y:S02]  /*1c00*/  FMNMX.FTZ R21, R6, R21, !PT ;  /* 0x0000001506157209 */ /* 0x001fe40007810000 */
[----:B------:R-:W0:Y:S03]  /*1c10*/  I2F.U32.RP R6, R22 ;  /* 0x0000001600067306 */ /* 0x000e260000209000 */
[----:B------:R-:W1:Y:S05]  /*1c20*/  SHFL.BFLY PT, R20, R21, 0x2, 0x1f ;  /* 0x0c401f0015147f89 */ /* 0x000e6a00000e0000 */
[----:B0-----:R-:W0:Y:S01]  /*1c30*/  MUFU.RCP R6, R6 ;  /* 0x0000000600067308 */ /* 0x001e220000001000 */
[----:B-1----:R-:W-:-:S05]  /*1c40*/  FMNMX.FTZ R20, R21, R20, !PT ;  /* 0x0000001415147209 */ /* 0x002fca0007810000 */
[----:B------:R-:W1:Y:S01]  /*1c50*/  SHFL.BFLY PT, R19, R20, 0x1, 0x1f ;  /* 0x0c201f0014137f89 */ /* 0x000e6200000e0000 */
[----:B0-----:R-:W-:Y:S01]  /*1c60*/  VIADD R38, R6, 0xffffffe ;  /* 0x0ffffffe06267836 */ /* 0x001fe20000000000 */
[----:B------:R-:W-:-:S03]  /*1c70*/  IABS R6, R18 ;  /* 0x0000001200067213 */ /* 0x000fc60000000000 */
[----:B------:R0:W-:Y:S02]  /*1c80*/  F2I.FTZ.U32.TRUNC.NTZ R39, R38 ;  /* 0x0000002600277305 */ /* 0x0001e4000021f000 */
[----:B------:R-:W-:Y:S02]  /*1c90*/  IMAD.MOV R6, RZ, RZ, -R6 ;  /* 0x000000ffff067224 */ /* 0x000fe400078e0a06 */
[----:B0-----:R-:W-:Y:S01]  /*1ca0*/  IMAD.MOV.U32 R38, RZ, RZ, RZ ;  /* 0x000000ffff267224 */ /* 0x001fe200078e00ff */
[----:B-1----:R-:W-:-:S04]  /*1cb0*/  FMNMX.FTZ R19, R20, R19, !PT ;  /* 0x0000001314137209 */ /* 0x002fc80007810000 */
        /* <DEDUP_REMOVED lines=10> */
[----:B------:R-:W-:Y:S02]  /*1d60*/  FMUL.FTZ R23, R23, 1.4426950216293334961 ;  /* 0x3fb8aa3b17177820 */ /* 0x000fe40000410000 */
[----:B------:R-:W-:Y:S08]  /*1d70*/  MUFU.EX2 R21, R25 ;  /* 0x0000001900157308 */ /* 0x000ff00000000800 */
[----:B------:R-:W0:Y:S08]  /*1d80*/  MUFU.EX2 R26, R26 ;  /* 0x0000001a001a7308 */ /* 0x000e300000000800 */
[----:B------:R-:W1:Y:S08]  /*1d90*/  MUFU.EX2 R20, R20 ;  /* 0x0000001400147308 */ /* 0x000e700000000800 */
[----:B------:R-:W2:Y:S01]  /*1da0*/  MUFU.EX2 R29, R23 ;  /* 0x00000017001d7308 */ /* 0x000ea20000000800 */
[----:B0-----:R-:W-:-:S04]  /*1db0*/  FADD.FTZ R21, R26, R21 ;  /* 0x000000151a157221 */ /* 0x001fc80000010000 */
[----:B-1----:R-:W-:Y:S01]  /*1dc0*/  FADD.FTZ R26, R21, R20 ;  /* 0x00000014151a7221 */ /* 0x002fe20000010000 */
[----:B------:R-:W-:-:S04]  /*1dd0*/  IMAD.MOV R21, RZ, RZ, -R39 ;  /* 0x000000ffff157224 */ /* 0x000fc800078e0a27 */
[----:B------:R-:W-:Y:S02]  /*1de0*/  IMAD R21, R21, R22, RZ ;  /* 0x0000001615157224 */ /* 0x000fe400078e02ff */
[----:B--2---:R-:W-:Y:S01]  /*1df0*/  FADD.FTZ R29, R26, R29 ;  /* 0x0000001d1a1d7221 */ /* 0x004fe20000010000 */
[----:B------:R-:W-:Y:S01]  /*1e00*/  IADD3 R23, RZ, -R43, RZ ;  /* 0x8000002bff177210 */ /* 0x000fe20007ffe0ff */
[----:B------:R-:W-:-:S03]  /*1e10*/  IMAD.HI.U32 R21, R39, R21, R38 ;  /* 0x0000001527157227 */ /* 0x000fc600078e0026 */
[----:B------:R-:W0:Y:S01]  /*1e20*/  SHFL.BFLY PT, R26, R29, 0x4, 0x1f ;  /* 0x0c801f001d1a7f89 */ /* 0x000e2200000e0000 */
[----:B------:R-:W-:Y:S02]  /*1e30*/  IMAD R28, R23, R24, RZ ;  /* 0x00000018171c7224 */ /* 0x000fe400078e02ff */
[----:B------:R-:W-:Y:S01]  /*1e40*/  VIADD R23, R24, UR4 ;  /* 0x0000000418177c36 */ /* 0x000fe20008000000 */
[----:B------:R-:W-:Y:S01]  /*1e50*/  ULDC.U8 UR4, c[0x0][0x3d9] ;  /* 0x0000f64000047ab9 */ /* 0x000fe20000000000 */
[----:B------:R-:W-:-:S03]  /*1e60*/  IMAD.HI.U32 R28, R43, R28, R42 ;  /* 0x0000001c2b1c7227 */ /* 0x000fc600078e002a */
[----:B------:R-:W-:-:S05]  /*1e70*/  IABS R20, R23 ;  /* 0x0000001700147213 */ /* 0x000fca0000000000 */
[----:B------:R-:W-:-:S04]  /*1e80*/  IMAD.HI.U32 R21, R21, R20, RZ ;  /* 0x0000001415157227 */ /* 0x000fc800078e00ff */
[----:B------:R-:W-:-:S05]  /*1e90*/  IMAD R39, R21, R6, R20 ;  /* 0x0000000615277224 */ /* 0x000fca00078e0214 */
[----:B------:R-:W-:Y:S01]  /*1ea0*/  ISETP.GT.U32.AND P1, PT, R22, R39, PT ;  /* 0x000000271600720c */ /* 0x000fe20003f24070 */
[----:B0-----:R-:W-:Y:S01]  /*1eb0*/  FADD.FTZ R26, R29, R26 ;  /* 0x0000001a1d1a7221 */ /* 0x001fe20000010000 */
[----:B------:R-:W-:Y:S01]  /*1ec0*/  IMAD.HI.U32 R29, R28, R20, RZ ;  /* 0x000000141c1d7227 */ /* 0x000fe200078e00ff */
[----:B------:R-:W-:-:S03]  /*1ed0*/  SHF.R.S32.HI R28, RZ, 0x1f, R2 ;  /* 0x0000001fff1c7819 */ /* 0x000fc60000011402 */
[----:B------:R-:W0:Y:S01]  /*1ee0*/  SHFL.BFLY PT, R25, R26, 0x2, 0x1f ;  /* 0x0c401f001a197f89 */ /* 0x000e2200000e0000 */
[----:B------:R-:W-:Y:S01]  /*1ef0*/  IMAD R37, R29, R10, R20 ;  /* 0x0000000a1d257224 */ /* 0x000fe200078e0214 */
[----:B------:R-:W-:Y:S01]  /*1f00*/  LOP3.LUT R20, R23, R24, RZ, 0x3c, !PT ;  /* 0x0000001817147212 */ /* 0x000fe200078e3cff */
[----:B------:R-:W1:Y:S03]  /*1f10*/  S2R R10, SR_TID.X ;  /* 0x00000000000a7919 */ /* 0x000e660000002100 */
[----:B------:R-:W-:Y:S01]  /*1f20*/  ISETP.GT.U32.AND P4, PT, R24, R37, PT ;  /* 0x000000251800720c */ /* 0x000fe20003f84070 */
[----:B------:R-:W-:Y:S01]  /*1f30*/  @!P1 VIADD R21, R21, 0x1 ;  /* 0x0000000115159836 */ /* 0x000fe20000000000 */
[----:B------:R-:W-:Y:S02]  /*1f40*/  @!P1 IADD3 R39, R39, -R22, RZ ;  /* 0x8000001627279210 */ /* 0x000fe40007ffe0ff */
[----:B------:R-:W-:-:S02]  /*1f50*/  ISETP.GE.AND P3, PT, R20, RZ, PT ;  /* 0x000000ff1400720c */ /* 0x000fc40003f66270 */
[----:B------:R-:W-:Y:S02]  /*1f60*/  ISETP.GE.U32.AND P5, PT, R39, R22, PT ;  /* 0x000000162700720c */ /* 0x000fe40003fa6070 */
[----:B------:R-:W-:Y:S01]  /*1f70*/  LEA.HI.SX32 R20, R2, 0x1, 0x1 ;  /* 0x0000000102147811 */ /* 0x000fe200078f0aff */
[----:B------:R-:W-:Y:S01]  /*1f80*/  @!P0 IMAD.MOV R20, RZ, RZ, R28 ;  /* 0x000000ffff148224 */ /* 0x000fe200078e021c */
[----:B------:R-:W-:-:S03]  /*1f90*/  ISETP.NE.AND P0, PT, R18, RZ, PT ;  /* 0x000000ff1200720c */ /* 0x000fc60003f05270 */
[----:B------:R-:W-:Y:S02]  /*1fa0*/  @!P4 IMAD.IADD R37, R37, 0x1, -R24 ;  /* 0x000000012525c824 */ /* 0x000fe400078e0a18 */
[----:B------:R-:W-:Y:S01]  /*1fb0*/  @!P4 VIADD R29, R29, 0x1 ;  /* 0x000000011d1dc836 */ /* 0x000fe20000000000 */
[----:B------:R-:W-:Y:S01]  /*1fc0*/  ISETP.GT.AND P4, PT, R3, RZ, PT ;  /* 0x000000ff0300720c */ /* 0x000fe20003f84270 */
[----:B0-----:R-:W-:Y:S01]  /*1fd0*/  FADD.FTZ R25, R26, R25 ;  /* 0x000000191a197221 */ /* 0x001fe20000010000 */
[----:B------:R-:W-:Y:S02]  /*1fe0*/  ISETP.GE.U32.AND P2, PT, R37, R24, PT ;  /* 0x000000182500720c */ /* 0x000fe40003f46070 */
[----:B------:R-:W-:Y:S02]  /*1ff0*/  @P5 IADD3 R21, R21, 0x1, RZ ;  /* 0x0000000115155810 */ /* 0x000fe40007ffe0ff */
[----:B------:R-:W0:Y:S01]  /*2000*/  SHFL.BFLY PT, R6, R25, 0x1, 0x1f ;  /* 0x0c201f0019067f89 */ /* 0x000e2200000e0000 */
[----:B------:R-:W-:-:S02]  /*2010*/  ISETP.NE.AND P5, PT, R2, RZ, PT ;  /* 0x000000ff0200720c */ /* 0x000fc40003fa5270 */
[----:B------:R-:W-:-:S06]  /*2020*/  SHF.R.S32.HI R26, RZ, 0x1f, R3 ;  /* 0x0000001fff1a7819 */ /* 0x000fcc0000011403 */
[----:B------:R-:W-:Y:S02]  /*2030*/  @P2 VIADD R29, R29, 0x1 ;  /* 0x000000011d1d2836 */ /* 0x000fe40000000000 */
[----:B0-----:R-:W-:Y:S01]  /*2040*/  FADD.FTZ R22, R25, R6 ;  /* 0x0000000619167221 */ /* 0x001fe20000010000 */
[----:B------:R-:W-:Y:S01]  /*2050*/  LOP3.LUT R6, R23, R18, RZ, 0x3c, !PT ;  /* 0x0000001217067212 */ /* 0x000fe200078e3cff */
[----:B------:R-:W-:Y:S01]  /*2060*/  IMAD.MOV.U32 R25, RZ, RZ, R29 ;  /* 0x000000ffff197224 */ /* 0x000fe200078e001d */
[----:B------:R-:W0:Y:S01]  /*2070*/  LDC R23, c[0x0][0x2c4] ;  /* 0x0000b100ff177b82 */ /* 0x000e220000000800 */
[----:B------:R-:W-:Y:S01]  /*2080*/  IMAD.MOV.U32 R29, RZ, RZ, 0x7f800000 ;  /* 0x7f800000ff1d7424 */ /* 0x000fe200078e00ff */
[----:B------:R-:W-:Y:S01]  /*2090*/  FSETP.NE.FTZ.AND P1, PT, R22, RZ, PT ;  /* 0x000000ff1600720b */ /* 0x000fe20003f35000 */
[----:B------:R-:W-:Y:S01]  /*20a0*/  @!P3 IMAD.MOV R25, RZ, RZ, -R25 ;  /* 0x000000ffff19b224 */ /* 0x000fe200078e0a19 */
[----:B------:R-:W-:Y:S02]  /*20b0*/  ISETP.GE.AND P2, PT, R6, RZ, PT ;  /* 0x000000ff0600720c */ /* 0x000fe40003f46270 */
[----:B------:R-:W-:-:S02]  /*20c0*/  LEA.HI.SX32 R6, R3, 0x1, 0x1 ;  /* 0x0000000103067811 */ /* 0x000fc400078f0aff */
[----:B------:R-:W-:Y:S01]  /*20d0*/  @!P4 IADD3 R6, R26, RZ, RZ ;  /* 0x000000ff1a06c210 */ /* 0x000fe20007ffe0ff */
[----:B------:R-:W-:Y:S01]  /*20e0*/  IMAD.MOV.U32 R26, RZ, RZ, R21 ;  /* 0x000000ffff1a7224 */ /* 0x000fe200078e0015 */
[C---:B-1----:R-:W-:Y:S02]  /*20f0*/  LOP3.LUT P4, RZ, R10.reuse, 0x7, RZ, 0xc0, !PT ;  /* 0x000000070aff7812 */ /* 0x042fe4000788c0ff */
[----:B------:R-:W-:Y:S02]  /*2100*/  ISETP.NE.AND P3, PT, RZ, UR4, PT ;  /* 0x00000004ff007c0c */ /* 0x000fe4000bf65270 */
[----:B------:R-:W-:Y:S01]  /*2110*/  ISETP.GT.OR P4, PT, R10, 0x7f, P4 ;  /* 0x0000007f0a00780c */ /* 0x000fe20002784670 */
[----:B------:R-:W1:Y:S01]  /*2120*/  @P1 MUFU.LG2 R22, R22 ;  /* 0x0000001600161308 */ /* 0x000e620000000c00 */
[----:B------:R-:W-:Y:S02]  /*2130*/  @!P5 LOP3.LUT R25, RZ, R24, RZ, 0x33, !PT ;  /* 0x00000018ff19d212 */ /* 0x000fe400078e33ff */
[----:B------:R-:W-:-:S02]  /*2140*/  @!P2 IADD3 R26, -R26, RZ, RZ ;  /* 0x000000ff1a1aa210 */ /* 0x000fc40007ffe1ff */
[----:B------:R-:W-:Y:S02]  /*2150*/  ISETP.LT.U32.AND P2, PT, R8, R25, PT ;  /* 0x000000190800720c */ /* 0x000fe40003f41070 */
[----:B------:R-:W-:Y:S02]  /*2160*/  SHF.R.S32.HI R21, RZ, 0x1f, R25 ;  /* 0x0000001fff157819 */ /* 0x000fe40000011419 */
[----:B0-----:R-:W-:Y:S02]  /*2170*/  SEL R23, R23, 0x1, !P3 ;  /* 0x0000000117177807 */ /* 0x001fe40005800000 */
[----:B------:R-:W-:Y:S02]  /*2180*/  @!P0 LOP3.LUT R26, RZ, R18, RZ, 0x33, !PT ;  /* 0x00000012ff1a8212 */ /* 0x000fe400078e33ff */
[C---:B------:R-:W-:Y:S01]  /*2190*/  ISETP.LT.AND.EX P2, PT, R9.reuse, R21, PT, P2 ;  /* 0x000000150900720c */ /* 0x040fe20003f41320 */
[-C--:B------:R-:W-:Y:S02]  /*21a0*/  IMAD R37, R4, R23.reuse, RZ ;  /* 0x0000001704257224 */ /* 0x080fe400078e02ff */
[----:B------:R-:W-:Y:S01]  /*21b0*/  IMAD R23, R26, R23, RZ ;  /* 0x000000171a177224 */ /* 0x000fe200078e02ff */
[----:B------:R-:W-:Y:S01]  /*21c0*/  SEL R10, R8, R25, P2 ;  /* 0x00000019080a7207 */ /* 0x000fe20001000000 */
[----:B-1----:R-:W-:Y:S01]  /*21d0*/  @P1 FFMA.FTZ R29, R22, 0.69314718246459960938, R19 ;  /* 0x3f317218161d1823 */ /* 0x002fe20000010013 */
[----:B------:R-:W-:Y:S01]  /*21e0*/  SEL R9, R9, R21, P2 ;  /* 0x0000001509097207 */ /* 0x000fe20001000000 */
[----:B------:R-:W-:-:S02]  /*21f0*/  IMAD R6, R37, R6, RZ ;  /* 0x0000000625067224 */ /* 0x000fc400078e02ff */
        /* <DEDUP_REMOVED lines=36> */
[----:B------:R-:W-:Y:S02]  /*2440*/  MOV R24, 0x2460 ;  /* 0x0000246000187802 */ /* 0x000fe40000000f00 */
[----:B------:R-:W-:Y:S05]  /*2450*/  CALL.REL.NOINC `($__internal_2_$__cuda_sm20_div_s64) ;  /* 0x00000024000c7944 */ /* 0x000fea0003c00000 */
[-C--:B------:R-:W-:Y:S02]  /*2460*/  IADD3 R23, P0, RZ, -R20.reuse, RZ ;  /* 0x80000014ff177210 */ /* 0x080fe40007f1e0ff */
[----:B------:R-:W-:Y:S02]  /*2470*/  MOV R48, R20 ;  /* 0x0000001400307202 */ /* 0x000fe40000000f00 */
[----:B------:R-:W-:Y:S01]  /*2480*/  IADD3.X R19, RZ, ~R21, RZ, P0, !PT ;  /* 0x80000015ff137210 */ /* 0x000fe200007fe4ff */
[----:B------:R-:W-:Y:S01]  /*2490*/  IMAD.WIDE.U32 R38, R42, R23, R38 ;  /* 0x000000172a267225 */ /* 0x000fe200078e0026 */
[----:B------:R-:W-:-:S03]  /*24a0*/  MOV R49, R21 ;  /* 0x0000001500317202 */ /* 0x000fc60000000f00 */
[----:B------:R-:W-:-:S04]  /*24b0*/  IMAD R18, R19, R42, RZ ;  /* 0x0000002a13127224 */ /* 0x000fc800078e02ff */
[----:B------:R-:W-:-:S05]  /*24c0*/  IMAD R19, R25, R23, R18 ;  /* 0x0000001719137224 */ /* 0x000fca00078e0212 */
[----:B------:R-:W-:Y:S01]  /*24d0*/  IADD3 R19, R39, R19, RZ ;  /* 0x0000001327137210 */ /* 0x000fe20007ffe0ff */
[----:B------:R-:W-:Y:S05]  /*24e0*/  BRA `(.L_x_111) ;  /* 0x0000000000587947 */ /* 0x000fea0003800000 */
.L_x_110:
[----:B------:R-:W0:Y:S01]  /*24f0*/  I2F.U32.RP R22, R42 ;  /* 0x0000002a00167306 */ /* 0x000e220000209000 */
[----:B------:R-:W-:Y:S01]  /*2500*/  ISETP.NE.U32.AND P0, PT, R42, RZ, PT ;  /* 0x000000ff2a00720c */ /* 0x000fe20003f05070 */
[----:B------:R-:W-:-:S06]  /*2510*/  HFMA2.MMA R49, -RZ, RZ, 0, 0 ;  /* 0x00000000ff317435 */ /* 0x000fcc00000001ff */
        /* <DEDUP_REMOVED lines=13> */
[----:B------:R-:W-:Y:S02]  /*25f0*/  ISETP.GE.U32.AND P1, PT, R19, R42, PT ;  /* 0x0000002a1300720c */ /* 0x000fe40003f26070 */
[----:B------:R-:W-:-:S11]  /*2600*/  MOV R19, RZ ;  /* 0x000000ff00137202 */ /* 0x000fd60000000f00 */
[----:B------:R-:W-:Y:S02]  /*2610*/  @P1 IADD3 R48, R48, 0x1, RZ ;  /* 0x0000000130301810 */ /* 0x000fe40007ffe0ff */
[----:B------:R-:W-:-:S05]  /*2620*/  @!P0 LOP3.LUT R48, RZ, R42, RZ, 0x33, !PT ;  /* 0x0000002aff308212 */ /* 0x000fca00078e33ff */
[----:B------:R-:W-:-:S04]  /*2630*/  IMAD.MOV R21, RZ, RZ, -R48 ;  /* 0x000000ffff157224 */ /* 0x000fc800078e0a30 */
[----:B------:R-:W-:Y:S02]  /*2640*/  IMAD R38, R42, R21, R38 ;  /* 0x000000152a267224 */ /* 0x000fe400078e0226 */
.L_x_111:
[----:B------:R-:W-:Y:S05]  /*2650*/  BSYNC B0 ;  /* 0x0000000000007941 */ /* 0x000fea0003800000 */
.L_x_109:
        /* <DEDUP_REMOVED lines=11> */
[-C--:B------:R-:W-:Y:S02]  /*2710*/  IADD3.X R18, RZ, ~R21.reuse, RZ, P0, !PT ;  /* 0x80000015ff127210 */ /* 0x080fe400007fe4ff */
[----:B------:R-:W-:Y:S01]  /*2720*/  MOV R42, R20 ;  /* 0x00000014002a7202 */ /* 0x000fe20000000f00 */
[----:B------:R-:W-:Y:S01]  /*2730*/  IMAD.WIDE.U32 R38, R27, R22, R38 ;  /* 0x000000161b267225 */ /* 0x000fe200078e0026 */
[----:B------:R-:W-:-:S03]  /*2740*/  MOV R43, R21 ;  /* 0x00000015002b7202 */ /* 0x000fc60000000f00 */
[----:B------:R-:W-:-:S04]  /*2750*/  IMAD R23, R18, R27, RZ ;  /* 0x0000001b12177224 */ /* 0x000fc800078e02ff */
[----:B------:R-:W-:-:S05]  /*2760*/  IMAD R0, R0, R22, R23 ;  /* 0x0000001600007224 */ /* 0x000fca00078e0217 */
[----:B------:R-:W-:Y:S01]  /*2770*/  IADD3 R0, R39, R0, RZ ;  /* 0x0000000027007210 */ /* 0x000fe20007ffe0ff */
[----:B------:R-:W-:Y:S05]  /*2780*/  BRA `(.L_x_114) ;  /* 0x0000000000587947 */ /* 0x000fea0003800000 */
.L_x_113:
        /* <DEDUP_REMOVED lines=22> */
.L_x_114:
[----:B------:R-:W-:Y:S05]  /*28f0*/  BSYNC B0 ;  /* 0x0000000000007941 */ /* 0x000fea0003800000 */
.L_x_112:
        /* <DEDUP_REMOVED lines=11> */
[----:B------:R-:W-:Y:S05]  /*29b0*/  CALL.REL.NOINC `($__internal_2_$__cuda_sm20_div_s64) ;  /* 0x0000001c00b47944 */ /* 0x000fea0003c00000 */
[----:B------:R-:W-:-:S04]  /*29c0*/  IADD3 R19, P0, RZ, -R20, RZ ;  /* 0x80000014ff137210 */ /* 0x000fc80007f1e0ff */
[----:B------:R-:W-:Y:S01]  /*29d0*/  IADD3.X R18, RZ, ~R21, RZ, P0, !PT ;  /* 0x80000015ff127210 */ /* 0x000fe200007fe4ff */
[----:B------:R-:W-:-:S04]  /*29e0*/  IMAD.WIDE.U32 R42, R5, R19, R42 ;  /* 0x00000013052a7225 */ /* 0x000fc800078e002a */
[----:B------:R-:W-:-:S04]  /*29f0*/  IMAD R18, R18, R5, RZ ;  /* 0x0000000512127224 */ /* 0x000fc800078e02ff */
[----:B------:R-:W-:-:S05]  /*2a00*/  IMAD R4, R4, R19, R18 ;  /* 0x0000001304047224 */ /* 0x000fca00078e0212 */
[----:B------:R-:W-:Y:S01]  /*2a10*/  IADD3 R4, R43, R4, RZ ;  /* 0x000000042b047210 */ /* 0x000fe20007ffe0ff */
[----:B------:R-:W-:Y:S05]  /*2a20*/  BRA `(.L_x_117) ;  /* 0x0000000000587947 */ /* 0x000fea0003800000 */
.L_x_116:
[----:B------:R-:W0:Y:S01]  /*2a30*/  I2F.U32.RP R21, R5 ;  /* 0x0000000500157306 */ /* 0x000e220000209000 */
[----:B------:R-:W-:-:S07]  /*2a40*/  ISETP.NE.U32.AND P0, PT, R5, RZ, PT ;  /* 0x000000ff0500720c */ /* 0x000fce0003f05070 */
[----:B0-----:R-:W0:Y:S02]  /*2a50*/  MUFU.RCP R18, R21 ;  /* 0x0000001500127308 */ /* 0x001e240000001000 */
[----:B0-----:R-:W-:Y:S01]  /*2a60*/  IADD3 R18, R18, 0xffffffe, RZ ;  /* 0x0ffffffe12127810 */ /* 0x001fe20007ffe0ff */
[----:B------:R-:W-:-:S05]  /*2a70*/  HFMA2.MMA R21, -RZ, RZ, 0, 0 ;  /* 0x00000000ff157435 */ /* 0x000fca00000001ff */
        /* <DEDUP_REMOVED lines=17> */
.L_x_117:
[----:B------:R-:W-:Y:S05]  /*2b90*/  BSYNC B0 ;  /* 0x0000000000007941 */ /* 0x000fea0003800000 */
.L_x_115:
[-C--:B------:R-:W-:Y:S01]  /*2ba0*/  IMAD R5, R41, R17.reuse, RZ ;  /* 0x0000001129057224 */ /* 0x080fe200078e02ff */
[----:B------:R-:W-:Y:S01]  /*2bb0*/  SHF.R.S32.HI R19, RZ, 0x1f, R27 ;  /* 0x0000001fff137819 */ /* 0x000fe2000001141b */
[C---:B------:R-:W-:Y:S01]  /*2bc0*/  IMAD.WIDE.U32 R46, R40.reuse, R17, RZ ;  /* 0x00000011282e7225 */ /* 0x040fe200078e00ff */
[----:B------:R-:W-:Y:S01]  /*2bd0*/  ULDC.U8 UR10, c[0x0][0x3d9] ;  /* 0x0000f640000a7ab9 */ /* 0x000fe20000000000 */
[----:B------:R-:W-:Y:S01]  /*2be0*/  ULDC.64 UR4, c[0x0][0x2c0] ;  /* 0x0000b00000047ab9 */ /* 0x000fe20000000a00 */
[----:B------:R-:W-:Y:S01]  /*2bf0*/  UISETP.NE.AND UP0, UPT, UR10, URZ, UPT ;  /* 0x0000003f0a00728c */ /* 0x000fe2000bf05270 */
[----:B------:R-:W-:Y:S01]  /*2c00*/  IMAD R5, R40, R16, R5 ;  /* 0x0000001028057224 */ /* 0x000fe200078e0205 */
[----:B------:R-:W-:Y:S01]  /*2c10*/  UIMAD UR4, UR4, UR5, URZ ;  /* 0x00000005040472a4 */ /* 0x000fe2000f8e023f */
[----:B------:R-:W-:Y:S01]  /*2c20*/  IMAD R0, R0, R27, RZ ;  /* 0x0000001b00007224 */ /* 0x000fe200078e02ff */
[----:B------:R-:W-:Y:S01]  /*2c30*/  USEL UR5, UR5, 0x1, !UP0 ;  /* 0x0000000105057887 */ /* 0x000fe2000c000000 */
[----:B------:R-:W-:Y:S01]  /*2c40*/  BSSY B0, `(.L_x_118) ;  /* 0x0000040000007945 */ /* 0x000fe20003800000 */
[----:B------:R-:W-:Y:S01]  /*2c50*/  IADD3 R18, R47, R5, RZ ;  /* 0x000000052f127210 */ /* 0x000fe20007ffe0ff */
[----:B------:R-:W-:Y:S01]  /*2c60*/  IMAD R19, R19, R38, R0 ;  /* 0x0000002613137224 */ /* 0x000fe200078e0200 */
[----:B------:R-:W-:Y:S01]  /*2c70*/  USHF.R.S32.HI UR11, URZ, 0x1f, UR4 ;  /* 0x0000001f3f0b7899 */ /* 0x000fe20008011404 */
[----:B------:R-:W-:Y:S01]  /*2c80*/  IMAD R23, R4, UR4, RZ ;  /* 0x0000000404177c24 */ /* 0x000fe2000f8e02ff */
[----:B------:R-:W-:Y:S01]  /*2c90*/  USHF.R.S32.HI UR10, URZ, 0x1f, UR5 ;  /* 0x0000001f3f0a7899 */ /* 0x000fe20008011405 */
[----:B------:R-:W-:-:S02]  /*2ca0*/  IMAD R25, R18, R15, RZ ;  /* 0x0000000f12197224 */ /* 0x000fc400078e02ff */
[----:B------:R-:W-:Y:S02]  /*2cb0*/  IMAD R5, R21, UR5, RZ ;  /* 0x0000000515057c24 */ /* 0x000fe4000f8e02ff */
[----:B------:R-:W-:Y:S02]  /*2cc0*/  IMAD R25, R14, R46, R25 ;  /* 0x0000002e0e197224 */ /* 0x000fe400078e0219 */
[----:B------:R-:W-:-:S04]  /*2cd0*/  IMAD.WIDE.U32 R46, R46, R15, RZ ;  /* 0x0000000f2e2e7225 */ /* 0x000fc800078e00ff */
[----:B------:R-:W-:Y:S01]  /*2ce0*/  IMAD R21, R42, UR11, R23 ;  /* 0x0000000b2a157c24 */ /* 0x000fe2000f8e0217 */
[----:B------:R-:W-:Y:S01]  /*2cf0*/  IADD3 R25, R47, R25, RZ ;  /* 0x000000192f197210 */ /* 0x000fe20007ffe0ff */
[----:B------:R-:W-:-:S03]  /*2d00*/  IMAD.WIDE.U32 R38, R38, R27, RZ ;  /* 0x0000001b26267225 */ /* 0x000fc600078e00ff */
[----:B------:R-:W-:Y:S01]  /*2d10*/  LOP3.LUT R0, R49, R25, RZ, 0xfc, !PT ;  /* 0x0000001931007212 */ /* 0x000fe200078efcff */
[----:B------:R-:W-:-:S03]  /*2d20*/  IMAD.WIDE.U32 R42, R42, UR4, RZ ;  /* 0x000000042a2a7c25 */ /* 0x000fc6000f8e00ff */
[----:B------:R-:W-:Y:S01]  /*2d30*/  ISETP.NE.U32.AND P0, PT, R0, RZ, PT ;  /* 0x000000ff0000720c */ /* 0x000fe20003f05070 */
[C---:B------:R-:W-:Y:S01]  /*2d40*/  IMAD R5, R20.reuse, UR10, R5 ;  /* 0x0000000a14057c24 */ /* 0x040fe2000f8e0205 */
[----:B------:R-:W-:Y:S01]  /*2d50*/  IADD3 R0, R39, R19, RZ ;  /* 0x0000001327007210 */ /* 0x000fe20007ffe0ff */
[----:B------:R-:W-:Y:S01]  /*2d60*/  IMAD.WIDE.U32 R40, R20, UR5, RZ ;  /* 0x0000000514287c25 */ /* 0x000fe2000f8e00ff */
[----:B------:R-:W-:-:S03]  /*2d70*/  IADD3 R4, R43, R21, RZ ;  /* 0x000000152b047210 */ /* 0x000fc60007ffe0ff */
[----:B------:R-:W-:Y:S01]  /*2d80*/  IMAD R3, R3, UR4, RZ ;  /* 0x0000000403037c24 */ /* 0x000fe2000f8e02ff */
[----:B------:R-:W-:Y:S01]  /*2d90*/  IADD3 R5, R41, R5, RZ ;  /* 0x0000000529057210 */ /* 0x000fe20007ffe0ff */
[----:B------:R-:W-:-:S04]  /*2da0*/  IMAD R2, R2, UR4, RZ ;  /* 0x0000000402027c24 */ /* 0x000fc8000f8e02ff */
[----:B------:R-:W-:Y:S05]  /*2db0*/  @!P0 BRA `(.L_x_119) ;  /* 0x0000000000448947 */ /* 0x000fea0003800000 */
[----:B------:R-:W-:Y:S01]  /*2dc0*/  IMAD.MOV.U32 R28, RZ, RZ, R48 ;  /* 0x000000ffff1c7224 */ /* 0x000fe200078e0030 */
[----:B------:R-:W-:Y:S01]  /*2dd0*/  MOV R19, R49 ;  /* 0x0000003100137202 */ /* 0x000fe20000000f00 */
[----:B------:R-:W-:Y:S01]  /*2de0*/  IMAD.MOV.U32 R26, RZ, RZ, R46 ;  /* 0x000000ffff1a7224 */ /* 0x000fe200078e002e */
[----:B------:R-:W-:Y:S02]  /*2df0*/  MOV R24, 0x2e10 ;  /* 0x00002e1000187802 */ /* 0x000fe40000000f00 */
[----:B------:R-:W-:Y:S05]  /*2e00*/  CALL.REL.NOINC `($__internal_2_$__cuda_sm20_div_s64) ;  /* 0x0000001800a07944 */ /* 0x000fea0003c00000 */
        /* <DEDUP_REMOVED lines=12> */
.L_x_119:
        /* <DEDUP_REMOVED lines=20> */
[----:B------:R-:W-:-:S05]  /*3010*/  IADD3 R21, -R20, RZ, RZ ;  /* 0x000000ff14157210 */ /* 0x000fca0007ffe1ff */
[----:B------:R-:W-:Y:S01]  /*3020*/  IMAD R18, R46, R21, R48 ;  /* 0x000000152e127224 */ /* 0x000fe200078e0230 */
[----:B------:R-:W-:Y:S02]  /*3030*/  MOV R46, R20 ;  /* 0x00000014002e7202 */ /* 0x000fe40000000f00 */
.L_x_120:
[----:B------:R-:W-:Y:S05]  /*3040*/  BSYNC B0 ;  /* 0x0000000000007941 */ /* 0x000fea0003800000 */
.L_x_118:
        /* <DEDUP_REMOVED lines=18> */
.L_x_122:
[----:B------:R-:W0:Y:S01]  /*3170*/  I2F.U32.RP R21, R17 ;  /* 0x0000001100157306 */ /* 0x000e220000209000 */
[----:B------:R-:W-:Y:S01]  /*3180*/  HFMA2.MMA R22, -RZ, RZ, 0, 0 ;  /* 0x00000000ff167435 */ /* 0x000fe200000001ff */
[----:B------:R-:W-:Y:S01]  /*3190*/  ISETP.NE.U32.AND P0, PT, R17, RZ, PT ;  /* 0x000000ff1100720c */ /* 0x000fe20003f05070 */
[----:B------:R-:W-:-:S05]  /*31a0*/  HFMA2.MMA R49, -RZ, RZ, 0, 0 ;  /* 0x00000000ff317435 */ /* 0x000fca00000001ff */
[----:B0-----:R-:W0:Y:S02]  /*31b0*/  MUFU.RCP R20, R21 ;  /* 0x0000001500147308 */ /* 0x001e240000001000 */
[----:B0-----:R-:W-:-:S06]  /*31c0*/  IADD3 R20, R20, 0xffffffe, RZ ;  /* 0x0ffffffe14147810 */ /* 0x001fcc0007ffe0ff */
[----:B------:R-:W0:Y:S02]  /*31d0*/  F2I.FTZ.U32.TRUNC.NTZ R23, R20 ;  /* 0x0000001400177305 */ /* 0x000e24000021f000 */
[----:B0-----:R-:W-:-:S04]  /*31e0*/  IMAD.MOV R16, RZ, RZ, -R23 ;  /* 0x000000ffff107224 */ /* 0x001fc800078e0a17 */
[----:B------:R-:W-:-:S04]  /*31f0*/  IMAD R16, R16, R17, RZ ;  /* 0x0000001110107224 */ /* 0x000fc800078e02ff */
        /* <DEDUP_REMOVED lines=13> */
.L_x_123:
[----:B------:R-:W-:Y:S05]  /*32d0*/  BSYNC B0 ;  /* 0x0000000000007941 */ /* 0x000fea0003800000 */
.L_x_121:
        /* <DEDUP_REMOVED lines=10> */
[----:B------:R-:W-:Y:S01]  /*3380*/  IADD3 R17, P0, RZ, -R20, RZ ;  /* 0x80000014ff117210 */ /* 0x000fe20007f1e0ff */
[----:B------:R-:W-:Y:S01]  /*3390*/  IMAD.MOV.U32 R25, RZ, RZ, R49 ;  /* 0x000000ffff197224 */ /* 0x000fe200078e0031 */
[----:B------:R-:W-:Y:S02]  /*33a0*/  MOV R24, R48 ;  /* 0x0000003000187202 */ /* 0x000fe40000000f00 */
[----:B------:R-:W-:-:S03]  /*33b0*/  IADD3.X R22, RZ, ~R21, RZ, P0, !PT ;  /* 0x80000015ff167210 */ /* 0x000fc600007fe4ff */
[----:B------:R-:W-:-:S04]  /*33c0*/  IMAD.WIDE.U32 R24, R15, R17, R24 ;  /* 0x000000110f187225 */ /* 0x000fc800078e0018 */
[----:B------:R-:W-:-:S04]  /*33d0*/  IMAD R22, R22, R15, RZ ;  /* 0x0000000f16167224 */ /* 0x000fc800078e02ff */
[----:B------:R-:W-:Y:S01]  /*33e0*/  IMAD R14, R14, R17, R22 ;  /* 0x000000110e0e7224 */ /* 0x000fe200078e0216 */
[----:B------:R-:W-:Y:S02]  /*33f0*/  MOV R22, R24 ;  /* 0x0000001800167202 */ /* 0x000fe40000000f00 */
[----:B------:R-:W-:Y:S01]  /*3400*/  MOV R24, R20 ;  /* 0x0000001400187202 */ /* 0x000fe20000000f00 */
[----:B------:R-:W-:Y:S01]  /*3410*/  IMAD.IADD R14, R25, 0x1, R14 ;  /* 0x00000001190e7824 */ /* 0x000fe200078e020e */
[----:B------:R-:W-:Y:S01]  /*3420*/  MOV R25, R21 ;  /* 0x0000001500197202 */ /* 0x000fe20000000f00 */
[----:B------:R-:W-:Y:S05]  /*3430*/  BRA `(.L_x_126) ;  /* 0x00000000005c7947 */ /* 0x000fea0003800000 */
.L_x_125:
        /* <DEDUP_REMOVED lines=23> */
.L_x_126:
[----:B------:R-:W-:Y:S05]  /*35b0*/  BSYNC B0 ;  /* 0x0000000000007941 */ /* 0x000fea0003800000 */
.L_x_124:
[----:B------:R-:W-:Y:S01]  /*35c0*/  IMAD R17, R14, R3, RZ ;  /* 0x000000030e117224 */ /* 0x000fe200078e02ff */
[----:B------:R-:W-:Y:S01]  /*35d0*/  LOP3.LUT R14, R47, R11, RZ, 0xfc, !PT ;  /* 0x0000000b2f0e7212 */ /* 0x000fe200078efcff */
[----:B------:R-:W-:Y:S01]  /*35e0*/  ULDC UR4, c[0x0][0x2c4] ;  /* 0x0000b10000047ab9 */ /* 0x000fe20000000800 */
[----:B------:R-:W-:Y:S01]  /*35f0*/  SHF.R.S32.HI R19, RZ, 0x1f, R3 ;  /* 0x0000001fff137819 */ /* 0x000fe20000011403 */
[----:B------:R-:W-:Y:S01]  /*3600*/  IMAD R51, R27, UR4, RZ ;  /* 0x000000041b337c24 */ /* 0x000fe2000f8e02ff */
[----:B------:R-:W-:Y:S01]  /*3610*/  ISETP.NE.U32.AND P0, PT, R14, RZ, PT ;  /* 0x000000ff0e00720c */ /* 0x000fe20003f05070 */
[-C--:B------:R-:W-:Y:S01]  /*3620*/  IMAD R15, R25, R6.reuse, RZ ;  /* 0x00000006190f7224 */ /* 0x080fe200078e02ff */
[----:B------:R-:W-:Y:S01]  /*3630*/  SHF.R.S32.HI R20, RZ, 0x1f, R6 ;  /* 0x0000001fff147819 */ /* 0x000fe20000011406 */
[----:B------:R-:W-:Y:S01]  /*3640*/  IMAD.WIDE.U32 R48, R24, R6, RZ ;  /* 0x0000000618307225 */ /* 0x000fe200078e00ff */
[----:B------:R-:W-:Y:S01]  /*3650*/  SHF.R.S32.HI R21, RZ, 0x1f, R51 ;  /* 0x0000001fff157819 */ /* 0x000fe20000011433 */
[----:B------:R-:W-:Y:S02]  /*3660*/  BSSY B0, `(.L_x_127) ;  /* 0x0000034000007945 */ /* 0x000fe40003800000 */
[----:B------:R-:W-:-:S02]  /*3670*/  IMAD R6, R16, R51, RZ ;  /* 0x0000003310067224 */ /* 0x000fc400078e02ff */
[----:B------:R-:W-:Y:S02]  /*3680*/  IMAD R19, R19, R22, R17 ;  /* 0x0000001613137224 */ /* 0x000fe400078e0211 */
[----:B------:R-:W-:-:S04]  /*3690*/  IMAD.WIDE.U32 R16, R22, R3, RZ ;  /* 0x0000000316107225 */ /* 0x000fc800078e00ff */
[----:B------:R-:W-:Y:S01]  /*36a0*/  IMAD R15, R20, R24, R15 ;  /* 0x00000018140f7224 */ /* 0x000fe200078e020f */
[----:B------:R-:W-:Y:S01]  /*36b0*/  IADD3 R14, R17, R19, RZ ;  /* 0x00000013110e7210 */ /* 0x000fe20007ffe0ff */
[----:B------:R-:W-:Y:S02]  /*36c0*/  IMAD R3, R21, R18, R6 ;  /* 0x0000001215037224 */ /* 0x000fe400078e0206 */
[----:B------:R-:W-:Y:S01]  /*36d0*/  IMAD.WIDE.U32 R50, R18, R51, RZ ;  /* 0x0000003312327225 */ /* 0x000fe200078e00ff */
[----:B------:R-:W-:-:S04]  /*36e0*/  IADD3 R6, R49, R15, RZ ;  /* 0x0000000f31067210 */ /* 0x000fc80007ffe0ff */
[----:B------:R-:W-:Y:S01]  /*36f0*/  IADD3 R3, R51, R3, RZ ;  /* 0x0000000333037210 */ /* 0x000fe20007ffe0ff */
[----:B------:R-:W-:Y:S06]  /*3700*/  @!P0 BRA `(.L_x_128) ;  /* 0x0000000000488947 */ /* 0x000fec0003800000 */
        /* <DEDUP_REMOVED lines=9> */
[-C--:B------:R-:W-:Y:S02]  /*37a0*/  IADD3.X R18, RZ, ~R21.reuse, RZ, P0, !PT ;  /* 0x80000015ff127210 */ /* 0x080fe400007fe4ff */
[----:B------:R-:W-:Y:S01]  /*37b0*/  MOV R46, R20 ;  /* 0x00000014002e7202 */ /* 0x000fe20000000f00 */
[----:B------:R-:W-:Y:S01]  /*37c0*/  IMAD.WIDE.U32 R24, R13, R22, R24 ;  /* 0x000000160d187225 */ /* 0x000fe200078e0018 */
[----:B------:R-:W-:-:S03]  /*37d0*/  MOV R47, R21 ;  /* 0x00000015002f7202 */ /* 0x000fc60000000f00 */
[----:B------:R-:W-:-:S04]  /*37e0*/  IMAD R18, R18, R13, RZ ;  /* 0x0000000d12127224 */ /* 0x000fc800078e02ff */
[----:B------:R-:W-:Y:S01]  /*37f0*/  IMAD R11, R11, R22, R18 ;  /* 0x000000160b0b7224 */ /* 0x000fe200078e0212 */
[----:B------:R-:W-:-:S03]  /*3800*/  MOV R18, R24 ;  /* 0x0000001800127202 */ /* 0x000fc60000000f00 */
[----:B------:R-:W-:Y:S01]  /*3810*/  IMAD.IADD R11, R25, 0x1, R11 ;  /* 0x00000001190b7824 */ /* 0x000fe200078e020b */
[----:B------:R-:W-:Y:S05]  /*3820*/  BRA `(.L_x_129) ;  /* 0x00000000005c7947 */ /* 0x000fea0003800000 */
.L_x_128:
        /* <DEDUP_REMOVED lines=12> */
[----:B------:R-:W-:Y:S02]  /*38f0*/  IMAD R18, R13, R11, R46 ;  /* 0x0000000b0d127224 */ /* 0x000fe400078e022e */
[----:B------:R-:W-:-:S03]  /*3900*/  IMAD.MOV.U32 R11, RZ, RZ, RZ ;  /* 0x000000ffff0b7224 */ /* 0x000fc600078e00ff */
        /* <DEDUP_REMOVED lines=8> */
[----:B------:R-:W-:Y:S02]  /*3990*/  MOV R46, R15 ;  /* 0x0000000f002e7202 */ /* 0x000fe40000000f00 */
.L_x_129:
[----:B------:R-:W-:Y:S05]  /*39a0*/  BSYNC B0 ;  /* 0x0000000000007941 */ /* 0x000fea0003800000 */
.L_x_127:
        /* <DEDUP_REMOVED lines=19> */
[----:B------:R-:W-:Y:S02]  /*3ae0*/  IADD3 R15, P0, RZ, -R20, RZ ;  /* 0x80000014ff0f7210 */ /* 0x000fe40007f1e0ff */
[----:B------:R-:W-:Y:S02]  /*3af0*/  MOV R22, R46 ;  /* 0x0000002e00167202 */ /* 0x000fe40000000f00 */
[----:B------:R-:W-:Y:S02]  /*3b00*/  IADD3.X R13, RZ, ~R21, RZ, P0, !PT ;  /* 0x80000015ff0d7210 */ /* 0x000fe400007fe4ff */
[----:B------:R-:W-:-:S03]  /*3b10*/  MOV R23, R47 ;  /* 0x0000002f00177202 */ /* 0x000fc60000000f00 */
[----:B------:R-:W-:Y:S02]  /*3b20*/  IMAD R18, R13, R10, RZ ;  /* 0x0000000a0d127224 */ /* 0x000fe400078e02ff */
[----:B------:R-:W-:-:S04]  /*3b30*/  IMAD.WIDE.U32 R22, R10, R15, R22 ;  /* 0x0000000f0a167225 */ /* 0x000fc800078e0016 */
[----:B------:R-:W-:Y:S01]  /*3b40*/  IMAD R9, R9, R15, R18 ;  /* 0x0000000f09097224 */ /* 0x000fe200078e0212 */
[----:B------:R-:W-:-:S04]  /*3b50*/  MOV R10, R22 ;  /* 0x00000016000a7202 */ /* 0x000fc80000000f00 */
[----:B------:R-:W-:Y:S01]  /*3b60*/  IADD3 R9, R23, R9, RZ ;  /* 0x0000000917097210 */ /* 0x000fe20007ffe0ff */
[----:B------:R-:W-:Y:S05]  /*3b70*/  BRA `(.L_x_132) ;  /* 0x00000000005c7947 */ /* 0x000fea0003800000 */
.L_x_131:
        /* <DEDUP_REMOVED lines=23> */
.L_x_132:
[----:B------:R-:W-:Y:S05]  /*3cf0*/  BSYNC B0 ;  /* 0x0000000000007941 */ /* 0x000fea0003800000 */
.L_x_130:
[----:B------:R-:W-:Y:S01]  /*3d00*/  IADD3 R39, P1, P0, R42, R40, R38 ;  /* 0x000000282a277210 */ /* 0x000fe2000783e026 */
[----:B------:R-:W-:Y:S01]  /*3d10*/  IMAD R9, R9, R2, RZ ;  /* 0x0000000209097224 */ /* 0x000fe200078e02ff */
[----:B------:R-:W-:Y:S02]  /*3d20*/  ULDC.64 UR4, c[0x0][0x2b0] ;  /* 0x0000ac0000047ab9 */ /* 0x000fe40000000a00 */
[----:B------:R-:W-:Y:S02]  /*3d30*/  IADD3 R39, P3, P2, R48, R39, R50 ;  /* 0x0000002730277210 */ /* 0x000fe40007a7e032 */
[----:B------:R-:W-:Y:S02]  /*3d40*/  IADD3.X R0, R4, R5, R0, P1, P0 ;  /* 0x0000000504007210 */ /* 0x000fe40000fe0400 */
[----:B------:R-:W-:Y:S02]  /*3d50*/  IADD3 R16, P1, P0, R52, R39, R16 ;  /* 0x0000002734107210 */ /* 0x000fe4000783e010 */
[----:B------:R-:W-:Y:S01]  /*3d60*/  IADD3.X R0, R6, R0, R3, P3, P2 ;  /* 0x0000000006007210 */ /* 0x000fe20001fe4403 */
[----:B------:R-:W-:Y:S01]  /*3d70*/  IMAD R3, R21, R8, RZ ;  /* 0x0000000815037224 */ /* 0x000fe200078e02ff */
[----:B------:R-:W-:-:S02]  /*3d80*/  SHF.R.S32.HI R4, RZ, 0x1f, R8 ;  /* 0x0000001fff047819 */ /* 0x000fc40000011408 */
        /* <DEDUP_REMOVED lines=12> */
.L_x_108:
[----:B------:R-:W-:Y:S02]  /*3e50*/  ULDC.64 UR4, c[0x0][0x2b0] ;  /* 0x0000ac0000047ab9 */ /* 0x000fe40000000a00 */
[----:B------:R-:W-:-:S04]  /*3e60*/  LEA R2, P0, R38, UR4, 0x2 ;  /* 0x0000000426027c11 */ /* 0x000fc8000f8010ff */
[----:B------:R-:W-:-:S05]  /*3e70*/  LEA.HI.X R3, R38, UR5, R39, 0x2, P0 ;  /* 0x0000000526037c11 */ /* 0x000fca00080f1427 */
[----:B------:R0:W-:Y:S04]  /*3e80*/  STG.E desc[UR8][R2.64], R29 ;  /* 0x0000001d02007986 */ /* 0x0001e8000c101908 */
.L_x_107:
[----:B------:R-:W-:Y:S05]  /*3e90*/  BSYNC B1 ;  /* 0x0000000000017941 */ /* 0x000fea0003800000 */
.L_x_106:
[----:B------:R-:W2:Y:S01]  /*3ea0*/  LDC R0, c[0x0][0x3c4] ;  /* 0x0000f100ff007b82 */ /* 0x000ea20000000800 */
[C---:B0-----:R-:W-:Y:S01]  /*3eb0*/  IADD3 R3, R35.reuse, 0x8, RZ ;  /* 0x0000000823037810 */ /* 0x041fe20007ffe0ff */
[----:B-1----:R-:W-:Y:S01]  /*3ec0*/  HFMA2.MMA R5, -RZ, RZ, 0, 0 ;  /* 0x00000000ff057435 */ /* 0x002fe200000001ff */
[----:B------:R-:W-:Y:S02]  /*3ed0*/  IMAD.SHL.U32 R16, R35, 0x4, RZ ;  /* 0x0000000423107824 */ /* 0x000fe400078e00ff */
[-C--:B--2---:R-:W-:Y:S02]  /*3ee0*/  ISETP.GE.OR P1, PT, R3, R0.reuse, P6 ;  /* 0x000000000300720c */ /* 0x084fe40003726670 */
[C---:B------:R-:W-:Y:S02]  /*3ef0*/  IADD3 R3, R35.reuse, 0x10, RZ ;  /* 0x0000001023037810 */ /* 0x040fe40007ffe0ff */
[-C--:B------:R-:W-:Y:S02]  /*3f00*/  ISETP.GE.OR P2, PT, R35, R0.reuse, P6 ;  /* 0x000000002300720c */ /* 0x080fe40003746670 */
[----:B------:R-:W-:-:S02]  /*3f10*/  ISETP.GE.OR P0, PT, R3, R0, P6 ;  /* 0x000000000300720c */ /* 0x000fc40003706670 */
[----:B------:R-:W-:-:S04]  /*3f20*/  IADD3 R3, R35, 0x18, RZ ;  /* 0x0000001823037810 */ /* 0x000fc80007ffe0ff */
[----:B------:R-:W-:Y:S01]  /*3f30*/  ISETP.GE.OR P6, PT, R3, R0, P6 ;  /* 0x000000000300720c */ /* 0x000fe200037c6670 */
[----:B------:R-:W-:Y:S01]  /*3f40*/  @!P1 FADD.FTZ R31, -R29, R31 ;  /* 0x0000001f1d1f9221 */ /* 0x000fe20000010100 */
[----:B------:R-:W-:-:S03]  /*3f50*/  CS2R R2, SRZ ;  /* 0x0000000000027805 */ /* 0x000fc6000001ff00 */
[----:B------:R-:W-:Y:S01]  /*3f60*/  @!P2 FADD.FTZ R36, -R29, R36 ;  /* 0x000000241d24a221 */ /* 0x000fe20000010100 */
[----:B------:R-:W-:Y:S01]  /*3f70*/  @!P1 FMUL.FTZ R31, R31, 1.4426950216293334961 ;  /* 0x3fb8aa3b1f1f9820 */ /* 0x000fe20000410000 */
[C---:B------:R-:W-:Y:S02]  /*3f80*/  @!P0 FADD.FTZ R32, -R29.reuse, R32 ;  /* 0x000000201d208221 */ /* 0x040fe40000010100 */
[----:B------:R-:W-:Y:S01]  /*3f90*/  @!P2 FMUL.FTZ R36, R36, 1.4426950216293334961 ;  /* 0x3fb8aa3b2424a820 */ /* 0x000fe20000410000 */
[----:B------:R-:W0:Y:S01]  /*3fa0*/  @!P1 MUFU.EX2 R4, R31 ;  /* 0x0000001f00049308 */ /* 0x000e220000000800 */
[----:B------:R-:W-:Y:S02]  /*3fb0*/  @!P0 FMUL.FTZ R32, R32, 1.4426950216293334961 ;  /* 0x3fb8aa3b20208820 */ /* 0x000fe40000410000 */
[----:B------:R-:W-:-:S04]  /*3fc0*/  @!P6 FADD.FTZ R29, -R29, R34 ;  /* 0x000000221d1de221 */ /* 0x000fc80000010100 */
[----:B------:R-:W-:Y:S01]  /*3fd0*/  @!P6 FMUL.FTZ R6, R29, 1.4426950216293334961 ;  /* 0x3fb8aa3b1d06e820 */ /* 0x000fe20000410000 */
[----:B------:R-:W1:Y:S08]  /*3fe0*/  @!P0 MUFU.EX2 R32, R32 ;  /* 0x0000002000208308 */ /* 0x000e700000000800 */
[----:B------:R-:W2:Y:S01]  /*3ff0*/  @!P2 MUFU.EX2 R36, R36 ;  /* 0x000000240024a308 */ /* 0x000ea20000000800 */
[----:B0-----:R0:W-:Y:S07]  /*4000*/  @!P1 STS [R33+0x220], R4 ;  /* 0x0002200421009388 */ /* 0x0011ee0000000800 */
[----:B------:R-:W3:Y:S01]  /*4010*/  @!P6 MUFU.EX2 R6, R6 ;  /* 0x000000060006e308 */ /* 0x000ee20000000800 */
[----:B-1----:R0:W-:Y:S01]  /*4020*/  @!P0 STS [R33+0x440], R32 ;  /* 0x0004402021008388 */ /* 0x0021e20000000800 */
[----:B------:R-:W-:Y:S01]  /*4030*/  ISETP.GE.AND P0, PT, R0, 0x1, PT ;  /* 0x000000010000780c */ /* 0x000fe20003f06270 */
[----:B------:R-:W-:-:S02]  /*4040*/  IMAD.MOV.U32 R0, RZ, RZ, RZ ;  /* 0x000000ffff007224 */ /* 0x000fc400078e00ff */
[----:B--2---:R0:W-:Y:S04]  /*4050*/  @!P2 STS [R33], R36 ;  /* 0x000000242100a388 */ /* 0x0041e80000000800 */
[----:B---3--:R0:W-:Y:S01]  /*4060*/  @!P6 STS [R33+0x660], R6 ;  /* 0x000660062100e388 */ /* 0x0081e20000000800 */
[----:B------:R-:W-:Y:S06]  /*4070*/  BAR.SYNC.DEFER_BLOCKING 0x0 ;  /* 0x0000000000007b1d */ /* 0x000fec0000010000 */
[----:B------:R-:W-:Y:S05]  /*4080*/  @!P0 BRA `(.L_x_133) ;  /* 0x0000000000a88947 */ /* 0x000fea0003800000 */
[----:B------:R-:W1:Y:S01]  /*4090*/  S2UR UR6, SR_CgaCtaId ;  /* 0x00000000000679c3 */ /* 0x000e620000008800 */
[----:B------:R-:W-:Y:S01]  /*40a0*/  ULDC UR10, c[0x0][0x2dc] ;  /* 0x0000b700000a7ab9 */ /* 0x000fe20000000800 */
[----:B------:R-:W-:Y:S01]  /*40b0*/  IMAD R15, R7, 0x20, R16 ;  /* 0x00000020070f7824 */ /* 0x000fe200078e0210 */
[----:B------:R-:W-:Y:S01]  /*40c0*/  UIMAD UR4, UR7, UR10, URZ ;  /* 0x0000000a070472a4 */ /* 0x000fe2000f8e023f */
[C---:B0-----:R-:W-:Y:S01]  /*40d0*/  VIADD R4, R12.reuse, -UR7 ;  /* 0x800000070c047c36 */ /* 0x041fe20008000000 */
[----:B------:R-:W-:Y:S01]  /*40e0*/  CS2R R8, SRZ ;  /* 0x0000000000087805 */ /* 0x000fe2000001ff00 */
[----:B------:R-:W-:Y:S01]  /*40f0*/  IMAD R18, R12, UR10, RZ ;  /* 0x0000000a0c127c24 */ /* 0x000fe2000f8e02ff */
[----:B------:R-:W-:Y:S01]  /*4100*/  USHF.R.S32.HI UR11, URZ, 0x1f, UR4 ;  /* 0x0000001f3f0b7899 */ /* 0x000fe20008011404 */
[----:B------:R-:W0:Y:S01]  /*4110*/  LDC R13, c[0x0][0x3c4] ;  /* 0x0000f100ff0d7b82 */ /* 0x000e220000000800 */
        /* <DEDUP_REMOVED lines=11> */
[----:B-1----:R-:W-:-:S06]  /*41d0*/  ULEA UR4, UR6, UR4, 0x18 ;  /* 0x0000000406047291 */ /* 0x002fcc000f8ec03f */
[----:B------:R-:W-:Y:S01]  /*41e0*/  LEA R6, R7, UR4, 0x2 ;  /* 0x0000000407067c11 */ /* 0x000fe2000f8e10ff */
[----:B------:R-:W-:-:S06]  /*41f0*/  ULDC UR4, c[0x0][0x2d0] ;  /* 0x0000b40000047ab9 */ /* 0x000fcc0000000800 */
.L_x_136:
[----:B------:R1:W2:Y:S01]  /*4200*/  LDS R4, [R6] ;  /* 0x0000000006047984 */ /* 0x0002a20000000800 */
[----:B------:R-:W-:Y:S01]  /*4210*/  UIADD3 UR5, UR5, 0x1, URZ ;  /* 0x0000000105057890 */ /* 0x000fe2000fffe03f */
[----:B------:R-:W-:Y:S05]  /*4220*/  BSSY B0, `(.L_x_134) ;  /* 0x0000008000007945 */ /* 0x000fea0003800000 */
[----:B0-----:R-:W-:Y:S01]  /*4230*/  ISETP.LE.AND P1, PT, R13, UR5, PT ;  /* 0x000000050d007c0c */ /* 0x001fe2000bf23270 */
[----:B------:R-:W-:Y:S01]  /*4240*/  @!UPT UIADD3 URZ, URZ, URZ, URZ ;  /* 0x0000003f3f3ff290 */ /* 0x000fe2000fffe03f */
[----:B------:R-:W-:Y:S11]  /*4250*/  @P2 BRA `(.L_x_135) ;  /* 0x0000000000102947 */ /* 0x000ff60003800000 */
[----:B------:R-:W-:Y:S02]  /*4260*/  ISETP.GE.AND P0, PT, R16, UR4, PT ;  /* 0x0000000410007c0c */ /* 0x000fe4000bf06270 */
[----:B------:R-:W-:Y:S02]  /*4270*/  CS2R R8, SRZ ;  /* 0x0000000000087805 */ /* 0x000fe4000001ff00 */
[----:B------:R-:W-:Y:S09]  /*4280*/  CS2R R10, SRZ ;  /* 0x00000000000a7805 */ /* 0x000ff2000001ff00 */
[----:B------:R0:W5:Y:S02]  /*4290*/  @!P0 LDG.E.128 R8, desc[UR8][R14.64] ;  /* 0x000000080e088981 */ /* 0x000164000c1e1d00 */
.L_x_135:
[----:B------:R-:W-:Y:S05]  /*42a0*/  BSYNC B0 ;  /* 0x0000000000007941 */ /* 0x000fea0003800000 */
.L_x_134:
[----:B0-----:R-:W-:Y:S01]  /*42b0*/  IADD3 R14, P0, R18, R14, RZ ;  /* 0x0000000e120e7210 */ /* 0x001fe20007f1e0ff */
[----:B--2--5:R-:W-:Y:S01]  /*42c0*/  FFMA.FTZ R3, R4, R8, R3 ;  /* 0x0000000804037223 */ /* 0x024fe20000010003 */
[----:B-1----:R-:W-:Y:S01]  /*42d0*/  IADD3 R6, R6, 0x44, RZ ;  /* 0x0000004406067810 */ /* 0x002fe20007ffe0ff */
[C---:B------:R-:W-:Y:S01]  /*42e0*/  FFMA.FTZ R0, R4.reuse, R9, R0 ;  /* 0x0000000904007223 */ /* 0x040fe20000010000 */
[C---:B------:R-:W-:Y:S01]  /*42f0*/  FFMA.FTZ R5, R4.reuse, R10, R5 ;  /* 0x0000000a04057223 */ /* 0x040fe20000010005 */
[----:B------:R-:W-:Y:S01]  /*4300*/  IADD3.X R15, R19, R15, RZ, P0, !PT ;  /* 0x0000000f130f7210 */ /* 0x000fe200007fe4ff */
[----:B------:R-:W-:Y:S01]  /*4310*/  FFMA.FTZ R2, R4, R11, R2 ;  /* 0x0000000b04027223 */ /* 0x000fe20000010002 */
[----:B------:R-:W-:Y:S06]  /*4320*/  @!P1 BRA `(.L_x_136) ;  /* 0xfffffffc00b49947 */ /* 0x000fec000383ffff */
.L_x_133:
[----:B------:R-:W-:-:S04]  /*4330*/  IADD3 R7, R7, UR7, RZ ;  /* 0x0000000707077c10 */ /* 0x000fc8000fffe0ff */
[----:B------:R-:W-:-:S13]  /*4340*/  ISETP.GE.AND P0, PT, R7, R12, PT ;  /* 0x0000000c0700720c */ /* 0x000fda0003f06270 */
[----:B------:R-:W-:Y:S05]  /*4350*/  @P0 EXIT ;  /* 0x000000000000094d */ /* 0x000fea0003800000 */
[----:B------:R-:W-:Y:S02]  /*4360*/  ULDC UR4, c[0x0][0x2d0] ;  /* 0x0000b40000047ab9 */ /* 0x000fe40000000800 */
[----:B------:R-:W-:-:S13]  /*4370*/  ISETP.GE.AND P0, PT, R16, UR4, PT ;  /* 0x0000000410007c0c */ /* 0x000fda000bf06270 */
[----:B------:R-:W-:Y:S05]  /*4380*/  @P0 EXIT ;  /* 0x000000000000094d */ /* 0x000fea0003800000 */
[----:B------:R-:W1:Y:S01]  /*4390*/  LDC R9, c[0x0][0x2c4] ;  /* 0x0000b100ff097b82 */ /* 0x000e620000000800 */
[----:B------:R-:W-:Y:S01]  /*43a0*/  ULDC UR4, c[0x0][0x270] ;  /* 0x00009c0000047ab9 */ /* 0x000fe20000000800 */
[----:B------:R-:W-:Y:S02]  /*43b0*/  IABS R13, R7 ;  /* 0x00000007000d7213 */ /* 0x000fe40000000000 */
[----:B------:R-:W-:Y:S02]  /*43c0*/  SHF.R.S32.HI R17, RZ, 0x1f, R16 ;  /* 0x0000001fff117819 */ /* 0x000fe40000011410 */
[----:B------:R-:W-:Y:S01]  /*43d0*/  F2FP.F16.F32.PACK_AB R5, R2, R5 ;  /* 0x000000050205723e */ /* 0x000fe200000000ff */
[----:B-1----:R-:W-:Y:S01]  /*43e0*/  IMAD R10, R9, UR4, RZ ;  /* 0x00000004090a7c24 */ /* 0x002fe2000f8e02ff */
[----:B------:R-:W-:-:S04]  /*43f0*/  ULDC.64 UR4, c[0x0][0x290] ;  /* 0x0000a40000047ab9 */ /* 0x000fc80000000a00 */
[-C--:B------:R-:W-:Y:S02]  /*4400*/  IABS R12, R10.reuse ;  /* 0x0000000a000c7213 */ /* 0x080fe40000000000 */
[----:B0-----:R-:W-:Y:S02]  /*4410*/  IABS R6, R10 ;  /* 0x0000000a00067213 */ /* 0x001fe40000000000 */
[----:B------:R-:W0:Y:S03]  /*4420*/  I2F.RP R8, R12 ;  /* 0x0000000c00087306 */ /* 0x000e260000209400 */
[----:B------:R-:W-:-:S05]  /*4430*/  IMAD.MOV R6, RZ, RZ, -R6 ;  /* 0x000000ffff067224 */ /* 0x000fca00078e0a06 */
[----:B0-----:R-:W0:Y:S02]  /*4440*/  MUFU.RCP R14, R8 ;  /* 0x00000008000e7308 */ /* 0x001e240000001000 */
[----:B0-----:R-:W-:Y:S01]  /*4450*/  VIADD R14, R14, 0xffffffe ;  /* 0x0ffffffe0e0e7836 */ /* 0x001fe20000000000 */
[----:B------:R-:W-:-:S05]  /*4460*/  IABS R8, R9 ;  /* 0x0000000900087213 */ /* 0x000fca0000000000 */
[----:B------:R-:W0:Y:S02]  /*4470*/  F2I.FTZ.U32.TRUNC.NTZ R15, R14 ;  /* 0x0000000e000f7305 */ /* 0x000e24000021f000 */
[----:B0-----:R-:W-:Y:S01]  /*4480*/  IMAD.MOV R11, RZ, RZ, -R15 ;  /* 0x000000ffff0b7224 */ /* 0x001fe200078e0a0f */
[----:B------:R-:W-:-:S03]  /*4490*/  MOV R14, RZ ;  /* 0x000000ff000e7202 */ /* 0x000fc60000000f00 */
[----:B------:R-:W-:-:S04]  /*44a0*/  IMAD R4, R11, R12, RZ ;  /* 0x0000000c0b047224 */ /* 0x000fc800078e02ff */
[----:B------:R-:W-:-:S06]  /*44b0*/  IMAD.HI.U32 R4, R15, R4, R14 ;  /* 0x000000040f047227 */ /* 0x000fcc00078e000e */
[----:B------:R-:W-:Y:S02]  /*44c0*/  IMAD.HI.U32 R11, R4, R13, RZ ;  /* 0x0000000d040b7227 */ /* 0x000fe400078e00ff */
[----:B------:R-:W0:Y:S02]  /*44d0*/  I2F.RP R4, R8 ;  /* 0x0000000800047306 */ /* 0x000e240000209400 */
[----:B------:R-:W-:Y:S01]  /*44e0*/  IMAD R13, R11, R6, R13 ;  /* 0x000000060b0d7224 */ /* 0x000fe200078e020d */
[----:B------:R-:W-:-:S04]  /*44f0*/  LOP3.LUT R6, R7, R10, RZ, 0x3c, !PT ;  /* 0x0000000a07067212 */ /* 0x000fc800078e3cff */
[----:B------:R-:W-:Y:S02]  /*4500*/  ISETP.GT.U32.AND P1, PT, R12, R13, PT ;  /* 0x0000000d0c00720c */ /* 0x000fe40003f24070 */
[----:B------:R-:W-:Y:S01]  /*4510*/  ISETP.GE.AND P0, PT, R6, RZ, PT ;  /* 0x000000ff0600720c */ /* 0x000fe20003f06270 */
[----:B0-----:R-:W0:Y:S10]  /*4520*/  MUFU.RCP R4, R4 ;  /* 0x0000000400047308 */ /* 0x001e340000001000 */
[----:B------:R-:W-:Y:S01]  /*4530*/  @!P1 IMAD.IADD R13, R13, 0x1, -R12 ;  /* 0x000000010d0d9824 */ /* 0x000fe200078e0a0c */
[----:B------:R-:W-:-:S02]  /*4540*/  @!P1 IADD3 R11, R11, 0x1, RZ ;  /* 0x000000010b0b9810 */ /* 0x000fc40007ffe0ff */
[----:B------:R-:W-:Y:S02]  /*4550*/  ISETP.NE.AND P1, PT, R10, RZ, PT ;  /* 0x000000ff0a00720c */ /* 0x000fe40003f25270 */
[----:B------:R-:W-:Y:S01]  /*4560*/  ISETP.GE.U32.AND P2, PT, R13, R12, PT ;  /* 0x0000000c0d00720c */ /* 0x000fe20003f46070 */
[----:B0-----:R-:W-:-:S04]  /*4570*/  VIADD R14, R4, 0xffffffe ;  /* 0x0ffffffe040e7836 */ /* 0x001fc80000000000 */
[----:B------:R-:W0:Y:S08]  /*4580*/  F2I.FTZ.U32.TRUNC.NTZ R15, R14 ;  /* 0x0000000e000f7305 */ /* 0x000e30000021f000 */
[----:B------:R-:W-:-:S05]  /*4590*/  @P2 VIADD R11, R11, 0x1 ;  /* 0x000000010b0b2836 */ /* 0x000fca0000000000 */
[----:B------:R-:W-:Y:S02]  /*45a0*/  @!P0 IADD3 R11, -R11, RZ, RZ ;  /* 0x000000ff0b0b8210 */ /* 0x000fe40007ffe1ff */
[----:B------:R-:W-:-:S05]  /*45b0*/  @!P1 LOP3.LUT R11, RZ, R10, RZ, 0x33, !PT ;  /* 0x0000000aff0b9212 */ /* 0x000fca00078e33ff */
[----:B------:R-:W-:Y:S02]  /*45c0*/  IMAD R10, R11, R10, RZ ;  /* 0x0000000a0b0a7224 */ /* 0x000fe400078e02ff */
[----:B0-----:R-:W-:Y:S02]  /*45d0*/  IMAD.MOV R13, RZ, RZ, -R15 ;  /* 0x000000ffff0d7224 */ /* 0x001fe400078e0a0f */
[----:B------:R-:W-:Y:S01]  /*45e0*/  IMAD.MOV.U32 R14, RZ, RZ, RZ ;  /* 0x000000ffff0e7224 */ /* 0x000fe200078e00ff */
[----:B------:R-:W-:Y:S01]  /*45f0*/  IADD3 R12, R7, -R10, RZ ;  /* 0x8000000a070c7210 */ /* 0x000fe20007ffe0ff */
[----:B------:R-:W-:Y:S02]  /*4600*/  IMAD R6, R13, R8, RZ ;  /* 0x000000080d067224 */ /* 0x000fe400078e02ff */
[----:B------:R-:W-:Y:S01]  /*4610*/  IMAD.WIDE.U32 R16, R11, UR4, R16 ;  /* 0x000000040b107c25 */ /* 0x000fe2000f8e0010 */
[----:B------:R-:W-:Y:S02]  /*4620*/  IABS R4, R12 ;  /* 0x0000000c00047213 */ /* 0x000fe40000000000 */
[----:B------:R-:W-:Y:S01]  /*4630*/  LOP3.LUT R12, R12, R9, RZ, 0x3c, !PT ;  /* 0x000000090c0c7212 */ /* 0x000fe200078e3cff */
[----:B------:R-:W-:-:S03]  /*4640*/  IMAD.HI.U32 R6, R15, R6, R14 ;  /* 0x000000060f067227 */ /* 0x000fc600078e000e */
[----:B------:R-:W-:-:S03]  /*4650*/  ISETP.GE.AND P1, PT, R12, RZ, PT ;  /* 0x000000ff0c00720c */ /* 0x000fc60003f26270 */
[----:B------:R-:W-:-:S05]  /*4660*/  IMAD.HI.U32 R6, R6, R4, RZ ;  /* 0x0000000406067227 */ /* 0x000fca00078e00ff */
[----:B------:R-:W-:-:S05]  /*4670*/  IADD3 R13, -R6, RZ, RZ ;  /* 0x000000ff060d7210 */ /* 0x000fca0007ffe1ff */
[----:B------:R-:W-:Y:S01]  /*4680*/  IMAD R13, R8, R13, R4 ;  /* 0x0000000d080d7224 */ /* 0x000fe200078e0204 */
[----:B------:R-:W-:-:S04]  /*4690*/  SHF.R.S32.HI R4, RZ, 0x1f, R11 ;  /* 0x0000001fff047819 */ /* 0x000fc8000001140b */
[----:B------:R-:W-:Y:S01]  /*46a0*/  ISETP.GT.U32.AND P0, PT, R8, R13, PT ;  /* 0x0000000d0800720c */ /* 0x000fe20003f04070 */
[----:B------:R-:W-:-:S04]  /*46b0*/  IMAD R4, R4, UR4, RZ ;  /* 0x0000000404047c24 */ /* 0x000fc8000f8e02ff */
[----:B------:R-:W-:Y:S01]  /*46c0*/  IMAD R11, R11, UR5, R4 ;  /* 0x000000050b0b7c24 */ /* 0x000fe2000f8e0204 */
[----:B------:R-:W-:-:S03]  /*46d0*/  ULDC.64 UR4, c[0x0][0x2a0] ;  /* 0x0000a80000047ab9 */ /* 0x000fc60000000a00 */
[----:B------:R-:W-:-:S04]  /*46e0*/  IMAD.IADD R17, R17, 0x1, R11 ;  /* 0x0000000111117824 */ /* 0x000fc800078e020b */
[----:B------:R-:W-:Y:S01]  /*46f0*/  @!P0 IMAD.IADD R13, R13, 0x1, -R8 ;  /* 0x000000010d0d8824 */ /* 0x000fe200078e0a08 */
[----:B------:R-:W-:Y:S02]  /*4700*/  @!P0 IADD3 R6, R6, 0x1, RZ ;  /* 0x0000000106068810 */ /* 0x000fe40007ffe0ff */
[----:B------:R-:W-:Y:S02]  /*4710*/  ISETP.NE.AND P0, PT, R9, RZ, PT ;  /* 0x000000ff0900720c */ /* 0x000fe40003f05270 */
[----:B------:R-:W-:-:S13]  /*4720*/  ISETP.GE.U32.AND P2, PT, R13, R8, PT ;  /* 0x000000080d00720c */ /* 0x000fda0003f46070 */
[----:B------:R-:W-:-:S05]  /*4730*/  @P2 VIADD R6, R6, 0x1 ;  /* 0x0000000106062836 */ /* 0x000fca0000000000 */
[----:B------:R-:W-:Y:S02]  /*4740*/  @!P1 IADD3 R6, -R6, RZ, RZ ;  /* 0x000000ff06069210 */ /* 0x000fe40007ffe1ff */
[----:B------:R-:W-:-:S04]  /*4750*/  @!P0 LOP3.LUT R6, RZ, R9, RZ, 0x33, !PT ;  /* 0x00000009ff068212 */ /* 0x000fc800078e33ff */
[----:B------:R-:W-:Y:S01]  /*4760*/  SHF.R.S32.HI R4, RZ, 0x1f, R6 ;  /* 0x0000001fff047819 */ /* 0x000fe20000011406 */
[C---:B------:R-:W-:Y:S02]  /*4770*/  IMAD R10, R6.reuse, R9, R10 ;  /* 0x00000009060a7224 */ /* 0x040fe400078e020a */
[----:B------:R-:W-:-:S03]  /*4780*/  IMAD.WIDE.U32 R16, R6, UR4, R16 ;  /* 0x0000000406107c25 */ /* 0x000fc6000f8e0010 */
[----:B------:R-:W-:Y:S01]  /*4790*/  IADD3 R10, R7, -R10, RZ ;  /* 0x8000000a070a7210 */ /* 0x000fe20007ffe0ff */
[----:B------:R-:W-:Y:S01]  /*47a0*/  IMAD R9, R4, UR4, RZ ;  /* 0x0000000404097c24 */ /* 0x000fe2000f8e02ff */
[----:B------:R-:W-:Y:S02]  /*47b0*/  F2FP.F16.F32.PACK_AB R4, R0, R3 ;  /* 0x000000030004723e */ /* 0x000fe400000000ff */
[----:B------:R-:W-:Y:S01]  /*47c0*/  SHF.R.S32.HI R7, RZ, 0x1f, R10 ;  /* 0x0000001fff077819 */ /* 0x000fe2000001140a */
[----:B------:R-:W-:Y:S01]  /*47d0*/  IMAD R9, R6, UR5, R9 ;  /* 0x0000000506097c24 */ /* 0x000fe2000f8e0209 */
[----:B------:R-:W-:-:S03]  /*47e0*/  ULDC.64 UR4, c[0x0][0x298] ;  /* 0x0000a60000047ab9 */ /* 0x000fc60000000a00 */
[----:B------:R-:W-:Y:S02]  /*47f0*/  IMAD R7, R7, UR4, RZ ;  /* 0x0000000407077c24 */ /* 0x000fe4000f8e02ff */
[----:B------:R-:W-:Y:S02]  /*4800*/  IMAD.IADD R17, R17, 0x1, R9 ;  /* 0x0000000111117824 */ /* 0x000fe400078e0209 */
[C---:B------:R-:W-:Y:S02]  /*4810*/  IMAD R7, R10.reuse, UR5, R7 ;  /* 0x000000050a077c24 */ /* 0x040fe4000f8e0207 */
[----:B------:R-:W-:Y:S01]  /*4820*/  IMAD.WIDE.U32 R10, R10, UR4, R16 ;  /* 0x000000040a0a7c25 */ /* 0x000fe2000f8e0010 */
[----:B------:R-:W-:-:S04]  /*4830*/  ULDC.64 UR4, c[0x0][0x280] ;  /* 0x0000a00000047ab9 */ /* 0x000fc80000000a00 */
[----:B------:R-:W-:Y:S02]  /*4840*/  IADD3 R7, R11, R7, RZ ;  /* 0x000000070b077210 */ /* 0x000fe40007ffe0ff */
[----:B------:R-:W-:-:S04]  /*4850*/  LEA R6, P0, R10, UR4, 0x1 ;  /* 0x000000040a067c11 */ /* 0x000fc8000f8008ff */
[----:B------:R-:W-:-:S05]  /*4860*/  LEA.HI.X R7, R10, UR5, R7, 0x1, P0 ;  /* 0x000000050a077c11 */ /* 0x000fca00080f0c07 */
[----:B------:R-:W-:Y:S01]  /*4870*/  STG.E.64 desc[UR8][R6.64], R4 ;  /* 0x0000000406007986 */ /* 0x000fe2000c101b08 */
[----:B------:R-:W-:Y:S05]  /*4880*/  EXIT ;  /* 0x000000000000794d */ /* 0x000fea0003800000 */
        .weak           $__internal_2_$__cuda_sm20_div_s64
        .type           $__internal_2_$__cuda_sm20_div_s64,@function
        .size           $__internal_2_$__cuda_sm20_div_s64,(.L_x_5278 - $__internal_2_$__cuda_sm20_div_s64)
$__internal_2_$__cuda_sm20_div_s64:
        /* <DEDUP_REMOVED lines=17> */
[C---:B------:R-:W-:Y:S02]  /*49a0*/  IMAD R20, R57.reuse, R21, RZ ;  /* 0x0000001539147224 */ /* 0x040fe400078e02ff */
[----:B------:R-:W-:-:S04]  /*49b0*/  IMAD.HI.U32 R23, P1, R57, R23, R54 ;  /* 0x0000001739177227 */ /* 0x000fc80007820036 */
[----:B------:R-:W-:Y:S01]  /*49c0*/  IMAD.HI.U32 R21, R57, R21, RZ ;  /* 0x0000001539157227 */ /* 0x000fe200078e00ff */
[----:B------:R-:W-:-:S03]  /*49d0*/  IADD3 R55, P0, R20, R23, RZ ;  /* 0x0000001714377210 */ /* 0x000fc60007f1e0ff */
[----:B------:R-:W-:Y:S02]  /*49e0*/  IMAD.X R21, R21, 0x1, R57, P2 ;  /* 0x0000000115157824 */ /* 0x000fe400010e0639 */
[----:B------:R-:W-:-:S03]  /*49f0*/  IMAD.WIDE.U32 R56, R55, R44, RZ ;  /* 0x0000002c37387225 */ /* 0x000fc600078e00ff */
[----:B------:R-:W-:Y:S01]  /*4a00*/  IADD3.X R37, RZ, RZ, R21, P0, P1 ;  /* 0x000000ffff257210 */ /* 0x000fe200007e2415 */
[----:B------:R-:W-:Y:S01]  /*4a10*/  IMAD R22, R55, R45, R57 ;  /* 0x0000002d37167224 */ /* 0x000fe200078e0239 */
[----:B------:R-:W-:Y:S02]  /*4a20*/  IADD3 R20, P0, RZ, -R56, RZ ;  /* 0x80000038ff147210 */ /* 0x000fe40007f1e0ff */
[----:B------:R-:W-:Y:S01]  /*4a30*/  ISETP.GE.AND P1, PT, R19, RZ, PT ;  /* 0x000000ff1300720c */ /* 0x000fe20003f26270 */
[----:B------:R-:W-:Y:S02]  /*4a40*/  IMAD R22, R37, R44, R22 ;  /* 0x0000002c25167224 */ /* 0x000fe400078e0216 */
[----:B------:R-:W-:-:S04]  /*4a50*/  IMAD.HI.U32 R54, R55, R20, RZ ;  /* 0x0000001437367227 */ /* 0x000fc800078e00ff */
[----:B------:R-:W-:Y:S01]  /*4a60*/  IMAD.X R22, RZ, RZ, ~R22, P0 ;  /* 0x000000ffff167224 */ /* 0x000fe200000e0e16 */
[----:B------:R-:W-:-:S03]  /*4a70*/  IADD3 R21, P0, RZ, -R28, RZ ;  /* 0x8000001cff157210 */ /* 0x000fc60007f1e0ff */
[----:B------:R-:W-:Y:S01]  /*4a80*/  IMAD.WIDE.U32 R54, P5, R55, R22, R54 ;  /* 0x0000001637367225 */ /* 0x000fe200078a0036 */
[----:B------:R-:W-:-:S03]  /*4a90*/  SEL R21, R21, R28, !P1 ;  /* 0x0000001c15157207 */ /* 0x000fc60004800000 */
[C---:B------:R-:W-:Y:S02]  /*4aa0*/  IMAD R23, R37.reuse, R22, RZ ;  /* 0x0000001625177224 */ /* 0x040fe400078e02ff */
[----:B------:R-:W-:-:S04]  /*4ab0*/  IMAD.HI.U32 R20, P4, R37, R20, R54 ;  /* 0x0000001425147227 */ /* 0x000fc80007880036 */
[----:B------:R-:W-:Y:S01]  /*4ac0*/  IMAD.HI.U32 R22, R37, R22, RZ ;  /* 0x0000001625167227 */ /* 0x000fe200078e00ff */
[----:B------:R-:W-:Y:S02]  /*4ad0*/  IADD3 R23, P2, R23, R20, RZ ;  /* 0x0000001417177210 */ /* 0x000fe40007f5e0ff */
[----:B------:R-:W-:Y:S01]  /*4ae0*/  IADD3.X R20, RZ, ~R19, RZ, P0, !PT ;  /* 0x80000013ff147210 */ /* 0x000fe200007fe4ff */
[----:B------:R-:W-:Y:S02]  /*4af0*/  IMAD.X R37, R22, 0x1, R37, P5 ;  /* 0x0000000116257824 */ /* 0x000fe400028e0625 */
[----:B------:R-:W-:Y:S01]  /*4b00*/  IMAD.HI.U32 R54, R23, R21, RZ ;  /* 0x0000001517367227 */ /* 0x000fe200078e00ff */
[----:B------:R-:W-:Y:S02]  /*4b10*/  SEL R20, R20, R19, !P1 ;  /* 0x0000001314147207 */ /* 0x000fe40004800000 */
[----:B------:R-:W-:Y:S01]  /*4b20*/  IADD3.X R37, RZ, RZ, R37, P2, P4 ;  /* 0x000000ffff257210 */ /* 0x000fe200017e8425 */
[----:B------:R-:W-:-:S02]  /*4b30*/  IMAD.MOV.U32 R55, RZ, RZ, RZ ;  /* 0x000000ffff377224 */ /* 0x000fc400078e00ff */
[----:B------:R-:W-:-:S04]  /*4b40*/  IMAD.WIDE.U32 R54, R23, R20, R54 ;  /* 0x0000001417367225 */ /* 0x000fc800078e0036 */
[C---:B------:R-:W-:Y:S02]  /*4b50*/  IMAD R30, R37.reuse, R20, RZ ;  /* 0x00000014251e7224 */ /* 0x040fe400078e02ff */
[----:B------:R-:W-:-:S04]  /*4b60*/  IMAD.HI.U32 R23, P1, R37, R21, R54 ;  /* 0x0000001525177227 */ /* 0x000fc80007820036 */
[----:B------:R-:W-:Y:S01]  /*4b70*/  IMAD.HI.U32 R22, R37, R20, RZ ;  /* 0x0000001425167227 */ /* 0x000fe200078e00ff */
[----:B------:R-:W-:-:S03]  /*4b80*/  IADD3 R30, P0, R30, R23, RZ ;  /* 0x000000171e1e7210 */ /* 0x000fc60007f1e0ff */
[----:B------:R-:W-:Y:S02]  /*4b90*/  IMAD.X R22, RZ, RZ, R22, P1 ;  /* 0x000000ffff167224 */ /* 0x000fe400008e0616 */
[----:B------:R-:W-:-:S04]  /*4ba0*/  IMAD.WIDE.U32 R54, R30, R44, RZ ;  /* 0x0000002c1e367225 */ /* 0x000fc800078e00ff */
[----:B------:R-:W-:Y:S01]  /*4bb0*/  IMAD.X R28, RZ, RZ, R22, P0 ;  /* 0x000000ffff1c7224 */ /* 0x000fe200000e0616 */
[----:B------:R-:W-:Y:S01]  /*4bc0*/  IADD3 R21, P0, -R54, R21, RZ ;  /* 0x0000001536157210 */ /* 0x000fe20007f1e1ff */
[----:B------:R-:W-:-:S03]  /*4bd0*/  IMAD R23, R30, R45, R55 ;  /* 0x0000002d1e177224 */ /* 0x000fc600078e0237 */
[CC--:B------:R-:W-:Y:S01]  /*4be0*/  ISETP.GE.U32.AND P2, PT, R21.reuse, R44.reuse, PT ;  /* 0x0000002c1500720c */ /* 0x0c0fe20003f46070 */
[-C--:B------:R-:W-:Y:S01]  /*4bf0*/  IMAD R23, R28, R44.reuse, R23 ;  /* 0x0000002c1c177224 */ /* 0x080fe200078e0217 */
[----:B------:R-:W-:-:S04]  /*4c00*/  IADD3 R22, P1, R21, -R44, RZ ;  /* 0x8000002c15167210 */ /* 0x000fc80007f3e0ff */
[----:B------:R-:W-:Y:S02]  /*4c10*/  IADD3.X R20, ~R23, R20, RZ, P0, !PT ;  /* 0x0000001417147210 */ /* 0x000fe400007fe5ff */
[----:B------:R-:W-:Y:S02]  /*4c20*/  IADD3 R23, P0, R30, 0x1, RZ ;  /* 0x000000011e177810 */ /* 0x000fe40007f1e0ff */
[----:B------:R-:W-:-:S04]  /*4c30*/  ISETP.GE.U32.AND.EX P2, PT, R20, R45, PT, P2 ;  /* 0x0000002d1400720c */ /* 0x000fc80003f46120 */
[----:B------:R-:W-:Y:S01]  /*4c40*/  SEL R22, R22, R21, P2 ;  /* 0x0000001516167207 */ /* 0x000fe20001000000 */
[----:B------:R-:W-:Y:S01]  /*4c50*/  IMAD.X R21, R20, 0x1, ~R45, P1 ;  /* 0x0000000114157824 */ /* 0x000fe200008e0e2d */
[----:B------:R-:W-:Y:S01]  /*4c60*/  SEL R30, R23, R30, P2 ;  /* 0x0000001e171e7207 */ /* 0x000fe20001000000 */
[----:B------:R-:W-:Y:S01]  /*4c70*/  IMAD.X R23, RZ, RZ, R28, P0 ;  /* 0x000000ffff177224 */ /* 0x000fe200000e061c */
[----:B------:R-:W-:Y:S02]  /*4c80*/  ISETP.GE.U32.AND P0, PT, R22, R44, PT ;  /* 0x0000002c1600720c */ /* 0x000fe40003f06070 */
[----:B------:R-:W-:Y:S02]  /*4c90*/  SEL R21, R21, R20, P2 ;  /* 0x0000001415157207 */ /* 0x000fe40001000000 */
[----:B------:R-:W-:Y:S02]  /*4ca0*/  SEL R23, R23, R28, P2 ;  /* 0x0000001c17177207 */ /* 0x000fe40001000000 */
[----:B------:R-:W-:-:S02]  /*4cb0*/  IADD3 R37, P1, R30, 0x1, RZ ;  /* 0x000000011e257810 */ /* 0x000fc40007f3e0ff */
[----:B------:R-:W-:Y:S02]  /*4cc0*/  ISETP.GE.U32.AND.EX P0, PT, R21, R45, PT, P0 ;  /* 0x0000002d1500720c */ /* 0x000fe40003f06100 */
[----:B------:R-:W-:Y:S01]  /*4cd0*/  LOP3.LUT R21, R25, R19, RZ, 0x3c, !PT ;  /* 0x0000001319157212 */ /* 0x000fe200078e3cff */
[----:B------:R-:W-:Y:S01]  /*4ce0*/  IMAD.X R20, RZ, RZ, R23, P1 ;  /* 0x000000ffff147224 */ /* 0x000fe200008e0617 */
[----:B------:R-:W-:Y:S02]  /*4cf0*/  SEL R37, R37, R30, P0 ;  /* 0x0000001e25257207 */ /* 0x000fe40000000000 */
[----:B------:R-:W-:Y:S02]  /*4d00*/  ISETP.GE.AND P2, PT, R21, RZ, PT ;  /* 0x000000ff1500720c */ /* 0x000fe40003f46270 */
[----:B------:R-:W-:Y:S02]  /*4d10*/  SEL R23, R20, R23, P0 ;  /* 0x0000001714177207 */ /* 0x000fe40000000000 */
[----:B------:R-:W-:-:S02]  /*4d20*/  IADD3 R20, P1, RZ, -R37, RZ ;  /* 0x80000025ff147210 */ /* 0x000fc40007f3e0ff */
[----:B------:R-:W-:Y:S02]  /*4d30*/  ISETP.NE.U32.AND P0, PT, R26, RZ, PT ;  /* 0x000000ff1a00720c */ /* 0x000fe40003f05070 */
[-C--:B------:R-:W-:Y:S02]  /*4d40*/  IADD3.X R22, RZ, ~R23.reuse, RZ, P1, !PT ;  /* 0x80000017ff167210 */ /* 0x080fe40000ffe4ff */
[----:B------:R-:W-:Y:S02]  /*4d50*/  ISETP.NE.AND.EX P0, PT, R25, RZ, PT, P0 ;  /* 0x000000ff1900720c */ /* 0x000fe40003f05300 */
[----:B------:R-:W-:Y:S01]  /*4d60*/  SEL R22, R22, R23, !P2 ;  /* 0x0000001716167207 */ /* 0x000fe20005000000 */
[----:B------:R-:W-:Y:S01]  /*4d70*/  IMAD.MOV.U32 R23, RZ, RZ, 0x0 ;  /* 0x00000000ff177424 */ /* 0x000fe200078e00ff */
[----:B------:R-:W-:Y:S02]  /*4d80*/  SEL R20, R20, R37, !P2 ;  /* 0x0000002514147207 */ /* 0x000fe40005000000 */
[----:B------:R-:W-:Y:S01]  /*4d90*/  SEL R21, R22, 0xffffffff, P0 ;  /* 0xffffffff16157807 */ /* 0x000fe20000000000 */
[----:B------:R-:W-:Y:S01]  /*4da0*/  IMAD.MOV.U32 R22, RZ, RZ, R24 ;  /* 0x000000ffff167224 */ /* 0x000fe200078e0018 */
[----:B------:R-:W-:-:S03]  /*4db0*/  SEL R20, R20, 0xffffffff, P0 ;  /* 0xffffffff14147807 */ /* 0x000fc60000000000 */
[----:B------:R-:W-:Y:S05]  /*4dc0*/  RET.REL.NODEC R22 `(_ZN5flash32flash_fwd_splitkv_combine_kernelI23Flash_fwd_kernel_traitsILi32ELi64ELi256ELi4ELb0ELb0EN7cutlass6half_tE19Flash_kernel_traitsILi32ELi64ELi256ELi4ES3_EELi16ELi5ELb0EEEvNS_16Flash_fwd_paramsE) ;  /* 0xffffffb0168c7950 */ /* 0x000fea0003c3ffff */
.L_x_137:
        /* <DEDUP_REMOVED lines=11> */
.L_x_5278:


//--------------------- .text._ZN5flash32flash_fwd_splitkv_combine_kernelI23Flash_fwd_kernel_traitsILi32ELi64ELi256ELi4ELb0ELb0EN7cutlass6half_tE19Flash_kernel_traitsILi32ELi64ELi256ELi4ES3_EELi16ELi4ELb0EEEvNS_16Flash_fwd_paramsE --------------------------
	.section	.text._ZN5flash32flash_fwd_splitkv_combine_kernelI23Flash_fwd_kernel_traitsILi32ELi64ELi256ELi4ELb0ELb0EN7cutlass6half_tE19Flash_kernel_traitsILi32ELi64ELi256ELi4ES3_EELi16ELi4ELb0EEEvNS_16Flash_fwd_paramsE,"ax",@progbits
	.align	128
        .global         _ZN5flash32flash_fwd_splitkv_combine_kernelI23Flash_fwd_kernel_traitsILi32ELi64ELi256ELi4ELb0ELb0EN7cutlass6half_tE19Flash_kernel_traitsILi32ELi64ELi256ELi4ES3_EELi16ELi4ELb0EEEvNS_16Flash_fwd_paramsE
        .type           _ZN5flash32flash_fwd_splitkv_combine_kernelI23Flash_fwd_kernel_traitsILi32ELi64ELi256ELi4ELb0ELb0EN7cutlass6half_tE19Flash_kernel_traitsILi32ELi64ELi256ELi4ES3_EELi16ELi4ELb0EEEvNS_16Flash_fwd_paramsE,@function
        .size           _ZN5flash32flash_fwd_splitkv_combine_kernelI23Flash_fwd_kernel_traitsILi32ELi64ELi256ELi4ELb0ELb0EN7cutlass6half_tE19Flash_kernel_traitsILi32ELi64ELi256ELi4ES3_EELi16ELi4ELb0EEEvNS_16Flash_fwd_paramsE,(.L_x_5279 - _ZN5flash32flash_fwd_splitkv_combine_kernelI23Flash_fwd_kernel_traitsILi32ELi64ELi256ELi4ELb0ELb0EN7cutlass6half_tE19Flash_kernel_traitsILi32ELi64ELi256ELi4ES3_EELi16ELi4ELb0EEEvNS_16Flash_fwd_paramsE)
        .other          _ZN5flash32flash_fwd_splitkv_combine_kernelI23Flash_fwd_kernel_traitsILi32ELi64ELi256ELi4ELb0ELb0EN7cutlass6half_tE19Flash_kernel_traitsILi32ELi64ELi256ELi4ES3_EELi16ELi4ELb0EEEvNS_16Flash_fwd_paramsE,@"STO_CUDA_ENTRY STV_DEFAULT"
_ZN5flash32flash_fwd_splitkv_combine_kernelI23Flash_fwd_kernel_traitsILi32ELi64ELi256ELi4ELb0ELb0EN7cutlass6half_tE19Flash_kernel_traitsILi32ELi64ELi256ELi4ES3_EELi16ELi4ELb0EEEvNS_16Flash_fwd_paramsE:
.text._ZN5flash32flash_fwd_splitkv_combine_kernelI23Flash_fwd_kernel_traitsILi32ELi64ELi256ELi4ELb0ELb0EN7cutlass6half_tE19Flash_kernel_traitsILi32ELi64ELi256ELi4ES3_EELi16ELi4ELb0EEEvNS_16Flash_fwd_paramsE:
        /* <DEDUP_REMOVED lines=23> */
[----:B------:R-:W-:Y:S05]  /*0170*/  CALL.REL.NOINC `($__internal_3_$__cuda_sm20_div_s64) ;  /* 0x0000004000d87944 */ /* 0x000fea0003c00000 */
[----:B------:R-:W-:Y:S05]  /*0180*/  BRA `(.L_x_139) ;  /* 0x00000000004c7947 */ /* 0x000fea0003800000 */
.L_x_138:
        /* <DEDUP_REMOVED lines=19> */
.L_x_139:
        /* <DEDUP_REMOVED lines=12> */
[----:B------:R-:W-:Y:S05]  /*0380*/  CALL.REL.NOINC `($__internal_3_$__cuda_sm20_div_s64) ;  /* 0x0000004000547944 */ /* 0x000fea0003c00000 */
[----:B------:R-:W-:Y:S02]  /*0390*/  MOV R8, R22 ;  /* 0x0000001600087202 */ /* 0x000fe40000000f00 */
[----:B------:R-:W-:Y:S01]  /*03a0*/  MOV R9, R23 ;  /* 0x0000001700097202 */ /* 0x000fe20000000f00 */
[----:B------:R-:W-:Y:S05]  /*03b0*/  BRA `(.L_x_142) ;  /* 0x00000000004c7947 */ /* 0x000fea0003800000 */
.L_x_141:
        /* <DEDUP_REMOVED lines=19> */
.L_x_142:
[----:B------:R-:W-:Y:S05]  /*04f0*/  BSYNC B0 ;  /* 0x0000000000007941 */ /* 0x000fea0003800000 */
.L_x_140:
[----:B------:R-:W0:Y:S01]  /*0500*/  LDC R4, c[0x0][0x2c4] ;  /* 0x0000b100ff047b82 */ /* 0x000e220000000800 */
[----:B------:R-:W-:Y:S01]  /*0510*/  IMAD.MOV.U32 R14, RZ, RZ, RZ ;  /* 0x000000ffff0e7224 */ /* 0x000fe200078e00ff */
[----:B------:R-:W-:Y:S01]  /*0520*/  BSSY B0, `(.L_x_143) ;  /* 0x000003b000007945 */ /* 0x000fe20003800000 */
[----:B0-----:R-:W-:Y:S01]  /*0530*/  IABS R11, R4 ;  /* 0x00000004000b7213 */ /* 0x001fe20000000000 */
[----:B------:R-:W-:-:S03]  /*0540*/  VIADD R6, R4, 0xffffffff ;  /* 0xffffffff04067836 */ /* 0x000fc60000000000 */
[----:B------:R-:W0:Y:S01]  /*0550*/  I2F.RP R13, R11 ;  /* 0x0000000b000d7306 */ /* 0x000e220000209400 */
[----:B------:R-:W-:-:S05]  /*0560*/  IMAD.IADD R2, R6, 0x1, R11 ;  /* 0x0000000106027824 */ /* 0x000fca00078e020b */
[----:B------:R-:W-:Y:S02]  /*0570*/  IABS R3, R2 ;  /* 0x0000000200037213 */ /* 0x000fe40000000000 */
[----:B0-----:R-:W0:Y:S02]  /*0580*/  MUFU.RCP R15, R13 ;  /* 0x0000000d000f7308 */ /* 0x001e240000001000 */
[----:B0-----:R-:W-:-:S06]  /*0590*/  VIADD R15, R15, 0xffffffe ;  /* 0x0ffffffe0f0f7836 */ /* 0x001fcc0000000000 */
[----:B------:R-:W0:Y:S02]  /*05a0*/  F2I.FTZ.U32.TRUNC.NTZ R15, R15 ;  /* 0x0000000f000f7305 */ /* 0x000e24000021f000 */
[----:B0-----:R-:W-:-:S04]  /*05b0*/  IMAD.MOV R10, RZ, RZ, -R15 ;  /* 0x000000ffff0a7224 */ /* 0x001fc800078e0a0f */
[----:B------:R-:W-:-:S04]  /*05c0*/  IMAD R7, R10, R11, RZ ;  /* 0x0000000b0a077224 */ /* 0x000fc800078e02ff */
[----:B------:R-:W-:-:S06]  /*05d0*/  IMAD.HI.U32 R14, R15, R7, R14 ;  /* 0x000000070f0e7227 */ /* 0x000fcc00078e000e */
[----:B------:R-:W-:-:S04]  /*05e0*/  IMAD.HI.U32 R7, R14, R3, RZ ;  /* 0x000000030e077227 */ /* 0x000fc800078e00ff */
[----:B------:R-:W-:-:S04]  /*05f0*/  IMAD.MOV R10, RZ, RZ, -R7 ;  /* 0x000000ffff0a7224 */ /* 0x000fc800078e0a07 */
[----:B------:R-:W-:Y:S01]  /*0600*/  IMAD R10, R11, R10, R3 ;  /* 0x0000000a0b0a7224 */ /* 0x000fe200078e0203 */
[----:B------:R-:W-:-:S04]  /*0610*/  LOP3.LUT R3, R2, R11, RZ, 0x3c, !PT ;  /* 0x0000000b02037212 */ /* 0x000fc800078e3cff */
[----:B------:R-:W-:Y:S02]  /*0620*/  ISETP.GT.U32.AND P1, PT, R11, R10, PT ;  /* 0x0000000a0b00720c */ /* 0x000fe40003f24070 */
[----:B------:R-:W-:-:S11]  /*0630*/  ISETP.GE.AND P0, PT, R3, RZ, PT ;  /* 0x000000ff0300720c */ /* 0x000fd60003f06270 */
[----:B------:R-:W-:Y:S02]  /*0640*/  @!P1 IMAD.IADD R10, R10, 0x1, -R11 ;  /* 0x000000010a0a9824 */ /* 0x000fe400078e0a0b */
[----:B------:R-:W-:Y:S01]  /*0650*/  @!P1 VIADD R7, R7, 0x1 ;  /* 0x0000000107079836 */ /* 0x000fe20000000000 */
[----:B------:R-:W-:Y:S02]  /*0660*/  ISETP.NE.AND P1, PT, R4, RZ, PT ;  /* 0x000000ff0400720c */ /* 0x000fe40003f25270 */
[----:B------:R-:W-:-:S13]  /*0670*/  ISETP.GE.U32.AND P2, PT, R10, R11, PT ;  /* 0x0000000b0a00720c */ /* 0x000fda0003f46070 */
[----:B------:R-:W-:-:S04]  /*0680*/  @P2 VIADD R7, R7, 0x1 ;  /* 0x0000000107072836 */ /* 0x000fc80000000000 */
[----:B------:R-:W-:Y:S01]  /*0690*/  @!P0 IMAD.MOV R7, RZ, RZ, -R7 ;  /* 0x000000ffff078224 */ /* 0x000fe200078e0a07 */
[----:B------:R-:W-:-:S04]  /*06a0*/  @!P1 LOP3.LUT R7, RZ, R11, RZ, 0x33, !PT ;  /* 0x0000000bff079212 */ /* 0x000fc800078e33ff */
[----:B------:R-:W-:Y:S02]  /*06b0*/  ISETP.LT.U32.AND P0, PT, R28, R7, PT ;  /* 0x000000071c00720c */ /* 0x000fe40003f01070 */
[----:B------:R-:W-:-:S04]  /*06c0*/  SHF.R.S32.HI R16, RZ, 0x1f, R7 ;  /* 0x0000001fff107819 */ /* 0x000fc80000011407 */
        /* <DEDUP_REMOVED lines=13> */
.L_x_144:
        /* <DEDUP_REMOVED lines=19> */
.L_x_145:
[----:B------:R-:W-:Y:S05]  /*08d0*/  BSYNC B0 ;  /* 0x0000000000007941 */ /* 0x000fea0003800000 */
.L_x_143:
[----:B------:R-:W0:Y:S01]  /*08e0*/  LDC R7, c[0x0][0x2c4] ;  /* 0x0000b100ff077b82 */ /* 0x000e220000000800 */
[----:B------:R-:W-:Y:S01]  /*08f0*/  ULDC UR5, c[0x0][0x270] ;  /* 0x00009c0000057ab9 */ /* 0x000fe20000000800 */
[----:B------:R-:W-:Y:S01]  /*0900*/  BSSY B0, `(.L_x_146) ;  /* 0x000005d000007945 */ /* 0x000fe20003800000 */
[----:B------:R-:W-:Y:S01]  /*0910*/  UIADD3 UR4, UR5, -0x1, URZ ;  /* 0xffffffff05047890 */ /* 0x000fe2000fffe03f */
[----:B0-----:R-:W-:Y:S02]  /*0920*/  IABS R10, R7 ;  /* 0x00000007000a7213 */ /* 0x001fe40000000000 */
[----:B------:R-:W-:Y:S02]  /*0930*/  ISETP.GT.AND P3, PT, R7, RZ, PT ;  /* 0x000000ff0700720c */ /* 0x000fe40003f64270 */
[----:B------:R-:W0:Y:S08]  /*0940*/  I2F.RP R13, R10 ;  /* 0x0000000a000d7306 */ /* 0x000e300000209400 */
[----:B0-----:R-:W0:Y:S02]  /*0950*/  MUFU.RCP R14, R13 ;  /* 0x0000000d000e7308 */ /* 0x001e240000001000 */
[----:B0-----:R-:W-:-:S06]  /*0960*/  VIADD R14, R14, 0xffffffe ;  /* 0x0ffffffe0e0e7836 */ /* 0x001fcc0000000000 */
[----:B------:R-:W0:Y:S02]  /*0970*/  F2I.FTZ.U32.TRUNC.NTZ R15, R14 ;  /* 0x0000000e000f7305 */ /* 0x000e24000021f000 */
[--C-:B0-----:R-:W-:Y:S02]  /*0980*/  IMAD.MOV R3, RZ, RZ, -R15.reuse ;  /* 0x000000ffff037224 */ /* 0x101fe400078e0a0f */
[----:B------:R-:W-:Y:S02]  /*0990*/  IMAD.MOV.U32 R14, RZ, RZ, RZ ;  /* 0x000000ffff0e7224 */ /* 0x000fe400078e00ff */
[----:B------:R-:W-:Y:S01]  /*09a0*/  IMAD R4, R3, R10, RZ ;  /* 0x0000000a03047224 */ /* 0x000fe200078e02ff */
[----:B------:R-:W-:Y:S02]  /*09b0*/  IABS R3, R2 ;  /* 0x0000000200037213 */ /* 0x000fe40000000000 */
[----:B------:R-:W-:Y:S01]  /*09c0*/  LOP3.LUT R2, R2, R7, RZ, 0x3c, !PT ;  /* 0x0000000702027212 */ /* 0x000fe200078e3cff */
[----:B------:R-:W-:-:S03]  /*09d0*/  IMAD.HI.U32 R4, R15, R4, R14 ;  /* 0x000000040f047227 */ /* 0x000fc600078e000e */
[----:B------:R-:W-:Y:S01]  /*09e0*/  ISETP.GE.AND P1, PT, R2, RZ, PT ;  /* 0x000000ff0200720c */ /* 0x000fe20003f26270 */
[----:B------:R-:W-:Y:S01]  /*09f0*/  IMAD.MOV.U32 R11, RZ, RZ, R3 ;  /* 0x000000ffff0b7224 */ /* 0x000fe200078e0003 */
[----:B------:R-:W-:-:S03]  /*0a00*/  SHF.R.S32.HI R2, RZ, 0x1f, R7 ;  /* 0x0000001fff027819 */ /* 0x000fc60000011407 */
[----:B------:R-:W-:-:S04]  /*0a10*/  IMAD.HI.U32 R4, R4, R11, RZ ;  /* 0x0000000b04047227 */ /* 0x000fc800078e00ff */
[----:B------:R-:W-:-:S04]  /*0a20*/  IMAD.MOV R3, RZ, RZ, -R4 ;  /* 0x000000ffff037224 */ /* 0x000fc800078e0a04 */
[----:B------:R-:W-:-:S05]  /*0a30*/  IMAD R3, R10, R3, R11 ;  /* 0x000000030a037224 */ /* 0x000fca00078e020b */
[----:B------:R-:W-:-:S13]  /*0a40*/  ISETP.GT.U32.AND P2, PT, R10, R3, PT ;  /* 0x000000030a00720c */ /* 0x000fda0003f44070 */
[----:B------:R-:W-:Y:S02]  /*0a50*/  @!P2 IMAD.IADD R3, R3, 0x1, -R10 ;  /* 0x000000010303a824 */ /* 0x000fe400078e0a0a */
[----:B------:R-:W-:Y:S01]  /*0a60*/  @!P2 VIADD R4, R4, 0x1 ;  /* 0x000000010404a836 */ /* 0x000fe20000000000 */
[----:B------:R-:W-:Y:S02]  /*0a70*/  ISETP.NE.AND P2, PT, R7, RZ, PT ;  /* 0x000000ff0700720c */ /* 0x000fe40003f45270 */
[----:B------:R-:W-:Y:S02]  /*0a80*/  ISETP.GE.U32.AND P0, PT, R3, R10, PT ;  /* 0x0000000a0300720c */ /* 0x000fe40003f06070 */
[----:B------:R-:W-:Y:S02]  /*0a90*/  LEA.HI.SX32 R3, R7, 0x1, 0x1 ;  /* 0x0000000107037811 */ /* 0x000fe400078f0aff */
[----:B------:R-:W-:-:S09]  /*0aa0*/  @!P3 IADD3 R3, R2, RZ, RZ ;  /* 0x000000ff0203b210 */ /* 0x000fd20007ffe0ff */
[----:B------:R-:W-:-:S04]  /*0ab0*/  @P0 VIADD R4, R4, 0x1 ;  /* 0x0000000104040836 */ /* 0x000fc80000000000 */
[----:B------:R-:W-:Y:S01]  /*0ac0*/  @!P1 IMAD.MOV R4, RZ, RZ, -R4 ;  /* 0x000000ffff049224 */ /* 0x000fe200078e0a04 */
[----:B------:R-:W-:-:S05]  /*0ad0*/  @!P2 LOP3.LUT R4, RZ, R7, RZ, 0x33, !PT ;  /* 0x00000007ff04a212 */ /* 0x000fca00078e33ff */
[----:B------:R-:W-:-:S05]  /*0ae0*/  IMAD R3, R3, R4, RZ ;  /* 0x0000000403037224 */ /* 0x000fca00078e02ff */
[-C--:B------:R-:W-:Y:S02]  /*0af0*/  IABS R13, R3.reuse ;  /* 0x00000003000d7213 */ /* 0x080fe40000000000 */
[----:B------:R-:W-:Y:S02]  /*0b00*/  IABS R2, R3 ;  /* 0x0000000300027213 */ /* 0x000fe40000000000 */
[----:B------:R-:W0:Y:S01]  /*0b10*/  I2F.RP R18, R13 ;  /* 0x0000000d00127306 */ /* 0x000e220000209400 */
[----:B------:R-:W-:Y:S02]  /*0b20*/  VIADD R4, R13, UR4 ;  /* 0x000000040d047c36 */ /* 0x000fe40008000000 */
[----:B------:R-:W-:-:S05]  /*0b30*/  IMAD.MOV R2, RZ, RZ, -R2 ;  /* 0x000000ffff027224 */ /* 0x000fca00078e0a02 */
[----:B0-----:R-:W0:Y:S02]  /*0b40*/  MUFU.RCP R14, R18 ;  /* 0x00000012000e7308 */ /* 0x001e240000001000 */
[----:B0-----:R-:W-:-:S06]  /*0b50*/  VIADD R14, R14, 0xffffffe ;  /* 0x0ffffffe0e0e7836 */ /* 0x001fcc0000000000 */
[----:B------:R-:W0:Y:S02]  /*0b60*/  F2I.FTZ.U32.TRUNC.NTZ R15, R14 ;  /* 0x0000000e000f7305 */ /* 0x000e24000021f000 */
[----:B0-----:R-:W-:Y:S02]  /*0b70*/  IMAD.MOV R10, RZ, RZ, -R15 ;  /* 0x000000ffff0a7224 */ /* 0x001fe400078e0a0f */
[----:B------:R-:W-:Y:S02]  /*0b80*/  IMAD.MOV.U32 R14, RZ, RZ, RZ ;  /* 0x000000ffff0e7224 */ /* 0x000fe400078e00ff */
[----:B------:R-:W-:Y:S01]  /*0b90*/  IMAD R11, R10, R13, RZ ;  /* 0x0000000d0a0b7224 */ /* 0x000fe200078e02ff */
[----:B------:R-:W-:-:S03]  /*0ba0*/  IABS R10, R4 ;  /* 0x00000004000a7213 */ /* 0x000fc60000000000 */
[----:B------:R-:W-:-:S06]  /*0bb0*/  IMAD.HI.U32 R11, R15, R11, R14 ;  /* 0x0000000b0f0b7227 */ /* 0x000fcc00078e000e */
[----:B------:R-:W-:-:S04]  /*0bc0*/  IMAD.HI.U32 R15, R11, R10, RZ ;  /* 0x0000000a0b0f7227 */ /* 0x000fc800078e00ff */
[----:B------:R-:W-:-:S05]  /*0bd0*/  IMAD R2, R15, R2, R10 ;  /* 0x000000020f027224 */ /* 0x000fca00078e020a */
[----:B------:R-:W-:-:S13]  /*0be0*/  ISETP.GT.U32.AND P1, PT, R13, R2, PT ;  /* 0x000000020d00720c */ /* 0x000fda0003f24070 */
[-C--:B------:R-:W-:Y:S01]  /*0bf0*/  @!P1 IADD3 R2, R2, -R13.reuse, RZ ;  /* 0x8000000d02029210 */ /* 0x080fe20007ffe0ff */
[----:B------:R-:W-:Y:S01]  /*0c00*/  @!P1 VIADD R15, R15, 0x1 ;  /* 0x000000010f0f9836 */ /* 0x000fe20000000000 */
[----:B------:R-:W-:Y:S02]  /*0c10*/  ISETP.NE.AND P1, PT, R3, RZ, PT ;  /* 0x000000ff0300720c */ /* 0x000fe40003f25270 */
[-C--:B------:R-:W-:Y:S02]  /*0c20*/  ISETP.GE.U32.AND P2, PT, R2, R13.reuse, PT ;  /* 0x0000000d0200720c */ /* 0x080fe40003f46070 */
[----:B------:R-:W-:-:S04]  /*0c30*/  LOP3.LUT R2, R4, R13, RZ, 0x3c, !PT ;  /* 0x0000000d04027212 */ /* 0x000fc800078e3cff */
[----:B------:R-:W-:-:S07]  /*0c40*/  ISETP.GE.AND P0, PT, R2, RZ, PT ;  /* 0x000000ff0200720c */ /* 0x000fce0003f06270 */
[----:B------:R-:W-:-:S06]  /*0c50*/  @P2 VIADD R15, R15, 0x1 ;  /* 0x000000010f0f2836 */ /* 0x000fcc0000000000 */
        /* <DEDUP_REMOVED lines=8> */
[----:B------:R-:W-:Y:S01]  /*0ce0*/  ISETP.NE.U32.AND P1, PT, R2, RZ, PT ;  /* 0x000000ff0200720c */ /* 0x000fe20003f25070 */
[----:B------:R-:W-:-:S12]  /*0cf0*/  IMAD R2, R7, UR5, RZ ;  /* 0x0000000507027c24 */ /* 0x000fd8000f8e02ff */
[----:B------:R-:W-:Y:S05]  /*0d00*/  @!P1 BRA `(.L_x_147) ;  /* 0x0000000000249947 */ /* 0x000fea0003800000 */
[----:B------:R-:W-:Y:S01]  /*0d10*/  IMAD.MOV.U32 R24, RZ, RZ, R22 ;  /* 0x000000ffff187224 */ /* 0x000fe200078e0016 */
[----:B------:R-:W-:Y:S01]  /*0d20*/  MOV R28, R15 ;  /* 0x0000000f001c7202 */ /* 0x000fe20000000f00 */
[----:B------:R-:W-:Y:S01]  /*0d30*/  IMAD.MOV.U32 R19, RZ, RZ, R23 ;  /* 0x000000ffff137224 */ /* 0x000fe200078e0017 */
[----:B------:R-:W-:Y:S02]  /*0d40*/  MOV R25, R14 ;  /* 0x0000000e00197202 */ /* 0x000fe40000000f00 */
[----:B------:R-:W-:Y:S02]  /*0d50*/  MOV R26, 0xd70 ;  /* 0x00000d70001a7802 */ /* 0x000fe40000000f00 */
[----:B------:R-:W-:Y:S05]  /*0d60*/  CALL.REL.NOINC `($__internal_3_$__cuda_sm20_div_s64) ;  /* 0x0000003400dc7944 */ /* 0x000fea0003c00000 */
[----:B------:R-:W-:Y:S02]  /*0d70*/  MOV R38, R22 ;  /* 0x0000001600267202 */ /* 0x000fe40000000f00 */
[----:B------:R-:W-:Y:S01]  /*0d80*/  MOV R39, R23 ;  /* 0x0000001700277202 */ /* 0x000fe20000000f00 */
[----:B------:R-:W-:Y:S05]  /*0d90*/  BRA `(.L_x_148) ;  /* 0x00000000004c7947 */ /* 0x000fea0003800000 */
.L_x_147:
        /* <DEDUP_REMOVED lines=19> */
.L_x_148:
[----:B------:R-:W-:Y:S05]  /*0ed0*/  BSYNC B0 ;  /* 0x0000000000007941 */ /* 0x000fea0003800000 */
.L_x_146:
[-C--:B------:R-:W-:Y:S01]  /*0ee0*/  IABS R7, R2.reuse ;  /* 0x0000000200077213 */ /* 0x080fe20000000000 */
[----:B------:R-:W-:Y:S01]  /*0ef0*/  BSSY B0, `(.L_x_149) ;  /* 0x000003b000007945 */ /* 0x000fe20003800000 */
[----:B------:R-:W-:Y:S02]  /*0f00*/  IABS R10, R2 ;  /* 0x00000002000a7213 */ /* 0x000fe40000000000 */
[----:B------:R-:W0:Y:S01]  /*0f10*/  I2F.RP R20, R7 ;  /* 0x0000000700147306 */ /* 0x000e220000209400 */
[----:B------:R-:W-:Y:S02]  /*0f20*/  IMAD.IADD R6, R6, 0x1, R7 ;  /* 0x0000000106067824 */ /* 0x000fe400078e0207 */
[----:B------:R-:W-:-:S03]  /*0f30*/  IMAD.MOV R10, RZ, RZ, -R10 ;  /* 0x000000ffff0a7224 */ /* 0x000fc600078e0a0a */
[----:B------:R-:W-:Y:S02]  /*0f40*/  IABS R11, R6 ;  /* 0x00000006000b7213 */ /* 0x000fe40000000000 */
[----:B0-----:R-:W0:Y:S02]  /*0f50*/  MUFU.RCP R19, R20 ;  /* 0x0000001400137308 */ /* 0x001e240000001000 */
[----:B0-----:R-:W-:-:S06]  /*0f60*/  VIADD R19, R19, 0xffffffe ;  /* 0x0ffffffe13137836 */ /* 0x001fcc0000000000 */
[----:B------:R-:W0:Y:S02]  /*0f70*/  F2I.FTZ.U32.TRUNC.NTZ R19, R19 ;  /* 0x0000001300137305 */ /* 0x000e24000021f000 */
[----:B0-----:R-:W-:-:S04]  /*0f80*/  IMAD.MOV R18, RZ, RZ, -R19 ;  /* 0x000000ffff127224 */ /* 0x001fc800078e0a13 */
[----:B------:R-:W-:Y:S02]  /*0f90*/  IMAD R13, R18, R7, RZ ;  /* 0x00000007120d7224 */ /* 0x000fe400078e02ff */
[----:B------:R-:W-:-:S04]  /*0fa0*/  IMAD.MOV.U32 R18, RZ, RZ, RZ ;  /* 0x000000ffff127224 */ /* 0x000fc800078e00ff */
[----:B------:R-:W-:-:S06]  /*0fb0*/  IMAD.HI.U32 R13, R19, R13, R18 ;  /* 0x0000000d130d7227 */ /* 0x000fcc00078e0012 */
[----:B------:R-:W-:-:S04]  /*0fc0*/  IMAD.HI.U32 R13, R13, R11, RZ ;  /* 0x0000000b0d0d7227 */ /* 0x000fc800078e00ff */
[----:B------:R-:W-:-:S05]  /*0fd0*/  IMAD R10, R13, R10, R11 ;  /* 0x0000000a0d0a7224 */ /* 0x000fca00078e020b */
[----:B------:R-:W-:-:S13]  /*0fe0*/  ISETP.GT.U32.AND P1, PT, R7, R10, PT ;  /* 0x0000000a0700720c */ /* 0x000fda0003f24070 */
[----:B------:R-:W-:Y:S02]  /*0ff0*/  @!P1 IMAD.IADD R10, R10, 0x1, -R7 ;  /* 0x000000010a0a9824 */ /* 0x000fe400078e0a07 */
        /* <DEDUP_REMOVED lines=23> */
.L_x_150:
        /* <DEDUP_REMOVED lines=19> */
.L_x_151:
[----:B------:R-:W-:Y:S05]  /*12a0*/  BSYNC B0 ;  /* 0x0000000000007941 */ /* 0x000fea0003800000 */
.L_x_149:
[----:B------:R-:W0:Y:S01]  /*12b0*/  S2R R10, SR_TID.X ;  /* 0x00000000000a7919 */ /* 0x000e220000002100 */
[----:B------:R-:W-:Y:S01]  /*12c0*/  IADD3 R19, P0, R12, -UR7, RZ ;  /* 0x800000070c137c10 */ /* 0x000fe2000ff1e0ff */
[----:B------:R-:W-:Y:S01]  /*12d0*/  ULDC UR5, c[0x0][0x3c4] ;  /* 0x0000f10000057ab9 */ /* 0x000fe20000000800 */
[----:B------:R-:W-:Y:S01]  /*12e0*/  ULDC.64 UR8, c[0x0][0x208] ;  /* 0x0000820000087ab9 */ /* 0x000fe20000000a00 */
[----:B0-----:R-:W-:-:S04]  /*12f0*/  SHF.R.S32.HI R21, RZ, 0x1f, R10 ;  /* 0x0000001fff157819 */ /* 0x001fc8000001140a */
[----:B------:R-:W-:-:S04]  /*1300*/  LEA.HI R7, R21, R10, RZ, 0x4 ;  /* 0x0000000a15077211 */ /* 0x000fc800078f20ff */
[----:B------:R-:W-:Y:S02]  /*1310*/  LOP3.LUT R9, R7, 0xfffffff0, RZ, 0xc0, !PT ;  /* 0xfffffff007097812 */ /* 0x000fe400078ec0ff */
[----:B------:R-:W-:-:S03]  /*1320*/  SHF.R.S32.HI R7, RZ, 0x4, R7 ;  /* 0x00000004ff077819 */ /* 0x000fc60000011407 */
[----:B------:R-:W-:Y:S01]  /*1330*/  IMAD.IADD R20, R10, 0x1, -R9 ;  /* 0x000000010a147824 */ /* 0x000fe200078e0a09 */
[----:B------:R-:W-:Y:S01]  /*1340*/  IADD3.X R9, R5, ~UR6, RZ, P0, !PT ;  /* 0x8000000605097c10 */ /* 0x000fe200087fe4ff */
[----:B------:R-:W-:-:S03]  /*1350*/  VIADD R29, R7, 0x8 ;  /* 0x00000008071d7836 */ /* 0x000fc60000000000 */
[----:B------:R-:W-:Y:S02]  /*1360*/  ISETP.GT.U32.AND P2, PT, R19, R20, PT ;  /* 0x000000141300720c */ /* 0x000fe40003f44070 */
[----:B------:R-:W-:Y:S02]  /*1370*/  SHF.R.S32.HI R24, RZ, 0x1f, R20 ;  /* 0x0000001fff187819 */ /* 0x000fe40000011414 */
[----:B------:R-:W-:Y:S02]  /*1380*/  IADD3 R30, P0, R20, UR7, RZ ;  /* 0x00000007141e7c10 */ /* 0x000fe4000ff1e0ff */
[----:B------:R-:W-:Y:S02]  /*1390*/  ISETP.GT.AND.EX P2, PT, R9, R24, PT, P2 ;  /* 0x000000180900720c */ /* 0x000fe40003f44320 */
[----:B------:R-:W-:Y:S02]  /*13a0*/  IADD3.X R31, R24, UR6, RZ, P0, !PT ;  /* 0x00000006181f7c10 */ /* 0x000fe400087fe4ff */
[----:B------:R-:W-:-:S02]  /*13b0*/  ISETP.GE.OR P3, PT, R7, UR5, !P2 ;  /* 0x0000000507007c0c */ /* 0x000fc4000d766670 */
[----:B------:R-:W-:-:S11]  /*13c0*/  ISETP.GE.OR P2, PT, R29, UR5, !P2 ;  /* 0x000000051d007c0c */ /* 0x000fd6000d746670 */
[----:B------:R-:W0:Y:S01]  /*13d0*/  @!P3 LDC.64 R18, c[0x0][0x2b8] ;  /* 0x0000ae00ff12bb82 */ /* 0x000e220000000a00 */
[----:B------:R-:W-:Y:S02]  /*13e0*/  @!P3 SHF.R.S32.HI R33, RZ, 0x1f, R7 ;  /* 0x0000001fff21b819 */ /* 0x000fe40000011407 */
[----:B------:R-:W-:-:S03]  /*13f0*/  @!P2 SHF.R.S32.HI R25, RZ, 0x1f, R29 ;  /* 0x0000001fff19a819 */ /* 0x000fc6000001141d */
[-C--:B------:R-:W-:Y:S02]  /*1400*/  @!P3 IMAD R26, R33, R12.reuse, RZ ;  /* 0x0000000c211ab224 */ /* 0x080fe400078e02ff */
[----:B------:R-:W1:Y:S01]  /*1410*/  @!P2 LDC.64 R8, c[0x0][0x2b8] ;  /* 0x0000ae00ff08ab82 */ /* 0x000e620000000a00 */
[----:B------:R-:W-:Y:S02]  /*1420*/  @!P2 IMAD R24, R25, R12, RZ ;  /* 0x0000000c1918a224 */ /* 0x000fe400078e02ff */
[----:B------:R-:W-:-:S04]  /*1430*/  @!P3 IMAD.WIDE.U32 R32, R12, R7, R30 ;  /* 0x000000070c20b225 */ /* 0x000fc800078e001e */
[----:B------:R-:W-:-:S04]  /*1440*/  @!P2 IMAD.WIDE.U32 R30, R12, R29, R30 ;  /* 0x0000001d0c1ea225 */ /* 0x000fc800078e001e */
[-C--:B------:R-:W-:Y:S02]  /*1450*/  @!P2 IMAD R24, R29, R5.reuse, R24 ;  /* 0x000000051d18a224 */ /* 0x080fe400078e0218 */
[----:B------:R-:W-:Y:S02]  /*1460*/  @!P3 IMAD R25, R7, R5, R26 ;  /* 0x000000050719b224 */ /* 0x000fe400078e021a */
[----:B------:R-:W-:Y:S01]  /*1470*/  @!P2 IMAD.IADD R24, R31, 0x1, R24 ;  /* 0x000000011f18a824 */ /* 0x000fe200078e0218 */
[----:B0-----:R-:W-:Y:S01]  /*1480*/  @!P3 LEA R18, P1, R32, R18, 0x2 ;  /* 0x000000122012b211 */ /* 0x001fe200078210ff */
[----:B------:R-:W-:-:S05]  /*1490*/  @!P3 IMAD.IADD R25, R33, 0x1, R25 ;  /* 0x000000012119b824 */ /* 0x000fca00078e0219 */
[----:B------:R-:W-:Y:S02]  /*14a0*/  @!P3 LEA.HI.X R19, R32, R19, R25, 0x2, P1 ;  /* 0x000000132013b211 */ /* 0x000fe400008f1419 */
[----:B-1----:R-:W-:Y:S01]  /*14b0*/  @!P2 LEA R28, P0, R30, R8, 0x2 ;  /* 0x000000081e1ca211 */ /* 0x002fe200078010ff */
[----:B------:R-:W-:-:S03]  /*14c0*/  IMAD.MOV.U32 R8, RZ, RZ, -0x800000 ;  /* 0xff800000ff087424 */ /* 0x000fc600078e00ff */
[----:B------:R-:W-:Y:S01]  /*14d0*/  @!P2 LEA.HI.X R29, R30, R9, R24, 0x2, P0 ;  /* 0x000000091e1da211 */ /* 0x000fe200000f1418 */
[----:B------:R-:W-:Y:S01]  /*14e0*/  IMAD.MOV.U32 R24, RZ, RZ, -0x800000 ;  /* 0xff800000ff187424 */ /* 0x000fe200078e00ff */
[----:B------:R-:W0:Y:S01]  /*14f0*/  S2R R34, SR_CgaCtaId ;  /* 0x0000000000227919 */ /* 0x000e220000008800 */
[----:B------:R-:W1:Y:S02]  /*1500*/  LDC R9, c[0x0][0x2c4] ;  /* 0x0000b100ff097b82 */ /* 0x000e640000000800 */
[----:B------:R-:W2:Y:S04]  /*1510*/  @!P2 LDG.E R8, desc[UR8][R28.64] ;  /* 0x000000081c08a981 */ /* 0x000ea8000c1e1900 */
[----:B------:R3:W4:Y:S01]  /*1520*/  @!P3 LDG.E R24, desc[UR8][R18.64] ;  /* 0x000000081218b981 */ /* 0x000722000c1e1900 */
[----:B------:R-:W-:-:S02]  /*1530*/  MOV R31, 0x400 ;  /* 0x00000400001f7802 */ /* 0x000fc40000000f00 */
[C---:B------:R-:W-:Y:S02]  /*1540*/  ISETP.GT.AND P0, PT, R10.reuse, 0xff, PT ;  /* 0x000000ff0a00780c */ /* 0x040fe40003f04270 */
[----:B------:R-:W-:Y:S02]  /*1550*/  ISETP.GT.AND P3, PT, R10, 0x7f, PT ;  /* 0x0000007f0a00780c */ /* 0x000fe40003f64270 */
[----:B------:R-:W-:Y:S02]  /*1560*/  LEA.HI R26, R21, R10, RZ, 0x3 ;  /* 0x0000000a151a7211 */ /* 0x000fe400078f18ff */
[----:B0-----:R-:W-:-:S05]  /*1570*/  LEA R34, R34, R31, 0x18 ;  /* 0x0000001f22227211 */ /* 0x001fca00078ec0ff */
[----:B---3--:R-:W-:-:S04]  /*1580*/  IMAD R19, R7, 0x44, R34 ;  /* 0x0000004407137824 */ /* 0x008fc800078e0222 */
[----:B------:R-:W-:Y:S01]  /*1590*/  IMAD R19, R20, 0x4, R19 ;  /* 0x0000000414137824 */ /* 0x000fe200078e0213 */
[----:B-1----:R-:W-:Y:S02]  /*15a0*/  IABS R25, R9 ;  /* 0x0000000900197213 */ /* 0x002fe40000000000 */
[----:B------:R-:W-:Y:S02]  /*15b0*/  LOP3.LUT R35, R26, 0xfffffff8, RZ, 0xc0, !PT ;  /* 0xfffffff81a237812 */ /* 0x000fe400078ec0ff */
[----:B------:R-:W0:Y:S03]  /*15c0*/  I2F.RP R21, R25 ;  /* 0x0000001900157306 */ /* 0x000e260000209400 */
[----:B------:R-:W-:Y:S01]  /*15d0*/  IMAD.IADD R35, R10, 0x1, -R35 ;  /* 0x000000010a237824 */ /* 0x000fe200078e0a23 */
[----:B------:R-:W-:-:S03]  /*15e0*/  SHF.R.S32.HI R7, RZ, 0x3, R26 ;  /* 0x00000003ff077819 */ /* 0x000fc6000001141a */
[----:B------:R-:W-:Y:S02]  /*15f0*/  IMAD R34, R35, 0x44, R34 ;  /* 0x0000004423227824 */ /* 0x000fe400078e0222 */
[----:B------:R-:W-:Y:S02]  /*1600*/  IMAD.MOV.U32 R33, RZ, RZ, -0x800000 ;  /* 0xff800000ff217424 */ /* 0x000fe400078e00ff */
[----:B------:R-:W-:Y:S02]  /*1610*/  IMAD.MOV.U32 R32, RZ, RZ, -0x800000 ;  /* 0xff800000ff207424 */ /* 0x000fe400078e00ff */
[----:B------:R-:W-:Y:S01]  /*1620*/  IMAD R34, R7, 0x4, R34 ;  /* 0x0000000407227824 */ /* 0x000fe200078e0222 */
[----:B0-----:R-:W0:Y:S02]  /*1630*/  MUFU.RCP R18, R21 ;  /* 0x0000001500127308 */ /* 0x001e240000001000 */
[----:B0-----:R-:W-:-:S06]  /*1640*/  VIADD R28, R18, 0xffffffe ;  /* 0x0ffffffe121c7836 */ /* 0x001fcc0000000000 */
[----:B------:R-:W0:Y:S02]  /*1650*/  F2I.FTZ.U32.TRUNC.NTZ R29, R28 ;  /* 0x0000001c001d7305 */ /* 0x000e24000021f000 */
[----:B0-----:R-:W-:Y:S02]  /*1660*/  IMAD.MOV R18, RZ, RZ, -R29 ;  /* 0x000000ffff127224 */ /* 0x001fe400078e0a1d */
[----:B------:R-:W-:Y:S02]  /*1670*/  IMAD.MOV.U32 R28, RZ, RZ, RZ ;  /* 0x000000ffff1c7224 */ /* 0x000fe400078e00ff */
[----:B------:R-:W-:Y:S01]  /*1680*/  IMAD R20, R18, R25, RZ ;  /* 0x0000001912147224 */ /* 0x000fe200078e02ff */
[----:B------:R-:W-:Y:S02]  /*1690*/  IABS R18, R6 ;  /* 0x0000000600127213 */ /* 0x000fe40000000000 */
[----:B------:R-:W-:-:S04]  /*16a0*/  LOP3.LUT R6, R6, R9, RZ, 0x3c, !PT ;  /* 0x0000000906067212 */ /* 0x000fc800078e3cff */
[----:B------:R-:W-:Y:S02]  /*16b0*/  ISETP.GE.AND P1, PT, R6, RZ, PT ;  /* 0x000000ff0600720c */ /* 0x000fe40003f26270 */
[----:B------:R-:W-:Y:S01]  /*16c0*/  ISETP.GT.AND P4, PT, R2, RZ, PT ;  /* 0x000000ff0200720c */ /* 0x000fe20003f84270 */
[----:B--2---:R-:W-:Y:S04]  /*16d0*/  @!P3 STS [R19+0x220], R8 ;  /* 0x000220081300b388 */ /* 0x004fe80000000800 */
[----:B----4-:R0:W-:Y:S01]  /*16e0*/  @!P0 STS [R19], R24 ;  /* 0x0000001813008388 */ /* 0x0101e20000000800 */
[----:B------:R-:W-:Y:S06]  /*16f0*/  BAR.SYNC.DEFER_BLOCKING 0x0 ;  /* 0x0000000000007b1d */ /* 0x000fec0000010000 */
[----:B------:R-:W-:Y:S04]  /*1700*/  @!P3 LDS R33, [R34] ;  /* 0x000000002221b984 */ /* 0x000fe80000000800 */
[----:B------:R-:W1:Y:S01]  /*1710*/  @!P3 LDS R32, [R34+0x220] ;  /* 0x000220002220b984 */ /* 0x000e620000000800 */
[----:B0-----:R-:W-:-:S06]  /*1720*/  IMAD.HI.U32 R19, R29, R20, R28 ;  /* 0x000000141d137227 */ /* 0x001fcc00078e001c */
[----:B------:R-:W-:-:S04]  /*1730*/  IMAD.HI.U32 R8, R19, R18, RZ ;  /* 0x0000001213087227 */ /* 0x000fc800078e00ff */
[----:B------:R-:W-:Y:S01]  /*1740*/  IMAD.MOV R19, RZ, RZ, -R8 ;  /* 0x000000ffff137224 */ /* 0x000fe200078e0a08 */
[----:B-1----:R-:W-:-:S05]  /*1750*/  FMNMX.FTZ R21, R33, R32, !PT ;  /* 0x0000002021157209 */ /* 0x002fca0007810000 */
[----:B------:R-:W0:Y:S01]  /*1760*/  SHFL.BFLY PT, R20, R21, 0x4, 0x1f ;  /* 0x0c801f0015147f89 */ /* 0x000e2200000e0000 */
[----:B------:R-:W-:Y:S01]  /*1770*/  IMAD R18, R25, R19, R18 ;  /* 0x0000001319127224 */ /* 0x000fe200078e0212 */
[----:B0-----:R-:W-:-:S05]  /*1780*/  FMNMX.FTZ R20, R21, R20, !PT ;  /* 0x0000001415147209 */ /* 0x001fca0007810000 */
[----:B------:R-:W0:Y:S01]  /*1790*/  SHFL.BFLY PT, R19, R20, 0x2, 0x1f ;  /* 0x0c401f0014137f89 */ /* 0x000e2200000e0000 */
[----:B------:R-:W-:-:S13]  /*17a0*/  ISETP.GT.U32.AND P0, PT, R25, R18, PT ;  /* 0x000000121900720c */ /* 0x000fda0003f04070 */
[----:B------:R-:W-:Y:S01]  /*17b0*/  @!P0 IMAD.IADD R18, R18, 0x1, -R25 ;  /* 0x0000000112128824 */ /* 0x000fe200078e0a19 */
[----:B0-----:R-:W-:-:S04]  /*17c0*/  FMNMX.FTZ R6, R20, R19, !PT ;  /* 0x0000001314067209 */ /* 0x001fc80007810000 */
[----:B------:R-:W-:Y:S01]  /*17d0*/  ISETP.GE.U32.AND P2, PT, R18, R25, PT ;  /* 0x000000191200720c */ /* 0x000fe20003f46070 */
[----:B------:R-:W-:Y:S01]  /*17e0*/  @!P0 VIADD R8, R8, 0x1 ;  /* 0x0000000108088836 */ /* 0x000fe20000000000 */
[----:B------:R-:W0:Y:S01]  /*17f0*/  LDC R19, c[0x0][0x270] ;  /* 0x00009c00ff137b82 */ /* 0x000e220000000800 */
[----:B------:R-:W1:Y:S01]  /*1800*/  SHFL.BFLY PT, R21, R6, 0x1, 0x1f ;  /* 0x0c201f0006157f89 */ /* 0x000e6200000e0000 */
[----:B------:R-:W-:Y:S02]  /*1810*/  ISETP.NE.AND P0, PT, R9, RZ, PT ;  /* 0x000000ff0900720c */ /* 0x000fe40003f05270 */
[----:B------:R-:W-:-:S07]  /*1820*/  SHF.R.S32.HI R18, RZ, 0x1f, R2 ;  /* 0x0000001fff127819 */ /* 0x000fce0000011402 */
[----:B------:R-:W-:Y:S01]  /*1830*/  @P2 VIADD R8, R8, 0x1 ;  /* 0x0000000108082836 */ /* 0x000fe20000000000 */
[----:B------:R-:W-:-:S03]  /*1840*/  LEA.HI.SX32 R25, R2, 0x1, 0x1 ;  /* 0x0000000102197811 */ /* 0x000fc600078f0aff */
[----:B------:R-:W-:Y:S01]  /*1850*/  @!P1 IMAD.MOV R8, RZ, RZ, -R8 ;  /* 0x000000ffff089224 */ /* 0x000fe200078e0a08 */
[----:B------:R-:W-:Y:S01]  /*1860*/  @!P0 LOP3.LUT R8, RZ, R9, RZ, 0x33, !PT ;  /* 0x00000009ff088212 */ /* 0x000fe200078e33ff */
[----:B------:R-:W-:Y:S01]  /*1870*/  @!P4 IMAD.MOV R25, RZ, RZ, R18 ;  /* 0x000000ffff19c224 */ /* 0x000fe200078e0212 */
[----:B-1----:R-:W-:-:S04]  /*1880*/  FMNMX.FTZ R21, R6, R21, !PT ;  /* 0x0000001506157209 */ /* 0x002fc80007810000 */
[----:B------:R-:W-:Y:S01]  /*1890*/  FSETP.NEU.FTZ.AND P0, PT, R21, -INF , PT ;  /* 0xff8000001500780b */ /* 0x000fe20003f1d000 */
[----:B------:R-:W-:-:S03]  /*18a0*/  IMAD R2, R25, R8, RZ ;  /* 0x0000000819027224 */ /* 0x000fc600078e02ff */
[----:B------:R-:W-:Y:S02]  /*18b0*/  FSEL R6, R21, RZ, P0 ;  /* 0x000000ff15067208 */ /* 0x000fe40000000000 */
[----:B------:R-:W-:-:S03]  /*18c0*/  IABS R29, R2 ;  /* 0x00000002001d7213 */ /* 0x000fc60000000000 */
[C---:B------:R-:W-:Y:S01]  /*18d0*/  FADD.FTZ R21, -R6.reuse, R33 ;  /* 0x0000002106157221 */ /* 0x040fe20000010100 */
[----:B------:R-:W-:Y:S01]  /*18e0*/  FADD.FTZ R25, -R6, R32 ;  /* 0x0000002006197221 */ /* 0x000fe20000010100 */
[----:B------:R-:W1:Y:S02]  /*18f0*/  I2F.RP R18, R29 ;  /* 0x0000001d00127306 */ /* 0x000e640000209400 */
[----:B------:R-:W-:Y:S01]  /*1900*/  FMUL.FTZ R21, R21, 1.4426950216293334961 ;  /* 0x3fb8aa3b15157820 */ /* 0x000fe20000410000 */
[----:B------:R-:W-:Y:S01]  /*1910*/  FMUL.FTZ R25, R25, 1.4426950216293334961 ;  /* 0x3fb8aa3b19197820 */ /* 0x000fe20000410000 */
[----:B0-----:R-:W-:-:S04]  /*1920*/  IABS R24, R19 ;  /* 0x0000001300187213 */ /* 0x001fc80000000000 */
[----:B------:R-:W-:Y:S08]  /*1930*/  MUFU.EX2 R21, R21 ;  /* 0x0000001500157308 */ /* 0x000ff00000000800 */
[----:B------:R-:W0:Y:S08]  /*1940*/  MUFU.EX2 R8, R25 ;  /* 0x0000001900087308 */ /* 0x000e300000000800 */
[----:B------:R-:W2:Y:S08]  /*1950*/  I2F.U32.RP R20, R24 ;  /* 0x0000001800147306 */ /* 0x000eb00000209000 */
[----:B-1----:R-:W1:Y:S01]  /*1960*/  MUFU.RCP R42, R18 ;  /* 0x00000012002a7308 */ /* 0x002e620000001000 */
[----:B0-----:R-:W-:-:S07]  /*1970*/  FADD.FTZ R8, R21, R8 ;  /* 0x0000000815087221 */ /* 0x001fce0000010000 */
[----:B--2---:R-:W0:Y:S01]  /*1980*/  MUFU.RCP R40, R20 ;  /* 0x0000001400287308 */ /* 0x004e220000001000 */
[----:B------:R-:W2:Y:S01]  /*1990*/  SHFL.BFLY PT, R31, R8, 0x4, 0x1f ;  /* 0x0c801f00081f7f89 */ /* 0x000ea200000e0000 */
[----:B-1----:R-:W-:-:S06]  /*19a0*/  VIADD R42, R42, 0xffffffe ;  /* 0x0ffffffe2a2a7836 */ /* 0x002fcc0000000000 */
[----:B------:R-:W1:Y:S01]  /*19b0*/  F2I.FTZ.U32.TRUNC.NTZ R43, R42 ;  /* 0x0000002a002b7305 */ /* 0x000e62000021f000 */
[----:B0-----:R-:W-:-:S07]  /*19c0*/  VIADD R40, R40, 0xffffffe ;  /* 0x0ffffffe28287836 */ /* 0x001fce0000000000 */
[----:B------:R-:W0:Y:S01]  /*19d0*/  F2I.FTZ.U32.TRUNC.NTZ R41, R40 ;  /* 0x0000002800297305 */ /* 0x000e22000021f000 */
[----:B--2---:R-:W-:Y:S01]  /*19e0*/  FADD.FTZ R31, R8, R31 ;  /* 0x0000001f081f7221 */ /* 0x004fe20000010000 */
[----:B-1----:R-:W-:Y:S02]  /*19f0*/  IMAD.MOV R18, RZ, RZ, -R43 ;  /* 0x000000ffff127224 */ /* 0x002fe400078e0a2b */
[----:B------:R-:W-:Y:S02]  /*1a00*/  VIADD R20, R29, UR4 ;  /* 0x000000041d147c36 */ /* 0x000fe40008000000 */
[----:B------:R-:W1:Y:S01]  /*1a10*/  SHFL.BFLY PT, R28, R31, 0x2, 0x1f ;  /* 0x0c401f001f1c7f89 */ /* 0x000e6200000e0000 */
[----:B------:R-:W-:Y:S02]  /*1a20*/  IMAD R37, R18, R29, RZ ;  /* 0x0000001d12257224 */ /* 0x000fe400078e02ff */
[----:B------:R-:W-:Y:S01]  /*1a30*/  IMAD.MOV.U32 R42, RZ, RZ, RZ ;  /* 0x000000ffff2a7224 */ /* 0x000fe200078e00ff */
[----:B------:R-:W-:Y:S01]  /*1a40*/  IABS R25, R2 ;  /* 0x0000000200197213 */ /* 0x000fe20000000000 */
[----:B0-----:R-:W-:Y:S01]  /*1a50*/  IMAD.MOV R21, RZ, RZ, -R41 ;  /* 0x000000ffff157224 */ /* 0x001fe200078e0a29 */
[----:B------:R-:W-:Y:S01]  /*1a60*/  IABS R26, R20 ;  /* 0x00000014001a7213 */ /* 0x000fe20000000000 */
[----:B------:R-:W-:-:S04]  /*1a70*/  IMAD.HI.U32 R37, R43, R37, R42 ;  /* 0x000000252b257227 */ /* 0x000fc800078e002a */
[----:B------:R-:W-:Y:S02]  /*1a80*/  IMAD R21, R21, R24, RZ ;  /* 0x0000001815157224 */ /* 0x000fe400078e02ff */
[----:B------:R-:W-:Y:S02]  /*1a90*/  IMAD.MOV.U32 R40, RZ, RZ, RZ ;  /* 0x000000ffff287224 */ /* 0x000fe400078e00ff */
[----:B------:R-:W-:Y:S02]  /*1aa0*/  IMAD.MOV R25, RZ, RZ, -R25 ;  /* 0x000000ffff197224 */ /* 0x000fe400078e0a19 */
[----:B------:R-:W-:Y:S01]  /*1ab0*/  IMAD.HI.U32 R30, R37, R26, RZ ;  /* 0x0000001a251e7227 */ /* 0x000fe200078e00ff */
[----:B------:R-:W-:Y:S02]  /*1ac0*/  IABS R18, R19 ;  /* 0x0000001300127213 */ /* 0x000fe40000000000 */
[----:B------:R-:W-:Y:S01]  /*1ad0*/  IABS R8, R4 ;  /* 0x0000000400087213 */ /* 0x000fe20000000000 */
[----:B------:R-:W-:-:S04]  /*1ae0*/  IMAD.HI.U32 R21, R41, R21, R40 ;  /* 0x0000001529157227 */ /* 0x000fc800078e0028 */
[----:B------:R-:W-:Y:S02]  /*1af0*/  IMAD R36, R30, R25, R26 ;  /* 0x000000191e247224 */ /* 0x000fe400078e021a */
[----:B------:R-:W-:Y:S02]  /*1b00*/  IMAD.MOV R25, RZ, RZ, -R18 ;  /* 0x000000ffff197224 */ /* 0x000fe400078e0a12 */
[----:B------:R-:W-:Y:S01]  /*1b10*/  IMAD.HI.U32 R18, R21, R8, RZ ;  /* 0x0000000815127227 */ /* 0x000fe200078e00ff */
[----:B------:R-:W-:-:S03]  /*1b20*/  ISETP.GT.U32.AND P4, PT, R29, R36, PT ;  /* 0x000000241d00720c */ /* 0x000fc60003f84070 */
[----:B------:R-:W-:-:S04]  /*1b30*/  IMAD.HI.U32 R21, R21, R26, RZ ;  /* 0x0000001a15157227 */ /* 0x000fc800078e00ff */
[----:B-1----:R-:W-:Y:S01]  /*1b40*/  FADD.FTZ R31, R31, R28 ;  /* 0x0000001c1f1f7221 */ /* 0x002fe20000010000 */
[-C--:B------:R-:W-:Y:S02]  /*1b50*/  IMAD R37, R18, R25.reuse, R8 ;  /* 0x0000001912257224 */ /* 0x080fe400078e0208 */
[----:B------:R-:W-:-:S03]  /*1b60*/  IMAD R25, R21, R25, R26 ;  /* 0x0000001915197224 */ /* 0x000fc600078e021a */
[C---:B------:R-:W-:Y:S01]  /*1b70*/  ISETP.GT.U32.AND P1, PT, R24.reuse, R37, PT ;  /* 0x000000251800720c */ /* 0x040fe20003f24070 */
[----:B------:R-:W0:Y:S01]  /*1b80*/  SHFL.BFLY PT, R8, R31, 0x1, 0x1f ;  /* 0x0c201f001f087f89 */ /* 0x000e2200000e0000 */
[----:B------:R-:W-:Y:S01]  /*1b90*/  ISETP.GT.U32.AND P5, PT, R24, R25, PT ;  /* 0x000000191800720c */ /* 0x000fe20003fa4070 */
[----:B------:R-:W-:-:S05]  /*1ba0*/  @!P4 IMAD.IADD R36, R36, 0x1, -R29 ;  /* 0x000000012424c824 */ /* 0x000fca00078e0a1d */
[----:B------:R-:W-:Y:S01]  /*1bb0*/  ISETP.GE.U32.AND P0, PT, R36, R29, PT ;  /* 0x0000001d2400720c */ /* 0x000fe20003f06070 */
[----:B------:R-:W-:-:S04]  /*1bc0*/  @!P4 VIADD R30, R30, 0x1 ;  /* 0x000000011e1ec836 */ /* 0x000fc80000000000 */
[--C-:B------:R-:W-:Y:S02]  /*1bd0*/  @!P1 IMAD.IADD R37, R37, 0x1, -R24.reuse ;  /* 0x0000000125259824 */ /* 0x100fe400078e0a18 */
[----:B------:R-:W-:Y:S01]  /*1be0*/  @!P5 IMAD.IADD R25, R25, 0x1, -R24 ;  /* 0x000000011919d824 */ /* 0x000fe200078e0a18 */
[----:B------:R-:W-:Y:S02]  /*1bf0*/  LOP3.LUT R26, R20, R29, RZ, 0x3c, !PT ;  /* 0x0000001d141a7212 */ /* 0x000fe400078e3cff */
[-C--:B------:R-:W-:Y:S02]  /*1c00*/  ISETP.GE.U32.AND P4, PT, R37, R24.reuse, PT ;  /* 0x000000182500720c */ /* 0x080fe40003f86070 */
[-C--:B------:R-:W-:Y:S02]  /*1c10*/  LOP3.LUT R4, R4, R19.reuse, RZ, 0x3c, !PT ;  /* 0x0000001304047212 */ /* 0x080fe400078e3cff */
[----:B------:R-:W-:Y:S02]  /*1c20*/  ISETP.GE.U32.AND P6, PT, R25, R24, PT ;  /* 0x000000181900720c */ /* 0x000fe40003fc6070 */
[----:B------:R-:W-:Y:S01]  /*1c30*/  LOP3.LUT R20, R20, R19, RZ, 0x3c, !PT ;  /* 0x0000001314147212 */ /* 0x000fe200078e3cff */
[----:B------:R-:W-:Y:S01]  /*1c40*/  @P0 VIADD R30, R30, 0x1 ;  /* 0x000000011e1e0836 */ /* 0x000fe20000000000 */
[----:B------:R-:W-:Y:S01]  /*1c50*/  ISETP.GE.AND P0, PT, R4, RZ, PT ;  /* 0x000000ff0400720c */ /* 0x000fe20003f06270 */
[----:B------:R-:W-:Y:S01]  /*1c60*/  @!P5 VIADD R21, R21, 0x1 ;  /* 0x000000011515d836 */ /* 0x000fe20000000000 */
[----:B------:R-:W-:Y:S01]  /*1c70*/  ISETP.GT.AND P5, PT, R3, RZ, PT ;  /* 0x000000ff0300720c */ /* 0x000fe20003fa4270 */
[----:B------:R-:W-:Y:S01]  /*1c80*/  @!P1 VIADD R18, R18, 0x1 ;  /* 0x0000000112129836 */ /* 0x000fe20000000000 */
[----:B------:R-:W-:Y:S01]  /*1c90*/  ISETP.GE.AND P1, PT, R20, RZ, PT ;  /* 0x000000ff1400720c */ /* 0x000fe20003f26270 */
[----:B------:R-:W1:Y:S01]  /*1ca0*/  LDC.U8 R4, c[0x0][0x3d9] ;  /* 0x0000f640ff047b82 */ /* 0x000e620000000000 */
[----:B0-----:R-:W-:Y:S01]  /*1cb0*/  FADD.FTZ R31, R31, R8 ;  /* 0x000000081f1f7221 */ /* 0x001fe20000010000 */
[----:B------:R-:W-:Y:S01]  /*1cc0*/  @P4 VIADD R18, R18, 0x1 ;  /* 0x0000000112124836 */ /* 0x000fe20000000000 */
[----:B------:R-:W-:-:S02]  /*1cd0*/  ISETP.GE.AND P2, PT, R26, RZ, PT ;  /* 0x000000ff1a00720c */ /* 0x000fc40003f46270 */
[----:B------:R-:W-:Y:S02]  /*1ce0*/  SHF.R.S32.HI R20, RZ, 0x1f, R3 ;  /* 0x0000001fff147819 */ /* 0x000fe40000011403 */
[----:B------:R-:W-:Y:S01]  /*1cf0*/  FSETP.NE.FTZ.AND P4, PT, R31, RZ, PT ;  /* 0x000000ff1f00720b */ /* 0x000fe20003f95000 */
[----:B------:R-:W-:Y:S01]  /*1d00*/  @P6 VIADD R21, R21, 0x1 ;  /* 0x0000000115156836 */ /* 0x000fe20000000000 */
[----:B------:R-:W-:Y:S01]  /*1d10*/  LEA.HI.SX32 R8, R3, 0x1, 0x1 ;  /* 0x0000000103087811 */ /* 0x000fe200078f0aff */
[----:B------:R-:W-:Y:S01]  /*1d20*/  @!P5 IMAD.MOV R8, RZ, RZ, R20 ;  /* 0x000000ffff08d224 */ /* 0x000fe200078e0214 */
[----:B------:R-:W-:Y:S01]  /*1d30*/  ISETP.NE.AND P6, PT, R2, RZ, PT ;  /* 0x000000ff0200720c */ /* 0x000fe20003fc5270 */
[----:B------:R-:W-:Y:S01]  /*1d40*/  @!P0 IMAD.MOV R18, RZ, RZ, -R18 ;  /* 0x000000ffff128224 */ /* 0x000fe200078e0a12 */
[----:B------:R-:W-:Y:S01]  /*1d50*/  ISETP.NE.AND P5, PT, R19, RZ, PT ;  /* 0x000000ff1300720c */ /* 0x000fe20003fa5270 */
[----:B------:R-:W-:Y:S01]  /*1d60*/  @!P1 IMAD.MOV R21, RZ, RZ, -R21 ;  /* 0x000000ffff159224 */ /* 0x000fe200078e0a15 */
[----:B------:R-:W-:Y:S01]  /*1d70*/  LOP3.LUT R20, RZ, R19, RZ, 0x33, !PT ;  /* 0x00000013ff147212 */ /* 0x000fe200078e33ff */
[----:B------:R-:W-:-:S03]  /*1d80*/  IMAD.MOV.U32 R25, RZ, RZ, R30 ;  /* 0x000000ffff197224 */ /* 0x000fc600078e001e */
[C---:B------:R-:W-:Y:S02]  /*1d90*/  SEL R18, R20.reuse, R18, !P5 ;  /* 0x0000001214127207 */ /* 0x040fe40006800000 */
[----:B------:R-:W-:Y:S01]  /*1da0*/  SEL R20, R20, R21, !P5 ;  /* 0x0000001514147207 */ /* 0x000fe20006800000 */
[----:B------:R-:W-:Y:S01]  /*1db0*/  @!P2 IMAD.MOV R25, RZ, RZ, -R25 ;  /* 0x000000ffff19a224 */ /* 0x000fe200078e0a19 */
[----:B------:R-:W-:Y:S01]  /*1dc0*/  LOP3.LUT P5, RZ, R10, 0x7, RZ, 0xc0, !PT ;  /* 0x000000070aff7812 */ /* 0x000fe200078ac0ff */
[----:B------:R-:W0:Y:S01]  /*1dd0*/  @P4 MUFU.LG2 R31, R31 ;  /* 0x0000001f001f4308 */ /* 0x000e220000000c00 */
[----:B------:R-:W-:Y:S02]  /*1de0*/  ISETP.GT.AND P2, PT, R2, RZ, PT ;  /* 0x000000ff0200720c */ /* 0x000fe40003f44270 */
[----:B------:R-:W-:Y:S02]  /*1df0*/  ISETP.GT.OR P5, PT, R10, 0x7f, P5 ;  /* 0x0000007f0a00780c */ /* 0x000fe40002fa4670 */
[----:B-1----:R-:W-:-:S02]  /*1e00*/  ISETP.NE.AND P0, PT, R4, RZ, PT ;  /* 0x000000ff0400720c */ /* 0x002fc40003f05270 */
[----:B------:R-:W-:Y:S02]  /*1e10*/  @!P6 LOP3.LUT R25, RZ, R29, RZ, 0x33, !PT ;  /* 0x0000001dff19e212 */ /* 0x000fe400078e33ff */
[----:B------:R-:W-:Y:S02]  /*1e20*/  SHF.R.S32.HI R24, RZ, 0x1f, R2 ;  /* 0x0000001fff187819 */ /* 0x000fe40000011402 */
[----:B------:R-:W-:Y:S02]  /*1e30*/  SEL R9, R9, 0x1, !P0 ;  /* 0x0000000109097807 */ /* 0x000fe40004000000 */
[----:B------:R-:W-:Y:S02]  /*1e40*/  ISETP.LT.U32.AND P1, PT, R22, R25, PT ;  /* 0x000000191600720c */ /* 0x000fe40003f21070 */
[----:B------:R-:W-:Y:S01]  /*1e50*/  SHF.R.S32.HI R21, RZ, 0x1f, R25 ;  /* 0x0000001fff157819 */ /* 0x000fe20000011419 */
[----:B------:R-:W-:Y:S01]  /*1e60*/  IMAD R29, R18, R9, RZ ;  /* 0x00000009121d7224 */ /* 0x000fe200078e02ff */
[----:B------:R-:W-:Y:S01]  /*1e70*/  LEA.HI.SX32 R4, R2, 0x1, 0x1 ;  /* 0x0000000102047811 */ /* 0x000fe200078f0aff */
[----:B------:R-:W-:Y:S01]  /*1e80*/  @!P2 IMAD.MOV R4, RZ, RZ, R24 ;  /* 0x000000ffff04a224 */ /* 0x000fe200078e0218 */
[----:B------:R-:W-:Y:S01]  /*1e90*/  ISETP.LT.AND.EX P1, PT, R23, R21, PT, P1 ;  /* 0x000000151700720c */ /* 0x000fe20003f21310 */
[----:B------:R-:W-:Y:S01]  /*1ea0*/  IMAD R37, R20, R9, RZ ;  /* 0x0000000914257224 */ /* 0x000fe200078e02ff */
[----:B------:R-:W-:Y:S01]  /*1eb0*/  BSSY B1, `(.L_x_152) ;  /* 0x00001cf000017945 */ /* 0x000fe20003800000 */
[----:B------:R-:W-:-:S02]  /*1ec0*/  IMAD.MOV.U32 R30, RZ, RZ, 0x7f800000 ;  /* 0x7f800000ff1e7424 */ /* 0x000fc400078e00ff */
[----:B0-----:R-:W-:Y:S01]  /*1ed0*/  @P4 FFMA.FTZ R30, R31, 0.69314718246459960938, R6 ;  /* 0x3f3172181f1e4823 */ /* 0x001fe20000010006 */
        /* <DEDUP_REMOVED lines=40> */
[----:B------:R-:W-:Y:S05]  /*2160*/  CALL.REL.NOINC `($__internal_3_$__cuda_sm20_div_s64) ;  /* 0x0000002000dc7944 */ /* 0x000fea0003c00000 */
        /* <DEDUP_REMOVED lines=9> */
.L_x_156:
        /* <DEDUP_REMOVED lines=22> */
.L_x_157:
[----:B------:R-:W-:Y:S05]  /*2360*/  BSYNC B0 ;  /* 0x0000000000007941 */ /* 0x000fea0003800000 */
.L_x_155:
        /* <DEDUP_REMOVED lines=19> */
.L_x_159:
        /* <DEDUP_REMOVED lines=22> */
.L_x_160:
[----:B------:R-:W-:Y:S05]  /*2600*/  BSYNC B0 ;  /* 0x0000000000007941 */ /* 0x000fea0003800000 */
.L_x_158:
        /* <DEDUP_REMOVED lines=11> */
[----:B------:R-:W-:Y:S05]  /*26c0*/  CALL.REL.NOINC `($__internal_3_$__cuda_sm20_div_s64) ;  /* 0x0000001c00847944 */ /* 0x000fea0003c00000 */
[----:B------:R-:W-:-:S04]  /*26d0*/  IADD3 R19, P0, RZ, -R22, RZ ;  /* 0x80000016ff137210 */ /* 0x000fc80007f1e0ff */
[----:B------:R-:W-:Y:S01]  /*26e0*/  IADD3.X R18, RZ, ~R23, RZ, P0, !PT ;  /* 0x80000017ff127210 */ /* 0x000fe200007fe4ff */
[----:B------:R-:W-:-:S04]  /*26f0*/  IMAD.WIDE.U32 R42, R5, R19, R42 ;  /* 0x00000013052a7225 */ /* 0x000fc800078e002a */
[----:B------:R-:W-:-:S04]  /*2700*/  IMAD R18, R18, R5, RZ ;  /* 0x0000000512127224 */ /* 0x000fc800078e02ff */
[----:B------:R-:W-:-:S05]  /*2710*/  IMAD R4, R4, R19, R18 ;  /* 0x0000001304047224 */ /* 0x000fca00078e0212 */
[----:B------:R-:W-:Y:S01]  /*2720*/  IADD3 R4, R43, R4, RZ ;  /* 0x000000042b047210 */ /* 0x000fe20007ffe0ff */
[----:B------:R-:W-:Y:S05]  /*2730*/  BRA `(.L_x_163) ;  /* 0x0000000000587947 */ /* 0x000fea0003800000 */
.L_x_162:
        /* <DEDUP_REMOVED lines=22> */
.L_x_163:
[----:B------:R-:W-:Y:S05]  /*28a0*/  BSYNC B0 ;  /* 0x0000000000007941 */ /* 0x000fea0003800000 */
.L_x_161:
        /* <DEDUP_REMOVED lines=38> */
[----:B------:R-:W-:Y:S05]  /*2b10*/  CALL.REL.NOINC `($__internal_3_$__cuda_sm20_div_s64) ;  /* 0x0000001800707944 */ /* 0x000fea0003c00000 */
        /* <DEDUP_REMOVED lines=12> */
.L_x_165:
        /* <DEDUP_REMOVED lines=23> */
.L_x_166:
[----:B------:R-:W-:Y:S05]  /*2d50*/  BSYNC B0 ;  /* 0x0000000000007941 */ /* 0x000fea0003800000 */
.L_x_164:
        /* <DEDUP_REMOVED lines=18> */
.L_x_168:
        /* <DEDUP_REMOVED lines=22> */
.L_x_169:
[----:B------:R-:W-:Y:S05]  /*2fe0*/  BSYNC B0 ;  /* 0x0000000000007941 */ /* 0x000fea0003800000 */
.L_x_167:
        /* <DEDUP_REMOVED lines=22> */
.L_x_171:
        /* <DEDUP_REMOVED lines=23> */
.L_x_172:
[----:B------:R-:W-:Y:S05]  /*32c0*/  BSYNC B0 ;  /* 0x0000000000007941 */ /* 0x000fea0003800000 */
.L_x_170:
        /* <DEDUP_REMOVED lines=39> */
.L_x_174:
        /* <DEDUP_REMOVED lines=23> */
.L_x_175:
[----:B------:R-:W-:Y:S05]  /*36b0*/  BSYNC B0 ;  /* 0x0000000000007941 */ /* 0x000fea0003800000 */
.L_x_173:
        /* <DEDUP_REMOVED lines=29> */
.L_x_177:
        /* <DEDUP_REMOVED lines=23> */
.L_x_178:
[----:B------:R-:W-:Y:S05]  /*3a00*/  BSYNC B0 ;  /* 0x0000000000007941 */ /* 0x000fea0003800000 */
.L_x_176:
        /* <DEDUP_REMOVED lines=21> */
.L_x_154:
[----:B------:R-:W-:Y:S02]  /*3b60*/  ULDC.64 UR4, c[0x0][0x2b0] ;  /* 0x0000ac0000047ab9 */ /* 0x000fe40000000a00 */
[----:B------:R-:W-:-:S04]  /*3b70*/  LEA R2, P0, R36, UR4, 0x2 ;  /* 0x0000000424027c11 */ /* 0x000fc8000f8010ff */
[----:B------:R-:W-:-:S05]  /*3b80*/  LEA.HI.X R3, R36, UR5, R37, 0x2, P0 ;  /* 0x0000000524037c11 */ /* 0x000fca00080f1425 */
[----:B------:R0:W-:Y:S04]  /*3b90*/  STG.E desc[UR8][R2.64], R30 ;  /* 0x0000001e02007986 */ /* 0x0001e8000c101908 */
.L_x_153:
[----:B------:R-:W-:Y:S05]  /*3ba0*/  BSYNC B1 ;  /* 0x0000000000017941 */ /* 0x000fea0003800000 */
.L_x_152:
[----:B------:R-:W2:Y:S01]  /*3bb0*/  LDC R0, c[0x0][0x3c4] ;  /* 0x0000f100ff007b82 */ /* 0x000ea20000000800 */
[C---:B0-----:R-:W-:Y:S01]  /*3bc0*/  VIADD R3, R35.reuse, 0x8 ;  /* 0x0000000823037836 */ /* 0x041fe20000000000 */
[----:B-1----:R-:W-:Y:S01]  /*3bd0*/  HFMA2.MMA R5, -RZ, RZ, 0, 0 ;  /* 0x00000000ff057435 */ /* 0x002fe200000001ff */
[C---:B------:R-:W-:Y:S01]  /*3be0*/  IMAD.SHL.U32 R16, R35.reuse, 0x4, RZ ;  /* 0x0000000423107824 */ /* 0x040fe200078e00ff */
[-C--:B--2---:R-:W-:Y:S02]  /*3bf0*/  ISETP.GE.OR P0, PT, R35, R0.reuse, P3 ;  /* 0x000000002300720c */ /* 0x084fe40001f06670 */
[----:B------:R-:W-:-:S11]  /*3c00*/  ISETP.GE.OR P3, PT, R3, R0, P3 ;  /* 0x000000000300720c */ /* 0x000fd60001f66670 */
[C---:B------:R-:W-:Y:S02]  /*3c10*/  @!P0 FADD.FTZ R3, -R30.reuse, R33 ;  /* 0x000000211e038221 */ /* 0x040fe40000010100 */
[----:B------:R-:W-:Y:S02]  /*3c20*/  @!P3 FADD.FTZ R30, -R30, R32 ;  /* 0x000000201e1eb221 */ /* 0x000fe40000010100 */
[----:B------:R-:W-:Y:S02]  /*3c30*/  @!P0 FMUL.FTZ R3, R3, 1.4426950216293334961 ;  /* 0x3fb8aa3b03038820 */ /* 0x000fe40000410000 */
[----:B------:R-:W-:Y:S02]  /*3c40*/  @!P3 FMUL.FTZ R11, R30, 1.4426950216293334961 ;  /* 0x3fb8aa3b1e0bb820 */ /* 0x000fe40000410000 */
[----:B------:R-:W0:Y:S08]  /*3c50*/  @!P0 MUFU.EX2 R9, R3 ;  /* 0x0000000300098308 */ /* 0x000e300000000800 */
[----:B------:R-:W1:Y:S01]  /*3c60*/  @!P3 MUFU.EX2 R11, R11 ;  /* 0x0000000b000bb308 */ /* 0x000e620000000800 */
[----:B0-----:R0:W-:Y:S01]  /*3c70*/  @!P0 STS [R34], R9 ;  /* 0x0000000922008388 */ /* 0x0011e20000000800 */
[----:B------:R-:W-:-:S02]  /*3c80*/  ISETP.GE.AND P0, PT, R0, 0x1, PT ;  /* 0x000000010000780c */ /* 0x000fc40003f06270 */
[----:B------:R-:W-:Y:S02]  /*3c90*/  CS2R R2, SRZ ;  /* 0x0000000000027805 */ /* 0x000fe4000001ff00 */
[----:B------:R-:W-:Y:S01]  /*3ca0*/  MOV R0, RZ ;  /* 0x000000ff00007202 */ /* 0x000fe20000000f00 */
[----:B-1----:R0:W-:Y:S01]  /*3cb0*/  @!P3 STS [R34+0x220], R11 ;  /* 0x0002200b2200b388 */ /* 0x0021e20000000800 */
[----:B------:R-:W-:Y:S07]  /*3cc0*/  BAR.SYNC.DEFER_BLOCKING 0x0 ;  /* 0x0000000000007b1d */ /* 0x000fee0000010000 */
[----:B------:R-:W-:Y:S05]  /*3cd0*/  @!P0 BRA `(.L_x_179) ;  /* 0x0000000000a88947 */ /* 0x000fea0003800000 */
[----:B------:R-:W1:Y:S01]  /*3ce0*/  S2UR UR6, SR_CgaCtaId ;  /* 0x00000000000679c3 */ /* 0x000e620000008800 */
[----:B------:R-:W-:Y:S01]  /*3cf0*/  ULDC UR10, c[0x0][0x2dc] ;  /* 0x0000b700000a7ab9 */ /* 0x000fe20000000800 */
[----:B------:R-:W-:Y:S01]  /*3d00*/  IMAD R15, R7, 0x20, R16 ;  /* 0x00000020070f7824 */ /* 0x000fe200078e0210 */
[----:B------:R-:W-:Y:S01]  /*3d10*/  UIMAD UR4, UR7, UR10, URZ ;  /* 0x0000000a070472a4 */ /* 0x000fe2000f8e023f */
[C---:B------:R-:W-:Y:S01]  /*3d20*/  VIADD R4, R12.reuse, -UR7 ;  /* 0x800000070c047c36 */ /* 0x040fe20008000000 */
[----:B0-----:R-:W-:Y:S01]  /*3d30*/  CS2R R8, SRZ ;  /* 0x0000000000087805 */ /* 0x001fe2000001ff00 */
        /* <DEDUP_REMOVED lines=17> */
.L_x_182:
        /* <DEDUP_REMOVED lines=10> */
.L_x_181:
[----:B------:R-:W-:Y:S05]  /*3ef0*/  BSYNC B0 ;  /* 0x0000000000007941 */ /* 0x000fea0003800000 */
.L_x_180:
        /* <DEDUP_REMOVED lines=8> */
.L_x_179:
[----:B------:R-:W-:-:S04]  /*3f80*/  IADD3 R7, R7, UR7, RZ ;  /* 0x0000000707077c10 */ /* 0x000fc8000fffe0ff */
[----:B------:R-:W-:-:S13]  /*3f90*/  ISETP.GE.AND P0, PT, R7, R12, PT ;  /* 0x0000000c0700720c */ /* 0x000fda0003f06270 */
[----:B------:R-:W-:Y:S05]  /*3fa0*/  @P0 EXIT ;  /* 0x000000000000094d */ /* 0x000fea0003800000 */
[----:B------:R-:W-:Y:S02]  /*3fb0*/  ULDC UR4, c[0x0][0x2d0] ;  /* 0x0000b40000047ab9 */ /* 0x000fe40000000800 */
[----:B------:R-:W-:-:S13]  /*3fc0*/  ISETP.GE.AND P0, PT, R16, UR4, PT ;  /* 0x0000000410007c0c */ /* 0x000fda000bf06270 */
[----:B------:R-:W-:Y:S05]  /*3fd0*/  @P0 EXIT ;  /* 0x000000000000094d */ /* 0x000fea0003800000 */
[----:B0-----:R-:W0:Y:S01]  /*3fe0*/  LDC R9, c[0x0][0x2c4] ;  /* 0x0000b100ff097b82 */ /* 0x001e220000000800 */
[----:B------:R-:W-:Y:S01]  /*3ff0*/  ULDC UR4, c[0x0][0x270] ;  /* 0x00009c0000047ab9 */ /* 0x000fe20000000800 */
[----:B------:R-:W-:Y:S02]  /*4000*/  IABS R13, R7 ;  /* 0x00000007000d7213 */ /* 0x000fe40000000000 */
[----:B------:R-:W-:Y:S02]  /*4010*/  SHF.R.S32.HI R17, RZ, 0x1f, R16 ;  /* 0x0000001fff117819 */ /* 0x000fe40000011410 */
[----:B------:R-:W-:Y:S01]  /*4020*/  F2FP.F16.F32.PACK_AB R5, R2, R5 ;  /* 0x000000050205723e */ /* 0x000fe200000000ff */
[----:B0-----:R-:W-:Y:S01]  /*4030*/  IMAD R10, R9, UR4, RZ ;  /* 0x00000004090a7c24 */ /* 0x001fe2000f8e02ff */
[----:B------:R-:W-:-:S04]  /*4040*/  ULDC.64 UR4, c[0x0][0x290] ;  /* 0x0000a40000047ab9 */ /* 0x000fc80000000a00 */
[-C--:B------:R-:W-:Y:S02]  /*4050*/  IABS R12, R10.reuse ;  /* 0x0000000a000c7213 */ /* 0x080fe40000000000 */
[----:B------:R-:W-:Y:S02]  /*4060*/  IABS R6, R10 ;  /* 0x0000000a00067213 */ /* 0x000fe40000000000 */
[----:B------:R-:W0:Y:S03]  /*4070*/  I2F.RP R8, R12 ;  /* 0x0000000c00087306 */ /* 0x000e260000209400 */
[----:B------:R-:W-:-:S05]  /*4080*/  IMAD.MOV R6, RZ, RZ, -R6 ;  /* 0x000000ffff067224 */ /* 0x000fca00078e0a06 */
[----:B0-----:R-:W0:Y:S02]  /*4090*/  MUFU.RCP R14, R8 ;  /* 0x00000008000e7308 */ /* 0x001e240000001000 */
[----:B0-----:R-:W-:Y:S01]  /*40a0*/  VIADD R14, R14, 0xffffffe ;  /* 0x0ffffffe0e0e7836 */ /* 0x001fe20000000000 */
[----:B------:R-:W-:-:S05]  /*40b0*/  IABS R8, R9 ;  /* 0x0000000900087213 */ /* 0x000fca0000000000 */
[----:B------:R0:W1:Y:S02]  /*40c0*/  F2I.FTZ.U32.TRUNC.NTZ R15, R14 ;  /* 0x0000000e000f7305 */ /* 0x000064000021f000 */
[----:B0-----:R-:W-:Y:S01]  /*40d0*/  HFMA2.MMA R14, -RZ, RZ, 0, 0 ;  /* 0x00000000ff0e7435 */ /* 0x001fe200000001ff */
[----:B-1----:R-:W-:-:S04]  /*40e0*/  IMAD.MOV R11, RZ, RZ, -R15 ;  /* 0x000000ffff0b7224 */ /* 0x002fc800078e0a0f */
[----:B------:R-:W-:-:S05]  /*40f0*/  IMAD R4, R11, R12, RZ ;  /* 0x0000000c0b047224 */ /* 0x000fca00078e02ff */
        /* <DEDUP_REMOVED lines=62> */
        .weak           $__internal_3_$__cuda_sm20_div_s64
        .type           $__internal_3_$__cuda_sm20_div_s64,@function
        .size           $__internal_3_$__cuda_sm20_div_s64,(.L_x_5279 - $__internal_3_$__cuda_sm20_div_s64)
$__internal_3_$__cuda_sm20_div_s64:
        /* <DEDUP_REMOVED lines=32> */
[----:B------:R-:W-:Y:S02]  /*46e0*/  SEL R21, R21, R24, !P2 ;  /* 0x0000001815157207 */ /* 0x000fe40005000000 */
[----:B------:R-:W-:Y:S01]  /*46f0*/  IADD3.X R24, RZ, ~R19, RZ, P1, !PT ;  /* 0x80000013ff187210 */ /* 0x000fe20000ffe4ff */
[----:B------:R-:W-:-:S04]  /*4700*/  IMAD.HI.U32 R29, P5, R23, R22, R40 ;  /* 0x00000016171d7227 */ /* 0x000fc800078a0028 */
[CC--:B------:R-:W-:Y:S02]  /*4710*/  IMAD R22, R23.reuse, R20.reuse, RZ ;  /* 0x0000001417167224 */ /* 0x0c0fe400078e02ff */
[----:B------:R-:W-:-:S03]  /*4720*/  IMAD.HI.U32 R20, R23, R20, RZ ;  /* 0x0000001417147227 */ /* 0x000fc600078e00ff */
[----:B------:R-:W-:Y:S01]  /*4730*/  IADD3 R22, P4, R22, R29, RZ ;  /* 0x0000001d16167210 */ /* 0x000fe20007f9e0ff */
[----:B------:R-:W-:Y:S01]  /*4740*/  IMAD.X R23, R20, 0x1, R23, P6 ;  /* 0x0000000114177824 */ /* 0x000fe200030e0617 */
[----:B------:R-:W-:Y:S01]  /*4750*/  SEL R20, R24, R19, !P2 ;  /* 0x0000001318147207 */ /* 0x000fe20005000000 */
[----:B------:R-:W-:Y:S02]  /*4760*/  IMAD.MOV.U32 R41, RZ, RZ, RZ ;  /* 0x000000ffff297224 */ /* 0x000fe400078e00ff */
[----:B------:R-:W-:Y:S01]  /*4770*/  IMAD.HI.U32 R40, R22, R21, RZ ;  /* 0x0000001516287227 */ /* 0x000fe200078e00ff */
[----:B------:R-:W-:-:S03]  /*4780*/  IADD3.X R23, RZ, RZ, R23, P4, P5 ;  /* 0x000000ffff177210 */ /* 0x000fc600027ea417 */
        /* <DEDUP_REMOVED lines=10> */
[-C--:B------:R-:W-:Y:S01]  /*4830*/  ISETP.GE.U32.AND P4, PT, R21, R44.reuse, PT ;  /* 0x0000002c1500720c */ /* 0x080fe20003f86070 */
[-C--:B------:R-:W-:Y:S01]  /*4840*/  IMAD R23, R29, R44.reuse, R22 ;  /* 0x0000002c1d177224 */ /* 0x080fe200078e0216 */
[----:B------:R-:W-:-:S04]  /*4850*/  IADD3 R22, P2, R21, -R44, RZ ;  /* 0x8000002c15167210 */ /* 0x000fc80007f5e0ff */
[----:B------:R-:W-:Y:S02]  /*4860*/  IADD3.X R20, ~R23, R20, RZ, P1, !PT ;  /* 0x0000001417147210 */ /* 0x000fe40000ffe5ff */
[----:B------:R-:W-:Y:S02]  /*4870*/  IADD3 R24, P1, R31, 0x1, RZ ;  /* 0x000000011f187810 */ /* 0x000fe40007f3e0ff */
[C---:B------:R-:W-:Y:S01]  /*4880*/  ISETP.GE.U32.AND.EX P4, PT, R20.reuse, R45, PT, P4 ;  /* 0x0000002d1400720c */ /* 0x040fe20003f86140 */
[----:B------:R-:W-:Y:S02]  /*4890*/  IMAD.X R23, R20, 0x1, ~R45, P2 ;  /* 0x0000000114177824 */ /* 0x000fe400010e0e2d */
[----:B------:R-:W-:Y:S01]  /*48a0*/  IMAD.X R40, RZ, RZ, R29, P1 ;  /* 0x000000ffff287224 */ /* 0x000fe200008e061d */
[----:B------:R-:W-:Y:S02]  /*48b0*/  SEL R22, R22, R21, P4 ;  /* 0x0000001516167207 */ /* 0x000fe40002000000 */
[----:B------:R-:W-:-:S02]  /*48c0*/  SEL R24, R24, R31, P4 ;  /* 0x0000001f18187207 */ /* 0x000fc40002000000 */
[----:B------:R-:W-:Y:S02]  /*48d0*/  SEL R23, R23, R20, P4 ;  /* 0x0000001417177207 */ /* 0x000fe40002000000 */
[----:B------:R-:W-:Y:S02]  /*48e0*/  ISETP.GE.U32.AND P1, PT, R22, R44, PT ;  /* 0x0000002c1600720c */ /* 0x000fe40003f26070 */
[----:B------:R-:W-:Y:S02]  /*48f0*/  SEL R40, R40, R29, P4 ;  /* 0x0000001d28287207 */ /* 0x000fe40002000000 */
[----:B------:R-:W-:Y:S02]  /*4900*/  IADD3 R21, P2, R24, 0x1, RZ ;  /* 0x0000000118157810 */ /* 0x000fe40007f5e0ff */
[----:B------:R-:W-:Y:S02]  /*4910*/  ISETP.GE.U32.AND.EX P1, PT, R23, R45, PT, P1 ;  /* 0x0000002d1700720c */ /* 0x000fe40003f26110 */
[----:B------:R-:W-:Y:S01]  /*4920*/  LOP3.LUT R20, R25, R19, RZ, 0x3c, !PT ;  /* 0x0000001319147212 */ /* 0x000fe200078e3cff */
[----:B------:R-:W-:Y:S01]  /*4930*/  IMAD.X R23, RZ, RZ, R40, P2 ;  /* 0x000000ffff177224 */ /* 0x000fe200010e0628 */
[----:B------:R-:W-:-:S02]  /*4940*/  SEL R21, R21, R24, P1 ;  /* 0x0000001815157207 */ /* 0x000fc40000800000 */
[----:B------:R-:W-:Y:S02]  /*4950*/  ISETP.GE.AND P4, PT, R20, RZ, PT ;  /* 0x000000ff1400720c */ /* 0x000fe40003f86270 */
[----:B------:R-:W-:Y:S02]  /*4960*/  SEL R23, R23, R40, P1 ;  /* 0x0000002817177207 */ /* 0x000fe40000800000 */
[----:B------:R-:W-:Y:S02]  /*4970*/  IADD3 R22, P2, RZ, -R21, RZ ;  /* 0x80000015ff167210 */ /* 0x000fe40007f5e0ff */
[----:B------:R-:W-:Y:S02]  /*4980*/  ISETP.NE.U32.AND P1, PT, R28, RZ, PT ;  /* 0x000000ff1c00720c */ /* 0x000fe40003f25070 */
[----:B------:R-:W-:Y:S02]  /*4990*/  IADD3.X R20, RZ, ~R23, RZ, P2, !PT ;  /* 0x80000017ff147210 */ /* 0x000fe400017fe4ff */
[----:B------:R-:W-:-:S02]  /*49a0*/  ISETP.NE.AND.EX P1, PT, R25, RZ, PT, P1 ;  /* 0x000000ff1900720c */ /* 0x000fc40003f25310 */
[----:B------:R-:W-:Y:S02]  /*49b0*/  SEL R20, R20, R23, !P4 ;  /* 0x0000001714147207 */ /* 0x000fe40006000000 */
[----:B------:R-:W-:Y:S01]  /*49c0*/  SEL R22, R22, R21, !P4 ;  /* 0x0000001516167207 */ /* 0x000fe20006000000 */
[----:B------:R-:W-:Y:S01]  /*49d0*/  IMAD.MOV.U32 R21, RZ, RZ, 0x0 ;  /* 0x00000000ff157424 */ /* 0x000fe200078e00ff */
[----:B------:R-:W-:Y:S01]  /*49e0*/  SEL R23, R20, 0xffffffff, P1 ;  /* 0xffffffff14177807 */ /* 0x000fe20000800000 */
[----:B------:R-:W-:Y:S01]  /*49f0*/  IMAD.MOV.U32 R20, RZ, RZ, R26 ;  /* 0x000000ffff147224 */ /* 0x000fe200078e001a */
[----:B------:R-:W-:-:S03]  /*4a00*/  SEL R22, R22, 0xffffffff, P1 ;  /* 0xffffffff16167807 */ /* 0x000fc60000800000 */
[----:B------:R-:W-:Y:S05]  /*4a10*/  RET.REL.NODEC R20 `(_ZN5flash32flash_fwd_splitkv_combine_kernelI23Flash_fwd_kernel_traitsILi32ELi64ELi256ELi4ELb0ELb0EN7cutlass6half_tE19Flash_kernel_traitsILi32ELi64ELi256ELi4ES3_EELi16ELi4ELb0EEEvNS_16Flash_fwd_paramsE) ;  /* 0xffffffb414787950 */ /* 0x000fea0003c3ffff */
.L_x_183:
        /* <DEDUP_REMOVED lines=14> */
.L_x_5279:


//--------------------- .text._ZN5flash32flash_fwd_splitkv_combine_kernelI23Flash_fwd_kernel_traitsILi32ELi64ELi256ELi4ELb0ELb0EN7cutlass6half_tE19Flash_kernel_traitsILi32ELi64ELi256ELi4ES3_EELi16ELi3ELb0EEEvNS_16Flash_fwd_paramsE --------------------------
	.section	.text._ZN5flash32flash_fwd_splitkv_combine_kernelI23Flash_fwd_kernel_traitsILi32ELi64ELi256ELi4ELb0ELb0EN7cutlass6half_tE19Flash_kernel_traitsILi32ELi64ELi256ELi4ES3_EELi16ELi3ELb0EEEvNS_16Flash_fwd_paramsE,"ax",@progbits
	.align	128
        .global         _ZN5flash32flash_fwd_splitkv_combine_kernelI23Flash_fwd_kernel_traitsILi32ELi64ELi256ELi4ELb0ELb0EN7cutlass6half_tE19Flash_kernel_traitsILi32ELi64ELi256ELi4ES3_EELi16ELi3ELb0EEEvNS_16Flash_fwd_paramsE
        .type           _ZN5flash32flash_fwd_splitkv_combine_kernelI23Flash_fwd_kernel_traitsILi32ELi64ELi256ELi4ELb0ELb0EN7cutlass6half_tE19Flash_kernel_traitsILi32ELi64ELi256ELi4ES3_EELi16ELi3ELb0EEEvNS_16Flash_fwd_paramsE,@function
        .size           _ZN5flash32flash_fwd_splitkv_combine_kernelI23Flash_fwd_kernel_traitsILi32ELi64ELi256ELi4ELb0ELb0EN7cutlass6half_tE19Flash_kernel_traitsILi32ELi64ELi256ELi4ES3_EELi16ELi3ELb0EEEvNS_16Flash_fwd_paramsE,(.L_x_5280 - _ZN5flash32flash_fwd_splitkv_combine_kernelI23Flash_fwd_kernel_traitsILi32ELi64ELi256ELi4ELb0ELb0EN7cutlass6half_tE19Flash_kernel_traitsILi32ELi64ELi256ELi4ES3_EELi16ELi3ELb0EEEvNS_16Flash_fwd_paramsE)
        .other          _ZN5flash32flash_fwd_splitkv_combine_kernelI23Flash_fwd_kernel_traitsILi32ELi64ELi256ELi4ELb0ELb0EN7cutlass6half_tE19Flash_kernel_traitsILi32ELi64ELi256ELi4ES3_EELi16ELi3ELb0EEEvNS_16Flash_fwd_paramsE,@"STO_CUDA_ENTRY STV_DEFAULT"
_ZN5flash32flash_fwd_splitkv_combine_kernelI23Flash_fwd_kernel_traitsILi32ELi64ELi256ELi4ELb0ELb0EN7cutlass6half_tE19Flash_kernel_traitsILi32ELi64ELi256ELi4ES3_EELi16ELi3ELb0EEEvNS_16Flash_fwd_paramsE:
.text._ZN5flash32flash_fwd_splitkv_combine_kernelI23Flash_fwd_kernel_traitsILi32ELi64ELi256ELi4ELb0ELb0EN7cutlass6half_tE19Flash_kernel_traitsILi32ELi64ELi256ELi4ES3_EELi16ELi3ELb0EEEvNS_16Flash_fwd_paramsE:
        /* <DEDUP_REMOVED lines=23> */
[----:B------:R-:W-:Y:S05]  /*0170*/  CALL.REL.NOINC `($__internal_4_$__cuda_sm20_div_s64) ;  /* 0x0000004000e47944 */ /* 0x000fea0003c00000 */
[----:B------:R-:W-:Y:S05]  /*0180*/  BRA `(.L_x_185) ;  /* 0x00000000004c7947 */ /* 0x000fea0003800000 */
.L_x_184:
        /* <DEDUP_REMOVED lines=19> */
.L_x_185:
        /* <DEDUP_REMOVED lines=12> */
[----:B------:R-:W-:Y:S02]  /*0380*/  MOV R22, 0x3a0 ;  /* 0x000003a000167802 */ /* 0x000fe40000000f00 */
[----:B------:R-:W-:Y:S05]  /*0390*/  CALL.REL.NOINC `($__internal_4_$__cuda_sm20_div_s64) ;  /* 0x00000040005c7944 */ /* 0x000fea0003c00000 */
[----:B------:R-:W-:Y:S02]  /*03a0*/  MOV R8, R20 ;  /* 0x0000001400087202 */ /* 0x000fe40000000f00 */
[----:B------:R-:W-:Y:S01]  /*03b0*/  MOV R9, R21 ;  /* 0x0000001500097202 */ /* 0x000fe20000000f00 */
[----:B------:R-:W-:Y:S05]  /*03c0*/  BRA `(.L_x_188) ;  /* 0x00000000004c7947 */ /* 0x000fea0003800000 */
.L_x_187:
[----:B------:R-:W0:Y:S01]  /*03d0*/  I2F.U32.RP R4, R3 ;  /* 0x0000000300047306 */ /* 0x000e220000209000 */
[----:B------:R-:W-:-:S07]  /*03e0*/  ISETP.NE.U32.AND P0, PT, R3, RZ, PT ;  /* 0x000000ff0300720c */ /* 0x000fce0003f05070 */
[----:B0-----:R-:W0:Y:S02]  /*03f0*/  MUFU.RCP R6, R4 ;  /* 0x0000000400067308 */ /* 0x001e240000001000 */
[----:B0-----:R-:W-:-:S06]  /*0400*/  VIADD R6, R6, 0xffffffe ;  /* 0x0ffffffe06067836 */ /* 0x001fcc0000000000 */
[----:B------:R0:W1:Y:S02]  /*0410*/  F2I.FTZ.U32.TRUNC.NTZ R7, R6 ;  /* 0x0000000600077305 */ /* 0x000064000021f000 */
[----:B0-----:R-:W-:Y:S01]  /*0420*/  HFMA2.MMA R6, -RZ, RZ, 0, 0 ;  /* 0x00000000ff067435 */ /* 0x001fe200000001ff */
[----:B-1----:R-:W-:-:S04]  /*0430*/  IMAD.MOV R2, RZ, RZ, -R7 ;  /* 0x000000ffff027224 */ /* 0x002fc800078e0a07 */
[----:B------:R-:W-:-:S05]  /*0440*/  IMAD R9, R2, R3, RZ ;  /* 0x0000000302097224 */ /* 0x000fca00078e02ff */
        /* <DEDUP_REMOVED lines=11> */
.L_x_188:
[----:B------:R-:W-:Y:S05]  /*0500*/  BSYNC B0 ;  /* 0x0000000000007941 */ /* 0x000fea0003800000 */
.L_x_186:
[----:B------:R-:W0:Y:S01]  /*0510*/  LDC R7, c[0x0][0x2c4] ;  /* 0x0000b100ff077b82 */ /* 0x000e220000000800 */
        /* <DEDUP_REMOVED lines=30> */
[----:B------:R-:W-:Y:S02]  /*0700*/  SEL R15, R23, R4, P0 ;  /* 0x00000004170f7207 */ /* 0x000fe40000000000 */
        /* <DEDUP_REMOVED lines=11> */
.L_x_190:
[----:B------:R-:W0:Y:S01]  /*07c0*/  I2F.U32.RP R13, R16 ;  /* 0x00000010000d7306 */ /* 0x000e220000209000 */
[----:B------:R-:W-:Y:S01]  /*07d0*/  HFMA2.MMA R10, -RZ, RZ, 0, 0 ;  /* 0x00000000ff0a7435 */ /* 0x000fe200000001ff */
[----:B------:R-:W-:Y:S02]  /*07e0*/  ISETP.NE.U32.AND P0, PT, R16, RZ, PT ;  /* 0x000000ff1000720c */ /* 0x000fe40003f05070 */
[----:B------:R-:W-:-:S04]  /*07f0*/  MOV R21, RZ ;  /* 0x000000ff00157202 */ /* 0x000fc80000000f00 */
        /* <DEDUP_REMOVED lines=15> */
.L_x_191:
[----:B------:R-:W-:Y:S05]  /*08f0*/  BSYNC B0 ;  /* 0x0000000000007941 */ /* 0x000fea0003800000 */
.L_x_189:
[----:B------:R-:W0:Y:S01]  /*0900*/  LDC R3, c[0x0][0x2c4] ;  /* 0x0000b100ff037b82 */ /* 0x000e220000000800 */
[----:B------:R-:W-:Y:S01]  /*0910*/  IMAD.MOV.U32 R18, RZ, RZ, RZ ;  /* 0x000000ffff127224 */ /* 0x000fe200078e00ff */
        /* <DEDUP_REMOVED lines=9> */
[----:B0-----:R-:W-:-:S04]  /*09b0*/  IMAD.MOV R4, RZ, RZ, -R19 ;  /* 0x000000ffff047224 */ /* 0x001fc800078e0a13 */
        /* <DEDUP_REMOVED lines=11> */
[----:B------:R-:W-:Y:S01]  /*0a70*/  @!P2 IMAD.IADD R7, R7, 0x1, -R10 ;  /* 0x000000010707a824 */ /* 0x000fe200078e0a0a */
[----:B------:R-:W-:Y:S02]  /*0a80*/  @!P2 IADD3 R4, R4, 0x1, RZ ;  /* 0x000000010404a810 */ /* 0x000fe40007ffe0ff */
[----:B------:R-:W-:Y:S02]  /*0a90*/  ISETP.NE.AND P2, PT, R3, RZ, PT ;  /* 0x000000ff0300720c */ /* 0x000fe40003f45270 */
[----:B------:R-:W-:Y:S02]  /*0aa0*/  ISETP.GE.U32.AND P0, PT, R7, R10, PT ;  /* 0x0000000a0700720c */ /* 0x000fe40003f06070 */
[----:B------:R-:W-:Y:S01]  /*0ab0*/  LEA.HI.SX32 R7, R3, 0x1, 0x1 ;  /* 0x0000000103077811 */ /* 0x000fe200078f0aff */
[----:B------:R-:W-:-:S10]  /*0ac0*/  @!P3 IMAD.MOV R7, RZ, RZ, R2 ;  /* 0x000000ffff07b224 */ /* 0x000fd400078e0202 */
[----:B------:R-:W-:-:S04]  /*0ad0*/  @P0 VIADD R4, R4, 0x1 ;  /* 0x0000000104040836 */ /* 0x000fc80000000000 */
[----:B------:R-:W-:Y:S01]  /*0ae0*/  @!P1 IMAD.MOV R4, RZ, RZ, -R4 ;  /* 0x000000ffff049224 */ /* 0x000fe200078e0a04 */
[----:B------:R-:W-:Y:S01]  /*0af0*/  @!P2 LOP3.LUT R4, RZ, R3, RZ, 0x33, !PT ;  /* 0x00000003ff04a212 */ /* 0x000fe200078e33ff */
[----:B------:R-:W-:-:S04]  /*0b00*/  IMAD R3, R3, UR5, RZ ;  /* 0x0000000503037c24 */ /* 0x000fc8000f8e02ff */
        /* <DEDUP_REMOVED lines=9> */
[----:B0-----:R-:W-:Y:S01]  /*0ba0*/  IADD3 R10, RZ, -R19, RZ ;  /* 0x80000013ff0a7210 */ /* 0x001fe20007ffe0ff */
[----:B------:R-:W-:-:S04]  /*0bb0*/  IMAD.MOV.U32 R18, RZ, RZ, RZ ;  /* 0x000000ffff127224 */ /* 0x000fc800078e00ff */
[----:B------:R-:W-:Y:S01]  /*0bc0*/  IMAD R11, R10, R13, RZ ;  /* 0x0000000d0a0b7224 */ /* 0x000fe200078e02ff */
[----:B------:R-:W-:-:S03]  /*0bd0*/  IABS R10, R4 ;  /* 0x00000004000a7213 */ /* 0x000fc60000000000 */
[----:B------:R-:W-:-:S06]  /*0be0*/  IMAD.HI.U32 R11, R19, R11, R18 ;  /* 0x0000000b130b7227 */ /* 0x000fcc00078e0012 */
[----:B------:R-:W-:-:S04]  /*0bf0*/  IMAD.HI.U32 R11, R11, R10, RZ ;  /* 0x0000000a0b0b7227 */ /* 0x000fc800078e00ff */
[----:B------:R-:W-:Y:S01]  /*0c00*/  IMAD R10, R11, R7, R10 ;  /* 0x000000070b0a7224 */ /* 0x000fe200078e020a */
[----:B------:R-:W-:-:S04]  /*0c10*/  LOP3.LUT R7, R4, R13, RZ, 0x3c, !PT ;  /* 0x0000000d04077212 */ /* 0x000fc800078e3cff */
[----:B------:R-:W-:Y:S02]  /*0c20*/  ISETP.GT.U32.AND P1, PT, R13, R10, PT ;  /* 0x0000000a0d00720c */ /* 0x000fe40003f24070 */
[----:B------:R-:W-:-:S11]  /*0c30*/  ISETP.GE.AND P0, PT, R7, RZ, PT ;  /* 0x000000ff0700720c */ /* 0x000fd60003f06270 */
[----:B------:R-:W-:Y:S01]  /*0c40*/  @!P1 IMAD.IADD R10, R10, 0x1, -R13 ;  /* 0x000000010a0a9824 */ /* 0x000fe200078e0a0d */
[----:B------:R-:W-:Y:S02]  /*0c50*/  @!P1 IADD3 R11, R11, 0x1, RZ ;  /* 0x000000010b0b9810 */ /* 0x000fe40007ffe0ff */
[----:B------:R-:W-:Y:S02]  /*0c60*/  ISETP.NE.AND P1, PT, R2, RZ, PT ;  /* 0x000000ff0200720c */ /* 0x000fe40003f25270 */
[----:B------:R-:W-:-:S13]  /*0c70*/  ISETP.GE.U32.AND P2, PT, R10, R13, PT ;  /* 0x0000000d0a00720c */ /* 0x000fda0003f46070 */
[----:B------:R-:W-:-:S04]  /*0c80*/  @P2 VIADD R11, R11, 0x1 ;  /* 0x000000010b0b2836 */ /* 0x000fc80000000000 */
[----:B------:R-:W-:-:S04]  /*0c90*/  IMAD.MOV.U32 R7, RZ, RZ, R11 ;  /* 0x000000ffff077224 */ /* 0x000fc800078e000b */
        /* <DEDUP_REMOVED lines=16> */
[----:B------:R-:W-:Y:S02]  /*0da0*/  MOV R32, R20 ;  /* 0x0000001400207202 */ /* 0x000fe40000000f00 */
[----:B------:R-:W-:Y:S01]  /*0db0*/  MOV R33, R21 ;  /* 0x0000001500217202 */ /* 0x000fe20000000f00 */
[----:B------:R-:W-:Y:S05]  /*0dc0*/  BRA `(.L_x_194) ;  /* 0x00000000004c7947 */ /* 0x000fea0003800000 */
.L_x_193:
        /* <DEDUP_REMOVED lines=19> */
.L_x_194:
[----:B------:R-:W-:Y:S05]  /*0f00*/  BSYNC B0 ;  /* 0x0000000000007941 */ /* 0x000fea0003800000 */
.L_x_192:
        /* <DEDUP_REMOVED lines=43> */
.L_x_196:
        /* <DEDUP_REMOVED lines=19> */
.L_x_197:
[----:B------:R-:W-:Y:S05]  /*12f0*/  BSYNC B0 ;  /* 0x0000000000007941 */ /* 0x000fea0003800000 */
.L_x_195:
[----:B------:R-:W0:Y:S01]  /*1300*/  LDC R9, c[0x0][0x2c4] ;  /* 0x0000b100ff097b82 */ /* 0x000e220000000800 */
[----:B------:R-:W1:Y:S01]  /*1310*/  S2R R18, SR_TID.X ;  /* 0x0000000000127919 */ /* 0x000e620000002100 */
[----:B------:R-:W-:Y:S01]  /*1320*/  ISETP.GT.AND P4, PT, R3, RZ, PT ;  /* 0x000000ff0300720c */ /* 0x000fe20003f84270 */
[----:B------:R-:W-:Y:S01]  /*1330*/  ULDC UR5, c[0x0][0x3c4] ;  /* 0x0000f10000057ab9 */ /* 0x000fe20000000800 */
[----:B------:R-:W-:Y:S01]  /*1340*/  ULDC.64 UR8, c[0x0][0x208] ;  /* 0x0000820000087ab9 */ /* 0x000fe20000000a00 */
[----:B------:R-:W-:Y:S01]  /*1350*/  BSSY B0, `(.L_x_198) ;  /* 0x000003e000007945 */ /* 0x000fe20003800000 */
[----:B------:R-:W-:Y:S01]  /*1360*/  IMAD.MOV.U32 R29, RZ, RZ, -0x800000 ;  /* 0xff800000ff1d7424 */ /* 0x000fe200078e00ff */
[----:B0-----:R-:W-:-:S04]  /*1370*/  IABS R8, R9 ;  /* 0x0000000900087213 */ /* 0x001fc80000000000 */
[----:B------:R-:W0:Y:S01]  /*1380*/  I2F.RP R17, R8 ;  /* 0x0000000800117306 */ /* 0x000e220000209400 */
[----:B-1----:R-:W-:-:S07]  /*1390*/  ISETP.GT.AND P1, PT, R18, 0x7f, PT ;  /* 0x0000007f1200780c */ /* 0x002fce0003f24270 */
        /* <DEDUP_REMOVED lines=9> */
[----:B------:R-:W-:Y:S02]  /*1430*/  ISETP.GE.AND P2, PT, R6, RZ, PT ;  /* 0x000000ff0600720c */ /* 0x000fe40003f46270 */
[----:B------:R-:W-:Y:S01]  /*1440*/  SHF.R.S32.HI R6, RZ, 0x1f, R3 ;  /* 0x0000001fff067819 */ /* 0x000fe20000011403 */
[----:B------:R-:W-:Y:S01]  /*1450*/  IMAD.HI.U32 R17, R20, R7, RZ ;  /* 0x0000000714117227 */ /* 0x000fe200078e00ff */
[----:B------:R-:W-:-:S03]  /*1460*/  LEA.HI.SX32 R20, R3, 0x1, 0x1 ;  /* 0x0000000103147811 */ /* 0x000fc600078f0aff */
[----:B------:R-:W-:Y:S02]  /*1470*/  IMAD.MOV R19, RZ, RZ, -R17 ;  /* 0x000000ffff137224 */ /* 0x000fe400078e0a11 */
[----:B------:R-:W-:Y:S01]  /*1480*/  @!P4 IMAD.MOV R20, RZ, RZ, R6 ;  /* 0x000000ffff14c224 */ /* 0x000fe200078e0206 */
[----:B------:R-:W-:Y:S01]  /*1490*/  @!P1 MOV R6, 0x400 ;  /* 0x0000040000069802 */ /* 0x000fe20000000f00 */
[C---:B------:R-:W-:Y:S02]  /*14a0*/  IMAD R19, R8.reuse, R19, R7 ;  /* 0x0000001308137224 */ /* 0x040fe400078e0207 */
[----:B------:R-:W0:Y:S03]  /*14b0*/  @!P1 S2R R7, SR_CgaCtaId ;  /* 0x0000000000079919 */ /* 0x000e260000008800 */
[----:B------:R-:W-:-:S13]  /*14c0*/  ISETP.GT.U32.AND P0, PT, R8, R19, PT ;  /* 0x000000130800720c */ /* 0x000fda0003f04070 */
[----:B------:R-:W-:Y:S02]  /*14d0*/  @!P0 IMAD.IADD R19, R19, 0x1, -R8 ;  /* 0x0000000113138824 */ /* 0x000fe400078e0a08 */
[----:B------:R-:W-:Y:S01]  /*14e0*/  @!P0 VIADD R17, R17, 0x1 ;  /* 0x0000000111118836 */ /* 0x000fe20000000000 */
[----:B------:R-:W-:Y:S02]  /*14f0*/  ISETP.NE.AND P0, PT, R9, RZ, PT ;  /* 0x000000ff0900720c */ /* 0x000fe40003f05270 */
[----:B------:R-:W-:Y:S02]  /*1500*/  ISETP.GE.U32.AND P3, PT, R19, R8, PT ;  /* 0x000000081300720c */ /* 0x000fe40003f66070 */
[----:B------:R-:W-:-:S04]  /*1510*/  SHF.R.S32.HI R19, RZ, 0x1f, R18 ;  /* 0x0000001fff137819 */ /* 0x000fc80000011412 */
[----:B------:R-:W-:-:S04]  /*1520*/  LEA.HI R8, R19, R18, RZ, 0x4 ;  /* 0x0000001213087211 */ /* 0x000fc800078f20ff */
[----:B------:R-:W-:Y:S02]  /*1530*/  SHF.R.S32.HI R21, RZ, 0x4, R8 ;  /* 0x00000004ff157819 */ /* 0x000fe40000011408 */
[----:B0-----:R-:W-:Y:S01]  /*1540*/  @!P1 LEA R6, R7, R6, 0x18 ;  /* 0x0000000607069211 */ /* 0x001fe200078ec0ff */
[----:B------:R-:W-:Y:S01]  /*1550*/  @P3 VIADD R17, R17, 0x1 ;  /* 0x0000000111113836 */ /* 0x000fe20000000000 */
[----:B------:R-:W-:-:S03]  /*1560*/  LOP3.LUT R7, R8, 0xfffffff0, RZ, 0xc0, !PT ;  /* 0xfffffff008077812 */ /* 0x000fc600078ec0ff */
[----:B------:R-:W-:Y:S01]  /*1570*/  @!P2 IMAD.MOV R17, RZ, RZ, -R17 ;  /* 0x000000ffff11a224 */ /* 0x000fe200078e0a11 */
[----:B------:R-:W-:Y:S01]  /*1580*/  @!P0 LOP3.LUT R17, RZ, R9, RZ, 0x33, !PT ;  /* 0x00000009ff118212 */ /* 0x000fe200078e33ff */
[----:B------:R-:W-:Y:S01]  /*1590*/  IMAD.IADD R8, R18, 0x1, -R7 ;  /* 0x0000000112087824 */ /* 0x000fe200078e0a07 */
[----:B------:R-:W-:-:S03]  /*15a0*/  ISETP.GE.AND P0, PT, R21, UR5, PT ;  /* 0x0000000515007c0c */ /* 0x000fc6000bf06270 */
[----:B------:R-:W-:Y:S02]  /*15b0*/  IMAD R3, R20, R17, RZ ;  /* 0x0000001114037224 */ /* 0x000fe400078e02ff */
[----:B------:R-:W-:Y:S02]  /*15c0*/  @!P1 IMAD R17, R21, 0x44, R6 ;  /* 0x0000004415119824 */ /* 0x000fe400078e0206 */
[----:B------:R-:W-:Y:S01]  /*15d0*/  IMAD.MOV.U32 R20, RZ, RZ, -0x800000 ;  /* 0xff800000ff147424 */ /* 0x000fe200078e00ff */
[----:B------:R-:W-:Y:S01]  /*15e0*/  IABS R31, R3 ;  /* 0x00000003001f7213 */ /* 0x000fe20000000000 */
[----:B------:R-:W-:-:S04]  /*15f0*/  @!P1 IMAD R17, R8, 0x4, R17 ;  /* 0x0000000408119824 */ /* 0x000fc800078e0211 */
[----:B------:R-:W-:Y:S01]  /*1600*/  VIADD R24, R31, UR4 ;  /* 0x000000041f187c36 */ /* 0x000fe20008000000 */
[----:B------:R-:W-:Y:S06]  /*1610*/  @P0 BRA `(.L_x_199) ;  /* 0x0000000000440947 */ /* 0x000fec0003800000 */
[----:B------:R-:W-:Y:S02]  /*1620*/  IADD3 R27, P2, R12, -UR7, RZ ;  /* 0x800000070c1b7c10 */ /* 0x000fe4000ff5e0ff */
[----:B------:R-:W-:Y:S02]  /*1630*/  SHF.R.S32.HI R7, RZ, 0x1f, R8 ;  /* 0x0000001fff077819 */ /* 0x000fe40000011408 */
[----:B------:R-:W-:Y:S02]  /*1640*/  ISETP.GT.U32.AND P0, PT, R27, R8, PT ;  /* 0x000000081b00720c */ /* 0x000fe40003f04070 */
[----:B------:R-:W-:-:S04]  /*1650*/  IADD3.X R6, R5, ~UR6, RZ, P2, !PT ;  /* 0x8000000605067c10 */ /* 0x000fc800097fe4ff */
[----:B------:R-:W-:-:S13]  /*1660*/  ISETP.GT.AND.EX P0, PT, R6, R7, PT, P0 ;  /* 0x000000070600720c */ /* 0x000fda0003f04300 */
[----:B------:R-:W-:Y:S05]  /*1670*/  @!P0 BRA `(.L_x_199) ;  /* 0x00000000002c8947 */ /* 0x000fea0003800000 */
[----:B------:R-:W-:Y:S01]  /*1680*/  IADD3 R34, P0, R8, UR7, RZ ;  /* 0x0000000708227c10 */ /* 0x000fe2000ff1e0ff */
[----:B------:R-:W-:Y:S01]  /*1690*/  IMAD R27, R5, R21, RZ ;  /* 0x00000015051b7224 */ /* 0x000fe200078e02ff */
[----:B------:R-:W-:Y:S01]  /*16a0*/  SHF.R.S32.HI R6, RZ, 0x1f, R21 ;  /* 0x0000001fff067819 */ /* 0x000fe20000011415 */
[----:B------:R-:W-:Y:S01]  /*16b0*/  ULDC.64 UR4, c[0x0][0x2b8] ;  /* 0x0000ae0000047ab9 */ /* 0x000fe20000000a00 */
[----:B------:R-:W-:-:S03]  /*16c0*/  IADD3.X R35, R7, UR6, RZ, P0, !PT ;  /* 0x0000000607237c10 */ /* 0x000fc600087fe4ff */
[C---:B------:R-:W-:Y:S02]  /*16d0*/  IMAD R6, R12.reuse, R6, R27 ;  /* 0x000000060c067224 */ /* 0x040fe400078e021b */
[----:B------:R-:W-:-:S04]  /*16e0*/  IMAD.WIDE.U32 R34, R12, R21, R34 ;  /* 0x000000150c227225 */ /* 0x000fc800078e0022 */
[----:B------:R-:W-:Y:S01]  /*16f0*/  IMAD.IADD R6, R35, 0x1, R6 ;  /* 0x0000000123067824 */ /* 0x000fe200078e0206 */
[----:B------:R-:W-:-:S04]  /*1700*/  LEA R20, P0, R34, UR4, 0x2 ;  /* 0x0000000422147c11 */ /* 0x000fc8000f8010ff */
[----:B------:R-:W-:-:S05]  /*1710*/  LEA.HI.X R21, R34, UR5, R6, 0x2, P0 ;  /* 0x0000000522157c11 */ /* 0x000fca00080f1406 */
[----:B------:R0:W5:Y:S04]  /*1720*/  LDG.E R20, desc[UR8][R20.64] ;  /* 0x0000000814147981 */ /* 0x000168000c1e1900 */
.L_x_199:
[----:B------:R-:W-:Y:S05]  /*1730*/  BSYNC B0 ;  /* 0x0000000000007941 */ /* 0x000fea0003800000 */
.L_x_198:
[----:B-----5:R1:W-:Y:S01]  /*1740*/  @!P1 STS [R17], R20 ;  /* 0x0000001411009388 */ /* 0x0203e20000000800 */
[----:B------:R-:W-:Y:S01]  /*1750*/  BSSY B0, `(.L_x_200) ;  /* 0x000000d000007945 */ /* 0x000fe20003800000 */
[----:B------:R-:W-:Y:S06]  /*1760*/  BAR.SYNC.DEFER_BLOCKING 0x0 ;  /* 0x0000000000007b1d */ /* 0x000fec0000010000 */
[----:B------:R-:W-:Y:S05]  /*1770*/  @P1 BRA `(.L_x_201) ;  /* 0x0000000000281947 */ /* 0x000fea0003800000 */
[----:B------:R-:W2:Y:S01]  /*1780*/  S2R R6, SR_CgaCtaId ;  /* 0x0000000000067919 */ /* 0x000ea20000008800 */
[----:B------:R-:W-:Y:S02]  /*1790*/  LEA.HI R8, R19, R18, RZ, 0x3 ;  /* 0x0000001213087211 */ /* 0x000fe400078f18ff */
[----:B------:R-:W-:Y:S02]  /*17a0*/  MOV R7, 0x400 ;  /* 0x0000040000077802 */ /* 0x000fe40000000f00 */
[----:B-1----:R-:W-:-:S05]  /*17b0*/  LOP3.LUT R17, R8, 0xfffffff8, RZ, 0xc0, !PT ;  /* 0xfffffff808117812 */ /* 0x002fca00078ec0ff */
[----:B------:R-:W-:Y:S01]  /*17c0*/  IMAD.IADD R17, R18, 0x1, -R17 ;  /* 0x0000000112117824 */ /* 0x000fe200078e0a11 */
[----:B--2---:R-:W-:Y:S02]  /*17d0*/  LEA R6, R6, R7, 0x18 ;  /* 0x0000000706067211 */ /* 0x004fe400078ec0ff */
[----:B------:R-:W-:-:S03]  /*17e0*/  SHF.R.S32.HI R7, RZ, 0x3, R8 ;  /* 0x00000003ff077819 */ /* 0x000fc60000011408 */
[----:B------:R-:W-:-:S04]  /*17f0*/  IMAD R6, R17, 0x44, R6 ;  /* 0x0000004411067824 */ /* 0x000fc800078e0206 */
[----:B------:R-:W-:-:S05]  /*1800*/  IMAD R6, R7, 0x4, R6 ;  /* 0x0000000407067824 */ /* 0x000fca00078e0206 */
[----:B------:R2:W3:Y:S02]  /*1810*/  LDS R29, [R6] ;  /* 0x00000000061d7984 */ /* 0x0004e40000000800 */
.L_x_201:
[----:B------:R-:W-:Y:S05]  /*1820*/  BSYNC B0 ;  /* 0x0000000000007941 */ /* 0x000fea0003800000 */
.L_x_200:
[----:B--23--:R-:W2:Y:S01]  /*1830*/  SHFL.BFLY PT, R6, R29, 0x4, 0x1f ;  /* 0x0c801f001d067f89 */ /* 0x00cea200000e0000 */
[----:B-1----:R-:W1:Y:S01]  /*1840*/  LDC R17, c[0x0][0x270] ;  /* 0x00009c00ff117b82 */ /* 0x002e620000000800 */
[----:B0-----:R-:W0:Y:S01]  /*1850*/  I2F.RP R21, R31 ;  /* 0x0000001f00157306 */ /* 0x001e220000209400 */
[----:B------:R-:W-:Y:S01]  /*1860*/  IMAD.MOV.U32 R34, RZ, RZ, RZ ;  /* 0x000000ffff227224 */ /* 0x000fe200078e00ff */
[----:B------:R-:W-:Y:S01]  /*1870*/  ISETP.GT.AND P5, PT, R3, RZ, PT ;  /* 0x000000ff0300720c */ /* 0x000fe20003fa4270 */
[----:B------:R-:W-:Y:S05]  /*1880*/  BSSY B1, `(.L_x_202) ;  /* 0x000022b000017945 */ /* 0x000fea0003800000 */
[----:B0-----:R-:W0:Y:S01]  /*1890*/  MUFU.RCP R8, R21 ;  /* 0x0000001500087308 */ /* 0x001e220000001000 */
[----:B--2---:R-:W-:-:S02]  /*18a0*/  FMNMX.FTZ R6, R6, R29, !PT ;  /* 0x0000001d06067209 */ /* 0x004fc40007810000 */
[-C--:B-1----:R-:W-:Y:S02]  /*18b0*/  IABS R27, R17.reuse ;  /* 0x00000011001b7213 */ /* 0x082fe40000000000 */
[----:B------:R-:W-:Y:S01]  /*18c0*/  IABS R36, R17 ;  /* 0x0000001100247213 */ /* 0x000fe20000000000 */
[----:B------:R-:W1:Y:S02]  /*18d0*/  SHFL.BFLY PT, R35, R6, 0x2, 0x1f ;  /* 0x0c401f0006237f89 */ /* 0x000e6400000e0000 */
[----:B------:R-:W2:Y:S02]  /*18e0*/  I2F.U32.RP R26, R27 ;  /* 0x0000001b001a7306 */ /* 0x000ea40000209000 */
[----:B------:R-:W-:Y:S02]  /*18f0*/  IMAD.MOV R36, RZ, RZ, -R36 ;  /* 0x000000ffff247224 */ /* 0x000fe400078e0a24 */
[----:B0-----:R-:W-:Y:S01]  /*1900*/  VIADD R8, R8, 0xffffffe ;  /* 0x0ffffffe08087836 */ /* 0x001fe20000000000 */
[----:B-1----:R-:W-:-:S03]  /*1910*/  FMNMX.FTZ R35, R6, R35, !PT ;  /* 0x0000002306237209 */ /* 0x002fc60007810000 */
[----:B--2---:R-:W0:Y:S02]  /*1920*/  MUFU.RCP R6, R26 ;  /* 0x0000001a00067308 */ /* 0x004e240000001000 */
[----:B------:R-:W1:Y:S01]  /*1930*/  SHFL.BFLY PT, R20, R35, 0x1, 0x1f ;  /* 0x0c201f0023147f89 */ /* 0x000e6200000e0000 */
[----:B0-----:R-:W-:Y:S01]  /*1940*/  VIADD R38, R6, 0xffffffe ;  /* 0x0ffffffe06267836 */ /* 0x001fe20000000000 */
[----:B------:R-:W-:-:S04]  /*1950*/  IABS R26, R24 ;  /* 0x00000018001a7213 */ /* 0x000fc80000000000 */
[----:B------:R0:W-:Y:S01]  /*1960*/  F2I.FTZ.U32.TRUNC.NTZ R39, R38 ;  /* 0x0000002600277305 */ /* 0x0001e2000021f000 */
[----:B-1----:R-:W-:-:S07]  /*1970*/  FMNMX.FTZ R20, R35, R20, !PT ;  /* 0x0000001423147209 */ /* 0x002fce0007810000 */
[----:B------:R-:W1:Y:S01]  /*1980*/  F2I.FTZ.U32.TRUNC.NTZ R35, R8 ;  /* 0x0000000800237305 */ /* 0x000e62000021f000 */
[----:B------:R-:W-:-:S04]  /*1990*/  FSETP.NEU.FTZ.AND P0, PT, R20, -INF , PT ;  /* 0xff8000001400780b */ /* 0x000fc80003f1d000 */
[----:B------:R-:W-:Y:S01]  /*19a0*/  FSEL R20, R20, RZ, P0 ;  /* 0x000000ff14147208 */ /* 0x000fe20000000000 */
[----:B0-----:R-:W-:Y:S01]  /*19b0*/  IMAD.MOV.U32 R38, RZ, RZ, RZ ;  /* 0x000000ffff267224 */ /* 0x001fe200078e00ff */
[----:B------:R-:W-:-:S03]  /*19c0*/  ISETP.GT.AND P0, PT, R2, RZ, PT ;  /* 0x000000ff0200720c */ /* 0x000fc60003f04270 */
[----:B------:R-:W-:-:S04]  /*19d0*/  FADD.FTZ R7, -R20, R29 ;  /* 0x0000001d14077221 */ /* 0x000fc80000010100 */
[----:B------:R-:W-:Y:S01]  /*19e0*/  FMUL.FTZ R7, R7, 1.4426950216293334961 ;  /* 0x3fb8aa3b07077820 */ /* 0x000fe20000410000 */
[----:B-1----:R-:W-:Y:S02]  /*19f0*/  IMAD.MOV R6, RZ, RZ, -R35 ;  /* 0x000000ffff067224 */ /* 0x002fe400078e0a23 */
[----:B------:R-:W-:Y:S02]  /*1a00*/  IMAD.MOV R8, RZ, RZ, -R39 ;  /* 0x000000ffff087224 */ /* 0x000fe400078e0a27 */
[----:B------:R-:W-:Y:S01]  /*1a10*/  IMAD R21, R6, R31, RZ ;  /* 0x0000001f06157224 */ /* 0x000fe200078e02ff */
[----:B------:R-:W0:Y:S01]  /*1a20*/  MUFU.EX2 R7, R7 ;  /* 0x0000000700077308 */ /* 0x000e220000000800 */
[----:B------:R-:W-:Y:S02]  /*1a30*/  IABS R6, R3 ;  /* 0x0000000300067213 */ /* 0x000fe40000000000 */
[----:B------:R-:W-:-:S04]  /*1a40*/  IMAD.HI.U32 R21, R35, R21, R34 ;  /* 0x0000001523157227 */ /* 0x000fc800078e0022 */
[----:B------:R-:W-:Y:S02]  /*1a50*/  IMAD.MOV R6, RZ, RZ, -R6 ;  /* 0x000000ffff067224 */ /* 0x000fe400078e0a06 */
[----:B------:R-:W-:-:S04]  /*1a60*/  IMAD.HI.U32 R21, R21, R26, RZ ;  /* 0x0000001a15157227 */ /* 0x000fc800078e00ff */
[----:B------:R-:W-:Y:S02]  /*1a70*/  IMAD R6, R21, R6, R26 ;  /* 0x0000000615067224 */ /* 0x000fe400078e021a */
[----:B------:R-:W-:Y:S01]  /*1a80*/  IMAD R35, R8, R27, RZ ;  /* 0x0000001b08237224 */ /* 0x000fe200078e02ff */
[----:B0-----:R-:W0:Y:S02]  /*1a90*/  SHFL.BFLY PT, R28, R7, 0x4, 0x1f ;  /* 0x0c801f00071c7f89 */ /* 0x001e2400000e0000 */
[----:B------:R-:W-:Y:S01]  /*1aa0*/  ISETP.GT.U32.AND P1, PT, R31, R6, PT ;  /* 0x000000061f00720c */ /* 0x000fe20003f24070 */
[----:B------:R-:W-:-:S12]  /*1ab0*/  IMAD.HI.U32 R35, R39, R35, R38 ;  /* 0x0000002327237227 */ /* 0x000fd800078e0026 */
[----:B------:R-:W-:Y:S02]  /*1ac0*/  @!P1 IMAD.IADD R6, R6, 0x1, -R31 ;  /* 0x0000000106069824 */ /* 0x000fe400078e0a1f */
[----:B------:R-:W-:Y:S01]  /*1ad0*/  @!P1 VIADD R21, R21, 0x1 ;  /* 0x0000000115159836 */ /* 0x000fe20000000000 */
[----:B------:R-:W-:Y:S02]  /*1ae0*/  ISETP.NE.AND P1, PT, R3, RZ, PT ;  /* 0x000000ff0300720c */ /* 0x000fe40003f25270 */
[----:B------:R-:W-:Y:S02]  /*1af0*/  ISETP.GE.U32.AND P4, PT, R6, R31, PT ;  /* 0x0000001f0600720c */ /* 0x000fe40003f86070 */
[----:B------:R-:W-:Y:S01]  /*1b00*/  SHF.R.S32.HI R6, RZ, 0x1f, R2 ;  /* 0x0000001fff067819 */ /* 0x000fe20000011402 */
[----:B0-----:R-:W-:Y:S01]  /*1b10*/  FADD.FTZ R28, R7, R28 ;  /* 0x0000001c071c7221 */ /* 0x001fe20000010000 */
[----:B------:R-:W-:Y:S02]  /*1b20*/  IABS R7, R4 ;  /* 0x0000000400077213 */ /* 0x000fe40000000000 */
[----:B------:R-:W-:-:S02]  /*1b30*/  LOP3.LUT R4, R4, R17, RZ, 0x3c, !PT ;  /* 0x0000001104047212 */ /* 0x000fc400078e3cff */
[----:B------:R-:W0:Y:S01]  /*1b40*/  SHFL.BFLY PT, R37, R28, 0x2, 0x1f ;  /* 0x0c401f001c257f89 */ /* 0x000e2200000e0000 */
[----:B------:R-:W-:-:S04]  /*1b50*/  IMAD.HI.U32 R34, R35, R7, RZ ;  /* 0x0000000723227227 */ /* 0x000fc800078e00ff */
[----:B------:R-:W-:-:S04]  /*1b60*/  IMAD.HI.U32 R35, R35, R26, RZ ;  /* 0x0000001a23237227 */ /* 0x000fc800078e00ff */
[-C--:B------:R-:W-:Y:S01]  /*1b70*/  IMAD R30, R34, R36.reuse, R7 ;  /* 0x00000024221e7224 */ /* 0x080fe200078e0207 */
[----:B------:R-:W-:Y:S01]  /*1b80*/  LEA.HI.SX32 R7, R2, 0x1, 0x1 ;  /* 0x0000000102077811 */ /* 0x000fe200078f0aff */
[----:B------:R-:W-:Y:S02]  /*1b90*/  IMAD R36, R35, R36, R26 ;  /* 0x0000002423247224 */ /* 0x000fe400078e021a */
[----:B------:R-:W-:Y:S01]  /*1ba0*/  @!P0 IMAD.MOV R7, RZ, RZ, R6 ;  /* 0x000000ffff078224 */ /* 0x000fe200078e0206 */
[C---:B------:R-:W-:Y:S01]  /*1bb0*/  ISETP.GT.U32.AND P3, PT, R27.reuse, R30, PT ;  /* 0x0000001e1b00720c */ /* 0x040fe20003f64070 */
[----:B------:R-:W1:Y:S01]  /*1bc0*/  LDC.U8 R26, c[0x0][0x3d9] ;  /* 0x0000f640ff1a7b82 */ /* 0x000e620000000000 */
[----:B------:R-:W-:Y:S01]  /*1bd0*/  ISETP.GT.U32.AND P2, PT, R27, R36, PT ;  /* 0x000000241b00720c */ /* 0x000fe20003f44070 */
[----:B------:R-:W-:Y:S01]  /*1be0*/  @P4 VIADD R21, R21, 0x1 ;  /* 0x0000000115154836 */ /* 0x000fe20000000000 */
[----:B------:R-:W-:Y:S01]  /*1bf0*/  LEA.HI.SX32 R6, R3, 0x1, 0x1 ;  /* 0x0000000103067811 */ /* 0x000fe200078f0aff */
[----:B0-----:R-:W-:Y:S01]  /*1c00*/  FADD.FTZ R37, R28, R37 ;  /* 0x000000251c257221 */ /* 0x001fe20000010000 */
[----:B------:R-:W-:-:S07]  /*1c10*/  LOP3.LUT R28, R24, R31, RZ, 0x3c, !PT ;  /* 0x0000001f181c7212 */ /* 0x000fce00078e3cff */
[--C-:B------:R-:W-:Y:S01]  /*1c20*/  @!P3 IMAD.IADD R30, R30, 0x1, -R27.reuse ;  /* 0x000000011e1eb824 */ /* 0x100fe200078e0a1b */
[----:B------:R-:W-:Y:S01]  /*1c30*/  LOP3.LUT R24, R24, R17, RZ, 0x3c, !PT ;  /* 0x0000001118187212 */ /* 0x000fe200078e3cff */
[----:B------:R-:W0:Y:S01]  /*1c40*/  SHFL.BFLY PT, R8, R37, 0x1, 0x1f ;  /* 0x0c201f0025087f89 */ /* 0x000e2200000e0000 */
[----:B------:R-:W-:Y:S01]  /*1c50*/  ISETP.GE.AND P0, PT, R28, RZ, PT ;  /* 0x000000ff1c00720c */ /* 0x000fe20003f06270 */
[----:B------:R-:W-:Y:S01]  /*1c60*/  @!P2 IMAD.IADD R36, R36, 0x1, -R27 ;  /* 0x000000012424a824 */ /* 0x000fe200078e0a1b */
[----:B------:R-:W-:Y:S01]  /*1c70*/  SHF.R.S32.HI R28, RZ, 0x1f, R3 ;  /* 0x0000001fff1c7819 */ /* 0x000fe20000011403 */
[----:B------:R-:W-:Y:S01]  /*1c80*/  @!P3 VIADD R34, R34, 0x1 ;  /* 0x000000012222b836 */ /* 0x000fe20000000000 */
[-C--:B------:R-:W-:Y:S01]  /*1c90*/  ISETP.GE.U32.AND P4, PT, R30, R27.reuse, PT ;  /* 0x0000001b1e00720c */ /* 0x080fe20003f86070 */
[----:B------:R-:W-:Y:S01]  /*1ca0*/  @!P2 VIADD R35, R35, 0x1 ;  /* 0x000000012323a836 */ /* 0x000fe20000000000 */
[----:B------:R-:W-:Y:S01]  /*1cb0*/  ISETP.GE.AND P3, PT, R24, RZ, PT ;  /* 0x000000ff1800720c */ /* 0x000fe20003f66270 */
[----:B------:R-:W-:Y:S01]  /*1cc0*/  @!P5 IMAD.MOV R6, RZ, RZ, R28 ;  /* 0x000000ffff06d224 */ /* 0x000fe200078e021c */
[----:B------:R-:W-:Y:S01]  /*1cd0*/  ISETP.GE.U32.AND P5, PT, R36, R27, PT ;  /* 0x0000001b2400720c */ /* 0x000fe20003fa6070 */
[----:B------:R-:W-:Y:S01]  /*1ce0*/  IMAD.MOV.U32 R28, RZ, RZ, 0x7f800000 ;  /* 0x7f800000ff1c7424 */ /* 0x000fe200078e00ff */
[----:B-1----:R-:W-:-:S03]  /*1cf0*/  ISETP.NE.AND P2, PT, R26, RZ, PT ;  /* 0x000000ff1a00720c */ /* 0x002fc60003f45270 */
[----:B------:R-:W-:Y:S01]  /*1d00*/  @!P0 IMAD.MOV R21, RZ, RZ, -R21 ;  /* 0x000000ffff158224 */ /* 0x000fe200078e0a15 */
[----:B------:R-:W-:Y:S02]  /*1d10*/  @!P1 LOP3.LUT R21, RZ, R31, RZ, 0x33, !PT ;  /* 0x0000001fff159212 */ /* 0x000fe400078e33ff */
[----:B------:R-:W-:Y:S01]  /*1d20*/  ISETP.GE.AND P1, PT, R4, RZ, PT ;  /* 0x000000ff0400720c */ /* 0x000fe20003f26270 */
[----:B------:R-:W-:Y:S01]  /*1d30*/  @P4 VIADD R34, R34, 0x1 ;  /* 0x0000000122224836 */ /* 0x000fe20000000000 */
[C---:B------:R-:W-:Y:S02]  /*1d40*/  LOP3.LUT P4, RZ, R18.reuse, 0x7, RZ, 0xc0, !PT ;  /* 0x0000000712ff7812 */ /* 0x040fe4000788c0ff */
[----:B------:R-:W-:Y:S01]  /*1d50*/  LOP3.LUT R31, RZ, R17, RZ, 0x33, !PT ;  /* 0x00000011ff1f7212 */ /* 0x000fe200078e33ff */
[----:B------:R-:W-:Y:S01]  /*1d60*/  @P5 VIADD R35, R35, 0x1 ;  /* 0x0000000123235836 */ /* 0x000fe20000000000 */
[----:B------:R-:W-:Y:S01]  /*1d70*/  ISETP.GT.OR P4, PT, R18, 0x7f, P4 ;  /* 0x0000007f1200780c */ /* 0x000fe20002784670 */
[----:B0-----:R-:W-:Y:S01]  /*1d80*/  FADD.FTZ R8, R37, R8 ;  /* 0x0000000825087221 */ /* 0x001fe20000010000 */
[----:B------:R-:W-:Y:S01]  /*1d90*/  ISETP.NE.AND P5, PT, R17, RZ, PT ;  /* 0x000000ff1100720c */ /* 0x000fe20003fa5270 */
[----:B------:R-:W-:Y:S01]  /*1da0*/  IMAD.MOV.U32 R4, RZ, RZ, R35 ;  /* 0x000000ffff047224 */ /* 0x000fe200078e0023 */
[----:B------:R-:W-:-:S02]  /*1db0*/  SEL R9, R9, 0x1, !P2 ;  /* 0x0000000109097807 */ /* 0x000fc40005000000 */
[----:B------:R-:W-:Y:S01]  /*1dc0*/  FSETP.NE.FTZ.AND P0, PT, R8, RZ, PT ;  /* 0x000000ff0800720b */ /* 0x000fe20003f15000 */
[----:B------:R-:W-:Y:S01]  /*1dd0*/  @!P1 IMAD.MOV R34, RZ, RZ, -R34 ;  /* 0x000000ffff229224 */ /* 0x000fe200078e0a22 */
[----:B------:R-:W-:Y:S01]  /*1de0*/  ISETP.LT.U32.AND P1, PT, R22, R21, PT ;  /* 0x000000151600720c */ /* 0x000fe20003f21070 */
[----:B------:R-:W-:Y:S01]  /*1df0*/  @!P3 IMAD.MOV R4, RZ, RZ, -R4 ;  /* 0x000000ffff04b224 */ /* 0x000fe200078e0a04 */
[----:B------:R-:W-:Y:S02]  /*1e00*/  SHF.R.S32.HI R35, RZ, 0x1f, R21 ;  /* 0x0000001fff237819 */ /* 0x000fe40000011415 */
[C---:B------:R-:W-:Y:S02]  /*1e10*/  SEL R34, R31.reuse, R34, !P5 ;  /* 0x000000221f227207 */ /* 0x040fe40006800000 */
[----:B------:R-:W-:Y:S02]  /*1e20*/  SEL R24, R31, R4, !P5 ;  /* 0x000000041f187207 */ /* 0x000fe40006800000 */
[----:B------:R-:W-:Y:S01]  /*1e30*/  ISETP.LT.AND.EX P1, PT, R23, R35, PT, P1 ;  /* 0x000000231700720c */ /* 0x000fe20003f21310 */
[----:B------:R-:W-:-:S02]  /*1e40*/  IMAD R4, R34, R9, RZ ;  /* 0x0000000922047224 */ /* 0x000fc400078e02ff */
[----:B------:R0:W1:Y:S01]  /*1e50*/  @P0 MUFU.LG2 R27, R8 ;  /* 0x00000008001b0308 */ /* 0x0000620000000c00 */
[----:B------:R-:W-:Y:S01]  /*1e60*/  IMAD R31, R24, R9, RZ ;  /* 0x00000009181f7224 */ /* 0x000fe200078e02ff */
[----:B------:R-:W-:Y:S01]  /*1e70*/  SEL R9, R22, R21, P1 ;  /* 0x0000001516097207 */ /* 0x000fe20000800000 */
[----:B------:R-:W-:Y:S02]  /*1e80*/  IMAD R7, R7, R4, RZ ;  /* 0x0000000407077224 */ /* 0x000fe400078e02ff */
[----:B------:R-:W-:Y:S01]  /*1e90*/  IMAD R6, R31, R6, RZ ;  /* 0x000000061f067224 */ /* 0x000fe200078e02ff */
[----:B0-----:R-:W-:Y:S01]  /*1ea0*/  SEL R8, R23, R35, P1 ;  /* 0x0000002317087207 */ /* 0x001fe20000800000 */
[----:B-1----:R-:W-:Y:S01]  /*1eb0*/  @P0 FFMA.FTZ R28, R27, 0.69314718246459960938, R20 ;  /* 0x3f3172181b1c0823 */ /* 0x002fe20000010014 */
[----:B------:R-:W-:Y:S06]  /*1ec0*/  @P4 BRA `(.L_x_203) ;  /* 0x0000001c00184947 */ /* 0x000fec0003800000 */
[----:B------:R-:W-:Y:S01]  /*1ed0*/  ULDC.U8 UR4, c[0x0][0x3d8] ;  /* 0x0000f60000047ab9 */ /* 0x000fe20000000000 */
[----:B------:R-:W-:Y:S02]  /*1ee0*/  LEA.HI R4, R19, R18, RZ, 0x3 ;  /* 0x0000001213047211 */ /* 0x000fe400078f18ff */
[----:B------:R-:W-:Y:S02]  /*1ef0*/  ISETP.NE.AND P1, PT, RZ, UR4, PT ;  /* 0x00000004ff007c0c */ /* 0x000fe4000bf25270 */
[----:B------:R-:W-:-:S04]  /*1f00*/  SHF.R.S32.HI R4, RZ, 0x3, R4 ;  /* 0x00000003ff047819 */ /* 0x000fc80000011404 */
[----:B------:R-:W-:-:S04]  /*1f10*/  IADD3 R30, P0, R4, UR7, RZ ;  /* 0x00000007041e7c10 */ /* 0x000fc8000ff1e0ff */
[----:B------:R-:W-:-:S03]  /*1f20*/  LEA.HI.X.SX32 R31, R4, UR6, 0x1, P0 ;  /* 0x00000006041f7c11 */ /* 0x000fc600080f0eff */
[----:B------:R-:W-:Y:S06]  /*1f30*/  @!P1 BRA `(.L_x_204) ;  /* 0x0000001800ec9947 */ /* 0x000fec0003800000 */
        /* <DEDUP_REMOVED lines=41> */
.L_x_206:
        /* <DEDUP_REMOVED lines=22> */
.L_x_207:
[----:B------:R-:W-:Y:S05]  /*2330*/  BSYNC B0 ;  /* 0x0000000000007941 */ /* 0x000fea0003800000 */
.L_x_205:
[----:B------:R-:W-:Y:S01]  /*2340*/  LOP3.LUT R19, R17, R0, RZ, 0xfc, !PT ;  /* 0x0000000011137212 */ /* 0x000fe200078efcff */
[----:B------:R-:W-:Y:S03]  /*2350*/  BSSY B0, `(.L_x_208) ;  /* 0x0000028000007945 */ /* 0x000fe60003800000 */
[----:B------:R-:W-:-:S13]  /*2360*/  ISETP.NE.U32.AND P0, PT, R19, RZ, PT ;  /* 0x000000ff1300720c */ /* 0x000fda0003f05070 */
[----:B------:R-:W-:Y:S05]  /*2370*/  @!P0 BRA `(.L_x_209) ;  /* 0x00000000003c8947 */ /* 0x000fea0003800000 */
[----:B------:R-:W-:Y:S01]  /*2380*/  IMAD.MOV.U32 R24, RZ, RZ, R25 ;  /* 0x000000ffff187224 */ /* 0x000fe200078e0019 */
[----:B------:R-:W-:Y:S02]  /*2390*/  MOV R23, R0 ;  /* 0x0000000000177202 */ /* 0x000fe40000000f00 */
[----:B------:R-:W-:Y:S02]  /*23a0*/  MOV R22, 0x23c0 ;  /* 0x000023c000167802 */ /* 0x000fe40000000f00 */
[----:B------:R-:W-:Y:S05]  /*23b0*/  CALL.REL.NOINC `($__internal_4_$__cuda_sm20_div_s64) ;  /* 0x0000002000547944 */ /* 0x000fea0003c00000 */
        /* <DEDUP_REMOVED lines=11> */
.L_x_209:
        /* <DEDUP_REMOVED lines=22> */
.L_x_210:
[----:B------:R-:W-:Y:S05]  /*25d0*/  BSYNC B0 ;  /* 0x0000000000007941 */ /* 0x000fea0003800000 */
.L_x_208:
        /* <DEDUP_REMOVED lines=11> */
[----:B------:R-:W-:Y:S05]  /*2690*/  CALL.REL.NOINC `($__internal_4_$__cuda_sm20_div_s64) ;  /* 0x0000001c009c7944 */ /* 0x000fea0003c00000 */
[----:B------:R-:W-:-:S04]  /*26a0*/  IADD3 R17, P0, RZ, -R20, RZ ;  /* 0x80000014ff117210 */ /* 0x000fc80007f1e0ff */
[----:B------:R-:W-:Y:S01]  /*26b0*/  IADD3.X R18, RZ, ~R21, RZ, P0, !PT ;  /* 0x80000015ff127210 */ /* 0x000fe200007fe4ff */
[----:B------:R-:W-:-:S04]  /*26c0*/  IMAD.WIDE.U32 R36, R5, R17, R36 ;  /* 0x0000001105247225 */ /* 0x000fc800078e0024 */
[----:B------:R-:W-:-:S04]  /*26d0*/  IMAD R18, R18, R5, RZ ;  /* 0x0000000512127224 */ /* 0x000fc800078e02ff */
[----:B------:R-:W-:-:S05]  /*26e0*/  IMAD R4, R4, R17, R18 ;  /* 0x0000001104047224 */ /* 0x000fca00078e0212 */
[----:B------:R-:W-:Y:S01]  /*26f0*/  IADD3 R4, R37, R4, RZ ;  /* 0x0000000425047210 */ /* 0x000fe20007ffe0ff */
[----:B------:R-:W-:Y:S05]  /*2700*/  BRA `(.L_x_213) ;  /* 0x0000000000587947 */ /* 0x000fea0003800000 */
.L_x_212:
        /* <DEDUP_REMOVED lines=22> */
.L_x_213:
[----:B------:R-:W-:Y:S05]  /*2870*/  BSYNC B0 ;  /* 0x0000000000007941 */ /* 0x000fea0003800000 */
.L_x_211:
        /* <DEDUP_REMOVED lines=38> */
[----:B------:R-:W-:Y:S05]  /*2ae0*/  CALL.REL.NOINC `($__internal_4_$__cuda_sm20_div_s64) ;  /* 0x0000001800887944 */ /* 0x000fea0003c00000 */
        /* <DEDUP_REMOVED lines=12> */
.L_x_215:
[----:B------:R-:W0:Y:S01]  /*2bb0*/  I2F.U32.RP R20, R40 ;  /* 0x0000002800147306 */ /* 0x000e220000209000 */
[----:B------:R-:W-:Y:S01]  /*2bc0*/  ISETP.NE.U32.AND P0, PT, R40, RZ, PT ;  /* 0x000000ff2800720c */ /* 0x000fe20003f05070 */
[----:B------:R-:W-:-:S06]  /*2bd0*/  IMAD.MOV.U32 R41, RZ, RZ, RZ ;  /* 0x000000ffff297224 */ /* 0x000fcc00078e00ff */
        /* <DEDUP_REMOVED lines=20> */
.L_x_216:
[----:B------:R-:W-:Y:S05]  /*2d20*/  BSYNC B0 ;  /* 0x0000000000007941 */ /* 0x000fea0003800000 */
.L_x_214:
        /* <DEDUP_REMOVED lines=19> */
.L_x_218:
        /* <DEDUP_REMOVED lines=22> */
.L_x_219:
[----:B------:R-:W-:Y:S05]  /*2fc0*/  BSYNC B0 ;  /* 0x0000000000007941 */ /* 0x000fea0003800000 */
.L_x_217:
        /* <DEDUP_REMOVED lines=20> */
.L_x_221:
        /* <DEDUP_REMOVED lines=23> */
.L_x_222:
[----:B------:R-:W-:Y:S05]  /*3280*/  BSYNC B0 ;  /* 0x0000000000007941 */ /* 0x000fea0003800000 */
.L_x_220:
[----:B------:R-:W-:Y:S01]  /*3290*/  LOP3.LUT R19, R41, R10, RZ, 0xfc, !PT ;  /* 0x0000000a29137212 */ /* 0x000fe200078efcff */
[----:B------:R-:W-:Y:S01]  /*32a0*/  ULDC UR4, c[0x0][0x2c4] ;  /* 0x0000b10000047ab9 */ /* 0x000fe20000000800 */
[----:B------:R-:W-:Y:S01]  /*32b0*/  SHF.R.S32.HI R18, RZ, 0x1f, R7 ;  /* 0x0000001fff127819 */ /* 0x000fe20000011407 */
[-C--:B------:R-:W-:Y:S01]  /*32c0*/  IMAD R17, R21, R7.reuse, RZ ;  /* 0x0000000715117224 */ /* 0x080fe200078e02ff */
[----:B------:R-:W-:Y:S01]  /*32d0*/  ISETP.NE.U32.AND P0, PT, R19, RZ, PT ;  /* 0x000000ff1300720c */ /* 0x000fe20003f05070 */
[----:B------:R-:W-:Y:S01]  /*32e0*/  IMAD R44, R25, UR4, RZ ;  /* 0x00000004192c7c24 */ /* 0x000fe2000f8e02ff */
[----:B------:R-:W-:Y:S01]  /*32f0*/  SHF.R.S32.HI R21, RZ, 0x1f, R2 ;  /* 0x0000001fff157819 */ /* 0x000fe20000011402 */
[----:B------:R-:W-:Y:S01]  /*3300*/  IMAD.WIDE.U32 R42, R20, R7, RZ ;  /* 0x00000007142a7225 */ /* 0x000fe200078e00ff */
[----:B------:R-:W-:Y:S03]  /*3310*/  BSSY B0, `(.L_x_223) ;  /* 0x0000036000007945 */ /* 0x000fe60003800000 */
[----:B------:R-:W-:Y:S01]  /*3320*/  IMAD R7, R18, R20, R17 ;  /* 0x0000001412077224 */ /* 0x000fe200078e0211 */
[----:B------:R-:W-:Y:S01]  /*3330*/  SHF.R.S32.HI R17, RZ, 0x1f, R44 ;  /* 0x0000001fff117819 */ /* 0x000fe2000001142c */
[----:B------:R-:W-:-:S02]  /*3340*/  IMAD R13, R13, R2, RZ ;  /* 0x000000020d0d7224 */ /* 0x000fc400078e02ff */
[----:B------:R-:W-:Y:S01]  /*3350*/  IMAD R18, R15, R44, RZ ;  /* 0x0000002c0f127224 */ /* 0x000fe200078e02ff */
[----:B------:R-:W-:Y:S01]  /*3360*/  IADD3 R7, R43, R7, RZ ;  /* 0x000000072b077210 */ /* 0x000fe20007ffe0ff */
[----:B------:R-:W-:Y:S02]  /*3370*/  IMAD R13, R21, R14, R13 ;  /* 0x0000000e150d7224 */ /* 0x000fe400078e020d */
        /* <DEDUP_REMOVED lines=24> */
.L_x_224:
        /* <DEDUP_REMOVED lines=23> */
.L_x_225:
[----:B------:R-:W-:Y:S05]  /*3670*/  BSYNC B0 ;  /* 0x0000000000007941 */ /* 0x000fea0003800000 */
.L_x_223:
        /* <DEDUP_REMOVED lines=26> */
.L_x_227:
        /* <DEDUP_REMOVED lines=23> */
.L_x_228:
[----:B------:R-:W-:Y:S05]  /*3990*/  BSYNC B0 ;  /* 0x0000000000007941 */ /* 0x000fea0003800000 */
.L_x_226:
[----:B------:R-:W-:Y:S01]  /*39a0*/  IADD3 R31, P1, P0, R36, R32, R30 ;  /* 0x00000020241f7210 */ /* 0x000fe2000783e01e */
[----:B------:R-:W-:-:S03]  /*39b0*/  ULDC.64 UR4, c[0x0][0x2b0] ;  /* 0x0000ac0000047ab9 */ /* 0x000fc60000000a00 */
[----:B------:R-:W-:Y:S02]  /*39c0*/  IADD3 R31, P3, P2, R42, R31, R44 ;  /* 0x0000001f2a1f7210 */ /* 0x000fe40007a7e02c */
[----:B------:R-:W-:Y:S01]  /*39d0*/  IADD3.X R0, R4, R5, R0, P1, P0 ;  /* 0x0000000504007210 */ /* 0x000fe20000fe0400 */
[----:B------:R-:W-:Y:S01]  /*39e0*/  IMAD R5, R21, R6, RZ ;  /* 0x0000000615057224 */ /* 0x000fe200078e02ff */
[----:B------:R-:W-:Y:S02]  /*39f0*/  IADD3 R14, P1, P0, R46, R31, R14 ;  /* 0x0000001f2e0e7210 */ /* 0x000fe4000783e00e */
[----:B------:R-:W-:Y:S02]  /*3a00*/  IADD3.X R0, R7, R0, R2, P3, P2 ;  /* 0x0000000007007210 */ /* 0x000fe40001fe4402 */
[----:B------:R-:W-:Y:S02]  /*3a10*/  SHF.R.S32.HI R2, RZ, 0x1f, R6 ;  /* 0x0000001fff027819 */ /* 0x000fe40000011406 */
[----:B------:R-:W-:-:S02]  /*3a20*/  IADD3.X R15, R10, R0, R13, P1, P0 ;  /* 0x000000000a0f7210 */ /* 0x000fc40000fe040d */
[----:B------:R-:W-:Y:S01]  /*3a30*/  SHF.R.S32.HI R0, RZ, 0x1f, R3 ;  /* 0x0000001fff007819 */ /* 0x000fe20000011403 */
[-C--:B------:R-:W-:Y:S02]  /*3a40*/  IMAD R2, R2, R20.reuse, R5 ;  /* 0x0000001402027224 */ /* 0x080fe400078e0205 */
[----:B------:R-:W-:-:S04]  /*3a50*/  IMAD.WIDE.U32 R14, R6, R20, R14 ;  /* 0x00000014060e7225 */ /* 0x000fc800078e000e */
[----:B------:R-:W-:Y:S02]  /*3a60*/  IMAD R5, R8, R3, RZ ;  /* 0x0000000308057224 */ /* 0x000fe400078e02ff */
        /* <DEDUP_REMOVED lines=8> */
.L_x_204:
[----:B------:R-:W-:Y:S02]  /*3af0*/  ULDC.64 UR4, c[0x0][0x2b0] ;  /* 0x0000ac0000047ab9 */ /* 0x000fe40000000a00 */
[----:B------:R-:W-:-:S04]  /*3b00*/  LEA R2, P0, R30, UR4, 0x2 ;  /* 0x000000041e027c11 */ /* 0x000fc8000f8010ff */
[----:B------:R-:W-:-:S05]  /*3b10*/  LEA.HI.X R3, R30, UR5, R31, 0x2, P0 ;  /* 0x000000051e037c11 */ /* 0x000fca00080f141f */
[----:B------:R0:W-:Y:S04]  /*3b20*/  STG.E desc[UR8][R2.64], R28 ;  /* 0x0000001c02007986 */ /* 0x0001e8000c101908 */
.L_x_203:
[----:B------:R-:W-:Y:S05]  /*3b30*/  BSYNC B1 ;  /* 0x0000000000017941 */ /* 0x000fea0003800000 */
.L_x_202:
[----:B------:R-:W2:Y:S01]  /*3b40*/  S2R R0, SR_TID.X ;  /* 0x0000000000007919 */ /* 0x000ea20000002100 */
[----:B01----:R-:W0:Y:S01]  /*3b50*/  LDC R3, c[0x0][0x3c4] ;  /* 0x0000f100ff037b82 */ /* 0x003e220000000800 */
[----:B------:R-:W-:Y:S01]  /*3b60*/  BSSY B0, `(.L_x_229) ;  /* 0x0000012000007945 */ /* 0x000fe20003800000 */
[----:B--2---:R-:W-:-:S04]  /*3b70*/  SHF.R.S32.HI R13, RZ, 0x1f, R0 ;  /* 0x0000001fff0d7819 */ /* 0x004fc80000011400 */
[----:B------:R-:W-:-:S04]  /*3b80*/  LEA.HI R13, R13, R0, RZ, 0x3 ;  /* 0x000000000d0d7211 */ /* 0x000fc800078f18ff */
[----:B------:R-:W-:-:S05]  /*3b90*/  LOP3.LUT R5, R13, 0xfffffff8, RZ, 0xc0, !PT ;  /* 0xfffffff80d057812 */ /* 0x000fca00078ec0ff */
[----:B------:R-:W-:-:S05]  /*3ba0*/  IMAD.IADD R16, R0, 0x1, -R5 ;  /* 0x0000000100107824 */ /* 0x000fca00078e0a05 */
[----:B0-----:R-:W-:-:S04]  /*3bb0*/  ISETP.GE.AND P0, PT, R16, R3, PT ;  /* 0x000000031000720c */ /* 0x001fc80003f06270 */
[----:B------:R-:W-:-:S13]  /*3bc0*/  ISETP.LT.AND P0, PT, R0, 0x80, !P0 ;  /* 0x000000800000780c */ /* 0x000fda0004701270 */
[----:B------:R-:W-:Y:S05]  /*3bd0*/  @!P0 BRA `(.L_x_230) ;  /* 0x0000000000288947 */ /* 0x000fea0003800000 */
[----:B------:R-:W0:Y:S01]  /*3be0*/  S2R R0, SR_CgaCtaId ;  /* 0x0000000000007919 */ /* 0x000e220000008800 */
[----:B------:R-:W-:Y:S01]  /*3bf0*/  FADD.FTZ R2, -R28, R29 ;  /* 0x0000001d1c027221 */ /* 0x000fe20000010100 */
[----:B------:R-:W-:-:S03]  /*3c00*/  MOV R5, 0x400 ;  /* 0x0000040000057802 */ /* 0x000fc60000000f00 */
[----:B------:R-:W-:-:S06]  /*3c10*/  FMUL.FTZ R2, R2, 1.4426950216293334961 ;  /* 0x3fb8aa3b02027820 */ /* 0x000fcc0000410000 */
[----:B------:R-:W1:Y:S01]  /*3c20*/  MUFU.EX2 R2, R2 ;  /* 0x0000000200027308 */ /* 0x000e620000000800 */
[----:B0-----:R-:W-:-:S05]  /*3c30*/  LEA R5, R0, R5, 0x18 ;  /* 0x0000000500057211 */ /* 0x001fca00078ec0ff */
[----:B------:R-:W-:Y:S01]  /*3c40*/  IMAD R0, R16, 0x44, R5 ;  /* 0x0000004410007824 */ /* 0x000fe200078e0205 */
[----:B------:R-:W-:-:S04]  /*3c50*/  SHF.R.S32.HI R5, RZ, 0x3, R13 ;  /* 0x00000003ff057819 */ /* 0x000fc8000001140d */
[----:B------:R-:W-:-:S05]  /*3c60*/  LEA R5, R5, R0, 0x2 ;  /* 0x0000000005057211 */ /* 0x000fca00078e10ff */
[----:B-1----:R0:W-:Y:S02]  /*3c70*/  STS [R5], R2 ;  /* 0x0000000205007388 */ /* 0x0021e40000000800 */
.L_x_230:
[----:B------:R-:W-:Y:S05]  /*3c80*/  BSYNC B0 ;  /* 0x0000000000007941 */ /* 0x000fea0003800000 */
.L_x_229:
[----:B------:R-:W-:Y:S01]  /*3c90*/  BAR.SYNC.DEFER_BLOCKING 0x0 ;  /* 0x0000000000007b1d */ /* 0x000fe20000010000 */
[----:B------:R-:W-:Y:S02]  /*3ca0*/  ISETP.GE.AND P0, PT, R3, 0x1, PT ;  /* 0x000000010300780c */ /* 0x000fe40003f06270 */
[----:B0-----:R-:W-:Y:S01]  /*3cb0*/  CS2R R2, SRZ ;  /* 0x0000000000027805 */ /* 0x001fe2000001ff00 */
[----:B------:R-:W-:Y:S01]  /*3cc0*/  IMAD.MOV.U32 R5, RZ, RZ, RZ ;  /* 0x000000ffff057224 */ /* 0x000fe200078e00ff */
[----:B------:R-:W-:Y:S01]  /*3cd0*/  SHF.R.S32.HI R13, RZ, 0x3, R13 ;  /* 0x00000003ff0d7819 */ /* 0x000fe2000001140d */
[----:B------:R-:W-:Y:S02]  /*3ce0*/  IMAD.MOV.U32 R0, RZ, RZ, RZ ;  /* 0x000000ffff007224 */ /* 0x000fe400078e00ff */
[----:B------:R-:W-:-:S06]  /*3cf0*/  IMAD.SHL.U32 R16, R16, 0x4, RZ ;  /* 0x0000000410107824 */ /* 0x000fcc00078e00ff */
[----:B------:R-:W-:Y:S05]  /*3d00*/  @!P0 BRA `(.L_x_231) ;  /* 0x0000000000a88947 */ /* 0x000fea0003800000 */
[----:B------:R-:W0:Y:S01]  /*3d10*/  S2UR UR6, SR_CgaCtaId ;  /* 0x00000000000679c3 */ /* 0x000e220000008800 */
[----:B------:R-:W-:Y:S01]  /*3d20*/  ULDC UR10, c[0x0][0x2dc] ;  /* 0x0000b700000a7ab9 */ /* 0x000fe20000000800 */
[----:B------:R-:W-:Y:S01]  /*3d30*/  IMAD R15, R13, 0x20, R16 ;  /* 0x000000200d0f7824 */ /* 0x000fe200078e0210 */
        /* <DEDUP_REMOVED lines=20> */
.L_x_234:
        /* <DEDUP_REMOVED lines=9> */
[----:B------:R1:W5:Y:S02]  /*3f10*/  @!P0 LDG.E.128 R8, desc[UR8][R14.64] ;  /* 0x000000080e088981 */ /* 0x000364000c1e1d00 */
.L_x_233:
[----:B------:R-:W-:Y:S05]  /*3f20*/  BSYNC B0 ;  /* 0x0000000000007941 */ /* 0x000fea0003800000 */
.L_x_232:
[----:B-1----:R-:W-:Y:S01]  /*3f30*/  IADD3 R14, P0, R18, R14, RZ ;  /* 0x0000000e120e7210 */ /* 0x002fe20007f1e0ff */
[----:B--2--5:R-:W-:Y:S01]  /*3f40*/  FFMA.FTZ R3, R4, R8, R3 ;  /* 0x0000000804037223 */ /* 0x024fe20000010003 */
[----:B0-----:R-:W-:Y:S01]  /*3f50*/  IADD3 R6, R6, 0x44, RZ ;  /* 0x0000004406067810 */ /* 0x001fe20007ffe0ff */
[C---:B------:R-:W-:Y:S01]  /*3f60*/  FFMA.FTZ R0, R4.reuse, R9, R0 ;  /* 0x0000000904007223 */ /* 0x040fe20000010000 */
[C---:B------:R-:W-:Y:S01]  /*3f70*/  FFMA.FTZ R5, R4.reuse, R10, R5 ;  /* 0x0000000a04057223 */ /* 0x040fe20000010005 */
[----:B------:R-:W-:Y:S01]  /*3f80*/  IADD3.X R15, R19, R15, RZ, P0, !PT ;  /* 0x0000000f130f7210 */ /* 0x000fe200007fe4ff */
[----:B------:R-:W-:Y:S01]  /*3f90*/  FFMA.FTZ R2, R4, R11, R2 ;  /* 0x0000000b04027223 */ /* 0x000fe20000010002 */
[----:B------:R-:W-:Y:S06]  /*3fa0*/  @!P1 BRA `(.L_x_234) ;  /* 0xfffffffc00b49947 */ /* 0x000fec000383ffff */
.L_x_231:
        /* <DEDUP_REMOVED lines=18> */
[----:B0-----:R-:W-:-:S06]  /*40d0*/  VIADD R14, R14, 0xffffffe ;  /* 0x0ffffffe0e0e7836 */ /* 0x001fcc0000000000 */
[----:B------:R-:W0:Y:S02]  /*40e0*/  F2I.FTZ.U32.TRUNC.NTZ R7, R14 ;  /* 0x0000000e00077305 */ /* 0x000e24000021f000 */
[----:B0-----:R-:W-:-:S04]  /*40f0*/  IMAD.MOV R6, RZ, RZ, -R7 ;  /* 0x000000ffff067224 */ /* 0x001fc800078e0a07 */
[----:B------:R-:W-:Y:S01]  /*4100*/  IMAD R11, R6, R9, RZ ;  /* 0x00000009060b7224 */ /* 0x000fe200078e02ff */
[----:B------:R-:W-:-:S10]  /*4110*/  HFMA2.MMA R6, -RZ, RZ, 0, 0 ;  /* 0x00000000ff067435 */ /* 0x000fd400000001ff */
[----:B------:R-:W-:Y:S01]  /*4120*/  IMAD.HI.U32 R11, R7, R11, R6 ;  /* 0x0000000b070b7227 */ /* 0x000fe200078e0006 */
[----:B------:R-:W-:-:S04]  /*4130*/  IABS R7, R8 ;  /* 0x0000000800077213 */ /* 0x000fc80000000000 */
[----:B------:R-:W0:Y:S01]  /*4140*/  I2F.RP R6, R7 ;  /* 0x0000000700067306 */ /* 0x000e220000209400 */
[----:B------:R-:W-:-:S04]  /*4150*/  IMAD.HI.U32 R11, R11, R12, RZ ;  /* 0x0000000c0b0b7227 */ /* 0x000fc800078e00ff */
[----:B------:R-:W-:-:S05]  /*4160*/  IMAD R10, R11, R10, R12 ;  /* 0x0000000a0b0a7224 */ /* 0x000fca00078e020c */
[----:B------:R-:W-:Y:S01]  /*4170*/  ISETP.GT.U32.AND P1, PT, R9, R10, PT ;  /* 0x0000000a0900720c */ /* 0x000fe20003f24070 */
[----:B0-----:R-:W0:-:S12]  /*4180*/  MUFU.RCP R6, R6 ;  /* 0x0000000600067308 */ /* 0x001e180000001000 */
[----:B------:R-:W-:Y:S01]  /*4190*/  @!P1 IMAD.IADD R10, R10, 0x1, -R9 ;  /* 0x000000010a0a9824 */ /* 0x000fe200078e0a09 */
[----:B------:R-:W-:Y:S02]  /*41a0*/  @!P1 IADD3 R11, R11, 0x1, RZ ;  /* 0x000000010b0b9810 */ /* 0x000fe40007ffe0ff */
[----:B------:R-:W-:Y:S02]  /*41b0*/  ISETP.NE.AND P1, PT, R4, RZ, PT ;  /* 0x000000ff0400720c */ /* 0x000fe40003f25270 */
[----:B------:R-:W-:Y:S02]  /*41c0*/  ISETP.GE.U32.AND P2, PT, R10, R9, PT ;  /* 0x000000090a00720c */ /* 0x000fe40003f46070 */
[----:B------:R-:W-:Y:S01]  /*41d0*/  LOP3.LUT R9, R13, R4, RZ, 0x3c, !PT ;  /* 0x000000040d097212 */ /* 0x000fe200078e3cff */
[----:B0-----:R-:W-:-:S03]  /*41e0*/  VIADD R18, R6, 0xffffffe ;  /* 0x0ffffffe06127836 */ /* 0x001fc60000000000 */
[----:B------:R-:W-:Y:S01]  /*41f0*/  ISETP.GE.AND P0, PT, R9, RZ, PT ;  /* 0x000000ff0900720c */ /* 0x000fe20003f06270 */
[----:B------:R-:W0:Y:S06]  /*4200*/  F2I.FTZ.U32.TRUNC.NTZ R19, R18 ;  /* 0x0000001200137305 */ /* 0x000e2c000021f000 */
[----:B------:R-:W-:-:S06]  /*4210*/  @P2 VIADD R11, R11, 0x1 ;  /* 0x000000010b0b2836 */ /* 0x000fcc0000000000 */
[----:B------:R-:W-:Y:S02]  /*4220*/  @!P0 IADD3 R11, -R11, RZ, RZ ;  /* 0x000000ff0b0b8210 */ /* 0x000fe40007ffe1ff */
[-C--:B------:R-:W-:Y:S01]  /*4230*/  @!P1 LOP3.LUT R11, RZ, R4.reuse, RZ, 0x33, !PT ;  /* 0x00000004ff0b9212 */ /* 0x080fe200078e33ff */
[----:B0-----:R-:W-:Y:S02]  /*4240*/  IMAD.MOV R6, RZ, RZ, -R19 ;  /* 0x000000ffff067224 */ /* 0x001fe400078e0a13 */
[----:B------:R-:W-:Y:S02]  /*4250*/  IMAD.MOV.U32 R18, RZ, RZ, RZ ;  /* 0x000000ffff127224 */ /* 0x000fe400078e00ff */
[C---:B------:R-:W-:Y:S02]  /*4260*/  IMAD R9, R11.reuse, R4, RZ ;  /* 0x000000040b097224 */ /* 0x040fe400078e02ff */
[----:B------:R-:W-:Y:S02]  /*4270*/  IMAD R6, R6, R7, RZ ;  /* 0x0000000706067224 */ /* 0x000fe400078e02ff */
[----:B------:R-:W-:Y:S01]  /*4280*/  IMAD.WIDE.U32 R16, R11, UR4, R16 ;  /* 0x000000040b107c25 */ /* 0x000fe2000f8e0010 */
[----:B------:R-:W-:-:S03]  /*4290*/  IADD3 R15, R13, -R9, RZ ;  /* 0x800000090d0f7210 */ /* 0x000fc60007ffe0ff */
[----:B------:R-:W-:Y:S01]  /*42a0*/  IMAD.HI.U32 R6, R19, R6, R18 ;  /* 0x0000000613067227 */ /* 0x000fe200078e0012 */
        /* <DEDUP_REMOVED lines=23> */
[----:B------:R-:W-:Y:S01]  /*4420*/  IMAD R7, R4, UR4, RZ ;  /* 0x0000000404077c24 */ /* 0x000fe2000f8e02ff */
[----:B------:R-:W-:-:S03]  /*4430*/  F2FP.F16.F32.PACK_AB R4, R0, R3 ;  /* 0x000000030004723e */ /* 0x000fc600000000ff */
[----:B------:R-:W-:Y:S01]  /*4440*/  IMAD R9, R10, UR5, R7 ;  /* 0x000000050a097c24 */ /* 0x000fe2000f8e0207 */
[----:B------:R-:W-:Y:S01]  /*4450*/  SHF.R.S32.HI R7, RZ, 0x1f, R8 ;  /* 0x0000001fff077819 */ /* 0x000fe20000011408 */
[----:B------:R-:W-:Y:S02]  /*4460*/  ULDC.64 UR4, c[0x0][0x298] ;  /* 0x0000a60000047ab9 */ /* 0x000fe40000000a00 */
[----:B------:R-:W-:Y:S02]  /*4470*/  IMAD.IADD R17, R17, 0x1, R9 ;  /* 0x0000000111117824 */ /* 0x000fe400078e0209 */
[----:B------:R-:W-:-:S04]  /*4480*/  IMAD R7, R7, UR4, RZ ;  /* 0x0000000407077c24 */ /* 0x000fc8000f8e02ff */
        /* <DEDUP_REMOVED lines=8> */
        .weak           $__internal_4_$__cuda_sm20_div_s64
        .type           $__internal_4_$__cuda_sm20_div_s64,@function
        .size           $__internal_4_$__cuda_sm20_div_s64,(.L_x_5280 - $__internal_4_$__cuda_sm20_div_s64)
$__internal_4_$__cuda_sm20_div_s64:
        /* <DEDUP_REMOVED lines=29> */
[----:B------:R-:W-:-:S04]  /*46e0*/  IMAD.X R26, RZ, RZ, ~R26, P0 ;  /* 0x000000ffff1a7224 */ /* 0x000fc800000e0e1a */
[----:B------:R-:W-:-:S04]  /*46f0*/  IMAD.WIDE.U32 R34, P5, R35, R26, R34 ;  /* 0x0000001a23227225 */ /* 0x000fc800078a0022 */
[C---:B------:R-:W-:Y:S02]  /*4700*/  IMAD R21, R27.reuse, R26, RZ ;  /* 0x0000001a1b157224 */ /* 0x040fe400078e02ff */
[----:B------:R-:W-:-:S04]  /*4710*/  IMAD.HI.U32 R20, P4, R27, R20, R34 ;  /* 0x000000141b147227 */ /* 0x000fc80007880022 */
[----:B------:R-:W-:Y:S01]  /*4720*/  IMAD.HI.U32 R19, R27, R26, RZ ;  /* 0x0000001a1b137227 */ /* 0x000fe200078e00ff */
[----:B------:R-:W-:Y:S02]  /*4730*/  IADD3 R21, P3, R21, R20, RZ ;  /* 0x0000001415157210 */ /* 0x000fe40007f7e0ff */
[-C--:B------:R-:W-:Y:S01]  /*4740*/  IADD3 R20, P0, RZ, -R18.reuse, RZ ;  /* 0x80000012ff147210 */ /* 0x080fe20007f1e0ff */
[----:B------:R-:W-:Y:S02]  /*4750*/  IMAD.X R27, R19, 0x1, R27, P5 ;  /* 0x00000001131b7824 */ /* 0x000fe400028e061b */
[----:B------:R-:W-:Y:S01]  /*4760*/  IMAD.MOV.U32 R35, RZ, RZ, RZ ;  /* 0x000000ffff237224 */ /* 0x000fe200078e00ff */
[----:B------:R-:W-:Y:S02]  /*4770*/  SEL R20, R20, R18, !P1 ;  /* 0x0000001214147207 */ /* 0x000fe40004800000 */
[----:B------:R-:W-:-:S03]  /*4780*/  IADD3.X R26, RZ, ~R17, RZ, P0, !PT ;  /* 0x80000011ff1a7210 */ /* 0x000fc600007fe4ff */
[----:B------:R-:W-:Y:S01]  /*4790*/  IMAD.HI.U32 R34, R21, R20, RZ ;  /* 0x0000001415227227 */ /* 0x000fe200078e00ff */
[----:B------:R-:W-:Y:S02]  /*47a0*/  SEL R19, R26, R17, !P1 ;  /* 0x000000111a137207 */ /* 0x000fe40004800000 */
        /* <DEDUP_REMOVED lines=12> */
[-C--:B------:R-:W-:Y:S01]  /*4870*/  IMAD R34, R26, R38.reuse, R21 ;  /* 0x000000261a227224 */ /* 0x080fe200078e0215 */
[----:B------:R-:W-:-:S04]  /*4880*/  IADD3 R21, P3, R20, -R38, RZ ;  /* 0x8000002614157210 */ /* 0x000fc80007f7e0ff */
[----:B------:R-:W-:Y:S02]  /*4890*/  IADD3.X R19, ~R34, R19, RZ, P0, !PT ;  /* 0x0000001322137210 */ /* 0x000fe400007fe5ff */
[----:B------:R-:W-:Y:S02]  /*48a0*/  IADD3 R34, P1, R27, 0x1, RZ ;  /* 0x000000011b227810 */ /* 0x000fe40007f3e0ff */
[----:B------:R-:W-:-:S04]  /*48b0*/  ISETP.GE.U32.AND.EX P4, PT, R19, R39, PT, P4 ;  /* 0x000000271300720c */ /* 0x000fc80003f86140 */
[----:B------:R-:W-:Y:S01]  /*48c0*/  SEL R21, R21, R20, P4 ;  /* 0x0000001415157207 */ /* 0x000fe20002000000 */
[----:B------:R-:W-:Y:S01]  /*48d0*/  IMAD.X R20, R19, 0x1, ~R39, P3 ;  /* 0x0000000113147824 */ /* 0x000fe200018e0e27 */
[----:B------:R-:W-:Y:S02]  /*48e0*/  SEL R34, R34, R27, P4 ;  /* 0x0000001b22227207 */ /* 0x000fe40002000000 */
[----:B------:R-:W-:Y:S01]  /*48f0*/  ISETP.GE.U32.AND P0, PT, R21, R38, PT ;  /* 0x000000261500720c */ /* 0x000fe20003f06070 */
[----:B------:R-:W-:Y:S01]  /*4900*/  IMAD.X R21, RZ, RZ, R26, P1 ;  /* 0x000000ffff157224 */ /* 0x000fe200008e061a */
[----:B------:R-:W-:Y:S02]  /*4910*/  SEL R19, R20, R19, P4 ;  /* 0x0000001314137207 */ /* 0x000fe40002000000 */
[----:B------:R-:W-:Y:S02]  /*4920*/  IADD3 R27, P1, R34, 0x1, RZ ;  /* 0x00000001221b7810 */ /* 0x000fe40007f3e0ff */
[----:B------:R-:W-:Y:S01]  /*4930*/  SEL R21, R21, R26, P4 ;  /* 0x0000001a15157207 */ /* 0x000fe20002000000 */
[----:B------:R-:W-:Y:S01]  /*4940*/  IMAD.MOV.U32 R26, RZ, RZ, R22 ;  /* 0x000000ffff1a7224 */ /* 0x000fe200078e0016 */
[----:B------:R-:W-:-:S02]  /*4950*/  ISETP.GE.U32.AND.EX P0, PT, R19, R39, PT, P0 ;  /* 0x000000271300720c */ /* 0x000fc40003f06100 */
[----:B------:R-:W-:Y:S01]  /*4960*/  LOP3.LUT R19, R23, R17, RZ, 0x3c, !PT ;  /* 0x0000001117137212 */ /* 0x000fe200078e3cff */
[----:B------:R-:W-:Y:S01]  /*4970*/  IMAD.X R20, RZ, RZ, R21, P1 ;  /* 0x000000ffff147224 */ /* 0x000fe200008e0615 */
[----:B------:R-:W-:Y:S02]  /*4980*/  SEL R27, R27, R34, P0 ;  /* 0x000000221b1b7207 */ /* 0x000fe40000000000 */
[----:B------:R-:W-:Y:S02]  /*4990*/  ISETP.GE.AND P3, PT, R19, RZ, PT ;  /* 0x000000ff1300720c */ /* 0x000fe40003f66270 */
[----:B------:R-:W-:Y:S02]  /*49a0*/  SEL R21, R20, R21, P0 ;  /* 0x0000001514157207 */ /* 0x000fe40000000000 */
[----:B------:R-:W-:Y:S02]  /*49b0*/  IADD3 R20, P1, RZ, -R27, RZ ;  /* 0x8000001bff147210 */ /* 0x000fe40007f3e0ff */
[----:B------:R-:W-:-:S02]  /*49c0*/  ISETP.NE.U32.AND P0, PT, R24, RZ, PT ;  /* 0x000000ff1800720c */ /* 0x000fc40003f05070 */
[----:B------:R-:W-:Y:S02]  /*49d0*/  IADD3.X R24, RZ, ~R21, RZ, P1, !PT ;  /* 0x80000015ff187210 */ /* 0x000fe40000ffe4ff */
[----:B------:R-:W-:Y:S01]  /*49e0*/  SEL R20, R20, R27, !P3 ;  /* 0x0000001b14147207 */ /* 0x000fe20005800000 */
[----:B------:R-:W-:Y:S01]  /*49f0*/  IMAD.MOV.U32 R27, RZ, RZ, 0x0 ;  /* 0x00000000ff1b7424 */ /* 0x000fe200078e00ff */
[----:B------:R-:W-:Y:S02]  /*4a00*/  ISETP.NE.AND.EX P0, PT, R23, RZ, PT, P0 ;  /* 0x000000ff1700720c */ /* 0x000fe40003f05300 */
[----:B------:R-:W-:Y:S02]  /*4a10*/  SEL R24, R24, R21, !P3 ;  /* 0x0000001518187207 */ /* 0x000fe40005800000 */
[----:B------:R-:W-:Y:S02]  /*4a20*/  SEL R20, R20, 0xffffffff, P0 ;  /* 0xffffffff14147807 */ /* 0x000fe40000000000 */
[----:B------:R-:W-:Y:S01]  /*4a30*/  SEL R21, R24, 0xffffffff, P0 ;  /* 0xffffffff18157807 */ /* 0x000fe20000000000 */
[----:B------:R-:W-:Y:S06]  /*4a40*/  RET.REL.NODEC R26 `(_ZN5flash32flash_fwd_splitkv_combine_kernelI23Flash_fwd_kernel_traitsILi32ELi64ELi256ELi4ELb0ELb0EN7cutlass6half_tE19Flash_kernel_traitsILi32ELi64ELi256ELi4ES3_EELi16ELi3ELb0EEEvNS_16Flash_fwd_paramsE) ;  /* 0xffffffb41a6c7950 */ /* 0x000fec0003c3ffff */
.L_x_235:
        /* <DEDUP_REMOVED lines=11> */
.L_x_5280:


//--------------------- .text._ZN5flash32flash_fwd_splitkv_combine_kernelI23Flash_fwd_kernel_traitsILi32ELi64ELi256ELi4ELb0ELb0EN7cutlass6half_tE19Flash_kernel_traitsILi32ELi64ELi256ELi4ES3_EELi16ELi2ELb0EEEvNS_16Flash_fwd_paramsE --------------------------
	.section	.text._ZN5flash32flash_fwd_splitkv_combine_kernelI23Flash_fwd_kernel_traitsILi32ELi64ELi256ELi4ELb0ELb0EN7cutlass6half_tE19Flash_kernel_traitsILi32ELi64ELi256ELi4ES3_EELi16ELi2ELb0EEEvNS_16Flash_fwd_paramsE,"ax",@progbits
	.align	128
        .global         _ZN5flash32flash_fwd_splitkv_combine_kernelI23Flash_fwd_kernel_traitsILi32ELi64ELi256ELi4ELb0ELb0EN7cutlass6half_tE19Flash_kernel_traitsILi32ELi64ELi256ELi4ES3_EELi16ELi2ELb0EEEvNS_16Flash_fwd_paramsE
        .type           _ZN5flash32flash_fwd_splitkv_combine_kernelI23Flash_fwd_kernel_traitsILi32ELi64ELi256ELi4ELb0ELb0EN7cutlass6half_tE19Flash_kernel_traitsILi32ELi64ELi256ELi4ES3_EELi16ELi2ELb0EEEvNS_16Flash_fwd_paramsE,@function
        .size           _ZN5flash32flash_fwd_splitkv_combine_kernelI23Flash_fwd_kernel_traitsILi32ELi64ELi256ELi4ELb0ELb0EN7cutlass6half_tE19Flash_kernel_traitsILi32ELi64ELi256ELi4ES3_EELi16ELi2ELb0EEEvNS_16Flash_fwd_paramsE,(.L_x_5281 - _ZN5flash32flash_fwd_splitkv_combine_kernelI23Flash_fwd_kernel_traitsILi32ELi64ELi256ELi4ELb0ELb0EN7cutlass6half_tE19Flash_kernel_traitsILi32ELi64ELi256ELi4ES3_EELi16ELi2ELb0EEEvNS_16Flash_fwd_paramsE)
        .other          _ZN5flash32flash_fwd_splitkv_combine_kernelI23Flash_fwd_kernel_traitsILi32ELi64ELi256ELi4ELb0ELb0EN7cutlass6half_tE19Flash_kernel_traitsILi32ELi64ELi256ELi4ES3_EELi16ELi2ELb0EEEvNS_16Flash_fwd_paramsE,@"STO_CUDA_ENTRY STV_DEFAULT"
_ZN5flash32flash_fwd_splitkv_combine_kernelI23Flash_fwd_kernel_traitsILi32ELi64ELi256ELi4ELb0ELb0EN7cutlass6half_tE19Flash_kernel_traitsILi32ELi64ELi256ELi4ES3_EELi16ELi2ELb0EEEvNS_16Flash_fwd_paramsE:
.text._ZN5flash32flash_fwd_splitkv_combine_kernelI23Flash_fwd_kernel_traitsILi32ELi64ELi256ELi4ELb0ELb0EN7cutlass6half_tE19Flash_kernel_traitsILi32ELi64ELi256ELi4ES3_EELi16ELi2ELb0EEEvNS_16Flash_fwd_paramsE:
        /* <DEDUP_REMOVED lines=23> */
[----:B------:R-:W-:Y:S05]  /*0170*/  CALL.REL.NOINC `($__internal_5_$__cuda_sm20_div_s64) ;  /* 0x0000004000d47944 */ /* 0x000fea0003c00000 */
[----:B------:R-:W-:Y:S02]  /*0180*/  MOV R20, R0 ;  /* 0x0000000000147202 */ /* 0x000fe40000000f00 */
[----:B------:R-:W-:Y:S01]  /*0190*/  MOV R21, R23 ;  /* 0x0000001700157202 */ /* 0x000fe20000000f00 */
[----:B------:R-:W-:Y:S06]  /*01a0*/  BRA `(.L_x_237) ;  /* 0x00000000004c7947 */ /* 0x000fec0003800000 */
.L_x_236:
        /* <DEDUP_REMOVED lines=19> */
.L_x_237:
        /* <DEDUP_REMOVED lines=9> */
[----:B------:R-:W-:Y:S02]  /*0370*/  MOV R26, R20 ;  /* 0x00000014001a7202 */ /* 0x000fe40000000f00 */
[----:B------:R-:W-:Y:S02]  /*0380*/  MOV R22, 0x3a0 ;  /* 0x000003a000167802 */ /* 0x000fe40000000f00 */
[----:B------:R-:W-:Y:S05]  /*0390*/  CALL.REL.NOINC `($__internal_5_$__cuda_sm20_div_s64) ;  /* 0x00000040004c7944 */ /* 0x000fea0003c00000 */
[----:B------:R-:W-:Y:S02]  /*03a0*/  MOV R30, R0 ;  /* 0x00000000001e7202 */ /* 0x000fe40000000f00 */
[----:B------:R-:W-:Y:S01]  /*03b0*/  MOV R31, R23 ;  /* 0x00000017001f7202 */ /* 0x000fe20000000f00 */
[----:B------:R-:W-:Y:S05]  /*03c0*/  BRA `(.L_x_240) ;  /* 0x00000000004c7947 */ /* 0x000fea0003800000 */
.L_x_239:
        /* <DEDUP_REMOVED lines=19> */
.L_x_240:
[----:B------:R-:W-:Y:S05]  /*0500*/  BSYNC B0 ;  /* 0x0000000000007941 */ /* 0x000fea0003800000 */
.L_x_238:
[----:B------:R-:W0:Y:S01]  /*0510*/  LDC R2, c[0x0][0x2c4] ;  /* 0x0000b100ff027b82 */ /* 0x000e220000000800 */
[----:B------:R-:W-:Y:S01]  /*0520*/  BSSY B0, `(.L_x_241) ;  /* 0x000003e000007945 */ /* 0x000fe20003800000 */
[----:B0-----:R-:W-:Y:S01]  /*0530*/  IABS R11, R2 ;  /* 0x00000002000b7213 */ /* 0x001fe20000000000 */
[----:B------:R-:W-:-:S03]  /*0540*/  VIADD R8, R2, 0xffffffff ;  /* 0xffffffff02087836 */ /* 0x000fc60000000000 */
[----:B------:R-:W0:Y:S01]  /*0550*/  I2F.RP R13, R11 ;  /* 0x0000000b000d7306 */ /* 0x000e220000209400 */
[----:B------:R-:W-:-:S07]  /*0560*/  IMAD.IADD R4, R8, 0x1, R11 ;  /* 0x0000000108047824 */ /* 0x000fce00078e020b */
[----:B0-----:R-:W0:Y:S02]  /*0570*/  MUFU.RCP R14, R13 ;  /* 0x0000000d000e7308 */ /* 0x001e240000001000 */
[----:B0-----:R-:W-:-:S06]  /*0580*/  VIADD R14, R14, 0xffffffe ;  /* 0x0ffffffe0e0e7836 */ /* 0x001fcc0000000000 */
[----:B------:R-:W0:Y:S02]  /*0590*/  F2I.FTZ.U32.TRUNC.NTZ R15, R14 ;  /* 0x0000000e000f7305 */ /* 0x000e24000021f000 */
[----:B0-----:R-:W-:Y:S02]  /*05a0*/  IMAD.MOV R0, RZ, RZ, -R15 ;  /* 0x000000ffff007224 */ /* 0x001fe400078e0a0f */
[----:B------:R-:W-:Y:S02]  /*05b0*/  IMAD.MOV.U32 R14, RZ, RZ, RZ ;  /* 0x000000ffff0e7224 */ /* 0x000fe400078e00ff */
[----:B------:R-:W-:Y:S01]  /*05c0*/  IMAD R7, R0, R11, RZ ;  /* 0x0000000b00077224 */ /* 0x000fe200078e02ff */
[----:B------:R-:W-:-:S03]  /*05d0*/  IABS R0, R4 ;  /* 0x0000000400007213 */ /* 0x000fc60000000000 */
        /* <DEDUP_REMOVED lines=29> */
[----:B------:R-:W-:Y:S01]  /*07b0*/  MOV R22, R0 ;  /* 0x0000000000167202 */ /* 0x000fe20000000f00 */
[----:B------:R-:W-:Y:S05]  /*07c0*/  BRA `(.L_x_243) ;  /* 0x00000000004c7947 */ /* 0x000fea0003800000 */
.L_x_242:
        /* <DEDUP_REMOVED lines=19> */
.L_x_243:
[----:B------:R-:W-:Y:S05]  /*0900*/  BSYNC B0 ;  /* 0x0000000000007941 */ /* 0x000fea0003800000 */
.L_x_241:
        /* <DEDUP_REMOVED lines=17> */
[----:B------:R-:W-:-:S04]  /*0a20*/  IMAD.MOV.U32 R2, RZ, RZ, R0 ;  /* 0x000000ffff027224 */ /* 0x000fc800078e0000 */
[----:B------:R-:W-:-:S04]  /*0a30*/  IMAD.HI.U32 R0, R11, R2, RZ ;  /* 0x000000020b007227 */ /* 0x000fc800078e00ff */
[----:B------:R-:W-:-:S04]  /*0a40*/  IMAD.MOV R11, RZ, RZ, -R0 ;  /* 0x000000ffff0b7224 */ /* 0x000fc800078e0a00 */
[----:B------:R-:W-:Y:S01]  /*0a50*/  IMAD R11, R6, R11, R2 ;  /* 0x0000000b060b7224 */ /* 0x000fe200078e0202 */
[----:B------:R-:W-:-:S04]  /*0a60*/  SHF.R.S32.HI R2, RZ, 0x1f, R7 ;  /* 0x0000001fff027819 */ /* 0x000fc80000011407 */
        /* <DEDUP_REMOVED lines=16> */
[----:B------:R-:W-:-:S03]  /*0b70*/  IMAD.MOV R0, RZ, RZ, -R0 ;  /* 0x000000ffff007224 */ /* 0x000fc600078e0a00 */
[----:B------:R-:W-:Y:S02]  /*0b80*/  IABS R2, R10 ;  /* 0x0000000a00027213 */ /* 0x000fe40000000000 */
[----:B0-----:R-:W0:Y:S02]  /*0b90*/  MUFU.RCP R14, R13 ;  /* 0x0000000d000e7308 */ /* 0x001e240000001000 */
[----:B0-----:R-:W-:-:S06]  /*0ba0*/  VIADD R14, R14, 0xffffffe ;  /* 0x0ffffffe0e0e7836 */ /* 0x001fcc0000000000 */
[----:B------:R-:W0:Y:S02]  /*0bb0*/  F2I.FTZ.U32.TRUNC.NTZ R15, R14 ;  /* 0x0000000e000f7305 */ /* 0x000e24000021f000 */
[----:B0-----:R-:W-:Y:S02]  /*0bc0*/  IMAD.MOV R6, RZ, RZ, -R15 ;  /* 0x000000ffff067224 */ /* 0x001fe400078e0a0f */
[----:B------:R-:W-:Y:S02]  /*0bd0*/  IMAD.MOV.U32 R14, RZ, RZ, RZ ;  /* 0x000000ffff0e7224 */ /* 0x000fe400078e00ff */
[----:B------:R-:W-:-:S04]  /*0be0*/  IMAD R6, R6, R11, RZ ;  /* 0x0000000b06067224 */ /* 0x000fc800078e02ff */
        /* <DEDUP_REMOVED lines=29> */
[----:B------:R-:W-:Y:S05]  /*0dc0*/  BRA `(.L_x_246) ;  /* 0x00000000004c7947 */ /* 0x000fea0003800000 */
.L_x_245:
        /* <DEDUP_REMOVED lines=19> */
.L_x_246:
[----:B------:R-:W-:Y:S05]  /*0f00*/  BSYNC B0 ;  /* 0x0000000000007941 */ /* 0x000fea0003800000 */
.L_x_244:
        /* <DEDUP_REMOVED lines=42> */
.L_x_248:
        /* <DEDUP_REMOVED lines=19> */
.L_x_249:
[----:B------:R-:W-:Y:S05]  /*12e0*/  BSYNC B0 ;  /* 0x0000000000007941 */ /* 0x000fea0003800000 */
.L_x_247:
[----:B------:R-:W0:Y:S01]  /*12f0*/  LDC R13, c[0x0][0x2c4] ;  /* 0x0000b100ff0d7b82 */ /* 0x000e220000000800 */
[----:B------:R-:W1:Y:S01]  /*1300*/  S2R R0, SR_TID.X ;  /* 0x0000000000007919 */ /* 0x000e620000002100 */
[C---:B------:R-:W-:Y:S01]  /*1310*/  ISETP.GT.AND P3, PT, R7.reuse, RZ, PT ;  /* 0x000000ff0700720c */ /* 0x040fe20003f64270 */
[----:B------:R-:W-:Y:S01]  /*1320*/  ULDC UR5, c[0x0][0x3c4] ;  /* 0x0000f10000057ab9 */ /* 0x000fe20000000800 */
[----:B------:R-:W-:Y:S01]  /*1330*/  LEA.HI.SX32 R27, R7, 0x1, 0x1 ;  /* 0x00000001071b7811 */ /* 0x000fe200078f0aff */
[----:B------:R-:W-:Y:S01]  /*1340*/  ULDC.64 UR8, c[0x0][0x208] ;  /* 0x0000820000087ab9 */ /* 0x000fe20000000a00 */
[----:B------:R-:W-:Y:S01]  /*1350*/  BSSY B0, `(.L_x_250) ;  /* 0x000003e000007945 */ /* 0x000fe20003800000 */
[----:B------:R-:W-:Y:S02]  /*1360*/  MOV R30, 0xff800000 ;  /* 0xff800000001e7802 */ /* 0x000fe40000000f00 */
        /* <DEDUP_REMOVED lines=12> */
[----:B------:R-:W-:-:S03]  /*1430*/  ISETP.GE.AND P1, PT, R8, RZ, PT ;  /* 0x000000ff0800720c */ /* 0x000fc60003f26270 */
[----:B------:R-:W-:-:S04]  /*1440*/  IMAD.HI.U32 R6, R6, R11, RZ ;  /* 0x0000000b06067227 */ /* 0x000fc800078e00ff */
[----:B------:R-:W-:-:S04]  /*1450*/  IMAD.MOV R14, RZ, RZ, -R6 ;  /* 0x000000ffff0e7224 */ /* 0x000fc800078e0a06 */
[C---:B------:R-:W-:Y:S02]  /*1460*/  IMAD R21, R2.reuse, R14, R11 ;  /* 0x0000000e02157224 */ /* 0x040fe400078e020b */
[----:B------:R-:W0:Y:S03]  /*1470*/  @!P4 S2R R11, SR_CgaCtaId ;  /* 0x00000000000bc919 */ /* 0x000e260000008800 */
[----:B------:R-:W-:-:S13]  /*1480*/  ISETP.GT.U32.AND P0, PT, R2, R21, PT ;  /* 0x000000150200720c */ /* 0x000fda0003f04070 */
[----:B------:R-:W-:Y:S02]  /*1490*/  @!P0 IMAD.IADD R21, R21, 0x1, -R2 ;  /* 0x0000000115158824 */ /* 0x000fe400078e0a02 */
[----:B------:R-:W-:Y:S01]  /*14a0*/  @!P0 VIADD R6, R6, 0x1 ;  /* 0x0000000106068836 */ /* 0x000fe20000000000 */
[----:B------:R-:W-:Y:S02]  /*14b0*/  ISETP.NE.AND P0, PT, R13, RZ, PT ;  /* 0x000000ff0d00720c */ /* 0x000fe40003f05270 */
[----:B------:R-:W-:Y:S02]  /*14c0*/  ISETP.GE.U32.AND P2, PT, R21, R2, PT ;  /* 0x000000021500720c */ /* 0x000fe40003f46070 */
[----:B------:R-:W-:Y:S02]  /*14d0*/  SHF.R.S32.HI R21, RZ, 0x1f, R0 ;  /* 0x0000001fff157819 */ /* 0x000fe40000011400 */
[----:B------:R-:W-:Y:S02]  /*14e0*/  SHF.R.S32.HI R2, RZ, 0x1f, R7 ;  /* 0x0000001fff027819 */ /* 0x000fe40000011407 */
[----:B------:R-:W-:-:S03]  /*14f0*/  LEA.HI R25, R21, R0, RZ, 0x4 ;  /* 0x0000000015197211 */ /* 0x000fc600078f20ff */
[----:B------:R-:W-:Y:S01]  /*1500*/  @!P3 IMAD.MOV R27, RZ, RZ, R2 ;  /* 0x000000ffff1bb224 */ /* 0x000fe200078e0202 */
[----:B------:R-:W-:Y:S02]  /*1510*/  SHF.R.S32.HI R26, RZ, 0x4, R25 ;  /* 0x00000004ff1a7819 */ /* 0x000fe40000011419 */
[----:B------:R-:W-:Y:S01]  /*1520*/  @!P4 MOV R2, 0x400 ;  /* 0x000004000002c802 */ /* 0x000fe20000000f00 */
[----:B------:R-:W-:Y:S01]  /*1530*/  @P2 VIADD R6, R6, 0x1 ;  /* 0x0000000106062836 */ /* 0x000fe20000000000 */
[----:B------:R-:W-:Y:S02]  /*1540*/  LOP3.LUT R25, R25, 0xfffffff0, RZ, 0xc0, !PT ;  /* 0xfffffff019197812 */ /* 0x000fe400078ec0ff */
[----:B0-----:R-:W-:Y:S02]  /*1550*/  @!P4 LEA R11, R11, R2, 0x18 ;  /* 0x000000020b0bc211 */ /* 0x001fe400078ec0ff */
[----:B------:R-:W-:Y:S01]  /*1560*/  MOV R8, R6 ;  /* 0x0000000600087202 */ /* 0x000fe20000000f00 */
[----:B------:R-:W-:-:S02]  /*1570*/  IMAD.IADD R14, R0, 0x1, -R25 ;  /* 0x00000001000e7824 */ /* 0x000fc400078e0a19 */
[C---:B------:R-:W-:Y:S02]  /*1580*/  @!P4 IMAD R11, R26.reuse, 0x44, R11 ;  /* 0x000000441a0bc824 */ /* 0x040fe400078e020b */
[----:B------:R-:W-:Y:S01]  /*1590*/  @!P1 IMAD.MOV R8, RZ, RZ, -R8 ;  /* 0x000000ffff089224 */ /* 0x000fe200078e0a08 */
[----:B------:R-:W-:Y:S01]  /*15a0*/  @!P0 LOP3.LUT R8, RZ, R13, RZ, 0x33, !PT ;  /* 0x0000000dff088212 */ /* 0x000fe200078e33ff */
[----:B------:R-:W-:Y:S01]  /*15b0*/  IMAD.MOV.U32 R25, RZ, RZ, -0x800000 ;  /* 0xff800000ff197424 */ /* 0x000fe200078e00ff */
[----:B------:R-:W-:Y:S01]  /*15c0*/  ISETP.GE.AND P0, PT, R26, UR5, PT ;  /* 0x000000051a007c0c */ /* 0x000fe2000bf06270 */
[----:B------:R-:W-:Y:S02]  /*15d0*/  @!P4 IMAD R24, R14, 0x4, R11 ;  /* 0x000000040e18c824 */ /* 0x000fe400078e020b */
[----:B------:R-:W-:-:S05]  /*15e0*/  IMAD R8, R27, R8, RZ ;  /* 0x000000081b087224 */ /* 0x000fca00078e02ff */
[----:B------:R-:W-:-:S05]  /*15f0*/  IABS R27, R8 ;  /* 0x00000008001b7213 */ /* 0x000fca0000000000 */
        /* <DEDUP_REMOVED lines=19> */
.L_x_251:
[----:B------:R-:W-:Y:S05]  /*1730*/  BSYNC B0 ;  /* 0x0000000000007941 */ /* 0x000fea0003800000 */
.L_x_250:
[----:B-----5:R1:W-:Y:S01]  /*1740*/  @!P4 STS [R24], R25 ;  /* 0x000000191800c388 */ /* 0x0203e20000000800 */
[----:B------:R-:W-:Y:S01]  /*1750*/  BSSY B0, `(.L_x_252) ;  /* 0x000000c000007945 */ /* 0x000fe20003800000 */
[----:B------:R-:W-:Y:S06]  /*1760*/  BAR.SYNC.DEFER_BLOCKING 0x0 ;  /* 0x0000000000007b1d */ /* 0x000fec0000010000 */
[----:B------:R-:W-:Y:S05]  /*1770*/  @P4 BRA `(.L_x_253) ;  /* 0x0000000000244947 */ /* 0x000fea0003800000 */
[----:B------:R-:W2:Y:S01]  /*1780*/  S2R R2, SR_CgaCtaId ;  /* 0x0000000000027919 */ /* 0x000ea20000008800 */
[----:B-1----:R-:W-:Y:S02]  /*1790*/  LEA.HI R25, R21, R0, RZ, 0x2 ;  /* 0x0000000015197211 */ /* 0x002fe400078f10ff */
[----:B------:R-:W-:Y:S02]  /*17a0*/  MOV R11, 0x400 ;  /* 0x00000400000b7802 */ /* 0x000fe40000000f00 */
[----:B------:R-:W-:Y:S02]  /*17b0*/  LOP3.LUT R25, R25, 0xfffffffc, RZ, 0xc0, !PT ;  /* 0xfffffffc19197812 */ /* 0x000fe400078ec0ff */
[----:B--2---:R-:W-:-:S03]  /*17c0*/  LEA R2, R2, R11, 0x18 ;  /* 0x0000000b02027211 */ /* 0x004fc600078ec0ff */
[----:B------:R-:W-:-:S04]  /*17d0*/  IMAD.IADD R11, R0, 0x1, -R25 ;  /* 0x00000001000b7824 */ /* 0x000fc800078e0a19 */
[----:B------:R-:W-:-:S04]  /*17e0*/  IMAD R2, R11, 0x44, R2 ;  /* 0x000000440b027824 */ /* 0x000fc800078e0202 */
[----:B------:R-:W-:-:S05]  /*17f0*/  IMAD.IADD R2, R25, 0x1, R2 ;  /* 0x0000000119027824 */ /* 0x000fca00078e0202 */
[----:B------:R2:W3:Y:S02]  /*1800*/  LDS R30, [R2] ;  /* 0x00000000021e7984 */ /* 0x0004e40000000800 */
.L_x_253:
[----:B------:R-:W-:Y:S05]  /*1810*/  BSYNC B0 ;  /* 0x0000000000007941 */ /* 0x000fea0003800000 */
.L_x_252:
[----:B---3--:R-:W3:Y:S01]  /*1820*/  SHFL.BFLY PT, R11, R30, 0x2, 0x1f ;  /* 0x0c401f001e0b7f89 */ /* 0x008ee200000e0000 */
[----:B------:R-:W4:Y:S01]  /*1830*/  LDC R31, c[0x0][0x270] ;  /* 0x00009c00ff1f7b82 */ /* 0x000f220000000800 */
[----:B-1----:R-:W1:Y:S01]  /*1840*/  I2F.RP R24, R27 ;  /* 0x0000001b00187306 */ /* 0x002e620000209400 */
[----:B0-----:R-:W-:Y:S01]  /*1850*/  IABS R32, R8 ;  /* 0x0000000800207213 */ /* 0x001fe20000000000 */
[----:B------:R-:W-:Y:S01]  /*1860*/  BSSY B1, `(.L_x_254) ;  /* 0x000022a000017945 */ /* 0x000fe20003800000 */
[----:B------:R-:W-:-:S03]  /*1870*/  ISETP.GT.AND P2, PT, R4, RZ, PT ;  /* 0x000000ff0400720c */ /* 0x000fc60003f44270 */
[----:B------:R-:W-:Y:S02]  /*1880*/  IMAD.MOV R32, RZ, RZ, -R32 ;  /* 0x000000ffff207224 */ /* 0x000fe400078e0a20 */
[----:B-1----:R-:W0:Y:S01]  /*1890*/  MUFU.RCP R24, R24 ;  /* 0x0000001800187308 */ /* 0x002e220000001000 */
[----:B---3--:R-:W-:Y:S02]  /*18a0*/  FMNMX.FTZ R26, R11, R30, !PT ;  /* 0x0000001e0b1a7209 */ /* 0x008fe40007810000 */
[----:B----4-:R-:W-:-:S03]  /*18b0*/  IABS R14, R31 ;  /* 0x0000001f000e7213 */ /* 0x010fc60000000000 */
[----:B------:R-:W1:Y:S02]  /*18c0*/  SHFL.BFLY PT, R11, R26, 0x1, 0x1f ;  /* 0x0c201f001a0b7f89 */ /* 0x000e6400000e0000 */
[----:B------:R-:W3:Y:S01]  /*18d0*/  I2F.U32.RP R25, R14 ;  /* 0x0000000e00197306 */ /* 0x000ee20000209000 */
[----:B0-----:R-:W-:-:S07]  /*18e0*/  VIADD R40, R24, 0xffffffe ;  /* 0x0ffffffe18287836 */ /* 0x001fce0000000000 */
[----:B------:R-:W0:Y:S08]  /*18f0*/  F2I.FTZ.U32.TRUNC.NTZ R41, R40 ;  /* 0x0000002800297305 */ /* 0x000e30000021f000 */
[----:B---3--:R3:W4:Y:S01]  /*1900*/  MUFU.RCP R38, R25 ;  /* 0x0000001900267308 */ /* 0x0087220000001000 */
[----:B-1----:R-:W-:Y:S01]  /*1910*/  FMNMX.FTZ R11, R26, R11, !PT ;  /* 0x0000000b1a0b7209 */ /* 0x002fe20007810000 */
[----:B0-----:R-:W-:-:S02]  /*1920*/  IMAD.MOV R24, RZ, RZ, -R41 ;  /* 0x000000ffff187224 */ /* 0x001fc400078e0a29 */
[----:B------:R-:W-:Y:S01]  /*1930*/  IMAD.MOV.U32 R40, RZ, RZ, RZ ;  /* 0x000000ffff287224 */ /* 0x000fe200078e00ff */
[C---:B------:R-:W-:Y:S01]  /*1940*/  FSETP.NEU.FTZ.AND P0, PT, R11.reuse, -INF , PT ;  /* 0xff8000000b00780b */ /* 0x040fe20003f1d000 */
[----:B------:R-:W-:Y:S01]  /*1950*/  IMAD R37, R24, R27, RZ ;  /* 0x0000001b18257224 */ /* 0x000fe200078e02ff */
[----:B------:R-:W-:Y:S02]  /*1960*/  IABS R24, R6 ;  /* 0x0000000600187213 */ /* 0x000fe40000000000 */
[----:B------:R-:W-:Y:S01]  /*1970*/  FSEL R11, R11, RZ, P0 ;  /* 0x000000ff0b0b7208 */ /* 0x000fe20000000000 */
[----:B------:R-:W-:Y:S01]  /*1980*/  IMAD.HI.U32 R37, R41, R37, R40 ;  /* 0x0000002529257227 */ /* 0x000fe200078e0028 */
[----:B---3--:R-:W-:-:S03]  /*1990*/  IABS R25, R31 ;  /* 0x0000001f00197213 */ /* 0x008fc60000000000 */
[----:B--2---:R-:W-:Y:S01]  /*19a0*/  FADD.FTZ R2, -R11, R30 ;  /* 0x0000001e0b027221 */ /* 0x004fe20000010100 */
[----:B----4-:R-:W-:Y:S02]  /*19b0*/  VIADD R38, R38, 0xffffffe ;  /* 0x0ffffffe26267836 */ /* 0x010fe40000000000 */
[----:B------:R-:W-:-:S04]  /*19c0*/  IMAD.HI.U32 R37, R37, R24, RZ ;  /* 0x0000001825257227 */ /* 0x000fc800078e00ff */
[----:B------:R-:W-:Y:S01]  /*19d0*/  FMUL.FTZ R2, R2, 1.4426950216293334961 ;  /* 0x3fb8aa3b02027820 */ /* 0x000fe20000410000 */
[----:B------:R-:W0:Y:S01]  /*19e0*/  F2I.FTZ.U32.TRUNC.NTZ R39, R38 ;  /* 0x0000002600277305 */ /* 0x000e22000021f000 */
[----:B------:R-:W-:Y:S02]  /*19f0*/  IMAD R32, R37, R32, R24 ;  /* 0x0000002025207224 */ /* 0x000fe400078e0218 */
[----:B------:R-:W-:-:S03]  /*1a00*/  IMAD.MOV R25, RZ, RZ, -R25 ;  /* 0x000000ffff197224 */ /* 0x000fc600078e0a19 */
[----:B------:R-:W-:Y:S02]  /*1a10*/  ISETP.GT.U32.AND P0, PT, R27, R32, PT ;  /* 0x000000201b00720c */ /* 0x000fe40003f04070 */
[----:B------:R-:W1:Y:S01]  /*1a20*/  MUFU.EX2 R2, R2 ;  /* 0x0000000200027308 */ /* 0x000e620000000800 */
[----:B0-----:R-:W-:Y:S02]  /*1a30*/  IMAD.MOV R33, RZ, RZ, -R39 ;  /* 0x000000ffff217224 */ /* 0x001fe400078e0a27 */
[----:B------:R-:W-:Y:S02]  /*1a40*/  IMAD.MOV.U32 R38, RZ, RZ, RZ ;  /* 0x000000ffff267224 */ /* 0x000fe400078e00ff */
[----:B------:R-:W-:-:S06]  /*1a50*/  IMAD R33, R33, R14, RZ ;  /* 0x0000000e21217224 */ /* 0x000fcc00078e02ff */
[----:B------:R-:W-:Y:S02]  /*1a60*/  @!P0 IMAD.IADD R32, R32, 0x1, -R27 ;  /* 0x0000000120208824 */ /* 0x000fe400078e0a1b */
[----:B------:R-:W-:Y:S01]  /*1a70*/  IMAD.HI.U32 R33, R39, R33, R38 ;  /* 0x0000002127217227 */ /* 0x000fe200078e0026 */
[----:B-1----:R-:W0:Y:S02]  /*1a80*/  SHFL.BFLY PT, R29, R2, 0x2, 0x1f ;  /* 0x0c401f00021d7f89 */ /* 0x002e2400000e0000 */
[----:B------:R-:W-:Y:S01]  /*1a90*/  ISETP.GE.U32.AND P1, PT, R32, R27, PT ;  /* 0x0000001b2000720c */ /* 0x000fe20003f26070 */
[----:B------:R-:W-:-:S12]  /*1aa0*/  @!P0 VIADD R37, R37, 0x1 ;  /* 0x0000000125258836 */ /* 0x000fd80000000000 */
[----:B------:R-:W-:Y:S02]  /*1ab0*/  @P1 VIADD R37, R37, 0x1 ;  /* 0x0000000125251836 */ /* 0x000fe40000000000 */
[----:B0-----:R-:W-:Y:S01]  /*1ac0*/  FADD.FTZ R29, R2, R29 ;  /* 0x0000001d021d7221 */ /* 0x001fe20000010000 */
[----:B------:R-:W-:Y:S02]  /*1ad0*/  IABS R2, R10 ;  /* 0x0000000a00027213 */ /* 0x000fe40000000000 */
[----:B------:R-:W-:Y:S02]  /*1ae0*/  LOP3.LUT R10, R10, R31, RZ, 0x3c, !PT ;  /* 0x0000001f0a0a7212 */ /* 0x000fe400078e3cff */
[----:B------:R-:W0:Y:S01]  /*1af0*/  SHFL.BFLY PT, R26, R29, 0x1, 0x1f ;  /* 0x0c201f001d1a7f89 */ /* 0x000e2200000e0000 */
[C---:B------:R-:W-:Y:S01]  /*1b00*/  IMAD.HI.U32 R28, R33.reuse, R2, RZ ;  /* 0x00000002211c7227 */ /* 0x040fe200078e00ff */
[----:B------:R-:W-:Y:S02]  /*1b10*/  ISETP.GE.AND P1, PT, R10, RZ, PT ;  /* 0x000000ff0a00720c */ /* 0x000fe40003f26270 */
[----:B------:R-:W-:Y:S01]  /*1b20*/  LEA.HI.SX32 R10, R8, 0x1, 0x1 ;  /* 0x00000001080a7811 */ /* 0x000fe200078f0aff */
[----:B------:R-:W-:Y:S01]  /*1b30*/  IMAD R39, R28, R25, R2 ;  /* 0x000000191c277224 */ /* 0x000fe200078e0202 */
[C---:B------:R-:W-:Y:S01]  /*1b40*/  LOP3.LUT R2, R6.reuse, R27, RZ, 0x3c, !PT ;  /* 0x0000001b06027212 */ /* 0x040fe200078e3cff */
[----:B------:R-:W-:Y:S01]  /*1b50*/  IMAD.HI.U32 R33, R33, R24, RZ ;  /* 0x0000001821217227 */ /* 0x000fe200078e00ff */
[----:B------:R-:W-:-:S02]  /*1b60*/  LOP3.LUT R6, R6, R31, RZ, 0x3c, !PT ;  /* 0x0000001f06067212 */ /* 0x000fc400078e3cff */
[----:B------:R-:W-:Y:S01]  /*1b70*/  ISETP.GT.U32.AND P3, PT, R14, R39, PT ;  /* 0x000000270e00720c */ /* 0x000fe20003f64070 */
[----:B------:R-:W-:Y:S01]  /*1b80*/  IMAD R25, R33, R25, R24 ;  /* 0x0000001921197224 */ /* 0x000fe200078e0218 */
[----:B------:R-:W-:Y:S02]  /*1b90*/  ISETP.GE.AND P5, PT, R2, RZ, PT ;  /* 0x000000ff0200720c */ /* 0x000fe40003fa6270 */
[----:B------:R-:W1:Y:S01]  /*1ba0*/  LDC.U8 R2, c[0x0][0x3d9] ;  /* 0x0000f640ff027b82 */ /* 0x000e620000000000 */
[----:B------:R-:W-:Y:S02]  /*1bb0*/  LEA.HI.SX32 R24, R4, 0x1, 0x1 ;  /* 0x0000000104187811 */ /* 0x000fe400078f0aff */
[----:B------:R-:W-:-:S06]  /*1bc0*/  ISETP.GT.U32.AND P6, PT, R14, R25, PT ;  /* 0x000000190e00720c */ /* 0x000fcc0003fc4070 */
[----:B------:R-:W-:Y:S02]  /*1bd0*/  @!P3 IMAD.IADD R39, R39, 0x1, -R14 ;  /* 0x000000012727b824 */ /* 0x000fe400078e0a0e */
[----:B0-----:R-:W-:Y:S01]  /*1be0*/  FADD.FTZ R26, R29, R26 ;  /* 0x0000001a1d1a7221 */ /* 0x001fe20000010000 */
[----:B------:R-:W-:Y:S01]  /*1bf0*/  @!P3 VIADD R28, R28, 0x1 ;  /* 0x000000011c1cb836 */ /* 0x000fe20000000000 */
[C---:B------:R-:W-:Y:S01]  /*1c00*/  ISETP.GT.AND P3, PT, R8.reuse, RZ, PT ;  /* 0x000000ff0800720c */ /* 0x040fe20003f64270 */
[----:B------:R-:W-:Y:S01]  /*1c10*/  @!P5 IMAD.MOV R37, RZ, RZ, -R37 ;  /* 0x000000ffff25d224 */ /* 0x000fe200078e0a25 */
[----:B------:R-:W-:Y:S01]  /*1c20*/  ISETP.GE.U32.AND P0, PT, R39, R14, PT ;  /* 0x0000000e2700720c */ /* 0x000fe20003f06070 */
[----:B------:R-:W-:Y:S02]  /*1c30*/  @!P6 IMAD.IADD R25, R25, 0x1, -R14 ;  /* 0x000000011919e824 */ /* 0x000fe400078e0a0e */
[----:B------:R-:W-:Y:S01]  /*1c40*/  @!P6 VIADD R33, R33, 0x1 ;  /* 0x000000012121e836 */ /* 0x000fe20000000000 */
[----:B------:R-:W-:-:S02]  /*1c50*/  ISETP.NE.AND P6, PT, R8, RZ, PT ;  /* 0x000000ff0800720c */ /* 0x000fc40003fc5270 */
[----:B------:R-:W-:Y:S02]  /*1c60*/  ISETP.GE.U32.AND P5, PT, R25, R14, PT ;  /* 0x0000000e1900720c */ /* 0x000fe40003fa6070 */
[----:B------:R-:W-:Y:S02]  /*1c70*/  SHF.R.S32.HI R25, RZ, 0x1f, R4 ;  /* 0x0000001fff197819 */ /* 0x000fe40000011404 */
[----:B------:R-:W-:-:S03]  /*1c80*/  SHF.R.S32.HI R14, RZ, 0x1f, R8 ;  /* 0x0000001fff0e7819 */ /* 0x000fc60000011408 */
[----:B------:R-:W-:Y:S01]  /*1c90*/  @P0 VIADD R28, R28, 0x1 ;  /* 0x000000011c1c0836 */ /* 0x000fe20000000000 */
[----:B------:R-:W-:Y:S01]  /*1ca0*/  FSETP.NE.FTZ.AND P0, PT, R26, RZ, PT ;  /* 0x000000ff1a00720b */ /* 0x000fe20003f15000 */
[----:B------:R-:W-:Y:S01]  /*1cb0*/  @!P2 IMAD.MOV R24, RZ, RZ, R25 ;  /* 0x000000ffff18a224 */ /* 0x000fe200078e0219 */
[----:B------:R-:W-:Y:S01]  /*1cc0*/  ISETP.GE.AND P2, PT, R6, RZ, PT ;  /* 0x000000ff0600720c */ /* 0x000fe20003f46270 */
[----:B------:R-:W-:Y:S01]  /*1cd0*/  @!P3 IMAD.MOV R10, RZ, RZ, R14 ;  /* 0x000000ffff0ab224 */ /* 0x000fe200078e020e */
[----:B------:R-:W-:Y:S01]  /*1ce0*/  @!P6 LOP3.LUT R37, RZ, R27, RZ, 0x33, !PT ;  /* 0x0000001bff25e212 */ /* 0x000fe200078e33ff */
[----:B------:R-:W-:Y:S01]  /*1cf0*/  @!P1 IMAD.MOV R28, RZ, RZ, -R28 ;  /* 0x000000ffff1c9224 */ /* 0x000fe200078e0a1c */
[----:B-1----:R-:W-:Y:S01]  /*1d00*/  ISETP.NE.AND P3, PT, R2, RZ, PT ;  /* 0x000000ff0200720c */ /* 0x002fe20003f65270 */
[----:B------:R-:W-:Y:S01]  /*1d10*/  @P5 VIADD R33, R33, 0x1 ;  /* 0x0000000121215836 */ /* 0x000fe20000000000 */
[----:B------:R-:W-:Y:S02]  /*1d20*/  LOP3.LUT P5, RZ, R0, 0x3, RZ, 0xc0, !PT ;  /* 0x0000000300ff7812 */ /* 0x000fe400078ac0ff */
[----:B------:R-:W-:-:S02]  /*1d30*/  ISETP.NE.AND P1, PT, R31, RZ, PT ;  /* 0x000000ff1f00720c */ /* 0x000fc40003f25270 */
[----:B------:R-:W-:Y:S01]  /*1d40*/  ISETP.GT.OR P5, PT, R0, 0x3f, P5 ;  /* 0x0000003f0000780c */ /* 0x000fe20002fa4670 */
[----:B------:R-:W0:Y:S01]  /*1d50*/  @P0 MUFU.LG2 R26, R26 ;  /* 0x0000001a001a0308 */ /* 0x000e220000000c00 */
[----:B------:R-:W-:Y:S01]  /*1d60*/  LOP3.LUT R27, RZ, R31, RZ, 0x33, !PT ;  /* 0x0000001fff1b7212 */ /* 0x000fe200078e33ff */
[----:B------:R-:W-:Y:S01]  /*1d70*/  @!P2 IMAD.MOV R33, RZ, RZ, -R33 ;  /* 0x000000ffff21a224 */ /* 0x000fe200078e0a21 */
[----:B------:R-:W-:Y:S02]  /*1d80*/  SEL R25, R13, 0x1, !P3 ;  /* 0x000000010d197807 */ /* 0x000fe40005800000 */
[C---:B------:R-:W-:Y:S02]  /*1d90*/  SEL R28, R27.reuse, R28, !P1 ;  /* 0x0000001c1b1c7207 */ /* 0x040fe40004800000 */
[----:B------:R-:W-:Y:S01]  /*1da0*/  SEL R2, R27, R33, !P1 ;  /* 0x000000211b027207 */ /* 0x000fe20004800000 */
[----:B------:R-:W-:Y:S01]  /*1db0*/  IMAD.MOV.U32 R27, RZ, RZ, 0x7f800000 ;  /* 0x7f800000ff1b7424 */ /* 0x000fe200078e00ff */
[----:B------:R-:W-:Y:S01]  /*1dc0*/  ISETP.LT.U32.AND P2, PT, R22, R37, PT ;  /* 0x000000251600720c */ /* 0x000fe20003f41070 */
[-C--:B------:R-:W-:Y:S01]  /*1dd0*/  IMAD R29, R28, R25.reuse, RZ ;  /* 0x000000191c1d7224 */ /* 0x080fe200078e02ff */
[----:B------:R-:W-:Y:S01]  /*1de0*/  SHF.R.S32.HI R13, RZ, 0x1f, R37 ;  /* 0x0000001fff0d7819 */ /* 0x000fe20000011425 */
[----:B------:R-:W-:-:S03]  /*1df0*/  IMAD R25, R2, R25, RZ ;  /* 0x0000001902197224 */ /* 0x000fc600078e02ff */
[----:B------:R-:W-:Y:S01]  /*1e00*/  ISETP.LT.AND.EX P2, PT, R23, R13, PT, P2 ;  /* 0x0000000d1700720c */ /* 0x000fe20003f41320 */
[----:B------:R-:W-:Y:S02]  /*1e10*/  IMAD R10, R25, R10, RZ ;  /* 0x0000000a190a7224 */ /* 0x000fe400078e02ff */
[----:B0-----:R-:W-:Y:S01]  /*1e20*/  @P0 FFMA.FTZ R27, R26, 0.69314718246459960938, R11 ;  /* 0x3f3172181a1b0823 */ /* 0x001fe2000001000b */
[----:B------:R-:W-:Y:S01]  /*1e30*/  IMAD R11, R24, R29, RZ ;  /* 0x0000001d180b7224 */ /* 0x000fe200078e02ff */
[----:B------:R-:W-:Y:S02]  /*1e40*/  SEL R14, R22, R37, P2 ;  /* 0x00000025160e7207 */ /* 0x000fe40001000000 */
[----:B------:R-:W-:Y:S01]  /*1e50*/  SEL R13, R23, R13, P2 ;  /* 0x0000000d170d7207 */ /* 0x000fe20001000000 */
        /* <DEDUP_REMOVED lines=38> */
[----:B------:R-:W-:Y:S05]  /*20c0*/  CALL.REL.NOINC `($__internal_5_$__cuda_sm20_div_s64) ;  /* 0x0000002400007944 */ /* 0x000fea0003c00000 */
[-C--:B------:R-:W-:Y:S02]  /*20d0*/  IADD3 R25, P0, RZ, -R0.reuse, RZ ;  /* 0x80000000ff197210 */ /* 0x080fe40007f1e0ff */
[----:B------:R-:W-:Y:S02]  /*20e0*/  MOV R42, R0 ;  /* 0x00000000002a7202 */ /* 0x000fe40000000f00 */
[----:B------:R-:W-:Y:S01]  /*20f0*/  IADD3.X R21, RZ, ~R23, RZ, P0, !PT ;  /* 0x80000017ff157210 */ /* 0x000fe200007fe4ff */
[----:B------:R-:W-:Y:S01]  /*2100*/  IMAD.WIDE.U32 R32, R36, R25, R32 ;  /* 0x0000001924207225 */ /* 0x000fe200078e0020 */
[----:B------:R-:W-:-:S03]  /*2110*/  MOV R43, R23 ;  /* 0x00000017002b7202 */ /* 0x000fc60000000f00 */
[----:B------:R-:W-:Y:S01]  /*2120*/  IMAD R21, R21, R36, RZ ;  /* 0x0000002415157224 */ /* 0x000fe200078e02ff */
[----:B------:R-:W-:-:S03]  /*2130*/  MOV R26, R32 ;  /* 0x00000020001a7202 */ /* 0x000fc60000000f00 */
[----:B------:R-:W-:-:S05]  /*2140*/  IMAD R21, R6, R25, R21 ;  /* 0x0000001906157224 */ /* 0x000fca00078e0215 */
[----:B------:R-:W-:Y:S01]  /*2150*/  IADD3 R21, R33, R21, RZ ;  /* 0x0000001521157210 */ /* 0x000fe20007ffe0ff */
[----:B------:R-:W-:Y:S05]  /*2160*/  BRA `(.L_x_259) ;  /* 0x0000000000587947 */ /* 0x000fea0003800000 */
.L_x_258:
        /* <DEDUP_REMOVED lines=22> */
.L_x_259:
[----:B------:R-:W-:Y:S05]  /*22d0*/  BSYNC B0 ;  /* 0x0000000000007941 */ /* 0x000fea0003800000 */
.L_x_257:
[----:B------:R-:W-:Y:S01]  /*22e0*/  LOP3.LUT R0, R21, R5, RZ, 0xfc, !PT ;  /* 0x0000000515007212 */ /* 0x000fe200078efcff */
[----:B------:R-:W-:Y:S03]  /*22f0*/  BSSY B0, `(.L_x_260) ;  /* 0x0000028000007945 */ /* 0x000fe60003800000 */
[----:B------:R-:W-:-:S13]  /*2300*/  ISETP.NE.U32.AND P0, PT, R0, RZ, PT ;  /* 0x000000ff0000720c */ /* 0x000fda0003f05070 */
[----:B------:R-:W-:Y:S05]  /*2310*/  @!P0 BRA `(.L_x_261) ;  /* 0x00000000003c8947 */ /* 0x000fea0003800000 */
[----:B------:R-:W-:Y:S01]  /*2320*/  IMAD.MOV.U32 R24, RZ, RZ, R3 ;  /* 0x000000ffff187224 */ /* 0x000fe200078e0003 */
[----:B------:R-:W-:Y:S02]  /*2330*/  MOV R6, R5 ;  /* 0x0000000500067202 */ /* 0x000fe40000000f00 */
[----:B------:R-:W-:Y:S02]  /*2340*/  MOV R22, 0x2360 ;  /* 0x0000236000167802 */ /* 0x000fe40000000f00 */
[----:B------:R-:W-:Y:S05]  /*2350*/  CALL.REL.NOINC `($__internal_5_$__cuda_sm20_div_s64) ;  /* 0x00000020005c7944 */ /* 0x000fea0003c00000 */
        /* <DEDUP_REMOVED lines=11> */
.L_x_261:
        /* <DEDUP_REMOVED lines=22> */
.L_x_262:
[----:B------:R-:W-:Y:S05]  /*2570*/  BSYNC B0 ;  /* 0x0000000000007941 */ /* 0x000fea0003800000 */
.L_x_260:
[----:B------:R-:W0:Y:S01]  /*2580*/  LDC.64 R2, c[0x0][0x2c0] ;  /* 0x0000b000ff027b82 */ /* 0x000e220000000a00 */
[----:B------:R-:W-:Y:S01]  /*2590*/  LOP3.LUT R0, R37, R9, RZ, 0xfc, !PT ;  /* 0x0000000925007212 */ /* 0x000fe200078efcff */
[----:B------:R-:W-:Y:S03]  /*25a0*/  BSSY B0, `(.L_x_263) ;  /* 0x0000029000007945 */ /* 0x000fe60003800000 */
[----:B------:R-:W-:Y:S01]  /*25b0*/  ISETP.NE.U32.AND P0, PT, R0, RZ, PT ;  /* 0x000000ff0000720c */ /* 0x000fe20003f05070 */
[C---:B0-----:R-:W-:Y:S01]  /*25c0*/  IMAD R3, R2.reuse, R3, RZ ;  /* 0x0000000302037224 */ /* 0x041fe200078e02ff */
[----:B------:R-:W-:-:S11]  /*25d0*/  SEL R28, R2, 0x1, P3 ;  /* 0x00000001021c7807 */ /* 0x000fd60001800000 */
[----:B------:R-:W-:Y:S05]  /*25e0*/  @!P0 BRA `(.L_x_264) ;  /* 0x0000000000388947 */ /* 0x000fea0003800000 */
[----:B------:R-:W-:Y:S01]  /*25f0*/  IMAD.MOV.U32 R26, RZ, RZ, R36 ;  /* 0x000000ffff1a7224 */ /* 0x000fe200078e0024 */
[----:B------:R-:W-:Y:S01]  /*2600*/  MOV R24, R31 ;  /* 0x0000001f00187202 */ /* 0x000fe20000000f00 */
[----:B------:R-:W-:Y:S01]  /*2610*/  IMAD.MOV.U32 R21, RZ, RZ, R37 ;  /* 0x000000ffff157224 */ /* 0x000fe200078e0025 */
[----:B------:R-:W-:Y:S02]  /*2620*/  MOV R6, R9 ;  /* 0x0000000900067202 */ /* 0x000fe40000000f00 */
[----:B------:R-:W-:Y:S02]  /*2630*/  MOV R22, 0x2650 ;  /* 0x0000265000167802 */ /* 0x000fe40000000f00 */
[----:B------:R-:W-:Y:S05]  /*2640*/  CALL.REL.NOINC `($__internal_5_$__cuda_sm20_div_s64) ;  /* 0x0000001c00a07944 */ /* 0x000fea0003c00000 */
[-C--:B------:R-:W-:Y:S02]  /*2650*/  IADD3 R6, P0, RZ, -R0.reuse, RZ ;  /* 0x80000000ff067210 */ /* 0x080fe40007f1e0ff */
[----:B------:R-:W-:Y:S02]  /*2660*/  MOV R22, R0 ;  /* 0x0000000000167202 */ /* 0x000fe40000000f00 */
[----:B------:R-:W-:Y:S01]  /*2670*/  IADD3.X R2, RZ, ~R23, RZ, P0, !PT ;  /* 0x80000017ff027210 */ /* 0x000fe200007fe4ff */
[----:B------:R-:W-:-:S04]  /*2680*/  IMAD.WIDE.U32 R36, R31, R6, R36 ;  /* 0x000000061f247225 */ /* 0x000fc800078e0024 */
[----:B------:R-:W-:-:S04]  /*2690*/  IMAD R2, R2, R31, RZ ;  /* 0x0000001f02027224 */ /* 0x000fc800078e02ff */
[----:B------:R-:W-:-:S05]  /*26a0*/  IMAD R2, R9, R6, R2 ;  /* 0x0000000609027224 */ /* 0x000fca00078e0202 */
[----:B------:R-:W-:Y:S01]  /*26b0*/  IADD3 R2, R37, R2, RZ ;  /* 0x0000000225027210 */ /* 0x000fe20007ffe0ff */
[----:B------:R-:W-:Y:S05]  /*26c0*/  BRA `(.L_x_265) ;  /* 0x0000000000587947 */ /* 0x000fea0003800000 */
.L_x_264:
[----:B------:R-:W0:Y:S01]  /*26d0*/  I2F.U32.RP R6, R31 ;  /* 0x0000001f00067306 */ /* 0x000e220000209000 */
[----:B------:R-:W-:Y:S01]  /*26e0*/  HFMA2.MMA R22, -RZ, RZ, 0, 0 ;  /* 0x00000000ff167435 */ /* 0x000fe200000001ff */
[----:B------:R-:W-:-:S06]  /*26f0*/  ISETP.NE.U32.AND P0, PT, R31, RZ, PT ;  /* 0x000000ff1f00720c */ /* 0x000fcc0003f05070 */
[----:B0-----:R-:W0:Y:S02]  /*2700*/  MUFU.RCP R2, R6 ;  /* 0x0000000600027308 */ /* 0x001e240000001000 */
[----:B0-----:R-:W-:-:S06]  /*2710*/  IADD3 R2, R2, 0xffffffe, RZ ;  /* 0x0ffffffe02027810 */ /* 0x001fcc0007ffe0ff */
[----:B------:R-:W0:Y:S02]  /*2720*/  F2I.FTZ.U32.TRUNC.NTZ R23, R2 ;  /* 0x0000000200177305 */ /* 0x000e24000021f000 */
[----:B0-----:R-:W-:Y:S01]  /*2730*/  IMAD.MOV R0, RZ, RZ, -R23 ;  /* 0x000000ffff007224 */ /* 0x001fe200078e0a17 */
[----:B------:R-:W-:-:S03]  /*2740*/  MOV R2, RZ ;  /* 0x000000ff00027202 */ /* 0x000fc60000000f00 */
[----:B------:R-:W-:-:S04]  /*2750*/  IMAD R0, R0, R31, RZ ;  /* 0x0000001f00007224 */ /* 0x000fc800078e02ff */
[----:B------:R-:W-:-:S06]  /*2760*/  IMAD.HI.U32 R23, R23, R0, R22 ;  /* 0x0000000017177227 */ /* 0x000fcc00078e0016 */
[----:B------:R-:W-:Y:S01]  /*2770*/  IMAD.HI.U32 R22, R23, R36, RZ ;  /* 0x0000002417167227 */ /* 0x000fe200078e00ff */
[----:B------:R-:W-:-:S03]  /*2780*/  HFMA2.MMA R23, -RZ, RZ, 0, 0 ;  /* 0x00000000ff177435 */ /* 0x000fc600000001ff */
        /* <DEDUP_REMOVED lines=10> */
.L_x_265:
[----:B------:R-:W-:Y:S05]  /*2830*/  BSYNC B0 ;  /* 0x0000000000007941 */ /* 0x000fea0003800000 */
.L_x_263:
[-C--:B------:R-:W-:Y:S01]  /*2840*/  IMAD R0, R35, R20.reuse, RZ ;  /* 0x0000001423007224 */ /* 0x080fe200078e02ff */
[----:B------:R-:W-:Y:S01]  /*2850*/  ULDC.U8 UR5, c[0x0][0x3d9] ;  /* 0x0000f64000057ab9 */ /* 0x000fe20000000000 */
[C---:B------:R-:W-:Y:S01]  /*2860*/  IMAD.WIDE.U32 R24, R34.reuse, R20, RZ ;  /* 0x0000001422187225 */ /* 0x040fe200078e00ff */
[----:B------:R-:W-:Y:S01]  /*2870*/  UISETP.NE.AND UP0, UPT, UR5, URZ, UPT ;  /* 0x0000003f0500728c */ /* 0x000fe2000bf05270 */
[----:B------:R-:W-:Y:S01]  /*2880*/  SHF.R.S32.HI R21, RZ, 0x1f, R28 ;  /* 0x0000001fff157819 */ /* 0x000fe2000001141c */
[----:B------:R-:W-:Y:S01]  /*2890*/  ULDC UR4, c[0x0][0x2c4] ;  /* 0x0000b10000047ab9 */ /* 0x000fe20000000800 */
[----:B------:R-:W-:Y:S01]  /*28a0*/  IMAD R35, R34, R19, R0 ;  /* 0x0000001322237224 */ /* 0x000fe200078e0200 */
[----:B------:R-:W-:Y:S01]  /*28b0*/  USEL UR4, UR4, 0x1, !UP0 ;  /* 0x0000000104047887 */ /* 0x000fe2000c000000 */
[----:B------:R-:W-:Y:S01]  /*28c0*/  IMAD R9, R2, R3, RZ ;  /* 0x0000000302097224 */ /* 0x000fe200078e02ff */
[----:B------:R-:W-:Y:S01]  /*28d0*/  BSSY B0, `(.L_x_266) ;  /* 0x0000040000007945 */ /* 0x000fe20003800000 */
[----:B------:R-:W-:Y:S01]  /*28e0*/  IMAD R5, R5, R28, RZ ;  /* 0x0000001c05057224 */ /* 0x000fe200078e02ff */
[----:B------:R-:W-:Y:S01]  /*28f0*/  IADD3 R35, R25, R35, RZ ;  /* 0x0000002319237210 */ /* 0x000fe20007ffe0ff */
[----:B------:R-:W-:Y:S01]  /*2900*/  USHF.R.S32.HI UR5, URZ, 0x1f, UR4 ;  /* 0x0000001f3f057899 */ /* 0x000fe20008011404 */
[----:B------:R-:W-:-:S02]  /*2910*/  IMAD R23, R23, UR4, RZ ;  /* 0x0000000417177c24 */ /* 0x000fc4000f8e02ff */
[----:B------:R-:W-:Y:S02]  /*2920*/  IMAD R21, R21, R32, R5 ;  /* 0x0000002015157224 */ /* 0x000fe400078e0205 */
[-C--:B------:R-:W-:Y:S02]  /*2930*/  IMAD R0, R35, R18.reuse, RZ ;  /* 0x0000001223007224 */ /* 0x080fe400078e02ff */
[----:B------:R-:W-:-:S04]  /*2940*/  IMAD.WIDE.U32 R34, R24, R18, RZ ;  /* 0x0000001218227225 */ /* 0x000fc800078e00ff */
[----:B------:R-:W-:Y:S01]  /*2950*/  IMAD R25, R17, R24, R0 ;  /* 0x0000001811197224 */ /* 0x000fe200078e0200 */
[----:B------:R-:W-:Y:S01]  /*2960*/  SHF.R.S32.HI R0, RZ, 0x1f, R3 ;  /* 0x0000001fff007819 */ /* 0x000fe20000011403 */
[----:B------:R-:W-:-:S03]  /*2970*/  IMAD.WIDE.U32 R38, R36, R3, RZ ;  /* 0x0000000324267225 */ /* 0x000fc600078e00ff */
[----:B------:R-:W-:Y:S01]  /*2980*/  IADD3 R6, R35, R25, RZ ;  /* 0x0000001923067210 */ /* 0x000fe20007ffe0ff */
[----:B------:R-:W-:Y:S02]  /*2990*/  IMAD R9, R0, R36, R9 ;  /* 0x0000002400097224 */ /* 0x000fe400078e0209 */
[----:B------:R-:W-:Y:S01]  /*29a0*/  IMAD.WIDE.U32 R32, R32, R28, RZ ;  /* 0x0000001c20207225 */ /* 0x000fe200078e00ff */
[----:B------:R-:W-:Y:S02]  /*29b0*/  LOP3.LUT R0, R43, R6, RZ, 0xfc, !PT ;  /* 0x000000062b007212 */ /* 0x000fe400078efcff */
[----:B------:R-:W-:Y:S01]  /*29c0*/  IADD3 R9, R39, R9, RZ ;  /* 0x0000000927097210 */ /* 0x000fe20007ffe0ff */
[----:B------:R-:W-:Y:S01]  /*29d0*/  IMAD R23, R22, UR5, R23 ;  /* 0x0000000516177c24 */ /* 0x000fe2000f8e0217 */
[----:B------:R-:W-:Y:S01]  /*29e0*/  ISETP.NE.U32.AND P0, PT, R0, RZ, PT ;  /* 0x000000ff0000720c */ /* 0x000fe20003f05070 */
[----:B------:R-:W-:-:S04]  /*29f0*/  IMAD.WIDE.U32 R36, R22, UR4, RZ ;  /* 0x0000000416247c25 */ /* 0x000fc8000f8e00ff */
[----:B------:R-:W-:Y:S01]  /*2a00*/  IMAD R5, R8, R3, RZ ;  /* 0x0000000308057224 */ /* 0x000fe200078e02ff */
[----:B------:R-:W-:Y:S01]  /*2a10*/  IADD3 R8, R37, R23, RZ ;  /* 0x0000001725087210 */ /* 0x000fe20007ffe0ff */
[----:B------:R-:W-:Y:S01]  /*2a20*/  IMAD R4, R4, R3, RZ ;  /* 0x0000000304047224 */ /* 0x000fe200078e02ff */
[----:B------:R-:W-:-:S05]  /*2a30*/  IADD3 R3, R33, R21, RZ ;  /* 0x0000001521037210 */ /* 0x000fca0007ffe0ff */
[----:B------:R-:W-:Y:S05]  /*2a40*/  @!P0 BRA `(.L_x_267) ;  /* 0x0000000000448947 */ /* 0x000fea0003800000 */
[----:B------:R-:W-:Y:S01]  /*2a50*/  IMAD.MOV.U32 R26, RZ, RZ, R42 ;  /* 0x000000ffff1a7224 */ /* 0x000fe200078e002a */
[----:B------:R-:W-:Y:S01]  /*2a60*/  MOV R21, R43 ;  /* 0x0000002b00157202 */ /* 0x000fe20000000f00 */
[----:B------:R-:W-:Y:S01]  /*2a70*/  IMAD.MOV.U32 R24, RZ, RZ, R34 ;  /* 0x000000ffff187224 */ /* 0x000fe200078e0022 */
[----:B------:R-:W-:Y:S02]  /*2a80*/  MOV R22, 0x2aa0 ;  /* 0x00002aa000167802 */ /* 0x000fe40000000f00 */
[----:B------:R-:W-:Y:S05]  /*2a90*/  CALL.REL.NOINC `($__internal_5_$__cuda_sm20_div_s64) ;  /* 0x00000018008c7944 */ /* 0x000fea0003c00000 */
        /* <DEDUP_REMOVED lines=12> */
.L_x_267:
        /* <DEDUP_REMOVED lines=23> */
.L_x_268:
[----:B------:R-:W-:Y:S05]  /*2cd0*/  BSYNC B0 ;  /* 0x0000000000007941 */ /* 0x000fea0003800000 */
.L_x_266:
        /* <DEDUP_REMOVED lines=19> */
.L_x_270:
        /* <DEDUP_REMOVED lines=22> */
.L_x_271:
[----:B------:R-:W-:Y:S05]  /*2f70*/  BSYNC B0 ;  /* 0x0000000000007941 */ /* 0x000fea0003800000 */
.L_x_269:
        /* <DEDUP_REMOVED lines=14> */
[----:B------:R-:W-:-:S03]  /*3060*/  MOV R25, R43 ;  /* 0x0000002b00197202 */ /* 0x000fc60000000f00 */
[----:B------:R-:W-:Y:S02]  /*3070*/  IMAD R21, R21, R18, RZ ;  /* 0x0000001215157224 */ /* 0x000fe400078e02ff */
[----:B------:R-:W-:-:S04]  /*3080*/  IMAD.WIDE.U32 R24, R18, R2, R24 ;  /* 0x0000000212187225 */ /* 0x000fc800078e0018 */
[----:B------:R-:W-:Y:S02]  /*3090*/  IMAD R17, R17, R2, R21 ;  /* 0x0000000211117224 */ /* 0x000fe400078e0215 */
[----:B------:R-:W-:-:S03]  /*30a0*/  IMAD.MOV.U32 R18, RZ, RZ, R24 ;  /* 0x000000ffff127224 */ /* 0x000fc600078e0018 */
[----:B------:R-:W-:Y:S01]  /*30b0*/  IADD3 R17, R25, R17, RZ ;  /* 0x0000001119117210 */ /* 0x000fe20007ffe0ff */
[----:B------:R-:W-:Y:S05]  /*30c0*/  BRA `(.L_x_274) ;  /* 0x00000000005c7947 */ /* 0x000fea0003800000 */
.L_x_273:
        /* <DEDUP_REMOVED lines=23> */
.L_x_274:
[----:B------:R-:W-:Y:S05]  /*3240*/  BSYNC B0 ;  /* 0x0000000000007941 */ /* 0x000fea0003800000 */
.L_x_272:
        /* <DEDUP_REMOVED lines=30> */
[-C--:B------:R-:W-:Y:S02]  /*3430*/  IADD3.X R21, RZ, ~R23.reuse, RZ, P0, !PT ;  /* 0x80000017ff157210 */ /* 0x080fe400007fe4ff */
        /* <DEDUP_REMOVED lines=8> */
.L_x_276:
[----:B------:R-:W0:Y:S01]  /*34c0*/  I2F.U32.RP R6, R16 ;  /* 0x0000001000067306 */ /* 0x000e220000209000 */
[----:B------:R-:W-:Y:S01]  /*34d0*/  IMAD.MOV.U32 R20, RZ, RZ, RZ ;  /* 0x000000ffff147224 */ /* 0x000fe200078e00ff */
[----:B------:R-:W-:Y:S01]  /*34e0*/  ISETP.NE.U32.AND P0, PT, R16, RZ, PT ;  /* 0x000000ff1000720c */ /* 0x000fe20003f05070 */
[----:B------:R-:W-:-:S05]  /*34f0*/  IMAD.MOV.U32 R35, RZ, RZ, RZ ;  /* 0x000000ffff237224 */ /* 0x000fca00078e00ff */
        /* <DEDUP_REMOVED lines=19> */
.L_x_277:
[----:B------:R-:W-:Y:S05]  /*3630*/  BSYNC B0 ;  /* 0x0000000000007941 */ /* 0x000fea0003800000 */
.L_x_275:
[----:B------:R-:W-:Y:S01]  /*3640*/  LOP3.LUT R0, R35, R13, RZ, 0xfc, !PT ;  /* 0x0000000d23007212 */ /* 0x000fe200078efcff */
[----:B------:R-:W-:Y:S01]  /*3650*/  IMAD R47, R7, R28, RZ ;  /* 0x0000001c072f7224 */ /* 0x000fe200078e02ff */
[----:B------:R-:W-:Y:S02]  /*3660*/  BSSY B0, `(.L_x_278) ;  /* 0x0000030000007945 */ /* 0x000fe40003800000 */
[----:B------:R-:W-:Y:S01]  /*3670*/  ISETP.NE.U32.AND P0, PT, R0, RZ, PT ;  /* 0x000000ff0000720c */ /* 0x000fe20003f05070 */
        /* <DEDUP_REMOVED lines=23> */
.L_x_279:
        /* <DEDUP_REMOVED lines=23> */
.L_x_280:
[----:B------:R-:W-:Y:S05]  /*3960*/  BSYNC B0 ;  /* 0x0000000000007941 */ /* 0x000fea0003800000 */
.L_x_278:
[----:B------:R-:W-:Y:S01]  /*3970*/  IADD3 R33, P1, P0, R38, R36, R32 ;  /* 0x0000002426217210 */ /* 0x000fe2000783e020 */
[----:B------:R-:W-:Y:S01]  /*3980*/  ULDC.64 UR4, c[0x0][0x2b0] ;  /* 0x0000ac0000047ab9 */ /* 0x000fe20000000a00 */
[----:B------:R-:W-:Y:S02]  /*3990*/  SHF.R.S32.HI R0, RZ, 0x1f, R10 ;  /* 0x0000001fff007819 */ /* 0x000fe4000001140a */
[----:B------:R-:W-:Y:S02]  /*39a0*/  IADD3 R33, P3, P2, R42, R33, R44 ;  /* 0x000000212a217210 */ /* 0x000fe40007a7e02c */
[----:B------:R-:W-:Y:S02]  /*39b0*/  IADD3.X R3, R9, R8, R3, P1, P0 ;  /* 0x0000000809037210 */ /* 0x000fe40000fe0403 */
[----:B------:R-:W-:Y:S02]  /*39c0*/  IADD3 R18, P1, P0, R46, R33, R18 ;  /* 0x000000212e127210 */ /* 0x000fe4000783e012 */
[----:B------:R-:W-:Y:S01]  /*39d0*/  IADD3.X R4, R11, R3, R4, P3, P2 ;  /* 0x000000030b047210 */ /* 0x000fe20001fe4404 */
[----:B------:R-:W-:-:S03]  /*39e0*/  IMAD R3, R23, R10, RZ ;  /* 0x0000000a17037224 */ /* 0x000fc600078e02ff */
[----:B------:R-:W-:Y:S01]  /*39f0*/  IADD3.X R19, R16, R4, R17, P1, P0 ;  /* 0x0000000410137210 */ /* 0x000fe20000fe0411 */
[-C--:B------:R-:W-:Y:S02]  /*3a00*/  IMAD R0, R0, R22.reuse, R3 ;  /* 0x0000001600007224 */ /* 0x080fe400078e0203 */
[----:B------:R-:W-:Y:S01]  /*3a10*/  IMAD R3, R2, R5, RZ ;  /* 0x0000000502037224 */ /* 0x000fe200078e02ff */
[----:B------:R-:W-:Y:S01]  /*3a20*/  SHF.R.S32.HI R2, RZ, 0x1f, R5 ;  /* 0x0000001fff027819 */ /* 0x000fe20000011405 */
        /* <DEDUP_REMOVED lines=9> */
.L_x_256:
[----:B------:R-:W-:Y:S02]  /*3ac0*/  ULDC.64 UR4, c[0x0][0x2b0] ;  /* 0x0000ac0000047ab9 */ /* 0x000fe40000000a00 */
[----:B------:R-:W-:-:S04]  /*3ad0*/  LEA R2, P0, R32, UR4, 0x2 ;  /* 0x0000000420027c11 */ /* 0x000fc8000f8010ff */
[----:B------:R-:W-:-:S05]  /*3ae0*/  LEA.HI.X R3, R32, UR5, R33, 0x2, P0 ;  /* 0x0000000520037c11 */ /* 0x000fca00080f1421 */
[----:B------:R0:W-:Y:S04]  /*3af0*/  STG.E desc[UR8][R2.64], R27 ;  /* 0x0000001b02007986 */ /* 0x0001e8000c101908 */
.L_x_255:
[----:B------:R-:W-:Y:S05]  /*3b00*/  BSYNC B1 ;  /* 0x0000000000017941 */ /* 0x000fea0003800000 */
.L_x_254:
[----:B------:R-:W2:Y:S01]  /*3b10*/  S2R R6, SR_TID.X ;  /* 0x0000000000067919 */ /* 0x000ea20000002100 */
[----:B01----:R-:W0:Y:S01]  /*3b20*/  LDC R2, c[0x0][0x3c4] ;  /* 0x0000f100ff027b82 */ /* 0x003e220000000800 */
[----:B------:R-:W-:Y:S01]  /*3b30*/  BSSY B0, `(.L_x_281) ;  /* 0x0000010000007945 */ /* 0x000fe20003800000 */
[----:B--2---:R-:W-:-:S04]  /*3b40*/  SHF.R.S32.HI R5, RZ, 0x1f, R6 ;  /* 0x0000001fff057819 */ /* 0x004fc80000011406 */
[----:B------:R-:W-:-:S04]  /*3b50*/  LEA.HI R4, R5, R6, RZ, 0x2 ;  /* 0x0000000605047211 */ /* 0x000fc800078f10ff */
[----:B------:R-:W-:-:S05]  /*3b60*/  LOP3.LUT R4, R4, 0xfffffffc, RZ, 0xc0, !PT ;  /* 0xfffffffc04047812 */ /* 0x000fca00078ec0ff */
[----:B------:R-:W-:-:S05]  /*3b70*/  IMAD.IADD R3, R6, 0x1, -R4 ;  /* 0x0000000106037824 */ /* 0x000fca00078e0a04 */
[----:B0-----:R-:W-:-:S13]  /*3b80*/  ISETP.GE.OR P4, PT, R3, R2, P4 ;  /* 0x000000020300720c */ /* 0x001fda0002786670 */
[----:B------:R-:W-:Y:S05]  /*3b90*/  @P4 BRA `(.L_x_282) ;  /* 0x0000000000244947 */ /* 0x000fea0003800000 */
[----:B------:R-:W0:Y:S01]  /*3ba0*/  S2R R0, SR_CgaCtaId ;  /* 0x0000000000007919 */ /* 0x000e220000008800 */
[----:B------:R-:W-:Y:S01]  /*3bb0*/  FADD.FTZ R8, -R27, R30 ;  /* 0x0000001e1b087221 */ /* 0x000fe20000010100 */
[----:B------:R-:W-:-:S03]  /*3bc0*/  MOV R9, 0x400 ;  /* 0x0000040000097802 */ /* 0x000fc60000000f00 */
[----:B------:R-:W-:-:S06]  /*3bd0*/  FMUL.FTZ R8, R8, 1.4426950216293334961 ;  /* 0x3fb8aa3b08087820 */ /* 0x000fcc0000410000 */
[----:B------:R-:W1:Y:S01]  /*3be0*/  MUFU.EX2 R8, R8 ;  /* 0x0000000800087308 */ /* 0x000e620000000800 */
[----:B0-----:R-:W-:-:S05]  /*3bf0*/  LEA R0, R0, R9, 0x18 ;  /* 0x0000000900007211 */ /* 0x001fca00078ec0ff */
[----:B------:R-:W-:-:S05]  /*3c00*/  IMAD R3, R3, 0x44, R0 ;  /* 0x0000004403037824 */ /* 0x000fca00078e0200 */
[----:B------:R-:W-:-:S05]  /*3c10*/  IADD3 R3, R4, R3, RZ ;  /* 0x0000000304037210 */ /* 0x000fca0007ffe0ff */
[----:B-1----:R0:W-:Y:S02]  /*3c20*/  STS [R3], R8 ;  /* 0x0000000803007388 */ /* 0x0021e40000000800 */
.L_x_282:
[----:B------:R-:W-:Y:S05]  /*3c30*/  BSYNC B0 ;  /* 0x0000000000007941 */ /* 0x000fea0003800000 */
.L_x_281:
[----:B------:R-:W-:Y:S01]  /*3c40*/  BAR.SYNC.DEFER_BLOCKING 0x0 ;  /* 0x0000000000007b1d */ /* 0x000fe20000010000 */
[----:B------:R-:W-:Y:S01]  /*3c50*/  ISETP.GE.AND P0, PT, R2, 0x1, PT ;  /* 0x000000010200780c */ /* 0x000fe20003f06270 */
[----:B------:R-:W-:Y:S01]  /*3c60*/  IMAD.MOV.U32 R0, RZ, RZ, RZ ;  /* 0x000000ffff007224 */ /* 0x000fe200078e00ff */
[----:B------:R-:W-:Y:S01]  /*3c70*/  LEA.HI R16, R5, R6, RZ, 0x3 ;  /* 0x0000000605107211 */ /* 0x000fe200078f18ff */
[----:B------:R-:W-:-:S03]  /*3c80*/  IMAD.MOV.U32 R5, RZ, RZ, RZ ;  /* 0x000000ffff057224 */ /* 0x000fc600078e00ff */
[----:B0-----:R-:W-:Y:S02]  /*3c90*/  LOP3.LUT R3, R16, 0x3ffffff8, RZ, 0xc0, !PT ;  /* 0x3ffffff810037812 */ /* 0x001fe400078ec0ff */
[----:B------:R-:W-:-:S03]  /*3ca0*/  SHF.R.S32.HI R16, RZ, 0x3, R16 ;  /* 0x00000003ff107819 */ /* 0x000fc60000011410 */
[----:B------:R-:W-:Y:S01]  /*3cb0*/  IMAD.IADD R6, R6, 0x1, -R3 ;  /* 0x0000000106067824 */ /* 0x000fe200078e0a03 */
[----:B------:R-:W-:-:S03]  /*3cc0*/  CS2R R2, SRZ ;  /* 0x0000000000027805 */ /* 0x000fc6000001ff00 */
[----:B------:R-:W-:Y:S01]  /*3cd0*/  IMAD.SHL.U32 R18, R6, 0x4, RZ ;  /* 0x0000000406127824 */ /* 0x000fe200078e00ff */
[----:B------:R-:W-:Y:S06]  /*3ce0*/  @!P0 BRA `(.L_x_283) ;  /* 0x0000000000a88947 */ /* 0x000fec0003800000 */
        /* <DEDUP_REMOVED lines=23> */
.L_x_286:
        /* <DEDUP_REMOVED lines=10> */
.L_x_285:
[----:B------:R-:W-:Y:S05]  /*3f00*/  BSYNC B0 ;  /* 0x0000000000007941 */ /* 0x000fea0003800000 */
.L_x_284:
        /* <DEDUP_REMOVED lines=8> */
.L_x_283:
[----:B------:R-:W-:-:S04]  /*3f90*/  IADD3 R16, R16, UR7, RZ ;  /* 0x0000000710107c10 */ /* 0x000fc8000fffe0ff */
[----:B------:R-:W-:-:S13]  /*3fa0*/  ISETP.GE.AND P0, PT, R16, R12, PT ;  /* 0x0000000c1000720c */ /* 0x000fda0003f06270 */
[----:B------:R-:W-:Y:S05]  /*3fb0*/  @P0 EXIT ;  /* 0x000000000000094d */ /* 0x000fea0003800000 */
[----:B------:R-:W-:Y:S02]  /*3fc0*/  ULDC UR4, c[0x0][0x2d0] ;  /* 0x0000b40000047ab9 */ /* 0x000fe40000000800 */
[----:B------:R-:W-:-:S13]  /*3fd0*/  ISETP.GE.AND P0, PT, R18, UR4, PT ;  /* 0x0000000412007c0c */ /* 0x000fda000bf06270 */
[----:B------:R-:W-:Y:S05]  /*3fe0*/  @P0 EXIT ;  /* 0x000000000000094d */ /* 0x000fea0003800000 */
[-C--:B------:R-:W-:Y:S01]  /*3ff0*/  IABS R10, R7.reuse ;  /* 0x00000007000a7213 */ /* 0x080fe20000000000 */
[----:B------:R-:W0:Y:S01]  /*4000*/  LDC R6, c[0x0][0x2c4] ;  /* 0x0000b100ff067b82 */ /* 0x000e220000000800 */
[----:B------:R-:W-:Y:S01]  /*4010*/  IABS R12, R16 ;  /* 0x00000010000c7213 */ /* 0x000fe20000000000 */
[----:B------:R-:W-:Y:S01]  /*4020*/  ULDC.64 UR4, c[0x0][0x290] ;  /* 0x0000a40000047ab9 */ /* 0x000fe20000000a00 */
[----:B------:R-:W1:Y:S01]  /*4030*/  I2F.RP R8, R10 ;  /* 0x0000000a00087306 */ /* 0x000e620000209400 */
[----:B------:R-:W-:Y:S02]  /*4040*/  IABS R11, R7 ;  /* 0x00000007000b7213 */ /* 0x000fe40000000000 */
[----:B------:R-:W-:Y:S02]  /*4050*/  SHF.R.S32.HI R19, RZ, 0x1f, R18 ;  /* 0x0000001fff137819 */ /* 0x000fe40000011412 */
[----:B------:R-:W-:Y:S01]  /*4060*/  F2FP.F16.F32.PACK_AB R5, R2, R5 ;  /* 0x000000050205723e */ /* 0x000fe200000000ff */
[----:B------:R-:W-:-:S02]  /*4070*/  IMAD.MOV R11, RZ, RZ, -R11 ;  /* 0x000000ffff0b7224 */ /* 0x000fc400078e0a0b */
[----:B-1----:R-:W1:Y:S02]  /*4080*/  MUFU.RCP R14, R8 ;  /* 0x00000008000e7308 */ /* 0x002e640000001000 */
[----:B-1----:R-:W-:-:S06]  /*4090*/  VIADD R14, R14, 0xffffffe ;  /* 0x0ffffffe0e0e7836 */ /* 0x002fcc0000000000 */
[----:B------:R1:W2:Y:S02]  /*40a0*/  F2I.FTZ.U32.TRUNC.NTZ R15, R14 ;  /* 0x0000000e000f7305 */ /* 0x0002a4000021f000 */
[----:B-1----:R-:W-:Y:S01]  /*40b0*/  HFMA2.MMA R14, -RZ, RZ, 0, 0 ;  /* 0x00000000ff0e7435 */ /* 0x002fe200000001ff */
[----:B--2---:R-:W-:-:S04]  /*40c0*/  IMAD.MOV R4, RZ, RZ, -R15 ;  /* 0x000000ffff047224 */ /* 0x004fc800078e0a0f */
[----:B------:R-:W-:Y:S01]  /*40d0*/  IMAD R9, R4, R10, RZ ;  /* 0x0000000a04097224 */ /* 0x000fe200078e02ff */
[----:B0-----:R-:W-:-:S04]  /*40e0*/  IABS R4, R6 ;  /* 0x0000000600047213 */ /* 0x001fc80000000000 */
[----:B------:R-:W-:-:S06]  /*40f0*/  IMAD.HI.U32 R9, R15, R9, R14 ;  /* 0x000000090f097227 */ /* 0x000fcc00078e000e */
[----:B------:R-:W-:Y:S02]  /*4100*/  IMAD.HI.U32 R8, R9, R12, RZ ;  /* 0x0000000c09087227 */ /* 0x000fe400078e00ff */
[----:B------:R-:W0:Y:S02]  /*4110*/  I2F.RP R9, R4 ;  /* 0x0000000400097306 */ /* 0x000e240000209400 */
[----:B------:R-:W-:-:S05]  /*4120*/  IMAD R11, R8, R11, R12 ;  /* 0x0000000b080b7224 */ /* 0x000fca00078e020c */
[----:B------:R-:W-:Y:S01]  /*4130*/  ISETP.GT.U32.AND P1, PT, R10, R11, PT ;  /* 0x0000000b0a00720c */ /* 0x000fe20003f24070 */
[----:B0-----:R-:W0:-:S12]  /*4140*/  MUFU.RCP R9, R9 ;  /* 0x0000000900097308 */ /* 0x001e180000001000 */
[----:B------:R-:W-:Y:S01]  /*4150*/  @!P1 IMAD.IADD R11, R11, 0x1, -R10 ;  /* 0x000000010b0b9824 */ /* 0x000fe200078e0a0a */
[----:B------:R-:W-:Y:S02]  /*4160*/  @!P1 IADD3 R8, R8, 0x1, RZ ;  /* 0x0000000108089810 */ /* 0x000fe40007ffe0ff */
[----:B------:R-:W-:Y:S02]  /*4170*/  ISETP.NE.AND P1, PT, R7, RZ, PT ;  /* 0x000000ff0700720c */ /* 0x000fe40003f25270 */
[----:B------:R-:W-:Y:S02]  /*4180*/  ISETP.GE.U32.AND P2, PT, R11, R10, PT ;  /* 0x0000000a0b00720c */ /* 0x000fe40003f46070 */
[----:B------:R-:W-:-:S04]  /*4190*/  LOP3.LUT R10, R16, R7, RZ, 0x3c, !PT ;  /* 0x00000007100a7212 */ /* 0x000fc800078e3cff */
[----:B------:R-:W-:Y:S01]  /*41a0*/  ISETP.GE.AND P0, PT, R10, RZ, PT ;  /* 0x000000ff0a00720c */ /* 0x000fe20003f06270 */
[----:B0-----:R-:W-:-:S04]  /*41b0*/  VIADD R14, R9, 0xffffffe ;  /* 0x0ffffffe090e7836 */ /* 0x001fc80000000000 */
[----:B------:R-:W0:Y:S02]  /*41c0*/  F2I.FTZ.U32.TRUNC.NTZ R15, R14 ;  /* 0x0000000e000f7305 */ /* 0x000e24000021f000 */
[----:B------:R-:W-:-:S06]  /*41d0*/  @P2 VIADD R8, R8, 0x1 ;  /* 0x0000000108082836 */ /* 0x000fcc0000000000 */
[----:B------:R-:W-:Y:S02]  /*41e0*/  @!P0 IADD3 R8, -R8, RZ, RZ ;  /* 0x000000ff08088210 */ /* 0x000fe40007ffe1ff */
[----:B------:R-:W-:Y:S01]  /*41f0*/  @!P1 LOP3.LUT R8, RZ, R7, RZ, 0x33, !PT ;  /* 0x00000007ff089212 */ /* 0x000fe200078e33ff */
[----:B0-----:R-:W-:-:S04]  /*4200*/  IMAD.MOV R9, RZ, RZ, -R15 ;  /* 0x000000ffff097224 */ /* 0x001fc800078e0a0f */
[----:B------:R-:W-:Y:S02]  /*4210*/  IMAD R11, R8, R7, RZ ;  /* 0x00000007080b7224 */ /* 0x000fe400078e02ff */
[----:B------:R-:W-:Y:S02]  /*4220*/  IMAD R9, R9, R4, RZ ;  /* 0x0000000409097224 */ /* 0x000fe400078e02ff */
[----:B------:R-:W-:Y:S01]  /*4230*/  IMAD.MOV.U32 R14, RZ, RZ, RZ ;  /* 0x000000ffff0e7224 */ /* 0x000fe200078e00ff */
[----:B------:R-:W-:Y:S01]  /*4240*/  IADD3 R13, R16, -R11, RZ ;  /* 0x8000000b100d7210 */ /* 0x000fe20007ffe0ff */
[----:B------:R-:W-:-:S03]  /*4250*/  IMAD.WIDE.U32 R18, R8, UR4, R18 ;  /* 0x0000000408127c25 */ /* 0x000fc6000f8e0012 */
[----:B------:R-:W-:Y:S01]  /*4260*/  IABS R7, R13 ;  /* 0x0000000d00077213 */ /* 0x000fe20000000000 */
[----:B------:R-:W-:Y:S01]  /*4270*/  IMAD.HI.U32 R9, R15, R9, R14 ;  /* 0x000000090f097227 */ /* 0x000fe200078e000e */
[----:B------:R-:W-:-:S04]  /*4280*/  LOP3.LUT R13, R13, R6, RZ, 0x3c, !PT ;  /* 0x000000060d0d7212 */ /* 0x000fc800078e3cff */
[----:B------:R-:W-:Y:S01]  /*4290*/  ISETP.GE.AND P1, PT, R13, RZ, PT ;  /* 0x000000ff0d00720c */ /* 0x000fe20003f26270 */
[----:B------:R-:W-:-:S05]  /*42a0*/  IMAD.HI.U32 R10, R9, R7, RZ ;  /* 0x00000007090a7227 */ /* 0x000fca00078e00ff */
        /* <DEDUP_REMOVED lines=19> */
[----:B------:R-:W-:-:S03]  /*43e0*/  IMAD R7, R4, UR4, RZ ;  /* 0x0000000404077c24 */ /* 0x000fc6000f8e02ff */
[----:B------:R-:W-:Y:S01]  /*43f0*/  SHF.R.S32.HI R4, RZ, 0x1f, R11 ;  /* 0x0000001fff047819 */ /* 0x000fe2000001140b */
[----:B------:R-:W-:Y:S01]  /*4400*/  IMAD R7, R10, UR5, R7 ;  /* 0x000000050a077c24 */ /* 0x000fe2000f8e0207 */
[----:B------:R-:W-:-:S03]  /*4410*/  ULDC.64 UR4, c[0x0][0x298] ;  /* 0x0000a60000047ab9 */ /* 0x000fc60000000a00 */
[----:B------:R-:W-:Y:S02]  /*4420*/  IMAD.IADD R19, R19, 0x1, R7 ;  /* 0x0000000113137824 */ /* 0x000fe400078e0207 */
[----:B------:R-:W-:Y:S02]  /*4430*/  IMAD R4, R4, UR4, RZ ;  /* 0x0000000404047c24 */ /* 0x000fe4000f8e02ff */
[----:B------:R-:W-:-:S04]  /*4440*/  IMAD.WIDE.U32 R18, R11, UR4, R18 ;  /* 0x000000040b127c25 */ /* 0x000fc8000f8e0012 */
[----:B------:R-:W-:Y:S01]  /*4450*/  IMAD R4, R11, UR5, R4 ;  /* 0x000000050b047c24 */ /* 0x000fe2000f8e0204 */
[----:B------:R-:W-:Y:S02]  /*4460*/  ULDC.64 UR4, c[0x0][0x280] ;  /* 0x0000a00000047ab9 */ /* 0x000fe40000000a00 */
[----:B------:R-:W-:Y:S02]  /*4470*/  LEA R6, P0, R18, UR4, 0x1 ;  /* 0x0000000412067c11 */ /* 0x000fe4000f8008ff */
[----:B------:R-:W-:Y:S02]  /*4480*/  IADD3 R7, R19, R4, RZ ;  /* 0x0000000413077210 */ /* 0x000fe40007ffe0ff */
[----:B------:R-:W-:Y:S02]  /*4490*/  F2FP.F16.F32.PACK_AB R4, R0, R3 ;  /* 0x000000030004723e */ /* 0x000fe400000000ff */
[----:B------:R-:W-:-:S05]  /*44a0*/  LEA.HI.X R7, R18, UR5, R7, 0x1, P0 ;  /* 0x0000000512077c11 */ /* 0x000fca00080f0c07 */
[----:B------:R-:W-:Y:S01]  /*44b0*/  STG.E.64 desc[UR8][R6.64], R4 ;  /* 0x0000000406007986 */ /* 0x000fe2000c101b08 */
[----:B------:R-:W-:Y:S05]  /*44c0*/  EXIT ;  /* 0x000000000000794d */ /* 0x000fea0003800000 */
        .weak           $__internal_5_$__cuda_sm20_div_s64
        .type           $__internal_5_$__cuda_sm20_div_s64,@function
        .size           $__internal_5_$__cuda_sm20_div_s64,(.L_x_5281 - $__internal_5_$__cuda_sm20_div_s64)
$__internal_5_$__cuda_sm20_div_s64:
        /* <DEDUP_REMOVED lines=31> */
[----:B------:R-:W-:-:S04]  /*46c0*/  IMAD.HI.U32 R23, P5, R25, R2, R48 ;  /* 0x0000000219177227 */ /* 0x000fc800078a0030 */
[----:B------:R-:W-:-:S04]  /*46d0*/  IMAD.HI.U32 R2, R25, R0, RZ ;  /* 0x0000000019027227 */ /* 0x000fc800078e00ff */
[----:B------:R-:W-:Y:S01]  /*46e0*/  IMAD R0, R25, R0, RZ ;  /* 0x0000000019007224 */ /* 0x000fe200078e02ff */
[----:B------:R-:W-:Y:S01]  /*46f0*/  IADD3.X R2, R2, R25, RZ, P0, !PT ;  /* 0x0000001902027210 */ /* 0x000fe200007fe4ff */
        /* <DEDUP_REMOVED lines=10> */
[----:B------:R-:W-:-:S05]  /*47a0*/  IMAD.HI.U32 R2, P0, R29, R23, R48 ;  /* 0x000000171d027227 */ /* 0x000fca0007800030 */
[----:B------:R-:W-:Y:S01]  /*47b0*/  IADD3 R25, P1, R25, R2, RZ ;  /* 0x0000000219197210 */ /* 0x000fe20007f3e0ff */
[----:B------:R-:W-:-:S04]  /*47c0*/  IMAD.HI.U32 R2, R29, R0, RZ ;  /* 0x000000001d027227 */ /* 0x000fc800078e00ff */
        /* <DEDUP_REMOVED lines=13> */
[----:B------:R-:W-:Y:S02]  /*48a0*/  IADD3 R40, P1, R25, 0x1, RZ ;  /* 0x0000000119287810 */ /* 0x000fe40007f3e0ff */
[----:B------:R-:W-:Y:S02]  /*48b0*/  SEL R29, R0, R29, P5 ;  /* 0x0000001d001d7207 */ /* 0x000fe40002800000 */
[----:B------:R-:W-:Y:S01]  /*48c0*/  SEL R40, R40, R25, P5 ;  /* 0x0000001928287207 */ /* 0x000fe20002800000 */
[----:B------:R-:W-:Y:S01]  /*48d0*/  IMAD.X R23, RZ, RZ, R2, P1 ;  /* 0x000000ffff177224 */ /* 0x000fe200008e0602 */
[----:B------:R-:W-:Y:S01]  /*48e0*/  ISETP.GE.U32.AND.EX P0, PT, R29, R41, PT, P0 ;  /* 0x000000291d00720c */ /* 0x000fe20003f06100 */
[----:B------:R-:W-:Y:S01]  /*48f0*/  IMAD.MOV.U32 R41, RZ, RZ, 0x0 ;  /* 0x00000000ff297424 */ /* 0x000fe200078e00ff */
[----:B------:R-:W-:-:S02]  /*4900*/  IADD3 R25, P1, R40, 0x1, RZ ;  /* 0x0000000128197810 */ /* 0x000fc40007f3e0ff */
[----:B------:R-:W-:Y:S02]  /*4910*/  SEL R23, R23, R2, P5 ;  /* 0x0000000217177207 */ /* 0x000fe40002800000 */
[----:B------:R-:W-:Y:S01]  /*4920*/  SEL R25, R25, R40, P0 ;  /* 0x0000002819197207 */ /* 0x000fe20000000000 */
[----:B------:R-:W-:Y:S01]  /*4930*/  IMAD.MOV.U32 R40, RZ, RZ, R22 ;  /* 0x000000ffff287224 */ /* 0x000fe200078e0016 */
[----:B------:R-:W-:Y:S01]  /*4940*/  LOP3.LUT R2, R6, R21, RZ, 0x3c, !PT ;  /* 0x0000001506027212 */ /* 0x000fe200078e3cff */
[----:B------:R-:W-:-:S03]  /*4950*/  IMAD.X R0, RZ, RZ, R23, P1 ;  /* 0x000000ffff007224 */ /* 0x000fc600008e0617 */
[----:B------:R-:W-:Y:S02]  /*4960*/  ISETP.GE.AND P2, PT, R2, RZ, PT ;  /* 0x000000ff0200720c */ /* 0x000fe40003f46270 */
[----:B------:R-:W-:Y:S02]  /*4970*/  SEL R23, R0, R23, P0 ;  /* 0x0000001700177207 */ /* 0x000fe40000000000 */
[----:B------:R-:W-:Y:S02]  /*4980*/  IADD3 R0, P1, RZ, -R25, RZ ;  /* 0x80000019ff007210 */ /* 0x000fe40007f3e0ff */
[----:B------:R-:W-:Y:S02]  /*4990*/  ISETP.NE.U32.AND P0, PT, R24, RZ, PT ;  /* 0x000000ff1800720c */ /* 0x000fe40003f05070 */
[----:B------:R-:W-:Y:S02]  /*49a0*/  IADD3.X R2, RZ, ~R23, RZ, P1, !PT ;  /* 0x80000017ff027210 */ /* 0x000fe40000ffe4ff */
[----:B------:R-:W-:-:S02]  /*49b0*/  ISETP.NE.AND.EX P0, PT, R6, RZ, PT, P0 ;  /* 0x000000ff0600720c */ /* 0x000fc40003f05300 */
[----:B------:R-:W-:Y:S02]  /*49c0*/  SEL R0, R0, R25, !P2 ;  /* 0x0000001900007207 */ /* 0x000fe40005000000 */
[----:B------:R-:W-:Y:S02]  /*49d0*/  SEL R2, R2, R23, !P2 ;  /* 0x0000001702027207 */ /* 0x000fe40005000000 */
[----:B------:R-:W-:Y:S02]  /*49e0*/  SEL R0, R0, 0xffffffff, P0 ;  /* 0xffffffff00007807 */ /* 0x000fe40000000000 */
[----:B------:R-:W-:Y:S01]  /*49f0*/  SEL R23, R2, 0xffffffff, P0 ;  /* 0xffffffff02177807 */ /* 0x000fe20000000000 */
[----:B------:R-:W-:Y:S06]  /*4a00*/  RET.REL.NODEC R40 `(_ZN5flash32flash_fwd_splitkv_combine_kernelI23Flash_fwd_kernel_traitsILi32ELi64ELi256ELi4ELb0ELb0EN7cutlass6half_tE19Flash_kernel_traitsILi32ELi64ELi256ELi4ES3_EELi16ELi2ELb0EEEvNS_16Flash_fwd_paramsE) ;  /* 0xffffffb4287c7950 */ /* 0x000fec0003c3ffff */
.L_x_287:
        /* <DEDUP_REMOVED lines=15> */
.L_x_5281:


//--------------------- .text._ZN5flash32flash_fwd_splitkv_combine_kernelI23Flash_fwd_kernel_traitsILi32ELi64ELi256ELi4ELb0ELb0EN7cutlass6half_tE19Flash_kernel_traitsILi32ELi64ELi256ELi4ES3_EELi16ELi1ELb0EEEvNS_16Flash_fwd_paramsE --------------------------
	.section	.text._ZN5flash32flash_fwd_splitkv_combine_kernelI23Flash_fwd_kernel_traitsILi32ELi64ELi256ELi4ELb0ELb0EN7cutlass6half_tE19Flash_kernel_traitsILi32ELi64ELi256ELi4ES3_EELi16ELi1ELb0EEEvNS_16Flash_fwd_paramsE,"ax",@progbits
	.align	128
        .global         _ZN5flash32flash_fwd_splitkv_combine_kernelI23Flash_fwd_kernel_traitsILi32ELi64ELi256ELi4ELb0ELb0EN7cutlass6half_tE19Flash_kernel_traitsILi32ELi64ELi256ELi4ES3_EELi16ELi1ELb0EEEvNS_16Flash_fwd_paramsE
        .type           _ZN5flash32flash_fwd_splitkv_combine_kernelI23Flash_fwd_kernel_traitsILi32ELi64ELi256ELi4ELb0ELb0EN7cutlass6half_tE19Flash_kernel_traitsILi32ELi64ELi256ELi4ES3_EELi16ELi1ELb0EEEvNS_16Flash_fwd_paramsE,@function
        .size           _ZN5flash32flash_fwd_splitkv_combine_kernelI23Flash_fwd_kernel_traitsILi32ELi64ELi256ELi4ELb0ELb0EN7cutlass6half_tE19Flash_kernel_traitsILi32ELi64ELi256ELi4ES3_EELi16ELi1ELb0EEEvNS_16Flash_fwd_paramsE,(.L_x_5282 - _ZN5flash32flash_fwd_splitkv_combine_kernelI23Flash_fwd_kernel_traitsILi32ELi64ELi256ELi4ELb0ELb0EN7cutlass6half_tE19Flash_kernel_traitsILi32ELi64ELi256ELi4ES3_EELi16ELi1ELb0EEEvNS_16Flash_fwd_paramsE)
        .other          _ZN5flash32flash_fwd_splitkv_combine_kernelI23Flash_fwd_kernel_traitsILi32ELi64ELi256ELi4ELb0ELb0EN7cutlass6half_tE19Flash_kernel_traitsILi32ELi64ELi256ELi4ES3_EELi16ELi1ELb0EEEvNS_16Flash_fwd_paramsE,@"STO_CUDA_ENTRY STV_DEFAULT"
_ZN5flash32flash_fwd_splitkv_combine_kernelI23Flash_fwd_kernel_traitsILi32ELi64ELi256ELi4ELb0ELb0EN7cutlass6half_tE19Flash_kernel_traitsILi32ELi64ELi256ELi4ES3_EELi16ELi1ELb0EEEvNS_16Flash_fwd_paramsE:
.text._ZN5flash32flash_fwd_splitkv_combine_kernelI23Flash_fwd_kernel_traitsILi32ELi64ELi256ELi4ELb0ELb0EN7cutlass6half_tE19Flash_kernel_traitsILi32ELi64ELi256ELi4ES3_EELi16ELi1ELb0EEEvNS_16Flash_fwd_paramsE:
        /* <DEDUP_REMOVED lines=23> */
[----:B------:R-:W-:Y:S05]  /*0170*/  CALL.REL.NOINC `($__internal_6_$__cuda_sm20_div_s64) ;  /* 0x0000004000f87944 */ /* 0x000fea0003c00000 */
[----:B------:R-:W-:Y:S02]  /*0180*/  MOV R8, R0 ;  /* 0x0000000000087202 */ /* 0x000fe40000000f00 */
[----:B------:R-:W-:Y:S01]  /*0190*/  MOV R9, R23 ;  /* 0x0000001700097202 */ /* 0x000fe20000000f00 */
[----:B------:R-:W-:Y:S06]  /*01a0*/  BRA `(.L_x_289) ;  /* 0x00000000004c7947 */ /* 0x000fec0003800000 */
.L_x_288:
        /* <DEDUP_REMOVED lines=19> */
.L_x_289:
        /* <DEDUP_REMOVED lines=13> */
[----:B------:R-:W-:Y:S05]  /*03b0*/  CALL.REL.NOINC `($__internal_6_$__cuda_sm20_div_s64) ;  /* 0x0000004000687944 */ /* 0x000fea0003c00000 */
[----:B------:R-:W-:Y:S02]  /*03c0*/  MOV R10, R0 ;  /* 0x00000000000a7202 */ /* 0x000fe40000000f00 */
[----:B------:R-:W-:Y:S01]  /*03d0*/  MOV R11, R23 ;  /* 0x00000017000b7202 */ /* 0x000fe20000000f00 */
[----:B------:R-:W-:Y:S05]  /*03e0*/  BRA `(.L_x_292) ;  /* 0x00000000004c7947 */ /* 0x000fea0003800000 */
.L_x_291:
        /* <DEDUP_REMOVED lines=19> */
.L_x_292:
[----:B------:R-:W-:Y:S05]  /*0520*/  BSYNC B0 ;  /* 0x0000000000007941 */ /* 0x000fea0003800000 */
.L_x_290:
        /* <DEDUP_REMOVED lines=44> */
[----:B------:R-:W-:Y:S05]  /*07f0*/  BRA `(.L_x_295) ;  /* 0x00000000004c7947 */ /* 0x000fea0003800000 */
.L_x_294:
        /* <DEDUP_REMOVED lines=19> */
.L_x_295:
[----:B------:R-:W-:Y:S05]  /*0930*/  BSYNC B0 ;  /* 0x0000000000007941 */ /* 0x000fea0003800000 */
.L_x_293:
        /* <DEDUP_REMOVED lines=20> */
[----:B------:R-:W-:-:S05]  /*0a80*/  IMAD R0, R8, R0, R9 ;  /* 0x0000000008007224 */ /* 0x000fca00078e0209 */
[----:B------:R-:W-:-:S13]  /*0a90*/  ISETP.GT.U32.AND P2, PT, R8, R0, PT ;  /* 0x000000000800720c */ /* 0x000fda0003f44070 */
[----:B------:R-:W-:Y:S02]  /*0aa0*/  @!P2 IMAD.IADD R0, R0, 0x1, -R8 ;  /* 0x000000010000a824 */ /* 0x000fe400078e0a08 */
[----:B------:R-:W-:Y:S01]  /*0ab0*/  @!P2 VIADD R5, R5, 0x1 ;  /* 0x000000010505a836 */ /* 0x000fe20000000000 */
[C---:B------:R-:W-:Y:S02]  /*0ac0*/  ISETP.NE.AND P2, PT, R7.reuse, RZ, PT ;  /* 0x000000ff0700720c */ /* 0x040fe40003f45270 */
[----:B------:R-:W-:Y:S02]  /*0ad0*/  ISETP.GE.U32.AND P0, PT, R0, R8, PT ;  /* 0x000000080000720c */ /* 0x000fe40003f06070 */
[----:B------:R-:W-:-:S11]  /*0ae0*/  LEA.HI.SX32 R0, R7, 0x1, 0x1 ;  /* 0x0000000107007811 */ /* 0x000fd600078f0aff */
[----:B------:R-:W-:-:S05]  /*0af0*/  @P0 IADD3 R5, R5, 0x1, RZ ;  /* 0x0000000105050810 */ /* 0x000fca0007ffe0ff */
[----:B------:R-:W-:Y:S01]  /*0b00*/  IMAD.MOV.U32 R3, RZ, RZ, R5 ;  /* 0x000000ffff037224 */ /* 0x000fe200078e0005 */
[----:B------:R-:W-:-:S03]  /*0b10*/  SHF.R.S32.HI R5, RZ, 0x1f, R7 ;  /* 0x0000001fff057819 */ /* 0x000fc60000011407 */
[----:B------:R-:W-:Y:S01]  /*0b20*/  @!P1 IMAD.MOV R3, RZ, RZ, -R3 ;  /* 0x000000ffff039224 */ /* 0x000fe200078e0a03 */
[----:B------:R-:W-:Y:S01]  /*0b30*/  @!P2 LOP3.LUT R3, RZ, R7, RZ, 0x33, !PT ;  /* 0x00000007ff03a212 */ /* 0x000fe200078e33ff */
[----:B------:R-:W-:Y:S02]  /*0b40*/  @!P3 IMAD.MOV R0, RZ, RZ, R5 ;  /* 0x000000ffff00b224 */ /* 0x000fe400078e0205 */
[----:B------:R-:W-:Y:S02]  /*0b50*/  IMAD R7, R7, UR5, RZ ;  /* 0x0000000507077c24 */ /* 0x000fe4000f8e02ff */
        /* <DEDUP_REMOVED lines=10> */
[----:B0-----:R-:W-:Y:S01]  /*0c00*/  IADD3 R9, RZ, -R17, RZ ;  /* 0x80000011ff097210 */ /* 0x001fe20007ffe0ff */
[----:B------:R-:W-:-:S04]  /*0c10*/  IMAD.MOV.U32 R16, RZ, RZ, RZ ;  /* 0x000000ffff107224 */ /* 0x000fc800078e00ff */
[----:B------:R-:W-:-:S04]  /*0c20*/  IMAD R9, R9, R13, RZ ;  /* 0x0000000d09097224 */ /* 0x000fc800078e02ff */
[----:B------:R-:W-:-:S06]  /*0c30*/  IMAD.HI.U32 R9, R17, R9, R16 ;  /* 0x0000000911097227 */ /* 0x000fcc00078e0010 */
[----:B------:R-:W-:-:S04]  /*0c40*/  IMAD.HI.U32 R9, R9, R5, RZ ;  /* 0x0000000509097227 */ /* 0x000fc800078e00ff */
[----:B------:R-:W-:-:S05]  /*0c50*/  IMAD R0, R9, R0, R5 ;  /* 0x0000000009007224 */ /* 0x000fca00078e0205 */
[----:B------:R-:W-:-:S13]  /*0c60*/  ISETP.GT.U32.AND P1, PT, R13, R0, PT ;  /* 0x000000000d00720c */ /* 0x000fda0003f24070 */
[----:B------:R-:W-:Y:S01]  /*0c70*/  @!P1 IMAD.IADD R0, R0, 0x1, -R13 ;  /* 0x0000000100009824 */ /* 0x000fe200078e0a0d */
[----:B------:R-:W-:Y:S02]  /*0c80*/  @!P1 IADD3 R9, R9, 0x1, RZ ;  /* 0x0000000109099810 */ /* 0x000fe40007ffe0ff */
[----:B------:R-:W-:Y:S02]  /*0c90*/  ISETP.NE.AND P1, PT, R3, RZ, PT ;  /* 0x000000ff0300720c */ /* 0x000fe40003f25270 */
[-C--:B------:R-:W-:Y:S02]  /*0ca0*/  ISETP.GE.U32.AND P2, PT, R0, R13.reuse, PT ;  /* 0x0000000d0000720c */ /* 0x080fe40003f46070 */
[----:B------:R-:W-:-:S04]  /*0cb0*/  LOP3.LUT R0, R8, R13, RZ, 0x3c, !PT ;  /* 0x0000000d08007212 */ /* 0x000fc800078e3cff */
[----:B------:R-:W-:-:S07]  /*0cc0*/  ISETP.GE.AND P0, PT, R0, RZ, PT ;  /* 0x000000ff0000720c */ /* 0x000fce0003f06270 */
        /* <DEDUP_REMOVED lines=21> */
.L_x_297:
        /* <DEDUP_REMOVED lines=19> */
.L_x_298:
[----:B------:R-:W-:Y:S05]  /*0f50*/  BSYNC B0 ;  /* 0x0000000000007941 */ /* 0x000fea0003800000 */
.L_x_296:
        /* <DEDUP_REMOVED lines=43> */
.L_x_300:
        /* <DEDUP_REMOVED lines=20> */
.L_x_301:
[----:B------:R-:W-:Y:S05]  /*1350*/  BSYNC B0 ;  /* 0x0000000000007941 */ /* 0x000fea0003800000 */
.L_x_299:
[----:B------:R-:W0:Y:S01]  /*1360*/  LDC R36, c[0x0][0x2c4] ;  /* 0x0000b100ff247b82 */ /* 0x000e220000000800 */
[----:B------:R-:W1:Y:S01]  /*1370*/  S2R R26, SR_TID.X ;  /* 0x00000000001a7919 */ /* 0x000e620000002100 */
[----:B------:R-:W-:Y:S01]  /*1380*/  ISETP.GT.AND P2, PT, R7, RZ, PT ;  /* 0x000000ff0700720c */ /* 0x000fe20003f44270 */
[----:B------:R-:W-:Y:S01]  /*1390*/  ULDC UR5, c[0x0][0x3c4] ;  /* 0x0000f10000057ab9 */ /* 0x000fe20000000800 */
[----:B------:R-:W-:Y:S01]  /*13a0*/  ULDC.64 UR8, c[0x0][0x208] ;  /* 0x0000820000087ab9 */ /* 0x000fe20000000a00 */
[----:B------:R-:W-:Y:S01]  /*13b0*/  BSSY B0, `(.L_x_302) ;  /* 0x0000043000007945 */ /* 0x000fe20003800000 */
[----:B------:R-:W-:Y:S02]  /*13c0*/  IMAD.MOV.U32 R25, RZ, RZ, -0x800000 ;  /* 0xff800000ff197424 */ /* 0x000fe400078e00ff */
[----:B------:R-:W2:Y:S01]  /*13d0*/  LDC R33, c[0x0][0x270] ;  /* 0x00009c00ff217b82 */ /* 0x000ea20000000800 */
[----:B0-----:R-:W-:-:S04]  /*13e0*/  IABS R0, R36 ;  /* 0x0000002400007213 */ /* 0x001fc80000000000 */
[----:B------:R-:W0:Y:S01]  /*13f0*/  I2F.RP R20, R0 ;  /* 0x0000000000147306 */ /* 0x000e220000209400 */
[----:B--2---:R-:W-:Y:S02]  /*1400*/  IABS R22, R33 ;  /* 0x0000002100167213 */ /* 0x004fe40000000000 */
[----:B-1----:R-:W-:-:S05]  /*1410*/  SHF.R.S32.HI R31, RZ, 0x1f, R26 ;  /* 0x0000001fff1f7819 */ /* 0x002fca000001141a */
        /* <DEDUP_REMOVED lines=8> */
[----:B------:R-:W-:Y:S01]  /*14a0*/  IMAD.HI.U32 R9, R21, R9, R20 ;  /* 0x0000000915097227 */ /* 0x000fe200078e0014 */
[----:B------:R-:W-:-:S02]  /*14b0*/  LEA.HI R20, R31, R26, RZ, 0x4 ;  /* 0x0000001a1f147211 */ /* 0x000fc400078f20ff */
[----:B------:R-:W-:Y:S02]  /*14c0*/  ISETP.GE.AND P1, PT, R4, RZ, PT ;  /* 0x000000ff0400720c */ /* 0x000fe40003f26270 */
[----:B------:R-:W-:Y:S01]  /*14d0*/  SHF.R.S32.HI R27, RZ, 0x4, R20 ;  /* 0x00000004ff1b7819 */ /* 0x000fe20000011414 */
[----:B------:R-:W-:Y:S01]  /*14e0*/  IMAD.HI.U32 R9, R9, R5, RZ ;  /* 0x0000000509097227 */ /* 0x000fe200078e00ff */
[----:B------:R-:W-:-:S03]  /*14f0*/  LOP3.LUT R20, R20, 0xfffffff0, RZ, 0xc0, !PT ;  /* 0xfffffff014147812 */ /* 0x000fc600078ec0ff */
[----:B------:R-:W-:Y:S02]  /*1500*/  IMAD.MOV R13, RZ, RZ, -R9 ;  /* 0x000000ffff0d7224 */ /* 0x000fe400078e0a09 */
[----:B------:R-:W-:Y:S02]  /*1510*/  IMAD.IADD R20, R26, 0x1, -R20 ;  /* 0x000000011a147824 */ /* 0x000fe400078e0a14 */
[----:B------:R-:W-:-:S05]  /*1520*/  IMAD R5, R0, R13, R5 ;  /* 0x0000000d00057224 */ /* 0x000fca00078e0205 */
[----:B------:R-:W-:-:S13]  /*1530*/  ISETP.GT.U32.AND P0, PT, R0, R5, PT ;  /* 0x000000050000720c */ /* 0x000fda0003f04070 */
[----:B------:R-:W-:Y:S02]  /*1540*/  @!P0 IMAD.IADD R5, R5, 0x1, -R0 ;  /* 0x0000000105058824 */ /* 0x000fe400078e0a00 */
[----:B------:R-:W-:Y:S01]  /*1550*/  @!P0 VIADD R9, R9, 0x1 ;  /* 0x0000000109098836 */ /* 0x000fe20000000000 */
[----:B------:R-:W-:Y:S02]  /*1560*/  ISETP.NE.AND P0, PT, R36, RZ, PT ;  /* 0x000000ff2400720c */ /* 0x000fe40003f05270 */
[----:B------:R-:W-:Y:S02]  /*1570*/  ISETP.GE.U32.AND P3, PT, R5, R0, PT ;  /* 0x000000000500720c */ /* 0x000fe40003f66070 */
[----:B------:R-:W-:Y:S02]  /*1580*/  SHF.R.S32.HI R5, RZ, 0x1f, R7 ;  /* 0x0000001fff057819 */ /* 0x000fe40000011407 */
[----:B------:R-:W-:-:S03]  /*1590*/  LEA.HI.SX32 R0, R7, 0x1, 0x1 ;  /* 0x0000000107007811 */ /* 0x000fc600078f0aff */
[----:B------:R-:W-:-:S06]  /*15a0*/  @!P2 IMAD.MOV R0, RZ, RZ, R5 ;  /* 0x000000ffff00a224 */ /* 0x000fcc00078e0205 */
[----:B------:R-:W-:Y:S01]  /*15b0*/  @P3 VIADD R9, R9, 0x1 ;  /* 0x0000000109093836 */ /* 0x000fe20000000000 */
[----:B------:R-:W-:-:S03]  /*15c0*/  ISETP.GT.AND P3, PT, R26, 0x1f, PT ;  /* 0x0000001f1a00780c */ /* 0x000fc60003f64270 */
[----:B------:R-:W-:-:S04]  /*15d0*/  IMAD.MOV.U32 R4, RZ, RZ, R9 ;  /* 0x000000ffff047224 */ /* 0x000fc800078e0009 */
[----:B------:R-:W-:Y:S01]  /*15e0*/  @!P1 IMAD.MOV R4, RZ, RZ, -R4 ;  /* 0x000000ffff049224 */ /* 0x000fe200078e0a04 */
[----:B------:R-:W-:Y:S02]  /*15f0*/  @!P0 LOP3.LUT R4, RZ, R36, RZ, 0x33, !PT ;  /* 0x00000024ff048212 */ /* 0x000fe400078e33ff */
[----:B------:R-:W-:-:S03]  /*1600*/  ISETP.GE.AND P0, PT, R27, UR5, PT ;  /* 0x000000051b007c0c */ /* 0x000fc6000bf06270 */
[----:B------:R-:W0:Y:S01]  /*1610*/  @!P3 S2R R23, SR_CgaCtaId ;  /* 0x000000000017b919 */ /* 0x000e220000008800 */
[----:B------:R-:W-:Y:S01]  /*1620*/  IMAD R4, R0, R4, RZ ;  /* 0x0000000400047224 */ /* 0x000fe200078e02ff */
[----:B------:R-:W-:-:S04]  /*1630*/  @!P3 MOV R0, 0x400 ;  /* 0x000004000000b802 */ /* 0x000fc80000000f00 */
[----:B------:R-:W-:-:S04]  /*1640*/  IABS R24, R4 ;  /* 0x0000000400187213 */ /* 0x000fc80000000000 */
[----:B------:R-:W1:Y:S01]  /*1650*/  I2F.RP R5, R24 ;  /* 0x0000001800057306 */ /* 0x000e620000209400 */
[----:B------:R-:W-:-:S07]  /*1660*/  VIADD R21, R24, UR4 ;  /* 0x0000000418157c36 */ /* 0x000fce0008000000 */
[----:B-1----:R-:W1:Y:S01]  /*1670*/  MUFU.RCP R5, R5 ;  /* 0x0000000500057308 */ /* 0x002e620000001000 */
[----:B0-----:R-:W-:-:S07]  /*1680*/  @!P3 LEA R23, R23, R0, 0x18 ;  /* 0x000000001717b211 */ /* 0x001fce00078ec0ff */
[----:B------:R0:W2:Y:S01]  /*1690*/  I2F.U32.RP R0, R22 ;  /* 0x0000001600007306 */ /* 0x0000a20000209000 */
[----:B------:R-:W-:-:S04]  /*16a0*/  @!P3 IMAD R23, R27, 0x44, R23 ;  /* 0x000000441b17b824 */ /* 0x000fc800078e0217 */
[----:B------:R-:W-:Y:S01]  /*16b0*/  @!P3 IMAD R23, R20, 0x4, R23 ;  /* 0x000000041417b824 */ /* 0x000fe200078e0217 */
[----:B-1----:R-:W-:Y:S06]  /*16c0*/  @P0 BRA `(.L_x_303) ;  /* 0x0000000000440947 */ /* 0x002fec0003800000 */
        /* <DEDUP_REMOVED lines=17> */
.L_x_303:
[----:B------:R-:W-:Y:S05]  /*17e0*/  BSYNC B0 ;  /* 0x0000000000007941 */ /* 0x000fea0003800000 */
.L_x_302:
[----:B-----5:R3:W-:Y:S01]  /*17f0*/  @!P3 STS [R23], R25 ;  /* 0x000000191700b388 */ /* 0x0207e20000000800 */
[----:B------:R-:W-:Y:S01]  /*1800*/  BSSY B0, `(.L_x_304) ;  /* 0x000000f000007945 */ /* 0x000fe20003800000 */
[----:B------:R-:W-:Y:S01]  /*1810*/  MOV R30, 0xff800000 ;  /* 0xff800000001e7802 */ /* 0x000fe20000000f00 */
[----:B------:R-:W-:Y:S06]  /*1820*/  BAR.SYNC.DEFER_BLOCKING 0x0 ;  /* 0x0000000000007b1d */ /* 0x000fec0000010000 */
[----:B------:R-:W-:Y:S05]  /*1830*/  @P3 BRA `(.L_x_305) ;  /* 0x00000000002c3947 */ /* 0x000fea0003800000 */
[----:B------:R-:W4:Y:S01]  /*1840*/  S2R R9, SR_CgaCtaId ;  /* 0x0000000000097919 */ /* 0x000f220000008800 */
[----:B---3--:R-:W-:Y:S02]  /*1850*/  LEA.HI R23, R26, R26, RZ, 0x1 ;  /* 0x0000001a1a177211 */ /* 0x008fe400078f08ff */
[----:B------:R-:W-:Y:S02]  /*1860*/  MOV R13, 0x400 ;  /* 0x00000400000d7802 */ /* 0x000fe40000000f00 */
[C---:B------:R-:W-:Y:S01]  /*1870*/  LOP3.LUT R20, R23.reuse, 0xfffffffe, RZ, 0xc0, !PT ;  /* 0xfffffffe17147812 */ /* 0x040fe200078ec0ff */
[----:B------:R-:W-:-:S04]  /*1880*/  IMAD.SHL.U32 R23, R23, 0x2, RZ ;  /* 0x0000000217177824 */ /* 0x000fc800078e00ff */
[----:B------:R-:W-:Y:S01]  /*1890*/  IMAD.IADD R20, R26, 0x1, -R20 ;  /* 0x000000011a147824 */ /* 0x000fe200078e0a14 */
[----:B------:R-:W-:Y:S02]  /*18a0*/  LOP3.LUT R23, R23, 0xfffffffc, RZ, 0xc0, !PT ;  /* 0xfffffffc17177812 */ /* 0x000fe400078ec0ff */
[----:B----4-:R-:W-:-:S05]  /*18b0*/  LEA R9, R9, R13, 0x18 ;  /* 0x0000000d09097211 */ /* 0x010fca00078ec0ff */
[----:B------:R-:W-:-:S04]  /*18c0*/  IMAD R9, R20, 0x44, R9 ;  /* 0x0000004414097824 */ /* 0x000fc800078e0209 */
[----:B------:R-:W-:-:S05]  /*18d0*/  IMAD.IADD R9, R9, 0x1, R23 ;  /* 0x0000000109097824 */ /* 0x000fca00078e0217 */
[----:B------:R4:W3:Y:S02]  /*18e0*/  LDS R30, [R9] ;  /* 0x00000000091e7984 */ /* 0x0008e40000000800 */
.L_x_305:
[----:B------:R-:W-:Y:S05]  /*18f0*/  BSYNC B0 ;  /* 0x0000000000007941 */ /* 0x000fea0003800000 */
.L_x_304:
[----:B--2---:R-:W2:Y:S01]  /*1900*/  MUFU.RCP R0, R0 ;  /* 0x0000000000007308 */ /* 0x004ea20000001000 */
[----:B---34-:R-:W3:Y:S01]  /*1910*/  SHFL.BFLY PT, R9, R30, 0x1, 0x1f ;  /* 0x0c201f001e097f89 */ /* 0x018ee200000e0000 */
[----:B------:R-:W-:Y:S01]  /*1920*/  VIADD R5, R5, 0xffffffe ;  /* 0x0ffffffe05057836 */ /* 0x000fe20000000000 */
[----:B------:R-:W-:Y:S01]  /*1930*/  IABS R20, R4 ;  /* 0x0000000400147213 */ /* 0x000fe20000000000 */
[----:B-1----:R-:W-:Y:S01]  /*1940*/  IMAD.MOV.U32 R38, RZ, RZ, RZ ;  /* 0x000000ffff267224 */ /* 0x002fe200078e00ff */
[----:B------:R-:W-:Y:S01]  /*1950*/  IABS R23, R21 ;  /* 0x0000001500177213 */ /* 0x000fe20000000000 */
[----:B------:R-:W-:Y:S01]  /*1960*/  IMAD.MOV.U32 R28, RZ, RZ, RZ ;  /* 0x000000ffff1c7224 */ /* 0x000fe200078e00ff */
[----:B------:R-:W-:Y:S01]  /*1970*/  BSSY B1, `(.L_x_306) ;  /* 0x0000220000017945 */ /* 0x000fe20003800000 */
[----:B------:R-:W1:Y:S01]  /*1980*/  F2I.FTZ.U32.TRUNC.NTZ R39, R5 ;  /* 0x0000000500277305 */ /* 0x000e62000021f000 */
[----:B------:R-:W-:Y:S02]  /*1990*/  IMAD.MOV R20, RZ, RZ, -R20 ;  /* 0x000000ffff147224 */ /* 0x000fe400078e0a14 */
[----:B--2---:R-:W-:-:S05]  /*19a0*/  VIADD R0, R0, 0xffffffe ;  /* 0x0ffffffe00007836 */ /* 0x004fca0000000000 */
[----:B------:R2:W4:Y:S01]  /*19b0*/  F2I.FTZ.U32.TRUNC.NTZ R29, R0 ;  /* 0x00000000001d7305 */ /* 0x000522000021f000 */
[--C-:B-1----:R-:W-:Y:S01]  /*19c0*/  IMAD.MOV R27, RZ, RZ, -R39.reuse ;  /* 0x000000ffff1b7224 */ /* 0x102fe200078e0a27 */
[----:B------:R-:W-:Y:S02]  /*19d0*/  IABS R5, R8 ;  /* 0x0000000800057213 */ /* 0x000fe40000000000 */
[----:B---3--:R-:W-:Y:S01]  /*19e0*/  FMNMX.FTZ R9, R9, R30, !PT ;  /* 0x0000001e09097209 */ /* 0x008fe20007810000 */
[----:B------:R-:W-:Y:S01]  /*19f0*/  IMAD R27, R27, R24, RZ ;  /* 0x000000181b1b7224 */ /* 0x000fe200078e02ff */
[----:B------:R-:W-:Y:S02]  /*1a00*/  LOP3.LUT R8, R8, R33, RZ, 0x3c, !PT ;  /* 0x0000002108087212 */ /* 0x000fe400078e3cff */
[----:B------:R-:W-:Y:S01]  /*1a10*/  FSETP.NEU.FTZ.AND P0, PT, R9, -INF , PT ;  /* 0xff8000000900780b */ /* 0x000fe20003f1d000 */
[----:B------:R-:W-:-:S03]  /*1a20*/  IMAD.HI.U32 R27, R39, R27, R38 ;  /* 0x0000001b271b7227 */ /* 0x000fc600078e0026 */
[----:B--2---:R-:W-:Y:S01]  /*1a30*/  FSEL R0, R9, RZ, P0 ;  /* 0x000000ff09007208 */ /* 0x004fe20000000000 */
[----:B----4-:R-:W-:Y:S01]  /*1a40*/  IMAD.MOV R13, RZ, RZ, -R29 ;  /* 0x000000ffff0d7224 */ /* 0x010fe200078e0a1d */
[----:B------:R-:W-:Y:S01]  /*1a50*/  IABS R9, R33 ;  /* 0x0000002100097213 */ /* 0x000fe20000000000 */
[----:B------:R-:W-:-:S04]  /*1a60*/  IMAD.HI.U32 R27, R27, R23, RZ ;  /* 0x000000171b1b7227 */ /* 0x000fc800078e00ff */
[----:B------:R-:W-:Y:S01]  /*1a70*/  FADD.FTZ R25, -R0, R30 ;  /* 0x0000001e00197221 */ /* 0x000fe20000010100 */
[----:B------:R-:W-:-:S03]  /*1a80*/  IMAD R13, R13, R22, RZ ;  /* 0x000000160d0d7224 */ /* 0x000fc600078e02ff */
[----:B------:R-:W-:Y:S01]  /*1a90*/  FMUL.FTZ R25, R25, 1.4426950216293334961 ;  /* 0x3fb8aa3b19197820 */ /* 0x000fe20000410000 */
[----:B------:R-:W-:Y:S02]  /*1aa0*/  IMAD.MOV R9, RZ, RZ, -R9 ;  /* 0x000000ffff097224 */ /* 0x000fe400078e0a09 */
[----:B------:R-:W-:-:S03]  /*1ab0*/  IMAD.HI.U32 R13, R29, R13, R28 ;  /* 0x0000000d1d0d7227 */ /* 0x000fc600078e001c */
[----:B------:R-:W1:Y:S01]  /*1ac0*/  MUFU.EX2 R25, R25 ;  /* 0x0000001900197308 */ /* 0x000e620000000800 */
[----:B------:R-:W-:Y:S02]  /*1ad0*/  IMAD R29, R27, R20, R23 ;  /* 0x000000141b1d7224 */ /* 0x000fe400078e0217 */
[----:B------:R-:W-:-:S03]  /*1ae0*/  IMAD.HI.U32 R28, R13, R5, RZ ;  /* 0x000000050d1c7227 */ /* 0x000fc600078e00ff */
[----:B------:R-:W-:Y:S01]  /*1af0*/  ISETP.GT.U32.AND P4, PT, R24, R29, PT ;  /* 0x0000001d1800720c */ /* 0x000fe20003f84070 */
[----:B------:R-:W-:Y:S02]  /*1b00*/  IMAD R5, R28, R9, R5 ;  /* 0x000000091c057224 */ /* 0x000fe400078e0205 */
[----:B------:R-:W-:-:S03]  /*1b10*/  IMAD.HI.U32 R13, R13, R23, RZ ;  /* 0x000000170d0d7227 */ /* 0x000fc600078e00ff */
[C---:B------:R-:W-:Y:S01]  /*1b20*/  ISETP.GT.U32.AND P1, PT, R22.reuse, R5, PT ;  /* 0x000000051600720c */ /* 0x040fe20003f24070 */
[----:B------:R-:W-:Y:S01]  /*1b30*/  IMAD R9, R13, R9, R23 ;  /* 0x000000090d097224 */ /* 0x000fe200078e0217 */
[C---:B------:R-:W-:Y:S02]  /*1b40*/  LOP3.LUT R23, R21.reuse, R24, RZ, 0x3c, !PT ;  /* 0x0000001815177212 */ /* 0x040fe400078e3cff */
[----:B------:R-:W-:Y:S01]  /*1b50*/  LOP3.LUT R21, R21, R33, RZ, 0x3c, !PT ;  /* 0x0000002115157212 */ /* 0x000fe200078e3cff */
[----:B-1----:R-:W1:Y:S01]  /*1b60*/  SHFL.BFLY PT, R20, R25, 0x1, 0x1f ;  /* 0x0c201f0019147f89 */ /* 0x002e6200000e0000 */
[----:B------:R-:W-:Y:S01]  /*1b70*/  ISETP.GT.U32.AND P0, PT, R22, R9, PT ;  /* 0x000000091600720c */ /* 0x000fe20003f04070 */
[----:B------:R-:W-:Y:S01]  /*1b80*/  @!P4 IMAD.IADD R29, R29, 0x1, -R24 ;  /* 0x000000011d1dc824 */ /* 0x000fe200078e0a18 */
[----:B------:R-:W-:Y:S01]  /*1b90*/  ISETP.GE.AND P2, PT, R23, RZ, PT ;  /* 0x000000ff1700720c */ /* 0x000fe20003f46270 */
[----:B------:R-:W-:Y:S01]  /*1ba0*/  @!P4 VIADD R27, R27, 0x1 ;  /* 0x000000011b1bc836 */ /* 0x000fe20000000000 */
[----:B------:R-:W-:-:S02]  /*1bb0*/  SHF.R.S32.HI R23, RZ, 0x1f, R4 ;  /* 0x0000001fff177819 */ /* 0x000fc40000011404 */
[----:B------:R-:W-:Y:S01]  /*1bc0*/  ISETP.GE.U32.AND P5, PT, R29, R24, PT ;  /* 0x000000181d00720c */ /* 0x000fe20003fa6070 */
[--C-:B------:R-:W-:Y:S02]  /*1bd0*/  @!P1 IMAD.IADD R5, R5, 0x1, -R22.reuse ;  /* 0x0000000105059824 */ /* 0x100fe400078e0a16 */
[----:B------:R-:W-:Y:S01]  /*1be0*/  @!P1 VIADD R28, R28, 0x1 ;  /* 0x000000011c1c9836 */ /* 0x000fe20000000000 */
[----:B------:R-:W-:Y:S01]  /*1bf0*/  ISETP.GE.AND P1, PT, R21, RZ, PT ;  /* 0x000000ff1500720c */ /* 0x000fe20003f26270 */
[----:B------:R-:W-:Y:S01]  /*1c00*/  IMAD.MOV.U32 R29, RZ, RZ, 0x7f800000 ;  /* 0x7f800000ff1d7424 */ /* 0x000fe200078e00ff */
[----:B------:R-:W-:Y:S01]  /*1c10*/  ISETP.GE.U32.AND P4, PT, R5, R22, PT ;  /* 0x000000160500720c */ /* 0x000fe20003f86070 */
[----:B------:R-:W-:Y:S01]  /*1c20*/  @!P0 IMAD.IADD R9, R9, 0x1, -R22 ;  /* 0x0000000109098824 */ /* 0x000fe200078e0a16 */
[----:B------:R-:W-:Y:S01]  /*1c30*/  LEA.HI.SX32 R5, R3, 0x1, 0x1 ;  /* 0x0000000103057811 */ /* 0x000fe200078f0aff */
[----:B------:R-:W-:Y:S01]  /*1c40*/  @!P0 VIADD R13, R13, 0x1 ;  /* 0x000000010d0d8836 */ /* 0x000fe20000000000 */
[----:B------:R-:W-:-:S02]  /*1c50*/  ISETP.GE.AND P0, PT, R8, RZ, PT ;  /* 0x000000ff0800720c */ /* 0x000fc40003f06270 */
[----:B------:R-:W-:Y:S02]  /*1c60*/  ISETP.GE.U32.AND P6, PT, R9, R22, PT ;  /* 0x000000160900720c */ /* 0x000fe40003fc6070 */
[----:B------:R-:W-:Y:S01]  /*1c70*/  @P5 IADD3 R27, R27, 0x1, RZ ;  /* 0x000000011b1b5810 */ /* 0x000fe20007ffe0ff */
[----:B------:R-:W2:Y:S01]  /*1c80*/  LDC.U8 R9, c[0x0][0x3d9] ;  /* 0x0000f640ff097b82 */ /* 0x000ea20000000000 */
[----:B------:R-:W-:Y:S01]  /*1c90*/  ISETP.GT.AND P5, PT, R3, RZ, PT ;  /* 0x000000ff0300720c */ /* 0x000fe20003fa4270 */
[----:B-1----:R-:W-:Y:S01]  /*1ca0*/  FADD.FTZ R20, R25, R20 ;  /* 0x0000001419147221 */ /* 0x002fe20000010000 */
[----:B------:R-:W-:Y:S01]  /*1cb0*/  SHF.R.S32.HI R8, RZ, 0x1f, R3 ;  /* 0x0000001fff087819 */ /* 0x000fe20000011403 */
[----:B------:R-:W-:Y:S01]  /*1cc0*/  @P4 VIADD R28, R28, 0x1 ;  /* 0x000000011c1c4836 */ /* 0x000fe20000000000 */
[----:B------:R-:W-:Y:S02]  /*1cd0*/  @!P2 IADD3 R27, -R27, RZ, RZ ;  /* 0x000000ff1b1ba210 */ /* 0x000fe40007ffe1ff */
[----:B------:R-:W-:Y:S01]  /*1ce0*/  FSETP.NE.FTZ.AND P4, PT, R20, RZ, PT ;  /* 0x000000ff1400720b */ /* 0x000fe20003f95000 */
[----:B0-----:R-:W-:Y:S01]  /*1cf0*/  IMAD.MOV.U32 R22, RZ, RZ, R28 ;  /* 0x000000ffff167224 */ /* 0x001fe200078e001c */
[----:B------:R-:W-:Y:S01]  /*1d00*/  ISETP.NE.AND P2, PT, R33, RZ, PT ;  /* 0x000000ff2100720c */ /* 0x000fe20003f45270 */
[----:B------:R-:W-:Y:S01]  /*1d10*/  @P6 VIADD R13, R13, 0x1 ;  /* 0x000000010d0d6836 */ /* 0x000fe20000000000 */
[C---:B------:R-:W-:Y:S01]  /*1d20*/  ISETP.NE.AND P6, PT, R4.reuse, RZ, PT ;  /* 0x000000ff0400720c */ /* 0x040fe20003fc5270 */
[----:B------:R-:W-:Y:S01]  /*1d30*/  @!P0 IMAD.MOV R22, RZ, RZ, -R22 ;  /* 0x000000ffff168224 */ /* 0x000fe200078e0a16 */
[----:B------:R-:W-:Y:S01]  /*1d40*/  ISETP.GT.AND P0, PT, R4, RZ, PT ;  /* 0x000000ff0400720c */ /* 0x000fe20003f04270 */
[----:B------:R-:W-:Y:S01]  /*1d50*/  @!P5 IMAD.MOV R5, RZ, RZ, R8 ;  /* 0x000000ffff05d224 */ /* 0x000fe200078e0208 */
[----:B------:R-:W-:Y:S01]  /*1d60*/  LOP3.LUT R8, RZ, R33, RZ, 0x33, !PT ;  /* 0x00000021ff087212 */ /* 0x000fe200078e33ff */
[----:B------:R-:W-:-:S03]  /*1d70*/  @!P1 IMAD.MOV R13, RZ, RZ, -R13 ;  /* 0x000000ffff0d9224 */ /* 0x000fc600078e0a0d */
[C---:B------:R-:W-:Y:S01]  /*1d80*/  SEL R22, R8.reuse, R22, !P2 ;  /* 0x0000001608167207 */ /* 0x040fe20005000000 */
[----:B------:R-:W0:Y:S01]  /*1d90*/  @P4 MUFU.LG2 R20, R20 ;  /* 0x0000001400144308 */ /* 0x000e220000000c00 */
[----:B------:R-:W-:Y:S02]  /*1da0*/  SEL R8, R8, R13, !P2 ;  /* 0x0000000d08087207 */ /* 0x000fe40005000000 */
[----:B------:R-:W-:Y:S02]  /*1db0*/  LOP3.LUT R13, R26, 0x1, RZ, 0xc0, !PT ;  /* 0x000000011a0d7812 */ /* 0x000fe400078ec0ff */
[----:B------:R-:W-:Y:S02]  /*1dc0*/  @!P6 LOP3.LUT R27, RZ, R24, RZ, 0x33, !PT ;  /* 0x00000018ff1be212 */ /* 0x000fe400078e33ff */
[----:B------:R-:W-:Y:S02]  /*1dd0*/  ISETP.EQ.U32.OR P5, PT, R13, 0x1, P3 ;  /* 0x000000010d00780c */ /* 0x000fe40001fa2470 */
[----:B--2---:R-:W-:-:S02]  /*1de0*/  ISETP.NE.AND P1, PT, R9, RZ, PT ;  /* 0x000000ff0900720c */ /* 0x004fc40003f25270 */
[----:B------:R-:W-:Y:S02]  /*1df0*/  ISETP.LT.U32.AND P2, PT, R10, R27, PT ;  /* 0x0000001b0a00720c */ /* 0x000fe40003f41070 */
[----:B------:R-:W-:Y:S02]  /*1e00*/  SHF.R.S32.HI R21, RZ, 0x1f, R27 ;  /* 0x0000001fff157819 */ /* 0x000fe4000001141b */
[----:B------:R-:W-:Y:S02]  /*1e10*/  SEL R36, R36, 0x1, !P1 ;  /* 0x0000000124247807 */ /* 0x000fe40004800000 */
[----:B------:R-:W-:Y:S01]  /*1e20*/  LEA.HI.SX32 R9, R4, 0x1, 0x1 ;  /* 0x0000000104097811 */ /* 0x000fe200078f0aff */
[----:B------:R-:W-:Y:S01]  /*1e30*/  @!P0 IMAD.MOV R9, RZ, RZ, R23 ;  /* 0x000000ffff098224 */ /* 0x000fe200078e0217 */
        /* <DEDUP_REMOVED lines=47> */
[----:B------:R-:W-:Y:S02]  /*2130*/  IADD3 R20, P0, RZ, -R0, RZ ;  /* 0x80000000ff147210 */ /* 0x000fe40007f1e0ff */
[-C--:B------:R-:W-:Y:S02]  /*2140*/  MOV R43, R23.reuse ;  /* 0x00000017002b7202 */ /* 0x080fe40000000f00 */
[----:B------:R-:W-:Y:S01]  /*2150*/  IADD3.X R6, RZ, ~R23, RZ, P0, !PT ;  /* 0x80000017ff067210 */ /* 0x000fe200007fe4ff */
[----:B------:R-:W-:-:S04]  /*2160*/  IMAD.WIDE.U32 R38, R42, R20, R38 ;  /* 0x000000142a267225 */ /* 0x000fc800078e0026 */
[----:B------:R-:W-:Y:S01]  /*2170*/  IMAD R6, R6, R42, RZ ;  /* 0x0000002a06067224 */ /* 0x000fe200078e02ff */
[----:B------:R-:W-:Y:S02]  /*2180*/  MOV R25, R38 ;  /* 0x0000002600197202 */ /* 0x000fe40000000f00 */
[----:B------:R-:W-:Y:S01]  /*2190*/  MOV R42, R0 ;  /* 0x00000000002a7202 */ /* 0x000fe20000000f00 */
[----:B------:R-:W-:-:S05]  /*21a0*/  IMAD R6, R5, R20, R6 ;  /* 0x0000001405067224 */ /* 0x000fca00078e0206 */
[----:B------:R-:W-:Y:S01]  /*21b0*/  IADD3 R6, R39, R6, RZ ;  /* 0x0000000627067210 */ /* 0x000fe20007ffe0ff */
[----:B------:R-:W-:Y:S05]  /*21c0*/  BRA `(.L_x_311) ;  /* 0x00000000005c7947 */ /* 0x000fea0003800000 */
.L_x_310:
        /* <DEDUP_REMOVED lines=23> */
.L_x_311:
[----:B------:R-:W-:Y:S05]  /*2340*/  BSYNC B0 ;  /* 0x0000000000007941 */ /* 0x000fea0003800000 */
.L_x_309:
        /* <DEDUP_REMOVED lines=10> */
[-C--:B------:R-:W-:Y:S02]  /*23f0*/  IADD3 R20, P0, RZ, -R0.reuse, RZ ;  /* 0x80000000ff147210 */ /* 0x080fe40007f1e0ff */
[----:B------:R-:W-:Y:S01]  /*2400*/  MOV R24, R25 ;  /* 0x0000001900187202 */ /* 0x000fe20000000f00 */
[----:B------:R-:W-:Y:S01]  /*2410*/  IMAD.MOV.U32 R25, RZ, RZ, R6 ;  /* 0x000000ffff197224 */ /* 0x000fe200078e0006 */
        /* <DEDUP_REMOVED lines=9> */
.L_x_313:
        /* <DEDUP_REMOVED lines=22> */
.L_x_314:
[----:B------:R-:W-:Y:S05]  /*2610*/  BSYNC B0 ;  /* 0x0000000000007941 */ /* 0x000fea0003800000 */
.L_x_312:
        /* <DEDUP_REMOVED lines=14> */
[----:B------:R-:W-:Y:S02]  /*2700*/  MOV R40, R0 ;  /* 0x0000000000287202 */ /* 0x000fe40000000f00 */
[-C--:B------:R-:W-:Y:S01]  /*2710*/  IADD3.X R5, RZ, ~R23.reuse, RZ, P0, !PT ;  /* 0x80000017ff057210 */ /* 0x080fe200007fe4ff */
[----:B------:R-:W-:Y:S01]  /*2720*/  IMAD.WIDE.U32 R38, R33, R20, R38 ;  /* 0x0000001421267225 */ /* 0x000fe200078e0026 */
[----:B------:R-:W-:-:S03]  /*2730*/  MOV R41, R23 ;  /* 0x0000001700297202 */ /* 0x000fc60000000f00 */
[----:B------:R-:W-:-:S04]  /*2740*/  IMAD R5, R5, R33, RZ ;  /* 0x0000002105057224 */ /* 0x000fc800078e02ff */
[----:B------:R-:W-:-:S05]  /*2750*/  IMAD R5, R8, R20, R5 ;  /* 0x0000001408057224 */ /* 0x000fca00078e0205 */
[----:B------:R-:W-:Y:S01]  /*2760*/  IADD3 R8, R39, R5, RZ ;  /* 0x0000000527087210 */ /* 0x000fe20007ffe0ff */
[----:B------:R-:W-:Y:S05]  /*2770*/  BRA `(.L_x_317) ;  /* 0x0000000000587947 */ /* 0x000fea0003800000 */
.L_x_316:
        /* <DEDUP_REMOVED lines=22> */
.L_x_317:
[----:B------:R-:W-:Y:S05]  /*28e0*/  BSYNC B0 ;  /* 0x0000000000007941 */ /* 0x000fea0003800000 */
.L_x_315:
[-C--:B------:R-:W-:Y:S01]  /*28f0*/  IMAD R0, R35, R19.reuse, RZ ;  /* 0x0000001323007224 */ /* 0x080fe200078e02ff */
[----:B------:R-:W-:Y:S01]  /*2900*/  SHF.R.S32.HI R22, RZ, 0x1f, R2 ;  /* 0x0000001fff167819 */ /* 0x000fe20000011402 */
[C---:B------:R-:W-:Y:S01]  /*2910*/  IMAD.WIDE.U32 R20, R34.reuse, R19, RZ ;  /* 0x0000001322147225 */ /* 0x040fe200078e00ff */
[----:B------:R-:W-:Y:S01]  /*2920*/  SHF.R.S32.HI R23, RZ, 0x1f, R36 ;  /* 0x0000001fff177819 */ /* 0x000fe20000011424 */
[----:B------:R-:W-:Y:S02]  /*2930*/  BSSY B0, `(.L_x_318) ;  /* 0x0000040000007945 */ /* 0x000fe40003800000 */
[----:B------:R-:W-:Y:S02]  /*2940*/  IMAD R0, R34, R18, R0 ;  /* 0x0000001222007224 */ /* 0x000fe400078e0200 */
[----:B------:R-:W-:-:S03]  /*2950*/  IMAD.WIDE.U32 R34, R20, R17, RZ ;  /* 0x0000001114227225 */ /* 0x000fc600078e00ff */
[----:B------:R-:W-:Y:S01]  /*2960*/  IADD3 R0, R21, R0, RZ ;  /* 0x0000000015007210 */ /* 0x000fe20007ffe0ff */
[-C--:B------:R-:W-:Y:S01]  /*2970*/  IMAD R8, R8, R2.reuse, RZ ;  /* 0x0000000208087224 */ /* 0x080fe200078e02ff */
[----:B------:R-:W-:Y:S01]  /*2980*/  SHF.R.S32.HI R21, RZ, 0x1f, R25 ;  /* 0x0000001fff157819 */ /* 0x000fe20000011419 */
[----:B------:R-:W-:Y:S02]  /*2990*/  IMAD R4, R4, R2, RZ ;  /* 0x0000000204047224 */ /* 0x000fe400078e02ff */
[----:B------:R-:W-:Y:S02]  /*29a0*/  IMAD R5, R0, R17, RZ ;  /* 0x0000001100057224 */ /* 0x000fe400078e02ff */
[----:B------:R-:W-:Y:S02]  /*29b0*/  IMAD R0, R6, R25, RZ ;  /* 0x0000001906007224 */ /* 0x000fe400078e02ff */
[----:B------:R-:W-:Y:S02]  /*29c0*/  IMAD R5, R16, R20, R5 ;  /* 0x0000001410057224 */ /* 0x000fe400078e0205 */
[----:B------:R-:W-:-:S02]  /*29d0*/  IMAD R6, R41, R36, RZ ;  /* 0x0000002429067224 */ /* 0x000fc400078e02ff */
[----:B------:R-:W-:Y:S01]  /*29e0*/  IMAD R8, R22, R38, R8 ;  /* 0x0000002616087224 */ /* 0x000fe200078e0208 */
[----:B------:R-:W-:Y:S01]  /*29f0*/  IADD3 R5, R35, R5, RZ ;  /* 0x0000000523057210 */ /* 0x000fe20007ffe0ff */
[----:B------:R-:W-:Y:S02]  /*2a00*/  IMAD R0, R21, R32, R0 ;  /* 0x0000002015007224 */ /* 0x000fe400078e0200 */
[----:B------:R-:W-:Y:S01]  /*2a10*/  IMAD.WIDE.U32 R36, R40, R36, RZ ;  /* 0x0000002428247225 */ /* 0x000fe200078e00ff */
[----:B------:R-:W-:-:S03]  /*2a20*/  LOP3.LUT R20, R43, R5, RZ, 0xfc, !PT ;  /* 0x000000052b147212 */ /* 0x000fc600078efcff */
[----:B------:R-:W-:Y:S01]  /*2a30*/  IMAD R6, R23, R40, R6 ;  /* 0x0000002817067224 */ /* 0x000fe200078e0206 */
[----:B------:R-:W-:Y:S01]  /*2a40*/  ISETP.NE.U32.AND P0, PT, R20, RZ, PT ;  /* 0x000000ff1400720c */ /* 0x000fe20003f05070 */
[----:B------:R-:W-:-:S03]  /*2a50*/  IMAD.WIDE.U32 R38, R38, R2, RZ ;  /* 0x0000000226267225 */ /* 0x000fc600078e00ff */
[----:B------:R-:W-:Y:S01]  /*2a60*/  IADD3 R6, R37, R6, RZ ;  /* 0x0000000625067210 */ /* 0x000fe20007ffe0ff */
[----:B------:R-:W-:Y:S01]  /*2a70*/  IMAD.WIDE.U32 R32, R32, R25, RZ ;  /* 0x0000001920207225 */ /* 0x000fe200078e00ff */
[----:B------:R-:W-:-:S03]  /*2a80*/  IADD3 R8, R39, R8, RZ ;  /* 0x0000000827087210 */ /* 0x000fc60007ffe0ff */
[----:B------:R-:W-:Y:S01]  /*2a90*/  IMAD R3, R3, R2, RZ ;  /* 0x0000000203037224 */ /* 0x000fe200078e02ff */
[----:B------:R-:W-:-:S03]  /*2aa0*/  IADD3 R2, R33, R0, RZ ;  /* 0x0000000021027210 */ /* 0x000fc60007ffe0ff */
[----:B------:R-:W-:Y:S05]  /*2ab0*/  @!P0 BRA `(.L_x_319) ;  /* 0x0000000000408947 */ /* 0x000fea0003800000 */
[----:B------:R-:W-:Y:S01]  /*2ac0*/  IMAD.MOV.U32 R28, RZ, RZ, R42 ;  /* 0x000000ffff1c7224 */ /* 0x000fe200078e002a */
[----:B------:R-:W-:Y:S01]  /*2ad0*/  MOV R24, R43 ;  /* 0x0000002b00187202 */ /* 0x000fe20000000f00 */
[----:B------:R-:W-:Y:S01]  /*2ae0*/  IMAD.MOV.U32 R23, RZ, RZ, R34 ;  /* 0x000000ffff177224 */ /* 0x000fe200078e0022 */
[----:B------:R-:W-:Y:S02]  /*2af0*/  MOV R22, 0x2b10 ;  /* 0x00002b1000167802 */ /* 0x000fe40000000f00 */
[----:B------:R-:W-:Y:S05]  /*2b00*/  CALL.REL.NOINC `($__internal_6_$__cuda_sm20_div_s64) ;  /* 0x0000001800947944 */ /* 0x000fea0003c00000 */
[----:B------:R-:W-:Y:S02]  /*2b10*/  IADD3 R21, P0, RZ, -R0, RZ ;  /* 0x80000000ff157210 */ /* 0x000fe40007f1e0ff */
[----:B------:R-:W-:Y:S02]  /*2b20*/  MOV R40, R42 ;  /* 0x0000002a00287202 */ /* 0x000fe40000000f00 */
[----:B------:R-:W-:Y:S02]  /*2b30*/  IADD3.X R20, RZ, ~R23, RZ, P0, !PT ;  /* 0x80000017ff147210 */ /* 0x000fe400007fe4ff */
[----:B------:R-:W-:Y:S01]  /*2b40*/  MOV R41, R43 ;  /* 0x0000002b00297202 */ /* 0x000fe20000000f00 */
[----:B------:R-:W-:Y:S01]  /*2b50*/  IMAD.MOV.U32 R43, RZ, RZ, R23 ;  /* 0x000000ffff2b7224 */ /* 0x000fe200078e0017 */
[----:B------:R-:W-:Y:S01]  /*2b60*/  MOV R42, R0 ;  /* 0x00000000002a7202 */ /* 0x000fe20000000f00 */
[-C--:B------:R-:W-:Y:S02]  /*2b70*/  IMAD R20, R20, R34.reuse, RZ ;  /* 0x0000002214147224 */ /* 0x080fe400078e02ff */
[----:B------:R-:W-:-:S04]  /*2b80*/  IMAD.WIDE.U32 R34, R21, R34, R40 ;  /* 0x0000002215227225 */ /* 0x000fc800078e0028 */
[----:B------:R-:W-:-:S04]  /*2b90*/  IMAD R20, R5, R21, R20 ;  /* 0x0000001505147224 */ /* 0x000fc800078e0214 */
[----:B------:R-:W-:Y:S01]  /*2ba0*/  IMAD.IADD R24, R35, 0x1, R20 ;  /* 0x0000000123187824 */ /* 0x000fe200078e0214 */
[----:B------:R-:W-:Y:S05]  /*2bb0*/  BRA `(.L_x_320) ;  /* 0x00000000005c7947 */ /* 0x000fea0003800000 */
.L_x_319:
        /* <DEDUP_REMOVED lines=23> */
.L_x_320:
[----:B------:R-:W-:Y:S05]  /*2d30*/  BSYNC B0 ;  /* 0x0000000000007941 */ /* 0x000fea0003800000 */
.L_x_318:
        /* <DEDUP_REMOVED lines=11> */
[----:B------:R-:W-:Y:S01]  /*2df0*/  IADD3.X R5, RZ, ~R23, RZ, P0, !PT ;  /* 0x80000017ff057210 */ /* 0x000fe200007fe4ff */
[----:B------:R-:W-:-:S04]  /*2e00*/  IMAD.WIDE.U32 R34, R19, R20, R34 ;  /* 0x0000001413227225 */ /* 0x000fc800078e0022 */
[----:B------:R-:W-:Y:S01]  /*2e10*/  IMAD R5, R5, R19, RZ ;  /* 0x0000001305057224 */ /* 0x000fe200078e02ff */
[----:B------:R-:W-:Y:S02]  /*2e20*/  MOV R19, R34 ;  /* 0x0000002200137202 */ /* 0x000fe40000000f00 */
[----:B------:R-:W-:Y:S01]  /*2e30*/  MOV R34, R0 ;  /* 0x0000000000227202 */ /* 0x000fe20000000f00 */
[----:B------:R-:W-:-:S04]  /*2e40*/  IMAD R5, R18, R20, R5 ;  /* 0x0000001412057224 */ /* 0x000fc800078e0205 */
[----:B------:R-:W-:Y:S02]  /*2e50*/  IMAD.IADD R18, R35, 0x1, R5 ;  /* 0x0000000123127824 */ /* 0x000fe400078e0205 */
[----:B------:R-:W-:Y:S01]  /*2e60*/  IMAD.MOV.U32 R35, RZ, RZ, R23 ;  /* 0x000000ffff237224 */ /* 0x000fe200078e0017 */
[----:B------:R-:W-:Y:S05]  /*2e70*/  BRA `(.L_x_323) ;  /* 0x00000000005c7947 */ /* 0x000fea0003800000 */
.L_x_322:
        /* <DEDUP_REMOVED lines=23> */
.L_x_323:
[----:B------:R-:W-:Y:S05]  /*2ff0*/  BSYNC B0 ;  /* 0x0000000000007941 */ /* 0x000fea0003800000 */
.L_x_321:
        /* <DEDUP_REMOVED lines=12> */
[----:B------:R-:W-:Y:S01]  /*30c0*/  IADD3.X R5, RZ, ~R23, RZ, P0, !PT ;  /* 0x80000017ff057210 */ /* 0x000fe200007fe4ff */
[----:B------:R-:W-:-:S04]  /*30d0*/  IMAD.WIDE.U32 R34, R17, R20, R34 ;  /* 0x0000001411227225 */ /* 0x000fc800078e0022 */
[----:B------:R-:W-:Y:S01]  /*30e0*/  IMAD R5, R5, R17, RZ ;  /* 0x0000001105057224 */ /* 0x000fe200078e02ff */
[----:B------:R-:W-:-:S03]  /*30f0*/  MOV R17, R34 ;  /* 0x0000002200117202 */ /* 0x000fc60000000f00 */
[----:B------:R-:W-:-:S05]  /*3100*/  IMAD R5, R16, R20, R5 ;  /* 0x0000001410057224 */ /* 0x000fca00078e0205 */
[----:B------:R-:W-:Y:S01]  /*3110*/  IADD3 R5, R35, R5, RZ ;  /* 0x0000000523057210 */ /* 0x000fe20007ffe0ff */
[----:B------:R-:W-:Y:S05]  /*3120*/  BRA `(.L_x_326) ;  /* 0x00000000005c7947 */ /* 0x000fea0003800000 */
.L_x_325:
        /* <DEDUP_REMOVED lines=23> */
.L_x_326:
[----:B------:R-:W-:Y:S05]  /*32a0*/  BSYNC B0 ;  /* 0x0000000000007941 */ /* 0x000fea0003800000 */
.L_x_324:
[----:B------:R-:W-:Y:S01]  /*32b0*/  SHF.R.S32.HI R20, RZ, 0x1f, R10 ;  /* 0x0000001fff147819 */ /* 0x000fe2000001140a */
[-C--:B------:R-:W-:Y:S01]  /*32c0*/  IMAD R16, R23, R10.reuse, RZ ;  /* 0x0000000a17107224 */ /* 0x080fe200078e02ff */
[----:B------:R-:W-:Y:S01]  /*32d0*/  ULDC UR4, c[0x0][0x2c4] ;  /* 0x0000b10000047ab9 */ /* 0x000fe20000000800 */
[----:B------:R-:W-:Y:S01]  /*32e0*/  IMAD.WIDE.U32 R34, R22, R10, RZ ;  /* 0x0000000a16227225 */ /* 0x000fe200078e00ff */
[----:B------:R-:W-:Y:S03]  /*32f0*/  BSSY B0, `(.L_x_327) ;  /* 0x000003a000007945 */ /* 0x000fe60003800000 */
[----:B------:R-:W-:Y:S01]  /*3300*/  IMAD R10, R20, R22, R16 ;  /* 0x00000016140a7224 */ /* 0x000fe200078e0210 */
[----:B------:R-:W-:Y:S01]  /*3310*/  LOP3.LUT R20, R43, R14, RZ, 0xfc, !PT ;  /* 0x0000000e2b147212 */ /* 0x000fe200078efcff */
[----:B------:R-:W-:Y:S01]  /*3320*/  IMAD R0, R25, UR4, RZ ;  /* 0x0000000419007c24 */ /* 0x000fe2000f8e02ff */
[----:B------:R-:W-:Y:S01]  /*3330*/  SHF.R.S32.HI R16, RZ, 0x1f, R3 ;  /* 0x0000001fff107819 */ /* 0x000fe20000011403 */
[-C--:B------:R-:W-:Y:S01]  /*3340*/  IMAD R21, R5, R3.reuse, RZ ;  /* 0x0000000305157224 */ /* 0x080fe200078e02ff */
[----:B------:R-:W-:Y:S01]  /*3350*/  ISETP.NE.U32.AND P0, PT, R20, RZ, PT ;  /* 0x000000ff1400720c */ /* 0x000fe20003f05070 */
[----:B------:R-:W-:Y:S01]  /*3360*/  IMAD R18, R18, R0, RZ ;  /* 0x0000000012127224 */ /* 0x000fe200078e02ff */
[----:B------:R-:W-:Y:S01]  /*3370*/  SHF.R.S32.HI R5, RZ, 0x1f, R0 ;  /* 0x0000001fff057819 */ /* 0x000fe20000011400 */
[----:B------:R-:W-:Y:S01]  /*3380*/  IMAD.WIDE.U32 R44, R17, R3, RZ ;  /* 0x00000003112c7225 */ /* 0x000fe200078e00ff */
[----:B------:R-:W-:-:S03]  /*3390*/  IADD3 R10, R35, R10, RZ ;  /* 0x0000000a230a7210 */ /* 0x000fc60007ffe0ff */
[----:B------:R-:W-:Y:S02]  /*33a0*/  IMAD R3, R5, R19, R18 ;  /* 0x0000001305037224 */ /* 0x000fe400078e0212 */
[----:B------:R-:W-:Y:S02]  /*33b0*/  IMAD R16, R16, R17, R21 ;  /* 0x0000001110107224 */ /* 0x000fe400078e0215 */
[----:B------:R-:W-:-:S03]  /*33c0*/  IMAD.WIDE.U32 R18, R19, R0, RZ ;  /* 0x0000000013127225 */ /* 0x000fc600078e00ff */
[----:B------:R-:W-:Y:S02]  /*33d0*/  IADD3 R16, R45, R16, RZ ;  /* 0x000000102d107210 */ /* 0x000fe40007ffe0ff */
[----:B------:R-:W-:Y:S01]  /*33e0*/  IADD3 R3, R19, R3, RZ ;  /* 0x0000000313037210 */ /* 0x000fe20007ffe0ff */
[----:B------:R-:W-:Y:S06]  /*33f0*/  @!P0 BRA `(.L_x_328) ;  /* 0x0000000000488947 */ /* 0x000fec0003800000 */
[----:B------:R-:W-:Y:S01]  /*3400*/  IMAD.MOV.U32 R28, RZ, RZ, R42 ;  /* 0x000000ffff1c7224 */ /* 0x000fe200078e002a */
[----:B------:R-:W-:Y:S01]  /*3410*/  MOV R23, R15 ;  /* 0x0000000f00177202 */ /* 0x000fe20000000f00 */
[----:B------:R-:W-:Y:S01]  /*3420*/  IMAD.MOV.U32 R24, RZ, RZ, R43 ;  /* 0x000000ffff187224 */ /* 0x000fe200078e002b */
[----:B------:R-:W-:Y:S02]  /*3430*/  MOV R5, R14 ;  /* 0x0000000e00057202 */ /* 0x000fe40000000f00 */
[----:B------:R-:W-:Y:S02]  /*3440*/  MOV R22, 0x3460 ;  /* 0x0000346000167802 */ /* 0x000fe40000000f00 */
[----:B------:R-:W-:Y:S05]  /*3450*/  CALL.REL.NOINC `($__internal_6_$__cuda_sm20_div_s64) ;  /* 0x0000001000407944 */ /* 0x000fea0003c00000 */
        /* <DEDUP_REMOVED lines=12> */
.L_x_328:
        /* <DEDUP_REMOVED lines=23> */
.L_x_329:
[----:B------:R-:W-:Y:S05]  /*3690*/  BSYNC B0 ;  /* 0x0000000000007941 */ /* 0x000fea0003800000 */
.L_x_327:
        /* <DEDUP_REMOVED lines=28> */
.L_x_331:
        /* <DEDUP_REMOVED lines=23> */
.L_x_332:
[----:B------:R-:W-:Y:S05]  /*39d0*/  BSYNC B0 ;  /* 0x0000000000007941 */ /* 0x000fea0003800000 */
.L_x_330:
        /* <DEDUP_REMOVED lines=21> */
.L_x_308:
[----:B------:R-:W-:Y:S02]  /*3b30*/  ULDC.64 UR4, c[0x0][0x2b0] ;  /* 0x0000ac0000047ab9 */ /* 0x000fe40000000a00 */
[----:B------:R-:W-:-:S04]  /*3b40*/  LEA R2, P0, R38, UR4, 0x2 ;  /* 0x0000000426027c11 */ /* 0x000fc8000f8010ff */
[----:B------:R-:W-:-:S05]  /*3b50*/  LEA.HI.X R3, R38, UR5, R39, 0x2, P0 ;  /* 0x0000000526037c11 */ /* 0x000fca00080f1427 */
[----:B------:R0:W-:Y:S04]  /*3b60*/  STG.E desc[UR8][R2.64], R29 ;  /* 0x0000001d02007986 */ /* 0x0001e8000c101908 */
.L_x_307:
[----:B------:R-:W-:Y:S05]  /*3b70*/  BSYNC B1 ;  /* 0x0000000000017941 */ /* 0x000fea0003800000 */
.L_x_306:
[----:B0-----:R-:W0:Y:S01]  /*3b80*/  LDC R2, c[0x0][0x3c4] ;  /* 0x0000f100ff027b82 */ /* 0x001e220000000800 */
[----:B------:R-:W-:Y:S01]  /*3b90*/  LEA.HI R4, R26, R26, RZ, 0x1 ;  /* 0x0000001a1a047211 */ /* 0x000fe200078f08ff */
[----:B------:R-:W-:Y:S03]  /*3ba0*/  BSSY B0, `(.L_x_333) ;  /* 0x0000010000007945 */ /* 0x000fe60003800000 */
[----:B------:R-:W-:-:S05]  /*3bb0*/  LOP3.LUT R3, R4, 0xfffffffe, RZ, 0xc0, !PT ;  /* 0xfffffffe04037812 */ /* 0x000fca00078ec0ff */
[----:B------:R-:W-:-:S05]  /*3bc0*/  IMAD.IADD R3, R26, 0x1, -R3 ;  /* 0x000000011a037824 */ /* 0x000fca00078e0a03 */
[----:B0-----:R-:W-:-:S13]  /*3bd0*/  ISETP.GE.OR P3, PT, R3, R2, P3 ;  /* 0x000000020300720c */ /* 0x001fda0001f66670 */
[----:B------:R-:W-:Y:S05]  /*3be0*/  @P3 BRA `(.L_x_334) ;  /* 0x00000000002c3947 */ /* 0x000fea0003800000 */
[----:B------:R-:W0:Y:S01]  /*3bf0*/  S2R R0, SR_CgaCtaId ;  /* 0x0000000000007919 */ /* 0x000e220000008800 */
[----:B------:R-:W-:Y:S01]  /*3c00*/  FADD.FTZ R6, -R29, R30 ;  /* 0x0000001e1d067221 */ /* 0x000fe20000010100 */
[----:B------:R-:W-:Y:S02]  /*3c10*/  MOV R5, 0x400 ;  /* 0x0000040000057802 */ /* 0x000fe40000000f00 */
[----:B------:R-:W-:Y:S01]  /*3c20*/  SHF.L.U32 R4, R4, 0x1, RZ ;  /* 0x0000000104047819 */ /* 0x000fe200000006ff */
[----:B------:R-:W-:-:S03]  /*3c30*/  FMUL.FTZ R6, R6, 1.4426950216293334961 ;  /* 0x3fb8aa3b06067820 */ /* 0x000fc60000410000 */
[----:B------:R-:W-:-:S03]  /*3c40*/  LOP3.LUT R4, R4, 0xfffffffc, RZ, 0xc0, !PT ;  /* 0xfffffffc04047812 */ /* 0x000fc600078ec0ff */
[----:B------:R-:W2:Y:S01]  /*3c50*/  MUFU.EX2 R6, R6 ;  /* 0x0000000600067308 */ /* 0x000ea20000000800 */
[----:B0-----:R-:W-:-:S05]  /*3c60*/  LEA R0, R0, R5, 0x18 ;  /* 0x0000000500007211 */ /* 0x001fca00078ec0ff */
[----:B------:R-:W-:-:S05]  /*3c70*/  IMAD R0, R3, 0x44, R0 ;  /* 0x0000004403007824 */ /* 0x000fca00078e0200 */
[----:B------:R-:W-:-:S05]  /*3c80*/  IADD3 R0, R0, R4, RZ ;  /* 0x0000000400007210 */ /* 0x000fca0007ffe0ff */
[----:B--2---:R0:W-:Y:S02]  /*3c90*/  STS [R0], R6 ;  /* 0x0000000600007388 */ /* 0x0041e40000000800 */
.L_x_334:
[----:B------:R-:W-:Y:S05]  /*3ca0*/  BSYNC B0 ;  /* 0x0000000000007941 */ /* 0x000fea0003800000 */
.L_x_333:
[----:B------:R-:W-:Y:S01]  /*3cb0*/  BAR.SYNC.DEFER_BLOCKING 0x0 ;  /* 0x0000000000007b1d */ /* 0x000fe20000010000 */
[----:B------:R-:W-:Y:S01]  /*3cc0*/  ISETP.GE.AND P0, PT, R2, 0x1, PT ;  /* 0x000000010200780c */ /* 0x000fe20003f06270 */
[----:B------:R-:W-:Y:S01]  /*3cd0*/  IMAD.MOV.U32 R4, RZ, RZ, RZ ;  /* 0x000000ffff047224 */ /* 0x000fe200078e00ff */
[----:B------:R-:W-:Y:S02]  /*3ce0*/  LEA.HI R16, R31, R26, RZ, 0x3 ;  /* 0x0000001a1f107211 */ /* 0x000fe400078f18ff */
[----:B------:R-:W-:Y:S01]  /*3cf0*/  CS2R R2, SRZ ;  /* 0x0000000000027805 */ /* 0x000fe2000001ff00 */
[----:B0-----:R-:W-:Y:S01]  /*3d00*/  IMAD.MOV.U32 R0, RZ, RZ, RZ ;  /* 0x000000ffff007224 */ /* 0x001fe200078e00ff */
[----:B------:R-:W-:Y:S02]  /*3d10*/  LOP3.LUT R18, R16, 0x3ffffff8, RZ, 0xc0, !PT ;  /* 0x3ffffff810127812 */ /* 0x000fe400078ec0ff */
[----:B------:R-:W-:-:S03]  /*3d20*/  SHF.R.S32.HI R16, RZ, 0x3, R16 ;  /* 0x00000003ff107819 */ /* 0x000fc60000011410 */
[----:B------:R-:W-:-:S04]  /*3d30*/  IMAD.IADD R18, R26, 0x1, -R18 ;  /* 0x000000011a127824 */ /* 0x000fc800078e0a12 */
[----:B------:R-:W-:Y:S01]  /*3d40*/  IMAD.SHL.U32 R18, R18, 0x4, RZ ;  /* 0x0000000412127824 */ /* 0x000fe200078e00ff */
[----:B------:R-:W-:Y:S06]  /*3d50*/  @!P0 BRA `(.L_x_335) ;  /* 0x0000000000b08947 */ /* 0x000fec0003800000 */
[----:B------:R-:W0:Y:S01]  /*3d60*/  S2UR UR6, SR_CgaCtaId ;  /* 0x00000000000679c3 */ /* 0x000e220000008800 */
[----:B------:R-:W-:Y:S01]  /*3d70*/  ULDC UR10, c[0x0][0x2dc] ;  /* 0x0000b700000a7ab9 */ /* 0x000fe20000000800 */
[----:B------:R-:W-:Y:S01]  /*3d80*/  IMAD R14, R16, 0x20, R18 ;  /* 0x00000020100e7824 */ /* 0x000fe200078e0212 */
[----:B------:R-:W-:Y:S01]  /*3d90*/  UIMAD UR4, UR7, UR10, URZ ;  /* 0x0000000a070472a4 */ /* 0x000fe2000f8e023f */
[C---:B------:R-:W-:Y:S01]  /*3da0*/  VIADD R5, R12.reuse, -UR7 ;  /* 0x800000070c057c36 */ /* 0x040fe20008000000 */
[----:B-1----:R-:W-:Y:S01]  /*3db0*/  CS2R R8, SRZ ;  /* 0x0000000000087805 */ /* 0x002fe2000001ff00 */
        /* <DEDUP_REMOVED lines=17> */
.L_x_338:
        /* <DEDUP_REMOVED lines=12> */
.L_x_337:
[----:B------:R-:W-:Y:S05]  /*3f90*/  BSYNC B0 ;  /* 0x0000000000007941 */ /* 0x000fea0003800000 */
.L_x_336:
        /* <DEDUP_REMOVED lines=8> */
.L_x_335:
        /* <DEDUP_REMOVED lines=10> */
[----:B------:R-:W2:Y:S01]  /*40c0*/  I2F.RP R14, R11 ;  /* 0x0000000b000e7306 */ /* 0x000ea20000209400 */
[----:B------:R-:W-:Y:S02]  /*40d0*/  IABS R10, R7 ;  /* 0x00000007000a7213 */ /* 0x000fe40000000000 */
[----:B------:R-:W-:Y:S02]  /*40e0*/  SHF.R.S32.HI R19, RZ, 0x1f, R18 ;  /* 0x0000001fff137819 */ /* 0x000fe40000011412 */
[----:B------:R-:W-:Y:S01]  /*40f0*/  F2FP.F16.F32.PACK_AB R2, R2, R0 ;  /* 0x000000000202723e */ /* 0x000fe200000000ff */
[----:B------:R-:W-:Y:S01]  /*4100*/  IMAD.MOV R10, RZ, RZ, -R10 ;  /* 0x000000ffff0a7224 */ /* 0x000fe200078e0a0a */
[----:B------:R-:W-:Y:S01]  /*4110*/  F2FP.F16.F32.PACK_AB R3, R4, R3 ;  /* 0x000000030403723e */ /* 0x000fe200000000ff */
[----:B--2---:R-:W2:Y:S02]  /*4120*/  MUFU.RCP R14, R14 ;  /* 0x0000000e000e7308 */ /* 0x004ea40000001000 */
[----:B--2---:R-:W-:-:S06]  /*4130*/  VIADD R14, R14, 0xffffffe ;  /* 0x0ffffffe0e0e7836 */ /* 0x004fcc0000000000 */
[----:B------:R2:W3:Y:S02]  /*4140*/  F2I.FTZ.U32.TRUNC.NTZ R15, R14 ;  /* 0x0000000e000f7305 */ /* 0x0004e4000021f000 */
[----:B--2---:R-:W-:Y:S01]  /*4150*/  HFMA2.MMA R14, -RZ, RZ, 0, 0 ;  /* 0x00000000ff0e7435 */ /* 0x004fe200000001ff */
[----:B---3--:R-:W-:-:S04]  /*4160*/  IMAD.MOV R5, RZ, RZ, -R15 ;  /* 0x000000ffff057224 */ /* 0x008fc800078e0a0f */
[----:B-1----:R-:W-:Y:S01]  /*4170*/  IMAD R8, R5, R11, RZ ;  /* 0x0000000b05087224 */ /* 0x002fe200078e02ff */
[----:B0-----:R-:W-:-:S04]  /*4180*/  IABS R5, R6 ;  /* 0x0000000600057213 */ /* 0x001fc80000000000 */
[----:B------:R-:W-:Y:S01]  /*4190*/  IMAD.HI.U32 R8, R15, R8, R14 ;  /* 0x000000080f087227 */ /* 0x000fe200078e000e */
[----:B------:R-:W0:Y:S05]  /*41a0*/  I2F.RP R9, R5 ;  /* 0x0000000500097306 */ /* 0x000e2a0000209400 */
[----:B------:R-:W-:-:S04]  /*41b0*/  IMAD.HI.U32 R8, R8, R12, RZ ;  /* 0x0000000c08087227 */ /* 0x000fc800078e00ff */
[----:B------:R-:W-:Y:S02]  /*41c0*/  IMAD R10, R8, R10, R12 ;  /* 0x0000000a080a7224 */ /* 0x000fe400078e020c */
[----:B------:R-:W-:-:S03]  /*41d0*/  IMAD.MOV.U32 R12, RZ, RZ, RZ ;  /* 0x000000ffff0c7224 */ /* 0x000fc600078e00ff */
[----:B------:R-:W-:Y:S01]  /*41e0*/  ISETP.GT.U32.AND P1, PT, R11, R10, PT ;  /* 0x0000000a0b00720c */ /* 0x000fe20003f24070 */
[----:B0-----:R-:W0:-:S12]  /*41f0*/  MUFU.RCP R9, R9 ;  /* 0x0000000900097308 */ /* 0x001e180000001000 */
[----:B------:R-:W-:Y:S01]  /*4200*/  @!P1 IMAD.IADD R10, R10, 0x1, -R11 ;  /* 0x000000010a0a9824 */ /* 0x000fe200078e0a0b */
[----:B------:R-:W-:Y:S02]  /*4210*/  @!P1 IADD3 R8, R8, 0x1, RZ ;  /* 0x0000000108089810 */ /* 0x000fe40007ffe0ff */
[----:B------:R-:W-:Y:S02]  /*4220*/  ISETP.NE.AND P1, PT, R7, RZ, PT ;  /* 0x000000ff0700720c */ /* 0x000fe40003f25270 */
[----:B------:R-:W-:Y:S01]  /*4230*/  ISETP.GE.U32.AND P2, PT, R10, R11, PT ;  /* 0x0000000b0a00720c */ /* 0x000fe20003f46070 */
[----:B0-----:R-:W-:Y:S01]  /*4240*/  VIADD R9, R9, 0xffffffe ;  /* 0x0ffffffe09097836 */ /* 0x001fe20000000000 */
[----:B------:R-:W-:-:S03]  /*4250*/  LOP3.LUT R10, R16, R7, RZ, 0x3c, !PT ;  /* 0x00000007100a7212 */ /* 0x000fc600078e3cff */
[----:B------:R-:W0:Y:S01]  /*4260*/  F2I.FTZ.U32.TRUNC.NTZ R13, R9 ;  /* 0x00000009000d7305 */ /* 0x000e22000021f000 */
[----:B------:R-:W-:-:S07]  /*4270*/  ISETP.GE.AND P0, PT, R10, RZ, PT ;  /* 0x000000ff0a00720c */ /* 0x000fce0003f06270 */
[----:B------:R-:W-:-:S06]  /*4280*/  @P2 VIADD R8, R8, 0x1 ;  /* 0x0000000108082836 */ /* 0x000fcc0000000000 */
[----:B------:R-:W-:Y:S01]  /*4290*/  @!P0 IADD3 R8, -R8, RZ, RZ ;  /* 0x000000ff08088210 */ /* 0x000fe20007ffe1ff */
[----:B0-----:R-:W-:Y:S01]  /*42a0*/  IMAD.MOV R9, RZ, RZ, -R13 ;  /* 0x000000ffff097224 */ /* 0x001fe200078e0a0d */
[----:B------:R-:W-:-:S03]  /*42b0*/  @!P1 LOP3.LUT R8, RZ, R7, RZ, 0x33, !PT ;  /* 0x00000007ff089212 */ /* 0x000fc600078e33ff */
[----:B------:R-:W-:Y:S02]  /*42c0*/  IMAD R9, R9, R5, RZ ;  /* 0x0000000509097224 */ /* 0x000fe400078e02ff */
[----:B------:R-:W-:Y:S02]  /*42d0*/  IMAD R10, R8, R7, RZ ;  /* 0x00000007080a7224 */ /* 0x000fe400078e02ff */
[----:B------:R-:W-:-:S03]  /*42e0*/  IMAD.HI.U32 R9, R13, R9, R12 ;  /* 0x000000090d097227 */ /* 0x000fc600078e000c */
[----:B------:R-:W-:Y:S01]  /*42f0*/  IADD3 R11, R16, -R10, RZ ;  /* 0x8000000a100b7210 */ /* 0x000fe20007ffe0ff */
[----:B------:R-:W-:-:S03]  /*4300*/  IMAD.WIDE.U32 R18, R8, UR4, R18 ;  /* 0x0000000408127c25 */ /* 0x000fc6000f8e0012 */
        /* <DEDUP_REMOVED lines=37> */
        .weak           $__internal_6_$__cuda_sm20_div_s64
        .type           $__internal_6_$__cuda_sm20_div_s64,@function
        .size           $__internal_6_$__cuda_sm20_div_s64,(.L_x_5282 - $__internal_6_$__cuda_sm20_div_s64)
$__internal_6_$__cuda_sm20_div_s64:
        /* <DEDUP_REMOVED lines=78> */
[----:B------:R-:W-:Y:S01]  /*4a40*/  IMAD.MOV.U32 R21, RZ, RZ, 0x0 ;  /* 0x00000000ff157424 */ /* 0x000fe200078e00ff */
[----:B------:R-:W-:Y:S01]  /*4a50*/  SEL R23, R23, R20, !P4 ;  /* 0x0000001417177207 */ /* 0x000fe20006000000 */
[----:B------:R-:W-:Y:S01]  /*4a60*/  IMAD.MOV.U32 R20, RZ, RZ, R22 ;  /* 0x000000ffff147224 */ /* 0x000fe200078e0016 */
[----:B------:R-:W-:-:S02]  /*4a70*/  SEL R0, R0, 0xffffffff, P0 ;  /* 0xffffffff00007807 */ /* 0x000fc40000000000 */
[----:B------:R-:W-:Y:S01]  /*4a80*/  SEL R23, R23, 0xffffffff, P0 ;  /* 0xffffffff17177807 */ /* 0x000fe20000000000 */
[----:B------:R-:W-:Y:S06]  /*4a90*/  RET.REL.NODEC R20 `(_ZN5flash32flash_fwd_splitkv_combine_kernelI23Flash_fwd_kernel_traitsILi32ELi64ELi256ELi4ELb0ELb0EN7cutlass6half_tE19Flash_kernel_traitsILi32ELi64ELi256ELi4ES3_EELi16ELi1ELb0EEEvNS_16Flash_fwd_paramsE) ;  /* 0xffffffb414587950 */ /* 0x000fec0003c3ffff */
.L_x_339:
        /* <DEDUP_REMOVED lines=14> */
.L_x_5282:


//--------------------- .text._ZN5flash32flash_fwd_splitkv_combine_kernelI23Flash_fwd_kernel_traitsILi32ELi64ELi256ELi4ELb0ELb0EN7cutlass6half_tE19Flash_kernel_traitsILi32ELi64ELi256ELi4ES3_EELi16ELi7ELb1EEEvNS_16Flash_fwd_paramsE --------------------------
	.section	.text._ZN5flash32flash_fwd_splitkv_combine_kernelI23Flash_fwd_kernel_traitsILi32ELi64ELi256ELi4ELb0ELb0EN7cutlass6half_tE19Flash_kernel_traitsILi32ELi64ELi256ELi4ES3_EELi16ELi7ELb1EEEvNS_16Flash_fwd_paramsE,"ax",@progbits
	.align	128
        .global         _ZN5flash32flash_fwd_splitkv_combine_kernelI23Flash_fwd_kernel_traitsILi32ELi64ELi256ELi4ELb0ELb0EN7cutlass6half_tE19Flash_kernel_traitsILi32ELi64ELi256ELi4ES3_EELi16ELi7ELb1EEEvNS_16Flash_fwd_paramsE
        .type           _ZN5flash32flash_fwd_splitkv_combine_kernelI23Flash_fwd_kernel_traitsILi32ELi64ELi256ELi4ELb0ELb0EN7cutlass6half_tE19Flash_kernel_traitsILi32ELi64ELi256ELi4ES3_EELi16ELi7ELb1EEEvNS_16Flash_fwd_paramsE,@function
        .size           _ZN5flash32flash_fwd_splitkv_combine_kernelI23Flash_fwd_kernel_traitsILi32ELi64ELi256ELi4ELb0ELb0EN7cutlass6half_tE19Flash_kernel_traitsILi32ELi64ELi256ELi4ES3_EELi16ELi7ELb1EEEvNS_16Flash_fwd_paramsE,(.L_x_5283 - _ZN5flash32flash_fwd_splitkv_combine_kernelI23Flash_fwd_kernel_traitsILi32ELi64ELi256ELi4ELb0ELb0EN7cutlass6half_tE19Flash_kernel_traitsILi32ELi64ELi256ELi4ES3_EELi16ELi7ELb1EEEvNS_16Flash_fwd_paramsE)
        .other          _ZN5flash32flash_fwd_splitkv_combine_kernelI23Flash_fwd_kernel_traitsILi32ELi64ELi256ELi4ELb0ELb0EN7cutlass6half_tE19Flash_kernel_traitsILi32ELi64ELi256ELi4ES3_EELi16ELi7ELb1EEEvNS_16Flash_fwd_paramsE,@"STO_CUDA_ENTRY STV_DEFAULT"
_ZN5flash32flash_fwd_splitkv_combine_kernelI23Flash_fwd_kernel_traitsILi32ELi64ELi256ELi4ELb0ELb0EN7cutlass6half_tE19Flash_kernel_traitsILi32ELi64ELi256ELi4ES3_EELi16ELi7ELb1EEEvNS_16Flash_fwd_paramsE:
.text._ZN5flash32flash_fwd_splitkv_combine_kernelI23Flash_fwd_kernel_traitsILi32ELi64ELi256ELi4ELb0ELb0EN7cutlass6half_tE19Flash_kernel_traitsILi32ELi64ELi256ELi4ES3_EELi16ELi7ELb1EEEvNS_16Flash_fwd_paramsE:
        /* <DEDUP_REMOVED lines=23> */
[----:B------:R-:W-:Y:S05]  /*0170*/  CALL.REL.NOINC `($__internal_7_$__cuda_sm20_div_s64) ;  /* 0x00000060005c7944 */ /* 0x000fea0003c00000 */
[----:B------:R-:W-:Y:S02]  /*0180*/  MOV R8, R0 ;  /* 0x0000000000087202 */ /* 0x000fe40000000f00 */
[----:B------:R-:W-:Y:S01]  /*0190*/  MOV R9, R25 ;  /* 0x0000001900097202 */ /* 0x000fe20000000f00 */
[----:B------:R-:W-:Y:S06]  /*01a0*/  BRA `(.L_x_341) ;  /* 0x00000000004c7947 */ /* 0x000fec0003800000 */
.L_x_340:
        /* <DEDUP_REMOVED lines=19> */
.L_x_341:
        /* <DEDUP_REMOVED lines=17> */
[----:B------:R-:W-:Y:S05]  /*03f0*/  BRA `(.L_x_344) ;  /* 0x0000000000507947 */ /* 0x000fea0003800000 */
.L_x_343:
        /* <DEDUP_REMOVED lines=20> */
.L_x_344:
[----:B------:R-:W-:Y:S05]  /*0540*/  BSYNC B0 ;  /* 0x0000000000007941 */ /* 0x000fea0003800000 */
.L_x_342:
        /* <DEDUP_REMOVED lines=57> */
.L_x_346:
        /* <DEDUP_REMOVED lines=19> */
.L_x_347:
[----:B------:R-:W-:Y:S05]  /*0a10*/  BSYNC B0 ;  /* 0x0000000000007941 */ /* 0x000fea0003800000 */
.L_x_345:
        /* <DEDUP_REMOVED lines=105> */
.L_x_349:
        /* <DEDUP_REMOVED lines=20> */
.L_x_350:
[----:B------:R-:W-:Y:S05]  /*11f0*/  BSYNC B0 ;  /* 0x0000000000007941 */ /* 0x000fea0003800000 */
.L_x_348:
        /* <DEDUP_REMOVED lines=309> */
.L_x_352:
        /* <DEDUP_REMOVED lines=19> */
.L_x_353:
[----:B------:R-:W-:Y:S05]  /*2680*/  BSYNC B0 ;  /* 0x0000000000007941 */ /* 0x000fea0003800000 */
.L_x_351:
        /* <DEDUP_REMOVED lines=257> */
.L_x_358:
        /* <DEDUP_REMOVED lines=22> */
.L_x_359:
[----:B------:R-:W-:Y:S05]  /*3800*/  BSYNC B0 ;  /* 0x0000000000007941 */ /* 0x000fea0003800000 */
.L_x_357:
        /* <DEDUP_REMOVED lines=8> */
[----:B------:R-:W-:Y:S05]  /*3890*/  CALL.REL.NOINC `($__internal_7_$__cuda_sm20_div_s64) ;  /* 0x0000002800947944 */ /* 0x000fea0003c00000 */
        /* <DEDUP_REMOVED lines=11> */
.L_x_361:
        /* <DEDUP_REMOVED lines=22> */
.L_x_362:
[----:B------:R-:W-:Y:S05]  /*3ab0*/  BSYNC B0 ;  /* 0x0000000000007941 */ /* 0x000fea0003800000 */
.L_x_360:
        /* <DEDUP_REMOVED lines=11> */
[----:B------:R-:W-:Y:S05]  /*3b70*/  CALL.REL.NOINC `($__internal_7_$__cuda_sm20_div_s64) ;  /* 0x0000002400dc7944 */ /* 0x000fea0003c00000 */
        /* <DEDUP_REMOVED lines=12> */
.L_x_364:
        /* <DEDUP_REMOVED lines=22> */
.L_x_365:
[----:B------:R-:W-:Y:S05]  /*3da0*/  BSYNC B0 ;  /* 0x0000000000007941 */ /* 0x000fea0003800000 */
.L_x_363:
        /* <DEDUP_REMOVED lines=52> */
.L_x_367:
        /* <DEDUP_REMOVED lines=23> */
.L_x_368:
[----:B------:R-:W-:Y:S05]  /*4260*/  BSYNC B0 ;  /* 0x0000000000007941 */ /* 0x000fea0003800000 */
.L_x_366:
        /* <DEDUP_REMOVED lines=20> */
.L_x_370:
        /* <DEDUP_REMOVED lines=22> */
.L_x_371:
[----:B------:R-:W-:Y:S05]  /*4510*/  BSYNC B0 ;  /* 0x0000000000007941 */ /* 0x000fea0003800000 */
.L_x_369:
        /* <DEDUP_REMOVED lines=22> */
.L_x_373:
        /* <DEDUP_REMOVED lines=23> */
.L_x_374:
[----:B------:R-:W-:Y:S05]  /*47f0*/  BSYNC B0 ;  /* 0x0000000000007941 */ /* 0x000fea0003800000 */
.L_x_372:
        /* <DEDUP_REMOVED lines=39> */
.L_x_376:
        /* <DEDUP_REMOVED lines=23> */
.L_x_377:
[----:B------:R-:W-:Y:S05]  /*4be0*/  BSYNC B0 ;  /* 0x0000000000007941 */ /* 0x000fea0003800000 */
.L_x_375:
        /* <DEDUP_REMOVED lines=31> */
.L_x_379:
        /* <DEDUP_REMOVED lines=23> */
.L_x_380:
[----:B------:R-:W-:Y:S05]  /*4f50*/  BSYNC B0 ;  /* 0x0000000000007941 */ /* 0x000fea0003800000 */
.L_x_378:
        /* <DEDUP_REMOVED lines=21> */
.L_x_356:
[----:B------:R-:W-:Y:S02]  /*50b0*/  ULDC.64 UR4, c[0x0][0x2b0] ;  /* 0x0000ac0000047ab9 */ /* 0x000fe40000000a00 */
[----:B------:R-:W-:-:S04]  /*50c0*/  LEA R2, P0, R52, UR4, 0x2 ;  /* 0x0000000434027c11 */ /* 0x000fc8000f8010ff */
[----:B------:R-:W-:-:S05]  /*50d0*/  LEA.HI.X R3, R52, UR5, R53, 0x2, P0 ;  /* 0x0000000534037c11 */ /* 0x000fca00080f1435 */
[----:B------:R0:W-:Y:S04]  /*50e0*/  STG.E desc[UR8][R2.64], R29 ;  /* 0x0000001d02007986 */ /* 0x0001e8000c101908 */
.L_x_355:
[----:B------:R-:W-:Y:S05]  /*50f0*/  BSYNC B1 ;  /* 0x0000000000017941 */ /* 0x000fea0003800000 */
.L_x_354:
[----:B-1----:R-:W1:Y:S01]  /*5100*/  LDC R5, c[0x0][0x3c4] ;  /* 0x0000f100ff057b82 */ /* 0x002e620000000800 */
[C---:B------:R-:W-:Y:S02]  /*5110*/  IADD3 R0, R47.reuse, 0x8, RZ ;  /* 0x000000082f007810 */ /* 0x040fe40007ffe0ff */
[C---:B------:R-:W-:Y:S02]  /*5120*/  SHF.L.U32 R16, R47.reuse, 0x2, RZ ;  /* 0x000000022f107819 */ /* 0x040fe400000006ff */
[----:B------:R-:W-:Y:S02]  /*5130*/  MOV R4, RZ ;  /* 0x000000ff00047202 */ /* 0x000fe40000000f00 */
[CC--:B-1----:R-:W-:Y:S02]  /*5140*/  ISETP.GE.OR P2, PT, R47.reuse, R5.reuse, P6 ;  /* 0x000000052f00720c */ /* 0x0c2fe40003746670 */
[----:B------:R-:W-:Y:S02]  /*5150*/  ISETP.GE.OR P1, PT, R0, R5, P6 ;  /* 0x000000050000720c */ /* 0x000fe40003726670 */
[----:B------:R-:W-:-:S04]  /*5160*/  IADD3 R0, R47, 0x10, RZ ;  /* 0x000000102f007810 */ /* 0x000fc80007ffe0ff */
[----:B------:R-:W-:Y:S02]  /*5170*/  ISETP.GE.OR P0, PT, R0, R5, P6 ;  /* 0x000000050000720c */ /* 0x000fe40003706670 */
[----:B------:R-:W-:-:S03]  /*5180*/  IADD3 R0, R47, 0x18, RZ ;  /* 0x000000182f007810 */ /* 0x000fc60007ffe0ff */
[C---:B0-----:R-:W-:Y:S01]  /*5190*/  @!P2 FADD.FTZ R2, -R29.reuse, R44 ;  /* 0x0000002c1d02a221 */ /* 0x041fe20000010100 */
        /* <DEDUP_REMOVED lines=18> */
[----:B0-----:R0:W-:Y:S01]  /*52c0*/  @!P2 STS [R46], R2 ;  /* 0x000000022e00a388 */ /* 0x0011e20000000800 */
[----:B------:R-:W-:Y:S01]  /*52d0*/  ISETP.GE.OR P2, PT, R0, R5, P6 ;  /* 0x000000050000720c */ /* 0x000fe20003746670 */
[----:B------:R-:W-:Y:S01]  /*52e0*/  @!P3 FADD.FTZ R41, -R29, R41 ;  /* 0x000000291d29b221 */ /* 0x000fe20000010100 */
[----:B------:R-:W-:-:S03]  /*52f0*/  IADD3 R0, R47, 0x38, RZ ;  /* 0x000000382f007810 */ /* 0x000fc60007ffe0ff */
[----:B------:R-:W-:Y:S01]  /*5300*/  @!P3 FMUL.FTZ R41, R41, 1.4426950216293334961 ;  /* 0x3fb8aa3b2929b820 */ /* 0x000fe20000410000 */
[----:B------:R-:W3:Y:S01]  /*5310*/  @!P5 MUFU.EX2 R43, R43 ;  /* 0x0000002b002bd308 */ /* 0x000ee20000000800 */
        /* <DEDUP_REMOVED lines=11> */
[----:B---3--:R-:W-:Y:S01]  /*53d0*/  @!P5 STS [R46+0x660], R43 ;  /* 0x0006602b2e00d388 */ /* 0x008fe20000000800 */
[-C--:B------:R-:W-:Y:S01]  /*53e0*/  ISETP.GE.OR P5, PT, R0, R5.reuse, P6 ;  /* 0x000000050000720c */ /* 0x080fe200037a6670 */
[----:B------:R-:W-:Y:S01]  /*53f0*/  @!P1 FMUL.FTZ R39, R39, 1.4426950216293334961 ;  /* 0x3fb8aa3b27279820 */ /* 0x000fe20000410000 */
[----:B------:R-:W-:Y:S02]  /*5400*/  IADD3 R0, R47, 0x50, RZ ;  /* 0x000000502f007810 */ /* 0x000fe40007ffe0ff */
[----:B0-----:R-:W-:Y:S01]  /*5410*/  CS2R R2, SRZ ;  /* 0x0000000000027805 */ /* 0x001fe2000001ff00 */
        /* <DEDUP_REMOVED lines=47> */
[----:B------:R-:W-:-:S03]  /*5710*/  ISETP.GE.AND P0, PT, R5, 0x1, PT ;  /* 0x000000010500780c */ /* 0x000fc60003f06270 */
[----:B--2---:R-:W-:Y:S04]  /*5720*/  @!P1 STS [R46+0x1ba0], R33 ;  /* 0x001ba0212e009388 */ /* 0x004fe80000000800 */
[----:B0-----:R0:W-:Y:S02]  /*5730*/  @!P6 STS [R46+0x1fe0], R0 ;  /* 0x001fe0002e00e388 */ /* 0x0011e40000000800 */
[----:B0-----:R-:W-:Y:S01]  /*5740*/  HFMA2.MMA R0, -RZ, RZ, 0, 0 ;  /* 0x00000000ff007435 */ /* 0x001fe200000001ff */
[----:B------:R-:W-:Y:S06]  /*5750*/  BAR.SYNC.DEFER_BLOCKING 0x0 ;  /* 0x0000000000007b1d */ /* 0x000fec0000010000 */
[----:B------:R-:W-:Y:S05]  /*5760*/  @!P0 BRA `(.L_x_381) ;  /* 0x0000000400988947 */ /* 0x000fea0003800000 */
[----:B------:R-:W-:Y:S01]  /*5770*/  ULDC UR10, c[0x0][0x2dc] ;  /* 0x0000b700000a7ab9 */ /* 0x000fe20000000800 */
[----:B------:R-:W0:Y:S01]  /*5780*/  S2UR UR6, SR_CgaCtaId ;  /* 0x00000000000679c3 */ /* 0x000e220000008800 */
[----:B------:R-:W-:Y:S01]  /*5790*/  UIMAD UR4, UR7, UR10, URZ ;  /* 0x0000000a070472a4 */ /* 0x000fe2000f8e023f */
[----:B------:R-:W-:Y:S01]  /*57a0*/  IMAD R21, R7, 0x20, R16 ;  /* 0x0000002007157824 */ /* 0x000fe200078e0210 */
[----:B------:R-:W-:Y:S01]  /*57b0*/  PLOP3.LUT P4, PT, PT, PT, PT, 0x80, 0x0 ;  /* 0x000000000000781c */ /* 0x000fe20003f8f070 */
[C---:B------:R-:W-:Y:S01]  /*57c0*/  IMAD R18, R12.reuse, UR10, RZ ;  /* 0x0000000a0c127c24 */ /* 0x040fe2000f8e02ff */
[----:B------:R-:W-:Y:S01]  /*57d0*/  USHF.R.S32.HI UR11, URZ, 0x1f, UR4 ;  /* 0x0000001f3f0b7899 */ /* 0x000fe20008011404 */
[----:B------:R-:W-:Y:S01]  /*57e0*/  VIADD R14, R12, -UR7 ;  /* 0x800000070c0e7c36 */ /* 0x000fe20008000000 */
[----:B------:R-:W-:Y:S01]  /*57f0*/  IADD3 R0, P0, R21, UR4, RZ ;  /* 0x0000000415007c10 */ /* 0x000fe2000ff1e0ff */
[----:B------:R-:W-:Y:S01]  /*5800*/  ULDC.64 UR4, c[0x0][0x288] ;  /* 0x0000a20000047ab9 */ /* 0x000fe20000000a00 */
[----:B------:R-:W1:Y:S01]  /*5810*/  LDC R13, c[0x0][0x3c4] ;  /* 0x0000f100ff0d7b82 */ /* 0x000e620000000800 */
[----:B------:R-:W-:-:S02]  /*5820*/  CS2R R8, SRZ ;  /* 0x0000000000087805 */ /* 0x000fc4000001ff00 */
[----:B------:R-:W-:Y:S02]  /*5830*/  LEA.HI.X.SX32 R21, R21, UR11, 0x1, P0 ;  /* 0x0000000b15157c11 */ /* 0x000fe400080f0eff */
[----:B------:R-:W-:Y:S02]  /*5840*/  CS2R R10, SRZ ;  /* 0x00000000000a7805 */ /* 0x000fe4000001ff00 */
[----:B------:R-:W-:Y:S01]  /*5850*/  LEA R20, P0, R0, UR4, 0x2 ;  /* 0x0000000400147c11 */ /* 0x000fe2000f8010ff */
[----:B------:R-:W-:Y:S01]  /*5860*/  UMOV UR4, 0x400 ;  /* 0x0000040000047882 */ /* 0x000fe20000000000 */
[----:B------:R-:W-:Y:S02]  /*5870*/  IMAD.WIDE R18, R18, 0x4, RZ ;  /* 0x0000000412127825 */ /* 0x000fe400078e02ff */
[----:B------:R-:W-:Y:S01]  /*5880*/  LEA.HI.X R21, R0, UR5, R21, 0x2, P0 ;  /* 0x0000000500157c11 */ /* 0x000fe200080f1415 */
[----:B------:R-:W-:Y:S01]  /*5890*/  UMOV UR5, URZ ;  /* 0x0000003f00057c82 */ /* 0x000fe20008000000 */
[----:B------:R-:W-:Y:S01]  /*58a0*/  ISETP.GT.AND P0, PT, R5, 0x3, PT ;  /* 0x000000030500780c */ /* 0x000fe20003f04270 */
[----:B------:R-:W-:Y:S01]  /*58b0*/  IMAD.MOV.U32 R0, RZ, RZ, RZ ;  /* 0x000000ffff007224 */ /* 0x000fe200078e00ff */
[----:B0-----:R-:W-:-:S06]  /*58c0*/  ULEA UR4, UR6, UR4, 0x18 ;  /* 0x0000000406047291 */ /* 0x001fcc000f8ec03f */
[----:B------:R-:W-:-:S05]  /*58d0*/  LEA R6, R7, UR4, 0x2 ;  /* 0x0000000407067c11 */ /* 0x000fca000f8e10ff */
[----:B------:R-:W-:Y:S05]  /*58e0*/  @!P0 BRA `(.L_x_382) ;  /* 0x0000000000a48947 */ /* 0x000fea0003800000 */
[----:B------:R-:W-:Y:S01]  /*58f0*/  PLOP3.LUT P4, PT, PT, PT, PT, 0x8, 0x0 ;  /* 0x000000000000781c */ /* 0x000fe20003f8e170 */
[----:B------:R-:W-:Y:S01]  /*5900*/  VIADD R15, R5, 0xfffffffd ;  /* 0xfffffffd050f7836 */ /* 0x000fe20000000000 */
[CC--:B------:R-:W-:Y:S02]  /*5910*/  ISETP.GE.AND P3, PT, R7.reuse, R14.reuse, PT ;  /* 0x0000000e0700720c */ /* 0x0c0fe40003f66270 */
[----:B------:R-:W-:-:S13]  /*5920*/  ISETP.GE.AND P0, PT, R7, R14, PT ;  /* 0x0000000e0700720c */ /* 0x000fda0003f06270 */
.L_x_383:
[----:B------:R0:W2:Y:S01]  /*5930*/  @!P3 LDG.E.128 R8, desc[UR8][R20.64] ;  /* 0x000000081408b981 */ /* 0x0000a2000c1e1d00 */
[----:B------:R-:W-:Y:S01]  /*5940*/  PLOP3.LUT P3, PT, P0, PT, PT, 0x80, 0x0 ;  /* 0x000000000000781c */ /* 0x000fe2000076f070 */
[----:B------:R-:W-:Y:S02]  /*5950*/  UIADD3 UR5, UR5, 0x4, URZ ;  /* 0x0000000405057890 */ /* 0x000fe4000fffe03f */
[----:B------:R-:W2:Y:S04]  /*5960*/  LDS R5, [R6] ;  /* 0x0000000006057984 */ /* 0x000ea80000000800 */
[----:B------:R-:W-:Y:S02]  /*5970*/  ISETP.LE.AND P2, PT, R15, UR5, PT ;  /* 0x000000050f007c0c */ /* 0x000fe4000bf43270 */
[C---:B0-----:R-:W-:Y:S04]  /*5980*/  IADD3 R20, P1, R18.reuse, R20, RZ ;  /* 0x0000001412147210 */ /* 0x041fe80007f3e0ff */
[----:B------:R-:W-:Y:S01]  /*5990*/  IADD3.X R21, R19, R21, RZ, P1, !PT ;  /* 0x0000001513157210 */ /* 0x000fe20000ffe4ff */
[C---:B--2---:R-:W-:Y:S01]  /*59a0*/  FFMA.FTZ R4, R5.reuse, R8, R4 ;  /* 0x0000000805047223 */ /* 0x044fe20000010004 */
[C---:B------:R-:W-:Y:S01]  /*59b0*/  FFMA.FTZ R3, R5.reuse, R9, R3 ;  /* 0x0000000905037223 */ /* 0x040fe20000010003 */
[C---:B------:R-:W-:Y:S01]  /*59c0*/  FFMA.FTZ R2, R5.reuse, R10, R2 ;  /* 0x0000000a05027223 */ /* 0x040fe20000010002 */
[----:B------:R-:W-:Y:S02]  /*59d0*/  FFMA.FTZ R0, R5, R11, R0 ;  /* 0x0000000b05007223 */ /* 0x000fe40000010000 */
[----:B------:R0:W2:Y:S04]  /*59e0*/  @!P3 LDG.E.128 R8, desc[UR8][R20.64] ;  /* 0x000000081408b981 */ /* 0x0000a8000c1e1d00 */
[----:B------:R-:W2:Y:S01]  /*59f0*/  LDS R5, [R6+0x44] ;  /* 0x0000440006057984 */ /* 0x000ea20000000800 */
        /* <DEDUP_REMOVED lines=15> */
[----:B------:R3:W2:Y:S01]  /*5af0*/  LDS R5, [R6+0xcc] ;  /* 0x0000cc0006057984 */ /* 0x0006a20000000800 */
[----:B0-----:R-:W-:Y:S02]  /*5b00*/  IADD3 R20, P1, R18, R20, RZ ;  /* 0x0000001412147210 */ /* 0x001fe40007f3e0ff */
[----:B---3--:R-:W-:Y:S02]  /*5b10*/  IADD3 R6, R6, 0x110, RZ ;  /* 0x0000011006067810 */ /* 0x008fe40007ffe0ff */
[----:B------:R-:W-:Y:S01]  /*5b20*/  IADD3.X R21, R19, R21, RZ, P1, !PT ;  /* 0x0000001513157210 */ /* 0x000fe20000ffe4ff */
[C---:B--2---:R-:W-:Y:S01]  /*5b30*/  FFMA.FTZ R4, R5.reuse, R8, R4 ;  /* 0x0000000805047223 */ /* 0x044fe20000010004 */
[C---:B------:R-:W-:Y:S01]  /*5b40*/  FFMA.FTZ R3, R5.reuse, R9, R3 ;  /* 0x0000000905037223 */ /* 0x040fe20000010003 */
[C---:B------:R-:W-:Y:S01]  /*5b50*/  FFMA.FTZ R2, R5.reuse, R10, R2 ;  /* 0x0000000a05027223 */ /* 0x040fe20000010002 */
[----:B------:R-:W-:Y:S01]  /*5b60*/  FFMA.FTZ R0, R5, R11, R0 ;  /* 0x0000000b05007223 */ /* 0x000fe20000010000 */
[----:B------:R-:W-:Y:S09]  /*5b70*/  @!P2 BRA `(.L_x_383) ;  /* 0xfffffffc006ca947 */ /* 0x000ff2000383ffff */
.L_x_382:
[----:B-1----:R-:W-:-:S04]  /*5b80*/  IADD3 R5, R13, -UR5, RZ ;  /* 0x800000050d057c10 */ /* 0x002fc8000fffe0ff */
[----:B------:R-:W-:-:S13]  /*5b90*/  ISETP.GT.AND P0, PT, R5, 0x1, PT ;  /* 0x000000010500780c */ /* 0x000fda0003f04270 */
[----:B------:R-:W-:Y:S05]  /*5ba0*/  @!P0 BRA `(.L_x_384) ;  /* 0x0000000000588947 */ /* 0x000fea0003800000 */
[----:B------:R-:W-:Y:S01]  /*5bb0*/  ISETP.GE.AND P0, PT, R7, R14, PT ;  /* 0x0000000e0700720c */ /* 0x000fe20003f06270 */
[----:B------:R-:W0:-:S12]  /*5bc0*/  LDS R5, [R6] ;  /* 0x0000000006057984 */ /* 0x000e180000000800 */
[----:B------:R1:W0:Y:S02]  /*5bd0*/  @!P0 LDG.E.128 R8, desc[UR8][R20.64] ;  /* 0x0000000814088981 */ /* 0x000224000c1e1d00 */
[----:B-1----:R-:W-:-:S04]  /*5be0*/  IADD3 R20, P1, R18, R20, RZ ;  /* 0x0000001412147210 */ /* 0x002fc80007f3e0ff */
[----:B------:R-:W-:Y:S01]  /*5bf0*/  IADD3.X R21, R19, R21, RZ, P1, !PT ;  /* 0x0000001513157210 */ /* 0x000fe20000ffe4ff */
[-C--:B0-----:R-:W-:Y:S01]  /*5c00*/  FFMA.FTZ R4, R8, R5.reuse, R4 ;  /* 0x0000000508047223 */ /* 0x081fe20000010004 */
[-C--:B------:R-:W-:Y:S01]  /*5c10*/  FFMA.FTZ R3, R9, R5.reuse, R3 ;  /* 0x0000000509037223 */ /* 0x080fe20000010003 */
[-C--:B------:R-:W-:Y:S01]  /*5c20*/  FFMA.FTZ R2, R10, R5.reuse, R2 ;  /* 0x000000050a027223 */ /* 0x080fe20000010002 */
[----:B------:R-:W-:Y:S02]  /*5c30*/  FFMA.FTZ R0, R11, R5, R0 ;  /* 0x000000050b007223 */ /* 0x000fe40000010000 */
[----:B------:R0:W2:Y:S01]  /*5c40*/  @!P0 LDG.E.128 R8, desc[UR8][R20.64] ;  /* 0x0000000814088981 */ /* 0x0000a2000c1e1d00 */
[----:B------:R-:W-:Y:S01]  /*5c50*/  UIADD3 UR5, UR5, 0x1, URZ ;  /* 0x0000000105057890 */ /* 0x000fe2000fffe03f */
[----:B------:R-:W-:Y:S02]  /*5c60*/  PLOP3.LUT P4, PT, PT, PT, PT, 0x8, 0x0 ;  /* 0x000000000000781c */ /* 0x000fe40003f8e170 */
[----:B------:R1:W2:Y:S01]  /*5c70*/  LDS R5, [R6+0x44] ;  /* 0x0000440006057984 */ /* 0x0002a20000000800 */
[----:B------:R-:W-:Y:S01]  /*5c80*/  UIADD3 UR5, UR5, 0x1, URZ ;  /* 0x0000000105057890 */ /* 0x000fe2000fffe03f */
[----:B0-----:R-:W-:-:S02]  /*5c90*/  IADD3 R20, P0, R18, R20, RZ ;  /* 0x0000001412147210 */ /* 0x001fc40007f1e0ff */
[----:B-1----:R-:W-:Y:S02]  /*5ca0*/  IADD3 R6, R6, 0x44, RZ ;  /* 0x0000004406067810 */ /* 0x002fe40007ffe0ff */
[----:B------:R-:W-:Y:S02]  /*5cb0*/  IADD3.X R21, R19, R21, RZ, P0, !PT ;  /* 0x0000001513157210 */ /* 0x000fe400007fe4ff */
[----:B------:R-:W-:Y:S01]  /*5cc0*/  IADD3 R6, R6, 0x44, RZ ;  /* 0x0000004406067810 */ /* 0x000fe20007ffe0ff */
[-C--:B--2---:R-:W-:Y:S01]  /*5cd0*/  FFMA.FTZ R4, R8, R5.reuse, R4 ;  /* 0x0000000508047223 */ /* 0x084fe20000010004 */
[-C--:B------:R-:W-:Y:S01]  /*5ce0*/  FFMA.FTZ R3, R9, R5.reuse, R3 ;  /* 0x0000000509037223 */ /* 0x080fe20000010003 */
[-C--:B------:R-:W-:Y:S01]  /*5cf0*/  FFMA.FTZ R2, R10, R5.reuse, R2 ;  /* 0x000000050a027223 */ /* 0x080fe20000010002 */
[----:B------:R-:W-:-:S07]  /*5d00*/  FFMA.FTZ R0, R11, R5, R0 ;  /* 0x000000050b007223 */ /* 0x000fce0000010000 */
.L_x_384:
[----:B------:R-:W-:-:S13]  /*5d10*/  ISETP.GT.OR P4, PT, R13, UR5, P4 ;  /* 0x000000050d007c0c */ /* 0x000fda000a784670 */
[----:B------:R-:W-:Y:S05]  /*5d20*/  @!P4 BRA `(.L_x_381) ;  /* 0x000000000028c947 */ /* 0x000fea0003800000 */
[----:B------:R-:W0:Y:S01]  /*5d30*/  LDS R6, [R6] ;  /* 0x0000000006067984 */ /* 0x000e220000000800 */
[----:B------:R-:W-:Y:S01]  /*5d40*/  ISETP.GE.AND P0, PT, R7, R14, PT ;  /* 0x0000000e0700720c */ /* 0x000fe20003f06270 */
[----:B------:R-:W-:-:S12]  /*5d50*/  BSSY B0, `(.L_x_385) ;  /* 0x0000003000007945 */ /* 0x000fd80003800000 */
[----:B------:R-:W-:Y:S05]  /*5d60*/  @P0 BRA `(.L_x_386) ;  /* 0x0000000000040947 */ /* 0x000fea0003800000 */
[----:B------:R1:W5:Y:S02]  /*5d70*/  LDG.E.128 R8, desc[UR8][R20.64] ;  /* 0x0000000814087981 */ /* 0x000364000c1e1d00 */
.L_x_386:
[----:B------:R-:W-:Y:S05]  /*5d80*/  BSYNC B0 ;  /* 0x0000000000007941 */ /* 0x000fea0003800000 */
.L_x_385:
[C---:B0----5:R-:W-:Y:S01]  /*5d90*/  FFMA.FTZ R4, R6.reuse, R8, R4 ;  /* 0x0000000806047223 */ /* 0x061fe20000010004 */
[C---:B------:R-:W-:Y:S01]  /*5da0*/  FFMA.FTZ R3, R6.reuse, R9, R3 ;  /* 0x0000000906037223 */ /* 0x040fe20000010003 */
[C---:B------:R-:W-:Y:S01]  /*5db0*/  FFMA.FTZ R2, R6.reuse, R10, R2 ;  /* 0x0000000a06027223 */ /* 0x040fe20000010002 */
[----:B------:R-:W-:Y:S01]  /*5dc0*/  FFMA.FTZ R0, R6, R11, R0 ;  /* 0x0000000b06007223 */ /* 0x000fe20000010000 */
.L_x_381:
[----:B------:R-:W-:-:S04]  /*5dd0*/  IADD3 R7, R7, UR7, RZ ;  /* 0x0000000707077c10 */ /* 0x000fc8000fffe0ff */
[----:B------:R-:W-:-:S13]  /*5de0*/  ISETP.GE.AND P0, PT, R7, R12, PT ;  /* 0x0000000c0700720c */ /* 0x000fda0003f06270 */
[----:B------:R-:W-:Y:S05]  /*5df0*/  @P0 EXIT ;  /* 0x000000000000094d */ /* 0x000fea0003800000 */
[----:B------:R-:W0:Y:S01]  /*5e00*/  LDC R9, c[0x0][0x2c4] ;  /* 0x0000b100ff097b82 */ /* 0x000e220000000800 */
[----:B------:R-:W-:Y:S01]  /*5e10*/  ULDC UR4, c[0x0][0x270] ;  /* 0x00009c0000047ab9 */ /* 0x000fe20000000800 */
[----:B------:R-:W-:Y:S02]  /*5e20*/  IABS R13, R7 ;  /* 0x00000007000d7213 */ /* 0x000fe40000000000 */
[----:B------:R-:W-:Y:S02]  /*5e30*/  SHF.R.S32.HI R17, RZ, 0x1f, R16 ;  /* 0x0000001fff117819 */ /* 0x000fe40000011410 */
        /* <DEDUP_REMOVED lines=71> */
[----:B------:R-:W-:Y:S02]  /*62b0*/  LEA.HI.X R7, R16, UR5, R5, 0x1, P0 ;  /* 0x0000000510077c11 */ /* 0x000fe400080f0c05 */
[----:B------:R-:W-:-:S05]  /*62c0*/  F2FP.F16.F32.PACK_AB R5, R0, R2 ;  /* 0x000000020005723e */ /* 0x000fca00000000ff */
[----:B------:R-:W-:Y:S01]  /*62d0*/  STG.E.64 desc[UR8][R6.64], R4 ;  /* 0x0000000406007986 */ /* 0x000fe2000c101b08 */
[----:B------:R-:W-:Y:S05]  /*62e0*/  EXIT ;  /* 0x000000000000794d */ /* 0x000fea0003800000 */
        .weak           $__internal_7_$__cuda_sm20_div_s64
        .type           $__internal_7_$__cuda_sm20_div_s64,@function
        .size           $__internal_7_$__cuda_sm20_div_s64,(.L_x_5283 - $__internal_7_$__cuda_sm20_div_s64)
$__internal_7_$__cuda_sm20_div_s64:
        /* <DEDUP_REMOVED lines=83> */
[----:B------:R-:W-:Y:S06]  /*6820*/  RET.REL.NODEC R22 `(_ZN5flash32flash_fwd_splitkv_combine_kernelI23Flash_fwd_kernel_traitsILi32ELi64ELi256ELi4ELb0ELb0EN7cutlass6half_tE19Flash_kernel_traitsILi32ELi64ELi256ELi4ES3_EELi16ELi7ELb1EEEvNS_16Flash_fwd_paramsE) ;  /* 0xffffff9416f47950 */ /* 0x000fec0003c3ffff */
.L_x_387:
        /* <DEDUP_REMOVED lines=13> */
.L_x_5283:


//--------------------- .text._ZN5flash32flash_fwd_splitkv_combine_kernelI23Flash_fwd_kernel_traitsILi32ELi64ELi256ELi4ELb0ELb0EN7cutlass6half_tE19Flash_kernel_traitsILi32ELi64ELi256ELi4ES3_EELi16ELi6ELb1EEEvNS_16Flash_fwd_paramsE --------------------------
	.section	.text._ZN5flash32flash_fwd_splitkv_combine_kernelI23Flash_fwd_kernel_traitsILi32ELi64ELi256ELi4ELb0ELb0EN7cutlass6half_tE19Flash_kernel_traitsILi32ELi64ELi256ELi4ES3_EELi16ELi6ELb1EEEvNS_16Flash_fwd_paramsE,"ax",@progbits
	.align	128
        .global         _ZN5flash32flash_fwd_splitkv_combine_kernelI23Flash_fwd_kernel_traitsILi32ELi64ELi256ELi4ELb0ELb0EN7cutlass6half_tE19Flash_kernel_traitsILi32ELi64ELi256ELi4ES3_EELi16ELi6ELb1EEEvNS_16Flash_fwd_paramsE
        .type           _ZN5flash32flash_fwd_splitkv_combine_kernelI23Flash_fwd_kernel_traitsILi32ELi64ELi256ELi4ELb0ELb0EN7cutlass6half_tE19Flash_kernel_traitsILi32ELi64ELi256ELi4ES3_EELi16ELi6ELb1EEEvNS_16Flash_fwd_paramsE,@function
        .size           _ZN5flash32flash_fwd_splitkv_combine_kernelI23Flash_fwd_kernel_traitsILi32ELi64ELi256ELi4ELb0ELb0EN7cutlass6half_tE19Flash_kernel_traitsILi32ELi64ELi256ELi4ES3_EELi16ELi6ELb1EEEvNS_16Flash_fwd_paramsE,(.L_x_5284 - _ZN5flash32flash_fwd_splitkv_combine_kernelI23Flash_fwd_kernel_traitsILi32ELi64ELi256ELi4ELb0ELb0EN7cutlass6half_tE19Flash_kernel_traitsILi32ELi64ELi256ELi4ES3_EELi16ELi6ELb1EEEvNS_16Flash_fwd_paramsE)
        .other          _ZN5flash32flash_fwd_splitkv_combine_kernelI23Flash_fwd_kernel_traitsILi32ELi64ELi256ELi4ELb0ELb0EN7cutlass6half_tE19Flash_kernel_traitsILi32ELi64ELi256ELi4ES3_EELi16ELi6ELb1EEEvNS_16Flash_fwd_paramsE,@"STO_CUDA_ENTRY STV_DEFAULT"
_ZN5flash32flash_fwd_splitkv_combine_kernelI23Flash_fwd_kernel_traitsILi32ELi64ELi256ELi4ELb0ELb0EN7cutlass6half_tE19Flash_kernel_traitsILi32ELi64ELi256ELi4ES3_EELi16ELi6ELb1EEEvNS_16Flash_fwd_paramsE:
.text._ZN5flash32flash_fwd_splitkv_combine_kernelI23Flash_fwd_kernel_traitsILi32ELi64ELi256ELi4ELb0ELb0EN7cutlass6half_tE19Flash_kernel_traitsILi32ELi64ELi256ELi4ES3_EELi16ELi6ELb1EEEvNS_16Flash_fwd_paramsE:
        /* <DEDUP_REMOVED lines=23> */
[----:B------:R-:W-:Y:S05]  /*0170*/  CALL.REL.NOINC `($__internal_8_$__cuda_sm20_div_s64) ;  /* 0x0000005000bc7944 */ /* 0x000fea0003c00000 */
[----:B------:R-:W-:Y:S02]  /*0180*/  MOV R8, R0 ;  /* 0x0000000000087202 */ /* 0x000fe40000000f00 */
[----:B------:R-:W-:Y:S01]  /*0190*/  MOV R9, R25 ;  /* 0x0000001900097202 */ /* 0x000fe20000000f00 */
[----:B------:R-:W-:Y:S06]  /*01a0*/  BRA `(.L_x_389) ;  /* 0x00000000004c7947 */ /* 0x000fec0003800000 */
.L_x_388:
        /* <DEDUP_REMOVED lines=19> */
.L_x_389:
        /* <DEDUP_REMOVED lines=17> */
[----:B------:R-:W-:Y:S05]  /*03f0*/  BRA `(.L_x_392) ;  /* 0x0000000000507947 */ /* 0x000fea0003800000 */
.L_x_391:
        /* <DEDUP_REMOVED lines=20> */
.L_x_392:
[----:B------:R-:W-:Y:S05]  /*0540*/  BSYNC B0 ;  /* 0x0000000000007941 */ /* 0x000fea0003800000 */
.L_x_390:
        /* <DEDUP_REMOVED lines=57> */
.L_x_394:
        /* <DEDUP_REMOVED lines=19> */
.L_x_395:
[----:B------:R-:W-:Y:S05]  /*0a10*/  BSYNC B0 ;  /* 0x0000000000007941 */ /* 0x000fea0003800000 */
.L_x_393:
        /* <DEDUP_REMOVED lines=105> */
.L_x_397:
        /* <DEDUP_REMOVED lines=20> */
.L_x_398:
[----:B------:R-:W-:Y:S05]  /*11f0*/  BSYNC B0 ;  /* 0x0000000000007941 */ /* 0x000fea0003800000 */
.L_x_396:
        /* <DEDUP_REMOVED lines=181> */
.L_x_400:
        /* <DEDUP_REMOVED lines=19> */
.L_x_401:
[----:B------:R-:W-:Y:S05]  /*1e80*/  BSYNC B0 ;  /* 0x0000000000007941 */ /* 0x000fea0003800000 */
.L_x_399:
        /* <DEDUP_REMOVED lines=201> */
.L_x_406:
        /* <DEDUP_REMOVED lines=22> */
.L_x_407:
[----:B------:R-:W-:Y:S05]  /*2c80*/  BSYNC B0 ;  /* 0x0000000000007941 */ /* 0x000fea0003800000 */
.L_x_405:
        /* <DEDUP_REMOVED lines=8> */
[----:B------:R-:W-:Y:S05]  /*2d10*/  CALL.REL.NOINC `($__internal_8_$__cuda_sm20_div_s64) ;  /* 0x0000002400d47944 */ /* 0x000fea0003c00000 */
        /* <DEDUP_REMOVED lines=11> */
.L_x_409:
        /* <DEDUP_REMOVED lines=22> */
.L_x_410:
[----:B------:R-:W-:Y:S05]  /*2f30*/  BSYNC B0 ;  /* 0x0000000000007941 */ /* 0x000fea0003800000 */
.L_x_408:
        /* <DEDUP_REMOVED lines=11> */
[----:B------:R-:W-:Y:S05]  /*2ff0*/  CALL.REL.NOINC `($__internal_8_$__cuda_sm20_div_s64) ;  /* 0x00000024001c7944 */ /* 0x000fea0003c00000 */
        /* <DEDUP_REMOVED lines=12> */
.L_x_412:
        /* <DEDUP_REMOVED lines=22> */
.L_x_413:
[----:B------:R-:W-:Y:S05]  /*3220*/  BSYNC B0 ;  /* 0x0000000000007941 */ /* 0x000fea0003800000 */
.L_x_411:
        /* <DEDUP_REMOVED lines=52> */
.L_x_415:
        /* <DEDUP_REMOVED lines=23> */
.L_x_416:
[----:B------:R-:W-:Y:S05]  /*36e0*/  BSYNC B0 ;  /* 0x0000000000007941 */ /* 0x000fea0003800000 */
.L_x_414:
        /* <DEDUP_REMOVED lines=20> */
.L_x_418:
        /* <DEDUP_REMOVED lines=22> */
.L_x_419:
[----:B------:R-:W-:Y:S05]  /*3990*/  BSYNC B0 ;  /* 0x0000000000007941 */ /* 0x000fea0003800000 */
.L_x_417:
        /* <DEDUP_REMOVED lines=22> */
.L_x_421:
        /* <DEDUP_REMOVED lines=23> */
.L_x_422:
[----:B------:R-:W-:Y:S05]  /*3c70*/  BSYNC B0 ;  /* 0x0000000000007941 */ /* 0x000fea0003800000 */
.L_x_420:
        /* <DEDUP_REMOVED lines=39> */
.L_x_424:
        /* <DEDUP_REMOVED lines=23> */
.L_x_425:
[----:B------:R-:W-:Y:S05]  /*4060*/  BSYNC B0 ;  /* 0x0000000000007941 */ /* 0x000fea0003800000 */
.L_x_423:
        /* <DEDUP_REMOVED lines=31> */
.L_x_427:
        /* <DEDUP_REMOVED lines=23> */
.L_x_428:
[----:B------:R-:W-:Y:S05]  /*43d0*/  BSYNC B0 ;  /* 0x0000000000007941 */ /* 0x000fea0003800000 */
.L_x_426:
        /* <DEDUP_REMOVED lines=21> */
.L_x_404:
[----:B------:R-:W-:Y:S02]  /*4530*/  ULDC.64 UR4, c[0x0][0x2b0] ;  /* 0x0000ac0000047ab9 */ /* 0x000fe40000000a00 */
[----:B------:R-:W-:-:S04]  /*4540*/  LEA R2, P0, R44, UR4, 0x2 ;  /* 0x000000042c027c11 */ /* 0x000fc8000f8010ff */
[----:B------:R-:W-:-:S05]  /*4550*/  LEA.HI.X R3, R44, UR5, R45, 0x2, P0 ;  /* 0x000000052c037c11 */ /* 0x000fca00080f142d */
[----:B------:R0:W-:Y:S04]  /*4560*/  STG.E desc[UR8][R2.64], R29 ;  /* 0x0000001d02007986 */ /* 0x0001e8000c101908 */
.L_x_403:
[----:B------:R-:W-:Y:S05]  /*4570*/  BSYNC B1 ;  /* 0x0000000000017941 */ /* 0x000fea0003800000 */
.L_x_402:
[----:B------:R-:W2:Y:S01]  /*4580*/  LDC R14, c[0x0][0x3c4] ;  /* 0x0000f100ff0e7b82 */ /* 0x000ea20000000800 */
[C---:B------:R-:W-:Y:S01]  /*4590*/  IADD3 R0, R39.reuse, 0x8, RZ ;  /* 0x0000000827007810 */ /* 0x040fe20007ffe0ff */
[C---:B------:R-:W-:Y:S01]  /*45a0*/  IMAD.SHL.U32 R16, R39.reuse, 0x4, RZ ;  /* 0x0000000427107824 */ /* 0x040fe200078e00ff */
[----:B-1----:R-:W-:Y:S02]  /*45b0*/  MOV R4, RZ ;  /* 0x000000ff00047202 */ /* 0x002fe40000000f00 */
[CC--:B--2---:R-:W-:Y:S02]  /*45c0*/  ISETP.GE.OR P0, PT, R39.reuse, R14.reuse, P6 ;  /* 0x0000000e2700720c */ /* 0x0c4fe40003706670 */
        /* <DEDUP_REMOVED lines=23> */
[----:B0-----:R0:W-:Y:S01]  /*4740*/  @!P0 STS [R38], R2 ;  /* 0x0000000226008388 */ /* 0x0011e20000000800 */
[----:B------:R-:W-:Y:S01]  /*4750*/  ISETP.GE.OR P0, PT, R0, R14, P6 ;  /* 0x0000000e0000720c */ /* 0x000fe20003706670 */
[----:B------:R-:W2:Y:S01]  /*4760*/  @!P4 MUFU.EX2 R34, R34 ;  /* 0x000000220022c308 */ /* 0x000ea20000000800 */
[----:B------:R-:W-:Y:S01]  /*4770*/  IADD3 R0, R39, 0x38, RZ ;  /* 0x0000003827007810 */ /* 0x000fe20007ffe0ff */
[----:B------:R-:W-:-:S03]  /*4780*/  @!P1 FMUL.FTZ R33, R33, 1.4426950216293334961 ;  /* 0x3fb8aa3b21219820 */ /* 0x000fc60000410000 */
[----:B------:R-:W-:Y:S01]  /*4790*/  ISETP.GE.OR P6, PT, R0, R14, P6 ;  /* 0x0000000e0000720c */ /* 0x000fe200037c6670 */
[----:B-1----:R-:W-:Y:S02]  /*47a0*/  @!P5 STS [R38+0x220], R37 ;  /* 0x000220252600d388 */ /* 0x002fe40000000800 */
[----:B------:R-:W1:Y:S04]  /*47b0*/  @!P3 MUFU.EX2 R35, R35 ;  /* 0x000000230023b308 */ /* 0x000e680000000800 */
[----:B------:R-:W-:-:S04]  /*47c0*/  @!P0 FADD.FTZ R30, -R29, R30 ;  /* 0x0000001e1d1e8221 */ /* 0x000fc80000010100 */
[----:B------:R-:W-:Y:S01]  /*47d0*/  @!P0 FMUL.FTZ R30, R30, 1.4426950216293334961 ;  /* 0x3fb8aa3b1e1e8820 */ /* 0x000fe20000410000 */
[----:B------:R-:W3:Y:S01]  /*47e0*/  @!P2 MUFU.EX2 R32, R32 ;  /* 0x000000200020a308 */ /* 0x000ee20000000800 */
[----:B------:R-:W-:Y:S01]  /*47f0*/  @!P6 FADD.FTZ R29, -R29, R31 ;  /* 0x0000001f1d1de221 */ /* 0x000fe20000010100 */
[----:B--2---:R-:W-:Y:S03]  /*4800*/  @!P4 STS [R38+0x440], R34 ;  /* 0x000440222600c388 */ /* 0x004fe60000000800 */
[----:B------:R-:W-:Y:S01]  /*4810*/  @!P6 FMUL.FTZ R0, R29, 1.4426950216293334961 ;  /* 0x3fb8aa3b1d00e820 */ /* 0x000fe20000410000 */
[----:B0-----:R-:W-:Y:S02]  /*4820*/  CS2R R2, SRZ ;  /* 0x0000000000027805 */ /* 0x001fe4000001ff00 */
[----:B------:R-:W0:Y:S01]  /*4830*/  @!P0 MUFU.EX2 R30, R30 ;  /* 0x0000001e001e8308 */ /* 0x000e220000000800 */
[----:B-1----:R-:W-:Y:S07]  /*4840*/  @!P3 STS [R38+0x660], R35 ;  /* 0x000660232600b388 */ /* 0x002fee0000000800 */
[----:B------:R-:W1:Y:S01]  /*4850*/  @!P1 MUFU.EX2 R33, R33 ;  /* 0x0000002100219308 */ /* 0x000e620000000800 */
[----:B---3--:R-:W-:Y:S07]  /*4860*/  @!P2 STS [R38+0x880], R32 ;  /* 0x000880202600a388 */ /* 0x008fee0000000800 */
[----:B------:R-:W2:Y:S01]  /*4870*/  @!P6 MUFU.EX2 R0, R0 ;  /* 0x000000000000e308 */ /* 0x000ea20000000800 */
[----:B0-----:R-:W-:Y:S01]  /*4880*/  @!P0 STS [R38+0xcc0], R30 ;  /* 0x000cc01e26008388 */ /* 0x001fe20000000800 */
[----:B------:R-:W-:-:S03]  /*4890*/  ISETP.GE.AND P0, PT, R14, 0x1, PT ;  /* 0x000000010e00780c */ /* 0x000fc60003f06270 */
[----:B-1----:R-:W-:Y:S04]  /*48a0*/  @!P1 STS [R38+0xaa0], R33 ;  /* 0x000aa02126009388 */ /* 0x002fe80000000800 */
[----:B--2---:R0:W-:Y:S02]  /*48b0*/  @!P6 STS [R38+0xee0], R0 ;  /* 0x000ee0002600e388 */ /* 0x0041e40000000800 */
        /* <DEDUP_REMOVED lines=31> */
.L_x_431:
        /* <DEDUP_REMOVED lines=37> */
.L_x_430:
        /* <DEDUP_REMOVED lines=25> */
.L_x_432:
[----:B------:R-:W-:-:S13]  /*4e90*/  ISETP.GT.OR P4, PT, R13, UR5, P4 ;  /* 0x000000050d007c0c */ /* 0x000fda000a784670 */
[----:B------:R-:W-:Y:S05]  /*4ea0*/  @!P4 BRA `(.L_x_429) ;  /* 0x000000000028c947 */ /* 0x000fea0003800000 */
[----:B------:R-:W0:Y:S01]  /*4eb0*/  LDS R6, [R6] ;  /* 0x0000000006067984 */ /* 0x000e220000000800 */
[----:B------:R-:W-:Y:S01]  /*4ec0*/  ISETP.GE.AND P0, PT, R7, R15, PT ;  /* 0x0000000f0700720c */ /* 0x000fe20003f06270 */
[----:B------:R-:W-:-:S12]  /*4ed0*/  BSSY B0, `(.L_x_433) ;  /* 0x0000003000007945 */ /* 0x000fd80003800000 */
[----:B------:R-:W-:Y:S05]  /*4ee0*/  @P0 BRA `(.L_x_434) ;  /* 0x0000000000040947 */ /* 0x000fea0003800000 */
[----:B------:R1:W5:Y:S02]  /*4ef0*/  LDG.E.128 R8, desc[UR8][R20.64] ;  /* 0x0000000814087981 */ /* 0x000364000c1e1d00 */
.L_x_434:
[----:B------:R-:W-:Y:S05]  /*4f00*/  BSYNC B0 ;  /* 0x0000000000007941 */ /* 0x000fea0003800000 */
.L_x_433:
[C---:B0----5:R-:W-:Y:S01]  /*4f10*/  FFMA.FTZ R4, R6.reuse, R8, R4 ;  /* 0x0000000806047223 */ /* 0x061fe20000010004 */
[C---:B------:R-:W-:Y:S01]  /*4f20*/  FFMA.FTZ R3, R6.reuse, R9, R3 ;  /* 0x0000000906037223 */ /* 0x040fe20000010003 */
[C---:B------:R-:W-:Y:S01]  /*4f30*/  FFMA.FTZ R2, R6.reuse, R10, R2 ;  /* 0x0000000a06027223 */ /* 0x040fe20000010002 */
[----:B------:R-:W-:Y:S01]  /*4f40*/  FFMA.FTZ R0, R6, R11, R0 ;  /* 0x0000000b06007223 */ /* 0x000fe20000010000 */
.L_x_429:
        /* <DEDUP_REMOVED lines=82> */
        .weak           $__internal_8_$__cuda_sm20_div_s64
        .type           $__internal_8_$__cuda_sm20_div_s64,@function
        .size           $__internal_8_$__cuda_sm20_div_s64,(.L_x_5284 - $__internal_8_$__cuda_sm20_div_s64)
$__internal_8_$__cuda_sm20_div_s64:
        /* <DEDUP_REMOVED lines=83> */
[----:B------:R-:W-:Y:S06]  /*59a0*/  RET.REL.NODEC R22 `(_ZN5flash32flash_fwd_splitkv_combine_kernelI23Flash_fwd_kernel_traitsILi32ELi64ELi256ELi4ELb0ELb0EN7cutlass6half_tE19Flash_kernel_traitsILi32ELi64ELi256ELi4ES3_EELi16ELi6ELb1EEEvNS_16Flash_fwd_paramsE) ;  /* 0xffffffa416947950 */ /* 0x000fec0003c3ffff */
.L_x_435:
        /* <DEDUP_REMOVED lines=13> */
.L_x_5284:


//--------------------- .text._ZN5flash32flash_fwd_splitkv_combine_kernelI23Flash_fwd_kernel_traitsILi32ELi64ELi256ELi4ELb0ELb0EN7cutlass6half_tE19Flash_kernel_traitsILi32ELi64ELi256ELi4ES3_EELi16ELi5ELb1EEEvNS_16Flash_fwd_paramsE --------------------------
	.section	.text._ZN5flash32flash_fwd_splitkv_combine_kernelI23Flash_fwd_kernel_traitsILi32ELi64ELi256ELi4ELb0ELb0EN7cutlass6half_tE19Flash_kernel_traitsILi32ELi64ELi256ELi4ES3_EELi16ELi5ELb1EEEvNS_16Flash_fwd_paramsE,"ax",@progbits
	.align	128
        .global         _ZN5flash32flash_fwd_splitkv_combine_kernelI23Flash_fwd_kernel_traitsILi32ELi64ELi256ELi4ELb0ELb0EN7cutlass6half_tE19Flash_kernel_traitsILi32ELi64ELi256ELi4ES3_EELi16ELi5ELb1EEEvNS_16Flash_fwd_paramsE
        .type           _ZN5flash32flash_fwd_splitkv_combine_kernelI23Flash_fwd_kernel_traitsILi32ELi64ELi256ELi4ELb0ELb0EN7cutlass6half_tE19Flash_kernel_traitsILi32ELi64ELi256ELi4ES3_EELi16ELi5ELb1EEEvNS_16Flash_fwd_paramsE,@function
        .size           _ZN5flash32flash_fwd_splitkv_combine_kernelI23Flash_fwd_kernel_traitsILi32ELi64ELi256ELi4ELb0ELb0EN7cutlass6half_tE19Flash_kernel_traitsILi32ELi64ELi256ELi4ES3_EELi16ELi5ELb1EEEvNS_16Flash_fwd_paramsE,(.L_x_5285 - _ZN5flash32flash_fwd_splitkv_combine_kernelI23Flash_fwd_kernel_traitsILi32ELi64ELi256ELi4ELb0ELb0EN7cutlass6half_tE19Flash_kernel_traitsILi32ELi64ELi256ELi4ES3_EELi16ELi5ELb1EEEvNS_16Flash_fwd_paramsE)
        .other          _ZN5flash32flash_fwd_splitkv_combine_kernelI23Flash_fwd_kernel_traitsILi32ELi64ELi256ELi4ELb0ELb0EN7cutlass6half_tE19Flash_kernel_traitsILi32ELi64ELi256ELi4ES3_EELi16ELi5ELb1EEEvNS_16Flash_fwd_paramsE,@"STO_CUDA_ENTRY STV_DEFAULT"
_ZN5flash32flash_fwd_splitkv_combine_kernelI23Flash_fwd_kernel_traitsILi32ELi64ELi256ELi4ELb0ELb0EN7cutlass6half_tE19Flash_kernel_traitsILi32ELi64ELi256ELi4ES3_EELi16ELi5ELb1EEEvNS_16Flash_fwd_paramsE:
.text._ZN5flash32flash_fwd_splitkv_combine_kernelI23Flash_fwd_kernel_traitsILi32ELi64ELi256ELi4ELb0ELb0EN7cutlass6half_tE19Flash_kernel_traitsILi32ELi64ELi256ELi4ES3_EELi16ELi5ELb1EEEvNS_16Flash_fwd_paramsE:
        /* <DEDUP_REMOVED lines=23> */
[----:B------:R-:W-:Y:S05]  /*0170*/  CALL.REL.NOINC `($__internal_9_$__cuda_sm20_div_s64) ;  /* 0x0000004800a87944 */ /* 0x000fea0003c00000 */
[----:B------:R-:W-:Y:S05]  /*0180*/  BRA `(.L_x_437) ;  /* 0x00000000004c7947 */ /* 0x000fea0003800000 */
.L_x_436:
        /* <DEDUP_REMOVED lines=19> */
.L_x_437:
        /* <DEDUP_REMOVED lines=12> */
[----:B------:R-:W-:Y:S05]  /*0380*/  CALL.REL.NOINC `($__internal_9_$__cuda_sm20_div_s64) ;  /* 0x0000004800247944 */ /* 0x000fea0003c00000 */
[----:B------:R-:W-:Y:S02]  /*0390*/  MOV R6, R20 ;  /* 0x0000001400067202 */ /* 0x000fe40000000f00 */
[----:B------:R-:W-:Y:S01]  /*03a0*/  MOV R7, R21 ;  /* 0x0000001500077202 */ /* 0x000fe20000000f00 */
[----:B------:R-:W-:Y:S05]  /*03b0*/  BRA `(.L_x_440) ;  /* 0x00000000004c7947 */ /* 0x000fea0003800000 */
.L_x_439:
        /* <DEDUP_REMOVED lines=19> */
.L_x_440:
[----:B------:R-:W-:Y:S05]  /*04f0*/  BSYNC B0 ;  /* 0x0000000000007941 */ /* 0x000fea0003800000 */
.L_x_438:
        /* <DEDUP_REMOVED lines=53> */
[----:B------:R-:W-:Y:S02]  /*0850*/  MOV R32, R20 ;  /* 0x0000001400207202 */ /* 0x000fe40000000f00 */
[----:B------:R-:W-:Y:S01]  /*0860*/  MOV R33, R21 ;  /* 0x0000001500217202 */ /* 0x000fe20000000f00 */
[----:B------:R-:W-:Y:S05]  /*0870*/  BRA `(.L_x_443) ;  /* 0x00000000004c7947 */ /* 0x000fea0003800000 */
.L_x_442:
        /* <DEDUP_REMOVED lines=19> */
.L_x_443:
[----:B------:R-:W-:Y:S05]  /*09b0*/  BSYNC B0 ;  /* 0x0000000000007941 */ /* 0x000fea0003800000 */
.L_x_441:
        /* <DEDUP_REMOVED lines=105> */
.L_x_445:
        /* <DEDUP_REMOVED lines=19> */
.L_x_446:
[----:B------:R-:W-:Y:S05]  /*1180*/  BSYNC B0 ;  /* 0x0000000000007941 */ /* 0x000fea0003800000 */
.L_x_444:
        /* <DEDUP_REMOVED lines=113> */
[----:B------:R-:W-:Y:S05]  /*18a0*/  CALL.REL.NOINC `($__internal_9_$__cuda_sm20_div_s64) ;  /* 0x0000003000dc7944 */ /* 0x000fea0003c00000 */
[----:B------:R-:W-:Y:S02]  /*18b0*/  MOV R40, R20 ;  /* 0x0000001400287202 */ /* 0x000fe40000000f00 */
[----:B------:R-:W-:Y:S01]  /*18c0*/  MOV R41, R21 ;  /* 0x0000001500297202 */ /* 0x000fe20000000f00 */
[----:B------:R-:W-:Y:S05]  /*18d0*/  BRA `(.L_x_449) ;  /* 0x00000000004c7947 */ /* 0x000fea0003800000 */
.L_x_448:
        /* <DEDUP_REMOVED lines=19> */
.L_x_449:
[----:B------:R-:W-:Y:S05]  /*1a10*/  BSYNC B0 ;  /* 0x0000000000007941 */ /* 0x000fea0003800000 */
.L_x_447:
        /* <DEDUP_REMOVED lines=163> */
[----:B------:R-:W-:Y:S05]  /*2450*/  CALL.REL.NOINC `($__internal_9_$__cuda_sm20_div_s64) ;  /* 0x0000002400f07944 */ /* 0x000fea0003c00000 */
        /* <DEDUP_REMOVED lines=9> */
.L_x_454:
        /* <DEDUP_REMOVED lines=22> */
.L_x_455:
[----:B------:R-:W-:Y:S05]  /*2650*/  BSYNC B0 ;  /* 0x0000000000007941 */ /* 0x000fea0003800000 */
.L_x_453:
        /* <DEDUP_REMOVED lines=19> */
.L_x_457:
        /* <DEDUP_REMOVED lines=22> */
.L_x_458:
[----:B------:R-:W-:Y:S05]  /*28f0*/  BSYNC B0 ;  /* 0x0000000000007941 */ /* 0x000fea0003800000 */
.L_x_456:
        /* <DEDUP_REMOVED lines=11> */
[----:B------:R-:W-:Y:S05]  /*29b0*/  CALL.REL.NOINC `($__internal_9_$__cuda_sm20_div_s64) ;  /* 0x0000002000987944 */ /* 0x000fea0003c00000 */
[----:B------:R-:W-:-:S04]  /*29c0*/  IADD3 R19, P0, RZ, -R20, RZ ;  /* 0x80000014ff137210 */ /* 0x000fc80007f1e0ff */
[----:B------:R-:W-:Y:S01]  /*29d0*/  IADD3.X R18, RZ, ~R21, RZ, P0, !PT ;  /* 0x80000015ff127210 */ /* 0x000fe200007fe4ff */
[----:B------:R-:W-:-:S04]  /*29e0*/  IMAD.WIDE.U32 R42, R5, R19, R42 ;  /* 0x00000013052a7225 */ /* 0x000fc800078e002a */
[----:B------:R-:W-:-:S04]  /*29f0*/  IMAD R18, R18, R5, RZ ;  /* 0x0000000512127224 */ /* 0x000fc800078e02ff */
[----:B------:R-:W-:-:S05]  /*2a00*/  IMAD R4, R4, R19, R18 ;  /* 0x0000001304047224 */ /* 0x000fca00078e0212 */
[----:B------:R-:W-:Y:S01]  /*2a10*/  IADD3 R4, R43, R4, RZ ;  /* 0x000000042b047210 */ /* 0x000fe20007ffe0ff */
[----:B------:R-:W-:Y:S05]  /*2a20*/  BRA `(.L_x_461) ;  /* 0x0000000000587947 */ /* 0x000fea0003800000 */
.L_x_460:
        /* <DEDUP_REMOVED lines=22> */
.L_x_461:
[----:B------:R-:W-:Y:S05]  /*2b90*/  BSYNC B0 ;  /* 0x0000000000007941 */ /* 0x000fea0003800000 */
.L_x_459:
        /* <DEDUP_REMOVED lines=38> */
[----:B------:R-:W-:Y:S05]  /*2e00*/  CALL.REL.NOINC `($__internal_9_$__cuda_sm20_div_s64) ;  /* 0x0000001c00847944 */ /* 0x000fea0003c00000 */
        /* <DEDUP_REMOVED lines=12> */
.L_x_463:
        /* <DEDUP_REMOVED lines=23> */
.L_x_464:
[----:B------:R-:W-:Y:S05]  /*3040*/  BSYNC B0 ;  /* 0x0000000000007941 */ /* 0x000fea0003800000 */
.L_x_462:
        /* <DEDUP_REMOVED lines=18> */
.L_x_466:
        /* <DEDUP_REMOVED lines=22> */
.L_x_467:
[----:B------:R-:W-:Y:S05]  /*32d0*/  BSYNC B0 ;  /* 0x0000000000007941 */ /* 0x000fea0003800000 */
.L_x_465:
        /* <DEDUP_REMOVED lines=22> */
.L_x_469:
        /* <DEDUP_REMOVED lines=23> */
.L_x_470:
[----:B------:R-:W-:Y:S05]  /*35b0*/  BSYNC B0 ;  /* 0x0000000000007941 */ /* 0x000fea0003800000 */
.L_x_468:
        /* <DEDUP_REMOVED lines=39> */
.L_x_472:
        /* <DEDUP_REMOVED lines=23> */
.L_x_473:
[----:B------:R-:W-:Y:S05]  /*39a0*/  BSYNC B0 ;  /* 0x0000000000007941 */ /* 0x000fea0003800000 */
.L_x_471:
        /* <DEDUP_REMOVED lines=29> */
.L_x_475:
        /* <DEDUP_REMOVED lines=23> */
.L_x_476:
[----:B------:R-:W-:Y:S05]  /*3cf0*/  BSYNC B0 ;  /* 0x0000000000007941 */ /* 0x000fea0003800000 */
.L_x_474:
        /* <DEDUP_REMOVED lines=21> */
.L_x_452:
[----:B------:R-:W-:Y:S02]  /*3e50*/  ULDC.64 UR4, c[0x0][0x2b0] ;  /* 0x0000ac0000047ab9 */ /* 0x000fe40000000a00 */
[----:B------:R-:W-:-:S04]  /*3e60*/  LEA R2, P0, R38, UR4, 0x2 ;  /* 0x0000000426027c11 */ /* 0x000fc8000f8010ff */
[----:B------:R-:W-:-:S05]  /*3e70*/  LEA.HI.X R3, R38, UR5, R39, 0x2, P0 ;  /* 0x0000000526037c11 */ /* 0x000fca00080f1427 */
[----:B------:R0:W-:Y:S04]  /*3e80*/  STG.E desc[UR8][R2.64], R29 ;  /* 0x0000001d02007986 */ /* 0x0001e8000c101908 */
.L_x_451:
[----:B------:R-:W-:Y:S05]  /*3e90*/  BSYNC B1 ;  /* 0x0000000000017941 */ /* 0x000fea0003800000 */
.L_x_450:
[----:B------:R-:W2:Y:S01]  /*3ea0*/  LDC R14, c[0x0][0x3c4] ;  /* 0x0000f100ff0e7b82 */ /* 0x000ea20000000800 */
[C---:B0-----:R-:W-:Y:S01]  /*3eb0*/  IADD3 R3, R35.reuse, 0x8, RZ ;  /* 0x0000000823037810 */ /* 0x041fe20007ffe0ff */
[----:B------:R-:W-:Y:S01]  /*3ec0*/  HFMA2.MMA R0, -RZ, RZ, 0, 0 ;  /* 0x00000000ff007435 */ /* 0x000fe200000001ff */
[----:B------:R-:W-:Y:S02]  /*3ed0*/  IMAD.SHL.U32 R18, R35, 0x4, RZ ;  /* 0x0000000423127824 */ /* 0x000fe400078e00ff */
[----:B-1----:R-:W-:Y:S01]  /*3ee0*/  IMAD.MOV.U32 R5, RZ, RZ, RZ ;  /* 0x000000ffff057224 */ /* 0x002fe200078e00ff */
[-C--:B--2---:R-:W-:Y:S02]  /*3ef0*/  ISETP.GE.OR P1, PT, R3, R14.reuse, P6 ;  /* 0x0000000e0300720c */ /* 0x084fe40003726670 */
[C---:B------:R-:W-:Y:S02]  /*3f00*/  IADD3 R3, R35.reuse, 0x10, RZ ;  /* 0x0000001023037810 */ /* 0x040fe40007ffe0ff */
[----:B------:R-:W-:-:S02]  /*3f10*/  ISETP.GE.OR P2, PT, R35, R14, P6 ;  /* 0x0000000e2300720c */ /* 0x000fc40003746670 */
[----:B------:R-:W-:Y:S02]  /*3f20*/  ISETP.GE.OR P0, PT, R3, R14, P6 ;  /* 0x0000000e0300720c */ /* 0x000fe40003706670 */
        /* <DEDUP_REMOVED lines=17> */
[----:B------:R-:W-:-:S03]  /*4040*/  ISETP.GE.AND P0, PT, R14, 0x1, PT ;  /* 0x000000010e00780c */ /* 0x000fc60003f06270 */
[----:B--2---:R0:W-:Y:S04]  /*4050*/  @!P2 STS [R33], R36 ;  /* 0x000000242100a388 */ /* 0x0041e80000000800 */
[----:B---3--:R0:W-:Y:S01]  /*4060*/  @!P6 STS [R33+0x660], R6 ;  /* 0x000660062100e388 */ /* 0x0081e20000000800 */
[----:B------:R-:W-:Y:S06]  /*4070*/  BAR.SYNC.DEFER_BLOCKING 0x0 ;  /* 0x0000000000007b1d */ /* 0x000fec0000010000 */
[----:B------:R-:W-:Y:S05]  /*4080*/  @!P0 BRA `(.L_x_477) ;  /* 0x0000000400988947 */ /* 0x000fea0003800000 */
[----:B------:R-:W-:Y:S01]  /*4090*/  ULDC UR10, c[0x0][0x2dc] ;  /* 0x0000b700000a7ab9 */ /* 0x000fe20000000800 */
[----:B------:R-:W1:Y:S01]  /*40a0*/  S2UR UR6, SR_CgaCtaId ;  /* 0x00000000000679c3 */ /* 0x000e620000008800 */
        /* <DEDUP_REMOVED lines=8> */
[----:B------:R-:W2:Y:S01]  /*4130*/  LDC R13, c[0x0][0x3c4] ;  /* 0x0000f100ff0d7b82 */ /* 0x000ea20000000800 */
        /* <DEDUP_REMOVED lines=10> */
[----:B-1----:R-:W-:-:S06]  /*41e0*/  ULEA UR4, UR6, UR4, 0x18 ;  /* 0x0000000406047291 */ /* 0x002fcc000f8ec03f */
[----:B0-----:R-:W-:-:S05]  /*41f0*/  LEA R6, R7, UR4, 0x2 ;  /* 0x0000000407067c11 */ /* 0x001fca000f8e10ff */
[----:B------:R-:W-:Y:S05]  /*4200*/  @!P0 BRA `(.L_x_478) ;  /* 0x0000000000a48947 */ /* 0x000fea0003800000 */
[----:B------:R-:W-:Y:S01]  /*4210*/  PLOP3.LUT P4, PT, PT, PT, PT, 0x8, 0x0 ;  /* 0x000000000000781c */ /* 0x000fe20003f8e170 */
[----:B------:R-:W-:Y:S01]  /*4220*/  VIADD R14, R14, 0xfffffffd ;  /* 0xfffffffd0e0e7836 */ /* 0x000fe20000000000 */
[CC--:B------:R-:W-:Y:S02]  /*4230*/  ISETP.GE.AND P3, PT, R7.reuse, R16.reuse, PT ;  /* 0x000000100700720c */ /* 0x0c0fe40003f66270 */
[----:B------:R-:W-:-:S13]  /*4240*/  ISETP.GE.AND P0, PT, R7, R16, PT ;  /* 0x000000100700720c */ /* 0x000fda0003f06270 */
.L_x_479:
[----:B------:R0:W3:Y:S01]  /*4250*/  @!P3 LDG.E.128 R8, desc[UR8][R24.64] ;  /* 0x000000081808b981 */ /* 0x0000e2000c1e1d00 */
[----:B------:R-:W-:Y:S01]  /*4260*/  PLOP3.LUT P3, PT, P0, PT, PT, 0x80, 0x0 ;  /* 0x000000000000781c */ /* 0x000fe2000076f070 */
[----:B------:R-:W-:Y:S01]  /*4270*/  UIADD3 UR5, UR5, 0x4, URZ ;  /* 0x0000000405057890 */ /* 0x000fe2000fffe03f */
[----:B------:R-:W-:Y:S01]  /*4280*/  IADD3 R26, P1, R20, R24, RZ ;  /* 0x00000018141a7210 */ /* 0x000fe20007f3e0ff */
[----:B------:R-:W3:Y:S03]  /*4290*/  LDS R4, [R6] ;  /* 0x0000000006047984 */ /* 0x000ee60000000800 */
[C---:B------:R-:W-:Y:S02]  /*42a0*/  IADD3.X R27, R21.reuse, R25, RZ, P1, !PT ;  /* 0x00000019151b7210 */ /* 0x040fe40000ffe4ff */
[----:B------:R-:W-:Y:S02]  /*42b0*/  ISETP.LE.AND P2, PT, R14, UR5, PT ;  /* 0x000000050e007c0c */ /* 0x000fe4000bf43270 */
[C---:B0-----:R-:W-:Y:S04]  /*42c0*/  IADD3 R24, P1, R20.reuse, R26, RZ ;  /* 0x0000001a14187210 */ /* 0x041fe80007f3e0ff */
[C---:B------:R-:W-:Y:S02]  /*42d0*/  IADD3.X R25, R21.reuse, R27, RZ, P1, !PT ;  /* 0x0000001b15197210 */ /* 0x040fe40000ffe4ff */
[----:B------:R-:W-:Y:S04]  /*42e0*/  IADD3 R22, P1, R20, R24, RZ ;  /* 0x0000001814167210 */ /* 0x000fe80007f3e0ff */
[C---:B------:R-:W-:Y:S01]  /*42f0*/  IADD3.X R23, R21.reuse, R25, RZ, P1, !PT ;  /* 0x0000001915177210 */ /* 0x040fe20000ffe4ff */
[C---:B---3--:R-:W-:Y:S01]  /*4300*/  FFMA.FTZ R5, R4.reuse, R8, R5 ;  /* 0x0000000804057223 */ /* 0x048fe20000010005 */
[C---:B------:R-:W-:Y:S01]  /*4310*/  FFMA.FTZ R2, R4.reuse, R9, R2 ;  /* 0x0000000904027223 */ /* 0x040fe20000010002 */
[C---:B------:R-:W-:Y:S01]  /*4320*/  FFMA.FTZ R3, R4.reuse, R10, R3 ;  /* 0x0000000a04037223 */ /* 0x040fe20000010003 */
[----:B------:R-:W-:Y:S02]  /*4330*/  FFMA.FTZ R0, R4, R11, R0 ;  /* 0x0000000b04007223 */ /* 0x000fe40000010000 */
[----:B------:R-:W3:Y:S04]  /*4340*/  @!P3 LDG.E.128 R8, desc[UR8][R26.64] ;  /* 0x000000081a08b981 */ /* 0x000ee8000c1e1d00 */
[----:B------:R-:W3:Y:S02]  /*4350*/  LDS R4, [R6+0x44] ;  /* 0x0000440006047984 */ /* 0x000ee40000000800 */
[C---:B---3--:R-:W-:Y:S01]  /*4360*/  FFMA.FTZ R5, R4.reuse, R8, R5 ;  /* 0x0000000804057223 */ /* 0x048fe20000010005 */
[C---:B------:R-:W-:Y:S01]  /*4370*/  FFMA.FTZ R2, R4.reuse, R9, R2 ;  /* 0x0000000904027223 */ /* 0x040fe20000010002 */
[C---:B------:R-:W-:Y:S01]  /*4380*/  FFMA.FTZ R3, R4.reuse, R10, R3 ;  /* 0x0000000a04037223 */ /* 0x040fe20000010003 */
[----:B------:R-:W-:Y:S02]  /*4390*/  FFMA.FTZ R0, R4, R11, R0 ;  /* 0x0000000b04007223 */ /* 0x000fe40000010000 */
[----:B------:R0:W3:Y:S04]  /*43a0*/  @!P3 LDG.E.128 R8, desc[UR8][R24.64] ;  /* 0x000000081808b981 */ /* 0x0000e8000c1e1d00 */
[----:B------:R-:W3:Y:S01]  /*43b0*/  LDS R4, [R6+0x88] ;  /* 0x0000880006047984 */ /* 0x000ee20000000800 */
[----:B0-----:R-:W-:Y:S04]  /*43c0*/  IADD3 R24, P1, R20, R22, RZ ;  /* 0x0000001614187210 */ /* 0x001fe80007f3e0ff */
[----:B------:R-:W-:Y:S01]  /*43d0*/  IADD3.X R25, R21, R23, RZ, P1, !PT ;  /* 0x0000001715197210 */ /* 0x000fe20000ffe4ff */
[C---:B---3--:R-:W-:Y:S01]  /*43e0*/  FFMA.FTZ R5, R4.reuse, R8, R5 ;  /* 0x0000000804057223 */ /* 0x048fe20000010005 */
[C---:B------:R-:W-:Y:S01]  /*43f0*/  FFMA.FTZ R2, R4.reuse, R9, R2 ;  /* 0x0000000904027223 */ /* 0x040fe20000010002 */
[C---:B------:R-:W-:Y:S01]  /*4400*/  FFMA.FTZ R3, R4.reuse, R10, R3 ;  /* 0x0000000a04037223 */ /* 0x040fe20000010003 */
[----:B------:R-:W-:Y:S02]  /*4410*/  FFMA.FTZ R0, R4, R11, R0 ;  /* 0x0000000b04007223 */ /* 0x000fe40000010000 */
[----:B------:R-:W3:Y:S04]  /*4420*/  @!P3 LDG.E.128 R8, desc[UR8][R22.64] ;  /* 0x000000081608b981 */ /* 0x000ee8000c1e1d00 */
[----:B------:R0:W3:Y:S02]  /*4430*/  LDS R4, [R6+0xcc] ;  /* 0x0000cc0006047984 */ /* 0x0000e40000000800 */
[----:B0-----:R-:W-:Y:S01]  /*4440*/  IADD3 R6, R6, 0x110, RZ ;  /* 0x0000011006067810 */ /* 0x001fe20007ffe0ff */
[C---:B---3--:R-:W-:Y:S01]  /*4450*/  FFMA.FTZ R5, R4.reuse, R8, R5 ;  /* 0x0000000804057223 */ /* 0x048fe20000010005 */
[C---:B------:R-:W-:Y:S01]  /*4460*/  FFMA.FTZ R2, R4.reuse, R9, R2 ;  /* 0x0000000904027223 */ /* 0x040fe20000010002 */
[C---:B------:R-:W-:Y:S01]  /*4470*/  FFMA.FTZ R3, R4.reuse, R10, R3 ;  /* 0x0000000a04037223 */ /* 0x040fe20000010003 */
[----:B------:R-:W-:Y:S01]  /*4480*/  FFMA.FTZ R0, R4, R11, R0 ;  /* 0x0000000b04007223 */ /* 0x000fe20000010000 */
[----:B------:R-:W-:Y:S09]  /*4490*/  @!P2 BRA `(.L_x_479) ;  /* 0xfffffffc006ca947 */ /* 0x000ff2000383ffff */
.L_x_478:
[----:B--2---:R-:W-:-:S04]  /*44a0*/  IADD3 R4, R13, -UR5, RZ ;  /* 0x800000050d047c10 */ /* 0x004fc8000fffe0ff */
[----:B------:R-:W-:-:S13]  /*44b0*/  ISETP.GT.AND P0, PT, R4, 0x1, PT ;  /* 0x000000010400780c */ /* 0x000fda0003f04270 */
[----:B------:R-:W-:Y:S05]  /*44c0*/  @!P0 BRA `(.L_x_480) ;  /* 0x0000000000588947 */ /* 0x000fea0003800000 */
[----:B------:R-:W-:Y:S01]  /*44d0*/  ISETP.GE.AND P0, PT, R7, R16, PT ;  /* 0x000000100700720c */ /* 0x000fe20003f06270 */
[----:B------:R-:W0:-:S12]  /*44e0*/  LDS R4, [R6] ;  /* 0x0000000006047984 */ /* 0x000e180000000800 */
[----:B------:R-:W0:Y:S01]  /*44f0*/  @!P0 LDG.E.128 R8, desc[UR8][R24.64] ;  /* 0x0000000818088981 */ /* 0x000e22000c1e1d00 */
[----:B------:R-:W-:-:S04]  /*4500*/  IADD3 R14, P1, R20, R24, RZ ;  /* 0x00000018140e7210 */ /* 0x000fc80007f3e0ff */
[----:B------:R-:W-:Y:S01]  /*4510*/  IADD3.X R15, R21, R25, RZ, P1, !PT ;  /* 0x00000019150f7210 */ /* 0x000fe20000ffe4ff */
[-C--:B0-----:R-:W-:Y:S01]  /*4520*/  FFMA.FTZ R5, R8, R4.reuse, R5 ;  /* 0x0000000408057223 */ /* 0x081fe20000010005 */
[-C--:B------:R-:W-:Y:S01]  /*4530*/  FFMA.FTZ R2, R9, R4.reuse, R2 ;  /* 0x0000000409027223 */ /* 0x080fe20000010002 */
[-C--:B------:R-:W-:Y:S01]  /*4540*/  FFMA.FTZ R3, R10, R4.reuse, R3 ;  /* 0x000000040a037223 */ /* 0x080fe20000010003 */
[----:B------:R-:W-:Y:S02]  /*4550*/  FFMA.FTZ R0, R11, R4, R0 ;  /* 0x000000040b007223 */ /* 0x000fe40000010000 */
[----:B------:R-:W2:Y:S01]  /*4560*/  @!P0 LDG.E.128 R8, desc[UR8][R14.64] ;  /* 0x000000080e088981 */ /* 0x000ea2000c1e1d00 */
[----:B------:R-:W-:Y:S01]  /*4570*/  IADD3 R24, P0, R20, R14, RZ ;  /* 0x0000000e14187210 */ /* 0x000fe20007f1e0ff */
[----:B------:R-:W-:Y:S01]  /*4580*/  UIADD3 UR5, UR5, 0x1, URZ ;  /* 0x0000000105057890 */ /* 0x000fe2000fffe03f */
[----:B------:R-:W-:Y:S01]  /*4590*/  IADD3 R17, R6, 0x44, RZ ;  /* 0x0000004406117810 */ /* 0x000fe20007ffe0ff */
[----:B------:R0:W2:Y:S01]  /*45a0*/  LDS R4, [R6+0x44] ;  /* 0x0000440006047984 */ /* 0x0000a20000000800 */
[----:B------:R-:W-:Y:S01]  /*45b0*/  IADD3.X R25, R21, R15, RZ, P0, !PT ;  /* 0x0000000f15197210 */ /* 0x000fe200007fe4ff */
[----:B------:R-:W-:Y:S01]  /*45c0*/  UIADD3 UR5, UR5, 0x1, URZ ;  /* 0x0000000105057890 */ /* 0x000fe2000fffe03f */
[----:B------:R-:W-:-:S02]  /*45d0*/  PLOP3.LUT P4, PT, PT, PT, PT, 0x8, 0x0 ;  /* 0x000000000000781c */ /* 0x000fc40003f8e170 */
[----:B0-----:R-:W-:Y:S01]  /*45e0*/  IADD3 R6, R17, 0x44, RZ ;  /* 0x0000004411067810 */ /* 0x001fe20007ffe0ff */
[-C--:B--2---:R-:W-:Y:S01]  /*45f0*/  FFMA.FTZ R5, R8, R4.reuse, R5 ;  /* 0x0000000408057223 */ /* 0x084fe20000010005 */
[-C--:B------:R-:W-:Y:S01]  /*4600*/  FFMA.FTZ R2, R9, R4.reuse, R2 ;  /* 0x0000000409027223 */ /* 0x080fe20000010002 */
[-C--:B------:R-:W-:Y:S01]  /*4610*/  FFMA.FTZ R3, R10, R4.reuse, R3 ;  /* 0x000000040a037223 */ /* 0x080fe20000010003 */
[----:B------:R-:W-:-:S07]  /*4620*/  FFMA.FTZ R0, R11, R4, R0 ;  /* 0x000000040b007223 */ /* 0x000fce0000010000 */
.L_x_480:
[----:B------:R-:W-:-:S13]  /*4630*/  ISETP.GT.OR P4, PT, R13, UR5, P4 ;  /* 0x000000050d007c0c */ /* 0x000fda000a784670 */
[----:B------:R-:W-:Y:S05]  /*4640*/  @!P4 BRA `(.L_x_477) ;  /* 0x000000000028c947 */ /* 0x000fea0003800000 */
[----:B------:R-:W0:Y:S01]  /*4650*/  LDS R6, [R6] ;  /* 0x0000000006067984 */ /* 0x000e220000000800 */
[----:B------:R-:W-:Y:S01]  /*4660*/  ISETP.GE.AND P0, PT, R7, R16, PT ;  /* 0x000000100700720c */ /* 0x000fe20003f06270 */
[----:B------:R-:W-:-:S12]  /*4670*/  BSSY B0, `(.L_x_481) ;  /* 0x0000003000007945 */ /* 0x000fd80003800000 */
[----:B------:R-:W-:Y:S05]  /*4680*/  @P0 BRA `(.L_x_482) ;  /* 0x0000000000040947 */ /* 0x000fea0003800000 */
[----:B------:R1:W5:Y:S02]  /*4690*/  LDG.E.128 R8, desc[UR8][R24.64] ;  /* 0x0000000818087981 */ /* 0x000364000c1e1d00 */
.L_x_482:
[----:B------:R-:W-:Y:S05]  /*46a0*/  BSYNC B0 ;  /* 0x0000000000007941 */ /* 0x000fea0003800000 */
.L_x_481:
[C---:B0----5:R-:W-:Y:S01]  /*46b0*/  FFMA.FTZ R5, R6.reuse, R8, R5 ;  /* 0x0000000806057223 */ /* 0x061fe20000010005 */
[C---:B------:R-:W-:Y:S01]  /*46c0*/  FFMA.FTZ R2, R6.reuse, R9, R2 ;  /* 0x0000000906027223 */ /* 0x040fe20000010002 */
[C---:B------:R-:W-:Y:S01]  /*46d0*/  FFMA.FTZ R3, R6.reuse, R10, R3 ;  /* 0x0000000a06037223 */ /* 0x040fe20000010003 */
[----:B------:R-:W-:Y:S01]  /*46e0*/  FFMA.FTZ R0, R6, R11, R0 ;  /* 0x0000000b06007223 */ /* 0x000fe20000010000 */
.L_x_477:
[----:B------:R-:W-:-:S04]  /*46f0*/  IADD3 R7, R7, UR7, RZ ;  /* 0x0000000707077c10 */ /* 0x000fc8000fffe0ff */
[----:B------:R-:W-:-:S13]  /*4700*/  ISETP.GE.AND P0, PT, R7, R12, PT ;  /* 0x0000000c0700720c */ /* 0x000fda0003f06270 */
[----:B------:R-:W-:Y:S05]  /*4710*/  @P0 EXIT ;  /* 0x000000000000094d */ /* 0x000fea0003800000 */
[----:B------:R-:W2:Y:S01]  /*4720*/  LDC R9, c[0x0][0x2c4] ;  /* 0x0000b100ff097b82 */ /* 0x000ea20000000800 */
[----:B------:R-:W-:Y:S01]  /*4730*/  ULDC UR4, c[0x0][0x270] ;  /* 0x00009c0000047ab9 */ /* 0x000fe20000000800 */
[----:B------:R-:W-:Y:S02]  /*4740*/  IABS R13, R7 ;  /* 0x00000007000d7213 */ /* 0x000fe40000000000 */
[----:B------:R-:W-:Y:S02]  /*4750*/  SHF.R.S32.HI R19, RZ, 0x1f, R18 ;  /* 0x0000001fff137819 */ /* 0x000fe40000011412 */
[----:B------:R-:W-:Y:S02]  /*4760*/  F2FP.F16.F32.PACK_AB R2, R2, R5 ;  /* 0x000000050202723e */ /* 0x000fe400000000ff */
[----:B------:R-:W-:Y:S01]  /*4770*/  F2FP.F16.F32.PACK_AB R3, R0, R3 ;  /* 0x000000030003723e */ /* 0x000fe200000000ff */
[----:B--2---:R-:W-:Y:S01]  /*4780*/  IMAD R10, R9, UR4, RZ ;  /* 0x00000004090a7c24 */ /* 0x004fe2000f8e02ff */
        /* <DEDUP_REMOVED lines=8> */
[----:B------:R0:W2:Y:S02]  /*4810*/  F2I.FTZ.U32.TRUNC.NTZ R15, R14 ;  /* 0x0000000e000f7305 */ /* 0x0000a4000021f000 */
[----:B0-----:R-:W-:Y:S01]  /*4820*/  HFMA2.MMA R14, -RZ, RZ, 0, 0 ;  /* 0x00000000ff0e7435 */ /* 0x001fe200000001ff */
[----:B--2---:R-:W-:-:S04]  /*4830*/  IMAD.MOV R11, RZ, RZ, -R15 ;  /* 0x000000ffff0b7224 */ /* 0x004fc800078e0a0f */
        /* <DEDUP_REMOVED lines=62> */
        .weak           $__internal_9_$__cuda_sm20_div_s64
        .type           $__internal_9_$__cuda_sm20_div_s64,@function
        .size           $__internal_9_$__cuda_sm20_div_s64,(.L_x_5285 - $__internal_9_$__cuda_sm20_div_s64)
$__internal_9_$__cuda_sm20_div_s64:
        /* <DEDUP_REMOVED lines=83> */
[----:B------:R-:W-:Y:S05]  /*5150*/  RET.REL.NODEC R22 `(_ZN5flash32flash_fwd_splitkv_combine_kernelI23Flash_fwd_kernel_traitsILi32ELi64ELi256ELi4ELb0ELb0EN7cutlass6half_tE19Flash_kernel_traitsILi32ELi64ELi256ELi4ES3_EELi16ELi5ELb1EEEvNS_16Flash_fwd_paramsE) ;  /* 0xffffffac16a87950 */ /* 0x000fea0003c3ffff */
.L_x_483:
        /* <DEDUP_REMOVED lines=10> */
.L_x_5285:


//--------------------- .text._ZN5flash32flash_fwd_splitkv_combine_kernelI23Flash_fwd_kernel_traitsILi32ELi64ELi256ELi4ELb0ELb0EN7cutlass6half_tE19Flash_kernel_traitsILi32ELi64ELi256ELi4ES3_EELi16ELi4ELb1EEEvNS_16Flash_fwd_paramsE --------------------------
	.section	.text._ZN5flash32flash_fwd_splitkv_combine_kernelI23Flash_fwd_kernel_traitsILi32ELi64ELi256ELi4ELb0ELb0EN7cutlass6half_tE19Flash_kernel_traitsILi32ELi64ELi256ELi4ES3_EELi16ELi4ELb1EEEvNS_16Flash_fwd_paramsE,"ax",@progbits
	.align	128
        .global         _ZN5flash32flash_fwd_splitkv_combine_kernelI23Flash_fwd_kernel_traitsILi32ELi64ELi256ELi4ELb0ELb0EN7cutlass6half_tE19Flash_kernel_traitsILi32ELi64ELi256ELi4ES3_EELi16ELi4ELb1EEEvNS_16Flash_fwd_paramsE
        .type           _ZN5flash32flash_fwd_splitkv_combine_kernelI23Flash_fwd_kernel_traitsILi32ELi64ELi256ELi4ELb0ELb0EN7cutlass6half_tE19Flash_kernel_traitsILi32ELi64ELi256ELi4ES3_EELi16ELi4ELb1EEEvNS_16Flash_fwd_paramsE,@function
        .size           _ZN5flash32flash_fwd_splitkv_combine_kernelI23Flash_fwd_kernel_traitsILi32ELi64ELi256ELi4ELb0ELb0EN7cutlass6half_tE19Flash_kernel_traitsILi32ELi64ELi256ELi4ES3_EELi16ELi4ELb1EEEvNS_16Flash_fwd_paramsE,(.L_x_5286 - _ZN5flash32flash_fwd_splitkv_combine_kernelI23Flash_fwd_kernel_traitsILi32ELi64ELi256ELi4ELb0ELb0EN7cutlass6half_tE19Flash_kernel_traitsILi32ELi64ELi256ELi4ES3_EELi16ELi4ELb1EEEvNS_16Flash_fwd_paramsE)
        .other          _ZN5flash32flash_fwd_splitkv_combine_kernelI23Flash_fwd_kernel_traitsILi32ELi64ELi256ELi4ELb0ELb0EN7cutlass6half_tE19Flash_kernel_traitsILi32ELi64ELi256ELi4ES3_EELi16ELi4ELb1EEEvNS_16Flash_fwd_paramsE,@"STO_CUDA_ENTRY STV_DEFAULT"
_ZN5flash32flash_fwd_splitkv_combine_kernelI23Flash_fwd_kernel_traitsILi32ELi64ELi256ELi4ELb0ELb0EN7cutlass6half_tE19Flash_kernel_traitsILi32ELi64ELi256ELi4ES3_EELi16ELi4ELb1EEEvNS_16Flash_fwd_paramsE:
.text._ZN5flash32flash_fwd_splitkv_combine_kernelI23Flash_fwd_kernel_traitsILi32ELi64ELi256ELi4ELb0ELb0EN7cutlass6half_tE19Flash_kernel_traitsILi32ELi64ELi256ELi4ES3_EELi16ELi4ELb1EEEvNS_16Flash_fwd_paramsE:
        /* <DEDUP_REMOVED lines=23> */
[----:B------:R-:W-:Y:S05]  /*0170*/  CALL.REL.NOINC `($__internal_10_$__cuda_sm20_div_s64) ;  /* 0x0000004400bc7944 */ /* 0x000fea0003c00000 */
[----:B------:R-:W-:Y:S05]  /*0180*/  BRA `(.L_x_485) ;  /* 0x00000000004c7947 */ /* 0x000fea0003800000 */
.L_x_484:
        /* <DEDUP_REMOVED lines=19> */
.L_x_485:
        /* <DEDUP_REMOVED lines=12> */
[----:B------:R-:W-:Y:S05]  /*0380*/  CALL.REL.NOINC `($__internal_10_$__cuda_sm20_div_s64) ;  /* 0x0000004400387944 */ /* 0x000fea0003c00000 */
[----:B------:R-:W-:Y:S02]  /*0390*/  MOV R8, R22 ;  /* 0x0000001600087202 */ /* 0x000fe40000000f00 */
[----:B------:R-:W-:Y:S01]  /*03a0*/  MOV R9, R23 ;  /* 0x0000001700097202 */ /* 0x000fe20000000f00 */
[----:B------:R-:W-:Y:S05]  /*03b0*/  BRA `(.L_x_488) ;  /* 0x00000000004c7947 */ /* 0x000fea0003800000 */
.L_x_487:
        /* <DEDUP_REMOVED lines=19> */
.L_x_488:
[----:B------:R-:W-:Y:S05]  /*04f0*/  BSYNC B0 ;  /* 0x0000000000007941 */ /* 0x000fea0003800000 */
.L_x_486:
        /* <DEDUP_REMOVED lines=42> */
.L_x_490:
        /* <DEDUP_REMOVED lines=19> */
.L_x_491:
[----:B------:R-:W-:Y:S05]  /*08d0*/  BSYNC B0 ;  /* 0x0000000000007941 */ /* 0x000fea0003800000 */
.L_x_489:
        /* <DEDUP_REMOVED lines=72> */
[----:B------:R-:W-:Y:S05]  /*0d60*/  CALL.REL.NOINC `($__internal_10_$__cuda_sm20_div_s64) ;  /* 0x0000003800c07944 */ /* 0x000fea0003c00000 */
[----:B------:R-:W-:Y:S02]  /*0d70*/  MOV R38, R22 ;  /* 0x0000001600267202 */ /* 0x000fe40000000f00 */
[----:B------:R-:W-:Y:S01]  /*0d80*/  MOV R39, R23 ;  /* 0x0000001700277202 */ /* 0x000fe20000000f00 */
[----:B------:R-:W-:Y:S05]  /*0d90*/  BRA `(.L_x_494) ;  /* 0x00000000004c7947 */ /* 0x000fea0003800000 */
.L_x_493:
        /* <DEDUP_REMOVED lines=19> */
.L_x_494:
[----:B------:R-:W-:Y:S05]  /*0ed0*/  BSYNC B0 ;  /* 0x0000000000007941 */ /* 0x000fea0003800000 */
.L_x_492:
        /* <DEDUP_REMOVED lines=41> */
.L_x_496:
        /* <DEDUP_REMOVED lines=19> */
.L_x_497:
[----:B------:R-:W-:Y:S05]  /*12a0*/  BSYNC B0 ;  /* 0x0000000000007941 */ /* 0x000fea0003800000 */
.L_x_495:
        /* <DEDUP_REMOVED lines=235> */
[----:B------:R-:W-:Y:S05]  /*2160*/  CALL.REL.NOINC `($__internal_10_$__cuda_sm20_div_s64) ;  /* 0x0000002400c07944 */ /* 0x000fea0003c00000 */
        /* <DEDUP_REMOVED lines=9> */
.L_x_502:
        /* <DEDUP_REMOVED lines=22> */
.L_x_503:
[----:B------:R-:W-:Y:S05]  /*2360*/  BSYNC B0 ;  /* 0x0000000000007941 */ /* 0x000fea0003800000 */
.L_x_501:
        /* <DEDUP_REMOVED lines=19> */
.L_x_505:
        /* <DEDUP_REMOVED lines=22> */
.L_x_506:
[----:B------:R-:W-:Y:S05]  /*2600*/  BSYNC B0 ;  /* 0x0000000000007941 */ /* 0x000fea0003800000 */
.L_x_504:
        /* <DEDUP_REMOVED lines=11> */
[----:B------:R-:W-:Y:S05]  /*26c0*/  CALL.REL.NOINC `($__internal_10_$__cuda_sm20_div_s64) ;  /* 0x0000002000687944 */ /* 0x000fea0003c00000 */
[----:B------:R-:W-:-:S04]  /*26d0*/  IADD3 R19, P0, RZ, -R22, RZ ;  /* 0x80000016ff137210 */ /* 0x000fc80007f1e0ff */
[----:B------:R-:W-:Y:S01]  /*26e0*/  IADD3.X R18, RZ, ~R23, RZ, P0, !PT ;  /* 0x80000017ff127210 */ /* 0x000fe200007fe4ff */
[----:B------:R-:W-:-:S04]  /*26f0*/  IMAD.WIDE.U32 R42, R5, R19, R42 ;  /* 0x00000013052a7225 */ /* 0x000fc800078e002a */
[----:B------:R-:W-:-:S04]  /*2700*/  IMAD R18, R18, R5, RZ ;  /* 0x0000000512127224 */ /* 0x000fc800078e02ff */
[----:B------:R-:W-:-:S05]  /*2710*/  IMAD R4, R4, R19, R18 ;  /* 0x0000001304047224 */ /* 0x000fca00078e0212 */
[----:B------:R-:W-:Y:S01]  /*2720*/  IADD3 R4, R43, R4, RZ ;  /* 0x000000042b047210 */ /* 0x000fe20007ffe0ff */
[----:B------:R-:W-:Y:S05]  /*2730*/  BRA `(.L_x_509) ;  /* 0x0000000000587947 */ /* 0x000fea0003800000 */
.L_x_508:
        /* <DEDUP_REMOVED lines=22> */
.L_x_509:
[----:B------:R-:W-:Y:S05]  /*28a0*/  BSYNC B0 ;  /* 0x0000000000007941 */ /* 0x000fea0003800000 */
.L_x_507:
        /* <DEDUP_REMOVED lines=38> */
[----:B------:R-:W-:Y:S05]  /*2b10*/  CALL.REL.NOINC `($__internal_10_$__cuda_sm20_div_s64) ;  /* 0x0000001c00547944 */ /* 0x000fea0003c00000 */
        /* <DEDUP_REMOVED lines=12> */
.L_x_511:
        /* <DEDUP_REMOVED lines=23> */
.L_x_512:
[----:B------:R-:W-:Y:S05]  /*2d50*/  BSYNC B0 ;  /* 0x0000000000007941 */ /* 0x000fea0003800000 */
.L_x_510:
        /* <DEDUP_REMOVED lines=18> */
.L_x_514:
        /* <DEDUP_REMOVED lines=22> */
.L_x_515:
[----:B------:R-:W-:Y:S05]  /*2fe0*/  BSYNC B0 ;  /* 0x0000000000007941 */ /* 0x000fea0003800000 */
.L_x_513:
        /* <DEDUP_REMOVED lines=22> */
.L_x_517:
        /* <DEDUP_REMOVED lines=23> */
.L_x_518:
[----:B------:R-:W-:Y:S05]  /*32c0*/  BSYNC B0 ;  /* 0x0000000000007941 */ /* 0x000fea0003800000 */
.L_x_516:
        /* <DEDUP_REMOVED lines=39> */
.L_x_520:
        /* <DEDUP_REMOVED lines=23> */
.L_x_521:
[----:B------:R-:W-:Y:S05]  /*36b0*/  BSYNC B0 ;  /* 0x0000000000007941 */ /* 0x000fea0003800000 */
.L_x_519:
        /* <DEDUP_REMOVED lines=29> */
.L_x_523:
        /* <DEDUP_REMOVED lines=23> */
.L_x_524:
[----:B------:R-:W-:Y:S05]  /*3a00*/  BSYNC B0 ;  /* 0x0000000000007941 */ /* 0x000fea0003800000 */
.L_x_522:
        /* <DEDUP_REMOVED lines=21> */
.L_x_500:
[----:B------:R-:W-:Y:S02]  /*3b60*/  ULDC.64 UR4, c[0x0][0x2b0] ;  /* 0x0000ac0000047ab9 */ /* 0x000fe40000000a00 */
[----:B------:R-:W-:-:S04]  /*3b70*/  LEA R2, P0, R36, UR4, 0x2 ;  /* 0x0000000424027c11 */ /* 0x000fc8000f8010ff */
[----:B------:R-:W-:-:S05]  /*3b80*/  LEA.HI.X R3, R36, UR5, R37, 0x2, P0 ;  /* 0x0000000524037c11 */ /* 0x000fca00080f1425 */
[----:B------:R0:W-:Y:S04]  /*3b90*/  STG.E desc[UR8][R2.64], R30 ;  /* 0x0000001e02007986 */ /* 0x0001e8000c101908 */
.L_x_499:
[----:B------:R-:W-:Y:S05]  /*3ba0*/  BSYNC B1 ;  /* 0x0000000000017941 */ /* 0x000fea0003800000 */
.L_x_498:
[----:B------:R-:W2:Y:S01]  /*3bb0*/  LDC R14, c[0x0][0x3c4] ;  /* 0x0000f100ff0e7b82 */ /* 0x000ea20000000800 */
[C---:B0-----:R-:W-:Y:S01]  /*3bc0*/  VIADD R3, R35.reuse, 0x8 ;  /* 0x0000000823037836 */ /* 0x041fe20000000000 */
[----:B------:R-:W-:Y:S01]  /*3bd0*/  HFMA2.MMA R0, -RZ, RZ, 0, 0 ;  /* 0x00000000ff007435 */ /* 0x000fe200000001ff */
[C---:B------:R-:W-:Y:S01]  /*3be0*/  IMAD.SHL.U32 R18, R35.reuse, 0x4, RZ ;  /* 0x0000000423127824 */ /* 0x040fe200078e00ff */
[----:B-1----:R-:W-:Y:S02]  /*3bf0*/  MOV R5, RZ ;  /* 0x000000ff00057202 */ /* 0x002fe40000000f00 */
[-C--:B--2---:R-:W-:Y:S02]  /*3c00*/  ISETP.GE.OR P0, PT, R35, R14.reuse, P3 ;  /* 0x0000000e2300720c */ /* 0x084fe40001f06670 */
[----:B------:R-:W-:Y:S02]  /*3c10*/  ISETP.GE.OR P3, PT, R3, R14, P3 ;  /* 0x0000000e0300720c */ /* 0x000fe40001f66670 */
[----:B------:R-:W-:-:S09]  /*3c20*/  CS2R R2, SRZ ;  /* 0x0000000000027805 */ /* 0x000fd2000001ff00 */
[C---:B------:R-:W-:Y:S02]  /*3c30*/  @!P0 FADD.FTZ R4, -R30.reuse, R33 ;  /* 0x000000211e048221 */ /* 0x040fe40000010100 */
[----:B------:R-:W-:Y:S02]  /*3c40*/  @!P3 FADD.FTZ R30, -R30, R32 ;  /* 0x000000201e1eb221 */ /* 0x000fe40000010100 */
[----:B------:R-:W-:Y:S02]  /*3c50*/  @!P0 FMUL.FTZ R4, R4, 1.4426950216293334961 ;  /* 0x3fb8aa3b04048820 */ /* 0x000fe40000410000 */
[----:B------:R-:W-:Y:S02]  /*3c60*/  @!P3 FMUL.FTZ R11, R30, 1.4426950216293334961 ;  /* 0x3fb8aa3b1e0bb820 */ /* 0x000fe40000410000 */
[----:B------:R-:W0:Y:S08]  /*3c70*/  @!P0 MUFU.EX2 R9, R4 ;  /* 0x0000000400098308 */ /* 0x000e300000000800 */
[----:B------:R-:W1:Y:S01]  /*3c80*/  @!P3 MUFU.EX2 R11, R11 ;  /* 0x0000000b000bb308 */ /* 0x000e620000000800 */
[----:B0-----:R0:W-:Y:S01]  /*3c90*/  @!P0 STS [R34], R9 ;  /* 0x0000000922008388 */ /* 0x0011e20000000800 */
[----:B------:R-:W-:-:S03]  /*3ca0*/  ISETP.GE.AND P0, PT, R14, 0x1, PT ;  /* 0x000000010e00780c */ /* 0x000fc60003f06270 */
[----:B-1----:R0:W-:Y:S01]  /*3cb0*/  @!P3 STS [R34+0x220], R11 ;  /* 0x0002200b2200b388 */ /* 0x0021e20000000800 */
[----:B------:R-:W-:Y:S09]  /*3cc0*/  BAR.SYNC.DEFER_BLOCKING 0x0 ;  /* 0x0000000000007b1d */ /* 0x000ff20000010000 */
        /* <DEDUP_REMOVED lines=12> */
[----:B0-----:R-:W-:-:S02]  /*3d90*/  CS2R R8, SRZ ;  /* 0x0000000000087805 */ /* 0x001fc4000001ff00 */
        /* <DEDUP_REMOVED lines=10> */
[----:B------:R-:W-:-:S05]  /*3e40*/  LEA R6, R7, UR4, 0x2 ;  /* 0x0000000407067c11 */ /* 0x000fca000f8e10ff */
[----:B------:R-:W-:Y:S05]  /*3e50*/  @!P0 BRA `(.L_x_526) ;  /* 0x0000000000a48947 */ /* 0x000fea0003800000 */
[----:B------:R-:W-:Y:S01]  /*3e60*/  PLOP3.LUT P4, PT, PT, PT, PT, 0x8, 0x0 ;  /* 0x000000000000781c */ /* 0x000fe20003f8e170 */
[----:B------:R-:W-:Y:S01]  /*3e70*/  VIADD R14, R14, 0xfffffffd ;  /* 0xfffffffd0e0e7836 */ /* 0x000fe20000000000 */
[CC--:B------:R-:W-:Y:S02]  /*3e80*/  ISETP.GE.AND P3, PT, R7.reuse, R16.reuse, PT ;  /* 0x000000100700720c */ /* 0x0c0fe40003f66270 */
[----:B------:R-:W-:-:S13]  /*3e90*/  ISETP.GE.AND P0, PT, R7, R16, PT ;  /* 0x000000100700720c */ /* 0x000fda0003f06270 */
.L_x_527:
        /* <DEDUP_REMOVED lines=37> */
.L_x_526:
        /* <DEDUP_REMOVED lines=25> */
.L_x_528:
[----:B------:R-:W-:-:S13]  /*4280*/  ISETP.GT.OR P4, PT, R13, UR5, P4 ;  /* 0x000000050d007c0c */ /* 0x000fda000a784670 */
[----:B------:R-:W-:Y:S05]  /*4290*/  @!P4 BRA `(.L_x_525) ;  /* 0x000000000028c947 */ /* 0x000fea0003800000 */
[----:B------:R-:W0:Y:S01]  /*42a0*/  LDS R6, [R6] ;  /* 0x0000000006067984 */ /* 0x000e220000000800 */
[----:B------:R-:W-:Y:S01]  /*42b0*/  ISETP.GE.AND P0, PT, R7, R16, PT ;  /* 0x000000100700720c */ /* 0x000fe20003f06270 */
[----:B------:R-:W-:-:S12]  /*42c0*/  BSSY B0, `(.L_x_529) ;  /* 0x0000003000007945 */ /* 0x000fd80003800000 */
[----:B------:R-:W-:Y:S05]  /*42d0*/  @P0 BRA `(.L_x_530) ;  /* 0x0000000000040947 */ /* 0x000fea0003800000 */
[----:B------:R1:W5:Y:S02]  /*42e0*/  LDG.E.128 R8, desc[UR8][R24.64] ;  /* 0x0000000818087981 */ /* 0x000364000c1e1d00 */
.L_x_530:
[----:B------:R-:W-:Y:S05]  /*42f0*/  BSYNC B0 ;  /* 0x0000000000007941 */ /* 0x000fea0003800000 */
.L_x_529:
[C---:B0----5:R-:W-:Y:S01]  /*4300*/  FFMA.FTZ R5, R6.reuse, R8, R5 ;  /* 0x0000000806057223 */ /* 0x061fe20000010005 */
[C---:B------:R-:W-:Y:S01]  /*4310*/  FFMA.FTZ R2, R6.reuse, R9, R2 ;  /* 0x0000000906027223 */ /* 0x040fe20000010002 */
[C---:B------:R-:W-:Y:S01]  /*4320*/  FFMA.FTZ R3, R6.reuse, R10, R3 ;  /* 0x0000000a06037223 */ /* 0x040fe20000010003 */
[----:B------:R-:W-:Y:S01]  /*4330*/  FFMA.FTZ R0, R6, R11, R0 ;  /* 0x0000000b06007223 */ /* 0x000fe20000010000 */
.L_x_525:
[----:B------:R-:W-:-:S04]  /*4340*/  IADD3 R7, R7, UR7, RZ ;  /* 0x0000000707077c10 */ /* 0x000fc8000fffe0ff */
[----:B------:R-:W-:-:S13]  /*4350*/  ISETP.GE.AND P0, PT, R7, R12, PT ;  /* 0x0000000c0700720c */ /* 0x000fda0003f06270 */
[----:B------:R-:W-:Y:S05]  /*4360*/  @P0 EXIT ;  /* 0x000000000000094d */ /* 0x000fea0003800000 */
[----:B0-----:R-:W0:Y:S01]  /*4370*/  LDC R9, c[0x0][0x2c4] ;  /* 0x0000b100ff097b82 */ /* 0x001e220000000800 */
[----:B------:R-:W-:Y:S01]  /*4380*/  ULDC UR4, c[0x0][0x270] ;  /* 0x00009c0000047ab9 */ /* 0x000fe20000000800 */
[----:B------:R-:W-:Y:S02]  /*4390*/  IABS R13, R7 ;  /* 0x00000007000d7213 */ /* 0x000fe40000000000 */
[----:B------:R-:W-:Y:S02]  /*43a0*/  SHF.R.S32.HI R19, RZ, 0x1f, R18 ;  /* 0x0000001fff137819 */ /* 0x000fe40000011412 */
[----:B------:R-:W-:Y:S02]  /*43b0*/  F2FP.F16.F32.PACK_AB R2, R2, R5 ;  /* 0x000000050202723e */ /* 0x000fe400000000ff */
        /* <DEDUP_REMOVED lines=75> */
        .weak           $__internal_10_$__cuda_sm20_div_s64
        .type           $__internal_10_$__cuda_sm20_div_s64,@function
        .size           $__internal_10_$__cuda_sm20_div_s64,(.L_x_5286 - $__internal_10_$__cuda_sm20_div_s64)
$__internal_10_$__cuda_sm20_div_s64:
        /* <DEDUP_REMOVED lines=83> */
[----:B------:R-:W-:Y:S05]  /*4da0*/  RET.REL.NODEC R20 `(_ZN5flash32flash_fwd_splitkv_combine_kernelI23Flash_fwd_kernel_traitsILi32ELi64ELi256ELi4ELb0ELb0EN7cutlass6half_tE19Flash_kernel_traitsILi32ELi64ELi256ELi4ES3_EELi16ELi4ELb1EEEvNS_16Flash_fwd_paramsE) ;  /* 0xffffffb014947950 */ /* 0x000fea0003c3ffff */
.L_x_531:
        /* <DEDUP_REMOVED lines=13> */
.L_x_5286:


//--------------------- .text._ZN5flash32flash_fwd_splitkv_combine_kernelI23Flash_fwd_kernel_traitsILi32ELi64ELi256ELi4ELb0ELb0EN7cutlass6half_tE19Flash_kernel_traitsILi32ELi64ELi256ELi4ES3_EELi16ELi3ELb1EEEvNS_16Flash_fwd_paramsE --------------------------
	.section	.text._ZN5flash32flash_fwd_splitkv_combine_kernelI23Flash_fwd_kernel_traitsILi32ELi64ELi256ELi4ELb0ELb0EN7cutlass6half_tE19Flash_kernel_traitsILi32ELi64ELi256ELi4ES3_EELi16ELi3ELb1EEEvNS_16Flash_fwd_paramsE,"ax",@progbits
	.align	128
        .global         _ZN5flash32flash_fwd_splitkv_combine_kernelI23Flash_fwd_kernel_traitsILi32ELi64ELi256ELi4ELb0ELb0EN7cutlass6half_tE19Flash_kernel_traitsILi32ELi64ELi256ELi4ES3_EELi16ELi3ELb1EEEvNS_16Flash_fwd_paramsE
        .type           _ZN5flash32flash_fwd_splitkv_combine_kernelI23Flash_fwd_kernel_traitsILi32ELi64ELi256ELi4ELb0ELb0EN7cutlass6half_tE19Flash_kernel_traitsILi32ELi64ELi256ELi4ES3_EELi16ELi3ELb1EEEvNS_16Flash_fwd_paramsE,@function
        .size           _ZN5flash32flash_fwd_splitkv_combine_kernelI23Flash_fwd_kernel_traitsILi32ELi64ELi256ELi4ELb0ELb0EN7cutlass6half_tE19Flash_kernel_traitsILi32ELi64ELi256ELi4ES3_EELi16ELi3ELb1EEEvNS_16Flash_fwd_paramsE,(.L_x_5287 - _ZN5flash32flash_fwd_splitkv_combine_kernelI23Flash_fwd_kernel_traitsILi32ELi64ELi256ELi4ELb0ELb0EN7cutlass6half_tE19Flash_kernel_traitsILi32ELi64ELi256ELi4ES3_EELi16ELi3ELb1EEEvNS_16Flash_fwd_paramsE)
        .other          _ZN5flash32flash_fwd_splitkv_combine_kernelI23Flash_fwd_kernel_traitsILi32ELi64ELi256ELi4ELb0ELb0EN7cutlass6half_tE19Flash_kernel_traitsILi32ELi64ELi256ELi4ES3_EELi16ELi3ELb1EEEvNS_16Flash_fwd_paramsE,@"STO_CUDA_ENTRY STV_DEFAULT"
_ZN5flash32flash_fwd_splitkv_combine_kernelI23Flash_fwd_kernel_traitsILi32ELi64ELi256ELi4ELb0ELb0EN7cutlass6half_tE19Flash_kernel_traitsILi32ELi64ELi256ELi4ES3_EELi16ELi3ELb1EEEvNS_16Flash_fwd_paramsE:
.text._ZN5flash32flash_fwd_splitkv_combine_kernelI23Flash_fwd_kernel_traitsILi32ELi64ELi256ELi4ELb0ELb0EN7cutlass6half_tE19Flash_kernel_traitsILi32ELi64ELi256ELi4ES3_EELi16ELi3ELb1EEEvNS_16Flash_fwd_paramsE:
        /* <DEDUP_REMOVED lines=23> */
[----:B------:R-:W-:Y:S05]  /*0170*/  CALL.REL.NOINC `($__internal_11_$__cuda_sm20_div_s64) ;  /* 0x0000004400c87944 */ /* 0x000fea0003c00000 */
[----:B------:R-:W-:Y:S05]  /*0180*/  BRA `(.L_x_533) ;  /* 0x00000000004c7947 */ /* 0x000fea0003800000 */
.L_x_532:
        /* <DEDUP_REMOVED lines=19> */
.L_x_533:
        /* <DEDUP_REMOVED lines=13> */
[----:B------:R-:W-:Y:S05]  /*0390*/  CALL.REL.NOINC `($__internal_11_$__cuda_sm20_div_s64) ;  /* 0x0000004400407944 */ /* 0x000fea0003c00000 */
[----:B------:R-:W-:Y:S02]  /*03a0*/  MOV R8, R20 ;  /* 0x0000001400087202 */ /* 0x000fe40000000f00 */
[----:B------:R-:W-:Y:S01]  /*03b0*/  MOV R9, R21 ;  /* 0x0000001500097202 */ /* 0x000fe20000000f00 */
[----:B------:R-:W-:Y:S05]  /*03c0*/  BRA `(.L_x_536) ;  /* 0x00000000004c7947 */ /* 0x000fea0003800000 */
.L_x_535:
        /* <DEDUP_REMOVED lines=19> */
.L_x_536:
[----:B------:R-:W-:Y:S05]  /*0500*/  BSYNC B0 ;  /* 0x0000000000007941 */ /* 0x000fea0003800000 */
.L_x_534:
        /* <DEDUP_REMOVED lines=43> */
.L_x_538:
        /* <DEDUP_REMOVED lines=19> */
.L_x_539:
[----:B------:R-:W-:Y:S05]  /*08f0*/  BSYNC B0 ;  /* 0x0000000000007941 */ /* 0x000fea0003800000 */
.L_x_537:
        /* <DEDUP_REMOVED lines=74> */
[----:B------:R-:W-:Y:S02]  /*0da0*/  MOV R32, R20 ;  /* 0x0000001400207202 */ /* 0x000fe40000000f00 */
[----:B------:R-:W-:Y:S01]  /*0db0*/  MOV R33, R21 ;  /* 0x0000001500217202 */ /* 0x000fe20000000f00 */
[----:B------:R-:W-:Y:S05]  /*0dc0*/  BRA `(.L_x_542) ;  /* 0x00000000004c7947 */ /* 0x000fea0003800000 */
.L_x_541:
        /* <DEDUP_REMOVED lines=19> */
.L_x_542:
[----:B------:R-:W-:Y:S05]  /*0f00*/  BSYNC B0 ;  /* 0x0000000000007941 */ /* 0x000fea0003800000 */
.L_x_540:
        /* <DEDUP_REMOVED lines=43> */
.L_x_544:
        /* <DEDUP_REMOVED lines=19> */
.L_x_545:
[----:B------:R-:W-:Y:S05]  /*12f0*/  BSYNC B0 ;  /* 0x0000000000007941 */ /* 0x000fea0003800000 */
.L_x_543:
        /* <DEDUP_REMOVED lines=67> */
.L_x_547:
[----:B------:R-:W-:Y:S05]  /*1730*/  BSYNC B0 ;  /* 0x0000000000007941 */ /* 0x000fea0003800000 */
.L_x_546:
        /* <DEDUP_REMOVED lines=14> */
.L_x_549:
[----:B------:R-:W-:Y:S05]  /*1820*/  BSYNC B0 ;  /* 0x0000000000007941 */ /* 0x000fea0003800000 */
.L_x_548:
        /* <DEDUP_REMOVED lines=154> */
.L_x_554:
        /* <DEDUP_REMOVED lines=22> */
.L_x_555:
[----:B------:R-:W-:Y:S05]  /*2330*/  BSYNC B0 ;  /* 0x0000000000007941 */ /* 0x000fea0003800000 */
.L_x_553:
[----:B------:R-:W-:Y:S01]  /*2340*/  LOP3.LUT R19, R17, R0, RZ, 0xfc, !PT ;  /* 0x0000000011137212 */ /* 0x000fe200078efcff */
[----:B------:R-:W-:Y:S03]  /*2350*/  BSSY B0, `(.L_x_556) ;  /* 0x0000028000007945 */ /* 0x000fe60003800000 */
[----:B------:R-:W-:-:S13]  /*2360*/  ISETP.NE.U32.AND P0, PT, R19, RZ, PT ;  /* 0x000000ff1300720c */ /* 0x000fda0003f05070 */
[----:B------:R-:W-:Y:S05]  /*2370*/  @!P0 BRA `(.L_x_557) ;  /* 0x00000000003c8947 */ /* 0x000fea0003800000 */
[----:B------:R-:W-:Y:S01]  /*2380*/  IMAD.MOV.U32 R24, RZ, RZ, R25 ;  /* 0x000000ffff187224 */ /* 0x000fe200078e0019 */
[----:B------:R-:W-:Y:S02]  /*2390*/  MOV R23, R0 ;  /* 0x0000000000177202 */ /* 0x000fe40000000f00 */
[----:B------:R-:W-:Y:S02]  /*23a0*/  MOV R22, 0x23c0 ;  /* 0x000023c000167802 */ /* 0x000fe40000000f00 */
[----:B------:R-:W-:Y:S05]  /*23b0*/  CALL.REL.NOINC `($__internal_11_$__cuda_sm20_div_s64) ;  /* 0x0000002400387944 */ /* 0x000fea0003c00000 */
        /* <DEDUP_REMOVED lines=11> */
.L_x_557:
        /* <DEDUP_REMOVED lines=22> */
.L_x_558:
[----:B------:R-:W-:Y:S05]  /*25d0*/  BSYNC B0 ;  /* 0x0000000000007941 */ /* 0x000fea0003800000 */
.L_x_556:
        /* <DEDUP_REMOVED lines=11> */
[----:B------:R-:W-:Y:S05]  /*2690*/  CALL.REL.NOINC `($__internal_11_$__cuda_sm20_div_s64) ;  /* 0x0000002000807944 */ /* 0x000fea0003c00000 */
[----:B------:R-:W-:-:S04]  /*26a0*/  IADD3 R17, P0, RZ, -R20, RZ ;  /* 0x80000014ff117210 */ /* 0x000fc80007f1e0ff */
[----:B------:R-:W-:Y:S01]  /*26b0*/  IADD3.X R18, RZ, ~R21, RZ, P0, !PT ;  /* 0x80000015ff127210 */ /* 0x000fe200007fe4ff */
[----:B------:R-:W-:-:S04]  /*26c0*/  IMAD.WIDE.U32 R36, R5, R17, R36 ;  /* 0x0000001105247225 */ /* 0x000fc800078e0024 */
[----:B------:R-:W-:-:S04]  /*26d0*/  IMAD R18, R18, R5, RZ ;  /* 0x0000000512127224 */ /* 0x000fc800078e02ff */
[----:B------:R-:W-:-:S05]  /*26e0*/  IMAD R4, R4, R17, R18 ;  /* 0x0000001104047224 */ /* 0x000fca00078e0212 */
[----:B------:R-:W-:Y:S01]  /*26f0*/  IADD3 R4, R37, R4, RZ ;  /* 0x0000000425047210 */ /* 0x000fe20007ffe0ff */
[----:B------:R-:W-:Y:S05]  /*2700*/  BRA `(.L_x_561) ;  /* 0x0000000000587947 */ /* 0x000fea0003800000 */
.L_x_560:
        /* <DEDUP_REMOVED lines=22> */
.L_x_561:
[----:B------:R-:W-:Y:S05]  /*2870*/  BSYNC B0 ;  /* 0x0000000000007941 */ /* 0x000fea0003800000 */
.L_x_559:
        /* <DEDUP_REMOVED lines=38> */
[----:B------:R-:W-:Y:S05]  /*2ae0*/  CALL.REL.NOINC `($__internal_11_$__cuda_sm20_div_s64) ;  /* 0x0000001c006c7944 */ /* 0x000fea0003c00000 */
        /* <DEDUP_REMOVED lines=12> */
.L_x_563:
        /* <DEDUP_REMOVED lines=23> */
.L_x_564:
[----:B------:R-:W-:Y:S05]  /*2d20*/  BSYNC B0 ;  /* 0x0000000000007941 */ /* 0x000fea0003800000 */
.L_x_562:
        /* <DEDUP_REMOVED lines=19> */
.L_x_566:
        /* <DEDUP_REMOVED lines=22> */
.L_x_567:
[----:B------:R-:W-:Y:S05]  /*2fc0*/  BSYNC B0 ;  /* 0x0000000000007941 */ /* 0x000fea0003800000 */
.L_x_565:
        /* <DEDUP_REMOVED lines=20> */
.L_x_569:
        /* <DEDUP_REMOVED lines=23> */
.L_x_570:
[----:B------:R-:W-:Y:S05]  /*3280*/  BSYNC B0 ;  /* 0x0000000000007941 */ /* 0x000fea0003800000 */
.L_x_568:
        /* <DEDUP_REMOVED lines=39> */
.L_x_572:
        /* <DEDUP_REMOVED lines=23> */
.L_x_573:
[----:B------:R-:W-:Y:S05]  /*3670*/  BSYNC B0 ;  /* 0x0000000000007941 */ /* 0x000fea0003800000 */
.L_x_571:
        /* <DEDUP_REMOVED lines=26> */
.L_x_575:
        /* <DEDUP_REMOVED lines=23> */
.L_x_576:
[----:B------:R-:W-:Y:S05]  /*3990*/  BSYNC B0 ;  /* 0x0000000000007941 */ /* 0x000fea0003800000 */
.L_x_574:
        /* <DEDUP_REMOVED lines=21> */
.L_x_552:
[----:B------:R-:W-:Y:S02]  /*3af0*/  ULDC.64 UR4, c[0x0][0x2b0] ;  /* 0x0000ac0000047ab9 */ /* 0x000fe40000000a00 */
[----:B------:R-:W-:-:S04]  /*3b00*/  LEA R2, P0, R30, UR4, 0x2 ;  /* 0x000000041e027c11 */ /* 0x000fc8000f8010ff */
[----:B------:R-:W-:-:S05]  /*3b10*/  LEA.HI.X R3, R30, UR5, R31, 0x2, P0 ;  /* 0x000000051e037c11 */ /* 0x000fca00080f141f */
[----:B------:R0:W-:Y:S04]  /*3b20*/  STG.E desc[UR8][R2.64], R28 ;  /* 0x0000001c02007986 */ /* 0x0001e8000c101908 */
.L_x_551:
[----:B------:R-:W-:Y:S05]  /*3b30*/  BSYNC B1 ;  /* 0x0000000000017941 */ /* 0x000fea0003800000 */
.L_x_550:
[----:B------:R-:W2:Y:S01]  /*3b40*/  S2R R0, SR_TID.X ;  /* 0x0000000000007919 */ /* 0x000ea20000002100 */
[----:B------:R-:W3:Y:S01]  /*3b50*/  LDC R14, c[0x0][0x3c4] ;  /* 0x0000f100ff0e7b82 */ /* 0x000ee20000000800 */
[----:B------:R-:W-:Y:S01]  /*3b60*/  BSSY B0, `(.L_x_577) ;  /* 0x0000012000007945 */ /* 0x000fe20003800000 */
[----:B--2---:R-:W-:-:S04]  /*3b70*/  SHF.R.S32.HI R13, RZ, 0x1f, R0 ;  /* 0x0000001fff0d7819 */ /* 0x004fc80000011400 */
[----:B------:R-:W-:-:S04]  /*3b80*/  LEA.HI R13, R13, R0, RZ, 0x3 ;  /* 0x000000000d0d7211 */ /* 0x000fc800078f18ff */
[----:B------:R-:W-:-:S05]  /*3b90*/  LOP3.LUT R19, R13, 0xfffffff8, RZ, 0xc0, !PT ;  /* 0xfffffff80d137812 */ /* 0x000fca00078ec0ff */
[----:B------:R-:W-:-:S05]  /*3ba0*/  IMAD.IADD R19, R0, 0x1, -R19 ;  /* 0x0000000100137824 */ /* 0x000fca00078e0a13 */
[----:B---3--:R-:W-:-:S04]  /*3bb0*/  ISETP.GE.AND P0, PT, R19, R14, PT ;  /* 0x0000000e1300720c */ /* 0x008fc80003f06270 */
[----:B------:R-:W-:-:S13]  /*3bc0*/  ISETP.LT.AND P0, PT, R0, 0x80, !P0 ;  /* 0x000000800000780c */ /* 0x000fda0004701270 */
[----:B------:R-:W-:Y:S05]  /*3bd0*/  @!P0 BRA `(.L_x_578) ;  /* 0x0000000000288947 */ /* 0x000fea0003800000 */
[----:B------:R-:W2:Y:S01]  /*3be0*/  S2R R0, SR_CgaCtaId ;  /* 0x0000000000007919 */ /* 0x000ea20000008800 */
[----:B01----:R-:W-:Y:S01]  /*3bf0*/  FADD.FTZ R2, -R28, R29 ;  /* 0x0000001d1c027221 */ /* 0x003fe20000010100 */
[----:B------:R-:W-:-:S03]  /*3c00*/  MOV R3, 0x400 ;  /* 0x0000040000037802 */ /* 0x000fc60000000f00 */
[----:B------:R-:W-:-:S06]  /*3c10*/  FMUL.FTZ R2, R2, 1.4426950216293334961 ;  /* 0x3fb8aa3b02027820 */ /* 0x000fcc0000410000 */
[----:B------:R-:W0:Y:S01]  /*3c20*/  MUFU.EX2 R2, R2 ;  /* 0x0000000200027308 */ /* 0x000e220000000800 */
[----:B--2---:R-:W-:Y:S02]  /*3c30*/  LEA R0, R0, R3, 0x18 ;  /* 0x0000000300007211 */ /* 0x004fe400078ec0ff */
[----:B------:R-:W-:-:S03]  /*3c40*/  SHF.R.S32.HI R3, RZ, 0x3, R13 ;  /* 0x00000003ff037819 */ /* 0x000fc6000001140d */
[----:B------:R-:W-:-:S05]  /*3c50*/  IMAD R0, R19, 0x44, R0 ;  /* 0x0000004413007824 */ /* 0x000fca00078e0200 */
[----:B------:R-:W-:-:S05]  /*3c60*/  LEA R3, R3, R0, 0x2 ;  /* 0x0000000003037211 */ /* 0x000fca00078e10ff */
[----:B0-----:R2:W-:Y:S02]  /*3c70*/  STS [R3], R2 ;  /* 0x0000000203007388 */ /* 0x0015e40000000800 */
.L_x_578:
[----:B------:R-:W-:Y:S05]  /*3c80*/  BSYNC B0 ;  /* 0x0000000000007941 */ /* 0x000fea0003800000 */
.L_x_577:
[----:B------:R-:W-:Y:S01]  /*3c90*/  BAR.SYNC.DEFER_BLOCKING 0x0 ;  /* 0x0000000000007b1d */ /* 0x000fe20000010000 */
[----:B------:R-:W-:Y:S01]  /*3ca0*/  ISETP.GE.AND P0, PT, R14, 0x1, PT ;  /* 0x000000010e00780c */ /* 0x000fe20003f06270 */
[----:B------:R-:W-:Y:S01]  /*3cb0*/  IMAD.MOV.U32 R0, RZ, RZ, RZ ;  /* 0x000000ffff007224 */ /* 0x000fe200078e00ff */
[----:B012---:R-:W-:Y:S01]  /*3cc0*/  CS2R R2, SRZ ;  /* 0x0000000000027805 */ /* 0x007fe2000001ff00 */
[----:B------:R-:W-:Y:S01]  /*3cd0*/  IMAD.MOV.U32 R5, RZ, RZ, RZ ;  /* 0x000000ffff057224 */ /* 0x000fe200078e00ff */
[----:B------:R-:W-:Y:S01]  /*3ce0*/  SHF.R.S32.HI R13, RZ, 0x3, R13 ;  /* 0x00000003ff0d7819 */ /* 0x000fe2000001140d */
[----:B------:R-:W-:-:S08]  /*3cf0*/  IMAD.SHL.U32 R18, R19, 0x4, RZ ;  /* 0x0000000413127824 */ /* 0x000fd000078e00ff */
        /* <DEDUP_REMOVED lines=29> */
.L_x_581:
[----:B------:R0:W2:Y:S01]  /*3ed0*/  @!P3 LDG.E.128 R8, desc[UR8][R24.64] ;  /* 0x000000081808b981 */ /* 0x0000a2000c1e1d00 */
[----:B------:R-:W-:Y:S01]  /*3ee0*/  PLOP3.LUT P3, PT, P0, PT, PT, 0x80, 0x0 ;  /* 0x000000000000781c */ /* 0x000fe2000076f070 */
[----:B------:R-:W-:Y:S01]  /*3ef0*/  UIADD3 UR5, UR5, 0x4, URZ ;  /* 0x0000000405057890 */ /* 0x000fe2000fffe03f */
[----:B------:R-:W-:Y:S01]  /*3f00*/  IADD3 R26, P1, R20, R24, RZ ;  /* 0x00000018141a7210 */ /* 0x000fe20007f3e0ff */
[----:B------:R-:W2:Y:S03]  /*3f10*/  LDS R4, [R6] ;  /* 0x0000000006047984 */ /* 0x000ea60000000800 */
[C---:B------:R-:W-:Y:S02]  /*3f20*/  IADD3.X R27, R21.reuse, R25, RZ, P1, !PT ;  /* 0x00000019151b7210 */ /* 0x040fe40000ffe4ff */
[----:B------:R-:W-:Y:S02]  /*3f30*/  ISETP.LE.AND P2, PT, R14, UR5, PT ;  /* 0x000000050e007c0c */ /* 0x000fe4000bf43270 */
[C---:B0-----:R-:W-:Y:S04]  /*3f40*/  IADD3 R24, P1, R20.reuse, R26, RZ ;  /* 0x0000001a14187210 */ /* 0x041fe80007f3e0ff */
[C---:B------:R-:W-:Y:S02]  /*3f50*/  IADD3.X R25, R21.reuse, R27, RZ, P1, !PT ;  /* 0x0000001b15197210 */ /* 0x040fe40000ffe4ff */
[----:B------:R-:W-:Y:S04]  /*3f60*/  IADD3 R22, P1, R20, R24, RZ ;  /* 0x0000001814167210 */ /* 0x000fe80007f3e0ff */
[C---:B------:R-:W-:Y:S01]  /*3f70*/  IADD3.X R23, R21.reuse, R25, RZ, P1, !PT ;  /* 0x0000001915177210 */ /* 0x040fe20000ffe4ff */
[C---:B--2---:R-:W-:Y:S01]  /*3f80*/  FFMA.FTZ R5, R4.reuse, R8, R5 ;  /* 0x0000000804057223 */ /* 0x044fe20000010005 */
[C---:B------:R-:W-:Y:S01]  /*3f90*/  FFMA.FTZ R2, R4.reuse, R9, R2 ;  /* 0x0000000904027223 */ /* 0x040fe20000010002 */
[C---:B------:R-:W-:Y:S01]  /*3fa0*/  FFMA.FTZ R3, R4.reuse, R10, R3 ;  /* 0x0000000a04037223 */ /* 0x040fe20000010003 */
[----:B------:R-:W-:Y:S02]  /*3fb0*/  FFMA.FTZ R0, R4, R11, R0 ;  /* 0x0000000b04007223 */ /* 0x000fe40000010000 */
[----:B------:R-:W2:Y:S04]  /*3fc0*/  @!P3 LDG.E.128 R8, desc[UR8][R26.64] ;  /* 0x000000081a08b981 */ /* 0x000ea8000c1e1d00 */
[----:B------:R-:W2:Y:S02]  /*3fd0*/  LDS R4, [R6+0x44] ;  /* 0x0000440006047984 */ /* 0x000ea40000000800 */
[C---:B--2---:R-:W-:Y:S01]  /*3fe0*/  FFMA.FTZ R5, R4.reuse, R8, R5 ;  /* 0x0000000804057223 */ /* 0x044fe20000010005 */
[C---:B------:R-:W-:Y:S01]  /*3ff0*/  FFMA.FTZ R2, R4.reuse, R9, R2 ;  /* 0x0000000904027223 */ /* 0x040fe20000010002 */
[C---:B------:R-:W-:Y:S01]  /*4000*/  FFMA.FTZ R3, R4.reuse, R10, R3 ;  /* 0x0000000a04037223 */ /* 0x040fe20000010003 */
[----:B------:R-:W-:Y:S02]  /*4010*/  FFMA.FTZ R0, R4, R11, R0 ;  /* 0x0000000b04007223 */ /* 0x000fe40000010000 */
[----:B------:R0:W2:Y:S04]  /*4020*/  @!P3 LDG.E.128 R8, desc[UR8][R24.64] ;  /* 0x000000081808b981 */ /* 0x0000a8000c1e1d00 */
[----:B------:R-:W2:Y:S01]  /*4030*/  LDS R4, [R6+0x88] ;  /* 0x0000880006047984 */ /* 0x000ea20000000800 */
[----:B0-----:R-:W-:Y:S04]  /*4040*/  IADD3 R24, P1, R20, R22, RZ ;  /* 0x0000001614187210 */ /* 0x001fe80007f3e0ff */
[----:B------:R-:W-:Y:S01]  /*4050*/  IADD3.X R25, R21, R23, RZ, P1, !PT ;  /* 0x0000001715197210 */ /* 0x000fe20000ffe4ff */
[C---:B--2---:R-:W-:Y:S01]  /*4060*/  FFMA.FTZ R5, R4.reuse, R8, R5 ;  /* 0x0000000804057223 */ /* 0x044fe20000010005 */
[C---:B------:R-:W-:Y:S01]  /*4070*/  FFMA.FTZ R2, R4.reuse, R9, R2 ;  /* 0x0000000904027223 */ /* 0x040fe20000010002 */
[C---:B------:R-:W-:Y:S01]  /*4080*/  FFMA.FTZ R3, R4.reuse, R10, R3 ;  /* 0x0000000a04037223 */ /* 0x040fe20000010003 */
[----:B------:R-:W-:Y:S02]  /*4090*/  FFMA.FTZ R0, R4, R11, R0 ;  /* 0x0000000b04007223 */ /* 0x000fe40000010000 */
[----:B------:R-:W2:Y:S04]  /*40a0*/  @!P3 LDG.E.128 R8, desc[UR8][R22.64] ;  /* 0x000000081608b981 */ /* 0x000ea8000c1e1d00 */
[----:B------:R0:W2:Y:S02]  /*40b0*/  LDS R4, [R6+0xcc] ;  /* 0x0000cc0006047984 */ /* 0x0000a40000000800 */
[----:B0-----:R-:W-:Y:S01]  /*40c0*/  IADD3 R6, R6, 0x110, RZ ;  /* 0x0000011006067810 */ /* 0x001fe20007ffe0ff */
[C---:B--2---:R-:W-:Y:S01]  /*40d0*/  FFMA.FTZ R5, R4.reuse, R8, R5 ;  /* 0x0000000804057223 */ /* 0x044fe20000010005 */
[C---:B------:R-:W-:Y:S01]  /*40e0*/  FFMA.FTZ R2, R4.reuse, R9, R2 ;  /* 0x0000000904027223 */ /* 0x040fe20000010002 */
[C---:B------:R-:W-:Y:S01]  /*40f0*/  FFMA.FTZ R3, R4.reuse, R10, R3 ;  /* 0x0000000a04037223 */ /* 0x040fe20000010003 */
[----:B------:R-:W-:Y:S01]  /*4100*/  FFMA.FTZ R0, R4, R11, R0 ;  /* 0x0000000b04007223 */ /* 0x000fe20000010000 */
[----:B------:R-:W-:Y:S09]  /*4110*/  @!P2 BRA `(.L_x_581) ;  /* 0xfffffffc006ca947 */ /* 0x000ff2000383ffff */
.L_x_580:
[----:B-1----:R-:W-:-:S04]  /*4120*/  IADD3 R4, R7, -UR5, RZ ;  /* 0x8000000507047c10 */ /* 0x002fc8000fffe0ff */
        /* <DEDUP_REMOVED lines=24> */
.L_x_582:
[----:B------:R-:W-:-:S13]  /*42b0*/  ISETP.GT.OR P4, PT, R7, UR5, P4 ;  /* 0x0000000507007c0c */ /* 0x000fda000a784670 */
[----:B------:R-:W-:Y:S05]  /*42c0*/  @!P4 BRA `(.L_x_579) ;  /* 0x000000000028c947 */ /* 0x000fea0003800000 */
[----:B------:R-:W0:Y:S01]  /*42d0*/  LDS R6, [R6] ;  /* 0x0000000006067984 */ /* 0x000e220000000800 */
[----:B------:R-:W-:Y:S01]  /*42e0*/  ISETP.GE.AND P0, PT, R13, R16, PT ;  /* 0x000000100d00720c */ /* 0x000fe20003f06270 */
[----:B------:R-:W-:-:S12]  /*42f0*/  BSSY B0, `(.L_x_583) ;  /* 0x0000003000007945 */ /* 0x000fd80003800000 */
[----:B------:R-:W-:Y:S05]  /*4300*/  @P0 BRA `(.L_x_584) ;  /* 0x0000000000040947 */ /* 0x000fea0003800000 */
[----:B------:R1:W5:Y:S02]  /*4310*/  LDG.E.128 R8, desc[UR8][R24.64] ;  /* 0x0000000818087981 */ /* 0x000364000c1e1d00 */
.L_x_584:
[----:B------:R-:W-:Y:S05]  /*4320*/  BSYNC B0 ;  /* 0x0000000000007941 */ /* 0x000fea0003800000 */
.L_x_583:
[C---:B0----5:R-:W-:Y:S01]  /*4330*/  FFMA.FTZ R5, R6.reuse, R8, R5 ;  /* 0x0000000806057223 */ /* 0x061fe20000010005 */
[C---:B------:R-:W-:Y:S01]  /*4340*/  FFMA.FTZ R2, R6.reuse, R9, R2 ;  /* 0x0000000906027223 */ /* 0x040fe20000010002 */
[C---:B------:R-:W-:Y:S01]  /*4350*/  FFMA.FTZ R3, R6.reuse, R10, R3 ;  /* 0x0000000a06037223 */ /* 0x040fe20000010003 */
[----:B------:R-:W-:Y:S01]  /*4360*/  FFMA.FTZ R0, R6, R11, R0 ;  /* 0x0000000b06007223 */ /* 0x000fe20000010000 */
.L_x_579:
[----:B------:R-:W-:-:S04]  /*4370*/  IADD3 R13, R13, UR7, RZ ;  /* 0x000000070d0d7c10 */ /* 0x000fc8000fffe0ff */
[----:B------:R-:W-:-:S13]  /*4380*/  ISETP.GE.AND P0, PT, R13, R12, PT ;  /* 0x0000000c0d00720c */ /* 0x000fda0003f06270 */
        /* <DEDUP_REMOVED lines=81> */
        .weak           $__internal_11_$__cuda_sm20_div_s64
        .type           $__internal_11_$__cuda_sm20_div_s64,@function
        .size           $__internal_11_$__cuda_sm20_div_s64,(.L_x_5287 - $__internal_11_$__cuda_sm20_div_s64)
$__internal_11_$__cuda_sm20_div_s64:
        /* <DEDUP_REMOVED lines=83> */
[----:B------:R-:W-:Y:S06]  /*4dd0*/  RET.REL.NODEC R26 `(_ZN5flash32flash_fwd_splitkv_combine_kernelI23Flash_fwd_kernel_traitsILi32ELi64ELi256ELi4ELb0ELb0EN7cutlass6half_tE19Flash_kernel_traitsILi32ELi64ELi256ELi4ES3_EELi16ELi3ELb1EEEvNS_16Flash_fwd_paramsE) ;  /* 0xffffffb01a887950 */ /* 0x000fec0003c3ffff */
.L_x_585:
        /* <DEDUP_REMOVED lines=10> */
.L_x_5287:


//--------------------- .text._ZN5flash32flash_fwd_splitkv_combine_kernelI23Flash_fwd_kernel_traitsILi32ELi64ELi256ELi4ELb0ELb0EN7cutlass6half_tE19Flash_kernel_traitsILi32ELi64ELi256ELi4ES3_EELi16ELi2ELb1EEEvNS_16Flash_fwd_paramsE --------------------------
	.section	.text._ZN5flash32flash_fwd_splitkv_combine_kernelI23Flash_fwd_kernel_traitsILi32ELi64ELi256ELi4ELb0ELb0EN7cutlass6half_tE19Flash_kernel_traitsILi32ELi64ELi256ELi4ES3_EELi16ELi2ELb1EEEvNS_16Flash_fwd_paramsE,"ax",@progbits
	.align	128
        .global         _ZN5flash32flash_fwd_splitkv_combine_kernelI23Flash_fwd_kernel_traitsILi32ELi64ELi256ELi4ELb0ELb0EN7cutlass6half_tE19Flash_kernel_traitsILi32ELi64ELi256ELi4ES3_EELi16ELi2ELb1EEEvNS_16Flash_fwd_paramsE
        .type           _ZN5flash32flash_fwd_splitkv_combine_kernelI23Flash_fwd_kernel_traitsILi32ELi64ELi256ELi4ELb0ELb0EN7cutlass6half_tE19Flash_kernel_traitsILi32ELi64ELi256ELi4ES3_EELi16ELi2ELb1EEEvNS_16Flash_fwd_paramsE,@function
        .size           _ZN5flash32flash_fwd_splitkv_combine_kernelI23Flash_fwd_kernel_traitsILi32ELi64ELi256ELi4ELb0ELb0EN7cutlass6half_tE19Flash_kernel_traitsILi32ELi64ELi256ELi4ES3_EELi16ELi2ELb1EEEvNS_16Flash_fwd_paramsE,(.L_x_5288 - _ZN5flash32flash_fwd_splitkv_combine_kernelI23Flash_fwd_kernel_traitsILi32ELi64ELi256ELi4ELb0ELb0EN7cutlass6half_tE19Flash_kernel_traitsILi32ELi64ELi256ELi4ES3_EELi16ELi2ELb1EEEvNS_16Flash_fwd_paramsE)
        .other          _ZN5flash32flash_fwd_splitkv_combine_kernelI23Flash_fwd_kernel_traitsILi32ELi64ELi256ELi4ELb0ELb0EN7cutlass6half_tE19Flash_kernel_traitsILi32ELi64ELi256ELi4ES3_EELi16ELi2ELb1EEEvNS_16Flash_fwd_paramsE,@"STO_CUDA_ENTRY STV_DEFAULT"
_ZN5flash32flash_fwd_splitkv_combine_kernelI23Flash_fwd_kernel_traitsILi32ELi64ELi256ELi4ELb0ELb0EN7cutlass6half_tE19Flash_kernel_traitsILi32ELi64ELi256ELi4ES3_EELi16ELi2ELb1EEEvNS_16Flash_fwd_paramsE:
.text._ZN5flash32flash_fwd_splitkv_combine_kernelI23Flash_fwd_kernel_traitsILi32ELi64ELi256ELi4ELb0ELb0EN7cutlass6half_tE19Flash_kernel_traitsILi32ELi64ELi256ELi4ES3_EELi16ELi2ELb1EEEvNS_16Flash_fwd_paramsE:
        /* <DEDUP_REMOVED lines=23> */
[----:B------:R-:W-:Y:S05]  /*0170*/  CALL.REL.NOINC `($__internal_12_$__cuda_sm20_div_s64) ;  /* 0x0000004400ac7944 */ /* 0x000fea0003c00000 */
[----:B------:R-:W-:Y:S01]  /*0180*/  MOV R20, R0 ;  /* 0x0000000000147202 */ /* 0x000fe20000000f00 */
[----:B------:R-:W-:Y:S06]  /*0190*/  BRA `(.L_x_587) ;  /* 0x00000000004c7947 */ /* 0x000fec0003800000 */
.L_x_586:
        /* <DEDUP_REMOVED lines=19> */
.L_x_587:
        /* <DEDUP_REMOVED lines=11> */
[----:B------:R-:W-:Y:S05]  /*0380*/  CALL.REL.NOINC `($__internal_12_$__cuda_sm20_div_s64) ;  /* 0x0000004400287944 */ /* 0x000fea0003c00000 */
[----:B------:R-:W-:Y:S02]  /*0390*/  MOV R8, R0 ;  /* 0x0000000000087202 */ /* 0x000fe40000000f00 */
[----:B------:R-:W-:Y:S01]  /*03a0*/  MOV R9, R21 ;  /* 0x0000001500097202 */ /* 0x000fe20000000f00 */
[----:B------:R-:W-:Y:S05]  /*03b0*/  BRA `(.L_x_590) ;  /* 0x00000000004c7947 */ /* 0x000fea0003800000 */
.L_x_589:
        /* <DEDUP_REMOVED lines=19> */
.L_x_590:
[----:B------:R-:W-:Y:S05]  /*04f0*/  BSYNC B0 ;  /* 0x0000000000007941 */ /* 0x000fea0003800000 */
.L_x_588:
        /* <DEDUP_REMOVED lines=42> */
[----:B------:R-:W-:Y:S05]  /*07a0*/  BRA `(.L_x_593) ;  /* 0x00000000004c7947 */ /* 0x000fea0003800000 */
.L_x_592:
        /* <DEDUP_REMOVED lines=19> */
.L_x_593:
[----:B------:R-:W-:Y:S05]  /*08e0*/  BSYNC B0 ;  /* 0x0000000000007941 */ /* 0x000fea0003800000 */
.L_x_591:
        /* <DEDUP_REMOVED lines=47> */
[----:B------:R-:W-:Y:S01]  /*0be0*/  IMAD R10, R17, R5, R7 ;  /* 0x00000005110a7224 */ /* 0x000fe200078e0207 */
[----:B------:R-:W-:Y:S01]  /*0bf0*/  LOP3.LUT R5, R4, R11, RZ, 0x3c, !PT ;  /* 0x0000000b04057212 */ /* 0x000fe200078e3cff */
[----:B------:R-:W-:-:S03]  /*0c00*/  IMAD R7, R0, UR5, RZ ;  /* 0x0000000500077c24 */ /* 0x000fc6000f8e02ff */
[----:B------:R-:W-:Y:S02]  /*0c10*/  ISETP.GT.U32.AND P1, PT, R11, R10, PT ;  /* 0x0000000a0b00720c */ /* 0x000fe40003f24070 */
[----:B------:R-:W-:-:S11]  /*0c20*/  ISETP.GE.AND P0, PT, R5, RZ, PT ;  /* 0x000000ff0500720c */ /* 0x000fd60003f06270 */
[-C--:B------:R-:W-:Y:S01]  /*0c30*/  @!P1 IADD3 R10, R10, -R11.reuse, RZ ;  /* 0x8000000b0a0a9210 */ /* 0x080fe20007ffe0ff */
        /* <DEDUP_REMOVED lines=17> */
[----:B------:R-:W-:Y:S02]  /*0d50*/  MOV R22, 0xd70 ;  /* 0x00000d7000167802 */ /* 0x000fe40000000f00 */
[----:B------:R-:W-:Y:S05]  /*0d60*/  CALL.REL.NOINC `($__internal_12_$__cuda_sm20_div_s64) ;  /* 0x0000003800b07944 */ /* 0x000fea0003c00000 */
[----:B------:R-:W-:Y:S02]  /*0d70*/  MOV R38, R0 ;  /* 0x0000000000267202 */ /* 0x000fe40000000f00 */
[----:B------:R-:W-:Y:S01]  /*0d80*/  MOV R39, R21 ;  /* 0x0000001500277202 */ /* 0x000fe20000000f00 */
[----:B------:R-:W-:Y:S05]  /*0d90*/  BRA `(.L_x_596) ;  /* 0x00000000004c7947 */ /* 0x000fea0003800000 */
.L_x_595:
        /* <DEDUP_REMOVED lines=19> */
.L_x_596:
[----:B------:R-:W-:Y:S05]  /*0ed0*/  BSYNC B0 ;  /* 0x0000000000007941 */ /* 0x000fea0003800000 */
.L_x_594:
[-C--:B------:R-:W-:Y:S01]  /*0ee0*/  IABS R5, R7.reuse ;  /* 0x0000000700057213 */ /* 0x080fe20000000000 */
[----:B------:R-:W-:Y:S01]  /*0ef0*/  BSSY B0, `(.L_x_597) ;  /* 0x000003d000007945 */ /* 0x000fe20003800000 */
[----:B------:R-:W-:Y:S02]  /*0f00*/  IABS R0, R7 ;  /* 0x0000000700007213 */ /* 0x000fe40000000000 */
[----:B------:R-:W0:Y:S01]  /*0f10*/  I2F.RP R13, R5 ;  /* 0x00000005000d7306 */ /* 0x000e220000209400 */
[----:B------:R-:W-:Y:S02]  /*0f20*/  IMAD.IADD R6, R6, 0x1, R5 ;  /* 0x0000000106067824 */ /* 0x000fe400078e0205 */
        /* <DEDUP_REMOVED lines=35> */
[----:B------:R-:W-:Y:S02]  /*1160*/  MOV R10, R0 ;  /* 0x00000000000a7202 */ /* 0x000fe40000000f00 */
[----:B------:R-:W-:Y:S01]  /*1170*/  MOV R11, R21 ;  /* 0x00000015000b7202 */ /* 0x000fe20000000f00 */
[----:B------:R-:W-:Y:S05]  /*1180*/  BRA `(.L_x_599) ;  /* 0x00000000004c7947 */ /* 0x000fea0003800000 */
.L_x_598:
        /* <DEDUP_REMOVED lines=19> */
.L_x_599:
[----:B------:R-:W-:Y:S05]  /*12c0*/  BSYNC B0 ;  /* 0x0000000000007941 */ /* 0x000fea0003800000 */
.L_x_597:
        /* <DEDUP_REMOVED lines=9> */
[----:B-1----:R-:W-:Y:S02]  /*1360*/  ISETP.GT.AND P4, PT, R21, 0x3f, PT ;  /* 0x0000003f1500780c */ /* 0x002fe40003f84270 */
[----:B------:R-:W-:-:S05]  /*1370*/  SHF.R.S32.HI R30, RZ, 0x1f, R21 ;  /* 0x0000001fff1e7819 */ /* 0x000fca0000011415 */
        /* <DEDUP_REMOVED lines=10> */
[----:B------:R-:W-:Y:S01]  /*1420*/  LEA.HI R6, R30, R21, RZ, 0x4 ;  /* 0x000000151e067211 */ /* 0x000fe200078f20ff */
[----:B------:R-:W-:-:S03]  /*1430*/  IMAD.HI.U32 R9, R8, R5, RZ ;  /* 0x0000000508097227 */ /* 0x000fc600078e00ff */
[----:B------:R-:W-:Y:S01]  /*1440*/  SHF.R.S32.HI R22, RZ, 0x4, R6 ;  /* 0x00000004ff167819 */ /* 0x000fe20000011406 */
[----:B------:R-:W-:Y:S01]  /*1450*/  IMAD.MOV R8, RZ, RZ, -R9 ;  /* 0x000000ffff087224 */ /* 0x000fe200078e0a09 */
[----:B------:R-:W-:-:S03]  /*1460*/  LOP3.LUT R6, R6, 0xfffffff0, RZ, 0xc0, !PT ;  /* 0xfffffff006067812 */ /* 0x000fc600078ec0ff */
[C---:B------:R-:W-:Y:S01]  /*1470*/  IMAD R23, R0.reuse, R8, R5 ;  /* 0x0000000800177224 */ /* 0x040fe200078e0205 */
[----:B------:R-:W-:Y:S01]  /*1480*/  LEA.HI.SX32 R8, R7, 0x1, 0x1 ;  /* 0x0000000107087811 */ /* 0x000fe200078f0aff */
[----:B------:R-:W0:Y:S01]  /*1490*/  @!P4 S2R R5, SR_CgaCtaId ;  /* 0x000000000005c919 */ /* 0x000e220000008800 */
[----:B------:R-:W-:Y:S02]  /*14a0*/  IMAD.IADD R6, R21, 0x1, -R6 ;  /* 0x0000000115067824 */ /* 0x000fe400078e0a06 */
[----:B------:R-:W-:-:S13]  /*14b0*/  ISETP.GT.U32.AND P0, PT, R0, R23, PT ;  /* 0x000000170000720c */ /* 0x000fda0003f04070 */
[----:B------:R-:W-:Y:S02]  /*14c0*/  @!P0 IMAD.IADD R23, R23, 0x1, -R0 ;  /* 0x0000000117178824 */ /* 0x000fe400078e0a00 */
[----:B------:R-:W-:Y:S01]  /*14d0*/  @!P0 VIADD R9, R9, 0x1 ;  /* 0x0000000109098836 */ /* 0x000fe20000000000 */
[----:B------:R-:W-:Y:S02]  /*14e0*/  ISETP.NE.AND P0, PT, R13, RZ, PT ;  /* 0x000000ff0d00720c */ /* 0x000fe40003f05270 */
[----:B------:R-:W-:Y:S01]  /*14f0*/  ISETP.GE.U32.AND P2, PT, R23, R0, PT ;  /* 0x000000001700720c */ /* 0x000fe20003f46070 */
[----:B------:R-:W-:Y:S01]  /*1500*/  IMAD.MOV.U32 R23, RZ, RZ, -0x800000 ;  /* 0xff800000ff177424 */ /* 0x000fe200078e00ff */
[----:B------:R-:W-:-:S05]  /*1510*/  SHF.R.S32.HI R0, RZ, 0x1f, R7 ;  /* 0x0000001fff007819 */ /* 0x000fca0000011407 */
[----:B------:R-:W-:Y:S01]  /*1520*/  @!P3 IMAD.MOV R8, RZ, RZ, R0 ;  /* 0x000000ffff08b224 */ /* 0x000fe200078e0200 */
[----:B------:R-:W-:-:S04]  /*1530*/  @!P4 MOV R0, 0x400 ;  /* 0x000004000000c802 */ /* 0x000fc80000000f00 */
[----:B0-----:R-:W-:Y:S01]  /*1540*/  @!P4 LEA R5, R5, R0, 0x18 ;  /* 0x000000000505c211 */ /* 0x001fe200078ec0ff */
[----:B------:R-:W-:-:S04]  /*1550*/  @P2 VIADD R9, R9, 0x1 ;  /* 0x0000000109092836 */ /* 0x000fc80000000000 */
[----:B------:R-:W-:Y:S01]  /*1560*/  @!P1 IMAD.MOV R9, RZ, RZ, -R9 ;  /* 0x000000ffff099224 */ /* 0x000fe200078e0a09 */
[----:B------:R-:W-:Y:S01]  /*1570*/  @!P0 LOP3.LUT R9, RZ, R13, RZ, 0x33, !PT ;  /* 0x0000000dff098212 */ /* 0x000fe200078e33ff */
[C---:B------:R-:W-:Y:S01]  /*1580*/  @!P4 IMAD R5, R22.reuse, 0x44, R5 ;  /* 0x000000441605c824 */ /* 0x040fe200078e0205 */
[----:B------:R-:W-:-:S03]  /*1590*/  ISETP.GE.AND P0, PT, R22, UR5, PT ;  /* 0x0000000516007c0c */ /* 0x000fc6000bf06270 */
[----:B------:R-:W-:Y:S02]  /*15a0*/  IMAD R9, R8, R9, RZ ;  /* 0x0000000908097224 */ /* 0x000fe400078e02ff */
[----:B------:R-:W-:-:S03]  /*15b0*/  @!P4 IMAD R20, R6, 0x4, R5 ;  /* 0x000000040614c824 */ /* 0x000fc600078e0205 */
        /* <DEDUP_REMOVED lines=18> */
[----:B------:R-:W-:-:S06]  /*16e0*/  LEA.HI.X R23, R26, UR5, R0, 0x2, P0 ;  /* 0x000000051a177c11 */ /* 0x000fcc00080f1400 */
[----:B------:R0:W5:Y:S03]  /*16f0*/  LDG.E R23, desc[UR8][R22.64] ;  /* 0x0000000816177981 */ /* 0x000166000c1e1900 */
.L_x_601:
[----:B------:R-:W-:Y:S05]  /*1700*/  BSYNC B0 ;  /* 0x0000000000007941 */ /* 0x000fea0003800000 */
.L_x_600:
[----:B-----5:R1:W-:Y:S01]  /*1710*/  @!P4 STS [R20], R23 ;  /* 0x000000171400c388 */ /* 0x0203e20000000800 */
[----:B------:R-:W-:Y:S01]  /*1720*/  BSSY B0, `(.L_x_602) ;  /* 0x000000c000007945 */ /* 0x000fe20003800000 */
[----:B------:R-:W-:Y:S06]  /*1730*/  BAR.SYNC.DEFER_BLOCKING 0x0 ;  /* 0x0000000000007b1d */ /* 0x000fec0000010000 */
[----:B------:R-:W-:Y:S05]  /*1740*/  @P4 BRA `(.L_x_603) ;  /* 0x0000000000244947 */ /* 0x000fea0003800000 */
[----:B------:R-:W2:Y:S01]  /*1750*/  S2R R0, SR_CgaCtaId ;  /* 0x0000000000007919 */ /* 0x000ea20000008800 */
[----:B------:R-:W-:Y:S02]  /*1760*/  LEA.HI R6, R30, R21, RZ, 0x2 ;  /* 0x000000151e067211 */ /* 0x000fe400078f10ff */
[----:B------:R-:W-:Y:S02]  /*1770*/  MOV R5, 0x400 ;  /* 0x0000040000057802 */ /* 0x000fe40000000f00 */
[----:B------:R-:W-:Y:S02]  /*1780*/  LOP3.LUT R6, R6, 0xfffffffc, RZ, 0xc0, !PT ;  /* 0xfffffffc06067812 */ /* 0x000fe400078ec0ff */
[----:B--2---:R-:W-:-:S03]  /*1790*/  LEA R0, R0, R5, 0x18 ;  /* 0x0000000500007211 */ /* 0x004fc600078ec0ff */
[----:B------:R-:W-:-:S04]  /*17a0*/  IMAD.IADD R5, R21, 0x1, -R6 ;  /* 0x0000000115057824 */ /* 0x000fc800078e0a06 */
[----:B------:R-:W-:-:S04]  /*17b0*/  IMAD R5, R5, 0x44, R0 ;  /* 0x0000004405057824 */ /* 0x000fc800078e0200 */
[----:B------:R-:W-:-:S05]  /*17c0*/  IMAD.IADD R5, R6, 0x1, R5 ;  /* 0x0000000106057824 */ /* 0x000fca00078e0205 */
[----:B------:R2:W3:Y:S02]  /*17d0*/  LDS R29, [R5] ;  /* 0x00000000051d7984 */ /* 0x0004e40000000800 */
.L_x_603:
[----:B------:R-:W-:Y:S05]  /*17e0*/  BSYNC B0 ;  /* 0x0000000000007941 */ /* 0x000fea0003800000 */
.L_x_602:
[----:B---3--:R-:W3:Y:S01]  /*17f0*/  SHFL.BFLY PT, R0, R29, 0x2, 0x1f ;  /* 0x0c401f001d007f89 */ /* 0x008ee200000e0000 */
[----:B--2---:R-:W1:Y:S01]  /*1800*/  LDC R5, c[0x0][0x270] ;  /* 0x00009c00ff057b82 */ /* 0x004e620000000800 */
[----:B0-----:R-:W0:Y:S01]  /*1810*/  I2F.RP R22, R25 ;  /* 0x0000001900167306 */ /* 0x001e220000209400 */
[----:B------:R-:W-:Y:S01]  /*1820*/  IABS R28, R9 ;  /* 0x00000009001c7213 */ /* 0x000fe20000000000 */
[----:B------:R-:W-:Y:S01]  /*1830*/  BSSY B1, `(.L_x_604) ;  /* 0x000022b000017945 */ /* 0x000fe20003800000 */
[----:B------:R-:W-:-:S03]  /*1840*/  ISETP.GT.AND P2, PT, R3, RZ, PT ;  /* 0x000000ff0300720c */ /* 0x000fc60003f44270 */
[----:B------:R-:W-:Y:S02]  /*1850*/  IMAD.MOV R28, RZ, RZ, -R28 ;  /* 0x000000ffff1c7224 */ /* 0x000fe400078e0a1c */
[----:B0-----:R-:W0:Y:S01]  /*1860*/  MUFU.RCP R22, R22 ;  /* 0x0000001600167308 */ /* 0x001e220000001000 */
[----:B---3--:R-:W-:Y:S02]  /*1870*/  FMNMX.FTZ R27, R0, R29, !PT ;  /* 0x0000001d001b7209 */ /* 0x008fe40007810000 */
[----:B-1----:R-:W-:-:S03]  /*1880*/  IABS R20, R5 ;  /* 0x0000000500147213 */ /* 0x002fc60000000000 */
[----:B------:R-:W1:Y:S02]  /*1890*/  SHFL.BFLY PT, R0, R27, 0x1, 0x1f ;  /* 0x0c201f001b007f89 */ /* 0x000e6400000e0000 */
[----:B------:R-:W2:Y:S01]  /*18a0*/  I2F.U32.RP R23, R20 ;  /* 0x0000001400177306 */ /* 0x000ea20000209000 */
[----:B0-----:R-:W-:-:S07]  /*18b0*/  VIADD R42, R22, 0xffffffe ;  /* 0x0ffffffe162a7836 */ /* 0x001fce0000000000 */
[----:B------:R-:W0:Y:S08]  /*18c0*/  F2I.FTZ.U32.TRUNC.NTZ R43, R42 ;  /* 0x0000002a002b7305 */ /* 0x000e30000021f000 */
[----:B--2---:R2:W3:Y:S01]  /*18d0*/  MUFU.RCP R40, R23 ;  /* 0x0000001700287308 */ /* 0x0044e20000001000 */
[----:B-1----:R-:W-:Y:S01]  /*18e0*/  FMNMX.FTZ R0, R27, R0, !PT ;  /* 0x000000001b007209 */ /* 0x002fe20007810000 */
[----:B0-----:R-:W-:-:S02]  /*18f0*/  IMAD.MOV R22, RZ, RZ, -R43 ;  /* 0x000000ffff167224 */ /* 0x001fc400078e0a2b */
[----:B------:R-:W-:Y:S01]  /*1900*/  IMAD.MOV.U32 R42, RZ, RZ, RZ ;  /* 0x000000ffff2a7224 */ /* 0x000fe200078e00ff */
[----:B------:R-:W-:Y:S01]  /*1910*/  FSETP.NEU.FTZ.AND P0, PT, R0, -INF , PT ;  /* 0xff8000000000780b */ /* 0x000fe20003f1d000 */
[----:B------:R-:W-:Y:S01]  /*1920*/  IMAD R33, R22, R25, RZ ;  /* 0x0000001916217224 */ /* 0x000fe200078e02ff */
[----:B------:R-:W-:Y:S02]  /*1930*/  IABS R22, R8 ;  /* 0x0000000800167213 */ /* 0x000fe40000000000 */
[----:B------:R-:W-:Y:S01]  /*1940*/  FSEL R0, R0, RZ, P0 ;  /* 0x000000ff00007208 */ /* 0x000fe20000000000 */
[----:B------:R-:W-:Y:S01]  /*1950*/  IMAD.HI.U32 R33, R43, R33, R42 ;  /* 0x000000212b217227 */ /* 0x000fe200078e002a */
[----:B--2---:R-:W-:-:S03]  /*1960*/  IABS R23, R5 ;  /* 0x0000000500177213 */ /* 0x004fc60000000000 */
[----:B------:R-:W-:Y:S01]  /*1970*/  FADD.FTZ R6, -R0, R29 ;  /* 0x0000001d00067221 */ /* 0x000fe20000010100 */
[----:B---3--:R-:W-:Y:S02]  /*1980*/  VIADD R40, R40, 0xffffffe ;  /* 0x0ffffffe28287836 */ /* 0x008fe40000000000 */
        /* <DEDUP_REMOVED lines=14> */
[----:B------:R-:W-:Y:S02]  /*1a70*/  @!P0 VIADD R33, R33, 0x1 ;  /* 0x0000000121218836 */ /* 0x000fe40000000000 */
[----:B------:R-:W-:-:S10]  /*1a80*/  IMAD.MOV.U32 R28, RZ, RZ, 0x7f800000 ;  /* 0x7f800000ff1c7424 */ /* 0x000fd400078e00ff */
[----:B------:R-:W-:Y:S02]  /*1a90*/  @P1 VIADD R33, R33, 0x1 ;  /* 0x0000000121211836 */ /* 0x000fe40000000000 */
[----:B0-----:R-:W-:Y:S01]  /*1aa0*/  FADD.FTZ R27, R6, R27 ;  /* 0x0000001b061b7221 */ /* 0x001fe20000010000 */
[----:B------:R-:W-:Y:S02]  /*1ab0*/  IABS R6, R4 ;  /* 0x0000000400067213 */ /* 0x000fe40000000000 */
[----:B------:R-:W-:Y:S02]  /*1ac0*/  LOP3.LUT R4, R4, R5, RZ, 0x3c, !PT ;  /* 0x0000000504047212 */ /* 0x000fe400078e3cff */
[----:B------:R-:W0:Y:S01]  /*1ad0*/  SHFL.BFLY PT, R24, R27, 0x1, 0x1f ;  /* 0x0c201f001b187f89 */ /* 0x000e2200000e0000 */
[----:B------:R-:W-:Y:S01]  /*1ae0*/  IMAD.HI.U32 R26, R31, R6, RZ ;  /* 0x000000061f1a7227 */ /* 0x000fe200078e00ff */
[----:B------:R-:W-:Y:S02]  /*1af0*/  ISETP.GE.AND P1, PT, R4, RZ, PT ;  /* 0x000000ff0400720c */ /* 0x000fe40003f26270 */
[----:B------:R-:W-:Y:S01]  /*1b00*/  LEA.HI.SX32 R4, R3, 0x1, 0x1 ;  /* 0x0000000103047811 */ /* 0x000fe200078f0aff */
[----:B------:R-:W-:Y:S01]  /*1b10*/  IMAD R41, R26, R23, R6 ;  /* 0x000000171a297224 */ /* 0x000fe200078e0206 */
[----:B------:R-:W-:Y:S01]  /*1b20*/  LOP3.LUT R6, R8, R25, RZ, 0x3c, !PT ;  /* 0x0000001908067212 */ /* 0x000fe200078e3cff */
[----:B------:R-:W-:-:S03]  /*1b30*/  IMAD.HI.U32 R31, R31, R22, RZ ;  /* 0x000000161f1f7227 */ /* 0x000fc600078e00ff */
[----:B------:R-:W-:Y:S01]  /*1b40*/  ISETP.GT.U32.AND P3, PT, R20, R41, PT ;  /* 0x000000291400720c */ /* 0x000fe20003f64070 */
[----:B------:R-:W-:Y:S01]  /*1b50*/  IMAD R23, R31, R23, R22 ;  /* 0x000000171f177224 */ /* 0x000fe200078e0216 */
[----:B------:R-:W-:Y:S02]  /*1b60*/  ISETP.GE.AND P5, PT, R6, RZ, PT ;  /* 0x000000ff0600720c */ /* 0x000fe40003fa6270 */
[----:B------:R-:W1:Y:S01]  /*1b70*/  LDC.U8 R6, c[0x0][0x3d9] ;  /* 0x0000f640ff067b82 */ /* 0x000e620000000000 */
[----:B------:R-:W-:Y:S02]  /*1b80*/  SHF.R.S32.HI R22, RZ, 0x1f, R3 ;  /* 0x0000001fff167819 */ /* 0x000fe40000011403 */
[----:B------:R-:W-:-:S03]  /*1b90*/  ISETP.GT.U32.AND P6, PT, R20, R23, PT ;  /* 0x000000171400720c */ /* 0x000fc60003fc4070 */
[----:B------:R-:W-:-:S03]  /*1ba0*/  @!P2 IMAD.MOV R4, RZ, RZ, R22 ;  /* 0x000000ffff04a224 */ /* 0x000fc600078e0216 */
[----:B------:R-:W-:Y:S02]  /*1bb0*/  @!P3 IMAD.IADD R41, R41, 0x1, -R20 ;  /* 0x000000012929b824 */ /* 0x000fe400078e0a14 */
[----:B0-----:R-:W-:Y:S01]  /*1bc0*/  FADD.FTZ R24, R27, R24 ;  /* 0x000000181b187221 */ /* 0x001fe20000010000 */
[----:B------:R-:W-:Y:S02]  /*1bd0*/  @!P5 IMAD.MOV R33, RZ, RZ, -R33 ;  /* 0x000000ffff21d224 */ /* 0x000fe400078e0a21 */
[----:B------:R-:W-:Y:S01]  /*1be0*/  @!P3 VIADD R26, R26, 0x1 ;  /* 0x000000011a1ab836 */ /* 0x000fe20000000000 */
[----:B------:R-:W-:Y:S01]  /*1bf0*/  ISETP.GE.U32.AND P0, PT, R41, R20, PT ;  /* 0x000000142900720c */ /* 0x000fe20003f06070 */
[----:B------:R-:W-:Y:S01]  /*1c00*/  @!P6 IMAD.IADD R23, R23, 0x1, -R20 ;  /* 0x000000011717e824 */ /* 0x000fe200078e0a14 */
[----:B------:R-:W-:Y:S01]  /*1c10*/  ISETP.GT.AND P3, PT, R9, RZ, PT ;  /* 0x000000ff0900720c */ /* 0x000fe20003f64270 */
[----:B------:R-:W-:Y:S01]  /*1c20*/  @!P6 VIADD R31, R31, 0x1 ;  /* 0x000000011f1fe836 */ /* 0x000fe20000000000 */
[----:B------:R-:W-:-:S02]  /*1c30*/  ISETP.NE.AND P6, PT, R9, RZ, PT ;  /* 0x000000ff0900720c */ /* 0x000fc40003fc5270 */
[----:B------:R-:W-:Y:S02]  /*1c40*/  ISETP.GE.U32.AND P5, PT, R23, R20, PT ;  /* 0x000000141700720c */ /* 0x000fe40003fa6070 */
[----:B------:R-:W-:Y:S02]  /*1c50*/  LOP3.LUT R23, R8, R5, RZ, 0x3c, !PT ;  /* 0x0000000508177212 */ /* 0x000fe400078e3cff */
[----:B------:R-:W-:-:S03]  /*1c60*/  SHF.R.S32.HI R20, RZ, 0x1f, R9 ;  /* 0x0000001fff147819 */ /* 0x000fc60000011409 */
[----:B------:R-:W-:Y:S01]  /*1c70*/  @P0 VIADD R26, R26, 0x1 ;  /* 0x000000011a1a0836 */ /* 0x000fe20000000000 */
[----:B------:R-:W-:Y:S02]  /*1c80*/  FSETP.NE.FTZ.AND P0, PT, R24, RZ, PT ;  /* 0x000000ff1800720b */ /* 0x000fe40003f15000 */
[----:B------:R-:W-:Y:S01]  /*1c90*/  ISETP.GE.AND P2, PT, R23, RZ, PT ;  /* 0x000000ff1700720c */ /* 0x000fe20003f46270 */
[----:B------:R-:W-:Y:S01]  /*1ca0*/  @!P1 IMAD.MOV R26, RZ, RZ, -R26 ;  /* 0x000000ffff1a9224 */ /* 0x000fe200078e0a1a */
[----:B------:R-:W-:Y:S01]  /*1cb0*/  LEA.HI.SX32 R8, R9, 0x1, 0x1 ;  /* 0x0000000109087811 */ /* 0x000fe200078f0aff */
[----:B------:R-:W-:Y:S01]  /*1cc0*/  @!P3 IMAD.MOV R8, RZ, RZ, R20 ;  /* 0x000000ffff08b224 */ /* 0x000fe200078e0214 */
[----:B-1----:R-:W-:Y:S01]  /*1cd0*/  ISETP.NE.AND P3, PT, R6, RZ, PT ;  /* 0x000000ff0600720c */ /* 0x002fe20003f65270 */
[----:B------:R-:W-:Y:S01]  /*1ce0*/  @P5 VIADD R31, R31, 0x1 ;  /* 0x000000011f1f5836 */ /* 0x000fe20000000000 */
[C---:B------:R-:W-:Y:S02]  /*1cf0*/  LOP3.LUT P5, RZ, R21.reuse, 0x3, RZ, 0xc0, !PT ;  /* 0x0000000315ff7812 */ /* 0x040fe400078ac0ff */
[----:B------:R-:W-:Y:S01]  /*1d00*/  @!P6 LOP3.LUT R33, RZ, R25, RZ, 0x33, !PT ;  /* 0x00000019ff21e212 */ /* 0x000fe200078e33ff */
[----:B------:R-:W-:Y:S01]  /*1d10*/  IMAD.MOV.U32 R6, RZ, RZ, R31 ;  /* 0x000000ffff067224 */ /* 0x000fe200078e001f */
[----:B------:R-:W-:Y:S01]  /*1d20*/  ISETP.GT.OR P5, PT, R21, 0x3f, P5 ;  /* 0x0000003f1500780c */ /* 0x000fe20002fa4670 */
[----:B------:R-:W0:Y:S01]  /*1d30*/  @P0 MUFU.LG2 R23, R24 ;  /* 0x0000001800170308 */ /* 0x000e220000000c00 */
[----:B------:R-:W-:Y:S01]  /*1d40*/  ISETP.NE.AND P1, PT, R5, RZ, PT ;  /* 0x000000ff0500720c */ /* 0x000fe20003f25270 */
[----:B------:R-:W-:Y:S01]  /*1d50*/  @!P2 IMAD.MOV R6, RZ, RZ, -R6 ;  /* 0x000000ffff06a224 */ /* 0x000fe200078e0a06 */
[----:B------:R-:W-:-:S02]  /*1d60*/  LOP3.LUT R25, RZ, R5, RZ, 0x33, !PT ;  /* 0x00000005ff197212 */ /* 0x000fc400078e33ff */
[----:B------:R-:W-:Y:S02]  /*1d70*/  SEL R36, R13, 0x1, !P3 ;  /* 0x000000010d247807 */ /* 0x000fe40005800000 */
[----:B------:R-:W-:Y:S02]  /*1d80*/  SEL R27, R25, R26, !P1 ;  /* 0x0000001a191b7207 */ /* 0x000fe40004800000 */
[----:B------:R-:W-:Y:S02]  /*1d90*/  ISETP.LT.U32.AND P2, PT, R10, R33, PT ;  /* 0x000000210a00720c */ /* 0x000fe40003f41070 */
[----:B------:R-:W-:Y:S01]  /*1da0*/  SHF.R.S32.HI R31, RZ, 0x1f, R33 ;  /* 0x0000001fff1f7819 */ /* 0x000fe20000011421 */
[----:B------:R-:W-:Y:S01]  /*1db0*/  IMAD R27, R27, R36, RZ ;  /* 0x000000241b1b7224 */ /* 0x000fe200078e02ff */
[----:B------:R-:W-:Y:S02]  /*1dc0*/  SEL R25, R25, R6, !P1 ;  /* 0x0000000619197207 */ /* 0x000fe40004800000 */
[----:B------:R-:W-:Y:S01]  /*1dd0*/  ISETP.LT.AND.EX P2, PT, R11, R31, PT, P2 ;  /* 0x0000001f0b00720c */ /* 0x000fe20003f41320 */
[----:B0-----:R-:W-:-:S02]  /*1de0*/  @P0 FFMA.FTZ R28, R23, 0.69314718246459960938, R0 ;  /* 0x3f317218171c0823 */ /* 0x001fc40000010000 */
        /* <DEDUP_REMOVED lines=44> */
[----:B------:R-:W-:Y:S02]  /*20b0*/  IADD3 R25, P0, RZ, -R0, RZ ;  /* 0x80000000ff197210 */ /* 0x000fe40007f1e0ff */
[-C--:B------:R-:W-:Y:S02]  /*20c0*/  MOV R43, R21.reuse ;  /* 0x00000015002b7202 */ /* 0x080fe40000000f00 */
[----:B------:R-:W-:Y:S01]  /*20d0*/  IADD3.X R23, RZ, ~R21, RZ, P0, !PT ;  /* 0x80000015ff177210 */ /* 0x000fe200007fe4ff */
[----:B------:R-:W-:-:S04]  /*20e0*/  IMAD.WIDE.U32 R32, R42, R25, R32 ;  /* 0x000000192a207225 */ /* 0x000fc800078e0020 */
[----:B------:R-:W-:Y:S01]  /*20f0*/  IMAD R20, R23, R42, RZ ;  /* 0x0000002a17147224 */ /* 0x000fe200078e02ff */
[----:B------:R-:W-:-:S03]  /*2100*/  MOV R42, R0 ;  /* 0x00000000002a7202 */ /* 0x000fc60000000f00 */
[----:B------:R-:W-:-:S05]  /*2110*/  IMAD R5, R5, R25, R20 ;  /* 0x0000001905057224 */ /* 0x000fca00078e0214 */
[----:B------:R-:W-:Y:S01]  /*2120*/  IADD3 R23, R33, R5, RZ ;  /* 0x0000000521177210 */ /* 0x000fe20007ffe0ff */
[----:B------:R-:W-:Y:S05]  /*2130*/  BRA `(.L_x_609) ;  /* 0x00000000005c7947 */ /* 0x000fea0003800000 */
.L_x_608:
[----:B------:R-:W0:Y:S01]  /*2140*/  I2F.U32.RP R22, R42 ;  /* 0x0000002a00167306 */ /* 0x000e220000209000 */
[----:B------:R-:W-:Y:S01]  /*2150*/  ISETP.NE.U32.AND P0, PT, R42, RZ, PT ;  /* 0x000000ff2a00720c */ /* 0x000fe20003f05070 */
[----:B------:R-:W-:Y:S02]  /*2160*/  IMAD.MOV.U32 R23, RZ, RZ, RZ ;  /* 0x000000ffff177224 */ /* 0x000fe400078e00ff */
[----:B------:R-:W-:-:S04]  /*2170*/  IMAD.MOV.U32 R43, RZ, RZ, RZ ;  /* 0x000000ffff2b7224 */ /* 0x000fc800078e00ff */
        /* <DEDUP_REMOVED lines=19> */
.L_x_609:
[----:B------:R-:W-:Y:S05]  /*22b0*/  BSYNC B0 ;  /* 0x0000000000007941 */ /* 0x000fea0003800000 */
.L_x_607:
        /* <DEDUP_REMOVED lines=8> */
[----:B------:R-:W-:Y:S05]  /*2340*/  CALL.REL.NOINC `($__internal_12_$__cuda_sm20_div_s64) ;  /* 0x0000002400387944 */ /* 0x000fea0003c00000 */
[-C--:B------:R-:W-:Y:S02]  /*2350*/  IADD3 R5, P0, RZ, -R0.reuse, RZ ;  /* 0x80000000ff057210 */ /* 0x080fe40007f1e0ff */
[----:B------:R-:W-:Y:S02]  /*2360*/  MOV R33, R23 ;  /* 0x0000001700217202 */ /* 0x000fe40000000f00 */
[----:B------:R-:W-:Y:S02]  /*2370*/  IADD3.X R20, RZ, ~R21, RZ, P0, !PT ;  /* 0x80000015ff147210 */ /* 0x000fe400007fe4ff */
[----:B------:R-:W-:Y:S01]  /*2380*/  MOV R34, R0 ;  /* 0x0000000000227202 */ /* 0x000fe20000000f00 */
[----:B------:R-:W-:-:S04]  /*2390*/  IMAD.WIDE.U32 R32, R35, R5, R32 ;  /* 0x0000000523207225 */ /* 0x000fc800078e0020 */
[----:B------:R-:W-:Y:S01]  /*23a0*/  IMAD R20, R20, R35, RZ ;  /* 0x0000002314147224 */ /* 0x000fe200078e02ff */
[----:B------:R-:W-:-:S03]  /*23b0*/  MOV R35, R21 ;  /* 0x0000001500237202 */ /* 0x000fc60000000f00 */
[----:B------:R-:W-:-:S05]  /*23c0*/  IMAD R20, R2, R5, R20 ;  /* 0x0000000502147224 */ /* 0x000fca00078e0214 */
[----:B------:R-:W-:Y:S01]  /*23d0*/  IADD3 R33, R33, R20, RZ ;  /* 0x0000001421217210 */ /* 0x000fe20007ffe0ff */
[----:B------:R-:W-:Y:S05]  /*23e0*/  BRA `(.L_x_612) ;  /* 0x0000000000587947 */ /* 0x000fea0003800000 */
.L_x_611:
[----:B------:R-:W0:Y:S01]  /*23f0*/  I2F.U32.RP R2, R35 ;  /* 0x0000002300027306 */ /* 0x000e220000209000 */
[----:B------:R-:W-:Y:S02]  /*2400*/  ISETP.NE.U32.AND P0, PT, R35, RZ, PT ;  /* 0x000000ff2300720c */ /* 0x000fe40003f05070 */
        /* <DEDUP_REMOVED lines=18> */
[----:B------:R-:W-:Y:S01]  /*2530*/  IMAD R32, R35, R0, R32 ;  /* 0x0000000023207224 */ /* 0x000fe200078e0220 */
[----:B------:R-:W-:-:S11]  /*2540*/  HFMA2.MMA R35, -RZ, RZ, 0, 0 ;  /* 0x00000000ff237435 */ /* 0x000fd600000001ff */
.L_x_612:
[----:B------:R-:W-:Y:S05]  /*2550*/  BSYNC B0 ;  /* 0x0000000000007941 */ /* 0x000fea0003800000 */
.L_x_610:
        /* <DEDUP_REMOVED lines=12> */
[----:B------:R-:W-:Y:S05]  /*2620*/  CALL.REL.NOINC `($__internal_12_$__cuda_sm20_div_s64) ;  /* 0x0000002000807944 */ /* 0x000fea0003c00000 */
        /* <DEDUP_REMOVED lines=12> */
.L_x_614:
        /* <DEDUP_REMOVED lines=22> */
.L_x_615:
[----:B------:R-:W-:Y:S05]  /*2850*/  BSYNC B0 ;  /* 0x0000000000007941 */ /* 0x000fea0003800000 */
.L_x_613:
        /* <DEDUP_REMOVED lines=8> */
[----:B------:R-:W-:Y:S02]  /*28e0*/  IMAD R21, R33, R26, RZ ;  /* 0x0000001a21157224 */ /* 0x000fe400078e02ff */
[----:B------:R-:W-:Y:S02]  /*28f0*/  IMAD R23, R23, R2, RZ ;  /* 0x0000000217177224 */ /* 0x000fe400078e02ff */
[----:B------:R-:W-:Y:S02]  /*2900*/  IMAD R5, R0, R17, RZ ;  /* 0x0000001100057224 */ /* 0x000fe400078e02ff */
[----:B------:R-:W-:Y:S02]  /*2910*/  IMAD R25, R25, R36, RZ ;  /* 0x0000002419197224 */ /* 0x000fe400078e02ff */
[----:B------:R-:W-:Y:S01]  /*2920*/  IMAD R5, R16, R20, R5 ;  /* 0x0000001410057224 */ /* 0x000fe200078e0205 */
[----:B------:R-:W-:Y:S01]  /*2930*/  SHF.R.S32.HI R20, RZ, 0x1f, R2 ;  /* 0x0000001fff147819 */ /* 0x000fe20000011402 */
[----:B------:R-:W-:-:S02]  /*2940*/  IMAD R21, R4, R32, R21 ;  /* 0x0000002004157224 */ /* 0x000fc400078e0215 */
[----:B------:R-:W-:Y:S01]  /*2950*/  IMAD.WIDE.U32 R36, R24, R36, RZ ;  /* 0x0000002418247225 */ /* 0x000fe200078e00ff */
[----:B------:R-:W-:-:S03]  /*2960*/  IADD3 R5, R35, R5, RZ ;  /* 0x0000000523057210 */ /* 0x000fc60007ffe0ff */
[----:B------:R-:W-:Y:S01]  /*2970*/  IMAD R25, R22, R24, R25 ;  /* 0x0000001816197224 */ /* 0x000fe200078e0219 */
[----:B------:R-:W-:Y:S01]  /*2980*/  LOP3.LUT R0, R43, R5, RZ, 0xfc, !PT ;  /* 0x000000052b007212 */ /* 0x000fe200078efcff */
[----:B------:R-:W-:Y:S02]  /*2990*/  IMAD R23, R20, R6, R23 ;  /* 0x0000000614177224 */ /* 0x000fe400078e0217 */
[----:B------:R-:W-:Y:S01]  /*29a0*/  IMAD.WIDE.U32 R38, R6, R2, RZ ;  /* 0x0000000206267225 */ /* 0x000fe200078e00ff */
[----:B------:R-:W-:-:S03]  /*29b0*/  ISETP.NE.U32.AND P0, PT, R0, RZ, PT ;  /* 0x000000ff0000720c */ /* 0x000fc60003f05070 */
[----:B------:R-:W-:Y:S01]  /*29c0*/  IMAD.WIDE.U32 R32, R32, R26, RZ ;  /* 0x0000001a20207225 */ /* 0x000fe200078e00ff */
[----:B------:R-:W-:-:S03]  /*29d0*/  IADD3 R6, R39, R23, RZ ;  /* 0x0000001727067210 */ /* 0x000fc60007ffe0ff */
[-C--:B------:R-:W-:Y:S01]  /*29e0*/  IMAD R4, R9, R2.reuse, RZ ;  /* 0x0000000209047224 */ /* 0x080fe200078e02ff */
[----:B------:R-:W-:Y:S01]  /*29f0*/  IADD3 R9, R37, R25, RZ ;  /* 0x0000001925097210 */ /* 0x000fe20007ffe0ff */
[----:B------:R-:W-:Y:S01]  /*2a00*/  IMAD R3, R3, R2, RZ ;  /* 0x0000000203037224 */ /* 0x000fe200078e02ff */
[----:B------:R-:W-:-:S03]  /*2a10*/  IADD3 R2, R33, R21, RZ ;  /* 0x0000001521027210 */ /* 0x000fc60007ffe0ff */
[----:B------:R-:W-:Y:S05]  /*2a20*/  @!P0 BRA `(.L_x_617) ;  /* 0x0000000000408947 */ /* 0x000fea0003800000 */
[----:B------:R-:W-:Y:S01]  /*2a30*/  IMAD.MOV.U32 R20, RZ, RZ, R42 ;  /* 0x000000ffff147224 */ /* 0x000fe200078e002a */
[----:B------:R-:W-:Y:S01]  /*2a40*/  MOV R23, R43 ;  /* 0x0000002b00177202 */ /* 0x000fe20000000f00 */
[----:B------:R-:W-:Y:S01]  /*2a50*/  IMAD.MOV.U32 R24, RZ, RZ, R34 ;  /* 0x000000ffff187224 */ /* 0x000fe200078e0022 */
[----:B------:R-:W-:Y:S02]  /*2a60*/  MOV R22, 0x2a80 ;  /* 0x00002a8000167802 */ /* 0x000fe40000000f00 */
[----:B------:R-:W-:Y:S05]  /*2a70*/  CALL.REL.NOINC `($__internal_12_$__cuda_sm20_div_s64) ;  /* 0x0000001c006c7944 */ /* 0x000fea0003c00000 */
        /* <DEDUP_REMOVED lines=11> */
.L_x_617:
        /* <DEDUP_REMOVED lines=23> */
.L_x_618:
[----:B------:R-:W-:Y:S05]  /*2ca0*/  BSYNC B0 ;  /* 0x0000000000007941 */ /* 0x000fea0003800000 */
.L_x_616:
        /* <DEDUP_REMOVED lines=13> */
[----:B------:R-:W-:Y:S01]  /*2d80*/  IMAD.WIDE.U32 R34, R19, R5, R34 ;  /* 0x0000000513227225 */ /* 0x000fe200078e0022 */
[----:B------:R-:W-:-:S03]  /*2d90*/  MOV R47, R21 ;  /* 0x00000015002f7202 */ /* 0x000fc60000000f00 */
[----:B------:R-:W-:-:S04]  /*2da0*/  IMAD R20, R20, R19, RZ ;  /* 0x0000001314147224 */ /* 0x000fc800078e02ff */
[----:B------:R-:W-:-:S05]  /*2db0*/  IMAD R18, R18, R5, R20 ;  /* 0x0000000512127224 */ /* 0x000fca00078e0214 */
[----:B------:R-:W-:Y:S01]  /*2dc0*/  IADD3 R18, R35, R18, RZ ;  /* 0x0000001223127210 */ /* 0x000fe20007ffe0ff */
[----:B------:R-:W-:Y:S05]  /*2dd0*/  BRA `(.L_x_621) ;  /* 0x0000000000587947 */ /* 0x000fea0003800000 */
.L_x_620:
[----:B------:R-:W0:Y:S01]  /*2de0*/  I2F.U32.RP R20, R19 ;  /* 0x0000001300147306 */ /* 0x000e220000209000 */
[----:B------:R-:W-:Y:S01]  /*2df0*/  HFMA2.MMA R22, -RZ, RZ, 0, 0 ;  /* 0x00000000ff167435 */ /* 0x000fe200000001ff */
[----:B------:R-:W-:Y:S01]  /*2e00*/  ISETP.NE.U32.AND P0, PT, R19, RZ, PT ;  /* 0x000000ff1300720c */ /* 0x000fe20003f05070 */
[----:B------:R-:W-:-:S05]  /*2e10*/  HFMA2.MMA R47, -RZ, RZ, 0, 0 ;  /* 0x00000000ff2f7435 */ /* 0x000fca00000001ff */
[----:B0-----:R-:W0:Y:S02]  /*2e20*/  MUFU.RCP R18, R20 ;  /* 0x0000001400127308 */ /* 0x001e240000001000 */
[----:B0-----:R-:W-:-:S06]  /*2e30*/  IADD3 R18, R18, 0xffffffe, RZ ;  /* 0x0ffffffe12127810 */ /* 0x001fcc0007ffe0ff */
[----:B------:R-:W0:Y:S02]  /*2e40*/  F2I.FTZ.U32.TRUNC.NTZ R23, R18 ;  /* 0x0000001200177305 */ /* 0x000e24000021f000 */
[----:B0-----:R-:W-:Y:S01]  /*2e50*/  IMAD.MOV R0, RZ, RZ, -R23 ;  /* 0x000000ffff007224 */ /* 0x001fe200078e0a17 */
[----:B------:R-:W-:-:S03]  /*2e60*/  MOV R18, RZ ;  /* 0x000000ff00127202 */ /* 0x000fc60000000f00 */
        /* <DEDUP_REMOVED lines=13> */
.L_x_621:
[----:B------:R-:W-:Y:S05]  /*2f40*/  BSYNC B0 ;  /* 0x0000000000007941 */ /* 0x000fea0003800000 */
.L_x_619:
        /* <DEDUP_REMOVED lines=22> */
.L_x_623:
        /* <DEDUP_REMOVED lines=23> */
.L_x_624:
[----:B------:R-:W-:Y:S05]  /*3220*/  BSYNC B0 ;  /* 0x0000000000007941 */ /* 0x000fea0003800000 */
.L_x_622:
[----:B------:R-:W-:Y:S01]  /*3230*/  SHF.R.S32.HI R0, RZ, 0x1f, R10 ;  /* 0x0000001fff007819 */ /* 0x000fe2000001140a */
[-C--:B------:R-:W-:Y:S01]  /*3240*/  IMAD R5, R23, R10.reuse, RZ ;  /* 0x0000000a17057224 */ /* 0x080fe200078e02ff */
[----:B------:R-:W-:Y:S01]  /*3250*/  ULDC UR4, c[0x0][0x2c4] ;  /* 0x0000b10000047ab9 */ /* 0x000fe20000000800 */
[----:B------:R-:W-:Y:S01]  /*3260*/  IMAD.WIDE.U32 R46, R22, R10, RZ ;  /* 0x0000000a162e7225 */ /* 0x000fe200078e00ff */
[----:B------:R-:W-:Y:S01]  /*3270*/  LOP3.LUT R10, R43, R14, RZ, 0xfc, !PT ;  /* 0x0000000e2b0a7212 */ /* 0x000fe200078efcff */
[----:B------:R-:W-:Y:S01]  /*3280*/  BSSY B0, `(.L_x_625) ;  /* 0x0000039000007945 */ /* 0x000fe20003800000 */
[----:B------:R-:W-:Y:S01]  /*3290*/  SHF.R.S32.HI R17, RZ, 0x1f, R3 ;  /* 0x0000001fff117819 */ /* 0x000fe20000011403 */
[----:B------:R-:W-:Y:S01]  /*32a0*/  IMAD R35, R26, UR4, RZ ;  /* 0x000000041a237c24 */ /* 0x000fe2000f8e02ff */
[----:B------:R-:W-:Y:S01]  /*32b0*/  ISETP.NE.U32.AND P0, PT, R10, RZ, PT ;  /* 0x000000ff0a00720c */ /* 0x000fe20003f05070 */
[----:B------:R-:W-:Y:S02]  /*32c0*/  IMAD R5, R0, R22, R5 ;  /* 0x0000001600057224 */ /* 0x000fe400078e0205 */
[----:B------:R-:W-:Y:S01]  /*32d0*/  IMAD R0, R18, R35, RZ ;  /* 0x0000002312007224 */ /* 0x000fe200078e02ff */
[----:B------:R-:W-:Y:S01]  /*32e0*/  SHF.R.S32.HI R21, RZ, 0x1f, R35 ;  /* 0x0000001fff157819 */ /* 0x000fe20000011423 */
[----:B------:R-:W-:Y:S01]  /*32f0*/  IMAD R16, R16, R3, RZ ;  /* 0x0000000310107224 */ /* 0x000fe200078e02ff */
[----:B------:R-:W-:Y:S01]  /*3300*/  IADD3 R10, R47, R5, RZ ;  /* 0x000000052f0a7210 */ /* 0x000fe20007ffe0ff */
[----:B------:R-:W-:-:S04]  /*3310*/  IMAD.WIDE.U32 R18, R20, R3, RZ ;  /* 0x0000000314127225 */ /* 0x000fc800078e00ff */
        /* <DEDUP_REMOVED lines=24> */
.L_x_626:
        /* <DEDUP_REMOVED lines=23> */
.L_x_627:
[----:B------:R-:W-:Y:S05]  /*3610*/  BSYNC B0 ;  /* 0x0000000000007941 */ /* 0x000fea0003800000 */
.L_x_625:
        /* <DEDUP_REMOVED lines=16> */
[----:B------:R-:W-:Y:S02]  /*3720*/  IADD3 R20, P0, RZ, -R0, RZ ;  /* 0x80000000ff147210 */ /* 0x000fe40007f1e0ff */
[----:B------:R-:W-:Y:S02]  /*3730*/  MOV R22, R42 ;  /* 0x0000002a00167202 */ /* 0x000fe40000000f00 */
[----:B------:R-:W-:Y:S02]  /*3740*/  IADD3.X R14, RZ, ~R21, RZ, P0, !PT ;  /* 0x80000015ff0e7210 */ /* 0x000fe400007fe4ff */
[----:B------:R-:W-:-:S03]  /*3750*/  MOV R23, R43 ;  /* 0x0000002b00177202 */ /* 0x000fc60000000f00 */
[----:B------:R-:W-:Y:S02]  /*3760*/  IMAD R14, R14, R13, RZ ;  /* 0x0000000d0e0e7224 */ /* 0x000fe400078e02ff */
[----:B------:R-:W-:-:S04]  /*3770*/  IMAD.WIDE.U32 R22, R13, R20, R22 ;  /* 0x000000140d167225 */ /* 0x000fc800078e0016 */
[----:B------:R-:W-:Y:S02]  /*3780*/  IMAD R14, R11, R20, R14 ;  /* 0x000000140b0e7224 */ /* 0x000fe400078e020e */
[----:B------:R-:W-:Y:S02]  /*3790*/  IMAD.MOV.U32 R13, RZ, RZ, R22 ;  /* 0x000000ffff0d7224 */ /* 0x000fe400078e0016 */
[----:B------:R-:W-:Y:S01]  /*37a0*/  IMAD.MOV.U32 R20, RZ, RZ, R0 ;  /* 0x000000ffff147224 */ /* 0x000fe200078e0000 */
[----:B------:R-:W-:Y:S01]  /*37b0*/  IADD3 R5, R23, R14, RZ ;  /* 0x0000000e17057210 */ /* 0x000fe20007ffe0ff */
[----:B------:R-:W-:Y:S05]  /*37c0*/  BRA `(.L_x_630) ;  /* 0x00000000005c7947 */ /* 0x000fea0003800000 */
.L_x_629:
        /* <DEDUP_REMOVED lines=10> */
[----:B------:R-:W-:-:S04]  /*3870*/  IMAD.HI.U32 R14, R5, R42, RZ ;  /* 0x0000002a050e7227 */ /* 0x000fc800078e00ff */
[----:B------:R-:W-:Y:S01]  /*3880*/  IMAD.MOV.U32 R5, RZ, RZ, RZ ;  /* 0x000000ffff057224 */ /* 0x000fe200078e00ff */
        /* <DEDUP_REMOVED lines=11> */
.L_x_630:
[----:B------:R-:W-:Y:S05]  /*3940*/  BSYNC B0 ;  /* 0x0000000000007941 */ /* 0x000fea0003800000 */
.L_x_628:
        /* <DEDUP_REMOVED lines=9> */
[----:B------:R-:W-:Y:S01]  /*39e0*/  IMAD R0, R0, R20, R3 ;  /* 0x0000001400007224 */ /* 0x000fe200078e0203 */
[----:B------:R-:W-:Y:S01]  /*39f0*/  SHF.R.S32.HI R3, RZ, 0x1f, R4 ;  /* 0x0000001fff037819 */ /* 0x000fe20000011404 */
[----:B------:R-:W-:Y:S02]  /*3a00*/  IMAD R2, R5, R4, RZ ;  /* 0x0000000405027224 */ /* 0x000fe400078e02ff */
        /* <DEDUP_REMOVED lines=9> */
.L_x_606:
[----:B------:R-:W-:Y:S02]  /*3aa0*/  ULDC.64 UR4, c[0x0][0x2b0] ;  /* 0x0000ac0000047ab9 */ /* 0x000fe40000000a00 */
[----:B------:R-:W-:-:S04]  /*3ab0*/  LEA R2, P0, R32, UR4, 0x2 ;  /* 0x0000000420027c11 */ /* 0x000fc8000f8010ff */
[----:B------:R-:W-:-:S05]  /*3ac0*/  LEA.HI.X R3, R32, UR5, R33, 0x2, P0 ;  /* 0x0000000520037c11 */ /* 0x000fca00080f1421 */
[----:B------:R0:W-:Y:S04]  /*3ad0*/  STG.E desc[UR8][R2.64], R28 ;  /* 0x0000001c02007986 */ /* 0x0001e8000c101908 */
.L_x_605:
[----:B------:R-:W-:Y:S05]  /*3ae0*/  BSYNC B1 ;  /* 0x0000000000017941 */ /* 0x000fea0003800000 */
.L_x_604:
[----:B------:R-:W0:Y:S01]  /*3af0*/  S2R R5, SR_TID.X ;  /* 0x0000000000057919 */ /* 0x000e220000002100 */
[----:B------:R-:W2:Y:S01]  /*3b00*/  LDC R14, c[0x0][0x3c4] ;  /* 0x0000f100ff0e7b82 */ /* 0x000ea20000000800 */
[----:B------:R-:W-:Y:S01]  /*3b10*/  BSSY B0, `(.L_x_631) ;  /* 0x000000f000007945 */ /* 0x000fe20003800000 */
[----:B01----:R-:W-:-:S04]  /*3b20*/  LEA.HI R2, R30, R5, RZ, 0x2 ;  /* 0x000000051e027211 */ /* 0x003fc800078f10ff */
[----:B------:R-:W-:-:S05]  /*3b30*/  LOP3.LUT R2, R2, 0xfffffffc, RZ, 0xc0, !PT ;  /* 0xfffffffc02027812 */ /* 0x000fca00078ec0ff */
[----:B------:R-:W-:-:S05]  /*3b40*/  IMAD.IADD R3, R5, 0x1, -R2 ;  /* 0x0000000105037824 */ /* 0x000fca00078e0a02 */
[----:B--2---:R-:W-:-:S13]  /*3b50*/  ISETP.GE.OR P4, PT, R3, R14, P4 ;  /* 0x0000000e0300720c */ /* 0x004fda0002786670 */
        /* <DEDUP_REMOVED lines=10> */
.L_x_632:
[----:B------:R-:W-:Y:S05]  /*3c00*/  BSYNC B0 ;  /* 0x0000000000007941 */ /* 0x000fea0003800000 */
.L_x_631:
[----:B------:R-:W-:Y:S01]  /*3c10*/  BAR.SYNC.DEFER_BLOCKING 0x0 ;  /* 0x0000000000007b1d */ /* 0x000fe20000010000 */
[----:B------:R-:W-:Y:S01]  /*3c20*/  ISETP.GE.AND P0, PT, R14, 0x1, PT ;  /* 0x000000010e00780c */ /* 0x000fe20003f06270 */
[----:B------:R-:W-:Y:S01]  /*3c30*/  IMAD.MOV.U32 R0, RZ, RZ, RZ ;  /* 0x000000ffff007224 */ /* 0x000fe200078e00ff */
[----:B------:R-:W-:Y:S02]  /*3c40*/  LEA.HI R16, R30, R5, RZ, 0x3 ;  /* 0x000000051e107211 */ /* 0x000fe400078f18ff */
[----:B0-----:R-:W-:Y:S02]  /*3c50*/  CS2R R2, SRZ ;  /* 0x0000000000027805 */ /* 0x001fe4000001ff00 */
[----:B------:R-:W-:Y:S02]  /*3c60*/  LOP3.LUT R18, R16, 0x3ffffff8, RZ, 0xc0, !PT ;  /* 0x3ffffff810127812 */ /* 0x000fe400078ec0ff */
[----:B------:R-:W-:-:S03]  /*3c70*/  SHF.R.S32.HI R16, RZ, 0x3, R16 ;  /* 0x00000003ff107819 */ /* 0x000fc60000011410 */
[----:B------:R-:W-:Y:S02]  /*3c80*/  IMAD.IADD R18, R5, 0x1, -R18 ;  /* 0x0000000105127824 */ /* 0x000fe400078e0a12 */
[----:B------:R-:W-:Y:S02]  /*3c90*/  IMAD.MOV.U32 R5, RZ, RZ, RZ ;  /* 0x000000ffff057224 */ /* 0x000fe400078e00ff */
[----:B------:R-:W-:Y:S01]  /*3ca0*/  IMAD.SHL.U32 R18, R18, 0x4, RZ ;  /* 0x0000000412127824 */ /* 0x000fe200078e00ff */
[----:B------:R-:W-:Y:S06]  /*3cb0*/  @!P0 BRA `(.L_x_633) ;  /* 0x0000000400988947 */ /* 0x000fec0003800000 */
        /* <DEDUP_REMOVED lines=28> */
.L_x_635:
        /* <DEDUP_REMOVED lines=37> */
.L_x_634:
        /* <DEDUP_REMOVED lines=25> */
.L_x_636:
[----:B------:R-:W-:-:S13]  /*4260*/  ISETP.GT.OR P4, PT, R13, UR5, P4 ;  /* 0x000000050d007c0c */ /* 0x000fda000a784670 */
[----:B------:R-:W-:Y:S05]  /*4270*/  @!P4 BRA `(.L_x_633) ;  /* 0x000000000028c947 */ /* 0x000fea0003800000 */
[----:B------:R-:W0:Y:S01]  /*4280*/  LDS R6, [R6] ;  /* 0x0000000006067984 */ /* 0x000e220000000800 */
[----:B------:R-:W-:Y:S01]  /*4290*/  ISETP.GE.AND P0, PT, R16, R15, PT ;  /* 0x0000000f1000720c */ /* 0x000fe20003f06270 */
[----:B------:R-:W-:-:S12]  /*42a0*/  BSSY B0, `(.L_x_637) ;  /* 0x0000003000007945 */ /* 0x000fd80003800000 */
[----:B------:R-:W-:Y:S05]  /*42b0*/  @P0 BRA `(.L_x_638) ;  /* 0x0000000000040947 */ /* 0x000fea0003800000 */
[----:B------:R1:W5:Y:S02]  /*42c0*/  LDG.E.128 R8, desc[UR8][R24.64] ;  /* 0x0000000818087981 */ /* 0x000364000c1e1d00 */
.L_x_638:
[----:B------:R-:W-:Y:S05]  /*42d0*/  BSYNC B0 ;  /* 0x0000000000007941 */ /* 0x000fea0003800000 */
.L_x_637:
[C---:B0----5:R-:W-:Y:S01]  /*42e0*/  FFMA.FTZ R5, R6.reuse, R8, R5 ;  /* 0x0000000806057223 */ /* 0x061fe20000010005 */
[C---:B------:R-:W-:Y:S01]  /*42f0*/  FFMA.FTZ R2, R6.reuse, R9, R2 ;  /* 0x0000000906027223 */ /* 0x040fe20000010002 */
[C---:B------:R-:W-:Y:S01]  /*4300*/  FFMA.FTZ R3, R6.reuse, R10, R3 ;  /* 0x0000000a06037223 */ /* 0x040fe20000010003 */
[----:B------:R-:W-:Y:S01]  /*4310*/  FFMA.FTZ R0, R6, R11, R0 ;  /* 0x0000000b06007223 */ /* 0x000fe20000010000 */
.L_x_633:
[----:B------:R-:W-:-:S04]  /*4320*/  IADD3 R16, R16, UR7, RZ ;  /* 0x0000000710107c10 */ /* 0x000fc8000fffe0ff */
[----:B------:R-:W-:-:S13]  /*4330*/  ISETP.GE.AND P0, PT, R16, R12, PT ;  /* 0x0000000c1000720c */ /* 0x000fda0003f06270 */
        /* <DEDUP_REMOVED lines=73> */
[----:B------:R-:W-:-:S04]  /*47d0*/  ULDC.64 UR4, c[0x0][0x280] ;  /* 0x0000a00000047ab9 */ /* 0x000fc80000000a00 */
[----:B------:R-:W-:Y:S02]  /*47e0*/  IADD3 R6, R19, R4, RZ ;  /* 0x0000000413067210 */ /* 0x000fe40007ffe0ff */
[----:B------:R-:W-:-:S04]  /*47f0*/  LEA R4, P0, R18, UR4, 0x1 ;  /* 0x0000000412047c11 */ /* 0x000fc8000f8008ff */
[----:B------:R-:W-:-:S05]  /*4800*/  LEA.HI.X R5, R18, UR5, R6, 0x1, P0 ;  /* 0x0000000512057c11 */ /* 0x000fca00080f0c06 */
[----:B------:R-:W-:Y:S01]  /*4810*/  STG.E.64 desc[UR8][R4.64], R2 ;  /* 0x0000000204007986 */ /* 0x000fe2000c101b08 */
[----:B------:R-:W-:Y:S05]  /*4820*/  EXIT ;  /* 0x000000000000794d */ /* 0x000fea0003800000 */
        .weak           $__internal_12_$__cuda_sm20_div_s64
        .type           $__internal_12_$__cuda_sm20_div_s64,@function
        .size           $__internal_12_$__cuda_sm20_div_s64,(.L_x_5288 - $__internal_12_$__cuda_sm20_div_s64)
$__internal_12_$__cuda_sm20_div_s64:
        /* <DEDUP_REMOVED lines=26> */
[----:B------:R-:W-:Y:S01]  /*49d0*/  IADD3 R44, P0, RZ, -R44, RZ ;  /* 0x8000002cff2c7210 */ /* 0x000fe20007f1e0ff */
[----:B------:R-:W-:Y:S02]  /*49e0*/  IMAD.MOV.U32 R45, RZ, RZ, RZ ;  /* 0x000000ffff2d7224 */ /* 0x000fe400078e00ff */
[----:B------:R-:W-:Y:S02]  /*49f0*/  IMAD R0, R25, R40, R0 ;  /* 0x0000002819007224 */ /* 0x000fe400078e0200 */
[----:B------:R-:W-:-:S04]  /*4a00*/  IMAD.HI.U32 R50, R51, R44, RZ ;  /* 0x0000002c33327227 */ /* 0x000fc800078e00ff */
[----:B------:R-:W-:-:S04]  /*4a10*/  IMAD.X R0, RZ, RZ, ~R0, P0 ;  /* 0x000000ffff007224 */ /* 0x000fc800000e0e00 */
[----:B------:R-:W-:-:S04]  /*4a20*/  IMAD.WIDE.U32 R50, P0, R51, R0, R50 ;  /* 0x0000000033327225 */ /* 0x000fc80007800032 */
[----:B------:R-:W-:-:S04]  /*4a30*/  IMAD.HI.U32 R31, R25, R0, RZ ;  /* 0x00000000191f7227 */ /* 0x000fc800078e00ff */
[----:B------:R-:W-:Y:S01]  /*4a40*/  IMAD.HI.U32 R21, P5, R25, R44, R50 ;  /* 0x0000002c19157227 */ /* 0x000fe200078a0032 */
[----:B------:R-:W-:-:S03]  /*4a50*/  IADD3.X R31, R31, R25, RZ, P0, !PT ;  /* 0x000000191f1f7210 */ /* 0x000fc600007fe4ff */
[----:B------:R-:W-:Y:S01]  /*4a60*/  IMAD R0, R25, R0, RZ ;  /* 0x0000000019007224 */ /* 0x000fe200078e02ff */
[----:B------:R-:W-:-:S04]  /*4a70*/  IADD3 R25, P0, RZ, -R20, RZ ;  /* 0x80000014ff197210 */ /* 0x000fc80007f1e0ff */
[----:B------:R-:W-:Y:S02]  /*4a80*/  IADD3 R21, P2, R0, R21, RZ ;  /* 0x0000001500157210 */ /* 0x000fe40007f5e0ff */
[----:B------:R-:W-:Y:S01]  /*4a90*/  SEL R0, R25, R20, !P1 ;  /* 0x0000001419007207 */ /* 0x000fe20004800000 */
[----:B------:R-:W-:Y:S01]  /*4aa0*/  IMAD.X R20, RZ, RZ, ~R23, P0 ;  /* 0x000000ffff147224 */ /* 0x000fe200000e0e17 */
[----:B------:R-:W-:-:S03]  /*4ab0*/  IADD3.X R31, RZ, RZ, R31, P2, P5 ;  /* 0x000000ffff1f7210 */ /* 0x000fc600017ea41f */
[----:B------:R-:W-:Y:S01]  /*4ac0*/  IMAD.HI.U32 R44, R21, R0, RZ ;  /* 0x00000000152c7227 */ /* 0x000fe200078e00ff */
[----:B------:R-:W-:-:S05]  /*4ad0*/  SEL R20, R20, R23, !P1 ;  /* 0x0000001714147207 */ /* 0x000fca0004800000 */
[----:B------:R-:W-:-:S04]  /*4ae0*/  IMAD.WIDE.U32 R44, R21, R20, R44 ;  /* 0x00000014152c7225 */ /* 0x000fc800078e002c */
[C---:B------:R-:W-:Y:S02]  /*4af0*/  IMAD R27, R31.reuse, R20, RZ ;  /* 0x000000141f1b7224 */ /* 0x040fe400078e02ff */
[----:B------:R-:W-:-:S05]  /*4b00*/  IMAD.HI.U32 R44, P2, R31, R0, R44 ;  /* 0x000000001f2c7227 */ /* 0x000fca000784002c */
[----:B------:R-:W-:-:S05]  /*4b10*/  IADD3 R27, P1, R27, R44, RZ ;  /* 0x0000002c1b1b7210 */ /* 0x000fca0007f3e0ff */
[----:B------:R-:W-:-:S04]  /*4b20*/  IMAD.WIDE.U32 R44, R27, R40, RZ ;  /* 0x000000281b2c7225 */ /* 0x000fc800078e00ff */
[----:B------:R-:W-:Y:S01]  /*4b30*/  IMAD R25, R27, R41, R45 ;  /* 0x000000291b197224 */ /* 0x000fe200078e022d */
[----:B------:R-:W-:Y:S01]  /*4b40*/  IADD3 R21, P0, -R44, R0, RZ ;  /* 0x000000002c157210 */ /* 0x000fe20007f1e1ff */
[----:B------:R-:W-:-:S04]  /*4b50*/  IMAD.HI.U32 R0, R31, R20, RZ ;  /* 0x000000141f007227 */ /* 0x000fc800078e00ff */
[----:B------:R-:W-:Y:S01]  /*4b60*/  IMAD.X R0, RZ, RZ, R0, P2 ;  /* 0x000000ffff007224 */ /* 0x000fe200010e0600 */
[----:B------:R-:W-:-:S03]  /*4b70*/  ISETP.GE.U32.AND P2, PT, R21, R40, PT ;  /* 0x000000281500720c */ /* 0x000fc60003f46070 */
[----:B------:R-:W-:-:S04]  /*4b80*/  IMAD.X R0, RZ, RZ, R0, P1 ;  /* 0x000000ffff007224 */ /* 0x000fc800008e0600 */
        /* <DEDUP_REMOVED lines=18> */
[----:B------:R-:W-:Y:S01]  /*4cb0*/  IMAD.X R0, RZ, RZ, R21, P0 ;  /* 0x000000ffff007224 */ /* 0x000fe200000e0615 */
[----:B------:R-:W-:Y:S02]  /*4cc0*/  ISETP.NE.U32.AND P0, PT, R24, RZ, PT ;  /* 0x000000ff1800720c */ /* 0x000fe40003f05070 */
[----:B------:R-:W-:Y:S02]  /*4cd0*/  ISETP.GE.AND P2, PT, R20, RZ, PT ;  /* 0x000000ff1400720c */ /* 0x000fe40003f46270 */
[----:B------:R-:W-:-:S02]  /*4ce0*/  SEL R21, R0, R21, P1 ;  /* 0x0000001500157207 */ /* 0x000fc40000800000 */
[----:B------:R-:W-:Y:S02]  /*4cf0*/  IADD3 R0, P1, RZ, -R25, RZ ;  /* 0x80000019ff007210 */ /* 0x000fe40007f3e0ff */
[----:B------:R-:W-:Y:S02]  /*4d00*/  ISETP.NE.AND.EX P0, PT, R5, RZ, PT, P0 ;  /* 0x000000ff0500720c */ /* 0x000fe40003f05300 */
[----:B------:R-:W-:Y:S02]  /*4d10*/  IADD3.X R20, RZ, ~R21, RZ, P1, !PT ;  /* 0x80000015ff147210 */ /* 0x000fe40000ffe4ff */
[----:B------:R-:W-:Y:S02]  /*4d20*/  SEL R0, R0, R25, !P2 ;  /* 0x0000001900007207 */ /* 0x000fe40005000000 */
[----:B------:R-:W-:Y:S02]  /*4d30*/  SEL R20, R20, R21, !P2 ;  /* 0x0000001514147207 */ /* 0x000fe40005000000 */
[----:B------:R-:W-:-:S02]  /*4d40*/  SEL R0, R0, 0xffffffff, P0 ;  /* 0xffffffff00007807 */ /* 0x000fc40000000000 */
[----:B------:R-:W-:Y:S01]  /*4d50*/  SEL R21, R20, 0xffffffff, P0 ;  /* 0xffffffff14157807 */ /* 0x000fe20000000000 */
[----:B------:R-:W-:Y:S06]  /*4d60*/  RET.REL.NODEC R40 `(_ZN5flash32flash_fwd_splitkv_combine_kernelI23Flash_fwd_kernel_traitsILi32ELi64ELi256ELi4ELb0ELb0EN7cutlass6half_tE19Flash_kernel_traitsILi32ELi64ELi256ELi4ES3_EELi16ELi2ELb1EEEvNS_16Flash_fwd_paramsE) ;  /* 0xffffffb028a47950 */ /* 0x000fec0003c3ffff */
.L_x_639:
        /* <DEDUP_REMOVED lines=9> */
.L_x_5288:


//--------------------- .text._ZN5flash32flash_fwd_splitkv_combine_kernelI23Flash_fwd_kernel_traitsILi32ELi64ELi256ELi4ELb0ELb0EN7cutlass6half_tE19Flash_kernel_traitsILi32ELi64ELi256ELi4ES3_EELi16ELi1ELb1EEEvNS_16Flash_fwd_paramsE --------------------------
	.section	.text._ZN5flash32flash_fwd_splitkv_combine_kernelI23Flash_fwd_kernel_traitsILi32ELi64ELi256ELi4ELb0ELb0EN7cutlass6half_tE19Flash_kernel_traitsILi32ELi64ELi256ELi4ES3_EELi16ELi1ELb1EEEvNS_16Flash_fwd_paramsE,"ax",@progbits
	.align	128
        .global         _ZN5flash32flash_fwd_splitkv_combine_kernelI23Flash_fwd_kernel_traitsILi32ELi64ELi256ELi4ELb0ELb0EN7cutlass6half_tE19Flash_kernel_traitsILi32ELi64ELi256ELi4ES3_EELi16ELi1ELb1EEEvNS_16Flash_fwd_paramsE
        .type           _ZN5flash32flash_fwd_splitkv_combine_kernelI23Flash_fwd_kernel_traitsILi32ELi64ELi256ELi4ELb0ELb0EN7cutlass6half_tE19Flash_kernel_traitsILi32ELi64ELi256ELi4ES3_EELi16ELi1ELb1EEEvNS_16Flash_fwd_paramsE,@function
        .size           _ZN5flash32flash_fwd_splitkv_combine_kernelI23Flash_fwd_kernel_traitsILi32ELi64ELi256ELi4ELb0ELb0EN7cutlass6half_tE19Flash_kernel_traitsILi32ELi64ELi256ELi4ES3_EELi16ELi1ELb1EEEvNS_16Flash_fwd_paramsE,(.L_x_5289 - _ZN5flash32flash_fwd_splitkv_combine_kernelI23Flash_fwd_kernel_traitsILi32ELi64ELi256ELi4ELb0ELb0EN7cutlass6half_tE19Flash_kernel_traitsILi32ELi64ELi256ELi4ES3_EELi16ELi1ELb1EEEvNS_16Flash_fwd_paramsE)
        .other          _ZN5flash32flash_fwd_splitkv_combine_kernelI23Flash_fwd_kernel_traitsILi32ELi64ELi256ELi4ELb0ELb0EN7cutlass6half_tE19Flash_kernel_traitsILi32ELi64ELi256ELi4ES3_EELi16ELi1ELb1EEEvNS_16Flash_fwd_paramsE,@"STO_CUDA_ENTRY STV_DEFAULT"
_ZN5flash32flash_fwd_splitkv_combine_kernelI23Flash_fwd_kernel_traitsILi32ELi64ELi256ELi4ELb0ELb0EN7cutlass6half_tE19Flash_kernel_traitsILi32ELi64ELi256ELi4ES3_EELi16ELi1ELb1EEEvNS_16Flash_fwd_paramsE:
.text._ZN5flash32flash_fwd_splitkv_combine_kernelI23Flash_fwd_kernel_traitsILi32ELi64ELi256ELi4ELb0ELb0EN7cutlass6half_tE19Flash_kernel_traitsILi32ELi64ELi256ELi4ES3_EELi16ELi1ELb1EEEvNS_16Flash_fwd_paramsE:
        /* <DEDUP_REMOVED lines=23> */
[----:B------:R-:W-:Y:S05]  /*0170*/  CALL.REL.NOINC `($__internal_13_$__cuda_sm20_div_s64) ;  /* 0x0000004400ec7944 */ /* 0x000fea0003c00000 */
[----:B------:R-:W-:Y:S02]  /*0180*/  MOV R8, R0 ;  /* 0x0000000000087202 */ /* 0x000fe40000000f00 */
[----:B------:R-:W-:Y:S01]  /*0190*/  MOV R9, R23 ;  /* 0x0000001700097202 */ /* 0x000fe20000000f00 */
[----:B------:R-:W-:Y:S06]  /*01a0*/  BRA `(.L_x_641) ;  /* 0x00000000004c7947 */ /* 0x000fec0003800000 */
.L_x_640:
        /* <DEDUP_REMOVED lines=19> */
.L_x_641:
        /* <DEDUP_REMOVED lines=13> */
[----:B------:R-:W-:Y:S05]  /*03b0*/  CALL.REL.NOINC `($__internal_13_$__cuda_sm20_div_s64) ;  /* 0x00000044005c7944 */ /* 0x000fea0003c00000 */
[----:B------:R-:W-:Y:S02]  /*03c0*/  MOV R10, R0 ;  /* 0x00000000000a7202 */ /* 0x000fe40000000f00 */
[----:B------:R-:W-:Y:S01]  /*03d0*/  MOV R11, R23 ;  /* 0x00000017000b7202 */ /* 0x000fe20000000f00 */
[----:B------:R-:W-:Y:S05]  /*03e0*/  BRA `(.L_x_644) ;  /* 0x00000000004c7947 */ /* 0x000fea0003800000 */
.L_x_643:
        /* <DEDUP_REMOVED lines=19> */
.L_x_644:
[----:B------:R-:W-:Y:S05]  /*0520*/  BSYNC B0 ;  /* 0x0000000000007941 */ /* 0x000fea0003800000 */
.L_x_642:
        /* <DEDUP_REMOVED lines=44> */
[----:B------:R-:W-:Y:S05]  /*07f0*/  BRA `(.L_x_647) ;  /* 0x00000000004c7947 */ /* 0x000fea0003800000 */
.L_x_646:
        /* <DEDUP_REMOVED lines=19> */
.L_x_647:
[----:B------:R-:W-:Y:S05]  /*0930*/  BSYNC B0 ;  /* 0x0000000000007941 */ /* 0x000fea0003800000 */
.L_x_645:
        /* <DEDUP_REMOVED lines=78> */
.L_x_649:
        /* <DEDUP_REMOVED lines=19> */
.L_x_650:
[----:B------:R-:W-:Y:S05]  /*0f50*/  BSYNC B0 ;  /* 0x0000000000007941 */ /* 0x000fea0003800000 */
.L_x_648:
        /* <DEDUP_REMOVED lines=43> */
.L_x_652:
        /* <DEDUP_REMOVED lines=20> */
.L_x_653:
[----:B------:R-:W-:Y:S05]  /*1350*/  BSYNC B0 ;  /* 0x0000000000007941 */ /* 0x000fea0003800000 */
.L_x_651:
        /* <DEDUP_REMOVED lines=72> */
.L_x_655:
[----:B------:R-:W-:Y:S05]  /*17e0*/  BSYNC B0 ;  /* 0x0000000000007941 */ /* 0x000fea0003800000 */
.L_x_654:
        /* <DEDUP_REMOVED lines=16> */
.L_x_657:
[----:B------:R-:W-:Y:S05]  /*18f0*/  BSYNC B0 ;  /* 0x0000000000007941 */ /* 0x000fea0003800000 */
.L_x_656:
        /* <DEDUP_REMOVED lines=141> */
.L_x_662:
        /* <DEDUP_REMOVED lines=23> */
.L_x_663:
[----:B------:R-:W-:Y:S05]  /*2340*/  BSYNC B0 ;  /* 0x0000000000007941 */ /* 0x000fea0003800000 */
.L_x_661:
        /* <DEDUP_REMOVED lines=22> */
.L_x_665:
        /* <DEDUP_REMOVED lines=22> */
.L_x_666:
[----:B------:R-:W-:Y:S05]  /*2610*/  BSYNC B0 ;  /* 0x0000000000007941 */ /* 0x000fea0003800000 */
.L_x_664:
        /* <DEDUP_REMOVED lines=22> */
.L_x_668:
        /* <DEDUP_REMOVED lines=22> */
.L_x_669:
[----:B------:R-:W-:Y:S05]  /*28e0*/  BSYNC B0 ;  /* 0x0000000000007941 */ /* 0x000fea0003800000 */
.L_x_667:
        /* <DEDUP_REMOVED lines=33> */
[----:B------:R-:W-:Y:S05]  /*2b00*/  CALL.REL.NOINC `($__internal_13_$__cuda_sm20_div_s64) ;  /* 0x0000001c00887944 */ /* 0x000fea0003c00000 */
        /* <DEDUP_REMOVED lines=11> */
.L_x_671:
        /* <DEDUP_REMOVED lines=23> */
.L_x_672:
[----:B------:R-:W-:Y:S05]  /*2d30*/  BSYNC B0 ;  /* 0x0000000000007941 */ /* 0x000fea0003800000 */
.L_x_670:
        /* <DEDUP_REMOVED lines=20> */
.L_x_674:
        /* <DEDUP_REMOVED lines=23> */
.L_x_675:
[----:B------:R-:W-:Y:S05]  /*2ff0*/  BSYNC B0 ;  /* 0x0000000000007941 */ /* 0x000fea0003800000 */
.L_x_673:
        /* <DEDUP_REMOVED lines=19> */
.L_x_677:
        /* <DEDUP_REMOVED lines=23> */
.L_x_678:
[----:B------:R-:W-:Y:S05]  /*32a0*/  BSYNC B0 ;  /* 0x0000000000007941 */ /* 0x000fea0003800000 */
.L_x_676:
        /* <DEDUP_REMOVED lines=26> */
[----:B------:R-:W-:Y:S05]  /*3450*/  CALL.REL.NOINC `($__internal_13_$__cuda_sm20_div_s64) ;  /* 0x0000001400347944 */ /* 0x000fea0003c00000 */
        /* <DEDUP_REMOVED lines=12> */
.L_x_680:
        /* <DEDUP_REMOVED lines=23> */
.L_x_681:
[----:B------:R-:W-:Y:S05]  /*3690*/  BSYNC B0 ;  /* 0x0000000000007941 */ /* 0x000fea0003800000 */
.L_x_679:
        /* <DEDUP_REMOVED lines=28> */
.L_x_683:
        /* <DEDUP_REMOVED lines=23> */
.L_x_684:
[----:B------:R-:W-:Y:S05]  /*39d0*/  BSYNC B0 ;  /* 0x0000000000007941 */ /* 0x000fea0003800000 */
.L_x_682:
        /* <DEDUP_REMOVED lines=21> */
.L_x_660:
[----:B------:R-:W-:Y:S02]  /*3b30*/  ULDC.64 UR4, c[0x0][0x2b0] ;  /* 0x0000ac0000047ab9 */ /* 0x000fe40000000a00 */
[----:B------:R-:W-:-:S04]  /*3b40*/  LEA R2, P0, R38, UR4, 0x2 ;  /* 0x0000000426027c11 */ /* 0x000fc8000f8010ff */
[----:B------:R-:W-:-:S05]  /*3b50*/  LEA.HI.X R3, R38, UR5, R39, 0x2, P0 ;  /* 0x0000000526037c11 */ /* 0x000fca00080f1427 */
[----:B------:R0:W-:Y:S04]  /*3b60*/  STG.E desc[UR8][R2.64], R29 ;  /* 0x0000001d02007986 */ /* 0x0001e8000c101908 */
.L_x_659:
[----:B------:R-:W-:Y:S05]  /*3b70*/  BSYNC B1 ;  /* 0x0000000000017941 */ /* 0x000fea0003800000 */
.L_x_658:
[----:B------:R-:W2:Y:S01]  /*3b80*/  LDC R14, c[0x0][0x3c4] ;  /* 0x0000f100ff0e7b82 */ /* 0x000ea20000000800 */
[----:B0-----:R-:W-:Y:S01]  /*3b90*/  LEA.HI R3, R26, R26, RZ, 0x1 ;  /* 0x0000001a1a037211 */ /* 0x001fe200078f08ff */
[----:B------:R-:W-:Y:S03]  /*3ba0*/  BSSY B0, `(.L_x_685) ;  /* 0x0000010000007945 */ /* 0x000fe60003800000 */
[----:B------:R-:W-:-:S05]  /*3bb0*/  LOP3.LUT R2, R3, 0xfffffffe, RZ, 0xc0, !PT ;  /* 0xfffffffe03027812 */ /* 0x000fca00078ec0ff */
[----:B------:R-:W-:-:S05]  /*3bc0*/  IMAD.IADD R2, R26, 0x1, -R2 ;  /* 0x000000011a027824 */ /* 0x000fca00078e0a02 */
[----:B--2---:R-:W-:-:S13]  /*3bd0*/  ISETP.GE.OR P3, PT, R2, R14, P3 ;  /* 0x0000000e0200720c */ /* 0x004fda0001f66670 */
        /* <DEDUP_REMOVED lines=12> */
.L_x_686:
[----:B------:R-:W-:Y:S05]  /*3ca0*/  BSYNC B0 ;  /* 0x0000000000007941 */ /* 0x000fea0003800000 */
.L_x_685:
[----:B------:R-:W-:Y:S01]  /*3cb0*/  BAR.SYNC.DEFER_BLOCKING 0x0 ;  /* 0x0000000000007b1d */ /* 0x000fe20000010000 */
[----:B------:R-:W-:Y:S01]  /*3cc0*/  ISETP.GE.AND P0, PT, R14, 0x1, PT ;  /* 0x000000010e00780c */ /* 0x000fe20003f06270 */
[----:B0-----:R-:W-:Y:S01]  /*3cd0*/  IMAD.MOV.U32 R0, RZ, RZ, RZ ;  /* 0x000000ffff007224 */ /* 0x001fe200078e00ff */
[----:B------:R-:W-:Y:S02]  /*3ce0*/  LEA.HI R16, R31, R26, RZ, 0x3 ;  /* 0x0000001a1f107211 */ /* 0x000fe400078f18ff */
[----:B------:R-:W-:Y:S01]  /*3cf0*/  CS2R R2, SRZ ;  /* 0x0000000000027805 */ /* 0x000fe2000001ff00 */
[----:B------:R-:W-:Y:S01]  /*3d00*/  IMAD.MOV.U32 R4, RZ, RZ, RZ ;  /* 0x000000ffff047224 */ /* 0x000fe200078e00ff */
[----:B------:R-:W-:Y:S02]  /*3d10*/  LOP3.LUT R18, R16, 0x3ffffff8, RZ, 0xc0, !PT ;  /* 0x3ffffff810127812 */ /* 0x000fe400078ec0ff */
[----:B------:R-:W-:-:S03]  /*3d20*/  SHF.R.S32.HI R16, RZ, 0x3, R16 ;  /* 0x00000003ff107819 */ /* 0x000fc60000011410 */
[----:B------:R-:W-:-:S04]  /*3d30*/  IMAD.IADD R18, R26, 0x1, -R18 ;  /* 0x000000011a127824 */ /* 0x000fc800078e0a12 */
        /* <DEDUP_REMOVED lines=13> */
[----:B-1----:R-:W-:-:S02]  /*3e10*/  CS2R R8, SRZ ;  /* 0x0000000000087805 */ /* 0x002fc4000001ff00 */
        /* <DEDUP_REMOVED lines=16> */
.L_x_689:
[----:B------:R-:W0:Y:S01]  /*3f20*/  LDS R5, [R6] ;  /* 0x0000000006057984 */ /* 0x000e220000000800 */
[-C--:B------:R-:W-:Y:S01]  /*3f30*/  @!P3 MOV R24, R17.reuse ;  /* 0x000000110018b202 */ /* 0x080fe20000000f00 */
[----:B------:R-:W-:Y:S01]  /*3f40*/  UIADD3 UR5, UR5, 0x4, URZ ;  /* 0x0000000405057890 */ /* 0x000fe2000fffe03f */
[-C--:B------:R-:W-:Y:S05]  /*3f50*/  @!P3 MOV R25, R22.reuse ;  /* 0x000000160019b202 */ /* 0x080fea0000000f00 */
[----:B------:R1:W0:Y:S01]  /*3f60*/  @!P3 LDG.E.128 R8, desc[UR8][R24.64] ;  /* 0x000000081808b981 */ /* 0x000222000c1e1d00 */
[----:B------:R-:W-:Y:S02]  /*3f70*/  PLOP3.LUT P3, PT, P0, PT, PT, 0x80, 0x0 ;  /* 0x000000000000781c */ /* 0x000fe4000076f070 */
[----:B------:R-:W-:Y:S02]  /*3f80*/  ISETP.LE.AND P2, PT, R14, UR5, PT ;  /* 0x000000050e007c0c */ /* 0x000fe4000bf43270 */
[C---:B-1----:R-:W-:Y:S04]  /*3f90*/  IADD3 R24, P1, R20.reuse, R17, RZ ;  /* 0x0000001114187210 */ /* 0x042fe80007f3e0ff */
[C---:B------:R-:W-:Y:S02]  /*3fa0*/  IADD3.X R25, R21.reuse, R22, RZ, P1, !PT ;  /* 0x0000001615197210 */ /* 0x040fe40000ffe4ff */
[C---:B------:R-:W-:Y:S04]  /*3fb0*/  IADD3 R22, P1, R20.reuse, R24, RZ ;  /* 0x0000001814167210 */ /* 0x040fe80007f3e0ff */
[----:B------:R-:W-:Y:S01]  /*3fc0*/  IADD3.X R23, R21, R25, RZ, P1, !PT ;  /* 0x0000001915177210 */ /* 0x000fe20000ffe4ff */
[C---:B0-----:R-:W-:Y:S01]  /*3fd0*/  FFMA.FTZ R4, R5.reuse, R8, R4 ;  /* 0x0000000805047223 */ /* 0x041fe20000010004 */
[C---:B------:R-:W-:Y:S01]  /*3fe0*/  FFMA.FTZ R3, R5.reuse, R9, R3 ;  /* 0x0000000905037223 */ /* 0x040fe20000010003 */
[C---:B------:R-:W-:Y:S01]  /*3ff0*/  FFMA.FTZ R2, R5.reuse, R10, R2 ;  /* 0x0000000a05027223 */ /* 0x040fe20000010002 */
[----:B------:R-:W-:Y:S02]  /*4000*/  FFMA.FTZ R0, R5, R11, R0 ;  /* 0x0000000b05007223 */ /* 0x000fe40000010000 */
[----:B------:R-:W0:Y:S04]  /*4010*/  LDS R5, [R6+0x44] ;  /* 0x0000440006057984 */ /* 0x000e280000000800 */
[----:B------:R-:W0:Y:S02]  /*4020*/  @!P3 LDG.E.128 R8, desc[UR8][R24.64] ;  /* 0x000000081808b981 */ /* 0x000e24000c1e1d00 */
[C---:B0-----:R-:W-:Y:S01]  /*4030*/  FFMA.FTZ R4, R5.reuse, R8, R4 ;  /* 0x0000000805047223 */ /* 0x041fe20000010004 */
[C---:B------:R-:W-:Y:S01]  /*4040*/  FFMA.FTZ R3, R5.reuse, R9, R3 ;  /* 0x0000000905037223 */ /* 0x040fe20000010003 */
[C---:B------:R-:W-:Y:S01]  /*4050*/  FFMA.FTZ R2, R5.reuse, R10, R2 ;  /* 0x0000000a05027223 */ /* 0x040fe20000010002 */
[----:B------:R-:W-:Y:S02]  /*4060*/  FFMA.FTZ R0, R5, R11, R0 ;  /* 0x0000000b05007223 */ /* 0x000fe40000010000 */
[----:B------:R-:W0:Y:S04]  /*4070*/  LDS R5, [R6+0x88] ;  /* 0x0000880006057984 */ /* 0x000e280000000800 */
[----:B------:R1:W0:Y:S02]  /*4080*/  @!P3 LDG.E.128 R8, desc[UR8][R22.64] ;  /* 0x000000081608b981 */ /* 0x000224000c1e1d00 */
[C---:B-1----:R-:W-:Y:S04]  /*4090*/  IADD3 R22, P1, R20.reuse, R22, RZ ;  /* 0x0000001614167210 */ /* 0x042fe80007f3e0ff */
[----:B------:R-:W-:Y:S02]  /*40a0*/  IADD3.X R23, R21, R23, RZ, P1, !PT ;  /* 0x0000001715177210 */ /* 0x000fe40000ffe4ff */
[----:B------:R-:W-:Y:S01]  /*40b0*/  IADD3 R17, P1, R20, R22, RZ ;  /* 0x0000001614117210 */ /* 0x000fe20007f3e0ff */
[C---:B0-----:R-:W-:Y:S01]  /*40c0*/  FFMA.FTZ R4, R5.reuse, R8, R4 ;  /* 0x0000000805047223 */ /* 0x041fe20000010004 */
[C---:B------:R-:W-:Y:S01]  /*40d0*/  FFMA.FTZ R3, R5.reuse, R9, R3 ;  /* 0x0000000905037223 */ /* 0x040fe20000010003 */
[C---:B------:R-:W-:Y:S01]  /*40e0*/  FFMA.FTZ R2, R5.reuse, R10, R2 ;  /* 0x0000000a05027223 */ /* 0x040fe20000010002 */
[----:B------:R-:W-:Y:S02]  /*40f0*/  FFMA.FTZ R0, R5, R11, R0 ;  /* 0x0000000b05007223 */ /* 0x000fe40000010000 */
[----:B------:R0:W1:Y:S04]  /*4100*/  LDS R5, [R6+0xcc] ;  /* 0x0000cc0006057984 */ /* 0x0000680000000800 */
[----:B------:R3:W1:Y:S01]  /*4110*/  @!P3 LDG.E.128 R8, desc[UR8][R22.64] ;  /* 0x000000081608b981 */ /* 0x000662000c1e1d00 */
[----:B0-----:R-:W-:Y:S02]  /*4120*/  IADD3 R6, R6, 0x110, RZ ;  /* 0x0000011006067810 */ /* 0x001fe40007ffe0ff */
[----:B---3--:R-:W-:Y:S01]  /*4130*/  IADD3.X R22, R21, R23, RZ, P1, !PT ;  /* 0x0000001715167210 */ /* 0x008fe20000ffe4ff */
[C---:B-1----:R-:W-:Y:S01]  /*4140*/  FFMA.FTZ R4, R5.reuse, R8, R4 ;  /* 0x0000000805047223 */ /* 0x042fe20000010004 */
[C---:B------:R-:W-:Y:S01]  /*4150*/  FFMA.FTZ R3, R5.reuse, R9, R3 ;  /* 0x0000000905037223 */ /* 0x040fe20000010003 */
[C---:B------:R-:W-:Y:S01]  /*4160*/  FFMA.FTZ R2, R5.reuse, R10, R2 ;  /* 0x0000000a05027223 */ /* 0x040fe20000010002 */
[----:B------:R-:W-:Y:S01]  /*4170*/  FFMA.FTZ R0, R5, R11, R0 ;  /* 0x0000000b05007223 */ /* 0x000fe20000010000 */
[----:B------:R-:W-:Y:S09]  /*4180*/  @!P2 BRA `(.L_x_689) ;  /* 0xfffffffc0064a947 */ /* 0x000ff2000383ffff */
.L_x_688:
[----:B--2---:R-:W-:-:S04]  /*4190*/  IADD3 R5, R13, -UR5, RZ ;  /* 0x800000050d057c10 */ /* 0x004fc8000fffe0ff */
[----:B------:R-:W-:-:S13]  /*41a0*/  ISETP.GT.AND P0, PT, R5, 0x1, PT ;  /* 0x000000010500780c */ /* 0x000fda0003f04270 */
[----:B------:R-:W-:Y:S05]  /*41b0*/  @!P0 BRA `(.L_x_690) ;  /* 0x0000000000608947 */ /* 0x000fea0003800000 */
[----:B------:R-:W-:Y:S01]  /*41c0*/  ISETP.GE.AND P0, PT, R16, R15, PT ;  /* 0x0000000f1000720c */ /* 0x000fe20003f06270 */
[----:B------:R-:W0:-:S12]  /*41d0*/  LDS R5, [R6] ;  /* 0x0000000006057984 */ /* 0x000e180000000800 */
[----:B------:R-:W-:Y:S02]  /*41e0*/  @!P0 MOV R24, R17 ;  /* 0x0000001100188202 */ /* 0x000fe40000000f00 */
[----:B------:R-:W-:-:S05]  /*41f0*/  @!P0 MOV R25, R22 ;  /* 0x0000001600198202 */ /* 0x000fca0000000f00 */
[----:B------:R1:W0:Y:S02]  /*4200*/  @!P0 LDG.E.128 R8, desc[UR8][R24.64] ;  /* 0x0000000818088981 */ /* 0x000224000c1e1d00 */
[----:B-1----:R-:W-:-:S04]  /*4210*/  IADD3 R24, P1, R20, R17, RZ ;  /* 0x0000001114187210 */ /* 0x002fc80007f3e0ff */
        /* <DEDUP_REMOVED lines=8> */
[----:B------:R-:W-:Y:S01]  /*42a0*/  PLOP3.LUT P4, PT, PT, PT, PT, 0x8, 0x0 ;  /* 0x000000000000781c */ /* 0x000fe20003f8e170 */
[----:B------:R0:W2:Y:S01]  /*42b0*/  LDS R5, [R6+0x44] ;  /* 0x0000440006057984 */ /* 0x0000a20000000800 */
[----:B------:R-:W-:Y:S01]  /*42c0*/  IADD3.X R22, R21, R25, RZ, P0, !PT ;  /* 0x0000001915167210 */ /* 0x000fe200007fe4ff */
[----:B------:R-:W-:Y:S01]  /*42d0*/  UIADD3 UR5, UR5, 0x1, URZ ;  /* 0x0000000105057890 */ /* 0x000fe2000fffe03f */
[----:B0-----:R-:W-:-:S04]  /*42e0*/  IADD3 R6, R6, 0x44, RZ ;  /* 0x0000004406067810 */ /* 0x001fc80007ffe0ff */
[----:B------:R-:W-:Y:S01]  /*42f0*/  IADD3 R6, R6, 0x44, RZ ;  /* 0x0000004406067810 */ /* 0x000fe20007ffe0ff */
[-C--:B--2---:R-:W-:Y:S01]  /*4300*/  FFMA.FTZ R4, R8, R5.reuse, R4 ;  /* 0x0000000508047223 */ /* 0x084fe20000010004 */
[-C--:B------:R-:W-:Y:S01]  /*4310*/  FFMA.FTZ R3, R9, R5.reuse, R3 ;  /* 0x0000000509037223 */ /* 0x080fe20000010003 */
[-C--:B------:R-:W-:Y:S01]  /*4320*/  FFMA.FTZ R2, R10, R5.reuse, R2 ;  /* 0x000000050a027223 */ /* 0x080fe20000010002 */
[----:B------:R-:W-:-:S07]  /*4330*/  FFMA.FTZ R0, R11, R5, R0 ;  /* 0x000000050b007223 */ /* 0x000fce0000010000 */
.L_x_690:
[----:B------:R-:W-:Y:S01]  /*4340*/  ISETP.GT.OR P4, PT, R13, UR5, P4 ;  /* 0x000000050d007c0c */ /* 0x000fe2000a784670 */
[----:B------:R-:W-:Y:S01]  /*4350*/  IMAD.MOV.U32 R23, RZ, RZ, R22 ;  /* 0x000000ffff177224 */ /* 0x000fe200078e0016 */
[----:B------:R-:W-:-:S11]  /*4360*/  MOV R22, R17 ;  /* 0x0000001100167202 */ /* 0x000fd60000000f00 */
[----:B------:R-:W-:Y:S05]  /*4370*/  @!P4 BRA `(.L_x_687) ;  /* 0x000000000028c947 */ /* 0x000fea0003800000 */
[----:B------:R-:W0:Y:S01]  /*4380*/  LDS R6, [R6] ;  /* 0x0000000006067984 */ /* 0x000e220000000800 */
[----:B------:R-:W-:Y:S01]  /*4390*/  ISETP.GE.AND P0, PT, R16, R15, PT ;  /* 0x0000000f1000720c */ /* 0x000fe20003f06270 */
[----:B------:R-:W-:-:S12]  /*43a0*/  BSSY B0, `(.L_x_691) ;  /* 0x0000003000007945 */ /* 0x000fd80003800000 */
[----:B------:R-:W-:Y:S05]  /*43b0*/  @P0 BRA `(.L_x_692) ;  /* 0x0000000000040947 */ /* 0x000fea0003800000 */
[----:B------:R1:W5:Y:S02]  /*43c0*/  LDG.E.128 R8, desc[UR8][R22.64] ;  /* 0x0000000816087981 */ /* 0x000364000c1e1d00 */
.L_x_692:
[----:B------:R-:W-:Y:S05]  /*43d0*/  BSYNC B0 ;  /* 0x0000000000007941 */ /* 0x000fea0003800000 */
.L_x_691:
[C---:B0----5:R-:W-:Y:S01]  /*43e0*/  FFMA.FTZ R4, R6.reuse, R8, R4 ;  /* 0x0000000806047223 */ /* 0x061fe20000010004 */
[C---:B------:R-:W-:Y:S01]  /*43f0*/  FFMA.FTZ R3, R6.reuse, R9, R3 ;  /* 0x0000000906037223 */ /* 0x040fe20000010003 */
[C---:B------:R-:W-:Y:S01]  /*4400*/  FFMA.FTZ R2, R6.reuse, R10, R2 ;  /* 0x0000000a06027223 */ /* 0x040fe20000010002 */
[----:B------:R-:W-:Y:S01]  /*4410*/  FFMA.FTZ R0, R6, R11, R0 ;  /* 0x0000000b06007223 */ /* 0x000fe20000010000 */
.L_x_687:
        /* <DEDUP_REMOVED lines=11> */
[----:B------:R-:W-:-:S02]  /*44d0*/  IMAD.MOV R10, RZ, RZ, -R10 ;  /* 0x000000ffff0a7224 */ /* 0x000fc400078e0a0a */
        /* <DEDUP_REMOVED lines=69> */
        .weak           $__internal_13_$__cuda_sm20_div_s64
        .type           $__internal_13_$__cuda_sm20_div_s64,@function
        .size           $__internal_13_$__cuda_sm20_div_s64,(.L_x_5289 - $__internal_13_$__cuda_sm20_div_s64)
$__internal_13_$__cuda_sm20_div_s64:
        /* <DEDUP_REMOVED lines=83> */
[----:B------:R-:W-:Y:S06]  /*4e60*/  RET.REL.NODEC R20 `(_ZN5flash32flash_fwd_splitkv_combine_kernelI23Flash_fwd_kernel_traitsILi32ELi64ELi256ELi4ELb0ELb0EN7cutlass6half_tE19Flash_kernel_traitsILi32ELi64ELi256ELi4ES3_EELi16ELi1ELb1EEEvNS_16Flash_fwd_paramsE) ;  /* 0xffffffb014647950 */ /* 0x000fec0003c3ffff */
.L_x_693:
        /* <DEDUP_REMOVED lines=9> */
.L_x_5289:


//--------------------- .text._ZN5flash24flash_fwd_splitkv_kernelI23Flash_fwd_kernel_traitsILi32ELi64ELi256ELi4ELb0ELb0EN7cutlass6half_tE19Flash_kernel_traitsILi32ELi64ELi256ELi4ES3_EELb1ELb0ELb0ELb0ELb0ELb0ELb0ELb0EEEvNS_16Flash_fwd_paramsE --------------------------
	.section	.text._ZN5flash24flash_fwd_splitkv_kernelI23Flash_fwd_kernel_traitsILi32ELi64ELi256ELi4ELb0ELb0EN7cutlass6half_tE19Flash_kernel_traitsILi32ELi64ELi256ELi4ES3_EELb1ELb0ELb0ELb0ELb0ELb0ELb0ELb0EEEvNS_16Flash_fwd_paramsE,"ax",@progbits
	.align	128
        .global         _ZN5flash24flash_fwd_splitkv_kernelI23Flash_fwd_kernel_traitsILi32ELi64ELi256ELi4ELb0ELb0EN7cutlass6half_tE19Flash_kernel_traitsILi32ELi64ELi256ELi4ES3_EELb1ELb0ELb0ELb0ELb0ELb0ELb0ELb0EEEvNS_16Flash_fwd_paramsE
        .type           _ZN5flash24flash_fwd_splitkv_kernelI23Flash_fwd_kernel_traitsILi32ELi64ELi256ELi4ELb0ELb0EN7cutlass6half_tE19Flash_kernel_traitsILi32ELi64ELi256ELi4ES3_EELb1ELb0ELb0ELb0ELb0ELb0ELb0ELb0EEEvNS_16Flash_fwd_paramsE,@function
        .size           _ZN5flash24flash_fwd_splitkv_kernelI23Flash_fwd_kernel_traitsILi32ELi64ELi256ELi4ELb0ELb0EN7cutlass6half_tE19Flash_kernel_traitsILi32ELi64ELi256ELi4ES3_EELb1ELb0ELb0ELb0ELb0ELb0ELb0ELb0EEEvNS_16Flash_fwd_paramsE,(.L_x_5318 - _ZN5flash24flash_fwd_splitkv_kernelI23Flash_fwd_kernel_traitsILi32ELi64ELi256ELi4ELb0ELb0EN7cutlass6half_tE19Flash_kernel_traitsILi32ELi64ELi256ELi4ES3_EELb1ELb0ELb0ELb0ELb0ELb0ELb0ELb0EEEvNS_16Flash_fwd_paramsE)
        .other          _ZN5flash24flash_fwd_splitkv_kernelI23Flash_fwd_kernel_traitsILi32ELi64ELi256ELi4ELb0ELb0EN7cutlass6half_tE19Flash_kernel_traitsILi32ELi64ELi256ELi4ES3_EELb1ELb0ELb0ELb0ELb0ELb0ELb0ELb0EEEvNS_16Flash_fwd_paramsE,@"STO_CUDA_ENTRY STV_DEFAULT"
_ZN5flash24flash_fwd_splitkv_kernelI23Flash_fwd_kernel_traitsILi32ELi64ELi256ELi4ELb0ELb0EN7cutlass6half_tE19Flash_kernel_traitsILi32ELi64ELi256ELi4ES3_EELb1ELb0ELb0ELb0ELb0ELb0ELb0ELb0EEEvNS_16Flash_fwd_paramsE:
.text._ZN5flash24flash_fwd_splitkv_kernelI23Flash_fwd_kernel_traitsILi32ELi64ELi256ELi4ELb0ELb0EN7cutlass6half_tE19Flash_kernel_traitsILi32ELi64ELi256ELi4ES3_EELb1ELb0ELb0ELb0ELb0ELb0ELb0ELb0EEEvNS_16Flash_fwd_paramsE:
[----:B------:R-:W-:Y:S08]  /*0000*/  LDC R1, c[0x0][0x28] ;  /* 0x00000a00ff017b82 */ /* 0x000ff00000000800 */
[----:B------:R-:W1:Y:S01]  /*0010*/  LDC.64 R4, c[0x0][0x2f0] ;  /* 0x0000bc00ff047b82 */ /* 0x000e620000000a00 */
[----:B------:R-:W2:Y:S01]  /*0020*/  S2R R13, SR_CTAID.Y ;  /* 0x00000000000d7919 */ /* 0x000ea20000002600 */
[----:B------:R-:W-:Y:S01]  /*0030*/  IMAD.MOV.U32 R224, RZ, RZ, -0x1 ;  /* 0xffffffffffe07424 */ /* 0x000fe200078e00ff */
[----:B------:R-:W-:-:S05]  /*0040*/  ULDC.64 UR10, c[0x0][0x208] ;  /* 0x00008200000a7ab9 */ /* 0x000fca0000000a00 */
[----:B------:R-:W3:Y:S08]  /*0050*/  LDC.64 R2, c[0x0][0x300] ;  /* 0x0000c000ff027b82 */ /* 0x000ef00000000a00 */
[----:B------:R-:W2:Y:S01]  /*0060*/  LDC.64 R6, c[0x0][0x2f0] ;  /* 0x0000bc00ff067b82 */ /* 0x000ea20000000a00 */
[----:B-1----:R-:W-:-:S07]  /*0070*/  ISETP.NE.U32.AND P2, PT, R4, RZ, PT ;  /* 0x000000ff0400720c */ /* 0x002fce0003f45070 */
[----:B------:R-:W1:Y:S01]  /*0080*/  LDC.U8 R0, c[0x0][0x3c2] ;  /* 0x0000f080ff007b82 */ /* 0x000e620000000000 */
[----:B------:R-:W-:Y:S02]  /*0090*/  ISETP.NE.AND.EX P2, PT, R5, RZ, PT, P2 ;  /* 0x000000ff0500720c */ /* 0x000fe40003f45320 */
[----:B---3--:R-:W-:-:S04]  /*00a0*/  ISETP.NE.U32.AND P1, PT, R2, RZ, PT ;  /* 0x000000ff0200720c */ /* 0x008fc80003f25070 */
[----:B------:R-:W-:Y:S01]  /*00b0*/  ISETP.NE.AND.EX P1, PT, R3, RZ, PT, P1 ;  /* 0x000000ff0300720c */ /* 0x000fe20003f25310 */
[----:B------:R-:W-:Y:S01]  /*00c0*/  IMAD.MOV.U32 R10, RZ, RZ, RZ ;  /* 0x000000ffff0a7224 */ /* 0x000fe200078e00ff */
[----:B------:R-:W3:Y:S01]  /*00d0*/  LDC.64 R2, c[0x0][0x2f8] ;  /* 0x0000be00ff027b82 */ /* 0x000ee20000000a00 */
[----:B--2---:R-:W-:-:S05]  /*00e0*/  IMAD.WIDE R8, R13, 0x4, R6 ;  /* 0x000000040d087825 */ /* 0x004fca00078e0206 */
[----:B------:R-:W2:Y:S02]  /*00f0*/  @P2 LDG.E R224, desc[UR10][R8.64] ;  /* 0x0000000a08e02981 */ /* 0x000ea4000c1e1900 */
[----:B------:R-:W4:Y:S02]  /*0100*/  LDC.64 R6, c[0x0][0x2f8] ;  /* 0x0000be00ff067b82 */ /* 0x000f240000000a00 */
[----:B------:R4:W2:Y:S06]  /*0110*/  @P2 LDG.E R227, desc[UR10][R8.64+0x4] ;  /* 0x0000040a08e32981 */ /* 0x0008ac000c1e1900 */
[----:B------:R-:W1:Y:S02]  /*0120*/  @P1 LDC.64 R4, c[0x0][0x300] ;  /* 0x0000c000ff041b82 */ /* 0x000e640000000a00 */
[----:B-1----:R-:W-:-:S05]  /*0130*/  @P1 IMAD.WIDE R4, R13, 0x4, R4 ;  /* 0x000000040d041825 */ /* 0x002fca00078e0204 */
[----:B------:R1:W5:Y:S01]  /*0140*/  @P1 LDG.E R10, desc[UR10][R4.64] ;  /* 0x0000000a040a1981 */ /* 0x000362000c1e1900 */
[----:B------:R-:W-:Y:S02]  /*0150*/  ISETP.NE.AND P3, PT, R0, RZ, PT ;  /* 0x000000ff0000720c */ /* 0x000fe40003f65270 */
[----:B---3--:R-:W-:-:S04]  /*0160*/  ISETP.EQ.U32.AND P0, PT, R2, RZ, PT ;  /* 0x000000ff0200720c */ /* 0x008fc80003f02070 */
[----:B------:R-:W-:Y:S01]  /*0170*/  ISETP.EQ.OR.EX P0, PT, R3, RZ, !P3, P0 ;  /* 0x000000ff0300720c */ /* 0x000fe20005f02700 */
[----:B------:R-:W-:Y:S02]  /*0180*/  IMAD.MOV.U32 R12, RZ, RZ, -0x1 ;  /* 0xffffffffff0c7424 */ /* 0x000fe400078e00ff */
[----:B----4-:R-:W-:Y:S01]  /*0190*/  IMAD.WIDE R6, R13, 0x4, R6 ;  /* 0x000000040d067825 */ /* 0x010fe200078e0206 */
[----:B------:R-:W3:Y:S01]  /*01a0*/  S2R R11, SR_CTAID.X ;  /* 0x00000000000b7919 */ /* 0x000ee20000002500 */
[----:B------:R-:W4:Y:S08]  /*01b0*/  S2R R9, SR_CTAID.Z ;  /* 0x0000000000097919 */ /* 0x000f300000002700 */
[----:B------:R1:W5:Y:S01]  /*01c0*/  @!P0 LDG.E R12, desc[UR10][R6.64] ;  /* 0x0000000a060c8981 */ /* 0x000362000c1e1900 */
[----:B------:R-:W-:-:S04]  /*01d0*/  ISETP.NE.U32.AND P0, PT, R2, RZ, PT ;  /* 0x000000ff0200720c */ /* 0x000fc80003f05070 */
[----:B------:R-:W-:Y:S01]  /*01e0*/  ISETP.NE.AND.EX P0, PT, R3, RZ, PT, P0 ;  /* 0x000000ff0300720c */ /* 0x000fe20003f05300 */
[----:B--2---:R-:W-:-:S06]  /*01f0*/  @P2 IMAD.IADD R227, R227, 0x1, -R224 ;  /* 0x00000001e3e32824 */ /* 0x004fcc00078e0ae0 */
[----:B------:R-:W2:Y:S06]  /*0200*/  @!P2 LDC R227, c[0x0][0x2c4] ;  /* 0x0000b100ffe3ab82 */ /* 0x000eac0000000800 */
[----:B-1-34-:R-:W-:Y:S05]  /*0210*/  @!P0 BRA `(.L_x_694) ;  /* 0x0000000000108947 */ /* 0x01afea0003800000 */
[----:B------:R-:W3:Y:S02]  /*0220*/  @P3 LDG.E R4, desc[UR10][R6.64+0x4] ;  /* 0x0000040a06043981 */ /* 0x000ee4000c1e1900 */
[----:B---3-5:R-:W-:-:S06]  /*0230*/  @P3 IADD3 R4, R4, -R12, RZ ;  /* 0x8000000c04043210 */ /* 0x028fcc0007ffe0ff */
[----:B------:R3:W5:Y:S01]  /*0240*/  @!P3 LDG.E R4, desc[UR10][R6.64] ;  /* 0x0000000a0604b981 */ /* 0x000762000c1e1900 */
[----:B------:R-:W-:Y:S05]  /*0250*/  BRA `(.L_x_695) ;  /* 0x0000000000047947 */ /* 0x000fea0003800000 */
.L_x_694:
[----:B------:R-:W1:Y:S02]  /*0260*/  LDC R4, c[0x0][0x2c8] ;  /* 0x0000b200ff047b82 */ /* 0x000e640000000800 */
.L_x_695:
[----:B------:R-:W4:Y:S02]  /*0270*/  LDC.64 R2, c[0x0][0x308] ;  /* 0x0000c200ff027b82 */ /* 0x000f240000000a00 */
[----:B----4-:R-:W-:-:S04]  /*0280*/  ISETP.NE.U32.AND P1, PT, R2, RZ, PT ;  /* 0x000000ff0200720c */ /* 0x010fc80003f25070 */
[----:B------:R-:W-:-:S13]  /*0290*/  ISETP.NE.AND.EX P1, PT, R3, RZ, PT, P1 ;  /* 0x000000ff0300720c */ /* 0x000fda0003f25310 */
[----:B------:R-:W4:Y:S01]  /*02a0*/  @P1 LDC.64 R2, c[0x0][0x308] ;  /* 0x0000c200ff021b82 */ /* 0x000f220000000a00 */
[----:B------:R-:W-:-:S07]  /*02b0*/  IMAD.SHL.U32 R204, R11, 0x40, RZ ;  /* 0x000000400bcc7824 */ /* 0x000fce00078e00ff */
[----:B------:R-:W1:Y:S01]  /*02c0*/  @!P1 LDC R5, c[0x0][0x2cc] ;  /* 0x0000b300ff059b82 */ /* 0x000e620000000800 */
[----:B--2---:R-:W-:Y:S01]  /*02d0*/  ISETP.GT.AND P0, PT, R227, R204, PT ;  /* 0x000000cce300720c */ /* 0x004fe20003f04270 */
[----:B----4-:R-:W-:-:S05]  /*02e0*/  @P1 IMAD.WIDE R2, R13, 0x4, R2 ;  /* 0x000000040d021825 */ /* 0x010fca00078e0202 */
[----:B------:R2:W5:Y:S01]  /*02f0*/  @P1 LDG.E R195, desc[UR10][R2.64] ;  /* 0x0000000a02c31981 */ /* 0x000562000c1e1900 */
[----:B------:R-:W4:Y:S06]  /*0300*/  @!P1 LDC.64 R2, c[0x0][0x318] ;  /* 0x0000c600ff029b82 */ /* 0x000f2c0000000a00 */
[----:B-12---:R-:W-:Y:S05]  /*0310*/  @!P0 EXIT ;  /* 0x000000000000894d */ /* 0x006fea0003800000 */
[----:B------:R-:W1:Y:S01]  /*0320*/  LDC R0, c[0x0][0x398] ;  /* 0x0000e600ff007b82 */ /* 0x000e620000000800 */
[----:B----4-:R-:W-:Y:S01]  /*0330*/  @!P1 ISETP.NE.U32.AND P0, PT, R2, RZ, PT ;  /* 0x000000ff0200920c */ /* 0x010fe20003f05070 */
[----:B-----5:R-:W-:Y:S01]  /*0340*/  @P1 IMAD.IADD R195, R195, 0x1, -R10 ;  /* 0x00000001c3c31824 */ /* 0x020fe200078e0a0a */
[----:B------:R-:W-:Y:S01]  /*0350*/  ULDC UR5, c[0x0][0x2c8] ;  /* 0x0000b20000057ab9 */ /* 0x000fe20000000800 */
[----:B------:R-:W2:Y:S01]  /*0360*/  S2R R196, SR_TID.X ;  /* 0x0000000000c47919 */ /* 0x000ea20000002100 */
[----:B------:R-:W-:Y:S01]  /*0370*/  @!P1 ISETP.NE.AND.EX P0, PT, R3, RZ, PT, P0 ;  /* 0x000000ff0300920c */ /* 0x000fe20003f05300 */
[----:B------:R-:W-:Y:S01]  /*0380*/  UIADD3 UR5, UR5, 0xff, URZ ;  /* 0x000000ff05057890 */ /* 0x000fe2000fffe03f */
[----:B------:R-:W-:Y:S02]  /*0390*/  IADD3 R3, -R227, 0x13f, R204 ;  /* 0x0000013fe3037810 */ /* 0x000fe40007ffe1cc */
[----:B------:R-:W-:Y:S01]  /*03a0*/  @!P1 SEL R5, R5, RZ, P0 ;  /* 0x000000ff05059207 */ /* 0x000fe20000000000 */
[----:B------:R-:W-:-:S03]  /*03b0*/  USHF.R.S32.HI UR4, URZ, 0x1f, UR5 ;  /* 0x0000001f3f047899 */ /* 0x000fc60008011405 */
[----:B------:R-:W-:Y:S01]  /*03c0*/  @!P1 IADD3 R195, R5, R4, -R10 ;  /* 0x0000000405c39210 */ /* 0x000fe20007ffe80a */
[----:B------:R-:W-:-:S04]  /*03d0*/  ULEA.HI UR4, UR4, UR5, URZ, 0x8 ;  /* 0x0000000504047291 */ /* 0x000fc8000f8f403f */
[----:B------:R-:W-:Y:S01]  /*03e0*/  VIADD R5, R195, 0xff ;  /* 0x000000ffc3057836 */ /* 0x000fe20000000000 */
[----:B------:R-:W-:-:S04]  /*03f0*/  USHF.R.S32.HI UR4, URZ, 0x8, UR4 ;  /* 0x000000083f047899 */ /* 0x000fc80008011404 */
[----:B------:R-:W-:Y:S02]  /*0400*/  SHF.R.S32.HI R4, RZ, 0x1f, R5 ;  /* 0x0000001fff047819 */ /* 0x000fe40000011405 */
[----:B-1----:R-:W-:Y:S02]  /*0410*/  IADD3 R3, R3, R0, R195 ;  /* 0x0000000003037210 */ /* 0x002fe40007ffe0c3 */
[----:B------:R-:W-:Y:S02]  /*0420*/  LEA.HI R4, R4, R5, RZ, 0x8 ;  /* 0x0000000504047211 */ /* 0x000fe400078f40ff */
[----:B------:R-:W-:Y:S02]  /*0430*/  SHF.R.S32.HI R2, RZ, 0x1f, R3 ;  /* 0x0000001fff027819 */ /* 0x000fe40000011403 */
[----:B------:R-:W-:Y:S02]  /*0440*/  SHF.R.S32.HI R4, RZ, 0x8, R4 ;  /* 0x00000008ff047819 */ /* 0x000fe40000011404 */
[----:B------:R-:W-:-:S04]  /*0450*/  LEA.HI R2, R2, R3, RZ, 0x8 ;  /* 0x0000000302027211 */ /* 0x000fc800078f40ff */
[----:B------:R-:W-:-:S04]  /*0460*/  SHF.R.S32.HI R2, RZ, 0x8, R2 ;  /* 0x00000008ff027819 */ /* 0x000fc80000011402 */
[----:B------:R-:W-:-:S04]  /*0470*/  VIMNMX3 R194, R4, UR4, R2, PT ;  /* 0x0000000404c27c0f */ /* 0x000fc8000b800102 */
[----:B------:R-:W-:-:S13]  /*0480*/  ISETP.GT.AND P0, PT, R194, RZ, PT ;  /* 0x000000ffc200720c */ /* 0x000fda0003f04270 */
[----:B--2---:R-:W-:Y:S05]  /*0490*/  @P0 BRA `(.L_x_696) ;  /* 0x00000004004c0947 */ /* 0x004fea0003800000 */
[----:B------:R-:W-:Y:S01]  /*04a0*/  ISETP.NE.AND P0, PT, R224, -0x1, PT ;  /* 0xffffffffe000780c */ /* 0x000fe20003f05270 */
[----:B------:R-:W1:Y:S01]  /*04b0*/  LDC.64 R4, c[0x0][0x298] ;  /* 0x0000a600ff047b82 */ /* 0x000e620000000a00 */
[----:B------:R-:W-:Y:S01]  /*04c0*/  SHF.R.S32.HI R0, RZ, 0x1f, R196 ;  /* 0x0000001fff007819 */ /* 0x000fe200000114c4 */
[----:B------:R-:W-:Y:S01]  /*04d0*/  ULDC UR4, c[0x0][0x2d0] ;  /* 0x0000b40000047ab9 */ /* 0x000fe20000000800 */
[----:B------:R-:W-:Y:S01]  /*04e0*/  IMAD.IADD R227, R227, 0x1, -R204 ;  /* 0x00000001e3e37824 */ /* 0x000fe200078e0acc */
[----:B------:R-:W-:Y:S01]  /*04f0*/  ULDC UR6, c[0x0][0x270] ;  /* 0x00009c0000067ab9 */ /* 0x000fe20000000800 */
[----:B------:R-:W-:Y:S01]  /*0500*/  LEA.HI R0, R0, R196, RZ, 0x2 ;  /* 0x000000c400007211 */ /* 0x000fe200078f10ff */
[----:B------:R-:W-:Y:S01]  /*0510*/  ULDC UR5, c[0x0][0x2c4] ;  /* 0x0000b10000057ab9 */ /* 0x000fe20000000800 */
[----:B------:R-:W-:Y:S02]  /*0520*/  BSSY B0, `(.L_x_697) ;  /* 0x0000031000007945 */ /* 0x000fe40003800000 */
[----:B---3--:R-:W-:-:S02]  /*0530*/  LOP3.LUT R7, R0, 0xfffffffc, RZ, 0xc0, !PT ;  /* 0xfffffffc00077812 */ /* 0x008fc400078ec0ff */
[----:B------:R-:W-:Y:S01]  /*0540*/  SHF.R.S32.HI R0, RZ, 0x2, R0 ;  /* 0x00000002ff007819 */ /* 0x000fe20000011400 */
[----:B------:R-:W2:Y:S01]  /*0550*/  @!P0 LDC.64 R2, c[0x0][0x290] ;  /* 0x0000a400ff028b82 */ /* 0x000ea20000000a00 */
[----:B------:R-:W-:Y:S01]  /*0560*/  @!P0 SHF.R.S32.HI R6, RZ, 0x1f, R13 ;  /* 0x0000001fff068819 */ /* 0x000fe2000001140d */
[----:B------:R-:W-:Y:S01]  /*0570*/  IMAD.IADD R196, R196, 0x1, -R7 ;  /* 0x00000001c4c47824 */ /* 0x000fe200078e0a07 */
[----:B------:R-:W-:-:S04]  /*0580*/  IADD3 R7, R0, 0x20, RZ ;  /* 0x0000002000077810 */ /* 0x000fc80007ffe0ff */
[----:B------:R-:W-:-:S04]  /*0590*/  ISETP.NE.AND P3, PT, R196, RZ, PT ;  /* 0x000000ffc400720c */ /* 0x000fc80003f65270 */
[----:B------:R-:W-:Y:S01]  /*05a0*/  ISETP.GE.OR P3, PT, R0, R227, P3 ;  /* 0x000000e30000720c */ /* 0x000fe20001f66670 */
[----:B-1----:R-:W-:-:S04]  /*05b0*/  @P0 IMAD.WIDE.U32 R10, R224, R4, RZ ;  /* 0x00000004e00a0225 */ /* 0x002fc800078e00ff */
[----:B------:R-:W-:Y:S02]  /*05c0*/  @P0 IMAD R224, R224, R5, R11 ;  /* 0x00000005e0e00224 */ /* 0x000fe400078e020b */
[-C--:B--2---:R-:W-:Y:S02]  /*05d0*/  @!P0 IMAD R6, R6, R2.reuse, RZ ;  /* 0x0000000206068224 */ /* 0x084fe400078e02ff */
[----:B------:R-:W-:Y:S01]  /*05e0*/  @!P0 IMAD.WIDE.U32 R14, R13, R2, RZ ;  /* 0x000000020d0e8225 */ /* 0x000fe200078e00ff */
[----:B------:R-:W-:-:S03]  /*05f0*/  SHF.R.S32.HI R2, RZ, 0x1f, R204 ;  /* 0x0000001fff027819 */ /* 0x000fc600000114cc */
[----:B------:R-:W-:Y:S02]  /*0600*/  @!P0 IMAD R3, R13, R3, R6 ;  /* 0x000000030d038224 */ /* 0x000fe400078e0206 */
[----:B------:R-:W-:Y:S02]  /*0610*/  @P0 IMAD.MOV.U32 R6, RZ, RZ, R10 ;  /* 0x000000ffff060224 */ /* 0x000fe400078e000a */
[----:B------:R-:W-:Y:S02]  /*0620*/  IMAD.SHL.U32 R10, R196, 0x8, RZ ;  /* 0x00000008c40a7824 */ /* 0x000fe400078e00ff */
[-C--:B------:R-:W-:Y:S02]  /*0630*/  IMAD R2, R2, R4.reuse, RZ ;  /* 0x0000000402027224 */ /* 0x080fe400078e02ff */
[----:B------:R-:W-:Y:S01]  /*0640*/  @!P0 IMAD.MOV.U32 R6, RZ, RZ, R14 ;  /* 0x000000ffff068224 */ /* 0x000fe200078e000e */
[----:B------:R-:W-:Y:S01]  /*0650*/  SHF.R.S32.HI R11, RZ, 0x1f, R10 ;  /* 0x0000001fff0b7819 */ /* 0x000fe2000001140a */
[----:B------:R-:W-:Y:S01]  /*0660*/  IMAD R2, R204, R5, R2 ;  /* 0x00000005cc027224 */ /* 0x000fe200078e0202 */
[----:B------:R-:W-:Y:S01]  /*0670*/  ISETP.GE.AND P1, PT, R10, UR4, PT ;  /* 0x000000040a007c0c */ /* 0x000fe2000bf26270 */
[----:B------:R-:W-:Y:S01]  /*0680*/  @!P0 IMAD.IADD R224, R15, 0x1, R3 ;  /* 0x000000010fe08824 */ /* 0x000fe200078e0203 */
[CC--:B------:R-:W-:Y:S01]  /*0690*/  ISETP.GE.AND P0, PT, R7.reuse, R227.reuse, PT ;  /* 0x000000e30700720c */ /* 0x0c0fe20003f06270 */
[----:B------:R-:W-:Y:S01]  /*06a0*/  IMAD.WIDE.U32 R10, R204, R4, R10 ;  /* 0x00000004cc0a7225 */ /* 0x000fe200078e000a */
[----:B------:R-:W-:-:S02]  /*06b0*/  ISETP.GE.OR P4, PT, R7, R227, P1 ;  /* 0x000000e30700720c */ /* 0x000fc40000f86670 */
[--C-:B------:R-:W-:Y:S01]  /*06c0*/  SHF.R.S32.HI R3, RZ, 0x1f, R9.reuse ;  /* 0x0000001fff037819 */ /* 0x100fe20000011409 */
[----:B------:R-:W-:Y:S01]  /*06d0*/  IMAD R13, R13, UR6, R9 ;  /* 0x000000060d0d7c24 */ /* 0x000fe2000f8e0209 */
[----:B------:R-:W-:-:S03]  /*06e0*/  IADD3 R6, P2, R6, R10, RZ ;  /* 0x0000000a06067210 */ /* 0x000fc60007f5e0ff */
[----:B------:R-:W-:Y:S01]  /*06f0*/  IMAD R13, R13, UR5, R204 ;  /* 0x000000050d0d7c24 */ /* 0x000fe2000f8e02cc */
[----:B------:R-:W-:Y:S01]  /*0700*/  IADD3.X R7, R224, R11, R2, P2, !PT ;  /* 0x0000000be0077210 */ /* 0x000fe200017fe402 */
[----:B------:R-:W-:Y:S01]  /*0710*/  ULDC.64 UR4, c[0x0][0x2a0] ;  /* 0x0000a80000047ab9 */ /* 0x000fe20000000a00 */
[----:B------:R-:W-:Y:S01]  /*0720*/  ISETP.GE.OR P2, PT, R0, R227, P1 ;  /* 0x000000e30000720c */ /* 0x000fe20000f46670 */
[----:B------:R-:W-:Y:S01]  /*0730*/  IMAD R3, R3, UR4, RZ ;  /* 0x0000000403037c24 */ /* 0x000fe2000f8e02ff */
[----:B------:R-:W-:-:S03]  /*0740*/  IADD3 R2, P1, R13, R0, RZ ;  /* 0x000000000d027210 */ /* 0x000fc60007f3e0ff */
[C---:B------:R-:W-:Y:S02]  /*0750*/  IMAD R3, R9.reuse, UR5, R3 ;  /* 0x0000000509037c24 */ /* 0x040fe4000f8e0203 */
[----:B------:R-:W-:Y:S01]  /*0760*/  IMAD.WIDE.U32 R8, R9, UR4, R6 ;  /* 0x0000000409087c25 */ /* 0x000fe2000f8e0006 */
[----:B------:R-:W-:-:S04]  /*0770*/  SHF.R.S32.HI R6, RZ, 0x1f, R0 ;  /* 0x0000001fff067819 */ /* 0x000fc80000011400 */
[----:B------:R-:W-:Y:S01]  /*0780*/  IADD3 R11, R9, R3, RZ ;  /* 0x00000003090b7210 */ /* 0x000fe20007ffe0ff */
[----:B------:R-:W-:Y:S06]  /*0790*/  @P2 BRA `(.L_x_698) ;  /* 0x0000000000242947 */ /* 0x000fec0003800000 */
[----:B------:R-:W-:Y:S01]  /*07a0*/  MOV R10, R8 ;  /* 0x00000008000a7202 */ /* 0x000fe20000000f00 */
[----:B------:R-:W-:Y:S01]  /*07b0*/  IMAD R3, R6, R4, RZ ;  /* 0x0000000406037224 */ /* 0x000fe200078e02ff */
[----:B------:R-:W-:-:S03]  /*07c0*/  ULDC.64 UR4, c[0x0][0x280] ;  /* 0x0000a00000047ab9 */ /* 0x000fc60000000a00 */
[----:B------:R-:W-:-:S04]  /*07d0*/  IMAD.WIDE.U32 R14, R0, R4, R10 ;  /* 0x00000004000e7225 */ /* 0x000fc800078e000a */
[----:B------:R-:W-:Y:S01]  /*07e0*/  IMAD R3, R0, R5, R3 ;  /* 0x0000000500037224 */ /* 0x000fe200078e0203 */
[----:B------:R-:W-:-:S04]  /*07f0*/  LEA R16, P2, R14, UR4, 0x1 ;  /* 0x000000040e107c11 */ /* 0x000fc8000f8408ff */
[----:B------:R-:W-:-:S04]  /*0800*/  IADD3 R3, R15, R3, RZ ;  /* 0x000000030f037210 */ /* 0x000fc80007ffe0ff */
[----:B------:R-:W-:-:S05]  /*0810*/  LEA.HI.X R17, R14, UR5, R3, 0x1, P2 ;  /* 0x000000050e117c11 */ /* 0x000fca00090f0c03 */
[----:B------:R1:W-:Y:S02]  /*0820*/  STG.E.128 desc[UR10][R16.64], RZ ;  /* 0x000000ff10007986 */ /* 0x0003e4000c101d0a */
.L_x_698:
[----:B------:R-:W-:Y:S05]  /*0830*/  BSYNC B0 ;  /* 0x0000000000007941 */ /* 0x000fea0003800000 */
.L_x_697:
[----:B------:R-:W-:Y:S04]  /*0840*/  BSSY B0, `(.L_x_699) ;  /* 0x000000d000007945 */ /* 0x000fe80003800000 */
[----:B------:R-:W-:Y:S05]  /*0850*/  @P4 BRA `(.L_x_700) ;  /* 0x00000000002c4947 */ /* 0x000fea0003800000 */
[----:B------:R-:W-:Y:S01]  /*0860*/  IADD3 R3, P2, R0, 0x20, RZ ;  /* 0x0000002000037810 */ /* 0x000fe20007f5e0ff */
[----:B------:R-:W-:Y:S01]  /*0870*/  ULDC.64 UR4, c[0x0][0x280] ;  /* 0x0000a00000047ab9 */ /* 0x000fe20000000a00 */
[----:B------:R-:W-:Y:S02]  /*0880*/  MOV R9, R11 ;  /* 0x0000000b00097202 */ /* 0x000fe40000000f00 */
[----:B------:R-:W-:Y:S01]  /*0890*/  IADD3.X R0, RZ, R6, RZ, P2, !PT ;  /* 0x00000006ff007210 */ /* 0x000fe200017fe4ff */
[----:B------:R-:W-:-:S04]  /*08a0*/  IMAD.WIDE.U32 R8, R3, R4, R8 ;  /* 0x0000000403087225 */ /* 0x000fc800078e0008 */
[----:B------:R-:W-:Y:S01]  /*08b0*/  IMAD R0, R0, R4, RZ ;  /* 0x0000000400007224 */ /* 0x000fe200078e02ff */
[----:B------:R-:W-:-:S03]  /*08c0*/  LEA R4, P2, R8, UR4, 0x1 ;  /* 0x0000000408047c11 */ /* 0x000fc6000f8408ff */
[----:B------:R-:W-:-:S05]  /*08d0*/  IMAD R0, R3, R5, R0 ;  /* 0x0000000503007224 */ /* 0x000fca00078e0200 */
[----:B------:R-:W-:-:S04]  /*08e0*/  IADD3 R0, R9, R0, RZ ;  /* 0x0000000009007210 */ /* 0x000fc80007ffe0ff */
[----:B------:R-:W-:-:S05]  /*08f0*/  LEA.HI.X R5, R8, UR5, R0, 0x1, P2 ;  /* 0x0000000508057c11 */ /* 0x000fca00090f0c00 */
[----:B------:R2:W-:Y:S02]  /*0900*/  STG.E.128 desc[UR10][R4.64], RZ ;  /* 0x000000ff04007986 */ /* 0x0005e4000c101d0a */
.L_x_700:
[----:B------:R-:W-:Y:S05]  /*0910*/  BSYNC B0 ;  /* 0x0000000000007941 */ /* 0x000fea0003800000 */
.L_x_699:
[----:B------:R-:W-:Y:S01]  /*0920*/  ISETP.NE.OR P0, PT, R196, RZ, P0 ;  /* 0x000000ffc400720c */ /* 0x000fe20000705670 */
[----:B------:R-:W-:Y:S01]  /*0930*/  ULDC.64 UR4, c[0x0][0x2b0] ;  /* 0x0000ac0000047ab9 */ /* 0x000fe20000000a00 */
[----:B------:R-:W-:Y:S01]  /*0940*/  LEA.HI.X.SX32 R6, R13, R6, 0x1, P1 ;  /* 0x000000060d067211 */ /* 0x000fe200008f0eff */
[----:B------:R-:W-:Y:S01]  /*0950*/  @!P3 IMAD.MOV.U32 R0, RZ, RZ, 0x7f800000 ;  /* 0x7f800000ff00b424 */ /* 0x000fe200078e00ff */
[----:B--2---:R-:W-:-:S04]  /*0960*/  LEA R4, P1, R2, UR4, 0x2 ;  /* 0x0000000402047c11 */ /* 0x004fc8000f8210ff */
[----:B------:R-:W-:-:S05]  /*0970*/  LEA.HI.X R5, R2, UR5, R6, 0x2, P1 ;  /* 0x0000000502057c11 */ /* 0x000fca00088f1406 */
[----:B------:R2:W-:Y:S01]  /*0980*/  @!P3 STG.E desc[UR10][R4.64], R0 ;  /* 0x000000000400b986 */ /* 0x0005e2000c10190a */
[----:B------:R-:W-:Y:S05]  /*0990*/  @P0 EXIT ;  /* 0x000000000000094d */ /* 0x000fea0003800000 */
[----:B--2---:R-:W-:-:S05]  /*09a0*/  MOV R0, 0x7f800000 ;  /* 0x7f80000000007802 */ /* 0x004fca0000000f00 */
[----:B------:R-:W-:Y:S01]  /*09b0*/  STG.E desc[UR10][R4.64+0x80], R0 ;  /* 0x0000800004007986 */ /* 0x000fe2000c10190a */
[----:B------:R-:W-:Y:S05]  /*09c0*/  EXIT ;  /* 0x000000000000794d */ /* 0x000fea0003800000 */
.L_x_696:
[----:B------:R-:W1:Y:S01]  /*09d0*/  LDC.64 R2, c[0x0][0x368] ;  /* 0x0000da00ff027b82 */ /* 0x000e620000000a00 */
[----:B------:R-:W-:Y:S01]  /*09e0*/  IMAD.MOV.U32 R8, RZ, RZ, R13 ;  /* 0x000000ffff087224 */ /* 0x000fe200078e000d */
[----:B------:R-:W-:Y:S01]  /*09f0*/  ULDC.64 UR4, c[0x0][0x370] ;  /* 0x0000dc0000047ab9 */ /* 0x000fe20000000a00 */
[----:B-1----:R-:W-:-:S04]  /*0a00*/  ISETP.NE.U32.AND P0, PT, R2, RZ, PT ;  /* 0x000000ff0200720c */ /* 0x002fc80003f05070 */
[----:B------:R-:W-:-:S13]  /*0a10*/  ISETP.NE.AND.EX P0, PT, R3, RZ, PT, P0 ;  /* 0x000000ff0300720c */ /* 0x000fda0003f05300 */
[----:B------:R-:W1:Y:S02]  /*0a20*/  @P0 LDC.64 R2, c[0x0][0x368] ;  /* 0x0000da00ff020b82 */ /* 0x000e640000000a00 */
[----:B-1----:R-:W-:-:S05]  /*0a30*/  @P0 IMAD.WIDE R2, R13, 0x4, R2 ;  /* 0x000000040d020825 */ /* 0x002fca00078e0202 */
[----:B------:R1:W5:Y:S01]  /*0a40*/  @P0 LDG.E R8, desc[UR10][R2.64] ;  /* 0x0000000a02080981 */ /* 0x000362000c1e1900 */
[----:B------:R-:W-:Y:S02]  /*0a50*/  ISETP.NE.U32.AND P0, PT, RZ, UR4, PT ;  /* 0x00000004ff007c0c */ /* 0x000fe4000bf05070 */
[----:B------:R-:W-:Y:S02]  /*0a60*/  CS2R R228, SRZ ;  /* 0x0000000000e47805 */ /* 0x000fe4000001ff00 */
[----:B------:R-:W-:Y:S02]  /*0a70*/  PLOP3.LUT P6, PT, PT, PT, PT, 0x8, 0x0 ;  /* 0x000000000000781c */ /* 0x000fe40003fce170 */
[----:B------:R-:W-:-:S13]  /*0a80*/  ISETP.NE.AND.EX P0, PT, RZ, UR5, PT, P0 ;  /* 0x00000005ff007c0c */ /* 0x000fda000bf05300 */
[----:B------:R-:W-:Y:S05]  /*0a90*/  @!P0 BRA `(.L_x_701) ;  /* 0x00000000002c8947 */ /* 0x000fea0003800000 */
[----:B-1----:R-:W1:Y:S01]  /*0aa0*/  LDC.64 R2, c[0x0][0x378] ;  /* 0x0000de00ff027b82 */ /* 0x002e620000000a00 */
[----:B------:R-:W-:-:S05]  /*0ab0*/  SHF.R.S32.HI R4, RZ, 0x1f, R13 ;  /* 0x0000001fff047819 */ /* 0x000fca000001140d */
[-C--:B-1----:R-:W-:Y:S02]  /*0ac0*/  IMAD R4, R4, R2.reuse, RZ ;  /* 0x0000000204047224 */ /* 0x082fe400078e02ff */
[----:B---3--:R-:W-:-:S04]  /*0ad0*/  IMAD.WIDE.U32 R6, R13, R2, RZ ;  /* 0x000000020d067225 */ /* 0x008fc800078e00ff */
[----:B------:R-:W-:Y:S01]  /*0ae0*/  IMAD R2, R13, R3, R4 ;  /* 0x000000030d027224 */ /* 0x000fe200078e0204 */
[----:B------:R-:W-:-:S03]  /*0af0*/  LEA R228, P0, R6, UR4, 0x2 ;  /* 0x0000000406e47c11 */ /* 0x000fc6000f8010ff */
[----:B------:R-:W-:Y:S01]  /*0b00*/  IMAD.IADD R2, R7, 0x1, R2 ;  /* 0x0000000107027824 */ /* 0x000fe200078e0202 */
[----:B------:R-:W-:-:S04]  /*0b10*/  ISETP.NE.U32.AND P6, PT, R228, RZ, PT ;  /* 0x000000ffe400720c */ /* 0x000fc80003fc5070 */
[----:B------:R-:W-:-:S04]  /*0b20*/  SHF.L.U64.HI R2, R6, 0x2, R2 ;  /* 0x0000000206027819 */ /* 0x000fc80000010202 */
[----:B------:R-:W-:-:S04]  /*0b30*/  IADD3.X R229, R2, UR5, RZ, P0, !PT ;  /* 0x0000000502e57c10 */ /* 0x000fc800087fe4ff */
[----:B------:R-:W-:-:S13]  /*0b40*/  ISETP.NE.AND.EX P6, PT, R229, RZ, PT, P6 ;  /* 0x000000ffe500720c */ /* 0x000fda0003fc5360 */
.L_x_701:
[----:B------:R-:W-:Y:S05]  /*0b50*/  @!P6 BRA `(.L_x_702) ;  /* 0x000000040040e947 */ /* 0x000fea0003800000 */
[----:B------:R-:W2:Y:S01]  /*0b60*/  LDC R10, c[0x0][0x380] ;  /* 0x0000e000ff0a7b82 */ /* 0x000ea20000000800 */
[----:B------:R-:W-:Y:S01]  /*0b70*/  LEA R198, R194, 0xffffff00, 0x8 ;  /* 0xffffff00c2c67811 */ /* 0x000fe200078e40ff */
[----:B------:R-:W-:-:S03]  /*0b80*/  ULDC.64 UR4, c[0x0][0x230] ;  /* 0x00008c0000047ab9 */ /* 0x000fc60000000a00 */
[----:B-1----:R-:W-:-:S03]  /*0b90*/  IABS R2, R198 ;  /* 0x000000c600027213 */ /* 0x002fc60000000000 */
[----:B------:R-:W1:Y:S01]  /*0ba0*/  LDC.64 R148, c[0x0][0x248] ;  /* 0x00009200ff947b82 */ /* 0x000e620000000a00 */
[----:B--2---:R-:W-:-:S04]  /*0bb0*/  IABS R4, R10 ;  /* 0x0000000a00047213 */ /* 0x004fc80000000000 */
[----:B---3--:R-:W2:Y:S08]  /*0bc0*/  I2F.RP R6, R4 ;  /* 0x0000000400067306 */ /* 0x008eb00000209400 */
[----:B--2---:R-:W2:Y:S02]  /*0bd0*/  MUFU.RCP R6, R6 ;  /* 0x0000000600067308 */ /* 0x004ea40000001000 */
[----:B--2---:R-:W-:-:S06]  /*0be0*/  IADD3 R6, R6, 0xffffffe, RZ ;  /* 0x0ffffffe06067810 */ /* 0x004fcc0007ffe0ff */
[----:B------:R-:W2:Y:S02]  /*0bf0*/  F2I.FTZ.U32.TRUNC.NTZ R7, R6 ;  /* 0x0000000600077305 */ /* 0x000ea4000021f000 */
[----:B--2---:R-:W-:Y:S01]  /*0c00*/  IMAD.MOV R3, RZ, RZ, -R7 ;  /* 0x000000ffff037224 */ /* 0x004fe200078e0a07 */
[----:B------:R-:W-:-:S03]  /*0c10*/  MOV R6, RZ ;  /* 0x000000ff00067202 */ /* 0x000fc60000000f00 */
[----:B------:R-:W-:-:S04]  /*0c20*/  IMAD R3, R3, R4, RZ ;  /* 0x0000000403037224 */ /* 0x000fc800078e02ff */
[----:B------:R-:W-:-:S04]  /*0c30*/  IMAD.HI.U32 R6, R7, R3, R6 ;  /* 0x0000000307067227 */ /* 0x000fc800078e0006 */
[----:B------:R-:W-:-:S04]  /*0c40*/  IMAD.MOV.U32 R3, RZ, RZ, R2 ;  /* 0x000000ffff037224 */ /* 0x000fc800078e0002 */
[----:B-----5:R-:W-:Y:S02]  /*0c50*/  IMAD.HI.U32 R8, R6, R3, RZ ;  /* 0x0000000306087227 */ /* 0x020fe400078e00ff */
[----:B------:R-:W2:Y:S03]  /*0c60*/  LDC R6, c[0x0][0x278] ;  /* 0x00009e00ff067b82 */ /* 0x000ea60000000800 */
[----:B------:R-:W-:-:S05]  /*0c70*/  IADD3 R2, -R8, RZ, RZ ;  /* 0x000000ff08027210 */ /* 0x000fca0007ffe1ff */
[----:B------:R-:W-:-:S05]  /*0c80*/  IMAD R2, R4, R2, R3 ;  /* 0x0000000204027224 */ /* 0x000fca00078e0203 */
[----:B------:R-:W-:-:S13]  /*0c90*/  ISETP.GT.U32.AND P1, PT, R4, R2, PT ;  /* 0x000000020400720c */ /* 0x000fda0003f24070 */
[----:B------:R-:W-:Y:S01]  /*0ca0*/  @!P1 IMAD.IADD R2, R2, 0x1, -R4 ;  /* 0x0000000102029824 */ /* 0x000fe200078e0a04 */
[----:B------:R-:W-:Y:S02]  /*0cb0*/  @!P1 IADD3 R8, R8, 0x1, RZ ;  /* 0x0000000108089810 */ /* 0x000fe40007ffe0ff */
[----:B------:R-:W-:Y:S02]  /*0cc0*/  ISETP.NE.AND P1, PT, R10, RZ, PT ;  /* 0x000000ff0a00720c */ /* 0x000fe40003f25270 */
[----:B------:R-:W-:Y:S02]  /*0cd0*/  ISETP.GE.U32.AND P2, PT, R2, R4, PT ;  /* 0x000000040200720c */ /* 0x000fe40003f46070 */
[----:B------:R-:W-:-:S04]  /*0ce0*/  LOP3.LUT R2, R198, R10, RZ, 0x3c, !PT ;  /* 0x0000000ac6027212 */ /* 0x000fc800078e3cff */
[----:B------:R-:W-:-:S07]  /*0cf0*/  ISETP.GE.AND P0, PT, R2, RZ, PT ;  /* 0x000000ff0200720c */ /* 0x000fce0003f06270 */
[----:B------:R-:W-:-:S06]  /*0d00*/  @P2 VIADD R8, R8, 0x1 ;  /* 0x0000000108082836 */ /* 0x000fcc0000000000 */
[----:B------:R-:W-:Y:S02]  /*0d10*/  @!P0 IADD3 R8, -R8, RZ, RZ ;  /* 0x000000ff08088210 */ /* 0x000fe40007ffe1ff */
[----:B------:R-:W-:-:S05]  /*0d20*/  @!P1 LOP3.LUT R8, RZ, R10, RZ, 0x33, !PT ;  /* 0x0000000aff089212 */ /* 0x000fca00078e33ff */
[----:B------:R-:W-:-:S05]  /*0d30*/  IMAD.WIDE R2, R8, 0x4, R228 ;  /* 0x0000000408027825 */ /* 0x000fca00078e02e4 */
[----:B------:R2:W3:Y:S01]  /*0d40*/  LDG.E R5, desc[UR10][R2.64] ;  /* 0x0000000a02057981 */ /* 0x0004e2000c1e1900 */
[----:B------:R-:W-:-:S05]  /*0d50*/  IADD3 R8, -R8, RZ, RZ ;  /* 0x000000ff08087210 */ /* 0x000fca0007ffe1ff */
[----:B------:R-:W-:Y:S01]  /*0d60*/  IMAD R198, R10, R8, R198 ;  /* 0x000000080ac67224 */ /* 0x000fe200078e02c6 */
[----:B--2---:R-:W-:-:S04]  /*0d70*/  IABS R2, R6 ;  /* 0x0000000600027213 */ /* 0x004fc80000000000 */
[----:B------:R-:W2:Y:S08]  /*0d80*/  I2F.RP R14, R2 ;  /* 0x00000002000e7306 */ /* 0x000eb00000209400 */
[----:B--2---:R-:W2:Y:S02]  /*0d90*/  MUFU.RCP R14, R14 ;  /* 0x0000000e000e7308 */ /* 0x004ea40000001000 */
[----:B--2---:R-:W-:-:S06]  /*0da0*/  VIADD R14, R14, 0xffffffe ;  /* 0x0ffffffe0e0e7836 */ /* 0x004fcc0000000000 */
[----:B------:R-:W2:Y:S02]  /*0db0*/  F2I.FTZ.U32.TRUNC.NTZ R15, R14 ;  /* 0x0000000e000f7305 */ /* 0x000ea4000021f000 */
[----:B--2---:R-:W-:Y:S01]  /*0dc0*/  IADD3 R3, RZ, -R15, RZ ;  /* 0x8000000fff037210 */ /* 0x004fe20007ffe0ff */
[----:B------:R-:W-:-:S04]  /*0dd0*/  IMAD.MOV.U32 R14, RZ, RZ, RZ ;  /* 0x000000ffff0e7224 */ /* 0x000fc800078e00ff */
[----:B------:R-:W-:Y:S01]  /*0de0*/  IMAD R4, R3, R2, RZ ;  /* 0x0000000203047224 */ /* 0x000fe200078e02ff */
[----:B------:R-:W-:-:S03]  /*0df0*/  IABS R3, R9 ;  /* 0x0000000900037213 */ /* 0x000fc60000000000 */
[----:B------:R-:W-:Y:S01]  /*0e00*/  IMAD.HI.U32 R14, R15, R4, R14 ;  /* 0x000000040f0e7227 */ /* 0x000fe200078e000e */
[----:B------:R-:W-:Y:S02]  /*0e10*/  MOV R4, R3 ;  /* 0x0000000300047202 */ /* 0x000fe40000000f00 */
[----:B------:R-:W-:-:S03]  /*0e20*/  SHF.R.S32.HI R15, RZ, 0x1f, R198 ;  /* 0x0000001fff0f7819 */ /* 0x000fc600000114c6 */
[----:B------:R-:W-:-:S04]  /*0e30*/  IMAD.HI.U32 R20, R14, R4, RZ ;  /* 0x000000040e147227 */ /* 0x000fc800078e00ff */
[----:B------:R-:W-:-:S04]  /*0e40*/  IMAD.MOV R3, RZ, RZ, -R20 ;  /* 0x000000ffff037224 */ /* 0x000fc800078e0a14 */
[----:B------:R-:W-:-:S05]  /*0e50*/  IMAD R3, R2, R3, R4 ;  /* 0x0000000302037224 */ /* 0x000fca00078e0204 */
[----:B------:R-:W-:-:S13]  /*0e60*/  ISETP.GT.U32.AND P1, PT, R2, R3, PT ;  /* 0x000000030200720c */ /* 0x000fda0003f24070 */
[-C--:B------:R-:W-:Y:S01]  /*0e70*/  @!P1 IADD3 R3, R3, -R2.reuse, RZ ;  /* 0x8000000203039210 */ /* 0x080fe20007ffe0ff */
[----:B------:R-:W-:Y:S01]  /*0e80*/  @!P1 VIADD R20, R20, 0x1 ;  /* 0x0000000114149836 */ /* 0x000fe20000000000 */
[----:B------:R-:W-:Y:S02]  /*0e90*/  ISETP.NE.AND P1, PT, R6, RZ, PT ;  /* 0x000000ff0600720c */ /* 0x000fe40003f25270 */
[----:B------:R-:W-:Y:S02]  /*0ea0*/  ISETP.GE.U32.AND P2, PT, R3, R2, PT ;  /* 0x000000020300720c */ /* 0x000fe40003f46070 */
[----:B------:R-:W-:-:S04]  /*0eb0*/  LOP3.LUT R2, R9, R6, RZ, 0x3c, !PT ;  /* 0x0000000609027212 */ /* 0x000fc800078e3cff */
[----:B------:R-:W-:Y:S02]  /*0ec0*/  ISETP.GE.AND P0, PT, R2, RZ, PT ;  /* 0x000000ff0200720c */ /* 0x000fe40003f06270 */
[----:B------:R-:W2:Y:S05]  /*0ed0*/  LDC.64 R2, c[0x0][0x238] ;  /* 0x00008e00ff027b82 */ /* 0x000eaa0000000a00 */
[----:B------:R-:W-:-:S06]  /*0ee0*/  @P2 VIADD R20, R20, 0x1 ;  /* 0x0000000114142836 */ /* 0x000fcc0000000000 */
[----:B------:R-:W-:Y:S02]  /*0ef0*/  @!P0 IADD3 R20, -R20, RZ, RZ ;  /* 0x000000ff14148210 */ /* 0x000fe40007ffe1ff */
[----:B------:R-:W-:-:S04]  /*0f00*/  @!P1 LOP3.LUT R20, RZ, R6, RZ, 0x33, !PT ;  /* 0x00000006ff149212 */ /* 0x000fc800078e33ff */
[----:B------:R-:W-:Y:S02]  /*0f10*/  SHF.R.S32.HI R14, RZ, 0x1f, R20 ;  /* 0x0000001fff0e7819 */ /* 0x000fe40000011414 */
[----:B---3--:R-:W-:Y:S01]  /*0f20*/  SHF.R.S32.HI R4, RZ, 0x1f, R5 ;  /* 0x0000001fff047819 */ /* 0x008fe20000011405 */
[----:B------:R-:W-:-:S04]  /*0f30*/  IMAD.WIDE.U32 R16, R5, UR4, RZ ;  /* 0x0000000405107c25 */ /* 0x000fc8000f8e00ff */
[C---:B------:R-:W-:Y:S02]  /*0f40*/  IMAD R7, R4.reuse, UR4, RZ ;  /* 0x0000000404077c24 */ /* 0x040fe4000f8e02ff */
[----:B--2---:R-:W-:Y:S02]  /*0f50*/  IMAD R4, R4, R2, RZ ;  /* 0x0000000204047224 */ /* 0x004fe400078e02ff */
[C---:B------:R-:W-:Y:S01]  /*0f60*/  IMAD R7, R5.reuse, UR5, R7 ;  /* 0x0000000505077c24 */ /* 0x040fe2000f8e0207 */
[----:B------:R-:W-:Y:S01]  /*0f70*/  ULDC.64 UR4, c[0x0][0x260] ;  /* 0x0000980000047ab9 */ /* 0x000fe20000000a00 */
[----:B------:R-:W-:Y:S02]  /*0f80*/  IMAD R3, R5, R3, R4 ;  /* 0x0000000305037224 */ /* 0x000fe400078e0204 */
[----:B------:R-:W-:Y:S02]  /*0f90*/  IMAD.IADD R17, R17, 0x1, R7 ;  /* 0x0000000111117824 */ /* 0x000fe400078e0207 */
[----:B-1----:R-:W-:-:S02]  /*0fa0*/  IMAD R7, R15, R148, RZ ;  /* 0x000000940f077224 */ /* 0x002fc400078e02ff */
[----:B------:R-:W-:-:S04]  /*0fb0*/  IMAD.WIDE.U32 R16, R198, R148, R16 ;  /* 0x00000094c6107225 */ /* 0x000fc800078e0010 */
[----:B------:R-:W-:Y:S02]  /*0fc0*/  IMAD R6, R198, R149, R7 ;  /* 0x00000095c6067224 */ /* 0x000fe400078e0207 */
[----:B------:R-:W-:-:S03]  /*0fd0*/  IMAD.WIDE.U32 R4, R5, R2, RZ ;  /* 0x0000000205047225 */ /* 0x000fc600078e00ff */
[----:B------:R-:W-:Y:S01]  /*0fe0*/  IADD3 R17, R17, R6, RZ ;  /* 0x0000000611117210 */ /* 0x000fe20007ffe0ff */
[----:B------:R-:W-:Y:S01]  /*0ff0*/  IMAD R6, R14, UR4, RZ ;  /* 0x000000040e067c24 */ /* 0x000fe2000f8e02ff */
[----:B------:R-:W-:Y:S01]  /*1000*/  IADD3 R18, R5, R3, RZ ;  /* 0x0000000305127210 */ /* 0x000fe20007ffe0ff */
[----:B------:R-:W-:Y:S02]  /*1010*/  IMAD.MOV.U32 R19, RZ, RZ, R4 ;  /* 0x000000ffff137224 */ /* 0x000fe400078e0004 */
[C---:B------:R-:W-:Y:S02]  /*1020*/  IMAD R6, R20.reuse, UR5, R6 ;  /* 0x0000000514067c24 */ /* 0x040fe4000f8e0206 */
[----:B------:R-:W-:-:S05]  /*1030*/  IMAD.WIDE.U32 R16, R20, UR4, R16 ;  /* 0x0000000414107c25 */ /* 0x000fca000f8e0010 */
[----:B------:R-:W-:Y:S01]  /*1040*/  IADD3 R17, R17, R6, RZ ;  /* 0x0000000611117210 */ /* 0x000fe20007ffe0ff */
[----:B------:R-:W-:Y:S06]  /*1050*/  BRA `(.L_x_703) ;  /* 0x0000000400347947 */ /* 0x000fec0003800000 */
.L_x_702:
[----:B------:R-:W1:Y:S01]  /*1060*/  LDC R14, c[0x0][0x278] ;  /* 0x00009e00ff0e7b82 */ /* 0x000e620000000800 */
[----:B------:R-:W-:Y:S02]  /*1070*/  ISETP.NE.AND P3, PT, R12, -0x1, PT ;  /* 0xffffffff0c00780c */ /* 0x000fe40003f65270 */
[----:B------:R-:W-:-:S04]  /*1080*/  LEA R198, R194, 0xffffff00, 0x8 ;  /* 0xffffff00c2c67811 */ /* 0x000fc800078e40ff */
[----:B------:R-:W-:-:S07]  /*1090*/  SHF.R.S32.HI R15, RZ, 0x1f, R198 ;  /* 0x0000001fff0f7819 */ /* 0x000fce00000114c6 */
[----:B------:R-:W2:Y:S01]  /*10a0*/  @P3 LDC.64 R148, c[0x0][0x248] ;  /* 0x00009200ff943b82 */ /* 0x000ea20000000a00 */
[----:B------:R-:W-:Y:S02]  /*10b0*/  @P3 IADD3 R16, R10, R12, RZ ;  /* 0x0000000c0a103210 */ /* 0x000fe40007ffe0ff */
[----:B-1----:R-:W-:-:S04]  /*10c0*/  IABS R3, R14 ;  /* 0x0000000e00037213 */ /* 0x002fc80000000000 */
[----:B---3--:R-:W1:Y:S01]  /*10d0*/  I2F.RP R6, R3 ;  /* 0x0000000300067306 */ /* 0x008e620000209400 */
[C---:B--2---:R-:W-:Y:S02]  /*10e0*/  @P3 IMAD R5, R16.reuse, R149, RZ ;  /* 0x0000009510053224 */ /* 0x044fe400078e02ff */
[----:B------:R-:W-:-:S05]  /*10f0*/  @P3 IMAD.WIDE.U32 R16, R16, R148, RZ ;  /* 0x0000009410103225 */ /* 0x000fca00078e00ff */
[----:B-1----:R-:W1:Y:S01]  /*1100*/  MUFU.RCP R6, R6 ;  /* 0x0000000600067308 */ /* 0x002e620000001000 */
[----:B------:R-:W-:Y:S02]  /*1110*/  @P3 IMAD.IADD R5, R17, 0x1, R5 ;  /* 0x0000000111053824 */ /* 0x000fe400078e0205 */
[----:B-1----:R-:W-:-:S05]  /*1120*/  VIADD R6, R6, 0xffffffe ;  /* 0x0ffffffe06067836 */ /* 0x002fca0000000000 */
[----:B------:R-:W1:Y:S02]  /*1130*/  F2I.FTZ.U32.TRUNC.NTZ R7, R6 ;  /* 0x0000000600077305 */ /* 0x000e64000021f000 */
[----:B-1----:R-:W-:Y:S01]  /*1140*/  IMAD.MOV R2, RZ, RZ, -R7 ;  /* 0x000000ffff027224 */ /* 0x002fe200078e0a07 */
[----:B------:R-:W-:-:S03]  /*1150*/  MOV R6, RZ ;  /* 0x000000ff00067202 */ /* 0x000fc60000000f00 */
[----:B------:R-:W-:Y:S01]  /*1160*/  IMAD R4, R2, R3, RZ ;  /* 0x0000000302047224 */ /* 0x000fe200078e02ff */
[----:B------:R-:W-:-:S03]  /*1170*/  IABS R2, R9 ;  /* 0x0000000900027213 */ /* 0x000fc60000000000 */
[----:B------:R-:W-:-:S04]  /*1180*/  IMAD.HI.U32 R6, R7, R4, R6 ;  /* 0x0000000407067227 */ /* 0x000fc800078e0006 */
[----:B------:R-:W-:-:S04]  /*1190*/  IMAD.MOV.U32 R4, RZ, RZ, R2 ;  /* 0x000000ffff047224 */ /* 0x000fc800078e0002 */
[----:B------:R-:W-:Y:S02]  /*11a0*/  IMAD.HI.U32 R20, R6, R4, RZ ;  /* 0x0000000406147227 */ /* 0x000fe400078e00ff */
[----:B------:R-:W1:Y:S03]  /*11b0*/  @P3 LDC.64 R6, c[0x0][0x250] ;  /* 0x00009400ff063b82 */ /* 0x000e660000000a00 */
[----:B------:R-:W-:-:S05]  /*11c0*/  IADD3 R2, -R20, RZ, RZ ;  /* 0x000000ff14027210 */ /* 0x000fca0007ffe1ff */
[----:B------:R-:W-:Y:S01]  /*11d0*/  IMAD R2, R3, R2, R4 ;  /* 0x0000000203027224 */ /* 0x000fe200078e0204 */
[----:B------:R-:W-:-:S04]  /*11e0*/  LOP3.LUT R4, R9, R14, RZ, 0x3c, !PT ;  /* 0x0000000e09047212 */ /* 0x000fc800078e3cff */
[----:B------:R-:W-:Y:S02]  /*11f0*/  ISETP.GT.U32.AND P0, PT, R3, R2, PT ;  /* 0x000000020300720c */ /* 0x000fe40003f04070 */
[----:B------:R-:W-:-:S11]  /*1200*/  ISETP.GE.AND P1, PT, R4, RZ, PT ;  /* 0x000000ff0400720c */ /* 0x000fd60003f26270 */
[----:B------:R-:W-:Y:S02]  /*1210*/  @!P0 IMAD.IADD R2, R2, 0x1, -R3 ;  /* 0x0000000102028824 */ /* 0x000fe400078e0a03 */
[----:B------:R-:W-:Y:S01]  /*1220*/  @!P0 VIADD R20, R20, 0x1 ;  /* 0x0000000114148836 */ /* 0x000fe20000000000 */
[----:B------:R-:W-:Y:S02]  /*1230*/  ISETP.NE.AND P0, PT, R14, RZ, PT ;  /* 0x000000ff0e00720c */ /* 0x000fe40003f05270 */
[----:B------:R-:W-:Y:S02]  /*1240*/  ISETP.GE.U32.AND P2, PT, R2, R3, PT ;  /* 0x000000030200720c */ /* 0x000fe40003f46070 */
[----:B------:R-:W2:Y:S11]  /*1250*/  LDC.64 R2, c[0x0][0x260] ;  /* 0x00009800ff027b82 */ /* 0x000eb60000000a00 */
[----:B------:R-:W-:-:S04]  /*1260*/  @P2 IADD3 R20, R20, 0x1, RZ ;  /* 0x0000000114142810 */ /* 0x000fc80007ffe0ff */
[----:B------:R-:W-:Y:S01]  /*1270*/  @!P1 IADD3 R20, -R20, RZ, RZ ;  /* 0x000000ff14149210 */ /* 0x000fe20007ffe1ff */
[----:B-1----:R-:W-:Y:S06]  /*1280*/  @P3 BRA `(.L_x_704) ;  /* 0x0000000000303947 */ /* 0x002fec0003800000 */
[----:B------:R-:W1:Y:S01]  /*1290*/  LDC.64 R148, c[0x0][0x248] ;  /* 0x00009200ff947b82 */ /* 0x000e620000000a00 */
[----:B------:R-:W-:Y:S02]  /*12a0*/  SHF.R.S32.HI R17, RZ, 0x1f, R10 ;  /* 0x0000001fff117819 */ /* 0x000fe4000001140a */
[----:B-----5:R-:W-:-:S05]  /*12b0*/  SHF.R.S32.HI R16, RZ, 0x1f, R8 ;  /* 0x0000001fff107819 */ /* 0x020fca0000011408 */
[----:B------:R-:W3:Y:S01]  /*12c0*/  LDC.64 R4, c[0x0][0x230] ;  /* 0x00008c00ff047b82 */ /* 0x000ee20000000a00 */
[-C--:B-1----:R-:W-:Y:S02]  /*12d0*/  IMAD R17, R17, R148.reuse, RZ ;  /* 0x0000009411117224 */ /* 0x082fe400078e02ff */
[----:B------:R-:W-:-:S04]  /*12e0*/  IMAD.WIDE.U32 R18, R10, R148, RZ ;  /* 0x000000940a127225 */ /* 0x000fc800078e00ff */
[----:B------:R-:W-:Y:S02]  /*12f0*/  IMAD R17, R10, R149, R17 ;  /* 0x000000950a117224 */ /* 0x000fe400078e0211 */
[----:B---3--:R-:W-:-:S03]  /*1300*/  IMAD R16, R16, R4, RZ ;  /* 0x0000000410107224 */ /* 0x008fc600078e02ff */
[----:B------:R-:W-:Y:S01]  /*1310*/  IADD3 R19, R19, R17, RZ ;  /* 0x0000001113137210 */ /* 0x000fe20007ffe0ff */
[C---:B------:R-:W-:Y:S02]  /*1320*/  IMAD R5, R8.reuse, R5, R16 ;  /* 0x0000000508057224 */ /* 0x040fe400078e0210 */
[----:B------:R-:W-:-:S05]  /*1330*/  IMAD.WIDE.U32 R16, R8, R4, R18 ;  /* 0x0000000408107225 */ /* 0x000fca00078e0012 */
[----:B------:R-:W-:-:S07]  /*1340*/  IADD3 R5, R17, R5, RZ ;  /* 0x0000000511057210 */ /* 0x000fce0007ffe0ff */
.L_x_704:
[----:B------:R-:W-:Y:S01]  /*1350*/  MOV R17, R5 ;  /* 0x0000000500117202 */ /* 0x000fe20000000f00 */
[----:B------:R-:W-:Y:S01]  /*1360*/  IMAD R4, R15, R148, RZ ;  /* 0x000000940f047224 */ /* 0x000fe200078e02ff */
[----:B------:R-:W-:Y:S02]  /*1370*/  @!P0 LOP3.LUT R20, RZ, R14, RZ, 0x33, !PT ;  /* 0x0000000eff148212 */ /* 0x000fe400078e33ff */
[----:B------:R-:W-:Y:S01]  /*1380*/  @P3 IADD3 R12, R10, R12, RZ ;  /* 0x0000000c0a0c3210 */ /* 0x000fe20007ffe0ff */
[----:B------:R-:W-:Y:S01]  /*1390*/  IMAD.WIDE.U32 R18, R148, R198, R16 ;  /* 0x000000c694127225 */ /* 0x000fe200078e0010 */
[----:B------:R-:W-:-:S03]  /*13a0*/  SHF.R.S32.HI R14, RZ, 0x1f, R20 ;  /* 0x0000001fff0e7819 */ /* 0x000fc60000011414 */
[----:B------:R-:W-:Y:S02]  /*13b0*/  IMAD R4, R149, R198, R4 ;  /* 0x000000c695047224 */ /* 0x000fe400078e0204 */
[----:B--2---:R-:W-:-:S03]  /*13c0*/  IMAD R16, R14, R2, RZ ;  /* 0x000000020e107224 */ /* 0x004fc600078e02ff */
[----:B------:R-:W-:Y:S01]  /*13d0*/  IADD3 R19, R19, R4, RZ ;  /* 0x0000000413137210 */ /* 0x000fe20007ffe0ff */
[----:B------:R-:W-:-:S04]  /*13e0*/  @P3 IMAD.WIDE.U32 R4, R12, R6, RZ ;  /* 0x000000060c043225 */ /* 0x000fc800078e00ff */
[----:B------:R-:W-:Y:S01]  /*13f0*/  IMAD.WIDE.U32 R22, R20, R2, R18 ;  /* 0x0000000214167225 */ /* 0x000fe200078e0012 */
[----:B------:R-:W-:-:S03]  /*1400*/  @P3 MOV R19, R4 ;  /* 0x0000000400133202 */ /* 0x000fc60000000f00 */
[----:B------:R-:W-:Y:S01]  /*1410*/  IMAD R3, R20, R3, R16 ;  /* 0x0000000314037224 */ /* 0x000fe200078e0210 */
[----:B------:R-:W-:Y:S01]  /*1420*/  MOV R16, R22 ;  /* 0x0000001600107202 */ /* 0x000fe20000000f00 */
[----:B------:R-:W-:-:S03]  /*1430*/  @P3 IMAD R18, R12, R7, R5 ;  /* 0x000000070c123224 */ /* 0x000fc600078e0205 */
[----:B------:R-:W-:Y:S01]  /*1440*/  IADD3 R17, R23, R3, RZ ;  /* 0x0000000317117210 */ /* 0x000fe20007ffe0ff */
[----:B------:R-:W-:Y:S06]  /*1450*/  @P3 BRA `(.L_x_703) ;  /* 0x0000000000343947 */ /* 0x000fec0003800000 */
[----:B------:R-:W1:Y:S01]  /*1460*/  LDC.64 R4, c[0x0][0x250] ;  /* 0x00009400ff047b82 */ /* 0x000e620000000a00 */
[----:B------:R-:W-:Y:S02]  /*1470*/  SHF.R.S32.HI R7, RZ, 0x1f, R10 ;  /* 0x0000001fff077819 */ /* 0x000fe4000001140a */
[----:B-----5:R-:W-:-:S05]  /*1480*/  SHF.R.S32.HI R6, RZ, 0x1f, R8 ;  /* 0x0000001fff067819 */ /* 0x020fca0000011408 */
[----:B------:R-:W2:Y:S01]  /*1490*/  LDC.64 R2, c[0x0][0x238] ;  /* 0x00008e00ff027b82 */ /* 0x000ea20000000a00 */
[-C--:B-1----:R-:W-:Y:S02]  /*14a0*/  IMAD R7, R7, R4.reuse, RZ ;  /* 0x0000000407077224 */ /* 0x082fe400078e02ff */
[----:B------:R-:W-:-:S04]  /*14b0*/  IMAD.WIDE.U32 R18, R10, R4, RZ ;  /* 0x000000040a127225 */ /* 0x000fc800078e00ff */
[----:B------:R-:W-:Y:S02]  /*14c0*/  IMAD R5, R10, R5, R7 ;  /* 0x000000050a057224 */ /* 0x000fe400078e0207 */
[----:B--2---:R-:W-:-:S03]  /*14d0*/  IMAD R6, R6, R2, RZ ;  /* 0x0000000206067224 */ /* 0x004fc600078e02ff */
[----:B------:R-:W-:Y:S01]  /*14e0*/  IADD3 R19, R19, R5, RZ ;  /* 0x0000000513137210 */ /* 0x000fe20007ffe0ff */
[C---:B------:R-:W-:Y:S02]  /*14f0*/  IMAD R3, R8.reuse, R3, R6 ;  /* 0x0000000308037224 */ /* 0x040fe400078e0206 */
[----:B------:R-:W-:-:S05]  /*1500*/  IMAD.WIDE.U32 R4, R8, R2, R18 ;  /* 0x0000000208047225 */ /* 0x000fca00078e0012 */
[----:B------:R-:W-:Y:S02]  /*1510*/  IADD3 R18, R5, R3, RZ ;  /* 0x0000000305127210 */ /* 0x000fe40007ffe0ff */
[----:B------:R-:W-:-:S07]  /*1520*/  MOV R19, R4 ;  /* 0x0000000400137202 */ /* 0x000fce0000000f00 */
.L_x_703:
[----:B------:R-:W-:Y:S01]  /*1530*/  ISETP.NE.AND P0, PT, R224, -0x1, PT ;  /* 0xffffffffe000780c */ /* 0x000fe20003f05270 */
[----:B------:R-:W-:Y:S01]  /*1540*/  IMAD.IADD R21, R227, 0x1, -R204 ;  /* 0x00000001e3157824 */ /* 0x000fe200078e0acc */
[----:B-----5:R-:W-:Y:S01]  /*1550*/  SHF.R.S32.HI R8, RZ, 0x1f, R196 ;  /* 0x0000001fff087819 */ /* 0x020fe200000114c4 */
[----:B------:R-:W1:Y:S01]  /*1560*/  S2UR UR8, SR_CgaCtaId ;  /* 0x00000000000879c3 */ /* 0x000e620000008800 */
[----:B------:R-:W-:Y:S01]  /*1570*/  ULDC.64 UR4, c[0x0][0x258] ;  /* 0x0000960000047ab9 */ /* 0x000fe20000000a00 */
[----:B------:R-:W-:Y:S01]  /*1580*/  ULDC.64 UR6, c[0x0][0x268] ;  /* 0x00009a0000067ab9 */ /* 0x000fe20000000a00 */
[-C--:B------:R-:W-:Y:S01]  /*1590*/  LEA.HI R24, R8, R196.reuse, RZ, 0x2 ;  /* 0x000000c408187211 */ /* 0x080fe200078f10ff */
[----:B------:R-:W-:Y:S01]  /*15a0*/  VIADD R225, R194, 0xffffffff ;  /* 0xffffffffc2e17836 */ /* 0x000fe20000000000 */
[----:B------:R-:W-:Y:S01]  /*15b0*/  LEA.HI R7, R8, R196, RZ, 0x3 ;  /* 0x000000c408077211 */ /* 0x000fe200078f18ff */
[----:B------:R-:W-:Y:S01]  /*15c0*/  UMOV UR9, 0x400 ;  /* 0x0000040000097882 */ /* 0x000fe20000000000 */
[----:B------:R-:W-:Y:S01]  /*15d0*/  SHF.R.S32.HI R12, RZ, 0x2, R24 ;  /* 0x00000002ff0c7819 */ /* 0x000fe20000011418 */
[----:B------:R-:W-:Y:S01]  /*15e0*/  IMAD.SHL.U32 R150, R225, 0x100, RZ ;  /* 0x00000100e1967824 */ /* 0x000fe200078e00ff */
[----:B------:R-:W-:Y:S01]  /*15f0*/  LOP3.LUT R197, R24, 0xfffffffc, RZ, 0xc0, !PT ;  /* 0xfffffffc18c57812 */ /* 0x000fe200078ec0ff */
[----:B------:R-:W2:Y:S01]  /*1600*/  @!P0 LDC.64 R4, c[0x0][0x228] ;  /* 0x00008a00ff048b82 */ /* 0x000ea20000000a00 */
[----:B------:R-:W-:Y:S01]  /*1610*/  IADD3 R10, R12, 0x20, RZ ;  /* 0x000000200c0a7810 */ /* 0x000fe20007ffe0ff */
[----:B------:R-:W-:Y:S01]  /*1620*/  BSSY B0, `(.L_x_705) ;  /* 0x0000044000007945 */ /* 0x000fe20003800000 */
[----:B------:R-:W-:Y:S01]  /*1630*/  SHF.R.S32.HI R6, RZ, 0x3, R7 ;  /* 0x00000003ff067819 */ /* 0x000fe20000011407 */
[----:B------:R-:W-:Y:S01]  /*1640*/  IMAD.IADD R197, R196, 0x1, -R197 ;  /* 0x00000001c4c57824 */ /* 0x000fe200078e0ac5 */
[----:B------:R-:W-:-:S02]  /*1650*/  ISETP.GE.AND P4, PT, R12, R21, PT ;  /* 0x000000150c00720c */ /* 0x000fc40003f86270 */
[----:B------:R-:W-:Y:S01]  /*1660*/  ISETP.GE.AND P3, PT, R10, R21, PT ;  /* 0x000000150a00720c */ /* 0x000fe20003f66270 */
[----:B------:R-:W3:Y:S01]  /*1670*/  @P0 LDC.64 R2, c[0x0][0x240] ;  /* 0x00009000ff020b82 */ /* 0x000ee20000000a00 */
[----:B------:R-:W-:Y:S01]  /*1680*/  LEA.HI R21, R24, R12, RZ, 0x1 ;  /* 0x0000000c18157211 */ /* 0x000fe200078f08ff */
[----:B------:R-:W-:Y:S01]  /*1690*/  IMAD.SHL.U32 R226, R6, 0x40, RZ ;  /* 0x0000004006e27824 */ /* 0x000fe200078e00ff */
[----:B------:R-:W-:Y:S01]  /*16a0*/  @!P0 SHF.R.S32.HI R22, RZ, 0x1f, R13 ;  /* 0x0000001fff168819 */ /* 0x000fe2000001140d */
[----:B------:R-:W-:Y:S01]  /*16b0*/  IMAD.SHL.U32 R197, R197, 0x8, RZ ;  /* 0x00000008c5c57824 */ /* 0x000fe200078e00ff */
[----:B------:R-:W-:Y:S02]  /*16c0*/  LEA.HI R205, R8, R196, RZ, 0x5 ;  /* 0x000000c408cd7211 */ /* 0x000fe400078f28ff */
[----:B------:R-:W-:Y:S02]  /*16d0*/  LOP3.LUT R21, R21, 0x7fffffe, RZ, 0xc0, !PT ;  /* 0x07fffffe15157812 */ /* 0x000fe400078ec0ff */
[----:B------:R-:W-:-:S02]  /*16e0*/  LOP3.LUT R226, R226, 0xc0, RZ, 0xc0, !PT ;  /* 0x000000c0e2e27812 */ /* 0x000fc400078ec0ff */
[----:B------:R-:W-:Y:S01]  /*16f0*/  SHF.R.S32.HI R200, RZ, 0x5, R205 ;  /* 0x00000005ffc87819 */ /* 0x000fe200000114cd */
[----:B------:R-:W-:Y:S01]  /*1700*/  IMAD.IADD R21, R12, 0x1, -R21 ;  /* 0x000000010c157824 */ /* 0x000fe200078e0a15 */
[----:B------:R-:W-:Y:S02]  /*1710*/  LOP3.LUT R23, R226, 0x18, R197, 0xf8, !PT ;  /* 0x00000018e2177812 */ /* 0x000fe400078ef8c5 */
[----:B------:R-:W-:Y:S01]  /*1720*/  SHF.R.U32.HI R226, RZ, 0x3, R226 ;  /* 0x00000003ffe27819 */ /* 0x000fe200000116e2 */
[----:B--2---:R-:W-:Y:S01]  /*1730*/  @!P0 IMAD R22, R22, R4, RZ ;  /* 0x0000000416168224 */ /* 0x004fe200078e02ff */
[----:B------:R-:W-:Y:S01]  /*1740*/  IADD3 R16, P2, R197, R16, RZ ;  /* 0x00000010c5107210 */ /* 0x000fe20007f5e0ff */
[----:B------:R-:W-:Y:S01]  /*1750*/  @!P0 IMAD.WIDE.U32 R24, R13, R4, RZ ;  /* 0x000000040d188225 */ /* 0x000fe200078e00ff */
[----:B------:R-:W-:-:S03]  /*1760*/  LOP3.LUT R226, R23, R226, RZ, 0x3c, !PT ;  /* 0x000000e217e27212 */ /* 0x000fc600078e3cff */
[----:B------:R-:W-:Y:S01]  /*1770*/  @!P0 IMAD R5, R13, R5, R22 ;  /* 0x000000050d058224 */ /* 0x000fe200078e0216 */
[----:B------:R-:W-:Y:S01]  /*1780*/  SHF.R.S32.HI R13, RZ, 0x1f, R12 ;  /* 0x0000001fff0d7819 */ /* 0x000fe2000001140c */
[----:B---3--:R-:W-:-:S04]  /*1790*/  @P0 IMAD.WIDE.U32 R26, R224, R2, RZ ;  /* 0x00000002e01a0225 */ /* 0x008fc800078e00ff */
[----:B------:R-:W-:Y:S02]  /*17a0*/  IMAD R22, R200, 0x8, R21 ;  /* 0x00000008c8167824 */ /* 0x000fe400078e0215 */
[----:B------:R-:W-:Y:S02]  /*17b0*/  @P0 IMAD.MOV.U32 R21, RZ, RZ, R26 ;  /* 0x000000ffff150224 */ /* 0x000fe400078e001a */
[----:B------:R-:W-:Y:S01]  /*17c0*/  @!P0 IMAD.MOV.U32 R21, RZ, RZ, R24 ;  /* 0x000000ffff158224 */ /* 0x000fe200078e0018 */
[----:B------:R-:W-:Y:S01]  /*17d0*/  LEA R226, R22, R226, 0x5 ;  /* 0x000000e216e27211 */ /* 0x000fe200078e28ff */
[----:B------:R-:W-:Y:S01]  /*17e0*/  @P0 IMAD R4, R224, R3, R27 ;  /* 0x00000003e0040224 */ /* 0x000fe200078e021b */
[----:B------:R-:W-:Y:S01]  /*17f0*/  IADD3 R22, P1, R197, R19, RZ ;  /* 0x00000013c5167210 */ /* 0x000fe20007f3e0ff */
[----:B------:R-:W-:Y:S01]  /*1800*/  @!P0 IMAD.IADD R4, R25, 0x1, R5 ;  /* 0x0000000119048824 */ /* 0x000fe200078e0205 */
[----:B------:R-:W-:Y:S01]  /*1810*/  SHF.R.S32.HI R5, RZ, 0x1f, R197 ;  /* 0x0000001fff057819 */ /* 0x000fe200000114c5 */
[----:B------:R-:W-:Y:S01]  /*1820*/  IMAD.WIDE R2, R11, 0x40, R12 ;  /* 0x000000400b027825 */ /* 0x000fe200078e020c */
[----:B------:R-:W-:-:S02]  /*1830*/  IADD3 R24, P0, R197, R21, RZ ;  /* 0x00000015c5187210 */ /* 0x000fc40007f1e0ff */
[----:B------:R-:W-:Y:S01]  /*1840*/  SHF.R.S32.HI R11, RZ, 0x1f, R9 ;  /* 0x0000001fff0b7819 */ /* 0x000fe20000011409 */
[C---:B------:R-:W-:Y:S01]  /*1850*/  IMAD.X R23, R5.reuse, 0x1, R18, P1 ;  /* 0x0000000105177824 */ /* 0x040fe200008e0612 */
[C---:B------:R-:W-:Y:S01]  /*1860*/  IADD3.X R17, R5.reuse, R17, RZ, P2, !PT ;  /* 0x0000001105117210 */ /* 0x040fe200017fe4ff */
[----:B------:R-:W-:Y:S01]  /*1870*/  IMAD.X R25, R5, 0x1, R4, P0 ;  /* 0x0000000105197824 */ /* 0x000fe200000e0604 */
[----:B------:R-:W-:Y:S01]  /*1880*/  IADD3 R4, -R150, R195, RZ ;  /* 0x000000c396047210 */ /* 0x000fe20007ffe1ff */
[----:B------:R-:W-:Y:S02]  /*1890*/  IMAD R5, R11, UR4, RZ ;  /* 0x000000040b057c24 */ /* 0x000fe4000f8e02ff */
[----:B------:R-:W-:Y:S02]  /*18a0*/  IMAD R18, R14, UR6, RZ ;  /* 0x000000060e127c24 */ /* 0x000fe4000f8e02ff */
[----:B------:R-:W-:Y:S01]  /*18b0*/  IMAD.WIDE.U32 R24, R9, UR4, R24 ;  /* 0x0000000409187c25 */ /* 0x000fe2000f8e0018 */
[----:B-1----:R-:W-:-:S03]  /*18c0*/  ULEA UR4, UR8, UR9, 0x18 ;  /* 0x0000000908047291 */ /* 0x002fc6000f8ec03f */
[----:B------:R-:W-:Y:S02]  /*18d0*/  IMAD R5, R9, UR5, R5 ;  /* 0x0000000509057c24 */ /* 0x000fe4000f8e0205 */
[----:B------:R-:W-:Y:S01]  /*18e0*/  IMAD R18, R20, UR7, R18 ;  /* 0x0000000714127c24 */ /* 0x000fe2000f8e0212 */
[----:B------:R-:W-:Y:S01]  /*18f0*/  LEA R226, R226, UR4, 0x1 ;  /* 0x00000004e2e27c11 */ /* 0x000fe2000f8e08ff */
[----:B------:R-:W-:-:S04]  /*1900*/  IMAD.WIDE.U32 R20, R20, UR6, R22 ;  /* 0x0000000614147c25 */ /* 0x000fc8000f8e0016 */
[----:B------:R-:W-:Y:S01]  /*1910*/  IMAD.IADD R23, R25, 0x1, R5 ;  /* 0x0000000119177824 */ /* 0x000fe200078e0205 */
[----:B------:R-:W-:Y:S06]  /*1920*/  @P4 BRA `(.L_x_706) ;  /* 0x00000000004c4947 */ /* 0x000fec0003800000 */
[----:B------:R-:W-:Y:S02]  /*1930*/  ULDC UR5, c[0x0][0x2d0] ;  /* 0x0000b40000057ab9 */ /* 0x000fe40000000800 */
[----:B------:R-:W-:-:S13]  /*1940*/  ISETP.GE.AND P0, PT, R197, UR5, PT ;  /* 0x00000005c5007c0c */ /* 0x000fda000bf06270 */
[----:B------:R1:W-:Y:S04]  /*1950*/  @P0 STS [R226], RZ ;  /* 0x000000ffe2000388 */ /* 0x0003e80000000800 */
[----:B------:R1:W-:Y:S04]  /*1960*/  @P0 STS [R226+0x4], RZ ;  /* 0x000004ffe2000388 */ /* 0x0003e80000000800 */
[----:B------:R1:W-:Y:S01]  /*1970*/  @P0 STS.64 [R226+0x8], RZ ;  /* 0x000008ffe2000388 */ /* 0x0003e20000000a00 */
[----:B------:R-:W-:Y:S05]  /*1980*/  @P0 BRA `(.L_x_706) ;  /* 0x0000000000340947 */ /* 0x000fea0003800000 */
[----:B------:R-:W-:Y:S01]  /*1990*/  ULDC.64 UR6, c[0x0][0x240] ;  /* 0x0000900000067ab9 */ /* 0x000fe20000000a00 */
[----:B------:R-:W-:Y:S01]  /*19a0*/  MOV R22, R24 ;  /* 0x0000001800167202 */ /* 0x000fe20000000f00 */
[----:B------:R-:W-:-:S04]  /*19b0*/  IMAD R5, R3, UR6, RZ ;  /* 0x0000000603057c24 */ /* 0x000fc8000f8e02ff */
[----:B------:R-:W-:-:S04]  /*19c0*/  IMAD.WIDE.U32 R26, R2, UR6, R22 ;  /* 0x00000006021a7c25 */ /* 0x000fc8000f8e0016 */
[----:B------:R-:W-:Y:S01]  /*19d0*/  IMAD R5, R2, UR7, R5 ;  /* 0x0000000702057c24 */ /* 0x000fe2000f8e0205 */
[----:B------:R-:W-:Y:S02]  /*19e0*/  ULDC.64 UR6, c[0x0][0x210] ;  /* 0x0000840000067ab9 */ /* 0x000fe40000000a00 */
[----:B------:R-:W-:Y:S02]  /*19f0*/  LEA R28, P0, R26, UR6, 0x1 ;  /* 0x000000061a1c7c11 */ /* 0x000fe4000f8008ff */
[----:B------:R-:W-:-:S04]  /*1a00*/  IADD3 R5, R27, R5, RZ ;  /* 0x000000051b057210 */ /* 0x000fc80007ffe0ff */
[----:B------:R-:W-:-:S05]  /*1a10*/  LEA.HI.X R29, R26, UR7, R5, 0x1, P0 ;  /* 0x000000071a1d7c11 */ /* 0x000fca00080f0c05 */
[----:B------:R-:W-:Y:S01]  /*1a20*/  @!PT LDS RZ, [RZ] ;  /* 0x00000000fffff984 */ /* 0x000fe20000000800 */
[----:B------:R-:W-:Y:S01]  /*1a30*/  @!PT LDS RZ, [RZ] ;  /* 0x00000000fffff984 */ /* 0x000fe20000000800 */
[----:B------:R-:W-:Y:S01]  /*1a40*/  @!PT LDS RZ, [RZ] ;  /* 0x00000000fffff984 */ /* 0x000fe20000000800 */
[----:B------:R2:W-:Y:S02]  /*1a50*/  LDGSTS.E.BYPASS.LTC128B.128 [R226], desc[UR10][R28.64] ;  /* 0x000000001ce27fae */ /* 0x0005e4000b901d4a */
.L_x_706:
[----:B------:R-:W-:Y:S05]  /*1a60*/  BSYNC B0 ;  /* 0x0000000000007941 */ /* 0x000fea0003800000 */
.L_x_705:
[----:B------:R-:W-:Y:S04]  /*1a70*/  BSSY B0, `(.L_x_707) ;  /* 0x0000015000007945 */ /* 0x000fe80003800000 */
[----:B------:R-:W-:Y:S05]  /*1a80*/  @P3 BRA `(.L_x_708) ;  /* 0x00000000004c3947 */ /* 0x000fea0003800000 */
[----:B------:R-:W-:Y:S02]  /*1a90*/  ULDC UR5, c[0x0][0x2d0] ;  /* 0x0000b40000057ab9 */ /* 0x000fe40000000800 */
[----:B------:R-:W-:-:S13]  /*1aa0*/  ISETP.GE.AND P0, PT, R197, UR5, PT ;  /* 0x00000005c5007c0c */ /* 0x000fda000bf06270 */
[----:B------:R3:W-:Y:S01]  /*1ab0*/  @P0 STS.128 [R226+0x800], RZ ;  /* 0x000800ffe2000388 */ /* 0x0007e20000000c00 */
[----:B------:R-:W-:Y:S05]  /*1ac0*/  @P0 BRA `(.L_x_708) ;  /* 0x00000000003c0947 */ /* 0x000fea0003800000 */
[----:B------:R-:W-:Y:S01]  /*1ad0*/  IADD3 R2, P0, R2, 0x20, RZ ;  /* 0x0000002002027810 */ /* 0x000fe20007f1e0ff */
[----:B------:R-:W-:Y:S01]  /*1ae0*/  ULDC.64 UR6, c[0x0][0x240] ;  /* 0x0000900000067ab9 */ /* 0x000fe20000000a00 */
[----:B------:R-:W-:Y:S02]  /*1af0*/  MOV R22, R24 ;  /* 0x0000001800167202 */ /* 0x000fe40000000f00 */
[----:B------:R-:W-:-:S03]  /*1b00*/  IADD3.X R3, RZ, R3, RZ, P0, !PT ;  /* 0x00000003ff037210 */ /* 0x000fc600007fe4ff */
[----:B------:R-:W-:-:S04]  /*1b10*/  IMAD.WIDE.U32 R22, R2, UR6, R22 ;  /* 0x0000000602167c25 */ /* 0x000fc8000f8e0016 */
[----:B------:R-:W-:-:S04]  /*1b20*/  IMAD R3, R3, UR6, RZ ;  /* 0x0000000603037c24 */ /* 0x000fc8000f8e02ff */
        /* <DEDUP_REMOVED lines=8> */
[----:B------:R4:W-:Y:S02]  /*1bb0*/  LDGSTS.E.BYPASS.LTC128B.128 [R226+0x800], desc[UR10][R2.64] ;  /* 0x0080000002e27fae */ /* 0x0009e4000b901d4a */
.L_x_708:
[----:B------:R-:W-:Y:S05]  /*1bc0*/  BSYNC B0 ;  /* 0x0000000000007941 */ /* 0x000fea0003800000 */
.L_x_707:
[----:B------:R-:W1:Y:S01]  /*1bd0*/  LDC.64 R154, c[0x0][0x250] ;  /* 0x00009400ff9a7b82 */ /* 0x000e620000000a00 */
[C---:B------:R-:W-:Y:S01]  /*1be0*/  ISETP.GE.AND P2, PT, R12.reuse, R4, PT ;  /* 0x000000040c00720c */ /* 0x040fe20003f46270 */
[----:B------:R-:W-:Y:S01]  /*1bf0*/  IMAD R192, R13, R148, RZ ;  /* 0x000000940dc07224 */ /* 0x000fe200078e02ff */
[C---:B------:R-:W-:Y:S01]  /*1c00*/  IADD3 R198, P0, R12.reuse, R198, RZ ;  /* 0x000000c60cc67210 */ /* 0x040fe20007f1e0ff */
[C---:B------:R-:W-:Y:S01]  /*1c10*/  VIADD R14, R12.reuse, 0x40 ;  /* 0x000000400c0e7836 */ /* 0x040fe20000000000 */
[C---:B------:R-:W-:Y:S01]  /*1c20*/  IADD3 R9, R12.reuse, 0x80, RZ ;  /* 0x000000800c097810 */ /* 0x040fe20007ffe0ff */
[C---:B------:R-:W-:Y:S01]  /*1c30*/  VIADD R11, R12.reuse, 0x60 ;  /* 0x000000600c0b7836 */ /* 0x040fe20000000000 */
[----:B------:R-:W-:Y:S01]  /*1c40*/  BSSY B0, `(.L_x_709) ;  /* 0x000001b000007945 */ /* 0x000fe20003800000 */
[----:B----4-:R-:W-:Y:S01]  /*1c50*/  VIADD R3, R12, 0xa0 ;  /* 0x000000a00c037836 */ /* 0x010fe20000000000 */
[----:B------:R-:W-:Y:S01]  /*1c60*/  ISETP.GE.AND P1, PT, R10, R4, PT ;  /* 0x000000040a00720c */ /* 0x000fe20003f26270 */
[----:B------:R-:W-:Y:S01]  /*1c70*/  IMAD.WIDE.U32 R16, R12, R148, R16 ;  /* 0x000000940c107225 */ /* 0x000fe200078e0010 */
[----:B------:R-:W-:-:S02]  /*1c80*/  ISETP.GE.AND P5, PT, R11, R4, PT ;  /* 0x000000040b00720c */ /* 0x000fc40003fa6270 */
[-C--:B------:R-:W-:Y:S01]  /*1c90*/  ISETP.GE.AND P4, PT, R9, R4.reuse, PT ;  /* 0x000000040900720c */ /* 0x080fe20003f86270 */
[----:B------:R-:W-:Y:S01]  /*1ca0*/  IMAD R192, R12, R149, R192 ;  /* 0x000000950cc07224 */ /* 0x000fe200078e02c0 */
[-C--:B------:R-:W-:Y:S01]  /*1cb0*/  ISETP.GE.AND P3, PT, R3, R4.reuse, PT ;  /* 0x000000040300720c */ /* 0x080fe20003f66270 */
[----:B------:R-:W-:Y:S01]  /*1cc0*/  IMAD.X R15, R13, 0x1, R15, P0 ;  /* 0x000000010d0f7824 */ /* 0x000fe200000e060f */
[----:B------:R-:W-:Y:S01]  /*1cd0*/  ISETP.GE.AND P0, PT, R14, R4, PT ;  /* 0x000000040e00720c */ /* 0x000fe20003f06270 */
[----:B------:R-:W-:Y:S01]  /*1ce0*/  IMAD.IADD R192, R17, 0x1, R192 ;  /* 0x0000000111c07824 */ /* 0x000fe200078e02c0 */
[----:B------:R-:W-:Y:S02]  /*1cf0*/  IADD3 R2, R12, 0xc0, RZ ;  /* 0x000000c00c027810 */ /* 0x000fe40007ffe0ff */
[----:B------:R-:W-:Y:S01]  /*1d00*/  MOV R193, R16 ;  /* 0x0000001000c17202 */ /* 0x000fe20000000f00 */
[----:B------:R-:W-:Y:S08]  /*1d10*/  @P2 BRA `(.L_x_710) ;  /* 0x0000000000342947 */ /* 0x000ff00003800000 */
[----:B------:R-:W-:Y:S02]  /*1d20*/  ULDC UR5, c[0x0][0x2d0] ;  /* 0x0000b40000057ab9 */ /* 0x000fe40000000800 */
[----:B------:R-:W-:-:S13]  /*1d30*/  ISETP.GE.AND P2, PT, R197, UR5, PT ;  /* 0x00000005c5007c0c */ /* 0x000fda000bf46270 */
[----:B------:R4:W-:Y:S04]  /*1d40*/  @P2 STS [R226+0x1000], RZ ;  /* 0x001000ffe2002388 */ /* 0x0009e80000000800 */
[----:B------:R4:W-:Y:S04]  /*1d50*/  @P2 STS [R226+0x1004], RZ ;  /* 0x001004ffe2002388 */ /* 0x0009e80000000800 */
[----:B------:R4:W-:Y:S01]  /*1d60*/  @P2 STS.64 [R226+0x1008], RZ ;  /* 0x001008ffe2002388 */ /* 0x0009e20000000a00 */
[----:B------:R-:W-:Y:S05]  /*1d70*/  @P2 BRA `(.L_x_710) ;  /* 0x00000000001c2947 */ /* 0x000fea0003800000 */
[----:B------:R-:W-:Y:S02]  /*1d80*/  ULDC.64 UR6, c[0x0][0x218] ;  /* 0x0000860000067ab9 */ /* 0x000fe40000000a00 */
[----:B------:R-:W-:-:S04]  /*1d90*/  LEA R16, P2, R193, UR6, 0x1 ;  /* 0x00000006c1107c11 */ /* 0x000fc8000f8408ff */
[----:B------:R-:W-:-:S05]  /*1da0*/  LEA.HI.X R17, R193, UR7, R192, 0x1, P2 ;  /* 0x00000007c1117c11 */ /* 0x000fca00090f0cc0 */
[----:B------:R-:W-:Y:S01]  /*1db0*/  @!PT LDS RZ, [RZ] ;  /* 0x00000000fffff984 */ /* 0x000fe20000000800 */
[----:B------:R-:W-:Y:S01]  /*1dc0*/  @!PT LDS RZ, [RZ] ;  /* 0x00000000fffff984 */ /* 0x000fe20000000800 */
[----:B------:R-:W-:Y:S01]  /*1dd0*/  @!PT LDS RZ, [RZ] ;  /* 0x00000000fffff984 */ /* 0x000fe20000000800 */
[----:B------:R1:W-:Y:S04]  /*1de0*/  LDGSTS.E.BYPASS.LTC128B.128 [R226+0x1000], desc[UR10][R16.64] ;  /* 0x0100000010e27fae */ /* 0x0003e8000b901d4a */
.L_x_710:
[----:B------:R-:W-:Y:S05]  /*1df0*/  BSYNC B0 ;  /* 0x0000000000007941 */ /* 0x000fea0003800000 */
.L_x_709:
[----:B------:R-:W-:Y:S01]  /*1e00*/  BSSY B0, `(.L_x_711) ;  /* 0x0000013000007945 */ /* 0x000fe20003800000 */
[----:B------:R-:W-:Y:S01]  /*1e10*/  ISETP.GE.AND P2, PT, R2, R4, PT ;  /* 0x000000040200720c */ /* 0x000fe20003f46270 */
[----:B------:R-:W-:Y:S01]  /*1e20*/  VIADD R5, R12, 0xe0 ;  /* 0x000000e00c057836 */ /* 0x000fe20000000000 */
[C---:B------:R-:W-:Y:S01]  /*1e30*/  SHF.L.U64.HI R220, R148.reuse, 0x5, R149 ;  /* 0x0000000594dc7819 */ /* 0x040fe20000010295 */
[----:B------:R-:W-:Y:S01]  /*1e40*/  IMAD.SHL.U32 R221, R148, 0x20, RZ ;  /* 0x0000002094dd7824 */ /* 0x000fe200078e00ff */
[----:B------:R-:W-:Y:S05]  /*1e50*/  @P1 BRA `(.L_x_712) ;  /* 0x0000000000341947 */ /* 0x000fea0003800000 */
[----:B------:R-:W-:Y:S02]  /*1e60*/  ULDC UR5, c[0x0][0x2d0] ;  /* 0x0000b40000057ab9 */ /* 0x000fe40000000800 */
[----:B------:R-:W-:-:S13]  /*1e70*/  ISETP.GE.AND P1, PT, R197, UR5, PT ;  /* 0x00000005c5007c0c */ /* 0x000fda000bf26270 */
[----:B------:R1:W-:Y:S01]  /*1e80*/  @P1 STS.128 [R226+0x1800], RZ ;  /* 0x001800ffe2001388 */ /* 0x0003e20000000c00 */
[----:B------:R-:W-:Y:S05]  /*1e90*/  @P1 BRA `(.L_x_712) ;  /* 0x0000000000241947 */ /* 0x000fea0003800000 */
[----:B-1----:R-:W-:Y:S01]  /*1ea0*/  IADD3 R17, P1, R221, R193, RZ ;  /* 0x000000c1dd117210 */ /* 0x002fe20007f3e0ff */
[----:B------:R-:W-:-:S04]  /*1eb0*/  ULDC.64 UR6, c[0x0][0x218] ;  /* 0x0000860000067ab9 */ /* 0x000fc80000000a00 */
[----:B------:R-:W-:Y:S01]  /*1ec0*/  IMAD.X R16, R220, 0x1, R192, P1 ;  /* 0x00000001dc107824 */ /* 0x000fe200008e06c0 */
[----:B------:R-:W-:-:S04]  /*1ed0*/  LEA R22, P1, R17, UR6, 0x1 ;  /* 0x0000000611167c11 */ /* 0x000fc8000f8208ff */
[----:B------:R-:W-:-:S05]  /*1ee0*/  LEA.HI.X R23, R17, UR7, R16, 0x1, P1 ;  /* 0x0000000711177c11 */ /* 0x000fca00088f0c10 */
[----:B------:R-:W-:Y:S01]  /*1ef0*/  @!PT LDS RZ, [RZ] ;  /* 0x00000000fffff984 */ /* 0x000fe20000000800 */
[----:B------:R-:W-:Y:S01]  /*1f00*/  @!PT LDS RZ, [RZ] ;  /* 0x00000000fffff984 */ /* 0x000fe20000000800 */
[----:B------:R-:W-:Y:S01]  /*1f10*/  @!PT LDS RZ, [RZ] ;  /* 0x00000000fffff984 */ /* 0x000fe20000000800 */
[----:B------:R1:W-:Y:S04]  /*1f20*/  LDGSTS.E.BYPASS.LTC128B.128 [R226+0x1800], desc[UR10][R22.64] ;  /* 0x0180000016e27fae */ /* 0x0003e8000b901d4a */
.L_x_712:
[----:B------:R-:W-:Y:S05]  /*1f30*/  BSYNC B0 ;  /* 0x0000000000007941 */ /* 0x000fea0003800000 */
.L_x_711:
[----:B------:R-:W-:Y:S01]  /*1f40*/  BSSY B0, `(.L_x_713) ;  /* 0x0000011000007945 */ /* 0x000fe20003800000 */
[----:B------:R-:W-:Y:S02]  /*1f50*/  ISETP.GE.AND P1, PT, R5, R4, PT ;  /* 0x000000040500720c */ /* 0x000fe40003f26270 */
[----:B------:R-:W-:Y:S01]  /*1f60*/  IADD3 R19, R21, R18, RZ ;  /* 0x0000001215137210 */ /* 0x000fe20007ffe0ff */
[----:B------:R-:W-:Y:S05]  /*1f70*/  @P0 BRA `(.L_x_714) ;  /* 0x0000000000340947 */ /* 0x000fea0003800000 */
[----:B------:R-:W-:Y:S02]  /*1f80*/  ULDC UR5, c[0x0][0x2d0] ;  /* 0x0000b40000057ab9 */ /* 0x000fe40000000800 */
[----:B------:R-:W-:-:S13]  /*1f90*/  ISETP.GE.AND P0, PT, R197, UR5, PT ;  /* 0x00000005c5007c0c */ /* 0x000fda000bf06270 */
[----:B------:R1:W-:Y:S01]  /*1fa0*/  @P0 STS.128 [R226+0x2000], RZ ;  /* 0x002000ffe2000388 */ /* 0x0003e20000000c00 */
[----:B------:R-:W-:Y:S05]  /*1fb0*/  @P0 BRA `(.L_x_714) ;  /* 0x0000000000240947 */ /* 0x000fea0003800000 */
[----:B-1----:R-:W-:Y:S01]  /*1fc0*/  LEA R17, P0, R148, R193, 0x6 ;  /* 0x000000c194117211 */ /* 0x002fe200078030ff */
[----:B------:R-:W-:-:S03]  /*1fd0*/  ULDC.64 UR6, c[0x0][0x218] ;  /* 0x0000860000067ab9 */ /* 0x000fc60000000a00 */
[----:B------:R-:W-:Y:S02]  /*1fe0*/  LEA.HI.X R16, R148, R192, R149, 0x6, P0 ;  /* 0x000000c094107211 */ /* 0x000fe400000f3495 */
[----:B------:R-:W-:-:S04]  /*1ff0*/  LEA R22, P0, R17, UR6, 0x1 ;  /* 0x0000000611167c11 */ /* 0x000fc8000f8008ff */
[----:B------:R-:W-:-:S05]  /*2000*/  LEA.HI.X R23, R17, UR7, R16, 0x1, P0 ;  /* 0x0000000711177c11 */ /* 0x000fca00080f0c10 */
[----:B------:R-:W-:Y:S01]  /*2010*/  @!PT LDS RZ, [RZ] ;  /* 0x00000000fffff984 */ /* 0x000fe20000000800 */
[----:B------:R-:W-:Y:S01]  /*2020*/  @!PT LDS RZ, [RZ] ;  /* 0x00000000fffff984 */ /* 0x000fe20000000800 */
[----:B------:R-:W-:Y:S01]  /*2030*/  @!PT LDS RZ, [RZ] ;  /* 0x00000000fffff984 */ /* 0x000fe20000000800 */
[----:B------:R1:W-:Y:S04]  /*2040*/  LDGSTS.E.BYPASS.LTC128B.128 [R226+0x2000], desc[UR10][R22.64] ;  /* 0x0200000016e27fae */ /* 0x0003e8000b901d4a */
.L_x_714:
[----:B------:R-:W-:Y:S05]  /*2050*/  BSYNC B0 ;  /* 0x0000000000007941 */ /* 0x000fea0003800000 */
.L_x_713:
[----:B------:R-:W-:Y:S04]  /*2060*/  BSSY B0, `(.L_x_715) ;  /* 0x0000012000007945 */ /* 0x000fe80003800000 */
[----:B------:R-:W-:Y:S05]  /*2070*/  @P5 BRA `(.L_x_716) ;  /* 0x0000000000405947 */ /* 0x000fea0003800000 */
[----:B------:R-:W-:Y:S02]  /*2080*/  ULDC UR5, c[0x0][0x2d0] ;  /* 0x0000b40000057ab9 */ /* 0x000fe40000000800 */
[----:B------:R-:W-:-:S13]  /*2090*/  ISETP.GE.AND P0, PT, R197, UR5, PT ;  /* 0x00000005c5007c0c */ /* 0x000fda000bf06270 */
[----:B------:R1:W-:Y:S01]  /*20a0*/  @P0 STS.128 [R226+0x2800], RZ ;  /* 0x002800ffe2000388 */ /* 0x0003e20000000c00 */
[----:B------:R-:W-:Y:S05]  /*20b0*/  @P0 BRA `(.L_x_716) ;  /* 0x0000000000300947 */ /* 0x000fea0003800000 */
[----:B-1----:R-:W-:Y:S01]  /*20c0*/  MOV R22, R193 ;  /* 0x000000c100167202 */ /* 0x002fe20000000f00 */
[----:B------:R-:W-:Y:S01]  /*20d0*/  IMAD R16, R149, 0x60, RZ ;  /* 0x0000006095107824 */ /* 0x000fe200078e02ff */
[----:B------:R-:W-:Y:S01]  /*20e0*/  MOV R23, R192 ;  /* 0x000000c000177202 */ /* 0x000fe20000000f00 */
[----:B------:R-:W-:Y:S02]  /*20f0*/  ULDC.64 UR6, c[0x0][0x218] ;  /* 0x0000860000067ab9 */ /* 0x000fe40000000a00 */
[----:B------:R-:W-:-:S05]  /*2100*/  IMAD.WIDE.U32 R22, R148, 0x60, R22 ;  /* 0x0000006094167825 */ /* 0x000fca00078e0016 */
[----:B------:R-:W-:Y:S02]  /*2110*/  IADD3 R16, R23, R16, RZ ;  /* 0x0000001017107210 */ /* 0x000fe40007ffe0ff */
[----:B------:R-:W-:-:S04]  /*2120*/  LEA R24, P0, R22, UR6, 0x1 ;  /* 0x0000000616187c11 */ /* 0x000fc8000f8008ff */
[----:B------:R-:W-:-:S05]  /*2130*/  LEA.HI.X R25, R22, UR7, R16, 0x1, P0 ;  /* 0x0000000716197c11 */ /* 0x000fca00080f0c10 */
[----:B------:R-:W-:Y:S01]  /*2140*/  @!PT LDS RZ, [RZ] ;  /* 0x00000000fffff984 */ /* 0x000fe20000000800 */
[----:B------:R-:W-:Y:S01]  /*2150*/  @!PT LDS RZ, [RZ] ;  /* 0x00000000fffff984 */ /* 0x000fe20000000800 */
[----:B------:R-:W-:Y:S01]  /*2160*/  @!PT LDS RZ, [RZ] ;  /* 0x00000000fffff984 */ /* 0x000fe20000000800 */
[----:B------:R1:W-:Y:S04]  /*2170*/  LDGSTS.E.BYPASS.LTC128B.128 [R226+0x2800], desc[UR10][R24.64] ;  /* 0x0280000018e27fae */ /* 0x0003e8000b901d4a */
.L_x_716:
[----:B------:R-:W-:Y:S05]  /*2180*/  BSYNC B0 ;  /* 0x0000000000007941 */ /* 0x000fea0003800000 */
.L_x_715:
[----:B------:R-:W-:Y:S04]  /*2190*/  BSSY B0, `(.L_x_717) ;  /* 0x000000f000007945 */ /* 0x000fe80003800000 */
        /* <DEDUP_REMOVED lines=14> */
.L_x_718:
[----:B------:R-:W-:Y:S05]  /*2280*/  BSYNC B0 ;  /* 0x0000000000007941 */ /* 0x000fea0003800000 */
.L_x_717:
        /* <DEDUP_REMOVED lines=18> */
.L_x_720:
[----:B------:R-:W-:Y:S05]  /*23b0*/  BSYNC B0 ;  /* 0x0000000000007941 */ /* 0x000fea0003800000 */
.L_x_719:
        /* <DEDUP_REMOVED lines=18> */
.L_x_722:
[----:B------:R-:W-:Y:S05]  /*24e0*/  BSYNC B0 ;  /* 0x0000000000007941 */ /* 0x000fea0003800000 */
.L_x_721:
        /* <DEDUP_REMOVED lines=18> */
.L_x_724:
[----:B------:R-:W-:Y:S05]  /*2610*/  BSYNC B0 ;  /* 0x0000000000007941 */ /* 0x000fea0003800000 */
.L_x_723:
[----:B------:R-:W0:Y:S01]  /*2620*/  LDGDEPBAR ;  /* 0x00000000000079af */ /* 0x000e220000000000 */
[----:B------:R-:W-:Y:S01]  /*2630*/  ISETP.GE.AND P2, PT, R12, R4, PT ;  /* 0x000000040c00720c */ /* 0x000fe20003f46270 */
[----:B-1----:R-:W-:Y:S01]  /*2640*/  IMAD R15, R15, R154, RZ ;  /* 0x0000009a0f0f7224 */ /* 0x002fe200078e02ff */
[----:B------:R-:W-:Y:S01]  /*2650*/  LEA.HI R8, R8, R196, RZ, 0x4 ;  /* 0x000000c408087211 */ /* 0x000fe200078f20ff */
[----:B------:R-:W-:Y:S01]  /*2660*/  IMAD.MOV.U32 R18, RZ, RZ, R20 ;  /* 0x000000ffff127224 */ /* 0x000fe200078e0014 */
[----:B------:R-:W-:Y:S01]  /*2670*/  ULDC.64 UR6, c[0x0][0x220] ;  /* 0x0000880000067ab9 */ /* 0x000fe20000000a00 */
[----:B------:R-:W-:Y:S01]  /*2680*/  IMAD R15, R198, R155, R15 ;  /* 0x0000009bc60f7224 */ /* 0x000fe200078e020f */
[----:B------:R-:W-:Y:S01]  /*2690*/  LOP3.LUT R203, R8, 0xfffffff0, RZ, 0xc0, !PT ;  /* 0xfffffff008cb7812 */ /* 0x000fe200078ec0ff */
[----:B------:R-:W-:Y:S01]  /*26a0*/  IMAD.WIDE.U32 R198, R198, R154, R18 ;  /* 0x0000009ac6c67225 */ /* 0x000fe200078e0012 */
[-C--:B------:R-:W-:Y:S01]  /*26b0*/  ISETP.GE.AND P4, PT, R9, R4.reuse, PT ;  /* 0x000000040900720c */ /* 0x080fe20003f86270 */
[----:B------:R-:W-:Y:S01]  /*26c0*/  BSSY B0, `(.L_x_725) ;  /* 0x000001e000007945 */ /* 0x000fe20003800000 */
[----:B------:R-:W-:Y:S01]  /*26d0*/  SHF.R.S32.HI R9, RZ, 0x4, R8 ;  /* 0x00000004ff097819 */ /* 0x000fe20000011408 */
[----:B------:R-:W-:Y:S01]  /*26e0*/  IMAD.IADD R201, R199, 0x1, R15 ;  /* 0x00000001c7c97824 */ /* 0x000fe200078e020f */
[----:B------:R-:W-:Y:S01]  /*26f0*/  LEA R153, P3, R198, UR6, 0x1 ;  /* 0x00000006c6997c11 */ /* 0x000fe2000f8608ff */
[----:B------:R-:W-:Y:S01]  /*2700*/  IMAD.IADD R203, R196, 0x1, -R203 ;  /* 0x00000001c4cb7824 */ /* 0x000fe200078e0acb */
[----:B------:R-:W-:-:S02]  /*2710*/  ISETP.GE.AND P1, PT, R10, R4, PT ;  /* 0x000000040a00720c */ /* 0x000fc40003f26270 */
[----:B------:R-:W-:Y:S02]  /*2720*/  LEA.HI.X R152, R198, UR7, R201, 0x1, P3 ;  /* 0x00000007c6987c11 */ /* 0x000fe400098f0cc9 */
[-C--:B------:R-:W-:Y:S02]  /*2730*/  ISETP.GE.AND P0, PT, R14, R4.reuse, PT ;  /* 0x000000040e00720c */ /* 0x080fe40003f06270 */
[-C--:B------:R-:W-:Y:S02]  /*2740*/  ISETP.GE.AND P5, PT, R11, R4.reuse, PT ;  /* 0x000000040b00720c */ /* 0x080fe40003fa6270 */
[----:B------:R-:W-:Y:S01]  /*2750*/  ISETP.GE.AND P3, PT, R3, R4, PT ;  /* 0x000000040300720c */ /* 0x000fe20003f66270 */
[----:B------:R-:W-:-:S04]  /*2760*/  DEPBAR.LE SB0, 0x0 ;  /* 0x000080000000791a */ /* 0x000fc80000000000 */
[----:B------:R-:W-:Y:S01]  /*2770*/  BAR.SYNC.DEFER_BLOCKING 0x0 ;  /* 0x0000000000007b1d */ /* 0x000fe20000010000 */
[----:B------:R-:W-:Y:S02]  /*2780*/  LEA.HI R8, R8, R9, RZ, 0x1 ;  /* 0x0000000908087211 */ /* 0x000fe400078f08ff */
[----:B------:R-:W-:-:S03]  /*2790*/  LEA.HI R10, R203, R203, RZ, 0x1 ;  /* 0x000000cbcb0a7211 */ /* 0x000fc600078f08ff */
[----:B------:R1:W-:Y:S04]  /*27a0*/  @P2 STS [R226+0x5000], RZ ;  /* 0x005000ffe2002388 */ /* 0x0003e80000000800 */
[----:B------:R1:W-:Y:S04]  /*27b0*/  @P2 STS [R226+0x5004], RZ ;  /* 0x005004ffe2002388 */ /* 0x0003e80000000800 */
[----:B------:R1:W-:Y:S01]  /*27c0*/  @P2 STS.64 [R226+0x5008], RZ ;  /* 0x005008ffe2002388 */ /* 0x0003e20000000a00 */
[----:B------:R-:W-:Y:S05]  /*27d0*/  @P2 BRA `(.L_x_726) ;  /* 0x0000000000302947 */ /* 0x000fea0003800000 */
[----:B------:R-:W-:Y:S02]  /*27e0*/  ULDC UR5, c[0x0][0x2d0] ;  /* 0x0000b40000057ab9 */ /* 0x000fe40000000800 */
[----:B------:R-:W-:-:S13]  /*27f0*/  ISETP.GE.AND P2, PT, R197, UR5, PT ;  /* 0x00000005c5007c0c */ /* 0x000fda000bf46270 */
[----:B------:R1:W-:Y:S04]  /*2800*/  @P2 STS [R226+0x5000], RZ ;  /* 0x005000ffe2002388 */ /* 0x0003e80000000800 */
[----:B------:R1:W-:Y:S04]  /*2810*/  @P2 STS [R226+0x5004], RZ ;  /* 0x005004ffe2002388 */ /* 0x0003e80000000800 */
[----:B------:R1:W-:Y:S01]  /*2820*/  @P2 STS.64 [R226+0x5008], RZ ;  /* 0x005008ffe2002388 */ /* 0x0003e20000000a00 */
[----:B------:R-:W-:Y:S05]  /*2830*/  @P2 BRA `(.L_x_726) ;  /* 0x0000000000182947 */ /* 0x000fea0003800000 */
[----:B------:R-:W-:Y:S02]  /*2840*/  MOV R12, R153 ;  /* 0x00000099000c7202 */ /* 0x000fe40000000f00 */
[----:B------:R-:W-:-:S05]  /*2850*/  MOV R13, R152 ;  /* 0x00000098000d7202 */ /* 0x000fca0000000f00 */
[----:B------:R-:W-:Y:S01]  /*2860*/  @!PT LDS RZ, [RZ] ;  /* 0x00000000fffff984 */ /* 0x000fe20000000800 */
[----:B------:R-:W-:Y:S01]  /*2870*/  @!PT LDS RZ, [RZ] ;  /* 0x00000000fffff984 */ /* 0x000fe20000000800 */
[----:B------:R-:W-:Y:S01]  /*2880*/  @!PT LDS RZ, [RZ] ;  /* 0x00000000fffff984 */ /* 0x000fe20000000800 */
[----:B------:R1:W-:Y:S02]  /*2890*/  LDGSTS.E.BYPASS.LTC128B.128 [R226+0x5000], desc[UR10][R12.64] ;  /* 0x050000000ce27fae */ /* 0x0003e4000b901d4a */
.L_x_726:
[----:B------:R-:W-:Y:S05]  /*28a0*/  BSYNC B0 ;  /* 0x0000000000007941 */ /* 0x000fea0003800000 */
.L_x_725:
[----:B------:R-:W-:Y:S01]  /*28b0*/  LOP3.LUT R7, R7, 0xfffffff8, RZ, 0xc0, !PT ;  /* 0xfffffff807077812 */ /* 0x000fe200078ec0ff */
[----:B------:R1:W-:Y:S01]  /*28c0*/  @P1 STS.128 [R226+0x5800], RZ ;  /* 0x005800ffe2001388 */ /* 0x0003e20000000c00 */
[----:B------:R-:W-:Y:S01]  /*28d0*/  ISETP.GE.AND P2, PT, R2, R4, PT ;  /* 0x000000040200720c */ /* 0x000fe20003f46270 */
[----:B------:R-:W-:Y:S01]  /*28e0*/  BSSY B0, `(.L_x_727) ;  /* 0x000002f000007945 */ /* 0x000fe20003800000 */
[----:B------:R-:W-:Y:S01]  /*28f0*/  LOP3.LUT R2, R8, 0xfffffffe, RZ, 0xc0, !PT ;  /* 0xfffffffe08027812 */ /* 0x000fe200078ec0ff */
[----:B------:R-:W-:Y:S01]  /*2900*/  IMAD.IADD R7, R196, 0x1, -R7 ;  /* 0x00000001c4077824 */ /* 0x000fe200078e0a07 */
[--C-:B------:R-:W-:Y:S01]  /*2910*/  SHF.R.S32.HI R8, RZ, 0x1, R10.reuse ;  /* 0x00000001ff087819 */ /* 0x100fe2000001140a */
[----:B------:R-:W-:Y:S01]  /*2920*/  IMAD.SHL.U32 R223, R154, 0x20, RZ ;  /* 0x000000209adf7824 */ /* 0x000fe200078e00ff */
[----:B------:R-:W-:Y:S01]  /*2930*/  SHF.R.S32.HI R3, RZ, 0x1f, R10 ;  /* 0x0000001fff037819 */ /* 0x000fe2000001140a */
[----:B------:R-:W-:Y:S01]  /*2940*/  IMAD.IADD R9, R9, 0x1, -R2 ;  /* 0x0000000109097824 */ /* 0x000fe200078e0a02 */
[----:B------:R-:W-:-:S02]  /*2950*/  LEA.HI R2, R7, R7, RZ, 0x1 ;  /* 0x0000000707027211 */ /* 0x000fc400078f08ff */
[----:B------:R-:W-:Y:S02]  /*2960*/  LEA.HI R3, R3, R8, RZ, 0x2 ;  /* 0x0000000803037211 */ /* 0x000fe400078f10ff */
[----:B------:R-:W-:Y:S02]  /*2970*/  SHF.R.S32.HI R202, RZ, 0x1f, R203 ;  /* 0x0000001fffca7819 */ /* 0x000fe400000114cb */
[----:B------:R-:W-:Y:S02]  /*2980*/  LOP3.LUT R3, R3, 0xfffffffc, RZ, 0xc0, !PT ;  /* 0xfffffffc03037812 */ /* 0x000fe400078ec0ff */
[----:B------:R-:W-:Y:S02]  /*2990*/  LOP3.LUT R217, R2, 0x7fffffe, RZ, 0xc0, !PT ;  /* 0x07fffffe02d97812 */ /* 0x000fe400078ec0ff */
[----:B------:R-:W-:Y:S01]  /*29a0*/  SHF.R.S32.HI R2, RZ, 0x1, R2 ;  /* 0x00000001ff027819 */ /* 0x000fe20000011402 */
[----:B------:R-:W-:Y:S01]  /*29b0*/  IMAD.IADD R3, R8, 0x1, -R3 ;  /* 0x0000000108037824 */ /* 0x000fe200078e0a03 */
[----:B------:R-:W-:Y:S01]  /*29c0*/  LEA.HI R202, R202, R203, RZ, 0x3 ;  /* 0x000000cbcaca7211 */ /* 0x000fe200078f18ff */
[----:B------:R-:W-:Y:S01]  /*29d0*/  IMAD.IADD R217, R7, 0x1, -R217 ;  /* 0x0000000107d97824 */ /* 0x000fe200078e0ad9 */
[----:B------:R-:W-:Y:S01]  /*29e0*/  LOP3.LUT R10, R10, 0x7fffffe, RZ, 0xc0, !PT ;  /* 0x07fffffe0a0a7812 */ /* 0x000fe200078ec0ff */
[----:B------:R-:W-:Y:S01]  /*29f0*/  IMAD.SHL.U32 R7, R2, 0x40, RZ ;  /* 0x0000004002077824 */ /* 0x000fe200078e00ff */
[----:B------:R-:W-:Y:S01]  /*2a00*/  SHF.L.U64.HI R222, R154, 0x5, R155 ;  /* 0x000000059ade7819 */ /* 0x000fe2000001029b */
[----:B------:R-:W-:-:S02]  /*2a10*/  IMAD.SHL.U32 R151, R3, 0x40, RZ ;  /* 0x0000004003977824 */ /* 0x000fc400078e00ff */
[----:B------:R-:W-:Y:S02]  /*2a20*/  IMAD.SHL.U32 R202, R202, 0x20, RZ ;  /* 0x00000020caca7824 */ /* 0x000fe400078e00ff */
[----:B------:R-:W-:Y:S01]  /*2a30*/  IMAD.SHL.U32 R8, R6, 0x8, RZ ;  /* 0x0000000806087824 */ /* 0x000fe200078e00ff */
[----:B------:R-:W-:Y:S01]  /*2a40*/  LOP3.LUT R6, R7, 0xc0, RZ, 0xc0, !PT ;  /* 0x000000c007067812 */ /* 0x000fe200078ec0ff */
[----:B------:R-:W-:Y:S01]  /*2a50*/  IMAD.SHL.U32 R7, R9, 0x8, RZ ;  /* 0x0000000809077824 */ /* 0x000fe200078e00ff */
[----:B------:R-:W-:Y:S01]  /*2a60*/  LOP3.LUT R151, R151, 0xc0, RZ, 0xc0, !PT ;  /* 0x000000c097977812 */ /* 0x000fe200078ec0ff */
[----:B------:R-:W-:Y:S01]  /*2a70*/  IMAD.IADD R203, R203, 0x1, -R10 ;  /* 0x00000001cbcb7824 */ /* 0x000fe200078e0a0a */
[----:B------:R-:W-:Y:S01]  /*2a80*/  LOP3.LUT R202, R202, 0xffffff00, RZ, 0xc0, !PT ;  /* 0xffffff00caca7812 */ /* 0x000fe200078ec0ff */
[----:B------:R-:W-:Y:S01]  /*2a90*/  IMAD R217, R9, 0x8, R217 ;  /* 0x0000000809d97824 */ /* 0x000fe200078e02d9 */
[----:B------:R-:W-:Y:S02]  /*2aa0*/  LOP3.LUT R8, R6, 0x8, R8, 0xf8, !PT ;  /* 0x0000000806087812 */ /* 0x000fe400078ef808 */
[----:B------:R-:W-:Y:S01]  /*2ab0*/  LOP3.LUT R7, R151, 0x8, R7, 0xf8, !PT ;  /* 0x0000000897077812 */ /* 0x000fe200078ef807 */
[----:B------:R-:W-:Y:S01]  /*2ac0*/  IMAD R219, R200, 0x200, R202 ;  /* 0x00000200c8db7824 */ /* 0x000fe200078e02ca */
[----:B------:R-:W-:-:S02]  /*2ad0*/  SHF.R.U32.HI R6, RZ, 0x3, R6 ;  /* 0x00000003ff067819 */ /* 0x000fc40000011606 */
[----:B------:R-:W-:Y:S01]  /*2ae0*/  SHF.R.U32.HI R151, RZ, 0x3, R151 ;  /* 0x00000003ff977819 */ /* 0x000fe20000011697 */
[----:B------:R-:W-:Y:S01]  /*2af0*/  IMAD R219, R203, 0x20, R219 ;  /* 0x00000020cbdb7824 */ /* 0x000fe200078e02db */
[----:B------:R-:W-:Y:S02]  /*2b00*/  LOP3.LUT R6, R8, R6, RZ, 0x3c, !PT ;  /* 0x0000000608067212 */ /* 0x000fe400078e3cff */
[----:B------:R-:W-:Y:S01]  /*2b10*/  LOP3.LUT R151, R7, R151, RZ, 0x3c, !PT ;  /* 0x0000009707977212 */ /* 0x000fe200078e3cff */
[----:B-1----:R-:W-:Y:S05]  /*2b20*/  @P1 BRA `(.L_x_728) ;  /* 0x0000000000281947 */ /* 0x002fea0003800000 */
[----:B------:R-:W-:Y:S02]  /*2b30*/  ULDC UR5, c[0x0][0x2d0] ;  /* 0x0000b40000057ab9 */ /* 0x000fe40000000800 */
[----:B------:R-:W-:-:S13]  /*2b40*/  ISETP.GE.AND P1, PT, R197, UR5, PT ;  /* 0x00000005c5007c0c */ /* 0x000fda000bf26270 */
[----:B------:R1:W-:Y:S01]  /*2b50*/  @P1 STS.128 [R226+0x5800], RZ ;  /* 0x005800ffe2001388 */ /* 0x0003e20000000c00 */
[----:B------:R-:W-:Y:S05]  /*2b60*/  @P1 BRA `(.L_x_728) ;  /* 0x0000000000181947 */ /* 0x000fea0003800000 */
[----:B------:R-:W-:-:S04]  /*2b70*/  LEA R8, P1, R223, R153, 0x1 ;  /* 0x00000099df087211 */ /* 0x000fc800078208ff */
[----:B------:R-:W-:-:S05]  /*2b80*/  LEA.HI.X R9, R223, R152, R222, 0x1, P1 ;  /* 0x00000098df097211 */ /* 0x000fca00008f0cde */
[----:B------:R-:W-:Y:S01]  /*2b90*/  @!PT LDS RZ, [RZ] ;  /* 0x00000000fffff984 */ /* 0x000fe20000000800 */
[----:B------:R-:W-:Y:S01]  /*2ba0*/  @!PT LDS RZ, [RZ] ;  /* 0x00000000fffff984 */ /* 0x000fe20000000800 */
[----:B------:R-:W-:Y:S01]  /*2bb0*/  @!PT LDS RZ, [RZ] ;  /* 0x00000000fffff984 */ /* 0x000fe20000000800 */
[----:B------:R1:W-:Y:S04]  /*2bc0*/  LDGSTS.E.BYPASS.LTC128B.128 [R226+0x5800], desc[UR10][R8.64] ;  /* 0x0580000008e27fae */ /* 0x0003e8000b901d4a */
.L_x_728:
[----:B------:R-:W-:Y:S05]  /*2bd0*/  BSYNC B0 ;  /* 0x0000000000007941 */ /* 0x000fea0003800000 */
.L_x_727:
[----:B------:R1:W-:Y:S01]  /*2be0*/  @P0 STS.128 [R226+0x6000], RZ ;  /* 0x006000ffe2000388 */ /* 0x0003e20000000c00 */
[----:B------:R-:W-:Y:S01]  /*2bf0*/  IMAD.U32 R217, R217, 0x20, R6 ;  /* 0x00000020d9d97824 */ /* 0x000fe200078e0006 */
[----:B------:R-:W-:Y:S01]  /*2c00*/  BSSY B0, `(.L_x_729) ;  /* 0x0000010000007945 */ /* 0x000fe20003800000 */
[----:B------:R-:W-:Y:S01]  /*2c10*/  IMAD.IADD R219, R151, 0x1, R219 ;  /* 0x0000000197db7824 */ /* 0x000fe200078e02db */
[----:B------:R-:W-:Y:S02]  /*2c20*/  ISETP.GE.AND P1, PT, R5, R4, PT ;  /* 0x000000040500720c */ /* 0x000fe40003f26270 */
[----:B------:R-:W-:Y:S02]  /*2c30*/  LEA R217, R217, UR4, 0x1 ;  /* 0x00000004d9d97c11 */ /* 0x000fe4000f8e08ff */
[----:B------:R-:W-:Y:S01]  /*2c40*/  LEA R219, R219, UR4, 0x1 ;  /* 0x00000004dbdb7c11 */ /* 0x000fe2000f8e08ff */
[----:B------:R-:W-:Y:S05]  /*2c50*/  @P0 BRA `(.L_x_730) ;  /* 0x0000000000280947 */ /* 0x000fea0003800000 */
        /* <DEDUP_REMOVED lines=10> */
.L_x_730:
[----:B------:R-:W-:Y:S05]  /*2d00*/  BSYNC B0 ;  /* 0x0000000000007941 */ /* 0x000fea0003800000 */
.L_x_729:
[----:B------:R1:W-:Y:S01]  /*2d10*/  @P5 STS.128 [R226+0x6800], RZ ;  /* 0x006800ffe2005388 */ /* 0x0003e20000000c00 */
[----:B------:R-:W-:Y:S04]  /*2d20*/  BSSY B0, `(.L_x_731) ;  /* 0x0000010000007945 */ /* 0x000fe80003800000 */
[----:B------:R-:W-:Y:S05]  /*2d30*/  @P5 BRA `(.L_x_732) ;  /* 0x0000000000385947 */ /* 0x000fea0003800000 */
[----:B------:R-:W-:Y:S02]  /*2d40*/  ULDC UR5, c[0x0][0x2d0] ;  /* 0x0000b40000057ab9 */ /* 0x000fe40000000800 */
[----:B------:R-:W-:-:S13]  /*2d50*/  ISETP.GE.AND P0, PT, R197, UR5, PT ;  /* 0x00000005c5007c0c */ /* 0x000fda000bf06270 */
[----:B------:R1:W-:Y:S01]  /*2d60*/  @P0 STS.128 [R226+0x6800], RZ ;  /* 0x006800ffe2000388 */ /* 0x0003e20000000c00 */
[----:B------:R-:W-:Y:S05]  /*2d70*/  @P0 BRA `(.L_x_732) ;  /* 0x0000000000280947 */ /* 0x000fea0003800000 */
[----:B------:R-:W-:Y:S01]  /*2d80*/  MOV R6, R153 ;  /* 0x0000009900067202 */ /* 0x000fe20000000f00 */
[----:B-1----:R-:W-:Y:S01]  /*2d90*/  IMAD R4, R155, 0xc0, RZ ;  /* 0x000000c09b047824 */ /* 0x002fe200078e02ff */
[----:B------:R-:W-:-:S03]  /*2da0*/  MOV R7, R152 ;  /* 0x0000009800077202 */ /* 0x000fc60000000f00 */
[----:B------:R-:W-:-:S05]  /*2db0*/  IMAD.WIDE.U32 R6, R154, 0xc0, R6 ;  /* 0x000000c09a067825 */ /* 0x000fca00078e0006 */
[----:B------:R-:W-:Y:S02]  /*2dc0*/  IADD3 R5, R7, R4, RZ ;  /* 0x0000000407057210 */ /* 0x000fe40007ffe0ff */
[----:B------:R-:W-:-:S05]  /*2dd0*/  MOV R4, R6 ;  /* 0x0000000600047202 */ /* 0x000fca0000000f00 */
[----:B------:R-:W-:Y:S01]  /*2de0*/  @!PT LDS RZ, [RZ] ;  /* 0x00000000fffff984 */ /* 0x000fe20000000800 */
[----:B------:R-:W-:Y:S01]  /*2df0*/  @!PT LDS RZ, [RZ] ;  /* 0x00000000fffff984 */ /* 0x000fe20000000800 */
[----:B------:R-:W-:Y:S01]  /*2e00*/  @!PT LDS RZ, [RZ] ;  /* 0x00000000fffff984 */ /* 0x000fe20000000800 */
[----:B------:R1:W-:Y:S02]  /*2e10*/  LDGSTS.E.BYPASS.LTC128B.128 [R226+0x6800], desc[UR10][R4.64] ;  /* 0x0680000004e27fae */ /* 0x0003e4000b901d4a */
.L_x_732:
[----:B------:R-:W-:Y:S05]  /*2e20*/  BSYNC B0 ;  /* 0x0000000000007941 */ /* 0x000fea0003800000 */
.L_x_731:
[----:B------:R1:W-:Y:S01]  /*2e30*/  @P4 STS.128 [R226+0x7000], RZ ;  /* 0x007000ffe2004388 */ /* 0x0003e20000000c00 */
[----:B------:R-:W-:Y:S04]  /*2e40*/  BSSY B0, `(.L_x_733) ;  /* 0x000000c000007945 */ /* 0x000fe80003800000 */
[----:B------:R-:W-:Y:S05]  /*2e50*/  @P4 BRA `(.L_x_734) ;  /* 0x0000000000284947 */ /* 0x000fea0003800000 */
[----:B------:R-:W-:Y:S02]  /*2e60*/  ULDC UR5, c[0x0][0x2d0] ;  /* 0x0000b40000057ab9 */ /* 0x000fe40000000800 */
[----:B------:R-:W-:-:S13]  /*2e70*/  ISETP.GE.AND P0, PT, R197, UR5, PT ;  /* 0x00000005c5007c0c */ /* 0x000fda000bf06270 */
[----:B------:R1:W-:Y:S01]  /*2e80*/  @P0 STS.128 [R226+0x7000], RZ ;  /* 0x007000ffe2000388 */ /* 0x0003e20000000c00 */
[----:B------:R-:W-:Y:S05]  /*2e90*/  @P0 BRA `(.L_x_734) ;  /* 0x0000000000180947 */ /* 0x000fea0003800000 */
[----:B-1----:R-:W-:-:S04]  /*2ea0*/  LEA R4, P0, R154, R153, 0x8 ;  /* 0x000000999a047211 */ /* 0x002fc800078040ff */
[----:B------:R-:W-:-:S05]  /*2eb0*/  LEA.HI.X R5, R154, R152, R155, 0x8, P0 ;  /* 0x000000989a057211 */ /* 0x000fca00000f449b */
[----:B------:R-:W-:Y:S01]  /*2ec0*/  @!PT LDS RZ, [RZ] ;  /* 0x00000000fffff984 */ /* 0x000fe20000000800 */
[----:B------:R-:W-:Y:S01]  /*2ed0*/  @!PT LDS RZ, [RZ] ;  /* 0x00000000fffff984 */ /* 0x000fe20000000800 */
[----:B------:R-:W-:Y:S01]  /*2ee0*/  @!PT LDS RZ, [RZ] ;  /* 0x00000000fffff984 */ /* 0x000fe20000000800 */
[----:B------:R1:W-:Y:S04]  /*2ef0*/  LDGSTS.E.BYPASS.LTC128B.128 [R226+0x7000], desc[UR10][R4.64] ;  /* 0x0700000004e27fae */ /* 0x0003e8000b901d4a */
.L_x_734:
[----:B------:R-:W-:Y:S05]  /*2f00*/  BSYNC B0 ;  /* 0x0000000000007941 */ /* 0x000fea0003800000 */
.L_x_733:
        /* <DEDUP_REMOVED lines=17> */
.L_x_736:
[----:B------:R-:W-:Y:S05]  /*3020*/  BSYNC B0 ;  /* 0x0000000000007941 */ /* 0x000fea0003800000 */
.L_x_735:
        /* <DEDUP_REMOVED lines=17> */
.L_x_738:
[----:B------:R-:W-:Y:S05]  /*3140*/  BSYNC B0 ;  /* 0x0000000000007941 */ /* 0x000fea0003800000 */
.L_x_737:
        /* <DEDUP_REMOVED lines=17> */
.L_x_740:
[----:B------:R-:W-:Y:S05]  /*3260*/  BSYNC B0 ;  /* 0x0000000000007941 */ /* 0x000fea0003800000 */
.L_x_739:
[----:B-1----:R-:W-:Y:S01]  /*3270*/  LDSM.16.M88.4 R4, [R219] ;  /* 0x00000000db04783b */ /* 0x002fe20000000200 */
[----:B------:R-:W-:Y:S01]  /*3280*/  IMAD.MOV.U32 R48, RZ, RZ, 0x10 ;  /* 0x00000010ff307424 */ /* 0x000fe200078e00ff */
[----:B------:R-:W-:Y:S01]  /*3290*/  LOP3.LUT P1, RZ, R3, 0x2, RZ, 0xc0, !PT ;  /* 0x0000000203ff7812 */ /* 0x000fe2000782c0ff */
[----:B------:R-:W-:Y:S01]  /*32a0*/  IMAD R204, R200, 0x10, R204 ;  /* 0x00000010c8cc7824 */ /* 0x000fe200078e02cc */
[----:B------:R-:W2:Y:S01]  /*32b0*/  LDSM.16.M88.4 R24, [R217+0x1800] ;  /* 0x00180000d918783b */ /* 0x000ea20000000200 */
[----:B------:R-:W-:Y:S01]  /*32c0*/  LOP3.LUT P0, RZ, R2, 0x2, RZ, 0xc0, !PT ;  /* 0x0000000202ff7812 */ /* 0x000fe2000780c0ff */
[----:B------:R-:W-:Y:S01]  /*32d0*/  IMAD.SHL.U32 R242, R196, 0x2, RZ ;  /* 0x00000002c4f27824 */ /* 0x000fe200078e00ff */
[C---:B------:R-:W-:Y:S01]  /*32e0*/  SEL R3, R48.reuse, 0xfffffff0, !P1 ;  /* 0xfffffff030037807 */ /* 0x040fe20004800000 */
[----:B------:R-:W1:Y:S01]  /*32f0*/  LDSM.16.M88.4 R16, [R217+0x1c00] ;  /* 0x001c0000d910783b */ /* 0x000e620000000200 */
[----:B------:R-:W-:Y:S02]  /*3300*/  SEL R2, R48, 0xfffffff0, !P0 ;  /* 0xfffffff030027807 */ /* 0x000fe40004000000 */
[----:B------:R-:W-:Y:S01]  /*3310*/  LOP3.LUT R205, R205, 0xffffffe0, RZ, 0xc0, !PT ;  /* 0xffffffe0cdcd7812 */ /* 0x000fe200078ec0ff */
[----:B------:R-:W-:Y:S01]  /*3320*/  IMAD R218, R3, 0x2, R219 ;  /* 0x0000000203da7824 */ /* 0x000fe200078e02db */
[----:B------:R-:W-:Y:S01]  /*3330*/  LDSM.16.M88.4 R40, [R217+0x1000] ;  /* 0x00100000d928783b */ /* 0x000fe20000000200 */
[----:B------:R-:W-:Y:S01]  /*3340*/  IMAD R206, R2, 0x2, R217 ;  /* 0x0000000202ce7824 */ /* 0x000fe200078e02d9 */
[----:B------:R-:W-:-:S02]  /*3350*/  ISETP.GE.AND P0, PT, R194, 0x2, PT ;  /* 0x00000002c200780c */ /* 0x000fc40003f06270 */
[----:B------:R-:W-:Y:S01]  /*3360*/  LDSM.16.M88.4 R184, [R218] ;  /* 0x00000000dab8783b */ /* 0x000fe20000000200 */
[----:B------:R-:W-:-:S03]  /*3370*/  LOP3.LUT R242, R242, 0x6, RZ, 0xc0, !PT ;  /* 0x00000006f2f27812 */ /* 0x000fc600078ec0ff */
[----:B------:R-:W5:Y:S04]  /*3380*/  LDSM.16.M88.4 R136, [R206+0x1800] ;  /* 0x00180000ce88783b */ /* 0x000f680000000200 */
[----:B------:R-:W3:Y:S04]  /*3390*/  LDSM.16.M88.4 R32, [R217+0x1400] ;  /* 0x00140000d920783b */ /* 0x000ee80000000200 */
[----:B------:R-:W4:Y:S04]  /*33a0*/  LDSM.16.M88.4 R132, [R206+0x1c00] ;  /* 0x001c0000ce84783b */ /* 0x000f280000000200 */
[----:B------:R-:W4:Y:S04]  /*33b0*/  LDSM.16.M88.4 R52, [R217+0x4800] ;  /* 0x00480000d934783b */ /* 0x000f280000000200 */
[----:B------:R-:W4:Y:S04]  /*33c0*/  LDSM.16.M88.4 R8, [R217+0x2000] ;  /* 0x00200000d908783b */ /* 0x000f280000000200 */
[----:B------:R-:W4:Y:S01]  /*33d0*/  LDSM.16.M88.4 R124, [R217+0x2400] ;  /* 0x00240000d97c783b */ /* 0x000f220000000200 */
[C---:B--2---:R-:W-:Y:S03]  /*33e0*/  HMMA.16816.F32 R28, R4.reuse, R24, RZ ;  /* 0x00000018041c723c */ /* 0x044fe600000018ff */
[----:B------:R-:W2:Y:S04]  /*33f0*/  LDSM.16.M88.4 R116, [R217+0x2800] ;  /* 0x00280000d974783b */ /* 0x000ea80000000200 */
[----:B------:R-:W2:Y:S01]  /*3400*/  LDSM.16.M88.4 R108, [R217+0x2c00] ;  /* 0x002c0000d96c783b */ /* 0x000ea20000000200 */
[C---:B------:R-:W-:Y:S03]  /*3410*/  HMMA.16816.F32 R24, R4.reuse, R26, RZ ;  /* 0x0000001a0418723c */ /* 0x040fe600000018ff */
[----:B------:R-:W2:Y:S03]  /*3420*/  LDSM.16.M88.4 R100, [R217+0x3000] ;  /* 0x00300000d964783b */ /* 0x000ea60000000200 */
[C---:B-1----:R-:W-:Y:S01]  /*3430*/  HMMA.16816.F32 R20, R4.reuse, R16, RZ ;  /* 0x000000100414723c */ /* 0x042fe200000018ff */
[----:B------:R-:W1:Y:S04]  /*3440*/  LDSM.16.M88.4 R92, [R217+0x3400] ;  /* 0x00340000d95c783b */ /* 0x000e680000000200 */
[----:B------:R-:W1:Y:S01]  /*3450*/  LDSM.16.M88.4 R84, [R217+0x3800] ;  /* 0x00380000d954783b */ /* 0x000e620000000200 */
[----:B------:R-:W-:Y:S03]  /*3460*/  HMMA.16816.F32 R16, R4, R18, RZ ;  /* 0x000000120410723c */ /* 0x000fe600000018ff */
[----:B------:R-:W1:Y:S03]  /*3470*/  LDSM.16.M88.4 R76, [R217+0x3c00] ;  /* 0x003c0000d94c783b */ /* 0x000e660000000200 */
[C---:B-----5:R-:W-:Y:S01]  /*3480*/  HMMA.16816.F32 R28, R184.reuse, R136, R28 ;  /* 0x00000088b81c723c */ /* 0x060fe2000000181c */
[----:B------:R-:W5:Y:S04]  /*3490*/  LDSM.16.M88.4 R68, [R217+0x4000] ;  /* 0x00400000d944783b */ /* 0x000f680000000200 */
[----:B------:R-:W5:Y:S01]  /*34a0*/  LDSM.16.M88.4 R60, [R217+0x4400] ;  /* 0x00440000d93c783b */ /* 0x000f620000000200 */
[----:B------:R-:W-:Y:S03]  /*34b0*/  HMMA.16816.F32 R24, R184, R138, R24 ;  /* 0x0000008ab818723c */ /* 0x000fe60000001818 */
[----:B------:R-:W5:Y:S03]  /*34c0*/  LDSM.16.M88.4 R156, [R217+0x4c00] ;  /* 0x004c0000d99c783b */ /* 0x000f660000000200 */
[C---:B------:R-:W-:Y:S01]  /*34d0*/  HMMA.16816.F32 R44, R4.reuse, R40, RZ ;  /* 0x00000028042c723c */ /* 0x040fe200000018ff */
[----:B------:R-:W5:Y:S04]  /*34e0*/  LDSM.16.M88.4 R144, [R206+0x1000] ;  /* 0x00100000ce90783b */ /* 0x000f680000000200 */
[----:B------:R-:W5:Y:S01]  /*34f0*/  LDSM.16.M88.4 R140, [R206+0x1400] ;  /* 0x00140000ce8c783b */ /* 0x000f620000000200 */
[C---:B---3--:R-:W-:Y:S03]  /*3500*/  HMMA.16816.F32 R36, R4.reuse, R32, RZ ;  /* 0x000000200424723c */ /* 0x048fe600000018ff */
[----:B------:R-:W3:Y:S03]  /*3510*/  LDSM.16.M88.4 R136, [R206+0x4800] ;  /* 0x00480000ce88783b */ /* 0x000ee60000000200 */
[C---:B------:R-:W-:Y:S01]  /*3520*/  HMMA.16816.F32 R40, R4.reuse, R42, RZ ;  /* 0x0000002a0428723c */ /* 0x040fe200000018ff */
[----:B------:R-:W-:Y:S04]  /*3530*/  LDSM.16.M88.4 R188, [R206+0x2000] ;  /* 0x00200000cebc783b */ /* 0x000fe80000000200 */
[----:B------:R-:W-:Y:S01]  /*3540*/  LDSM.16.M88.4 R180, [R206+0x2400] ;  /* 0x00240000ceb4783b */ /* 0x000fe20000000200 */
[----:B------:R-:W-:Y:S03]  /*3550*/  HMMA.16816.F32 R32, R4, R34, RZ ;  /* 0x000000220420723c */ /* 0x000fe600000018ff */
[----:B------:R-:W-:Y:S03]  /*3560*/  LDSM.16.M88.4 R176, [R206+0x2800] ;  /* 0x00280000ceb0783b */ /* 0x000fe60000000200 */
[C---:B----4-:R-:W-:Y:S01]  /*3570*/  HMMA.16816.F32 R20, R184.reuse, R132, R20 ;  /* 0x00000084b814723c */ /* 0x050fe20000001814 */
[----:B------:R-:W-:Y:S04]  /*3580*/  LDSM.16.M88.4 R172, [R206+0x2c00] ;  /* 0x002c0000ceac783b */ /* 0x000fe80000000200 */
[----:B------:R-:W-:Y:S01]  /*3590*/  LDSM.16.M88.4 R168, [R206+0x3000] ;  /* 0x00300000cea8783b */ /* 0x000fe20000000200 */
[----:B------:R-:W-:Y:S03]  /*35a0*/  HMMA.16816.F32 R16, R184, R134, R16 ;  /* 0x00000086b810723c */ /* 0x000fe60000001810 */
[----:B------:R-:W4:Y:S03]  /*35b0*/  LDSM.16.M88.4 R132, [R206+0x4c00] ;  /* 0x004c0000ce84783b */ /* 0x000f260000000200 */
[C---:B------:R-:W-:Y:S01]  /*35c0*/  HMMA.16816.F32 R56, R4.reuse, R52, RZ ;  /* 0x000000340438723c */ /* 0x040fe200000018ff */
[----:B------:R-:W4:Y:S04]  /*35d0*/  LDSM.16.M88.4 R164, [R206+0x3400] ;  /* 0x00340000cea4783b */ /* 0x000f280000000200 */
[----:B------:R-:W4:Y:S01]  /*35e0*/  LDSM.16.M88.4 R160, [R206+0x3800] ;  /* 0x00380000cea0783b */ /* 0x000f220000000200 */
[C---:B------:R-:W-:Y:S03]  /*35f0*/  HMMA.16816.F32 R12, R4.reuse, R8, RZ ;  /* 0x00000008040c723c */ /* 0x040fe600000018ff */
[----:B------:R-:W0:Y:S03]  /*3600*/  LDGDEPBAR ;  /* 0x00000000000079af */ /* 0x000e260000000000 */
[C---:B------:R-:W-:Y:S06]  /*3610*/  HMMA.16816.F32 R128, R4.reuse, R124, RZ ;  /* 0x0000007c0480723c */ /* 0x040fec00000018ff */
[C---:B--2---:R-:W-:Y:S06]  /*3620*/  HMMA.16816.F32 R120, R4.reuse, R116, RZ ;  /* 0x000000740478723c */ /* 0x044fec00000018ff */
[C---:B------:R-:W-:Y:S06]  /*3630*/  HMMA.16816.F32 R112, R4.reuse, R108, RZ ;  /* 0x0000006c0470723c */ /* 0x040fec00000018ff */
[C---:B------:R-:W-:Y:S06]  /*3640*/  HMMA.16816.F32 R104, R4.reuse, R100, RZ ;  /* 0x000000640468723c */ /* 0x040fec00000018ff */
[C---:B-1----:R-:W-:Y:S06]  /*3650*/  HMMA.16816.F32 R96, R4.reuse, R92, RZ ;  /* 0x0000005c0460723c */ /* 0x042fec00000018ff */
[C---:B------:R-:W-:Y:S06]  /*3660*/  HMMA.16816.F32 R88, R4.reuse, R84, RZ ;  /* 0x000000540458723c */ /* 0x040fec00000018ff */
[C---:B------:R-:W-:Y:S06]  /*3670*/  HMMA.16816.F32 R80, R4.reuse, R76, RZ ;  /* 0x0000004c0450723c */ /* 0x040fec00000018ff */
[C---:B-----5:R-:W-:Y:S06]  /*3680*/  HMMA.16816.F32 R72, R4.reuse, R68, RZ ;  /* 0x000000440448723c */ /* 0x060fec00000018ff */
[C---:B------:R-:W-:Y:S06]  /*3690*/  HMMA.16816.F32 R64, R4.reuse, R60, RZ ;  /* 0x0000003c0440723c */ /* 0x040fec00000018ff */
        /* <DEDUP_REMOVED lines=12> */
[----:B------:R-:W-:Y:S01]  /*3760*/  HMMA.16816.F32 R4, R4, R158, RZ ;  /* 0x0000009e0404723c */ /* 0x000fe200000018ff */
[----:B------:R-:W1:Y:S05]  /*3770*/  LDSM.16.M88.4 R156, [R206+0x3c00] ;  /* 0x003c0000ce9c783b */ /* 0x000e6a0000000200 */
[C---:B------:R-:W-:Y:S06]  /*3780*/  HMMA.16816.F32 R44, R184.reuse, R144, R44 ;  /* 0x00000090b82c723c */ /* 0x040fec000000182c */
[C---:B------:R-:W-:Y:S01]  /*3790*/  HMMA.16816.F32 R40, R184.reuse, R146, R40 ;  /* 0x00000092b828723c */ /* 0x040fe20000001828 */
[----:B------:R-:W2:Y:S05]  /*37a0*/  LDSM.16.M88.4 R144, [R206+0x4000] ;  /* 0x00400000ce90783b */ /* 0x000eaa0000000200 */
[C---:B------:R-:W-:Y:S06]  /*37b0*/  HMMA.16816.F32 R36, R184.reuse, R140, R36 ;  /* 0x0000008cb824723c */ /* 0x040fec0000001824 */
[----:B------:R-:W-:Y:S01]  /*37c0*/  HMMA.16816.F32 R32, R184, R142, R32 ;  /* 0x0000008eb820723c */ /* 0x000fe20000001820 */
[----:B------:R-:W5:Y:S01]  /*37d0*/  LDSM.16.M88.4 R140, [R206+0x4400] ;  /* 0x00440000ce8c783b */ /* 0x000f620000000200 */
[----:B------:R-:W-:-:S04]  /*37e0*/  DEPBAR.LE SB0, 0x0 ;  /* 0x000080000000791a */ /* 0x000fc80000000000 */
[C---:B---3--:R-:W-:Y:S06]  /*37f0*/  HMMA.16816.F32 R56, R184.reuse, R136, R56 ;  /* 0x00000088b838723c */ /* 0x048fec0000001838 */
[----:B----4-:R-:W-:Y:S01]  /*3800*/  HMMA.16816.F32 R48, R184, R132, R48 ;  /* 0x00000084b830723c */ /* 0x010fe20000001830 */
[----:B------:R-:W-:-:S05]  /*3810*/  IMAD.IADD R136, R196, 0x1, -R205 ;  /* 0x00000001c4887824 */ /* 0x000fca00078e0acd */
[----:B------:R-:W-:Y:S01]  /*3820*/  SHF.R.S32.HI R137, RZ, 0x1f, R136 ;  /* 0x0000001fff897819 */ /* 0x000fe20000011488 */
[----:B------:R-:W-:Y:S03]  /*3830*/  HMMA.16816.F32 R132, R184, R134, R4 ;  /* 0x00000086b884723c */ /* 0x000fe60000001804 */
[----:B------:R-:W-:-:S03]  /*3840*/  LEA.HI R137, R137, R136, RZ, 0x2 ;  /* 0x0000008889897211 */ /* 0x000fc600078f10ff */
[----:B------:R-:W-:Y:S01]  /*3850*/  HMMA.16816.F32 R12, R184, R188, R12 ;  /* 0x000000bcb80c723c */ /* 0x000fe2000000180c */
[----:B------:R-:W-:Y:S01]  /*3860*/  SHF.R.S32.HI R230, RZ, 0x2, R137 ;  /* 0x00000002ffe67819 */ /* 0x000fe20000011489 */
[----:B------:R-:W-:-:S03]  /*3870*/  IMAD R4, R203, 0x20, R202 ;  /* 0x00000020cb047824 */ /* 0x000fc600078e02ca */
[----:B------:R-:W-:Y:S01]  /*3880*/  IADD3 R5, R204, 0x1, R230 ;  /* 0x00000001cc057810 */ /* 0x000fe20007ffe0e6 */
[----:B------:R-:W-:Y:S01]  /*3890*/  HMMA.16816.F32 R8, R184, R190, R8 ;  /* 0x000000beb808723c */ /* 0x000fe20000001808 */
[----:B------:R-:W-:Y:S02]  /*38a0*/  IMAD.IADD R4, R151, 0x1, R4 ;  /* 0x0000000197047824 */ /* 0x000fe400078e0204 */
[----:B------:R-:W-:-:S03]  /*38b0*/  IADD3 R5, R195, R5, -R227 ;  /* 0x00000005c3057210 */ /* 0x000fc60007ffe8e3 */
[C---:B------:R-:W-:Y:S02]  /*38c0*/  HMMA.16816.F32 R128, R184.reuse, R180, R128 ;  /* 0x000000b4b880723c */ /* 0x040fe40000001880 */
[----:B------:R-:W-:Y:S02]  /*38d0*/  IMAD.IADD R5, R5, 0x1, R0 ;  /* 0x0000000105057824 */ /* 0x000fe400078e0200 */
[----:B------:R-:W-:Y:S02]  /*38e0*/  VIADD R0, R217, 0x1000 ;  /* 0x00001000d9007836 */ /* 0x000fe40000000000 */
[----:B------:R-:W-:Y:S01]  /*38f0*/  HMMA.16816.F32 R124, R184, R182, R124 ;  /* 0x000000b6b87c723c */ /* 0x000fe2000000187c */
[C---:B------:R-:W-:Y:S01]  /*3900*/  VIMNMX R196, R5.reuse, R195, PT ;  /* 0x000000c305c47248 */ /* 0x040fe20003fe0100 */
[----:B------:R-:W-:Y:S01]  /*3910*/  IMAD R216, R2, 0x2, R0 ;  /* 0x0000000202d87824 */ /* 0x000fe200078e0200 */
[----:B------:R-:W-:-:S03]  /*3920*/  VIADDMNMX R195, R5, 0x8, R195, PT ;  /* 0x0000000805c37846 */ /* 0x000fc600038001c3 */
[C---:B------:R-:W-:Y:S06]  /*3930*/  HMMA.16816.F32 R120, R184.reuse, R176, R120 ;  /* 0x000000b0b878723c */ /* 0x040fec0000001878 */
        /* <DEDUP_REMOVED lines=9> */
[C---:B-1----:R-:W-:Y:S06]  /*39d0*/  HMMA.16816.F32 R80, R184.reuse, R156, R80 ;  /* 0x0000009cb850723c */ /* 0x042fec0000001850 */
[C---:B------:R-:W-:Y:S06]  /*39e0*/  HMMA.16816.F32 R76, R184.reuse, R158, R76 ;  /* 0x0000009eb84c723c */ /* 0x040fec000000184c */
[C---:B--2---:R-:W-:Y:S06]  /*39f0*/  HMMA.16816.F32 R72, R184.reuse, R144, R72 ;  /* 0x00000090b848723c */ /* 0x044fec0000001848 */
[C---:B------:R-:W-:Y:S06]  /*3a00*/  HMMA.16816.F32 R68, R184.reuse, R146, R68 ;  /* 0x00000092b844723c */ /* 0x040fec0000001844 */
[C---:B-----5:R-:W-:Y:S06]  /*3a10*/  HMMA.16816.F32 R64, R184.reuse, R140, R64 ;  /* 0x0000008cb840723c */ /* 0x060fec0000001840 */
[C---:B------:R-:W-:Y:S06]  /*3a20*/  HMMA.16816.F32 R60, R184.reuse, R142, R60 ;  /* 0x0000008eb83c723c */ /* 0x040fec000000183c */
[----:B------:R-:W-:Y:S01]  /*3a30*/  HMMA.16816.F32 R52, R184, R138, R52 ;  /* 0x0000008ab834723c */ /* 0x000fe20000001834 */
[----:B------:R-:W-:Y:S06]  /*3a40*/  BAR.SYNC.DEFER_BLOCKING 0x0 ;  /* 0x0000000000007b1d */ /* 0x000fec0000010000 */
[----:B------:R-:W-:-:S02]  /*3a50*/  NOP ;  /* 0x0000000000007918 */ /* 0x000fc40000000000 */
[----:B------:R-:W-:-:S15]  /*3a60*/  @!P0 BRA `(.L_x_741) ;  /* 0x0000000800ac8947 */ /* 0x000fde0003800000 */
[----:B------:R-:W-:Y:S05]  /*3a70*/  @!P6 BRA `(.L_x_742) ;  /* 0x0000000000f0e947 */ /* 0x000fea0003800000 */
[----:B------:R-:W1:Y:S01]  /*3a80*/  LDC R2, c[0x0][0x380] ;  /* 0x0000e000ff027b82 */ /* 0x000e620000000800 */
[----:B------:R-:W-:Y:S01]  /*3a90*/  IABS R136, R150 ;  /* 0x0000009600887213 */ /* 0x000fe20000000000 */
[----:B------:R-:W-:Y:S01]  /*3aa0*/  ULDC.64 UR8, c[0x0][0x230] ;  /* 0x00008c0000087ab9 */ /* 0x000fe20000000a00 */
[----:B------:R-:W-:-:S04]  /*3ab0*/  IADD3 R138, R150, -0x100, RZ ;  /* 0xffffff00968a7810 */ /* 0x000fc80007ffe0ff */
[----:B------:R-:W-:Y:S02]  /*3ac0*/  IABS R6, R138 ;  /* 0x0000008a00067213 */ /* 0x000fe40000000000 */
[-C--:B-1----:R-:W-:Y:S02]  /*3ad0*/  IABS R0, R2.reuse ;  /* 0x0000000200007213 */ /* 0x082fe40000000000 */
[----:B------:R-:W-:Y:S02]  /*3ae0*/  LOP3.LUT R138, R138, R2, RZ, 0x3c, !PT ;  /* 0x000000028a8a7212 */ /* 0x000fe400078e3cff */
[----:B------:R-:W1:Y:S08]  /*3af0*/  I2F.RP R140, R0 ;  /* 0x00000000008c7306 */ /* 0x000e700000209400 */
[----:B-1----:R-:W1:Y:S02]  /*3b00*/  MUFU.RCP R140, R140 ;  /* 0x0000008c008c7308 */ /* 0x002e640000001000 */
[----:B-1----:R-:W-:-:S06]  /*3b10*/  VIADD R140, R140, 0xffffffe ;  /* 0x0ffffffe8c8c7836 */ /* 0x002fcc0000000000 */
[----:B------:R-:W1:Y:S02]  /*3b20*/  F2I.FTZ.U32.TRUNC.NTZ R141, R140 ;  /* 0x0000008c008d7305 */ /* 0x000e64000021f000 */
[----:B-1----:R-:W-:Y:S02]  /*3b30*/  IMAD.MOV R137, RZ, RZ, -R141 ;  /* 0x000000ffff897224 */ /* 0x002fe400078e0a8d */
[----:B------:R-:W-:Y:S02]  /*3b40*/  IMAD.MOV.U32 R140, RZ, RZ, RZ ;  /* 0x000000ffff8c7224 */ /* 0x000fe400078e00ff */
[----:B------:R-:W-:-:S04]  /*3b50*/  IMAD R137, R137, R0, RZ ;  /* 0x0000000089897224 */ /* 0x000fc800078e02ff */
[----:B------:R-:W-:-:S06]  /*3b60*/  IMAD.HI.U32 R137, R141, R137, R140 ;  /* 0x000000898d897227 */ /* 0x000fcc00078e008c */
[----:B------:R-:W-:-:S04]  /*3b70*/  IMAD.HI.U32 R139, R137, R136, RZ ;  /* 0x00000088898b7227 */ /* 0x000fc800078e00ff */
[----:B------:R-:W-:Y:S01]  /*3b80*/  IMAD.HI.U32 R137, R137, R6, RZ ;  /* 0x0000000689897227 */ /* 0x000fe200078e00ff */
[----:B------:R-:W-:-:S03]  /*3b90*/  IADD3 R7, -R139, RZ, RZ ;  /* 0x000000ff8b077210 */ /* 0x000fc60007ffe1ff */
[----:B------:R-:W-:Y:S02]  /*3ba0*/  IMAD.MOV R5, RZ, RZ, -R137 ;  /* 0x000000ffff057224 */ /* 0x000fe400078e0a89 */
[C---:B------:R-:W-:Y:S02]  /*3bb0*/  IMAD R7, R0.reuse, R7, R136 ;  /* 0x0000000700077224 */ /* 0x040fe400078e0288 */
[----:B------:R-:W-:-:S03]  /*3bc0*/  IMAD R5, R0, R5, R6 ;  /* 0x0000000500057224 */ /* 0x000fc600078e0206 */
[C---:B------:R-:W-:Y:S02]  /*3bd0*/  ISETP.GT.U32.AND P1, PT, R0.reuse, R7, PT ;  /* 0x000000070000720c */ /* 0x040fe40003f24070 */
[----:B------:R-:W-:-:S11]  /*3be0*/  ISETP.GT.U32.AND P2, PT, R0, R5, PT ;  /* 0x000000050000720c */ /* 0x000fd60003f44070 */
[-C--:B------:R-:W-:Y:S02]  /*3bf0*/  @!P1 IADD3 R7, R7, -R0.reuse, RZ ;  /* 0x8000000007079210 */ /* 0x080fe40007ffe0ff */
[----:B------:R-:W-:Y:S01]  /*3c00*/  @!P2 IMAD.IADD R5, R5, 0x1, -R0 ;  /* 0x000000010505a824 */ /* 0x000fe200078e0a00 */
[----:B------:R-:W-:Y:S01]  /*3c10*/  @!P1 IADD3 R139, R139, 0x1, RZ ;  /* 0x000000018b8b9810 */ /* 0x000fe20007ffe0ff */
[----:B------:R-:W-:Y:S01]  /*3c20*/  @!P2 VIADD R137, R137, 0x1 ;  /* 0x000000018989a836 */ /* 0x000fe20000000000 */
[-C--:B------:R-:W-:Y:S02]  /*3c30*/  ISETP.GE.U32.AND P5, PT, R7, R0.reuse, PT ;  /* 0x000000000700720c */ /* 0x080fe40003fa6070 */
[----:B------:R-:W-:Y:S02]  /*3c40*/  ISETP.GE.U32.AND P4, PT, R5, R0, PT ;  /* 0x000000000500720c */ /* 0x000fe40003f86070 */
[----:B------:R-:W-:Y:S02]  /*3c50*/  LOP3.LUT R0, R150, R2, RZ, 0x3c, !PT ;  /* 0x0000000296007212 */ /* 0x000fe400078e3cff */
[----:B------:R-:W-:-:S02]  /*3c60*/  ISETP.GE.AND P1, PT, R138, RZ, PT ;  /* 0x000000ff8a00720c */ /* 0x000fc40003f26270 */
[----:B------:R-:W-:Y:S02]  /*3c70*/  ISETP.GE.AND P3, PT, R0, RZ, PT ;  /* 0x000000ff0000720c */ /* 0x000fe40003f66270 */
[----:B------:R-:W-:Y:S02]  /*3c80*/  ISETP.NE.AND P2, PT, R2, RZ, PT ;  /* 0x000000ff0200720c */ /* 0x000fe40003f45270 */
[----:B------:R-:W-:Y:S02]  /*3c90*/  LOP3.LUT R7, RZ, R2, RZ, 0x33, !PT ;  /* 0x00000002ff077212 */ /* 0x000fe400078e33ff */
[----:B------:R-:W-:Y:S01]  /*3ca0*/  @P5 IADD3 R139, R139, 0x1, RZ ;  /* 0x000000018b8b5810 */ /* 0x000fe20007ffe0ff */
[----:B------:R-:W-:-:S03]  /*3cb0*/  @P4 VIADD R137, R137, 0x1 ;  /* 0x0000000189894836 */ /* 0x000fc60000000000 */
[----:B------:R-:W-:Y:S02]  /*3cc0*/  MOV R0, R139 ;  /* 0x0000008b00007202 */ /* 0x000fe40000000f00 */
[----:B------:R-:W-:-:S03]  /*3cd0*/  @!P1 IADD3 R137, -R137, RZ, RZ ;  /* 0x000000ff89899210 */ /* 0x000fc60007ffe1ff */
[----:B------:R-:W-:-:S05]  /*3ce0*/  @!P3 IMAD.MOV R0, RZ, RZ, -R0 ;  /* 0x000000ffff00b224 */ /* 0x000fca00078e0a00 */
[C---:B------:R-:W-:Y:S02]  /*3cf0*/  SEL R0, R7.reuse, R0, !P2 ;  /* 0x0000000007007207 */ /* 0x040fe40005000000 */
[----:B------:R-:W-:-:S03]  /*3d00*/  SEL R7, R7, R137, !P2 ;  /* 0x0000008907077207 */ /* 0x000fc60005000000 */
[----:B------:R-:W-:-:S04]  /*3d10*/  IMAD.WIDE R138, R0, 0x4, R228 ;  /* 0x00000004008a7825 */ /* 0x000fc800078e02e4 */
[----:B------:R-:W-:Y:S01]  /*3d20*/  IMAD.WIDE R136, R7, 0x4, R228 ;  /* 0x0000000407887825 */ /* 0x000fe200078e02e4 */
[----:B------:R-:W2:Y:S04]  /*3d30*/  LDG.E R6, desc[UR10][R138.64] ;  /* 0x0000000a8a067981 */ /* 0x000ea8000c1e1900 */
[----:B------:R1:W2:Y:S01]  /*3d40*/  LDG.E R5, desc[UR10][R136.64] ;  /* 0x0000000a88057981 */ /* 0x0002a2000c1e1900 */
[----:B------:R-:W-:-:S04]  /*3d50*/  IMAD.IADD R0, R0, 0x1, -R7 ;  /* 0x0000000100007824 */ /* 0x000fc800078e0a07 */
[----:B------:R-:W-:-:S05]  /*3d60*/  IMAD R2, R0, R2, -0x100 ;  /* 0xffffff0000027424 */ /* 0x000fca00078e0202 */
[----:B------:R-:W-:-:S05]  /*3d70*/  SHF.R.S32.HI R0, RZ, 0x1f, R2 ;  /* 0x0000001fff007819 */ /* 0x000fca0000011402 */
[----:B------:R-:W-:-:S04]  /*3d80*/  IMAD R0, R0, R148, RZ ;  /* 0x0000009400007224 */ /* 0x000fc800078e02ff */
[C---:B------:R-:W-:Y:S02]  /*3d90*/  IMAD R0, R2.reuse, R149, R0 ;  /* 0x0000009502007224 */ /* 0x040fe400078e0200 */
[----:B-1----:R-:W-:-:S04]  /*3da0*/  IMAD.WIDE.U32 R136, R2, R148, RZ ;  /* 0x0000009402887225 */ /* 0x002fc800078e00ff */
[----:B------:R-:W-:Y:S01]  /*3db0*/  IMAD.IADD R137, R137, 0x1, R0 ;  /* 0x0000000189897824 */ /* 0x000fe200078e0200 */
[----:B--2---:R-:W-:-:S04]  /*3dc0*/  IADD3 R5, -R6, R5, RZ ;  /* 0x0000000506057210 */ /* 0x004fc80007ffe1ff */
[----:B------:R-:W-:Y:S01]  /*3dd0*/  SHF.R.S32.HI R6, RZ, 0x1f, R5 ;  /* 0x0000001fff067819 */ /* 0x000fe20000011405 */
[----:B------:R-:W-:-:S04]  /*3de0*/  IMAD.WIDE.U32 R136, R5, UR8, R136 ;  /* 0x0000000805887c25 */ /* 0x000fc8000f8e0088 */
[----:B------:R-:W-:Y:S02]  /*3df0*/  IMAD R6, R6, UR8, RZ ;  /* 0x0000000806067c24 */ /* 0x000fe4000f8e02ff */
[----:B------:R-:W-:Y:S02]  /*3e00*/  IMAD.MOV.U32 R2, RZ, RZ, R136 ;  /* 0x000000ffff027224 */ /* 0x000fe400078e0088 */
[----:B------:R-:W-:-:S05]  /*3e10*/  IMAD R6, R5, UR9, R6 ;  /* 0x0000000905067c24 */ /* 0x000fca000f8e0206 */
[----:B------:R-:W-:Y:S01]  /*3e20*/  IADD3 R0, R137, R6, RZ ;  /* 0x0000000689007210 */ /* 0x000fe20007ffe0ff */
[----:B------:R-:W-:Y:S06]  /*3e30*/  BRA `(.L_x_743) ;  /* 0x0000000000087947 */ /* 0x000fec0003800000 */
.L_x_742:
[----:B------:R-:W-:-:S04]  /*3e40*/  LEA R2, -R148, RZ, 0x8 ;  /* 0x000000ff94027211 */ /* 0x000fc800078e41ff */
[----:B------:R-:W-:-:S07]  /*3e50*/  SHF.R.S32.HI R0, RZ, 0x1f, R2 ;  /* 0x0000001fff007819 */ /* 0x000fce0000011402 */
.L_x_743:
[----:B------:R-:W-:Y:S01]  /*3e60*/  ULDC UR5, c[0x0][0x2d0] ;  /* 0x0000b40000057ab9 */ /* 0x000fe20000000800 */
[----:B------:R-:W-:Y:S01]  /*3e70*/  BSSY B0, `(.L_x_744) ;  /* 0x0000067000007945 */ /* 0x000fe20003800000 */
[----:B------:R-:W-:-:S13]  /*3e80*/  ISETP.GE.AND P1, PT, R197, UR5, PT ;  /* 0x00000005c5007c0c */ /* 0x000fda000bf26270 */
[----:B------:R-:W-:Y:S01]  /*3e90*/  @!P1 IMAD.MOV.U32 R136, RZ, RZ, R193 ;  /* 0x000000ffff889224 */ /* 0x000fe200078e00c1 */
[----:B------:R-:W1:Y:S01]  /*3ea0*/  @!P1 LDC.64 R6, c[0x0][0x218] ;  /* 0x00008600ff069b82 */ /* 0x000e620000000a00 */
[----:B------:R-:W-:Y:S01]  /*3eb0*/  @!P1 IMAD.MOV.U32 R137, RZ, RZ, R192 ;  /* 0x000000ffff899224 */ /* 0x000fe200078e00c0 */
[----:B------:R2:W-:Y:S01]  /*3ec0*/  @P1 STS [R226+0x1000], RZ ;  /* 0x001000ffe2001388 */ /* 0x0005e20000000800 */
[C---:B------:R-:W-:Y:S02]  /*3ed0*/  @!P1 IMAD R5, R149.reuse, 0x60, RZ ;  /* 0x0000006095059824 */ /* 0x040fe400078e02ff */
[----:B------:R-:W-:Y:S01]  /*3ee0*/  @!P1 IMAD.WIDE.U32 R138, R148, 0x60, R136 ;  /* 0x00000060948a9825 */ /* 0x000fe200078e0088 */
[C---:B------:R-:W-:Y:S01]  /*3ef0*/  @!P1 IADD3 R137, P2, R2.reuse, R193, RZ ;  /* 0x000000c102899210 */ /* 0x040fe20007f5e0ff */
[----:B------:R2:W-:Y:S01]  /*3f00*/  @P1 STS [R226+0x1004], RZ ;  /* 0x001004ffe2001388 */ /* 0x0005e20000000800 */
[----:B------:R-:W3:Y:S01]  /*3f10*/  @!P1 LDC.64 R144, c[0x0][0x218] ;  /* 0x00008600ff909b82 */ /* 0x000ee20000000a00 */
[C---:B------:R-:W-:Y:S01]  /*3f20*/  @!P1 IMAD R156, R149.reuse, 0xa0, RZ ;  /* 0x000000a0959c9824 */ /* 0x040fe200078e02ff */
[----:B------:R-:W-:Y:S01]  /*3f30*/  @!P1 IADD3 R146, P3, R2, R138, RZ ;  /* 0x0000008a02929210 */ /* 0x000fe20007f7e0ff */
[----:B------:R-:W-:Y:S01]  /*3f40*/  @!P1 IMAD.MOV.U32 R138, RZ, RZ, R193 ;  /* 0x000000ffff8a9224 */ /* 0x000fe200078e00c1 */
[----:B------:R2:W-:Y:S01]  /*3f50*/  @P1 STS.64 [R226+0x1008], RZ ;  /* 0x001008ffe2001388 */ /* 0x0005e20000000a00 */
[----:B------:R-:W-:Y:S01]  /*3f60*/  @!P1 IMAD R157, R149, 0xc0, RZ ;  /* 0x000000c0959d9824 */ /* 0x000fe200078e02ff */
[C---:B------:R-:W-:Y:S01]  /*3f70*/  @!P1 IADD3.X R5, R0.reuse, R139, R5, P3, !PT ;  /* 0x0000008b00059210 */ /* 0x040fe20001ffe405 */
[--C-:B------:R-:W-:Y:S01]  /*3f80*/  @!P1 IMAD.MOV.U32 R139, RZ, RZ, R192.reuse ;  /* 0x000000ffff8b9224 */ /* 0x100fe200078e00c0 */
[----:B------:R-:W4:Y:S01]  /*3f90*/  @!P1 LDC.64 R142, c[0x0][0x218] ;  /* 0x00008600ff8e9b82 */ /* 0x000f220000000a00 */
[----:B------:R-:W-:-:S02]  /*3fa0*/  @!P1 IMAD.X R136, R0, 0x1, R192, P2 ;  /* 0x0000000100889824 */ /* 0x000fc400010e06c0 */
[----:B------:R-:W-:-:S04]  /*3fb0*/  @!P1 IMAD.WIDE.U32 R140, R148, 0xa0, R138 ;  /* 0x000000a0948c9825 */ /* 0x000fc800078e008a */
[----:B------:R-:W-:Y:S01]  /*3fc0*/  @!P1 IMAD.WIDE.U32 R138, R148, 0xc0, R138 ;  /* 0x000000c0948a9825 */ /* 0x000fe200078e008a */
[C---:B------:R-:W-:Y:S02]  /*3fd0*/  @!P1 IADD3 R147, P3, R2.reuse, R140, RZ ;  /* 0x0000008c02939210 */ /* 0x040fe40007f7e0ff */
[----:B-1----:R-:W-:Y:S02]  /*3fe0*/  @!P1 LEA R158, P4, R137, R6, 0x1 ;  /* 0x00000006899e9211 */ /* 0x002fe400078808ff */
[----:B------:R-:W-:Y:S02]  /*3ff0*/  @!P1 IADD3 R151, P2, R2, R138, RZ ;  /* 0x0000008a02979210 */ /* 0x000fe40007f5e0ff */
[C---:B------:R-:W-:Y:S02]  /*4000*/  @!P1 IADD3.X R156, R0.reuse, R141, R156, P3, !PT ;  /* 0x0000008d009c9210 */ /* 0x040fe40001ffe49c */
[----:B------:R-:W1:Y:S01]  /*4010*/  @!P1 LDC.64 R140, c[0x0][0x218] ;  /* 0x00008600ff8c9b82 */ /* 0x000e620000000a00 */
[----:B------:R-:W-:-:S02]  /*4020*/  @!P1 IADD3.X R157, R0, R139, R157, P2, !PT ;  /* 0x0000008b009d9210 */ /* 0x000fc400017fe49d */
[----:B------:R-:W-:Y:S02]  /*4030*/  @!P1 LEA.HI.X R159, R137, R7, R136, 0x1, P4 ;  /* 0x00000007899f9211 */ /* 0x000fe400020f0c88 */
[----:B------:R-:W-:-:S03]  /*4040*/  @!P1 IADD3 R160, P4, P2, R2, R193, R221 ;  /* 0x000000c102a09210 */ /* 0x000fc60007a9e0dd */
[----:B------:R-:W5:Y:S01]  /*4050*/  @!P1 LDC.64 R138, c[0x0][0x218] ;  /* 0x00008600ff8a9b82 */ /* 0x000f620000000a00 */
[----:B------:R-:W-:Y:S01]  /*4060*/  @!PT LDS RZ, [RZ] ;  /* 0x00000000fffff984 */ /* 0x000fe20000000800 */
[----:B------:R-:W-:Y:S01]  /*4070*/  @!PT LDS RZ, [RZ] ;  /* 0x00000000fffff984 */ /* 0x000fe20000000800 */
[----:B------:R-:W-:Y:S01]  /*4080*/  @!PT LDS RZ, [RZ] ;  /* 0x00000000fffff984 */ /* 0x000fe20000000800 */
[----:B------:R2:W-:Y:S04]  /*4090*/  @!P1 LDGSTS.E.BYPASS.LTC128B.128 [R226+0x1000], desc[UR10][R158.64] ;  /* 0x010000009ee29fae */ /* 0x0005e8000b901d4a */
[----:B------:R1:W-:Y:S03]  /*40a0*/  @P1 STS.128 [R226+0x1800], RZ ;  /* 0x001800ffe2001388 */ /* 0x0003e60000000c00 */
[----:B------:R-:W5:Y:S08]  /*40b0*/  @!P1 LDC.64 R136, c[0x0][0x218] ;  /* 0x00008600ff889b82 */ /* 0x000f700000000a00 */
[----:B------:R-:W5:Y:S01]  /*40c0*/  @!P1 LDC.64 R6, c[0x0][0x218] ;  /* 0x00008600ff069b82 */ /* 0x000f620000000a00 */
[----:B--2---:R-:W-:-:S02]  /*40d0*/  @!P1 LEA R158, P3, R148, R193, 0x6 ;  /* 0x000000c1949e9211 */ /* 0x004fc400078630ff */
[----:B------:R-:W-:Y:S02]  /*40e0*/  @!P1 IADD3.X R159, R0, R192, R220, P4, P2 ;  /* 0x000000c0009f9210 */ /* 0x000fe400027e44dc */
[----:B---3--:R-:W-:Y:S02]  /*40f0*/  @!P1 LEA R162, P4, R160, R144, 0x1 ;  /* 0x00000090a0a29211 */ /* 0x008fe400078808ff */
[C---:B------:R-:W-:Y:S02]  /*4100*/  @!P1 LEA R144, P2, R148.reuse, R193, 0x7 ;  /* 0x000000c194909211 */ /* 0x040fe400078438ff */
[----:B------:R-:W-:Y:S02]  /*4110*/  @!P1 LEA.HI.X R161, R148, R192, R149, 0x6, P3 ;  /* 0x000000c094a19211 */ /* 0x000fe400018f3495 */
[----:B------:R-:W-:Y:S02]  /*4120*/  @!P1 IADD3 R158, P3, R2, R158, RZ ;  /* 0x0000009e029e9210 */ /* 0x000fe40007f7e0ff */
[----:B------:R-:W-:-:S02]  /*4130*/  @!P1 LEA.HI.X R163, R160, R145, R159, 0x1, P4 ;  /* 0x00000091a0a39211 */ /* 0x000fc400020f0c9f */
[----:B------:R-:W-:Y:S01]  /*4140*/  @!P1 IADD3 R145, P4, R2, R144, RZ ;  /* 0x0000009002919210 */ /* 0x000fe20007f9e0ff */
[----:B------:R-:W-:Y:S01]  /*4150*/  @!P1 IMAD.X R161, R0, 0x1, R161, P3 ;  /* 0x0000000100a19824 */ /* 0x000fe200018e06a1 */
[----:B------:R-:W-:Y:S01]  /*4160*/  @!P1 LEA.HI.X R144, R148, R192, R149, 0x7, P2 ;  /* 0x000000c094909211 */ /* 0x000fe200010f3c95 */
[----:B------:R-:W-:Y:S01]  /*4170*/  @!PT LDS RZ, [RZ] ;  /* 0x00000000fffff984 */ /* 0x000fe20000000800 */
[----:B------:R-:W-:Y:S01]  /*4180*/  @!PT LDS RZ, [RZ] ;  /* 0x00000000fffff984 */ /* 0x000fe20000000800 */
[----:B------:R-:W-:Y:S01]  /*4190*/  @!PT LDS RZ, [RZ] ;  /* 0x00000000fffff984 */ /* 0x000fe20000000800 */
[----:B------:R2:W-:Y:S01]  /*41a0*/  @!P1 LDGSTS.E.BYPASS.LTC128B.128 [R226+0x1800], desc[UR10][R162.64] ;  /* 0x01800000a2e29fae */ /* 0x0005e2000b901d4a */
[----:B----4-:R-:W-:Y:S02]  /*41b0*/  @!P1 LEA R142, P3, R158, R142, 0x1 ;  /* 0x0000008e9e8e9211 */ /* 0x010fe400078608ff */
[----:B-1----:R-:W-:Y:S01]  /*41c0*/  @!P1 LEA R140, P2, R146, R140, 0x1 ;  /* 0x0000008c928c9211 */ /* 0x002fe200078408ff */
[----:B------:R-:W-:Y:S01]  /*41d0*/  @!P1 IMAD.X R144, R0, 0x1, R144, P4 ;  /* 0x0000000100909824 */ /* 0x000fe200020e0690 */
[----:B------:R-:W-:Y:S01]  /*41e0*/  @!P1 LEA.HI.X R143, R158, R143, R161, 0x1, P3 ;  /* 0x0000008f9e8f9211 */ /* 0x000fe200018f0ca1 */
[----:B------:R2:W-:Y:S01]  /*41f0*/  @P1 STS.128 [R226+0x2000], RZ ;  /* 0x002000ffe2001388 */ /* 0x0005e20000000c00 */
[----:B-----5:R-:W-:-:S02]  /*4200*/  @!P1 LEA R138, P4, R145, R138, 0x1 ;  /* 0x0000008a918a9211 */ /* 0x020fc400078808ff */
[----:B------:R-:W-:Y:S01]  /*4210*/  @!P1 LEA.HI.X R141, R146, R141, R5, 0x1, P2 ;  /* 0x0000008d928d9211 */ /* 0x000fe200010f0c05 */
[----:B------:R-:W-:Y:S01]  /*4220*/  @!PT LDS RZ, [RZ] ;  /* 0x00000000fffff984 */ /* 0x000fe20000000800 */
[----:B------:R-:W-:Y:S01]  /*4230*/  @!PT LDS RZ, [RZ] ;  /* 0x00000000fffff984 */ /* 0x000fe20000000800 */
[----:B------:R-:W-:Y:S01]  /*4240*/  @!PT LDS RZ, [RZ] ;  /* 0x00000000fffff984 */ /* 0x000fe20000000800 */
[----:B------:R2:W-:Y:S01]  /*4250*/  @!P1 LDGSTS.E.BYPASS.LTC128B.128 [R226+0x2000], desc[UR10][R142.64] ;  /* 0x020000008ee29fae */ /* 0x0005e2000b901d4a */
[----:B------:R-:W-:Y:S02]  /*4260*/  @!P1 LEA R136, P3, R147, R136, 0x1 ;  /* 0x0000008893889211 */ /* 0x000fe400078608ff */
[----:B------:R-:W-:Y:S01]  /*4270*/  @!P1 LEA R6, P2, R151, R6, 0x1 ;  /* 0x0000000697069211 */ /* 0x000fe200078408ff */
[----:B------:R2:W-:Y:S01]  /*4280*/  @P1 STS.128 [R226+0x2800], RZ ;  /* 0x002800ffe2001388 */ /* 0x0005e20000000c00 */
[----:B------:R-:W-:Y:S02]  /*4290*/  @!P1 LEA.HI.X R139, R145, R139, R144, 0x1, P4 ;  /* 0x0000008b918b9211 */ /* 0x000fe400020f0c90 */
[----:B------:R-:W-:Y:S01]  /*42a0*/  @!P1 LEA.HI.X R137, R147, R137, R156, 0x1, P3 ;  /* 0x0000008993899211 */ /* 0x000fe200018f0c9c */
[----:B------:R-:W-:Y:S01]  /*42b0*/  @!PT LDS RZ, [RZ] ;  /* 0x00000000fffff984 */ /* 0x000fe20000000800 */
[----:B------:R-:W-:Y:S01]  /*42c0*/  @!PT LDS RZ, [RZ] ;  /* 0x00000000fffff984 */ /* 0x000fe20000000800 */
[----:B------:R-:W-:Y:S01]  /*42d0*/  @!PT LDS RZ, [RZ] ;  /* 0x00000000fffff984 */ /* 0x000fe20000000800 */
[----:B------:R2:W-:Y:S01]  /*42e0*/  @!P1 LDGSTS.E.BYPASS.LTC128B.128 [R226+0x2800], desc[UR10][R140.64] ;  /* 0x028000008ce29fae */ /* 0x0005e2000b901d4a */
[----:B------:R-:W-:-:S03]  /*42f0*/  @!P1 LEA.HI.X R7, R151, R7, R157, 0x1, P2 ;  /* 0x0000000797079211 */ /* 0x000fc600010f0c9d */
[----:B------:R2:W-:Y:S04]  /*4300*/  @P1 STS.128 [R226+0x3000], RZ ;  /* 0x003000ffe2001388 */ /* 0x0005e80000000c00 */
[----:B------:R-:W-:Y:S01]  /*4310*/  @!PT LDS RZ, [RZ] ;  /* 0x00000000fffff984 */ /* 0x000fe20000000800 */
[----:B------:R-:W-:Y:S01]  /*4320*/  @!PT LDS RZ, [RZ] ;  /* 0x00000000fffff984 */ /* 0x000fe20000000800 */
[----:B------:R-:W-:Y:S01]  /*4330*/  @!PT LDS RZ, [RZ] ;  /* 0x00000000fffff984 */ /* 0x000fe20000000800 */
[----:B------:R2:W-:Y:S04]  /*4340*/  @!P1 LDGSTS.E.BYPASS.LTC128B.128 [R226+0x3000], desc[UR10][R138.64] ;  /* 0x030000008ae29fae */ /* 0x0005e8000b901d4a */
        /* <DEDUP_REMOVED lines=10> */
[----:B------:R2:W-:Y:S01]  /*43f0*/  @P1 STS.128 [R226+0x4800], RZ ;  /* 0x004800ffe2001388 */ /* 0x0005e20000000c00 */
[----:B------:R-:W-:Y:S05]  /*4400*/  @P1 BRA `(.L_x_745) ;  /* 0x0000000000341947 */ /* 0x000fea0003800000 */
[----:B--2---:R-:W-:Y:S01]  /*4410*/  IMAD.MOV.U32 R6, RZ, RZ, R193 ;  /* 0x000000ffff067224 */ /* 0x004fe200078e00c1 */
[----:B------:R-:W-:Y:S01]  /*4420*/  ULDC.64 UR8, c[0x0][0x218] ;  /* 0x0000860000087ab9 */ /* 0x000fe20000000a00 */
[----:B------:R-:W-:Y:S02]  /*4430*/  IMAD.MOV.U32 R7, RZ, RZ, R192 ;  /* 0x000000ffff077224 */ /* 0x000fe400078e00c0 */
[----:B------:R-:W-:Y:S02]  /*4440*/  IMAD R5, R149, 0xe0, RZ ;  /* 0x000000e095057824 */ /* 0x000fe400078e02ff */
[----:B------:R-:W-:-:S03]  /*4450*/  IMAD.WIDE.U32 R6, R148, 0xe0, R6 ;  /* 0x000000e094067825 */ /* 0x000fc600078e0006 */
[----:B------:R-:W-:-:S04]  /*4460*/  IADD3 R6, P1, R2, R6, RZ ;  /* 0x0000000602067210 */ /* 0x000fc80007f3e0ff */
[----:B------:R-:W-:Y:S02]  /*4470*/  IADD3.X R5, R0, R7, R5, P1, !PT ;  /* 0x0000000700057210 */ /* 0x000fe40000ffe405 */
[----:B------:R-:W-:-:S04]  /*4480*/  LEA R136, P1, R6, UR8, 0x1 ;  /* 0x0000000806887c11 */ /* 0x000fc8000f8208ff */
[----:B------:R-:W-:-:S05]  /*4490*/  LEA.HI.X R137, R6, UR9, R5, 0x1, P1 ;  /* 0x0000000906897c11 */ /* 0x000fca00088f0c05 */
[----:B------:R-:W-:Y:S01]  /*44a0*/  @!PT LDS RZ, [RZ] ;  /* 0x00000000fffff984 */ /* 0x000fe20000000800 */
[----:B------:R-:W-:Y:S01]  /*44b0*/  @!PT LDS RZ, [RZ] ;  /* 0x00000000fffff984 */ /* 0x000fe20000000800 */
[----:B------:R-:W-:Y:S01]  /*44c0*/  @!PT LDS RZ, [RZ] ;  /* 0x00000000fffff984 */ /* 0x000fe20000000800 */
[----:B------:R1:W-:Y:S04]  /*44d0*/  LDGSTS.E.BYPASS.LTC128B.128 [R226+0x4800], desc[UR10][R136.64] ;  /* 0x0480000088e27fae */ /* 0x0003e8000b901d4a */
.L_x_745:
[----:B------:R-:W-:Y:S05]  /*44e0*/  BSYNC B0 ;  /* 0x0000000000007941 */ /* 0x000fea0003800000 */
.L_x_744:
[----:B------:R-:W0:Y:S01]  /*44f0*/  LDGDEPBAR ;  /* 0x00000000000079af */ /* 0x000e220000000000 */
[----:B------:R-:W-:-:S04]  /*4500*/  IADD3 R193, P1, R2, R193, RZ ;  /* 0x000000c102c17210 */ /* 0x000fc80007f3e0ff */
[----:B------:R-:W-:-:S09]  /*4510*/  IADD3.X R192, R0, R192, RZ, P1, !PT ;  /* 0x000000c000c07210 */ /* 0x000fd20000ffe4ff */
.L_x_741:
[----:B------:R-:W-:Y:S01]  /*4520*/  IMAD.IADD R242, R150, 0x1, R242 ;  /* 0x0000000196f27824 */ /* 0x000fe200078e02f2 */
[----:B------:R-:W-:Y:S01]  /*4530*/  ULDC UR12, c[0x0][0x2ec] ;  /* 0x0000bb00000c7ab9 */ /* 0x000fe20000000800 */
[----:B------:R-:W-:Y:S02]  /*4540*/  ULDC.64 UR8, c[0x0][0x218] ;  /* 0x0000860000087ab9 */ /* 0x000fe40000000a00 */
[C---:B------:R-:W-:Y:S01]  /*4550*/  VIADD R240, R242.reuse, 0x1 ;  /* 0x00000001f2f07836 */ /* 0x040fe20000000000 */
[CC--:B------:R-:W-:Y:S01]  /*4560*/  ISETP.GE.AND P2, PT, R242.reuse, R195.reuse, PT ;  /* 0x000000c3f200720c */ /* 0x0c0fe20003f46270 */
[C---:B------:R-:W-:Y:S01]  /*4570*/  VIADD R239, R242.reuse, 0x8 ;  /* 0x00000008f2ef7836 */ /* 0x040fe20000000000 */
[C---:B------:R-:W-:Y:S01]  /*4580*/  ISETP.GE.AND P3, PT, R242.reuse, R196, PT ;  /* 0x000000c4f200720c */ /* 0x040fe20003f66270 */
[----:B------:R-:W-:Y:S01]  /*4590*/  VIADD R237, R242, 0x9 ;  /* 0x00000009f2ed7836 */ /* 0x000fe20000000000 */
[-C--:B------:R-:W-:Y:S01]  /*45a0*/  ISETP.GE.AND P1, PT, R240, R195.reuse, PT ;  /* 0x000000c3f000720c */ /* 0x080fe20003f26270 */
[----:B------:R-:W-:Y:S01]  /*45b0*/  VIADD R236, R242, 0x10 ;  /* 0x00000010f2ec7836 */ /* 0x000fe20000000000 */
[----:B------:R-:W-:Y:S01]  /*45c0*/  FSEL R2, R46, -INF , !P2 ;  /* 0xff8000002e027808 */ /* 0x000fe20005000000 */
[C---:B------:R-:W-:Y:S01]  /*45d0*/  VIADD R235, R242.reuse, 0x11 ;  /* 0x00000011f2eb7836 */ /* 0x040fe20000000000 */
[-C--:B------:R-:W-:Y:S01]  /*45e0*/  ISETP.GE.AND P2, PT, R239, R195.reuse, PT ;  /* 0x000000c3ef00720c */ /* 0x080fe20003f46270 */
[C---:B------:R-:W-:Y:S01]  /*45f0*/  VIADD R234, R242.reuse, 0x18 ;  /* 0x00000018f2ea7836 */ /* 0x040fe20000000000 */
[----:B------:R-:W-:Y:S01]  /*4600*/  FSEL R47, R47, -INF , !P1 ;  /* 0xff8000002f2f7808 */ /* 0x000fe20004800000 */
[C---:B--2---:R-:W-:Y:S01]  /*4610*/  VIADD R7, R242.reuse, 0x19 ;  /* 0x00000019f2077836 */ /* 0x044fe20000000000 */
[----:B------:R-:W-:Y:S01]  /*4620*/  ISETP.GE.AND P1, PT, R237, R195, PT ;  /* 0x000000c3ed00720c */ /* 0x000fe20003f26270 */
[----:B------:R-:W-:Y:S01]  /*4630*/  VIADD R232, R242, 0x20 ;  /* 0x00000020f2e87836 */ /* 0x000fe20000000000 */
[----:B-1----:R-:W-:Y:S01]  /*4640*/  FSEL R137, R42, -INF , !P2 ;  /* 0xff8000002a897808 */ /* 0x002fe20005000000 */
[----:B------:R-:W-:Y:S01]  /*4650*/  VIADD R231, R242, 0x21 ;  /* 0x00000021f2e77836 */ /* 0x000fe20000000000 */
[----:B------:R-:W-:Y:S01]  /*4660*/  FMNMX.FTZ R0, R2, R47, !PT ;  /* 0x0000002f02007209 */ /* 0x000fe20007810000 */
[----:B------:R-:W-:Y:S01]  /*4670*/  VIADD R215, R242, 0x28 ;  /* 0x00000028f2d77836 */ /* 0x000fe20000000000 */
[-C--:B------:R-:W-:Y:S01]  /*4680*/  ISETP.GE.AND P2, PT, R236, R195.reuse, PT ;  /* 0x000000c3ec00720c */ /* 0x080fe20003f46270 */
[C---:B------:R-:W-:Y:S01]  /*4690*/  VIADD R6, R242.reuse, 0x29 ;  /* 0x00000029f2067836 */ /* 0x040fe20000000000 */
[----:B------:R-:W-:Y:S01]  /*46a0*/  FSEL R138, R43, -INF , !P1 ;  /* 0xff8000002b8a7808 */ /* 0x000fe20004800000 */
[C---:B------:R-:W-:Y:S01]  /*46b0*/  VIADD R5, R242.reuse, 0x30 ;  /* 0x00000030f2057836 */ /* 0x040fe20000000000 */
[----:B------:R-:W-:Y:S01]  /*46c0*/  FMNMX.FTZ R0, R137, R0, !PT ;  /* 0x0000000089007209 */ /* 0x000fe20007810000 */
[C---:B------:R-:W-:Y:S01]  /*46d0*/  VIADD R213, R242.reuse, 0x31 ;  /* 0x00000031f2d57836 */ /* 0x040fe20000000000 */
[-C--:B------:R-:W-:Y:S01]  /*46e0*/  ISETP.GE.AND P1, PT, R235, R195.reuse, PT ;  /* 0x000000c3eb00720c */ /* 0x080fe20003f26270 */
[----:B------:R-:W-:Y:S01]  /*46f0*/  VIADD R212, R242, 0x38 ;  /* 0x00000038f2d47836 */ /* 0x000fe20000000000 */
[----:B------:R-:W-:Y:S01]  /*4700*/  FSEL R38, R38, -INF , !P2 ;  /* 0xff80000026267808 */ /* 0x000fe20005000000 */
[----:B------:R-:W-:Y:S01]  /*4710*/  VIADD R211, R242, 0x39 ;  /* 0x00000039f2d37836 */ /* 0x000fe20000000000 */
[----:B------:R-:W-:Y:S01]  /*4720*/  FMNMX.FTZ R0, R138, R0, !PT ;  /* 0x000000008a007209 */ /* 0x000fe20007810000 */
[----:B------:R-:W-:Y:S01]  /*4730*/  VIADD R136, R242, 0x40 ;  /* 0x00000040f2887836 */ /* 0x000fe20000000000 */
[-C--:B------:R-:W-:Y:S01]  /*4740*/  ISETP.GE.AND P2, PT, R234, R195.reuse, PT ;  /* 0x000000c3ea00720c */ /* 0x080fe20003f46270 */
[C---:B------:R-:W-:Y:S01]  /*4750*/  VIADD R140, R242.reuse, 0x41 ;  /* 0x00000041f28c7836 */ /* 0x040fe20000000000 */
[----:B------:R-:W-:Y:S01]  /*4760*/  FSEL R39, R39, -INF , !P1 ;  /* 0xff80000027277808 */ /* 0x000fe20004800000 */
[----:B------:R-:W-:Y:S01]  /*4770*/  VIADD R147, R242, 0x48 ;  /* 0x00000048f2937836 */ /* 0x000fe20000000000 */
[----:B------:R-:W-:Y:S01]  /*4780*/  FMNMX.FTZ R0, R38, R0, !PT ;  /* 0x0000000026007209 */ /* 0x000fe20007810000 */
[C---:B------:R-:W-:Y:S01]  /*4790*/  VIADD R144, R242.reuse, 0x49 ;  /* 0x00000049f2907836 */ /* 0x040fe20000000000 */
[-C--:B------:R-:W-:Y:S01]  /*47a0*/  ISETP.GE.AND P1, PT, R7, R195.reuse, PT ;  /* 0x000000c30700720c */ /* 0x080fe20003f26270 */
[----:B------:R-:W-:Y:S01]  /*47b0*/  VIADD R156, R242, 0x50 ;  /* 0x00000050f29c7836 */ /* 0x000fe20000000000 */
[----:B------:R-:W-:Y:S01]  /*47c0*/  FSEL R34, R34, -INF , !P2 ;  /* 0xff80000022227808 */ /* 0x000fe20005000000 */
[C---:B------:R-:W-:Y:S01]  /*47d0*/  VIADD R163, R242.reuse, 0x51 ;  /* 0x00000051f2a37836 */ /* 0x040fe20000000000 */
        /* <DEDUP_REMOVED lines=11> */
[----:B------:R-:W-:Y:S01]  /*4890*/  VIADD R172, R242, 0x69 ;  /* 0x00000069f2ac7836 */ /* 0x000fe20000000000 */
[----:B------:R-:W-:Y:S01]  /*48a0*/  FMNMX.FTZ R0, R252, R0, !PT ;  /* 0x00000000fc007209 */ /* 0x000fe20007810000 */
[C---:B------:R-:W-:Y:S01]  /*48b0*/  VIADD R174, R242.reuse, 0x70 ;  /* 0x00000070f2ae7836 */ /* 0x040fe20000000000 */
[-C--:B------:R-:W-:Y:S01]  /*48c0*/  ISETP.GE.AND P2, PT, R215, R195.reuse, PT ;  /* 0x000000c3d700720c */ /* 0x080fe20003f46270 */
[C---:B------:R-:W-:Y:S01]  /*48d0*/  VIADD R177, R242.reuse, 0x71 ;  /* 0x00000071f2b17836 */ /* 0x040fe20000000000 */
[----:B------:R-:W-:Y:S01]  /*48e0*/  FSEL R250, R31, -INF , !P1 ;  /* 0xff8000001ffa7808 */ /* 0x000fe20004800000 */
[C---:B------:R-:W-:Y:S01]  /*48f0*/  VIADD R178, R242.reuse, 0x78 ;  /* 0x00000078f2b27836 */ /* 0x040fe20000000000 */
[----:B------:R-:W-:Y:S01]  /*4900*/  FMNMX.FTZ R0, R251, R0, !PT ;  /* 0x00000000fb007209 */ /* 0x000fe20007810000 */
[----:B------:R-:W-:Y:S01]  /*4910*/  VIADD R206, R242, 0x79 ;  /* 0x00000079f2ce7836 */ /* 0x000fe20000000000 */
        /* <DEDUP_REMOVED lines=59> */
[----:B------:R-:W-:Y:S01]  /*4cd0*/  VIADD R142, R242, 0xf1 ;  /* 0x000000f1f28e7836 */ /* 0x000fe20000000000 */
[----:B------:R-:W-:-:S02]  /*4ce0*/  ISETP.GE.AND P1, PT, R163, R195, PT ;  /* 0x000000c3a300720c */ /* 0x000fc40003f26270 */
[----:B------:R-:W-:Y:S01]  /*4cf0*/  FSEL R241, R130, -INF , !P2 ;  /* 0xff80000082f17808 */ /* 0x000fe20005000000 */
[----:B------:R-:W-:Y:S01]  /*4d00*/  IMAD.MOV.U32 R130, RZ, RZ, R47 ;  /* 0x000000ffff827224 */ /* 0x000fe200078e002f */
[----:B------:R-:W-:Y:S02]  /*4d10*/  FMNMX.FTZ R0, R10, R0, !PT ;  /* 0x000000000a007209 */ /* 0x000fe40007810000 */
[-C--:B------:R-:W-:Y:S02]  /*4d20*/  ISETP.GE.AND P2, PT, R159, R195.reuse, PT ;  /* 0x000000c39f00720c */ /* 0x080fe40003f46270 */
[----:B------:R-:W-:Y:S01]  /*4d30*/  FSEL R238, R131, -INF , !P1 ;  /* 0xff80000083ee7808 */ /* 0x000fe20004800000 */
[----:B------:R-:W-:Y:S01]  /*4d40*/  IMAD.MOV.U32 R131, RZ, RZ, R2 ;  /* 0x000000ffff837224 */ /* 0x000fe200078e0002 */
[----:B------:R-:W-:Y:S02]  /*4d50*/  FMNMX.FTZ R0, R241, R0, !PT ;  /* 0x00000000f1007209 */ /* 0x000fe40007810000 */
[----:B------:R-:W-:-:S02]  /*4d60*/  ISETP.GE.AND P1, PT, R157, R195, PT ;  /* 0x000000c39d00720c */ /* 0x000fc40003f26270 */
[----:B------:R-:W-:Y:S01]  /*4d70*/  FSEL R233, R126, -INF , !P2 ;  /* 0xff8000007ee97808 */ /* 0x000fe20005000000 */
[----:B------:R-:W-:Y:S01]  /*4d80*/  IMAD.MOV.U32 R126, RZ, RZ, R138 ;  /* 0x000000ffff7e7224 */ /* 0x000fe200078e008a */
[----:B------:R-:W-:Y:S01]  /*4d90*/  FMNMX.FTZ R0, R238, R0, !PT ;  /* 0x00000000ee007209 */ /* 0x000fe20007810000 */
[----:B------:R-:W-:Y:S01]  /*4da0*/  VIADD R138, R242, 0xf8 ;  /* 0x000000f8f28a7836 */ /* 0x000fe20000000000 */
[-C--:B------:R-:W-:Y:S02]  /*4db0*/  ISETP.GE.AND P2, PT, R166, R195.reuse, PT ;  /* 0x000000c3a600720c */ /* 0x080fe40003f46270 */
[----:B------:R-:W-:Y:S01]  /*4dc0*/  FSEL R214, R127, -INF , !P1 ;  /* 0xff8000007fd67808 */ /* 0x000fe20004800000 */
[----:B------:R-:W-:Y:S01]  /*4dd0*/  IMAD.MOV.U32 R127, RZ, RZ, R137 ;  /* 0x000000ffff7f7224 */ /* 0x000fe200078e0089 */
        /* <DEDUP_REMOVED lines=13> */
[----:B------:R-:W-:Y:S02]  /*4eb0*/  FMNMX.FTZ R0, R209, R0, !PT ;  /* 0x00000000d1007209 */ /* 0x000fe40007810000 */
[-C--:B------:R-:W-:Y:S02]  /*4ec0*/  ISETP.GE.AND P2, PT, R174, R195.reuse, PT ;  /* 0x000000c3ae00720c */ /* 0x080fe40003f46270 */
[----:B------:R-:W-:Y:S02]  /*4ed0*/  FSEL R207, R119, -INF , !P1 ;  /* 0xff80000077cf7808 */ /* 0x000fe40004800000 */
[----:B------:R-:W-:Y:S02]  /*4ee0*/  FMNMX.FTZ R0, R208, R0, !PT ;  /* 0x00000000d0007209 */ /* 0x000fe40007810000 */
[----:B------:R-:W-:-:S02]  /*4ef0*/  ISETP.GE.AND P1, PT, R177, R195, PT ;  /* 0x000000c3b100720c */ /* 0x000fc40003f26270 */
[----:B------:R-:W-:Y:S02]  /*4f00*/  FSEL R179, R114, -INF , !P2 ;  /* 0xff80000072b37808 */ /* 0x000fe40005000000 */
        /* <DEDUP_REMOVED lines=103> */
[----:B------:R-:W-:Y:S02]  /*5580*/  FSEL R62, R135, -INF , !P1 ;  /* 0xff800000873e7808 */ /* 0x000fe40004800000 */
[----:B------:R-:W-:Y:S02]  /*5590*/  FMNMX.FTZ R0, R50, R0, !PT ;  /* 0x0000000032007209 */ /* 0x000fe40007810000 */
[----:B------:R-:W-:Y:S02]  /*55a0*/  ISETP.GE.AND P2, PT, R240, R196, PT ;  /* 0x000000c4f000720c */ /* 0x000fe40003f46270 */
[----:B------:R-:W-:-:S05]  /*55b0*/  FMNMX.FTZ R0, R62, R0, !PT ;  /* 0x000000003e007209 */ /* 0x000fca0007810000 */
[----:B------:R-:W1:Y:S02]  /*55c0*/  SHFL.BFLY PT, R51, R0, 0x2, 0x1f ;  /* 0x0c401f0000337f89 */ /* 0x000e6400000e0000 */
[----:B-1----:R-:W-:-:S05]  /*55d0*/  FMNMX.FTZ R51, R0, R51, !PT ;  /* 0x0000003300337209 */ /* 0x002fca0007810000 */
[----:B------:R-:W1:Y:S02]  /*55e0*/  SHFL.BFLY PT, R0, R51, 0x1, 0x1f ;  /* 0x0c201f0033007f89 */ /* 0x000e6400000e0000 */
[----:B-1----:R-:W-:-:S04]  /*55f0*/  FMNMX.FTZ R0, R51, R0, !PT ;  /* 0x0000000033007209 */ /* 0x002fc80007810000 */
[C---:B------:R-:W-:Y:S01]  /*5600*/  FSETP.NEU.FTZ.AND P1, PT, R0.reuse, -INF , PT ;  /* 0xff8000000000780b */ /* 0x040fe20003f3d000 */
[----:B------:R-:W-:-:S05]  /*5610*/  FMUL.FTZ R59, R0, UR12 ;  /* 0x0000000c003b7c20 */ /* 0x000fca0008410000 */
[----:B------:R-:W-:Y:S02]  /*5620*/  FSEL R59, R59, RZ, P1 ;  /* 0x000000ff3b3b7208 */ /* 0x000fe40000800000 */
[----:B------:R-:W-:-:S03]  /*5630*/  ISETP.GE.AND P1, PT, R239, R196, PT ;  /* 0x000000c4ef00720c */ /* 0x000fc60003f26270 */
[--C-:B------:R-:W-:Y:S01]  /*5640*/  FFMA.FTZ R51, R43, UR12, -R59.reuse ;  /* 0x0000000c2b337c23 */ /* 0x100fe2000801083b */
[----:B------:R-:W-:Y:S01]  /*5650*/  FSEL R43, R44, -INF , !P3 ;  /* 0xff8000002c2b7808 */ /* 0x000fe20005800000 */
[--C-:B------:R-:W-:Y:S01]  /*5660*/  FFMA.FTZ R44, R42, UR12, -R59.reuse ;  /* 0x0000000c2a2c7c23 */ /* 0x100fe2000801083b */
[----:B------:R-:W-:Y:S01]  /*5670*/  FSEL R42, R45, -INF , !P2 ;  /* 0xff8000002d2a7808 */ /* 0x000fe20005000000 */
[--C-:B------:R-:W-:Y:S01]  /*5680*/  FFMA.FTZ R70, R10, UR12, -R59.reuse ;  /* 0x0000000c0a467c23 */ /* 0x100fe2000801083b */
[----:B------:R-:W-:Y:S01]  /*5690*/  ISETP.GE.AND P2, PT, R237, R196, PT ;  /* 0x000000c4ed00720c */ /* 0x000fe20003f46270 */
[--C-:B------:R-:W-:Y:S01]  /*56a0*/  FFMA.FTZ R87, R179, UR12, -R59.reuse ;  /* 0x0000000cb3577c23 */ /* 0x100fe2000801083b */
[----:B------:R-:W-:Y:S01]  /*56b0*/  FSEL R40, R40, -INF , !P1 ;  /* 0xff80000028287808 */ /* 0x000fe20004800000 */
[--C-:B------:R-:W-:Y:S01]  /*56c0*/  FFMA.FTZ R90, R173, UR12, -R59.reuse ;  /* 0x0000000cad5a7c23 */ /* 0x100fe2000801083b */
[----:B------:R-:W-:Y:S01]  /*56d0*/  FMNMX.FTZ R45, R43, R42, !PT ;  /* 0x0000002a2b2d7209 */ /* 0x000fe20007810000 */
[--C-:B------:R-:W-:Y:S01]  /*56e0*/  FFMA.FTZ R91, R160, UR12, -R59.reuse ;  /* 0x0000000ca05b7c23 */ /* 0x100fe2000801083b */
[-C--:B------:R-:W-:Y:S01]  /*56f0*/  ISETP.GE.AND P1, PT, R236, R196.reuse, PT ;  /* 0x000000c4ec00720c */ /* 0x080fe20003f26270 */
        /* <DEDUP_REMOVED lines=17> */
[----:B------:R-:W-:Y:S01]  /*5810*/  ISETP.GE.AND P2, PT, R7, R196, PT ;  /* 0x000000c40700720c */ /* 0x000fe20003f46270 */
[--C-:B------:R-:W-:Y:S01]  /*5820*/  FFMA.FTZ R130, R130, UR12, -R59.reuse ;  /* 0x0000000c82827c23 */ /* 0x100fe2000801083b */
[----:B------:R-:W-:Y:S01]  /*5830*/  FSEL R7, R32, -INF , !P1 ;  /* 0xff80000020077808 */ /* 0x000fe20004800000 */
[--C-:B------:R-:W-:Y:S01]  /*5840*/  FFMA.FTZ R127, R127, UR12, -R59.reuse ;  /* 0x0000000c7f7f7c23 */ /* 0x100fe2000801083b */
[----:B------:R-:W-:Y:S01]  /*5850*/  FMNMX.FTZ R66, R37, R66, !PT ;  /* 0x0000004225427209 */ /* 0x000fe20007810000 */
[--C-:B------:R-:W-:Y:S01]  /*5860*/  FFMA.FTZ R126, R126, UR12, -R59.reuse ;  /* 0x0000000c7e7e7c23 */ /* 0x100fe2000801083b */
[----:B------:R-:W-:Y:S01]  /*5870*/  ISETP.GE.AND P1, PT, R232, R196, PT ;  /* 0x000000c4e800720c */ /* 0x000fe20003f26270 */
[----:B------:R-:W-:Y:S01]  /*5880*/  MUFU.EX2 R131, R131 ;  /* 0x0000008300837308 */ /* 0x000fe20000000800 */
[----:B------:R-:W-:Y:S01]  /*5890*/  FSEL R33, R33, -INF , !P2 ;  /* 0xff80000021217808 */ /* 0x000fe20005000000 */
[--C-:B------:R-:W-:Y:S01]  /*58a0*/  FFMA.FTZ R102, R102, UR12, -R59.reuse ;  /* 0x0000000c66667c23 */ /* 0x100fe2000801083b */
[----:B------:R-:W-:Y:S01]  /*58b0*/  FMNMX.FTZ R32, R7, R66, !PT ;  /* 0x0000004207207209 */ /* 0x000fe20007810000 */
[--C-:B------:R-:W-:Y:S01]  /*58c0*/  FFMA.FTZ R106, R106, UR12, -R59.reuse ;  /* 0x0000000c6a6a7c23 */ /* 0x100fe2000801083b */
[----:B------:R-:W-:Y:S01]  /*58d0*/  ISETP.GE.AND P2, PT, R231, R196, PT ;  /* 0x000000c4e700720c */ /* 0x000fe20003f46270 */
[--C-:B------:R-:W-:Y:S01]  /*58e0*/  FFMA.FTZ R123, R123, UR12, -R59.reuse ;  /* 0x0000000c7b7b7c23 */ /* 0x100fe2000801083b */
[----:B------:R-:W-:Y:S01]  /*58f0*/  FSEL R28, R28, -INF , !P1 ;  /* 0xff8000001c1c7808 */ /* 0x000fe20004800000 */
[----:B------:R-:W-:Y:S01]  /*5900*/  MUFU.EX2 R130, R130 ;  /* 0x0000008200827308 */ /* 0x000fe20000000800 */
[----:B------:R-:W-:Y:S01]  /*5910*/  FMNMX.FTZ R32, R33, R32, !PT ;  /* 0x0000002021207209 */ /* 0x000fe20007810000 */
[--C-:B------:R-:W-:Y:S01]  /*5920*/  FFMA.FTZ R122, R122, UR12, -R59.reuse ;  /* 0x0000000c7a7a7c23 */ /* 0x100fe2000801083b */
[----:B------:R-:W-:Y:S01]  /*5930*/  ISETP.GE.AND P1, PT, R215, R196, PT ;  /* 0x000000c4d700720c */ /* 0x000fe20003f26270 */
[--C-:B------:R-:W-:Y:S01]  /*5940*/  FFMA.FTZ R118, R118, UR12, -R59.reuse ;  /* 0x0000000c76767c23 */ /* 0x100fe2000801083b */
[----:B------:R-:W-:Y:S01]  /*5950*/  FSEL R29, R29, -INF , !P2 ;  /* 0xff8000001d1d7808 */ /* 0x000fe20005000000 */
[--C-:B------:R-:W-:Y:S01]  /*5960*/  FFMA.FTZ R115, R252, UR12, -R59.reuse ;  /* 0x0000000cfc737c23 */ /* 0x100fe2000801083b */
[----:B------:R-:W-:Y:S01]  /*5970*/  FMNMX.FTZ R32, R28, R32, !PT ;  /* 0x000000201c207209 */ /* 0x000fe20007810000 */
[----:B------:R-:W-:Y:S01]  /*5980*/  MUFU.EX2 R127, R127 ;  /* 0x0000007f007f7308 */ /* 0x000fe20000000800 */
        /* <DEDUP_REMOVED lines=12> */
[----:B------:R-:W-:Y:S01]  /*5a50*/  FSEL R10, R20, -INF , !P1 ;  /* 0xff800000140a7808 */ /* 0x000fe20004800000 */
[--C-:B------:R-:W-:Y:S01]  /*5a60*/  FFMA.FTZ R54, R247, UR12, -R59.reuse ;  /* 0x0000000cf7367c23 */ /* 0x100fe2000801083b */
[----:B------:R-:W-:Y:S01]  /*5a70*/  ISETP.GE.AND P2, PT, R213, R196, PT ;  /* 0x000000c4d500720c */ /* 0x000fe20003f46270 */
        /* <DEDUP_REMOVED lines=24> */
[----:B------:R-:W1:Y:S01]  /*5c00*/  MUFU.EX2 R115, R115 ;  /* 0x0000007300737308 */ /* 0x000e620000000800 */
        /* <DEDUP_REMOVED lines=11> */
[----:B------:R-:W-:Y:S01]  /*5cc0*/  FFMA.FTZ R238, R62, UR12, -R59 ;  /* 0x0000000c3eee7c23 */ /* 0x000fe2000801083b */
[----:B------:R-:W-:-:S02]  /*5cd0*/  FMNMX.FTZ R20, R147, R20, !PT ;  /* 0x0000001493147209 */ /* 0x000fc40007810000 */
[----:B------:R-:W-:Y:S01]  /*5ce0*/  ISETP.GE.AND P1, PT, R156, R196, PT ;  /* 0x000000c49c00720c */ /* 0x000fe20003f26270 */
[----:B------:R-:W-:Y:S01]  /*5cf0*/  MUFU.EX2 R110, R110 ;  /* 0x0000006e006e7308 */ /* 0x000fe20000000800 */
[----:B------:R-:W-:Y:S02]  /*5d00*/  FSEL R156, R9, -INF , !P2 ;  /* 0xff800000099c7808 */ /* 0x000fe40005000000 */
[----:B------:R-:W-:Y:S02]  /*5d10*/  FMNMX.FTZ R20, R144, R20, !PT ;  /* 0x0000001490147209 */ /* 0x000fe40007810000 */
[----:B------:R-:W-:Y:S02]  /*5d20*/  ISETP.GE.AND P2, PT, R163, R196, PT ;  /* 0x000000c4a300720c */ /* 0x000fe40003f46270 */
[----:B------:R-:W-:Y:S01]  /*5d30*/  FSEL R163, R128, -INF , !P1 ;  /* 0xff80000080a37808 */ /* 0x000fe20004800000 */
[----:B------:R-:W-:Y:S01]  /*5d40*/  MUFU.EX2 R58, R58 ;  /* 0x0000003a003a7308 */ /* 0x000fe20000000800 */
[----:B------:R-:W-:-:S02]  /*5d50*/  FMNMX.FTZ R20, R156, R20, !PT ;  /* 0x000000149c147209 */ /* 0x000fc40007810000 */
[----:B------:R-:W-:Y:S02]  /*5d60*/  ISETP.GE.AND P1, PT, R159, R196, PT ;  /* 0x000000c49f00720c */ /* 0x000fe40003f26270 */
[----:B------:R-:W-:Y:S02]  /*5d70*/  FSEL R159, R129, -INF , !P2 ;  /* 0xff800000819f7808 */ /* 0x000fe40005000000 */
[----:B------:R-:W-:Y:S01]  /*5d80*/  FMNMX.FTZ R20, R163, R20, !PT ;  /* 0x00000014a3147209 */ /* 0x000fe20007810000 */
[----:B------:R-:W-:Y:S01]  /*5d90*/  MUFU.EX2 R55, R55 ;  /* 0x0000003700377308 */ /* 0x000fe20000000800 */
[----:B------:R-:W-:Y:S02]  /*5da0*/  ISETP.GE.AND P2, PT, R157, R196, PT ;  /* 0x000000c49d00720c */ /* 0x000fe40003f46270 */
[----:B------:R-:W-:Y:S02]  /*5db0*/  FSEL R157, R124, -INF , !P1 ;  /* 0xff8000007c9d7808 */ /* 0x000fe40004800000 */
        /* <DEDUP_REMOVED lines=29> */
[----:B------:R-:W-:Y:S01]  /*5f90*/  FSEL R179, R108, -INF , !P1 ;  /* 0xff8000006cb37808 */ /* 0x000fe20004800000 */
[----:B------:R-:W-:Y:S01]  /*5fa0*/  FFMA.FTZ R108, R35, UR12, -R59 ;  /* 0x0000000c236c7c23 */ /* 0x000fe2000801083b */
[----:B------:R-:W-:-:S02]  /*5fb0*/  FMNMX.FTZ R20, R178, R20, !PT ;  /* 0x00000014b2147209 */ /* 0x000fc40007810000 */
[----:B------:R-:W-:Y:S01]  /*5fc0*/  ISETP.GE.AND P1, PT, R180, R196, PT ;  /* 0x000000c4b400720c */ /* 0x000fe20003f26270 */
[----:B------:R-:W-:Y:S01]  /*5fd0*/  MUFU.EX2 R67, R67 ;  /* 0x0000004300437308 */ /* 0x000fe20000000800 */
[----:B------:R-:W-:Y:S01]  /*5fe0*/  FSEL R180, R109, -INF , !P2 ;  /* 0xff8000006db47808 */ /* 0x000fe20005000000 */
[--C-:B------:R-:W-:Y:S01]  /*5ff0*/  FFMA.FTZ R109, R38, UR12, -R59.reuse ;  /* 0x0000000c266d7c23 */ /* 0x100fe2000801083b */
[----:B------:R-:W-:Y:S02]  /*6000*/  FMNMX.FTZ R20, R179, R20, !PT ;  /* 0x00000014b3147209 */ /* 0x000fe40007810000 */
[----:B------:R-:W-:Y:S02]  /*6010*/  ISETP.GE.AND P2, PT, R176, R196, PT ;  /* 0x000000c4b000720c */ /* 0x000fe40003f46270 */
[----:B------:R-:W-:Y:S01]  /*6020*/  FSEL R176, R104, -INF , !P1 ;  /* 0xff80000068b07808 */ /* 0x000fe20004800000 */
[----:B------:R-:W-:Y:S01]  /*6030*/  FFMA.FTZ R104, R27, UR12, -R59 ;  /* 0x0000000c1b687c23 */ /* 0x000fe2000801083b */
[----:B------:R-:W-:Y:S01]  /*6040*/  FMNMX.FTZ R20, R180, R20, !PT ;  /* 0x00000014b4147209 */ /* 0x000fe20007810000 */
[----:B------:R-:W-:Y:S01]  /*6050*/  MUFU.EX2 R70, R70 ;  /* 0x0000004600467308 */ /* 0x000fe20000000800 */
[----:B------:R-:W-:-:S02]  /*6060*/  ISETP.GE.AND P1, PT, R175, R196, PT ;  /* 0x000000c4af00720c */ /* 0x000fc40003f26270 */
[----:B------:R-:W-:Y:S01]  /*6070*/  FSEL R175, R105, -INF , !P2 ;  /* 0xff80000069af7808 */ /* 0x000fe20005000000 */
[--C-:B------:R-:W-:Y:S01]  /*6080*/  FFMA.FTZ R105, R30, UR12, -R59.reuse ;  /* 0x0000000c1e697c23 */ /* 0x100fe2000801083b */
[----:B------:R-:W-:Y:S02]  /*6090*/  FMNMX.FTZ R20, R176, R20, !PT ;  /* 0x00000014b0147209 */ /* 0x000fe40007810000 */
[----:B------:R-:W-:Y:S01]  /*60a0*/  ISETP.GE.AND P2, PT, R205, R196, PT ;  /* 0x000000c4cd00720c */ /* 0x000fe20003f46270 */
[----:B------:R-:W-:Y:S01]  /*60b0*/  MUFU.EX2 R71, R71 ;  /* 0x0000004700477308 */ /* 0x000fe20000000800 */
[----:B------:R-:W-:Y:S01]  /*60c0*/  FSEL R173, R100, -INF , !P1 ;  /* 0xff80000064ad7808 */ /* 0x000fe20004800000 */
[----:B------:R-:W-:Y:S01]  /*60d0*/  FFMA.FTZ R100, R19, UR12, -R59 ;  /* 0x0000000c13647c23 */ /* 0x000fe2000801083b */
[----:B------:R-:W-:Y:S02]  /*60e0*/  FMNMX.FTZ R20, R175, R20, !PT ;  /* 0x00000014af147209 */ /* 0x000fe40007810000 */
[----:B------:R-:W-:-:S02]  /*60f0*/  ISETP.GE.AND P1, PT, R171, R196, PT ;  /* 0x000000c4ab00720c */ /* 0x000fc40003f26270 */
[----:B------:R-:W-:Y:S01]  /*6100*/  FSEL R171, R101, -INF , !P2 ;  /* 0xff80000065ab7808 */ /* 0x000fe20005000000 */
[----:B------:R-:W-:Y:S01]  /*6110*/  FFMA.FTZ R101, R22, UR12, -R59 ;  /* 0x0000000c16657c23 */ /* 0x000fe2000801083b */
[----:B------:R-:W-:Y:S01]  /*6120*/  FMNMX.FTZ R20, R173, R20, !PT ;  /* 0x00000014ad147209 */ /* 0x000fe20007810000 */
[----:B------:R-:W-:Y:S01]  /*6130*/  MUFU.EX2 R74, R74 ;  /* 0x0000004a004a7308 */ /* 0x000fe20000000800 */
[----:B------:R-:W-:Y:S02]  /*6140*/  ISETP.GE.AND P2, PT, R165, R196, PT ;  /* 0x000000c4a500720c */ /* 0x000fe40003f46270 */
[----:B------:R-:W-:Y:S02]  /*6150*/  FSEL R165, R96, -INF , !P1 ;  /* 0xff80000060a57808 */ /* 0x000fe40004800000 */
[----:B------:R-:W-:Y:S02]  /*6160*/  FMNMX.FTZ R20, R171, R20, !PT ;  /* 0x00000014ab147209 */ /* 0x000fe40007810000 */
[----:B------:R-:W-:Y:S01]  /*6170*/  ISETP.GE.AND P1, PT, R164, R196, PT ;  /* 0x000000c4a400720c */ /* 0x000fe20003f26270 */
[----:B------:R-:W-:Y:S01]  /*6180*/  MUFU.EX2 R75, R75 ;  /* 0x0000004b004b7308 */ /* 0x000fe20000000800 */
[----:B------:R-:W-:-:S02]  /*6190*/  FSEL R164, R97, -INF , !P2 ;  /* 0xff80000061a47808 */ /* 0x000fc40005000000 */
[----:B------:R-:W-:Y:S02]  /*61a0*/  FMNMX.FTZ R20, R165, R20, !PT ;  /* 0x00000014a5147209 */ /* 0x000fe40007810000 */
[----:B------:R-:W-:Y:S02]  /*61b0*/  ISETP.GE.AND P2, PT, R204, R196, PT ;  /* 0x000000c4cc00720c */ /* 0x000fe40003f46270 */
[----:B------:R-:W-:Y:S01]  /*61c0*/  FSEL R160, R92, -INF , !P1 ;  /* 0xff8000005ca07808 */ /* 0x000fe20004800000 */
[----:B------:R-:W-:Y:S01]  /*61d0*/  MUFU.EX2 R78, R78 ;  /* 0x0000004e004e7308 */ /* 0x000fe20000000800 */
[----:B------:R-:W-:Y:S02]  /*61e0*/  FMNMX.FTZ R20, R164, R20, !PT ;  /* 0x00000014a4147209 */ /* 0x000fe40007810000 */
[----:B------:R-:W-:Y:S02]  /*61f0*/  ISETP.GE.AND P1, PT, R203, R196, PT ;  /* 0x000000c4cb00720c */ /* 0x000fe40003f26270 */
[----:B------:R-:W-:-:S02]  /*6200*/  FSEL R145, R93, -INF , !P2 ;  /* 0xff8000005d917808 */ /* 0x000fc40005000000 */
[----:B------:R-:W-:Y:S01]  /*6210*/  FMNMX.FTZ R20, R160, R20, !PT ;  /* 0x00000014a0147209 */ /* 0x000fe20007810000 */
[----:B------:R2:W-:Y:S01]  /*6220*/  MUFU.EX2 R92, R141 ;  /* 0x0000008d005c7308 */ /* 0x0005e20000000800 */
[----:B------:R-:W-:Y:S02]  /*6230*/  ISETP.GE.AND P2, PT, R202, R196, PT ;  /* 0x000000c4ca00720c */ /* 0x000fe40003f46270 */
[----:B------:R-:W-:Y:S02]  /*6240*/  FMNMX.FTZ R20, R145, R20, !PT ;  /* 0x0000001491147209 */ /* 0x000fe40007810000 */
[----:B-1----:R-:W-:-:S03]  /*6250*/  F2FP.F16.F32.PACK_AB R35, R115, R118 ;  /* 0x000000767323723e */ /* 0x002fc600000000ff */
[----:B------:R-:W-:Y:S08]  /*6260*/  MUFU.EX2 R79, R79 ;  /* 0x0000004f004f7308 */ /* 0x000ff00000000800 */
[----:B------:R-:W-:Y:S01]  /*6270*/  MUFU.EX2 R82, R82 ;  /* 0x0000005200527308 */ /* 0x000fe20000000800 */
[----:B--2---:R-:W-:Y:S02]  /*6280*/  FSEL R141, R88, -INF , !P1 ;  /* 0xff800000588d7808 */ /* 0x004fe40004800000 */
[----:B------:R-:W-:-:S02]  /*6290*/  ISETP.GE.AND P1, PT, R191, R196, PT ;  /* 0x000000c4bf00720c */ /* 0x000fc40003f26270 */
[----:B------:R-:W-:Y:S02]  /*62a0*/  FMNMX.FTZ R20, R141, R20, !PT ;  /* 0x000000148d147209 */ /* 0x000fe40007810000 */
[----:B------:R-:W-:Y:S01]  /*62b0*/  FSEL R134, R84, -INF , !P1 ;  /* 0xff80000054867808 */ /* 0x000fe20004800000 */
[----:B------:R1:W-:Y:S01]  /*62c0*/  MUFU.EX2 R88, R139 ;  /* 0x0000008b00587308 */ /* 0x0003e20000000800 */
[----:B------:R-:W-:-:S04]  /*62d0*/  ISETP.GE.AND P1, PT, R189, R196, PT ;  /* 0x000000c4bd00720c */ /* 0x000fc80003f26270 */
[----:B------:R-:W-:Y:S02]  /*62e0*/  FSEL R125, R80, -INF , !P1 ;  /* 0xff800000507d7808 */ /* 0x000fe40004800000 */
[-C--:B------:R-:W-:Y:S01]  /*62f0*/  ISETP.GE.AND P1, PT, R187, R196.reuse, PT ;  /* 0x000000c4bb00720c */ /* 0x080fe20003f26270 */
[----:B------:R2:W-:Y:S03]  /*6300*/  MUFU.EX2 R80, R119 ;  /* 0x0000007700507308 */ /* 0x0005e60000000800 */
[----:B------:R-:W-:Y:S02]  /*6310*/  FSEL R121, R76, -INF , !P1 ;  /* 0xff8000004c797808 */ /* 0x000fe40004800000 */
[----:B------:R-:W-:-:S03]  /*6320*/  ISETP.GE.AND P1, PT, R185, R196, PT ;  /* 0x000000c4b900720c */ /* 0x000fc60003f26270 */
[----:B------:R-:W-:Y:S01]  /*6330*/  MUFU.EX2 R76, R111 ;  /* 0x0000006f004c7308 */ /* 0x000fe20000000800 */
[----:B-1----:R-:W-:Y:S01]  /*6340*/  FSEL R139, R89, -INF , !P2 ;  /* 0xff800000598b7808 */ /* 0x002fe20005000000 */
[----:B------:R-:W-:Y:S01]  /*6350*/  FFMA.FTZ R89, R18, UR12, -R59 ;  /* 0x0000000c12597c23 */ /* 0x000fe2000801083b */
[----:B------:R-:W-:Y:S02]  /*6360*/  ISETP.GE.AND P2, PT, R190, R196, PT ;  /* 0x000000c4be00720c */ /* 0x000fe40003f46270 */
[----:B------:R-:W-:Y:S02]  /*6370*/  FMNMX.FTZ R20, R139, R20, !PT ;  /* 0x000000148b147209 */ /* 0x000fe40007810000 */
[----:B------:R-:W-:Y:S01]  /*6380*/  FSEL R128, R85, -INF , !P2 ;  /* 0xff80000055807808 */ /* 0x000fe20005000000 */
[----:B------:R-:W-:Y:S01]  /*6390*/  MUFU.EX2 R84, R161 ;  /* 0x000000a100547308 */ /* 0x000fe20000000800 */
[----:B------:R-:W-:Y:S02]  /*63a0*/  FMNMX.FTZ R20, R134, R20, !PT ;  /* 0x0000001486147209 */ /* 0x000fe40007810000 */
[----:B------:R-:W-:-:S02]  /*63b0*/  ISETP.GE.AND P2, PT, R188, R196, PT ;  /* 0x000000c4bc00720c */ /* 0x000fc40003f46270 */
[----:B------:R-:W-:Y:S02]  /*63c0*/  FMNMX.FTZ R20, R128, R20, !PT ;  /* 0x0000001480147209 */ /* 0x000fe40007810000 */
[----:B------:R-:W-:Y:S01]  /*63d0*/  FSEL R124, R81, -INF , !P2 ;  /* 0xff800000517c7808 */ /* 0x000fe20005000000 */
[--C-:B------:R-:W-:Y:S01]  /*63e0*/  FFMA.FTZ R81, R98, UR12, -R59.reuse ;  /* 0x0000000c62517c23 */ /* 0x100fe2000801083b */
[----:B------:R-:W-:Y:S01]  /*63f0*/  FMNMX.FTZ R20, R125, R20, !PT ;  /* 0x000000147d147209 */ /* 0x000fe20007810000 */
[----:B------:R-:W-:Y:S01]  /*6400*/  FFMA.FTZ R98, R39, UR12, -R59 ;  /* 0x0000000c27627c23 */ /* 0x000fe2000801083b */
[----:B------:R-:W-:Y:S01]  /*6410*/  ISETP.GE.AND P2, PT, R186, R196, PT ;  /* 0x000000c4ba00720c */ /* 0x000fe20003f46270 */
[----:B------:R-:W-:Y:S01]  /*6420*/  MUFU.EX2 R83, R83 ;  /* 0x0000005300537308 */ /* 0x000fe20000000800 */
[----:B------:R-:W-:Y:S02]  /*6430*/  FMNMX.FTZ R20, R124, R20, !PT ;  /* 0x000000147c147209 */ /* 0x000fe40007810000 */
[----:B------:R-:W-:-:S02]  /*6440*/  FSEL R120, R77, -INF , !P2 ;  /* 0xff8000004d787808 */ /* 0x000fc40005000000 */
[----:B------:R-:W-:Y:S02]  /*6450*/  FMNMX.FTZ R20, R121, R20, !PT ;  /* 0x0000001479147209 */ /* 0x000fe40007810000 */
[----:B------:R-:W-:Y:S01]  /*6460*/  ISETP.GE.AND P2, PT, R184, R196, PT ;  /* 0x000000c4b800720c */ /* 0x000fe20003f46270 */
[----:B------:R-:W-:Y:S01]  /*6470*/  MUFU.EX2 R86, R86 ;  /* 0x0000005600567308 */ /* 0x000fe20000000800 */
[----:B------:R-:W-:Y:S02]  /*6480*/  FSEL R117, R72, -INF , !P1 ;  /* 0xff80000048757808 */ /* 0x000fe40004800000 */
[----:B------:R-:W-:Y:S02]  /*6490*/  FMNMX.FTZ R20, R120, R20, !PT ;  /* 0x0000001478147209 */ /* 0x000fe40007810000 */
[----:B------:R-:W-:Y:S02]  /*64a0*/  ISETP.GE.AND P1, PT, R183, R196, PT ;  /* 0x000000c4b700720c */ /* 0x000fe40003f26270 */
[----:B--2---:R-:W-:Y:S01]  /*64b0*/  FSEL R119, R73, -INF , !P2 ;  /* 0xff80000049777808 */ /* 0x004fe20005000000 */
[----:B------:R1:W-:Y:S01]  /*64c0*/  MUFU.EX2 R72, R107 ;  /* 0x0000006b00487308 */ /* 0x0003e20000000800 */
[----:B------:R-:W-:-:S02]  /*64d0*/  FMNMX.FTZ R20, R117, R20, !PT ;  /* 0x0000001475147209 */ /* 0x000fc40007810000 */
[----:B------:R-:W-:Y:S02]  /*64e0*/  ISETP.GE.AND P2, PT, R182, R196, PT ;  /* 0x000000c4b600720c */ /* 0x000fe40003f46270 */
[----:B------:R-:W-:Y:S02]  /*64f0*/  FSEL R116, R68, -INF , !P1 ;  /* 0xff80000044747808 */ /* 0x000fe40004800000 */
[----:B------:R-:W-:Y:S01]  /*6500*/  FMNMX.FTZ R20, R119, R20, !PT ;  /* 0x0000001477147209 */ /* 0x000fe20007810000 */
[----:B------:R2:W-:Y:S01]  /*6510*/  MUFU.EX2 R68, R106 ;  /* 0x0000006a00447308 */ /* 0x0005e20000000800 */
[----:B------:R-:W-:Y:S02]  /*6520*/  ISETP.GE.AND P1, PT, R181, R196, PT ;  /* 0x000000c4b500720c */ /* 0x000fe40003f26270 */
[----:B------:R-:W-:Y:S02]  /*6530*/  FSEL R113, R69, -INF , !P2 ;  /* 0xff80000045717808 */ /* 0x000fe40005000000 */
[----:B------:R-:W-:-:S02]  /*6540*/  FMNMX.FTZ R20, R116, R20, !PT ;  /* 0x0000001474147209 */ /* 0x000fc40007810000 */
[----:B------:R-:W-:Y:S01]  /*6550*/  ISETP.GE.AND P2, PT, R168, R196, PT ;  /* 0x000000c4a800720c */ /* 0x000fe20003f46270 */
[----:B------:R-:W-:Y:S01]  /*6560*/  MUFU.EX2 R87, R87 ;  /* 0x0000005700577308 */ /* 0x000fe20000000800 */
[----:B------:R-:W-:Y:S01]  /*6570*/  FSEL R69, R64, -INF , !P1 ;  /* 0xff80000040457808 */ /* 0x000fe20004800000 */
[--C-:B-1----:R-:W-:Y:S01]  /*6580*/  FFMA.FTZ R107, R34, UR12, -R59.reuse ;  /* 0x0000000c226b7c23 */ /* 0x102fe2000801083b */
[----:B------:R-:W-:Y:S02]  /*6590*/  FMNMX.FTZ R20, R113, R20, !PT ;  /* 0x0000001471147209 */ /* 0x000fe40007810000 */
[----:B------:R-:W-:Y:S02]  /*65a0*/  ISETP.GE.AND P1, PT, R167, R196, PT ;  /* 0x000000c4a700720c */ /* 0x000fe40003f26270 */
[----:B------:R-:W-:Y:S01]  /*65b0*/  FSEL R65, R65, -INF , !P2 ;  /* 0xff80000041417808 */ /* 0x000fe20005000000 */
[----:B------:R1:W-:Y:S01]  /*65c0*/  MUFU.EX2 R64, R103 ;  /* 0x0000006700407308 */ /* 0x0003e20000000800 */
[----:B------:R-:W-:Y:S01]  /*65d0*/  FMNMX.FTZ R20, R69, R20, !PT ;  /* 0x0000001445147209 */ /* 0x000fe20007810000 */
[----:B--2---:R-:W-:Y:S01]  /*65e0*/  FFMA.FTZ R106, R31, UR12, -R59 ;  /* 0x0000000c1f6a7c23 */ /* 0x004fe2000801083b */
[----:B------:R-:W-:-:S02]  /*65f0*/  ISETP.GE.AND P2, PT, R162, R196, PT ;  /* 0x000000c4a200720c */ /* 0x000fc40003f46270 */
[----:B------:R-:W-:Y:S02]  /*6600*/  FSEL R73, R60, -INF , !P1 ;  /* 0xff8000003c497808 */ /* 0x000fe40004800000 */
[----:B------:R-:W-:Y:S01]  /*6610*/  FMNMX.FTZ R20, R65, R20, !PT ;  /* 0x0000001441147209 */ /* 0x000fe20007810000 */
[----:B------:R2:W-:Y:S01]  /*6620*/  MUFU.EX2 R60, R102 ;  /* 0x00000066003c7308 */ /* 0x0005e20000000800 */
[----:B------:R-:W-:Y:S02]  /*6630*/  ISETP.GE.AND P1, PT, R158, R196, PT ;  /* 0x000000c49e00720c */ /* 0x000fe40003f26270 */
[----:B------:R-:W-:Y:S02]  /*6640*/  FSEL R61, R61, -INF , !P2 ;  /* 0xff8000003d3d7808 */ /* 0x000fe40005000000 */
[----:B------:R-:W-:Y:S02]  /*6650*/  FMNMX.FTZ R20, R73, R20, !PT ;  /* 0x0000001449147209 */ /* 0x000fe40007810000 */
[----:B------:R-:W-:Y:S01]  /*6660*/  ISETP.GE.AND P2, PT, R151, R196, PT ;  /* 0x000000c49700720c */ /* 0x000fe20003f46270 */
[----:B------:R-:W-:Y:S01]  /*6670*/  MUFU.EX2 R90, R90 ;  /* 0x0000005a005a7308 */ /* 0x000fe20000000800 */
[----:B------:R-:W-:Y:S01]  /*6680*/  FSEL R77, R56, -INF , !P1 ;  /* 0xff800000384d7808 */ /* 0x000fe20004800000 */
[----:B-1----:R-:W-:Y:S01]  /*6690*/  FFMA.FTZ R103, R26, UR12, -R59 ;  /* 0x0000000c1a677c23 */ /* 0x002fe2000801083b */
[----:B------:R-:W-:-:S02]  /*66a0*/  FMNMX.FTZ R20, R61, R20, !PT ;  /* 0x000000143d147209 */ /* 0x000fc40007810000 */
[----:B------:R-:W-:Y:S02]  /*66b0*/  ISETP.GE.AND P1, PT, R150, R196, PT ;  /* 0x000000c49600720c */ /* 0x000fe40003f26270 */
[----:B------:R-:W-:Y:S01]  /*66c0*/  FSEL R57, R57, -INF , !P2 ;  /* 0xff80000039397808 */ /* 0x000fe20005000000 */
[----:B------:R1:W-:Y:S01]  /*66d0*/  MUFU.EX2 R56, R99 ;  /* 0x0000006300387308 */ /* 0x0003e20000000800 */
[----:B------:R-:W-:Y:S01]  /*66e0*/  FMNMX.FTZ R20, R77, R20, !PT ;  /* 0x000000144d147209 */ /* 0x000fe20007810000 */
[--C-:B--2---:R-:W-:Y:S01]  /*66f0*/  FFMA.FTZ R102, R23, UR12, -R59.reuse ;  /* 0x0000000c17667c23 */ /* 0x104fe2000801083b */
        /* <DEDUP_REMOVED lines=20> */
[----:B-1----:R-:W-:Y:S02]  /*6840*/  FSEL R99, R132, -INF , !P1 ;  /* 0xff80000084637808 */ /* 0x002fe40004800000 */
[----:B------:R-:W-:Y:S02]  /*6850*/  FMNMX.FTZ R20, R97, R20, !PT ;  /* 0x0000001461147209 */ /* 0x000fe40007810000 */
[----:B------:R-:W-:Y:S01]  /*6860*/  FSEL R112, R133, -INF , !P2 ;  /* 0xff80000085707808 */ /* 0x000fe20005000000 */
[----:B------:R-:W-:Y:S01]  /*6870*/  MUFU.EX2 R95, R95 ;  /* 0x0000005f005f7308 */ /* 0x000fe20000000800 */
[----:B------:R-:W-:-:S02]  /*6880*/  FMNMX.FTZ R8, R99, R20, !PT ;  /* 0x0000001463087209 */ /* 0x000fc40007810000 */
[----:B------:R-:W-:Y:S02]  /*6890*/  LEA R151, R4, UR4, 0x1 ;  /* 0x0000000404977c11 */ /* 0x000fe4000f8e08ff */
[----:B------:R-:W-:Y:S02]  /*68a0*/  FMNMX.FTZ R8, R112, R8, !PT ;  /* 0x0000000870087209 */ /* 0x000fe40007810000 */
[----:B------:R-:W-:Y:S01]  /*68b0*/  F2FP.F16.F32.PACK_AB R31, R126, R127 ;  /* 0x0000007f7e1f723e */ /* 0x000fe200000000ff */
[----:B------:R-:W-:Y:S01]  /*68c0*/  IMAD R150, R3, 0x2, R151 ;  /* 0x0000000203967824 */ /* 0x000fe200078e0297 */
[----:B------:R-:W-:Y:S01]  /*68d0*/  LDSM.16.MT88.4 R12, [R151+0x5000] ;  /* 0x00500000970c783b */ /* 0x000fe20000004200 */
[----:B------:R-:W-:Y:S03]  /*68e0*/  MUFU.EX2 R98, R98 ;  /* 0x0000006200627308 */ /* 0x000fe60000000800 */
[----:B------:R-:W1:Y:S04]  /*68f0*/  SHFL.BFLY PT, R9, R8, 0x2, 0x1f ;  /* 0x0c401f0008097f89 */ /* 0x000e6800000e0000 */
[----:B------:R-:W-:Y:S01]  /*6900*/  LDSM.16.MT88.4 R24, [R150+0x5000] ;  /* 0x005000009618783b */ /* 0x000fe20000004200 */
[----:B------:R-:W-:Y:S03]  /*6910*/  MUFU.EX2 R109, R109 ;  /* 0x0000006d006d7308 */ /* 0x000fe60000000800 */
[----:B------:R-:W-:Y:S05]  /*6920*/  LDSM.16.MT88.4 R20, [R151+0x5400] ;  /* 0x005400009714783b */ /* 0x000fea0000004200 */
[----:B------:R-:W-:Y:S08]  /*6930*/  MUFU.EX2 R108, R108 ;  /* 0x0000006c006c7308 */ /* 0x000ff00000000800 */
[----:B------:R-:W-:Y:S01]  /*6940*/  MUFU.EX2 R107, R107 ;  /* 0x0000006b006b7308 */ /* 0x000fe20000000800 */
[----:B-1----:R-:W-:-:S05]  /*6950*/  FMNMX.FTZ R8, R8, R9, !PT ;  /* 0x0000000908087209 */ /* 0x002fca0007810000 */
[----:B------:R-:W1:Y:S02]  /*6960*/  SHFL.BFLY PT, R9, R8, 0x1, 0x1f ;  /* 0x0c201f0008097f89 */ /* 0x000e6400000e0000 */
[----:B------:R-:W-:Y:S08]  /*6970*/  MUFU.EX2 R106, R106 ;  /* 0x0000006a006a7308 */ /* 0x000ff00000000800 */
[----:B------:R-:W-:Y:S08]  /*6980*/  MUFU.EX2 R105, R105 ;  /* 0x0000006900697308 */ /* 0x000ff00000000800 */
[----:B------:R-:W-:Y:S01]  /*6990*/  MUFU.EX2 R104, R104 ;  /* 0x0000006800687308 */ /* 0x000fe20000000800 */
[----:B-1----:R-:W-:-:S07]  /*69a0*/  FMNMX.FTZ R2, R8, R9, !PT ;  /* 0x0000000908027209 */ /* 0x002fce0007810000 */
[----:B------:R-:W-:Y:S01]  /*69b0*/  MUFU.EX2 R103, R103 ;  /* 0x0000006700677308 */ /* 0x000fe20000000800 */
[C---:B------:R-:W-:Y:S01]  /*69c0*/  FSETP.NEU.FTZ.AND P1, PT, R2.reuse, -INF , PT ;  /* 0xff8000000200780b */ /* 0x040fe20003f3d000 */
[----:B------:R-:W-:-:S06]  /*69d0*/  FMUL.FTZ R111, R2, UR12 ;  /* 0x0000000c026f7c20 */ /* 0x000fcc0008410000 */
[----:B------:R-:W-:Y:S01]  /*69e0*/  MUFU.EX2 R102, R102 ;  /* 0x0000006600667308 */ /* 0x000fe20000000800 */
[----:B------:R-:W-:Y:S02]  /*69f0*/  FSEL R111, R111, RZ, P1 ;  /* 0x000000ff6f6f7208 */ /* 0x000fe40000800000 */
[----:B------:R-:W-:-:S03]  /*6a00*/  LEA R235, P1, R193, UR8, 0x1 ;  /* 0x00000008c1eb7c11 */ /* 0x000fc6000f8208ff */
[--C-:B------:R-:W-:Y:S01]  /*6a10*/  FFMA.FTZ R168, R43, UR12, -R111.reuse ;  /* 0x0000000c2ba87c23 */ /* 0x100fe2000801086f */
[--C-:B------:R-:W-:Y:S01]  /*6a20*/  FFMA.FTZ R167, R42, UR12, -R111.reuse ;  /* 0x0000000c2aa77c23 */ /* 0x100fe2000801086f */
[--C-:B------:R-:W-:Y:S01]  /*6a30*/  FFMA.FTZ R162, R40, UR12, -R111.reuse ;  /* 0x0000000c28a27c23 */ /* 0x100fe2000801086f */
[--C-:B------:R-:W-:Y:S01]  /*6a40*/  FFMA.FTZ R161, R41, UR12, -R111.reuse ;  /* 0x0000000c29a17c23 */ /* 0x100fe2000801086f */
[--C-:B------:R-:W-:Y:S01]  /*6a50*/  FFMA.FTZ R138, R28, UR12, -R111.reuse ;  /* 0x0000000c1c8a7c23 */ /* 0x100fe2000801086f */
[----:B------:R-:W1:Y:S01]  /*6a60*/  LDSM.16.MT88.4 R40, [R150+0x5400] ;  /* 0x005400009628783b */ /* 0x000e620000004200 */
[----:B------:R-:W-:Y:S01]  /*6a70*/  MUFU.EX2 R168, R168 ;  /* 0x000000a800a87308 */ /* 0x000fe20000000800 */
[--C-:B------:R-:W-:Y:S01]  /*6a80*/  FFMA.FTZ R137, R29, UR12, -R111.reuse ;  /* 0x0000000c1d897c23 */ /* 0x100fe2000801086f */
[----:B------:R-:W-:Y:S01]  /*6a90*/  F2FP.F16.F32.PACK_AB R29, R130, R131 ;  /* 0x00000083821d723e */ /* 0x000fe200000000ff */
[--C-:B------:R-:W-:Y:S01]  /*6aa0*/  FFMA.FTZ R158, R36, UR12, -R111.reuse ;  /* 0x0000000c249e7c23 */ /* 0x100fe2000801086f */
[--C-:B------:R-:W-:Y:S01]  /*6ab0*/  FFMA.FTZ R146, R37, UR12, -R111.reuse ;  /* 0x0000000c25927c23 */ /* 0x100fe2000801086f */
[--C-:B------:R-:W-:Y:S01]  /*6ac0*/  FFMA.FTZ R143, R7, UR12, -R111.reuse ;  /* 0x0000000c078f7c23 */ /* 0x100fe2000801086f */
[--C-:B------:R-:W-:Y:S01]  /*6ad0*/  FFMA.FTZ R142, R33, UR12, -R111.reuse ;  /* 0x0000000c218e7c23 */ /* 0x100fe2000801086f */
[--C-:B------:R-:W-:Y:S01]  /*6ae0*/  FFMA.FTZ R129, R10, UR12, -R111.reuse ;  /* 0x0000000c0a817c23 */ /* 0x100fe2000801086f */
[----:B------:R-:W2:Y:S01]  /*6af0*/  MUFU.EX2 R167, R167 ;  /* 0x000000a700a77308 */ /* 0x000ea20000000800 */
[--C-:B------:R-:W-:Y:S01]  /*6b00*/  FFMA.FTZ R133, R6, UR12, -R111.reuse ;  /* 0x0000000c06857c23 */ /* 0x100fe2000801086f */
[--C-:B------:R-:W-:Y:S01]  /*6b10*/  FFMA.FTZ R3, R5, UR12, -R111.reuse ;  /* 0x0000000c05037c23 */ /* 0x100fe2000801086f */
[----:B------:R-:W-:Y:S01]  /*6b20*/  LDSM.16.MT88.4 R36, [R150+0x5800] ;  /* 0x005800009624783b */ /* 0x000fe20000004200 */
[--C-:B------:R-:W-:Y:S01]  /*6b30*/  FFMA.FTZ R132, R32, UR12, -R111.reuse ;  /* 0x0000000c20847c23 */ /* 0x100fe2000801086f */
[----:B------:R-:W-:Y:S01]  /*6b40*/  F2FP.F16.F32.PACK_AB R33, R122, R123 ;  /* 0x0000007b7a21723e */ /* 0x000fe200000000ff */
[--C-:B------:R-:W-:Y:S01]  /*6b50*/  FFMA.FTZ R135, R135, UR12, -R111.reuse ;  /* 0x0000000c87877c23 */ /* 0x100fe2000801086f */
[----:B------:R-:W3:Y:S01]  /*6b60*/  LDSM.16.MT88.4 R4, [R151+0x5800] ;  /* 0x005800009704783b */ /* 0x000ee20000004200 */
[----:B------:R-:W-:Y:S01]  /*6b70*/  MUFU.EX2 R162, R162 ;  /* 0x000000a200a27308 */ /* 0x000fe20000000800 */
[--C-:B------:R-:W-:Y:S01]  /*6b80*/  FFMA.FTZ R136, R136, UR12, -R111.reuse ;  /* 0x0000000c88887c23 */ /* 0x100fe2000801086f */
[--C-:B------:R-:W-:Y:S01]  /*6b90*/  FFMA.FTZ R140, R140, UR12, -R111.reuse ;  /* 0x0000000c8c8c7c23 */ /* 0x100fe2000801086f */
[--C-:B------:R-:W-:Y:S01]  /*6ba0*/  FFMA.FTZ R147, R147, UR12, -R111.reuse ;  /* 0x0000000c93937c23 */ /* 0x100fe2000801086f */
[--C-:B------:R-:W-:Y:S01]  /*6bb0*/  FFMA.FTZ R144, R144, UR12, -R111.reuse ;  /* 0x0000000c90907c23 */ /* 0x100fe2000801086f */
[--C-:B------:R-:W-:Y:S01]  /*6bc0*/  FFMA.FTZ R156, R156, UR12, -R111.reuse ;  /* 0x0000000c9c9c7c23 */ /* 0x100fe2000801086f */
[--C-:B------:R-:W-:Y:S01]  /*6bd0*/  FFMA.FTZ R163, R163, UR12, -R111.reuse ;  /* 0x0000000ca3a37c23 */ /* 0x100fe2000801086f */
[--C-:B------:R-:W-:Y:S01]  /*6be0*/  FFMA.FTZ R159, R159, UR12, -R111.reuse ;  /* 0x0000000c9f9f7c23 */ /* 0x100fe2000801086f */
[----:B------:R-:W4:Y:S01]  /*6bf0*/  MUFU.EX2 R161, R161 ;  /* 0x000000a100a17308 */ /* 0x000f220000000800 */
[----:B--2---:R-:W-:Y:S01]  /*6c00*/  F2FP.F16.F32.PACK_AB R28, R167, R168 ;  /* 0x000000a8a71c723e */ /* 0x004fe200000000ff */
[--C-:B------:R-:W-:Y:S01]  /*6c10*/  FFMA.FTZ R157, R157, UR12, -R111.reuse ;  /* 0x0000000c9d9d7c23 */ /* 0x100fe2000801086f */
[--C-:B------:R-:W-:Y:S01]  /*6c20*/  FFMA.FTZ R166, R166, UR12, -R111.reuse ;  /* 0x0000000ca6a67c23 */ /* 0x100fe2000801086f */
[--C-:B------:R-:W-:Y:S01]  /*6c30*/  FFMA.FTZ R169, R169, UR12, -R111.reuse ;  /* 0x0000000ca9a97c23 */ /* 0x100fe2000801086f */
[--C-:B------:R-:W-:Y:S01]  /*6c40*/  FFMA.FTZ R170, R170, UR12, -R111.reuse ;  /* 0x0000000caaaa7c23 */ /* 0x100fe2000801086f */
[--C-:B------:R-:W-:Y:S01]  /*6c50*/  FFMA.FTZ R172, R172, UR12, -R111.reuse ;  /* 0x0000000cacac7c23 */ /* 0x100fe2000801086f */
[--C-:B------:R-:W-:Y:S01]  /*6c60*/  FFMA.FTZ R174, R174, UR12, -R111.reuse ;  /* 0x0000000caeae7c23 */ /* 0x100fe2000801086f */
[----:B------:R-:W-:Y:S01]  /*6c70*/  MUFU.EX2 R158, R158 ;  /* 0x0000009e009e7308 */ /* 0x000fe20000000800 */
[--C-:B------:R-:W-:Y:S01]  /*6c80*/  FFMA.FTZ R177, R177, UR12, -R111.reuse ;  /* 0x0000000cb1b17c23 */ /* 0x100fe2000801086f */
[--C-:B------:R-:W-:Y:S01]  /*6c90*/  FFMA.FTZ R178, R178, UR12, -R111.reuse ;  /* 0x0000000cb2b27c23 */ /* 0x100fe2000801086f */
[--C-:B------:R-:W-:Y:S01]  /*6ca0*/  FFMA.FTZ R179, R179, UR12, -R111.reuse ;  /* 0x0000000cb3b37c23 */ /* 0x100fe2000801086f */
[--C-:B------:R-:W-:Y:S01]  /*6cb0*/  FFMA.FTZ R180, R180, UR12, -R111.reuse ;  /* 0x0000000cb4b47c23 */ /* 0x100fe2000801086f */
[--C-:B------:R-:W-:Y:S01]  /*6cc0*/  FFMA.FTZ R176, R176, UR12, -R111.reuse ;  /* 0x0000000cb0b07c23 */ /* 0x100fe2000801086f */
[----:B------:R-:W-:Y:S01]  /*6cd0*/  FFMA.FTZ R175, R175, UR12, -R111 ;  /* 0x0000000cafaf7c23 */ /* 0x000fe2000801086f */
[----:B------:R-:W-:Y:S01]  /*6ce0*/  FADD.FTZ R167, R168, R167 ;  /* 0x000000a7a8a77221 */ /* 0x000fe20000010000 */
[----:B------:R-:W2:Y:S01]  /*6cf0*/  MUFU.EX2 R146, R146 ;  /* 0x0000009200927308 */ /* 0x000ea20000000800 */
[----:B----4-:R-:W-:Y:S01]  /*6d00*/  F2FP.F16.F32.PACK_AB R30, R161, R162 ;  /* 0x000000a2a11e723e */ /* 0x010fe200000000ff */
[----:B------:R-:W-:Y:S01]  /*6d10*/  FFMA.FTZ R165, R165, UR12, -R111 ;  /* 0x0000000ca5a57c23 */ /* 0x000fe2000801086f */
[----:B------:R-:W-:Y:S01]  /*6d20*/  FADD.FTZ R167, R162, R167 ;  /* 0x000000a7a2a77221 */ /* 0x000fe20000010000 */
[--C-:B------:R-:W-:Y:S01]  /*6d30*/  FFMA.FTZ R164, R164, UR12, -R111.reuse ;  /* 0x0000000ca4a47c23 */ /* 0x100fe2000801086f */
[--C-:B------:R-:W-:Y:S01]  /*6d40*/  FFMA.FTZ R160, R160, UR12, -R111.reuse ;  /* 0x0000000ca0a07c23 */ /* 0x100fe2000801086f */
[----:B------:R-:W-:Y:S01]  /*6d50*/  FFMA.FTZ R145, R145, UR12, -R111 ;  /* 0x0000000c91917c23 */ /* 0x000fe2000801086f */
[----:B------:R-:W-:Y:S01]  /*6d60*/  FADD.FTZ R161, R161, R167 ;  /* 0x000000a7a1a17221 */ /* 0x000fe20000010000 */
[C---:B------:R-:W-:Y:S01]  /*6d70*/  HMMA.16816.F32 R16, R28.reuse, R12, RZ ;  /* 0x0000000c1c10723c */ /* 0x040fe200000018ff */
[----:B------:R-:W4:Y:S01]  /*6d80*/  MUFU.EX2 R143, R143 ;  /* 0x0000008f008f7308 */ /* 0x000f220000000800 */
[--C-:B------:R-:W-:Y:S01]  /*6d90*/  FFMA.FTZ R141, R141, UR12, -R111.reuse ;  /* 0x0000000c8d8d7c23 */ /* 0x100fe2000801086f */
[--C-:B------:R-:W-:Y:S01]  /*6da0*/  FFMA.FTZ R139, R139, UR12, -R111.reuse ;  /* 0x0000000c8b8b7c23 */ /* 0x100fe2000801086f */
[--C-:B------:R-:W-:Y:S01]  /*6db0*/  FFMA.FTZ R134, R134, UR12, -R111.reuse ;  /* 0x0000000c86867c23 */ /* 0x100fe2000801086f */
[--C-:B------:R-:W-:Y:S01]  /*6dc0*/  FFMA.FTZ R57, R57, UR12, -R111.reuse ;  /* 0x0000000c39397c23 */ /* 0x100fe2000801086f */
[C---:B------:R-:W-:Y:S01]  /*6dd0*/  HMMA.16816.F32 R12, R28.reuse, R14, RZ ;  /* 0x0000000e1c0c723c */ /* 0x040fe200000018ff */
[--C-:B------:R-:W-:Y:S01]  /*6de0*/  FFMA.FTZ R85, R85, UR12, -R111.reuse ;  /* 0x0000000c55557c23 */ /* 0x100fe2000801086f */
[----:B------:R-:W-:Y:S01]  /*6df0*/  FFMA.FTZ R93, R93, UR12, -R111 ;  /* 0x0000000c5d5d7c23 */ /* 0x000fe2000801086f */
[----:B------:R-:W5:Y:S01]  /*6e00*/  MUFU.EX2 R142, R142 ;  /* 0x0000008e008e7308 */ /* 0x000f620000000800 */
[----:B--2---:R-:W-:Y:S01]  /*6e10*/  F2FP.F16.F32.PACK_AB R32, R146, R158 ;  /* 0x0000009e9220723e */ /* 0x004fe200000000ff */
[----:B------:R-:W-:Y:S01]  /*6e20*/  FADD.FTZ R158, R158, R161 ;  /* 0x000000a19e9e7221 */ /* 0x000fe20000010000 */
[C---:B------:R-:W-:Y:S01]  /*6e30*/  HMMA.16816.F32 R8, R28.reuse, R24, RZ ;  /* 0x000000181c08723c */ /* 0x040fe200000018ff */
[--C-:B------:R-:W-:Y:S01]  /*6e40*/  FFMA.FTZ R239, R112, UR12, -R111.reuse ;  /* 0x0000000c70ef7c23 */ /* 0x100fe2000801086f */
[----:B------:R-:W-:Y:S01]  /*6e50*/  FFMA.FTZ R97, R97, UR12, -R111 ;  /* 0x0000000c61617c23 */ /* 0x000fe2000801086f */
[----:B------:R-:W-:Y:S01]  /*6e60*/  FADD.FTZ R158, R146, R158 ;  /* 0x0000009e929e7221 */ /* 0x000fe20000010000 */
[----:B------:R-:W-:Y:S01]  /*6e70*/  LEA.HI.X R234, R193, UR9, R192, 0x1, P1 ;  /* 0x00000009c1ea7c11 */ /* 0x000fe200088f0cc0 */
[----:B------:R-:W2:Y:S01]  /*6e80*/  MUFU.EX2 R138, R138 ;  /* 0x0000008a008a7308 */ /* 0x000ea20000000800 */
[----:B------:R-:W-:Y:S01]  /*6e90*/  HMMA.16816.F32 R28, R28, R26, RZ ;  /* 0x0000001a1c1c723c */ /* 0x000fe200000018ff */
[----:B------:R-:W3:Y:S01]  /*6ea0*/  LDSM.16.MT88.4 R24, [R151+0x5c00] ;  /* 0x005c00009718783b */ /* 0x000ee20000004200 */
[----:B----4-:R-:W-:-:S05]  /*6eb0*/  FADD.FTZ R158, R143, R158 ;  /* 0x0000009e8f9e7221 */ /* 0x010fca0000010000 */
[----:B------:R-:W4:Y:S01]  /*6ec0*/  MUFU.EX2 R137, R137 ;  /* 0x0000008900897308 */ /* 0x000f220000000800 */
[C---:B-----5:R-:W-:Y:S01]  /*6ed0*/  F2FP.F16.F32.PACK_AB R34, R142.reuse, R143 ;  /* 0x0000008f8e22723e */ /* 0x060fe200000000ff */
[----:B------:R-:W-:-:S06]  /*6ee0*/  FADD.FTZ R158, R142, R158 ;  /* 0x0000009e8e9e7221 */ /* 0x000fcc0000010000 */
[----:B------:R-:W-:Y:S01]  /*6ef0*/  MUFU.EX2 R133, R133 ;  /* 0x0000008500857308 */ /* 0x000fe20000000800 */
[----:B------:R-:W-:Y:S01]  /*6f00*/  HMMA.16816.F32 R16, R32, R20, R16 ;  /* 0x000000142010723c */ /* 0x000fe20000001810 */
[----:B--2---:R-:W-:-:S05]  /*6f10*/  FADD.FTZ R158, R138, R158 ;  /* 0x0000009e8a9e7221 */ /* 0x004fca0000010000 */
[C---:B------:R-:W-:Y:S01]  /*6f20*/  HMMA.16816.F32 R12, R32.reuse, R22, R12 ;  /* 0x00000016200c723c */ /* 0x040fe2000000180c */
[----:B------:R-:W2:Y:S01]  /*6f30*/  MUFU.EX2 R3, R3 ;  /* 0x0000000300037308 */ /* 0x000ea20000000800 */
[----:B------:R-:W-:Y:S02]  /*6f40*/  F2FP.F16.F32.PACK_AB R21, R110, R114 ;  /* 0x000000726e15723e */ /* 0x000fe400000000ff */
[C---:B----4-:R-:W-:Y:S01]  /*6f50*/  F2FP.F16.F32.PACK_AB R20, R137.reuse, R138 ;  /* 0x0000008a8914723e */ /* 0x050fe200000000ff */
[----:B------:R-:W-:Y:S01]  /*6f60*/  FADD.FTZ R137, R137, R158 ;  /* 0x0000009e89897221 */ /* 0x000fe20000010000 */
[C---:B-1----:R-:W-:Y:S01]  /*6f70*/  HMMA.16816.F32 R8, R32.reuse, R40, R8 ;  /* 0x000000282008723c */ /* 0x042fe20000001808 */
[----:B------:R-:W-:Y:S02]  /*6f80*/  F2FP.F16.F32.PACK_AB R23, R55, R58 ;  /* 0x0000003a3717723e */ /* 0x000fe400000000ff */
[----:B------:R-:W-:Y:S03]  /*6f90*/  MUFU.EX2 R129, R129 ;  /* 0x0000008100817308 */ /* 0x000fe60000000800 */
[----:B------:R-:W-:Y:S01]  /*6fa0*/  HMMA.16816.F32 R28, R32, R42, R28 ;  /* 0x0000002a201c723c */ /* 0x000fe2000000181c */
[----:B------:R-:W1:Y:S04]  /*6fb0*/  LDSM.16.MT88.4 R32, [R150+0x5c00] ;  /* 0x005c00009620783b */ /* 0x000e680000004200 */
[----:B------:R-:W4:Y:S01]  /*6fc0*/  MUFU.EX2 R132, R132 ;  /* 0x0000008400847308 */ /* 0x000f220000000800 */
[----:B--2---:R-:W-:Y:S01]  /*6fd0*/  F2FP.F16.F32.PACK_AB R22, R3, R133 ;  /* 0x000000850316723e */ /* 0x004fe200000000ff */
[----:B------:R-:W-:Y:S01]  /*6fe0*/  LDSM.16.MT88.4 R40, [R150+0x6000] ;  /* 0x006000009628783b */ /* 0x000fe20000004200 */
[----:B------:R-:W-:-:S04]  /*6ff0*/  FADD.FTZ R133, R133, R137 ;  /* 0x0000008985857221 */ /* 0x000fc80000010000 */
[----:B------:R-:W-:Y:S01]  /*7000*/  FADD.FTZ R133, R3, R133 ;  /* 0x0000008503857221 */ /* 0x000fe20000010000 */
[----:B------:R-:W-:Y:S01]  /*7010*/  MUFU.EX2 R135, R135 ;  /* 0x0000008700877308 */ /* 0x000fe20000000800 */
[----:B---3--:R-:W-:Y:S01]  /*7020*/  HMMA.16816.F32 R16, R20, R4, R16 ;  /* 0x000000041410723c */ /* 0x008fe20000001810 */
[----:B------:R-:W-:-:S05]  /*7030*/  FFMA.FTZ R3, R124, UR12, -R111 ;  /* 0x0000000c7c037c23 */ /* 0x000fca000801086f */
[C---:B------:R-:W-:Y:S01]  /*7040*/  HMMA.16816.F32 R12, R20.reuse, R6, R12 ;  /* 0x00000006140c723c */ /* 0x040fe2000000180c */
[----:B------:R-:W2:Y:S01]  /*7050*/  MUFU.EX2 R136, R136 ;  /* 0x0000008800887308 */ /* 0x000ea20000000800 */
[----:B------:R-:W3:Y:S04]  /*7060*/  LDSM.16.MT88.4 R4, [R151+0x6000] ;  /* 0x006000009704783b */ /* 0x000ee80000004200 */
[C---:B------:R-:W-:Y:S03]  /*7070*/  HMMA.16816.F32 R8, R20.reuse, R36, R8 ;  /* 0x000000241408723c */ /* 0x040fe60000001808 */
[----:B------:R-:W-:Y:S03]  /*7080*/  MUFU.EX2 R140, R140 ;  /* 0x0000008c008c7308 */ /* 0x000fe60000000800 */
[----:B------:R-:W-:Y:S01]  /*7090*/  HMMA.16816.F32 R28, R20, R38, R28 ;  /* 0x00000026141c723c */ /* 0x000fe2000000181c */
[----:B------:R-:W-:-:S04]  /*70a0*/  F2FP.F16.F32.PACK_AB R37, R66, R63 ;  /* 0x0000003f4225723e */ /* 0x000fc800000000ff */
[----:B------:R-:W5:Y:S02]  /*70b0*/  MUFU.EX2 R147, R147 ;  /* 0x0000009300937308 */ /* 0x000f640000000800 */
[----:B------:R-:W-:Y:S02]  /*70c0*/  F2FP.F16.F32.PACK_AB R21, R51, R54 ;  /* 0x000000363315723e */ /* 0x000fe400000000ff */
[----:B------:R-:W-:Y:S02]  /*70d0*/  F2FP.F16.F32.PACK_AB R23, R45, R44 ;  /* 0x0000002c2d17723e */ /* 0x000fe400000000ff */
[----:B----4-:R-:W-:Y:S01]  /*70e0*/  F2FP.F16.F32.PACK_AB R20, R132, R129 ;  /* 0x000000818414723e */ /* 0x010fe200000000ff */
[----:B------:R-:W-:Y:S01]  /*70f0*/  FADD.FTZ R129, R129, R133 ;  /* 0x0000008581817221 */ /* 0x000fe20000010000 */
[----:B--2---:R-:W-:Y:S01]  /*7100*/  F2FP.F16.F32.PACK_AB R22, R136, R135 ;  /* 0x000000878816723e */ /* 0x004fe200000000ff */
[----:B------:R-:W2:Y:S01]  /*7110*/  MUFU.EX2 R144, R144 ;  /* 0x0000009000907308 */ /* 0x000ea20000000800 */
[----:B------:R-:W-:Y:S01]  /*7120*/  F2FP.F16.F32.PACK_AB R39, R70, R67 ;  /* 0x000000434627723e */ /* 0x000fe200000000ff */
[----:B------:R-:W-:-:S04]  /*7130*/  FADD.FTZ R129, R132, R129 ;  /* 0x0000008184817221 */ /* 0x000fc80000010000 */
[C---:B------:R-:W-:Y:S01]  /*7140*/  HMMA.16816.F32 R16, R20.reuse, R24, R16 ;  /* 0x000000181410723c */ /* 0x040fe20000001810 */
[----:B------:R-:W-:Y:S01]  /*7150*/  FADD.FTZ R129, R135, R129 ;  /* 0x0000008187817221 */ /* 0x000fe20000010000 */
[----:B------:R-:W4:Y:S01]  /*7160*/  MUFU.EX2 R156, R156 ;  /* 0x0000009c009c7308 */ /* 0x000f220000000800 */
[C---:B-----5:R-:W-:Y:S02]  /*7170*/  F2FP.F16.F32.PACK_AB R36, R147.reuse, R140 ;  /* 0x0000008c9324723e */ /* 0x060fe400000000ff */
[----:B------:R-:W-:Y:S01]  /*7180*/  FADD.FTZ R136, R136, R129 ;  /* 0x0000008188887221 */ /* 0x000fe20000010000 */
[C---:B------:R-:W-:Y:S01]  /*7190*/  HMMA.16816.F32 R12, R20.reuse, R26, R12 ;  /* 0x0000001a140c723c */ /* 0x040fe2000000180c */
[----:B------:R-:W5:Y:S02]  /*71a0*/  LDSM.16.MT88.4 R24, [R151+0x6400] ;  /* 0x006400009718783b */ /* 0x000f640000004200 */
[----:B------:R-:W-:Y:S01]  /*71b0*/  FADD.FTZ R136, R140, R136 ;  /* 0x000000888c887221 */ /* 0x000fe20000010000 */
[----:B------:R-:W3:Y:S02]  /*71c0*/  MUFU.EX2 R163, R163 ;  /* 0x000000a300a37308 */ /* 0x000ee40000000800 */
[----:B-1----:R-:W-:Y:S01]  /*71d0*/  HMMA.16816.F32 R8, R20, R32, R8 ;  /* 0x000000201408723c */ /* 0x002fe20000001808 */
[----:B------:R-:W-:-:S04]  /*71e0*/  FADD.FTZ R147, R147, R136 ;  /* 0x0000008893937221 */ /* 0x000fc80000010000 */
[----:B--2---:R-:W-:Y:S01]  /*71f0*/  FADD.FTZ R147, R144, R147 ;  /* 0x0000009390937221 */ /* 0x004fe20000010000 */
[----:B------:R-:W-:Y:S01]  /*7200*/  HMMA.16816.F32 R28, R20, R34, R28 ;  /* 0x00000022141c723c */ /* 0x000fe2000000181c */
[----:B------:R-:W1:Y:S01]  /*7210*/  LDSM.16.MT88.4 R32, [R150+0x6400] ;  /* 0x006400009620783b */ /* 0x000e620000004200 */
[C---:B----4-:R-:W-:Y:S01]  /*7220*/  F2FP.F16.F32.PACK_AB R38, R156.reuse, R144 ;  /* 0x000000909c26723e */ /* 0x050fe200000000ff */
[----:B------:R-:W2:Y:S01]  /*7230*/  MUFU.EX2 R159, R159 ;  /* 0x0000009f009f7308 */ /* 0x000ea20000000800 */
[----:B------:R-:W-:-:S03]  /*7240*/  FADD.FTZ R156, R156, R147 ;  /* 0x000000939c9c7221 */ /* 0x000fc60000010000 */
[----:B------:R-:W-:Y:S02]  /*7250*/  F2FP.F16.F32.PACK_AB R21, R74, R71 ;  /* 0x000000474a15723e */ /* 0x000fe400000000ff */
[----:B---3--:R-:W-:Y:S01]  /*7260*/  HMMA.16816.F32 R16, R36, R4, R16 ;  /* 0x000000042410723c */ /* 0x008fe20000001810 */
[----:B------:R-:W-:Y:S01]  /*7270*/  F2FP.F16.F32.PACK_AB R23, R78, R75 ;  /* 0x0000004b4e17723e */ /* 0x000fe200000000ff */
[----:B------:R-:W3:Y:S01]  /*7280*/  MUFU.EX2 R157, R157 ;  /* 0x0000009d009d7308 */ /* 0x000ee20000000800 */
[----:B------:R-:W-:-:S03]  /*7290*/  FADD.FTZ R156, R163, R156 ;  /* 0x0000009ca39c7221 */ /* 0x000fc60000010000 */
[C---:B------:R-:W-:Y:S01]  /*72a0*/  HMMA.16816.F32 R12, R36.reuse, R6, R12 ;  /* 0x00000006240c723c */ /* 0x040fe2000000180c */
[----:B------:R-:W4:Y:S03]  /*72b0*/  LDSM.16.MT88.4 R4, [R151+0x6800] ;  /* 0x006800009704783b */ /* 0x000f260000004200 */
[----:B------:R-:W5:Y:S01]  /*72c0*/  MUFU.EX2 R166, R166 ;  /* 0x000000a600a67308 */ /* 0x000f620000000800 */
[C---:B--2---:R-:W-:Y:S01]  /*72d0*/  F2FP.F16.F32.PACK_AB R20, R159.reuse, R163 ;  /* 0x000000a39f14723e */ /* 0x044fe200000000ff */
[----:B------:R-:W-:Y:S01]  /*72e0*/  HMMA.16816.F32 R8, R36, R40, R8 ;  /* 0x000000282408723c */ /* 0x000fe20000001808 */
[----:B------:R-:W-:-:S05]  /*72f0*/  FADD.FTZ R159, R159, R156 ;  /* 0x0000009c9f9f7221 */ /* 0x000fca0000010000 */
[----:B------:R-:W-:Y:S01]  /*7300*/  HMMA.16816.F32 R28, R36, R42, R28 ;  /* 0x0000002a241c723c */ /* 0x000fe2000000181c */
[----:B------:R-:W2:Y:S01]  /*7310*/  LDSM.16.MT88.4 R40, [R150+0x6800] ;  /* 0x006800009628783b */ /* 0x000ea20000004200 */
[----:B------:R-:W1:Y:S01]  /*7320*/  MUFU.EX2 R169, R169 ;  /* 0x000000a900a97308 */ /* 0x000e620000000800 */
[----:B---3--:R-:W-:-:S04]  /*7330*/  FADD.FTZ R159, R157, R159 ;  /* 0x0000009f9d9f7221 */ /* 0x008fc80000010000 */
[----:B------:R-:W-:Y:S02]  /*7340*/  F2FP.F16.F32.PACK_AB R37, R82, R79 ;  /* 0x0000004f5225723e */ /* 0x000fe400000000ff */
[----:B-----5:R-:W-:Y:S01]  /*7350*/  F2FP.F16.F32.PACK_AB R22, R166, R157 ;  /* 0x0000009da616723e */ /* 0x020fe200000000ff */
[----:B------:R-:W3:Y:S01]  /*7360*/  MUFU.EX2 R170, R170 ;  /* 0x000000aa00aa7308 */ /* 0x000ee20000000800 */
[----:B------:R-:W-:Y:S01]  /*7370*/  F2FP.F16.F32.PACK_AB R39, R86, R83 ;  /* 0x000000535627723e */ /* 0x000fe200000000ff */
[----:B------:R-:W-:-:S04]  /*7380*/  FADD.FTZ R166, R166, R159 ;  /* 0x0000009fa6a67221 */ /* 0x000fc80000010000 */
[----:B------:R-:W-:Y:S02]  /*7390*/  HMMA.16816.F32 R16, R20, R24, R16 ;  /* 0x000000181410723c */ /* 0x000fe40000001810 */
[----:B------:R-:W5:Y:S01]  /*73a0*/  MUFU.EX2 R172, R172 ;  /* 0x000000ac00ac7308 */ /* 0x000f620000000800 */
[----:B-1----:R-:W-:-:S03]  /*73b0*/  FADD.FTZ R166, R169, R166 ;  /* 0x000000a6a9a67221 */ /* 0x002fc60000010000 */
[C---:B------:R-:W-:Y:S01]  /*73c0*/  HMMA.16816.F32 R12, R20.reuse, R26, R12 ;  /* 0x0000001a140c723c */ /* 0x040fe2000000180c */
[----:B------:R-:W1:Y:S03]  /*73d0*/  LDSM.16.MT88.4 R24, [R151+0x6c00] ;  /* 0x006c00009718783b */ /* 0x000e660000004200 */
[----:B------:R-:W4:Y:S01]  /*73e0*/  MUFU.EX2 R174, R174 ;  /* 0x000000ae00ae7308 */ /* 0x000f220000000800 */
[C---:B---3--:R-:W-:Y:S01]  /*73f0*/  F2FP.F16.F32.PACK_AB R36, R170.reuse, R169 ;  /* 0x000000a9aa24723e */ /* 0x048fe200000000ff */
[----:B------:R-:W-:Y:S01]  /*7400*/  HMMA.16816.F32 R8, R20, R32, R8 ;  /* 0x000000201408723c */ /* 0x000fe20000001808 */
[----:B------:R-:W-:-:S05]  /*7410*/  FADD.FTZ R170, R170, R166 ;  /* 0x000000a6aaaa7221 */ /* 0x000fca0000010000 */
[----:B------:R-:W-:Y:S01]  /*7420*/  HMMA.16816.F32 R28, R20, R34, R28 ;  /* 0x00000022141c723c */ /* 0x000fe2000000181c */
[----:B------:R-:W3:Y:S01]  /*7430*/  LDSM.16.MT88.4 R32, [R150+0x6c00] ;  /* 0x006c00009620783b */ /* 0x000ee20000004200 */
[----:B------:R-:W2:Y:S01]  /*7440*/  MUFU.EX2 R177, R177 ;  /* 0x000000b100b17308 */ /* 0x000ea20000000800 */
[----:B-----5:R-:W-:-:S04]  /*7450*/  FADD.FTZ R170, R172, R170 ;  /* 0x000000aaacaa7221 */ /* 0x020fc80000010000 */
[--C-:B------:R-:W-:Y:S01]  /*7460*/  FFMA.FTZ R20, R173, UR12, -R111.reuse ;  /* 0x0000000cad147c23 */ /* 0x100fe2000801086f */
[----:B------:R-:W-:Y:S01]  /*7470*/  FFMA.FTZ R173, R171, UR12, -R111 ;  /* 0x0000000cabad7c23 */ /* 0x000fe2000801086f */
[----:B----4-:R-:W-:Y:S01]  /*7480*/  F2FP.F16.F32.PACK_AB R38, R174, R172 ;  /* 0x000000acae26723e */ /* 0x010fe200000000ff */
[----:B------:R-:W-:Y:S01]  /*7490*/  MUFU.EX2 R178, R178 ;  /* 0x000000b200b27308 */ /* 0x000fe20000000800 */
[----:B------:R-:W-:Y:S01]  /*74a0*/  F2FP.F16.F32.PACK_AB R21, R90, R87 ;  /* 0x000000575a15723e */ /* 0x000fe200000000ff */
[----:B------:R-:W-:Y:S01]  /*74b0*/  FADD.FTZ R174, R174, R170 ;  /* 0x000000aaaeae7221 */ /* 0x000fe20000010000 */
[----:B------:R-:W-:-:S03]  /*74c0*/  F2FP.F16.F32.PACK_AB R23, R94, R91 ;  /* 0x0000005b5e17723e */ /* 0x000fc600000000ff */
[----:B------:R-:W-:Y:S02]  /*74d0*/  HMMA.16816.F32 R16, R36, R4, R16 ;  /* 0x000000042410723c */ /* 0x000fe40000001810 */
[----:B------:R-:W-:Y:S01]  /*74e0*/  MUFU.EX2 R179, R179 ;  /* 0x000000b300b37308 */ /* 0x000fe20000000800 */
[----:B--2---:R-:W-:-:S03]  /*74f0*/  FADD.FTZ R174, R177, R174 ;  /* 0x000000aeb1ae7221 */ /* 0x004fc60000010000 */
[C---:B------:R-:W-:Y:S01]  /*7500*/  HMMA.16816.F32 R12, R36.reuse, R6, R12 ;  /* 0x00000006240c723c */ /* 0x040fe2000000180c */
[----:B------:R-:W2:Y:S03]  /*7510*/  LDSM.16.MT88.4 R4, [R151+0x7000] ;  /* 0x007000009704783b */ /* 0x000ea60000004200 */
[----:B------:R-:W4:Y:S02]  /*7520*/  MUFU.EX2 R180, R180 ;  /* 0x000000b400b47308 */ /* 0x000f240000000800 */
[C---:B------:R-:W-:Y:S06]  /*7530*/  HMMA.16816.F32 R8, R36.reuse, R40, R8 ;  /* 0x000000282408723c */ /* 0x040fec0000001808 */
[----:B------:R5:W-:Y:S01]  /*7540*/  MUFU.EX2 R171, R20 ;  /* 0x0000001400ab7308 */ /* 0x000be20000000800 */
[----:B------:R-:W-:Y:S01]  /*7550*/  HMMA.16816.F32 R28, R36, R42, R28 ;  /* 0x0000002a241c723c */ /* 0x000fe2000000181c */
[----:B------:R-:W2:Y:S06]  /*7560*/  LDSM.16.MT88.4 R40, [R150+0x7000] ;  /* 0x007000009628783b */ /* 0x000eac0000004200 */
[----:B------:R-:W-:Y:S01]  /*7570*/  MUFU.EX2 R176, R176 ;  /* 0x000000b000b07308 */ /* 0x000fe20000000800 */
[----:B----4-:R-:W-:-:S02]  /*7580*/  F2FP.F16.F32.PACK_AB R22, R180, R179 ;  /* 0x000000b3b416723e */ /* 0x010fc400000000ff */
[----:B------:R-:W-:Y:S02]  /*7590*/  F2FP.F16.F32.PACK_AB R37, R88, R92 ;  /* 0x0000005c5825723e */ /* 0x000fe400000000ff */
[----:B------:R-:W-:-:S03]  /*75a0*/  F2FP.F16.F32.PACK_AB R39, R80, R84 ;  /* 0x000000545027723e */ /* 0x000fc600000000ff */
[----:B------:R-:W4:Y:S01]  /*75b0*/  MUFU.EX2 R175, R175 ;  /* 0x000000af00af7308 */ /* 0x000f220000000800 */
[C---:B-----5:R-:W-:Y:S01]  /*75c0*/  F2FP.F16.F32.PACK_AB R20, R178.reuse, R177 ;  /* 0x000000b1b214723e */ /* 0x060fe200000000ff */
[----:B------:R-:W-:-:S04]  /*75d0*/  FADD.FTZ R178, R178, R174 ;  /* 0x000000aeb2b27221 */ /* 0x000fc80000010000 */
[----:B------:R-:W-:Y:S02]  /*75e0*/  FADD.FTZ R179, R179, R178 ;  /* 0x000000b2b3b37221 */ /* 0x000fe40000010000 */
[----:B------:R-:W5:Y:S01]  /*75f0*/  MUFU.EX2 R173, R173 ;  /* 0x000000ad00ad7308 */ /* 0x000f620000000800 */
[----:B-1----:R-:W-:Y:S01]  /*7600*/  HMMA.16816.F32 R16, R20, R24, R16 ;  /* 0x000000181410723c */ /* 0x002fe20000001810 */
[----:B------:R-:W-:-:S05]  /*7610*/  FADD.FTZ R179, R180, R179 ;  /* 0x000000b3b4b37221 */ /* 0x000fca0000010000 */
[C---:B------:R-:W-:Y:S01]  /*7620*/  HMMA.16816.F32 R12, R20.reuse, R26, R12 ;  /* 0x0000001a140c723c */ /* 0x040fe2000000180c */
[----:B------:R-:W1:Y:S01]  /*7630*/  LDSM.16.MT88.4 R24, [R151+0x7400] ;  /* 0x007400009718783b */ /* 0x000e620000004200 */
[C---:B----4-:R-:W-:Y:S01]  /*7640*/  F2FP.F16.F32.PACK_AB R36, R175.reuse, R176 ;  /* 0x000000b0af24723e */ /* 0x050fe200000000ff */
[----:B------:R-:W4:Y:S01]  /*7650*/  MUFU.EX2 R165, R165 ;  /* 0x000000a500a57308 */ /* 0x000f220000000800 */
[----:B------:R-:W-:Y:S02]  /*7660*/  FADD.FTZ R176, R176, R179 ;  /* 0x000000b3b0b07221 */ /* 0x000fe40000010000 */
[C---:B---3--:R-:W-:Y:S02]  /*7670*/  HMMA.16816.F32 R8, R20.reuse, R32, R8 ;  /* 0x000000201408723c */ /* 0x048fe40000001808 */
[----:B------:R-:W-:Y:S01]  /*7680*/  FADD.FTZ R176, R175, R176 ;  /* 0x000000b0afb07221 */ /* 0x000fe20000010000 */
[----:B-----5:R-:W-:Y:S02]  /*7690*/  F2FP.F16.F32.PACK_AB R38, R173, R171 ;  /* 0x000000abad26723e */ /* 0x020fe400000000ff */
[----:B------:R-:W3:Y:S01]  /*76a0*/  MUFU.EX2 R164, R164 ;  /* 0x000000a400a47308 */ /* 0x000ee20000000800 */
[----:B------:R-:W-:Y:S01]  /*76b0*/  HMMA.16816.F32 R28, R20, R34, R28 ;  /* 0x00000022141c723c */ /* 0x000fe2000000181c */
[----:B------:R-:W-:Y:S01]  /*76c0*/  FADD.FTZ R32, R131, R130 ;  /* 0x0000008283207221 */ /* 0x000fe20000010000 */
[----:B------:R-:W5:Y:S01]  /*76d0*/  LDSM.16.MT88.4 R20, [R150+0x7400] ;  /* 0x007400009614783b */ /* 0x000f620000004200 */
[----:B------:R-:W-:Y:S01]  /*76e0*/  F2FP.F16.F32.PACK_AB R33, R72, R76 ;  /* 0x0000004c4821723e */ /* 0x000fe200000000ff */
[----:B------:R-:W-:Y:S01]  /*76f0*/  FADD.FTZ R176, R171, R176 ;  /* 0x000000b0abb07221 */ /* 0x000fe20000010000 */
[----:B------:R-:W-:Y:S01]  /*7700*/  FADD.FTZ R32, R127, R32 ;  /* 0x000000207f207221 */ /* 0x000fe20000010000 */
[----:B--2---:R-:W-:Y:S01]  /*7710*/  HMMA.16816.F32 R16, R36, R4, R16 ;  /* 0x000000042410723c */ /* 0x004fe20000001810 */
[----:B------:R-:W-:Y:S01]  /*7720*/  MUFU.EX2 R160, R160 ;  /* 0x000000a000a07308 */ /* 0x000fe20000000800 */
[----:B------:R-:W-:Y:S01]  /*7730*/  F2FP.F16.F32.PACK_AB R35, R64, R68 ;  /* 0x000000444023723e */ /* 0x000fe200000000ff */
[----:B------:R-:W-:Y:S01]  /*7740*/  FADD.FTZ R32, R126, R32 ;  /* 0x000000207e207221 */ /* 0x000fe20000010000 */
[----:B------:R-:W-:-:S02]  /*7750*/  FADD.FTZ R173, R173, R176 ;  /* 0x000000b0adad7221 */ /* 0x000fc40000010000 */
[C---:B------:R-:W-:Y:S01]  /*7760*/  HMMA.16816.F32 R12, R36.reuse, R6, R12 ;  /* 0x00000006240c723c */ /* 0x040fe2000000180c */
[----:B------:R-:W-:Y:S01]  /*7770*/  FADD.FTZ R32, R123, R32 ;  /* 0x000000207b207221 */ /* 0x000fe20000010000 */
[----:B------:R-:W2:Y:S01]  /*7780*/  LDSM.16.MT88.4 R4, [R151+0x7800] ;  /* 0x007800009704783b */ /* 0x000ea20000004200 */
[----:B------:R-:W1:Y:S01]  /*7790*/  MUFU.EX2 R127, R145 ;  /* 0x00000091007f7308 */ /* 0x000e620000000800 */
[----:B----4-:R-:W-:Y:S01]  /*77a0*/  FADD.FTZ R173, R165, R173 ;  /* 0x000000ada5ad7221 */ /* 0x010fe20000010000 */
[----:B------:R-:W-:Y:S01]  /*77b0*/  FADD.FTZ R122, R122, R32 ;  /* 0x000000207a7a7221 */ /* 0x000fe20000010000 */
[C---:B------:R-:W-:Y:S01]  /*77c0*/  HMMA.16816.F32 R8, R36.reuse, R40, R8 ;  /* 0x000000282408723c */ /* 0x040fe20000001808 */
[C---:B---3--:R-:W-:Y:S01]  /*77d0*/  F2FP.F16.F32.PACK_AB R32, R164.reuse, R165 ;  /* 0x000000a5a420723e */ /* 0x048fe200000000ff */
[----:B------:R-:W-:Y:S01]  /*77e0*/  FADD.FTZ R173, R164, R173 ;  /* 0x000000ada4ad7221 */ /* 0x000fe20000010000 */
[----:B------:R-:W-:Y:S02]  /*77f0*/  FADD.FTZ R122, R118, R122 ;  /* 0x0000007a767a7221 */ /* 0x000fe40000010000 */
[----:B------:R-:W-:Y:S01]  /*7800*/  MUFU.EX2 R126, R141 ;  /* 0x0000008d007e7308 */ /* 0x000fe20000000800 */
[----:B------:R-:W-:Y:S01]  /*7810*/  HMMA.16816.F32 R28, R36, R42, R28 ;  /* 0x0000002a241c723c */ /* 0x000fe2000000181c */
[----:B------:R-:W-:Y:S01]  /*7820*/  FADD.FTZ R122, R115, R122 ;  /* 0x0000007a737a7221 */ /* 0x000fe20000010000 */
[----:B------:R-:W-:-:S03]  /*7830*/  FFMA.FTZ R41, R125, UR12, -R111 ;  /* 0x0000000c7d297c23 */ /* 0x000fc6000801086f */
[----:B------:R-:W-:Y:S02]  /*7840*/  FADD.FTZ R114, R114, R122 ;  /* 0x0000007a72727221 */ /* 0x000fe40000010000 */
[--C-:B------:R-:W-:Y:S01]  /*7850*/  FFMA.FTZ R39, R128, UR12, -R111.reuse ;  /* 0x0000000c80277c23 */ /* 0x100fe2000801086f */
[----:B-1----:R-:W-:Y:S01]  /*7860*/  F2FP.F16.F32.PACK_AB R34, R127, R160 ;  /* 0x000000a07f22723e */ /* 0x002fe200000000ff */
[----:B------:R-:W-:Y:S01]  /*7870*/  FADD.FTZ R114, R110, R114 ;  /* 0x000000726e727221 */ /* 0x000fe20000010000 */
[----:B------:R-:W1:Y:S01]  /*7880*/  MUFU.EX2 R40, R139 ;  /* 0x0000008b00287308 */ /* 0x000e620000000800 */
[--C-:B------:R-:W-:Y:S01]  /*7890*/  FFMA.FTZ R42, R121, UR12, -R111.reuse ;  /* 0x0000000c792a7c23 */ /* 0x100fe2000801086f */
[----:B------:R-:W-:Y:S01]  /*78a0*/  FFMA.FTZ R43, R120, UR12, -R111 ;  /* 0x0000000c782b7c23 */ /* 0x000fe2000801086f */
[----:B------:R-:W-:Y:S01]  /*78b0*/  FADD.FTZ R114, R58, R114 ;  /* 0x000000723a727221 */ /* 0x000fe20000010000 */
[--C-:B------:R-:W-:Y:S01]  /*78c0*/  FFMA.FTZ R36, R46, UR12, -R59.reuse ;  /* 0x0000000c2e247c23 */ /* 0x100fe2000801083b */
[C---:B------:R-:W-:Y:S01]  /*78d0*/  HMMA.16816.F32 R16, R32.reuse, R24, R16 ;  /* 0x000000182010723c */ /* 0x040fe20000001810 */
[----:B------:R-:W-:Y:S01]  /*78e0*/  FFMA.FTZ R37, R47, UR12, -R59 ;  /* 0x0000000c2f257c23 */ /* 0x000fe2000801083b */
[----:B------:R-:W-:Y:S01]  /*78f0*/  FADD.FTZ R114, R55, R114 ;  /* 0x0000007237727221 */ /* 0x000fe20000010000 */
[----:B------:R-:W-:Y:S01]  /*7900*/  MUFU.EX2 R38, R134 ;  /* 0x0000008600267308 */ /* 0x000fe20000000800 */
[--C-:B------:R-:W-:Y:S01]  /*7910*/  FFMA.FTZ R46, R119, UR12, -R111.reuse ;  /* 0x0000000c772e7c23 */ /* 0x100fe2000801086f */
[--C-:B------:R-:W-:Y:S01]  /*7920*/  FFMA.FTZ R47, R116, UR12, -R111.reuse ;  /* 0x0000000c742f7c23 */ /* 0x100fe2000801086f */
[----:B------:R-:W-:Y:S01]  /*7930*/  FADD.FTZ R54, R54, R114 ;  /* 0x0000007236367221 */ /* 0x000fe20000010000 */
[C---:B------:R-:W-:Y:S01]  /*7940*/  HMMA.16816.F32 R12, R32.reuse, R26, R12 ;  /* 0x0000001a200c723c */ /* 0x040fe2000000180c */
[----:B------:R-:W3:Y:S01]  /*7950*/  LDSM.16.MT88.4 R24, [R150+0x7800] ;  /* 0x007800009618783b */ /* 0x000ee20000004200 */
[--C-:B------:R-:W-:Y:S01]  /*7960*/  FFMA.FTZ R55, R73, UR12, -R111.reuse ;  /* 0x0000000c49377c23 */ /* 0x100fe2000801086f */
[----:B------:R-:W-:Y:S01]  /*7970*/  FADD.FTZ R54, R51, R54 ;  /* 0x0000003633367221 */ /* 0x000fe20000010000 */
[----:B------:R-:W4:Y:S01]  /*7980*/  MUFU.EX2 R39, R39 ;  /* 0x0000002700277308 */ /* 0x000f220000000800 */
[--C-:B------:R-:W-:Y:S01]  /*7990*/  FFMA.FTZ R51, R113, UR12, -R111.reuse ;  /* 0x0000000c71337c23 */ /* 0x100fe2000801086f */
[C---:B-----5:R-:W-:Y:S01]  /*79a0*/  HMMA.16816.F32 R8, R32.reuse, R20, R8 ;  /* 0x000000142008723c */ /* 0x060fe20000001808 */
[----:B------:R-:W-:Y:S01]  /*79b0*/  FADD.FTZ R54, R44, R54 ;  /* 0x000000362c367221 */ /* 0x000fe20000010000 */
[--C-:B------:R-:W-:Y:S01]  /*79c0*/  FFMA.FTZ R44, R117, UR12, -R111.reuse ;  /* 0x0000000c752c7c23 */ /* 0x100fe2000801086f */
[----:B------:R-:W-:Y:S01]  /*79d0*/  FFMA.FTZ R58, R61, UR12, -R111 ;  /* 0x0000000c3d3a7c23 */ /* 0x000fe2000801086f */
[----:B------:R-:W-:Y:S01]  /*79e0*/  FADD.FTZ R160, R160, R173 ;  /* 0x000000ada0a07221 */ /* 0x000fe20000010000 */
[----:B------:R-:W-:Y:S01]  /*79f0*/  FADD.FTZ R45, R45, R54 ;  /* 0x000000362d2d7221 */ /* 0x000fe20000010000 */
[----:B------:R-:W-:Y:S01]  /*7a00*/  HMMA.16816.F32 R28, R32, R22, R28 ;  /* 0x00000016201c723c */ /* 0x000fe2000000181c */
[----:B------:R-:W-:Y:S01]  /*7a10*/  F2FP.F16.F32.PACK_AB R21, R56, R60 ;  /* 0x0000003c3815723e */ /* 0x000fe200000000ff */
[----:B------:R-:W5:Y:S01]  /*7a20*/  LDSM.16.MT88.4 R32, [R151+0x7c00] ;  /* 0x007c00009720783b */ /* 0x000f620000004200 */
[----:B------:R-:W-:Y:S01]  /*7a30*/  FADD.FTZ R45, R63, R45 ;  /* 0x0000002d3f2d7221 */ /* 0x000fe20000010000 */
[----:B-1----:R-:W-:Y:S01]  /*7a40*/  F2FP.F16.F32.PACK_AB R20, R40, R126 ;  /* 0x0000007e2814723e */ /* 0x002fe200000000ff */
[----:B------:R-:W1:Y:S01]  /*7a50*/  MUFU.EX2 R41, R41 ;  /* 0x0000002900297308 */ /* 0x000e620000000800 */
[----:B------:R-:W-:Y:S01]  /*7a60*/  FFMA.FTZ R54, R69, UR12, -R111 ;  /* 0x0000000c45367c23 */ /* 0x000fe2000801086f */
[----:B------:R-:W-:Y:S01]  /*7a70*/  F2FP.F16.F32.PACK_AB R23, R95, R81 ;  /* 0x000000515f17723e */ /* 0x000fe200000000ff */
[----:B------:R-:W-:Y:S01]  /*7a80*/  FADD.FTZ R66, R66, R45 ;  /* 0x0000002d42427221 */ /* 0x000fe20000010000 */
[----:B----4-:R-:W-:Y:S01]  /*7a90*/  F2FP.F16.F32.PACK_AB R22, R39, R38 ;  /* 0x000000262716723e */ /* 0x010fe200000000ff */
[----:B------:R-:W-:Y:S01]  /*7aa0*/  FFMA.FTZ R45, R50, UR12, -R59 ;  /* 0x0000000c322d7c23 */ /* 0x000fe2000801083b */
[--C-:B------:R-:W-:Y:S01]  /*7ab0*/  FFMA.FTZ R50, R65, UR12, -R111.reuse ;  /* 0x0000000c41327c23 */ /* 0x100fe2000801086f */
[----:B------:R-:W-:Y:S01]  /*7ac0*/  FADD.FTZ R66, R67, R66 ;  /* 0x0000004243427221 */ /* 0x000fe20000010000 */
[----:B------:R-:W4:Y:S01]  /*7ad0*/  MUFU.EX2 R3, R3 ;  /* 0x0000000300037308 */ /* 0x000f220000000800 */
[----:B------:R-:W-:Y:S01]  /*7ae0*/  FADD.FTZ R160, R127, R160 ;  /* 0x000000a07fa07221 */ /* 0x000fe20000010000 */
[----:B------:R-:W-:Y:S01]  /*7af0*/  FFMA.FTZ R59, R77, UR12, -R111 ;  /* 0x0000000c4d3b7c23 */ /* 0x000fe2000801086f */
[C---:B--2---:R-:W-:Y:S01]  /*7b00*/  HMMA.16816.F32 R16, R20.reuse, R4, R16 ;  /* 0x000000041410723c */ /* 0x044fe20000001810 */
[----:B------:R-:W-:Y:S01]  /*7b10*/  FADD.FTZ R70, R70, R66 ;  /* 0x0000004246467221 */ /* 0x000fe20000010000 */
[----:B------:R-:W-:Y:S01]  /*7b20*/  FADD.FTZ R126, R126, R160 ;  /* 0x000000a07e7e7221 */ /* 0x000fe20000010000 */
[----:B------:R-:W-:Y:S02]  /*7b30*/  LDSM.16.MT88.4 R140, [R151+0x8c00] ;  /* 0x008c0000978c783b */ /* 0x000fe40000004200 */
[----:B------:R-:W-:Y:S01]  /*7b40*/  FADD.FTZ R70, R71, R70 ;  /* 0x0000004647467221 */ /* 0x000fe20000010000 */
[C---:B------:R-:W-:Y:S01]  /*7b50*/  HMMA.16816.F32 R12, R20.reuse, R6, R12 ;  /* 0x00000006140c723c */ /* 0x040fe2000000180c */
[----:B------:R-:W2:Y:S01]  /*7b60*/  LDSM.16.MT88.4 R4, [R150+0x7c00] ;  /* 0x007c00009604783b */ /* 0x000ea20000004200 */
[----:B------:R-:W-:Y:S01]  /*7b70*/  MUFU.EX2 R42, R42 ;  /* 0x0000002a002a7308 */ /* 0x000fe20000000800 */
[----:B------:R-:W-:Y:S01]  /*7b80*/  FADD.FTZ R70, R74, R70 ;  /* 0x000000464a467221 */ /* 0x000fe20000010000 */
[----:B------:R-:W-:Y:S01]  /*7b90*/  FADD.FTZ R126, R40, R126 ;  /* 0x0000007e287e7221 */ /* 0x000fe20000010000 */
[----:B------:R-:W-:Y:S02]  /*7ba0*/  LDSM.16.MT88.4 R132, [R150+0x8c00] ;  /* 0x008c00009684783b */ /* 0x000fe40000004200 */
[----:B------:R-:W-:Y:S01]  /*7bb0*/  FADD.FTZ R75, R75, R70 ;  /* 0x000000464b4b7221 */ /* 0x000fe20000010000 */
[----:B---3--:R-:W-:Y:S01]  /*7bc0*/  HMMA.16816.F32 R8, R20, R24, R8 ;  /* 0x000000181408723c */ /* 0x008fe20000001808 */
[----:B------:R-:W-:Y:S01]  /*7bd0*/  FADD.FTZ R38, R38, R126 ;  /* 0x0000007e26267221 */ /* 0x000fe20000010000 */
[----:B------:R-:W3:Y:S01]  /*7be0*/  MUFU.EX2 R43, R43 ;  /* 0x0000002b002b7308 */ /* 0x000ee20000000800 */
[----:B------:R-:W-:-:S02]  /*7bf0*/  FADD.FTZ R75, R78, R75 ;  /* 0x0000004b4e4b7221 */ /* 0x000fc40000010000 */
[----:B------:R-:W-:Y:S01]  /*7c00*/  FADD.FTZ R38, R39, R38 ;  /* 0x0000002627267221 */ /* 0x000fe20000010000 */
[----:B------:R-:W-:Y:S01]  /*7c10*/  HMMA.16816.F32 R28, R20, R26, R28 ;  /* 0x0000001a141c723c */ /* 0x000fe2000000181c */
[----:B------:R-:W2:Y:S01]  /*7c20*/  LDSM.16.MT88.4 R24, [R151+0x8000] ;  /* 0x008000009718783b */ /* 0x000ea20000004200 */
[----:B------:R-:W-:Y:S01]  /*7c30*/  FADD.FTZ R79, R79, R75 ;  /* 0x0000004b4f4f7221 */ /* 0x000fe20000010000 */
[----:B-1----:R-:W-:Y:S01]  /*7c40*/  FADD.FTZ R38, R41, R38 ;  /* 0x0000002629267221 */ /* 0x002fe20000010000 */
[----:B------:R-:W1:Y:S02]  /*7c50*/  MUFU.EX2 R44, R44 ;  /* 0x0000002c002c7308 */ /* 0x000e640000000800 */
[----:B------:R-:W-:Y:S01]  /*7c60*/  FADD.FTZ R79, R82, R79 ;  /* 0x0000004f524f7221 */ /* 0x000fe20000010000 */
[----:B------:R-:W-:Y:S02]  /*7c70*/  F2FP.F16.F32.PACK_AB R21, R109, R98 ;  /* 0x000000626d15723e */ /* 0x000fe400000000ff */
[----:B------:R-:W-:Y:S01]  /*7c80*/  F2FP.F16.F32.PACK_AB R23, R107, R108 ;  /* 0x0000006c6b17723e */ /* 0x000fe200000000ff */
[----:B------:R-:W-:Y:S01]  /*7c90*/  FADD.FTZ R83, R83, R79 ;  /* 0x0000004f53537221 */ /* 0x000fe20000010000 */
[----:B----4-:R-:W-:Y:S01]  /*7ca0*/  F2FP.F16.F32.PACK_AB R20, R3, R41 ;  /* 0x000000290314723e */ /* 0x010fe200000000ff */
[----:B------:R-:W4:Y:S01]  /*7cb0*/  MUFU.EX2 R46, R46 ;  /* 0x0000002e002e7308 */ /* 0x000f220000000800 */
[----:B---3--:R-:W-:Y:S01]  /*7cc0*/  F2FP.F16.F32.PACK_AB R22, R43, R42 ;  /* 0x0000002a2b16723e */ /* 0x008fe200000000ff */
[----:B------:R-:W-:Y:S01]  /*7cd0*/  FADD.FTZ R83, R86, R83 ;  /* 0x0000005356537221 */ /* 0x000fe20000010000 */
[----:B------:R-:W-:-:S03]  /*7ce0*/  FADD.FTZ R3, R3, R38 ;  /* 0x0000002603037221 */ /* 0x000fc60000010000 */
[----:B------:R-:W-:Y:S01]  /*7cf0*/  FADD.FTZ R87, R87, R83 ;  /* 0x0000005357577221 */ /* 0x000fe20000010000 */
[----:B------:R-:W-:Y:S01]  /*7d00*/  FADD.FTZ R42, R42, R3 ;  /* 0x000000032a2a7221 */ /* 0x000fe20000010000 */
[----:B-----5:R-:W-:Y:S01]  /*7d10*/  HMMA.16816.F32 R16, R20, R32, R16 ;  /* 0x000000201410723c */ /* 0x020fe20000001810 */
[----:B------:R-:W-:Y:S01]  /*7d20*/  MUFU.EX2 R47, R47 ;  /* 0x0000002f002f7308 */ /* 0x000fe20000000800 */
[----:B------:R-:W-:Y:S01]  /*7d30*/  FADD.FTZ R87, R90, R87 ;  /* 0x000000575a577221 */ /* 0x000fe20000010000 */
[----:B------:R-:W-:-:S03]  /*7d40*/  FADD.FTZ R43, R43, R42 ;  /* 0x0000002a2b2b7221 */ /* 0x000fc60000010000 */
[C---:B------:R-:W-:Y:S01]  /*7d50*/  HMMA.16816.F32 R12, R20.reuse, R34, R12 ;  /* 0x00000022140c723c */ /* 0x040fe2000000180c */
[----:B------:R-:W3:Y:S01]  /*7d60*/  LDSM.16.MT88.4 R32, [R150+0x8000] ;  /* 0x008000009620783b */ /* 0x000ee20000004200 */
[----:B------:R-:W-:Y:S01]  /*7d70*/  FADD.FTZ R91, R91, R87 ;  /* 0x000000575b5b7221 */ /* 0x000fe20000010000 */
[----:B------:R-:W5:Y:S01]  /*7d80*/  MUFU.EX2 R51, R51 ;  /* 0x0000003300337308 */ /* 0x000f620000000800 */
[----:B-1----:R-:W-:Y:S02]  /*7d90*/  FADD.FTZ R43, R44, R43 ;  /* 0x0000002b2c2b7221 */ /* 0x002fe40000010000 */
[----:B--2---:R-:W-:Y:S01]  /*7da0*/  HMMA.16816.F32 R8, R20, R4, R8 ;  /* 0x000000041408723c */ /* 0x004fe20000001808 */
[----:B------:R-:W-:-:S04]  /*7db0*/  FADD.FTZ R91, R94, R91 ;  /* 0x0000005b5e5b7221 */ /* 0x000fc80000010000 */
[----:B------:R-:W-:Y:S01]  /*7dc0*/  FADD.FTZ R92, R92, R91 ;  /* 0x0000005b5c5c7221 */ /* 0x000fe20000010000 */
[----:B------:R-:W-:Y:S01]  /*7dd0*/  HMMA.16816.F32 R28, R20, R6, R28 ;  /* 0x00000006141c723c */ /* 0x000fe2000000181c */
[----:B------:R-:W1:Y:S01]  /*7de0*/  LDSM.16.MT88.4 R4, [R151+0x8400] ;  /* 0x008400009704783b */ /* 0x000e620000004200 */
[----:B------:R-:W2:Y:S01]  /*7df0*/  MUFU.EX2 R101, R101 ;  /* 0x0000006500657308 */ /* 0x000ea20000000800 */
[----:B------:R-:W-:-:S04]  /*7e00*/  FADD.FTZ R88, R88, R92 ;  /* 0x0000005c58587221 */ /* 0x000fc80000010000 */
[----:B------:R-:W-:Y:S01]  /*7e10*/  F2FP.F16.F32.PACK_AB R21, R105, R106 ;  /* 0x0000006a6915723e */ /* 0x000fe200000000ff */
[----:B------:R-:W-:Y:S01]  /*7e20*/  FADD.FTZ R88, R84, R88 ;  /* 0x0000005854587221 */ /* 0x000fe20000010000 */
[----:B------:R-:W-:Y:S01]  /*7e30*/  F2FP.F16.F32.PACK_AB R23, R103, R104 ;  /* 0x000000686717723e */ /* 0x000fe200000000ff */
[----:B------:R-:W-:Y:S01]  /*7e40*/  MUFU.EX2 R100, R100 ;  /* 0x0000006400647308 */ /* 0x000fe20000000800 */
[----:B----4-:R-:W-:Y:S01]  /*7e50*/  F2FP.F16.F32.PACK_AB R20, R46, R44 ;  /* 0x0000002c2e14723e */ /* 0x010fe200000000ff */
[----:B------:R-:W-:Y:S01]  /*7e60*/  FADD.FTZ R80, R80, R88 ;  /* 0x0000005850507221 */ /* 0x000fe20000010000 */
[----:B-----5:R-:W-:Y:S01]  /*7e70*/  F2FP.F16.F32.PACK_AB R22, R51, R47 ;  /* 0x0000002f3316723e */ /* 0x020fe200000000ff */
[----:B------:R-:W-:Y:S02]  /*7e80*/  FADD.FTZ R46, R46, R43 ;  /* 0x0000002b2e2e7221 */ /* 0x000fe40000010000 */
[----:B------:R-:W-:Y:S02]  /*7e90*/  FADD.FTZ R80, R76, R80 ;  /* 0x000000504c507221 */ /* 0x000fe40000010000 */
[----:B------:R-:W4:Y:S01]  /*7ea0*/  MUFU.EX2 R89, R89 ;  /* 0x0000005900597308 */ /* 0x000f220000000800 */
[----:B------:R-:W-:Y:S01]  /*7eb0*/  FADD.FTZ R46, R47, R46 ;  /* 0x0000002e2f2e7221 */ /* 0x000fe20000010000 */
[----:B------:R-:W-:Y:S01]  /*7ec0*/  HMMA.16816.F32 R16, R20, R24, R16 ;  /* 0x000000181410723c */ /* 0x000fe20000001810 */
[----:B------:R-:W-:-:S02]  /*7ed0*/  FADD.FTZ R80, R72, R80 ;  /* 0x0000005048507221 */ /* 0x000fc40000010000 */
[----:B------:R-:W-:Y:S02]  /*7ee0*/  FADD.FTZ R51, R51, R46 ;  /* 0x0000002e33337221 */ /* 0x000fe40000010000 */
[----:B------:R-:W-:Y:S01]  /*7ef0*/  FADD.FTZ R68, R68, R80 ;  /* 0x0000005044447221 */ /* 0x000fe20000010000 */
[----:B------:R-:W-:Y:S01]  /*7f00*/  MUFU.EX2 R54, R54 ;  /* 0x0000003600367308 */ /* 0x000fe20000000800 */
[C---:B------:R-:W-:Y:S01]  /*7f10*/  HMMA.16816.F32 R12, R20.reuse, R26, R12 ;  /* 0x0000001a140c723c */ /* 0x040fe2000000180c */
[----:B------:R-:W5:Y:S05]  /*7f20*/  LDSM.16.MT88.4 R24, [R150+0x8400] ;  /* 0x008400009618783b */ /* 0x000f6a0000004200 */
[C---:B---3--:R-:W-:Y:S01]  /*7f30*/  HMMA.16816.F32 R8, R20.reuse, R32, R8 ;  /* 0x000000201408723c */ /* 0x048fe20000001808 */
[----:B------:R-:W3:Y:S05]  /*7f40*/  MUFU.EX2 R50, R50 ;  /* 0x0000003200327308 */ /* 0x000eea0000000800 */
[----:B------:R-:W-:Y:S01]  /*7f50*/  HMMA.16816.F32 R28, R20, R34, R28 ;  /* 0x00000022141c723c */ /* 0x000fe2000000181c */
[----:B------:R-:W5:Y:S02]  /*7f60*/  LDSM.16.MT88.4 R32, [R151+0x8800] ;  /* 0x008800009720783b */ /* 0x000f640000004200 */
[----:B------:R-:W-:Y:S04]  /*7f70*/  MUFU.EX2 R55, R55 ;  /* 0x0000003700377308 */ /* 0x000fe80000000800 */
[----:B--2---:R-:W-:-:S02]  /*7f80*/  F2FP.F16.F32.PACK_AB R21, R101, R102 ;  /* 0x000000666515723e */ /* 0x004fc400000000ff */
[----:B----4-:R-:W-:Y:S02]  /*7f90*/  F2FP.F16.F32.PACK_AB R23, R89, R100 ;  /* 0x000000645917723e */ /* 0x010fe400000000ff */
[----:B------:R-:W2:Y:S01]  /*7fa0*/  MUFU.EX2 R58, R58 ;  /* 0x0000003a003a7308 */ /* 0x000ea20000000800 */
[----:B---3--:R-:W-:Y:S01]  /*7fb0*/  F2FP.F16.F32.PACK_AB R20, R50, R54 ;  /* 0x000000363214723e */ /* 0x008fe200000000ff */
[----:B------:R-:W-:-:S04]  /*7fc0*/  FADD.FTZ R54, R54, R51 ;  /* 0x0000003336367221 */ /* 0x000fc80000010000 */
[----:B------:R-:W-:Y:S02]  /*7fd0*/  FADD.FTZ R54, R50, R54 ;  /* 0x0000003632367221 */ /* 0x000fe40000010000 */
[----:B------:R-:W-:Y:S08]  /*7fe0*/  MUFU.EX2 R53, R53 ;  /* 0x0000003500357308 */ /* 0x000ff00000000800 */
[----:B------:R-:W3:Y:S01]  /*7ff0*/  MUFU.EX2 R52, R52 ;  /* 0x0000003400347308 */ /* 0x000ee20000000800 */
[----:B--2---:R-:W-:Y:S01]  /*8000*/  F2FP.F16.F32.PACK_AB R22, R58, R55 ;  /* 0x000000373a16723e */ /* 0x004fe200000000ff */
[----:B------:R-:W-:-:S04]  /*8010*/  FADD.FTZ R55, R55, R54 ;  /* 0x0000003637377221 */ /* 0x000fc80000010000 */
[----:B------:R-:W-:Y:S02]  /*8020*/  FADD.FTZ R55, R58, R55 ;  /* 0x000000373a377221 */ /* 0x000fe40000010000 */
[C---:B-1----:R-:W-:Y:S01]  /*8030*/  HMMA.16816.F32 R16, R20.reuse, R4, R16 ;  /* 0x000000041410723c */ /* 0x042fe20000001810 */
[----:B------:R-:W-:Y:S05]  /*8040*/  MUFU.EX2 R49, R49 ;  /* 0x0000003100317308 */ /* 0x000fea0000000800 */
[C---:B------:R-:W-:Y:S01]  /*8050*/  HMMA.16816.F32 R12, R20.reuse, R6, R12 ;  /* 0x00000006140c723c */ /* 0x040fe2000000180c */
[----:B------:R-:W-:Y:S02]  /*8060*/  FADD.FTZ R4, R64, R68 ;  /* 0x0000004440047221 */ /* 0x000fe40000010000 */
[----:B------:R-:W1:Y:S02]  /*8070*/  MUFU.EX2 R48, R48 ;  /* 0x0000003000307308 */ /* 0x000e640000000800 */
[----:B------:R-:W-:Y:S01]  /*8080*/  FADD.FTZ R4, R60, R4 ;  /* 0x000000043c047221 */ /* 0x000fe20000010000 */
[----:B-----5:R-:W-:Y:S03]  /*8090*/  HMMA.16816.F32 R8, R20, R24, R8 ;  /* 0x000000181408723c */ /* 0x020fe60000001808 */
[----:B------:R-:W-:-:S02]  /*80a0*/  FADD.FTZ R4, R56, R4 ;  /* 0x0000000438047221 */ /* 0x000fc40000010000 */
[----:B------:R-:W2:Y:S01]  /*80b0*/  MUFU.EX2 R59, R59 ;  /* 0x0000003b003b7308 */ /* 0x000ea20000000800 */
[----:B------:R-:W-:Y:S01]  /*80c0*/  HMMA.16816.F32 R28, R20, R26, R28 ;  /* 0x0000001a141c723c */ /* 0x000fe2000000181c */
[----:B------:R-:W-:Y:S01]  /*80d0*/  FADD.FTZ R81, R81, R4 ;  /* 0x0000000451517221 */ /* 0x000fe20000010000 */
[----:B------:R-:W-:Y:S01]  /*80e0*/  FFMA.FTZ R25, R96, UR12, -R111 ;  /* 0x0000000c60197c23 */ /* 0x000fe2000801086f */
[----:B------:R-:W4:Y:S02]  /*80f0*/  LDSM.16.MT88.4 R4, [R150+0x8800] ;  /* 0x008800009604783b */ /* 0x000f240000004200 */
[----:B------:R-:W-:Y:S02]  /*8100*/  FADD.FTZ R81, R95, R81 ;  /* 0x000000515f517221 */ /* 0x000fe40000010000 */
[----:B------:R-:W5:Y:S01]  /*8110*/  MUFU.EX2 R57, R57 ;  /* 0x0000003900397308 */ /* 0x000f620000000800 */
[----:B---3--:R-:W-:Y:S01]  /*8120*/  F2FP.F16.F32.PACK_AB R21, R52, R53 ;  /* 0x000000353415723e */ /* 0x008fe200000000ff */
[----:B------:R-:W-:Y:S01]  /*8130*/  FADD.FTZ R81, R98, R81 ;  /* 0x0000005162517221 */ /* 0x000fe20000010000 */
[----:B-1----:R-:W-:Y:S01]  /*8140*/  F2FP.F16.F32.PACK_AB R23, R48, R49 ;  /* 0x000000313017723e */ /* 0x002fe200000000ff */
[----:B------:R-:W-:-:S02]  /*8150*/  FFMA.FTZ R26, R99, UR12, -R111 ;  /* 0x0000000c631a7c23 */ /* 0x000fc4000801086f */
[----:B------:R-:W-:Y:S02]  /*8160*/  FADD.FTZ R109, R109, R81 ;  /* 0x000000516d6d7221 */ /* 0x000fe40000010000 */
[----:B------:R-:W1:Y:S01]  /*8170*/  MUFU.EX2 R60, R85 ;  /* 0x00000055003c7308 */ /* 0x000e620000000800 */
[----:B--2---:R-:W-:Y:S01]  /*8180*/  FADD.FTZ R55, R59, R55 ;  /* 0x000000373b377221 */ /* 0x004fe20000010000 */
[----:B------:R-:W-:-:S04]  /*8190*/  FADD.FTZ R109, R108, R109 ;  /* 0x0000006d6c6d7221 */ /* 0x000fc80000010000 */
[----:B------:R-:W-:Y:S02]  /*81a0*/  FADD.FTZ R109, R107, R109 ;  /* 0x0000006d6b6d7221 */ /* 0x000fe40000010000 */
[----:B------:R-:W2:Y:S01]  /*81b0*/  MUFU.EX2 R24, R93 ;  /* 0x0000005d00187308 */ /* 0x000ea20000000800 */
[C---:B-----5:R-:W-:Y:S01]  /*81c0*/  F2FP.F16.F32.PACK_AB R20, R57.reuse, R59 ;  /* 0x0000003b3914723e */ /* 0x060fe200000000ff */
[----:B------:R-:W-:Y:S01]  /*81d0*/  FADD.FTZ R106, R106, R109 ;  /* 0x0000006d6a6a7221 */ /* 0x000fe20000010000 */
[----:B------:R-:W-:-:S03]  /*81e0*/  FADD.FTZ R57, R57, R55 ;  /* 0x0000003739397221 */ /* 0x000fc60000010000 */
[----:B------:R-:W-:Y:S02]  /*81f0*/  FADD.FTZ R106, R105, R106 ;  /* 0x0000006a696a7221 */ /* 0x000fe40000010000 */
[----:B------:R-:W-:Y:S01]  /*8200*/  MUFU.EX2 R36, R36 ;  /* 0x0000002400247308 */ /* 0x000fe20000000800 */
[----:B-1----:R-:W-:Y:S01]  /*8210*/  FADD.FTZ R57, R60, R57 ;  /* 0x000000393c397221 */ /* 0x002fe20000010000 */
[----:B------:R-:W-:-:S04]  /*8220*/  FADD.FTZ R104, R104, R106 ;  /* 0x0000006a68687221 */ /* 0x000fc80000010000 */
[----:B------:R-:W-:Y:S02]  /*8230*/  FADD.FTZ R104, R103, R104 ;  /* 0x0000006867687221 */ /* 0x000fe40000010000 */
[----:B------:R-:W1:Y:S01]  /*8240*/  MUFU.EX2 R25, R25 ;  /* 0x0000001900197308 */ /* 0x000e620000000800 */
[----:B--2---:R-:W-:Y:S01]  /*8250*/  F2FP.F16.F32.PACK_AB R22, R24, R60 ;  /* 0x0000003c1816723e */ /* 0x004fe200000000ff */
[----:B------:R-:W-:Y:S01]  /*8260*/  FADD.FTZ R102, R102, R104 ;  /* 0x0000006866667221 */ /* 0x000fe20000010000 */
[----:B------:R-:W-:-:S03]  /*8270*/  FADD.FTZ R57, R24, R57 ;  /* 0x0000003918397221 */ /* 0x000fc60000010000 */
[----:B------:R-:W-:Y:S02]  /*8280*/  FADD.FTZ R102, R101, R102 ;  /* 0x0000006665667221 */ /* 0x000fe40000010000 */
[----:B------:R-:W2:Y:S01]  /*8290*/  MUFU.EX2 R37, R37 ;  /* 0x0000002500257308 */ /* 0x000ea20000000800 */
[----:B------:R-:W-:Y:S01]  /*82a0*/  HMMA.16816.F32 R16, R20, R32, R16 ;  /* 0x000000201410723c */ /* 0x000fe20000001810 */
[----:B------:R-:W-:-:S04]  /*82b0*/  FADD.FTZ R102, R100, R102 ;  /* 0x0000006664667221 */ /* 0x000fc80000010000 */
[----:B------:R-:W-:Y:S01]  /*82c0*/  FADD.FTZ R102, R89, R102 ;  /* 0x0000006659667221 */ /* 0x000fe20000010000 */
[----:B----4-:R-:W-:Y:S01]  /*82d0*/  HMMA.16816.F32 R136, R20, R4, R8 ;  /* 0x000000041488723c */ /* 0x010fe20000001808 */
[----:B------:R-:W-:Y:S01]  /*82e0*/  MUFU.EX2 R45, R45 ;  /* 0x0000002d002d7308 */ /* 0x000fe20000000800 */
[----:B-1----:R-:W-:Y:S01]  /*82f0*/  FADD.FTZ R57, R25, R57 ;  /* 0x0000003919397221 */ /* 0x002fe20000010000 */
[----:B------:R-:W-:-:S03]  /*8300*/  FADD.FTZ R53, R53, R102 ;  /* 0x0000006635357221 */ /* 0x000fc60000010000 */
[C---:B------:R-:W-:Y:S01]  /*8310*/  HMMA.16816.F32 R12, R20.reuse, R34, R12 ;  /* 0x00000022140c723c */ /* 0x040fe2000000180c */
[----:B------:R-:W-:Y:S02]  /*8320*/  FADD.FTZ R53, R52, R53 ;  /* 0x0000003534357221 */ /* 0x000fe40000010000 */
[----:B------:R-:W1:Y:S01]  /*8330*/  MUFU.EX2 R238, R238 ;  /* 0x000000ee00ee7308 */ /* 0x000e620000000800 */
[----:B--2---:R-:W-:Y:S01]  /*8340*/  F2FP.F16.F32.PACK_AB R9, R37, R36 ;  /* 0x000000242509723e */ /* 0x004fe200000000ff */
[----:B------:R-:W-:Y:S01]  /*8350*/  FADD.FTZ R53, R49, R53 ;  /* 0x0000003531357221 */ /* 0x000fe20000010000 */
[----:B------:R-:W-:Y:S03]  /*8360*/  HMMA.16816.F32 R28, R20, R6, R28 ;  /* 0x00000006141c723c */ /* 0x000fe6000000181c */
[----:B------:R-:W-:Y:S02]  /*8370*/  FADD.FTZ R48, R48, R53 ;  /* 0x0000003530307221 */ /* 0x000fe40000010000 */
[----:B------:R-:W2:Y:S02]  /*8380*/  MUFU.EX2 R3, R97 ;  /* 0x0000006100037308 */ /* 0x000ea40000000800 */
[----:B------:R-:W-:-:S04]  /*8390*/  FADD.FTZ R48, R36, R48 ;  /* 0x0000003024307221 */ /* 0x000fc80000010000 */
[----:B------:R-:W-:Y:S02]  /*83a0*/  FADD.FTZ R48, R37, R48 ;  /* 0x0000003025307221 */ /* 0x000fe40000010000 */
[----:B------:R-:W3:Y:S01]  /*83b0*/  MUFU.EX2 R26, R26 ;  /* 0x0000001a001a7308 */ /* 0x000ee20000000800 */
[----:B-1----:R-:W-:Y:S01]  /*83c0*/  F2FP.F16.F32.PACK_AB R11, R238, R45 ;  /* 0x0000002dee0b723e */ /* 0x002fe200000000ff */
[----:B------:R-:W-:-:S04]  /*83d0*/  FADD.FTZ R48, R45, R48 ;  /* 0x000000302d307221 */ /* 0x000fc80000010000 */
[----:B------:R-:W-:Y:S02]  /*83e0*/  FADD.FTZ R238, R238, R48 ;  /* 0x00000030eeee7221 */ /* 0x000fe40000010000 */
[----:B------:R-:W1:Y:S01]  /*83f0*/  MUFU.EX2 R239, R239 ;  /* 0x000000ef00ef7308 */ /* 0x000e620000000800 */
[C---:B--2---:R-:W-:Y:S01]  /*8400*/  F2FP.F16.F32.PACK_AB R8, R3.reuse, R25 ;  /* 0x000000190308723e */ /* 0x044fe200000000ff */
[----:B------:R-:W-:-:S04]  /*8410*/  FADD.FTZ R57, R3, R57 ;  /* 0x0000003903397221 */ /* 0x000fc80000010000 */
[----:B---3--:R-:W-:Y:S01]  /*8420*/  FADD.FTZ R57, R26, R57 ;  /* 0x000000391a397221 */ /* 0x008fe20000010000 */
[----:B-1----:R-:W-:-:S03]  /*8430*/  F2FP.F16.F32.PACK_AB R10, R239, R26 ;  /* 0x0000001aef0a723e */ /* 0x002fc600000000ff */
[----:B------:R-:W-:-:S04]  /*8440*/  FADD.FTZ R239, R239, R57 ;  /* 0x00000039efef7221 */ /* 0x000fc80000010000 */
[C---:B------:R-:W-:Y:S06]  /*8450*/  HMMA.16816.F32 R144, R8.reuse, R140, R16 ;  /* 0x0000008c0890723c */ /* 0x040fec0000001810 */
[C---:B------:R-:W-:Y:S06]  /*8460*/  HMMA.16816.F32 R136, R8.reuse, R132, R136 ;  /* 0x000000840888723c */ /* 0x040fec0000001888 */
[C---:B------:R-:W-:Y:S06]  /*8470*/  HMMA.16816.F32 R140, R8.reuse, R142, R12 ;  /* 0x0000008e088c723c */ /* 0x040fec000000180c */
[----:B------:R-:W-:Y:S01]  /*8480*/  HMMA.16816.F32 R132, R8, R134, R28 ;  /* 0x000000860884723c */ /* 0x000fe2000000181c */
[----:B------:R-:W-:-:S08]  /*8490*/  NOP ;  /* 0x0000000000007918 */ /* 0x000fd00000000000 */
[----:B------:R-:W-:-:S15]  /*84a0*/  @!P0 BRA `(.L_x_746) ;  /* 0x0000005800dc8947 */ /* 0x000fde0003800000 */
[----:B------:R-:W-:-:S04]  /*84b0*/  DEPBAR.LE SB0, 0x0 ;  /* 0x000080000000791a */ /* 0x000fc80000000000 */
[----:B------:R-:W-:Y:S01]  /*84c0*/  IADD3 R225, R194, -0x2, RZ ;  /* 0xfffffffec2e17810 */ /* 0x000fe20007ffe0ff */
[----:B------:R-:W-:Y:S06]  /*84d0*/  BAR.SYNC.DEFER_BLOCKING 0x0 ;  /* 0x0000000000007b1d */ /* 0x000fec0000010000 */
[----:B------:R-:W-:Y:S05]  /*84e0*/  @!P6 BRA `(.L_x_747) ;  /* 0x0000000000f0e947 */ /* 0x000fea0003800000 */
[----:B------:R-:W1:Y:S01]  /*84f0*/  LDC R4, c[0x0][0x380] ;  /* 0x0000e000ff047b82 */ /* 0x000e620000000800 */
[----:B------:R-:W-:Y:S01]  /*8500*/  SHF.L.U32 R5, R225, 0x8, RZ ;  /* 0x00000008e1057819 */ /* 0x000fe200000006ff */
[----:B------:R-:W-:-:S03]  /*8510*/  ULDC.64 UR4, c[0x0][0x238] ;  /* 0x00008e0000047ab9 */ /* 0x000fc60000000a00 */
[----:B------:R-:W-:Y:S01]  /*8520*/  IABS R7, R5 ;  /* 0x0000000500077213 */ /* 0x000fe20000000000 */
[----:B------:R-:W-:-:S05]  /*8530*/  VIADD R12, R5, 0x100 ;  /* 0x00000100050c7836 */ /* 0x000fca0000000000 */
[----:B------:R-:W-:Y:S02]  /*8540*/  IABS R9, R12 ;  /* 0x0000000c00097213 */ /* 0x000fe40000000000 */
[-C--:B-1----:R-:W-:Y:S02]  /*8550*/  IABS R3, R4.reuse ;  /* 0x0000000400037213 */ /* 0x082fe40000000000 */
[-C--:B------:R-:W-:Y:S02]  /*8560*/  LOP3.LUT R5, R5, R4.reuse, RZ, 0x3c, !PT ;  /* 0x0000000405057212 */ /* 0x080fe400078e3cff */
[----:B------:R-:W1:Y:S01]  /*8570*/  I2F.RP R14, R3 ;  /* 0x00000003000e7306 */ /* 0x000e620000209400 */
[----:B------:R-:W-:Y:S02]  /*8580*/  LOP3.LUT R12, R12, R4, RZ, 0x3c, !PT ;  /* 0x000000040c0c7212 */ /* 0x000fe400078e3cff */
[----:B------:R-:W-:Y:S02]  /*8590*/  ISETP.GE.AND P0, PT, R5, RZ, PT ;  /* 0x000000ff0500720c */ /* 0x000fe40003f06270 */
[----:B------:R-:W-:-:S03]  /*85a0*/  ISETP.GE.AND P2, PT, R12, RZ, PT ;  /* 0x000000ff0c00720c */ /* 0x000fc60003f46270 */
[----:B-1----:R-:W1:Y:S02]  /*85b0*/  MUFU.RCP R14, R14 ;  /* 0x0000000e000e7308 */ /* 0x002e640000001000 */
[----:B-1----:R-:W-:-:S06]  /*85c0*/  VIADD R14, R14, 0xffffffe ;  /* 0x0ffffffe0e0e7836 */ /* 0x002fcc0000000000 */
[----:B------:R-:W1:Y:S02]  /*85d0*/  F2I.FTZ.U32.TRUNC.NTZ R15, R14 ;  /* 0x0000000e000f7305 */ /* 0x000e64000021f000 */
[----:B-1----:R-:W-:Y:S01]  /*85e0*/  IMAD.MOV R10, RZ, RZ, -R15 ;  /* 0x000000ffff0a7224 */ /* 0x002fe200078e0a0f */
[----:B------:R-:W-:-:S03]  /*85f0*/  MOV R14, RZ ;  /* 0x000000ff000e7202 */ /* 0x000fc60000000f00 */
[----:B------:R-:W-:-:S04]  /*8600*/  IMAD R10, R10, R3, RZ ;  /* 0x000000030a0a7224 */ /* 0x000fc800078e02ff */
[----:B------:R-:W-:-:S06]  /*8610*/  IMAD.HI.U32 R10, R15, R10, R14 ;  /* 0x0000000a0f0a7227 */ /* 0x000fcc00078e000e */
[----:B------:R-:W-:-:S04]  /*8620*/  IMAD.HI.U32 R11, R10, R9, RZ ;  /* 0x000000090a0b7227 */ /* 0x000fc800078e00ff */
[----:B------:R-:W-:-:S04]  /*8630*/  IMAD.HI.U32 R10, R10, R7, RZ ;  /* 0x000000070a0a7227 */ /* 0x000fc800078e00ff */
[----:B------:R-:W-:Y:S01]  /*8640*/  IMAD.MOV R8, RZ, RZ, -R11 ;  /* 0x000000ffff087224 */ /* 0x000fe200078e0a0b */
[----:B------:R-:W-:-:S03]  /*8650*/  IADD3 R6, -R10, RZ, RZ ;  /* 0x000000ff0a067210 */ /* 0x000fc60007ffe1ff */
[C---:B------:R-:W-:Y:S02]  /*8660*/  IMAD R8, R3.reuse, R8, R9 ;  /* 0x0000000803087224 */ /* 0x040fe400078e0209 */
[C---:B------:R-:W-:Y:S01]  /*8670*/  IMAD R6, R3.reuse, R6, R7 ;  /* 0x0000000603067224 */ /* 0x040fe200078e0207 */
[----:B------:R-:W-:Y:S02]  /*8680*/  LOP3.LUT R7, RZ, R4, RZ, 0x33, !PT ;  /* 0x00000004ff077212 */ /* 0x000fe400078e33ff */
[C---:B------:R-:W-:Y:S02]  /*8690*/  ISETP.GT.U32.AND P3, PT, R3.reuse, R8, PT ;  /* 0x000000080300720c */ /* 0x040fe40003f64070 */
[----:B------:R-:W-:-:S11]  /*86a0*/  ISETP.GT.U32.AND P1, PT, R3, R6, PT ;  /* 0x000000060300720c */ /* 0x000fd60003f24070 */
[----:B------:R-:W-:Y:S02]  /*86b0*/  @!P3 IMAD.IADD R8, R8, 0x1, -R3 ;  /* 0x000000010808b824 */ /* 0x000fe400078e0a03 */
[-C--:B------:R-:W-:Y:S01]  /*86c0*/  @!P1 IADD3 R6, R6, -R3.reuse, RZ ;  /* 0x8000000306069210 */ /* 0x080fe20007ffe0ff */
[----:B------:R-:W-:Y:S01]  /*86d0*/  @!P3 VIADD R11, R11, 0x1 ;  /* 0x000000010b0bb836 */ /* 0x000fe20000000000 */
[----:B------:R-:W-:Y:S02]  /*86e0*/  @!P1 IADD3 R10, R10, 0x1, RZ ;  /* 0x000000010a0a9810 */ /* 0x000fe40007ffe0ff */
[-C--:B------:R-:W-:Y:S02]  /*86f0*/  ISETP.GE.U32.AND P5, PT, R8, R3.reuse, PT ;  /* 0x000000030800720c */ /* 0x080fe40003fa6070 */
[----:B------:R-:W-:Y:S02]  /*8700*/  ISETP.GE.U32.AND P4, PT, R6, R3, PT ;  /* 0x000000030600720c */ /* 0x000fe40003f86070 */
[----:B------:R-:W-:-:S09]  /*8710*/  ISETP.NE.AND P1, PT, R4, RZ, PT ;  /* 0x000000ff0400720c */ /* 0x000fd20003f25270 */
[----:B------:R-:W-:Y:S02]  /*8720*/  @P5 VIADD R11, R11, 0x1 ;  /* 0x000000010b0b5836 */ /* 0x000fe40000000000 */
[----:B------:R-:W-:Y:S02]  /*8730*/  @P4 IADD3 R10, R10, 0x1, RZ ;  /* 0x000000010a0a4810 */ /* 0x000fe40007ffe0ff */
[----:B------:R-:W-:-:S03]  /*8740*/  IMAD.MOV.U32 R3, RZ, RZ, R11 ;  /* 0x000000ffff037224 */ /* 0x000fc600078e000b */
[----:B------:R-:W-:Y:S02]  /*8750*/  @!P0 IMAD.MOV R10, RZ, RZ, -R10 ;  /* 0x000000ffff0a8224 */ /* 0x000fe400078e0a0a */
[----:B------:R-:W-:-:S04]  /*8760*/  @!P2 IADD3 R3, -R3, RZ, RZ ;  /* 0x000000ff0303a210 */ /* 0x000fc80007ffe1ff */
[C---:B------:R-:W-:Y:S02]  /*8770*/  SEL R3, R7.reuse, R3, !P1 ;  /* 0x0000000307037207 */ /* 0x040fe40004800000 */
[----:B------:R-:W-:-:S03]  /*8780*/  SEL R7, R7, R10, !P1 ;  /* 0x0000000a07077207 */ /* 0x000fc60004800000 */
[----:B------:R-:W-:-:S04]  /*8790*/  IMAD.WIDE R10, R3, 0x4, R228 ;  /* 0x00000004030a7825 */ /* 0x000fc800078e02e4 */
[----:B------:R-:W-:Y:S01]  /*87a0*/  IMAD.WIDE R8, R7, 0x4, R228 ;  /* 0x0000000407087825 */ /* 0x000fe200078e02e4 */
[----:B------:R-:W2:Y:S04]  /*87b0*/  LDG.E R6, desc[UR10][R10.64] ;  /* 0x0000000a0a067981 */ /* 0x000ea8000c1e1900 */
[----:B------:R1:W2:Y:S01]  /*87c0*/  LDG.E R5, desc[UR10][R8.64] ;  /* 0x0000000a08057981 */ /* 0x0002a2000c1e1900 */
[----:B------:R-:W-:-:S05]  /*87d0*/  IADD3 R3, R3, -R7, RZ ;  /* 0x8000000703037210 */ /* 0x000fca0007ffe0ff */
[----:B------:R-:W-:-:S05]  /*87e0*/  IMAD R4, R3, R4, -0x100 ;  /* 0xffffff0003047424 */ /* 0x000fca00078e0204 */
[----:B------:R-:W-:-:S05]  /*87f0*/  SHF.R.S32.HI R3, RZ, 0x1f, R4 ;  /* 0x0000001fff037819 */ /* 0x000fca0000011404 */
[----:B------:R-:W-:-:S04]  /*8800*/  IMAD R3, R3, R154, RZ ;  /* 0x0000009a03037224 */ /* 0x000fc800078e02ff */
[C---:B------:R-:W-:Y:S02]  /*8810*/  IMAD R3, R4.reuse, R155, R3 ;  /* 0x0000009b04037224 */ /* 0x040fe400078e0203 */
[----:B-1----:R-:W-:-:S05]  /*8820*/  IMAD.WIDE.U32 R8, R4, R154, RZ ;  /* 0x0000009a04087225 */ /* 0x002fca00078e00ff */
[----:B------:R-:W-:Y:S01]  /*8830*/  IADD3 R9, R9, R3, RZ ;  /* 0x0000000309097210 */ /* 0x000fe20007ffe0ff */
[----:B--2---:R-:W-:-:S05]  /*8840*/  IMAD.IADD R5, R5, 0x1, -R6 ;  /* 0x0000000105057824 */ /* 0x004fca00078e0a06 */
[----:B------:R-:W-:-:S05]  /*8850*/  SHF.R.S32.HI R6, RZ, 0x1f, R5 ;  /* 0x0000001fff067819 */ /* 0x000fca0000011405 */
[----:B------:R-:W-:-:S04]  /*8860*/  IMAD R6, R6, UR4, RZ ;  /* 0x0000000406067c24 */ /* 0x000fc8000f8e02ff */
[C---:B------:R-:W-:Y:S02]  /*8870*/  IMAD R6, R5.reuse, UR5, R6 ;  /* 0x0000000505067c24 */ /* 0x040fe4000f8e0206 */
[----:B------:R-:W-:-:S04]  /*8880*/  IMAD.WIDE.U32 R4, R5, UR4, R8 ;  /* 0x0000000405047c25 */ /* 0x000fc8000f8e0008 */
[----:B------:R-:W-:Y:S01]  /*8890*/  IMAD.IADD R3, R5, 0x1, R6 ;  /* 0x0000000105037824 */ /* 0x000fe200078e0206 */
[----:B------:R-:W-:Y:S06]  /*88a0*/  BRA `(.L_x_748) ;  /* 0x0000000000087947 */ /* 0x000fec0003800000 */
.L_x_747:
[----:B------:R-:W-:-:S04]  /*88b0*/  LEA R4, -R154, RZ, 0x8 ;  /* 0x000000ff9a047211 */ /* 0x000fc800078e41ff */
[----:B------:R-:W-:-:S07]  /*88c0*/  SHF.R.S32.HI R3, RZ, 0x1f, R4 ;  /* 0x0000001fff037819 */ /* 0x000fce0000011404 */
.L_x_748:
[----:B------:R-:W-:Y:S01]  /*88d0*/  ULDC UR4, c[0x0][0x2d0] ;  /* 0x0000b40000047ab9 */ /* 0x000fe20000000800 */
[C---:B------:R-:W-:Y:S02]  /*88e0*/  LEA R153, P1, R4.reuse, R153, 0x1 ;  /* 0x0000009904997211 */ /* 0x040fe400078208ff */
[----:B------:R-:W-:Y:S02]  /*88f0*/  ISETP.GE.AND P0, PT, R197, UR4, PT ;  /* 0x00000004c5007c0c */ /* 0x000fe4000bf06270 */
[----:B------:R-:W-:-:S11]  /*8900*/  LEA.HI.X R152, R4, R152, R3, 0x1, P1 ;  /* 0x0000009804987211 */ /* 0x000fd600008f0c03 */
[--C-:B------:R-:W-:Y:S01]  /*8910*/  @!P0 IMAD.MOV.U32 R14, RZ, RZ, R198.reuse ;  /* 0x000000ffff0e8224 */ /* 0x100fe200078e00c6 */
[----:B------:R-:W-:Y:S01]  /*8920*/  @!P0 IADD3 R10, P2, P1, R4, R198, R223 ;  /* 0x000000c6040a8210 */ /* 0x000fe2000795e0df */
[----:B------:R-:W-:Y:S01]  /*8930*/  @!P0 IMAD.MOV.U32 R15, RZ, RZ, R201 ;  /* 0x000000ffff0f8224 */ /* 0x000fe200078e00c9 */
[----:B------:R-:W-:Y:S01]  /*8940*/  @P0 STS [R226+0x5000], RZ ;  /* 0x005000ffe2000388 */ /* 0x000fe20000000800 */
[----:B------:R-:W-:Y:S01]  /*8950*/  @!P0 IMAD.MOV.U32 R200, RZ, RZ, R198 ;  /* 0x000000ffffc88224 */ /* 0x000fe200078e00c6 */
[----:B------:R-:W-:Y:S01]  /*8960*/  @!P0 IADD3.X R9, R3, R201, R222, P2, P1 ;  /* 0x000000c903098210 */ /* 0x000fe200017e24de */
[----:B------:R-:W-:Y:S01]  /*8970*/  @!P0 IMAD.WIDE.U32 R14, R154, 0xa0, R14 ;  /* 0x000000a09a0e8825 */ /* 0x000fe200078e000e */
[----:B------:R-:W-:Y:S01]  /*8980*/  @!P0 LEA R12, P3, R10, UR6, 0x1 ;  /* 0x000000060a0c8c11 */ /* 0x000fe2000f8608ff */
[----:B------:R-:W-:Y:S02]  /*8990*/  @P0 STS [R226+0x5004], RZ ;  /* 0x005004ffe2000388 */ /* 0x000fe40000000800 */
[----:B------:R-:W-:Y:S01]  /*89a0*/  @!P0 IMAD.WIDE.U32 R16, R154, 0x60, R200 ;  /* 0x000000609a108825 */ /* 0x000fe200078e00c8 */
[----:B------:R-:W-:Y:S01]  /*89b0*/  @!P0 IADD3 R8, P1, R4, R14, RZ ;  /* 0x0000000e04088210 */ /* 0x000fe20007f3e0ff */
[----:B------:R-:W-:Y:S01]  /*89c0*/  @P0 STS.64 [R226+0x5008], RZ ;  /* 0x005008ffe2000388 */ /* 0x000fe20000000a00 */
[----:B------:R-:W-:Y:S01]  /*89d0*/  @!P0 LEA.HI.X R13, R10, UR7, R9, 0x1, P3 ;  /* 0x000000070a0d8c11 */ /* 0x000fe200098f0c09 */
[----:B------:R-:W-:Y:S01]  /*89e0*/  @!P0 IMAD.MOV.U32 R18, RZ, RZ, R153 ;  /* 0x000000ffff128224 */ /* 0x000fe200078e0099 */
[----:B------:R-:W-:Y:S01]  /*89f0*/  @!P0 IADD3 R6, P2, R4, R16, RZ ;  /* 0x0000001004068210 */ /* 0x000fe20007f5e0ff */
[----:B------:R-:W-:Y:S01]  /*8a00*/  @!P0 IMAD.MOV.U32 R19, RZ, RZ, R152 ;  /* 0x000000ffff138224 */ /* 0x000fe200078e0098 */
[----:B------:R-:W-:Y:S01]  /*8a10*/  @!P0 LEA R11, P3, R154, R198, 0x6 ;  /* 0x000000c69a0b8211 */ /* 0x000fe200078630ff */
[----:B------:R-:W-:-:S02]  /*8a20*/  @!P0 IMAD R7, R155, 0xa0, RZ ;  /* 0x000000a09b078824 */ /* 0x000fc400078e02ff */
[----:B------:R-:W-:Y:S01]  /*8a30*/  @!P0 IMAD R5, R155, 0x60, RZ ;  /* 0x000000609b058824 */ /* 0x000fe200078e02ff */
[----:B------:R-:W-:Y:S01]  /*8a40*/  @!PT LDS RZ, [RZ] ;  /* 0x00000000fffff984 */ /* 0x000fe20000000800 */
[----:B------:R-:W-:Y:S01]  /*8a50*/  @!PT LDS RZ, [RZ] ;  /* 0x00000000fffff984 */ /* 0x000fe20000000800 */
[----:B------:R-:W-:Y:S01]  /*8a60*/  @!PT LDS RZ, [RZ] ;  /* 0x00000000fffff984 */ /* 0x000fe20000000800 */
[----:B------:R1:W-:Y:S01]  /*8a70*/  @!P0 LDGSTS.E.BYPASS.LTC128B.128 [R226+0x5000], desc[UR10][R18.64] ;  /* 0x0500000012e28fae */ /* 0x0003e2000b901d4a */
[C---:B------:R-:W-:Y:S01]  /*8a80*/  @!P0 LEA.HI.X R10, R154.reuse, R201, R155, 0x6, P3 ;  /* 0x000000c99a0a8211 */ /* 0x040fe200018f349b */
[----:B------:R-:W-:Y:S01]  /*8a90*/  @!P0 IMAD.MOV.U32 R16, RZ, RZ, R198 ;  /* 0x000000ffff108224 */ /* 0x000fe200078e00c6 */
[----:B------:R-:W-:Y:S01]  /*8aa0*/  @!P0 IADD3.X R7, R3, R15, R7, P1, !PT ;  /* 0x0000000f03078210 */ /* 0x000fe20000ffe407 */
[----:B------:R-:W-:Y:S01]  /*8ab0*/  @!P0 IMAD R9, R155, 0xc0, RZ ;  /* 0x000000c09b098824 */ /* 0x000fe200078e02ff */
[C---:B------:R-:W-:Y:S01]  /*8ac0*/  @!P0 IADD3.X R5, R3.reuse, R17, R5, P2, !PT ;  /* 0x0000001103058210 */ /* 0x040fe200017fe405 */
[----:B------:R-:W-:Y:S01]  /*8ad0*/  @!P0 IMAD.MOV.U32 R17, RZ, RZ, R201 ;  /* 0x000000ffff118224 */ /* 0x000fe200078e00c9 */
[----:B------:R-:W-:Y:S01]  /*8ae0*/  @!P0 LEA R14, P1, R154, R198, 0x7 ;  /* 0x000000c69a0e8211 */ /* 0x000fe200078238ff */
[----:B------:R-:W-:Y:S01]  /*8af0*/  @P0 STS.128 [R226+0x5800], RZ ;  /* 0x005800ffe2000388 */ /* 0x000fe20000000c00 */
[----:B------:R-:W-:Y:S01]  /*8b00*/  @!P0 IADD3 R11, P2, R4, R11, RZ ;  /* 0x0000000b040b8210 */ /* 0x000fe20007f5e0ff */
[C---:B------:R-:W-:Y:S01]  /*8b10*/  @!P0 IMAD.WIDE.U32 R16, R154.reuse, 0xe0, R16 ;  /* 0x000000e09a108825 */ /* 0x040fe200078e0010 */
[----:B------:R-:W-:Y:S01]  /*8b20*/  @!P0 LEA.HI.X R200, R154, R201, R155, 0x7, P1 ;  /* 0x000000c99ac88211 */ /* 0x000fe200008f3c9b */
[----:B------:R-:W-:Y:S01]  /*8b30*/  @!PT LDS RZ, [RZ] ;  /* 0x00000000fffff984 */ /* 0x000fe20000000800 */
[----:B------:R-:W-:Y:S01]  /*8b40*/  @!PT LDS RZ, [RZ] ;  /* 0x00000000fffff984 */ /* 0x000fe20000000800 */
[----:B------:R-:W-:Y:S01]  /*8b50*/  @!PT LDS RZ, [RZ] ;  /* 0x00000000fffff984 */ /* 0x000fe20000000800 */
[----:B------:R2:W-:Y:S01]  /*8b60*/  @!P0 LDGSTS.E.BYPASS.LTC128B.128 [R226+0x5800], desc[UR10][R12.64] ;  /* 0x058000000ce28fae */ /* 0x0005e2000b901d4a */
[----:B------:R-:W-:Y:S01]  /*8b70*/  @!P0 IADD3 R14, P1, R4, R14, RZ ;  /* 0x0000000e040e8210 */ /* 0x000fe20007f3e0ff */
[----:B------:R-:W-:-:S02]  /*8b80*/  @!P0 IMAD.X R10, R3, 0x1, R10, P2 ;  /* 0x00000001030a8824 */ /* 0x000fc400010e060a */
[----:B------:R-:W-:Y:S01]  /*8b90*/  @!P0 IMAD R155, R155, 0xe0, RZ ;  /* 0x000000e09b9b8824 */ /* 0x000fe200078e02ff */
[----:B------:R-:W-:Y:S01]  /*8ba0*/  @P0 STS.128 [R226+0x6000], RZ ;  /* 0x006000ffe2000388 */ /* 0x000fe20000000c00 */
[----:B------:R-:W-:Y:S02]  /*8bb0*/  @!P0 IMAD.X R200, R3, 0x1, R200, P1 ;  /* 0x0000000103c88824 */ /* 0x000fe400008e06c8 */
[----:B-1----:R-:W-:Y:S02]  /*8bc0*/  @!P0 IMAD.MOV.U32 R18, RZ, RZ, R198 ;  /* 0x000000ffff128224 */ /* 0x002fe400078e00c6 */
[----:B------:R-:W-:Y:S02]  /*8bd0*/  @!P0 IMAD.MOV.U32 R19, RZ, RZ, R201 ;  /* 0x000000ffff138224 */ /* 0x000fe400078e00c9 */
[----:B------:R-:W-:-:S03]  /*8be0*/  @!P0 IMAD.WIDE.U32 R18, R154, 0xc0, R18 ;  /* 0x000000c09a128825 */ /* 0x000fc600078e0012 */
[C---:B------:R-:W-:Y:S02]  /*8bf0*/  @!P0 IADD3 R15, P2, R4.reuse, R18, RZ ;  /* 0x00000012040f8210 */ /* 0x040fe40007f5e0ff */
[----:B------:R-:W-:Y:S02]  /*8c00*/  @!P0 LEA R18, P4, R11, UR6, 0x1 ;  /* 0x000000060b128c11 */ /* 0x000fe4000f8808ff */
[----:B------:R-:W-:Y:S02]  /*8c10*/  @!P0 IADD3 R4, P1, R4, R16, RZ ;  /* 0x0000001004048210 */ /* 0x000fe40007f3e0ff */
[----:B------:R-:W-:Y:S02]  /*8c20*/  @!P0 IADD3.X R9, R3, R9, R19, P2, !PT ;  /* 0x0000000903098210 */ /* 0x000fe400017fe413 */
[----:B------:R-:W-:Y:S02]  /*8c30*/  @!P0 LEA R16, P3, R14, UR6, 0x1 ;  /* 0x000000060e108c11 */ /* 0x000fe4000f8608ff */
[----:B------:R-:W-:-:S02]  /*8c40*/  @!P0 LEA.HI.X R19, R11, UR7, R10, 0x1, P4 ;  /* 0x000000070b138c11 */ /* 0x000fc4000a0f0c0a */
[----:B------:R-:W-:Y:S02]  /*8c50*/  @!P0 LEA R22, P4, R6, UR6, 0x1 ;  /* 0x0000000606168c11 */ /* 0x000fe4000f8808ff */
[----:B------:R-:W-:Y:S01]  /*8c60*/  @!P0 IADD3.X R155, R3, R17, R155, P1, !PT ;  /* 0x00000011039b8210 */ /* 0x000fe20000ffe49b */
[----:B------:R-:W-:Y:S01]  /*8c70*/  @!PT LDS RZ, [RZ] ;  /* 0x00000000fffff984 */ /* 0x000fe20000000800 */
[----:B------:R-:W-:Y:S01]  /*8c80*/  @!PT LDS RZ, [RZ] ;  /* 0x00000000fffff984 */ /* 0x000fe20000000800 */
[----:B------:R-:W-:Y:S01]  /*8c90*/  @!PT LDS RZ, [RZ] ;  /* 0x00000000fffff984 */ /* 0x000fe20000000800 */
[----:B------:R-:W-:Y:S01]  /*8ca0*/  @!P0 LDGSTS.E.BYPASS.LTC128B.128 [R226+0x6000], desc[UR10][R18.64] ;  /* 0x0600000012e28fae */ /* 0x000fe2000b901d4a */
[----:B------:R-:W-:Y:S02]  /*8cb0*/  @!P0 LEA.HI.X R17, R14, UR7, R200, 0x1, P3 ;  /* 0x000000070e118c11 */ /* 0x000fe400098f0cc8 */
[----:B------:R-:W-:Y:S01]  /*8cc0*/  @!P0 LEA R20, P3, R8, UR6, 0x1 ;  /* 0x0000000608148c11 */ /* 0x000fe2000f8608ff */
[----:B------:R-:W-:Y:S01]  /*8cd0*/  @P0 STS.128 [R226+0x6800], RZ ;  /* 0x006800ffe2000388 */ /* 0x000fe20000000c00 */
[----:B------:R-:W-:Y:S02]  /*8ce0*/  @!P0 LEA.HI.X R23, R6, UR7, R5, 0x1, P4 ;  /* 0x0000000706178c11 */ /* 0x000fe4000a0f0c05 */
[----:B--2---:R-:W-:Y:S01]  /*8cf0*/  @!P0 LEA R12, P2, R15, UR6, 0x1 ;  /* 0x000000060f0c8c11 */ /* 0x004fe2000f8408ff */
[----:B------:R-:W1:Y:S01]  /*8d00*/  S2R R3, SR_TID.X ;  /* 0x0000000000037919 */ /* 0x000e620000002100 */
[----:B------:R-:W-:-:S02]  /*8d10*/  @!P0 LEA R10, P1, R4, UR6, 0x1 ;  /* 0x00000006040a8c11 */ /* 0x000fc4000f8208ff */
[----:B------:R-:W-:Y:S01]  /*8d20*/  @!P0 LEA.HI.X R21, R8, UR7, R7, 0x1, P3 ;  /* 0x0000000708158c11 */ /* 0x000fe200098f0c07 */
[----:B------:R-:W-:Y:S01]  /*8d30*/  @!PT LDS RZ, [RZ] ;  /* 0x00000000fffff984 */ /* 0x000fe20000000800 */
[----:B------:R-:W-:Y:S01]  /*8d40*/  @!PT LDS RZ, [RZ] ;  /* 0x00000000fffff984 */ /* 0x000fe20000000800 */
[----:B------:R-:W-:Y:S01]  /*8d50*/  @!PT LDS RZ, [RZ] ;  /* 0x00000000fffff984 */ /* 0x000fe20000000800 */
[----:B------:R-:W-:Y:S01]  /*8d60*/  @!P0 LDGSTS.E.BYPASS.LTC128B.128 [R226+0x6800], desc[UR10][R22.64] ;  /* 0x0680000016e28fae */ /* 0x000fe2000b901d4a */
[----:B------:R-:W-:Y:S02]  /*8d70*/  @!P0 LEA.HI.X R13, R15, UR7, R9, 0x1, P2 ;  /* 0x000000070f0d8c11 */ /* 0x000fe400090f0c09 */
[----:B------:R-:W-:Y:S01]  /*8d80*/  @!P0 LEA.HI.X R11, R4, UR7, R155, 0x1, P1 ;  /* 0x00000007040b8c11 */ /* 0x000fe200088f0c9b */
[----:B------:R-:W-:Y:S01]  /*8d90*/  @P0 STS.128 [R226+0x7000], RZ ;  /* 0x007000ffe2000388 */ /* 0x000fe20000000c00 */
[----:B------:R-:W-:-:S03]  /*8da0*/  ISETP.GE.AND P1, PT, R194, 0x3, PT ;  /* 0x00000003c200780c */ /* 0x000fc60003f26270 */
[----:B------:R-:W-:Y:S01]  /*8db0*/  @!PT LDS RZ, [RZ] ;  /* 0x00000000fffff984 */ /* 0x000fe20000000800 */
[----:B------:R-:W-:Y:S01]  /*8dc0*/  @!PT LDS RZ, [RZ] ;  /* 0x00000000fffff984 */ /* 0x000fe20000000800 */
[----:B------:R-:W-:Y:S01]  /*8dd0*/  @!PT LDS RZ, [RZ] ;  /* 0x00000000fffff984 */ /* 0x000fe20000000800 */
[----:B------:R2:W-:Y:S04]  /*8de0*/  @!P0 LDGSTS.E.BYPASS.LTC128B.128 [R226+0x7000], desc[UR10][R16.64] ;  /* 0x0700000010e28fae */ /* 0x0005e8000b901d4a */
[----:B------:R-:W-:Y:S04]  /*8df0*/  @P0 STS.128 [R226+0x7800], RZ ;  /* 0x007800ffe2000388 */ /* 0x000fe80000000c00 */
[----:B------:R-:W-:Y:S01]  /*8e00*/  @!PT LDS RZ, [RZ] ;  /* 0x00000000fffff984 */ /* 0x000fe20000000800 */
[----:B------:R-:W-:Y:S01]  /*8e10*/  @!PT LDS RZ, [RZ] ;  /* 0x00000000fffff984 */ /* 0x000fe20000000800 */
[----:B------:R-:W-:Y:S01]  /*8e20*/  @!PT LDS RZ, [RZ] ;  /* 0x00000000fffff984 */ /* 0x000fe20000000800 */
[----:B------:R-:W-:Y:S04]  /*8e30*/  @!P0 LDGSTS.E.BYPASS.LTC128B.128 [R226+0x7800], desc[UR10][R20.64] ;  /* 0x0780000014e28fae */ /* 0x000fe8000b901d4a */
[----:B------:R-:W-:Y:S04]  /*8e40*/  @P0 STS.128 [R226+0x8000], RZ ;  /* 0x008000ffe2000388 */ /* 0x000fe80000000c00 */
[----:B------:R-:W-:Y:S01]  /*8e50*/  @!PT LDS RZ, [RZ] ;  /* 0x00000000fffff984 */ /* 0x000fe20000000800 */
[----:B------:R-:W-:Y:S01]  /*8e60*/  @!PT LDS RZ, [RZ] ;  /* 0x00000000fffff984 */ /* 0x000fe20000000800 */
[----:B------:R-:W-:Y:S01]  /*8e70*/  @!PT LDS RZ, [RZ] ;  /* 0x00000000fffff984 */ /* 0x000fe20000000800 */
[----:B------:R-:W-:Y:S04]  /*8e80*/  @!P0 LDGSTS.E.BYPASS.LTC128B.128 [R226+0x8000], desc[UR10][R12.64] ;  /* 0x080000000ce28fae */ /* 0x000fe8000b901d4a */
[----:B------:R-:W-:Y:S01]  /*8e90*/  @P0 STS.128 [R226+0x8800], RZ ;  /* 0x008800ffe2000388 */ /* 0x000fe20000000c00 */
[----:B-1----:R-:W-:-:S03]  /*8ea0*/  IMAD.SHL.U32 R3, R3, 0x2, RZ ;  /* 0x0000000203037824 */ /* 0x002fc600078e00ff */
[----:B------:R-:W-:Y:S01]  /*8eb0*/  @!PT LDS RZ, [RZ] ;  /* 0x00000000fffff984 */ /* 0x000fe20000000800 */
[----:B------:R-:W-:Y:S01]  /*8ec0*/  @!PT LDS RZ, [RZ] ;  /* 0x00000000fffff984 */ /* 0x000fe20000000800 */
[----:B------:R-:W-:Y:S01]  /*8ed0*/  @!PT LDS RZ, [RZ] ;  /* 0x00000000fffff984 */ /* 0x000fe20000000800 */
[----:B------:R1:W-:Y:S04]  /*8ee0*/  @!P0 LDGSTS.E.BYPASS.LTC128B.128 [R226+0x8800], desc[UR10][R10.64] ;  /* 0x088000000ae28fae */ /* 0x0003e8000b901d4a */
[----:B------:R-:W-:Y:S04]  /*8ef0*/  LDSM.16.M88.4 R184, [R219] ;  /* 0x00000000dbb8783b */ /* 0x000fe80000000200 */
[----:B------:R-:W3:Y:S04]  /*8f00*/  LDSM.16.M88.4 R88, [R217+0x2000] ;  /* 0x00200000d958783b */ /* 0x000ee80000000200 */
[----:B------:R-:W4:Y:S04]  /*8f10*/  LDSM.16.M88.4 R80, [R217+0x2400] ;  /* 0x00240000d950783b */ /* 0x000f280000000200 */
[----:B------:R-:W-:Y:S04]  /*8f20*/  LDSM.16.M88.4 R180, [R218] ;  /* 0x00000000dab4783b */ /* 0x000fe80000000200 */
[----:B------:R-:W5:Y:S04]  /*8f30*/  LDSM.16.M88.4 R160, [R216+0x1000] ;  /* 0x00100000d8a0783b */ /* 0x000f680000000200 */
[----:B------:R-:W2:Y:S04]  /*8f40*/  LDSM.16.M88.4 R72, [R217+0x2800] ;  /* 0x00280000d948783b */ /* 0x000ea80000000200 */
[----:B------:R-:W1:Y:S04]  /*8f50*/  LDSM.16.M88.4 R96, [R217+0x1c00] ;  /* 0x001c0000d960783b */ /* 0x000e680000000200 */
[----:B------:R-:W1:Y:S04]  /*8f60*/  LDSM.16.M88.4 R56, [R217+0x3000] ;  /* 0x00300000d938783b */ /* 0x000e680000000200 */
[----:B------:R-:W1:Y:S04]  /*8f70*/  LDSM.16.M88.4 R120, [R217+0x1000] ;  /* 0x00100000d978783b */ /* 0x000e680000000200 */
[----:B------:R-:W1:Y:S04]  /*8f80*/  LDSM.16.M88.4 R112, [R217+0x1400] ;  /* 0x00140000d970783b */ /* 0x000e680000000200 */
[----:B------:R-:W1:Y:S01]  /*8f90*/  LDSM.16.M88.4 R156, [R216+0x1400] ;  /* 0x00140000d89c783b */ /* 0x000e620000000200 */
[C---:B---3--:R-:W-:Y:S03]  /*8fa0*/  HMMA.16816.F32 R92, R184.reuse, R88, RZ ;  /* 0x00000058b85c723c */ /* 0x048fe600000018ff */
[----:B------:R-:W3:Y:S04]  /*8fb0*/  LDSM.16.M88.4 R104, [R217+0x1800] ;  /* 0x00180000d968783b */ /* 0x000ee80000000200 */
[----:B------:R-:W3:Y:S01]  /*8fc0*/  LDSM.16.M88.4 R128, [R216+0x1800] ;  /* 0x00180000d880783b */ /* 0x000ee20000000200 */
[C---:B------:R-:W-:Y:S03]  /*8fd0*/  HMMA.16816.F32 R88, R184.reuse, R90, RZ ;  /* 0x0000005ab858723c */ /* 0x040fe600000018ff */
[----:B------:R-:W3:Y:S03]  /*8fe0*/  LDSM.16.M88.4 R164, [R216+0xc00] ;  /* 0x000c0000d8a4783b */ /* 0x000ee60000000200 */
[C---:B----4-:R-:W-:Y:S01]  /*8ff0*/  HMMA.16816.F32 R84, R184.reuse, R80, RZ ;  /* 0x00000050b854723c */ /* 0x050fe200000018ff */
[----:B------:R-:W4:Y:S04]  /*9000*/  LDSM.16.M88.4 R48, [R217+0x3400] ;  /* 0x00340000d930783b */ /* 0x000f280000000200 */
[----:B------:R-:W-:Y:S01]  /*9010*/  LDSM.16.M88.4 R176, [R216] ;  /* 0x00000000d8b0783b */ /* 0x000fe20000000200 */
[----:B------:R-:W-:Y:S03]  /*9020*/  HMMA.16816.F32 R80, R184, R82, RZ ;  /* 0x00000052b850723c */ /* 0x000fe600000018ff */
[----:B------:R-:W-:Y:S03]  /*9030*/  LDSM.16.M88.4 R172, [R216+0x400] ;  /* 0x00040000d8ac783b */ /* 0x000fe60000000200 */
[C---:B-----5:R-:W-:Y:S01]  /*9040*/  HMMA.16816.F32 R92, R180.reuse, R160, R92 ;  /* 0x000000a0b45c723c */ /* 0x060fe2000000185c */
[----:B------:R-:W-:Y:S04]  /*9050*/  LDSM.16.M88.4 R40, [R217+0x3800] ;  /* 0x00380000d928783b */ /* 0x000fe80000000200 */
[----:B------:R-:W-:Y:S01]  /*9060*/  LDSM.16.M88.4 R168, [R216+0x800] ;  /* 0x00080000d8a8783b */ /* 0x000fe20000000200 */
[----:B------:R-:W-:Y:S03]  /*9070*/  HMMA.16816.F32 R88, R180, R162, R88 ;  /* 0x000000a2b458723c */ /* 0x000fe60000001858 */
[----:B------:R-:W5:Y:S03]  /*9080*/  LDSM.16.M88.4 R160, [R216+0x2000] ;  /* 0x00200000d8a0783b */ /* 0x000f660000000200 */
[C---:B--2---:R-:W-:Y:S01]  /*9090*/  HMMA.16816.F32 R76, R184.reuse, R72, RZ ;  /* 0x00000048b84c723c */ /* 0x044fe200000018ff */
[----:B------:R-:W2:Y:S04]  /*90a0*/  LDSM.16.M88.4 R64, [R217+0x2c00] ;  /* 0x002c0000d940783b */ /* 0x000ea80000000200 */
[----:B------:R-:W2:Y:S01]  /*90b0*/  LDSM.16.M88.4 R32, [R217+0x3c00] ;  /* 0x003c0000d920783b */ /* 0x000ea20000000200 */
[C---:B------:R-:W-:Y:S03]  /*90c0*/  HMMA.16816.F32 R72, R184.reuse, R74, RZ ;  /* 0x0000004ab848723c */ /* 0x040fe600000018ff */
[----:B------:R-:W-:Y:S03]  /*90d0*/  LDSM.16.M88.4 R188, [R217+0x4c00] ;  /* 0x004c0000d9bc783b */ /* 0x000fe60000000200 */
[C---:B-1----:R-:W-:Y:S01]  /*90e0*/  HMMA.16816.F32 R100, R184.reuse, R96, RZ ;  /* 0x00000060b864723c */ /* 0x042fe200000018ff */
[----:B------:R-:W-:Y:S04]  /*90f0*/  LDSM.16.M88.4 R24, [R217+0x4000] ;  /* 0x00400000d918783b */ /* 0x000fe80000000200 */
[----:B------:R-:W-:Y:S01]  /*9100*/  LDSM.16.M88.4 R16, [R217+0x4400] ;  /* 0x00440000d910783b */ /* 0x000fe20000000200 */
[C---:B------:R-:W-:Y:S03]  /*9110*/  HMMA.16816.F32 R96, R184.reuse, R98, RZ ;  /* 0x00000062b860723c */ /* 0x040fe600000018ff */
[----:B------:R-:W-:Y:S03]  /*9120*/  LDSM.16.M88.4 R8, [R217+0x4800] ;  /* 0x00480000d908783b */ /* 0x000fe60000000200 */
[C---:B------:R-:W-:Y:S01]  /*9130*/  HMMA.16816.F32 R60, R184.reuse, R56, RZ ;  /* 0x00000038b83c723c */ /* 0x040fe200000018ff */
[----:B------:R-:W0:Y:S05]  /*9140*/  LDGDEPBAR ;  /* 0x00000000000079af */ /* 0x000e2a0000000000 */
[C---:B------:R-:W-:Y:S06]  /*9150*/  HMMA.16816.F32 R56, R184.reuse, R58, RZ ;  /* 0x0000003ab838723c */ /* 0x040fec00000018ff */
[C---:B------:R-:W-:Y:S06]  /*9160*/  HMMA.16816.F32 R124, R184.reuse, R120, RZ ;  /* 0x00000078b87c723c */ /* 0x040fec00000018ff */
[C---:B------:R-:W-:Y:S06]  /*9170*/  HMMA.16816.F32 R120, R184.reuse, R122, RZ ;  /* 0x0000007ab878723c */ /* 0x040fec00000018ff */
[----:B------:R-:W-:Y:S06]  /*9180*/  HMMA.16816.F32 R116, R184, R112, RZ ;  /* 0x00000070b874723c */ /* 0x000fec00000018ff */
[C---:B------:R-:W-:Y:S06]  /*9190*/  HMMA.16816.F32 R84, R180.reuse, R156, R84 ;  /* 0x0000009cb454723c */ /* 0x040fec0000001854 */
[----:B------:R-:W-:Y:S01]  /*91a0*/  HMMA.16816.F32 R80, R180, R158, R80 ;  /* 0x0000009eb450723c */ /* 0x000fe20000001850 */
[----:B------:R-:W1:Y:S05]  /*91b0*/  LDSM.16.M88.4 R156, [R216+0x2400] ;  /* 0x00240000d89c783b */ /* 0x000e6a0000000200 */
[C---:B------:R-:W-:Y:S06]  /*91c0*/  HMMA.16816.F32 R112, R184.reuse, R114, RZ ;  /* 0x00000072b870723c */ /* 0x040fec00000018ff */
[C---:B---3--:R-:W-:Y:S06]  /*91d0*/  HMMA.16816.F32 R108, R184.reuse, R104, RZ ;  /* 0x00000068b86c723c */ /* 0x048fec00000018ff */
[----:B------:R-:W-:Y:S06]  /*91e0*/  HMMA.16816.F32 R104, R184, R106, RZ ;  /* 0x0000006ab868723c */ /* 0x000fec00000018ff */
[C---:B------:R-:W-:Y:S06]  /*91f0*/  HMMA.16816.F32 R76, R180.reuse, R128, R76 ;  /* 0x00000080b44c723c */ /* 0x040fec000000184c */
[C---:B------:R-:W-:Y:S01]  /*9200*/  HMMA.16816.F32 R72, R180.reuse, R130, R72 ;  /* 0x00000082b448723c */ /* 0x040fe20000001848 */
[----:B------:R-:W3:Y:S05]  /*9210*/  LDSM.16.M88.4 R128, [R216+0x2800] ;  /* 0x00280000d880783b */ /* 0x000eea0000000200 */
[C---:B------:R-:W-:Y:S06]  /*9220*/  HMMA.16816.F32 R100, R180.reuse, R164, R100 ;  /* 0x000000a4b464723c */ /* 0x040fec0000001864 */
[----:B------:R-:W-:Y:S01]  /*9230*/  HMMA.16816.F32 R96, R180, R166, R96 ;  /* 0x000000a6b460723c */ /* 0x000fe20000001860 */
[----:B------:R-:W3:Y:S05]  /*9240*/  LDSM.16.M88.4 R164, [R216+0x1c00] ;  /* 0x001c0000d8a4783b */ /* 0x000eea0000000200 */
[C---:B----4-:R-:W-:Y:S06]  /*9250*/  HMMA.16816.F32 R52, R184.reuse, R48, RZ ;  /* 0x00000030b834723c */ /* 0x050fec00000018ff */
[----:B------:R-:W-:Y:S06]  /*9260*/  HMMA.16816.F32 R48, R184, R50, RZ ;  /* 0x00000032b830723c */ /* 0x000fec00000018ff */
[C---:B-----5:R-:W-:Y:S06]  /*9270*/  HMMA.16816.F32 R60, R180.reuse, R160, R60 ;  /* 0x000000a0b43c723c */ /* 0x060fec000000183c */
[C---:B------:R-:W-:Y:S01]  /*9280*/  HMMA.16816.F32 R56, R180.reuse, R162, R56 ;  /* 0x000000a2b438723c */ /* 0x040fe20000001838 */
[----:B------:R-:W4:Y:S05]  /*9290*/  LDSM.16.M88.4 R160, [R216+0x2c00] ;  /* 0x002c0000d8a0783b */ /* 0x000f2a0000000200 */
[C---:B------:R-:W-:Y:S06]  /*92a0*/  HMMA.16816.F32 R120, R180.reuse, R178, R120 ;  /* 0x000000b2b478723c */ /* 0x040fec0000001878 */
[----:B------:R-:W-:Y:S06]  /*92b0*/  HMMA.16816.F32 R116, R180, R172, R116 ;  /* 0x000000acb474723c */ /* 0x000fec0000001874 */
[C---:B------:R-:W-:Y:S06]  /*92c0*/  HMMA.16816.F32 R44, R184.reuse, R40, RZ ;  /* 0x00000028b82c723c */ /* 0x040fec00000018ff */
[----:B------:R-:W-:Y:S06]  /*92d0*/  HMMA.16816.F32 R40, R184, R42, RZ ;  /* 0x0000002ab828723c */ /* 0x000fec00000018ff */
[C---:B------:R-:W-:Y:S06]  /*92e0*/  HMMA.16816.F32 R112, R180.reuse, R174, R112 ;  /* 0x000000aeb470723c */ /* 0x040fec0000001870 */
[----:B------:R-:W-:Y:S06]  /*92f0*/  HMMA.16816.F32 R108, R180, R168, R108 ;  /* 0x000000a8b46c723c */ /* 0x000fec000000186c */
[C---:B--2---:R-:W-:Y:S06]  /*9300*/  HMMA.16816.F32 R68, R184.reuse, R64, RZ ;  /* 0x00000040b844723c */ /* 0x044fec00000018ff */
[----:B------:R-:W-:Y:S06]  /*9310*/  HMMA.16816.F32 R64, R184, R66, RZ ;  /* 0x00000042b840723c */ /* 0x000fec00000018ff */
[----:B------:R-:W-:Y:S06]  /*9320*/  HMMA.16816.F32 R104, R180, R170, R104 ;  /* 0x000000aab468723c */ /* 0x000fec0000001868 */
[----:B------:R-:W-:Y:S01]  /*9330*/  HMMA.16816.F32 R36, R184, R32, RZ ;  /* 0x00000020b824723c */ /* 0x000fe200000018ff */
[----:B------:R-:W-:Y:S01]  /*9340*/  IMAD.SHL.U32 R171, R225, 0x100, RZ ;  /* 0x00000100e1ab7824 */ /* 0x000fe200078e00ff */
[----:B------:R-:W-:-:S04]  /*9350*/  LOP3.LUT R170, R3, 0x6, RZ, 0xc0, !PT ;  /* 0x0000000603aa7812 */ /* 0x000fc800078ec0ff */
[----:B------:R-:W-:Y:S01]  /*9360*/  HMMA.16816.F32 R32, R184, R34, RZ ;  /* 0x00000022b820723c */ /* 0x000fe200000018ff */
[C-C-:B------:R-:W-:Y:S02]  /*9370*/  LOP3.LUT R155, R171.reuse, 0x8, R170.reuse, 0xfe, !PT ;  /* 0x00000008ab9b7812 */ /* 0x140fe400078efeaa */
[--C-:B------:R-:W-:Y:S02]  /*9380*/  LOP3.LUT R3, R171, 0x10, R170.reuse, 0xfe, !PT ;  /* 0x00000010ab037812 */ /* 0x100fe400078efeaa */
[CC--:B------:R-:W-:Y:S01]  /*9390*/  ISETP.GE.AND P2, PT, R155.reuse, R196.reuse, PT ;  /* 0x000000c49b00720c */ /* 0x0c0fe20003f46270 */
[C---:B-1----:R-:W-:Y:S01]  /*93a0*/  HMMA.16816.F32 R52, R180.reuse, R156, R52 ;  /* 0x0000009cb434723c */ /* 0x042fe20000001834 */
[-C--:B------:R-:W-:Y:S02]  /*93b0*/  ISETP.GE.AND P3, PT, R155, R195.reuse, PT ;  /* 0x000000c39b00720c */ /* 0x080fe40003f66270 */
[C---:B------:R-:W-:Y:S02]  /*93c0*/  ISETP.GE.AND P4, PT, R3.reuse, R196, PT ;  /* 0x000000c40300720c */ /* 0x040fe40003f86270 */
[----:B------:R-:W-:Y:S01]  /*93d0*/  ISETP.GE.AND P5, PT, R3, R195, PT ;  /* 0x000000c30300720c */ /* 0x000fe20003fa6270 */
[----:B------:R-:W-:Y:S01]  /*93e0*/  HMMA.16816.F32 R48, R180, R158, R48 ;  /* 0x0000009eb430723c */ /* 0x000fe20000001830 */
[C-C-:B------:R-:W-:Y:S01]  /*93f0*/  LOP3.LUT R155, R171.reuse, 0x18, R170.reuse, 0xfe, !PT ;  /* 0x00000018ab9b7812 */ /* 0x140fe200078efeaa */
[----:B------:R-:W1:Y:S01]  /*9400*/  LDSM.16.M88.4 R156, [R216+0x3000] ;  /* 0x00300000d89c783b */ /* 0x000e620000000200 */
[----:B------:R-:W-:-:S02]  /*9410*/  LOP3.LUT R3, R171, 0x20, R170, 0xfe, !PT ;  /* 0x00000020ab037812 */ /* 0x000fc400078efeaa */
[----:B------:R-:W-:Y:S01]  /*9420*/  FSEL R179, R122, -INF , !P3 ;  /* 0xff8000007ab37808 */ /* 0x000fe20005800000 */
[C---:B---3--:R-:W-:Y:S01]  /*9430*/  HMMA.16816.F32 R44, R180.reuse, R128, R44 ;  /* 0x00000080b42c723c */ /* 0x048fe2000000182c */
[----:B------:R-:W-:Y:S02]  /*9440*/  FSEL R172, R120, -INF , !P2 ;  /* 0xff80000078ac7808 */ /* 0x000fe40005000000 */
[C---:B------:R-:W-:Y:S02]  /*9450*/  ISETP.GE.AND P3, PT, R155.reuse, R195, PT ;  /* 0x000000c39b00720c */ /* 0x040fe40003f66270 */
[----:B------:R-:W-:Y:S01]  /*9460*/  FSEL R116, R116, -INF , !P4 ;  /* 0xff80000074747808 */ /* 0x000fe20006000000 */
[----:B------:R-:W-:Y:S01]  /*9470*/  HMMA.16816.F32 R40, R180, R130, R40 ;  /* 0x00000082b428723c */ /* 0x000fe20000001828 */
[----:B------:R-:W-:Y:S01]  /*9480*/  FSEL R118, R118, -INF , !P5 ;  /* 0xff80000076767808 */ /* 0x000fe20006800000 */
[----:B------:R-:W2:Y:S01]  /*9490*/  LDSM.16.M88.4 R128, [R216+0x3400] ;  /* 0x00340000d880783b */ /* 0x000ea20000000200 */
[----:B------:R-:W-:-:S02]  /*94a0*/  ISETP.GE.AND P2, PT, R155, R196, PT ;  /* 0x000000c49b00720c */ /* 0x000fc40003f46270 */
[C---:B------:R-:W-:Y:S01]  /*94b0*/  ISETP.GE.AND P4, PT, R3.reuse, R196, PT ;  /* 0x000000c40300720c */ /* 0x040fe20003f86270 */
[----:B------:R-:W-:Y:S01]  /*94c0*/  HMMA.16816.F32 R4, R184, R188, RZ ;  /* 0x000000bcb804723c */ /* 0x000fe200000018ff */
[----:B------:R-:W-:Y:S02]  /*94d0*/  ISETP.GE.AND P5, PT, R3, R195, PT ;  /* 0x000000c30300720c */ /* 0x000fe40003fa6270 */
[C-C-:B------:R-:W-:Y:S02]  /*94e0*/  LOP3.LUT R3, R171.reuse, 0x28, R170.reuse, 0xfe, !PT ;  /* 0x00000028ab037812 */ /* 0x140fe400078efeaa */
[----:B------:R-:W-:Y:S01]  /*94f0*/  LOP3.LUT R120, R171, 0x30, R170, 0xfe, !PT ;  /* 0x00000030ab787812 */ /* 0x000fe200078efeaa */
[----:B------:R-:W-:Y:S01]  /*9500*/  HMMA.16816.F32 R68, R180, R164, R68 ;  /* 0x000000a4b444723c */ /* 0x000fe20000001844 */
[----:B------:R-:W-:Y:S02]  /*9510*/  FSEL R188, R114, -INF , !P3 ;  /* 0xff80000072bc7808 */ /* 0x000fe40005800000 */
[----:B------:R-:W-:-:S02]  /*9520*/  FSEL R175, R112, -INF , !P2 ;  /* 0xff80000070af7808 */ /* 0x000fc40005000000 */
[----:B------:R-:W-:Y:S01]  /*9530*/  FSEL R122, R108, -INF , !P4 ;  /* 0xff8000006c7a7808 */ /* 0x000fe20006000000 */
[----:B------:R-:W-:Y:S01]  /*9540*/  HMMA.16816.F32 R64, R180, R166, R64 ;  /* 0x000000a6b440723c */ /* 0x000fe20000001840 */
[----:B------:R-:W-:Y:S01]  /*9550*/  FSEL R114, R110, -INF , !P5 ;  /* 0xff8000006e727808 */ /* 0x000fe20006800000 */
[----:B------:R-:W3:Y:S01]  /*9560*/  LDSM.16.M88.4 R164, [R216+0x3800] ;  /* 0x00380000d8a4783b */ /* 0x000ee20000000200 */
[CC--:B------:R-:W-:Y:S02]  /*9570*/  ISETP.GE.AND P2, PT, R3.reuse, R196.reuse, PT ;  /* 0x000000c40300720c */ /* 0x0c0fe40003f46270 */
[-C--:B------:R-:W-:Y:S01]  /*9580*/  ISETP.GE.AND P3, PT, R3, R195.reuse, PT ;  /* 0x000000c30300720c */ /* 0x080fe20003f66270 */
[----:B------:R-:W-:Y:S01]  /*9590*/  HMMA.16816.F32 R28, R184, R24, RZ ;  /* 0x00000018b81c723c */ /* 0x000fe200000018ff */
[C---:B------:R-:W-:Y:S02]  /*95a0*/  ISETP.GE.AND P4, PT, R120.reuse, R196, PT ;  /* 0x000000c47800720c */ /* 0x040fe40003f86270 */
[----:B------:R-:W-:-:S02]  /*95b0*/  ISETP.GE.AND P5, PT, R120, R195, PT ;  /* 0x000000c37800720c */ /* 0x000fc40003fa6270 */
[C-C-:B------:R-:W-:Y:S01]  /*95c0*/  LOP3.LUT R108, R171.reuse, 0x38, R170.reuse, 0xfe, !PT ;  /* 0x00000038ab6c7812 */ /* 0x140fe200078efeaa */
[C---:B------:R-:W-:Y:S01]  /*95d0*/  HMMA.16816.F32 R20, R184.reuse, R16, RZ ;  /* 0x00000010b814723c */ /* 0x040fe200000018ff */
[----:B------:R-:W-:Y:S02]  /*95e0*/  LOP3.LUT R3, R171, 0x40, R170, 0xfe, !PT ;  /* 0x00000040ab037812 */ /* 0x000fe400078efeaa */
[----:B------:R-:W-:Y:S02]  /*95f0*/  FSEL R104, R104, -INF , !P2 ;  /* 0xff80000068687808 */ /* 0x000fe40005000000 */
[----:B------:R-:W-:Y:S01]  /*9600*/  FSEL R189, R106, -INF , !P3 ;  /* 0xff8000006abd7808 */ /* 0x000fe20005800000 */
[----:B------:R-:W-:Y:S01]  /*9610*/  HMMA.16816.F32 R12, R184, R8, RZ ;  /* 0x00000008b80c723c */ /* 0x000fe200000018ff */
[----:B------:R-:W-:Y:S02]  /*9620*/  FSEL R100, R100, -INF , !P4 ;  /* 0xff80000064647808 */ /* 0x000fe40006000000 */
[----:B------:R-:W-:-:S02]  /*9630*/  FSEL R194, R102, -INF , !P5 ;  /* 0xff80000066c27808 */ /* 0x000fc40006800000 */
[CC--:B------:R-:W-:Y:S01]  /*9640*/  ISETP.GE.AND P2, PT, R108.reuse, R196.reuse, PT ;  /* 0x000000c46c00720c */ /* 0x0c0fe20003f46270 */
[C---:B------:R-:W-:Y:S01]  /*9650*/  HMMA.16816.F32 R24, R184.reuse, R26, RZ ;  /* 0x0000001ab818723c */ /* 0x040fe200000018ff */
[-C--:B------:R-:W-:Y:S02]  /*9660*/  ISETP.GE.AND P3, PT, R108, R195.reuse, PT ;  /* 0x000000c36c00720c */ /* 0x080fe40003f66270 */
[C---:B------:R-:W-:Y:S02]  /*9670*/  ISETP.GE.AND P4, PT, R3.reuse, R196, PT ;  /* 0x000000c40300720c */ /* 0x040fe40003f86270 */
[----:B------:R-:W-:Y:S01]  /*9680*/  ISETP.GE.AND P5, PT, R3, R195, PT ;  /* 0x000000c30300720c */ /* 0x000fe20003fa6270 */
[----:B------:R-:W-:Y:S01]  /*9690*/  HMMA.16816.F32 R16, R184, R18, RZ ;  /* 0x00000012b810723c */ /* 0x000fe200000018ff */
[C-C-:B------:R-:W-:Y:S02]  /*96a0*/  LOP3.LUT R102, R171.reuse, 0x48, R170.reuse, 0xfe, !PT ;  /* 0x00000048ab667812 */ /* 0x140fe400078efeaa */
[----:B------:R-:W-:-:S02]  /*96b0*/  LOP3.LUT R3, R171, 0x50, R170, 0xfe, !PT ;  /* 0x00000050ab037812 */ /* 0x000fc400078efeaa */
[----:B------:R-:W-:Y:S01]  /*96c0*/  FSEL R96, R96, -INF , !P2 ;  /* 0xff80000060607808 */ /* 0x000fe20005000000 */
[----:B------:R-:W-:Y:S01]  /*96d0*/  HMMA.16816.F32 R8, R184, R10, RZ ;  /* 0x0000000ab808723c */ /* 0x000fe200000018ff */
[----:B------:R-:W-:Y:S02]  /*96e0*/  FSEL R92, R92, -INF , !P4 ;  /* 0xff8000005c5c7808 */ /* 0x000fe40006000000 */
[-C--:B------:R-:W-:Y:S02]  /*96f0*/  ISETP.GE.AND P2, PT, R102, R196.reuse, PT ;  /* 0x000000c46600720c */ /* 0x080fe40003f46270 */
[----:B------:R-:W-:Y:S01]  /*9700*/  ISETP.GE.AND P4, PT, R3, R196, PT ;  /* 0x000000c40300720c */ /* 0x000fe20003f86270 */
[----:B----4-:R-:W-:Y:S01]  /*9710*/  HMMA.16816.F32 R36, R180, R160, R36 ;  /* 0x000000a0b424723c */ /* 0x010fe20000001824 */
[----:B------:R-:W-:Y:S02]  /*9720*/  FSEL R88, R88, -INF , !P2 ;  /* 0xff80000058587808 */ /* 0x000fe40005000000 */
[----:B------:R-:W-:-:S03]  /*9730*/  FSEL R84, R84, -INF , !P4 ;  /* 0xff80000054547808 */ /* 0x000fc60006000000 */
[----:B------:R-:W-:Y:S01]  /*9740*/  HMMA.16816.F32 R32, R180, R162, R32 ;  /* 0x000000a2b420723c */ /* 0x000fe20000001820 */
[----:B------:R-:W4:Y:S01]  /*9750*/  LDSM.16.M88.4 R160, [R216+0x3c00] ;  /* 0x003c0000d8a0783b */ /* 0x000f220000000200 */
[----:B------:R-:W-:-:S04]  /*9760*/  DEPBAR.LE SB0, 0x0 ;  /* 0x000080000000791a */ /* 0x000fc80000000000 */
[----:B------:R-:W-:Y:S06]  /*9770*/  HMMA.16816.F32 R184, R184, R190, RZ ;  /* 0x000000beb8b8723c */ /* 0x000fec00000018ff */
[C---:B-1----:R-:W-:Y:S01]  /*9780*/  HMMA.16816.F32 R28, R180.reuse, R156, R28 ;  /* 0x0000009cb41c723c */ /* 0x042fe2000000181c */
[----:B------:R-:W-:Y:S02]  /*9790*/  FSEL R191, R98, -INF , !P3 ;  /* 0xff80000062bf7808 */ /* 0x000fe40005800000 */
[----:B------:R-:W-:Y:S02]  /*97a0*/  FSEL R190, R94, -INF , !P5 ;  /* 0xff8000005ebe7808 */ /* 0x000fe40006800000 */
[-C--:B------:R-:W-:Y:S01]  /*97b0*/  ISETP.GE.AND P3, PT, R102, R195.reuse, PT ;  /* 0x000000c36600720c */ /* 0x080fe20003f66270 */
[----:B------:R-:W-:Y:S01]  /*97c0*/  HMMA.16816.F32 R24, R180, R158, R24 ;  /* 0x0000009eb418723c */ /* 0x000fe20000001818 */
[----:B------:R-:W-:-:S02]  /*97d0*/  ISETP.GE.AND P5, PT, R3, R195, PT ;  /* 0x000000c30300720c */ /* 0x000fc40003fa6270 */
[--C-:B------:R-:W-:Y:S02]  /*97e0*/  LOP3.LUT R3, R171, 0x58, R170.reuse, 0xfe, !PT ;  /* 0x00000058ab037812 */ /* 0x100fe400078efeaa */
[----:B------:R-:W-:Y:S01]  /*97f0*/  FSEL R178, R90, -INF , !P3 ;  /* 0xff8000005ab27808 */ /* 0x000fe20005800000 */
[C---:B--2---:R-:W-:Y:S01]  /*9800*/  HMMA.16816.F32 R16, R180.reuse, R130, R16 ;  /* 0x00000082b410723c */ /* 0x044fe20000001810 */
[C---:B------:R-:W-:Y:S02]  /*9810*/  ISETP.GE.AND P2, PT, R3.reuse, R196, PT ;  /* 0x000000c40300720c */ /* 0x040fe40003f46270 */
[----:B------:R-:W-:Y:S02]  /*9820*/  ISETP.GE.AND P3, PT, R3, R195, PT ;  /* 0x000000c30300720c */ /* 0x000fe40003f66270 */
[C-C-:B------:R-:W-:Y:S01]  /*9830*/  LOP3.LUT R3, R171.reuse, 0x60, R170.reuse, 0xfe, !PT ;  /* 0x00000060ab037812 */ /* 0x140fe200078efeaa */
[----:B------:R-:W-:Y:S01]  /*9840*/  HMMA.16816.F32 R20, R180, R128, R20 ;  /* 0x00000080b414723c */ /* 0x000fe20000001814 */
[----:B------:R-:W-:-:S02]  /*9850*/  LOP3.LUT R90, R171, 0x68, R170, 0xfe, !PT ;  /* 0x00000068ab5a7812 */ /* 0x000fc400078efeaa */
[----:B------:R-:W-:Y:S02]  /*9860*/  FSEL R173, R86, -INF , !P5 ;  /* 0xff80000056ad7808 */ /* 0x000fe40006800000 */
[C---:B------:R-:W-:Y:S01]  /*9870*/  ISETP.GE.AND P4, PT, R3.reuse, R196, PT ;  /* 0x000000c40300720c */ /* 0x040fe20003f86270 */
[C---:B---3--:R-:W-:Y:S01]  /*9880*/  HMMA.16816.F32 R12, R180.reuse, R164, R12 ;  /* 0x000000a4b40c723c */ /* 0x048fe2000000180c */
[-C--:B------:R-:W-:Y:S02]  /*9890*/  ISETP.GE.AND P5, PT, R3, R195.reuse, PT ;  /* 0x000000c30300720c */ /* 0x080fe40003fa6270 */
[----:B------:R-:W-:Y:S02]  /*98a0*/  FSEL R169, R82, -INF , !P3 ;  /* 0xff80000052a97808 */ /* 0x000fe40005800000 */
[----:B------:R-:W-:Y:S01]  /*98b0*/  FSEL R80, R80, -INF , !P2 ;  /* 0xff80000050507808 */ /* 0x000fe20005000000 */
[----:B------:R-:W-:Y:S01]  /*98c0*/  HMMA.16816.F32 R8, R180, R166, R8 ;  /* 0x000000a6b408723c */ /* 0x000fe20000001808 */
[----:B------:R-:W-:-:S02]  /*98d0*/  ISETP.GE.AND P3, PT, R90, R195, PT ;  /* 0x000000c35a00720c */ /* 0x000fc40003f66270 */
[C-C-:B------:R-:W-:Y:S02]  /*98e0*/  LOP3.LUT R82, R171.reuse, 0x70, R170.reuse, 0xfe, !PT ;  /* 0x00000070ab527812 */ /* 0x140fe400078efeaa */
[-C--:B------:R-:W-:Y:S01]  /*98f0*/  ISETP.GE.AND P2, PT, R90, R196.reuse, PT ;  /* 0x000000c45a00720c */ /* 0x080fe20003f46270 */
[C---:B----4-:R-:W-:Y:S01]  /*9900*/  HMMA.16816.F32 R4, R180.reuse, R160, R4 ;  /* 0x000000a0b404723c */ /* 0x050fe20000001804 */
[----:B------:R-:W-:Y:S02]  /*9910*/  LOP3.LUT R3, R171, 0x78, R170, 0xfe, !PT ;  /* 0x00000078ab037812 */ /* 0x000fe400078efeaa */
[----:B------:R-:W-:Y:S02]  /*9920*/  FSEL R76, R76, -INF , !P4 ;  /* 0xff8000004c4c7808 */ /* 0x000fe40006000000 */
[----:B------:R-:W-:Y:S01]  /*9930*/  FSEL R168, R78, -INF , !P5 ;  /* 0xff8000004ea87808 */ /* 0x000fe20006800000 */
[----:B------:R-:W-:Y:S01]  /*9940*/  HMMA.16816.F32 R184, R180, R162, R184 ;  /* 0x000000a2b4b8723c */ /* 0x000fe200000018b8 */
[----:B------:R-:W-:Y:S01]  /*9950*/  BAR.SYNC.DEFER_BLOCKING 0x0 ;  /* 0x0000000000007b1d */ /* 0x000fe20000010000 */
[----:B------:R-:W-:-:S02]  /*9960*/  ISETP.GE.AND P4, PT, R82, R196, PT ;  /* 0x000000c45200720c */ /* 0x000fc40003f86270 */
[-C--:B------:R-:W-:Y:S02]  /*9970*/  ISETP.GE.AND P5, PT, R82, R195.reuse, PT ;  /* 0x000000c35200720c */ /* 0x080fe40003fa6270 */
[----:B------:R-:W-:Y:S01]  /*9980*/  FSEL R155, R74, -INF , !P3 ;  /* 0xff8000004a9b7808 */ /* 0x000fe20005800000 */
[----:B------:R-:W-:Y:S01]  /*9990*/  HMMA.16816.F32 R124, R180, R176, R124 ;  /* 0x000000b0b47c723c */ /* 0x000fe2000000187c */
[----:B------:R-:W-:Y:S02]  /*99a0*/  FSEL R72, R72, -INF , !P2 ;  /* 0xff80000048487808 */ /* 0x000fe40005000000 */
[----:B------:R-:W-:Y:S02]  /*99b0*/  ISETP.GE.AND P3, PT, R3, R195, PT ;  /* 0x000000c30300720c */ /* 0x000fe40003f66270 */
[----:B------:R-:W-:Y:S02]  /*99c0*/  LOP3.LUT R78, R171, 0x80, R170, 0xfe, !PT ;  /* 0x00000080ab4e7812 */ /* 0x000fe400078efeaa */
[----:B------:R-:W-:-:S02]  /*99d0*/  ISETP.GE.AND P2, PT, R3, R196, PT ;  /* 0x000000c40300720c */ /* 0x000fc40003f46270 */
[----:B------:R-:W-:Y:S02]  /*99e0*/  LOP3.LUT R3, R171, 0x88, R170, 0xfe, !PT ;  /* 0x00000088ab037812 */ /* 0x000fe400078efeaa */
[----:B------:R-:W-:Y:S02]  /*99f0*/  FSEL R74, R68, -INF , !P4 ;  /* 0xff800000444a7808 */ /* 0x000fe40006000000 */
[----:B------:R-:W-:Y:S02]  /*9a00*/  FSEL R120, R70, -INF , !P5 ;  /* 0xff80000046787808 */ /* 0x000fe40006800000 */
[C---:B------:R-:W-:Y:S02]  /*9a10*/  ISETP.GE.AND P4, PT, R78.reuse, R196, PT ;  /* 0x000000c44e00720c */ /* 0x040fe40003f86270 */
[----:B------:R-:W-:Y:S02]  /*9a20*/  ISETP.GE.AND P5, PT, R78, R195, PT ;  /* 0x000000c34e00720c */ /* 0x000fe40003fa6270 */
[----:B------:R-:W-:-:S02]  /*9a30*/  FSEL R112, R66, -INF , !P3 ;  /* 0xff80000042707808 */ /* 0x000fc40005800000 */
[----:B------:R-:W-:Y:S02]  /*9a40*/  FSEL R68, R64, -INF , !P2 ;  /* 0xff80000040447808 */ /* 0x000fe40005000000 */
[--C-:B------:R-:W-:Y:S02]  /*9a50*/  LOP3.LUT R66, R171, 0x90, R170.reuse, 0xfe, !PT ;  /* 0x00000090ab427812 */ /* 0x100fe400078efeaa */
[C---:B------:R-:W-:Y:S02]  /*9a60*/  ISETP.GE.AND P2, PT, R3.reuse, R196, PT ;  /* 0x000000c40300720c */ /* 0x040fe40003f46270 */
[----:B------:R-:W-:Y:S02]  /*9a70*/  ISETP.GE.AND P3, PT, R3, R195, PT ;  /* 0x000000c30300720c */ /* 0x000fe40003f66270 */
[----:B------:R-:W-:Y:S02]  /*9a80*/  LOP3.LUT R64, R171, 0x98, R170, 0xfe, !PT ;  /* 0x00000098ab407812 */ /* 0x000fe400078efeaa */
[----:B------:R-:W-:-:S02]  /*9a90*/  FSEL R78, R60, -INF , !P4 ;  /* 0xff8000003c4e7808 */ /* 0x000fc40006000000 */
[----:B------:R-:W-:Y:S02]  /*9aa0*/  FSEL R3, R62, -INF , !P5 ;  /* 0xff8000003e037808 */ /* 0x000fe40006800000 */
[C---:B------:R-:W-:Y:S02]  /*9ab0*/  ISETP.GE.AND P4, PT, R66.reuse, R196, PT ;  /* 0x000000c44200720c */ /* 0x040fe40003f86270 */
[----:B------:R-:W-:Y:S02]  /*9ac0*/  ISETP.GE.AND P5, PT, R66, R195, PT ;  /* 0x000000c34200720c */ /* 0x000fe40003fa6270 */
[----:B------:R-:W-:Y:S02]  /*9ad0*/  FSEL R70, R56, -INF , !P2 ;  /* 0xff80000038467808 */ /* 0x000fe40005000000 */
[----:B------:R-:W-:Y:S02]  /*9ae0*/  FSEL R58, R58, -INF , !P3 ;  /* 0xff8000003a3a7808 */ /* 0x000fe40005800000 */
[----:B------:R-:W-:-:S02]  /*9af0*/  LOP3.LUT R60, R171, 0xa0, R170, 0xfe, !PT ;  /* 0x000000a0ab3c7812 */ /* 0x000fc400078efeaa */
[CC--:B------:R-:W-:Y:S02]  /*9b00*/  ISETP.GE.AND P2, PT, R64.reuse, R196.reuse, PT ;  /* 0x000000c44000720c */ /* 0x0c0fe40003f46270 */
[----:B------:R-:W-:Y:S02]  /*9b10*/  ISETP.GE.AND P3, PT, R64, R195, PT ;  /* 0x000000c34000720c */ /* 0x000fe40003f66270 */
[----:B------:R-:W-:Y:S02]  /*9b20*/  LOP3.LUT R56, R171, 0xa8, R170, 0xfe, !PT ;  /* 0x000000a8ab387812 */ /* 0x000fe400078efeaa */
[----:B------:R-:W-:Y:S02]  /*9b30*/  FSEL R82, R52, -INF , !P4 ;  /* 0xff80000034527808 */ /* 0x000fe40006000000 */
[----:B------:R-:W-:Y:S02]  /*9b40*/  FSEL R54, R54, -INF , !P5 ;  /* 0xff80000036367808 */ /* 0x000fe40006800000 */
[----:B------:R-:W-:-:S02]  /*9b50*/  ISETP.GE.AND P4, PT, R60, R196, PT ;  /* 0x000000c43c00720c */ /* 0x000fc40003f86270 */
[-C--:B------:R-:W-:Y:S02]  /*9b60*/  ISETP.GE.AND P5, PT, R60, R195.reuse, PT ;  /* 0x000000c33c00720c */ /* 0x080fe40003fa6270 */
[----:B------:R-:W-:Y:S02]  /*9b70*/  FSEL R156, R48, -INF , !P2 ;  /* 0xff800000309c7808 */ /* 0x000fe40005000000 */
[----:B------:R-:W-:Y:S02]  /*9b80*/  FSEL R50, R50, -INF , !P3 ;  /* 0xff80000032327808 */ /* 0x000fe40005800000 */
[----:B------:R-:W-:Y:S02]  /*9b90*/  LOP3.LUT R52, R171, 0xb0, R170, 0xfe, !PT ;  /* 0x000000b0ab347812 */ /* 0x000fe400078efeaa */
[C---:B------:R-:W-:Y:S02]  /*9ba0*/  ISETP.GE.AND P2, PT, R56.reuse, R196, PT ;  /* 0x000000c43800720c */ /* 0x040fe40003f46270 */
        /* <DEDUP_REMOVED lines=8> */
[C-C-:B------:R-:W-:Y:S02]  /*9c30*/  LOP3.LUT R44, R171.reuse, 0xc0, R170.reuse, 0xfe, !PT ;  /* 0x000000c0ab2c7812 */ /* 0x140fe400078efeaa */
        /* <DEDUP_REMOVED lines=19> */
[C---:B------:R-:W-:Y:S02]  /*9d70*/  ISETP.GE.AND P2, PT, R48.reuse, R196, PT ;  /* 0x000000c43000720c */ /* 0x040fe40003f46270 */
[----:B------:R-:W-:Y:S02]  /*9d80*/  ISETP.GE.AND P3, PT, R48, R195, PT ;  /* 0x000000c33000720c */ /* 0x000fe40003f66270 */
[----:B------:R-:W-:-:S02]  /*9d90*/  LOP3.LUT R26, R171, 0xe8, R170, 0xfe, !PT ;  /* 0x000000e8ab1a7812 */ /* 0x000fc400078efeaa */
[----:B------:R-:W-:Y:S02]  /*9da0*/  LOP3.LUT R28, R171, 0xe0, R170, 0xfe, !PT ;  /* 0x000000e0ab1c7812 */ /* 0x000fe400078efeaa */
[----:B------:R-:W-:Y:S02]  /*9db0*/  FSEL R16, R16, -INF , !P2 ;  /* 0xff80000010107808 */ /* 0x000fe40005000000 */
[----:B------:R-:W-:Y:S02]  /*9dc0*/  FSEL R52, R18, -INF , !P3 ;  /* 0xff80000012347808 */ /* 0x000fe40005800000 */
[----:B------:R-:W-:Y:S02]  /*9dd0*/  FSEL R20, R20, -INF , !P4 ;  /* 0xff80000014147808 */ /* 0x000fe40006000000 */
[----:B------:R-:W-:Y:S02]  /*9de0*/  FSEL R48, R22, -INF , !P5 ;  /* 0xff80000016307808 */ /* 0x000fe40006800000 */
[----:B------:R-:W-:-:S02]  /*9df0*/  ISETP.GE.AND P2, PT, R26, R196, PT ;  /* 0x000000c41a00720c */ /* 0x000fc40003f46270 */
[-C--:B------:R-:W-:Y:S02]  /*9e00*/  ISETP.GE.AND P3, PT, R26, R195.reuse, PT ;  /* 0x000000c31a00720c */ /* 0x080fe40003f66270 */
[C---:B------:R-:W-:Y:S02]  /*9e10*/  ISETP.GE.AND P4, PT, R28.reuse, R196, PT ;  /* 0x000000c41c00720c */ /* 0x040fe40003f86270 */
[-C--:B------:R-:W-:Y:S02]  /*9e20*/  ISETP.GE.AND P5, PT, R28, R195.reuse, PT ;  /* 0x000000c31c00720c */ /* 0x080fe40003fa6270 */
[C---:B------:R-:W-:Y:S02]  /*9e30*/  LOP3.LUT R26, R171.reuse, R170, RZ, 0xfc, !PT ;  /* 0x000000aaab1a7212 */ /* 0x040fe400078efcff */
[C-C-:B------:R-:W-:Y:S02]  /*9e40*/  LOP3.LUT R18, R171.reuse, 0xf0, R170.reuse, 0xfe, !PT ;  /* 0x000000f0ab127812 */ /* 0x140fe400078efeaa */
[----:B------:R-:W-:Y:S01]  /*9e50*/  LOP3.LUT R170, R171, 0xf8, R170, 0xfe, !PT ;  /* 0x000000f8abaa7812 */ /* 0x000fe200078efeaa */
[----:B------:R-:W-:Y:S01]  /*9e60*/  VIADD R28, R26, 0x41 ;  /* 0x000000411a1c7836 */ /* 0x000fe20000000000 */
[----:B------:R-:W-:Y:S01]  /*9e70*/  FSEL R12, R12, -INF , !P4 ;  /* 0xff8000000c0c7808 */ /* 0x000fe20006000000 */
[----:B------:R-:W-:Y:S01]  /*9e80*/  VIADD R30, R26, 0x49 ;  /* 0x000000491a1e7836 */ /* 0x000fe20000000000 */
[----:B------:R-:W-:Y:S01]  /*9e90*/  FSEL R56, R14, -INF , !P5 ;  /* 0xff8000000e387808 */ /* 0x000fe20006800000 */
[----:B------:R-:W-:Y:S01]  /*9ea0*/  VIADD R14, R26, 0x1 ;  /* 0x000000011a0e7836 */ /* 0x000fe20000000000 */
[----:B------:R-:W-:Y:S01]  /*9eb0*/  ISETP.GE.AND P4, PT, R18, R196, PT ;  /* 0x000000c41200720c */ /* 0x000fe20003f86270 */
[----:B------:R-:W-:Y:S01]  /*9ec0*/  VIADD R86, R26, 0x51 ;  /* 0x000000511a567836 */ /* 0x000fe20000000000 */
[----:B------:R-:W-:-:S02]  /*9ed0*/  ISETP.GE.AND P5, PT, R18, R195, PT ;  /* 0x000000c31200720c */ /* 0x000fc40003fa6270 */
[----:B------:R-:W-:Y:S02]  /*9ee0*/  FSEL R8, R8, -INF , !P2 ;  /* 0xff80000008087808 */ /* 0x000fe40005000000 */
[----:B------:R-:W-:Y:S01]  /*9ef0*/  FSEL R60, R10, -INF , !P3 ;  /* 0xff8000000a3c7808 */ /* 0x000fe20005800000 */
[----:B------:R-:W-:Y:S01]  /*9f00*/  VIADD R10, R26, 0x9 ;  /* 0x000000091a0a7836 */ /* 0x000fe20000000000 */
[-C--:B------:R-:W-:Y:S02]  /*9f10*/  ISETP.GE.AND P2, PT, R170, R196.reuse, PT ;  /* 0x000000c4aa00720c */ /* 0x080fe40003f46270 */
[----:B------:R-:W-:Y:S01]  /*9f20*/  FSEL R62, R4, -INF , !P4 ;  /* 0xff800000043e7808 */ /* 0x000fe20006000000 */
[----:B------:R-:W-:Y:S01]  /*9f30*/  VIADD R4, R26, 0x19 ;  /* 0x000000191a047836 */ /* 0x000fe20000000000 */
[----:B------:R-:W-:Y:S01]  /*9f40*/  FSEL R64, R6, -INF , !P5 ;  /* 0xff80000006407808 */ /* 0x000fe20006800000 */
[----:B------:R-:W-:Y:S01]  /*9f50*/  VIADD R6, R26, 0x11 ;  /* 0x000000111a067836 */ /* 0x000fe20000000000 */
[----:B------:R-:W-:-:S02]  /*9f60*/  ISETP.GE.AND P4, PT, R14, R196, PT ;  /* 0x000000c40e00720c */ /* 0x000fc40003f86270 */
[-C--:B------:R-:W-:Y:S02]  /*9f70*/  ISETP.GE.AND P5, PT, R14, R195.reuse, PT ;  /* 0x000000c30e00720c */ /* 0x080fe40003fa6270 */
[----:B------:R-:W-:Y:S02]  /*9f80*/  FSEL R66, R184, -INF , !P2 ;  /* 0xff800000b8427808 */ /* 0x000fe40005000000 */
[C---:B------:R-:W-:Y:S02]  /*9f90*/  ISETP.GE.AND P2, PT, R10.reuse, R196, PT ;  /* 0x000000c40a00720c */ /* 0x040fe40003f46270 */
[----:B------:R-:W-:Y:S02]  /*9fa0*/  FSEL R125, R125, -INF , !P4 ;  /* 0xff8000007d7d7808 */ /* 0x000fe40006000000 */
[----:B------:R-:W-:Y:S02]  /*9fb0*/  FSEL R22, R127, -INF , !P5 ;  /* 0xff8000007f167808 */ /* 0x000fe40006800000 */
[----:B------:R-:W-:-:S02]  /*9fc0*/  ISETP.GE.AND P4, PT, R10, R195, PT ;  /* 0x000000c30a00720c */ /* 0x000fc40003f86270 */
[CC--:B------:R-:W-:Y:S02]  /*9fd0*/  ISETP.GE.AND P5, PT, R6.reuse, R196.reuse, PT ;  /* 0x000000c40600720c */ /* 0x0c0fe40003fa6270 */
[----:B------:R-:W-:Y:S02]  /*9fe0*/  FSEL R121, R121, -INF , !P2 ;  /* 0xff80000079797808 */ /* 0x000fe40005000000 */
[----:B------:R-:W-:Y:S01]  /*9ff0*/  ISETP.GE.AND P2, PT, R6, R195, PT ;  /* 0x000000c30600720c */ /* 0x000fe20003f46270 */
[----:B------:R-:W-:Y:S01]  /*a000*/  VIADD R6, R26, 0x21 ;  /* 0x000000211a067836 */ /* 0x000fe20000000000 */
[----:B------:R-:W-:Y:S02]  /*a010*/  FSEL R123, R123, -INF , !P4 ;  /* 0xff8000007b7b7808 */ /* 0x000fe40006000000 */
[----:B------:R-:W-:Y:S02]  /*a020*/  FSEL R90, R117, -INF , !P5 ;  /* 0xff800000755a7808 */ /* 0x000fe40006800000 */
[----:B------:R-:W-:-:S02]  /*a030*/  ISETP.GE.AND P4, PT, R4, R196, PT ;  /* 0x000000c40400720c */ /* 0x000fc40003f86270 */
[-C--:B------:R-:W-:Y:S01]  /*a040*/  ISETP.GE.AND P5, PT, R4, R195.reuse, PT ;  /* 0x000000c30400720c */ /* 0x080fe20003fa6270 */
[----:B------:R-:W-:Y:S01]  /*a050*/  VIADD R4, R26, 0x29 ;  /* 0x000000291a047836 */ /* 0x000fe20000000000 */
[----:B------:R-:W-:Y:S02]  /*a060*/  FSEL R119, R119, -INF , !P2 ;  /* 0xff80000077777808 */ /* 0x000fe40005000000 */
[C---:B------:R-:W-:Y:S02]  /*a070*/  ISETP.GE.AND P2, PT, R6.reuse, R196, PT ;  /* 0x000000c40600720c */ /* 0x040fe40003f46270 */
[----:B------:R-:W-:Y:S02]  /*a080*/  FSEL R113, R113, -INF , !P4 ;  /* 0xff80000071717808 */ /* 0x000fe40006000000 */
[----:B------:R-:W-:Y:S01]  /*a090*/  ISETP.GE.AND P4, PT, R6, R195, PT ;  /* 0x000000c30600720c */ /* 0x000fe20003f86270 */
[----:B------:R-:W-:Y:S01]  /*a0a0*/  VIADD R6, R26, 0x31 ;  /* 0x000000311a067836 */ /* 0x000fe20000000000 */
[----:B------:R-:W-:-:S02]  /*a0b0*/  FSEL R18, R115, -INF , !P5 ;  /* 0xff80000073127808 */ /* 0x000fc40006800000 */
[CC--:B------:R-:W-:Y:S02]  /*a0c0*/  ISETP.GE.AND P5, PT, R4.reuse, R196.reuse, PT ;  /* 0x000000c40400720c */ /* 0x0c0fe40003fa6270 */
[----:B------:R-:W-:Y:S02]  /*a0d0*/  FSEL R109, R109, -INF , !P2 ;  /* 0xff8000006d6d7808 */ /* 0x000fe40005000000 */
[----:B------:R-:W-:Y:S01]  /*a0e0*/  ISETP.GE.AND P2, PT, R4, R195, PT ;  /* 0x000000c30400720c */ /* 0x000fe20003f46270 */
[----:B------:R-:W-:Y:S01]  /*a0f0*/  VIADD R4, R26, 0x39 ;  /* 0x000000391a047836 */ /* 0x000fe20000000000 */
[----:B------:R-:W-:Y:S02]  /*a100*/  FSEL R14, R111, -INF , !P4 ;  /* 0xff8000006f0e7808 */ /* 0x000fe40006000000 */
[----:B------:R-:W-:Y:S02]  /*a110*/  FSEL R105, R105, -INF , !P5 ;  /* 0xff80000069697808 */ /* 0x000fe40006800000 */
        /* <DEDUP_REMOVED lines=9> */
[----:B------:R-:W-:Y:S02]  /*a1b0*/  ISETP.GE.AND P2, PT, R28, R195, PT ;  /* 0x000000c31c00720c */ /* 0x000fe40003f46270 */
[----:B------:R-:W-:Y:S02]  /*a1c0*/  FSEL R4, R99, -INF , !P4 ;  /* 0xff80000063047808 */ /* 0x000fe40006000000 */
[----:B------:R-:W-:Y:S02]  /*a1d0*/  FSEL R93, R93, -INF , !P5 ;  /* 0xff8000005d5d7808 */ /* 0x000fe40006800000 */
[----:B------:R-:W-:-:S02]  /*a1e0*/  ISETP.GE.AND P4, PT, R30, R196, PT ;  /* 0x000000c41e00720c */ /* 0x000fc40003f86270 */
[-C--:B------:R-:W-:Y:S01]  /*a1f0*/  ISETP.GE.AND P5, PT, R30, R195.reuse, PT ;  /* 0x000000c31e00720c */ /* 0x080fe20003fa6270 */
[----:B------:R-:W-:Y:S01]  /*a200*/  VIADD R30, R26, 0x59 ;  /* 0x000000591a1e7836 */ /* 0x000fe20000000000 */
[----:B------:R-:W-:Y:S02]  /*a210*/  FSEL R28, R95, -INF , !P2 ;  /* 0xff8000005f1c7808 */ /* 0x000fe40005000000 */
[----:B------:R-:W-:Y:S02]  /*a220*/  ISETP.GE.AND P2, PT, R86, R196, PT ;  /* 0x000000c45600720c */ /* 0x000fe40003f46270 */
[----:B------:R-:W-:Y:S02]  /*a230*/  FSEL R89, R89, -INF , !P4 ;  /* 0xff80000059597808 */ /* 0x000fe40006000000 */
[----:B------:R-:W-:Y:S01]  /*a240*/  FSEL R200, R91, -INF , !P5 ;  /* 0xff8000005bc87808 */ /* 0x000fe20006800000 */
[----:B------:R-:W-:Y:S01]  /*a250*/  VIADD R91, R26, 0x61 ;  /* 0x000000611a5b7836 */ /* 0x000fe20000000000 */
[----:B------:R-:W-:-:S02]  /*a260*/  ISETP.GE.AND P4, PT, R86, R195, PT ;  /* 0x000000c35600720c */ /* 0x000fc40003f86270 */
[----:B------:R-:W-:Y:S02]  /*a270*/  FSEL R86, R85, -INF , !P2 ;  /* 0xff80000055567808 */ /* 0x000fe40005000000 */
[CC--:B------:R-:W-:Y:S02]  /*a280*/  ISETP.GE.AND P5, PT, R30.reuse, R196.reuse, PT ;  /* 0x000000c41e00720c */ /* 0x0c0fe40003fa6270 */
[----:B------:R-:W-:Y:S01]  /*a290*/  ISETP.GE.AND P2, PT, R30, R195, PT ;  /* 0x000000c31e00720c */ /* 0x000fe20003f46270 */
[----:B------:R-:W-:Y:S01]  /*a2a0*/  VIADD R30, R26, 0x69 ;  /* 0x000000691a1e7836 */ /* 0x000fe20000000000 */
[----:B------:R-:W-:Y:S02]  /*a2b0*/  FSEL R199, R87, -INF , !P4 ;  /* 0xff80000057c77808 */ /* 0x000fe40006000000 */
[----:B------:R-:W-:Y:S02]  /*a2c0*/  ISETP.GE.AND P4, PT, R91, R196, PT ;  /* 0x000000c45b00720c */ /* 0x000fe40003f86270 */
[----:B------:R-:W-:-:S02]  /*a2d0*/  FSEL R85, R81, -INF , !P5 ;  /* 0xff80000051557808 */ /* 0x000fc40006800000 */
[----:B------:R-:W-:Y:S01]  /*a2e0*/  FSEL R198, R83, -INF , !P2 ;  /* 0xff80000053c67808 */ /* 0x000fe20005000000 */
[----:B------:R-:W-:Y:S01]  /*a2f0*/  VIADD R83, R26, 0x71 ;  /* 0x000000711a537836 */ /* 0x000fe20000000000 */
[-C--:B------:R-:W-:Y:S02]  /*a300*/  ISETP.GE.AND P5, PT, R91, R195.reuse, PT ;  /* 0x000000c35b00720c */ /* 0x080fe40003fa6270 */
[----:B------:R-:W-:Y:S02]  /*a310*/  FSEL R81, R77, -INF , !P4 ;  /* 0xff8000004d517808 */ /* 0x000fe40006000000 */
[CC--:B------:R-:W-:Y:S02]  /*a320*/  ISETP.GE.AND P2, PT, R30.reuse, R196.reuse, PT ;  /* 0x000000c41e00720c */ /* 0x0c0fe40003f46270 */
[----:B------:R-:W-:Y:S01]  /*a330*/  ISETP.GE.AND P4, PT, R30, R195, PT ;  /* 0x000000c31e00720c */ /* 0x000fe20003f86270 */
[C---:B------:R-:W-:Y:S01]  /*a340*/  VIADD R30, R26.reuse, 0x79 ;  /* 0x000000791a1e7836 */ /* 0x040fe20000000000 */
[----:B------:R-:W-:Y:S01]  /*a350*/  FSEL R197, R79, -INF , !P5 ;  /* 0xff8000004fc57808 */ /* 0x000fe20006800000 */
[----:B------:R-:W-:Y:S01]  /*a360*/  VIADD R79, R26, 0x81 ;  /* 0x000000811a4f7836 */ /* 0x000fe20000000000 */
[----:B------:R-:W-:-:S02]  /*a370*/  ISETP.GE.AND P5, PT, R83, R196, PT ;  /* 0x000000c45300720c */ /* 0x000fc40003fa6270 */
[----:B------:R-:W-:Y:S02]  /*a380*/  FSEL R77, R73, -INF , !P2 ;  /* 0xff800000494d7808 */ /* 0x000fe40005000000 */
[-C--:B------:R-:W-:Y:S02]  /*a390*/  ISETP.GE.AND P2, PT, R83, R195.reuse, PT ;  /* 0x000000c35300720c */ /* 0x080fe40003f46270 */
[----:B------:R-:W-:Y:S02]  /*a3a0*/  FSEL R184, R75, -INF , !P4 ;  /* 0xff8000004bb87808 */ /* 0x000fe40006000000 */
[C---:B------:R-:W-:Y:S02]  /*a3b0*/  ISETP.GE.AND P4, PT, R30.reuse, R196, PT ;  /* 0x000000c41e00720c */ /* 0x040fe40003f86270 */
[----:B------:R-:W-:Y:S02]  /*a3c0*/  FSEL R75, R69, -INF , !P5 ;  /* 0xff800000454b7808 */ /* 0x000fe40006800000 */
[----:B------:R-:W-:Y:S01]  /*a3d0*/  ISETP.GE.AND P5, PT, R30, R195, PT ;  /* 0x000000c31e00720c */ /* 0x000fe20003fa6270 */
[----:B------:R-:W-:Y:S01]  /*a3e0*/  VIADD R30, R26, 0x89 ;  /* 0x000000891a1e7836 */ /* 0x000fe20000000000 */
[----:B------:R-:W-:-:S02]  /*a3f0*/  FSEL R183, R71, -INF , !P2 ;  /* 0xff80000047b77808 */ /* 0x000fc40005000000 */
[-C--:B------:R-:W-:Y:S02]  /*a400*/  ISETP.GE.AND P2, PT, R79, R196.reuse, PT ;  /* 0x000000c44f00720c */ /* 0x080fe40003f46270 */
[----:B------:R-:W-:Y:S01]  /*a410*/  FSEL R73, R65, -INF , !P4 ;  /* 0xff80000041497808 */ /* 0x000fe20006000000 */
[----:B------:R-:W-:Y:S01]  /*a420*/  VIADD R65, R26, 0x91 ;  /* 0x000000911a417836 */ /* 0x000fe20000000000 */
[----:B------:R-:W-:Y:S02]  /*a430*/  ISETP.GE.AND P4, PT, R79, R195, PT ;  /* 0x000000c34f00720c */ /* 0x000fe40003f86270 */
[----:B------:R-:W-:Y:S02]  /*a440*/  FSEL R182, R67, -INF , !P5 ;  /* 0xff80000043b67808 */ /* 0x000fe40006800000 */
[----:B------:R-:W-:Y:S02]  /*a450*/  FSEL R71, R61, -INF , !P2 ;  /* 0xff8000003d477808 */ /* 0x000fe40005000000 */
[----:B------:R-:W-:-:S02]  /*a460*/  ISETP.GE.AND P5, PT, R30, R196, PT ;  /* 0x000000c41e00720c */ /* 0x000fc40003fa6270 */
[----:B------:R-:W-:Y:S01]  /*a470*/  ISETP.GE.AND P2, PT, R30, R195, PT ;  /* 0x000000c31e00720c */ /* 0x000fe20003f46270 */
[C---:B------:R-:W-:Y:S01]  /*a480*/  VIADD R30, R26.reuse, 0x99 ;  /* 0x000000991a1e7836 */ /* 0x040fe20000000000 */
[----:B------:R-:W-:Y:S02]  /*a490*/  FSEL R181, R63, -INF , !P4 ;  /* 0xff8000003fb57808 */ /* 0x000fe40006000000 */
[-C--:B------:R-:W-:Y:S02]  /*a4a0*/  ISETP.GE.AND P4, PT, R65, R196.reuse, PT ;  /* 0x000000c44100720c */ /* 0x080fe40003f86270 */
[----:B------:R-:W-:Y:S02]  /*a4b0*/  FSEL R174, R59, -INF , !P2 ;  /* 0xff8000003bae7808 */ /* 0x000fe40005000000 */
[----:B------:R-:W-:Y:S02]  /*a4c0*/  FSEL R67, R53, -INF , !P4 ;  /* 0xff80000035437808 */ /* 0x000fe40006000000 */
[----:B------:R-:W-:Y:S01]  /*a4d0*/  FSEL R69, R57, -INF , !P5 ;  /* 0xff80000039457808 */ /* 0x000fe20006800000 */
[----:B------:R-:W-:Y:S01]  /*a4e0*/  VIADD R57, R26, 0xa1 ;  /* 0x000000a11a397836 */ /* 0x000fe20000000000 */
[----:B------:R-:W-:-:S02]  /*a4f0*/  ISETP.GE.AND P2, PT, R30, R196, PT ;  /* 0x000000c41e00720c */ /* 0x000fc40003f46270 */
[-C--:B------:R-:W-:Y:S01]  /*a500*/  ISETP.GE.AND P4, PT, R30, R195.reuse, PT ;  /* 0x000000c31e00720c */ /* 0x080fe20003f86270 */
[----:B------:R-:W-:Y:S01]  /*a510*/  VIADD R30, R26, 0xa9 ;  /* 0x000000a91a1e7836 */ /* 0x000fe20000000000 */
[-C--:B------:R-:W-:Y:S02]  /*a520*/  ISETP.GE.AND P5, PT, R65, R195.reuse, PT ;  /* 0x000000c34100720c */ /* 0x080fe40003fa6270 */
[----:B------:R-:W-:Y:S02]  /*a530*/  ISETP.GE.AND P3, PT, R170, R195, PT ;  /* 0x000000c3aa00720c */ /* 0x000fe40003f66270 */
[----:B------:R-:W-:Y:S02]  /*a540*/  FSEL R170, R55, -INF , !P5 ;  /* 0xff80000037aa7808 */ /* 0x000fe40006800000 */
[----:B------:R-:W-:Y:S01]  /*a550*/  FSEL R65, R49, -INF , !P2 ;  /* 0xff80000031417808 */ /* 0x000fe20005000000 */
[----:B------:R-:W-:Y:S01]  /*a560*/  VIADD R49, R26, 0xb1 ;  /* 0x000000b11a317836 */ /* 0x000fe20000000000 */
[----:B------:R-:W-:-:S02]  /*a570*/  FSEL R162, R51, -INF , !P4 ;  /* 0xff80000033a27808 */ /* 0x000fc40006000000 */
[CC--:B------:R-:W-:Y:S02]  /*a580*/  ISETP.GE.AND P5, PT, R57.reuse, R196.reuse, PT ;  /* 0x000000c43900720c */ /* 0x0c0fe40003fa6270 */
[-C--:B------:R-:W-:Y:S02]  /*a590*/  ISETP.GE.AND P2, PT, R57, R195.reuse, PT ;  /* 0x000000c33900720c */ /* 0x080fe40003f46270 */
[----:B------:R-:W-:Y:S02]  /*a5a0*/  ISETP.GE.AND P4, PT, R30, R196, PT ;  /* 0x000000c41e00720c */ /* 0x000fe40003f86270 */
[----:B------:R-:W-:Y:S01]  /*a5b0*/  FSEL R63, R45, -INF , !P5 ;  /* 0xff8000002d3f7808 */ /* 0x000fe20006800000 */
[C---:B------:R-:W-:Y:S01]  /*a5c0*/  VIADD R45, R26.reuse, 0xb9 ;  /* 0x000000b91a2d7836 */ /* 0x040fe20000000000 */
[----:B------:R-:W-:Y:S02]  /*a5d0*/  FSEL R159, R47, -INF , !P2 ;  /* 0xff8000002f9f7808 */ /* 0x000fe40005000000 */
[----:B------:R-:W-:Y:S01]  /*a5e0*/  FSEL R61, R41, -INF , !P4 ;  /* 0xff800000293d7808 */ /* 0x000fe20006000000 */
[----:B------:R-:W-:Y:S01]  /*a5f0*/  VIADD R41, R26, 0xc1 ;  /* 0x000000c11a297836 */ /* 0x000fe20000000000 */
[----:B------:R-:W-:-:S02]  /*a600*/  ISETP.GE.AND P5, PT, R30, R195, PT ;  /* 0x000000c31e00720c */ /* 0x000fc40003fa6270 */
[CC--:B------:R-:W-:Y:S02]  /*a610*/  ISETP.GE.AND P2, PT, R49.reuse, R196.reuse, PT ;  /* 0x000000c43100720c */ /* 0x0c0fe40003f46270 */
[----:B------:R-:W-:Y:S02]  /*a620*/  ISETP.GE.AND P4, PT, R49, R195, PT ;  /* 0x000000c33100720c */ /* 0x000fe40003f86270 */
[----:B------:R-:W-:Y:S02]  /*a630*/  FSEL R130, R43, -INF , !P5 ;  /* 0xff8000002b827808 */ /* 0x000fe40006800000 */
[----:B------:R-:W-:Y:S02]  /*a640*/  FSEL R30, R37, -INF , !P2 ;  /* 0xff800000251e7808 */ /* 0x000fe40005000000 */
[----:B------:R-:W-:Y:S01]  /*a650*/  FSEL R117, R39, -INF , !P4 ;  /* 0xff80000027757808 */ /* 0x000fe20006000000 */
[----:B------:R-:W-:Y:S01]  /*a660*/  VIADD R39, R26, 0xc9 ;  /* 0x000000c91a277836 */ /* 0x000fe20000000000 */
[----:B------:R-:W-:-:S02]  /*a670*/  ISETP.GE.AND P5, PT, R45, R196, PT ;  /* 0x000000c42d00720c */ /* 0x000fc40003fa6270 */
[-C--:B------:R-:W-:Y:S02]  /*a680*/  ISETP.GE.AND P2, PT, R45, R195.reuse, PT ;  /* 0x000000c32d00720c */ /* 0x080fe40003f46270 */
[----:B------:R-:W-:Y:S02]  /*a690*/  ISETP.GE.AND P4, PT, R41, R196, PT ;  /* 0x000000c42900720c */ /* 0x000fe40003f86270 */
[----:B------:R-:W-:Y:S02]  /*a6a0*/  FSEL R33, R33, -INF , !P5 ;  /* 0xff80000021217808 */ /* 0x000fe40006800000 */
[----:B------:R-:W-:Y:S01]  /*a6b0*/  FSEL R37, R35, -INF , !P2 ;  /* 0xff80000023257808 */ /* 0x000fe20005000000 */
[----:B------:R-:W-:Y:S01]  /*a6c0*/  VIADD R35, R26, 0xd1 ;  /* 0x000000d11a237836 */ /* 0x000fe20000000000 */
[----:B------:R-:W-:Y:S02]  /*a6d0*/  FSEL R29, R29, -INF , !P4 ;  /* 0xff8000001d1d7808 */ /* 0x000fe40006000000 */
[----:B------:R-:W-:-:S02]  /*a6e0*/  ISETP.GE.AND P5, PT, R41, R195, PT ;  /* 0x000000c32900720c */ /* 0x000fc40003fa6270 */
[CC--:B------:R-:W-:Y:S02]  /*a6f0*/  ISETP.GE.AND P2, PT, R39.reuse, R196.reuse, PT ;  /* 0x000000c42700720c */ /* 0x0c0fe40003f46270 */
[----:B------:R-:W-:Y:S02]  /*a700*/  ISETP.GE.AND P4, PT, R39, R195, PT ;  /* 0x000000c32700720c */ /* 0x000fe40003f86270 */
[----:B------:R-:W-:Y:S01]  /*a710*/  FSEL R39, R31, -INF , !P5 ;  /* 0xff8000001f277808 */ /* 0x000fe20006800000 */
[C---:B------:R-:W-:Y:S01]  /*a720*/  VIADD R31, R26.reuse, 0xd9 ;  /* 0x000000d91a1f7836 */ /* 0x040fe20000000000 */
[----:B------:R-:W-:Y:S02]  /*a730*/  FSEL R25, R25, -INF , !P2 ;  /* 0xff80000019197808 */ /* 0x000fe40005000000 */
[----:B------:R-:W-:Y:S01]  /*a740*/  FSEL R41, R27, -INF , !P4 ;  /* 0xff8000001b297808 */ /* 0x000fe20006000000 */
[----:B------:R-:W-:Y:S01]  /*a750*/  VIADD R27, R26, 0xe1 ;  /* 0x000000e11a1b7836 */ /* 0x000fe20000000000 */
[----:B------:R-:W-:-:S02]  /*a760*/  ISETP.GE.AND P5, PT, R35, R196, PT ;  /* 0x000000c42300720c */ /* 0x000fc40003fa6270 */
[-C--:B------:R-:W-:Y:S02]  /*a770*/  ISETP.GE.AND P2, PT, R35, R195.reuse, PT ;  /* 0x000000c32300720c */ /* 0x080fe40003f46270 */
[----:B------:R-:W-:Y:S02]  /*a780*/  FSEL R21, R21, -INF , !P5 ;  /* 0xff80000015157808 */ /* 0x000fe40006800000 */
[----:B------:R-:W-:Y:S01]  /*a790*/  FSEL R43, R23, -INF , !P2 ;  /* 0xff800000172b7808 */ /* 0x000fe20005000000 */
[----:B------:R-:W-:Y:S01]  /*a7a0*/  VIADD R23, R26, 0xe9 ;  /* 0x000000e91a177836 */ /* 0x000fe20000000000 */
[CC--:B------:R-:W-:Y:S02]  /*a7b0*/  ISETP.GE.AND P4, PT, R31.reuse, R196.reuse, PT ;  /* 0x000000c41f00720c */ /* 0x0c0fe40003f86270 */
[----:B------:R-:W-:Y:S02]  /*a7c0*/  ISETP.GE.AND P5, PT, R31, R195, PT ;  /* 0x000000c31f00720c */ /* 0x000fe40003fa6270 */
[----:B------:R-:W-:-:S02]  /*a7d0*/  ISETP.GE.AND P2, PT, R27, R196, PT ;  /* 0x000000c41b00720c */ /* 0x000fc40003f46270 */
[----:B------:R-:W-:Y:S02]  /*a7e0*/  FSEL R17, R17, -INF , !P4 ;  /* 0xff80000011117808 */ /* 0x000fe40006000000 */
[----:B------:R-:W-:Y:S01]  /*a7f0*/  FSEL R45, R19, -INF , !P5 ;  /* 0xff800000132d7808 */ /* 0x000fe20006800000 */
[----:B------:R-:W-:Y:S01]  /*a800*/  VIADD R19, R26, 0xf1 ;  /* 0x000000f11a137836 */ /* 0x000fe20000000000 */
[----:B------:R-:W-:Y:S02]  /*a810*/  FSEL R13, R13, -INF , !P2 ;  /* 0xff8000000d0d7808 */ /* 0x000fe40005000000 */
[-C--:B------:R-:W-:Y:S02]  /*a820*/  ISETP.GE.AND P4, PT, R27, R195.reuse, PT ;  /* 0x000000c31b00720c */ /* 0x080fe40003f86270 */
[C---:B------:R-:W-:Y:S02]  /*a830*/  ISETP.GE.AND P5, PT, R23.reuse, R196, PT ;  /* 0x000000c41700720c */ /* 0x040fe40003fa6270 */
[----:B------:R-:W-:-:S02]  /*a840*/  ISETP.GE.AND P2, PT, R23, R195, PT ;  /* 0x000000c31700720c */ /* 0x000fc40003f46270 */
[----:B------:R-:W-:Y:S02]  /*a850*/  FSEL R47, R15, -INF , !P4 ;  /* 0xff8000000f2f7808 */ /* 0x000fe40006000000 */
[----:B------:R-:W-:Y:S01]  /*a860*/  FSEL R131, R9, -INF , !P5 ;  /* 0xff80000009837808 */ /* 0x000fe20006800000 */
[C---:B------:R-:W-:Y:S01]  /*a870*/  VIADD R9, R26.reuse, 0xf9 ;  /* 0x000000f91a097836 */ /* 0x040fe20000000000 */
[----:B------:R-:W-:Y:S02]  /*a880*/  FSEL R49, R11, -INF , !P2 ;  /* 0xff8000000b317808 */ /* 0x000fe40005000000 */
[CC--:B------:R-:W-:Y:S02]  /*a890*/  ISETP.GE.AND P4, PT, R19.reuse, R196.reuse, PT ;  /* 0x000000c41300720c */ /* 0x0c0fe40003f86270 */
[----:B------:R-:W-:Y:S02]  /*a8a0*/  ISETP.GE.AND P5, PT, R19, R195, PT ;  /* 0x000000c31300720c */ /* 0x000fe40003fa6270 */
[----:B------:R-:W-:-:S02]  /*a8b0*/  ISETP.GE.AND P2, PT, R26, R196, PT ;  /* 0x000000c41a00720c */ /* 0x000fc40003f46270 */
[----:B------:R-:W-:Y:S02]  /*a8c0*/  FSEL R51, R5, -INF , !P4 ;  /* 0xff80000005337808 */ /* 0x000fe40006000000 */
[----:B------:R-:W-:Y:S02]  /*a8d0*/  FSEL R53, R7, -INF , !P5 ;  /* 0xff80000007357808 */ /* 0x000fe40006800000 */
[----:B------:R-:W-:Y:S02]  /*a8e0*/  FSEL R124, R124, -INF , !P2 ;  /* 0xff8000007c7c7808 */ /* 0x000fe40005000000 */
[-C--:B------:R-:W-:Y:S02]  /*a8f0*/  ISETP.GE.AND P4, PT, R26, R195.reuse, PT ;  /* 0x000000c31a00720c */ /* 0x080fe40003f86270 */
[C---:B------:R-:W-:Y:S02]  /*a900*/  ISETP.GE.AND P5, PT, R9.reuse, R196, PT ;  /* 0x000000c40900720c */ /* 0x040fe40003fa6270 */
[----:B------:R-:W-:-:S02]  /*a910*/  ISETP.GE.AND P2, PT, R9, R195, PT ;  /* 0x000000c30900720c */ /* 0x000fc40003f46270 */
[----:B------:R-:W-:Y:S02]  /*a920*/  FSEL R5, R126, -INF , !P4 ;  /* 0xff8000007e057808 */ /* 0x000fe40006000000 */
[----:B------:R-:W-:Y:S02]  /*a930*/  FSEL R55, R186, -INF , !P3 ;  /* 0xff800000ba377808 */ /* 0x000fe40005800000 */
[----:B------:R-:W-:Y:S02]  /*a940*/  FSEL R57, R185, -INF , !P5 ;  /* 0xff800000b9397808 */ /* 0x000fe40006800000 */
[----:B------:R-:W-:Y:S01]  /*a950*/  FSEL R59, R187, -INF , !P2 ;  /* 0xff800000bb3b7808 */ /* 0x000fe20005000000 */
[----:B------:R-:W-:Y:S06]  /*a960*/  @!P1 BRA `(.L_x_749) ;  /* 0x0000000800889947 */ /* 0x000fec0003800000 */
[----:B------:R-:W-:Y:S01]  /*a970*/  ULDC.64 UR6, c[0x0][0x208] ;  /* 0x0000820000067ab9 */ /* 0x000fe20000000a00 */
[----:B------:R-:W-:Y:S05]  /*a980*/  @!P6 BRA `(.L_x_750) ;  /* 0x0000000000f0e947 */ /* 0x000fea0003800000 */
[----:B------:R-:W1:Y:S01]  /*a990*/  LDC R9, c[0x0][0x380] ;  /* 0x0000e000ff097b82 */ /* 0x000e620000000800 */
[----:B------:R-:W-:Y:S01]  /*a9a0*/  IABS R23, R171 ;  /* 0x000000ab00177213 */ /* 0x000fe20000000000 */
[----:B------:R-:W-:Y:S01]  /*a9b0*/  ULDC.64 UR4, c[0x0][0x230] ;  /* 0x00008c0000047ab9 */ /* 0x000fe20000000a00 */
[----:B------:R-:W-:-:S04]  /*a9c0*/  IADD3 R27, R171, -0x100, RZ ;  /* 0xffffff00ab1b7810 */ /* 0x000fc80007ffe0ff */
[----:B------:R-:W-:Y:S02]  /*a9d0*/  IABS R15, R27 ;  /* 0x0000001b000f7213 */ /* 0x000fe40000000000 */
[-C--:B-1----:R-:W-:Y:S02]  /*a9e0*/  IABS R7, R9.reuse ;  /* 0x0000000900077213 */ /* 0x082fe40000000000 */
[-C--:B------:R-:W-:Y:S02]  /*a9f0*/  LOP3.LUT R171, R171, R9.reuse, RZ, 0x3c, !PT ;  /* 0x00000009abab7212 */ /* 0x080fe400078e3cff */
[----:B------:R-:W1:Y:S01]  /*aa00*/  I2F.RP R94, R7 ;  /* 0x00000007005e7306 */ /* 0x000e620000209400 */
[----:B------:R-:W-:Y:S02]  /*aa10*/  LOP3.LUT R27, R27, R9, RZ, 0x3c, !PT ;  /* 0x000000091b1b7212 */ /* 0x000fe400078e3cff */
[----:B------:R-:W-:-:S05]  /*aa20*/  ISETP.GE.AND P3, PT, R171, RZ, PT ;  /* 0x000000ffab00720c */ /* 0x000fca0003f66270 */
        /* <DEDUP_REMOVED lines=21> */
[----:B------:R-:W-:Y:S02]  /*ab80*/  ISETP.GE.AND P1, PT, R27, RZ, PT ;  /* 0x000000ff1b00720c */ /* 0x000fe40003f26270 */
[----:B------:R-:W-:-:S02]  /*ab90*/  ISETP.NE.AND P2, PT, R9, RZ, PT ;  /* 0x000000ff0900720c */ /* 0x000fc40003f45270 */
[----:B------:R-:W-:-:S05]  /*aba0*/  LOP3.LUT R11, RZ, R9, RZ, 0x33, !PT ;  /* 0x00000009ff0b7212 */ /* 0x000fca00078e33ff */
[----:B------:R-:W-:Y:S02]  /*abb0*/  @P5 IADD3 R31, R31, 0x1, RZ ;  /* 0x000000011f1f5810 */ /* 0x000fe40007ffe0ff */
[----:B------:R-:W-:Y:S02]  /*abc0*/  @P4 VIADD R26, R26, 0x1 ;  /* 0x000000011a1a4836 */ /* 0x000fe40000000000 */
[----:B------:R-:W-:-:S03]  /*abd0*/  MOV R7, R31 ;  /* 0x0000001f00077202 */ /* 0x000fc60000000f00 */
[----:B------:R-:W-:Y:S02]  /*abe0*/  @!P1 IADD3 R26, -R26, RZ, RZ ;  /* 0x000000ff1a1a9210 */ /* 0x000fe40007ffe1ff */
        /* <DEDUP_REMOVED lines=17> */
[----:B------:R-:W-:-:S04]  /*ad00*/  IMAD R9, R9, UR4, RZ ;  /* 0x0000000409097c24 */ /* 0x000fc8000f8e02ff */
[----:B------:R-:W-:Y:S02]  /*ad10*/  IMAD R9, R15, UR5, R9 ;  /* 0x000000050f097c24 */ /* 0x000fe4000f8e0209 */
[----:B------:R-:W-:-:S03]  /*ad20*/  IMAD.MOV.U32 R15, RZ, RZ, R26 ;  /* 0x000000ffff0f7224 */ /* 0x000fc600078e001a */
[----:B------:R-:W-:Y:S01]  /*ad30*/  IADD3 R11, R27, R9, RZ ;  /* 0x000000091b0b7210 */ /* 0x000fe20007ffe0ff */
[----:B------:R-:W-:Y:S06]  /*ad40*/  BRA `(.L_x_751) ;  /* 0x0000000000087947 */ /* 0x000fec0003800000 */
.L_x_750:
[----:B------:R-:W-:-:S04]  /*ad50*/  LEA R15, -R148, RZ, 0x8 ;  /* 0x000000ff940f7211 */ /* 0x000fc800078e41ff */
[----:B------:R-:W-:-:S07]  /*ad60*/  SHF.R.S32.HI R11, RZ, 0x1f, R15 ;  /* 0x0000001fff0b7819 */ /* 0x000fce000001140f */
.L_x_751:
[----:B------:R-:W-:Y:S01]  /*ad70*/  @!P0 IADD3 R9, P2, P1, R15, R193, R221 ;  /* 0x000000c10f098210 */ /* 0x000fe2000795e0dd */
[----:B------:R-:W-:Y:S01]  /*ad80*/  @!P0 IMAD.MOV.U32 R26, RZ, RZ, R193 ;  /* 0x000000ffff1a8224 */ /* 0x000fe200078e00c1 */
[----:B------:R1:W-:Y:S01]  /*ad90*/  @P0 STS [R226+0x1004], RZ ;  /* 0x001004ffe2000388 */ /* 0x0003e20000000800 */
[----:B------:R-:W-:Y:S01]  /*ada0*/  @!P0 IMAD.MOV.U32 R27, RZ, RZ, R192 ;  /* 0x000000ffff1b8224 */ /* 0x000fe200078e00c0 */
[----:B------:R-:W-:Y:S01]  /*adb0*/  @!P0 IADD3.X R7, R11, R192, R220, P2, P1 ;  /* 0x000000c00b078210 */ /* 0x000fe200017e24dc */
[----:B------:R-:W-:Y:S01]  /*adc0*/  BSSY B0, `(.L_x_752) ;  /* 0x0000059000007945 */ /* 0x000fe20003800000 */
[----:B------:R-:W-:Y:S01]  /*add0*/  @!P0 LEA R98, P1, R9, UR8, 0x1 ;  /* 0x0000000809628c11 */ /* 0x000fe2000f8208ff */
[C---:B------:R-:W-:Y:S01]  /*ade0*/  @!P0 IMAD.WIDE.U32 R94, R148.reuse, 0x60, R26 ;  /* 0x00000060945e8825 */ /* 0x040fe200078e001a */
[----:B------:R-:W-:Y:S01]  /*adf0*/  @!P0 LEA R102, P2, R15, R235, 0x1 ;  /* 0x000000eb0f668211 */ /* 0x000fe200078408ff */
[----:B------:R1:W-:Y:S01]  /*ae00*/  @P0 STS.64 [R226+0x1008], RZ ;  /* 0x001008ffe2000388 */ /* 0x0003e20000000a00 */
[----:B------:R-:W-:Y:S01]  /*ae10*/  @!P0 LEA.HI.X R99, R9, UR9, R7, 0x1, P1 ;  /* 0x0000000909638c11 */ /* 0x000fe200088f0c07 */
[----:B------:R-:W-:Y:S01]  /*ae20*/  @!P0 IMAD R26, R149, 0x60, RZ ;  /* 0x00000060951a8824 */ /* 0x000fe200078e02ff */
[C---:B------:R-:W-:Y:S01]  /*ae30*/  @!P0 IADD3 R27, P1, R15.reuse, R94, RZ ;  /* 0x0000005e0f1b8210 */ /* 0x040fe20007f3e0ff */
[----:B------:R1:W-:Y:S01]  /*ae40*/  @P0 STS [R226+0x1000], RZ ;  /* 0x001000ffe2000388 */ /* 0x0003e20000000800 */
[----:B------:R-:W-:Y:S01]  /*ae50*/  @!P0 LEA.HI.X R103, R15, R234, R11, 0x1, P2 ;  /* 0x000000ea0f678211 */ /* 0x000fe200010f0c0b */
[----:B------:R-:W-:Y:S01]  /*ae60*/  @!P0 IMAD.MOV.U32 R94, RZ, RZ, R193 ;  /* 0x000000ffff5e8224 */ /* 0x000fe200078e00c1 */
[----:B------:R-:W-:Y:S01]  /*ae70*/  @!P0 IADD3.X R26, R11, R26, R95, P1, !PT ;  /* 0x0000001a0b1a8210 */ /* 0x000fe20000ffe45f */
[----:B------:R-:W-:Y:S01]  /*ae80*/  @!P0 IMAD.MOV.U32 R95, RZ, RZ, R192 ;  /* 0x000000ffff5f8224 */ /* 0x000fe200078e00c0 */
[CC--:B------:R-:W-:Y:S01]  /*ae90*/  @!P0 LEA R23, P2, R148.reuse, R193.reuse, 0x6 ;  /* 0x000000c194178211 */ /* 0x0c0fe200078430ff */
[----:B------:R-:W-:Y:S01]  /*aea0*/  @!PT LDS RZ, [RZ] ;  /* 0x00000000fffff984 */ /* 0x000fe20000000800 */
[----:B------:R-:W-:Y:S01]  /*aeb0*/  @!PT LDS RZ, [RZ] ;  /* 0x00000000fffff984 */ /* 0x000fe20000000800 */
[----:B------:R-:W-:Y:S01]  /*aec0*/  @!PT LDS RZ, [RZ] ;  /* 0x00000000fffff984 */ /* 0x000fe20000000800 */
[----:B------:R2:W-:Y:S01]  /*aed0*/  @!P0 LDGSTS.E.BYPASS.LTC128B.128 [R226+0x1000], desc[UR6][R102.64] ;  /* 0x0100000066e28fae */ /* 0x0005e2000b901d46 */
[C---:B------:R-:W-:Y:S01]  /*aee0*/  @!P0 LEA R35, P4, R148.reuse, R193, 0x7 ;  /* 0x000000c194238211 */ /* 0x040fe200078838ff */
[C---:B------:R-:W-:Y:S01]  /*aef0*/  @!P0 IMAD.WIDE.U32 R94, R148.reuse, 0xc0, R94 ;  /* 0x000000c0945e8825 */ /* 0x040fe200078e005e */
[----:B------:R-:W-:Y:S01]  /*af00*/  @!P0 IADD3 R23, P1, R15, R23, RZ ;  /* 0x000000170f178210 */ /* 0x000fe20007f3e0ff */
[----:B------:R1:W-:Y:S01]  /*af10*/  @P0 STS.128 [R226+0x1800], RZ ;  /* 0x001800ffe2000388 */ /* 0x0003e20000000c00 */
[CCC-:B------:R-:W-:Y:S01]  /*af20*/  @!P0 LEA.HI.X R19, R148.reuse, R192.reuse, R149.reuse, 0x6, P2 ;  /* 0x000000c094138211 */ /* 0x1c0fe200010f3495 */
[----:B------:R-:W-:Y:S01]  /*af30*/  @!P0 IMAD R7, R149, 0xc0, RZ ;  /* 0x000000c095078824 */ /* 0x000fe200078e02ff */
[----:B------:R-:W-:Y:S01]  /*af40*/  @!P0 IADD3 R35, P3, R15, R35, RZ ;  /* 0x000000230f238210 */ /* 0x000fe20007f7e0ff */
[----:B------:R-:W-:Y:S01]  /*af50*/  @!P0 IMAD R9, R149, 0xa0, RZ ;  /* 0x000000a095098824 */ /* 0x000fe200078e02ff */
[----:B------:R-:W-:Y:S01]  /*af60*/  @!P0 LEA.HI.X R31, R148, R192, R149, 0x7, P4 ;  /* 0x000000c0941f8211 */ /* 0x000fe200020f3c95 */
[----:B------:R-:W-:Y:S01]  /*af70*/  @!P0 IMAD.X R19, R11, 0x1, R19, P1 ;  /* 0x000000010b138824 */ /* 0x000fe200008e0613 */
[----:B------:R-:W-:Y:S01]  /*af80*/  @!P0 IADD3 R83, P1, R15, R94, RZ ;  /* 0x0000005e0f538210 */ /* 0x000fe20007f3e0ff */
[----:B------:R-:W-:Y:S01]  /*af90*/  @!PT LDS RZ, [RZ] ;  /* 0x00000000fffff984 */ /* 0x000fe20000000800 */
[----:B------:R-:W-:Y:S01]  /*afa0*/  @!PT LDS RZ, [RZ] ;  /* 0x00000000fffff984 */ /* 0x000fe20000000800 */
[----:B------:R-:W-:Y:S01]  /*afb0*/  @!PT LDS RZ, [RZ] ;  /* 0x00000000fffff984 */ /* 0x000fe20000000800 */
[----:B------:R1:W-:Y:S01]  /*afc0*/  @!P0 LDGSTS.E.BYPASS.LTC128B.128 [R226+0x1800], desc[UR6][R98.64] ;  /* 0x0180000062e28fae */ /* 0x0003e2000b901d46 */
[----:B------:R-:W-:Y:S01]  /*afd0*/  @!P0 LEA R94, P5, R23, UR8, 0x1 ;  /* 0x00000008175e8c11 */ /* 0x000fe2000f8a08ff */
[----:B------:R-:W-:Y:S01]  /*afe0*/  @!P0 IMAD.X R31, R11, 0x1, R31, P3 ;  /* 0x000000010b1f8824 */ /* 0x000fe200018e061f */
[----:B------:R-:W-:Y:S01]  /*aff0*/  @!P0 LEA R126, P4, R27, UR8, 0x1 ;  /* 0x000000081b7e8c11 */ /* 0x000fe2000f8808ff */
[----:B------:R1:W-:Y:S01]  /*b000*/  @P0 STS.128 [R226+0x2000], RZ ;  /* 0x002000ffe2000388 */ /* 0x0003e20000000c00 */
[----:B------:R-:W-:-:S02]  /*b010*/  @!P0 IADD3.X R7, R11, R7, R95, P1, !PT ;  /* 0x000000070b078210 */ /* 0x000fc40000ffe45f */
[----:B------:R-:W-:Y:S02]  /*b020*/  @!P0 LEA.HI.X R95, R23, UR9, R19, 0x1, P5 ;  /* 0x00000009175f8c11 */ /* 0x000fe4000a8f0c13 */
[----:B------:R-:W-:Y:S02]  /*b030*/  @!P0 LEA R110, P3, R35, UR8, 0x1 ;  /* 0x00000008236e8c11 */ /* 0x000fe4000f8608ff */
[----:B------:R-:W-:Y:S01]  /*b040*/  @!P0 LEA.HI.X R127, R27, UR9, R26, 0x1, P4 ;  /* 0x000000091b7f8c11 */ /* 0x000fe2000a0f0c1a */
[----:B------:R-:W-:Y:S01]  /*b050*/  @!PT LDS RZ, [RZ] ;  /* 0x00000000fffff984 */ /* 0x000fe20000000800 */
[----:B------:R-:W-:Y:S01]  /*b060*/  @!PT LDS RZ, [RZ] ;  /* 0x00000000fffff984 */ /* 0x000fe20000000800 */
[----:B------:R-:W-:Y:S01]  /*b070*/  @!PT LDS RZ, [RZ] ;  /* 0x00000000fffff984 */ /* 0x000fe20000000800 */
[----:B------:R1:W-:Y:S01]  /*b080*/  @!P0 LDGSTS.E.BYPASS.LTC128B.128 [R226+0x2000], desc[UR6][R94.64] ;  /* 0x020000005ee28fae */ /* 0x0003e2000b901d46 */
[----:B------:R-:W-:Y:S01]  /*b090*/  @!P0 LEA.HI.X R111, R35, UR9, R31, 0x1, P3 ;  /* 0x00000009236f8c11 */ /* 0x000fe200098f0c1f */
[----:B--2---:R-:W-:Y:S02]  /*b0a0*/  @!P0 IMAD.MOV.U32 R102, RZ, RZ, R193 ;  /* 0x000000ffff668224 */ /* 0x004fe400078e00c1 */
[----:B------:R1:W-:Y:S01]  /*b0b0*/  @P0 STS.128 [R226+0x2800], RZ ;  /* 0x002800ffe2000388 */ /* 0x0003e20000000c00 */
[----:B------:R-:W-:-:S03]  /*b0c0*/  @!P0 IMAD.MOV.U32 R103, RZ, RZ, R192 ;  /* 0x000000ffff678224 */ /* 0x000fc600078e00c0 */
[----:B------:R-:W-:Y:S01]  /*b0d0*/  @!PT LDS RZ, [RZ] ;  /* 0x00000000fffff984 */ /* 0x000fe20000000800 */
[----:B------:R-:W-:Y:S01]  /*b0e0*/  @!PT LDS RZ, [RZ] ;  /* 0x00000000fffff984 */ /* 0x000fe20000000800 */
[----:B------:R-:W-:Y:S01]  /*b0f0*/  @!PT LDS RZ, [RZ] ;  /* 0x00000000fffff984 */ /* 0x000fe20000000800 */
[----:B------:R1:W-:Y:S01]  /*b100*/  @!P0 LDGSTS.E.BYPASS.LTC128B.128 [R226+0x2800], desc[UR6][R126.64] ;  /* 0x028000007ee28fae */ /* 0x0003e2000b901d46 */
[----:B------:R-:W-:-:S03]  /*b110*/  @!P0 IMAD.WIDE.U32 R102, R148, 0xa0, R102 ;  /* 0x000000a094668825 */ /* 0x000fc600078e0066 */
[----:B------:R1:W-:Y:S01]  /*b120*/  @P0 STS.128 [R226+0x3000], RZ ;  /* 0x003000ffe2000388 */ /* 0x0003e20000000c00 */
[----:B------:R-:W-:Y:S02]  /*b130*/  @!P0 IADD3 R79, P2, R15, R102, RZ ;  /* 0x000000660f4f8210 */ /* 0x000fe40007f5e0ff */
[----:B------:R-:W-:Y:S01]  /*b140*/  @!P0 LEA R102, P1, R83, UR8, 0x1 ;  /* 0x0000000853668c11 */ /* 0x000fe2000f8208ff */
[----:B------:R-:W-:Y:S01]  /*b150*/  @!PT LDS RZ, [RZ] ;  /* 0x00000000fffff984 */ /* 0x000fe20000000800 */
[----:B------:R-:W-:Y:S01]  /*b160*/  @!PT LDS RZ, [RZ] ;  /* 0x00000000fffff984 */ /* 0x000fe20000000800 */
[----:B------:R-:W-:Y:S01]  /*b170*/  @!PT LDS RZ, [RZ] ;  /* 0x00000000fffff984 */ /* 0x000fe20000000800 */
[----:B------:R1:W-:Y:S01]  /*b180*/  @!P0 LDGSTS.E.BYPASS.LTC128B.128 [R226+0x3000], desc[UR6][R110.64] ;  /* 0x030000006ee28fae */ /* 0x0003e2000b901d46 */
[----:B------:R-:W-:Y:S02]  /*b190*/  @!P0 IADD3.X R9, R11, R9, R103, P2, !PT ;  /* 0x000000090b098210 */ /* 0x000fe400017fe467 */
[----:B------:R-:W-:Y:S01]  /*b1a0*/  @!P0 LEA R106, P2, R79, UR8, 0x1 ;  /* 0x000000084f6a8c11 */ /* 0x000fe2000f8408ff */
[----:B------:R1:W-:Y:S01]  /*b1b0*/  @P0 STS.128 [R226+0x3800], RZ ;  /* 0x003800ffe2000388 */ /* 0x0003e20000000c00 */
[----:B------:R-:W-:Y:S02]  /*b1c0*/  @!P0 LEA.HI.X R103, R83, UR9, R7, 0x1, P1 ;  /* 0x0000000953678c11 */ /* 0x000fe400088f0c07 */
[----:B------:R-:W-:-:S05]  /*b1d0*/  @!P0 LEA.HI.X R107, R79, UR9, R9, 0x1, P2 ;  /* 0x000000094f6b8c11 */ /* 0x000fca00090f0c09 */
        /* <DEDUP_REMOVED lines=11> */
[----:B------:R-:W-:Y:S02]  /*b290*/  IMAD.MOV.U32 R26, RZ, RZ, R193 ;  /* 0x000000ffff1a7224 */ /* 0x000fe400078e00c1 */
        /* <DEDUP_REMOVED lines=11> */
.L_x_753:
[----:B------:R-:W-:Y:S05]  /*b350*/  BSYNC B0 ;  /* 0x0000000000007941 */ /* 0x000fea0003800000 */
.L_x_752:
[----:B------:R-:W0:Y:S01]  /*b360*/  LDGDEPBAR ;  /* 0x00000000000079af */ /* 0x000e220000000000 */
[----:B------:R-:W-:-:S04]  /*b370*/  LEA R235, P0, R15, R235, 0x1 ;  /* 0x000000eb0feb7211 */ /* 0x000fc800078008ff */
[----:B------:R-:W-:-:S09]  /*b380*/  LEA.HI.X R234, R15, R234, R11, 0x1, P0 ;  /* 0x000000ea0fea7211 */ /* 0x000fd200000f0c0b */
.L_x_749:
[----:B------:R-:W-:-:S04]  /*b390*/  FMNMX.FTZ R9, R2, R124, !PT ;  /* 0x0000007c02097209 */ /* 0x000fc80007810000 */
        /* <DEDUP_REMOVED lines=62> */
[----:B------:R-:W-:-:S05]  /*b780*/  FMNMX.FTZ R9, R57, R9, !PT ;  /* 0x0000000939097209 */ /* 0x000fca0007810000 */
[----:B------:R-:W3:Y:S02]  /*b790*/  SHFL.BFLY PT, R7, R9, 0x2, 0x1f ;  /* 0x0c401f0009077f89 */ /* 0x000ee400000e0000 */
[----:B---3--:R-:W-:-:S05]  /*b7a0*/  FMNMX.FTZ R7, R9, R7, !PT ;  /* 0x0000000709077209 */ /* 0x008fca0007810000 */
[----:B-1----:R-:W1:Y:S02]  /*b7b0*/  SHFL.BFLY PT, R110, R7, 0x1, 0x1f ;  /* 0x0c201f00076e7f89 */ /* 0x002e6400000e0000 */
[----:B-1----:R-:W-:-:S04]  /*b7c0*/  FMNMX.FTZ R110, R7, R110, !PT ;  /* 0x0000006e076e7209 */ /* 0x002fc80007810000 */
[C---:B------:R-:W-:Y:S01]  /*b7d0*/  FSETP.NEU.FTZ.AND P1, PT, R110.reuse, -INF , PT ;  /* 0xff8000006e00780b */ /* 0x040fe20003f3d000 */
[----:B------:R-:W-:-:S05]  /*b7e0*/  FMUL.FTZ R108, R110, UR12 ;  /* 0x0000000c6e6c7c20 */ /* 0x000fca0008410000 */
[----:B------:R-:W-:-:S05]  /*b7f0*/  FSEL R108, R108, RZ, P1 ;  /* 0x000000ff6c6c7208 */ /* 0x000fca0000800000 */
[--C-:B------:R-:W-:Y:S01]  /*b800*/  FFMA.FTZ R127, R109, UR12, -R108.reuse ;  /* 0x0000000c6d7f7c23 */ /* 0x100fe2000801086c */
[----:B------:R-:W-:Y:S01]  /*b810*/  FMNMX.FTZ R109, R0, R5, !PT ;  /* 0x00000005006d7209 */ /* 0x000fe20007810000 */
[--C-:B------:R-:W-:Y:S01]  /*b820*/  FFMA.FTZ R164, R116, UR12, -R108.reuse ;  /* 0x0000000c74a47c23 */ /* 0x100fe2000801086c */
[--C-:B------:R-:W-:Y:S01]  /*b830*/  FFMA.FTZ R116, R101, UR12, -R108.reuse ;  /* 0x0000000c65747c23 */ /* 0x100fe2000801086c */
        /* <DEDUP_REMOVED lines=26> */
[----:B------:R-:W-:Y:S01]  /*b9e0*/  MUFU.EX2 R180, R180 ;  /* 0x000000b400b47308 */ /* 0x000fe20000000800 */
[--C-:B------:R-:W-:Y:S01]  /*b9f0*/  FFMA.FTZ R161, R90, UR12, -R108.reuse ;  /* 0x0000000c5aa17c23 */ /* 0x100fe2000801086c */
[--C-:B------:R-:W-:Y:S01]  /*ba00*/  FFMA.FTZ R111, R97, UR12, -R108.reuse ;  /* 0x0000000c616f7c23 */ /* 0x100fe2000801086c */
[----:B------:R-:W-:Y:S01]  /*ba10*/  FMNMX.FTZ R109, R114, R109, !PT ;  /* 0x0000006d726d7209 */ /* 0x000fe20007810000 */
[--C-:B------:R-:W-:Y:S01]  /*ba20*/  FFMA.FTZ R107, R92, UR12, -R108.reuse ;  /* 0x0000000c5c6b7c23 */ /* 0x100fe2000801086c */
[--C-:B------:R-:W-:Y:S01]  /*ba30*/  FFMA.FTZ R104, R89, UR12, -R108.reuse ;  /* 0x0000000c59687c23 */ /* 0x100fe2000801086c */
[--C-:B------:R-:W-:Y:S01]  /*ba40*/  FFMA.FTZ R103, R84, UR12, -R108.reuse ;  /* 0x0000000c54677c23 */ /* 0x100fe2000801086c */
[----:B------:R-:W-:Y:S01]  /*ba50*/  FMNMX.FTZ R109, R14, R109, !PT ;  /* 0x0000006d0e6d7209 */ /* 0x000fe20007810000 */
[----:B------:R-:W1:Y:S01]  /*ba60*/  MUFU.EX2 R176, R176 ;  /* 0x000000b000b07308 */ /* 0x000e620000000800 */
        /* <DEDUP_REMOVED lines=24> */
[----:B-1----:R-:W-:Y:S01]  /*bbf0*/  F2FP.F16.F32.PACK_AB R12, R176, R180 ;  /* 0x000000b4b00c723e */ /* 0x002fe200000000ff */
[----:B--2---:R-:W-:Y:S01]  /*bc00*/  LDSM.16.MT88.4 R24, [R150+0x5400] ;  /* 0x005400009618783b */ /* 0x004fe20000004200 */
[----:B------:R-:W-:Y:S01]  /*bc10*/  FMNMX.FTZ R109, R190, R109, !PT ;  /* 0x0000006dbe6d7209 */ /* 0x000fe20007810000 */
[--C-:B------:R-:W-:Y:S01]  /*bc20*/  FFMA.FTZ R157, R113, UR12, -R108.reuse ;  /* 0x0000000c719d7c23 */ /* 0x100fe2000801086c */
[----:B------:R-:W-:Y:S01]  /*bc30*/  MUFU.EX2 R164, R164 ;  /* 0x000000a400a47308 */ /* 0x000fe20000000800 */
[--C-:B------:R-:W-:Y:S01]  /*bc40*/  FFMA.FTZ R95, R74, UR12, -R108.reuse ;  /* 0x0000000c4a5f7c23 */ /* 0x100fe2000801086c */
[----:B------:R-:W-:Y:S01]  /*bc50*/  FMNMX.FTZ R109, R28, R109, !PT ;  /* 0x0000006d1c6d7209 */ /* 0x000fe20007810000 */
[--C-:B------:R-:W-:Y:S01]  /*bc60*/  FFMA.FTZ R91, R78, UR12, -R108.reuse ;  /* 0x0000000c4e5b7c23 */ /* 0x100fe2000801086c */
[--C-:B------:R-:W-:Y:S01]  /*bc70*/  FFMA.FTZ R78, R30, UR12, -R108.reuse ;  /* 0x0000000c1e4e7c23 */ /* 0x100fe2000801086c */
[--C-:B------:R-:W-:Y:S01]  /*bc80*/  FFMA.FTZ R74, R29, UR12, -R108.reuse ;  /* 0x0000000c1d4a7c23 */ /* 0x100fe2000801086c */
[----:B------:R-:W-:Y:S01]  /*bc90*/  FMNMX.FTZ R109, R178, R109, !PT ;  /* 0x0000006db26d7209 */ /* 0x000fe20007810000 */
[--C-:B------:R-:W-:Y:S01]  /*bca0*/  FFMA.FTZ R115, R96, UR12, -R108.reuse ;  /* 0x0000000c60737c23 */ /* 0x100fe2000801086c */
[----:B------:R-:W1:Y:S01]  /*bcb0*/  MUFU.EX2 R161, R161 ;  /* 0x000000a100a17308 */ /* 0x000e620000000800 */
[--C-:B------:R-:W-:Y:S01]  /*bcc0*/  FFMA.FTZ R99, R76, UR12, -R108.reuse ;  /* 0x0000000c4c637c23 */ /* 0x100fe2000801086c */
[----:B------:R-:W-:Y:S01]  /*bcd0*/  FMNMX.FTZ R109, R200, R109, !PT ;  /* 0x0000006dc86d7209 */ /* 0x000fe20007810000 */
[--C-:B------:R-:W-:Y:S01]  /*bce0*/  FFMA.FTZ R96, R77, UR12, -R108.reuse ;  /* 0x0000000c4d607c23 */ /* 0x100fe2000801086c */
[--C-:B------:R-:W-:Y:S01]  /*bcf0*/  FFMA.FTZ R94, R75, UR12, -R108.reuse ;  /* 0x0000000c4b5e7c23 */ /* 0x100fe2000801086c */
[--C-:B------:R-:W-:Y:S01]  /*bd00*/  FFMA.FTZ R77, R32, UR12, -R108.reuse ;  /* 0x0000000c204d7c23 */ /* 0x100fe2000801086c */
        /* <DEDUP_REMOVED lines=9> */
[----:B------:R-:W-:Y:S01]  /*bda0*/  FFMA.FTZ R83, R201, UR12, -R108 ;  /* 0x0000000cc9537c23 */ /* 0x000fe2000801086c */
[----:B------:R-:W2:Y:S01]  /*bdb0*/  MUFU.EX2 R157, R157 ;  /* 0x0000009d009d7308 */ /* 0x000ea20000000800 */
[----:B-1----:R-:W-:-:S02]  /*bdc0*/  F2FP.F16.F32.PACK_AB R32, R161, R164 ;  /* 0x000000a4a120723e */ /* 0x002fc400000000ff */
[----:B------:R-:W-:-:S04]  /*bdd0*/  FMNMX.FTZ R109, R198, R109, !PT ;  /* 0x0000006dc66d7209 */ /* 0x000fc80007810000 */
[----:B------:R-:W-:Y:S01]  /*bde0*/  FMNMX.FTZ R109, R168, R109, !PT ;  /* 0x0000006da86d7209 */ /* 0x000fe20007810000 */
[----:B------:R-:W-:Y:S03]  /*bdf0*/  MUFU.EX2 R149, R149 ;  /* 0x0000009500957308 */ /* 0x000fe60000000800 */
[----:B------:R-:W-:-:S04]  /*be00*/  FMNMX.FTZ R109, R197, R109, !PT ;  /* 0x0000006dc56d7209 */ /* 0x000fc80007810000 */
[----:B------:R-:W-:Y:S01]  /*be10*/  FMNMX.FTZ R109, R155, R109, !PT ;  /* 0x0000006d9b6d7209 */ /* 0x000fe20007810000 */
[----:B------:R-:W-:Y:S01]  /*be20*/  MUFU.EX2 R127, R127 ;  /* 0x0000007f007f7308 */ /* 0x000fe20000000800 */
[----:B--2---:R-:W-:Y:S02]  /*be30*/  F2FP.F16.F32.PACK_AB R34, R157, R158 ;  /* 0x0000009e9d22723e */ /* 0x004fe400000000ff */
[----:B------:R-:W-:-:S04]  /*be40*/  FMNMX.FTZ R109, R184, R109, !PT ;  /* 0x0000006db86d7209 */ /* 0x000fc80007810000 */
[----:B------:R-:W-:Y:S01]  /*be50*/  FMNMX.FTZ R109, R120, R109, !PT ;  /* 0x0000006d786d7209 */ /* 0x000fe20007810000 */
[----:B------:R-:W-:Y:S03]  /*be60*/  MUFU.EX2 R126, R126 ;  /* 0x0000007e007e7308 */ /* 0x000fe60000000800 */
        /* <DEDUP_REMOVED lines=51> */
[----:B------:R-:W-:-:S05]  /*c1a0*/  FMNMX.FTZ R109, R59, R109, !PT ;  /* 0x0000006d3b6d7209 */ /* 0x000fca0007810000 */
[----:B------:R-:W1:Y:S01]  /*c1b0*/  SHFL.BFLY PT, R7, R109, 0x2, 0x1f ;  /* 0x0c401f006d077f89 */ /* 0x000e6200000e0000 */
[----:B------:R-:W-:Y:S08]  /*c1c0*/  MUFU.EX2 R95, R95 ;  /* 0x0000005f005f7308 */ /* 0x000ff00000000800 */
[----:B------:R-:W-:Y:S08]  /*c1d0*/  MUFU.EX2 R94, R94 ;  /* 0x0000005e005e7308 */ /* 0x000ff00000000800 */
[----:B------:R-:W-:Y:S01]  /*c1e0*/  MUFU.EX2 R93, R93 ;  /* 0x0000005d005d7308 */ /* 0x000fe20000000800 */
[----:B-1----:R-:W-:-:S07]  /*c1f0*/  FMNMX.FTZ R109, R109, R7, !PT ;  /* 0x000000076d6d7209 */ /* 0x002fce0007810000 */
[----:B------:R-:W-:Y:S01]  /*c200*/  MUFU.EX2 R92, R92 ;  /* 0x0000005c005c7308 */ /* 0x000fe20000000800 */
[----:B------:R-:W1:Y:S07]  /*c210*/  SHFL.BFLY PT, R7, R109, 0x1, 0x1f ;  /* 0x0c201f006d077f89 */ /* 0x000e6e00000e0000 */
[----:B------:R-:W-:Y:S08]  /*c220*/  MUFU.EX2 R91, R91 ;  /* 0x0000005b005b7308 */ /* 0x000ff00000000800 */
[----:B------:R-:W-:Y:S08]  /*c230*/  MUFU.EX2 R90, R90 ;  /* 0x0000005a005a7308 */ /* 0x000ff00000000800 */
[----:B------:R-:W-:Y:S01]  /*c240*/  MUFU.EX2 R89, R89 ;  /* 0x0000005900597308 */ /* 0x000fe20000000800 */
[----:B-1----:R-:W-:-:S04]  /*c250*/  FMNMX.FTZ R109, R109, R7, !PT ;  /* 0x000000076d6d7209 */ /* 0x002fc80007810000 */
[C---:B------:R-:W-:Y:S01]  /*c260*/  FSETP.NEU.FTZ.AND P0, PT, R109.reuse, -INF , PT ;  /* 0xff8000006d00780b */ /* 0x040fe20003f1d000 */
[----:B------:R-:W-:Y:S02]  /*c270*/  FMUL.FTZ R61, R109, UR12 ;  /* 0x0000000c6d3d7c20 */ /* 0x000fe40008410000 */
[----:B------:R-:W-:Y:S03]  /*c280*/  MUFU.EX2 R88, R88 ;  /* 0x0000005800587308 */ /* 0x000fe60000000800 */
[----:B------:R-:W-:-:S05]  /*c290*/  FSEL R61, R61, RZ, P0 ;  /* 0x000000ff3d3d7208 */ /* 0x000fca0000000000 */
[----:B------:R-:W-:Y:S01]  /*c2a0*/  MUFU.EX2 R87, R87 ;  /* 0x0000005700577308 */ /* 0x000fe20000000800 */
[--C-:B------:R-:W-:Y:S01]  /*c2b0*/  FFMA.FTZ R175, R5, UR12, -R61.reuse ;  /* 0x0000000c05af7c23 */ /* 0x100fe2000801083d */
[----:B------:R-:W-:Y:S01]  /*c2c0*/  FSEL R5, R110, RZ, P1 ;  /* 0x000000ff6e057208 */ /* 0x000fe20000800000 */
[--C-:B------:R-:W-:Y:S01]  /*c2d0*/  FFMA.FTZ R148, R18, UR12, -R61.reuse ;  /* 0x0000000c12947c23 */ /* 0x100fe2000801083d */
[--C-:B------:R-:W-:Y:S01]  /*c2e0*/  FFMA.FTZ R160, R119, UR12, -R61.reuse ;  /* 0x0000000c77a07c23 */ /* 0x100fe2000801083d */
[----:B------:R-:W1:Y:S01]  /*c2f0*/  LDSM.16.MT88.4 R16, [R151+0x5000] ;  /* 0x005000009710783b */ /* 0x000e620000004200 */
[----:B------:R-:W-:Y:S01]  /*c300*/  FFMA.FTZ R119, R10, UR12, -R61 ;  /* 0x0000000c0a777c23 */ /* 0x000fe2000801083d */
[----:B------:R-:W-:Y:S01]  /*c310*/  FADD.FTZ R2, R2, -R5 ;  /* 0x8000000502027221 */ /* 0x000fe20000010000 */
[----:B------:R-:W-:Y:S01]  /*c320*/  FSEL R5, R109, RZ, P0 ;  /* 0x000000ff6d057208 */ /* 0x000fe20000000000 */
[----:B------:R-:W2:Y:S01]  /*c330*/  LDSM.16.MT88.4 R8, [R150+0x5000] ;  /* 0x005000009608783b */ /* 0x000ea20000004200 */
[--C-:B------:R-:W-:Y:S01]  /*c340*/  FFMA.FTZ R171, R22, UR12, -R61.reuse ;  /* 0x0000000c16ab7c23 */ /* 0x100fe2000801083d */
[--C-:B------:R-:W-:Y:S01]  /*c350*/  FFMA.FTZ R166, R179, UR12, -R61.reuse ;  /* 0x0000000cb3a67c23 */ /* 0x100fe2000801083d */
[----:B------:R-:W-:Y:S01]  /*c360*/  FFMA.FTZ R165, R123, UR12, -R61 ;  /* 0x0000000c7ba57c23 */ /* 0x000fe2000801083d */
[----:B------:R-:W-:Y:S01]  /*c370*/  FADD.FTZ R5, R0, -R5 ;  /* 0x8000000500057221 */ /* 0x000fe20000010000 */
[----:B------:R-:W-:Y:S01]  /*c380*/  FMUL.FTZ R2, R2, UR12 ;  /* 0x0000000c02027c20 */ /* 0x000fe20008410000 */
[----:B------:R-:W-:Y:S01]  /*c390*/  MUFU.EX2 R175, R175 ;  /* 0x000000af00af7308 */ /* 0x000fe20000000800 */
[--C-:B------:R-:W-:Y:S01]  /*c3a0*/  FFMA.FTZ R163, R118, UR12, -R61.reuse ;  /* 0x0000000c76a37c23 */ /* 0x100fe2000801083d */
[----:B------:R-:W-:Y:S01]  /*c3b0*/  FMUL.FTZ R5, R5, UR12 ;  /* 0x0000000c05057c20 */ /* 0x000fe20008410000 */
[--C-:B------:R-:W-:Y:S01]  /*c3c0*/  FFMA.FTZ R118, R6, UR12, -R61.reuse ;  /* 0x0000000c06767c23 */ /* 0x100fe2000801083d */
[--C-:B------:R-:W-:Y:S01]  /*c3d0*/  FFMA.FTZ R0, R4, UR12, -R61.reuse ;  /* 0x0000000c04007c23 */ /* 0x100fe2000801083d */
[--C-:B------:R-:W-:Y:S01]  /*c3e0*/  FFMA.FTZ R125, R14, UR12, -R61.reuse ;  /* 0x0000000c0e7d7c23 */ /* 0x100fe2000801083d */
[----:B------:R-:W-:Y:S01]  /*c3f0*/  F2FP.F16.F32.PACK_AB R14, R167, R172 ;  /* 0x000000aca70e723e */ /* 0x000fe200000000ff */
[--C-:B------:R-:W-:Y:S01]  /*c400*/  FFMA.FTZ R156, R188, UR12, -R61.reuse ;  /* 0x0000000cbc9c7c23 */ /* 0x100fe2000801083d */
[----:B------:R-:W3:Y:S01]  /*c410*/  MUFU.EX2 R171, R171 ;  /* 0x000000ab00ab7308 */ /* 0x000ee20000000800 */
[--C-:B------:R-:W-:Y:S01]  /*c420*/  FFMA.FTZ R123, R28, UR12, -R61.reuse ;  /* 0x0000000c1c7b7c23 */ /* 0x100fe2000801083d */
[--C-:B------:R-:W-:Y:S01]  /*c430*/  FFMA.FTZ R129, R114, UR12, -R61.reuse ;  /* 0x0000000c72817c23 */ /* 0x100fe2000801083d */
[----:B------:R-:W-:Y:S01]  /*c440*/  LDSM.16.MT88.4 R28, [R151+0x5800] ;  /* 0x00580000971c783b */ /* 0x000fe20000004200 */
        /* <DEDUP_REMOVED lines=13> */
[----:B---3--:R-:W-:Y:S01]  /*c520*/  F2FP.F16.F32.PACK_AB R13, R171, R175 ;  /* 0x000000afab0d723e */ /* 0x008fe200000000ff */
[--C-:B------:R-:W-:Y:S01]  /*c530*/  FFMA.FTZ R50, R50, UR12, -R61.reuse ;  /* 0x0000000c32327c23 */ /* 0x100fe2000801083d */
[--C-:B------:R-:W-:Y:S01]  /*c540*/  FFMA.FTZ R162, R162, UR12, -R61.reuse ;  /* 0x0000000ca2a27c23 */ /* 0x100fe2000801083d */
[--C-:B------:R-:W-:Y:S01]  /*c550*/  FFMA.FTZ R46, R46, UR12, -R61.reuse ;  /* 0x0000000c2e2e7c23 */ /* 0x100fe2000801083d */
[--C-:B------:R-:W-:Y:S01]  /*c560*/  FFMA.FTZ R159, R159, UR12, -R61.reuse ;  /* 0x0000000c9f9f7c23 */ /* 0x100fe2000801083d */
[--C-:B------:R-:W-:Y:S01]  /*c570*/  FFMA.FTZ R42, R42, UR12, -R61.reuse ;  /* 0x0000000c2a2a7c23 */ /* 0x100fe2000801083d */
[--C-:B------:R-:W-:Y:S01]  /*c580*/  FFMA.FTZ R38, R38, UR12, -R61.reuse ;  /* 0x0000000c26267c23 */ /* 0x100fe2000801083d */
[----:B------:R-:W3:Y:S01]  /*c590*/  MUFU.EX2 R179, R2 ;  /* 0x0000000200b37308 */ /* 0x000ee20000000800 */
[--C-:B------:R-:W-:Y:S01]  /*c5a0*/  FFMA.FTZ R56, R56, UR12, -R61.reuse ;  /* 0x0000000c38387c23 */ /* 0x100fe2000801083d */
[--C-:B------:R-:W-:Y:S01]  /*c5b0*/  FFMA.FTZ R64, R64, UR12, -R61.reuse ;  /* 0x0000000c40407c23 */ /* 0x100fe2000801083d */
[----:B------:R-:W-:-:S05]  /*c5c0*/  FFMA.FTZ R53, R53, UR12, -R61 ;  /* 0x0000000c35357c23 */ /* 0x000fca000801083d */
[----:B------:R5:W1:Y:S01]  /*c5d0*/  MUFU.EX2 R177, R5 ;  /* 0x0000000500b17308 */ /* 0x000a620000000800 */
[----:B----4-:R-:W-:-:S07]  /*c5e0*/  F2FP.F16.F32.PACK_AB R15, R165, R166 ;  /* 0x000000a6a50f723e */ /* 0x010fce00000000ff */
[----:B------:R-:W-:Y:S01]  /*c5f0*/  MUFU.EX2 R163, R163 ;  /* 0x000000a300a37308 */ /* 0x000fe20000000800 */
[-C--:B---3--:R-:W-:Y:S01]  /*c600*/  FMUL.FTZ R20, R144, R179.reuse ;  /* 0x000000b390147220 */ /* 0x088fe20000410000 */
[-C--:B------:R-:W-:Y:S01]  /*c610*/  FMUL.FTZ R21, R145, R179.reuse ;  /* 0x000000b391157220 */ /* 0x080fe20000410000 */
[-C--:B------:R-:W-:Y:S01]  /*c620*/  FMUL.FTZ R140, R140, R179.reuse ;  /* 0x000000b38c8c7220 */ /* 0x080fe20000410000 */
[-C--:B------:R-:W-:Y:S01]  /*c630*/  FMUL.FTZ R141, R141, R179.reuse ;  /* 0x000000b38d8d7220 */ /* 0x080fe20000410000 */
[-C--:B------:R-:W-:Y:S01]  /*c640*/  FMUL.FTZ R136, R136, R179.reuse ;  /* 0x000000b388887220 */ /* 0x080fe20000410000 */
[-C--:B------:R-:W-:Y:S01]  /*c650*/  FMUL.FTZ R137, R137, R179.reuse ;  /* 0x000000b389897220 */ /* 0x080fe20000410000 */
[----:B------:R-:W-:Y:S01]  /*c660*/  FMUL.FTZ R132, R132, R179 ;  /* 0x000000b384847220 */ /* 0x000fe20000410000 */
[----:B------:R-:W3:Y:S01]  /*c670*/  MUFU.EX2 R160, R160 ;  /* 0x000000a000a07308 */ /* 0x000ee20000000800 */
[----:B-----5:R-:W4:Y:S01]  /*c680*/  LDSM.16.MT88.4 R4, [R151+0x5400] ;  /* 0x005400009704783b */ /* 0x020f220000004200 */
[-C--:B-1----:R-:W-:Y:S01]  /*c690*/  FMUL.FTZ R22, R146, R177.reuse ;  /* 0x000000b192167220 */ /* 0x082fe20000410000 */
[-C--:B------:R-:W-:Y:S01]  /*c6a0*/  FMUL.FTZ R23, R147, R177.reuse ;  /* 0x000000b193177220 */ /* 0x080fe20000410000 */
[-C--:B------:R-:W-:Y:S01]  /*c6b0*/  FMUL.FTZ R142, R142, R177.reuse ;  /* 0x000000b18e8e7220 */ /* 0x080fe20000410000 */
[-C--:B------:R-:W-:Y:S01]  /*c6c0*/  FMUL.FTZ R143, R143, R177.reuse ;  /* 0x000000b18f8f7220 */ /* 0x080fe20000410000 */
[-C--:B------:R-:W-:Y:S01]  /*c6d0*/  FMUL.FTZ R138, R138, R177.reuse ;  /* 0x000000b18a8a7220 */ /* 0x080fe20000410000 */
[----:B------:R-:W-:Y:S01]  /*c6e0*/  FMUL.FTZ R139, R139, R177 ;  /* 0x000000b18b8b7220 */ /* 0x000fe20000410000 */
[----:B------:R-:W-:Y:S01]  /*c6f0*/  MUFU.EX2 R156, R156 ;  /* 0x0000009c009c7308 */ /* 0x000fe20000000800 */
[----:B------:R-:W-:Y:S01]  /*c700*/  FMUL.FTZ R133, R133, R179 ;  /* 0x000000b385857220 */ /* 0x000fe20000410000 */
[C---:B------:R-:W-:Y:S01]  /*c710*/  HMMA.16816.F32 R20, R12.reuse, R16, R20 ;  /* 0x000000100c14723c */ /* 0x040fe20000001814 */
[-C--:B------:R-:W-:Y:S01]  /*c720*/  FMUL.FTZ R134, R134, R177.reuse ;  /* 0x000000b186867220 */ /* 0x080fe20000410000 */
[----:B------:R-:W-:Y:S01]  /*c730*/  FMUL.FTZ R135, R135, R177 ;  /* 0x000000b187877220 */ /* 0x000fe20000410000 */
[--C-:B------:R-:W-:Y:S01]  /*c740*/  FFMA.FTZ R2, R190, UR12, -R61.reuse ;  /* 0x0000000cbe027c23 */ /* 0x100fe2000801083d */
[--C-:B------:R-:W-:Y:S01]  /*c750*/  FFMA.FTZ R144, R198, UR12, -R61.reuse ;  /* 0x0000000cc6907c23 */ /* 0x100fe2000801083d */
[--C-:B------:R-:W-:Y:S01]  /*c760*/  FFMA.FTZ R147, R155, UR12, -R61.reuse ;  /* 0x0000000c9b937c23 */ /* 0x100fe2000801083d */
[----:B------:R-:W1:Y:S01]  /*c770*/  MUFU.EX2 R148, R148 ;  /* 0x0000009400947308 */ /* 0x000e620000000800 */
[C---:B------:R-:W-:Y:S01]  /*c780*/  HMMA.16816.F32 R16, R12.reuse, R18, R140 ;  /* 0x000000120c10723c */ /* 0x040fe2000000188c */
[----:B---3--:R-:W-:Y:S01]  /*c790*/  F2FP.F16.F32.PACK_AB R33, R160, R163 ;  /* 0x000000a3a021723e */ /* 0x008fe200000000ff */
[--C-:B------:R-:W-:Y:S01]  /*c7a0*/  FFMA.FTZ R145, R168, UR12, -R61.reuse ;  /* 0x0000000ca8917c23 */ /* 0x100fe2000801083d */
[--C-:B------:R-:W-:Y:S01]  /*c7b0*/  FFMA.FTZ R146, R197, UR12, -R61.reuse ;  /* 0x0000000cc5927c23 */ /* 0x100fe2000801083d */
[--C-:B------:R-:W-:Y:S01]  /*c7c0*/  FFMA.FTZ R155, R184, UR12, -R61.reuse ;  /* 0x0000000cb89b7c23 */ /* 0x100fe2000801083d */
[--C-:B------:R-:W-:Y:S01]  /*c7d0*/  FFMA.FTZ R168, R183, UR12, -R61.reuse ;  /* 0x0000000cb7a87c23 */ /* 0x100fe2000801083d */
[C---:B--2---:R-:W-:Y:S01]  /*c7e0*/  HMMA.16816.F32 R136, R12.reuse, R8, R136 ;  /* 0x000000080c88723c */ /* 0x044fe20000001888 */
[----:B------:R-:W-:Y:S01]  /*c7f0*/  MUFU.EX2 R129, R129 ;  /* 0x0000008100817308 */ /* 0x000fe20000000800 */
[--C-:B------:R-:W-:Y:S01]  /*c800*/  FFMA.FTZ R140, R200, UR12, -R61.reuse ;  /* 0x0000000cc88c7c23 */ /* 0x100fe2000801083d */
[--C-:B------:R-:W-:Y:S01]  /*c810*/  FFMA.FTZ R141, R173, UR12, -R61.reuse ;  /* 0x0000000cad8d7c23 */ /* 0x100fe2000801083d */
[--C-:B------:R-:W-:Y:S01]  /*c820*/  FFMA.FTZ R142, R199, UR12, -R61.reuse ;  /* 0x0000000cc78e7c23 */ /* 0x100fe2000801083d */
[--C-:B------:R-:W-:Y:S01]  /*c830*/  FFMA.FTZ R143, R169, UR12, -R61.reuse ;  /* 0x0000000ca98f7c23 */ /* 0x100fe2000801083d */
[----:B------:R-:W-:Y:S01]  /*c840*/  HMMA.16816.F32 R132, R12, R10, R132 ;  /* 0x0000000a0c84723c */ /* 0x000fe20000001884 */
[----:B------:R-:W2:Y:S01]  /*c850*/  LDSM.16.MT88.4 R8, [R150+0x5800] ;  /* 0x005800009608783b */ /* 0x000ea20000004200 */
[----:B------:R-:W-:Y:S01]  /*c860*/  FFMA.FTZ R169, R182, UR12, -R61 ;  /* 0x0000000cb6a97c23 */ /* 0x000fe2000801083d */
[----:B------:R-:W3:Y:S01]  /*c870*/  MUFU.EX2 R125, R125 ;  /* 0x0000007d007d7308 */ /* 0x000ee20000000800 */
[----:B-1----:R-:W-:Y:S01]  /*c880*/  F2FP.F16.F32.PACK_AB R35, R148, R156 ;  /* 0x0000009c9423723e */ /* 0x002fe200000000ff */
[----:B------:R-:W-:Y:S01]  /*c890*/  FFMA.FTZ R179, R239, R179, R180 ;  /* 0x000000b3efb37223 */ /* 0x000fe200000100b4 */
[----:B------:R-:W-:Y:S01]  /*c8a0*/  FFMA.FTZ R175, R238, R177, R175 ;  /* 0x000000b1eeaf7223 */ /* 0x000fe200000100af */
[----:B------:R-:W-:Y:S01]  /*c8b0*/  F2FP.F16.F32.PACK_AB R12, R127, R149 ;  /* 0x000000957f0c723e */ /* 0x000fe200000000ff */
[----:B------:R-:W-:Y:S01]  /*c8c0*/  FFMA.FTZ R173, R181, UR12, -R61 ;  /* 0x0000000cb5ad7c23 */ /* 0x000fe2000801083d */
[----:B------:R-:W-:Y:S01]  /*c8d0*/  F2FP.F16.F32.PACK_AB R14, R122, R126 ;  /* 0x0000007e7a0e723e */ /* 0x000fe200000000ff */
[----:B------:R-:W-:Y:S01]  /*c8e0*/  FADD.FTZ R176, R176, R179 ;  /* 0x000000b3b0b07221 */ /* 0x000fe20000010000 */
[----:B------:R-:W-:Y:S01]  /*c8f0*/  MUFU.EX2 R124, R124 ;  /* 0x0000007c007c7308 */ /* 0x000fe20000000800 */
[C---:B----4-:R-:W-:Y:S01]  /*c900*/  HMMA.16816.F32 R20, R32.reuse, R4, R20 ;  /* 0x000000042014723c */ /* 0x050fe20000001814 */
[----:B------:R-:W-:Y:S01]  /*c910*/  FADD.FTZ R175, R171, R175 ;  /* 0x000000afabaf7221 */ /* 0x000fe20000010000 */
[----:B------:R-:W-:Y:S01]  /*c920*/  FADD.FTZ R176, R172, R176 ;  /* 0x000000b0acb07221 */ /* 0x000fe20000010000 */
[----:B------:R-:W-:Y:S01]  /*c930*/  FFMA.FTZ R239, R57, UR12, -R108 ;  /* 0x0000000c39ef7c23 */ /* 0x000fe2000801086c */
[----:B------:R-:W-:Y:S01]  /*c940*/  FFMA.FTZ R238, R59, UR12, -R61 ;  /* 0x0000000c3bee7c23 */ /* 0x000fe2000801083d */
[----:B------:R-:W-:Y:S01]  /*c950*/  FADD.FTZ R175, R166, R175 ;  /* 0x000000afa6af7221 */ /* 0x000fe20000010000 */
[C---:B------:R-:W-:Y:S01]  /*c960*/  HMMA.16816.F32 R16, R32.reuse, R6, R16 ;  /* 0x000000062010723c */ /* 0x040fe20000001810 */
[----:B------:R-:W1:Y:S01]  /*c970*/  MUFU.EX2 R119, R119 ;  /* 0x0000007700777308 */ /* 0x000e620000000800 */
[----:B------:R-:W4:Y:S01]  /*c980*/  LDSM.16.MT88.4 R4, [R151+0x5c00] ;  /* 0x005c00009704783b */ /* 0x000f220000004200 */
[----:B---3--:R-:W-:Y:S01]  /*c990*/  F2FP.F16.F32.PACK_AB R13, R125, R129 ;  /* 0x000000817d0d723e */ /* 0x008fe200000000ff */
[----:B------:R-:W-:Y:S01]  /*c9a0*/  FADD.FTZ R176, R167, R176 ;  /* 0x000000b0a7b07221 */ /* 0x000fe20000010000 */
[----:B------:R-:W-:Y:S01]  /*c9b0*/  FADD.FTZ R165, R165, R175 ;  /* 0x000000afa5a57221 */ /* 0x000fe20000010000 */
[C---:B------:R-:W-:Y:S02]  /*c9c0*/  HMMA.16816.F32 R136, R32.reuse, R24, R136 ;  /* 0x000000182088723c */ /* 0x040fe40000001888 */
[----:B------:R-:W-:Y:S01]  /*c9d0*/  FADD.FTZ R164, R164, R176 ;  /* 0x000000b0a4a47221 */ /* 0x000fe20000010000 */
[----:B------:R-:W-:Y:S01]  /*c9e0*/  MUFU.EX2 R114, R114 ;  /* 0x0000007200727308 */ /* 0x000fe20000000800 */
[----:B------:R-:W-:Y:S01]  /*c9f0*/  FADD.FTZ R165, R163, R165 ;  /* 0x000000a5a3a57221 */ /* 0x000fe20000010000 */
[----:B------:R-:W-:Y:S01]  /*ca00*/  FFMA.FTZ R163, R130, UR12, -R61 ;  /* 0x0000000c82a37c23 */ /* 0x000fe2000801083d */
[----:B------:R-:W-:Y:S01]  /*ca10*/  HMMA.16816.F32 R132, R32, R26, R132 ;  /* 0x0000001a2084723c */ /* 0x000fe20000001884 */
[----:B------:R-:W3:Y:S01]  /*ca20*/  LDSM.16.MT88.4 R24, [R150+0x5c00] ;  /* 0x005c00009618783b */ /* 0x000ee20000004200 */
[----:B------:R-:W-:Y:S01]  /*ca30*/  FADD.FTZ R164, R161, R164 ;  /* 0x000000a4a1a47221 */ /* 0x000fe20000010000 */
[----:B------:R-:W-:Y:S01]  /*ca40*/  FADD.FTZ R165, R160, R165 ;  /* 0x000000a5a0a57221 */ /* 0x000fe20000010000 */
[----:B------:R-:W-:Y:S01]  /*ca50*/  FFMA.FTZ R130, R131, UR12, -R108 ;  /* 0x0000000c83827c23 */ /* 0x000fe2000801086c */
[----:B------:R-:W5:Y:S01]  /*ca60*/  MUFU.EX2 R118, R118 ;  /* 0x0000007600767308 */ /* 0x000f620000000800 */
[----:B-1----:R-:W-:Y:S01]  /*ca70*/  F2FP.F16.F32.PACK_AB R15, R119, R124 ;  /* 0x0000007c770f723e */ /* 0x002fe200000000ff */
[----:B------:R-:W-:Y:S01]  /*ca80*/  FADD.FTZ R164, R158, R164 ;  /* 0x000000a49ea47221 */ /* 0x000fe20000010000 */
[----:B------:R-:W-:Y:S01]  /*ca90*/  F2FP.F16.F32.PACK_AB R32, R116, R121 ;  /* 0x000000797420723e */ /* 0x000fe200000000ff */
[----:B------:R-:W-:Y:S01]  /*caa0*/  FADD.FTZ R165, R156, R165 ;  /* 0x000000a59ca57221 */ /* 0x000fe20000010000 */
[----:B------:R-:W-:Y:S01]  /*cab0*/  F2FP.F16.F32.PACK_AB R34, R111, R115 ;  /* 0x000000736f22723e */ /* 0x000fe200000000ff */
[----:B------:R-:W-:-:S02]  /*cac0*/  FADD.FTZ R157, R157, R164 ;  /* 0x000000a49d9d7221 */ /* 0x000fc40000010000 */
[----:B------:R-:W-:Y:S01]  /*cad0*/  HMMA.16816.F32 R20, R12, R28, R20 ;  /* 0x0000001c0c14723c */ /* 0x000fe20000001814 */
[----:B------:R-:W-:Y:S01]  /*cae0*/  MUFU.EX2 R113, R113 ;  /* 0x0000007100717308 */ /* 0x000fe20000000800 */
[----:B------:R-:W-:Y:S01]  /*caf0*/  FADD.FTZ R148, R148, R165 ;  /* 0x000000a594947221 */ /* 0x000fe20000010000 */
[----:B------:R-:W-:-:S03]  /*cb00*/  FADD.FTZ R149, R149, R157 ;  /* 0x0000009d95957221 */ /* 0x000fc60000010000 */
[C---:B------:R-:W-:Y:S01]  /*cb10*/  HMMA.16816.F32 R28, R12.reuse, R30, R16 ;  /* 0x0000001e0c1c723c */ /* 0x040fe20000001810 */
[----:B------:R-:W1:Y:S01]  /*cb20*/  LDSM.16.MT88.4 R16, [R151+0x6000] ;  /* 0x006000009710783b */ /* 0x000e620000004200 */
[----:B------:R-:W-:Y:S01]  /*cb30*/  FADD.FTZ R148, R129, R148 ;  /* 0x0000009481947221 */ /* 0x000fe20000010000 */
[----:B------:R-:W4:Y:S01]  /*cb40*/  MUFU.EX2 R0, R0 ;  /* 0x0000000000007308 */ /* 0x000f220000000800 */
[----:B-----5:R-:W-:Y:S01]  /*cb50*/  F2FP.F16.F32.PACK_AB R33, R118, R114 ;  /* 0x000000727621723e */ /* 0x020fe200000000ff */
[----:B------:R-:W-:Y:S01]  /*cb60*/  FADD.FTZ R149, R127, R149 ;  /* 0x000000957f957221 */ /* 0x000fe20000010000 */
[C---:B--2---:R-:W-:Y:S01]  /*cb70*/  HMMA.16816.F32 R136, R12.reuse, R8, R136 ;  /* 0x000000080c88723c */ /* 0x044fe20000001888 */
[----:B------:R-:W-:Y:S02]  /*cb80*/  FADD.FTZ R148, R125, R148 ;  /* 0x000000947d947221 */ /* 0x000fe40000010000 */
[----:B------:R-:W-:Y:S02]  /*cb90*/  FADD.FTZ R149, R126, R149 ;  /* 0x000000957e957221 */ /* 0x000fe40000010000 */
[----:B------:R-:W-:Y:S01]  /*cba0*/  MUFU.EX2 R2, R2 ;  /* 0x0000000200027308 */ /* 0x000fe20000000800 */
[----:B------:R-:W-:Y:S01]  /*cbb0*/  HMMA.16816.F32 R132, R12, R10, R132 ;  /* 0x0000000a0c84723c */ /* 0x000fe20000001884 */
[----:B------:R-:W2:Y:S01]  /*cbc0*/  LDSM.16.MT88.4 R8, [R150+0x6000] ;  /* 0x006000009608783b */ /* 0x000ea20000004200 */
[----:B------:R-:W-:Y:S01]  /*cbd0*/  FADD.FTZ R124, R124, R148 ;  /* 0x000000947c7c7221 */ /* 0x000fe20000010000 */
[----:B------:R-:W-:-:S03]  /*cbe0*/  FADD.FTZ R149, R122, R149 ;  /* 0x000000957a957221 */ /* 0x000fc60000010000 */
[----:B------:R-:W-:Y:S01]  /*cbf0*/  FADD.FTZ R124, R119, R124 ;  /* 0x0000007c777c7221 */ /* 0x000fe20000010000 */
[----:B------:R-:W5:Y:S01]  /*cc00*/  MUFU.EX2 R123, R123 ;  /* 0x0000007b007b7308 */ /* 0x000f620000000800 */
[----:B----4-:R-:W-:Y:S01]  /*cc10*/  F2FP.F16.F32.PACK_AB R35, R0, R113 ;  /* 0x000000710023723e */ /* 0x010fe200000000ff */
[----:B------:R-:W-:Y:S01]  /*cc20*/  FADD.FTZ R121, R121, R149 ;  /* 0x0000009579797221 */ /* 0x000fe20000010000 */
[----:B------:R-:W-:Y:S01]  /*cc30*/  F2FP.F16.F32.PACK_AB R12, R106, R107 ;  /* 0x0000006b6a0c723e */ /* 0x000fe200000000ff */
[----:B------:R-:W-:Y:S01]  /*cc40*/  FADD.FTZ R124, R114, R124 ;  /* 0x0000007c727c7221 */ /* 0x000fe20000010000 */
[----:B------:R-:W-:Y:S01]  /*cc50*/  F2FP.F16.F32.PACK_AB R14, R104, R105 ;  /* 0x00000069680e723e */ /* 0x000fe200000000ff */
[----:B------:R-:W-:Y:S02]  /*cc60*/  FADD.FTZ R121, R116, R121 ;  /* 0x0000007974797221 */ /* 0x000fe40000010000 */
[----:B------:R-:W-:Y:S01]  /*cc70*/  MUFU.EX2 R128, R128 ;  /* 0x0000008000807308 */ /* 0x000fe20000000800 */
[----:B------:R-:W-:Y:S01]  /*cc80*/  HMMA.16816.F32 R20, R32, R4, R20 ;  /* 0x000000042014723c */ /* 0x000fe20000001814 */
[----:B------:R-:W-:Y:S01]  /*cc90*/  FADD.FTZ R118, R118, R124 ;  /* 0x0000007c76767221 */ /* 0x000fe20000010000 */
[----:B------:R-:W-:-:S03]  /*cca0*/  FADD.FTZ R115, R115, R121 ;  /* 0x0000007973737221 */ /* 0x000fc60000010000 */
[----:B------:R-:W-:Y:S01]  /*ccb0*/  FADD.FTZ R118, R113, R118 ;  /* 0x0000007671767221 */ /* 0x000fe20000010000 */
[C---:B------:R-:W-:Y:S01]  /*ccc0*/  HMMA.16816.F32 R28, R32.reuse, R6, R28 ;  /* 0x00000006201c723c */ /* 0x040fe2000000181c */
[----:B------:R-:W4:Y:S01]  /*ccd0*/  MUFU.EX2 R140, R140 ;  /* 0x0000008c008c7308 */ /* 0x000f220000000800 */
[----:B------:R-:W2:Y:S01]  /*cce0*/  LDSM.16.MT88.4 R4, [R151+0x6400] ;  /* 0x006400009704783b */ /* 0x000ea20000004200 */
[----:B-----5:R-:W-:Y:S01]  /*ccf0*/  F2FP.F16.F32.PACK_AB R13, R123, R2 ;  /* 0x000000027b0d723e */ /* 0x020fe200000000ff */
[----:B------:R-:W-:Y:S01]  /*cd00*/  FADD.FTZ R115, R111, R115 ;  /* 0x000000736f737221 */ /* 0x000fe20000010000 */
[----:B------:R-:W-:Y:S01]  /*cd10*/  FADD.FTZ R118, R0, R118 ;  /* 0x0000007600767221 */ /* 0x000fe20000010000 */
[C---:B---3--:R-:W-:Y:S01]  /*cd20*/  HMMA.16816.F32 R136, R32.reuse, R24, R136 ;  /* 0x000000182088723c */ /* 0x048fe20000001888 */
[----:B------:R-:W-:Y:S01]  /*cd30*/  FFMA.FTZ R0, R39, UR12, -R61 ;  /* 0x0000000c27007c23 */ /* 0x000fe2000801083d */
[----:B------:R-:W-:Y:S01]  /*cd40*/  FADD.FTZ R115, R107, R115 ;  /* 0x000000736b737221 */ /* 0x000fe20000010000 */
[----:B------:R-:W-:Y:S01]  /*cd50*/  MUFU.EX2 R141, R141 ;  /* 0x0000008d008d7308 */ /* 0x000fe20000000800 */
[----:B------:R-:W-:Y:S01]  /*cd60*/  FADD.FTZ R2, R2, R118 ;  /* 0x0000007602027221 */ /* 0x000fe20000010000 */
[----:B------:R-:W-:Y:S01]  /*cd70*/  FFMA.FTZ R39, R66, UR12, -R108 ;  /* 0x0000000c42277c23 */ /* 0x000fe2000801086c */
[----:B------:R-:W-:Y:S01]  /*cd80*/  HMMA.16816.F32 R132, R32, R26, R132 ;  /* 0x0000001a2084723c */ /* 0x000fe20000001884 */
[----:B------:R-:W3:Y:S01]  /*cd90*/  LDSM.16.MT88.4 R24, [R150+0x6400] ;  /* 0x006400009618783b */ /* 0x000ee20000004200 */
[----:B------:R-:W-:Y:S01]  /*cda0*/  FADD.FTZ R106, R106, R115 ;  /* 0x000000736a6a7221 */ /* 0x000fe20000010000 */
[----:B------:R-:W-:-:S02]  /*cdb0*/  FADD.FTZ R2, R123, R2 ;  /* 0x000000027b027221 */ /* 0x000fc40000010000 */
[----:B------:R-:W5:Y:S01]  /*cdc0*/  MUFU.EX2 R142, R142 ;  /* 0x0000008e008e7308 */ /* 0x000f620000000800 */
[----:B----4-:R-:W-:Y:S01]  /*cdd0*/  F2FP.F16.F32.PACK_AB R15, R140, R128 ;  /* 0x000000808c0f723e */ /* 0x010fe200000000ff */
[----:B------:R-:W-:Y:S01]  /*cde0*/  FADD.FTZ R106, R105, R106 ;  /* 0x0000006a696a7221 */ /* 0x000fe20000010000 */
[----:B------:R-:W-:Y:S01]  /*cdf0*/  F2FP.F16.F32.PACK_AB R32, R102, R103 ;  /* 0x000000676620723e */ /* 0x000fe200000000ff */
[----:B------:R-:W-:Y:S01]  /*ce00*/  FADD.FTZ R128, R128, R2 ;  /* 0x0000000280807221 */ /* 0x000fe20000010000 */
[----:B------:R-:W-:Y:S01]  /*ce10*/  F2FP.F16.F32.PACK_AB R34, R100, R101 ;  /* 0x000000656422723e */ /* 0x000fe200000000ff */
[----:B------:R-:W-:Y:S01]  /*ce20*/  FADD.FTZ R104, R104, R106 ;  /* 0x0000006a68687221 */ /* 0x000fe20000010000 */
[----:B------:R-:W-:Y:S01]  /*ce30*/  FFMA.FTZ R2, R51, UR12, -R108 ;  /* 0x0000000c33027c23 */ /* 0x000fe2000801086c */
[----:B------:R-:W4:Y:S01]  /*ce40*/  MUFU.EX2 R143, R143 ;  /* 0x0000008f008f7308 */ /* 0x000f220000000800 */
[----:B-1----:R-:W-:Y:S01]  /*ce50*/  HMMA.16816.F32 R20, R12, R16, R20 ;  /* 0x000000100c14723c */ /* 0x002fe20000001814 */
[----:B------:R-:W-:Y:S01]  /*ce60*/  FADD.FTZ R128, R140, R128 ;  /* 0x000000808c807221 */ /* 0x000fe20000010000 */
[----:B------:R-:W-:-:S04]  /*ce70*/  FADD.FTZ R104, R103, R104 ;  /* 0x0000006867687221 */ /* 0x000fc80000010000 */
[C---:B------:R-:W-:Y:S01]  /*ce80*/  HMMA.16816.F32 R28, R12.reuse, R18, R28 ;  /* 0x000000120c1c723c */ /* 0x040fe2000000181c */
[----:B------:R-:W1:Y:S01]  /*ce90*/  MUFU.EX2 R144, R144 ;  /* 0x0000009000907308 */ /* 0x000e620000000800 */
[----:B------:R-:W3:Y:S01]  /*cea0*/  LDSM.16.MT88.4 R16, [R151+0x6800] ;  /* 0x006800009710783b */ /* 0x000ee20000004200 */
[----:B-----5:R-:W-:Y:S01]  /*ceb0*/  F2FP.F16.F32.PACK_AB R33, R142, R141 ;  /* 0x0000008d8e21723e */ /* 0x020fe200000000ff */
[----:B------:R-:W-:Y:S01]  /*cec0*/  FADD.FTZ R141, R141, R128 ;  /* 0x000000808d8d7221 */ /* 0x000fe20000010000 */
[----:B------:R-:W-:Y:S01]  /*ced0*/  FADD.FTZ R102, R102, R104 ;  /* 0x0000006866667221 */ /* 0x000fe20000010000 */
[----:B--2---:R-:W-:Y:S02]  /*cee0*/  HMMA.16816.F32 R136, R12, R8, R136 ;  /* 0x000000080c88723c */ /* 0x004fe40000001888 */
[----:B------:R-:W-:Y:S01]  /*cef0*/  FADD.FTZ R141, R142, R141 ;  /* 0x0000008d8e8d7221 */ /* 0x000fe20000010000 */
[----:B------:R-:W2:Y:S01]  /*cf00*/  MUFU.EX2 R145, R145 ;  /* 0x0000009100917308 */ /* 0x000ea20000000800 */
[----:B------:R-:W-:-:S02]  /*cf10*/  FADD.FTZ R102, R101, R102 ;  /* 0x0000006665667221 */ /* 0x000fc40000010000 */
[----:B------:R-:W-:Y:S01]  /*cf20*/  HMMA.16816.F32 R132, R12, R10, R132 ;  /* 0x0000000a0c84723c */ /* 0x000fe20000001884 */
[----:B------:R-:W5:Y:S01]  /*cf30*/  LDSM.16.MT88.4 R8, [R150+0x6800] ;  /* 0x006800009608783b */ /* 0x000f620000004200 */
[----:B----4-:R-:W-:Y:S01]  /*cf40*/  FADD.FTZ R141, R143, R141 ;  /* 0x0000008d8f8d7221 */ /* 0x010fe20000010000 */
[----:B------:R-:W-:Y:S02]  /*cf50*/  FADD.FTZ R102, R100, R102 ;  /* 0x0000006664667221 */ /* 0x000fe40000010000 */
[----:B------:R-:W4:Y:S01]  /*cf60*/  MUFU.EX2 R146, R146 ;  /* 0x0000009200927308 */ /* 0x000f220000000800 */
[C---:B-1----:R-:W-:Y:S01]  /*cf70*/  F2FP.F16.F32.PACK_AB R35, R144.reuse, R143 ;  /* 0x0000008f9023723e */ /* 0x042fe200000000ff */
[----:B------:R-:W-:Y:S01]  /*cf80*/  FADD.FTZ R144, R144, R141 ;  /* 0x0000008d90907221 */ /* 0x000fe20000010000 */
[----:B------:R-:W-:Y:S01]  /*cf90*/  F2FP.F16.F32.PACK_AB R12, R98, R99 ;  /* 0x00000063620c723e */ /* 0x000fe200000000ff */
[----:B------:R-:W-:Y:S01]  /*cfa0*/  FADD.FTZ R99, R99, R102 ;  /* 0x0000006663637221 */ /* 0x000fe20000010000 */
[----:B------:R-:W-:Y:S01]  /*cfb0*/  F2FP.F16.F32.PACK_AB R14, R96, R97 ;  /* 0x00000061600e723e */ /* 0x000fe200000000ff */
[----:B------:R-:W-:Y:S02]  /*cfc0*/  LDSM.16.MT88.4 R140, [R151+0x8c00] ;  /* 0x008c0000978c783b */ /* 0x000fe40000004200 */
[----:B------:R-:W-:Y:S01]  /*cfd0*/  MUFU.EX2 R147, R147 ;  /* 0x0000009300937308 */ /* 0x000fe20000000800 */
[----:B------:R-:W-:Y:S01]  /*cfe0*/  HMMA.16816.F32 R20, R32, R4, R20 ;  /* 0x000000042014723c */ /* 0x000fe20000001814 */
[----:B--2---:R-:W-:Y:S01]  /*cff0*/  FADD.FTZ R144, R145, R144 ;  /* 0x0000009091907221 */ /* 0x004fe20000010000 */
[----:B------:R-:W-:-:S04]  /*d000*/  FADD.FTZ R99, R98, R99 ;  /* 0x0000006362637221 */ /* 0x000fc80000010000 */
[C---:B------:R-:W-:Y:S01]  /*d010*/  HMMA.16816.F32 R28, R32.reuse, R6, R28 ;  /* 0x00000006201c723c */ /* 0x040fe2000000181c */
[----:B------:R-:W1:Y:S01]  /*d020*/  MUFU.EX2 R155, R155 ;  /* 0x0000009b009b7308 */ /* 0x000e620000000800 */
[----:B------:R-:W2:Y:S01]  /*d030*/  LDSM.16.MT88.4 R4, [R151+0x6c00] ;  /* 0x006c00009704783b */ /* 0x000ea20000004200 */
[C---:B----4-:R-:W-:Y:S01]  /*d040*/  F2FP.F16.F32.PACK_AB R13, R146.reuse, R145 ;  /* 0x00000091920d723e */ /* 0x050fe200000000ff */
[----:B------:R-:W-:Y:S01]  /*d050*/  FADD.FTZ R144, R146, R144 ;  /* 0x0000009092907221 */ /* 0x000fe20000010000 */
[----:B------:R-:W-:Y:S01]  /*d060*/  FADD.FTZ R97, R97, R99 ;  /* 0x0000006361617221 */ /* 0x000fe20000010000 */
[----:B---3--:R-:W-:Y:S03]  /*d070*/  HMMA.16816.F32 R136, R32, R24, R136 ;  /* 0x000000182088723c */ /* 0x008fe60000001888 */
[----:B------:R-:W-:Y:S01]  /*d080*/  MUFU.EX2 R120, R120 ;  /* 0x0000007800787308 */ /* 0x000fe20000000800 */
[----:B------:R-:W-:-:S02]  /*d090*/  FADD.FTZ R97, R96, R97 ;  /* 0x0000006160617221 */ /* 0x000fc40000010000 */
[----:B------:R-:W-:Y:S01]  /*d0a0*/  HMMA.16816.F32 R132, R32, R26, R132 ;  /* 0x0000001a2084723c */ /* 0x000fe20000001884 */
[----:B------:R-:W3:Y:S04]  /*d0b0*/  LDSM.16.MT88.4 R24, [R150+0x6c00] ;  /* 0x006c00009618783b */ /* 0x000ee80000004200 */
[----:B------:R-:W4:Y:S01]  /*d0c0*/  MUFU.EX2 R168, R168 ;  /* 0x000000a800a87308 */ /* 0x000f220000000800 */
[----:B-1----:R-:W-:Y:S01]  /*d0d0*/  F2FP.F16.F32.PACK_AB R15, R155, R147 ;  /* 0x000000939b0f723e */ /* 0x002fe200000000ff */
[----:B------:R-:W-:Y:S01]  /*d0e0*/  FADD.FTZ R147, R147, R144 ;  /* 0x0000009093937221 */ /* 0x000fe20000010000 */
[----:B------:R-:W-:Y:S01]  /*d0f0*/  F2FP.F16.F32.PACK_AB R32, R94, R95 ;  /* 0x0000005f5e20723e */ /* 0x000fe200000000ff */
[----:B------:R-:W-:Y:S01]  /*d100*/  FADD.FTZ R95, R95, R97 ;  /* 0x000000615f5f7221 */ /* 0x000fe20000010000 */
[----:B------:R-:W-:Y:S01]  /*d110*/  F2FP.F16.F32.PACK_AB R34, R92, R93 ;  /* 0x0000005d5c22723e */ /* 0x000fe200000000ff */
[----:B------:R-:W-:-:S02]  /*d120*/  FADD.FTZ R147, R155, R147 ;  /* 0x000000939b937221 */ /* 0x000fc40000010000 */
[----:B------:R-:W-:Y:S01]  /*d130*/  MUFU.EX2 R112, R112 ;  /* 0x0000007000707308 */ /* 0x000fe20000000800 */
[----:B------:R-:W-:Y:S01]  /*d140*/  HMMA.16816.F32 R20, R12, R16, R20 ;  /* 0x000000100c14723c */ /* 0x000fe20000001814 */
[----:B------:R-:W-:-:S04]  /*d150*/  FADD.FTZ R95, R94, R95 ;  /* 0x0000005f5e5f7221 */ /* 0x000fc80000010000 */
[----:B------:R-:W-:Y:S01]  /*d160*/  FADD.FTZ R93, R93, R95 ;  /* 0x0000005f5d5d7221 */ /* 0x000fe20000010000 */
[C---:B------:R-:W-:Y:S01]  /*d170*/  HMMA.16816.F32 R28, R12.reuse, R18, R28 ;  /* 0x000000120c1c723c */ /* 0x040fe2000000181c */
[----:B------:R-:W1:Y:S01]  /*d180*/  MUFU.EX2 R169, R169 ;  /* 0x000000a900a97308 */ /* 0x000e620000000800 */
[----:B------:R-:W3:Y:S01]  /*d190*/  LDSM.16.MT88.4 R16, [R151+0x7000] ;  /* 0x007000009710783b */ /* 0x000ee20000004200 */
[----:B----4-:R-:W-:Y:S01]  /*d1a0*/  F2FP.F16.F32.PACK_AB R33, R168, R120 ;  /* 0x00000078a821723e */ /* 0x010fe200000000ff */
[----:B------:R-:W-:Y:S01]  /*d1b0*/  FADD.FTZ R120, R120, R147 ;  /* 0x0000009378787221 */ /* 0x000fe20000010000 */
[----:B------:R-:W-:Y:S01]  /*d1c0*/  FADD.FTZ R93, R92, R93 ;  /* 0x0000005d5c5d7221 */ /* 0x000fe20000010000 */
[C---:B-----5:R-:W-:Y:S02]  /*d1d0*/  HMMA.16816.F32 R136, R12.reuse, R8, R136 ;  /* 0x000000080c88723c */ /* 0x060fe40000001888 */
[----:B------:R-:W-:Y:S01]  /*d1e0*/  FADD.FTZ R120, R168, R120 ;  /* 0x00000078a8787221 */ /* 0x000fe20000010000 */
[----:B------:R-:W-:Y:S03]  /*d1f0*/  MUFU.EX2 R3, R3 ;  /* 0x0000000300037308 */ /* 0x000fe60000000800 */
[----:B------:R-:W-:Y:S01]  /*d200*/  HMMA.16816.F32 R132, R12, R10, R132 ;  /* 0x0000000a0c84723c */ /* 0x000fe20000001884 */
[----:B------:R-:W4:Y:S04]  /*d210*/  LDSM.16.MT88.4 R8, [R150+0x7000] ;  /* 0x007000009608783b */ /* 0x000f280000004200 */
[----:B------:R-:W5:Y:S01]  /*d220*/  MUFU.EX2 R173, R173 ;  /* 0x000000ad00ad7308 */ /* 0x000f620000000800 */
[----:B-1----:R-:W-:Y:S01]  /*d230*/  F2FP.F16.F32.PACK_AB R35, R169, R112 ;  /* 0x00000070a923723e */ /* 0x002fe200000000ff */
[----:B------:R-:W-:Y:S01]  /*d240*/  FADD.FTZ R112, R112, R120 ;  /* 0x0000007870707221 */ /* 0x000fe20000010000 */
[----:B------:R-:W-:Y:S01]  /*d250*/  F2FP.F16.F32.PACK_AB R12, R90, R91 ;  /* 0x0000005b5a0c723e */ /* 0x000fe200000000ff */
[----:B------:R-:W-:Y:S01]  /*d260*/  FADD.FTZ R91, R91, R93 ;  /* 0x0000005d5b5b7221 */ /* 0x000fe20000010000 */
[----:B------:R-:W-:Y:S01]  /*d270*/  F2FP.F16.F32.PACK_AB R14, R88, R89 ;  /* 0x00000059580e723e */ /* 0x000fe200000000ff */
[----:B------:R-:W-:-:S02]  /*d280*/  FADD.FTZ R112, R169, R112 ;  /* 0x00000070a9707221 */ /* 0x000fc40000010000 */
[----:B------:R-:W1:Y:S01]  /*d290*/  MUFU.EX2 R58, R58 ;  /* 0x0000003a003a7308 */ /* 0x000e620000000800 */
[----:B--2---:R-:W-:Y:S01]  /*d2a0*/  HMMA.16816.F32 R20, R32, R4, R20 ;  /* 0x000000042014723c */ /* 0x004fe20000001814 */
[----:B------:R-:W-:-:S04]  /*d2b0*/  FADD.FTZ R91, R90, R91 ;  /* 0x0000005b5a5b7221 */ /* 0x000fc80000010000 */
[----:B------:R-:W-:Y:S01]  /*d2c0*/  FADD.FTZ R91, R89, R91 ;  /* 0x0000005b595b7221 */ /* 0x000fe20000010000 */
[C---:B------:R-:W-:Y:S01]  /*d2d0*/  HMMA.16816.F32 R28, R32.reuse, R6, R28 ;  /* 0x00000006201c723c */ /* 0x040fe2000000181c */
[----:B------:R-:W2:Y:S01]  /*d2e0*/  MUFU.EX2 R174, R174 ;  /* 0x000000ae00ae7308 */ /* 0x000ea20000000800 */
[----:B------:R-:W4:Y:S01]  /*d2f0*/  LDSM.16.MT88.4 R4, [R151+0x7400] ;  /* 0x007400009704783b */ /* 0x000f220000004200 */
[----:B-----5:R-:W-:Y:S01]  /*d300*/  F2FP.F16.F32.PACK_AB R13, R173, R3 ;  /* 0x00000003ad0d723e */ /* 0x020fe200000000ff */
[----:B------:R-:W-:Y:S01]  /*d310*/  FADD.FTZ R3, R3, R112 ;  /* 0x0000007003037221 */ /* 0x000fe20000010000 */
[----:B------:R-:W-:Y:S01]  /*d320*/  FADD.FTZ R88, R88, R91 ;  /* 0x0000005b58587221 */ /* 0x000fe20000010000 */
[----:B---3--:R-:W-:Y:S02]  /*d330*/  HMMA.16816.F32 R136, R32, R24, R136 ;  /* 0x000000182088723c */ /* 0x008fe40000001888 */
[----:B------:R-:W-:Y:S01]  /*d340*/  FADD.FTZ R173, R173, R3 ;  /* 0x00000003adad7221 */ /* 0x000fe20000010000 */
[----:B------:R-:W3:Y:S01]  /*d350*/  MUFU.EX2 R86, R86 ;  /* 0x0000005600567308 */ /* 0x000ee20000000800 */
[----:B------:R-:W-:-:S02]  /*d360*/  FADD.FTZ R88, R87, R88 ;  /* 0x0000005857587221 */ /* 0x000fc40000010000 */
[----:B------:R-:W-:Y:S01]  /*d370*/  HMMA.16816.F32 R132, R32, R26, R132 ;  /* 0x0000001a2084723c */ /* 0x000fe20000001884 */
[----:B------:R-:W5:Y:S01]  /*d380*/  LDSM.16.MT88.4 R24, [R150+0x7400] ;  /* 0x007400009618783b */ /* 0x000f620000004200 */
[----:B-1----:R-:W-:-:S03]  /*d390*/  FADD.FTZ R173, R58, R173 ;  /* 0x000000ad3aad7221 */ /* 0x002fc60000010000 */
[----:B------:R-:W-:Y:S01]  /*d3a0*/  MUFU.EX2 R85, R85 ;  /* 0x0000005500557308 */ /* 0x000fe20000000800 */
[C---:B--2---:R-:W-:Y:S01]  /*d3b0*/  F2FP.F16.F32.PACK_AB R15, R174.reuse, R58 ;  /* 0x0000003aae0f723e */ /* 0x044fe200000000ff */
[----:B------:R-:W-:-:S06]  /*d3c0*/  FADD.FTZ R174, R174, R173 ;  /* 0x000000adaeae7221 */ /* 0x000fcc0000010000 */
[----:B------:R-:W1:Y:S01]  /*d3d0*/  MUFU.EX2 R84, R84 ;  /* 0x0000005400547308 */ /* 0x000e620000000800 */
[----:B------:R-:W-:Y:S01]  /*d3e0*/  HMMA.16816.F32 R20, R12, R16, R20 ;  /* 0x000000100c14723c */ /* 0x000fe20000001814 */
[C---:B---3--:R-:W-:Y:S01]  /*d3f0*/  F2FP.F16.F32.PACK_AB R32, R86.reuse, R87 ;  /* 0x000000575620723e */ /* 0x048fe200000000ff */
[----:B------:R-:W-:-:S04]  /*d400*/  FADD.FTZ R88, R86, R88 ;  /* 0x0000005856587221 */ /* 0x000fc80000010000 */
[C---:B------:R-:W-:Y:S01]  /*d410*/  HMMA.16816.F32 R28, R12.reuse, R18, R28 ;  /* 0x000000120c1c723c */ /* 0x040fe2000000181c */
[----:B------:R-:W2:Y:S01]  /*d420*/  MUFU.EX2 R54, R54 ;  /* 0x0000003600367308 */ /* 0x000ea20000000800 */
[----:B------:R-:W3:Y:S04]  /*d430*/  LDSM.16.MT88.4 R16, [R151+0x7800] ;  /* 0x007800009710783b */ /* 0x000ee80000004200 */
[C---:B----4-:R-:W-:Y:S03]  /*d440*/  HMMA.16816.F32 R136, R12.reuse, R8, R136 ;  /* 0x000000080c88723c */ /* 0x050fe60000001888 */
[----:B------:R-:W4:Y:S01]  /*d450*/  MUFU.EX2 R170, R170 ;  /* 0x000000aa00aa7308 */ /* 0x000f220000000800 */
[C---:B-1----:R-:W-:Y:S01]  /*d460*/  F2FP.F16.F32.PACK_AB R34, R84.reuse, R85 ;  /* 0x000000555422723e */ /* 0x042fe200000000ff */
[----:B------:R-:W-:Y:S01]  /*d470*/  FADD.FTZ R85, R85, R88 ;  /* 0x0000005855557221 */ /* 0x000fe20000010000 */
[----:B------:R-:W-:Y:S01]  /*d480*/  HMMA.16816.F32 R132, R12, R10, R132 ;  /* 0x0000000a0c84723c */ /* 0x000fe20000001884 */
[----:B------:R-:W1:Y:S02]  /*d490*/  LDSM.16.MT88.4 R8, [R150+0x7800] ;  /* 0x007800009608783b */ /* 0x000e640000004200 */
[----:B------:R-:W-:-:S02]  /*d4a0*/  FADD.FTZ R85, R84, R85 ;  /* 0x0000005554557221 */ /* 0x000fc40000010000 */
[----:B------:R-:W-:Y:S01]  /*d4b0*/  MUFU.EX2 R50, R50 ;  /* 0x0000003200327308 */ /* 0x000fe20000000800 */
[----:B------:R-:W1:Y:S01]  /*d4c0*/  LDSM.16.MT88.4 R12, [R151+0x7c00] ;  /* 0x007c0000970c783b */ /* 0x000e620000004200 */
[----:B--2---:R-:W-:-:S06]  /*d4d0*/  FADD.FTZ R174, R54, R174 ;  /* 0x000000ae36ae7221 */ /* 0x004fcc0000010000 */
[----:B------:R-:W2:Y:S01]  /*d4e0*/  MUFU.EX2 R162, R162 ;  /* 0x000000a200a27308 */ /* 0x000ea20000000800 */
[C---:B----4-:R-:W-:Y:S01]  /*d4f0*/  F2FP.F16.F32.PACK_AB R33, R170.reuse, R54 ;  /* 0x00000036aa21723e */ /* 0x050fe200000000ff */
[----:B------:R-:W-:-:S06]  /*d500*/  FADD.FTZ R174, R170, R174 ;  /* 0x000000aeaaae7221 */ /* 0x000fcc0000010000 */
[----:B------:R-:W-:Y:S08]  /*d510*/  MUFU.EX2 R83, R83 ;  /* 0x0000005300537308 */ /* 0x000ff00000000800 */
[----:B------:R-:W4:Y:S01]  /*d520*/  MUFU.EX2 R82, R82 ;  /* 0x0000005200527308 */ /* 0x000f220000000800 */
[----:B--2---:R-:W-:Y:S01]  /*d530*/  F2FP.F16.F32.PACK_AB R35, R162, R50 ;  /* 0x00000032a223723e */ /* 0x004fe200000000ff */
[----:B------:R-:W-:-:S04]  /*d540*/  FADD.FTZ R50, R50, R174 ;  /* 0x000000ae32327221 */ /* 0x000fc80000010000 */
[----:B------:R-:W-:Y:S02]  /*d550*/  FADD.FTZ R50, R162, R50 ;  /* 0x00000032a2327221 */ /* 0x000fe40000010000 */
[----:B------:R-:W-:Y:S01]  /*d560*/  MUFU.EX2 R81, R81 ;  /* 0x0000005100517308 */ /* 0x000fe20000000800 */
[C---:B------:R-:W-:Y:S06]  /*d570*/  HMMA.16816.F32 R20, R32.reuse, R4, R20 ;  /* 0x000000042014723c */ /* 0x040fec0000001814 */
[----:B------:R-:W-:Y:S01]  /*d580*/  HMMA.16816.F32 R28, R32, R6, R28 ;  /* 0x00000006201c723c */ /* 0x000fe2000000181c */
[----:B------:R-:W2:Y:S01]  /*d590*/  MUFU.EX2 R80, R80 ;  /* 0x0000005000507308 */ /* 0x000ea20000000800 */
[----:B----4-:R-:W-:Y:S01]  /*d5a0*/  F2FP.F16.F32.PACK_AB R4, R82, R83 ;  /* 0x000000535204723e */ /* 0x010fe200000000ff */
[----:B------:R-:W-:-:S03]  /*d5b0*/  FADD.FTZ R83, R83, R85 ;  /* 0x0000005553537221 */ /* 0x000fc60000010000 */
[C---:B-----5:R-:W-:Y:S01]  /*d5c0*/  HMMA.16816.F32 R136, R32.reuse, R24, R136 ;  /* 0x000000182088723c */ /* 0x060fe20000001888 */
[----:B------:R-:W-:Y:S02]  /*d5d0*/  FADD.FTZ R83, R82, R83 ;  /* 0x0000005352537221 */ /* 0x000fe40000010000 */
[----:B------:R-:W-:Y:S03]  /*d5e0*/  MUFU.EX2 R46, R46 ;  /* 0x0000002e002e7308 */ /* 0x000fe60000000800 */
[----:B------:R-:W-:Y:S01]  /*d5f0*/  HMMA.16816.F32 R132, R32, R26, R132 ;  /* 0x0000001a2084723c */ /* 0x000fe20000001884 */
[----:B------:R-:W-:Y:S01]  /*d600*/  FFMA.FTZ R25, R117, UR12, -R61 ;  /* 0x0000000c75197c23 */ /* 0x000fe2000801083d */
[----:B------:R-:W-:-:S03]  /*d610*/  FFMA.FTZ R24, R62, UR12, -R108 ;  /* 0x0000000c3e187c23 */ /* 0x000fc6000801086c */
        /* <DEDUP_REMOVED lines=11> */
[----:B------:R-:W-:Y:S01]  /*d6d0*/  FFMA.FTZ R40, R45, UR12, -R61 ;  /* 0x0000000c2d287c23 */ /* 0x000fe2000801083d */
[----:B------:R-:W-:Y:S01]  /*d6e0*/  FADD.FTZ R81, R81, R83 ;  /* 0x0000005351517221 */ /* 0x000fe20000010000 */
[--C-:B------:R-:W-:Y:S01]  /*d6f0*/  FFMA.FTZ R41, R47, UR12, -R61.reuse ;  /* 0x0000000c2f297c23 */ /* 0x100fe2000801083d */
[--C-:B------:R-:W-:Y:S01]  /*d700*/  FFMA.FTZ R43, R60, UR12, -R61.reuse ;  /* 0x0000000c3c2b7c23 */ /* 0x100fe2000801083d */
[----:B------:R-:W-:Y:S01]  /*d710*/  FFMA.FTZ R44, R49, UR12, -R61 ;  /* 0x0000000c312c7c23 */ /* 0x000fe2000801083d */
[----:B------:R-:W2:Y:S01]  /*d720*/  MUFU.EX2 R163, R163 ;  /* 0x000000a300a37308 */ /* 0x000ea20000000800 */
[----:B----4-:R-:W-:Y:S01]  /*d730*/  F2FP.F16.F32.PACK_AB R5, R159, R46 ;  /* 0x0000002e9f05723e */ /* 0x010fe200000000ff */
[----:B------:R-:W-:Y:S01]  /*d740*/  FADD.FTZ R46, R46, R50 ;  /* 0x000000322e2e7221 */ /* 0x000fe20000010000 */
[----:B------:R-:W-:-:S03]  /*d750*/  FADD.FTZ R81, R80, R81 ;  /* 0x0000005150517221 */ /* 0x000fc60000010000 */
[----:B------:R-:W-:Y:S02]  /*d760*/  FADD.FTZ R46, R159, R46 ;  /* 0x0000002e9f2e7221 */ /* 0x000fe40000010000 */
[----:B------:R-:W-:Y:S08]  /*d770*/  MUFU.EX2 R79, R79 ;  /* 0x0000004f004f7308 */ /* 0x000ff00000000800 */
[----:B------:R-:W4:Y:S01]  /*d780*/  MUFU.EX2 R78, R78 ;  /* 0x0000004e004e7308 */ /* 0x000f220000000800 */
[----:B--2---:R-:W-:Y:S01]  /*d790*/  F2FP.F16.F32.PACK_AB R7, R163, R42 ;  /* 0x0000002aa307723e */ /* 0x004fe200000000ff */
[----:B------:R-:W-:-:S06]  /*d7a0*/  FADD.FTZ R42, R42, R46 ;  /* 0x0000002e2a2a7221 */ /* 0x000fcc0000010000 */
[C---:B---3--:R-:W-:Y:S01]  /*d7b0*/  HMMA.16816.F32 R20, R4.reuse, R16, R20 ;  /* 0x000000100414723c */ /* 0x048fe20000001814 */
[----:B------:R-:W-:Y:S05]  /*d7c0*/  MUFU.EX2 R77, R77 ;  /* 0x0000004d004d7308 */ /* 0x000fea0000000800 */
[C---:B------:R-:W-:Y:S01]  /*d7d0*/  HMMA.16816.F32 R28, R4.reuse, R18, R28 ;  /* 0x00000012041c723c */ /* 0x040fe2000000181c */
[----:B------:R-:W2:Y:S02]  /*d7e0*/  LDSM.16.MT88.4 R16, [R150+0x7c00] ;  /* 0x007c00009610783b */ /* 0x000ea40000004200 */
[----:B------:R-:W3:Y:S03]  /*d7f0*/  MUFU.EX2 R76, R76 ;  /* 0x0000004c004c7308 */ /* 0x000ee60000000800 */
[C---:B-1----:R-:W-:Y:S05]  /*d800*/  HMMA.16816.F32 R136, R4.reuse, R8, R136 ;  /* 0x000000080488723c */ /* 0x042fea0000001888 */
[----:B------:R-:W-:Y:S01]  /*d810*/  MUFU.EX2 R38, R38 ;  /* 0x0000002600267308 */ /* 0x000fe20000000800 */
[----:B------:R-:W-:Y:S01]  /*d820*/  HMMA.16816.F32 R132, R4, R10, R132 ;  /* 0x0000000a0484723c */ /* 0x000fe20000001884 */
[----:B------:R-:W1:Y:S06]  /*d830*/  LDSM.16.MT88.4 R8, [R151+0x8000] ;  /* 0x008000009708783b */ /* 0x000e6c0000004200 */
[----:B------:R-:W5:Y:S01]  /*d840*/  MUFU.EX2 R25, R25 ;  /* 0x0000001900197308 */ /* 0x000f620000000800 */
[----:B----4-:R-:W-:Y:S01]  /*d850*/  F2FP.F16.F32.PACK_AB R4, R78, R79 ;  /* 0x0000004f4e04723e */ /* 0x010fe200000000ff */
[----:B------:R-:W-:Y:S01]  /*d860*/  FADD.FTZ R79, R79, R81 ;  /* 0x000000514f4f7221 */ /* 0x000fe20000010000 */
[----:B---3--:R-:W-:-:S03]  /*d870*/  F2FP.F16.F32.PACK_AB R6, R76, R77 ;  /* 0x0000004d4c06723e */ /* 0x008fc600000000ff */
[----:B------:R-:W-:Y:S02]  /*d880*/  FADD.FTZ R78, R78, R79 ;  /* 0x0000004f4e4e7221 */ /* 0x000fe40000010000 */
[----:B------:R-:W-:Y:S02]  /*d890*/  MUFU.EX2 R26, R26 ;  /* 0x0000001a001a7308 */ /* 0x000fe40000000800 */
[----:B------:R-:W-:-:S04]  /*d8a0*/  FADD.FTZ R78, R77, R78 ;  /* 0x0000004e4d4e7221 */ /* 0x000fc80000010000 */
[----:B------:R-:W-:Y:S02]  /*d8b0*/  FADD.FTZ R76, R76, R78 ;  /* 0x0000004e4c4c7221 */ /* 0x000fe40000010000 */
[----:B------:R-:W3:Y:S01]  /*d8c0*/  MUFU.EX2 R27, R27 ;  /* 0x0000001b001b7308 */ /* 0x000ee20000000800 */
[----:B-----5:R-:W-:-:S07]  /*d8d0*/  F2FP.F16.F32.PACK_AB R5, R25, R38 ;  /* 0x000000261905723e */ /* 0x020fce00000000ff */
[----:B------:R-:W4:Y:S08]  /*d8e0*/  MUFU.EX2 R75, R75 ;  /* 0x0000004b004b7308 */ /* 0x000f300000000800 */
[----:B------:R-:W5:Y:S01]  /*d8f0*/  MUFU.EX2 R74, R74 ;  /* 0x0000004a004a7308 */ /* 0x000f620000000800 */
[----:B---3--:R-:W-:-:S07]  /*d900*/  F2FP.F16.F32.PACK_AB R7, R27, R26 ;  /* 0x0000001a1b07723e */ /* 0x008fce00000000ff */
[----:B------:R-:W-:Y:S01]  /*d910*/  MUFU.EX2 R73, R73 ;  /* 0x0000004900497308 */ /* 0x000fe20000000800 */
[----:B------:R-:W-:Y:S01]  /*d920*/  HMMA.16816.F32 R20, R4, R12, R20 ;  /* 0x0000000c0414723c */ /* 0x000fe20000001814 */
[----:B----4-:R-:W-:-:S05]  /*d930*/  FADD.FTZ R76, R75, R76 ;  /* 0x0000004c4b4c7221 */ /* 0x010fca0000010000 */
[C---:B------:R-:W-:Y:S01]  /*d940*/  HMMA.16816.F32 R28, R4.reuse, R14, R28 ;  /* 0x0000000e041c723c */ /* 0x040fe2000000181c */
[----:B------:R-:W3:Y:S01]  /*d950*/  MUFU.EX2 R72, R72 ;  /* 0x0000004800487308 */ /* 0x000ee20000000800 */
[----:B------:R-:W4:Y:S04]  /*d960*/  LDSM.16.MT88.4 R12, [R150+0x8000] ;  /* 0x00800000960c783b */ /* 0x000f280000004200 */
[C---:B--2---:R-:W-:Y:S03]  /*d970*/  HMMA.16816.F32 R136, R4.reuse, R16, R136 ;  /* 0x000000100488723c */ /* 0x044fe60000001888 */
[----:B------:R-:W-:Y:S03]  /*d980*/  MUFU.EX2 R32, R32 ;  /* 0x0000002000207308 */ /* 0x000fe60000000800 */
[----:B------:R-:W-:Y:S01]  /*d990*/  HMMA.16816.F32 R132, R4, R18, R132 ;  /* 0x000000120484723c */ /* 0x000fe20000001884 */
[----:B------:R-:W2:Y:S04]  /*d9a0*/  LDSM.16.MT88.4 R16, [R151+0x8400] ;  /* 0x008400009710783b */ /* 0x000ea80000004200 */
[----:B------:R-:W1:Y:S02]  /*d9b0*/  MUFU.EX2 R0, R0 ;  /* 0x0000000000007308 */ /* 0x000e640000000800 */
[C---:B-----5:R-:W-:Y:S01]  /*d9c0*/  F2FP.F16.F32.PACK_AB R4, R74.reuse, R75 ;  /* 0x0000004b4a04723e */ /* 0x060fe200000000ff */
[----:B------:R-:W-:Y:S01]  /*d9d0*/  FADD.FTZ R74, R74, R76 ;  /* 0x0000004c4a4a7221 */ /* 0x000fe20000010000 */
[----:B---3--:R-:W-:-:S03]  /*d9e0*/  F2FP.F16.F32.PACK_AB R6, R72, R73 ;  /* 0x000000494806723e */ /* 0x008fc600000000ff */
[----:B------:R-:W-:Y:S01]  /*d9f0*/  FADD.FTZ R74, R73, R74 ;  /* 0x0000004a494a7221 */ /* 0x000fe20000010000 */
[----:B------:R-:W-:Y:S03]  /*da00*/  MUFU.EX2 R33, R33 ;  /* 0x0000002100217308 */ /* 0x000fe60000000800 */
[----:B------:R-:W-:-:S05]  /*da10*/  FADD.FTZ R72, R72, R74 ;  /* 0x0000004a48487221 */ /* 0x000fca0000010000 */
[----:B------:R-:W3:Y:S01]  /*da20*/  MUFU.EX2 R34, R34 ;  /* 0x0000002200227308 */ /* 0x000ee20000000800 */
[----:B-1----:R-:W-:-:S07]  /*da30*/  F2FP.F16.F32.PACK_AB R5, R0, R32 ;  /* 0x000000200005723e */ /* 0x002fce00000000ff */
[----:B------:R-:W1:Y:S08]  /*da40*/  MUFU.EX2 R71, R71 ;  /* 0x0000004700477308 */ /* 0x000e700000000800 */
[----:B------:R-:W5:Y:S01]  /*da50*/  MUFU.EX2 R70, R70 ;  /* 0x0000004600467308 */ /* 0x000f620000000800 */
[----:B---3--:R-:W-:-:S07]  /*da60*/  F2FP.F16.F32.PACK_AB R7, R34, R33 ;  /* 0x000000212207723e */ /* 0x008fce00000000ff */
[----:B------:R-:W-:Y:S01]  /*da70*/  HMMA.16816.F32 R20, R4, R8, R20 ;  /* 0x000000080414723c */ /* 0x000fe20000001814 */
[----:B------:R-:W-:Y:S01]  /*da80*/  MUFU.EX2 R69, R69 ;  /* 0x0000004500457308 */ /* 0x000fe20000000800 */
[----:B-1----:R-:W-:-:S04]  /*da90*/  FADD.FTZ R72, R71, R72 ;  /* 0x0000004847487221 */ /* 0x002fc80000010000 */
[C---:B------:R-:W-:Y:S01]  /*daa0*/  HMMA.16816.F32 R28, R4.reuse, R10, R28 ;  /* 0x0000000a041c723c */ /* 0x040fe2000000181c */
[----:B------:R-:W1:Y:S02]  /*dab0*/  LDSM.16.MT88.4 R8, [R150+0x8400] ;  /* 0x008400009608783b */ /* 0x000e640000004200 */
[----:B------:R-:W3:Y:S03]  /*dac0*/  MUFU.EX2 R68, R68 ;  /* 0x0000004400447308 */ /* 0x000ee60000000800 */
[C---:B----4-:R-:W-:Y:S05]  /*dad0*/  HMMA.16816.F32 R136, R4.reuse, R12, R136 ;  /* 0x0000000c0488723c */ /* 0x050fea0000001888 */
[----:B------:R-:W-:Y:S01]  /*dae0*/  MUFU.EX2 R35, R35 ;  /* 0x0000002300237308 */ /* 0x000fe20000000800 */
[----:B------:R-:W-:Y:S01]  /*daf0*/  HMMA.16816.F32 R132, R4, R14, R132 ;  /* 0x0000000e0484723c */ /* 0x000fe20000001884 */
[----:B------:R-:W4:Y:S06]  /*db00*/  LDSM.16.MT88.4 R12, [R151+0x8800] ;  /* 0x00880000970c783b */ /* 0x000f2c0000004200 */
[----:B------:R-:W2:Y:S01]  /*db10*/  MUFU.EX2 R36, R36 ;  /* 0x0000002400247308 */ /* 0x000ea20000000800 */
[C---:B-----5:R-:W-:Y:S01]  /*db20*/  F2FP.F16.F32.PACK_AB R4, R70.reuse, R71 ;  /* 0x000000474604723e */ /* 0x060fe200000000ff */
[----:B------:R-:W-:Y:S01]  /*db30*/  FADD.FTZ R70, R70, R72 ;  /* 0x0000004846467221 */ /* 0x000fe20000010000 */
[----:B---3--:R-:W-:-:S03]  /*db40*/  F2FP.F16.F32.PACK_AB R6, R68, R69 ;  /* 0x000000454406723e */ /* 0x008fc600000000ff */
[----:B------:R-:W-:Y:S02]  /*db50*/  FADD.FTZ R70, R69, R70 ;  /* 0x0000004645467221 */ /* 0x000fe40000010000 */
[----:B------:R-:W-:Y:S02]  /*db60*/  MUFU.EX2 R37, R37 ;  /* 0x0000002500257308 */ /* 0x000fe40000000800 */
[----:B------:R-:W-:-:S06]  /*db70*/  FADD.FTZ R68, R68, R70 ;  /* 0x0000004644447221 */ /* 0x000fcc0000010000 */
[----:B------:R-:W3:Y:S01]  /*db80*/  MUFU.EX2 R40, R40 ;  /* 0x0000002800287308 */ /* 0x000ee20000000800 */
[----:B--2---:R-:W-:-:S07]  /*db90*/  F2FP.F16.F32.PACK_AB R5, R36, R35 ;  /* 0x000000232405723e */ /* 0x004fce00000000ff */
[----:B------:R-:W2:Y:S08]  /*dba0*/  MUFU.EX2 R67, R67 ;  /* 0x0000004300437308 */ /* 0x000eb00000000800 */
[----:B------:R-:W5:Y:S01]  /*dbb0*/  MUFU.EX2 R65, R65 ;  /* 0x0000004100417308 */ /* 0x000f620000000800 */
[----:B---3--:R-:W-:-:S07]  /*dbc0*/  F2FP.F16.F32.PACK_AB R7, R40, R37 ;  /* 0x000000252807723e */ /* 0x008fce00000000ff */
[----:B------:R-:W-:Y:S01]  /*dbd0*/  HMMA.16816.F32 R20, R4, R16, R20 ;  /* 0x000000100414723c */ /* 0x000fe20000001814 */
[----:B------:R-:W-:Y:S01]  /*dbe0*/  MUFU.EX2 R63, R63 ;  /* 0x0000003f003f7308 */ /* 0x000fe20000000800 */
[----:B--2---:R-:W-:-:S04]  /*dbf0*/  FADD.FTZ R68, R67, R68 ;  /* 0x0000004443447221 */ /* 0x004fc80000010000 */
[C---:B------:R-:W-:Y:S01]  /*dc00*/  HMMA.16816.F32 R28, R4.reuse, R18, R28 ;  /* 0x00000012041c723c */ /* 0x040fe2000000181c */
[----:B------:R-:W2:Y:S02]  /*dc10*/  LDSM.16.MT88.4 R16, [R150+0x8800] ;  /* 0x008800009610783b */ /* 0x000ea40000004200 */
[----:B------:R-:W3:Y:S03]  /*dc20*/  MUFU.EX2 R130, R130 ;  /* 0x0000008200827308 */ /* 0x000ee60000000800 */
[C---:B-1----:R-:W-:Y:S05]  /*dc30*/  HMMA.16816.F32 R136, R4.reuse, R8, R136 ;  /* 0x000000080488723c */ /* 0x042fea0000001888 */
[----:B------:R-:W-:Y:S01]  /*dc40*/  MUFU.EX2 R3, R56 ;  /* 0x0000003800037308 */ /* 0x000fe20000000800 */
[----:B------:R-:W-:Y:S01]  /*dc50*/  HMMA.16816.F32 R132, R4, R10, R132 ;  /* 0x0000000a0484723c */ /* 0x000fe20000001884 */
[----:B------:R-:W-:-:S04]  /*dc60*/  FADD.FTZ R8, R163, R42 ;  /* 0x0000002aa3087221 */ /* 0x000fc80000010000 */
[----:B------:R-:W-:Y:S02]  /*dc70*/  FADD.FTZ R8, R38, R8 ;  /* 0x0000000826087221 */ /* 0x000fe40000010000 */
[----:B------:R-:W1:Y:S01]  /*dc80*/  MUFU.EX2 R41, R41 ;  /* 0x0000002900297308 */ /* 0x000e620000000800 */
[----:B-----5:R-:W-:Y:S01]  /*dc90*/  F2FP.F16.F32.PACK_AB R4, R65, R67 ;  /* 0x000000434104723e */ /* 0x020fe200000000ff */
[----:B------:R-:W-:Y:S01]  /*dca0*/  FADD.FTZ R25, R25, R8 ;  /* 0x0000000819197221 */ /* 0x000fe20000010000 */
[----:B---3--:R-:W-:Y:S01]  /*dcb0*/  F2FP.F16.F32.PACK_AB R6, R130, R63 ;  /* 0x0000003f8206723e */ /* 0x008fe200000000ff */
[----:B------:R-:W3:Y:S01]  /*dcc0*/  LDSM.16.MT88.4 R8, [R150+0x8c00] ;  /* 0x008c00009608783b */ /* 0x000ee20000004200 */
[----:B------:R-:W-:Y:S01]  /*dcd0*/  FADD.FTZ R65, R65, R68 ;  /* 0x0000004441417221 */ /* 0x000fe20000010000 */
[----:B------:R-:W-:Y:S02]  /*dce0*/  FADD.FTZ R25, R26, R25 ;  /* 0x000000191a197221 */ /* 0x000fe40000010000 */
[----:B------:R-:W-:Y:S01]  /*dcf0*/  MUFU.EX2 R43, R43 ;  /* 0x0000002b002b7308 */ /* 0x000fe20000000800 */
[----:B------:R-:W-:Y:S01]  /*dd00*/  FADD.FTZ R65, R63, R65 ;  /* 0x000000413f417221 */ /* 0x000fe20000010000 */
[----:B------:R-:W-:-:S03]  /*dd10*/  FADD.FTZ R27, R27, R25 ;  /* 0x000000191b1b7221 */ /* 0x000fc60000010000 */
[----:B------:R-:W-:Y:S01]  /*dd20*/  FADD.FTZ R130, R130, R65 ;  /* 0x0000004182827221 */ /* 0x000fe20000010000 */
[----:B------:R-:W-:Y:S02]  /*dd30*/  FADD.FTZ R27, R32, R27 ;  /* 0x0000001b201b7221 */ /* 0x000fe40000010000 */
[----:B------:R-:W5:Y:S01]  /*dd40*/  MUFU.EX2 R44, R44 ;  /* 0x0000002c002c7308 */ /* 0x000f620000000800 */
[----:B-1----:R-:W-:Y:S01]  /*dd50*/  F2FP.F16.F32.PACK_AB R5, R41, R3 ;  /* 0x000000032905723e */ /* 0x002fe200000000ff */
[----:B------:R-:W-:Y:S01]  /*dd60*/  FADD.FTZ R27, R0, R27 ;  /* 0x0000001b001b7221 */ /* 0x000fe20000010000 */
[----:B------:R-:W-:-:S03]  /*dd70*/  MOV R0, R109 ;  /* 0x0000006d00007202 */ /* 0x000fc60000000f00 */
[----:B------:R-:W-:Y:S02]  /*dd80*/  FADD.FTZ R33, R33, R27 ;  /* 0x0000001b21217221 */ /* 0x000fe40000010000 */
[----:B------:R-:W1:Y:S02]  /*dd90*/  MUFU.EX2 R24, R24 ;  /* 0x0000001800187308 */ /* 0x000e640000000800 */
[----:B------:R-:W-:-:S04]  /*dda0*/  FADD.FTZ R33, R34, R33 ;  /* 0x0000002122217221 */ /* 0x000fc80000010000 */
[----:B------:R-:W-:Y:S02]  /*ddb0*/  FADD.FTZ R33, R35, R33 ;  /* 0x0000002123217221 */ /* 0x000fe40000010000 */
[----:B------:R-:W2:Y:S01]  /*ddc0*/  MUFU.EX2 R2, R2 ;  /* 0x0000000200027308 */ /* 0x000ea20000000800 */
[----:B-----5:R-:W-:Y:S01]  /*ddd0*/  F2FP.F16.F32.PACK_AB R7, R44, R43 ;  /* 0x0000002b2c07723e */ /* 0x020fe200000000ff */
[----:B------:R-:W-:-:S04]  /*dde0*/  FADD.FTZ R36, R36, R33 ;  /* 0x0000002124247221 */ /* 0x000fc80000010000 */
[----:B------:R-:W-:Y:S02]  /*ddf0*/  FADD.FTZ R36, R37, R36 ;  /* 0x0000002425247221 */ /* 0x000fe40000010000 */
[----:B----4-:R-:W-:Y:S01]  /*de00*/  HMMA.16816.F32 R20, R4, R12, R20 ;  /* 0x0000000c0414723c */ /* 0x010fe20000001814 */
[----:B------:R-:W4:Y:S01]  /*de10*/  MUFU.EX2 R39, R39 ;  /* 0x0000002700277308 */ /* 0x000f220000000800 */
[----:B------:R-:W-:Y:S01]  /*de20*/  FADD.FTZ R40, R40, R36 ;  /* 0x0000002428287221 */ /* 0x000fe20000010000 */
[----:B-1----:R-:W-:-:S03]  /*de30*/  FADD.FTZ R130, R24, R130 ;  /* 0x0000008218827221 */ /* 0x002fc60000010000 */
[C---:B------:R-:W-:Y:S01]  /*de40*/  HMMA.16816.F32 R28, R4.reuse, R14, R28 ;  /* 0x0000000e041c723c */ /* 0x040fe2000000181c */
[----:B------:R-:W-:Y:S01]  /*de50*/  FFMA.FTZ R12, R55, UR12, -R61 ;  /* 0x0000000c370c7c23 */ /* 0x000fe2000801083d */
[----:B------:R-:W-:Y:S01]  /*de60*/  FADD.FTZ R40, R3, R40 ;  /* 0x0000002803287221 */ /* 0x000fe20000010000 */
[----:B------:R-:W1:Y:S01]  /*de70*/  MUFU.EX2 R239, R239 ;  /* 0x000000ef00ef7308 */ /* 0x000e620000000800 */
[----:B--2---:R-:W-:Y:S02]  /*de80*/  FADD.FTZ R130, R2, R130 ;  /* 0x0000008202827221 */ /* 0x004fe40000010000 */
[----:B------:R-:W-:Y:S01]  /*de90*/  HMMA.16816.F32 R136, R4, R16, R136 ;  /* 0x000000100488723c */ /* 0x000fe20000001888 */
[----:B------:R-:W-:-:S04]  /*dea0*/  FADD.FTZ R41, R41, R40 ;  /* 0x0000002829297221 */ /* 0x000fc80000010000 */
[----:B------:R-:W2:Y:S01]  /*deb0*/  MUFU.EX2 R42, R64 ;  /* 0x00000040002a7308 */ /* 0x000ea20000000800 */
[----:B------:R-:W-:Y:S01]  /*dec0*/  HMMA.16816.F32 R132, R4, R18, R132 ;  /* 0x000000120484723c */ /* 0x000fe20000001884 */
[----:B------:R-:W-:Y:S01]  /*ded0*/  FADD.FTZ R41, R43, R41 ;  /* 0x000000292b297221 */ /* 0x000fe20000010000 */
[----:B----4-:R-:W-:-:S03]  /*dee0*/  FADD.FTZ R130, R39, R130 ;  /* 0x0000008227827221 */ /* 0x010fc60000010000 */
[----:B------:R-:W-:Y:S02]  /*def0*/  FADD.FTZ R44, R44, R41 ;  /* 0x000000292c2c7221 */ /* 0x000fe40000010000 */
[----:B------:R-:W4:Y:S01]  /*df00*/  MUFU.EX2 R38, R53 ;  /* 0x0000003500267308 */ /* 0x000f220000000800 */
[----:B------:R-:W-:Y:S02]  /*df10*/  F2FP.F16.F32.PACK_AB R4, R2, R24 ;  /* 0x000000180204723e */ /* 0x000fe400000000ff */
[C---:B-1----:R-:W-:Y:S01]  /*df20*/  F2FP.F16.F32.PACK_AB R6, R239.reuse, R39 ;  /* 0x00000027ef06723e */ /* 0x042fe200000000ff */
[----:B------:R-:W-:Y:S01]  /*df30*/  FADD.FTZ R239, R239, R130 ;  /* 0x00000082efef7221 */ /* 0x000fe20000010000 */
[----:B------:R-:W-:-:S03]  /*df40*/  MOV R2, R110 ;  /* 0x0000006e00027202 */ /* 0x000fc60000000f00 */
[----:B------:R-:W1:Y:S01]  /*df50*/  MUFU.EX2 R12, R12 ;  /* 0x0000000c000c7308 */ /* 0x000e620000000800 */
[----:B--2---:R-:W-:-:S07]  /*df60*/  FADD.FTZ R44, R42, R44 ;  /* 0x0000002c2a2c7221 */ /* 0x004fce0000010000 */
[----:B------:R-:W2:Y:S01]  /*df70*/  MUFU.EX2 R238, R238 ;  /* 0x000000ee00ee7308 */ /* 0x000ea20000000800 */
[C---:B----4-:R-:W-:Y:S01]  /*df80*/  F2FP.F16.F32.PACK_AB R5, R38.reuse, R42 ;  /* 0x0000002a2605723e */ /* 0x050fe200000000ff */
[----:B------:R-:W-:-:S04]  /*df90*/  FADD.FTZ R44, R38, R44 ;  /* 0x0000002c262c7221 */ /* 0x000fc80000010000 */
[----:B-1----:R-:W-:Y:S01]  /*dfa0*/  FADD.FTZ R44, R12, R44 ;  /* 0x0000002c0c2c7221 */ /* 0x002fe20000010000 */
[----:B--2---:R-:W-:-:S03]  /*dfb0*/  F2FP.F16.F32.PACK_AB R7, R238, R12 ;  /* 0x0000000cee07723e */ /* 0x004fc600000000ff */
[----:B------:R-:W-:-:S04]  /*dfc0*/  FADD.FTZ R238, R238, R44 ;  /* 0x0000002ceeee7221 */ /* 0x000fc80000010000 */
[C---:B------:R-:W-:Y:S06]  /*dfd0*/  HMMA.16816.F32 R144, R4.reuse, R140, R20 ;  /* 0x0000008c0490723c */ /* 0x040fec0000001814 */
[C---:B------:R-:W-:Y:S06]  /*dfe0*/  HMMA.16816.F32 R140, R4.reuse, R142, R28 ;  /* 0x0000008e048c723c */ /* 0x040fec000000181c */
[C---:B---3--:R-:W-:Y:S06]  /*dff0*/  HMMA.16816.F32 R136, R4.reuse, R8, R136 ;  /* 0x000000080488723c */ /* 0x048fec0000001888 */
[----:B------:R-:W-:-:S15]  /*e000*/  HMMA.16816.F32 R132, R4, R10, R132 ;  /* 0x0000000a0484723c */ /* 0x000fde0000001884 */
[----:B------:R-:W-:-:S09]  /*e010*/  NOP ;  /* 0x0000000000007918 */ /* 0x000fd20000000000 */
.L_x_746:
[----:B------:R-:W1:Y:S01]  /*e020*/  S2R R4, SR_TID.X ;  /* 0x0000000000047919 */ /* 0x000e620000002100 */
[----:B------:R-:W-:Y:S01]  /*e030*/  ISETP.GE.AND P0, PT, R225, 0x1, PT ;  /* 0x00000001e100780c */ /* 0x000fe20003f06270 */
[----:B------:R-:W-:Y:S01]  /*e040*/  ULDC.64 UR8, c[0x0][0x208] ;  /* 0x0000820000087ab9 */ /* 0x000fe20000000a00 */
[----:B-1----:R-:W-:-:S04]  /*e050*/  SHF.R.S32.HI R231, RZ, 0x1f, R4 ;  /* 0x0000001fffe77819 */ /* 0x002fc80000011404 */
[----:B------:R-:W-:-:S04]  /*e060*/  LEA.HI R231, R231, R4, RZ, 0x2 ;  /* 0x00000004e7e77211 */ /* 0x000fc800078f10ff */
[----:B------:R-:W-:-:S05]  /*e070*/  LOP3.LUT R3, R231, 0xfffffffc, RZ, 0xc0, !PT ;  /* 0xfffffffce7037812 */ /* 0x000fca00078ec0ff */
[----:B------:R-:W-:-:S04]  /*e080*/  IMAD.IADD R3, R4, 0x1, -R3 ;  /* 0x0000000104037824 */ /* 0x000fc800078e0a03 */
[----:B------:R-:W-:Y:S01]  /*e090*/  IMAD.SHL.U32 R236, R3, 0x8, RZ ;  /* 0x0000000803ec7824 */ /* 0x000fe200078e00ff */
[----:B------:R-:W-:Y:S06]  /*e0a0*/  @!P0 BRA `(.L_x_754) ;  /* 0x0000004400e48947 */ /* 0x000fec0003800000 */
[----:B------:R-:W-:Y:S01]  /*e0b0*/  IMAD.U32 R233, R154, -0x100, RZ ;  /* 0xffffff009ae97824 */ /* 0x000fe200078e00ff */
[----:B------:R-:W-:Y:S01]  /*e0c0*/  MOV R3, R0 ;  /* 0x0000000000037202 */ /* 0x000fe20000000f00 */
[----:B------:R-:W-:Y:S01]  /*e0d0*/  IMAD.MOV.U32 R148, RZ, RZ, R2 ;  /* 0x000000ffff947224 */ /* 0x000fe200078e0002 */
[----:B------:R-:W-:Y:S01]  /*e0e0*/  ULDC UR5, c[0x0][0x2d0] ;  /* 0x0000b40000057ab9 */ /* 0x000fe20000000800 */
[----:B------:R-:W-:Y:S01]  /*e0f0*/  ULDC UR4, c[0x0][0x2ec] ;  /* 0x0000bb0000047ab9 */ /* 0x000fe20000000800 */
[----:B------:R-:W-:-:S07]  /*e100*/  SHF.R.S32.HI R232, RZ, 0x1f, R233 ;  /* 0x0000001fffe87819 */ /* 0x000fce00000114e9 */
.L_x_758:
[----:B------:R-:W-:Y:S01]  /*e110*/  ISETP.GE.AND P0, PT, R236, UR5, PT ;  /* 0x00000005ec007c0c */ /* 0x000fe2000bf06270 */
[----:B------:R-:W-:Y:S04]  /*e120*/  DEPBAR.LE SB0, 0x0 ;  /* 0x000080000000791a */ /* 0x000fe80000000000 */
[----:B------:R-:W-:Y:S01]  /*e130*/  BAR.SYNC.DEFER_BLOCKING 0x0 ;  /* 0x0000000000007b1d */ /* 0x000fe20000010000 */
[----:B------:R-:W-:Y:S01]  /*e140*/  IMAD.MOV.U32 R2, RZ, RZ, R233 ;  /* 0x000000ffff027224 */ /* 0x000fe200078e00e9 */
[----:B------:R-:W-:Y:S06]  /*e150*/  MOV R0, R232 ;  /* 0x000000e800007202 */ /* 0x000fec0000000f00 */
[----:B------:R-:W1:Y:S08]  /*e160*/  @!P0 LDC.64 R4, c[0x0][0x250] ;  /* 0x00009400ff048b82 */ /* 0x000e700000000a00 */
[----:B------:R-:W2:Y:S08]  /*e170*/  @!P0 LDC.64 R12, c[0x0][0x250] ;  /* 0x00009400ff0c8b82 */ /* 0x000eb00000000a00 */
[----:B------:R-:W3:Y:S01]  /*e180*/  @!P0 LDC.64 R10, c[0x0][0x250] ;  /* 0x00009400ff0a8b82 */ /* 0x000ee20000000a00 */
[----:B------:R-:W-:Y:S05]  /*e190*/  @!P6 BRA `(.L_x_755) ;  /* 0x0000000000f8e947 */ /* 0x000fea0003800000 */
[----:B------:R-:W4:Y:S01]  /*e1a0*/  LDC R0, c[0x0][0x380] ;  /* 0x0000e000ff007b82 */ /* 0x000f220000000800 */
[----:B------:R-:W-:Y:S04]  /*e1b0*/  SHF.L.U32 R17, R225, 0x8, RZ ;  /* 0x00000008e1117819 */ /* 0x000fe800000006ff */
[----:B------:R-:W-:Y:S01]  /*e1c0*/  IABS R14, R17 ;  /* 0x00000011000e7213 */ /* 0x000fe20000000000 */
[C---:B------:R-:W-:Y:S05]  /*e1d0*/  VIADD R6, R17.reuse, 0xffffff00 ;  /* 0xffffff0011067836 */ /* 0x040fea0000000000 */
[----:B------:R-:W-:Y:S02]  /*e1e0*/  IABS R8, R6 ;  /* 0x0000000600087213 */ /* 0x000fe40000000000 */
[-C--:B----4-:R-:W-:Y:S02]  /*e1f0*/  IABS R2, R0.reuse ;  /* 0x0000000000027213 */ /* 0x090fe40000000000 */
[-C--:B------:R-:W-:Y:S02]  /*e200*/  LOP3.LUT R6, R6, R0.reuse, RZ, 0x3c, !PT ;  /* 0x0000000006067212 */ /* 0x080fe400078e3cff */
[----:B------:R-:W4:Y:S01]  /*e210*/  I2F.RP R18, R2 ;  /* 0x0000000200127306 */ /* 0x000f220000209400 */
[----:B------:R-:W-:Y:S02]  /*e220*/  LOP3.LUT R17, R17, R0, RZ, 0x3c, !PT ;  /* 0x0000000011117212 */ /* 0x000fe400078e3cff */
[----:B------:R-:W-:Y:S07]  /*e230*/  ISETP.GE.AND P1, PT, R6, RZ, PT ;  /* 0x000000ff0600720c */ /* 0x000fee0003f26270 */
[----:B----4-:R-:W4:Y:S02]  /*e240*/  MUFU.RCP R18, R18 ;  /* 0x0000001200127308 */ /* 0x010f240000001000 */
[----:B----4-:R-:W-:Y:S08]  /*e250*/  VIADD R18, R18, 0xffffffe ;  /* 0x0ffffffe12127836 */ /* 0x010ff00000000000 */
[----:B------:R-:W4:Y:S02]  /*e260*/  F2I.FTZ.U32.TRUNC.NTZ R19, R18 ;  /* 0x0000001200137305 */ /* 0x000f24000021f000 */
[--C-:B----4-:R-:W-:Y:S02]  /*e270*/  IMAD.MOV R16, RZ, RZ, -R19.reuse ;  /* 0x000000ffff107224 */ /* 0x110fe400078e0a13 */
[----:B------:R-:W-:Y:S02]  /*e280*/  IMAD.MOV.U32 R18, RZ, RZ, RZ ;  /* 0x000000ffff127224 */ /* 0x000fe400078e00ff */
[----:B------:R-:W-:Y:S04]  /*e290*/  IMAD R16, R16, R2, RZ ;  /* 0x0000000210107224 */ /* 0x000fe800078e02ff */
[----:B------:R-:W-:Y:S06]  /*e2a0*/  IMAD.HI.U32 R16, R19, R16, R18 ;  /* 0x0000001013107227 */ /* 0x000fec00078e0012 */
[C---:B------:R-:W-:Y:S04]  /*e2b0*/  IMAD.HI.U32 R15, R16.reuse, R8, RZ ;  /* 0x00000008100f7227 */ /* 0x040fe800078e00ff */
[----:B------:R-:W-:Y:S01]  /*e2c0*/  IMAD.HI.U32 R16, R16, R14, RZ ;  /* 0x0000000e10107227 */ /* 0x000fe200078e00ff */
[C---:B------:R-:W-:Y:S03]  /*e2d0*/  IADD3 R7, -R15.reuse, RZ, RZ ;  /* 0x000000ff0f077210 */ /* 0x040fe60007ffe1ff */
[----:B------:R-:W-:Y:S02]  /*e2e0*/  IMAD.MOV R9, RZ, RZ, -R16 ;  /* 0x000000ffff097224 */ /* 0x000fe400078e0a10 */
[C---:B------:R-:W-:Y:S02]  /*e2f0*/  IMAD R8, R2.reuse, R7, R8 ;  /* 0x0000000702087224 */ /* 0x040fe400078e0208 */
[C---:B------:R-:W-:Y:S03]  /*e300*/  IMAD R14, R2.reuse, R9, R14 ;  /* 0x00000009020e7224 */ /* 0x040fe600078e020e */
[C---:B------:R-:W-:Y:S02]  /*e310*/  ISETP.GT.U32.AND P2, PT, R2.reuse, R8, PT ;  /* 0x000000080200720c */ /* 0x040fe40003f44070 */
[----:B------:R-:W-:Y:S11]  /*e320*/  ISETP.GT.U32.AND P3, PT, R2, R14, PT ;  /* 0x0000000e0200720c */ /* 0x000ff60003f64070 */
[----:B------:R-:W-:Y:S02]  /*e330*/  @!P2 IMAD.IADD R8, R8, 0x1, -R2 ;  /* 0x000000010808a824 */ /* 0x000fe400078e0a02 */
[-C--:B------:R-:W-:Y:S01]  /*e340*/  @!P3 IADD3 R14, R14, -R2.reuse, RZ ;  /* 0x800000020e0eb210 */ /* 0x080fe20007ffe0ff */
[----:B------:R-:W-:Y:S01]  /*e350*/  @!P2 VIADD R15, R15, 0x1 ;  /* 0x000000010f0fa836 */ /* 0x000fe20000000000 */
[----:B------:R-:W-:Y:S01]  /*e360*/  ISETP.GE.AND P2, PT, R17, RZ, PT ;  /* 0x000000ff1100720c */ /* 0x000fe20003f46270 */
[----:B------:R-:W-:Y:S01]  /*e370*/  @!P3 VIADD R16, R16, 0x1 ;  /* 0x000000011010b836 */ /* 0x000fe20000000000 */
[-C--:B------:R-:W-:Y:S02]  /*e380*/  ISETP.GE.U32.AND P4, PT, R8, R2.reuse, PT ;  /* 0x000000020800720c */ /* 0x080fe40003f86070 */
[----:B------:R-:W-:Y:S02]  /*e390*/  ISETP.GE.U32.AND P5, PT, R14, R2, PT ;  /* 0x000000020e00720c */ /* 0x000fe40003fa6070 */
[----:B------:R-:W-:Y:S02]  /*e3a0*/  ISETP.NE.AND P3, PT, R0, RZ, PT ;  /* 0x000000ff0000720c */ /* 0x000fe40003f65270 */
[----:B------:R-:W-:Y:S07]  /*e3b0*/  LOP3.LUT R2, RZ, R0, RZ, 0x33, !PT ;  /* 0x00000000ff027212 */ /* 0x000fee00078e33ff */
[----:B------:R-:W-:Y:S02]  /*e3c0*/  @P4 IADD3 R15, R15, 0x1, RZ ;  /* 0x000000010f0f4810 */ /* 0x000fe40007ffe0ff */
[----:B------:R-:W-:Y:S03]  /*e3d0*/  @P5 VIADD R16, R16, 0x1 ;  /* 0x0000000110105836 */ /* 0x000fe60000000000 */
[----:B------:R-:W-:Y:S02]  /*e3e0*/  @!P1 IMAD.MOV R15, RZ, RZ, -R15 ;  /* 0x000000ffff0f9224 */ /* 0x000fe400078e0a0f */
[----:B------:R-:W-:Y:S03]  /*e3f0*/  @!P2 IADD3 R16, -R16, RZ, RZ ;  /* 0x000000ff1010a210 */ /* 0x000fe60007ffe1ff */
[C---:B------:R-:W-:Y:S02]  /*e400*/  SEL R6, R2.reuse, R15, !P3 ;  /* 0x0000000f02067207 */ /* 0x040fe40005800000 */
[----:B------:R-:W-:Y:S02]  /*e410*/  SEL R15, R2, R16, !P3 ;  /* 0x00000010020f7207 */ /* 0x000fe40005800000 */
[CC--:B------:R-:W-:Y:S02]  /*e420*/  LEA R16, P2, R6.reuse, R228.reuse, 0x2 ;  /* 0x000000e406107211 */ /* 0x0c0fe400078410ff */
[C---:B------:R-:W-:Y:S02]  /*e430*/  LEA R8, P1, R15.reuse, R228, 0x2 ;  /* 0x000000e40f087211 */ /* 0x040fe400078210ff */
[-C--:B------:R-:W-:Y:S02]  /*e440*/  LEA.HI.X.SX32 R17, R6, R229.reuse, 0x2, P2 ;  /* 0x000000e506117211 */ /* 0x080fe400010f16ff */
[C---:B------:R-:W-:Y:S01]  /*e450*/  LEA.HI.X.SX32 R9, R15.reuse, R229, 0x2, P1 ;  /* 0x000000e50f097211 */ /* 0x040fe200008f16ff */
[----:B------:R-:W-:Y:S02]  /*e460*/  IMAD.IADD R15, R15, 0x1, -R6 ;  /* 0x000000010f0f7824 */ /* 0x000fe400078e0a06 */
[----:B------:R-:W4:Y:S01]  /*e470*/  LDG.E R2, desc[UR8][R16.64] ;  /* 0x0000000810027981 */ /* 0x000f22000c1e1900 */
[----:B------:R-:W5:Y:S01]  /*e480*/  LDC.64 R6, c[0x0][0x238] ;  /* 0x00008e00ff067b82 */ /* 0x000f620000000a00 */
[----:B------:R-:W-:Y:S02]  /*e490*/  IMAD R15, R15, R0, -0x100 ;  /* 0xffffff000f0f7424 */ /* 0x000fe400078e0200 */
[----:B------:R1:W4:Y:S03]  /*e4a0*/  LDG.E R14, desc[UR8][R8.64] ;  /* 0x00000008080e7981 */ /* 0x000326000c1e1900 */
[----:B------:R-:W-:Y:S02]  /*e4b0*/  SHF.R.S32.HI R0, RZ, 0x1f, R15 ;  /* 0x0000001fff007819 */ /* 0x000fe4000001140f */
[----:B-1----:R-:W1:Y:S03]  /*e4c0*/  LDC.64 R8, c[0x0][0x250] ;  /* 0x00009400ff087b82 */ /* 0x002e660000000a00 */
[-C--:B-1----:R-:W-:Y:S02]  /*e4d0*/  IMAD R0, R0, R8.reuse, RZ ;  /* 0x0000000800007224 */ /* 0x082fe400078e02ff */
[C---:B------:R-:W-:Y:S04]  /*e4e0*/  IMAD.WIDE.U32 R16, R15.reuse, R8, RZ ;  /* 0x000000080f107225 */ /* 0x040fe800078e00ff */
[----:B------:R-:W-:Y:S05]  /*e4f0*/  IMAD R0, R15, R9, R0 ;  /* 0x000000090f007224 */ /* 0x000fea00078e0200 */
[----:B------:R-:W-:Y:S01]  /*e500*/  IADD3 R17, R17, R0, RZ ;  /* 0x0000000011117210 */ /* 0x000fe20007ffe0ff */
[----:B----4-:R-:W-:Y:S04]  /*e510*/  IMAD.IADD R2, R2, 0x1, -R14 ;  /* 0x0000000102027824 */ /* 0x010fe800078e0a0e */
[-C--:B-----5:R-:W-:Y:S01]  /*e520*/  IMAD.WIDE.U32 R16, R2, R6.reuse, R16 ;  /* 0x0000000602107225 */ /* 0x0a0fe200078e0010 */
[----:B------:R-:W-:Y:S05]  /*e530*/  SHF.R.S32.HI R8, RZ, 0x1f, R2 ;  /* 0x0000001fff087819 */ /* 0x000fea0000011402 */
[----:B------:R-:W-:Y:S04]  /*e540*/  IMAD R8, R8, R6, RZ ;  /* 0x0000000608087224 */ /* 0x000fe800078e02ff */
[----:B------:R-:W-:Y:S01]  /*e550*/  IMAD R8, R2, R7, R8 ;  /* 0x0000000702087224 */ /* 0x000fe200078e0208 */
[----:B------:R-:W-:Y:S03]  /*e560*/  MOV R2, R16 ;  /* 0x0000001000027202 */ /* 0x000fe60000000f00 */
[----:B------:R-:W-:Y:S07]  /*e570*/  IMAD.IADD R0, R17, 0x1, R8 ;  /* 0x0000000111007824 */ /* 0x000fee00078e0208 */
.L_x_755:
[CC--:B------:R-:W-:Y:S01]  /*e580*/  LEA R240, P2, R2.reuse, R153.reuse, 0x1 ;  /* 0x0000009902f07211 */ /* 0x0c0fe200078408ff */
[----:B------:R-:W-:Y:S01]  /*e590*/  @P0 STS [R226+0x5000], RZ ;  /* 0x005000ffe2000388 */ /* 0x000fe20000000800 */
[----:B------:R-:W-:Y:S01]  /*e5a0*/  @!P0 IADD3 R7, P1, R223, R2, RZ ;  /* 0x00000002df078210 */ /* 0x000fe20007f3e0ff */
[----:B------:R-:W4:Y:S01]  /*e5b0*/  @!P0 LDC.64 R8, c[0x0][0x250] ;  /* 0x00009400ff088b82 */ /* 0x000f220000000a00 */
[-C--:B------:R-:W-:Y:S01]  /*e5c0*/  LEA.HI.X R241, R2, R152.reuse, R0, 0x1, P2 ;  /* 0x0000009802f17211 */ /* 0x080fe200010f0c00 */
[----:B------:R-:W-:Y:S01]  /*e5d0*/  @P0 STS [R226+0x5004], RZ ;  /* 0x005004ffe2000388 */ /* 0x000fe20000000800 */
[----:B------:R-:W-:Y:S02]  /*e5e0*/  @!P0 IMAD.MOV.U32 R18, RZ, RZ, R2 ;  /* 0x000000ffff128224 */ /* 0x000fe400078e0002 */
[--C-:B------:R-:W-:Y:S01]  /*e5f0*/  @!P0 IMAD.X R6, R222, 0x1, R0.reuse, P1 ;  /* 0x00000001de068824 */ /* 0x100fe200008e0600 */
[----:B------:R-:W-:Y:S01]  /*e600*/  @P0 STS.64 [R226+0x5008], RZ ;  /* 0x005008ffe2000388 */ /* 0x000fe20000000a00 */
[CC--:B------:R-:W-:Y:S01]  /*e610*/  @!P0 LEA R16, P1, R7.reuse, R153.reuse, 0x1 ;  /* 0x0000009907108211 */ /* 0x0c0fe200078208ff */
[----:B------:R-:W-:Y:S02]  /*e620*/  @!P0 IMAD.MOV.U32 R19, RZ, RZ, R0 ;  /* 0x000000ffff138224 */ /* 0x000fe400078e0000 */
[----:B------:R-:W-:Y:S01]  /*e630*/  @!PT LDS RZ, [RZ] ;  /* 0x00000000fffff984 */ /* 0x000fe20000000800 */
[----:B------:R-:W-:Y:S01]  /*e640*/  @!PT LDS RZ, [RZ] ;  /* 0x00000000fffff984 */ /* 0x000fe20000000800 */
[----:B------:R-:W-:Y:S01]  /*e650*/  @!PT LDS RZ, [RZ] ;  /* 0x00000000fffff984 */ /* 0x000fe20000000800 */
[----:B------:R-:W-:Y:S01]  /*e660*/  @!P0 LDGSTS.E.BYPASS.LTC128B.128 [R226+0x5000], desc[UR8][R240.64] ;  /* 0x05000000f0e28fae */ /* 0x000fe2000b901d48 */
[----:B------:R-:W-:Y:S01]  /*e670*/  @!P0 LEA.HI.X R17, R7, R152, R6, 0x1, P1 ;  /* 0x0000009807118211 */ /* 0x000fe200008f0c06 */
[----:B--2---:R-:W-:Y:S01]  /*e680*/  @!P0 IMAD.WIDE.U32 R18, R12, 0x60, R18 ;  /* 0x000000600c128825 */ /* 0x004fe200078e0012 */
[C---:B-1----:R-:W-:Y:S01]  /*e690*/  @!P0 LEA R14, P1, R4.reuse, R2, 0x6 ;  /* 0x00000002040e8211 */ /* 0x042fe200078230ff */
[----:B------:R-:W-:Y:S01]  /*e6a0*/  @P0 STS.128 [R226+0x5800], RZ ;  /* 0x005800ffe2000388 */ /* 0x000fe20000000c00 */
[----:B------:R-:W1:Y:S01]  /*e6b0*/  @!P0 LDC.64 R6, c[0x0][0x250] ;  /* 0x00009400ff068b82 */ /* 0x000e620000000a00 */
[----:B------:R-:W-:Y:S01]  /*e6c0*/  @!P0 IMAD R13, R13, 0x60, RZ ;  /* 0x000000600d0d8824 */ /* 0x000fe200078e02ff */
[----:B------:R-:W-:Y:S01]  /*e6d0*/  @!P0 LEA.HI.X R15, R4, R0, R5, 0x6, P1 ;  /* 0x00000000040f8211 */ /* 0x000fe200008f3405 */
[----:B------:R-:W-:Y:S01]  /*e6e0*/  @!PT LDS RZ, [RZ] ;  /* 0x00000000fffff984 */ /* 0x000fe20000000800 */
[----:B------:R-:W-:Y:S01]  /*e6f0*/  @!PT LDS RZ, [RZ] ;  /* 0x00000000fffff984 */ /* 0x000fe20000000800 */
[----:B------:R-:W-:Y:S01]  /*e700*/  @!PT LDS RZ, [RZ] ;  /* 0x00000000fffff984 */ /* 0x000fe20000000800 */
[----:B------:R2:W-:Y:S01]  /*e710*/  @!P0 LDGSTS.E.BYPASS.LTC128B.128 [R226+0x5800], desc[UR8][R16.64] ;  /* 0x0580000010e28fae */ /* 0x0005e2000b901d48 */
[-C--:B------:R-:W-:Y:S01]  /*e720*/  @!P0 LEA R20, P2, R14, R153.reuse, 0x1 ;  /* 0x000000990e148211 */ /* 0x080fe200078408ff */
[----:B------:R-:W-:Y:S01]  /*e730*/  @!P0 IMAD.IADD R13, R13, 0x1, R19 ;  /* 0x000000010d0d8824 */ /* 0x000fe200078e0213 */
[----:B---3--:R-:W-:Y:S01]  /*e740*/  @!P0 LEA R12, P1, R10, R2, 0x7 ;  /* 0x000000020a0c8211 */ /* 0x008fe200078238ff */
[----:B------:R-:W-:Y:S01]  /*e750*/  @P0 STS.128 [R226+0x6000], RZ ;  /* 0x006000ffe2000388 */ /* 0x000fe20000000c00 */
[----:B------:R-:W-:Y:S01]  /*e760*/  @!P0 LEA.HI.X R21, R14, R152, R15, 0x1, P2 ;  /* 0x000000980e158211 */ /* 0x000fe200010f0c0f */
[----:B------:R-:W3:Y:S01]  /*e770*/  @!P0 LDC.64 R4, c[0x0][0x250] ;  /* 0x00009400ff048b82 */ /* 0x000ee20000000a00 */
[-C--:B------:R-:W-:Y:S01]  /*e780*/  @!P0 LEA R14, P2, R18, R153.reuse, 0x1 ;  /* 0x00000099120e8211 */ /* 0x080fe200078408ff */
[----:B------:R-:W-:Y:S01]  /*e790*/  @!P0 IMAD.MOV.U32 R19, RZ, RZ, R0 ;  /* 0x000000ffff138224 */ /* 0x000fe200078e0000 */
[----:B------:R-:W-:Y:S01]  /*e7a0*/  @!P0 LEA.HI.X R11, R10, R0, R11, 0x7, P1 ;  /* 0x000000000a0b8211 */ /* 0x000fe200008f3c0b */
[----:B------:R-:W-:Y:S01]  /*e7b0*/  @!PT LDS RZ, [RZ] ;  /* 0x00000000fffff984 */ /* 0x000fe20000000800 */
[----:B------:R-:W-:Y:S01]  /*e7c0*/  @!PT LDS RZ, [RZ] ;  /* 0x00000000fffff984 */ /* 0x000fe20000000800 */
[----:B------:R-:W-:Y:S01]  /*e7d0*/  @!PT LDS RZ, [RZ] ;  /* 0x00000000fffff984 */ /* 0x000fe20000000800 */
[----:B------:R-:W-:Y:S01]  /*e7e0*/  @!P0 LDGSTS.E.BYPASS.LTC128B.128 [R226+0x6000], desc[UR8][R20.64] ;  /* 0x0600000014e28fae */ /* 0x000fe2000b901d48 */
[-C--:B------:R-:W-:Y:S02]  /*e7f0*/  @!P0 LEA R10, P1, R12, R153.reuse, 0x1 ;  /* 0x000000990c0a8211 */ /* 0x080fe400078208ff */
[-C--:B------:R-:W-:Y:S01]  /*e800*/  @!P0 LEA.HI.X R15, R18, R152.reuse, R13, 0x1, P2 ;  /* 0x00000098120f8211 */ /* 0x080fe200010f0c0d */
[----:B------:R-:W-:Y:S01]  /*e810*/  @P0 STS.128 [R226+0x6800], RZ ;  /* 0x006800ffe2000388 */ /* 0x000fe20000000c00 */
[----:B------:R-:W-:Y:S01]  /*e820*/  @!P0 LEA.HI.X R11, R12, R152, R11, 0x1, P1 ;  /* 0x000000980c0b8211 */ /* 0x000fe200008f0c0b */
[----:B------:R-:W-:Y:S02]  /*e830*/  @!P0 IMAD.MOV.U32 R12, RZ, RZ, R2 ;  /* 0x000000ffff0c8224 */ /* 0x000fe400078e0002 */
[----:B------:R-:W-:Y:S01]  /*e840*/  @!P0 IMAD.MOV.U32 R13, RZ, RZ, R0 ;  /* 0x000000ffff0d8224 */ /* 0x000fe200078e0000 */
[----:B------:R-:W-:Y:S01]  /*e850*/  @!PT LDS RZ, [RZ] ;  /* 0x00000000fffff984 */ /* 0x000fe20000000800 */
[----:B------:R-:W-:Y:S01]  /*e860*/  @!PT LDS RZ, [RZ] ;  /* 0x00000000fffff984 */ /* 0x000fe20000000800 */
[----:B------:R-:W-:Y:S01]  /*e870*/  @!PT LDS RZ, [RZ] ;  /* 0x00000000fffff984 */ /* 0x000fe20000000800 */
[----:B------:R-:W-:Y:S01]  /*e880*/  @!P0 LDGSTS.E.BYPASS.LTC128B.128 [R226+0x6800], desc[UR8][R14.64] ;  /* 0x068000000ee28fae */ /* 0x000fe2000b901d48 */
[--C-:B------:R-:W-:Y:S03]  /*e890*/  @!P0 IMAD.MOV.U32 R18, RZ, RZ, R2.reuse ;  /* 0x000000ffff128224 */ /* 0x100fe600078e0002 */
[----:B------:R-:W-:Y:S04]  /*e8a0*/  @P0 STS.128 [R226+0x7000], RZ ;  /* 0x007000ffe2000388 */ /* 0x000fe80000000c00 */
[----:B------:R-:W-:Y:S01]  /*e8b0*/  @!PT LDS RZ, [RZ] ;  /* 0x00000000fffff984 */ /* 0x000fe20000000800 */
[----:B------:R-:W-:Y:S01]  /*e8c0*/  @!PT LDS RZ, [RZ] ;  /* 0x00000000fffff984 */ /* 0x000fe20000000800 */
[----:B------:R-:W-:Y:S01]  /*e8d0*/  @!PT LDS RZ, [RZ] ;  /* 0x00000000fffff984 */ /* 0x000fe20000000800 */
[----:B------:R-:W-:Y:S01]  /*e8e0*/  @!P0 LDGSTS.E.BYPASS.LTC128B.128 [R226+0x7000], desc[UR8][R10.64] ;  /* 0x070000000ae28fae */ /* 0x000fe2000b901d48 */
[----:B--2---:R-:W-:Y:S01]  /*e8f0*/  @!P0 MOV R17, R0 ;  /* 0x0000000000118202 */ /* 0x004fe20000000f00 */
[----:B------:R-:W-:Y:S02]  /*e900*/  @!P0 IMAD.MOV.U32 R16, RZ, RZ, R2 ;  /* 0x000000ffff108224 */ /* 0x000fe400078e0002 */
[----:B----4-:R-:W-:Y:S01]  /*e910*/  @!P0 IMAD.WIDE.U32 R12, R8, 0xa0, R12 ;  /* 0x000000a0080c8825 */ /* 0x010fe200078e000c */
[----:B------:R-:W-:Y:S03]  /*e920*/  @P0 STS.128 [R226+0x7800], RZ ;  /* 0x007800ffe2000388 */ /* 0x000fe60000000c00 */
[----:B------:R-:W-:Y:S01]  /*e930*/  @!P0 IMAD R9, R9, 0xa0, RZ ;  /* 0x000000a009098824 */ /* 0x000fe200078e02ff */
[-C--:B------:R-:W-:Y:S01]  /*e940*/  @!P0 LEA R8, P3, R12, R153.reuse, 0x1 ;  /* 0x000000990c088211 */ /* 0x080fe200078608ff */
[----:B-1----:R-:W-:Y:S04]  /*e950*/  @!P0 IMAD.WIDE.U32 R16, R6, 0xc0, R16 ;  /* 0x000000c006108825 */ /* 0x002fe800078e0010 */
[----:B------:R-:W-:Y:S01]  /*e960*/  @!P0 IMAD.IADD R9, R9, 0x1, R13 ;  /* 0x0000000109098824 */ /* 0x000fe200078e020d */
[-C--:B------:R-:W-:Y:S01]  /*e970*/  @!P0 LEA R6, P2, R16, R153.reuse, 0x1 ;  /* 0x0000009910068211 */ /* 0x080fe200078408ff */
[----:B------:R-:W-:Y:S02]  /*e980*/  @!P0 IMAD R7, R7, 0xc0, RZ ;  /* 0x000000c007078824 */ /* 0x000fe400078e02ff */
[----:B---3--:R-:W-:Y:S01]  /*e990*/  @!P0 IMAD.WIDE.U32 R18, R4, 0xe0, R18 ;  /* 0x000000e004128825 */ /* 0x008fe200078e0012 */
[-C--:B------:R-:W-:Y:S03]  /*e9a0*/  @!P0 LEA.HI.X R9, R12, R152.reuse, R9, 0x1, P3 ;  /* 0x000000980c098211 */ /* 0x080fe600018f0c09 */
[----:B------:R-:W-:Y:S01]  /*e9b0*/  @!P0 IMAD.IADD R7, R7, 0x1, R17 ;  /* 0x0000000107078824 */ /* 0x000fe200078e0211 */
[----:B------:R-:W-:Y:S01]  /*e9c0*/  @!P0 LEA R4, P1, R18, R153, 0x1 ;  /* 0x0000009912048211 */ /* 0x000fe200078208ff */
[----:B------:R-:W-:Y:S01]  /*e9d0*/  @!PT LDS RZ, [RZ] ;  /* 0x00000000fffff984 */ /* 0x000fe20000000800 */
[----:B------:R-:W-:Y:S01]  /*e9e0*/  @!PT LDS RZ, [RZ] ;  /* 0x00000000fffff984 */ /* 0x000fe20000000800 */
[----:B------:R-:W-:Y:S01]  /*e9f0*/  @!PT LDS RZ, [RZ] ;  /* 0x00000000fffff984 */ /* 0x000fe20000000800 */
[----:B------:R1:W-:Y:S01]  /*ea00*/  @!P0 LDGSTS.E.BYPASS.LTC128B.128 [R226+0x7800], desc[UR8][R8.64] ;  /* 0x0780000008e28fae */ /* 0x0003e2000b901d48 */
[----:B------:R-:W-:Y:S02]  /*ea10*/  @!P0 IMAD R5, R5, 0xe0, RZ ;  /* 0x000000e005058824 */ /* 0x000fe400078e02ff */
[-C--:B------:R-:W-:Y:S01]  /*ea20*/  @!P0 LEA.HI.X R7, R16, R152.reuse, R7, 0x1, P2 ;  /* 0x0000009810078211 */ /* 0x080fe200010f0c07 */
[----:B------:R-:W-:Y:S02]  /*ea30*/  @P0 STS.128 [R226+0x8000], RZ ;  /* 0x008000ffe2000388 */ /* 0x000fe40000000c00 */
[----:B------:R-:W-:Y:S02]  /*ea40*/  @!P0 IADD3 R5, R5, R19, RZ ;  /* 0x0000001305058210 */ /* 0x000fe40007ffe0ff */
[----:B------:R-:W-:Y:S01]  /*ea50*/  @!PT LDS RZ, [RZ] ;  /* 0x00000000fffff984 */ /* 0x000fe20000000800 */
[----:B------:R-:W-:Y:S01]  /*ea60*/  @!PT LDS RZ, [RZ] ;  /* 0x00000000fffff984 */ /* 0x000fe20000000800 */
[----:B------:R-:W-:Y:S01]  /*ea70*/  @!PT LDS RZ, [RZ] ;  /* 0x00000000fffff984 */ /* 0x000fe20000000800 */
[----:B------:R-:W-:Y:S02]  /*ea80*/  @!P0 LDGSTS.E.BYPASS.LTC128B.128 [R226+0x8000], desc[UR8][R6.64] ;  /* 0x0800000006e28fae */ /* 0x000fe4000b901d48 */
[----:B------:R-:W-:Y:S02]  /*ea90*/  @!P0 LEA.HI.X R5, R18, R152, R5, 0x1, P1 ;  /* 0x0000009812058211 */ /* 0x000fe400008f0c05 */
[----:B------:R-:W-:Y:S01]  /*eaa0*/  @P0 STS.128 [R226+0x8800], RZ ;  /* 0x008800ffe2000388 */ /* 0x000fe20000000c00 */
[----:B------:R-:W-:Y:S03]  /*eab0*/  ISETP.GE.AND P1, PT, R225, 0x2, PT ;  /* 0x00000002e100780c */ /* 0x000fe60003f26270 */
[----:B------:R-:W-:Y:S01]  /*eac0*/  @!PT LDS RZ, [RZ] ;  /* 0x00000000fffff984 */ /* 0x000fe20000000800 */
[----:B------:R-:W-:Y:S01]  /*ead0*/  @!PT LDS RZ, [RZ] ;  /* 0x00000000fffff984 */ /* 0x000fe20000000800 */
[----:B------:R-:W-:Y:S01]  /*eae0*/  @!PT LDS RZ, [RZ] ;  /* 0x00000000fffff984 */ /* 0x000fe20000000800 */
[----:B------:R2:W-:Y:S04]  /*eaf0*/  @!P0 LDGSTS.E.BYPASS.LTC128B.128 [R226+0x8800], desc[UR8][R4.64] ;  /* 0x0880000004e28fae */ /* 0x0005e8000b901d48 */
[----:B------:R-:W-:Y:S04]  /*eb00*/  LDSM.16.M88.4 R128, [R219] ;  /* 0x00000000db80783b */ /* 0x000fe80000000200 */
[----:B------:R-:W-:Y:S04]  /*eb10*/  LDSM.16.M88.4 R16, [R217+0x1400] ;  /* 0x00140000d910783b */ /* 0x000fe80000000200 */
[----:B-1----:R-:W2:Y:S04]  /*eb20*/  LDSM.16.M88.4 R8, [R217+0x1000] ;  /* 0x00100000d908783b */ /* 0x002ea80000000200 */
[----:B------:R-:W1:Y:S04]  /*eb30*/  LDSM.16.M88.4 R24, [R217+0x1800] ;  /* 0x00180000d918783b */ /* 0x000e680000000200 */
[----:B------:R-:W3:Y:S04]  /*eb40*/  LDSM.16.M88.4 R32, [R217+0x1c00] ;  /* 0x001c0000d920783b */ /* 0x000ee80000000200 */
[----:B------:R-:W0:Y:S04]  /*eb50*/  LDGDEPBAR ;  /* 0x00000000000079af */ /* 0x000e280000000000 */
[----:B------:R-:W4:Y:S04]  /*eb60*/  LDSM.16.M88.4 R40, [R217+0x2000] ;  /* 0x00200000d928783b */ /* 0x000f280000000200 */
[----:B------:R-:W5:Y:S04]  /*eb70*/  LDSM.16.M88.4 R48, [R217+0x2400] ;  /* 0x00240000d930783b */ /* 0x000f680000000200 */
[----:B------:R-:W5:Y:S04]  /*eb80*/  LDSM.16.M88.4 R56, [R217+0x2800] ;  /* 0x00280000d938783b */ /* 0x000f680000000200 */
[----:B------:R-:W5:Y:S04]  /*eb90*/  LDSM.16.M88.4 R64, [R217+0x2c00] ;  /* 0x002c0000d940783b */ /* 0x000f680000000200 */
[----:B------:R-:W5:Y:S04]  /*eba0*/  LDSM.16.M88.4 R72, [R217+0x3000] ;  /* 0x00300000d948783b */ /* 0x000f680000000200 */
[----:B------:R-:W5:Y:S01]  /*ebb0*/  LDSM.16.M88.4 R80, [R217+0x3400] ;  /* 0x00340000d950783b */ /* 0x000f620000000200 */
[C---:B--2---:R-:W-:Y:S03]  /*ebc0*/  HMMA.16816.F32 R4, R128.reuse, R8, RZ ;  /* 0x000000088004723c */ /* 0x044fe600000018ff */
[----:B------:R-:W2:Y:S04]  /*ebd0*/  LDSM.16.M88.4 R88, [R217+0x3800] ;  /* 0x00380000d958783b */ /* 0x000ea80000000200 */
[----:B------:R-:W2:Y:S01]  /*ebe0*/  LDSM.16.M88.4 R96, [R217+0x3c00] ;  /* 0x003c0000d960783b */ /* 0x000ea20000000200 */
[C---:B------:R-:W-:Y:S03]  /*ebf0*/  HMMA.16816.F32 R8, R128.reuse, R10, RZ ;  /* 0x0000000a8008723c */ /* 0x040fe600000018ff */
[----:B------:R-:W2:Y:S03]  /*ec00*/  LDSM.16.M88.4 R104, [R217+0x4000] ;  /* 0x00400000d968783b */ /* 0x000ea60000000200 */
[C---:B------:R-:W-:Y:S01]  /*ec10*/  HMMA.16816.F32 R12, R128.reuse, R16, RZ ;  /* 0x00000010800c723c */ /* 0x040fe200000018ff */
[----:B------:R-:W2:Y:S04]  /*ec20*/  LDSM.16.M88.4 R112, [R217+0x4400] ;  /* 0x00440000d970783b */ /* 0x000ea80000000200 */
[----:B------:R-:W2:Y:S01]  /*ec30*/  LDSM.16.M88.4 R120, [R217+0x4800] ;  /* 0x00480000d978783b */ /* 0x000ea20000000200 */
[C---:B------:R-:W-:Y:S03]  /*ec40*/  HMMA.16816.F32 R16, R128.reuse, R18, RZ ;  /* 0x000000128010723c */ /* 0x040fe600000018ff */
[----:B------:R-:W2:Y:S03]  /*ec50*/  LDSM.16.M88.4 R152, [R217+0x4c00] ;  /* 0x004c0000d998783b */ /* 0x000ea60000000200 */
[C---:B-1----:R-:W-:Y:S01]  /*ec60*/  HMMA.16816.F32 R20, R128.reuse, R24, RZ ;  /* 0x000000188014723c */ /* 0x042fe200000018ff */
[----:B------:R-:W-:Y:S04]  /*ec70*/  LDSM.16.M88.4 R156, [R218] ;  /* 0x00000000da9c783b */ /* 0x000fe80000000200 */
[----:B------:R-:W1:Y:S01]  /*ec80*/  LDSM.16.M88.4 R160, [R216] ;  /* 0x00000000d8a0783b */ /* 0x000e620000000200 */
[C---:B------:R-:W-:Y:S03]  /*ec90*/  HMMA.16816.F32 R24, R128.reuse, R26, RZ ;  /* 0x0000001a8018723c */ /* 0x040fe600000018ff */
[----:B------:R-:W1:Y:S03]  /*eca0*/  LDSM.16.M88.4 R164, [R216+0x400] ;  /* 0x00040000d8a4783b */ /* 0x000e660000000200 */
[C---:B---3--:R-:W-:Y:S01]  /*ecb0*/  HMMA.16816.F32 R28, R128.reuse, R32, RZ ;  /* 0x00000020801c723c */ /* 0x048fe200000018ff */
[----:B------:R-:W3:Y:S04]  /*ecc0*/  LDSM.16.M88.4 R168, [R216+0x800] ;  /* 0x00080000d8a8783b */ /* 0x000ee80000000200 */
[----:B------:R-:W3:Y:S01]  /*ecd0*/  LDSM.16.M88.4 R172, [R216+0xc00] ;  /* 0x000c0000d8ac783b */ /* 0x000ee20000000200 */
[C---:B------:R-:W-:Y:S03]  /*ece0*/  HMMA.16816.F32 R32, R128.reuse, R34, RZ ;  /* 0x000000228020723c */ /* 0x040fe600000018ff */
[----:B------:R-:W3:Y:S03]  /*ecf0*/  LDSM.16.M88.4 R176, [R216+0x1000] ;  /* 0x00100000d8b0783b */ /* 0x000ee60000000200 */
[C---:B----4-:R-:W-:Y:S01]  /*ed00*/  HMMA.16816.F32 R36, R128.reuse, R40, RZ ;  /* 0x000000288024723c */ /* 0x050fe200000018ff */
[----:B------:R-:W4:Y:S04]  /*ed10*/  LDSM.16.M88.4 R180, [R216+0x1400] ;  /* 0x00140000d8b4783b */ /* 0x000f280000000200 */
[----:B------:R-:W4:Y:S01]  /*ed20*/  LDSM.16.M88.4 R184, [R216+0x1800] ;  /* 0x00180000d8b8783b */ /* 0x000f220000000200 */
[C---:B------:R-:W-:Y:S03]  /*ed30*/  HMMA.16816.F32 R40, R128.reuse, R42, RZ ;  /* 0x0000002a8028723c */ /* 0x040fe600000018ff */
[----:B------:R-:W4:Y:S03]  /*ed40*/  LDSM.16.M88.4 R188, [R216+0x1c00] ;  /* 0x001c0000d8bc783b */ /* 0x000f260000000200 */
[C---:B-----5:R-:W-:Y:S01]  /*ed50*/  HMMA.16816.F32 R44, R128.reuse, R48, RZ ;  /* 0x00000030802c723c */ /* 0x060fe200000018ff */
[----:B------:R-:W5:Y:S04]  /*ed60*/  LDSM.16.M88.4 R192, [R216+0x2000] ;  /* 0x00200000d8c0783b */ /* 0x000f680000000200 */
[----:B------:R-:W-:Y:S01]  /*ed70*/  LDSM.16.M88.4 R196, [R216+0x2800] ;  /* 0x00280000d8c4783b */ /* 0x000fe20000000200 */
[C---:B------:R-:W-:Y:S03]  /*ed80*/  HMMA.16816.F32 R48, R128.reuse, R50, RZ ;  /* 0x000000328030723c */ /* 0x040fe600000018ff */
[----:B------:R-:W-:Y:S03]  /*ed90*/  LDSM.16.M88.4 R200, [R216+0x2c00] ;  /* 0x002c0000d8c8783b */ /* 0x000fe60000000200 */
[C---:B------:R-:W-:Y:S01]  /*eda0*/  HMMA.16816.F32 R52, R128.reuse, R56, RZ ;  /* 0x000000388034723c */ /* 0x040fe200000018ff */
[----:B------:R-:W-:Y:S04]  /*edb0*/  LDSM.16.M88.4 R204, [R216+0x3000] ;  /* 0x00300000d8cc783b */ /* 0x000fe80000000200 */
[----:B------:R-:W-:Y:S01]  /*edc0*/  LDSM.16.M88.4 R208, [R216+0x3400] ;  /* 0x00340000d8d0783b */ /* 0x000fe20000000200 */
[C---:B------:R-:W-:Y:S03]  /*edd0*/  HMMA.16816.F32 R56, R128.reuse, R58, RZ ;  /* 0x0000003a8038723c */ /* 0x040fe600000018ff */
[----:B------:R-:W-:Y:S03]  /*ede0*/  LDSM.16.M88.4 R212, [R216+0x3800] ;  /* 0x00380000d8d4783b */ /* 0x000fe60000000200 */
[C---:B------:R-:W-:Y:S06]  /*edf0*/  HMMA.16816.F32 R60, R128.reuse, R64, RZ ;  /* 0x00000040803c723c */ /* 0x040fec00000018ff */
[C---:B------:R-:W-:Y:S06]  /*ee00*/  HMMA.16816.F32 R64, R128.reuse, R66, RZ ;  /* 0x000000428040723c */ /* 0x040fec00000018ff */
[C---:B------:R-:W-:Y:S06]  /*ee10*/  HMMA.16816.F32 R68, R128.reuse, R72, RZ ;  /* 0x000000488044723c */ /* 0x040fec00000018ff */
[C---:B------:R-:W-:Y:S06]  /*ee20*/  HMMA.16816.F32 R72, R128.reuse, R74, RZ ;  /* 0x0000004a8048723c */ /* 0x040fec00000018ff */
[C---:B------:R-:W-:Y:S06]  /*ee30*/  HMMA.16816.F32 R76, R128.reuse, R80, RZ ;  /* 0x00000050804c723c */ /* 0x040fec00000018ff */
[C---:B------:R-:W-:Y:S06]  /*ee40*/  HMMA.16816.F32 R80, R128.reuse, R82, RZ ;  /* 0x000000528050723c */ /* 0x040fec00000018ff */
[C---:B--2---:R-:W-:Y:S06]  /*ee50*/  HMMA.16816.F32 R84, R128.reuse, R88, RZ ;  /* 0x000000588054723c */ /* 0x044fec00000018ff */
        /* <DEDUP_REMOVED lines=11> */
[----:B------:R-:W2:Y:S05]  /*ef10*/  LDSM.16.M88.4 R152, [R216+0x2400] ;  /* 0x00240000d898783b */ /* 0x000eaa0000000200 */
[C---:B-1----:R-:W-:Y:S06]  /*ef20*/  HMMA.16816.F32 R4, R156.reuse, R160, R4 ;  /* 0x000000a09c04723c */ /* 0x042fec0000001804 */
[C---:B------:R-:W-:Y:S01]  /*ef30*/  HMMA.16816.F32 R8, R156.reuse, R162, R8 ;  /* 0x000000a29c08723c */ /* 0x040fe20000001808 */
[----:B------:R-:W1:Y:S01]  /*ef40*/  LDSM.16.M88.4 R160, [R216+0x3c00] ;  /* 0x003c0000d8a0783b */ /* 0x000e620000000200 */
[----:B------:R-:W-:Y:S04]  /*ef50*/  DEPBAR.LE SB0, 0x0 ;  /* 0x000080000000791a */ /* 0x000fe80000000000 */
[C---:B------:R-:W-:Y:S01]  /*ef60*/  HMMA.16816.F32 R12, R156.reuse, R164, R12 ;  /* 0x000000a49c0c723c */ /* 0x040fe2000000180c */
[----:B------:R-:W-:Y:S05]  /*ef70*/  BAR.SYNC.DEFER_BLOCKING 0x0 ;  /* 0x0000000000007b1d */ /* 0x000fea0000010000 */
[C---:B------:R-:W-:Y:S06]  /*ef80*/  HMMA.16816.F32 R16, R156.reuse, R166, R16 ;  /* 0x000000a69c10723c */ /* 0x040fec0000001810 */
[C---:B---3--:R-:W-:Y:S06]  /*ef90*/  HMMA.16816.F32 R20, R156.reuse, R168, R20 ;  /* 0x000000a89c14723c */ /* 0x048fec0000001814 */
[C---:B------:R-:W-:Y:S06]  /*efa0*/  HMMA.16816.F32 R24, R156.reuse, R170, R24 ;  /* 0x000000aa9c18723c */ /* 0x040fec0000001818 */
[C---:B------:R-:W-:Y:S06]  /*efb0*/  HMMA.16816.F32 R28, R156.reuse, R172, R28 ;  /* 0x000000ac9c1c723c */ /* 0x040fec000000181c */
[C---:B------:R-:W-:Y:S06]  /*efc0*/  HMMA.16816.F32 R32, R156.reuse, R174, R32 ;  /* 0x000000ae9c20723c */ /* 0x040fec0000001820 */
[C---:B------:R-:W-:Y:S06]  /*efd0*/  HMMA.16816.F32 R36, R156.reuse, R176, R36 ;  /* 0x000000b09c24723c */ /* 0x040fec0000001824 */
[C---:B------:R-:W-:Y:S06]  /*efe0*/  HMMA.16816.F32 R40, R156.reuse, R178, R40 ;  /* 0x000000b29c28723c */ /* 0x040fec0000001828 */
[C---:B----4-:R-:W-:Y:S06]  /*eff0*/  HMMA.16816.F32 R44, R156.reuse, R180, R44 ;  /* 0x000000b49c2c723c */ /* 0x050fec000000182c */
[C---:B------:R-:W-:Y:S06]  /*f000*/  HMMA.16816.F32 R48, R156.reuse, R182, R48 ;  /* 0x000000b69c30723c */ /* 0x040fec0000001830 */
[C---:B------:R-:W-:Y:S06]  /*f010*/  HMMA.16816.F32 R52, R156.reuse, R184, R52 ;  /* 0x000000b89c34723c */ /* 0x040fec0000001834 */
[C---:B------:R-:W-:Y:S06]  /*f020*/  HMMA.16816.F32 R56, R156.reuse, R186, R56 ;  /* 0x000000ba9c38723c */ /* 0x040fec0000001838 */
[C---:B------:R-:W-:Y:S06]  /*f030*/  HMMA.16816.F32 R60, R156.reuse, R188, R60 ;  /* 0x000000bc9c3c723c */ /* 0x040fec000000183c */
[C---:B------:R-:W-:Y:S06]  /*f040*/  HMMA.16816.F32 R64, R156.reuse, R190, R64 ;  /* 0x000000be9c40723c */ /* 0x040fec0000001840 */
[C---:B-----5:R-:W-:Y:S06]  /*f050*/  HMMA.16816.F32 R68, R156.reuse, R192, R68 ;  /* 0x000000c09c44723c */ /* 0x060fec0000001844 */
[C---:B------:R-:W-:Y:S06]  /*f060*/  HMMA.16816.F32 R72, R156.reuse, R194, R72 ;  /* 0x000000c29c48723c */ /* 0x040fec0000001848 */
[C---:B--2---:R-:W-:Y:S06]  /*f070*/  HMMA.16816.F32 R76, R156.reuse, R152, R76 ;  /* 0x000000989c4c723c */ /* 0x044fec000000184c */
[C---:B------:R-:W-:Y:S05]  /*f080*/  HMMA.16816.F32 R80, R156.reuse, R154, R80 ;  /* 0x0000009a9c50723c */ /* 0x040fea0000001850 */
[----:B------:R-:W-:Y:S01]  /*f090*/  IMAD.MOV.U32 R153, RZ, RZ, R240 ;  /* 0x000000ffff997224 */ /* 0x000fe200078e00f0 */
[C---:B------:R-:W-:Y:S05]  /*f0a0*/  HMMA.16816.F32 R84, R156.reuse, R196, R84 ;  /* 0x000000c49c54723c */ /* 0x040fea0000001854 */
[----:B------:R-:W-:Y:S01]  /*f0b0*/  IMAD.MOV.U32 R152, RZ, RZ, R241 ;  /* 0x000000ffff987224 */ /* 0x000fe200078e00f1 */
        /* <DEDUP_REMOVED lines=10> */
[----:B------:R-:W-:Y:S01]  /*f160*/  HMMA.16816.F32 R128, R156, R162, R128 ;  /* 0x000000a29c80723c */ /* 0x000fe20000001880 */
[----:B------:R-:W-:Y:S11]  /*f170*/  @!UPT UIADD3 URZ, URZ, URZ, URZ ;  /* 0x0000003f3f3ff290 */ /* 0x000ff6000fffe03f */
[----:B------:R-:W-:Y:S01]  /*f180*/  @!UPT UIADD3 URZ, URZ, URZ, URZ ;  /* 0x0000003f3f3ff290 */ /* 0x000fe2000fffe03f */
[----:B------:R-:W-:Y:S11]  /*f190*/  @!P1 BRA `(.L_x_756) ;  /* 0x0000000800789947 */ /* 0x000ff60003800000 */
[----:B------:R-:W1:Y:S08]  /*f1a0*/  LDC R0, c[0x0][0x248] ;  /* 0x00009200ff007b82 */ /* 0x000e700000000800 */
[----:B------:R-:W2:Y:S01]  /*f1b0*/  @!P0 LDC R156, c[0x0][0x24c] ;  /* 0x00009300ff9c8b82 */ /* 0x000ea20000000800 */
[----:B-1----:R-:W-:Y:S04]  /*f1c0*/  LEA R160, -R0, RZ, 0x8 ;  /* 0x000000ff00a07211 */ /* 0x002fe800078e41ff */
[----:B------:R-:W-:Y:S01]  /*f1d0*/  SHF.R.S32.HI R157, RZ, 0x1f, R160 ;  /* 0x0000001fff9d7819 */ /* 0x000fe200000114a0 */
[----:B------:R-:W-:Y:S06]  /*f1e0*/  @!P6 BRA `(.L_x_757) ;  /* 0x0000000000f8e947 */ /* 0x000fec0003800000 */
[----:B------:R-:W1:Y:S01]  /*f1f0*/  LDC R2, c[0x0][0x380] ;  /* 0x0000e000ff027b82 */ /* 0x000e620000000800 */
[----:B------:R-:W-:Y:S05]  /*f200*/  SHF.L.U32 R162, R225, 0x8, RZ ;  /* 0x00000008e1a27819 */ /* 0x000fea00000006ff */
[C---:B------:R-:W-:Y:S02]  /*f210*/  VIADD R160, R162.reuse, 0xfffffe00 ;  /* 0xfffffe00a2a07836 */ /* 0x040fe40000000000 */
[----:B------:R-:W-:Y:S03]  /*f220*/  VIADD R162, R162, 0xffffff00 ;  /* 0xffffff00a2a27836 */ /* 0x000fe60000000000 */
[----:B------:R-:W-:Y:S02]  /*f230*/  IABS R155, R160 ;  /* 0x000000a0009b7213 */ /* 0x000fe40000000000 */
[----:B------:R-:W-:Y:S02]  /*f240*/  IABS R158, R162 ;  /* 0x000000a2009e7213 */ /* 0x000fe40000000000 */
[-C--:B-1----:R-:W-:Y:S02]  /*f250*/  IABS R149, R2.reuse ;  /* 0x0000000200957213 */ /* 0x082fe40000000000 */
[-C--:B------:R-:W-:Y:S02]  /*f260*/  LOP3.LUT R162, R162, R2.reuse, RZ, 0x3c, !PT ;  /* 0x00000002a2a27212 */ /* 0x080fe400078e3cff */
[----:B------:R-:W1:Y:S01]  /*f270*/  I2F.RP R164, R149 ;  /* 0x0000009500a47306 */ /* 0x000e620000209400 */
[-C--:B------:R-:W-:Y:S04]  /*f280*/  LOP3.LUT R160, R160, R2.reuse, RZ, 0x3c, !PT ;  /* 0x00000002a0a07212 */ /* 0x080fe800078e3cff */
[----:B------:R-:W-:Y:S02]  /*f290*/  ISETP.GE.AND P1, PT, R160, RZ, PT ;  /* 0x000000ffa000720c */ /* 0x000fe40003f26270 */
[----:B------:R-:W-:Y:S03]  /*f2a0*/  LOP3.LUT R160, RZ, R2, RZ, 0x33, !PT ;  /* 0x00000002ffa07212 */ /* 0x000fe600078e33ff */
[----:B-1----:R-:W1:Y:S02]  /*f2b0*/  MUFU.RCP R164, R164 ;  /* 0x000000a400a47308 */ /* 0x002e640000001000 */
[----:B-1----:R-:W-:Y:S08]  /*f2c0*/  VIADD R164, R164, 0xffffffe ;  /* 0x0ffffffea4a47836 */ /* 0x002ff00000000000 */
[----:B------:R-:W1:Y:S02]  /*f2d0*/  F2I.FTZ.U32.TRUNC.NTZ R165, R164 ;  /* 0x000000a400a57305 */ /* 0x000e64000021f000 */
[--C-:B-1----:R-:W-:Y:S01]  /*f2e0*/  IMAD.MOV R161, RZ, RZ, -R165.reuse ;  /* 0x000000ffffa17224 */ /* 0x102fe200078e0aa5 */
[----:B------:R-:W-:Y:S03]  /*f2f0*/  MOV R164, RZ ;  /* 0x000000ff00a47202 */ /* 0x000fe60000000f00 */
[----:B------:R-:W-:Y:S04]  /*f300*/  IMAD R161, R161, R149, RZ ;  /* 0x00000095a1a17224 */ /* 0x000fe800078e02ff */
[----:B------:R-:W-:Y:S06]  /*f310*/  IMAD.HI.U32 R161, R165, R161, R164 ;  /* 0x000000a1a5a17227 */ /* 0x000fec00078e00a4 */
[C---:B------:R-:W-:Y:S04]  /*f320*/  IMAD.HI.U32 R159, R161.reuse, R155, RZ ;  /* 0x0000009ba19f7227 */ /* 0x040fe800078e00ff */
[----:B------:R-:W-:Y:S04]  /*f330*/  IMAD.HI.U32 R161, R161, R158, RZ ;  /* 0x0000009ea1a17227 */ /* 0x000fe800078e00ff */
[----:B------:R-:W-:Y:S02]  /*f340*/  IMAD.MOV R154, RZ, RZ, -R159 ;  /* 0x000000ffff9a7224 */ /* 0x000fe400078e0a9f */
[----:B------:R-:W-:Y:S02]  /*f350*/  IMAD.MOV R157, RZ, RZ, -R161 ;  /* 0x000000ffff9d7224 */ /* 0x000fe400078e0aa1 */
[C---:B------:R-:W-:Y:S02]  /*f360*/  IMAD R155, R149.reuse, R154, R155 ;  /* 0x0000009a959b7224 */ /* 0x040fe400078e029b */
[C---:B------:R-:W-:Y:S03]  /*f370*/  IMAD R158, R149.reuse, R157, R158 ;  /* 0x0000009d959e7224 */ /* 0x040fe600078e029e */
[C---:B------:R-:W-:Y:S02]  /*f380*/  ISETP.GT.U32.AND P2, PT, R149.reuse, R155, PT ;  /* 0x0000009b9500720c */ /* 0x040fe40003f44070 */
[----:B------:R-:W-:Y:S11]  /*f390*/  ISETP.GT.U32.AND P3, PT, R149, R158, PT ;  /* 0x0000009e9500720c */ /* 0x000ff60003f64070 */
[-C--:B------:R-:W-:Y:S01]  /*f3a0*/  @!P2 IADD3 R155, R155, -R149.reuse, RZ ;  /* 0x800000959b9ba210 */ /* 0x080fe20007ffe0ff */
[----:B------:R-:W-:Y:S01]  /*f3b0*/  @!P2 VIADD R159, R159, 0x1 ;  /* 0x000000019f9fa836 */ /* 0x000fe20000000000 */
[----:B------:R-:W-:Y:S01]  /*f3c0*/  ISETP.GE.AND P2, PT, R162, RZ, PT ;  /* 0x000000ffa200720c */ /* 0x000fe20003f46270 */
[----:B------:R-:W-:Y:S01]  /*f3d0*/  @!P3 IMAD.IADD R158, R158, 0x1, -R149 ;  /* 0x000000019e9eb824 */ /* 0x000fe200078e0a95 */
[-C--:B------:R-:W-:Y:S02]  /*f3e0*/  ISETP.GE.U32.AND P4, PT, R155, R149.reuse, PT ;  /* 0x000000959b00720c */ /* 0x080fe40003f86070 */
[----:B------:R-:W-:Y:S02]  /*f3f0*/  @!P3 IADD3 R161, R161, 0x1, RZ ;  /* 0x00000001a1a1b810 */ /* 0x000fe40007ffe0ff */
[----:B------:R-:W-:Y:S02]  /*f400*/  ISETP.GE.U32.AND P5, PT, R158, R149, PT ;  /* 0x000000959e00720c */ /* 0x000fe40003fa6070 */
[----:B------:R-:W1:Y:S01]  /*f410*/  LDC R149, c[0x0][0x24c] ;  /* 0x00009300ff957b82 */ /* 0x000e620000000800 */
[----:B------:R-:W-:Y:S06]  /*f420*/  ISETP.NE.AND P3, PT, R2, RZ, PT ;  /* 0x000000ff0200720c */ /* 0x000fec0003f65270 */
[----:B------:R-:W-:Y:S04]  /*f430*/  @P4 VIADD R159, R159, 0x1 ;  /* 0x000000019f9f4836 */ /* 0x000fe80000000000 */
[----:B------:R-:W-:Y:S01]  /*f440*/  @P5 VIADD R161, R161, 0x1 ;  /* 0x00000001a1a15836 */ /* 0x000fe20000000000 */
[----:B------:R-:W-:Y:S03]  /*f450*/  @!P1 IADD3 R159, -R159, RZ, RZ ;  /* 0x000000ff9f9f9210 */ /* 0x000fe60007ffe1ff */
[----:B------:R-:W-:Y:S01]  /*f460*/  @!P2 IMAD.MOV R161, RZ, RZ, -R161 ;  /* 0x000000ffffa1a224 */ /* 0x000fe200078e0aa1 */
[C---:B------:R-:W-:Y:S04]  /*f470*/  SEL R159, R160.reuse, R159, !P3 ;  /* 0x0000009fa09f7207 */ /* 0x040fe80005800000 */
[----:B------:R-:W-:Y:S02]  /*f480*/  SEL R160, R160, R161, !P3 ;  /* 0x000000a1a0a07207 */ /* 0x000fe40005800000 */
[CC--:B------:R-:W-:Y:S02]  /*f490*/  LEA R162, P2, R159.reuse, R228.reuse, 0x2 ;  /* 0x000000e49fa27211 */ /* 0x0c0fe400078410ff */
[C---:B------:R-:W-:Y:S02]  /*f4a0*/  LEA R154, P1, R160.reuse, R228, 0x2 ;  /* 0x000000e4a09a7211 */ /* 0x040fe400078210ff */
[-C--:B------:R-:W-:Y:S02]  /*f4b0*/  LEA.HI.X.SX32 R163, R159, R229.reuse, 0x2, P2 ;  /* 0x000000e59fa37211 */ /* 0x080fe400010f16ff */
[C---:B------:R-:W-:Y:S01]  /*f4c0*/  LEA.HI.X.SX32 R155, R160.reuse, R229, 0x2, P1 ;  /* 0x000000e5a09b7211 */ /* 0x040fe200008f16ff */
[----:B------:R-:W-:Y:S02]  /*f4d0*/  IMAD.IADD R160, R160, 0x1, -R159 ;  /* 0x00000001a0a07824 */ /* 0x000fe400078e0a9f */
[----:B------:R-:W3:Y:S02]  /*f4e0*/  LDG.E R157, desc[UR8][R162.64] ;  /* 0x00000008a29d7981 */ /* 0x000ee4000c1e1900 */
[----:B------:R-:W-:Y:S02]  /*f4f0*/  IMAD R160, R160, R2, -0x100 ;  /* 0xffffff00a0a07424 */ /* 0x000fe400078e0202 */
[----:B------:R4:W3:Y:S03]  /*f500*/  LDG.E R158, desc[UR8][R154.64] ;  /* 0x000000089a9e7981 */ /* 0x0008e6000c1e1900 */
[----:B------:R-:W-:Y:S05]  /*f510*/  SHF.R.S32.HI R2, RZ, 0x1f, R160 ;  /* 0x0000001fff027819 */ /* 0x000fea00000114a0 */
[-C--:B------:R-:W-:Y:S04]  /*f520*/  IMAD R2, R2, R0.reuse, RZ ;  /* 0x0000000002027224 */ /* 0x080fe800078e02ff */
[C---:B-1----:R-:W-:Y:S02]  /*f530*/  IMAD R2, R160.reuse, R149, R2 ;  /* 0x00000095a0027224 */ /* 0x042fe400078e0202 */
[----:B------:R-:W-:Y:S04]  /*f540*/  IMAD.WIDE.U32 R160, R160, R0, RZ ;  /* 0x00000000a0a07225 */ /* 0x000fe800078e00ff */
[----:B------:R-:W-:Y:S01]  /*f550*/  IMAD.IADD R161, R161, 0x1, R2 ;  /* 0x00000001a1a17824 */ /* 0x000fe200078e0202 */
[----:B----4-:R-:W1:Y:S01]  /*f560*/  LDC.64 R154, c[0x0][0x230] ;  /* 0x00008c00ff9a7b82 */ /* 0x010e620000000a00 */
[----:B---3--:R-:W-:Y:S04]  /*f570*/  IADD3 R157, -R158, R157, RZ ;  /* 0x0000009d9e9d7210 */ /* 0x008fe80007ffe1ff */
[----:B------:R-:W-:Y:S01]  /*f580*/  SHF.R.S32.HI R149, RZ, 0x1f, R157 ;  /* 0x0000001fff957819 */ /* 0x000fe2000001149d */
[-C--:B-1----:R-:W-:Y:S04]  /*f590*/  IMAD.WIDE.U32 R160, R157, R154.reuse, R160 ;  /* 0x0000009a9da07225 */ /* 0x082fe800078e00a0 */
[----:B------:R-:W-:Y:S04]  /*f5a0*/  IMAD R149, R149, R154, RZ ;  /* 0x0000009a95957224 */ /* 0x000fe800078e02ff */
[----:B------:R-:W-:Y:S05]  /*f5b0*/  IMAD R149, R157, R155, R149 ;  /* 0x0000009b9d957224 */ /* 0x000fea00078e0295 */
[----:B------:R-:W-:Y:S07]  /*f5c0*/  IADD3 R157, R161, R149, RZ ;  /* 0x00000095a19d7210 */ /* 0x000fee0007ffe0ff */
.L_x_757:
[----:B------:R1:W-:Y:S01]  /*f5d0*/  @P0 STS [R226+0x1004], RZ ;  /* 0x001004ffe2000388 */ /* 0x0003e20000000800 */
[----:B------:R-:W3:Y:S01]  /*f5e0*/  @!P0 LDC R158, c[0x0][0x24c] ;  /* 0x00009300ff9e8b82 */ /* 0x000ee20000000800 */
[CC--:B------:R-:W-:Y:S01]  /*f5f0*/  LEA R170, P2, R160.reuse, R235.reuse, 0x1 ;  /* 0x000000eba0aa7211 */ /* 0x0c0fe200078408ff */
[--C-:B------:R-:W-:Y:S01]  /*f600*/  @!P0 IMAD.MOV.U32 R167, RZ, RZ, R157.reuse ;  /* 0x000000ffffa78224 */ /* 0x100fe200078e009d */
[----:B------:R1:W-:Y:S01]  /*f610*/  @P0 STS.64 [R226+0x1008], RZ ;  /* 0x001008ffe2000388 */ /* 0x0003e20000000a00 */
[----:B------:R-:W-:Y:S01]  /*f620*/  @!P0 IADD3 R149, P1, R221, R160, RZ ;  /* 0x000000a0dd958210 */ /* 0x000fe20007f3e0ff */
[--C-:B------:R-:W-:Y:S01]  /*f630*/  @!P0 IMAD.MOV.U32 R165, RZ, RZ, R157.reuse ;  /* 0x000000ffffa58224 */ /* 0x100fe200078e009d */
[--C-:B------:R-:W-:Y:S01]  /*f640*/  LEA.HI.X R171, R160, R234, R157.reuse, 0x1, P2 ;  /* 0x000000eaa0ab7211 */ /* 0x100fe200010f0c9d */
[----:B------:R1:W-:Y:S01]  /*f650*/  @P0 STS [R226+0x1000], RZ ;  /* 0x001000ffe2000388 */ /* 0x0003e20000000800 */
[----:B------:R-:W4:Y:S01]  /*f660*/  @!P0 LDC R155, c[0x0][0x24c] ;  /* 0x00009300ff9b8b82 */ /* 0x000f220000000800 */
[----:B------:R-:W-:Y:S01]  /*f670*/  @!P0 IMAD.X R2, R220, 0x1, R157, P1 ;  /* 0x00000001dc028824 */ /* 0x000fe200008e069d */
[CC--:B------:R-:W-:Y:S01]  /*f680*/  @!P0 LEA R162, P1, R149.reuse, R235.reuse, 0x1 ;  /* 0x000000eb95a28211 */ /* 0x0c0fe200078208ff */
[----:B------:R-:W-:Y:S01]  /*f690*/  @!PT LDS RZ, [RZ] ;  /* 0x00000000fffff984 */ /* 0x000fe20000000800 */
[----:B------:R-:W-:Y:S01]  /*f6a0*/  @!PT LDS RZ, [RZ] ;  /* 0x00000000fffff984 */ /* 0x000fe20000000800 */
[----:B------:R-:W-:Y:S01]  /*f6b0*/  @!PT LDS RZ, [RZ] ;  /* 0x00000000fffff984 */ /* 0x000fe20000000800 */
[----:B------:R-:W-:Y:S01]  /*f6c0*/  @!P0 LDGSTS.E.BYPASS.LTC128B.128 [R226+0x1000], desc[UR8][R170.64] ;  /* 0x01000000aae28fae */ /* 0x000fe2000b901d48 */
[C---:B------:R-:W-:Y:S01]  /*f6d0*/  @!P0 LEA R159, P2, R0.reuse, R160, 0x6 ;  /* 0x000000a0009f8211 */ /* 0x040fe200078430ff */
[----:B------:R-:W-:Y:S01]  /*f6e0*/  @!P0 IMAD.MOV.U32 R166, RZ, RZ, R160 ;  /* 0x000000ffffa68224 */ /* 0x000fe200078e00a0 */
[-C--:B------:R-:W-:Y:S01]  /*f6f0*/  @!P0 LEA.HI.X R163, R149, R234.reuse, R2, 0x1, P1 ;  /* 0x000000ea95a38211 */ /* 0x080fe200008f0c02 */
[----:B------:R1:W-:Y:S01]  /*f700*/  @P0 STS.128 [R226+0x1800], RZ ;  /* 0x001800ffe2000388 */ /* 0x0003e20000000c00 */
[----:B------:R-:W5:Y:S01]  /*f710*/  @!P0 LDC R154, c[0x0][0x24c] ;  /* 0x00009300ff9a8b82 */ /* 0x000f620000000800 */
[C---:B------:R-:W-:Y:S01]  /*f720*/  @!P0 LEA R168, P1, R159.reuse, R235, 0x1 ;  /* 0x000000eb9fa88211 */ /* 0x040fe200078208ff */
[C---:B------:R-:W-:Y:S01]  /*f730*/  @!P0 IMAD.WIDE.U32 R166, R0.reuse, 0x60, R166 ;  /* 0x0000006000a68825 */ /* 0x040fe200078e00a6 */
[----:B------:R-:W-:Y:S01]  /*f740*/  @!PT LDS RZ, [RZ] ;  /* 0x00000000fffff984 */ /* 0x000fe20000000800 */
[----:B------:R-:W-:Y:S01]  /*f750*/  @!PT LDS RZ, [RZ] ;  /* 0x00000000fffff984 */ /* 0x000fe20000000800 */
[----:B------:R-:W-:Y:S01]  /*f760*/  @!PT LDS RZ, [RZ] ;  /* 0x00000000fffff984 */ /* 0x000fe20000000800 */
[----:B------:R1:W-:Y:S02]  /*f770*/  @!P0 LDGSTS.E.BYPASS.LTC128B.128 [R226+0x1800], desc[UR8][R162.64] ;  /* 0x01800000a2e28fae */ /* 0x0003e4000b901d48 */
[C---:B--2---:R-:W-:Y:S01]  /*f780*/  @!P0 LEA.HI.X R156, R0.reuse, R157, R156, 0x6, P2 ;  /* 0x0000009d009c8211 */ /* 0x044fe200010f349c */
[----:B------:R-:W-:Y:S01]  /*f790*/  @!P0 IMAD.MOV.U32 R164, RZ, RZ, R160 ;  /* 0x000000ffffa48224 */ /* 0x000fe200078e00a0 */
[----:B------:R2:W-:Y:S01]  /*f7a0*/  @P0 STS.128 [R226+0x2000], RZ ;  /* 0x002000ffe2000388 */ /* 0x0005e20000000c00 */
[----:B------:R-:W2:Y:S01]  /*f7b0*/  @!P0 LDC R149, c[0x0][0x24c] ;  /* 0x00009300ff958b82 */ /* 0x000ea20000000800 */
[----:B------:R-:W-:Y:S01]  /*f7c0*/  @!P0 LEA.HI.X R169, R159, R234, R156, 0x1, P1 ;  /* 0x000000ea9fa98211 */ /* 0x000fe200008f0c9c */
[----:B------:R-:W-:Y:S01]  /*f7d0*/  @!P0 IMAD.WIDE.U32 R164, R0, 0xa0, R164 ;  /* 0x000000a000a48825 */ /* 0x000fe200078e00a4 */
[----:B------:R-:W-:Y:S02]  /*f7e0*/  @!P0 LEA R174, P2, R166, R235, 0x1 ;  /* 0x000000eba6ae8211 */ /* 0x000fe400078408ff */
[-C--:B------:R-:W-:Y:S01]  /*f7f0*/  @!P0 MOV R161, R157.reuse ;  /* 0x0000009d00a18202 */ /* 0x080fe20000000f00 */
[----:B------:R-:W-:Y:S01]  /*f800*/  @!PT LDS RZ, [RZ] ;  /* 0x00000000fffff984 */ /* 0x000fe20000000800 */
[----:B------:R-:W-:Y:S01]  /*f810*/  @!PT LDS RZ, [RZ] ;  /* 0x00000000fffff984 */ /* 0x000fe20000000800 */
[----:B------:R-:W-:Y:S01]  /*f820*/  @!PT LDS RZ, [RZ] ;  /* 0x00000000fffff984 */ /* 0x000fe20000000800 */
[----:B------:R2:W-:Y:S02]  /*f830*/  @!P0 LDGSTS.E.BYPASS.LTC128B.128 [R226+0x2000], desc[UR8][R168.64] ;  /* 0x02000000a8e28fae */ /* 0x0005e4000b901d48 */
[----:B------:R-:W2:Y:S02]  /*f840*/  @!P0 LDC R2, c[0x0][0x24c] ;  /* 0x00009300ff028b82 */ /* 0x000ea40000000800 */
[----:B------:R2:W-:Y:S01]  /*f850*/  @P0 STS.128 [R226+0x2800], RZ ;  /* 0x002800ffe2000388 */ /* 0x0005e20000000c00 */
[----:B-1----:R-:W-:Y:S02]  /*f860*/  @!P0 IMAD.MOV.U32 R163, RZ, RZ, R157 ;  /* 0x000000ffffa38224 */ /* 0x002fe400078e009d */
[----:B------:R-:W-:Y:S04]  /*f870*/  @!P0 IMAD.MOV.U32 R162, RZ, RZ, R160 ;  /* 0x000000ffffa28224 */ /* 0x000fe800078e00a0 */
[----:B------:R-:W-:Y:S04]  /*f880*/  @!P0 IMAD.WIDE.U32 R162, R0, 0xc0, R162 ;  /* 0x000000c000a28825 */ /* 0x000fe800078e00a2 */
[----:B---3--:R-:W-:Y:S01]  /*f890*/  @!P0 IMAD R156, R158, 0x60, RZ ;  /* 0x000000609e9c8824 */ /* 0x008fe200078e02ff */
[----:B------:R-:W-:Y:S01]  /*f8a0*/  @!P0 LEA R158, P1, R0, R160, 0x7 ;  /* 0x000000a0009e8211 */ /* 0x000fe200078238ff */
[----:B-----5:R-:W-:Y:S02]  /*f8b0*/  @!P0 IMAD R154, R154, 0xa0, RZ ;  /* 0x000000a09a9a8824 */ /* 0x020fe400078e02ff */
[----:B------:R-:W-:Y:S01]  /*f8c0*/  @!P0 IMAD.IADD R156, R156, 0x1, R167 ;  /* 0x000000019c9c8824 */ /* 0x000fe200078e02a7 */
[----:B----4-:R-:W-:Y:S01]  /*f8d0*/  @!P0 LEA.HI.X R155, R0, R157, R155, 0x7, P1 ;  /* 0x0000009d009b8211 */ /* 0x010fe200008f3c9b */
[----:B------:R-:W-:Y:S01]  /*f8e0*/  @!P0 IMAD.IADD R154, R154, 0x1, R165 ;  /* 0x000000019a9a8824 */ /* 0x000fe200078e02a5 */
[-C--:B------:R-:W-:Y:S01]  /*f8f0*/  @!P0 LEA R172, P1, R158, R235.reuse, 0x1 ;  /* 0x000000eb9eac8211 */ /* 0x080fe200078208ff */
[----:B--2---:R-:W-:Y:S01]  /*f900*/  @!P0 IMAD R149, R149, 0xc0, RZ ;  /* 0x000000c095958824 */ /* 0x004fe200078e02ff */
[-C--:B------:R-:W-:Y:S01]  /*f910*/  @!P0 LEA.HI.X R175, R166, R234.reuse, R156, 0x1, P2 ;  /* 0x000000eaa6af8211 */ /* 0x080fe200010f0c9c */
[----:B------:R-:W-:Y:S01]  /*f920*/  @!P0 IMAD.WIDE.U32 R160, R0, 0xe0, R160 ;  /* 0x000000e000a08825 */ /* 0x000fe200078e00a0 */
[-C--:B------:R-:W-:Y:S02]  /*f930*/  @!P0 LEA.HI.X R173, R158, R234.reuse, R155, 0x1, P1 ;  /* 0x000000ea9ead8211 */ /* 0x080fe400008f0c9b */
[-C--:B------:R-:W-:Y:S01]  /*f940*/  @!P0 LEA R158, P3, R164, R235.reuse, 0x1 ;  /* 0x000000eba49e8211 */ /* 0x080fe200078608ff */
[----:B------:R-:W-:Y:S01]  /*f950*/  @!PT LDS RZ, [RZ] ;  /* 0x00000000fffff984 */ /* 0x000fe20000000800 */
[----:B------:R-:W-:Y:S01]  /*f960*/  @!PT LDS RZ, [RZ] ;  /* 0x00000000fffff984 */ /* 0x000fe20000000800 */
[----:B------:R-:W-:Y:S01]  /*f970*/  @!PT LDS RZ, [RZ] ;  /* 0x00000000fffff984 */ /* 0x000fe20000000800 */
[----:B------:R1:W-:Y:S01]  /*f980*/  @!P0 LDGSTS.E.BYPASS.LTC128B.128 [R226+0x2800], desc[UR8][R174.64] ;  /* 0x02800000aee28fae */ /* 0x0003e2000b901d48 */
[-C--:B------:R-:W-:Y:S01]  /*f990*/  @!P0 LEA R156, P2, R162, R235.reuse, 0x1 ;  /* 0x000000eba29c8211 */ /* 0x080fe200078408ff */
[----:B------:R-:W-:Y:S01]  /*f9a0*/  @!P0 IMAD.IADD R149, R149, 0x1, R163 ;  /* 0x0000000195958824 */ /* 0x000fe200078e02a3 */
[-C--:B------:R-:W-:Y:S01]  /*f9b0*/  @!P0 LEA.HI.X R159, R164, R234.reuse, R154, 0x1, P3 ;  /* 0x000000eaa49f8211 */ /* 0x080fe200018f0c9a */
[----:B------:R1:W-:Y:S01]  /*f9c0*/  @P0 STS.128 [R226+0x3000], RZ ;  /* 0x003000ffe2000388 */ /* 0x0003e20000000c00 */
[----:B------:R-:W-:Y:S01]  /*f9d0*/  @!P0 LEA R166, P1, R160, R235, 0x1 ;  /* 0x000000eba0a68211 */ /* 0x000fe200078208ff */
[----:B------:R-:W-:Y:S01]  /*f9e0*/  @!P0 IMAD R2, R2, 0xe0, RZ ;  /* 0x000000e002028824 */ /* 0x000fe200078e02ff */
[-C--:B------:R-:W-:Y:S01]  /*f9f0*/  @!P0 LEA.HI.X R157, R162, R234.reuse, R149, 0x1, P2 ;  /* 0x000000eaa29d8211 */ /* 0x080fe200010f0c95 */
[----:B------:R-:W-:Y:S01]  /*fa00*/  @!PT LDS RZ, [RZ] ;  /* 0x00000000fffff984 */ /* 0x000fe20000000800 */
[----:B------:R-:W-:Y:S01]  /*fa10*/  @!PT LDS RZ, [RZ] ;  /* 0x00000000fffff984 */ /* 0x000fe20000000800 */
[----:B------:R-:W-:Y:S01]  /*fa20*/  @!PT LDS RZ, [RZ] ;  /* 0x00000000fffff984 */ /* 0x000fe20000000800 */
[----:B------:R1:W-:Y:S01]  /*fa30*/  @!P0 LDGSTS.E.BYPASS.LTC128B.128 [R226+0x3000], desc[UR8][R172.64] ;  /* 0x03000000ace28fae */ /* 0x0003e2000b901d48 */
[----:B------:R-:W-:Y:S02]  /*fa40*/  IMAD.MOV.U32 R235, RZ, RZ, R170 ;  /* 0x000000ffffeb7224 */ /* 0x000fe400078e00aa */
[----:B------:R-:W-:Y:S01]  /*fa50*/  @!P0 IADD3 R2, R2, R161, RZ ;  /* 0x000000a102028210 */ /* 0x000fe20007ffe0ff */
[----:B------:R1:W-:Y:S03]  /*fa60*/  @P0 STS.128 [R226+0x3800], RZ ;  /* 0x003800ffe2000388 */ /* 0x0003e60000000c00 */
[----:B------:R-:W-:Y:S01]  /*fa70*/  @!P0 LEA.HI.X R167, R160, R234, R2, 0x1, P1 ;  /* 0x000000eaa0a78211 */ /* 0x000fe200008f0c02 */
[----:B------:R-:W-:Y:S01]  /*fa80*/  @!PT LDS RZ, [RZ] ;  /* 0x00000000fffff984 */ /* 0x000fe20000000800 */
[----:B------:R-:W-:Y:S01]  /*fa90*/  @!PT LDS RZ, [RZ] ;  /* 0x00000000fffff984 */ /* 0x000fe20000000800 */
[----:B------:R-:W-:Y:S01]  /*faa0*/  @!PT LDS RZ, [RZ] ;  /* 0x00000000fffff984 */ /* 0x000fe20000000800 */
[----:B------:R1:W-:Y:S01]  /*fab0*/  @!P0 LDGSTS.E.BYPASS.LTC128B.128 [R226+0x3800], desc[UR8][R158.64] ;  /* 0x038000009ee28fae */ /* 0x0003e2000b901d48 */
[----:B------:R-:W-:Y:S03]  /*fac0*/  IMAD.MOV.U32 R234, RZ, RZ, R171 ;  /* 0x000000ffffea7224 */ /* 0x000fe600078e00ab */
        /* <DEDUP_REMOVED lines=10> */
[----:B------:R-:W0:Y:S02]  /*fb70*/  LDGDEPBAR ;  /* 0x00000000000079af */ /* 0x000e240000000000 */
.L_x_756:
[----:B------:R-:W-:Y:S02]  /*fb80*/  FMNMX.FTZ R154, R4, R148, !PT ;  /* 0x00000094049a7209 */ /* 0x000fe40007810000 */
        /* <DEDUP_REMOVED lines=126> */
[----:B------:R-:W-:Y:S03]  /*10370*/  FMNMX.FTZ R0, R131, R0, !PT ;  /* 0x0000000083007209 */ /* 0x000fe60007810000 */
[----:B------:R-:W-:Y:S08]  /*10380*/  SHFL.BFLY PT, R2, R154, 0x2, 0x1f ;  /* 0x0c401f009a027f89 */ /* 0x000ff000000e0000 */
[----:B------:R-:W2:Y:S02]  /*10390*/  SHFL.BFLY PT, R149, R0, 0x2, 0x1f ;  /* 0x0c401f0000957f89 */ /* 0x000ea400000e0000 */
[----:B--2---:R-:W-:Y:S02]  /*103a0*/  FMNMX.FTZ R149, R0, R149, !PT ;  /* 0x0000009500957209 */ /* 0x004fe40007810000 */
[----:B------:R-:W-:Y:S04]  /*103b0*/  FMNMX.FTZ R154, R154, R2, !PT ;  /* 0x000000029a9a7209 */ /* 0x000fe80007810000 */
[----:B------:R-:W2:Y:S08]  /*103c0*/  SHFL.BFLY PT, R0, R149, 0x1, 0x1f ;  /* 0x0c201f0095007f89 */ /* 0x000eb000000e0000 */
[----:B------:R-:W3:Y:S01]  /*103d0*/  SHFL.BFLY PT, R2, R154, 0x1, 0x1f ;  /* 0x0c201f009a027f89 */ /* 0x000ee200000e0000 */
[----:B--2---:R-:W-:Y:S02]  /*103e0*/  FMNMX.FTZ R0, R149, R0, !PT ;  /* 0x0000000095007209 */ /* 0x004fe40007810000 */
[----:B---3--:R-:W-:Y:S03]  /*103f0*/  FMNMX.FTZ R2, R154, R2, !PT ;  /* 0x000000029a027209 */ /* 0x008fe60007810000 */
[C---:B------:R-:W-:Y:S01]  /*10400*/  FMUL.FTZ R149, R0.reuse, UR4 ;  /* 0x0000000400957c20 */ /* 0x040fe20008410000 */
[----:B------:R-:W-:Y:S01]  /*10410*/  FADD.FTZ R3, -R0, R3 ;  /* 0x0000000300037221 */ /* 0x000fe20000010100 */
[C---:B------:R-:W-:Y:S01]  /*10420*/  FSETP.NEU.FTZ.AND P0, PT, R2.reuse, -INF , PT ;  /* 0xff8000000200780b */ /* 0x040fe20003f1d000 */
[C---:B------:R-:W-:Y:S02]  /*10430*/  FMUL.FTZ R154, R2.reuse, UR4 ;  /* 0x00000004029a7c20 */ /* 0x040fe40008410000 */
[----:B------:R-:W-:Y:S01]  /*10440*/  FMUL.FTZ R3, R3, UR4 ;  /* 0x0000000403037c20 */ /* 0x000fe20008410000 */
[----:B------:R-:W-:Y:S02]  /*10450*/  FADD.FTZ R148, -R2, R148 ;  /* 0x0000009402947221 */ /* 0x000fe40000010100 */
[----:B------:R-:W-:Y:S02]  /*10460*/  FSEL R154, R154, RZ, P0 ;  /* 0x000000ff9a9a7208 */ /* 0x000fe40000000000 */
[----:B------:R-:W-:Y:S01]  /*10470*/  FMUL.FTZ R148, R148, UR4 ;  /* 0x0000000494947c20 */ /* 0x000fe20008410000 */
[----:B------:R-:W-:Y:S01]  /*10480*/  MUFU.EX2 R3, R3 ;  /* 0x0000000300037308 */ /* 0x000fe20000000800 */
[----:B------:R-:W-:Y:S01]  /*10490*/  FSETP.NEU.FTZ.AND P0, PT, R0, -INF , PT ;  /* 0xff8000000000780b */ /* 0x000fe20003f1d000 */
[--C-:B------:R-:W-:Y:S01]  /*104a0*/  FFMA.FTZ R205, R16, UR4, -R154.reuse ;  /* 0x0000000410cd7c23 */ /* 0x100fe2000801089a */
[--C-:B------:R-:W-:Y:S01]  /*104b0*/  FFMA.FTZ R203, R17, UR4, -R154.reuse ;  /* 0x0000000411cb7c23 */ /* 0x100fe2000801089a */
[--C-:B------:R-:W-:Y:S01]  /*104c0*/  FFMA.FTZ R199, R24, UR4, -R154.reuse ;  /* 0x0000000418c77c23 */ /* 0x100fe2000801089a */
[--C-:B------:R-:W-:Y:S01]  /*104d0*/  FFMA.FTZ R195, R25, UR4, -R154.reuse ;  /* 0x0000000419c37c23 */ /* 0x100fe2000801089a */
[--C-:B------:R-:W-:Y:S04]  /*104e0*/  FFMA.FTZ R189, R32, UR4, -R154.reuse ;  /* 0x0000000420bd7c23 */ /* 0x100fe8000801089a */
[----:B------:R-:W2:Y:S01]  /*104f0*/  MUFU.EX2 R148, R148 ;  /* 0x0000009400947308 */ /* 0x000ea20000000800 */
[--C-:B------:R-:W-:Y:S01]  /*10500*/  FFMA.FTZ R187, R33, UR4, -R154.reuse ;  /* 0x0000000421bb7c23 */ /* 0x100fe2000801089a */
[--C-:B------:R-:W-:Y:S01]  /*10510*/  FFMA.FTZ R185, R36, UR4, -R154.reuse ;  /* 0x0000000424b97c23 */ /* 0x100fe2000801089a */
[--C-:B------:R-:W-:Y:S01]  /*10520*/  FFMA.FTZ R184, R37, UR4, -R154.reuse ;  /* 0x0000000425b87c23 */ /* 0x100fe2000801089a */
[--C-:B------:R-:W-:Y:S01]  /*10530*/  FFMA.FTZ R183, R40, UR4, -R154.reuse ;  /* 0x0000000428b77c23 */ /* 0x100fe2000801089a */
[--C-:B------:R-:W-:Y:S01]  /*10540*/  FFMA.FTZ R178, R41, UR4, -R154.reuse ;  /* 0x0000000429b27c23 */ /* 0x100fe2000801089a */
[----:B------:R-:W-:Y:S01]  /*10550*/  FSEL R149, R149, RZ, P0 ;  /* 0x000000ff95957208 */ /* 0x000fe20000000000 */
[--C-:B------:R-:W-:Y:S03]  /*10560*/  FFMA.FTZ R215, R8, UR4, -R154.reuse ;  /* 0x0000000408d77c23 */ /* 0x100fe6000801089a */
[----:B------:R-:W-:Y:S01]  /*10570*/  MUFU.EX2 R205, R205 ;  /* 0x000000cd00cd7308 */ /* 0x000fe20000000800 */
[--C-:B------:R-:W-:Y:S01]  /*10580*/  FFMA.FTZ R211, R9, UR4, -R154.reuse ;  /* 0x0000000409d37c23 */ /* 0x100fe2000801089a */
[--C-:B------:R-:W-:Y:S01]  /*10590*/  FFMA.FTZ R201, R20, UR4, -R154.reuse ;  /* 0x0000000414c97c23 */ /* 0x100fe2000801089a */
[--C-:B------:R-:W-:Y:S01]  /*105a0*/  FFMA.FTZ R206, R18, UR4, -R149.reuse ;  /* 0x0000000412ce7c23 */ /* 0x100fe20008010895 */
[--C-:B------:R-:W-:Y:S01]  /*105b0*/  FFMA.FTZ R204, R19, UR4, -R149.reuse ;  /* 0x0000000413cc7c23 */ /* 0x100fe20008010895 */
[--C-:B------:R-:W-:Y:S01]  /*105c0*/  FFMA.FTZ R196, R26, UR4, -R149.reuse ;  /* 0x000000041ac47c23 */ /* 0x100fe20008010895 */
[----:B------:R-:W3:Y:S01]  /*105d0*/  LDSM.16.MT88.4 R16, [R151+0x5000] ;  /* 0x005000009710783b */ /* 0x000ee20000004200 */
[--C-:B------:R-:W-:Y:S03]  /*105e0*/  FFMA.FTZ R197, R27, UR4, -R149.reuse ;  /* 0x000000041bc57c23 */ /* 0x100fe60008010895 */
[----:B------:R-:W-:Y:S01]  /*105f0*/  MUFU.EX2 R215, R215 ;  /* 0x000000d700d77308 */ /* 0x000fe20000000800 */
[--C-:B------:R-:W-:Y:S01]  /*10600*/  FFMA.FTZ R190, R34, UR4, -R149.reuse ;  /* 0x0000000422be7c23 */ /* 0x100fe20008010895 */
[--C-:B------:R-:W-:Y:S01]  /*10610*/  FFMA.FTZ R188, R35, UR4, -R149.reuse ;  /* 0x0000000423bc7c23 */ /* 0x100fe20008010895 */
[--C-:B------:R-:W-:Y:S01]  /*10620*/  FFMA.FTZ R186, R38, UR4, -R149.reuse ;  /* 0x0000000426ba7c23 */ /* 0x100fe20008010895 */
[--C-:B------:R-:W-:Y:S01]  /*10630*/  FFMA.FTZ R182, R39, UR4, -R149.reuse ;  /* 0x0000000427b67c23 */ /* 0x100fe20008010895 */
[C---:B--2---:R-:W-:Y:S01]  /*10640*/  FMUL.FTZ R8, R148.reuse, R140 ;  /* 0x0000008c94087220 */ /* 0x044fe20000410000 */
[----:B------:R-:W2:Y:S01]  /*10650*/  LDSM.16.MT88.4 R24, [R150+0x5000] ;  /* 0x005000009618783b */ /* 0x000ea20000004200 */
[----:B------:R-:W-:Y:S03]  /*10660*/  FMUL.FTZ R9, R148, R141 ;  /* 0x0000008d94097220 */ /* 0x000fe60000410000 */
[----:B------:R-:W4:Y:S01]  /*10670*/  MUFU.EX2 R211, R211 ;  /* 0x000000d300d37308 */ /* 0x000f220000000800 */
[--C-:B------:R-:W-:Y:S01]  /*10680*/  FFMA.FTZ R180, R42, UR4, -R149.reuse ;  /* 0x000000042ab47c23 */ /* 0x100fe20008010895 */
[--C-:B------:R-:W-:Y:S01]  /*10690*/  FFMA.FTZ R181, R43, UR4, -R149.reuse ;  /* 0x000000042bb57c23 */ /* 0x100fe20008010895 */
[--C-:B------:R-:W-:Y:S01]  /*106a0*/  FFMA.FTZ R212, R10, UR4, -R149.reuse ;  /* 0x000000040ad47c23 */ /* 0x100fe20008010895 */
[----:B------:R-:W-:Y:S01]  /*106b0*/  FMUL.FTZ R10, R3, R142 ;  /* 0x0000008e030a7220 */ /* 0x000fe20000410000 */
[--C-:B------:R-:W-:Y:S01]  /*106c0*/  FFMA.FTZ R213, R11, UR4, -R149.reuse ;  /* 0x000000040bd57c23 */ /* 0x100fe20008010895 */
[----:B------:R-:W5:Y:S01]  /*106d0*/  LDSM.16.MT88.4 R32, [R151+0x5400] ;  /* 0x005400009720783b */ /* 0x000f620000004200 */
[----:B------:R-:W-:Y:S03]  /*106e0*/  FMUL.FTZ R11, R3, R143 ;  /* 0x0000008f030b7220 */ /* 0x000fe60000410000 */
[----:B------:R-:W1:Y:S01]  /*106f0*/  MUFU.EX2 R203, R203 ;  /* 0x000000cb00cb7308 */ /* 0x000e620000000800 */
[--C-:B------:R-:W-:Y:S01]  /*10700*/  FFMA.FTZ R200, R21, UR4, -R154.reuse ;  /* 0x0000000415c87c23 */ /* 0x100fe2000801089a */
[--C-:B------:R-:W-:Y:S01]  /*10710*/  FFMA.FTZ R202, R22, UR4, -R149.reuse ;  /* 0x0000000416ca7c23 */ /* 0x100fe20008010895 */
[--C-:B------:R-:W-:Y:S01]  /*10720*/  FFMA.FTZ R198, R23, UR4, -R149.reuse ;  /* 0x0000000417c67c23 */ /* 0x100fe20008010895 */
[--C-:B------:R-:W-:Y:S01]  /*10730*/  FFMA.FTZ R209, R12, UR4, -R154.reuse ;  /* 0x000000040cd17c23 */ /* 0x100fe2000801089a */
[C---:B------:R-:W-:Y:S01]  /*10740*/  FMUL.FTZ R12, R148.reuse, R136 ;  /* 0x00000088940c7220 */ /* 0x040fe20000410000 */
[----:B------:R-:W5:Y:S01]  /*10750*/  LDSM.16.MT88.4 R36, [R150+0x5400] ;  /* 0x005400009624783b */ /* 0x000f620000004200 */
[--C-:B------:R-:W-:Y:S03]  /*10760*/  FFMA.FTZ R208, R13, UR4, -R154.reuse ;  /* 0x000000040dd07c23 */ /* 0x100fe6000801089a */
[----:B------:R-:W-:Y:S01]  /*10770*/  MUFU.EX2 R212, R212 ;  /* 0x000000d400d47308 */ /* 0x000fe20000000800 */
[----:B----4-:R-:W-:Y:S01]  /*10780*/  F2FP.F16.F32.PACK_AB R22, R211, R215 ;  /* 0x000000d7d316723e */ /* 0x010fe200000000ff */
[----:B------:R-:W-:Y:S01]  /*10790*/  FMUL.FTZ R13, R148, R137 ;  /* 0x00000089940d7220 */ /* 0x000fe20000410000 */
[--C-:B------:R-:W-:Y:S01]  /*107a0*/  FFMA.FTZ R210, R14, UR4, -R149.reuse ;  /* 0x000000040ed27c23 */ /* 0x100fe20008010895 */
[----:B------:R-:W-:Y:S01]  /*107b0*/  FMUL.FTZ R14, R3, R138 ;  /* 0x0000008a030e7220 */ /* 0x000fe20000410000 */
[--C-:B------:R-:W-:Y:S01]  /*107c0*/  FFMA.FTZ R207, R15, UR4, -R149.reuse ;  /* 0x000000040fcf7c23 */ /* 0x100fe20008010895 */
[----:B------:R-:W4:Y:S01]  /*107d0*/  LDSM.16.MT88.4 R40, [R151+0x5800] ;  /* 0x005800009728783b */ /* 0x000f220000004200 */
[----:B------:R-:W-:Y:S03]  /*107e0*/  FMUL.FTZ R15, R3, R139 ;  /* 0x0000008b030f7220 */ /* 0x000fe60000410000 */
[----:B------:R-:W3:Y:S01]  /*107f0*/  MUFU.EX2 R213, R213 ;  /* 0x000000d500d57308 */ /* 0x000ee20000000800 */
[--C-:B------:R-:W-:Y:S01]  /*10800*/  FFMA.FTZ R194, R28, UR4, -R154.reuse ;  /* 0x000000041cc27c23 */ /* 0x100fe2000801089a */
[--C-:B------:R-:W-:Y:S01]  /*10810*/  FFMA.FTZ R192, R29, UR4, -R154.reuse ;  /* 0x000000041dc07c23 */ /* 0x100fe2000801089a */
[--C-:B------:R-:W-:Y:S01]  /*10820*/  FFMA.FTZ R193, R30, UR4, -R149.reuse ;  /* 0x000000041ec17c23 */ /* 0x100fe20008010895 */
[----:B-1----:R-:W-:Y:S01]  /*10830*/  F2FP.F16.F32.PACK_AB R30, R203, R205 ;  /* 0x000000cdcb1e723e */ /* 0x002fe200000000ff */
[--C-:B------:R-:W-:Y:S01]  /*10840*/  FFMA.FTZ R191, R31, UR4, -R149.reuse ;  /* 0x000000041fbf7c23 */ /* 0x100fe20008010895 */
[----:B------:R-:W-:Y:S01]  /*10850*/  LDSM.16.MT88.4 R140, [R151+0x8c00] ;  /* 0x008c0000978c783b */ /* 0x000fe20000004200 */
[--C-:B------:R-:W-:Y:S03]  /*10860*/  FFMA.FTZ R241, R4, UR4, -R154.reuse ;  /* 0x0000000404f17c23 */ /* 0x100fe6000801089a */
[----:B------:R-:W-:Y:S01]  /*10870*/  MUFU.EX2 R209, R209 ;  /* 0x000000d100d17308 */ /* 0x000fe20000000800 */
[C---:B------:R-:W-:Y:S01]  /*10880*/  FMUL.FTZ R4, R148.reuse, R144 ;  /* 0x0000009094047220 */ /* 0x040fe20000410000 */
[--C-:B------:R-:W-:Y:S01]  /*10890*/  FFMA.FTZ R240, R5, UR4, -R154.reuse ;  /* 0x0000000405f07c23 */ /* 0x100fe2000801089a */
[----:B------:R-:W-:Y:S01]  /*108a0*/  FMUL.FTZ R5, R148, R145 ;  /* 0x0000009194057220 */ /* 0x000fe20000410000 */
[--C-:B------:R-:W-:Y:S01]  /*108b0*/  FFMA.FTZ R242, R6, UR4, -R149.reuse ;  /* 0x0000000406f27c23 */ /* 0x100fe20008010895 */
[----:B------:R-:W-:Y:S01]  /*108c0*/  FMUL.FTZ R6, R3, R146 ;  /* 0x0000009203067220 */ /* 0x000fe20000410000 */
[--C-:B------:R-:W-:Y:S01]  /*108d0*/  FFMA.FTZ R214, R7, UR4, -R149.reuse ;  /* 0x0000000407d67c23 */ /* 0x100fe20008010895 */
[----:B------:R-:W-:Y:S03]  /*108e0*/  FMUL.FTZ R7, R3, R147 ;  /* 0x0000009303077220 */ /* 0x000fe60000410000 */
[----:B------:R-:W-:Y:S01]  /*108f0*/  MUFU.EX2 R241, R241 ;  /* 0x000000f100f17308 */ /* 0x000fe20000000800 */
[----:B---3--:R-:W-:Y:S01]  /*10900*/  F2FP.F16.F32.PACK_AB R23, R213, R212 ;  /* 0x000000d4d517723e */ /* 0x008fe200000000ff */
[--C-:B------:R-:W-:Y:S01]  /*10910*/  FFMA.FTZ R177, R44, UR4, -R154.reuse ;  /* 0x000000042cb17c23 */ /* 0x100fe2000801089a */
[--C-:B------:R-:W-:Y:S01]  /*10920*/  FFMA.FTZ R176, R45, UR4, -R154.reuse ;  /* 0x000000042db07c23 */ /* 0x100fe2000801089a */
[--C-:B------:R-:W-:Y:S01]  /*10930*/  FFMA.FTZ R179, R46, UR4, -R149.reuse ;  /* 0x000000042eb37c23 */ /* 0x100fe20008010895 */
[--C-:B------:R-:W-:Y:S01]  /*10940*/  FFMA.FTZ R175, R47, UR4, -R149.reuse ;  /* 0x000000042faf7c23 */ /* 0x100fe20008010895 */
[--C-:B------:R-:W-:Y:S01]  /*10950*/  FFMA.FTZ R173, R48, UR4, -R154.reuse ;  /* 0x0000000430ad7c23 */ /* 0x100fe2000801089a */
[--C-:B------:R-:W-:Y:S03]  /*10960*/  FFMA.FTZ R170, R49, UR4, -R154.reuse ;  /* 0x0000000431aa7c23 */ /* 0x100fe6000801089a */
[----:B------:R-:W1:Y:S01]  /*10970*/  MUFU.EX2 R240, R240 ;  /* 0x000000f000f07308 */ /* 0x000e620000000800 */
[--C-:B------:R-:W-:Y:S01]  /*10980*/  FFMA.FTZ R174, R50, UR4, -R149.reuse ;  /* 0x0000000432ae7c23 */ /* 0x100fe20008010895 */
[--C-:B------:R-:W-:Y:S01]  /*10990*/  FFMA.FTZ R172, R51, UR4, -R149.reuse ;  /* 0x0000000433ac7c23 */ /* 0x100fe20008010895 */
[--C-:B------:R-:W-:Y:S01]  /*109a0*/  FFMA.FTZ R169, R52, UR4, -R154.reuse ;  /* 0x0000000434a97c23 */ /* 0x100fe2000801089a */
[--C-:B------:R-:W-:Y:S01]  /*109b0*/  FFMA.FTZ R168, R53, UR4, -R154.reuse ;  /* 0x0000000435a87c23 */ /* 0x100fe2000801089a */
[--C-:B------:R-:W-:Y:S01]  /*109c0*/  FFMA.FTZ R171, R54, UR4, -R149.reuse ;  /* 0x0000000436ab7c23 */ /* 0x100fe20008010895 */
[--C-:B------:R-:W-:Y:S01]  /*109d0*/  FFMA.FTZ R166, R55, UR4, -R149.reuse ;  /* 0x0000000437a67c23 */ /* 0x100fe20008010895 */
[--C-:B------:R-:W-:Y:S03]  /*109e0*/  FFMA.FTZ R167, R56, UR4, -R154.reuse ;  /* 0x0000000438a77c23 */ /* 0x100fe6000801089a */
[----:B------:R-:W-:Y:S01]  /*109f0*/  MUFU.EX2 R242, R242 ;  /* 0x000000f200f27308 */ /* 0x000fe20000000800 */
[--C-:B------:R-:W-:Y:S01]  /*10a00*/  FFMA.FTZ R163, R57, UR4, -R154.reuse ;  /* 0x0000000439a37c23 */ /* 0x100fe2000801089a */
[--C-:B------:R-:W-:Y:S01]  /*10a10*/  FFMA.FTZ R164, R58, UR4, -R149.reuse ;  /* 0x000000043aa47c23 */ /* 0x100fe20008010895 */
[--C-:B------:R-:W-:Y:S01]  /*10a20*/  FFMA.FTZ R165, R59, UR4, -R149.reuse ;  /* 0x000000043ba57c23 */ /* 0x100fe20008010895 */
[--C-:B------:R-:W-:Y:S01]  /*10a30*/  FFMA.FTZ R162, R60, UR4, -R154.reuse ;  /* 0x000000043ca27c23 */ /* 0x100fe2000801089a */
[--C-:B------:R-:W-:Y:S01]  /*10a40*/  FFMA.FTZ R160, R61, UR4, -R154.reuse ;  /* 0x000000043da07c23 */ /* 0x100fe2000801089a */
[--C-:B------:R-:W-:Y:S01]  /*10a50*/  FFMA.FTZ R161, R62, UR4, -R149.reuse ;  /* 0x000000043ea17c23 */ /* 0x100fe20008010895 */
[--C-:B------:R-:W-:Y:S03]  /*10a60*/  FFMA.FTZ R159, R63, UR4, -R149.reuse ;  /* 0x000000043f9f7c23 */ /* 0x100fe60008010895 */
[----:B------:R-:W3:Y:S01]  /*10a70*/  MUFU.EX2 R214, R214 ;  /* 0x000000d600d67308 */ /* 0x000ee20000000800 */
[----:B-1----:R-:W-:Y:S01]  /*10a80*/  F2FP.F16.F32.PACK_AB R20, R240, R241 ;  /* 0x000000f1f014723e */ /* 0x002fe200000000ff */
        /* <DEDUP_REMOVED lines=22> */
[----:B------:R-:W3:Y:S01]  /*10bf0*/  MUFU.EX2 R207, R207 ;  /* 0x000000cf00cf7308 */ /* 0x000ee20000000800 */
[C---:B------:R-:W-:Y:S05]  /*10c00*/  HMMA.16816.F32 R4, R20.reuse, R16, R4 ;  /* 0x000000101404723c */ /* 0x040fea0000001804 */
[----:B-1----:R-:W-:Y:S01]  /*10c10*/  F2FP.F16.F32.PACK_AB R28, R208, R209 ;  /* 0x000000d1d01c723e */ /* 0x002fe200000000ff */
[C---:B------:R-:W-:Y:S03]  /*10c20*/  HMMA.16816.F32 R8, R20.reuse, R18, R8 ;  /* 0x000000121408723c */ /* 0x040fe60000001808 */
[----:B------:R-:W-:Y:S01]  /*10c30*/  MUFU.EX2 R206, R206 ;  /* 0x000000ce00ce7308 */ /* 0x000fe20000000800 */
[----:B------:R-:W-:Y:S01]  /*10c40*/  ISETP.GT.AND P0, PT, R225, 0x1, PT ;  /* 0x00000001e100780c */ /* 0x000fe20003f04270 */
[C---:B------:R-:W-:Y:S01]  /*10c50*/  FMUL.FTZ R16, R148.reuse, R132 ;  /* 0x0000008494107220 */ /* 0x040fe20000410000 */
[C---:B--2---:R-:W-:Y:S07]  /*10c60*/  HMMA.16816.F32 R12, R20.reuse, R24, R12 ;  /* 0x00000018140c723c */ /* 0x044fee000000180c */
[----:B------:R-:W1:Y:S01]  /*10c70*/  MUFU.EX2 R204, R204 ;  /* 0x000000cc00cc7308 */ /* 0x000e620000000800 */
[----:B---3--:R-:W-:Y:S03]  /*10c80*/  F2FP.F16.F32.PACK_AB R29, R207, R210 ;  /* 0x000000d2cf1d723e */ /* 0x008fe600000000ff */
[----:B------:R-:W-:Y:S01]  /*10c90*/  FMUL.FTZ R17, R148, R133 ;  /* 0x0000008594117220 */ /* 0x000fe20000410000 */
[C---:B------:R-:W-:Y:S01]  /*10ca0*/  FMUL.FTZ R18, R3.reuse, R134 ;  /* 0x0000008603127220 */ /* 0x040fe20000410000 */
[----:B------:R-:W-:Y:S04]  /*10cb0*/  FMUL.FTZ R19, R3, R135 ;  /* 0x0000008703137220 */ /* 0x000fe80000410000 */
[----:B------:R-:W-:Y:S01]  /*10cc0*/  MUFU.EX2 R201, R201 ;  /* 0x000000c900c97308 */ /* 0x000fe20000000800 */
[--C-:B------:R-:W-:Y:S01]  /*10cd0*/  FFMA.FTZ R52, R83, UR4, -R149.reuse ;  /* 0x0000000453347c23 */ /* 0x100fe20008010895 */
[--C-:B------:R-:W-:Y:S01]  /*10ce0*/  FFMA.FTZ R83, R108, UR4, -R154.reuse ;  /* 0x000000046c537c23 */ /* 0x100fe2000801089a */
[--C-:B------:R-:W-:Y:S01]  /*10cf0*/  FFMA.FTZ R48, R84, UR4, -R154.reuse ;  /* 0x0000000454307c23 */ /* 0x100fe2000801089a */
[----:B------:R-:W-:Y:S01]  /*10d00*/  HMMA.16816.F32 R16, R20, R26, R16 ;  /* 0x0000001a1410723c */ /* 0x000fe20000001810 */
[----:B------:R-:W2:Y:S02]  /*10d10*/  LDSM.16.MT88.4 R24, [R150+0x5800] ;  /* 0x005800009618783b */ /* 0x000ea40000004200 */
[--C-:B------:R-:W-:Y:S03]  /*10d20*/  FFMA.FTZ R84, R109, UR4, -R154.reuse ;  /* 0x000000046d547c23 */ /* 0x100fe6000801089a */
[----:B------:R-:W3:Y:S01]  /*10d30*/  MUFU.EX2 R200, R200 ;  /* 0x000000c800c87308 */ /* 0x000ee20000000800 */
[----:B-1----:R-:W-:Y:S01]  /*10d40*/  F2FP.F16.F32.PACK_AB R31, R204, R206 ;  /* 0x000000cecc1f723e */ /* 0x002fe200000000ff */
[--C-:B------:R-:W-:Y:S03]  /*10d50*/  FFMA.FTZ R47, R85, UR4, -R154.reuse ;  /* 0x00000004552f7c23 */ /* 0x100fe6000801089a */
[--C-:B------:R-:W-:Y:S01]  /*10d60*/  FFMA.FTZ R85, R110, UR4, -R149.reuse ;  /* 0x000000046e557c23 */ /* 0x100fe20008010895 */
[--C-:B------:R-:W-:Y:S01]  /*10d70*/  FFMA.FTZ R51, R86, UR4, -R149.reuse ;  /* 0x0000000456337c23 */ /* 0x100fe20008010895 */
[--C-:B------:R-:W-:Y:S03]  /*10d80*/  FFMA.FTZ R86, R111, UR4, -R149.reuse ;  /* 0x000000046f567c23 */ /* 0x100fe60008010895 */
[----:B------:R-:W-:Y:S01]  /*10d90*/  MUFU.EX2 R202, R202 ;  /* 0x000000ca00ca7308 */ /* 0x000fe20000000800 */
[C---:B-----5:R-:W-:Y:S05]  /*10da0*/  HMMA.16816.F32 R4, R28.reuse, R32, R4 ;  /* 0x000000201c04723c */ /* 0x060fea0000001804 */
[--C-:B------:R-:W-:Y:S01]  /*10db0*/  FFMA.FTZ R44, R87, UR4, -R149.reuse ;  /* 0x00000004572c7c23 */ /* 0x100fe20008010895 */
[C---:B------:R-:W-:Y:S03]  /*10dc0*/  HMMA.16816.F32 R8, R28.reuse, R34, R8 ;  /* 0x000000221c08723c */ /* 0x040fe60000001808 */
[----:B------:R-:W1:Y:S01]  /*10dd0*/  MUFU.EX2 R198, R198 ;  /* 0x000000c600c67308 */ /* 0x000e620000000800 */
[----:B------:R-:W5:Y:S01]  /*10de0*/  LDSM.16.MT88.4 R32, [R151+0x5c00] ;  /* 0x005c00009720783b */ /* 0x000f620000004200 */
[----:B---3--:R-:W-:Y:S01]  /*10df0*/  F2FP.F16.F32.PACK_AB R20, R200, R201 ;  /* 0x000000c9c814723e */ /* 0x008fe200000000ff */
[C---:B------:R-:W-:Y:S07]  /*10e00*/  HMMA.16816.F32 R12, R28.reuse, R36, R12 ;  /* 0x000000241c0c723c */ /* 0x040fee000000180c */
[----:B------:R-:W-:Y:S01]  /*10e10*/  MUFU.EX2 R199, R199 ;  /* 0x000000c700c77308 */ /* 0x000fe20000000800 */
[--C-:B------:R-:W-:Y:S01]  /*10e20*/  FFMA.FTZ R87, R112, UR4, -R154.reuse ;  /* 0x0000000470577c23 */ /* 0x100fe2000801089a */
[----:B------:R-:W-:Y:S01]  /*10e30*/  HMMA.16816.F32 R16, R28, R38, R16 ;  /* 0x000000261c10723c */ /* 0x000fe20000001810 */
[----:B------:R-:W3:Y:S07]  /*10e40*/  LDSM.16.MT88.4 R36, [R150+0x5c00] ;  /* 0x005c00009624783b */ /* 0x000eee0000004200 */
[----:B------:R-:W4:Y:S03]  /*10e50*/  MUFU.EX2 R195, R195 ;  /* 0x000000c300c37308 */ /* 0x000f260000000800 */
[----:B-1----:R-:W-:Y:S01]  /*10e60*/  F2FP.F16.F32.PACK_AB R21, R198, R202 ;  /* 0x000000cac615723e */ /* 0x002fe200000000ff */
        /* <DEDUP_REMOVED lines=12> */
[----:B------:R-:W1:Y:S01]  /*10f30*/  MUFU.EX2 R197, R197 ;  /* 0x000000c500c57308 */ /* 0x000e620000000800 */
[----:B----4-:R-:W-:Y:S01]  /*10f40*/  F2FP.F16.F32.PACK_AB R22, R195, R199 ;  /* 0x000000c7c316723e */ /* 0x010fe200000000ff */
        /* <DEDUP_REMOVED lines=9> */
[----:B------:R-:W-:Y:S01]  /*10fe0*/  FFMA.FTZ R80, R105, UR4, -R154 ;  /* 0x0000000469507c23 */ /* 0x000fe2000801089a */
[--C-:B------:R-:W-:Y:S01]  /*10ff0*/  FFMA.FTZ R81, R106, UR4, -R149.reuse ;  /* 0x000000046a517c23 */ /* 0x100fe20008010895 */
[--C-:B------:R-:W-:Y:S01]  /*11000*/  FFMA.FTZ R82, R107, UR4, -R149.reuse ;  /* 0x000000046b527c23 */ /* 0x100fe20008010895 */
[----:B------:R-:W-:Y:S01]  /*11010*/  FFMA.FTZ R242, R3, R238, R242 ;  /* 0x000000ee03f27223 */ /* 0x000fe200000100f2 */
[----:B------:R-:W-:Y:S03]  /*11020*/  FFMA.FTZ R3, R95, UR4, -R149 ;  /* 0x000000045f037c23 */ /* 0x000fe60008010895 */
[----:B------:R-:W4:Y:S01]  /*11030*/  MUFU.EX2 R192, R192 ;  /* 0x000000c000c07308 */ /* 0x000f220000000800 */
[----:B-1----:R-:W-:Y:S01]  /*11040*/  F2FP.F16.F32.PACK_AB R23, R197, R196 ;  /* 0x000000c4c517723e */ /* 0x002fe200000000ff */
[----:B------:R-:W-:Y:S01]  /*11050*/  FFMA.FTZ R241, R148, R239, R241 ;  /* 0x000000ef94f17223 */ /* 0x000fe200000100f1 */
[----:B------:R-:W-:Y:S01]  /*11060*/  MOV R148, R2 ;  /* 0x0000000200947202 */ /* 0x000fe20000000f00 */
[----:B------:R-:W-:Y:S01]  /*11070*/  FADD.FTZ R242, R214, R242 ;  /* 0x000000f2d6f27221 */ /* 0x000fe20000010000 */
[--C-:B------:R-:W-:Y:S01]  /*11080*/  FFMA.FTZ R91, R116, UR4, -R154.reuse ;  /* 0x00000004745b7c23 */ /* 0x100fe2000801089a */
[----:B------:R-:W-:Y:S01]  /*11090*/  FADD.FTZ R241, R240, R241 ;  /* 0x000000f1f0f17221 */ /* 0x000fe20000010000 */
[----:B------:R-:W-:Y:S03]  /*110a0*/  FFMA.FTZ R92, R117, UR4, -R154 ;  /* 0x00000004755c7c23 */ /* 0x000fe6000801089a */
[----:B------:R-:W-:Y:S01]  /*110b0*/  MUFU.EX2 R193, R193 ;  /* 0x000000c100c17308 */ /* 0x000fe20000000800 */
[C---:B------:R-:W-:Y:S05]  /*110c0*/  HMMA.16816.F32 R4, R20.reuse, R40, R4 ;  /* 0x000000281404723c */ /* 0x040fea0000001804 */
[----:B------:R-:W-:Y:S01]  /*110d0*/  FADD.FTZ R241, R215, R241 ;  /* 0x000000f1d7f17221 */ /* 0x000fe20000010000 */
[C---:B------:R-:W-:Y:S03]  /*110e0*/  HMMA.16816.F32 R8, R20.reuse, R42, R8 ;  /* 0x0000002a1408723c */ /* 0x040fe60000001808 */
[----:B------:R-:W1:Y:S01]  /*110f0*/  MUFU.EX2 R191, R191 ;  /* 0x000000bf00bf7308 */ /* 0x000e620000000800 */
[----:B------:R-:W3:Y:S01]  /*11100*/  LDSM.16.MT88.4 R40, [R151+0x6000] ;  /* 0x006000009728783b */ /* 0x000ee20000004200 */
[----:B----4-:R-:W-:Y:S01]  /*11110*/  F2FP.F16.F32.PACK_AB R28, R192, R194 ;  /* 0x000000c2c01c723e */ /* 0x010fe200000000ff */
[C---:B--2---:R-:W-:Y:S07]  /*11120*/  HMMA.16816.F32 R12, R20.reuse, R24, R12 ;  /* 0x00000018140c723c */ /* 0x044fee000000180c */
[----:B------:R-:W-:Y:S01]  /*11130*/  MUFU.EX2 R189, R189 ;  /* 0x000000bd00bd7308 */ /* 0x000fe20000000800 */
[----:B------:R-:W-:Y:S01]  /*11140*/  FADD.FTZ R242, R212, R242 ;  /* 0x000000f2d4f27221 */ /* 0x000fe20000010000 */
[----:B------:R-:W-:Y:S01]  /*11150*/  HMMA.16816.F32 R16, R20, R26, R16 ;  /* 0x0000001a1410723c */ /* 0x000fe20000001810 */
[----:B------:R-:W2:Y:S07]  /*11160*/  LDSM.16.MT88.4 R24, [R150+0x6000] ;  /* 0x006000009618783b */ /* 0x000eae0000004200 */
[----:B------:R-:W4:Y:S03]  /*11170*/  MUFU.EX2 R187, R187 ;  /* 0x000000bb00bb7308 */ /* 0x000f260000000800 */
[----:B-1----:R-:W-:Y:S01]  /*11180*/  F2FP.F16.F32.PACK_AB R29, R191, R193 ;  /* 0x000000c1bf1d723e */ /* 0x002fe200000000ff */
[----:B------:R-:W-:Y:S01]  /*11190*/  FADD.FTZ R241, R211, R241 ;  /* 0x000000f1d3f17221 */ /* 0x000fe20000010000 */
[----:B------:R-:W-:Y:S03]  /*111a0*/  FADD.FTZ R213, R213, R242 ;  /* 0x000000f2d5d57221 */ /* 0x000fe60000010000 */
[----:B------:R-:W-:Y:S01]  /*111b0*/  FADD.FTZ R241, R209, R241 ;  /* 0x000000f1d1f17221 */ /* 0x000fe20000010000 */
[----:B------:R-:W-:Y:S01]  /*111c0*/  FADD.FTZ R210, R210, R213 ;  /* 0x000000d5d2d27221 */ /* 0x000fe20000010000 */
[----:B------:R-:W-:Y:S01]  /*111d0*/  MUFU.EX2 R190, R190 ;  /* 0x000000be00be7308 */ /* 0x000fe20000000800 */
[----:B------:R-:W-:Y:S01]  /*111e0*/  FFMA.FTZ R118, R118, UR4, -R149 ;  /* 0x0000000476767c23 */ /* 0x000fe20008010895 */
[----:B------:R-:W-:Y:S01]  /*111f0*/  FADD.FTZ R208, R208, R241 ;  /* 0x000000f1d0d07221 */ /* 0x000fe20000010000 */
[----:B------:R-:W-:Y:S01]  /*11200*/  FADD.FTZ R210, R207, R210 ;  /* 0x000000d2cfd27221 */ /* 0x000fe20000010000 */
[--C-:B------:R-:W-:Y:S01]  /*11210*/  FFMA.FTZ R119, R119, UR4, -R149.reuse ;  /* 0x0000000477777c23 */ /* 0x100fe20008010895 */
[----:B------:R-:W-:Y:S01]  /*11220*/  FFMA.FTZ R120, R120, UR4, -R154 ;  /* 0x0000000478787c23 */ /* 0x000fe2000801089a */
[----:B------:R-:W-:Y:S01]  /*11230*/  FADD.FTZ R208, R205, R208 ;  /* 0x000000d0cdd07221 */ /* 0x000fe20000010000 */
[----:B------:R-:W-:Y:S03]  /*11240*/  FADD.FTZ R206, R206, R210 ;  /* 0x000000d2cece7221 */ /* 0x000fe60000010000 */
[----:B------:R-:W1:Y:S01]  /*11250*/  MUFU.EX2 R188, R188 ;  /* 0x000000bc00bc7308 */ /* 0x000e620000000800 */
[----:B----4-:R-:W-:Y:S01]  /*11260*/  F2FP.F16.F32.PACK_AB R30, R187, R189 ;  /* 0x000000bdbb1e723e */ /* 0x010fe200000000ff */
[----:B------:R-:W-:Y:S01]  /*11270*/  FADD.FTZ R208, R203, R208 ;  /* 0x000000d0cbd07221 */ /* 0x000fe20000010000 */
[----:B------:R-:W-:Y:S01]  /*11280*/  FADD.FTZ R206, R204, R206 ;  /* 0x000000ceccce7221 */ /* 0x000fe20000010000 */
[----:B------:R-:W-:Y:S01]  /*11290*/  FFMA.FTZ R121, R121, UR4, -R154 ;  /* 0x0000000479797c23 */ /* 0x000fe2000801089a */
[--C-:B------:R-:W-:Y:S01]  /*112a0*/  FFMA.FTZ R122, R122, UR4, -R149.reuse ;  /* 0x000000047a7a7c23 */ /* 0x100fe20008010895 */
[----:B------:R-:W-:Y:S01]  /*112b0*/  FADD.FTZ R208, R201, R208 ;  /* 0x000000d0c9d07221 */ /* 0x000fe20000010000 */
[----:B------:R-:W-:Y:S03]  /*112c0*/  FADD.FTZ R202, R202, R206 ;  /* 0x000000cecaca7221 */ /* 0x000fe60000010000 */
[----:B------:R-:W-:Y:S01]  /*112d0*/  MUFU.EX2 R185, R185 ;  /* 0x000000b900b97308 */ /* 0x000fe20000000800 */
[--C-:B------:R-:W-:Y:S01]  /*112e0*/  FFMA.FTZ R123, R123, UR4, -R149.reuse ;  /* 0x000000047b7b7c23 */ /* 0x100fe20008010895 */
[----:B------:R-:W-:Y:S01]  /*112f0*/  FADD.FTZ R200, R200, R208 ;  /* 0x000000d0c8c87221 */ /* 0x000fe20000010000 */
[----:B------:R-:W-:Y:S01]  /*11300*/  FADD.FTZ R202, R198, R202 ;  /* 0x000000cac6ca7221 */ /* 0x000fe20000010000 */
[--C-:B------:R-:W-:Y:S01]  /*11310*/  FFMA.FTZ R124, R124, UR4, -R154.reuse ;  /* 0x000000047c7c7c23 */ /* 0x100fe2000801089a */
[----:B------:R-:W-:Y:S01]  /*11320*/  FFMA.FTZ R125, R125, UR4, -R154 ;  /* 0x000000047d7d7c23 */ /* 0x000fe2000801089a */
[----:B------:R-:W-:Y:S01]  /*11330*/  FADD.FTZ R200, R199, R200 ;  /* 0x000000c8c7c87221 */ /* 0x000fe20000010000 */
[----:B------:R-:W-:Y:S03]  /*11340*/  FADD.FTZ R202, R196, R202 ;  /* 0x000000cac4ca7221 */ /* 0x000fe60000010000 */
[----:B------:R-:W4:Y:S01]  /*11350*/  MUFU.EX2 R184, R184 ;  /* 0x000000b800b87308 */ /* 0x000f220000000800 */
[----:B-1----:R-:W-:Y:S01]  /*11360*/  F2FP.F16.F32.PACK_AB R31, R188, R190 ;  /* 0x000000bebc1f723e */ /* 0x002fe200000000ff */
[----:B------:R-:W-:Y:S01]  /*11370*/  FADD.FTZ R200, R195, R200 ;  /* 0x000000c8c3c87221 */ /* 0x000fe20000010000 */
[----:B------:R-:W-:Y:S01]  /*11380*/  FADD.FTZ R197, R197, R202 ;  /* 0x000000cac5c57221 */ /* 0x000fe20000010000 */
[----:B------:R-:W-:Y:S01]  /*11390*/  FFMA.FTZ R126, R126, UR4, -R149 ;  /* 0x000000047e7e7c23 */ /* 0x000fe20008010895 */
[----:B------:R-:W-:Y:S01]  /*113a0*/  FFMA.FTZ R128, R128, UR4, -R154 ;  /* 0x0000000480807c23 */ /* 0x000fe2000801089a */
[----:B------:R-:W-:Y:S01]  /*113b0*/  FADD.FTZ R200, R194, R200 ;  /* 0x000000c8c2c87221 */ /* 0x000fe20000010000 */
[----:B------:R-:W-:Y:S03]  /*113c0*/  FADD.FTZ R193, R193, R197 ;  /* 0x000000c5c1c17221 */ /* 0x000fe60000010000 */
[----:B------:R-:W-:Y:S01]  /*113d0*/  MUFU.EX2 R186, R186 ;  /* 0x000000ba00ba7308 */ /* 0x000fe20000000800 */
[C---:B-----5:R-:W-:Y:S05]  /*113e0*/  HMMA.16816.F32 R4, R28.reuse, R32, R4 ;  /* 0x000000201c04723c */ /* 0x060fea0000001804 */
[----:B------:R-:W-:Y:S01]  /*113f0*/  FADD.FTZ R192, R192, R200 ;  /* 0x000000c8c0c07221 */ /* 0x000fe20000010000 */
[C---:B------:R-:W-:Y:S03]  /*11400*/  HMMA.16816.F32 R8, R28.reuse, R34, R8 ;  /* 0x000000221c08723c */ /* 0x040fe60000001808 */
[----:B------:R-:W1:Y:S01]  /*11410*/  MUFU.EX2 R182, R182 ;  /* 0x000000b600b67308 */ /* 0x000e620000000800 */
[----:B------:R-:W5:Y:S01]  /*11420*/  LDSM.16.MT88.4 R32, [R151+0x6400] ;  /* 0x006400009720783b */ /* 0x000f620000004200 */
[----:B----4-:R-:W-:Y:S01]  /*11430*/  F2FP.F16.F32.PACK_AB R20, R184, R185 ;  /* 0x000000b9b814723e */ /* 0x010fe200000000ff */
[C---:B---3--:R-:W-:Y:S07]  /*11440*/  HMMA.16816.F32 R12, R28.reuse, R36, R12 ;  /* 0x000000241c0c723c */ /* 0x048fee000000180c */
[----:B------:R-:W-:Y:S01]  /*11450*/  MUFU.EX2 R183, R183 ;  /* 0x000000b700b77308 */ /* 0x000fe20000000800 */
[----:B------:R-:W-:Y:S01]  /*11460*/  FADD.FTZ R193, R191, R193 ;  /* 0x000000c1bfc17221 */ /* 0x000fe20000010000 */
[----:B------:R-:W-:Y:S01]  /*11470*/  HMMA.16816.F32 R16, R28, R38, R16 ;  /* 0x000000261c10723c */ /* 0x000fe20000001810 */
[----:B------:R-:W3:Y:S07]  /*11480*/  LDSM.16.MT88.4 R36, [R150+0x6400] ;  /* 0x006400009624783b */ /* 0x000eee0000004200 */
[----:B------:R-:W4:Y:S03]  /*11490*/  MUFU.EX2 R178, R178 ;  /* 0x000000b200b27308 */ /* 0x000f260000000800 */
[----:B-1----:R-:W-:Y:S01]  /*114a0*/  F2FP.F16.F32.PACK_AB R21, R182, R186 ;  /* 0x000000bab615723e */ /* 0x002fe200000000ff */
[----:B------:R-:W-:Y:S01]  /*114b0*/  FADD.FTZ R192, R189, R192 ;  /* 0x000000c0bdc07221 */ /* 0x000fe20000010000 */
[----:B------:R-:W-:Y:S03]  /*114c0*/  FADD.FTZ R190, R190, R193 ;  /* 0x000000c1bebe7221 */ /* 0x000fe60000010000 */
[----:B------:R-:W-:Y:S01]  /*114d0*/  FADD.FTZ R192, R187, R192 ;  /* 0x000000c0bbc07221 */ /* 0x000fe20000010000 */
[----:B------:R-:W-:Y:S01]  /*114e0*/  FADD.FTZ R190, R188, R190 ;  /* 0x000000bebcbe7221 */ /* 0x000fe20000010000 */
[----:B------:R-:W1:Y:S01]  /*114f0*/  MUFU.EX2 R180, R180 ;  /* 0x000000b400b47308 */ /* 0x000e620000000800 */
[----:B------:R-:W-:Y:S01]  /*11500*/  FFMA.FTZ R154, R129, UR4, -R154 ;  /* 0x00000004819a7c23 */ /* 0x000fe2000801089a */
[----:B------:R-:W-:Y:S01]  /*11510*/  FADD.FTZ R192, R185, R192 ;  /* 0x000000c0b9c07221 */ /* 0x000fe20000010000 */
[----:B------:R-:W-:Y:S03]  /*11520*/  FADD.FTZ R186, R186, R190 ;  /* 0x000000bebaba7221 */ /* 0x000fe60000010000 */
[----:B------:R-:W-:Y:S01]  /*11530*/  FADD.FTZ R184, R184, R192 ;  /* 0x000000c0b8b87221 */ /* 0x000fe20000010000 */
[----:B------:R-:W-:Y:S03]  /*11540*/  FADD.FTZ R186, R182, R186 ;  /* 0x000000bab6ba7221 */ /* 0x000fe60000010000 */
[----:B------:R-:W2:Y:S01]  /*11550*/  MUFU.EX2 R181, R181 ;  /* 0x000000b500b57308 */ /* 0x000ea20000000800 */
[C---:B----4-:R-:W-:Y:S01]  /*11560*/  F2FP.F16.F32.PACK_AB R22, R178.reuse, R183 ;  /* 0x000000b7b216723e */ /* 0x050fe200000000ff */
[----:B------:R-:W-:Y:S04]  /*11570*/  FADD.FTZ R184, R183, R184 ;  /* 0x000000b8b7b87221 */ /* 0x000fe80000010000 */
[----:B------:R-:W-:Y:S04]  /*11580*/  FADD.FTZ R184, R178, R184 ;  /* 0x000000b8b2b87221 */ /* 0x000fe80000010000 */
[----:B------:R-:W4:Y:S01]  /*11590*/  MUFU.EX2 R177, R177 ;  /* 0x000000b100b17308 */ /* 0x000f220000000800 */
[----:B-1----:R-:W-:Y:S09]  /*115a0*/  FADD.FTZ R186, R180, R186 ;  /* 0x000000bab4ba7221 */ /* 0x002ff20000010000 */
[----:B------:R-:W1:Y:S01]  /*115b0*/  MUFU.EX2 R176, R176 ;  /* 0x000000b000b07308 */ /* 0x000e620000000800 */
[C---:B--2---:R-:W-:Y:S01]  /*115c0*/  F2FP.F16.F32.PACK_AB R23, R181.reuse, R180 ;  /* 0x000000b4b517723e */ /* 0x044fe200000000ff */
[----:B------:R-:W-:Y:S08]  /*115d0*/  FADD.FTZ R181, R181, R186 ;  /* 0x000000bab5b57221 */ /* 0x000ff00000010000 */
[----:B------:R-:W-:Y:S01]  /*115e0*/  MUFU.EX2 R179, R179 ;  /* 0x000000b300b37308 */ /* 0x000fe20000000800 */
[C---:B------:R-:W-:Y:S05]  /*115f0*/  HMMA.16816.F32 R4, R20.reuse, R40, R4 ;  /* 0x000000281404723c */ /* 0x040fea0000001804 */
[----:B----4-:R-:W-:Y:S01]  /*11600*/  FADD.FTZ R184, R177, R184 ;  /* 0x000000b8b1b87221 */ /* 0x010fe20000010000 */
[C---:B------:R-:W-:Y:S03]  /*11610*/  HMMA.16816.F32 R8, R20.reuse, R42, R8 ;  /* 0x0000002a1408723c */ /* 0x040fe60000001808 */
[----:B------:R-:W2:Y:S01]  /*11620*/  MUFU.EX2 R175, R175 ;  /* 0x000000af00af7308 */ /* 0x000ea20000000800 */
[----:B------:R-:W4:Y:S01]  /*11630*/  LDSM.16.MT88.4 R40, [R151+0x6800] ;  /* 0x006800009728783b */ /* 0x000f220000004200 */
[C---:B-1----:R-:W-:Y:S01]  /*11640*/  F2FP.F16.F32.PACK_AB R28, R176.reuse, R177 ;  /* 0x000000b1b01c723e */ /* 0x042fe200000000ff */
[C---:B------:R-:W-:Y:S07]  /*11650*/  HMMA.16816.F32 R12, R20.reuse, R24, R12 ;  /* 0x00000018140c723c */ /* 0x040fee000000180c */
[----:B------:R-:W1:Y:S01]  /*11660*/  MUFU.EX2 R173, R173 ;  /* 0x000000ad00ad7308 */ /* 0x000e620000000800 */
[----:B------:R-:W-:Y:S01]  /*11670*/  FADD.FTZ R176, R176, R184 ;  /* 0x000000b8b0b07221 */ /* 0x000fe20000010000 */
[----:B------:R-:W-:Y:S01]  /*11680*/  HMMA.16816.F32 R16, R20, R26, R16 ;  /* 0x0000001a1410723c */ /* 0x000fe20000001810 */
[----:B------:R-:W4:Y:S07]  /*11690*/  LDSM.16.MT88.4 R24, [R150+0x6800] ;  /* 0x006800009618783b */ /* 0x000f2e0000004200 */
[----:B------:R-:W5:Y:S03]  /*116a0*/  MUFU.EX2 R170, R170 ;  /* 0x000000aa00aa7308 */ /* 0x000f660000000800 */
[----:B--2---:R-:W-:Y:S01]  /*116b0*/  F2FP.F16.F32.PACK_AB R29, R175, R179 ;  /* 0x000000b3af1d723e */ /* 0x004fe200000000ff */
[----:B------:R-:W-:Y:S04]  /*116c0*/  FADD.FTZ R179, R179, R181 ;  /* 0x000000b5b3b37221 */ /* 0x000fe80000010000 */
[----:B------:R-:W-:Y:S02]  /*116d0*/  FADD.FTZ R179, R175, R179 ;  /* 0x000000b3afb37221 */ /* 0x000fe40000010000 */
[----:B------:R-:W-:Y:S01]  /*116e0*/  MUFU.EX2 R174, R174 ;  /* 0x000000ae00ae7308 */ /* 0x000fe20000000800 */
[----:B-1----:R-:W-:Y:S09]  /*116f0*/  FADD.FTZ R176, R173, R176 ;  /* 0x000000b0adb07221 */ /* 0x002ff20000010000 */
[----:B------:R-:W1:Y:S01]  /*11700*/  MUFU.EX2 R172, R172 ;  /* 0x000000ac00ac7308 */ /* 0x000e620000000800 */
[C---:B-----5:R-:W-:Y:S01]  /*11710*/  F2FP.F16.F32.PACK_AB R30, R170.reuse, R173 ;  /* 0x000000adaa1e723e */ /* 0x060fe200000000ff */
[----:B------:R-:W-:Y:S08]  /*11720*/  FADD.FTZ R176, R170, R176 ;  /* 0x000000b0aab07221 */ /* 0x000ff00000010000 */
[----:B------:R-:W2:Y:S10]  /*11730*/  MUFU.EX2 R169, R169 ;  /* 0x000000a900a97308 */ /* 0x000eb40000000800 */
[----:B------:R-:W5:Y:S01]  /*11740*/  MUFU.EX2 R168, R168 ;  /* 0x000000a800a87308 */ /* 0x000f620000000800 */
[----:B-1----:R-:W-:Y:S01]  /*11750*/  F2FP.F16.F32.PACK_AB R31, R172, R174 ;  /* 0x000000aeac1f723e */ /* 0x002fe200000000ff */
[----:B------:R-:W-:Y:S04]  /*11760*/  FADD.FTZ R174, R174, R179 ;  /* 0x000000b3aeae7221 */ /* 0x000fe80000010000 */
[----:B------:R-:W-:Y:S04]  /*11770*/  FADD.FTZ R174, R172, R174 ;  /* 0x000000aeacae7221 */ /* 0x000fe80000010000 */
[----:B------:R-:W-:Y:S01]  /*11780*/  MUFU.EX2 R171, R171 ;  /* 0x000000ab00ab7308 */ /* 0x000fe20000000800 */
[C---:B------:R-:W-:Y:S05]  /*11790*/  HMMA.16816.F32 R4, R28.reuse, R32, R4 ;  /* 0x000000201c04723c */ /* 0x040fea0000001804 */
[----:B--2---:R-:W-:Y:S01]  /*117a0*/  FADD.FTZ R176, R169, R176 ;  /* 0x000000b0a9b07221 */ /* 0x004fe20000010000 */
[C---:B------:R-:W-:Y:S03]  /*117b0*/  HMMA.16816.F32 R8, R28.reuse, R34, R8 ;  /* 0x000000221c08723c */ /* 0x040fe60000001808 */
[----:B------:R-:W1:Y:S01]  /*117c0*/  MUFU.EX2 R166, R166 ;  /* 0x000000a600a67308 */ /* 0x000e620000000800 */
[----:B------:R-:W2:Y:S01]  /*117d0*/  LDSM.16.MT88.4 R32, [R151+0x6c00] ;  /* 0x006c00009720783b */ /* 0x000ea20000004200 */
[C---:B-----5:R-:W-:Y:S01]  /*117e0*/  F2FP.F16.F32.PACK_AB R20, R168.reuse, R169 ;  /* 0x000000a9a814723e */ /* 0x060fe200000000ff */
[C---:B---3--:R-:W-:Y:S07]  /*117f0*/  HMMA.16816.F32 R12, R28.reuse, R36, R12 ;  /* 0x000000241c0c723c */ /* 0x048fee000000180c */
[----:B------:R-:W3:Y:S01]  /*11800*/  MUFU.EX2 R167, R167 ;  /* 0x000000a700a77308 */ /* 0x000ee20000000800 */
[----:B------:R-:W-:Y:S01]  /*11810*/  FADD.FTZ R168, R168, R176 ;  /* 0x000000b0a8a87221 */ /* 0x000fe20000010000 */
[----:B------:R-:W-:Y:S01]  /*11820*/  HMMA.16816.F32 R16, R28, R38, R16 ;  /* 0x000000261c10723c */ /* 0x000fe20000001810 */
[----:B------:R-:W5:Y:S07]  /*11830*/  LDSM.16.MT88.4 R36, [R150+0x6c00] ;  /* 0x006c00009624783b */ /* 0x000f6e0000004200 */
[----:B------:R-:W4:Y:S03]  /*11840*/  MUFU.EX2 R163, R163 ;  /* 0x000000a300a37308 */ /* 0x000f260000000800 */
[C---:B-1----:R-:W-:Y:S01]  /*11850*/  F2FP.F16.F32.PACK_AB R21, R166.reuse, R171 ;  /* 0x000000aba615723e */ /* 0x042fe200000000ff */
[----:B------:R-:W-:Y:S04]  /*11860*/  FADD.FTZ R171, R171, R174 ;  /* 0x000000aeabab7221 */ /* 0x000fe80000010000 */
[----:B------:R-:W-:Y:S02]  /*11870*/  FADD.FTZ R171, R166, R171 ;  /* 0x000000aba6ab7221 */ /* 0x000fe40000010000 */
[----:B------:R-:W1:Y:S01]  /*11880*/  MUFU.EX2 R164, R164 ;  /* 0x000000a400a47308 */ /* 0x000e620000000800 */
[----:B---3--:R-:W-:Y:S09]  /*11890*/  FADD.FTZ R168, R167, R168 ;  /* 0x000000a8a7a87221 */ /* 0x008ff20000010000 */
[----:B------:R-:W3:Y:S01]  /*118a0*/  MUFU.EX2 R165, R165 ;  /* 0x000000a500a57308 */ /* 0x000ee20000000800 */
[C---:B----4-:R-:W-:Y:S01]  /*118b0*/  F2FP.F16.F32.PACK_AB R22, R163.reuse, R167 ;  /* 0x000000a7a316723e */ /* 0x050fe200000000ff */
[----:B------:R-:W-:Y:S08]  /*118c0*/  FADD.FTZ R168, R163, R168 ;  /* 0x000000a8a3a87221 */ /* 0x000ff00000010000 */
[----:B------:R-:W4:Y:S01]  /*118d0*/  MUFU.EX2 R162, R162 ;  /* 0x000000a200a27308 */ /* 0x000f220000000800 */
[----:B-1----:R-:W-:Y:S09]  /*118e0*/  FADD.FTZ R171, R164, R171 ;  /* 0x000000aba4ab7221 */ /* 0x002ff20000010000 */
[----:B------:R-:W1:Y:S01]  /*118f0*/  MUFU.EX2 R160, R160 ;  /* 0x000000a000a07308 */ /* 0x000e620000000800 */
[C---:B---3--:R-:W-:Y:S01]  /*11900*/  F2FP.F16.F32.PACK_AB R23, R165.reuse, R164 ;  /* 0x000000a4a517723e */ /* 0x048fe200000000ff */
[----:B------:R-:W-:Y:S08]  /*11910*/  FADD.FTZ R165, R165, R171 ;  /* 0x000000aba5a57221 */ /* 0x000ff00000010000 */
[----:B------:R-:W-:Y:S01]  /*11920*/  MUFU.EX2 R161, R161 ;  /* 0x000000a100a17308 */ /* 0x000fe20000000800 */
[C---:B------:R-:W-:Y:S05]  /*11930*/  HMMA.16816.F32 R4, R20.reuse, R40, R4 ;  /* 0x000000281404723c */ /* 0x040fea0000001804 */
[----:B----4-:R-:W-:Y:S01]  /*11940*/  FADD.FTZ R168, R162, R168 ;  /* 0x000000a8a2a87221 */ /* 0x010fe20000010000 */
[C---:B------:R-:W-:Y:S03]  /*11950*/  HMMA.16816.F32 R8, R20.reuse, R42, R8 ;  /* 0x0000002a1408723c */ /* 0x040fe60000001808 */
[----:B------:R-:W3:Y:S01]  /*11960*/  MUFU.EX2 R159, R159 ;  /* 0x0000009f009f7308 */ /* 0x000ee20000000800 */
[----:B------:R-:W4:Y:S01]  /*11970*/  LDSM.16.MT88.4 R40, [R151+0x7000] ;  /* 0x007000009728783b */ /* 0x000f220000004200 */
[C---:B-1----:R-:W-:Y:S01]  /*11980*/  F2FP.F16.F32.PACK_AB R28, R160.reuse, R162 ;  /* 0x000000a2a01c723e */ /* 0x042fe200000000ff */
[C---:B------:R-:W-:Y:S07]  /*11990*/  HMMA.16816.F32 R12, R20.reuse, R24, R12 ;  /* 0x00000018140c723c */ /* 0x040fee000000180c */
[----:B------:R-:W1:Y:S01]  /*119a0*/  MUFU.EX2 R157, R157 ;  /* 0x0000009d009d7308 */ /* 0x000e620000000800 */
[----:B------:R-:W-:Y:S01]  /*119b0*/  FADD.FTZ R160, R160, R168 ;  /* 0x000000a8a0a07221 */ /* 0x000fe20000010000 */
[----:B------:R-:W-:Y:S01]  /*119c0*/  HMMA.16816.F32 R16, R20, R26, R16 ;  /* 0x0000001a1410723c */ /* 0x000fe20000001810 */
[----:B------:R-:W4:Y:S07]  /*119d0*/  LDSM.16.MT88.4 R24, [R150+0x7000] ;  /* 0x007000009618783b */ /* 0x000f2e0000004200 */
[----:B------:R-:W2:Y:S03]  /*119e0*/  MUFU.EX2 R155, R155 ;  /* 0x0000009b009b7308 */ /* 0x000ea60000000800 */
[----:B---3--:R-:W-:Y:S01]  /*119f0*/  F2FP.F16.F32.PACK_AB R29, R159, R161 ;  /* 0x000000a19f1d723e */ /* 0x008fe200000000ff */
[----:B------:R-:W-:Y:S04]  /*11a00*/  FADD.FTZ R161, R161, R165 ;  /* 0x000000a5a1a17221 */ /* 0x000fe80000010000 */
[----:B------:R-:W-:Y:S02]  /*11a10*/  FADD.FTZ R161, R159, R161 ;  /* 0x000000a19fa17221 */ /* 0x000fe40000010000 */
[----:B------:R-:W-:Y:S01]  /*11a20*/  MUFU.EX2 R158, R158 ;  /* 0x0000009e009e7308 */ /* 0x000fe20000000800 */
[----:B-1----:R-:W-:Y:S09]  /*11a30*/  FADD.FTZ R160, R157, R160 ;  /* 0x000000a09da07221 */ /* 0x002ff20000010000 */
[----:B------:R-:W1:Y:S01]  /*11a40*/  MUFU.EX2 R156, R156 ;  /* 0x0000009c009c7308 */ /* 0x000e620000000800 */
[C---:B--2---:R-:W-:Y:S01]  /*11a50*/  F2FP.F16.F32.PACK_AB R30, R155.reuse, R157 ;  /* 0x0000009d9b1e723e */ /* 0x044fe200000000ff */
[----:B------:R-:W-:Y:S08]  /*11a60*/  FADD.FTZ R160, R155, R160 ;  /* 0x000000a09ba07221 */ /* 0x000ff00000010000 */
[----:B------:R-:W-:Y:S10]  /*11a70*/  MUFU.EX2 R68, R68 ;  /* 0x0000004400447308 */ /* 0x000ff40000000800 */
[----:B------:R-:W2:Y:S01]  /*11a80*/  MUFU.EX2 R67, R67 ;  /* 0x0000004300437308 */ /* 0x000ea20000000800 */
[----:B-1----:R-:W-:Y:S01]  /*11a90*/  F2FP.F16.F32.PACK_AB R31, R156, R158 ;  /* 0x0000009e9c1f723e */ /* 0x002fe200000000ff */
[----:B------:R-:W-:Y:S04]  /*11aa0*/  FADD.FTZ R158, R158, R161 ;  /* 0x000000a19e9e7221 */ /* 0x000fe80000010000 */
[----:B------:R-:W-:Y:S04]  /*11ab0*/  FADD.FTZ R158, R156, R158 ;  /* 0x0000009e9c9e7221 */ /* 0x000fe80000010000 */
[----:B------:R-:W-:Y:S01]  /*11ac0*/  MUFU.EX2 R69, R69 ;  /* 0x0000004500457308 */ /* 0x000fe20000000800 */
[C---:B------:R-:W-:Y:S06]  /*11ad0*/  HMMA.16816.F32 R4, R28.reuse, R32, R4 ;  /* 0x000000201c04723c */ /* 0x040fec0000001804 */
[C---:B------:R-:W-:Y:S03]  /*11ae0*/  HMMA.16816.F32 R8, R28.reuse, R34, R8 ;  /* 0x000000221c08723c */ /* 0x040fe60000001808 */
[----:B------:R-:W1:Y:S01]  /*11af0*/  MUFU.EX2 R64, R64 ;  /* 0x0000004000407308 */ /* 0x000e620000000800 */
[----:B------:R-:W3:Y:S01]  /*11b00*/  LDSM.16.MT88.4 R32, [R151+0x7400] ;  /* 0x007400009720783b */ /* 0x000ee20000004200 */
[----:B--2---:R-:W-:Y:S01]  /*11b10*/  F2FP.F16.F32.PACK_AB R20, R67, R68 ;  /* 0x000000444314723e */ /* 0x004fe200000000ff */
[C---:B-----5:R-:W-:Y:S07]  /*11b20*/  HMMA.16816.F32 R12, R28.reuse, R36, R12 ;  /* 0x000000241c0c723c */ /* 0x060fee000000180c */
[----:B------:R-:W2:Y:S01]  /*11b30*/  MUFU.EX2 R66, R66 ;  /* 0x0000004200427308 */ /* 0x000ea20000000800 */
[----:B------:R-:W-:Y:S01]  /*11b40*/  FADD.FTZ R68, R68, R160 ;  /* 0x000000a044447221 */ /* 0x000fe20000010000 */
[----:B------:R-:W-:Y:S01]  /*11b50*/  HMMA.16816.F32 R16, R28, R38, R16 ;  /* 0x000000261c10723c */ /* 0x000fe20000001810 */
[----:B------:R-:W5:Y:S07]  /*11b60*/  LDSM.16.MT88.4 R36, [R150+0x7400] ;  /* 0x007400009624783b */ /* 0x000f6e0000004200 */
[----:B------:R-:W4:Y:S03]  /*11b70*/  MUFU.EX2 R59, R59 ;  /* 0x0000003b003b7308 */ /* 0x000f260000000800 */
[C---:B-1----:R-:W-:Y:S01]  /*11b80*/  F2FP.F16.F32.PACK_AB R21, R64.reuse, R69 ;  /* 0x000000454015723e */ /* 0x042fe200000000ff */
[----:B------:R-:W-:Y:S01]  /*11b90*/  FADD.FTZ R69, R69, R158 ;  /* 0x0000009e45457221 */ /* 0x000fe20000010000 */
[----:B------:R-:W-:Y:S03]  /*11ba0*/  FADD.FTZ R68, R67, R68 ;  /* 0x0000004443447221 */ /* 0x000fe60000010000 */
[----:B------:R-:W-:Y:S02]  /*11bb0*/  FADD.FTZ R69, R64, R69 ;  /* 0x0000004540457221 */ /* 0x000fe40000010000 */
[----:B------:R-:W1:Y:S01]  /*11bc0*/  MUFU.EX2 R61, R61 ;  /* 0x0000003d003d7308 */ /* 0x000e620000000800 */
[----:B--2---:R-:W-:Y:S09]  /*11bd0*/  FADD.FTZ R68, R66, R68 ;  /* 0x0000004442447221 */ /* 0x004ff20000010000 */
[----:B------:R-:W2:Y:S01]  /*11be0*/  MUFU.EX2 R62, R62 ;  /* 0x0000003e003e7308 */ /* 0x000ea20000000800 */
[C---:B----4-:R-:W-:Y:S01]  /*11bf0*/  F2FP.F16.F32.PACK_AB R22, R59.reuse, R66 ;  /* 0x000000423b16723e */ /* 0x050fe200000000ff */
[----:B------:R-:W-:Y:S08]  /*11c00*/  FADD.FTZ R68, R59, R68 ;  /* 0x000000443b447221 */ /* 0x000ff00000010000 */
[----:B------:R-:W-:Y:S01]  /*11c10*/  MUFU.EX2 R58, R58 ;  /* 0x0000003a003a7308 */ /* 0x000fe20000000800 */
[----:B-1----:R-:W-:Y:S09]  /*11c20*/  FADD.FTZ R69, R61, R69 ;  /* 0x000000453d457221 */ /* 0x002ff20000010000 */
[----:B------:R-:W1:Y:S01]  /*11c30*/  MUFU.EX2 R57, R57 ;  /* 0x0000003900397308 */ /* 0x000e620000000800 */
[C---:B--2---:R-:W-:Y:S01]  /*11c40*/  F2FP.F16.F32.PACK_AB R23, R62.reuse, R61 ;  /* 0x0000003d3e17723e */ /* 0x044fe200000000ff */
[----:B------:R-:W-:Y:S08]  /*11c50*/  FADD.FTZ R62, R62, R69 ;  /* 0x000000453e3e7221 */ /* 0x000ff00000010000 */
[----:B------:R-:W-:Y:S01]  /*11c60*/  MUFU.EX2 R60, R60 ;  /* 0x0000003c003c7308 */ /* 0x000fe20000000800 */
[C---:B------:R-:W-:Y:S06]  /*11c70*/  HMMA.16816.F32 R4, R20.reuse, R40, R4 ;  /* 0x000000281404723c */ /* 0x040fec0000001804 */
[C---:B------:R-:W-:Y:S03]  /*11c80*/  HMMA.16816.F32 R8, R20.reuse, R42, R8 ;  /* 0x0000002a1408723c */ /* 0x040fe60000001808 */
[----:B------:R-:W2:Y:S01]  /*11c90*/  MUFU.EX2 R55, R55 ;  /* 0x0000003700377308 */ /* 0x000ea20000000800 */
[----:B------:R-:W4:Y:S01]  /*11ca0*/  LDSM.16.MT88.4 R40, [R151+0x7800] ;  /* 0x007800009728783b */ /* 0x000f220000004200 */
[----:B-1----:R-:W-:Y:S01]  /*11cb0*/  F2FP.F16.F32.PACK_AB R28, R57, R58 ;  /* 0x0000003a391c723e */ /* 0x002fe200000000ff */
[C---:B------:R-:W-:Y:S07]  /*11cc0*/  HMMA.16816.F32 R12, R20.reuse, R24, R12 ;  /* 0x00000018140c723c */ /* 0x040fee000000180c */
[----:B------:R-:W1:Y:S01]  /*11cd0*/  MUFU.EX2 R53, R53 ;  /* 0x0000003500357308 */ /* 0x000e620000000800 */
[----:B------:R-:W-:Y:S01]  /*11ce0*/  FADD.FTZ R58, R58, R68 ;  /* 0x000000443a3a7221 */ /* 0x000fe20000010000 */
[----:B------:R-:W-:Y:S01]  /*11cf0*/  HMMA.16816.F32 R16, R20, R26, R16 ;  /* 0x0000001a1410723c */ /* 0x000fe20000001810 */
[----:B------:R-:W4:Y:S07]  /*11d00*/  LDSM.16.MT88.4 R24, [R150+0x7800] ;  /* 0x007800009618783b */ /* 0x000f2e0000004200 */
[----:B------:R-:W3:Y:S03]  /*11d10*/  MUFU.EX2 R50, R50 ;  /* 0x0000003200327308 */ /* 0x000ee60000000800 */
[----:B--2---:R-:W-:Y:S01]  /*11d20*/  F2FP.F16.F32.PACK_AB R29, R55, R60 ;  /* 0x0000003c371d723e */ /* 0x004fe200000000ff */
[----:B------:R-:W-:Y:S01]  /*11d30*/  FADD.FTZ R60, R60, R62 ;  /* 0x0000003e3c3c7221 */ /* 0x000fe20000010000 */
[----:B------:R-:W-:Y:S03]  /*11d40*/  FADD.FTZ R58, R57, R58 ;  /* 0x0000003a393a7221 */ /* 0x000fe60000010000 */
[----:B------:R-:W-:Y:S02]  /*11d50*/  FADD.FTZ R60, R55, R60 ;  /* 0x0000003c373c7221 */ /* 0x000fe40000010000 */
[----:B------:R-:W-:Y:S01]  /*11d60*/  MUFU.EX2 R54, R54 ;  /* 0x0000003600367308 */ /* 0x000fe20000000800 */
[----:B-1----:R-:W-:Y:S09]  /*11d70*/  FADD.FTZ R58, R53, R58 ;  /* 0x0000003a353a7221 */ /* 0x002ff20000010000 */
[----:B------:R-:W1:Y:S01]  /*11d80*/  MUFU.EX2 R52, R52 ;  /* 0x0000003400347308 */ /* 0x000e620000000800 */
[C---:B---3--:R-:W-:Y:S01]  /*11d90*/  F2FP.F16.F32.PACK_AB R30, R50.reuse, R53 ;  /* 0x00000035321e723e */ /* 0x048fe200000000ff */
        /* <DEDUP_REMOVED lines=26> */
[----:B------:R-:W-:Y:S01]  /*11f40*/  FADD.FTZ R48, R45, R48 ;  /* 0x000000302d307221 */ /* 0x000fe20000010000 */
[----:B------:R-:W-:Y:S07]  /*11f50*/  FFMA.FTZ R46, R127, UR4, -R149 ;  /* 0x000000047f2e7c23 */ /* 0x000fee0008010895 */
        /* <DEDUP_REMOVED lines=17> */
[----:B------:R-:W3:Y:S03]  /*12070*/  MUFU.EX2 R72, R72 ;  /* 0x0000004800487308 */ /* 0x000ee60000000800 */
[C---:B--2---:R-:W-:Y:S01]  /*12080*/  F2FP.F16.F32.PACK_AB R29, R3.reuse, R70 ;  /* 0x00000046031d723e */ /* 0x044fe200000000ff */
[----:B------:R-:W-:Y:S04]  /*12090*/  FADD.FTZ R70, R70, R56 ;  /* 0x0000003846467221 */ /* 0x000fe80000010000 */
[----:B------:R-:W-:Y:S02]  /*120a0*/  FADD.FTZ R70, R3, R70 ;  /* 0x0000004603467221 */ /* 0x000fe40000010000 */
[----:B------:R-:W-:Y:S01]  /*120b0*/  MUFU.EX2 R73, R73 ;  /* 0x0000004900497308 */ /* 0x000fe20000000800 */
[----:B-1----:R-:W-:Y:S09]  /*120c0*/  FADD.FTZ R65, R71, R65 ;  /* 0x0000004147417221 */ /* 0x002ff20000010000 */
[----:B------:R-:W1:Y:S01]  /*120d0*/  MUFU.EX2 R74, R74 ;  /* 0x0000004a004a7308 */ /* 0x000e620000000800 */
[C---:B---3--:R-:W-:Y:S01]  /*120e0*/  F2FP.F16.F32.PACK_AB R30, R72.reuse, R71 ;  /* 0x00000047481e723e */ /* 0x048fe200000000ff */
[----:B------:R-:W-:Y:S08]  /*120f0*/  FADD.FTZ R65, R72, R65 ;  /* 0x0000004148417221 */ /* 0x000ff00000010000 */
[----:B------:R-:W2:Y:S10]  /*12100*/  MUFU.EX2 R75, R75 ;  /* 0x0000004b004b7308 */ /* 0x000eb40000000800 */
[----:B------:R-:W3:Y:S01]  /*12110*/  MUFU.EX2 R76, R76 ;  /* 0x0000004c004c7308 */ /* 0x000ee20000000800 */
[C---:B-1----:R-:W-:Y:S01]  /*12120*/  F2FP.F16.F32.PACK_AB R31, R74.reuse, R73 ;  /* 0x000000494a1f723e */ /* 0x042fe200000000ff */
        /* <DEDUP_REMOVED lines=8> */
[C---:B---3--:R-:W-:Y:S01]  /*121b0*/  F2FP.F16.F32.PACK_AB R20, R76.reuse, R75 ;  /* 0x0000004b4c14723e */ /* 0x048fe200000000ff */
[C---:B-----5:R-:W-:Y:S07]  /*121c0*/  HMMA.16816.F32 R12, R28.reuse, R36, R12 ;  /* 0x000000241c0c723c */ /* 0x060fee000000180c */
        /* <DEDUP_REMOVED lines=8> */
[----:B------:R-:W-:Y:S01]  /*12250*/  MUFU.EX2 R81, R81 ;  /* 0x0000005100517308 */ /* 0x000fe20000000800 */
[----:B---3--:R-:W-:Y:S09]  /*12260*/  FADD.FTZ R76, R79, R76 ;  /* 0x0000004c4f4c7221 */ /* 0x008ff20000010000 */
[----:B------:R-:W1:Y:S01]  /*12270*/  MUFU.EX2 R82, R82 ;  /* 0x0000005200527308 */ /* 0x000e620000000800 */
[C---:B----4-:R-:W-:Y:S01]  /*12280*/  F2FP.F16.F32.PACK_AB R22, R80.reuse, R79 ;  /* 0x0000004f5016723e */ /* 0x050fe200000000ff */
[----:B------:R-:W-:Y:S08]  /*12290*/  FADD.FTZ R76, R80, R76 ;  /* 0x0000004c504c7221 */ /* 0x000ff00000010000 */
[----:B------:R-:W-:Y:S10]  /*122a0*/  MUFU.EX2 R83, R83 ;  /* 0x0000005300537308 */ /* 0x000ff40000000800 */
[----:B------:R-:W3:Y:S01]  /*122b0*/  MUFU.EX2 R84, R84 ;  /* 0x0000005400547308 */ /* 0x000ee20000000800 */
[C---:B-1----:R-:W-:Y:S01]  /*122c0*/  F2FP.F16.F32.PACK_AB R23, R82.reuse, R81 ;  /* 0x000000515217723e */ /* 0x042fe200000000ff */
[----:B------:R-:W-:Y:S04]  /*122d0*/  FADD.FTZ R81, R81, R78 ;  /* 0x0000004e51517221 */ /* 0x000fe80000010000 */
[----:B------:R-:W-:Y:S04]  /*122e0*/  FADD.FTZ R81, R82, R81 ;  /* 0x0000005152517221 */ /* 0x000fe80000010000 */
[----:B------:R-:W-:Y:S01]  /*122f0*/  MUFU.EX2 R85, R85 ;  /* 0x0000005500557308 */ /* 0x000fe20000000800 */
[C---:B------:R-:W-:Y:S06]  /*12300*/  HMMA.16816.F32 R4, R20.reuse, R40, R4 ;  /* 0x000000281404723c */ /* 0x040fec0000001804 */
[C---:B------:R-:W-:Y:S03]  /*12310*/  HMMA.16816.F32 R8, R20.reuse, R42, R8 ;  /* 0x0000002a1408723c */ /* 0x040fe60000001808 */
[----:B------:R-:W1:Y:S01]  /*12320*/  MUFU.EX2 R86, R86 ;  /* 0x0000005600567308 */ /* 0x000e620000000800 */
[----:B------:R-:W4:Y:S01]  /*12330*/  LDSM.16.MT88.4 R40, [R151+0x8800] ;  /* 0x008800009728783b */ /* 0x000f220000004200 */
[----:B---3--:R-:W-:Y:S01]  /*12340*/  F2FP.F16.F32.PACK_AB R28, R84, R83 ;  /* 0x00000053541c723e */ /* 0x008fe200000000ff */
[C---:B------:R-:W-:Y:S07]  /*12350*/  HMMA.16816.F32 R12, R20.reuse, R24, R12 ;  /* 0x00000018140c723c */ /* 0x040fee000000180c */
[----:B------:R-:W-:Y:S01]  /*12360*/  MUFU.EX2 R87, R87 ;  /* 0x0000005700577308 */ /* 0x000fe20000000800 */
[----:B------:R-:W-:Y:S01]  /*12370*/  FADD.FTZ R83, R83, R76 ;  /* 0x0000004c53537221 */ /* 0x000fe20000010000 */
[----:B------:R-:W-:Y:S01]  /*12380*/  HMMA.16816.F32 R16, R20, R26, R16 ;  /* 0x0000001a1410723c */ /* 0x000fe20000001810 */
[----:B------:R-:W3:Y:S07]  /*12390*/  LDSM.16.MT88.4 R24, [R150+0x8800] ;  /* 0x008800009618783b */ /* 0x000eee0000004200 */
[----:B------:R-:W2:Y:S03]  /*123a0*/  MUFU.EX2 R88, R88 ;  /* 0x0000005800587308 */ /* 0x000ea60000000800 */
[----:B-1----:R-:W-:Y:S01]  /*123b0*/  F2FP.F16.F32.PACK_AB R29, R86, R85 ;  /* 0x00000055561d723e */ /* 0x002fe200000000ff */
[----:B------:R-:W-:Y:S01]  /*123c0*/  FADD.FTZ R81, R85, R81 ;  /* 0x0000005155517221 */ /* 0x000fe20000010000 */
[----:B------:R-:W-:Y:S03]  /*123d0*/  FADD.FTZ R83, R84, R83 ;  /* 0x0000005354537221 */ /* 0x000fe60000010000 */
[----:B------:R-:W-:Y:S02]  /*123e0*/  FADD.FTZ R86, R86, R81 ;  /* 0x0000005156567221 */ /* 0x000fe40000010000 */
[----:B------:R-:W1:Y:S10]  /*123f0*/  MUFU.EX2 R89, R89 ;  /* 0x0000005900597308 */ /* 0x000e740000000800 */
[----:B------:R-:W5:Y:S01]  /*12400*/  MUFU.EX2 R90, R90 ;  /* 0x0000005a005a7308 */ /* 0x000f620000000800 */
[C---:B--2---:R-:W-:Y:S01]  /*12410*/  F2FP.F16.F32.PACK_AB R30, R88.reuse, R87 ;  /* 0x00000057581e723e */ /* 0x044fe200000000ff */
[----:B------:R-:W-:Y:S04]  /*12420*/  FADD.FTZ R87, R87, R83 ;  /* 0x0000005357577221 */ /* 0x000fe80000010000 */
[----:B------:R-:W-:Y:S04]  /*12430*/  FADD.FTZ R87, R88, R87 ;  /* 0x0000005758577221 */ /* 0x000fe80000010000 */
[----:B------:R-:W2:Y:S01]  /*12440*/  MUFU.EX2 R91, R91 ;  /* 0x0000005b005b7308 */ /* 0x000ea20000000800 */
[----:B-1----:R-:W-:Y:S09]  /*12450*/  FADD.FTZ R86, R89, R86 ;  /* 0x0000005659567221 */ /* 0x002ff20000010000 */
[----:B------:R-:W1:Y:S01]  /*12460*/  MUFU.EX2 R92, R92 ;  /* 0x0000005c005c7308 */ /* 0x000e620000000800 */
[C---:B-----5:R-:W-:Y:S01]  /*12470*/  F2FP.F16.F32.PACK_AB R31, R90.reuse, R89 ;  /* 0x000000595a1f723e */ /* 0x060fe200000000ff */
[----:B------:R-:W-:Y:S08]  /*12480*/  FADD.FTZ R90, R90, R86 ;  /* 0x000000565a5a7221 */ /* 0x000ff00000010000 */
[----:B------:R-:W-:Y:S01]  /*12490*/  MUFU.EX2 R67, R118 ;  /* 0x0000007600437308 */ /* 0x000fe20000000800 */
[C---:B------:R-:W-:Y:S05]  /*124a0*/  HMMA.16816.F32 R4, R28.reuse, R32, R4 ;  /* 0x000000201c04723c */ /* 0x040fea0000001804 */
[----:B--2---:R-:W-:Y:S01]  /*124b0*/  FADD.FTZ R87, R91, R87 ;  /* 0x000000575b577221 */ /* 0x004fe20000010000 */
[C---:B------:R-:W-:Y:S03]  /*124c0*/  HMMA.16816.F32 R8, R28.reuse, R34, R8 ;  /* 0x000000221c08723c */ /* 0x040fe60000001808 */
[----:B------:R-:W2:Y:S02]  /*124d0*/  MUFU.EX2 R64, R119 ;  /* 0x0000007700407308 */ /* 0x000ea40000000800 */
[----:B-1----:R-:W-:Y:S01]  /*124e0*/  F2FP.F16.F32.PACK_AB R20, R92, R91 ;  /* 0x0000005b5c14723e */ /* 0x002fe200000000ff */
[C---:B------:R-:W-:Y:S07]  /*124f0*/  HMMA.16816.F32 R12, R28.reuse, R36, R12 ;  /* 0x000000241c0c723c */ /* 0x040fee000000180c */
[----:B------:R-:W1:Y:S01]  /*12500*/  MUFU.EX2 R59, R120 ;  /* 0x00000078003b7308 */ /* 0x000e620000000800 */
[--C-:B------:R-:W-:Y:S01]  /*12510*/  FFMA.FTZ R32, R130, UR4, -R149.reuse ;  /* 0x0000000482207c23 */ /* 0x100fe20008010895 */
[----:B------:R-:W-:Y:S01]  /*12520*/  HMMA.16816.F32 R16, R28, R38, R16 ;  /* 0x000000261c10723c */ /* 0x000fe20000001810 */
[----:B------:R-:W5:Y:S07]  /*12530*/  LDSM.16.MT88.4 R28, [R150+0x8c00] ;  /* 0x008c0000961c783b */ /* 0x000f6e0000004200 */
[----:B------:R-:W4:Y:S03]  /*12540*/  MUFU.EX2 R57, R121 ;  /* 0x0000007900397308 */ /* 0x000f260000000800 */
[----:B--2---:R-:W-:Y:S01]  /*12550*/  F2FP.F16.F32.PACK_AB R21, R64, R67 ;  /* 0x000000434015723e */ /* 0x004fe200000000ff */
[----:B------:R-:W-:Y:S01]  /*12560*/  FFMA.FTZ R149, R131, UR4, -R149 ;  /* 0x0000000483957c23 */ /* 0x000fe20008010895 */
[----:B------:R-:W-:Y:S01]  /*12570*/  FADD.FTZ R90, R67, R90 ;  /* 0x0000005a435a7221 */ /* 0x000fe20000010000 */
[----:B------:R-:W-:Y:S03]  /*12580*/  FADD.FTZ R92, R92, R87 ;  /* 0x000000575c5c7221 */ /* 0x000fe60000010000 */
[----:B------:R-:W-:Y:S01]  /*12590*/  FADD.FTZ R90, R64, R90 ;  /* 0x0000005a405a7221 */ /* 0x000fe20000010000 */
[----:B------:R-:W-:Y:S01]  /*125a0*/  MUFU.EX2 R55, R122 ;  /* 0x0000007a00377308 */ /* 0x000fe20000000800 */
[----:B-1----:R-:W-:Y:S09]  /*125b0*/  FADD.FTZ R92, R59, R92 ;  /* 0x0000005c3b5c7221 */ /* 0x002ff20000010000 */
[----:B------:R-:W1:Y:S01]  /*125c0*/  MUFU.EX2 R50, R123 ;  /* 0x0000007b00327308 */ /* 0x000e620000000800 */
[C---:B----4-:R-:W-:Y:S01]  /*125d0*/  F2FP.F16.F32.PACK_AB R22, R57.reuse, R59 ;  /* 0x0000003b3916723e */ /* 0x050fe200000000ff */
[----:B------:R-:W-:Y:S08]  /*125e0*/  FADD.FTZ R92, R57, R92 ;  /* 0x0000005c395c7221 */ /* 0x000ff00000010000 */
[----:B------:R-:W-:Y:S10]  /*125f0*/  MUFU.EX2 R47, R124 ;  /* 0x0000007c002f7308 */ /* 0x000ff40000000800 */
[----:B------:R-:W2:Y:S01]  /*12600*/  MUFU.EX2 R44, R125 ;  /* 0x0000007d002c7308 */ /* 0x000ea20000000800 */
[C---:B-1----:R-:W-:Y:S01]  /*12610*/  F2FP.F16.F32.PACK_AB R23, R50.reuse, R55 ;  /* 0x000000373217723e */ /* 0x042fe200000000ff */
[----:B------:R-:W-:Y:S04]  /*12620*/  FADD.FTZ R55, R55, R90 ;  /* 0x0000005a37377221 */ /* 0x000fe80000010000 */
[----:B------:R-:W-:Y:S04]  /*12630*/  FADD.FTZ R55, R50, R55 ;  /* 0x0000003732377221 */ /* 0x000fe80000010000 */
[----:B------:R-:W-:Y:S01]  /*12640*/  MUFU.EX2 R45, R126 ;  /* 0x0000007e002d7308 */ /* 0x000fe20000000800 */
[C---:B------:R-:W-:Y:S06]  /*12650*/  HMMA.16816.F32 R4, R20.reuse, R40, R4 ;  /* 0x000000281404723c */ /* 0x040fec0000001804 */
[C---:B------:R-:W-:Y:S03]  /*12660*/  HMMA.16816.F32 R8, R20.reuse, R42, R8 ;  /* 0x0000002a1408723c */ /* 0x040fe60000001808 */
[----:B------:R-:W1:Y:S02]  /*12670*/  MUFU.EX2 R46, R46 ;  /* 0x0000002e002e7308 */ /* 0x000e640000000800 */
[----:B--2---:R-:W-:Y:S01]  /*12680*/  F2FP.F16.F32.PACK_AB R132, R44, R47 ;  /* 0x0000002f2c84723e */ /* 0x004fe200000000ff */
[C---:B---3--:R-:W-:Y:S07]  /*12690*/  HMMA.16816.F32 R12, R20.reuse, R24, R12 ;  /* 0x00000018140c723c */ /* 0x048fee000000180c */
[----:B------:R-:W2:Y:S01]  /*126a0*/  MUFU.EX2 R3, R128 ;  /* 0x0000008000037308 */ /* 0x000ea20000000800 */
[----:B------:R-:W-:Y:S01]  /*126b0*/  FADD.FTZ R47, R47, R92 ;  /* 0x0000005c2f2f7221 */ /* 0x000fe20000010000 */
[----:B------:R-:W-:Y:S08]  /*126c0*/  HMMA.16816.F32 R16, R20, R26, R16 ;  /* 0x0000001a1410723c */ /* 0x000ff00000001810 */
[----:B------:R-:W3:Y:S03]  /*126d0*/  MUFU.EX2 R154, R154 ;  /* 0x0000009a009a7308 */ /* 0x000ee60000000800 */
[----:B-1----:R-:W-:Y:S01]  /*126e0*/  F2FP.F16.F32.PACK_AB R133, R46, R45 ;  /* 0x0000002d2e85723e */ /* 0x002fe200000000ff */
[----:B------:R-:W-:Y:S01]  /*126f0*/  FADD.FTZ R55, R45, R55 ;  /* 0x000000372d377221 */ /* 0x000fe20000010000 */
[----:B------:R-:W-:Y:S03]  /*12700*/  FADD.FTZ R47, R44, R47 ;  /* 0x0000002f2c2f7221 */ /* 0x000fe60000010000 */
[----:B------:R-:W-:Y:S02]  /*12710*/  FADD.FTZ R55, R46, R55 ;  /* 0x000000372e377221 */ /* 0x000fe40000010000 */
[----:B------:R-:W1:Y:S01]  /*12720*/  MUFU.EX2 R32, R32 ;  /* 0x0000002000207308 */ /* 0x000e620000000800 */
[----:B--2---:R-:W-:Y:S09]  /*12730*/  FADD.FTZ R47, R3, R47 ;  /* 0x0000002f032f7221 */ /* 0x004ff20000010000 */
[----:B------:R-:W2:Y:S01]  /*12740*/  MUFU.EX2 R149, R149 ;  /* 0x0000009500957308 */ /* 0x000ea20000000800 */
[C---:B---3--:R-:W-:Y:S01]  /*12750*/  F2FP.F16.F32.PACK_AB R134, R154.reuse, R3 ;  /* 0x000000039a86723e */ /* 0x048fe200000000ff */
[----:B------:R-:W-:Y:S01]  /*12760*/  FADD.FTZ R239, R154, R47 ;  /* 0x0000002f9aef7221 */ /* 0x000fe20000010000 */
[----:B------:R-:W-:Y:S04]  /*12770*/  IADD3 R3, R225, -0x1, RZ ;  /* 0xffffffffe1037810 */ /* 0x000fe80007ffe0ff */
[----:B------:R-:W-:Y:S01]  /*12780*/  MOV R225, R3 ;  /* 0x0000000300e17202 */ /* 0x000fe20000000f00 */
[----:B-1----:R-:W-:Y:S01]  /*12790*/  FADD.FTZ R55, R32, R55 ;  /* 0x0000003720377221 */ /* 0x002fe20000010000 */
[----:B------:R-:W-:Y:S02]  /*127a0*/  MOV R3, R0 ;  /* 0x0000000000037202 */ /* 0x000fe40000000f00 */
[C---:B--2---:R-:W-:Y:S01]  /*127b0*/  F2FP.F16.F32.PACK_AB R135, R149.reuse, R32 ;  /* 0x000000209587723e */ /* 0x044fe200000000ff */
[----:B------:R-:W-:Y:S06]  /*127c0*/  FADD.FTZ R238, R149, R55 ;  /* 0x0000003795ee7221 */ /* 0x000fec0000010000 */
[C---:B------:R-:W-:Y:S06]  /*127d0*/  HMMA.16816.F32 R144, R132.reuse, R140, R4 ;  /* 0x0000008c8490723c */ /* 0x040fec0000001804 */
[C---:B------:R-:W-:Y:S06]  /*127e0*/  HMMA.16816.F32 R140, R132.reuse, R142, R8 ;  /* 0x0000008e848c723c */ /* 0x040fec0000001808 */
[C---:B-----5:R-:W-:Y:S06]  /*127f0*/  HMMA.16816.F32 R136, R132.reuse, R28, R12 ;  /* 0x0000001c8488723c */ /* 0x060fec000000180c */
[----:B------:R-:W-:Y:S01]  /*12800*/  HMMA.16816.F32 R132, R132, R30, R16 ;  /* 0x0000001e8484723c */ /* 0x000fe20000001810 */
[----:B------:R-:W-:Y:S11]  /*12810*/  @!UPT UIADD3 URZ, URZ, URZ, URZ ;  /* 0x0000003f3f3ff290 */ /* 0x000ff6000fffe03f */
[----:B------:R-:W-:Y:S01]  /*12820*/  @!UPT UIADD3 URZ, URZ, URZ, URZ ;  /* 0x0000003f3f3ff290 */ /* 0x000fe2000fffe03f */
[----:B------:R-:W-:Y:S11]  /*12830*/  @P0 BRA `(.L_x_758) ;  /* 0xffffffb800340947 */ /* 0x000ff6000383ffff */
.L_x_754:
[----:B------:R-:W1:Y:S01]  /*12840*/  S2R R6, SR_TID.X ;  /* 0x0000000000067919 */ /* 0x000e620000002100 */
[----:B------:R-:W2:Y:S01]  /*12850*/  S2UR UR4, SR_CgaCtaId ;  /* 0x00000000000479c3 */ /* 0x000ea20000008800 */
[----:B------:R-:W-:Y:S01]  /*12860*/  IMAD.MOV.U32 R10, RZ, RZ, 0x3f800000 ;  /* 0x3f800000ff0a7424 */ /* 0x000fe200078e00ff */
[----:B------:R-:W-:Y:S01]  /*12870*/  UMOV UR5, 0x400 ;  /* 0x0000040000057882 */ /* 0x000fe20000000000 */
[----:B------:R-:W3:Y:S01]  /*12880*/  SHFL.BFLY PT, R4, R239, 0x2, 0x1f ;  /* 0x0c401f00ef047f89 */ /* 0x000ee200000e0000 */
[----:B------:R-:W-:Y:S01]  /*12890*/  IMAD.MOV.U32 R11, RZ, RZ, 0x3f800000 ;  /* 0x3f800000ff0b7424 */ /* 0x000fe200078e00ff */
[----:B------:R-:W-:Y:S02]  /*128a0*/  ISETP.NE.AND P0, PT, R224, -0x1, PT ;  /* 0xffffffffe000780c */ /* 0x000fe40003f05270 */
[----:B------:R-:W4:Y:S01]  /*128b0*/  SHFL.BFLY PT, R3, R238, 0x2, 0x1f ;  /* 0x0c401f00ee037f89 */ /* 0x000f2200000e0000 */
[----:B--2---:R-:W-:Y:S01]  /*128c0*/  ULEA UR4, UR4, UR5, 0x18 ;  /* 0x0000000504047291 */ /* 0x004fe2000f8ec03f */
[----:B---3--:R-:W-:Y:S01]  /*128d0*/  FADD.FTZ R239, R4, R239 ;  /* 0x000000ef04ef7221 */ /* 0x008fe20000010000 */
[----:B----4-:R-:W-:-:S04]  /*128e0*/  FADD.FTZ R238, R3, R238 ;  /* 0x000000ee03ee7221 */ /* 0x010fc80000010000 */
[----:B------:R-:W2:Y:S01]  /*128f0*/  SHFL.BFLY PT, R8, R239, 0x1, 0x1f ;  /* 0x0c201f00ef087f89 */ /* 0x000ea200000e0000 */
[----:B-1----:R-:W-:-:S03]  /*12900*/  SHF.R.S32.HI R5, RZ, 0x1f, R6 ;  /* 0x0000001fff057819 */ /* 0x002fc60000011406 */
[----:B------:R-:W1:Y:S01]  /*12910*/  SHFL.BFLY PT, R7, R238, 0x1, 0x1f ;  /* 0x0c201f00ee077f89 */ /* 0x000e6200000e0000 */
[CC--:B------:R-:W-:Y:S02]  /*12920*/  LEA.HI R4, R5.reuse, R6.reuse, RZ, 0x2 ;  /* 0x0000000605047211 */ /* 0x0c0fe400078f10ff */
[----:B------:R-:W-:Y:S02]  /*12930*/  LEA.HI R5, R5, R6, RZ, 0x5 ;  /* 0x0000000605057211 */ /* 0x000fe400078f28ff */
[----:B------:R-:W-:Y:S02]  /*12940*/  SHF.R.S32.HI R3, RZ, 0x2, R4 ;  /* 0x00000002ff037819 */ /* 0x000fe40000011404 */
[----:B------:R-:W-:Y:S02]  /*12950*/  LOP3.LUT R14, R4, 0xfffffffc, RZ, 0xc0, !PT ;  /* 0xfffffffc040e7812 */ /* 0x000fe400078ec0ff */
[----:B------:R-:W-:Y:S02]  /*12960*/  SHF.R.S32.HI R9, RZ, 0x1f, R3 ;  /* 0x0000001fff097819 */ /* 0x000fe40000011403 */
[----:B------:R-:W-:-:S02]  /*12970*/  SHF.R.S32.HI R12, RZ, 0x5, R5 ;  /* 0x00000005ff0c7819 */ /* 0x000fc40000011405 */
[----:B------:R-:W-:Y:S02]  /*12980*/  LEA.HI R9, R9, R3, RZ, 0x3 ;  /* 0x0000000309097211 */ /* 0x000fe400078f18ff */
[----:B------:R-:W-:Y:S02]  /*12990*/  IADD3 R14, -R14, R6, RZ ;  /* 0x000000060e0e7210 */ /* 0x000fe40007ffe1ff */
[----:B------:R-:W-:Y:S01]  /*129a0*/  LOP3.LUT R9, R9, 0xfffffff8, RZ, 0xc0, !PT ;  /* 0xfffffff809097812 */ /* 0x000fe200078ec0ff */
[----:B--2---:R-:W-:Y:S02]  /*129b0*/  FADD.FTZ R8, R239, R8 ;  /* 0x00000008ef087221 */ /* 0x004fe40000010000 */
[----:B------:R-:W-:Y:S02]  /*129c0*/  IMAD R14, R12, 0x100, R14 ;  /* 0x000001000c0e7824 */ /* 0x000fe400078e020e */
[----:B------:R-:W-:Y:S02]  /*129d0*/  IMAD.IADD R9, R3, 0x1, -R9 ;  /* 0x0000000103097824 */ /* 0x000fe400078e0a09 */
[----:B-1----:R-:W-:Y:S01]  /*129e0*/  FADD.FTZ R7, R238, R7 ;  /* 0x00000007ee077221 */ /* 0x002fe20000010000 */
[----:B------:R-:W-:-:S02]  /*129f0*/  FSETP.NE.FTZ.AND P4, PT, R8, RZ, PT ;  /* 0x000000ff0800720b */ /* 0x000fc40003f95000 */
[----:B------:R-:W-:Y:S02]  /*12a00*/  LEA.HI R13, R9, R9, RZ, 0x1 ;  /* 0x00000009090d7211 */ /* 0x000fe400078f08ff */
[----:B------:R-:W-:Y:S02]  /*12a10*/  FSETP.NE.FTZ.AND P3, PT, R7, RZ, PT ;  /* 0x000000ff0700720b */ /* 0x000fe40003f75000 */
[----:B------:R-:W-:Y:S02]  /*12a20*/  LOP3.LUT R15, R13, 0x3fffffe, RZ, 0xc0, !PT ;  /* 0x03fffffe0d0f7812 */ /* 0x000fe400078ec0ff */
[----:B------:R-:W-:-:S03]  /*12a30*/  SHF.R.S32.HI R13, RZ, 0x1, R13 ;  /* 0x00000001ff0d7819 */ /* 0x000fc6000001140d */
[----:B------:R-:W-:Y:S02]  /*12a40*/  IMAD.IADD R15, R9, 0x1, -R15 ;  /* 0x00000001090f7824 */ /* 0x000fe400078e0a0f */
[----:B------:R-:W1:Y:S01]  /*12a50*/  @P4 MUFU.RCP R10, R8 ;  /* 0x00000008000a4308 */ /* 0x000e620000001000 */
[C---:B------:R-:W-:Y:S01]  /*12a60*/  IMAD.SHL.U32 R9, R13.reuse, 0x40, RZ ;  /* 0x000000400d097824 */ /* 0x040fe200078e00ff */
[----:B------:R-:W-:Y:S02]  /*12a70*/  LOP3.LUT P1, RZ, R13, 0x2, RZ, 0xc0, !PT ;  /* 0x000000020dff7812 */ /* 0x000fe4000782c0ff */
[----:B------:R-:W-:Y:S02]  /*12a80*/  LEA R14, R15, R14, 0x4 ;  /* 0x0000000e0f0e7211 */ /* 0x000fe400078e20ff */
[----:B------:R-:W-:Y:S02]  /*12a90*/  LOP3.LUT R9, R9, 0xc0, RZ, 0xc0, !PT ;  /* 0x000000c009097812 */ /* 0x000fe400078ec0ff */
[----:B------:R-:W2:Y:S01]  /*12aa0*/  @P3 MUFU.RCP R11, R7 ;  /* 0x00000007000b3308 */ /* 0x000ea20000001000 */
[----:B------:R-:W-:Y:S01]  /*12ab0*/  LOP3.LUT R15, R13, 0x1, RZ, 0xc0, !PT ;  /* 0x000000010d0f7812 */ /* 0x000fe200078ec0ff */
[----:B------:R-:W-:Y:S01]  /*12ac0*/  IMAD.MOV.U32 R13, RZ, RZ, 0x10 ;  /* 0x00000010ff0d7424 */ /* 0x000fe200078e00ff */
[----:B------:R-:W-:-:S02]  /*12ad0*/  LEA.HI R9, R9, R9, RZ, 0x1d ;  /* 0x0000000909097211 */ /* 0x000fc400078fe8ff */
[----:B------:R-:W-:-:S03]  /*12ae0*/  ISETP.NE.U32.AND P2, PT, R15, 0x1, PT ;  /* 0x000000010f00780c */ /* 0x000fc60003f45070 */
[----:B------:R-:W-:Y:S02]  /*12af0*/  IMAD.U32 R9, R14, 0x2, R9 ;  /* 0x000000020e097824 */ /* 0x000fe400078e0009 */
[C---:B-1----:R-:W-:Y:S01]  /*12b00*/  FMUL.FTZ R144, R10.reuse, R144 ;  /* 0x000000900a907220 */ /* 0x042fe20000410000 */
[C---:B------:R-:W-:Y:S01]  /*12b10*/  FMUL.FTZ R145, R10.reuse, R145 ;  /* 0x000000910a917220 */ /* 0x040fe20000410000 */
[C---:B------:R-:W-:Y:S01]  /*12b20*/  FMUL.FTZ R140, R10.reuse, R140 ;  /* 0x0000008c0a8c7220 */ /* 0x040fe20000410000 */
[C---:B------:R-:W-:Y:S01]  /*12b30*/  FMUL.FTZ R141, R10.reuse, R141 ;  /* 0x0000008d0a8d7220 */ /* 0x040fe20000410000 */
[C---:B------:R-:W-:Y:S01]  /*12b40*/  FMUL.FTZ R136, R10.reuse, R136 ;  /* 0x000000880a887220 */ /* 0x040fe20000410000 */
[C---:B------:R-:W-:Y:S01]  /*12b50*/  FMUL.FTZ R137, R10.reuse, R137 ;  /* 0x000000890a897220 */ /* 0x040fe20000410000 */
[C---:B------:R-:W-:Y:S01]  /*12b60*/  FMUL.FTZ R132, R10.reuse, R132 ;  /* 0x000000840a847220 */ /* 0x040fe20000410000 */
[----:B------:R-:W-:Y:S01]  /*12b70*/  LEA R9, R9, UR4, 0x1 ;  /* 0x0000000409097c11 */ /* 0x000fe2000f8e08ff */
[C---:B--2---:R-:W-:Y:S01]  /*12b80*/  FMUL.FTZ R147, R11.reuse, R147 ;  /* 0x000000930b937220 */ /* 0x044fe20000410000 */
[C---:B------:R-:W-:Y:S01]  /*12b90*/  FMUL.FTZ R146, R11.reuse, R146 ;  /* 0x000000920b927220 */ /* 0x040fe20000410000 */
[C---:B------:R-:W-:Y:S01]  /*12ba0*/  FMUL.FTZ R143, R11.reuse, R143 ;  /* 0x0000008f0b8f7220 */ /* 0x040fe20000410000 */
[C---:B------:R-:W-:Y:S01]  /*12bb0*/  FMUL.FTZ R142, R11.reuse, R142 ;  /* 0x0000008e0b8e7220 */ /* 0x040fe20000410000 */
[C---:B------:R-:W-:Y:S01]  /*12bc0*/  FMUL.FTZ R139, R11.reuse, R139 ;  /* 0x0000008b0b8b7220 */ /* 0x040fe20000410000 */
[C---:B------:R-:W-:Y:S01]  /*12bd0*/  FMUL.FTZ R138, R11.reuse, R138 ;  /* 0x0000008a0b8a7220 */ /* 0x040fe20000410000 */
[C---:B------:R-:W-:Y:S01]  /*12be0*/  FMUL.FTZ R135, R11.reuse, R135 ;  /* 0x000000870b877220 */ /* 0x040fe20000410000 */
[----:B------:R-:W-:Y:S01]  /*12bf0*/  FMUL.FTZ R10, R10, R133 ;  /* 0x000000850a0a7220 */ /* 0x000fe20000410000 */
[----:B------:R-:W-:Y:S01]  /*12c00*/  FMUL.FTZ R11, R11, R134 ;  /* 0x000000860b0b7220 */ /* 0x000fe20000410000 */
[----:B------:R-:W-:Y:S01]  /*12c10*/  SEL R14, R13, 0xfffffff0, P2 ;  /* 0xfffffff00d0e7807 */ /* 0x000fe20001000000 */
[----:B------:R-:W1:Y:S01]  /*12c20*/  @P4 MUFU.LG2 R8, R8 ;  /* 0x0000000800084308 */ /* 0x000e620000000c00 */
[C---:B------:R-:W-:Y:S01]  /*12c30*/  IADD3 R13, R9.reuse, 0x20, RZ ;  /* 0x00000020090d7810 */ /* 0x040fe20007ffe0ff */
[C---:B------:R-:W-:Y:S01]  /*12c40*/  @P1 VIADD R13, R9.reuse, 0xffffffe0 ;  /* 0xffffffe0090d1836 */ /* 0x040fe20000000000 */
[----:B------:R-:W-:Y:S01]  /*12c50*/  F2FP.F16.F32.PACK_AB R132, R10, R132 ;  /* 0x000000840a84723e */ /* 0x000fe200000000ff */
[----:B------:R-:W-:Y:S01]  /*12c60*/  IMAD.IADD R15, R9, 0x1, R14 ;  /* 0x00000001090f7824 */ /* 0x000fe200078e020e */
[----:B------:R-:W-:Y:S01]  /*12c70*/  F2FP.F16.F32.PACK_AB R135, R135, R11 ;  /* 0x0000000b8787723e */ /* 0x000fe200000000ff */
[----:B------:R-:W-:Y:S01]  /*12c80*/  ULDC.U8 UR4, c[0x0][0x3d8] ;  /* 0x0000f60000047ab9 */ /* 0x000fe20000000000 */
[----:B------:R-:W-:Y:S01]  /*12c90*/  F2FP.F16.F32.PACK_AB R144, R145, R144 ;  /* 0x000000909190723e */ /* 0x000fe200000000ff */
[----:B------:R-:W2:Y:S01]  /*12ca0*/  @P0 LDC.64 R10, c[0x0][0x298] ;  /* 0x0000a600ff0a0b82 */ /* 0x000ea20000000a00 */
[----:B------:R-:W-:-:S02]  /*12cb0*/  F2FP.F16.F32.PACK_AB R146, R147, R146 ;  /* 0x000000929392723e */ /* 0x000fc400000000ff */
[----:B------:R-:W-:Y:S01]  /*12cc0*/  F2FP.F16.F32.PACK_AB R140, R141, R140 ;  /* 0x0000008c8d8c723e */ /* 0x000fe200000000ff */
[----:B------:R-:W-:Y:S01]  /*12cd0*/  STS [R9], R144 ;  /* 0x0000009009007388 */ /* 0x000fe20000000800 */
[----:B------:R-:W-:Y:S02]  /*12ce0*/  F2FP.F16.F32.PACK_AB R142, R143, R142 ;  /* 0x0000008e8f8e723e */ /* 0x000fe400000000ff */
[----:B------:R-:W-:Y:S01]  /*12cf0*/  F2FP.F16.F32.PACK_AB R136, R137, R136 ;  /* 0x000000888988723e */ /* 0x000fe200000000ff */
[----:B------:R3:W-:Y:S01]  /*12d00*/  STS [R9+0x200], R146 ;  /* 0x0002009209007388 */ /* 0x0007e20000000800 */
[----:B------:R-:W-:Y:S02]  /*12d10*/  F2FP.F16.F32.PACK_AB R138, R139, R138 ;  /* 0x0000008a8b8a723e */ /* 0x000fe400000000ff */
[----:B------:R-:W-:Y:S01]  /*12d20*/  IADD3 R14, R14, R13, RZ ;  /* 0x0000000d0e0e7210 */ /* 0x000fe20007ffe0ff */
[----:B------:R-:W-:Y:S01]  /*12d30*/  STS [R15], R140 ;  /* 0x0000008c0f007388 */ /* 0x000fe20000000800 */
[----:B------:R-:W-:-:S03]  /*12d40*/  ISETP.NE.AND P1, PT, RZ, UR4, PT ;  /* 0x00000004ff007c0c */ /* 0x000fc6000bf25270 */
[----:B------:R4:W-:Y:S04]  /*12d50*/  STS [R15+0x200], R142 ;  /* 0x0002008e0f007388 */ /* 0x0009e80000000800 */
[----:B------:R-:W-:Y:S04]  /*12d60*/  STS [R13], R136 ;  /* 0x000000880d007388 */ /* 0x000fe80000000800 */
[----:B------:R5:W-:Y:S01]  /*12d70*/  STS [R13+0x200], R138 ;  /* 0x0002008a0d007388 */ /* 0x000be20000000800 */
[----:B--2---:R-:W-:-:S04]  /*12d80*/  @P0 IMAD.WIDE.U32 R18, R224, R10, RZ ;  /* 0x0000000ae0120225 */ /* 0x004fc800078e00ff */
[----:B-1----:R-:W-:Y:S01]  /*12d90*/  @P4 FMUL.FTZ R10, R8, 0.69314718246459960938 ;  /* 0x3f317218080a4820 */ /* 0x002fe20000410000 */
[----:B------:R-:W-:Y:S01]  /*12da0*/  STS [R14], R132 ;  /* 0x000000840e007388 */ /* 0x000fe20000000800 */
[----:B------:R-:W-:Y:S02]  /*12db0*/  @P0 IMAD R16, R224, R11, R19 ;  /* 0x0000000be0100224 */ /* 0x000fe400078e0213 */
[----:B------:R-:W-:Y:S01]  /*12dc0*/  @P0 IMAD.MOV.U32 R17, RZ, RZ, R18 ;  /* 0x000000ffff110224 */ /* 0x000fe200078e0012 */
[----:B------:R1:W-:Y:S01]  /*12dd0*/  STS [R14+0x200], R135 ;  /* 0x000200870e007388 */ /* 0x0003e20000000800 */
[----:B---3--:R-:W2:Y:S01]  /*12de0*/  @P3 MUFU.LG2 R9, R7 ;  /* 0x0000000700093308 */ /* 0x008ea20000000c00 */
[----:B----4-:R-:W3:Y:S01]  /*12df0*/  @P4 LDC R15, c[0x0][0x2e8] ;  /* 0x0000ba00ff0f4b82 */ /* 0x010ee20000000800 */
[----:B-----5:R-:W-:Y:S01]  /*12e00*/  SHF.R.S32.HI R13, RZ, 0x1f, R12 ;  /* 0x0000001fff0d7819 */ /* 0x020fe2000001140c */
[----:B--2---:R-:W-:-:S03]  /*12e10*/  @P3 FMUL.FTZ R11, R9, 0.69314718246459960938 ;  /* 0x3f317218090b3820 */ /* 0x004fc60000410000 */
[----:B------:R-:W-:Y:S02]  /*12e20*/  LEA.HI R7, R13, R12, RZ, 0x2 ;  /* 0x0000000c0d077211 */ /* 0x000fe400078f10ff */
[----:B------:R-:W-:Y:S01]  /*12e30*/  MOV R13, 0x7f800000 ;  /* 0x7f800000000d7802 */ /* 0x000fe20000000f00 */
[----:B-1----:R-:W1:Y:S01]  /*12e40*/  @P3 LDC R14, c[0x0][0x2e8] ;  /* 0x0000ba00ff0e3b82 */ /* 0x002e620000000800 */
[----:B------:R-:W-:-:S05]  /*12e50*/  LOP3.LUT R7, R7, 0xfffffffc, RZ, 0xc0, !PT ;  /* 0xfffffffc07077812 */ /* 0x000fca00078ec0ff */
[----:B------:R-:W-:Y:S02]  /*12e60*/  IMAD.IADD R12, R12, 0x1, -R7 ;  /* 0x000000010c0c7824 */ /* 0x000fe400078e0a07 */
[----:B------:R-:W-:Y:S01]  /*12e70*/  IMAD.MOV.U32 R7, RZ, RZ, 0x7f800000 ;  /* 0x7f800000ff077424 */ /* 0x000fe200078e00ff */
[----:B------:R-:W-:Y:S06]  /*12e80*/  @P0 BRA `(.L_x_759) ;  /* 0x0000000000200947 */ /* 0x000fec0003800000 */
[----:B------:R-:W2:Y:S01]  /*12e90*/  S2R R17, SR_CTAID.Y ;  /* 0x0000000000117919 */ /* 0x000ea20000002600 */
[----:B------:R-:W4:Y:S01]  /*12ea0*/  LDC.64 R8, c[0x0][0x290] ;  /* 0x0000a400ff087b82 */ /* 0x000f220000000a00 */
[----:B--2---:R-:W-:Y:S01]  /*12eb0*/  SHF.R.S32.HI R16, RZ, 0x1f, R17 ;  /* 0x0000001fff107819 */ /* 0x004fe20000011411 */
[----:B----4-:R-:W-:-:S04]  /*12ec0*/  IMAD.WIDE.U32 R18, R17, R8, RZ ;  /* 0x0000000811127225 */ /* 0x010fc800078e00ff */
[----:B------:R-:W-:-:S04]  /*12ed0*/  IMAD R16, R16, R8, RZ ;  /* 0x0000000810107224 */ /* 0x000fc800078e02ff */
[----:B------:R-:W-:Y:S01]  /*12ee0*/  IMAD R16, R17, R9, R16 ;  /* 0x0000000911107224 */ /* 0x000fe200078e0210 */
[----:B------:R-:W-:-:S04]  /*12ef0*/  MOV R17, R18 ;  /* 0x0000001200117202 */ /* 0x000fc80000000f00 */
[----:B------:R-:W-:Y:S02]  /*12f00*/  IADD3 R16, R19, R16, RZ ;  /* 0x0000001013107210 */ /* 0x000fe40007ffe0ff */
.L_x_759:
[----:B---3--:R-:W-:Y:S01]  /*12f10*/  @P4 FFMA.FTZ R7, R2, R15, R10 ;  /* 0x0000000f02074223 */ /* 0x008fe2000001000a */
[----:B-1----:R-:W-:Y:S01]  /*12f20*/  @P3 FFMA.FTZ R13, R0, R14, R11 ;  /* 0x0000000e000d3223 */ /* 0x002fe2000001000b */
[----:B------:R-:W-:Y:S06]  /*12f30*/  @!P1 BRA `(.L_x_760) ;  /* 0x00000000001c9947 */ /* 0x000fec0003800000 */
[----:B------:R-:W1:Y:S01]  /*12f40*/  S2R R8, SR_CTAID.Y ;  /* 0x0000000000087919 */ /* 0x000e620000002600 */
[----:B------:R-:W1:Y:S01]  /*12f50*/  LDC R2, c[0x0][0x2c4] ;  /* 0x0000b100ff027b82 */ /* 0x000e620000000800 */
[----:B------:R-:W2:Y:S07]  /*12f60*/  S2R R0, SR_CTAID.Z ;  /* 0x0000000000007919 */ /* 0x000eae0000002700 */
[----:B------:R-:W2:Y:S01]  /*12f70*/  LDC R9, c[0x0][0x2e4] ;  /* 0x0000b900ff097b82 */ /* 0x000ea20000000800 */
[----:B-1----:R-:W-:-:S04]  /*12f80*/  @!P0 IMAD R224, R8, R2, RZ ;  /* 0x0000000208e08224 */ /* 0x002fc800078e02ff */
[----:B--2---:R-:W-:Y:S01]  /*12f90*/  IMAD R224, R0, R9, R224 ;  /* 0x0000000900e07224 */ /* 0x004fe200078e02e0 */
[----:B------:R-:W-:Y:S06]  /*12fa0*/  BRA `(.L_x_761) ;  /* 0x0000000000187947 */ /* 0x000fec0003800000 */
.L_x_760:
[----:B------:R-:W1:Y:S01]  /*12fb0*/  S2R R0, SR_CTAID.Z ;  /* 0x0000000000007919 */ /* 0x000e620000002700 */
[----:B------:R-:W1:Y:S01]  /*12fc0*/  LDC R2, c[0x0][0x270] ;  /* 0x00009c00ff027b82 */ /* 0x000e620000000800 */
[----:B------:R-:W1:Y:S07]  /*12fd0*/  S2R R8, SR_CTAID.Y ;  /* 0x0000000000087919 */ /* 0x000e6e0000002600 */
[----:B------:R-:W2:Y:S01]  /*12fe0*/  LDC R224, c[0x0][0x2c4] ;  /* 0x0000b100ffe07b82 */ /* 0x000ea20000000800 */
[----:B-1----:R-:W-:-:S04]  /*12ff0*/  IMAD R2, R8, R2, R0 ;  /* 0x0000000208027224 */ /* 0x002fc800078e0200 */
[----:B--2---:R-:W-:-:S07]  /*13000*/  IMAD R224, R2, R224, RZ ;  /* 0x000000e002e07224 */ /* 0x004fce00078e02ff */
.L_x_761:
[----:B------:R-:W-:Y:S01]  /*13010*/  BAR.SYNC.DEFER_BLOCKING 0x0 ;  /* 0x0000000000007b1d */ /* 0x000fe20000010000 */
[----:B------:R-:W-:Y:S01]  /*13020*/  LOP3.LUT R5, R5, 0xffffffe0, RZ, 0xc0, !PT ;  /* 0xffffffe005057812 */ /* 0x000fe200078ec0ff */
[----:B------:R-:W-:Y:S01]  /*13030*/  IMAD R12, R12, 0x10, R230 ;  /* 0x000000100c0c7824 */ /* 0x000fe200078e02e6 */
[----:B------:R-:W-:-:S03]  /*13040*/  SHF.R.S32.HI R237, RZ, 0x1f, R236 ;  /* 0x0000001fffed7819 */ /* 0x000fc600000114ec */
[----:B------:R-:W-:Y:S01]  /*13050*/  IMAD.IADD R5, R6, 0x1, -R5 ;  /* 0x0000000106057824 */ /* 0x000fe200078e0a05 */
[----:B------:R-:W-:Y:S01]  /*13060*/  BSSY B0, `(.L_x_762) ;  /* 0x0000015000007945 */ /* 0x000fe20003800000 */
[----:B------:R-:W1:Y:S03]  /*13070*/  S2R R2, SR_CTAID.X ;  /* 0x0000000000027919 */ /* 0x000e660000002500 */
[----:B------:R-:W-:Y:S01]  /*13080*/  LOP3.LUT P0, RZ, R5, 0x3, RZ, 0xc0, !PT ;  /* 0x0000000305ff7812 */ /* 0x000fe2000780c0ff */
[----:B------:R2:W3:Y:S01]  /*13090*/  LDS.128 R8, [R226+0x800] ;  /* 0x00080000e2087984 */ /* 0x0004e20000000c00 */
[----:B-1----:R-:W-:-:S05]  /*130a0*/  IMAD.SHL.U32 R6, R2, 0x40, RZ ;  /* 0x0000004002067824 */ /* 0x002fca00078e00ff */
[----:B------:R-:W-:-:S06]  /*130b0*/  SHF.R.S32.HI R5, RZ, 0x1f, R6 ;  /* 0x0000001fff057819 */ /* 0x000fcc0000011406 */
[----:B--2---:R-:W-:Y:S05]  /*130c0*/  @P0 BRA `(.L_x_763) ;  /* 0x0000000000380947 */ /* 0x004fea0003800000 */
[----:B------:R-:W1:Y:S01]  /*130d0*/  S2R R19, SR_CTAID.X ;  /* 0x0000000000137919 */ /* 0x000e620000002500 */
[----:B------:R-:W-:Y:S01]  /*130e0*/  VIADD R18, R12, 0x8 ;  /* 0x000000080c127836 */ /* 0x000fe20000000000 */
[----:B------:R-:W-:Y:S01]  /*130f0*/  ULDC.64 UR4, c[0x0][0x2b0] ;  /* 0x0000ac0000047ab9 */ /* 0x000fe20000000a00 */
[C---:B-1----:R-:W-:Y:S02]  /*13100*/  IMAD R224, R19.reuse, 0x40, R224 ;  /* 0x0000004013e07824 */ /* 0x042fe400078e02e0 */
[----:B------:R-:W-:-:S03]  /*13110*/  IMAD R19, R19, -0x40, R227 ;  /* 0xffffffc013137824 */ /* 0x000fc600078e02e3 */
[----:B------:R-:W-:Y:S02]  /*13120*/  SHF.R.S32.HI R15, RZ, 0x1f, R224 ;  /* 0x0000001fff0f7819 */ /* 0x000fe400000114e0 */
[----:B------:R-:W-:Y:S02]  /*13130*/  IADD3 R14, P0, R12, R224, RZ ;  /* 0x000000e00c0e7210 */ /* 0x000fe40007f1e0ff */
[-C--:B------:R-:W-:Y:S02]  /*13140*/  ISETP.GE.AND P1, PT, R18, R19.reuse, PT ;  /* 0x000000131200720c */ /* 0x080fe40003f26270 */
[C---:B------:R-:W-:Y:S02]  /*13150*/  ISETP.GE.AND P2, PT, R12.reuse, R19, PT ;  /* 0x000000130c00720c */ /* 0x040fe40003f46270 */
[----:B------:R-:W-:Y:S02]  /*13160*/  LEA.HI.X.SX32 R15, R12, R15, 0x1, P0 ;  /* 0x0000000f0c0f7211 */ /* 0x000fe400000f0eff */
[----:B------:R-:W-:-:S04]  /*13170*/  LEA R18, P0, R14, UR4, 0x2 ;  /* 0x000000040e127c11 */ /* 0x000fc8000f8010ff */
[----:B------:R-:W-:-:S05]  /*13180*/  LEA.HI.X R19, R14, UR5, R15, 0x2, P0 ;  /* 0x000000050e137c11 */ /* 0x000fca00080f140f */
[----:B------:R1:W-:Y:S04]  /*13190*/  @!P2 STG.E desc[UR8][R18.64], R7 ;  /* 0x000000071200a986 */ /* 0x0003e8000c101908 */
[----:B------:R1:W-:Y:S02]  /*131a0*/  @!P1 STG.E desc[UR8][R18.64+0x20], R13 ;  /* 0x0000200d12009986 */ /* 0x0003e4000c101908 */
.L_x_763:
[----:B------:R-:W-:Y:S05]  /*131b0*/  BSYNC B0 ;  /* 0x0000000000007941 */ /* 0x000fea0003800000 */
.L_x_762:
[----:B------:R-:W-:Y:S01]  /*131c0*/  ULDC.64 UR6, c[0x0][0x298] ;  /* 0x0000a60000067ab9 */ /* 0x000fe20000000a00 */
[----:B------:R-:W-:Y:S01]  /*131d0*/  ULDC UR4, c[0x0][0x2d0] ;  /* 0x0000b40000047ab9 */ /* 0x000fe20000000800 */
[----:B-1----:R-:W-:Y:S01]  /*131e0*/  IMAD.WIDE.U32 R12, R6, UR6, R236 ;  /* 0x00000006060c7c25 */ /* 0x002fe2000f8e00ec */
[----:B------:R-:W-:Y:S01]  /*131f0*/  ISETP.GE.AND P0, PT, R236, UR4, PT ;  /* 0x00000004ec007c0c */ /* 0x000fe2000bf06270 */
[----:B------:R-:W-:Y:S01]  /*13200*/  ULDC.64 UR4, c[0x0][0x2a0] ;  /* 0x0000a80000047ab9 */ /* 0x000fe20000000a00 */
[----:B------:R-:W-:Y:S01]  /*13210*/  LEA.HI.SX32 R4, R4, 0x20, 0x1e ;  /* 0x0000002004047811 */ /* 0x000fe200078ff2ff */
[----:B------:R-:W-:Y:S01]  /*13220*/  IMAD R5, R5, UR6, RZ ;  /* 0x0000000605057c24 */ /* 0x000fe2000f8e02ff */
[----:B------:R-:W-:Y:S01]  /*13230*/  IADD3 R12, P1, R17, R12, RZ ;  /* 0x0000000c110c7210 */ /* 0x000fe20007f3e0ff */
[----:B------:R-:W-:Y:S01]  /*13240*/  IMAD R2, R2, -0x40, R227 ;  /* 0xffffffc002027824 */ /* 0x000fe200078e02e3 */
[----:B------:R-:W-:Y:S01]  /*13250*/  SHF.R.S32.HI R231, RZ, 0x2, R231 ;  /* 0x00000002ffe77819 */ /* 0x000fe200000114e7 */
[----:B------:R-:W-:Y:S01]  /*13260*/  IMAD R5, R6, UR7, R5 ;  /* 0x0000000706057c24 */ /* 0x000fe2000f8e0205 */
[----:B------:R-:W-:Y:S01]  /*13270*/  BSSY B0, `(.L_x_764) ;  /* 0x0000016000007945 */ /* 0x000fe20003800000 */
[----:B------:R-:W-:Y:S01]  /*13280*/  IMAD.IADD R227, R227, 0x1, -R6 ;  /* 0x00000001e3e37824 */ /* 0x000fe200078e0a06 */
[----:B------:R-:W-:-:S02]  /*13290*/  SHF.R.S32.HI R6, RZ, 0x1f, R0 ;  /* 0x0000001fff067819 */ /* 0x000fc40000011400 */
[----:B------:R-:W-:Y:S02]  /*132a0*/  IADD3.X R13, R16, R13, R5, P1, !PT ;  /* 0x0000000d100d7210 */ /* 0x000fe40000ffe405 */
[----:B------:R-:W-:Y:S01]  /*132b0*/  ISETP.GE.OR P1, PT, R4, R2, P0 ;  /* 0x000000020400720c */ /* 0x000fe20000726670 */
[----:B------:R-:W-:Y:S01]  /*132c0*/  IMAD R2, R6, UR4, RZ ;  /* 0x0000000406027c24 */ /* 0x000fe2000f8e02ff */
[----:B------:R-:W-:Y:S01]  /*132d0*/  ISETP.GE.OR P0, PT, R3, R227, P0 ;  /* 0x000000e30300720c */ /* 0x000fe20000706670 */
[C---:B------:R-:W-:Y:S01]  /*132e0*/  IMAD.WIDE.U32 R12, R0.reuse, UR4, R12 ;  /* 0x00000004000c7c25 */ /* 0x040fe2000f8e000c */
[----:B------:R-:W1:Y:S03]  /*132f0*/  LDS.128 R224, [R226] ;  /* 0x00000000e2e07984 */ /* 0x000e660000000c00 */
[----:B------:R-:W-:Y:S01]  /*13300*/  IMAD R2, R0, UR5, R2 ;  /* 0x0000000500027c24 */ /* 0x000fe2000f8e0202 */
[----:B------:R-:W-:-:S03]  /*13310*/  SHF.R.S32.HI R0, RZ, 0x1f, R231 ;  /* 0x0000001fff007819 */ /* 0x000fc600000114e7 */
[----:B------:R-:W-:-:S04]  /*13320*/  IMAD.IADD R5, R2, 0x1, R13 ;  /* 0x0000000102057824 */ /* 0x000fc800078e020d */
[----:B------:R-:W-:Y:S05]  /*13330*/  @P0 BRA `(.L_x_765) ;  /* 0x0000000000240947 */ /* 0x000fea0003800000 */
[----:B------:R-:W-:Y:S01]  /*13340*/  MOV R4, R12 ;  /* 0x0000000c00047202 */ /* 0x000fe20000000f00 */
[----:B------:R-:W-:Y:S01]  /*13350*/  IMAD R2, R0, UR6, RZ ;  /* 0x0000000600027c24 */ /* 0x000fe2000f8e02ff */
[----:B------:R-:W-:-:S03]  /*13360*/  ULDC.64 UR4, c[0x0][0x280] ;  /* 0x0000a00000047ab9 */ /* 0x000fc60000000a00 */
[----:B------:R-:W-:-:S04]  /*13370*/  IMAD.WIDE.U32 R6, R3, UR6, R4 ;  /* 0x0000000603067c25 */ /* 0x000fc8000f8e0004 */
[----:B------:R-:W-:Y:S01]  /*13380*/  IMAD R2, R3, UR7, R2 ;  /* 0x0000000703027c24 */ /* 0x000fe2000f8e0202 */
[----:B------:R-:W-:-:S04]  /*13390*/  LEA R14, P0, R6, UR4, 0x1 ;  /* 0x00000004060e7c11 */ /* 0x000fc8000f8008ff */
[----:B------:R-:W-:-:S04]  /*133a0*/  IADD3 R2, R2, R7, RZ ;  /* 0x0000000702027210 */ /* 0x000fc80007ffe0ff */
[----:B------:R-:W-:-:S05]  /*133b0*/  LEA.HI.X R15, R6, UR5, R2, 0x1, P0 ;  /* 0x00000005060f7c11 */ /* 0x000fca00080f0c02 */
[----:B-1----:R2:W-:Y:S02]  /*133c0*/  STG.E.128 desc[UR8][R14.64], R224 ;  /* 0x000000e00e007986 */ /* 0x0025e4000c101d08 */
.L_x_765:
[----:B------:R-:W-:Y:S05]  /*133d0*/  BSYNC B0 ;  /* 0x0000000000007941 */ /* 0x000fea0003800000 */
.L_x_764:
[----:B------:R-:W-:Y:S05]  /*133e0*/  @P1 EXIT ;  /* 0x000000000000194d */ /* 0x000fea0003800000 */
[----:B------:R-:W-:Y:S01]  /*133f0*/  IADD3 R3, P0, R3, 0x20, RZ ;  /* 0x0000002003037810 */ /* 0x000fe20007f1e0ff */
[----:B------:R-:W-:Y:S01]  /*13400*/  ULDC.64 UR4, c[0x0][0x280] ;  /* 0x0000a00000047ab9 */ /* 0x000fe20000000a00 */
[----:B------:R-:W-:Y:S02]  /*13410*/  MOV R4, R12 ;  /* 0x0000000c00047202 */ /* 0x000fe40000000f00 */
[----:B------:R-:W-:-:S03]  /*13420*/  IADD3.X R0, RZ, R0, RZ, P0, !PT ;  /* 0x00000000ff007210 */ /* 0x000fc600007fe4ff */
[----:B------:R-:W-:-:S04]  /*13430*/  IMAD.WIDE.U32 R4, R3, UR6, R4 ;  /* 0x0000000603047c25 */ /* 0x000fc8000f8e0004 */
[----:B------:R-:W-:Y:S01]  /*13440*/  IMAD R0, R0, UR6, RZ ;  /* 0x0000000600007c24 */ /* 0x000fe2000f8e02ff */
[----:B------:R-:W-:-:S03]  /*13450*/  LEA R2, P0, R4, UR4, 0x1 ;  /* 0x0000000404027c11 */ /* 0x000fc6000f8008ff */
[----:B------:R-:W-:-:S05]  /*13460*/  IMAD R0, R3, UR7, R0 ;  /* 0x0000000703007c24 */ /* 0x000fca000f8e0200 */
[----:B------:R-:W-:-:S04]  /*13470*/  IADD3 R0, R0, R5, RZ ;  /* 0x0000000500007210 */ /* 0x000fc80007ffe0ff */
[----:B------:R-:W-:-:S05]  /*13480*/  LEA.HI.X R3, R4, UR5, R0, 0x1, P0 ;  /* 0x0000000504037c11 */ /* 0x000fca00080f0c00 */
[----:B---3--:R-:W-:Y:S01]  /*13490*/  STG.E.128 desc[UR8][R2.64], R8 ;  /* 0x0000000802007986 */ /* 0x008fe2000c101d08 */
[----:B------:R-:W-:Y:S05]  /*134a0*/  EXIT ;  /* 0x000000000000794d */ /* 0x000fea0003800000 */
.L_x_766:
        /* <DEDUP_REMOVED lines=13> */
.L_x_5318:


//--------------------- .text._ZN5flash24flash_fwd_splitkv_kernelI23Flash_fwd_kernel_traitsILi32ELi64ELi256ELi4ELb0ELb0EN7cutlass6half_tE19Flash_kernel_traitsILi32ELi64ELi256ELi4ES3_EELb1ELb0ELb0ELb0ELb0ELb1ELb0ELb0EEEvNS_16Flash_fwd_paramsE --------------------------
	.section	.text._ZN5flash24flash_fwd_splitkv_kernelI23Flash_fwd_kernel_traitsILi32ELi64ELi256ELi4ELb0ELb0EN7cutlass6half_tE19Flash_kernel_traitsILi32ELi64ELi256ELi4ES3_EELb1ELb0ELb0ELb0ELb0ELb1ELb0ELb0EEEvNS_16Flash_fwd_paramsE,"ax",@progbits
	.align	128
        .global         _ZN5flash24flash_fwd_splitkv_kernelI23Flash_fwd_kernel_traitsILi32ELi64ELi256ELi4ELb0ELb0EN7cutlass6half_tE19Flash_kernel_traitsILi32ELi64ELi256ELi4ES3_EELb1ELb0ELb0ELb0ELb0ELb1ELb0ELb0EEEvNS_16Flash_fwd_paramsE
        .type           _ZN5flash24flash_fwd_splitkv_kernelI23Flash_fwd_kernel_traitsILi32ELi64ELi256ELi4ELb0ELb0EN7cutlass6half_tE19Flash_kernel_traitsILi32ELi64ELi256ELi4ES3_EELb1ELb0ELb0ELb0ELb0ELb1ELb0ELb0EEEvNS_16Flash_fwd_paramsE,@function
        .size           _ZN5flash24flash_fwd_splitkv_kernelI23Flash_fwd_kernel_traitsILi32ELi64ELi256ELi4ELb0ELb0EN7cutlass6half_tE19Flash_kernel_traitsILi32ELi64ELi256ELi4ES3_EELb1ELb0ELb0ELb0ELb0ELb1ELb0ELb0EEEvNS_16Flash_fwd_paramsE,(.L_x_5319 - _ZN5flash24flash_fwd_splitkv_kernelI23Flash_fwd_kernel_traitsILi32ELi64ELi256ELi4ELb0ELb0EN7cutlass6half_tE19Flash_kernel_traitsILi32ELi64ELi256ELi4ES3_EELb1ELb0ELb0ELb0ELb0ELb1ELb0ELb0EEEvNS_16Flash_fwd_paramsE)
        .other          _ZN5flash24flash_fwd_splitkv_kernelI23Flash_fwd_kernel_traitsILi32ELi64ELi256ELi4ELb0ELb0EN7cutlass6half_tE19Flash_kernel_traitsILi32ELi64ELi256ELi4ES3_EELb1ELb0ELb0ELb0ELb0ELb1ELb0ELb0EEEvNS_16Flash_fwd_paramsE,@"STO_CUDA_ENTRY STV_DEFAULT"
_ZN5flash24flash_fwd_splitkv_kernelI23Flash_fwd_kernel_traitsILi32ELi64ELi256ELi4ELb0ELb0EN7cutlass6half_tE19Flash_kernel_traitsILi32ELi64ELi256ELi4ES3_EELb1ELb0ELb0ELb0ELb0ELb1ELb0ELb0EEEvNS_16Flash_fwd_paramsE:
.text._ZN5flash24flash_fwd_splitkv_kernelI23Flash_fwd_kernel_traitsILi32ELi64ELi256ELi4ELb0ELb0EN7cutlass6half_tE19Flash_kernel_traitsILi32ELi64ELi256ELi4ES3_EELb1ELb0ELb0ELb0ELb0ELb1ELb0ELb0EEEvNS_16Flash_fwd_paramsE:
[----:B------:R-:W1:Y:S08]  /*0000*/  LDC R1, c[0x0][0x28] ;  /* 0x00000a00ff017b82 */ /* 0x000e700000000800 */
[----:B------:R-:W2:Y:S01]  /*0010*/  LDC.64 R4, c[0x0][0x2f0] ;  /* 0x0000bc00ff047b82 */ /* 0x000ea20000000a00 */
[----:B------:R-:W3:Y:S01]  /*0020*/  S2R R22, SR_CTAID.Y ;  /* 0x0000000000167919 */ /* 0x000ee20000002600 */
[----:B------:R-:W-:Y:S01]  /*0030*/  IMAD.MOV.U32 R237, RZ, RZ, -0x1 ;  /* 0xffffffffffed7424 */ /* 0x000fe200078e00ff */
[----:B------:R-:W-:Y:S01]  /*0040*/  ULDC.64 UR12, c[0x0][0x208] ;  /* 0x00008200000c7ab9 */ /* 0x000fe20000000a00 */
[----:B-1----:R-:W-:-:S04]  /*0050*/  VIADD R1, R1, 0xfffffff8 ;  /* 0xfffffff801017836 */ /* 0x002fc80000000000 */
[----:B------:R-:W1:Y:S08]  /*0060*/  LDC.64 R2, c[0x0][0x300] ;  /* 0x0000c000ff027b82 */ /* 0x000e700000000a00 */
[----:B------:R-:W3:Y:S01]  /*0070*/  LDC.64 R6, c[0x0][0x2f0] ;  /* 0x0000bc00ff067b82 */ /* 0x000ee20000000a00 */
[----:B--2---:R-:W-:-:S07]  /*0080*/  ISETP.NE.U32.AND P2, PT, R4, RZ, PT ;  /* 0x000000ff0400720c */ /* 0x004fce0003f45070 */
[----:B------:R-:W2:Y:S01]  /*0090*/  LDC.U8 R10, c[0x0][0x3c2] ;  /* 0x0000f080ff0a7b82 */ /* 0x000ea20000000000 */
[----:B------:R-:W-:Y:S02]  /*00a0*/  ISETP.NE.AND.EX P2, PT, R5, RZ, PT, P2 ;  /* 0x000000ff0500720c */ /* 0x000fe40003f45320 */
[----:B-1----:R-:W-:-:S05]  /*00b0*/  ISETP.NE.U32.AND P1, PT, R2, RZ, PT ;  /* 0x000000ff0200720c */ /* 0x002fca0003f25070 */
[----:B------:R-:W1:Y:S01]  /*00c0*/  LDC.64 R8, c[0x0][0x2f8] ;  /* 0x0000be00ff087b82 */ /* 0x000e620000000a00 */
[----:B------:R-:W-:Y:S01]  /*00d0*/  ISETP.NE.AND.EX P1, PT, R3, RZ, PT, P1 ;  /* 0x000000ff0300720c */ /* 0x000fe20003f25310 */
[----:B---3--:R-:W-:-:S06]  /*00e0*/  IMAD.WIDE R4, R22, 0x4, R6 ;  /* 0x0000000416047825 */ /* 0x008fcc00078e0206 */
[----:B------:R-:W3:Y:S01]  /*00f0*/  LDC.64 R2, c[0x0][0x2f8] ;  /* 0x0000be00ff027b82 */ /* 0x000ee20000000a00 */
[----:B------:R-:W4:Y:S04]  /*0100*/  @P2 LDG.E R237, desc[UR12][R4.64] ;  /* 0x0000000c04ed2981 */ /* 0x000f28000c1e1900 */
[----:B------:R1:W4:Y:S03]  /*0110*/  @P2 LDG.E R0, desc[UR12][R4.64+0x4] ;  /* 0x0000040c04002981 */ /* 0x000326000c1e1900 */
[----:B------:R-:W1:Y:S01]  /*0120*/  @P1 LDC.64 R6, c[0x0][0x300] ;  /* 0x0000c000ff061b82 */ /* 0x000e620000000a00 */
[----:B--2---:R-:W-:Y:S01]  /*0130*/  ISETP.NE.AND P3, PT, R10, RZ, PT ;  /* 0x000000ff0a00720c */ /* 0x004fe20003f65270 */
[----:B------:R-:W-:-:S02]  /*0140*/  IMAD.MOV.U32 R10, RZ, RZ, RZ ;  /* 0x000000ffff0a7224 */ /* 0x000fc400078e00ff */
[----:B-1----:R-:W-:-:S05]  /*0150*/  @P1 IMAD.WIDE R4, R22, 0x4, R6 ;  /* 0x0000000416041825 */ /* 0x002fca00078e0206 */
[----:B------:R1:W5:Y:S01]  /*0160*/  @P1 LDG.E R10, desc[UR12][R4.64] ;  /* 0x0000000c040a1981 */ /* 0x000362000c1e1900 */
[----:B---3--:R-:W-:-:S04]  /*0170*/  ISETP.EQ.U32.AND P0, PT, R2, RZ, PT ;  /* 0x000000ff0200720c */ /* 0x008fc80003f02070 */
[----:B------:R-:W-:Y:S01]  /*0180*/  ISETP.EQ.OR.EX P0, PT, R3, RZ, !P3, P0 ;  /* 0x000000ff0300720c */ /* 0x000fe20005f02700 */
[----:B------:R-:W-:Y:S02]  /*0190*/  IMAD.MOV.U32 R12, RZ, RZ, -0x1 ;  /* 0xffffffffff0c7424 */ /* 0x000fe400078e00ff */
[----:B------:R-:W-:Y:S01]  /*01a0*/  IMAD.WIDE R6, R22, 0x4, R8 ;  /* 0x0000000416067825 */ /* 0x000fe200078e0208 */
[----:B------:R-:W2:Y:S01]  /*01b0*/  S2R R29, SR_CTAID.X ;  /* 0x00000000001d7919 */ /* 0x000ea20000002500 */
[----:B------:R-:W3:Y:S08]  /*01c0*/  S2R R28, SR_CTAID.Z ;  /* 0x00000000001c7919 */ /* 0x000ef00000002700 */
[----:B------:R1:W5:Y:S01]  /*01d0*/  @!P0 LDG.E R12, desc[UR12][R6.64] ;  /* 0x0000000c060c8981 */ /* 0x000362000c1e1900 */
[----:B------:R-:W-:-:S04]  /*01e0*/  ISETP.NE.U32.AND P0, PT, R2, RZ, PT ;  /* 0x000000ff0200720c */ /* 0x000fc80003f05070 */
[----:B------:R-:W-:Y:S01]  /*01f0*/  ISETP.NE.AND.EX P0, PT, R3, RZ, PT, P0 ;  /* 0x000000ff0300720c */ /* 0x000fe20003f05300 */
[----:B----4-:R-:W-:-:S06]  /*0200*/  @P2 IMAD.IADD R244, R0, 0x1, -R237 ;  /* 0x0000000100f42824 */ /* 0x010fcc00078e0aed */
[----:B------:R-:W4:Y:S06]  /*0210*/  @!P2 LDC R244, c[0x0][0x2c4] ;  /* 0x0000b100fff4ab82 */ /* 0x000f2c0000000800 */
[----:B-123--:R-:W-:Y:S05]  /*0220*/  @!P0 BRA `(.L_x_767) ;  /* 0x0000000000108947 */ /* 0x00efea0003800000 */
[----:B------:R-:W2:Y:S02]  /*0230*/  @P3 LDG.E R0, desc[UR12][R6.64+0x4] ;  /* 0x0000040c06003981 */ /* 0x000ea4000c1e1900 */
[----:B--2--5:R-:W-:-:S06]  /*0240*/  @P3 IADD3 R4, R0, -R12, RZ ;  /* 0x8000000c00043210 */ /* 0x024fcc0007ffe0ff */
[----:B------:R2:W5:Y:S01]  /*0250*/  @!P3 LDG.E R4, desc[UR12][R6.64] ;  /* 0x0000000c0604b981 */ /* 0x000562000c1e1900 */
[----:B------:R-:W-:Y:S05]  /*0260*/  BRA `(.L_x_768) ;  /* 0x0000000000047947 */ /* 0x000fea0003800000 */
.L_x_767:
[----:B------:R-:W1:Y:S02]  /*0270*/  LDC R4, c[0x0][0x2c8] ;  /* 0x0000b200ff047b82 */ /* 0x000e640000000800 */
.L_x_768:
[----:B------:R-:W3:Y:S02]  /*0280*/  LDC.64 R2, c[0x0][0x308] ;  /* 0x0000c200ff027b82 */ /* 0x000ee40000000a00 */
[----:B---3--:R-:W-:-:S04]  /*0290*/  ISETP.NE.U32.AND P1, PT, R2, RZ, PT ;  /* 0x000000ff0200720c */ /* 0x008fc80003f25070 */
[----:B------:R-:W-:-:S13]  /*02a0*/  ISETP.NE.AND.EX P1, PT, R3, RZ, PT, P1 ;  /* 0x000000ff0300720c */ /* 0x000fda0003f25310 */
[----:B------:R-:W3:Y:S01]  /*02b0*/  @P1 LDC.64 R2, c[0x0][0x308] ;  /* 0x0000c200ff021b82 */ /* 0x000ee20000000a00 */
[----:B------:R-:W-:-:S07]  /*02c0*/  IMAD.SHL.U32 R121, R29, 0x40, RZ ;  /* 0x000000401d797824 */ /* 0x000fce00078e00ff */
[----:B------:R-:W1:Y:S01]  /*02d0*/  @!P1 LDC R5, c[0x0][0x2cc] ;  /* 0x0000b300ff059b82 */ /* 0x000e620000000800 */
[----:B----4-:R-:W-:Y:S01]  /*02e0*/  ISETP.GT.AND P0, PT, R244, R121, PT ;  /* 0x00000079f400720c */ /* 0x010fe20003f04270 */
[----:B---3--:R-:W-:-:S05]  /*02f0*/  @P1 IMAD.WIDE R2, R22, 0x4, R2 ;  /* 0x0000000416021825 */ /* 0x008fca00078e0202 */
[----:B------:R3:W5:Y:S01]  /*0300*/  @P1 LDG.E R0, desc[UR12][R2.64] ;  /* 0x0000000c02001981 */ /* 0x000762000c1e1900 */
[----:B------:R-:W4:Y:S06]  /*0310*/  @!P1 LDC.64 R2, c[0x0][0x318] ;  /* 0x0000c600ff029b82 */ /* 0x000f2c0000000a00 */
[----:B-1-3--:R-:W-:Y:S05]  /*0320*/  @!P0 EXIT ;  /* 0x000000000000894d */ /* 0x00afea0003800000 */
[----:B------:R-:W1:Y:S01]  /*0330*/  LDC R129, c[0x0][0x398] ;  /* 0x0000e600ff817b82 */ /* 0x000e620000000800 */
[----:B----4-:R-:W-:Y:S01]  /*0340*/  @!P1 ISETP.NE.U32.AND P0, PT, R2, RZ, PT ;  /* 0x000000ff0200920c */ /* 0x010fe20003f05070 */
[----:B-----5:R-:W-:Y:S01]  /*0350*/  @P1 IMAD.IADD R56, R0, 0x1, -R10 ;  /* 0x0000000100381824 */ /* 0x020fe200078e0a0a */
[----:B------:R-:W-:Y:S01]  /*0360*/  ULDC UR5, c[0x0][0x2c8] ;  /* 0x0000b20000057ab9 */ /* 0x000fe20000000800 */
[----:B------:R-:W3:Y:S01]  /*0370*/  S2R R126, SR_TID.X ;  /* 0x00000000007e7919 */ /* 0x000ee20000002100 */
[----:B------:R-:W-:Y:S01]  /*0380*/  @!P1 ISETP.NE.AND.EX P0, PT, R3, RZ, PT, P0 ;  /* 0x000000ff0300920c */ /* 0x000fe20003f05300 */
[----:B------:R-:W-:-:S03]  /*0390*/  UIADD3 UR5, UR5, 0xff, URZ ;  /* 0x000000ff05057890 */ /* 0x000fc6000fffe03f */
[----:B------:R-:W-:Y:S01]  /*03a0*/  @!P1 SEL R0, R5, RZ, P0 ;  /* 0x000000ff05009207 */ /* 0x000fe20000000000 */
[----:B------:R-:W-:-:S03]  /*03b0*/  USHF.R.S32.HI UR4, URZ, 0x1f, UR5 ;  /* 0x0000001f3f047899 */ /* 0x000fc60008011405 */
[----:B------:R-:W-:Y:S01]  /*03c0*/  @!P1 IADD3 R56, R0, R4, -R10 ;  /* 0x0000000400389210 */ /* 0x000fe20007ffe80a */
[----:B------:R-:W-:Y:S01]  /*03d0*/  ULEA.HI UR4, UR4, UR5, URZ, 0x8 ;  /* 0x0000000504047291 */ /* 0x000fe2000f8f403f */
[----:B------:R-:W-:-:S03]  /*03e0*/  IADD3 R0, -R244, 0x13f, R121 ;  /* 0x0000013ff4007810 */ /* 0x000fc60007ffe179 */
        /* <DEDUP_REMOVED lines=11> */
[----:B---3--:R-:W-:Y:S05]  /*04a0*/  @P0 BRA `(.L_x_769) ;  /* 0x00000004004c0947 */ /* 0x008fea0003800000 */
[----:B------:R-:W-:Y:S01]  /*04b0*/  ISETP.NE.AND P0, PT, R237, -0x1, PT ;  /* 0xffffffffed00780c */ /* 0x000fe20003f05270 */
[----:B------:R-:W1:Y:S01]  /*04c0*/  LDC.64 R10, c[0x0][0x298] ;  /* 0x0000a600ff0a7b82 */ /* 0x000e620000000a00 */
[----:B------:R-:W-:Y:S01]  /*04d0*/  SHF.R.S32.HI R13, RZ, 0x1f, R126 ;  /* 0x0000001fff0d7819 */ /* 0x000fe2000001147e */
[----:B------:R-:W-:Y:S01]  /*04e0*/  ULDC UR4, c[0x0][0x2d0] ;  /* 0x0000b40000047ab9 */ /* 0x000fe20000000800 */
[----:B------:R-:W-:Y:S01]  /*04f0*/  ULDC UR6, c[0x0][0x270] ;  /* 0x00009c0000067ab9 */ /* 0x000fe20000000800 */
[----:B------:R-:W-:Y:S01]  /*0500*/  ULDC UR5, c[0x0][0x2c4] ;  /* 0x0000b10000057ab9 */ /* 0x000fe20000000800 */
[----:B------:R-:W-:Y:S01]  /*0510*/  LEA.HI R13, R13, R126, RZ, 0x2 ;  /* 0x0000007e0d0d7211 */ /* 0x000fe200078f10ff */
[----:B------:R-:W-:Y:S03]  /*0520*/  BSSY B0, `(.L_x_770) ;  /* 0x0000032000007945 */ /* 0x000fe60003800000 */
[----:B--2---:R-:W-:-:S03]  /*0530*/  LOP3.LUT R6, R13, 0xfffffffc, RZ, 0xc0, !PT ;  /* 0xfffffffc0d067812 */ /* 0x004fc600078ec0ff */
[----:B------:R-:W2:Y:S01]  /*0540*/  @!P0 LDC.64 R4, c[0x0][0x290] ;  /* 0x0000a400ff048b82 */ /* 0x000ea20000000a00 */
[----:B------:R-:W-:Y:S01]  /*0550*/  @!P0 SHF.R.S32.HI R0, RZ, 0x1f, R22 ;  /* 0x0000001fff008819 */ /* 0x000fe20000011416 */
[----:B------:R-:W-:Y:S02]  /*0560*/  IMAD.IADD R14, R126, 0x1, -R6 ;  /* 0x000000017e0e7824 */ /* 0x000fe400078e0a06 */
[----:B------:R-:W-:-:S03]  /*0570*/  IMAD.IADD R6, R244, 0x1, -R121 ;  /* 0x00000001f4067824 */ /* 0x000fc600078e0a79 */
[----:B------:R-:W-:Y:S01]  /*0580*/  ISETP.NE.AND P3, PT, R14, RZ, PT ;  /* 0x000000ff0e00720c */ /* 0x000fe20003f65270 */
        /* <DEDUP_REMOVED lines=11> */
[----:B------:R-:W-:Y:S01]  /*0640*/  IMAD R0, R22, UR6, R28 ;  /* 0x0000000616007c24 */ /* 0x000fe2000f8e021c */
[----:B------:R-:W-:Y:S01]  /*0650*/  ISETP.GE.AND P1, PT, R2, UR4, PT ;  /* 0x0000000402007c0c */ /* 0x000fe2000bf26270 */
[C---:B------:R-:W-:Y:S01]  /*0660*/  IMAD R4, R121.reuse, R11, R4 ;  /* 0x0000000b79047224 */ /* 0x040fe200078e0204 */
[----:B------:R-:W-:Y:S01]  /*0670*/  SHF.R.S32.HI R8, RZ, 0x1f, R28 ;  /* 0x0000001fff087819 */ /* 0x000fe2000001141c */
[----:B------:R-:W-:-:S04]  /*0680*/  IMAD.WIDE.U32 R2, R121, R10, R2 ;  /* 0x0000000a79027225 */ /* 0x000fc800078e0002 */
[----:B------:R-:W-:Y:S01]  /*0690*/  @!P0 IMAD.IADD R7, R9, 0x1, R12 ;  /* 0x0000000109078824 */ /* 0x000fe200078e020c */
[----:B------:R-:W-:Y:S01]  /*06a0*/  IADD3 R2, P2, R5, R2, RZ ;  /* 0x0000000205027210 */ /* 0x000fe20007f5e0ff */
[----:B------:R-:W-:Y:S01]  /*06b0*/  IMAD R15, R0, UR5, R121 ;  /* 0x00000005000f7c24 */ /* 0x000fe2000f8e0279 */
[----:B------:R-:W-:Y:S01]  /*06c0*/  SHF.R.S32.HI R0, RZ, 0x2, R13 ;  /* 0x00000002ff007819 */ /* 0x000fe2000001140d */
[----:B------:R-:W-:Y:S01]  /*06d0*/  ULDC.64 UR4, c[0x0][0x2a0] ;  /* 0x0000a80000047ab9 */ /* 0x000fe20000000a00 */
[----:B------:R-:W-:Y:S01]  /*06e0*/  IADD3.X R3, R7, R3, R4, P2, !PT ;  /* 0x0000000307037210 */ /* 0x000fe200017fe404 */
[----:B------:R-:W-:Y:S01]  /*06f0*/  IMAD R5, R8, UR4, RZ ;  /* 0x0000000408057c24 */ /* 0x000fe2000f8e02ff */
[CC--:B------:R-:W-:Y:S02]  /*0700*/  ISETP.GE.OR P2, PT, R0.reuse, R6.reuse, P1 ;  /* 0x000000060000720c */ /* 0x0c0fe40000f46670 */
[C---:B------:R-:W-:Y:S02]  /*0710*/  IADD3 R13, R0.reuse, 0x20, RZ ;  /* 0x00000020000d7810 */ /* 0x040fe40007ffe0ff */
[----:B------:R-:W-:-:S02]  /*0720*/  ISETP.GE.OR P3, PT, R0, R6, P3 ;  /* 0x000000060000720c */ /* 0x000fc40001f66670 */
[CC--:B------:R-:W-:Y:S02]  /*0730*/  ISETP.GE.AND P0, PT, R13.reuse, R6.reuse, PT ;  /* 0x000000060d00720c */ /* 0x0c0fe40003f06270 */
[----:B------:R-:W-:Y:S01]  /*0740*/  ISETP.GE.OR P4, PT, R13, R6, P1 ;  /* 0x000000060d00720c */ /* 0x000fe20000f86670 */
[C---:B------:R-:W-:Y:S01]  /*0750*/  IMAD R6, R28.reuse, UR5, R5 ;  /* 0x000000051c067c24 */ /* 0x040fe2000f8e0205 */
[----:B------:R-:W-:Y:S01]  /*0760*/  IADD3 R12, P1, R15, R0, RZ ;  /* 0x000000000f0c7210 */ /* 0x000fe20007f3e0ff */
        /* <DEDUP_REMOVED lines=8> */
[----:B------:R-:W-:-:S05]  /*07f0*/  IMAD R8, R0, R11, R8 ;  /* 0x0000000b00087224 */ /* 0x000fca00078e0208 */
[----:B------:R-:W-:Y:S02]  /*0800*/  IADD3 R7, R7, R8, RZ ;  /* 0x0000000807077210 */ /* 0x000fe40007ffe0ff */
[----:B------:R-:W-:-:S04]  /*0810*/  LEA R8, P2, R6, UR4, 0x1 ;  /* 0x0000000406087c11 */ /* 0x000fc8000f8408ff */
[----:B------:R-:W-:-:S05]  /*0820*/  LEA.HI.X R9, R6, UR5, R7, 0x1, P2 ;  /* 0x0000000506097c11 */ /* 0x000fca00090f0c07 */
[----:B------:R1:W-:Y:S04]  /*0830*/  STG.E.128 desc[UR12][R8.64], RZ ;  /* 0x000000ff08007986 */ /* 0x0003e8000c101d0c */
.L_x_771:
[----:B------:R-:W-:Y:S05]  /*0840*/  BSYNC B0 ;  /* 0x0000000000007941 */ /* 0x000fea0003800000 */
.L_x_770:
[----:B------:R-:W-:Y:S04]  /*0850*/  BSSY B0, `(.L_x_772) ;  /* 0x000000d000007945 */ /* 0x000fe80003800000 */
[----:B------:R-:W-:Y:S05]  /*0860*/  @P4 BRA `(.L_x_773) ;  /* 0x00000000002c4947 */ /* 0x000fea0003800000 */
[----:B------:R-:W-:Y:S01]  /*0870*/  IADD3 R6, P2, R0, 0x20, RZ ;  /* 0x0000002000067810 */ /* 0x000fe20007f5e0ff */
[----:B------:R-:W-:Y:S01]  /*0880*/  ULDC.64 UR4, c[0x0][0x280] ;  /* 0x0000a00000047ab9 */ /* 0x000fe20000000a00 */
[----:B------:R-:W-:Y:S02]  /*0890*/  MOV R2, R4 ;  /* 0x0000000400027202 */ /* 0x000fe40000000f00 */
[----:B------:R-:W-:-:S03]  /*08a0*/  IADD3.X R0, RZ, R13, RZ, P2, !PT ;  /* 0x0000000dff007210 */ /* 0x000fc600017fe4ff */
[----:B------:R-:W-:-:S04]  /*08b0*/  IMAD.WIDE.U32 R4, R6, R10, R2 ;  /* 0x0000000a06047225 */ /* 0x000fc800078e0002 */
[----:B------:R-:W-:Y:S01]  /*08c0*/  IMAD R0, R0, R10, RZ ;  /* 0x0000000a00007224 */ /* 0x000fe200078e02ff */
[----:B------:R-:W-:-:S03]  /*08d0*/  LEA R2, P2, R4, UR4, 0x1 ;  /* 0x0000000404027c11 */ /* 0x000fc6000f8408ff */
[----:B------:R-:W-:-:S05]  /*08e0*/  IMAD R0, R6, R11, R0 ;  /* 0x0000000b06007224 */ /* 0x000fca00078e0200 */
[----:B------:R-:W-:-:S04]  /*08f0*/  IADD3 R0, R5, R0, RZ ;  /* 0x0000000005007210 */ /* 0x000fc80007ffe0ff */
[----:B------:R-:W-:-:S05]  /*0900*/  LEA.HI.X R3, R4, UR5, R0, 0x1, P2 ;  /* 0x0000000504037c11 */ /* 0x000fca00090f0c00 */
[----:B------:R2:W-:Y:S02]  /*0910*/  STG.E.128 desc[UR12][R2.64], RZ ;  /* 0x000000ff02007986 */ /* 0x0005e4000c101d0c */
.L_x_773:
[----:B------:R-:W-:Y:S05]  /*0920*/  BSYNC B0 ;  /* 0x0000000000007941 */ /* 0x000fea0003800000 */
.L_x_772:
[----:B------:R-:W-:Y:S01]  /*0930*/  ULDC.64 UR4, c[0x0][0x2b0] ;  /* 0x0000ac0000047ab9 */ /* 0x000fe20000000a00 */
[----:B------:R-:W-:Y:S02]  /*0940*/  ISETP.NE.OR P0, PT, R14, RZ, P0 ;  /* 0x000000ff0e00720c */ /* 0x000fe40000705670 */
[----:B------:R-:W-:Y:S02]  /*0950*/  LEA.HI.X.SX32 R0, R15, R13, 0x1, P1 ;  /* 0x0000000d0f007211 */ /* 0x000fe400008f0eff */
[----:B--2---:R-:W-:-:S04]  /*0960*/  LEA R2, P1, R12, UR4, 0x2 ;  /* 0x000000040c027c11 */ /* 0x004fc8000f8210ff */
[----:B------:R-:W-:Y:S01]  /*0970*/  LEA.HI.X R3, R12, UR5, R0, 0x2, P1 ;  /* 0x000000050c037c11 */ /* 0x000fe200088f1400 */
[----:B------:R-:W-:-:S05]  /*0980*/  @!P3 IMAD.MOV.U32 R0, RZ, RZ, 0x7f800000 ;  /* 0x7f800000ff00b424 */ /* 0x000fca00078e00ff */
[----:B------:R2:W-:Y:S01]  /*0990*/  @!P3 STG.E desc[UR12][R2.64], R0 ;  /* 0x000000000200b986 */ /* 0x0005e2000c10190c */
[----:B------:R-:W-:Y:S05]  /*09a0*/  @P0 EXIT ;  /* 0x000000000000094d */ /* 0x000fea0003800000 */
[----:B--2---:R-:W-:-:S05]  /*09b0*/  MOV R0, 0x7f800000 ;  /* 0x7f80000000007802 */ /* 0x004fca0000000f00 */
[----:B------:R-:W-:Y:S01]  /*09c0*/  STG.E desc[UR12][R2.64+0x80], R0 ;  /* 0x0000800002007986 */ /* 0x000fe2000c10190c */
[----:B------:R-:W-:Y:S05]  /*09d0*/  EXIT ;  /* 0x000000000000794d */ /* 0x000fea0003800000 */
.L_x_769:
        /* <DEDUP_REMOVED lines=8> */
[----:B------:R-:W-:Y:S01]  /*0a60*/  ISETP.NE.U32.AND P0, PT, RZ, UR4, PT ;  /* 0x00000004ff007c0c */ /* 0x000fe2000bf05070 */
[----:B------:R-:W-:Y:S01]  /*0a70*/  IMAD.MOV.U32 R0, RZ, RZ, RZ ;  /* 0x000000ffff007224 */ /* 0x000fe200078e00ff */
[----:B------:R-:W-:Y:S02]  /*0a80*/  PLOP3.LUT P6, PT, PT, PT, PT, 0x8, 0x0 ;  /* 0x000000000000781c */ /* 0x000fe40003fce170 */
[----:B------:R-:W-:Y:S01]  /*0a90*/  ISETP.NE.AND.EX P0, PT, RZ, UR5, PT, P0 ;  /* 0x00000005ff007c0c */ /* 0x000fe2000bf05300 */
[----:B-1----:R-:W-:-:S12]  /*0aa0*/  IMAD.MOV.U32 R3, RZ, RZ, RZ ;  /* 0x000000ffff037224 */ /* 0x002fd800078e00ff */
[----:B------:R-:W-:Y:S05]  /*0ab0*/  @!P0 BRA `(.L_x_774) ;  /* 0x00000000002c8947 */ /* 0x000fea0003800000 */
[----:B------:R-:W1:Y:S01]  /*0ac0*/  LDC.64 R4, c[0x0][0x378] ;  /* 0x0000de00ff047b82 */ /* 0x000e620000000a00 */
[----:B------:R-:W-:-:S05]  /*0ad0*/  SHF.R.S32.HI R0, RZ, 0x1f, R22 ;  /* 0x0000001fff007819 */ /* 0x000fca0000011416 */
[-C--:B-1----:R-:W-:Y:S02]  /*0ae0*/  IMAD R0, R0, R4.reuse, RZ ;  /* 0x0000000400007224 */ /* 0x082fe400078e02ff */
[----:B------:R-:W-:-:S04]  /*0af0*/  IMAD.WIDE.U32 R2, R22, R4, RZ ;  /* 0x0000000416027225 */ /* 0x000fc800078e00ff */
[----:B------:R-:W-:-:S04]  /*0b00*/  IMAD R5, R22, R5, R0 ;  /* 0x0000000516057224 */ /* 0x000fc800078e0200 */
[----:B------:R-:W-:Y:S01]  /*0b10*/  IMAD.IADD R0, R3, 0x1, R5 ;  /* 0x0000000103007824 */ /* 0x000fe200078e0205 */
[----:B------:R-:W-:-:S04]  /*0b20*/  LEA R3, P0, R2, UR4, 0x2 ;  /* 0x0000000402037c11 */ /* 0x000fc8000f8010ff */
[----:B------:R-:W-:Y:S02]  /*0b30*/  SHF.L.U64.HI R0, R2, 0x2, R0 ;  /* 0x0000000202007819 */ /* 0x000fe40000010200 */
[----:B------:R-:W-:Y:S02]  /*0b40*/  ISETP.NE.U32.AND P6, PT, R3, RZ, PT ;  /* 0x000000ff0300720c */ /* 0x000fe40003fc5070 */
[----:B------:R-:W-:-:S04]  /*0b50*/  IADD3.X R0, R0, UR5, RZ, P0, !PT ;  /* 0x0000000500007c10 */ /* 0x000fc800087fe4ff */
[----:B------:R-:W-:-:S13]  /*0b60*/  ISETP.NE.AND.EX P6, PT, R0, RZ, PT, P6 ;  /* 0x000000ff0000720c */ /* 0x000fda0003fc5360 */
.L_x_774:
[----:B------:R-:W-:Y:S02]  /*0b70*/  MOV R226, R3 ;  /* 0x0000000300e27202 */ /* 0x000fe40000000f00 */
[----:B------:R-:W-:Y:S01]  /*0b80*/  MOV R227, R0 ;  /* 0x0000000000e37202 */ /* 0x000fe20000000f00 */
[----:B------:R-:W-:Y:S06]  /*0b90*/  @!P6 BRA `(.L_x_775) ;  /* 0x000000040050e947 */ /* 0x000fec0003800000 */
[----:B------:R-:W2:Y:S01]  /*0ba0*/  LDC R19, c[0x0][0x380] ;  /* 0x0000e000ff137b82 */ /* 0x000ea20000000800 */
[----:B------:R-:W-:Y:S01]  /*0bb0*/  LEA R5, R231, 0xffffff00, 0x8 ;  /* 0xffffff00e7057811 */ /* 0x000fe200078e40ff */
[----:B------:R-:W-:-:S03]  /*0bc0*/  ULDC.64 UR4, c[0x0][0x230] ;  /* 0x00008c0000047ab9 */ /* 0x000fc60000000a00 */
[----:B------:R-:W-:-:S03]  /*0bd0*/  IABS R4, R5 ;  /* 0x0000000500047213 */ /* 0x000fc60000000000 */
[----:B------:R-:W1:Y:S01]  /*0be0*/  LDC R12, c[0x0][0x278] ;  /* 0x00009e00ff0c7b82 */ /* 0x000e620000000800 */
[----:B------:R-:W-:-:S07]  /*0bf0*/  IABS R8, R28 ;  /* 0x0000001c00087213 */ /* 0x000fce0000000000 */
[----:B------:R-:W3:Y:S01]  /*0c00*/  LDC.64 R68, c[0x0][0x248] ;  /* 0x00009200ff447b82 */ /* 0x000ee20000000a00 */
[----:B--2---:R-:W-:-:S07]  /*0c10*/  IABS R6, R19 ;  /* 0x0000001300067213 */ /* 0x004fce0000000000 */
[----:B-----5:R-:W2:Y:S01]  /*0c20*/  LDC.64 R10, c[0x0][0x238] ;  /* 0x00008e00ff0a7b82 */ /* 0x020ea20000000a00 */
[----:B------:R-:W4:Y:S08]  /*0c30*/  I2F.RP R2, R6 ;  /* 0x0000000600027306 */ /* 0x000f300000209400 */
[----:B----4-:R-:W4:Y:S02]  /*0c40*/  MUFU.RCP R2, R2 ;  /* 0x0000000200027308 */ /* 0x010f240000001000 */
[----:B----4-:R-:W-:-:S06]  /*0c50*/  IADD3 R2, R2, 0xffffffe, RZ ;  /* 0x0ffffffe02027810 */ /* 0x010fcc0007ffe0ff */
[----:B------:R-:W4:Y:S02]  /*0c60*/  F2I.FTZ.U32.TRUNC.NTZ R3, R2 ;  /* 0x0000000200037305 */ /* 0x000f24000021f000 */
[----:B----4-:R-:W-:Y:S01]  /*0c70*/  IMAD.MOV R0, RZ, RZ, -R3 ;  /* 0x000000ffff007224 */ /* 0x010fe200078e0a03 */
[----:B------:R-:W-:-:S03]  /*0c80*/  MOV R2, RZ ;  /* 0x000000ff00027202 */ /* 0x000fc60000000f00 */
[----:B------:R-:W-:-:S04]  /*0c90*/  IMAD R0, R0, R6, RZ ;  /* 0x0000000600007224 */ /* 0x000fc800078e02ff */
[----:B------:R-:W-:-:S04]  /*0ca0*/  IMAD.HI.U32 R0, R3, R0, R2 ;  /* 0x0000000003007227 */ /* 0x000fc800078e0002 */
[----:B------:R-:W-:-:S04]  /*0cb0*/  IMAD.MOV.U32 R3, RZ, RZ, R4 ;  /* 0x000000ffff037224 */ /* 0x000fc800078e0004 */
        /* <DEDUP_REMOVED lines=10> */
[----:B------:R-:W-:-:S05]  /*0d60*/  @P2 VIADD R0, R0, 0x1 ;  /* 0x0000000100002836 */ /* 0x000fca0000000000 */
[----:B------:R-:W-:-:S05]  /*0d70*/  MOV R4, R0 ;  /* 0x0000000000047202 */ /* 0x000fca0000000f00 */
[----:B------:R-:W-:Y:S01]  /*0d80*/  @!P0 IMAD.MOV R4, RZ, RZ, -R4 ;  /* 0x000000ffff048224 */ /* 0x000fe200078e0a04 */
[----:B------:R-:W-:-:S05]  /*0d90*/  @!P1 LOP3.LUT R4, RZ, R19, RZ, 0x33, !PT ;  /* 0x00000013ff049212 */ /* 0x000fca00078e33ff */
[----:B------:R-:W-:-:S05]  /*0da0*/  IMAD.WIDE R2, R4, 0x4, R226 ;  /* 0x0000000404027825 */ /* 0x000fca00078e02e2 */
[----:B------:R4:W2:Y:S01]  /*0db0*/  LDG.E R6, desc[UR12][R2.64] ;  /* 0x0000000c02067981 */ /* 0x0008a2000c1e1900 */
[----:B-1----:R-:W-:-:S04]  /*0dc0*/  IABS R7, R12 ;  /* 0x0000000c00077213 */ /* 0x002fc80000000000 */
[----:B----4-:R-:W1:Y:S08]  /*0dd0*/  I2F.RP R2, R7 ;  /* 0x0000000700027306 */ /* 0x010e700000209400 */
[----:B-1----:R-:W1:Y:S02]  /*0de0*/  MUFU.RCP R2, R2 ;  /* 0x0000000200027308 */ /* 0x002e640000001000 */
[----:B-1----:R-:W-:-:S06]  /*0df0*/  IADD3 R2, R2, 0xffffffe, RZ ;  /* 0x0ffffffe02027810 */ /* 0x002fcc0007ffe0ff */
[----:B------:R-:W1:Y:S02]  /*0e00*/  F2I.FTZ.U32.TRUNC.NTZ R3, R2 ;  /* 0x0000000200037305 */ /* 0x000e64000021f000 */
[----:B-1----:R-:W-:Y:S01]  /*0e10*/  IMAD.MOV R0, RZ, RZ, -R3 ;  /* 0x000000ffff007224 */ /* 0x002fe200078e0a03 */
        /* <DEDUP_REMOVED lines=13> */
[----:B------:R-:W-:Y:S01]  /*0ef0*/  ISETP.GE.AND P0, PT, R2, RZ, PT ;  /* 0x000000ff0200720c */ /* 0x000fe20003f06270 */
[----:B------:R-:W-:-:S04]  /*0f00*/  IMAD.MOV R2, RZ, RZ, -R4 ;  /* 0x000000ffff027224 */ /* 0x000fc800078e0a04 */
[----:B------:R-:W-:Y:S02]  /*0f10*/  IMAD R19, R19, R2, R5 ;  /* 0x0000000213137224 */ /* 0x000fe400078e0205 */
[----:B------:R-:W-:-:S03]  /*0f20*/  @P2 IADD3 R0, R0, 0x1, RZ ;  /* 0x0000000100002810 */ /* 0x000fc60007ffe0ff */
[----:B------:R-:W-:-:S03]  /*0f30*/  SHF.R.S32.HI R23, RZ, 0x1f, R19 ;  /* 0x0000001fff177819 */ /* 0x000fc60000011413 */
[----:B------:R-:W-:Y:S01]  /*0f40*/  @!P0 IMAD.MOV R0, RZ, RZ, -R0 ;  /* 0x000000ffff008224 */ /* 0x000fe200078e0a00 */
[----:B------:R-:W-:Y:S01]  /*0f50*/  @!P1 LOP3.LUT R0, RZ, R12, RZ, 0x33, !PT ;  /* 0x0000000cff009212 */ /* 0x000fe200078e33ff */
[----:B---3--:R-:W-:-:S03]  /*0f60*/  IMAD R4, R23, R68, RZ ;  /* 0x0000004417047224 */ /* 0x008fc600078e02ff */
[----:B------:R-:W-:Y:S01]  /*0f70*/  SHF.R.S32.HI R20, RZ, 0x1f, R0 ;  /* 0x0000001fff147819 */ /* 0x000fe20000011400 */
[----:B------:R-:W-:Y:S01]  /*0f80*/  IMAD R4, R19, R69, R4 ;  /* 0x0000004513047224 */ /* 0x000fe200078e0204 */
[----:B------:R-:W-:Y:S02]  /*0f90*/  MOV R18, R0 ;  /* 0x0000000000127202 */ /* 0x000fe40000000f00 */
[----:B--2---:R-:W-:Y:S01]  /*0fa0*/  SHF.R.S32.HI R7, RZ, 0x1f, R6 ;  /* 0x0000001fff077819 */ /* 0x004fe20000011406 */
[----:B------:R-:W-:-:S04]  /*0fb0*/  IMAD.WIDE.U32 R8, R6, UR4, RZ ;  /* 0x0000000406087c25 */ /* 0x000fc8000f8e00ff */
[C---:B------:R-:W-:Y:S02]  /*0fc0*/  IMAD R3, R7.reuse, UR4, RZ ;  /* 0x0000000407037c24 */ /* 0x040fe4000f8e02ff */
[-C--:B------:R-:W-:Y:S02]  /*0fd0*/  IMAD R5, R7, R10.reuse, RZ ;  /* 0x0000000a07057224 */ /* 0x080fe400078e02ff */
[C---:B------:R-:W-:Y:S01]  /*0fe0*/  IMAD R2, R6.reuse, UR5, R3 ;  /* 0x0000000506027c24 */ /* 0x040fe2000f8e0203 */
[----:B------:R-:W-:Y:S01]  /*0ff0*/  ULDC.64 UR4, c[0x0][0x260] ;  /* 0x0000980000047ab9 */ /* 0x000fe20000000a00 */
[C---:B------:R-:W-:Y:S02]  /*1000*/  IMAD R5, R6.reuse, R11, R5 ;  /* 0x0000000b06057224 */ /* 0x040fe400078e0205 */
[----:B------:R-:W-:Y:S01]  /*1010*/  IMAD.WIDE.U32 R6, R6, R10, RZ ;  /* 0x0000000a06067225 */ /* 0x000fe200078e00ff */
[----:B------:R-:W-:-:S03]  /*1020*/  IADD3 R3, R9, R2, RZ ;  /* 0x0000000209037210 */ /* 0x000fc60007ffe0ff */
[----:B------:R-:W-:Y:S01]  /*1030*/  IMAD.MOV.U32 R2, RZ, RZ, R8 ;  /* 0x000000ffff027224 */ /* 0x000fe200078e0008 */
[----:B------:R-:W-:Y:S01]  /*1040*/  IADD3 R17, R7, R5, RZ ;  /* 0x0000000507117210 */ /* 0x000fe20007ffe0ff */
[----:B------:R-:W-:Y:S02]  /*1050*/  IMAD.MOV.U32 R8, RZ, RZ, R6 ;  /* 0x000000ffff087224 */ /* 0x000fe400078e0006 */
[----:B------:R-:W-:-:S05]  /*1060*/  IMAD.WIDE.U32 R2, R19, R68, R2 ;  /* 0x0000004413027225 */ /* 0x000fca00078e0002 */
[----:B------:R-:W-:Y:S01]  /*1070*/  IADD3 R3, R3, R4, RZ ;  /* 0x0000000403037210 */ /* 0x000fe20007ffe0ff */
[----:B------:R-:W-:Y:S02]  /*1080*/  IMAD R4, R20, UR4, RZ ;  /* 0x0000000414047c24 */ /* 0x000fe4000f8e02ff */
[----:B------:R-:W-:-:S04]  /*1090*/  IMAD.WIDE.U32 R2, R0, UR4, R2 ;  /* 0x0000000400027c25 */ /* 0x000fc8000f8e0002 */
[----:B------:R-:W-:Y:S01]  /*10a0*/  IMAD R4, R0, UR5, R4 ;  /* 0x0000000500047c24 */ /* 0x000fe2000f8e0204 */
[----:B------:R-:W-:-:S03]  /*10b0*/  MOV R16, R2 ;  /* 0x0000000200107202 */ /* 0x000fc60000000f00 */
[----:B------:R-:W-:Y:S01]  /*10c0*/  IMAD.IADD R21, R3, 0x1, R4 ;  /* 0x0000000103157824 */ /* 0x000fe200078e0204 */
[----:B------:R-:W-:Y:S06]  /*10d0*/  BRA `(.L_x_776) ;  /* 0x0000000400387947 */ /* 0x000fec0003800000 */
.L_x_775:
[----:B--2---:R-:W1:Y:S01]  /*10e0*/  LDC R6, c[0x0][0x278] ;  /* 0x00009e00ff067b82 */ /* 0x004e620000000800 */
[----:B------:R-:W-:Y:S02]  /*10f0*/  IABS R4, R28 ;  /* 0x0000001c00047213 */ /* 0x000fe40000000000 */
[----:B------:R-:W-:Y:S02]  /*1100*/  ISETP.NE.AND P3, PT, R12, -0x1, PT ;  /* 0xffffffff0c00780c */ /* 0x000fe40003f65270 */
[----:B------:R-:W-:-:S03]  /*1110*/  LEA R19, R231, 0xffffff00, 0x8 ;  /* 0xffffff00e7137811 */ /* 0x000fc600078e40ff */
[----:B------:R-:W2:Y:S01]  /*1120*/  LDC.64 R14, c[0x0][0x260] ;  /* 0x00009800ff0e7b82 */ /* 0x000ea20000000a00 */
[----:B------:R-:W-:-:S07]  /*1130*/  SHF.R.S32.HI R23, RZ, 0x1f, R19 ;  /* 0x0000001fff177819 */ /* 0x000fce0000011413 */
[----:B------:R-:W3:Y:S01]  /*1140*/  @P3 LDC.64 R68, c[0x0][0x248] ;  /* 0x00009200ff443b82 */ /* 0x000ee20000000a00 */
[----:B-1----:R-:W-:-:S07]  /*1150*/  IABS R5, R6 ;  /* 0x0000000600057213 */ /* 0x002fce0000000000 */
[----:B------:R-:W1:Y:S01]  /*1160*/  @P3 LDC.64 R16, c[0x0][0x250] ;  /* 0x00009400ff103b82 */ /* 0x000e620000000a00 */
[----:B------:R-:W4:Y:S08]  /*1170*/  I2F.RP R2, R5 ;  /* 0x0000000500027306 */ /* 0x000f300000209400 */
[----:B----4-:R-:W4:Y:S02]  /*1180*/  MUFU.RCP R2, R2 ;  /* 0x0000000200027308 */ /* 0x010f240000001000 */
[----:B----4-:R-:W-:-:S06]  /*1190*/  VIADD R2, R2, 0xffffffe ;  /* 0x0ffffffe02027836 */ /* 0x010fcc0000000000 */
[----:B------:R-:W4:Y:S02]  /*11a0*/  F2I.FTZ.U32.TRUNC.NTZ R3, R2 ;  /* 0x0000000200037305 */ /* 0x000f24000021f000 */
[----:B----4-:R-:W-:Y:S01]  /*11b0*/  IMAD.MOV R0, RZ, RZ, -R3 ;  /* 0x000000ffff007224 */ /* 0x010fe200078e0a03 */
[----:B------:R-:W-:-:S03]  /*11c0*/  MOV R2, RZ ;  /* 0x000000ff00027202 */ /* 0x000fc60000000f00 */
[----:B------:R-:W-:-:S04]  /*11d0*/  IMAD R0, R0, R5, RZ ;  /* 0x0000000500007224 */ /* 0x000fc800078e02ff */
[----:B------:R-:W-:-:S04]  /*11e0*/  IMAD.HI.U32 R2, R3, R0, R2 ;  /* 0x0000000003027227 */ /* 0x000fc800078e0002 */
[----:B------:R-:W-:-:S04]  /*11f0*/  IMAD.MOV.U32 R3, RZ, RZ, R4 ;  /* 0x000000ffff037224 */ /* 0x000fc800078e0004 */
[----:B------:R-:W-:-:S04]  /*1200*/  IMAD.HI.U32 R4, R2, R3, RZ ;  /* 0x0000000302047227 */ /* 0x000fc800078e00ff */
[----:B------:R-:W-:Y:S02]  /*1210*/  IMAD.MOV R0, RZ, RZ, -R4 ;  /* 0x000000ffff007224 */ /* 0x000fe400078e0a04 */
[----:B------:R-:W-:Y:S02]  /*1220*/  @P3 IMAD.IADD R2, R10, 0x1, R12 ;  /* 0x000000010a023824 */ /* 0x000fe400078e020c */
[----:B------:R-:W-:-:S05]  /*1230*/  IMAD R0, R5, R0, R3 ;  /* 0x0000000005007224 */ /* 0x000fca00078e0203 */
[----:B------:R-:W-:-:S13]  /*1240*/  ISETP.GT.U32.AND P0, PT, R5, R0, PT ;  /* 0x000000000500720c */ /* 0x000fda0003f04070 */
[-C--:B------:R-:W-:Y:S02]  /*1250*/  @!P0 IADD3 R0, R0, -R5.reuse, RZ ;  /* 0x8000000500008210 */ /* 0x080fe40007ffe0ff */
[----:B------:R-:W-:Y:S02]  /*1260*/  @!P0 IADD3 R4, R4, 0x1, RZ ;  /* 0x0000000104048810 */ /* 0x000fe40007ffe0ff */
[----:B------:R-:W-:Y:S02]  /*1270*/  ISETP.GE.U32.AND P2, PT, R0, R5, PT ;  /* 0x000000050000720c */ /* 0x000fe40003f46070 */
[----:B------:R-:W-:Y:S02]  /*1280*/  LOP3.LUT R0, R28, R6, RZ, 0x3c, !PT ;  /* 0x000000061c007212 */ /* 0x000fe400078e3cff */
[----:B------:R-:W-:Y:S02]  /*1290*/  ISETP.NE.AND P0, PT, R6, RZ, PT ;  /* 0x000000ff0600720c */ /* 0x000fe40003f05270 */
[----:B------:R-:W-:Y:S01]  /*12a0*/  ISETP.GE.AND P1, PT, R0, RZ, PT ;  /* 0x000000ff0000720c */ /* 0x000fe20003f26270 */
[----:B---3--:R-:W-:-:S02]  /*12b0*/  @P3 IMAD R0, R2, R69, RZ ;  /* 0x0000004502003224 */ /* 0x008fc400078e02ff */
[----:B------:R-:W-:-:S04]  /*12c0*/  @P3 IMAD.WIDE.U32 R2, R2, R68, RZ ;  /* 0x0000004402023225 */ /* 0x000fc800078e00ff */
[----:B------:R-:W-:Y:S02]  /*12d0*/  @P2 VIADD R4, R4, 0x1 ;  /* 0x0000000104042836 */ /* 0x000fe40000000000 */
[----:B------:R-:W-:-:S03]  /*12e0*/  @P3 IMAD.IADD R3, R3, 0x1, R0 ;  /* 0x0000000103033824 */ /* 0x000fc600078e0200 */
[----:B------:R-:W-:-:S04]  /*12f0*/  MOV R7, R4 ;  /* 0x0000000400077202 */ /* 0x000fc80000000f00 */
[----:B------:R-:W-:Y:S01]  /*1300*/  @!P1 IADD3 R7, -R7, RZ, RZ ;  /* 0x000000ff07079210 */ /* 0x000fe20007ffe1ff */
[----:B-12---:R-:W-:Y:S06]  /*1310*/  @P3 BRA `(.L_x_777) ;  /* 0x0000000000303947 */ /* 0x006fec0003800000 */
        /* <DEDUP_REMOVED lines=11> */
[----:B------:R-:W-:-:S07]  /*13d0*/  IADD3 R3, R3, R4, RZ ;  /* 0x0000000403037210 */ /* 0x000fce0007ffe0ff */
.L_x_777:
[----:B------:R-:W-:Y:S01]  /*13e0*/  IMAD R0, R23, R68, RZ ;  /* 0x0000004417007224 */ /* 0x000fe200078e02ff */
[----:B------:R-:W-:Y:S01]  /*13f0*/  @!P0 LOP3.LUT R7, RZ, R6, RZ, 0x33, !PT ;  /* 0x00000006ff078212 */ /* 0x000fe200078e33ff */
[-C--:B------:R-:W-:Y:S01]  /*1400*/  IMAD.WIDE.U32 R2, R68, R19.reuse, R2 ;  /* 0x0000001344027225 */ /* 0x080fe200078e0002 */
[----:B------:R-:W-:Y:S02]  /*1410*/  @P3 IADD3 R6, R10, R12, RZ ;  /* 0x0000000c0a063210 */ /* 0x000fe40007ffe0ff */
[----:B------:R-:W-:Y:S01]  /*1420*/  SHF.R.S32.HI R20, RZ, 0x1f, R7 ;  /* 0x0000001fff147819 */ /* 0x000fe20000011407 */
[----:B------:R-:W-:Y:S01]  /*1430*/  IMAD R0, R69, R19, R0 ;  /* 0x0000001345007224 */ /* 0x000fe200078e0200 */
[----:B------:R-:W-:Y:S01]  /*1440*/  MOV R18, R7 ;  /* 0x0000000700127202 */ /* 0x000fe20000000f00 */
[----:B------:R-:W-:-:S03]  /*1450*/  @P3 IMAD.WIDE.U32 R4, R6, R16, RZ ;  /* 0x0000001006043225 */ /* 0x000fc600078e00ff */
[----:B------:R-:W-:Y:S01]  /*1460*/  IADD3 R3, R3, R0, RZ ;  /* 0x0000000003037210 */ /* 0x000fe20007ffe0ff */
[----:B------:R-:W-:Y:S01]  /*1470*/  IMAD R0, R20, R14, RZ ;  /* 0x0000000e14007224 */ /* 0x000fe200078e02ff */
[----:B------:R-:W-:Y:S01]  /*1480*/  @P3 MOV R8, R4 ;  /* 0x0000000400083202 */ /* 0x000fe20000000f00 */
[----:B------:R-:W-:Y:S02]  /*1490*/  @P3 IMAD R17, R6, R17, R5 ;  /* 0x0000001106113224 */ /* 0x000fe400078e0205 */
[----:B------:R-:W-:-:S04]  /*14a0*/  IMAD.WIDE.U32 R2, R7, R14, R2 ;  /* 0x0000000e07027225 */ /* 0x000fc800078e0002 */
[----:B------:R-:W-:Y:S01]  /*14b0*/  IMAD R0, R7, R15, R0 ;  /* 0x0000000f07007224 */ /* 0x000fe200078e0200 */
[----:B------:R-:W-:-:S04]  /*14c0*/  MOV R16, R2 ;  /* 0x0000000200107202 */ /* 0x000fc80000000f00 */
[----:B------:R-:W-:Y:S01]  /*14d0*/  IADD3 R21, R3, R0, RZ ;  /* 0x0000000003157210 */ /* 0x000fe20007ffe0ff */
[----:B------:R-:W-:Y:S06]  /*14e0*/  @P3 BRA `(.L_x_776) ;  /* 0x0000000000343947 */ /* 0x000fec0003800000 */
[----:B------:R-:W1:Y:S01]  /*14f0*/  LDC.64 R2, c[0x0][0x250] ;  /* 0x00009400ff027b82 */ /* 0x000e620000000a00 */
[----:B------:R-:W-:Y:S02]  /*1500*/  SHF.R.S32.HI R0, RZ, 0x1f, R10 ;  /* 0x0000001fff007819 */ /* 0x000fe4000001140a */
[----:B-----5:R-:W-:-:S05]  /*1510*/  SHF.R.S32.HI R4, RZ, 0x1f, R11 ;  /* 0x0000001fff047819 */ /* 0x020fca000001140b */
[----:B------:R-:W2:Y:S01]  /*1520*/  LDC.64 R6, c[0x0][0x238] ;  /* 0x00008e00ff067b82 */ /* 0x000ea20000000a00 */
[----:B-1----:R-:W-:-:S04]  /*1530*/  IMAD R0, R0, R2, RZ ;  /* 0x0000000200007224 */ /* 0x002fc800078e02ff */
[C---:B------:R-:W-:Y:S02]  /*1540*/  IMAD R0, R10.reuse, R3, R0 ;  /* 0x000000030a007224 */ /* 0x040fe400078e0200 */
[----:B------:R-:W-:-:S04]  /*1550*/  IMAD.WIDE.U32 R2, R10, R2, RZ ;  /* 0x000000020a027225 */ /* 0x000fc800078e00ff */
[----:B--2---:R-:W-:Y:S01]  /*1560*/  IMAD R4, R4, R6, RZ ;  /* 0x0000000604047224 */ /* 0x004fe200078e02ff */
[----:B------:R-:W-:-:S03]  /*1570*/  IADD3 R3, R3, R0, RZ ;  /* 0x0000000003037210 */ /* 0x000fc60007ffe0ff */
[C---:B------:R-:W-:Y:S02]  /*1580*/  IMAD R4, R11.reuse, R7, R4 ;  /* 0x000000070b047224 */ /* 0x040fe400078e0204 */
[----:B------:R-:W-:-:S05]  /*1590*/  IMAD.WIDE.U32 R2, R11, R6, R2 ;  /* 0x000000060b027225 */ /* 0x000fca00078e0002 */
[----:B------:R-:W-:Y:S02]  /*15a0*/  IADD3 R17, R3, R4, RZ ;  /* 0x0000000403117210 */ /* 0x000fe40007ffe0ff */
[----:B------:R-:W-:-:S07]  /*15b0*/  MOV R8, R2 ;  /* 0x0000000200087202 */ /* 0x000fce0000000f00 */
.L_x_776:
[----:B------:R-:W-:Y:S01]  /*15c0*/  ISETP.NE.AND P0, PT, R237, -0x1, PT ;  /* 0xffffffffed00780c */ /* 0x000fe20003f05270 */
[----:B------:R-:W1:Y:S01]  /*15d0*/  S2UR UR8, SR_CgaCtaId ;  /* 0x00000000000879c3 */ /* 0x000e620000008800 */
[----:B------:R-:W-:Y:S01]  /*15e0*/  SHF.R.S32.HI R27, RZ, 0x1f, R126 ;  /* 0x0000001fff1b7819 */ /* 0x000fe2000001147e */
[----:B------:R-:W-:Y:S01]  /*15f0*/  ULDC.64 UR4, c[0x0][0x258] ;  /* 0x0000960000047ab9 */ /* 0x000fe20000000a00 */
[----:B------:R-:W-:Y:S01]  /*1600*/  ULDC.64 UR6, c[0x0][0x268] ;  /* 0x00009a0000067ab9 */ /* 0x000fe20000000a00 */
[----:B------:R-:W-:Y:S01]  /*1610*/  VIADD R228, R231, 0xffffffff ;  /* 0xffffffffe7e47836 */ /* 0x000fe20000000000 */
[CC--:B------:R-:W-:Y:S01]  /*1620*/  LEA.HI R5, R27.reuse, R126.reuse, RZ, 0x2 ;  /* 0x0000007e1b057211 */ /* 0x0c0fe200078f10ff */
[----:B------:R-:W-:Y:S01]  /*1630*/  UMOV UR9, 0x400 ;  /* 0x0000040000097882 */ /* 0x000fe20000000000 */
[-C--:B------:R-:W-:Y:S01]  /*1640*/  LEA.HI R26, R27, R126.reuse, RZ, 0x3 ;  /* 0x0000007e1b1a7211 */ /* 0x080fe200078f18ff */
[----:B------:R-:W-:Y:S01]  /*1650*/  IMAD.SHL.U32 R57, R228, 0x100, RZ ;  /* 0x00000100e4397824 */ /* 0x000fe200078e00ff */
[----:B------:R-:W-:Y:S01]  /*1660*/  LOP3.LUT R0, R5, 0xfffffffc, RZ, 0xc0, !PT ;  /* 0xfffffffc05007812 */ /* 0x000fe200078ec0ff */
[----:B------:R-:W-:Y:S01]  /*1670*/  BSSY B0, `(.L_x_778) ;  /* 0x0000048000007945 */ /* 0x000fe20003800000 */
[----:B------:R-:W-:Y:S01]  /*1680*/  SHF.R.S32.HI R25, RZ, 0x3, R26 ;  /* 0x00000003ff197819 */ /* 0x000fe2000001141a */
[----:B------:R-:W2:Y:S01]  /*1690*/  @!P0 LDC.64 R6, c[0x0][0x228] ;  /* 0x00008a00ff068b82 */ /* 0x000ea20000000a00 */
[----:B------:R-:W-:Y:S01]  /*16a0*/  SHF.R.S32.HI R10, RZ, 0x2, R5 ;  /* 0x00000002ff0a7819 */ /* 0x000fe20000011405 */
[----:B------:R-:W-:Y:S01]  /*16b0*/  IMAD.IADD R0, R126, 0x1, -R0 ;  /* 0x000000017e007824 */ /* 0x000fe200078e0a00 */
[----:B------:R-:W-:Y:S01]  /*16c0*/  @!P0 SHF.R.S32.HI R4, RZ, 0x1f, R22 ;  /* 0x0000001fff048819 */ /* 0x000fe20000011416 */
[----:B------:R-:W-:Y:S01]  /*16d0*/  IMAD.SHL.U32 R2, R25, 0x40, RZ ;  /* 0x0000004019027824 */ /* 0x000fe200078e00ff */
[----:B------:R-:W-:Y:S01]  /*16e0*/  IADD3 R24, R10, 0x20, RZ ;  /* 0x000000200a187810 */ /* 0x000fe20007ffe0ff */
[----:B------:R-:W-:Y:S01]  /*16f0*/  IMAD.SHL.U32 R12, R0, 0x8, RZ ;  /* 0x00000008000c7824 */ /* 0x000fe200078e00ff */
[----:B------:R-:W-:Y:S01]  /*1700*/  LEA.HI R109, R27, R126, RZ, 0x5 ;  /* 0x0000007e1b6d7211 */ /* 0x000fe200078f28ff */
[----:B------:R-:W3:Y:S01]  /*1710*/  @P0 LDC.64 R14, c[0x0][0x240] ;  /* 0x00009000ff0e0b82 */ /* 0x000ee20000000a00 */
[----:B------:R-:W-:Y:S01]  /*1720*/  IMAD.IADD R0, R244, 0x1, -R121 ;  /* 0x00000001f4007824 */ /* 0x000fe200078e0a79 */
[----:B------:R-:W-:-:S02]  /*1730*/  LOP3.LUT R2, R2, 0xc0, RZ, 0xc0, !PT ;  /* 0x000000c002027812 */ /* 0x000fc400078ec0ff */
[----:B------:R-:W-:Y:S02]  /*1740*/  SHF.R.S32.HI R72, RZ, 0x5, R109 ;  /* 0x00000005ff487819 */ /* 0x000fe4000001146d */
[-C--:B------:R-:W-:Y:S02]  /*1750*/  ISETP.GE.AND P4, PT, R10, R0.reuse, PT ;  /* 0x000000000a00720c */ /* 0x080fe40003f86270 */
[----:B------:R-:W-:Y:S02]  /*1760*/  ISETP.GE.AND P3, PT, R24, R0, PT ;  /* 0x000000001800720c */ /* 0x000fe40003f66270 */
[----:B------:R-:W-:Y:S02]  /*1770*/  LEA.HI R0, R5, R10, RZ, 0x1 ;  /* 0x0000000a05007211 */ /* 0x000fe400078f08ff */
[----:B------:R-:W-:Y:S02]  /*1780*/  LOP3.LUT R3, R2, 0x18, R12, 0xf8, !PT ;  /* 0x0000001802037812 */ /* 0x000fe400078ef80c */
[----:B------:R-:W-:-:S02]  /*1790*/  SHF.R.U32.HI R2, RZ, 0x3, R2 ;  /* 0x00000003ff027819 */ /* 0x000fc40000011602 */
[----:B------:R-:W-:Y:S01]  /*17a0*/  LOP3.LUT R0, R0, 0x7fffffe, RZ, 0xc0, !PT ;  /* 0x07fffffe00007812 */ /* 0x000fe200078ec0ff */
[----:B--2---:R-:W-:Y:S01]  /*17b0*/  @!P0 IMAD R4, R4, R6, RZ ;  /* 0x0000000604048224 */ /* 0x004fe200078e02ff */
[----:B------:R-:W-:Y:S02]  /*17c0*/  LOP3.LUT R13, R3, R2, RZ, 0x3c, !PT ;  /* 0x00000002030d7212 */ /* 0x000fe400078e3cff */
[----:B------:R-:W-:Y:S01]  /*17d0*/  IADD3 R8, P1, R12, R8, RZ ;  /* 0x000000080c087210 */ /* 0x000fe20007f3e0ff */
[----:B------:R-:W-:Y:S01]  /*17e0*/  @!P0 IMAD R9, R22, R7, R4 ;  /* 0x0000000716098224 */ /* 0x000fe200078e0204 */
[----:B------:R-:W-:Y:S01]  /*17f0*/  IADD3 R16, P2, R12, R16, RZ ;  /* 0x000000100c107210 */ /* 0x000fe20007f5e0ff */
[----:B------:R-:W-:Y:S01]  /*1800*/  IMAD.IADD R0, R10, 0x1, -R0 ;  /* 0x000000010a007824 */ /* 0x000fe200078e0a00 */
[----:B-----5:R-:W-:Y:S01]  /*1810*/  SHF.R.S32.HI R11, RZ, 0x1f, R10 ;  /* 0x0000001fff0b7819 */ /* 0x020fe2000001140a */
[----:B---3--:R-:W-:Y:S01]  /*1820*/  @P0 IMAD.WIDE.U32 R2, R237, R14, RZ ;  /* 0x0000000eed020225 */ /* 0x008fe200078e00ff */
[----:B------:R-:W-:-:S03]  /*1830*/  SHF.R.S32.HI R14, RZ, 0x1f, R28 ;  /* 0x0000001fff0e7819 */ /* 0x000fc6000001141c */
[----:B------:R-:W-:-:S04]  /*1840*/  @!P0 IMAD.WIDE.U32 R6, R22, R6, RZ ;  /* 0x0000000616068225 */ /* 0x000fc800078e00ff */
[----:B------:R-:W-:Y:S02]  /*1850*/  IMAD R0, R72, 0x8, R0 ;  /* 0x0000000848007824 */ /* 0x000fe400078e0200 */
[----:B------:R-:W-:Y:S02]  /*1860*/  @P0 IMAD.MOV.U32 R4, RZ, RZ, R2 ;  /* 0x000000ffff040224 */ /* 0x000fe400078e0002 */
[----:B------:R-:W-:Y:S01]  /*1870*/  @!P0 IMAD.MOV.U32 R4, RZ, RZ, R6 ;  /* 0x000000ffff048224 */ /* 0x000fe200078e0006 */
[----:B------:R-:W-:Y:S01]  /*1880*/  LEA R168, R0, R13, 0x5 ;  /* 0x0000000d00a87211 */ /* 0x000fe200078e28ff */
[----:B------:R-:W-:Y:S01]  /*1890*/  @P0 IMAD R5, R237, R15, R3 ;  /* 0x0000000fed050224 */ /* 0x000fe200078e0203 */
[----:B------:R-:W-:Y:S01]  /*18a0*/  SHF.R.S32.HI R0, RZ, 0x1f, R12 ;  /* 0x0000001fff007819 */ /* 0x000fe2000001140c */
[----:B------:R-:W-:Y:S01]  /*18b0*/  @!P0 IMAD.IADD R5, R7, 0x1, R9 ;  /* 0x0000000107058824 */ /* 0x000fe200078e0209 */
[----:B------:R-:W-:Y:S01]  /*18c0*/  IADD3 R4, P0, R12, R4, RZ ;  /* 0x000000040c047210 */ /* 0x000fe20007f1e0ff */
[----:B------:R-:W-:Y:S01]  /*18d0*/  IMAD R14, R14, UR4, RZ ;  /* 0x000000040e0e7c24 */ /* 0x000fe2000f8e02ff */
[----:B------:R-:W-:Y:S01]  /*18e0*/  IADD3 R13, -R57, R56, RZ ;  /* 0x00000038390d7210 */ /* 0x000fe20007ffe1ff */
[C---:B------:R-:W-:Y:S01]  /*18f0*/  IMAD.X R9, R0.reuse, 0x1, R17, P1 ;  /* 0x0000000100097824 */ /* 0x040fe200008e0611 */
[C---:B------:R-:W-:Y:S01]  /*1900*/  IADD3.X R17, R0.reuse, R21, RZ, P2, !PT ;  /* 0x0000001500117210 */ /* 0x040fe200017fe4ff */
[----:B------:R-:W-:-:S02]  /*1910*/  IMAD.X R5, R0, 0x1, R5, P0 ;  /* 0x0000000100057824 */ /* 0x000fc400000e0605 */
[----:B------:R-:W-:Y:S02]  /*1920*/  IMAD R0, R20, UR6, RZ ;  /* 0x0000000614007c24 */ /* 0x000fe4000f8e02ff */
[----:B------:R-:W-:Y:S01]  /*1930*/  IMAD.WIDE.U32 R6, R28, UR4, R4 ;  /* 0x000000041c067c25 */ /* 0x000fe2000f8e0004 */
[----:B-1----:R-:W-:-:S03]  /*1940*/  ULEA UR4, UR8, UR9, 0x18 ;  /* 0x0000000908047291 */ /* 0x002fc6000f8ec03f */
[----:B------:R-:W-:Y:S02]  /*1950*/  IMAD R14, R28, UR5, R14 ;  /* 0x000000051c0e7c24 */ /* 0x000fe4000f8e020e */
[----:B------:R-:W-:Y:S01]  /*1960*/  IMAD R22, R18, UR7, R0 ;  /* 0x0000000712167c24 */ /* 0x000fe2000f8e0200 */
[----:B------:R-:W-:Y:S01]  /*1970*/  LEA R168, R168, UR4, 0x1 ;  /* 0x00000004a8a87c11 */ /* 0x000fe2000f8e08ff */
[----:B------:R-:W-:-:S04]  /*1980*/  IMAD.WIDE.U32 R20, R18, UR6, R8 ;  /* 0x0000000612147c25 */ /* 0x000fc8000f8e0008 */
[----:B------:R-:W-:-:S04]  /*1990*/  IMAD.WIDE R2, R29, 0x40, R10 ;  /* 0x000000401d027825 */ /* 0x000fc800078e020a */
        /* <DEDUP_REMOVED lines=21> */
.L_x_779:
[----:B------:R-:W-:Y:S05]  /*1af0*/  BSYNC B0 ;  /* 0x0000000000007941 */ /* 0x000fea0003800000 */
.L_x_778:
        /* <DEDUP_REMOVED lines=21> */
.L_x_781:
[----:B------:R-:W-:Y:S05]  /*1c50*/  BSYNC B0 ;  /* 0x0000000000007941 */ /* 0x000fea0003800000 */
.L_x_780:
[----:B------:R-:W1:Y:S01]  /*1c60*/  LDC.64 R96, c[0x0][0x250] ;  /* 0x00009400ff607b82 */ /* 0x000e620000000a00 */
[C---:B------:R-:W-:Y:S01]  /*1c70*/  ISETP.GE.AND P2, PT, R10.reuse, R13, PT ;  /* 0x0000000d0a00720c */ /* 0x040fe20003f46270 */
[-C--:B------:R-:W-:Y:S01]  /*1c80*/  IMAD R0, R11, R68.reuse, RZ ;  /* 0x000000440b007224 */ /* 0x080fe200078e02ff */
[C---:B------:R-:W-:Y:S01]  /*1c90*/  IADD3 R19, P0, R10.reuse, R19, RZ ;  /* 0x000000130a137210 */ /* 0x040fe20007f1e0ff */
[C---:B------:R-:W-:Y:S01]  /*1ca0*/  VIADD R9, R10.reuse, 0x40 ;  /* 0x000000400a097836 */ /* 0x040fe20000000000 */
[C---:B--2---:R-:W-:Y:S01]  /*1cb0*/  IADD3 R14, R10.reuse, 0x80, RZ ;  /* 0x000000800a0e7810 */ /* 0x044fe20007ffe0ff */
[C---:B------:R-:W-:Y:S01]  /*1cc0*/  VIADD R8, R10.reuse, 0x60 ;  /* 0x000000600a087836 */ /* 0x040fe20000000000 */
[----:B------:R-:W-:Y:S01]  /*1cd0*/  BSSY B0, `(.L_x_782) ;  /* 0x000001b000007945 */ /* 0x000fe20003800000 */
[----:B------:R-:W-:Y:S01]  /*1ce0*/  VIADD R15, R10, 0xa0 ;  /* 0x000000a00a0f7836 */ /* 0x000fe20000000000 */
[-C--:B------:R-:W-:Y:S01]  /*1cf0*/  ISETP.GE.AND P1, PT, R24, R13.reuse, PT ;  /* 0x0000000d1800720c */ /* 0x080fe20003f26270 */
[----:B----4-:R-:W-:Y:S01]  /*1d00*/  IMAD.WIDE.U32 R2, R10, R68, R16 ;  /* 0x000000440a027225 */ /* 0x010fe200078e0010 */
[----:B------:R-:W-:-:S02]  /*1d10*/  ISETP.GE.AND P5, PT, R8, R13, PT ;  /* 0x0000000d0800720c */ /* 0x000fc40003fa6270 */
[----:B------:R-:W-:Y:S01]  /*1d20*/  ISETP.GE.AND P4, PT, R14, R13, PT ;  /* 0x0000000d0e00720c */ /* 0x000fe20003f86270 */
[C---:B------:R-:W-:Y:S01]  /*1d30*/  IMAD R0, R10.reuse, R69, R0 ;  /* 0x000000450a007224 */ /* 0x040fe200078e0200 */
        /* <DEDUP_REMOVED lines=20> */
.L_x_783:
[----:B------:R-:W-:Y:S05]  /*1e80*/  BSYNC B0 ;  /* 0x0000000000007941 */ /* 0x000fea0003800000 */
.L_x_782:
        /* <DEDUP_REMOVED lines=10> */
[----:B------:R-:W-:Y:S01]  /*1f30*/  IADD3 R0, P1, R234, R77, RZ ;  /* 0x0000004dea007210 */ /* 0x000fe20007f3e0ff */
[----:B------:R-:W-:-:S04]  /*1f40*/  ULDC.64 UR6, c[0x0][0x218] ;  /* 0x0000860000067ab9 */ /* 0x000fc80000000a00 */
[----:B----4-:R-:W-:Y:S01]  /*1f50*/  IMAD.X R3, R233, 0x1, R84, P1 ;  /* 0x00000001e9037824 */ /* 0x010fe200008e0654 */
[----:B------:R-:W-:-:S04]  /*1f60*/  LEA R2, P1, R0, UR6, 0x1 ;  /* 0x0000000600027c11 */ /* 0x000fc8000f8208ff */
[----:B------:R-:W-:-:S05]  /*1f70*/  LEA.HI.X R3, R0, UR7, R3, 0x1, P1 ;  /* 0x0000000700037c11 */ /* 0x000fca00088f0c03 */
[----:B------:R-:W-:Y:S01]  /*1f80*/  @!PT LDS RZ, [RZ] ;  /* 0x00000000fffff984 */ /* 0x000fe20000000800 */
[----:B------:R-:W-:Y:S01]  /*1f90*/  @!PT LDS RZ, [RZ] ;  /* 0x00000000fffff984 */ /* 0x000fe20000000800 */
[----:B------:R-:W-:Y:S01]  /*1fa0*/  @!PT LDS RZ, [RZ] ;  /* 0x00000000fffff984 */ /* 0x000fe20000000800 */
[----:B------:R4:W-:Y:S04]  /*1fb0*/  LDGSTS.E.BYPASS.LTC128B.128 [R168+0x1800], desc[UR12][R2.64] ;  /* 0x0180000002a87fae */ /* 0x0009e8000b901d4c */
.L_x_785:
[----:B------:R-:W-:Y:S05]  /*1fc0*/  BSYNC B0 ;  /* 0x0000000000007941 */ /* 0x000fea0003800000 */
.L_x_784:
        /* <DEDUP_REMOVED lines=8> */
[----:B------:R-:W-:Y:S01]  /*2050*/  LEA R0, P0, R68, R77, 0x6 ;  /* 0x0000004d44007211 */ /* 0x000fe200078030ff */
[----:B------:R-:W-:-:S03]  /*2060*/  ULDC.64 UR6, c[0x0][0x218] ;  /* 0x0000860000067ab9 */ /* 0x000fc60000000a00 */
[----:B----4-:R-:W-:Y:S02]  /*2070*/  LEA.HI.X R3, R68, R84, R69, 0x6, P0 ;  /* 0x0000005444037211 */ /* 0x010fe400000f3445 */
[----:B------:R-:W-:-:S04]  /*2080*/  LEA R2, P0, R0, UR6, 0x1 ;  /* 0x0000000600027c11 */ /* 0x000fc8000f8008ff */
[----:B------:R-:W-:-:S05]  /*2090*/  LEA.HI.X R3, R0, UR7, R3, 0x1, P0 ;  /* 0x0000000700037c11 */ /* 0x000fca00080f0c03 */
[----:B------:R-:W-:Y:S01]  /*20a0*/  @!PT LDS RZ, [RZ] ;  /* 0x00000000fffff984 */ /* 0x000fe20000000800 */
[----:B------:R-:W-:Y:S01]  /*20b0*/  @!PT LDS RZ, [RZ] ;  /* 0x00000000fffff984 */ /* 0x000fe20000000800 */
[----:B------:R-:W-:Y:S01]  /*20c0*/  @!PT LDS RZ, [RZ] ;  /* 0x00000000fffff984 */ /* 0x000fe20000000800 */
[----:B------:R4:W-:Y:S04]  /*20d0*/  LDGSTS.E.BYPASS.LTC128B.128 [R168+0x2000], desc[UR12][R2.64] ;  /* 0x0200000002a87fae */ /* 0x0009e8000b901d4c */
.L_x_787:
[----:B------:R-:W-:Y:S05]  /*20e0*/  BSYNC B0 ;  /* 0x0000000000007941 */ /* 0x000fea0003800000 */
.L_x_786:
[----:B------:R-:W-:Y:S04]  /*20f0*/  BSSY B0, `(.L_x_788) ;  /* 0x0000012000007945 */ /* 0x000fe80003800000 */
[----:B------:R-:W-:Y:S05]  /*2100*/  @P5 BRA `(.L_x_789) ;  /* 0x0000000000405947 */ /* 0x000fea0003800000 */
[----:B------:R-:W-:Y:S02]  /*2110*/  ULDC UR5, c[0x0][0x2d0] ;  /* 0x0000b40000057ab9 */ /* 0x000fe40000000800 */
[----:B------:R-:W-:-:S13]  /*2120*/  ISETP.GE.AND P0, PT, R12, UR5, PT ;  /* 0x000000050c007c0c */ /* 0x000fda000bf06270 */
[----:B------:R1:W-:Y:S01]  /*2130*/  @P0 STS.128 [R168+0x2800], RZ ;  /* 0x002800ffa8000388 */ /* 0x0003e20000000c00 */
[----:B------:R-:W-:Y:S05]  /*2140*/  @P0 BRA `(.L_x_789) ;  /* 0x0000000000300947 */ /* 0x000fea0003800000 */
[----:B----4-:R-:W-:Y:S01]  /*2150*/  MOV R2, R77 ;  /* 0x0000004d00027202 */ /* 0x010fe20000000f00 */
        /* <DEDUP_REMOVED lines=11> */
.L_x_789:
[----:B------:R-:W-:Y:S05]  /*2210*/  BSYNC B0 ;  /* 0x0000000000007941 */ /* 0x000fea0003800000 */
.L_x_788:
[----:B------:R-:W-:Y:S04]  /*2220*/  BSSY B0, `(.L_x_790) ;  /* 0x000000f000007945 */ /* 0x000fe80003800000 */
        /* <DEDUP_REMOVED lines=14> */
.L_x_791:
[----:B------:R-:W-:Y:S05]  /*2310*/  BSYNC B0 ;  /* 0x0000000000007941 */ /* 0x000fea0003800000 */
.L_x_790:
        /* <DEDUP_REMOVED lines=18> */
.L_x_793:
[----:B------:R-:W-:Y:S05]  /*2440*/  BSYNC B0 ;  /* 0x0000000000007941 */ /* 0x000fea0003800000 */
.L_x_792:
        /* <DEDUP_REMOVED lines=18> */
.L_x_795:
[----:B------:R-:W-:Y:S05]  /*2570*/  BSYNC B0 ;  /* 0x0000000000007941 */ /* 0x000fea0003800000 */
.L_x_794:
        /* <DEDUP_REMOVED lines=18> */
.L_x_797:
[----:B------:R-:W-:Y:S05]  /*26a0*/  BSYNC B0 ;  /* 0x0000000000007941 */ /* 0x000fea0003800000 */
.L_x_796:
[----:B------:R-:W0:Y:S01]  /*26b0*/  LDGDEPBAR ;  /* 0x00000000000079af */ /* 0x000e220000000000 */
[----:B------:R-:W-:Y:S01]  /*26c0*/  ISETP.GE.AND P2, PT, R10, R13, PT ;  /* 0x0000000d0a00720c */ /* 0x000fe20003f46270 */
[----:B-1----:R-:W-:Y:S01]  /*26d0*/  IMAD R0, R23, R96, RZ ;  /* 0x0000006017007224 */ /* 0x002fe200078e02ff */
[----:B----4-:R-:W-:Y:S01]  /*26e0*/  LEA.HI R4, R27, R126, RZ, 0x4 ;  /* 0x0000007e1b047211 */ /* 0x010fe200078f20ff */
[----:B------:R-:W-:Y:S01]  /*26f0*/  IMAD.MOV.U32 R6, RZ, RZ, R20 ;  /* 0x000000ffff067224 */ /* 0x000fe200078e0014 */
[----:B------:R-:W-:Y:S01]  /*2700*/  ULDC.64 UR6, c[0x0][0x220] ;  /* 0x0000880000067ab9 */ /* 0x000fe20000000a00 */
[C---:B------:R-:W-:Y:S01]  /*2710*/  IMAD R0, R19.reuse, R97, R0 ;  /* 0x0000006113007224 */ /* 0x040fe200078e0200 */
[----:B------:R-:W-:Y:S01]  /*2720*/  LOP3.LUT R3, R4, 0xfffffff0, RZ, 0xc0, !PT ;  /* 0xfffffff004037812 */ /* 0x000fe200078ec0ff */
[----:B------:R-:W-:Y:S01]  /*2730*/  IMAD.WIDE.U32 R154, R19, R96, R6 ;  /* 0x00000060139a7225 */ /* 0x000fe200078e0006 */
[----:B------:R-:W-:Y:S01]  /*2740*/  SHF.R.S32.HI R2, RZ, 0x4, R4 ;  /* 0x00000004ff027819 */ /* 0x000fe20000011404 */
[----:B------:R-:W-:Y:S01]  /*2750*/  BSSY B0, `(.L_x_798) ;  /* 0x000001e000007945 */ /* 0x000fe20003800000 */
[-C--:B------:R-:W-:Y:S01]  /*2760*/  ISETP.GE.AND P1, PT, R24, R13.reuse, PT ;  /* 0x0000000d1800720c */ /* 0x080fe20003f26270 */
        /* <DEDUP_REMOVED lines=28> */
.L_x_799:
[----:B------:R-:W-:Y:S05]  /*2930*/  BSYNC B0 ;  /* 0x0000000000007941 */ /* 0x000fea0003800000 */
.L_x_798:
[----:B------:R-:W-:Y:S01]  /*2940*/  LOP3.LUT R5, R26, 0xfffffff8, RZ, 0xc0, !PT ;  /* 0xfffffff81a057812 */ /* 0x000fe200078ec0ff */
[----:B------:R2:W-:Y:S01]  /*2950*/  @P1 STS.128 [R168+0x5800], RZ ;  /* 0x005800ffa8001388 */ /* 0x0005e20000000c00 */
[----:B------:R-:W-:Y:S01]  /*2960*/  LOP3.LUT R9, R4, 0xfffffffe, RZ, 0xc0, !PT ;  /* 0xfffffffe04097812 */ /* 0x000fe200078ec0ff */
[----:B------:R-:W-:Y:S01]  /*2970*/  BSSY B0, `(.L_x_800) ;  /* 0x000002f000007945 */ /* 0x000fe20003800000 */
[----:B-1----:R-:W-:Y:S01]  /*2980*/  SHF.R.S32.HI R6, RZ, 0x1, R3 ;  /* 0x00000001ff067819 */ /* 0x002fe20000011403 */
[----:B------:R-:W-:Y:S01]  /*2990*/  IMAD.IADD R5, R126, 0x1, -R5 ;  /* 0x000000017e057824 */ /* 0x000fe200078e0a05 */
[----:B------:R-:W-:Y:S01]  /*29a0*/  SHF.R.S32.HI R4, RZ, 0x1f, R3 ;  /* 0x0000001fff047819 */ /* 0x000fe20000011403 */
[----:B------:R-:W-:Y:S01]  /*29b0*/  IMAD.IADD R9, R2, 0x1, -R9 ;  /* 0x0000000102097824 */ /* 0x000fe200078e0a09 */
[----:B------:R-:W-:Y:S01]  /*29c0*/  SHF.R.S32.HI R8, RZ, 0x1f, R0 ;  /* 0x0000001fff087819 */ /* 0x000fe20000011400 */
[----:B------:R-:W-:Y:S01]  /*29d0*/  IMAD.SHL.U32 R235, R96, 0x20, RZ ;  /* 0x0000002060eb7824 */ /* 0x000fe200078e00ff */
[----:B------:R-:W-:-:S02]  /*29e0*/  LEA.HI R4, R4, R6, RZ, 0x2 ;  /* 0x0000000604047211 */ /* 0x000fc400078f10ff */
[----:B------:R-:W-:Y:S02]  /*29f0*/  LEA.HI R2, R5, R5, RZ, 0x1 ;  /* 0x0000000505027211 */ /* 0x000fe400078f08ff */
[----:B------:R-:W-:Y:S02]  /*2a00*/  LOP3.LUT R7, R3, 0x7fffffe, RZ, 0xc0, !PT ;  /* 0x07fffffe03077812 */ /* 0x000fe400078ec0ff */
[----:B------:R-:W-:Y:S02]  /*2a10*/  LOP3.LUT R4, R4, 0xfffffffc, RZ, 0xc0, !PT ;  /* 0xfffffffc04047812 */ /* 0x000fe400078ec0ff */
[----:B------:R-:W-:Y:S01]  /*2a20*/  SHF.R.S32.HI R14, RZ, 0x1, R2 ;  /* 0x00000001ff0e7819 */ /* 0x000fe20000011402 */
[----:B------:R-:W-:Y:S01]  /*2a30*/  IMAD.IADD R58, R0, 0x1, -R7 ;  /* 0x00000001003a7824 */ /* 0x000fe200078e0a07 */
[----:B------:R-:W-:Y:S01]  /*2a40*/  LOP3.LUT R3, R2, 0x7fffffe, RZ, 0xc0, !PT ;  /* 0x07fffffe02037812 */ /* 0x000fe200078ec0ff */
[----:B------:R-:W-:Y:S01]  /*2a50*/  IMAD.IADD R7, R6, 0x1, -R4 ;  /* 0x0000000106077824 */ /* 0x000fe200078e0a04 */
[----:B------:R-:W-:Y:S01]  /*2a60*/  LEA.HI R8, R8, R0, RZ, 0x3 ;  /* 0x0000000008087211 */ /* 0x000fe200078f18ff */
[----:B------:R-:W-:Y:S01]  /*2a70*/  IMAD.SHL.U32 R0, R14, 0x40, RZ ;  /* 0x000000400e007824 */ /* 0x000fe200078e00ff */
[----:B------:R-:W-:Y:S01]  /*2a80*/  ISETP.GE.AND P2, PT, R16, R13, PT ;  /* 0x0000000d1000720c */ /* 0x000fe20003f46270 */
[----:B------:R-:W-:Y:S01]  /*2a90*/  IMAD.IADD R6, R5, 0x1, -R3 ;  /* 0x0000000105067824 */ /* 0x000fe200078e0a03 */
[----:B------:R-:W-:Y:S01]  /*2aa0*/  SHF.L.U64.HI R236, R96, 0x5, R97 ;  /* 0x0000000560ec7819 */ /* 0x000fe20000010261 */
[----:B------:R-:W-:Y:S01]  /*2ab0*/  IMAD.SHL.U32 R3, R8, 0x20, RZ ;  /* 0x0000002008037824 */ /* 0x000fe200078e00ff */
[----:B------:R-:W-:Y:S01]  /*2ac0*/  LOP3.LUT R0, R0, 0xc0, RZ, 0xc0, !PT ;  /* 0x000000c000007812 */ /* 0x000fe200078ec0ff */
[----:B------:R-:W-:-:S02]  /*2ad0*/  IMAD.SHL.U32 R5, R25, 0x8, RZ ;  /* 0x0000000819057824 */ /* 0x000fc400078e00ff */
[----:B------:R-:W-:Y:S01]  /*2ae0*/  IMAD.SHL.U32 R2, R7, 0x40, RZ ;  /* 0x0000004007027824 */ /* 0x000fe200078e00ff */
[----:B------:R-:W-:Y:S01]  /*2af0*/  LOP3.LUT R135, R3, 0xffffff00, RZ, 0xc0, !PT ;  /* 0xffffff0003877812 */ /* 0x000fe200078ec0ff */
[C---:B------:R-:W-:Y:S01]  /*2b00*/  IMAD.SHL.U32 R4, R9.reuse, 0x8, RZ ;  /* 0x0000000809047824 */ /* 0x040fe200078e00ff */
[----:B------:R-:W-:Y:S01]  /*2b10*/  LOP3.LUT R3, R0, 0x8, R5, 0xf8, !PT ;  /* 0x0000000800037812 */ /* 0x000fe200078ef805 */
[----:B------:R-:W-:Y:S01]  /*2b20*/  IMAD R6, R9, 0x8, R6 ;  /* 0x0000000809067824 */ /* 0x000fe200078e0206 */
[----:B------:R-:W-:Y:S02]  /*2b30*/  LOP3.LUT R2, R2, 0xc0, RZ, 0xc0, !PT ;  /* 0x000000c002027812 */ /* 0x000fe400078ec0ff */
[----:B------:R-:W-:Y:S02]  /*2b40*/  SHF.R.U32.HI R0, RZ, 0x3, R0 ;  /* 0x00000003ff007819 */ /* 0x000fe40000011600 */
[----:B------:R-:W-:Y:S02]  /*2b50*/  LOP3.LUT R4, R2, 0x8, R4, 0xf8, !PT ;  /* 0x0000000802047812 */ /* 0x000fe400078ef804 */
[----:B------:R-:W-:-:S02]  /*2b60*/  SHF.R.U32.HI R2, RZ, 0x3, R2 ;  /* 0x00000003ff027819 */ /* 0x000fc40000011602 */
[----:B------:R-:W-:Y:S01]  /*2b70*/  LOP3.LUT R5, R3, R0, RZ, 0x3c, !PT ;  /* 0x0000000003057212 */ /* 0x000fe200078e3cff */
[----:B------:R-:W-:Y:S01]  /*2b80*/  IMAD R0, R72, 0x200, R135 ;  /* 0x0000020048007824 */ /* 0x000fe200078e0287 */
[----:B------:R-:W-:-:S03]  /*2b90*/  LOP3.LUT R15, R4, R2, RZ, 0x3c, !PT ;  /* 0x00000002040f7212 */ /* 0x000fc600078e3cff */
[----:B------:R-:W-:Y:S01]  /*2ba0*/  IMAD R4, R58, 0x20, R0 ;  /* 0x000000203a047824 */ /* 0x000fe200078e0200 */
[----:B--2---:R-:W-:Y:S05]  /*2bb0*/  @P1 BRA `(.L_x_801) ;  /* 0x0000000000281947 */ /* 0x004fea0003800000 */
        /* <DEDUP_REMOVED lines=10> */
.L_x_801:
[----:B------:R-:W-:Y:S05]  /*2c60*/  BSYNC B0 ;  /* 0x0000000000007941 */ /* 0x000fea0003800000 */
.L_x_800:
[----:B------:R1:W-:Y:S01]  /*2c70*/  @P0 STS.128 [R168+0x6000], RZ ;  /* 0x006000ffa8000388 */ /* 0x0003e20000000c00 */
[----:B------:R-:W-:Y:S01]  /*2c80*/  IMAD.U32 R0, R6, 0x20, R5 ;  /* 0x0000002006007824 */ /* 0x000fe200078e0005 */
[----:B------:R-:W-:Y:S01]  /*2c90*/  BSSY B0, `(.L_x_802) ;  /* 0x0000010000007945 */ /* 0x000fe20003800000 */
[----:B--2---:R-:W-:Y:S01]  /*2ca0*/  IMAD.IADD R2, R15, 0x1, R4 ;  /* 0x000000010f027824 */ /* 0x004fe200078e0204 */
        /* <DEDUP_REMOVED lines=14> */
.L_x_803:
[----:B------:R-:W-:Y:S05]  /*2d90*/  BSYNC B0 ;  /* 0x0000000000007941 */ /* 0x000fea0003800000 */
.L_x_802:
[----:B------:R1:W-:Y:S01]  /*2da0*/  @P5 STS.128 [R168+0x6800], RZ ;  /* 0x006800ffa8005388 */ /* 0x0003e20000000c00 */
        /* <DEDUP_REMOVED lines=8> */
[----:B------:R-:W-:-:S03]  /*2e30*/  MOV R3, R117 ;  /* 0x0000007500037202 */ /* 0x000fc60000000f00 */
[----:B------:R-:W-:-:S05]  /*2e40*/  IMAD.WIDE.U32 R2, R96, 0xc0, R2 ;  /* 0x000000c060027825 */ /* 0x000fca00078e0002 */
[----:B------:R-:W-:-:S05]  /*2e50*/  IADD3 R3, R3, R0, RZ ;  /* 0x0000000003037210 */ /* 0x000fca0007ffe0ff */
[----:B------:R-:W-:Y:S01]  /*2e60*/  @!PT LDS RZ, [RZ] ;  /* 0x00000000fffff984 */ /* 0x000fe20000000800 */
[----:B------:R-:W-:Y:S01]  /*2e70*/  @!PT LDS RZ, [RZ] ;  /* 0x00000000fffff984 */ /* 0x000fe20000000800 */
[----:B------:R-:W-:Y:S01]  /*2e80*/  @!PT LDS RZ, [RZ] ;  /* 0x00000000fffff984 */ /* 0x000fe20000000800 */
[----:B------:R1:W-:Y:S02]  /*2e90*/  LDGSTS.E.BYPASS.LTC128B.128 [R168+0x6800], desc[UR12][R2.64] ;  /* 0x0680000002a87fae */ /* 0x0003e4000b901d4c */
.L_x_805:
[----:B------:R-:W-:Y:S05]  /*2ea0*/  BSYNC B0 ;  /* 0x0000000000007941 */ /* 0x000fea0003800000 */
.L_x_804:
        /* <DEDUP_REMOVED lines=13> */
.L_x_807:
[----:B------:R-:W-:Y:S05]  /*2f80*/  BSYNC B0 ;  /* 0x0000000000007941 */ /* 0x000fea0003800000 */
.L_x_806:
        /* <DEDUP_REMOVED lines=16> */
.L_x_809:
[----:B------:R-:W-:Y:S05]  /*3090*/  BSYNC B0 ;  /* 0x0000000000007941 */ /* 0x000fea0003800000 */
.L_x_808:
        /* <DEDUP_REMOVED lines=16> */
.L_x_811:
[----:B------:R-:W-:Y:S05]  /*31a0*/  BSYNC B0 ;  /* 0x0000000000007941 */ /* 0x000fea0003800000 */
.L_x_810:
        /* <DEDUP_REMOVED lines=16> */
.L_x_813:
[----:B------:R-:W-:Y:S05]  /*32b0*/  BSYNC B0 ;  /* 0x0000000000007941 */ /* 0x000fea0003800000 */
.L_x_812:
[----:B------:R-:W-:Y:S01]  /*32c0*/  LDSM.16.M88.4 R8, [R166] ;  /* 0x00000000a608783b */ /* 0x000fe20000000200 */
[----:B------:R-:W-:Y:S01]  /*32d0*/  LOP3.LUT P1, RZ, R7, 0x2, RZ, 0xc0, !PT ;  /* 0x0000000207ff7812 */ /* 0x000fe2000782c0ff */
[----:B------:R-:W-:Y:S01]  /*32e0*/  ULDC UR10, c[0x0][0x39c] ;  /* 0x0000e700000a7ab9 */ /* 0x000fe20000000800 */
[----:B------:R-:W-:Y:S01]  /*32f0*/  MOV R0, 0x10 ;  /* 0x0000001000007802 */ /* 0x000fe20000000f00 */
[----:B------:R-:W5:Y:S01]  /*3300*/  LDSM.16.M88.4 R20, [R134+0x1000] ;  /* 0x001000008614783b */ /* 0x000f620000000200 */
[----:B------:R-:W-:Y:S02]  /*3310*/  LOP3.LUT P0, RZ, R14, 0x2, RZ, 0xc0, !PT ;  /* 0x000000020eff7812 */ /* 0x000fe4000780c0ff */
[C---:B-1----:R-:W-:Y:S01]  /*3320*/  SEL R2, R0.reuse, 0xfffffff0, !P1 ;  /* 0xfffffff000027807 */ /* 0x042fe20004800000 */
[----:B------:R-:W1:Y:S01]  /*3330*/  LDSM.16.M88.4 R36, [R134+0x1400] ;  /* 0x001400008624783b */ /* 0x000e620000000200 */
[----:B------:R-:W-:Y:S02]  /*3340*/  SEL R0, R0, 0xfffffff0, !P0 ;  /* 0xfffffff000007807 */ /* 0x000fe40004000000 */
[----:B------:R-:W-:Y:S01]  /*3350*/  LEA R167, R2, R166, 0x1 ;  /* 0x000000a602a77211 */ /* 0x000fe200078e08ff */
[----:B------:R-:W-:Y:S01]  /*3360*/  LDSM.16.M88.4 R52, [R134+0x1800] ;  /* 0x001800008634783b */ /* 0x000fe20000000200 */
[----:B------:R-:W-:-:S02]  /*3370*/  LEA R3, R0, R134, 0x1 ;  /* 0x0000008600037211 */ /* 0x000fc400078e08ff */
[----:B------:R-:W-:Y:S01]  /*3380*/  ISETP.GE.AND P0, PT, R231, 0x2, PT ;  /* 0x00000002e700780c */ /* 0x000fe20003f06270 */
[----:B------:R-:W-:Y:S01]  /*3390*/  LDSM.16.M88.4 R4, [R167] ;  /* 0x00000000a704783b */ /* 0x000fe20000000200 */
[----:B------:R-:W-:-:S03]  /*33a0*/  LEA R135, R58, R135, 0x5 ;  /* 0x000000873a877211 */ /* 0x000fc600078e28ff */
[----:B------:R-:W2:Y:S01]  /*33b0*/  LDSM.16.M88.4 R28, [R3+0x1000] ;  /* 0x00100000031c783b */ /* 0x000ea20000000200 */
[----:B------:R-:W-:-:S03]  /*33c0*/  IADD3 R135, R15, R135, RZ ;  /* 0x000000870f877210 */ /* 0x000fc60007ffe0ff */
[----:B------:R-:W3:Y:S04]  /*33d0*/  LDSM.16.M88.4 R44, [R3+0x1400] ;  /* 0x00140000032c783b */ /* 0x000ee80000000200 */
[----:B------:R-:W4:Y:S04]  /*33e0*/  LDSM.16.M88.4 R40, [R3+0x1800] ;  /* 0x001800000328783b */ /* 0x000f280000000200 */
[----:B------:R-:W4:Y:S04]  /*33f0*/  LDSM.16.M88.4 R48, [R134+0x1c00] ;  /* 0x001c00008630783b */ /* 0x000f280000000200 */
[----:B------:R-:W0:Y:S01]  /*3400*/  LDGDEPBAR ;  /* 0x00000000000079af */ /* 0x000e220000000000 */
[C---:B-----5:R-:W-:Y:S06]  /*3410*/  HMMA.16816.F32 R16, R8.reuse, R20, RZ ;  /* 0x000000140810723c */ /* 0x060fec00000018ff */
[C---:B------:R-:W-:Y:S06]  /*3420*/  HMMA.16816.F32 R24, R8.reuse, R22, RZ ;  /* 0x000000160818723c */ /* 0x040fec00000018ff */
[----:B-1----:R-:W-:-:S12]  /*3430*/  HMMA.16816.F32 R20, R8, R36, RZ ;  /* 0x000000240814723c */ /* 0x002fd800000018ff */
[C---:B--2---:R-:W-:Y:S06]  /*3440*/  HMMA.16816.F32 R16, R4.reuse, R28, R16 ;  /* 0x0000001c0410723c */ /* 0x044fec0000001810 */
[C---:B------:R-:W-:Y:S06]  /*3450*/  HMMA.16816.F32 R24, R4.reuse, R30, R24 ;  /* 0x0000001e0418723c */ /* 0x040fec0000001818 */
[----:B---3--:R-:W-:Y:S06]  /*3460*/  HMMA.16816.F32 R32, R4, R44, R20 ;  /* 0x0000002c0420723c */ /* 0x008fec0000001814 */
[----:B------:R-:W-:Y:S06]  /*3470*/  HMMA.16816.F32 R20, R8, R52, RZ ;  /* 0x000000340814723c */ /* 0x000fec00000018ff */
[----:B------:R-:W-:-:S04]  /*3480*/  FMUL.FTZ R13, R16, UR10 ;  /* 0x0000000a100d7c20 */ /* 0x000fc80008410000 */
[----:B------:R1:W2:-:S14]  /*3490*/  MUFU.TANH R243, R13 ;  /* 0x0000000d00f37308 */ /* 0x00029c0000002400 */
[----:B----4-:R-:W-:Y:S01]  /*34a0*/  HMMA.16816.F32 R28, R4, R40, R20 ;  /* 0x00000028041c723c */ /* 0x010fe20000001814 */
[----:B-1----:R-:W-:-:S05]  /*34b0*/  FMUL.FTZ R13, R17, UR10 ;  /* 0x0000000a110d7c20 */ /* 0x002fca0008410000 */
[----:B------:R-:W-:Y:S01]  /*34c0*/  HMMA.16816.F32 R20, R8, R54, RZ ;  /* 0x000000360814723c */ /* 0x000fe200000018ff */
[----:B------:R1:W3:Y:S01]  /*34d0*/  MUFU.TANH R242, R13 ;  /* 0x0000000d00f27308 */ /* 0x0002e20000002400 */
[----:B------:R-:W-:Y:S01]  /*34e0*/  LDSM.16.M88.4 R52, [R134+0x2000] ;  /* 0x002000008634783b */ /* 0x000fe20000000200 */
[----:B-1----:R-:W-:-:S06]  /*34f0*/  FMUL.FTZ R13, R18, UR10 ;  /* 0x0000000a120d7c20 */ /* 0x002fcc0008410000 */
[----:B------:R1:W4:Y:S02]  /*3500*/  MUFU.TANH R125, R13 ;  /* 0x0000000d007d7308 */ /* 0x0003240000002400 */
[----:B-1----:R-:W-:Y:S02]  /*3510*/  FMUL.FTZ R13, R19, UR10 ;  /* 0x0000000a130d7c20 */ /* 0x002fe40008410000 */
[----:B------:R-:W-:Y:S01]  /*3520*/  HMMA.16816.F32 R16, R8, R38, RZ ;  /* 0x000000260810723c */ /* 0x000fe200000018ff */
[----:B------:R-:W1:Y:S03]  /*3530*/  LDSM.16.M88.4 R36, [R3+0x1c00] ;  /* 0x001c00000324783b */ /* 0x000e660000000200 */
[----:B------:R5:W1:Y:S02]  /*3540*/  MUFU.TANH R73, R13 ;  /* 0x0000000d00497308 */ /* 0x000a640000002400 */
[----:B-----5:R-:W-:-:S06]  /*3550*/  FMUL.FTZ R13, R24, UR10 ;  /* 0x0000000a180d7c20 */ /* 0x020fcc0008410000 */
[----:B------:R5:W1:-:S12]  /*3560*/  MUFU.TANH R181, R13 ;  /* 0x0000000d00b57308 */ /* 0x000a580000002400 */
[----:B------:R-:W-:Y:S01]  /*3570*/  HMMA.16816.F32 R16, R4, R46, R16 ;  /* 0x0000002e0410723c */ /* 0x000fe20000001810 */
[----:B------:R-:W-:Y:S01]  /*3580*/  LDSM.16.M88.4 R44, [R134+0x2400] ;  /* 0x00240000862c783b */ /* 0x000fe20000000200 */
[----:B-----5:R-:W-:-:S04]  /*3590*/  FMUL.FTZ R13, R25, UR10 ;  /* 0x0000000a190d7c20 */ /* 0x020fc80008410000 */
[----:B------:R5:W1:-:S15]  /*35a0*/  MUFU.TANH R241, R13 ;  /* 0x0000000d00f17308 */ /* 0x000a5e0000002400 */
[----:B------:R-:W-:-:S03]  /*35b0*/  NOP ;  /* 0x0000000000007918 */ /* 0x000fc60000000000 */
[----:B------:R-:W-:-:S04]  /*35c0*/  FMUL.FTZ R19, R19, UR10 ;  /* 0x0000000a13137c20 */ /* 0x000fc80008410000 */
[----:B------:R-:W1:Y:S01]  /*35d0*/  MUFU.TANH R80, R19 ;  /* 0x0000001300507308 */ /* 0x000e620000002400 */
[----:B-----5:R-:W-:-:S07]  /*35e0*/  FMUL.FTZ R13, R26, UR10 ;  /* 0x0000000a1a0d7c20 */ /* 0x020fce0008410000 */
[----:B------:R5:W1:Y:S02]  /*35f0*/  MUFU.TANH R74, R13 ;  /* 0x0000000d004a7308 */ /* 0x000a640000002400 */
[----:B-----5:R-:W-:Y:S02]  /*3600*/  FMUL.FTZ R13, R27, UR10 ;  /* 0x0000000a1b0d7c20 */ /* 0x020fe40008410000 */
[----:B------:R-:W-:Y:S04]  /*3610*/  HMMA.16816.F32 R24, R8, R48, RZ ;  /* 0x000000300818723c */ /* 0x000fe800000018ff */
[----:B------:R5:W1:Y:S02]  /*3620*/  MUFU.TANH R75, R13 ;  /* 0x0000000d004b7308 */ /* 0x000a640000002400 */
[----:B-----5:R-:W-:-:S06]  /*3630*/  FMUL.FTZ R13, R32, UR10 ;  /* 0x0000000a200d7c20 */ /* 0x020fcc0008410000 */
[----:B------:R5:W1:Y:S02]  /*3640*/  MUFU.TANH R173, R13 ;  /* 0x0000000d00ad7308 */ /* 0x000a640000002400 */
[----:B-----5:R-:W-:-:S06]  /*3650*/  FMUL.FTZ R13, R33, UR10 ;  /* 0x0000000a210d7c20 */ /* 0x020fcc0008410000 */
[----:B------:R5:W1:Y:S02]  /*3660*/  MUFU.TANH R240, R13 ;  /* 0x0000000d00f07308 */ /* 0x000a640000002400 */
[----:B-----5:R-:W-:-:S06]  /*3670*/  FMUL.FTZ R13, R34, UR10 ;  /* 0x0000000a220d7c20 */ /* 0x020fcc0008410000 */
[----:B------:R5:W1:Y:S02]  /*3680*/  MUFU.TANH R76, R13 ;  /* 0x0000000d004c7308 */ /* 0x000a640000002400 */
[----:B-----5:R-:W-:Y:S02]  /*3690*/  FMUL.FTZ R13, R35, UR10 ;  /* 0x0000000a230d7c20 */ /* 0x020fe40008410000 */
[----:B-1----:R-:W-:Y:S04]  /*36a0*/  HMMA.16816.F32 R32, R4, R36, R24 ;  /* 0x000000240420723c */ /* 0x002fe80000001818 */
[----:B------:R1:W1:Y:S02]  /*36b0*/  MUFU.TANH R78, R13 ;  /* 0x0000000d004e7308 */ /* 0x0002640000002400 */
[----:B------:R-:W-:Y:S01]  /*36c0*/  HMMA.16816.F32 R24, R8, R52, RZ ;  /* 0x000000340818723c */ /* 0x000fe200000018ff */
[----:B-1----:R-:W-:-:S05]  /*36d0*/  FMUL.FTZ R13, R16, UR10 ;  /* 0x0000000a100d7c20 */ /* 0x002fca0008410000 */
[----:B------:R1:W1:Y:S02]  /*36e0*/  MUFU.TANH R177, R13 ;  /* 0x0000000d00b17308 */ /* 0x0002640000002400 */
[----:B-1----:R-:W-:-:S06]  /*36f0*/  FMUL.FTZ R13, R17, UR10 ;  /* 0x0000000a110d7c20 */ /* 0x002fcc0008410000 */
[----:B------:R1:W1:Y:S02]  /*3700*/  MUFU.TANH R239, R13 ;  /* 0x0000000d00ef7308 */ /* 0x0002640000002400 */
[----:B-1----:R-:W-:Y:S02]  /*3710*/  FMUL.FTZ R13, R18, UR10 ;  /* 0x0000000a120d7c20 */ /* 0x002fe40008410000 */
[----:B------:R-:W-:Y:S01]  /*3720*/  HMMA.16816.F32 R16, R4, R42, R20 ;  /* 0x0000002a0410723c */ /* 0x000fe20000001814 */
[----:B------:R-:W1:Y:S03]  /*3730*/  LDSM.16.M88.4 R40, [R3+0x2000] ;  /* 0x002000000328783b */ /* 0x000e660000000200 */
[----:B------:R5:W1:Y:S02]  /*3740*/  MUFU.TANH R79, R13 ;  /* 0x0000000d004f7308 */ /* 0x000a640000002400 */
[----:B------:R-:W-:Y:S01]  /*3750*/  HMMA.16816.F32 R20, R8, R50, RZ ;  /* 0x000000320814723c */ /* 0x000fe200000018ff */
[----:B------:R-:W-:Y:S01]  /*3760*/  LDSM.16.M88.4 R48, [R134+0x2800] ;  /* 0x002800008630783b */ /* 0x000fe20000000200 */
[----:B-----5:R-:W-:-:S04]  /*3770*/  FMUL.FTZ R13, R28, UR10 ;  /* 0x0000000a1c0d7c20 */ /* 0x020fc80008410000 */
[----:B------:R5:W1:-:S12]  /*3780*/  MUFU.TANH R171, R13 ;  /* 0x0000000d00ab7308 */ /* 0x000a580000002400 */
[----:B------:R-:W-:-:S04]  /*3790*/  FMUL.FTZ R19, R19, UR10 ;  /* 0x0000000a13137c20 */ /* 0x000fc80008410000 */
[----:B------:R-:W1:Y:S01]  /*37a0*/  MUFU.TANH R85, R19 ;  /* 0x0000001300557308 */ /* 0x000e620000002400 */
[----:B-----5:R-:W-:-:S07]  /*37b0*/  FMUL.FTZ R13, R29, UR10 ;  /* 0x0000000a1d0d7c20 */ /* 0x020fce0008410000 */
        /* <DEDUP_REMOVED lines=16> */
[----:B-----5:R-:W-:-:S05]  /*38c0*/  FMUL.FTZ R13, R32, UR10 ;  /* 0x0000000a200d7c20 */ /* 0x020fca0008410000 */
        /* <DEDUP_REMOVED lines=20> */
[----:B------:R-:W2:Y:S01]  /*3a10*/  LDSM.16.M88.4 R44, [R134+0x2c00] ;  /* 0x002c0000862c783b */ /* 0x000ea20000000200 */
        /* <DEDUP_REMOVED lines=11> */
[----:B--2---:R-:W-:Y:S01]  /*3ad0*/  HMMA.16816.F32 R24, R8, R44, RZ ;  /* 0x0000002c0818723c */ /* 0x004fe200000018ff */
[----:B-1----:R-:W-:-:S05]  /*3ae0*/  FMUL.FTZ R13, R16, UR10 ;  /* 0x0000000a100d7c20 */ /* 0x002fca0008410000 */
[----:B------:R1:W2:Y:S02]  /*3af0*/  MUFU.TANH R172, R13 ;  /* 0x0000000d00ac7308 */ /* 0x0002a40000002400 */
[----:B-1----:R-:W-:-:S06]  /*3b00*/  FMUL.FTZ R13, R17, UR10 ;  /* 0x0000000a110d7c20 */ /* 0x002fcc0008410000 */
[----:B------:R1:W1:Y:S02]  /*3b10*/  MUFU.TANH R222, R13 ;  /* 0x0000000d00de7308 */ /* 0x0002640000002400 */
[----:B-1----:R-:W-:Y:S02]  /*3b20*/  FMUL.FTZ R13, R18, UR10 ;  /* 0x0000000a120d7c20 */ /* 0x002fe40008410000 */
[----:B------:R-:W-:Y:S01]  /*3b30*/  HMMA.16816.F32 R16, R4, R38, R20 ;  /* 0x000000260410723c */ /* 0x000fe20000001814 */
[----:B------:R-:W1:Y:S03]  /*3b40*/  LDSM.16.M88.4 R36, [R3+0x2c00] ;  /* 0x002c00000324783b */ /* 0x000e660000000200 */
[----:B------:R5:W1:Y:S02]  /*3b50*/  MUFU.TANH R92, R13 ;  /* 0x0000000d005c7308 */ /* 0x000a640000002400 */
[----:B------:R-:W-:Y:S01]  /*3b60*/  HMMA.16816.F32 R20, R8, R50, RZ ;  /* 0x000000320814723c */ /* 0x000fe200000018ff */
[----:B------:R-:W3:Y:S01]  /*3b70*/  LDSM.16.M88.4 R48, [R134+0x3000] ;  /* 0x003000008630783b */ /* 0x000ee20000000200 */
        /* <DEDUP_REMOVED lines=11> */
[----:B---3--:R-:W-:Y:S01]  /*3c30*/  HMMA.16816.F32 R24, R8, R48, RZ ;  /* 0x000000300818723c */ /* 0x008fe200000018ff */
[----:B-1----:R-:W-:-:S05]  /*3c40*/  FMUL.FTZ R13, R16, UR10 ;  /* 0x0000000a100d7c20 */ /* 0x002fca0008410000 */
[----:B------:R1:W3:Y:S02]  /*3c50*/  MUFU.TANH R179, R13 ;  /* 0x0000000d00b37308 */ /* 0x0002e40000002400 */
[----:B-1----:R-:W-:-:S06]  /*3c60*/  FMUL.FTZ R13, R17, UR10 ;  /* 0x0000000a110d7c20 */ /* 0x002fcc0008410000 */
[----:B------:R1:W1:Y:S02]  /*3c70*/  MUFU.TANH R220, R13 ;  /* 0x0000000d00dc7308 */ /* 0x0002640000002400 */
[----:B-1----:R-:W-:Y:S02]  /*3c80*/  FMUL.FTZ R13, R18, UR10 ;  /* 0x0000000a120d7c20 */ /* 0x002fe40008410000 */
[----:B------:R-:W-:Y:S01]  /*3c90*/  HMMA.16816.F32 R16, R4, R42, R20 ;  /* 0x0000002a0410723c */ /* 0x000fe20000001814 */
[----:B------:R-:W1:Y:S03]  /*3ca0*/  LDSM.16.M88.4 R40, [R3+0x3000] ;  /* 0x003000000328783b */ /* 0x000e660000000200 */
[----:B------:R5:W1:Y:S02]  /*3cb0*/  MUFU.TANH R98, R13 ;  /* 0x0000000d00627308 */ /* 0x000a640000002400 */
[----:B------:R-:W-:Y:S01]  /*3cc0*/  HMMA.16816.F32 R20, R8, R46, RZ ;  /* 0x0000002e0814723c */ /* 0x000fe200000018ff */
[----:B------:R-:W4:Y:S01]  /*3cd0*/  LDSM.16.M88.4 R44, [R134+0x3400] ;  /* 0x00340000862c783b */ /* 0x000f220000000200 */
        /* <DEDUP_REMOVED lines=11> */
[----:B----4-:R-:W-:Y:S01]  /*3d90*/  HMMA.16816.F32 R24, R8, R44, RZ ;  /* 0x0000002c0818723c */ /* 0x010fe200000018ff */
[----:B-1----:R-:W-:-:S05]  /*3da0*/  FMUL.FTZ R13, R16, UR10 ;  /* 0x0000000a100d7c20 */ /* 0x002fca0008410000 */
[----:B------:R1:W4:Y:S02]  /*3db0*/  MUFU.TANH R185, R13 ;  /* 0x0000000d00b97308 */ /* 0x0003240000002400 */
        /* <DEDUP_REMOVED lines=109> */
[----:B------:R1:W3:-:S12]  /*4490*/  MUFU.TANH R201, R13 ;  /* 0x0000000d00c97308 */ /* 0x0002d80000002400 */
[----:B------:R-:W-:-:S04]  /*44a0*/  FMUL.FTZ R35, R35, UR10 ;  /* 0x0000000a23237c20 */ /* 0x000fc80008410000 */
[----:B------:R-:W2:Y:S01]  /*44b0*/  MUFU.TANH R66, R35 ;  /* 0x0000002300427308 */ /* 0x000ea20000002400 */
[----:B-1----:R-:W-:-:S07]  /*44c0*/  FMUL.FTZ R13, R17, UR10 ;  /* 0x0000000a110d7c20 */ /* 0x002fce0008410000 */
[----:B------:R1:W1:Y:S02]  /*44d0*/  MUFU.TANH R210, R13 ;  /* 0x0000000d00d27308 */ /* 0x0002640000002400 */
[----:B-1----:R-:W-:Y:S02]  /*44e0*/  FMUL.FTZ R13, R18, UR10 ;  /* 0x0000000a120d7c20 */ /* 0x002fe40008410000 */
[----:B------:R-:W-:Y:S01]  /*44f0*/  HMMA.16816.F32 R16, R4, R42, R20 ;  /* 0x0000002a0410723c */ /* 0x000fe20000001814 */
[----:B------:R-:W1:Y:S03]  /*4500*/  LDSM.16.M88.4 R40, [R3+0x4800] ;  /* 0x004800000328783b */ /* 0x000e660000000200 */
[----:B------:R5:W1:Y:S02]  /*4510*/  MUFU.TANH R128, R13 ;  /* 0x0000000d00807308 */ /* 0x000a640000002400 */
[----:B------:R-:W-:Y:S01]  /*4520*/  HMMA.16816.F32 R20, R8, R46, RZ ;  /* 0x0000002e0814723c */ /* 0x000fe200000018ff */
[----:B-----5:R-:W-:-:S05]  /*4530*/  FMUL.FTZ R13, R28, UR10 ;  /* 0x0000000a1c0d7c20 */ /* 0x020fca0008410000 */
        /* <DEDUP_REMOVED lines=8> */
[----:B-1----:R-:W-:-:S06]  /*45c0*/  FMUL.FTZ R13, R16, UR10 ;  /* 0x0000000a100d7c20 */ /* 0x002fcc0008410000 */
[----:B------:R1:W1:-:S12]  /*45d0*/  MUFU.TANH R195, R13 ;  /* 0x0000000d00c37308 */ /* 0x0002580000002400 */
[----:B------:R-:W-:Y:S01]  /*45e0*/  FMUL.FTZ R28, R28, UR10 ;  /* 0x0000000a1c1c7c20 */ /* 0x000fe20008410000 */
[----:B------:R-:W-:Y:S01]  /*45f0*/  FMUL.FTZ R29, R29, UR10 ;  /* 0x0000000a1d1d7c20 */ /* 0x000fe20008410000 */
[----:B------:R-:W-:Y:S02]  /*4600*/  FMUL.FTZ R30, R30, UR10 ;  /* 0x0000000a1e1e7c20 */ /* 0x000fe40008410000 */
[----:B------:R-:W2:Y:S08]  /*4610*/  MUFU.TANH R164, R28 ;  /* 0x0000001c00a47308 */ /* 0x000eb00000002400 */
[----:B------:R-:W2:Y:S01]  /*4620*/  MUFU.TANH R194, R29 ;  /* 0x0000001d00c27308 */ /* 0x000ea20000002400 */
[----:B-1----:R-:W-:-:S07]  /*4630*/  FMUL.FTZ R13, R17, UR10 ;  /* 0x0000000a110d7c20 */ /* 0x002fce0008410000 */
[----:B------:R1:W1:Y:S08]  /*4640*/  MUFU.TANH R205, R13 ;  /* 0x0000000d00cd7308 */ /* 0x0002700000002400 */
        /* <DEDUP_REMOVED lines=10> */
[----:B------:R-:W-:Y:S01]  /*46f0*/  FMUL.FTZ R16, R16, UR10 ;  /* 0x0000000a10107c20 */ /* 0x000fe20008410000 */
[----:B------:R-:W-:Y:S01]  /*4700*/  FMUL.FTZ R17, R17, UR10 ;  /* 0x0000000a11117c20 */ /* 0x000fe20008410000 */
[----:B------:R-:W-:Y:S01]  /*4710*/  FMUL.FTZ R18, R18, UR10 ;  /* 0x0000000a12127c20 */ /* 0x000fe20008410000 */
[----:B------:R-:W-:Y:S01]  /*4720*/  FMUL.FTZ R19, R19, UR10 ;  /* 0x0000000a13137c20 */ /* 0x000fe20008410000 */
[----:B------:R-:W2:Y:S08]  /*4730*/  MUFU.TANH R200, R16 ;  /* 0x0000001000c87308 */ /* 0x000eb00000002400 */
[----:B------:R-:W2:Y:S01]  /*4740*/  MUFU.TANH R197, R17 ;  /* 0x0000001100c57308 */ /* 0x000ea20000002400 */
[----:B-----5:R-:W-:Y:S01]  /*4750*/  FMUL.FTZ R13, R33, UR10 ;  /* 0x0000000a210d7c20 */ /* 0x020fe20008410000 */
[C---:B-1----:R-:W-:Y:S06]  /*4760*/  HMMA.16816.F32 R24, R8.reuse, R36, RZ ;  /* 0x000000240818723c */ /* 0x042fec00000018ff */
[----:B------:R1:W1:Y:S01]  /*4770*/  MUFU.TANH R202, R13 ;  /* 0x0000000d00ca7308 */ /* 0x0002620000002400 */
[----:B------:R-:W-:Y:S07]  /*4780*/  HMMA.16816.F32 R8, R8, R38, RZ ;  /* 0x000000260808723c */ /* 0x000fee00000018ff */
[----:B------:R-:W2:Y:S08]  /*4790*/  MUFU.TANH R65, R18 ;  /* 0x0000001200417308 */ /* 0x000eb00000002400 */
[----:B------:R5:W2:Y:S01]  /*47a0*/  MUFU.TANH R64, R19 ;  /* 0x0000001300407308 */ /* 0x000aa20000002400 */
[----:B-1----:R-:W-:-:S02]  /*47b0*/  FMUL.FTZ R13, R34, UR10 ;  /* 0x0000000a220d7c20 */ /* 0x002fc40008410000 */
[----:B------:R1:W4:Y:S01]  /*47c0*/  LDSM.16.M88.4 R32, [R3+0x4c00] ;  /* 0x004c00000320783b */ /* 0x0003220000000200 */
[----:B------:R-:W-:-:S04]  /*47d0*/  DEPBAR.LE SB0, 0x0 ;  /* 0x000080000000791a */ /* 0x000fc80000000000 */
[----:B------:R-:W1:Y:S01]  /*47e0*/  MUFU.TANH R62, R13 ;  /* 0x0000000d003e7308 */ /* 0x000e620000002400 */
[----:B-----5:R-:W-:Y:S01]  /*47f0*/  HMMA.16816.F32 R16, R4, R42, R20 ;  /* 0x0000002a0410723c */ /* 0x020fe20000001814 */
[----:B-1----:R-:W-:-:S06]  /*4800*/  FMUL.FTZ R3, R31, UR10 ;  /* 0x0000000a1f037c20 */ /* 0x002fcc0008410000 */
[----:B------:R1:W1:-:S15]  /*4810*/  MUFU.TANH R67, R3 ;  /* 0x0000000300437308 */ /* 0x00025e0000002400 */
[----:B------:R-:W-:-:S02]  /*4820*/  NOP ;  /* 0x0000000000007918 */ /* 0x000fc40000000000 */
[----:B------:R-:W-:Y:S01]  /*4830*/  FMUL.FTZ R16, R16, UR10 ;  /* 0x0000000a10107c20 */ /* 0x000fe20008410000 */
[----:B------:R-:W-:Y:S01]  /*4840*/  FMUL.FTZ R17, R17, UR10 ;  /* 0x0000000a11117c20 */ /* 0x000fe20008410000 */
[C---:B----4-:R-:W-:Y:S01]  /*4850*/  HMMA.16816.F32 R20, R4.reuse, R32, R24 ;  /* 0x000000200414723c */ /* 0x050fe20000001818 */
[----:B------:R-:W-:Y:S01]  /*4860*/  FMUL.FTZ R18, R18, UR10 ;  /* 0x0000000a12127c20 */ /* 0x000fe20008410000 */
[----:B------:R-:W-:Y:S01]  /*4870*/  FMUL.FTZ R19, R19, UR10 ;  /* 0x0000000a13137c20 */ /* 0x000fe20008410000 */
[----:B------:R-:W4:Y:S03]  /*4880*/  MUFU.TANH R175, R16 ;  /* 0x0000001000af7308 */ /* 0x000f260000002400 */
[----:B------:R-:W-:Y:S05]  /*4890*/  HMMA.16816.F32 R4, R4, R34, R8 ;  /* 0x000000220404723c */ /* 0x000fea0000001808 */
[----:B------:R-:W2:Y:S08]  /*48a0*/  MUFU.TANH R191, R17 ;  /* 0x0000001100bf7308 */ /* 0x000eb00000002400 */
[----:B------:R-:W2:Y:S05]  /*48b0*/  MUFU.TANH R70, R18 ;  /* 0x0000001200467308 */ /* 0x000eaa0000002400 */
[----:B-1----:R-:W-:-:S03]  /*48c0*/  FMUL.FTZ R3, R20, UR10 ;  /* 0x0000000a14037c20 */ /* 0x002fc60008410000 */
[----:B------:R-:W1:Y:S03]  /*48d0*/  MUFU.TANH R71, R19 ;  /* 0x0000001300477308 */ /* 0x000e660000002400 */
[----:B------:R-:W-:Y:S01]  /*48e0*/  FMUL.FTZ R4, R4, UR10 ;  /* 0x0000000a04047c20 */ /* 0x000fe20008410000 */
[----:B------:R-:W-:Y:S01]  /*48f0*/  FMUL.FTZ R7, R7, UR10 ;  /* 0x0000000a07077c20 */ /* 0x000fe20008410000 */
[----:B------:R-:W-:Y:S01]  /*4900*/  FMUL.FTZ R5, R5, UR10 ;  /* 0x0000000a05057c20 */ /* 0x000fe20008410000 */
[----:B------:R-:W-:Y:S02]  /*4910*/  FMUL.FTZ R6, R6, UR10 ;  /* 0x0000000a06067c20 */ /* 0x000fe40008410000 */
[----:B------:R5:W1:Y:S08]  /*4920*/  MUFU.TANH R207, R3 ;  /* 0x0000000300cf7308 */ /* 0x000a700000002400 */
[----:B------:R-:W1:Y:S08]  /*4930*/  MUFU.TANH R212, R4 ;  /* 0x0000000400d47308 */ /* 0x000e700000002400 */
[----:B------:R-:W1:Y:S01]  /*4940*/  MUFU.TANH R211, R5 ;  /* 0x0000000500d37308 */ /* 0x000e620000002400 */
[----:B-----5:R-:W-:-:S07]  /*4950*/  FMUL.FTZ R3, R21, UR10 ;  /* 0x0000000a15037c20 */ /* 0x020fce0008410000 */
[----:B------:R5:W1:Y:S02]  /*4960*/  MUFU.TANH R209, R3 ;  /* 0x0000000300d17308 */ /* 0x000a640000002400 */
[----:B-----5:R-:W-:-:S06]  /*4970*/  FMUL.FTZ R3, R22, UR10 ;  /* 0x0000000a16037c20 */ /* 0x020fcc0008410000 */
[----:B------:R5:W1:Y:S02]  /*4980*/  MUFU.TANH R127, R3 ;  /* 0x00000003007f7308 */ /* 0x000a640000002400 */
[----:B-----5:R-:W-:-:S06]  /*4990*/  FMUL.FTZ R3, R23, UR10 ;  /* 0x0000000a17037c20 */ /* 0x020fcc0008410000 */
[----:B------:R5:W1:Y:S02]  /*49a0*/  MUFU.TANH R124, R3 ;  /* 0x00000003007c7308 */ /* 0x000a640000002400 */
[----:B-----5:R-:W-:-:S06]  /*49b0*/  LOP3.LUT R3, R109, 0xffffffe0, RZ, 0xc0, !PT ;  /* 0xffffffe06d037812 */ /* 0x020fcc00078ec0ff */
[----:B------:R-:W1:Y:S01]  /*49c0*/  MUFU.TANH R109, R7 ;  /* 0x00000007006d7308 */ /* 0x000e620000002400 */
[----:B------:R-:W-:Y:S02]  /*49d0*/  IADD3 R3, -R3, R126, RZ ;  /* 0x0000007e03037210 */ /* 0x000fe40007ffe1ff */
[----:B------:R-:W-:Y:S02]  /*49e0*/  SHF.L.U32 R126, R126, 0x1, RZ ;  /* 0x000000017e7e7819 */ /* 0x000fe400000006ff */
[----:B------:R-:W-:Y:S02]  /*49f0*/  SHF.R.S32.HI R4, RZ, 0x1f, R3 ;  /* 0x0000001fff047819 */ /* 0x000fe40000011403 */
[----:B------:R-:W-:Y:S02]  /*4a00*/  LOP3.LUT R126, R126, 0x6, RZ, 0xc0, !PT ;  /* 0x000000067e7e7812 */ /* 0x000fe400078ec0ff */
[----:B------:R-:W-:Y:S02]  /*4a10*/  LEA.HI R3, R4, R3, RZ, 0x2 ;  /* 0x0000000304037211 */ /* 0x000fe400078f10ff */
[----:B------:R-:W-:-:S02]  /*4a20*/  LEA R4, R72, R121, 0x4 ;  /* 0x0000007948047211 */ /* 0x000fc400078e20ff */
[----:B------:R-:W-:Y:S01]  /*4a30*/  SHF.R.S32.HI R130, RZ, 0x2, R3 ;  /* 0x00000002ff827819 */ /* 0x000fe20000011403 */
[----:B------:R5:W1:Y:S03]  /*4a40*/  MUFU.TANH R121, R6 ;  /* 0x0000000600797308 */ /* 0x000a660000002400 */
[----:B------:R-:W-:Y:S01]  /*4a50*/  IADD3 R3, R4, 0x1, R130 ;  /* 0x0000000104037810 */ /* 0x000fe20007ffe082 */
[----:B------:R1:W-:Y:S03]  /*4a60*/  STL [R1], R130 ;  /* 0x0000008201007387 */ /* 0x0003e60000100800 */
[----:B------:R-:W-:-:S04]  /*4a70*/  IADD3 R3, R56, R3, -R244 ;  /* 0x0000000338037210 */ /* 0x000fc80007ffe8f4 */
[----:B------:R-:W-:Y:S02]  /*4a80*/  IADD3 R5, R3, R129, RZ ;  /* 0x0000008103057210 */ /* 0x000fe40007ffe0ff */
[----:B------:R-:W-:Y:S02]  /*4a90*/  IADD3 R3, R134, 0x1000, RZ ;  /* 0x0000100086037810 */ /* 0x000fe40007ffe0ff */
[C---:B-----5:R-:W-:Y:S02]  /*4aa0*/  VIMNMX R6, R5.reuse, R56, PT ;  /* 0x0000003805067248 */ /* 0x060fe40003fe0100 */
[----:B------:R-:W-:Y:S02]  /*4ab0*/  VIADDMNMX R5, R5, 0x8, R56, PT ;  /* 0x0000000805057846 */ /* 0x000fe40003800138 */
[----:B------:R-:W-:Y:S01]  /*4ac0*/  LEA R165, R0, R3, 0x1 ;  /* 0x0000000300a57211 */ /* 0x000fe200078e08ff */
[----:B------:R-:W-:Y:S06]  /*4ad0*/  BAR.SYNC.DEFER_BLOCKING 0x0 ;  /* 0x0000000000007b1d */ /* 0x000fec0000010000 */
[----:B--234-:R-:W-:Y:S05]  /*4ae0*/  @!P0 BRA `(.L_x_814) ;  /* 0x0000000800a88947 */ /* 0x01cfea0003800000 */
[----:B------:R-:W-:Y:S05]  /*4af0*/  @!P6 BRA `(.L_x_815) ;  /* 0x0000000000ece947 */ /* 0x000fea0003800000 */
[----:B------:R-:W2:Y:S01]  /*4b00*/  LDC R13, c[0x0][0x380] ;  /* 0x0000e000ff0d7b82 */ /* 0x000ea20000000800 */
[----:B------:R-:W-:Y:S01]  /*4b10*/  VIADD R10, R57, 0xffffff00 ;  /* 0xffffff00390a7836 */ /* 0x000fe20000000000 */
[----:B------:R-:W-:Y:S01]  /*4b20*/  IABS R7, R57 ;  /* 0x0000003900077213 */ /* 0x000fe20000000000 */
[----:B------:R-:W-:-:S03]  /*4b30*/  ULDC.64 UR8, c[0x0][0x230] ;  /* 0x00008c0000087ab9 */ /* 0x000fc60000000a00 */
[----:B------:R-:W-:Y:S02]  /*4b40*/  IABS R4, R10 ;  /* 0x0000000a00047213 */ /* 0x000fe40000000000 */
[----:B--2---:R-:W-:-:S04]  /*4b50*/  IABS R11, R13 ;  /* 0x0000000d000b7213 */ /* 0x004fc80000000000 */
[----:B------:R-:W2:Y:S08]  /*4b60*/  I2F.RP R8, R11 ;  /* 0x0000000b00087306 */ /* 0x000eb00000209400 */
[----:B--2---:R-:W2:Y:S02]  /*4b70*/  MUFU.RCP R8, R8 ;  /* 0x0000000800087308 */ /* 0x004ea40000001000 */
[----:B--2---:R-:W-:-:S06]  /*4b80*/  VIADD R8, R8, 0xffffffe ;  /* 0x0ffffffe08087836 */ /* 0x004fcc0000000000 */
[----:B------:R-:W2:Y:S02]  /*4b90*/  F2I.FTZ.U32.TRUNC.NTZ R9, R8 ;  /* 0x0000000800097305 */ /* 0x000ea4000021f000 */
[----:B--2---:R-:W-:Y:S02]  /*4ba0*/  IADD3 R0, RZ, -R9, RZ ;  /* 0x80000009ff007210 */ /* 0x004fe40007ffe0ff */
        /* <DEDUP_REMOVED lines=8> */
[----:B------:R-:W-:-:S03]  /*4c30*/  IMAD R4, R11, R9, R4 ;  /* 0x000000090b047224 */ /* 0x000fc600078e0204 */
        /* <DEDUP_REMOVED lines=8> */
[----:B------:R-:W-:-:S02]  /*4cc0*/  LOP3.LUT R7, R57, R13, RZ, 0x3c, !PT ;  /* 0x0000000d39077212 */ /* 0x000fc400078e3cff */
[-C--:B------:R-:W-:Y:S02]  /*4cd0*/  LOP3.LUT R4, R10, R13.reuse, RZ, 0x3c, !PT ;  /* 0x0000000d0a047212 */ /* 0x080fe400078e3cff */
[----:B------:R-:W-:Y:S02]  /*4ce0*/  ISETP.GE.AND P3, PT, R7, RZ, PT ;  /* 0x000000ff0700720c */ /* 0x000fe40003f66270 */
[----:B------:R-:W-:Y:S02]  /*4cf0*/  ISETP.GE.AND P1, PT, R4, RZ, PT ;  /* 0x000000ff0400720c */ /* 0x000fe40003f26270 */
[----:B------:R-:W-:Y:S01]  /*4d00*/  ISETP.NE.AND P2, PT, R13, RZ, PT ;  /* 0x000000ff0d00720c */ /* 0x000fe20003f45270 */
[----:B------:R-:W-:Y:S01]  /*4d10*/  @P5 VIADD R3, R3, 0x1 ;  /* 0x0000000103035836 */ /* 0x000fe20000000000 */
[----:B------:R-:W-:Y:S02]  /*4d20*/  LOP3.LUT R4, RZ, R13, RZ, 0x33, !PT ;  /* 0x0000000dff047212 */ /* 0x000fe400078e33ff */
[----:B------:R-:W-:-:S05]  /*4d30*/  @P4 IADD3 R0, R0, 0x1, RZ ;  /* 0x0000000100004810 */ /* 0x000fca0007ffe0ff */
[----:B------:R-:W-:Y:S02]  /*4d40*/  @!P3 IMAD.MOV R3, RZ, RZ, -R3 ;  /* 0x000000ffff03b224 */ /* 0x000fe400078e0a03 */
[----:B------:R-:W-:-:S03]  /*4d50*/  @!P1 IADD3 R0, -R0, RZ, RZ ;  /* 0x000000ff00009210 */ /* 0x000fc60007ffe1ff */
[C---:B------:R-:W-:Y:S02]  /*4d60*/  SEL R3, R4.reuse, R3, !P2 ;  /* 0x0000000304037207 */ /* 0x040fe40005000000 */
[----:B------:R-:W-:-:S03]  /*4d70*/  SEL R0, R4, R0, !P2 ;  /* 0x0000000004007207 */ /* 0x000fc60005000000 */
[----:B------:R-:W-:-:S04]  /*4d80*/  IMAD.WIDE R8, R3, 0x4, R226 ;  /* 0x0000000403087825 */ /* 0x000fc800078e02e2 */
[----:B------:R-:W-:Y:S02]  /*4d90*/  IMAD.WIDE R10, R0, 0x4, R226 ;  /* 0x00000004000a7825 */ /* 0x000fe400078e02e2 */
[----:B------:R-:W2:Y:S04]  /*4da0*/  LDG.E R8, desc[UR12][R8.64] ;  /* 0x0000000c08087981 */ /* 0x000ea8000c1e1900 */
[----:B------:R-:W2:Y:S01]  /*4db0*/  LDG.E R10, desc[UR12][R10.64] ;  /* 0x0000000c0a0a7981 */ /* 0x000ea2000c1e1900 */
[----:B------:R-:W-:-:S04]  /*4dc0*/  IMAD.IADD R0, R3, 0x1, -R0 ;  /* 0x0000000103007824 */ /* 0x000fc800078e0a00 */
[----:B------:R-:W-:-:S05]  /*4dd0*/  IMAD R0, R0, R13, -0x100 ;  /* 0xffffff0000007424 */ /* 0x000fca00078e020d */
[----:B------:R-:W-:-:S05]  /*4de0*/  SHF.R.S32.HI R3, RZ, 0x1f, R0 ;  /* 0x0000001fff037819 */ /* 0x000fca0000011400 */
[----:B------:R-:W-:Y:S01]  /*4df0*/  IMAD R3, R3, R68, RZ ;  /* 0x0000004403037224 */ /* 0x000fe200078e02ff */
[----:B--2---:R-:W-:Y:S01]  /*4e00*/  IADD3 R10, -R8, R10, RZ ;  /* 0x0000000a080a7210 */ /* 0x004fe20007ffe1ff */
[----:B------:R-:W-:-:S03]  /*4e10*/  IMAD.WIDE.U32 R8, R0, R68, RZ ;  /* 0x0000004400087225 */ /* 0x000fc600078e00ff */
[----:B------:R-:W-:Y:S01]  /*4e20*/  SHF.R.S32.HI R4, RZ, 0x1f, R10 ;  /* 0x0000001fff047819 */ /* 0x000fe2000001140a */
[----:B------:R-:W-:-:S04]  /*4e30*/  IMAD R0, R0, R69, R3 ;  /* 0x0000004500007224 */ /* 0x000fc800078e0203 */
[----:B------:R-:W-:Y:S02]  /*4e40*/  IMAD R3, R4, UR8, RZ ;  /* 0x0000000804037c24 */ /* 0x000fe4000f8e02ff */
[----:B------:R-:W-:Y:S02]  /*4e50*/  IMAD.IADD R9, R9, 0x1, R0 ;  /* 0x0000000109097824 */ /* 0x000fe400078e0200 */
[C---:B------:R-:W-:Y:S02]  /*4e60*/  IMAD R3, R10.reuse, UR9, R3 ;  /* 0x000000090a037c24 */ /* 0x040fe4000f8e0203 */
[----:B------:R-:W-:-:S04]  /*4e70*/  IMAD.WIDE.U32 R8, R10, UR8, R8 ;  /* 0x000000080a087c25 */ /* 0x000fc8000f8e0008 */
[----:B------:R-:W-:Y:S01]  /*4e80*/  IMAD.MOV.U32 R0, RZ, RZ, R8 ;  /* 0x000000ffff007224 */ /* 0x000fe200078e0008 */
[----:B------:R-:W-:Y:S01]  /*4e90*/  IADD3 R3, R9, R3, RZ ;  /* 0x0000000309037210 */ /* 0x000fe20007ffe0ff */
[----:B------:R-:W-:Y:S06]  /*4ea0*/  BRA `(.L_x_816) ;  /* 0x0000000000087947 */ /* 0x000fec0003800000 */
.L_x_815:
[----:B------:R-:W-:-:S04]  /*4eb0*/  LEA R0, -R68, RZ, 0x8 ;  /* 0x000000ff44007211 */ /* 0x000fc800078e41ff */
[----:B------:R-:W-:-:S07]  /*4ec0*/  SHF.R.S32.HI R3, RZ, 0x1f, R0 ;  /* 0x0000001fff037819 */ /* 0x000fce0000011400 */
.L_x_816:
[----:B------:R-:W-:Y:S01]  /*4ed0*/  ULDC UR5, c[0x0][0x2d0] ;  /* 0x0000b40000057ab9 */ /* 0x000fe20000000800 */
[----:B------:R-:W-:Y:S01]  /*4ee0*/  BSSY B0, `(.L_x_817) ;  /* 0x0000067000007945 */ /* 0x000fe20003800000 */
[----:B------:R-:W-:-:S13]  /*4ef0*/  ISETP.GE.AND P1, PT, R12, UR5, PT ;  /* 0x000000050c007c0c */ /* 0x000fda000bf26270 */
[----:B------:R-:W-:Y:S01]  /*4f00*/  @!P1 IMAD.MOV.U32 R8, RZ, RZ, R77 ;  /* 0x000000ffff089224 */ /* 0x000fe200078e004d */
[----:B------:R-:W2:Y:S01]  /*4f10*/  @!P1 LDC.64 R16, c[0x0][0x218] ;  /* 0x00008600ff109b82 */ /* 0x000ea20000000a00 */
[----:B------:R-:W-:Y:S01]  /*4f20*/  @!P1 IMAD.MOV.U32 R9, RZ, RZ, R84 ;  /* 0x000000ffff099224 */ /* 0x000fe200078e0054 */
[----:B------:R-:W-:Y:S01]  /*4f30*/  @!P1 IADD3 R7, P2, R0, R77, RZ ;  /* 0x0000004d00079210 */ /* 0x000fe20007f5e0ff */
[----:B------:R-:W-:Y:S01]  /*4f40*/  @!P1 IMAD R4, R69, 0x60, RZ ;  /* 0x0000006045049824 */ /* 0x000fe200078e02ff */
[----:B------:R3:W-:Y:S01]  /*4f50*/  @P1 STS [R168+0x1000], RZ ;  /* 0x001000ffa8001388 */ /* 0x0007e20000000800 */
[----:B------:R-:W-:-:S03]  /*4f60*/  @!P1 IMAD.WIDE.U32 R8, R68, 0x60, R8 ;  /* 0x0000006044089825 */ /* 0x000fc600078e0008 */
[----:B------:R-:W4:Y:S01]  /*4f70*/  @!P1 LDC.64 R18, c[0x0][0x218] ;  /* 0x00008600ff129b82 */ /* 0x000f220000000a00 */
[----:B------:R-:W-:Y:S01]  /*4f80*/  @!P1 IMAD R13, R69, 0xa0, RZ ;  /* 0x000000a0450d9824 */ /* 0x000fe200078e02ff */
[----:B------:R-:W-:Y:S01]  /*4f90*/  @!P1 IADD3 R14, P3, R0, R8, RZ ;  /* 0x00000008000e9210 */ /* 0x000fe20007f7e0ff */
[----:B------:R-:W-:Y:S01]  /*4fa0*/  @!P1 IMAD.MOV.U32 R8, RZ, RZ, R77 ;  /* 0x000000ffff089224 */ /* 0x000fe200078e004d */
[----:B------:R3:W-:Y:S02]  /*4fb0*/  @P1 STS [R168+0x1004], RZ ;  /* 0x001004ffa8001388 */ /* 0x0007e40000000800 */
[----:B------:R-:W-:Y:S01]  /*4fc0*/  @!P1 IADD3.X R15, R3, R9, R4, P3, !PT ;  /* 0x00000009030f9210 */ /* 0x000fe20001ffe404 */
[----:B------:R-:W-:Y:S01]  /*4fd0*/  @!P1 IMAD.MOV.U32 R9, RZ, RZ, R84 ;  /* 0x000000ffff099224 */ /* 0x000fe200078e0054 */
[----:B------:R-:W5:Y:S01]  /*4fe0*/  @!P1 LDC.64 R30, c[0x0][0x218] ;  /* 0x00008600ff1e9b82 */ /* 0x000f620000000a00 */
[----:B------:R-:W-:Y:S01]  /*4ff0*/  @!P1 IMAD R4, R69, 0xc0, RZ ;  /* 0x000000c045049824 */ /* 0x000fe200078e02ff */
[----:B------:R3:W-:Y:S01]  /*5000*/  @P1 STS.64 [R168+0x1008], RZ ;  /* 0x001008ffa8001388 */ /* 0x0007e20000000a00 */
[----:B------:R-:W-:-:S04]  /*5010*/  @!P1 IMAD.WIDE.U32 R10, R68, 0xa0, R8 ;  /* 0x000000a0440a9825 */ /* 0x000fc800078e0008 */
[----:B------:R-:W-:Y:S01]  /*5020*/  @!P1 IMAD.WIDE.U32 R8, R68, 0xc0, R8 ;  /* 0x000000c044089825 */ /* 0x000fe200078e0008 */
[----:B------:R-:W1:Y:S01]  /*5030*/  @!P1 LDC.64 R26, c[0x0][0x218] ;  /* 0x00008600ff1a9b82 */ /* 0x000e620000000a00 */
[C---:B------:R-:W-:Y:S02]  /*5040*/  @!P1 IADD3 R20, P3, R0.reuse, R10, RZ ;  /* 0x0000000a00149210 */ /* 0x040fe40007f7e0ff */
[----:B------:R-:W-:Y:S01]  /*5050*/  @!P1 IMAD.X R10, R3, 0x1, R84, P2 ;  /* 0x00000001030a9824 */ /* 0x000fe200010e0654 */
[----:B------:R-:W-:Y:S02]  /*5060*/  @!P1 IADD3 R21, P2, R0, R8, RZ ;  /* 0x0000000800159210 */ /* 0x000fe40007f5e0ff */
[----:B--2---:R-:W-:Y:S02]  /*5070*/  @!P1 LEA R8, P4, R7, R16, 0x1 ;  /* 0x0000001007089211 */ /* 0x004fe400078808ff */
[----:B------:R-:W2:Y:S01]  /*5080*/  @!P1 LDC.64 R22, c[0x0][0x218] ;  /* 0x00008600ff169b82 */ /* 0x000ea20000000a00 */
[----:B------:R-:W-:-:S02]  /*5090*/  @!P1 IADD3.X R32, R3, R11, R13, P3, !PT ;  /* 0x0000000b03209210 */ /* 0x000fc40001ffe40d */
[----:B------:R-:W-:Y:S02]  /*50a0*/  @!P1 IADD3.X R13, R3, R9, R4, P2, !PT ;  /* 0x00000009030d9210 */ /* 0x000fe400017fe404 */
[----:B------:R-:W-:Y:S02]  /*50b0*/  @!P1 LEA.HI.X R9, R7, R17, R10, 0x1, P4 ;  /* 0x0000001107099211 */ /* 0x000fe400020f0c0a */
[-C--:B------:R-:W-:Y:S01]  /*50c0*/  @!P1 IADD3 R4, P4, P2, R0, R77.reuse, R234 ;  /* 0x0000004d00049210 */ /* 0x080fe20007a9e0ea */
[----:B------:R-:W3:Y:S01]  /*50d0*/  @!P1 LDC.64 R24, c[0x0][0x218] ;  /* 0x00008600ff189b82 */ /* 0x000ee20000000a00 */
[C---:B------:R-:W-:Y:S01]  /*50e0*/  @!P1 LEA R7, P3, R68.reuse, R77, 0x6 ;  /* 0x0000004d44079211 */ /* 0x040fe200078630ff */
[----:B------:R-:W-:Y:S01]  /*50f0*/  @!PT LDS RZ, [RZ] ;  /* 0x00000000fffff984 */ /* 0x000fe20000000800 */
[----:B------:R-:W-:Y:S01]  /*5100*/  @!PT LDS RZ, [RZ] ;  /* 0x00000000fffff984 */ /* 0x000fe20000000800 */
[----:B------:R-:W-:Y:S01]  /*5110*/  @!PT LDS RZ, [RZ] ;  /* 0x00000000fffff984 */ /* 0x000fe20000000800 */
[----:B------:R4:W-:Y:S03]  /*5120*/  @!P1 LDGSTS.E.BYPASS.LTC128B.128 [R168+0x1000], desc[UR12][R8.64] ;  /* 0x0100000008a89fae */ /* 0x0009e6000b901d4c */
[-C--:B------:R-:W-:Y:S01]  /*5130*/  @!P1 LEA.HI.X R11, R68, R84.reuse, R69, 0x6, P3 ;  /* 0x00000054440b9211 */ /* 0x080fe200018f3445 */
[----:B------:R1:W-:Y:S01]  /*5140*/  @P1 STS.128 [R168+0x1800], RZ ;  /* 0x001800ffa8001388 */ /* 0x0003e20000000c00 */
[----:B------:R-:W-:Y:S01]  /*5150*/  @!P1 IADD3 R7, P3, R0, R7, RZ ;  /* 0x0000000700079210 */ /* 0x000fe20007f7e0ff */
[----:B------:R-:W3:Y:S04]  /*5160*/  @!P1 LDC.64 R28, c[0x0][0x218] ;  /* 0x00008600ff1c9b82 */ /* 0x000ee80000000a00 */
[C---:B------:R-:W-:Y:S01]  /*5170*/  @!P1 IMAD.X R11, R3.reuse, 0x1, R11, P3 ;  /* 0x00000001030b9824 */ /* 0x040fe200018e060b */
[----:B----4-:R-:W-:-:S02]  /*5180*/  @!P1 IADD3.X R9, R3, R84, R233, P4, P2 ;  /* 0x0000005403099210 */ /* 0x010fc400027e44e9 */
[----:B------:R-:W-:Y:S02]  /*5190*/  @!P1 LEA R8, P4, R4, R18, 0x1 ;  /* 0x0000001204089211 */ /* 0x000fe400078808ff */
[----:B------:R-:W-:Y:S02]  /*51a0*/  @!P1 LEA R10, P2, R68, R77, 0x7 ;  /* 0x0000004d440a9211 */ /* 0x000fe400078438ff */
[----:B------:R-:W-:Y:S02]  /*51b0*/  @!P1 LEA.HI.X R9, R4, R19, R9, 0x1, P4 ;  /* 0x0000001304099211 */ /* 0x000fe400020f0c09 */
[----:B------:R-:W-:Y:S02]  /*51c0*/  @!P1 IADD3 R4, P4, R0, R10, RZ ;  /* 0x0000000a00049210 */ /* 0x000fe40007f9e0ff */
[----:B------:R-:W-:Y:S01]  /*51d0*/  @!P1 LEA.HI.X R10, R68, R84, R69, 0x7, P2 ;  /* 0x00000054440a9211 */ /* 0x000fe200010f3c45 */
[----:B------:R-:W-:Y:S01]  /*51e0*/  @!PT LDS RZ, [RZ] ;  /* 0x00000000fffff984 */ /* 0x000fe20000000800 */
[----:B------:R-:W-:Y:S01]  /*51f0*/  @!PT LDS RZ, [RZ] ;  /* 0x00000000fffff984 */ /* 0x000fe20000000800 */
[----:B------:R-:W-:Y:S01]  /*5200*/  @!PT LDS RZ, [RZ] ;  /* 0x00000000fffff984 */ /* 0x000fe20000000800 */
[----:B------:R4:W-:Y:S01]  /*5210*/  @!P1 LDGSTS.E.BYPASS.LTC128B.128 [R168+0x1800], desc[UR12][R8.64] ;  /* 0x0180000008a89fae */ /* 0x0009e2000b901d4c */
[----:B-----5:R-:W-:-:S02]  /*5220*/  @!P1 LEA R18, P3, R7, R30, 0x1 ;  /* 0x0000001e07129211 */ /* 0x020fc400078608ff */
[C---:B-1----:R-:W-:Y:S01]  /*5230*/  @!P1 LEA R16, P2, R14.reuse, R26, 0x1 ;  /* 0x0000001a0e109211 */ /* 0x042fe200078408ff */
[----:B------:R1:W-:Y:S01]  /*5240*/  @P1 STS.128 [R168+0x2000], RZ ;  /* 0x002000ffa8001388 */ /* 0x0003e20000000c00 */
[----:B------:R-:W-:Y:S01]  /*5250*/  @!P1 LEA.HI.X R19, R7, R31, R11, 0x1, P3 ;  /* 0x0000001f07139211 */ /* 0x000fe200018f0c0b */
[----:B------:R-:W-:Y:S01]  /*5260*/  @!P1 IMAD.X R7, R3, 0x1, R10, P4 ;  /* 0x0000000103079824 */ /* 0x000fe200020e060a */
[----:B------:R-:W-:Y:S02]  /*5270*/  @!P1 LEA.HI.X R17, R14, R27, R15, 0x1, P2 ;  /* 0x0000001b0e119211 */ /* 0x000fe400010f0c0f */
[----:B--2---:R-:W-:Y:S01]  /*5280*/  @!P1 LEA R14, P4, R4, R22, 0x1 ;  /* 0x00000016040e9211 */ /* 0x004fe200078808ff */
[----:B------:R-:W-:Y:S01]  /*5290*/  @!PT LDS RZ, [RZ] ;  /* 0x00000000fffff984 */ /* 0x000fe20000000800 */
[----:B------:R-:W-:Y:S01]  /*52a0*/  @!PT LDS RZ, [RZ] ;  /* 0x00000000fffff984 */ /* 0x000fe20000000800 */
[----:B------:R-:W-:Y:S01]  /*52b0*/  @!PT LDS RZ, [RZ] ;  /* 0x00000000fffff984 */ /* 0x000fe20000000800 */
[----:B------:R1:W-:Y:S01]  /*52c0*/  @!P1 LDGSTS.E.BYPASS.LTC128B.128 [R168+0x2000], desc[UR12][R18.64] ;  /* 0x0200000012a89fae */ /* 0x0003e2000b901d4c */
[----:B---3--:R-:W-:Y:S02]  /*52d0*/  @!P1 LEA R10, P3, R20, R24, 0x1 ;  /* 0x00000018140a9211 */ /* 0x008fe400078608ff */
[----:B------:R-:W-:Y:S01]  /*52e0*/  @!P1 LEA.HI.X R15, R4, R23, R7, 0x1, P4 ;  /* 0x00000017040f9211 */ /* 0x000fe200020f0c07 */
[----:B------:R1:W-:Y:S01]  /*52f0*/  @P1 STS.128 [R168+0x2800], RZ ;  /* 0x002800ffa8001388 */ /* 0x0003e20000000c00 */
[----:B------:R-:W-:-:S03]  /*5300*/  @!P1 LEA.HI.X R11, R20, R25, R32, 0x1, P3 ;  /* 0x00000019140b9211 */ /* 0x000fc600018f0c20 */
        /* <DEDUP_REMOVED lines=8> */
[----:B------:R1:W-:Y:S01]  /*5390*/  @!P1 LDGSTS.E.BYPASS.LTC128B.128 [R168+0x3000], desc[UR12][R14.64] ;  /* 0x030000000ea89fae */ /* 0x0003e2000b901d4c */
[----:B----4-:R-:W-:-:S03]  /*53a0*/  @!P1 LEA R8, P2, R21, R28, 0x1 ;  /* 0x0000001c15089211 */ /* 0x010fc600078408ff */
        /* <DEDUP_REMOVED lines=13> */
[----:B-1----:R-:W-:Y:S01]  /*5480*/  IMAD.MOV.U32 R8, RZ, RZ, R77 ;  /* 0x000000ffff087224 */ /* 0x002fe200078e004d */
        /* <DEDUP_REMOVED lines=12> */
.L_x_818:
[----:B------:R-:W-:Y:S05]  /*5550*/  BSYNC B0 ;  /* 0x0000000000007941 */ /* 0x000fea0003800000 */
.L_x_817:
[----:B------:R-:W0:Y:S01]  /*5560*/  LDGDEPBAR ;  /* 0x00000000000079af */ /* 0x000e220000000000 */
[----:B------:R-:W-:-:S04]  /*5570*/  IADD3 R77, P1, R0, R77, RZ ;  /* 0x0000004d004d7210 */ /* 0x000fc80007f3e0ff */
[----:B------:R-:W-:-:S09]  /*5580*/  IADD3.X R84, R3, R84, RZ, P1, !PT ;  /* 0x0000005403547210 */ /* 0x000fd20000ffe4ff */
.L_x_814:
[----:B------:R-:W-:Y:S01]  /*5590*/  IMAD.IADD R4, R57, 0x1, R126 ;  /* 0x0000000139047824 */ /* 0x000fe200078e027e */
[----:B------:R-:W-:Y:S01]  /*55a0*/  ULDC UR11, c[0x0][0x2ec] ;  /* 0x0000bb00000b7ab9 */ /* 0x000fe20000000800 */
[----:B------:R-:W-:Y:S01]  /*55b0*/  LEA R135, R135, UR4, 0x1 ;  /* 0x0000000487877c11 */ /* 0x000fe2000f8e08ff */
[----:B------:R-:W-:Y:S01]  /*55c0*/  ULDC.64 UR8, c[0x0][0x218] ;  /* 0x0000860000087ab9 */ /* 0x000fe20000000a00 */
[C---:B------:R-:W-:Y:S01]  /*55d0*/  VIADD R54, R4.reuse, 0x1 ;  /* 0x0000000104367836 */ /* 0x040fe20000000000 */
[CC--:B------:R-:W-:Y:S01]  /*55e0*/  ISETP.GE.AND P2, PT, R4.reuse, R5.reuse, PT ;  /* 0x000000050400720c */ /* 0x0c0fe20003f46270 */
[C---:B------:R-:W-:Y:S01]  /*55f0*/  VIADD R52, R4.reuse, 0x8 ;  /* 0x0000000804347836 */ /* 0x040fe20000000000 */
[C---:B------:R-:W-:Y:S01]  /*5600*/  ISETP.GE.AND P3, PT, R4.reuse, R6, PT ;  /* 0x000000060400720c */ /* 0x040fe20003f66270 */
[----:B------:R-:W-:Y:S01]  /*5610*/  VIADD R72, R4, 0x9 ;  /* 0x0000000904487836 */ /* 0x000fe20000000000 */
[-C--:B------:R-:W-:Y:S01]  /*5620*/  ISETP.GE.AND P1, PT, R54, R5.reuse, PT ;  /* 0x000000053600720c */ /* 0x080fe20003f26270 */
[C---:B------:R-:W-:Y:S01]  /*5630*/  VIADD R126, R4.reuse, 0xb9 ;  /* 0x000000b9047e7836 */ /* 0x040fe20000000000 */
[----:B------:R-:W-:Y:S01]  /*5640*/  FSEL R7, R125, -INF , !P2 ;  /* 0xff8000007d077808 */ /* 0x000fe20005000000 */
[----:B------:R-:W-:Y:S01]  /*5650*/  VIADD R125, R4, 0xc0 ;  /* 0x000000c0047d7836 */ /* 0x000fe20000000000 */
[-C--:B------:R-:W-:Y:S01]  /*5660*/  ISETP.GE.AND P2, PT, R52, R5.reuse, PT ;  /* 0x000000053400720c */ /* 0x080fe20003f46270 */
[C---:B------:R-:W-:Y:S01]  /*5670*/  VIADD R129, R4.reuse, 0xc1 ;  /* 0x000000c104817836 */ /* 0x040fe20000000000 */
[----:B-12---:R-:W-:Y:S01]  /*5680*/  FSEL R8, R73, -INF , !P1 ;  /* 0xff80000049087808 */ /* 0x006fe20004800000 */
[----:B------:R-:W-:Y:S01]  /*5690*/  VIADD R73, R4, 0x10 ;  /* 0x0000001004497836 */ /* 0x000fe20000000000 */
[-C--:B------:R-:W-:Y:S01]  /*56a0*/  ISETP.GE.AND P1, PT, R72, R5.reuse, PT ;  /* 0x000000054800720c */ /* 0x080fe20003f26270 */
[----:B------:R-:W-:Y:S01]  /*56b0*/  VIADD R131, R4, 0xc9 ;  /* 0x000000c904837836 */ /* 0x000fe20000000000 */
[----:B------:R-:W-:Y:S01]  /*56c0*/  FSEL R9, R74, -INF , !P2 ;  /* 0xff8000004a097808 */ /* 0x000fe20005000000 */
[C---:B------:R-:W-:Y:S01]  /*56d0*/  VIADD R74, R4.reuse, 0x11 ;  /* 0x00000011044a7836 */ /* 0x040fe20000000000 */
[----:B------:R-:W-:Y:S01]  /*56e0*/  FMNMX.FTZ R3, R7, R8, !PT ;  /* 0x0000000807037209 */ /* 0x000fe20007810000 */
[C---:B------:R-:W-:Y:S01]  /*56f0*/  VIADD R130, R4.reuse, 0xd0 ;  /* 0x000000d004827836 */ /* 0x040fe20000000000 */
[----:B------:R-:W-:Y:S01]  /*5700*/  ISETP.GE.AND P2, PT, R73, R5, PT ;  /* 0x000000054900720c */ /* 0x000fe20003f46270 */
[C---:B------:R-:W-:Y:S01]  /*5710*/  VIADD R137, R4.reuse, 0xd9 ;  /* 0x000000d904897836 */ /* 0x040fe20000000000 */
[----:B------:R-:W-:Y:S01]  /*5720*/  FSEL R22, R75, -INF , !P1 ;  /* 0xff8000004b167808 */ /* 0x000fe20004800000 */
[C---:B------:R-:W-:Y:S01]  /*5730*/  VIADD R75, R4.reuse, 0x18 ;  /* 0x00000018044b7836 */ /* 0x040fe20000000000 */
[----:B------:R-:W-:Y:S01]  /*5740*/  FMNMX.FTZ R3, R9, R3, !PT ;  /* 0x0000000309037209 */ /* 0x000fe20007810000 */
[----:B------:R-:W-:Y:S01]  /*5750*/  VIADD R136, R4, 0xe0 ;  /* 0x000000e004887836 */ /* 0x000fe20000000000 */
[----:B------:R-:W-:Y:S01]  /*5760*/  ISETP.GE.AND P1, PT, R74, R5, PT ;  /* 0x000000054a00720c */ /* 0x000fe20003f26270 */
[----:B------:R-:W-:Y:S01]  /*5770*/  VIADD R139, R4, 0xe1 ;  /* 0x000000e1048b7836 */ /* 0x000fe20000000000 */
[----:B------:R-:W-:Y:S01]  /*5780*/  FSEL R21, R76, -INF , !P2 ;  /* 0xff8000004c157808 */ /* 0x000fe20005000000 */
[----:B------:R-:W-:Y:S01]  /*5790*/  VIADD R76, R4, 0x19 ;  /* 0x00000019044c7836 */ /* 0x000fe20000000000 */
[----:B------:R-:W-:Y:S01]  /*57a0*/  FMNMX.FTZ R3, R22, R3, !PT ;  /* 0x0000000316037209 */ /* 0x000fe20007810000 */
[C---:B------:R-:W-:Y:S01]  /*57b0*/  VIADD R138, R4.reuse, 0xe8 ;  /* 0x000000e8048a7836 */ /* 0x040fe20000000000 */
[----:B------:R-:W-:Y:S01]  /*57c0*/  ISETP.GE.AND P2, PT, R75, R5, PT ;  /* 0x000000054b00720c */ /* 0x000fe20003f46270 */
[----:B------:R-:W-:Y:S01]  /*57d0*/  VIADD R142, R4, 0xe9 ;  /* 0x000000e9048e7836 */ /* 0x000fe20000000000 */
[----:B------:R-:W-:Y:S01]  /*57e0*/  FSEL R20, R78, -INF , !P1 ;  /* 0xff8000004e147808 */ /* 0x000fe20004800000 */
[C---:B------:R-:W-:Y:S01]  /*57f0*/  VIADD R78, R4.reuse, 0x20 ;  /* 0x00000020044e7836 */ /* 0x040fe20000000000 */
[----:B------:R-:W-:Y:S01]  /*5800*/  FMNMX.FTZ R3, R21, R3, !PT ;  /* 0x0000000315037209 */ /* 0x000fe20007810000 */
[----:B------:R-:W-:Y:S01]  /*5810*/  VIADD R141, R4, 0xf0 ;  /* 0x000000f0048d7836 */ /* 0x000fe20000000000 */
[----:B------:R-:W-:Y:S01]  /*5820*/  ISETP.GE.AND P1, PT, R76, R5, PT ;  /* 0x000000054c00720c */ /* 0x000fe20003f26270 */
[C---:B------:R-:W-:Y:S01]  /*5830*/  VIADD R145, R4.reuse, 0xf1 ;  /* 0x000000f104917836 */ /* 0x040fe20000000000 */
[----:B------:R-:W-:Y:S01]  /*5840*/  FSEL R19, R79, -INF , !P2 ;  /* 0xff8000004f137808 */ /* 0x000fe20005000000 */
[----:B------:R-:W-:Y:S01]  /*5850*/  VIADD R79, R4, 0x21 ;  /* 0x00000021044f7836 */ /* 0x000fe20000000000 */
[----:B------:R-:W-:Y:S01]  /*5860*/  FMNMX.FTZ R3, R20, R3, !PT ;  /* 0x0000000314037209 */ /* 0x000fe20007810000 */
[----:B------:R-:W-:Y:S01]  /*5870*/  VIADD R143, R4, 0xf8 ;  /* 0x000000f8048f7836 */ /* 0x000fe20000000000 */
[----:B------:R-:W-:Y:S01]  /*5880*/  ISETP.GE.AND P2, PT, R78, R5, PT ;  /* 0x000000054e00720c */ /* 0x000fe20003f46270 */
[----:B------:R-:W-:Y:S01]  /*5890*/  VIADD R146, R4, 0xf9 ;  /* 0x000000f904927836 */ /* 0x000fe20000000000 */
[----:B------:R-:W-:Y:S01]  /*58a0*/  FSEL R18, R80, -INF , !P1 ;  /* 0xff80000050127808 */ /* 0x000fe20004800000 */
[----:B------:R-:W-:Y:S01]  /*58b0*/  VIADD R80, R4, 0x28 ;  /* 0x0000002804507836 */ /* 0x000fe20000000000 */
[----:B------:R-:W-:-:S02]  /*58c0*/  FMNMX.FTZ R3, R19, R3, !PT ;  /* 0x0000000313037209 */ /* 0x000fc40007810000 */
[----:B------:R-:W-:Y:S02]  /*58d0*/  ISETP.GE.AND P1, PT, R79, R5, PT ;  /* 0x000000054f00720c */ /* 0x000fe40003f26270 */
[----:B------:R-:W-:Y:S01]  /*58e0*/  FSEL R17, R81, -INF , !P2 ;  /* 0xff80000051117808 */ /* 0x000fe20005000000 */
[----:B------:R-:W-:Y:S01]  /*58f0*/  VIADD R81, R4, 0x29 ;  /* 0x0000002904517836 */ /* 0x000fe20000000000 */
[----:B------:R-:W-:Y:S02]  /*5900*/  FMNMX.FTZ R3, R18, R3, !PT ;  /* 0x0000000312037209 */ /* 0x000fe40007810000 */
[----:B------:R-:W-:Y:S02]  /*5910*/  ISETP.GE.AND P2, PT, R80, R5, PT ;  /* 0x000000055000720c */ /* 0x000fe40003f46270 */
        /* <DEDUP_REMOVED lines=21> */
[C---:B------:R-:W-:Y:S01]  /*5a70*/  VIADD R88, R4.reuse, 0x41 ;  /* 0x0000004104587836 */ /* 0x040fe20000000000 */
        /* <DEDUP_REMOVED lines=118> */
[----:B------:R-:W-:Y:S02]  /*61e0*/  FSEL R53, R53, -INF , !P2 ;  /* 0xff80000035357808 */ /* 0x000fe40005000000 */
[----:B------:R-:W-:Y:S02]  /*61f0*/  FMNMX.FTZ R3, R51, R3, !PT ;  /* 0x0000000333037209 */ /* 0x000fe40007810000 */
[----:B------:R-:W-:Y:S02]  /*6200*/  ISETP.GE.AND P2, PT, R122, R5, PT ;  /* 0x000000057a00720c */ /* 0x000fe40003f46270 */
[----:B------:R-:W-:Y:S02]  /*6210*/  FSEL R55, R55, -INF , !P1 ;  /* 0xff80000037377808 */ /* 0x000fe40004800000 */
[----:B------:R-:W-:-:S02]  /*6220*/  FMNMX.FTZ R3, R53, R3, !PT ;  /* 0x0000000335037209 */ /* 0x000fc40007810000 */
[----:B------:R-:W-:Y:S02]  /*6230*/  ISETP.GE.AND P1, PT, R126, R5, PT ;  /* 0x000000057e00720c */ /* 0x000fe40003f26270 */
[----:B------:R-:W-:Y:S01]  /*6240*/  FSEL R56, R128, -INF , !P2 ;  /* 0xff80000080387808 */ /* 0x000fe20005000000 */
[----:B------:R-:W-:Y:S01]  /*6250*/  VIADD R128, R4, 0xc8 ;  /* 0x000000c804807836 */ /* 0x000fe20000000000 */
[----:B------:R-:W-:Y:S02]  /*6260*/  FMNMX.FTZ R3, R55, R3, !PT ;  /* 0x0000000337037209 */ /* 0x000fe40007810000 */
[----:B------:R-:W-:Y:S02]  /*6270*/  ISETP.GE.AND P2, PT, R125, R5, PT ;  /* 0x000000057d00720c */ /* 0x000fe40003f46270 */
[----:B------:R-:W-:Y:S02]  /*6280*/  FSEL R61, R61, -INF , !P1 ;  /* 0xff8000003d3d7808 */ /* 0x000fe40004800000 */
        /* <DEDUP_REMOVED lines=48> */
[----:B------:R-:W-:Y:S02]  /*6590*/  FSEL R225, R109, -INF , !P1 ;  /* 0xff8000006de17808 */ /* 0x000fe40004800000 */
[----:B------:R-:W-:Y:S02]  /*65a0*/  FMNMX.FTZ R3, R224, R3, !PT ;  /* 0x00000003e0037209 */ /* 0x000fe40007810000 */
[----:B------:R-:W-:-:S02]  /*65b0*/  ISETP.GE.AND P2, PT, R54, R6, PT ;  /* 0x000000063600720c */ /* 0x000fc40003f46270 */
        /* <DEDUP_REMOVED lines=10> */
[----:B------:R-:W-:-:S03]  /*6660*/  FFMA.FTZ R4, R10, UR11, -R0 ;  /* 0x0000000b0a047c23 */ /* 0x000fc60008010800 */
[----:B------:R1:W-:Y:S02]  /*6670*/  MUFU.EX2 R151, R7 ;  /* 0x0000000700977308 */ /* 0x0003e40000000800 */
[----:B-1----:R-:W-:-:S06]  /*6680*/  FFMA.FTZ R7, R8, UR11, -R0 ;  /* 0x0000000b08077c23 */ /* 0x002fcc0008010800 */
[----:B------:R1:W-:Y:S02]  /*6690*/  MUFU.EX2 R149, R7 ;  /* 0x0000000700957308 */ /* 0x0003e40000000800 */
[----:B-1----:R-:W-:Y:S01]  /*66a0*/  FFMA.FTZ R7, R9, UR11, -R0 ;  /* 0x0000000b09077c23 */ /* 0x002fe20008010800 */
[----:B------:R-:W-:Y:S02]  /*66b0*/  FSEL R9, R242, -INF , !P2 ;  /* 0xff800000f2097808 */ /* 0x000fe40005000000 */
[----:B------:R-:W-:-:S03]  /*66c0*/  ISETP.GE.AND P2, PT, R72, R6, PT ;  /* 0x000000064800720c */ /* 0x000fc60003f46270 */
[----:B------:R1:W-:Y:S02]  /*66d0*/  MUFU.EX2 R150, R7 ;  /* 0x0000000700967308 */ /* 0x0003e40000000800 */
[----:B-1----:R-:W-:-:S06]  /*66e0*/  FFMA.FTZ R7, R22, UR11, -R0 ;  /* 0x0000000b16077c23 */ /* 0x002fcc0008010800 */
[----:B------:R1:W2:Y:S02]  /*66f0*/  MUFU.EX2 R156, R7 ;  /* 0x00000007009c7308 */ /* 0x0002a40000000800 */
[----:B-1----:R-:W-:-:S06]  /*6700*/  FFMA.FTZ R7, R21, UR11, -R0 ;  /* 0x0000000b15077c23 */ /* 0x002fcc0008010800 */
[----:B------:R1:W-:Y:S02]  /*6710*/  MUFU.EX2 R157, R7 ;  /* 0x00000007009d7308 */ /* 0x0003e40000000800 */
        /* <DEDUP_REMOVED lines=8> */
[--C-:B-1----:R-:W-:Y:S02]  /*67a0*/  FFMA.FTZ R7, R16, UR11, -R0.reuse ;  /* 0x0000000b10077c23 */ /* 0x102fe40008010800 */
[----:B------:R-:W-:Y:S04]  /*67b0*/  LDSM.16.MT88.4 R16, [R135+0x5000] ;  /* 0x005000008710783b */ /* 0x000fe80000004200 */
[----:B------:R1:W-:Y:S02]  /*67c0*/  MUFU.EX2 R162, R7 ;  /* 0x0000000700a27308 */ /* 0x0003e40000000800 */
[----:B-1----:R-:W-:-:S06]  /*67d0*/  FFMA.FTZ R7, R15, UR11, -R0 ;  /* 0x0000000b0f077c23 */ /* 0x002fcc0008010800 */
[----:B------:R1:W-:Y:S02]  /*67e0*/  MUFU.EX2 R163, R7 ;  /* 0x0000000700a37308 */ /* 0x0003e40000000800 */
[----:B-1----:R-:W-:Y:S01]  /*67f0*/  FFMA.FTZ R7, R14, UR11, -R0 ;  /* 0x0000000b0e077c23 */ /* 0x002fe20008010800 */
[----:B------:R-:W-:Y:S02]  /*6800*/  FSEL R14, R181, -INF , !P1 ;  /* 0xff800000b50e7808 */ /* 0x000fe40004800000 */
[----:B------:R-:W-:-:S03]  /*6810*/  ISETP.GE.AND P1, PT, R73, R6, PT ;  /* 0x000000064900720c */ /* 0x000fc60003f26270 */
[----:B------:R1:W-:Y:S01]  /*6820*/  MUFU.EX2 R169, R7 ;  /* 0x0000000700a97308 */ /* 0x0003e20000000800 */
[----:B------:R-:W-:Y:S02]  /*6830*/  FSEL R10, R173, -INF , !P1 ;  /* 0xff800000ad0a7808 */ /* 0x000fe40004800000 */
[----:B------:R-:W-:-:S05]  /*6840*/  ISETP.GE.AND P1, PT, R75, R6, PT ;  /* 0x000000064b00720c */ /* 0x000fca0003f26270 */
[----:B------:R3:W-:Y:S01]  /*6850*/  MUFU.EX2 R181, R4 ;  /* 0x0000000400b57308 */ /* 0x0007e20000000800 */
[----:B------:R-:W-:Y:S02]  /*6860*/  FSEL R15, R177, -INF , !P1 ;  /* 0xff800000b10f7808 */ /* 0x000fe40004800000 */
[----:B------:R-:W-:-:S04]  /*6870*/  ISETP.GE.AND P1, PT, R78, R6, PT ;  /* 0x000000064e00720c */ /* 0x000fc80003f26270 */
[----:B------:R-:W-:Y:S01]  /*6880*/  FSEL R22, R171, -INF , !P1 ;  /* 0xff800000ab167808 */ /* 0x000fe20004800000 */
[--C-:B-1----:R-:W-:Y:S01]  /*6890*/  FFMA.FTZ R7, R13, UR11, -R0.reuse ;  /* 0x0000000b0d077c23 */ /* 0x102fe20008010800 */
[----:B------:R-:W-:Y:S02]  /*68a0*/  FSEL R13, R241, -INF , !P2 ;  /* 0xff800000f10d7808 */ /* 0x000fe40005000000 */
[-C--:B------:R-:W-:Y:S01]  /*68b0*/  ISETP.GE.AND P2, PT, R74, R6.reuse, PT ;  /* 0x000000064a00720c */ /* 0x080fe20003f46270 */
[----:B------:R1:W-:Y:S01]  /*68c0*/  MUFU.EX2 R170, R7 ;  /* 0x0000000700aa7308 */ /* 0x0003e20000000800 */
[-C--:B------:R-:W-:Y:S02]  /*68d0*/  ISETP.GE.AND P1, PT, R80, R6.reuse, PT ;  /* 0x000000065000720c */ /* 0x080fe40003f26270 */
[----:B------:R-:W-:Y:S01]  /*68e0*/  FSEL R21, R240, -INF , !P2 ;  /* 0xff800000f0157808 */ /* 0x000fe20005000000 */
[----:B---3--:R-:W-:Y:S01]  /*68f0*/  FFMA.FTZ R4, R23, UR11, -R0 ;  /* 0x0000000b17047c23 */ /* 0x008fe20008010800 */
[----:B------:R-:W-:-:S03]  /*6900*/  ISETP.GE.AND P2, PT, R76, R6, PT ;  /* 0x000000064c00720c */ /* 0x000fc60003f46270 */
[----:B------:R3:W-:Y:S01]  /*6910*/  MUFU.EX2 R173, R4 ;  /* 0x0000000400ad7308 */ /* 0x0007e20000000800 */
[----:B------:R-:W-:Y:S02]  /*6920*/  FSEL R23, R239, -INF , !P2 ;  /* 0xff800000ef177808 */ /* 0x000fe40005000000 */
[----:B------:R-:W-:Y:S01]  /*6930*/  ISETP.GE.AND P2, PT, R79, R6, PT ;  /* 0x000000064f00720c */ /* 0x000fe20003f46270 */
[----:B-1----:R-:W-:Y:S01]  /*6940*/  FFMA.FTZ R7, R11, UR11, -R0 ;  /* 0x0000000b0b077c23 */ /* 0x002fe20008010800 */
[----:B------:R-:W-:-:S03]  /*6950*/  FSEL R11, R243, -INF , !P3 ;  /* 0xff800000f30b7808 */ /* 0x000fc60005800000 */
[----:B------:R1:W-:Y:S01]  /*6960*/  MUFU.EX2 R174, R7 ;  /* 0x0000000700ae7308 */ /* 0x0003e20000000800 */
[----:B------:R-:W-:Y:S01]  /*6970*/  FMNMX.FTZ R20, R11, R9, !PT ;  /* 0x000000090b147209 */ /* 0x000fe20007810000 */
[----:B---3--:R-:W-:-:S03]  /*6980*/  FFMA.FTZ R4, R24, UR11, -R0 ;  /* 0x0000000b18047c23 */ /* 0x008fc60008010800 */
[----:B------:R-:W-:Y:S02]  /*6990*/  FMNMX.FTZ R20, R14, R20, !PT ;  /* 0x000000140e147209 */ /* 0x000fe40007810000 */
[----:B------:R-:W-:Y:S01]  /*69a0*/  FSEL R24, R238, -INF , !P2 ;  /* 0xff800000ee187808 */ /* 0x000fe20005000000 */
[----:B------:R3:W-:Y:S01]  /*69b0*/  MUFU.EX2 R177, R4 ;  /* 0x0000000400b17308 */ /* 0x0007e20000000800 */
[----:B------:R-:W-:Y:S02]  /*69c0*/  FMNMX.FTZ R20, R13, R20, !PT ;  /* 0x000000140d147209 */ /* 0x000fe40007810000 */
[----:B------:R-:W-:Y:S02]  /*69d0*/  ISETP.GE.AND P2, PT, R81, R6, PT ;  /* 0x000000065100720c */ /* 0x000fe40003f46270 */
[----:B------:R-:W-:-:S04]  /*69e0*/  FMNMX.FTZ R20, R10, R20, !PT ;  /* 0x000000140a147209 */ /* 0x000fc80007810000 */
[----:B------:R-:W-:Y:S01]  /*69f0*/  FMNMX.FTZ R20, R21, R20, !PT ;  /* 0x0000001415147209 */ /* 0x000fe20007810000 */
[----:B-1----:R-:W-:-:S03]  /*6a00*/  FFMA.FTZ R7, R57, UR11, -R0 ;  /* 0x0000000b39077c23 */ /* 0x002fc60008010800 */
[----:B------:R-:W-:-:S04]  /*6a10*/  FMNMX.FTZ R20, R15, R20, !PT ;  /* 0x000000140f147209 */ /* 0x000fc80007810000 */
[----:B------:R-:W-:Y:S01]  /*6a20*/  FMNMX.FTZ R20, R23, R20, !PT ;  /* 0x0000001417147209 */ /* 0x000fe20007810000 */
[----:B---3--:R-:W-:Y:S01]  /*6a30*/  FFMA.FTZ R4, R25, UR11, -R0 ;  /* 0x0000000b19047c23 */ /* 0x008fe20008010800 */
[----:B------:R-:W-:Y:S02]  /*6a40*/  FSEL R25, R186, -INF , !P1 ;  /* 0xff800000ba197808 */ /* 0x000fe40004800000 */
[----:B------:R-:W-:Y:S01]  /*6a50*/  FMNMX.FTZ R20, R22, R20, !PT ;  /* 0x0000001416147209 */ /* 0x000fe20007810000 */
[----:B------:R1:W-:Y:S01]  /*6a60*/  MUFU.EX2 R171, R4 ;  /* 0x0000000400ab7308 */ /* 0x0003e20000000800 */
[----:B------:R-:W-:Y:S02]  /*6a70*/  ISETP.GE.AND P1, PT, R82, R6, PT ;  /* 0x000000065200720c */ /* 0x000fe40003f26270 */
[----:B------:R-:W-:Y:S02]  /*6a80*/  FMNMX.FTZ R20, R24, R20, !PT ;  /* 0x0000001418147209 */ /* 0x000fe40007810000 */
[----:B------:R-:W-:-:S02]  /*6a90*/  FSEL R52, R176, -INF , !P1 ;  /* 0xff800000b0347808 */ /* 0x000fc40004800000 */
[----:B------:R-:W-:Y:S02]  /*6aa0*/  FMNMX.FTZ R20, R25, R20, !PT ;  /* 0x0000001419147209 */ /* 0x000fe40007810000 */
[----:B------:R-:W-:-:S04]  /*6ab0*/  ISETP.GE.AND P1, PT, R85, R6, PT ;  /* 0x000000065500720c */ /* 0x000fc80003f26270 */
[----:B------:R-:W-:Y:S02]  /*6ac0*/  FSEL R72, R180, -INF , !P1 ;  /* 0xff800000b4487808 */ /* 0x000fe40004800000 */
[-C--:B------:R-:W-:Y:S01]  /*6ad0*/  ISETP.GE.AND P1, PT, R87, R6.reuse, PT ;  /* 0x000000065700720c */ /* 0x080fe20003f26270 */
[----:B-1----:R-:W-:Y:S01]  /*6ae0*/  FFMA.FTZ R4, R26, UR11, -R0 ;  /* 0x0000000b1a047c23 */ /* 0x002fe20008010800 */
[----:B------:R-:W-:Y:S02]  /*6af0*/  FSEL R26, R232, -INF , !P2 ;  /* 0xff800000e81a7808 */ /* 0x000fe40005000000 */
[----:B------:R-:W-:Y:S01]  /*6b00*/  ISETP.GE.AND P2, PT, R83, R6, PT ;  /* 0x000000065300720c */ /* 0x000fe20003f46270 */
[----:B------:R1:W-:Y:S01]  /*6b10*/  MUFU.EX2 R186, R4 ;  /* 0x0000000400ba7308 */ /* 0x0003e20000000800 */
[----:B------:R-:W-:Y:S02]  /*6b20*/  FMNMX.FTZ R20, R26, R20, !PT ;  /* 0x000000141a147209 */ /* 0x000fe40007810000 */
[----:B------:R-:W-:-:S02]  /*6b30*/  FSEL R54, R230, -INF , !P2 ;  /* 0xff800000e6367808 */ /* 0x000fc40005000000 */
[----:B------:R-:W-:Y:S02]  /*6b40*/  FMNMX.FTZ R20, R52, R20, !PT ;  /* 0x0000001434147209 */ /* 0x000fe40007810000 */
[----:B------:R-:W-:Y:S02]  /*6b50*/  ISETP.GE.AND P2, PT, R86, R6, PT ;  /* 0x000000065600720c */ /* 0x000fe40003f46270 */
[----:B------:R-:W-:Y:S02]  /*6b60*/  FMNMX.FTZ R20, R54, R20, !PT ;  /* 0x0000001436147209 */ /* 0x000fe40007810000 */
[----:B------:R-:W-:Y:S02]  /*6b70*/  FSEL R73, R229, -INF , !P2 ;  /* 0xff800000e5497808 */ /* 0x000fe40005000000 */
[----:B------:R-:W-:Y:S02]  /*6b80*/  FMNMX.FTZ R20, R72, R20, !PT ;  /* 0x0000001448147209 */ /* 0x000fe40007810000 */
[----:B------:R-:W-:-:S02]  /*6b90*/  ISETP.GE.AND P2, PT, R88, R6, PT ;  /* 0x000000065800720c */ /* 0x000fc40003f46270 */
[----:B------:R-:W-:Y:S01]  /*6ba0*/  FSEL R74, R184, -INF , !P1 ;  /* 0xff800000b84a7808 */ /* 0x000fe20004800000 */
[----:B-1----:R-:W-:Y:S01]  /*6bb0*/  FFMA.FTZ R4, R27, UR11, -R0 ;  /* 0x0000000b1b047c23 */ /* 0x002fe20008010800 */
[----:B------:R-:W-:Y:S02]  /*6bc0*/  FMNMX.FTZ R20, R73, R20, !PT ;  /* 0x0000001449147209 */ /* 0x000fe40007810000 */
[----:B------:R-:W-:Y:S01]  /*6bd0*/  ISETP.GE.AND P1, PT, R89, R6, PT ;  /* 0x000000065900720c */ /* 0x000fe20003f26270 */
[----:B------:R1:W-:Y:S01]  /*6be0*/  MUFU.EX2 R176, R4 ;  /* 0x0000000400b07308 */ /* 0x0003e20000000800 */
[----:B------:R-:W-:Y:S02]  /*6bf0*/  FSEL R75, R223, -INF , !P2 ;  /* 0xff800000df4b7808 */ /* 0x000fe40005000000 */
[----:B------:R-:W-:Y:S02]  /*6c00*/  FMNMX.FTZ R20, R74, R20, !PT ;  /* 0x000000144a147209 */ /* 0x000fe40007810000 */
[----:B------:R-:W-:-:S02]  /*6c10*/  ISETP.GE.AND P2, PT, R90, R6, PT ;  /* 0x000000065a00720c */ /* 0x000fc40003f46270 */
[----:B------:R-:W-:Y:S02]  /*6c20*/  FSEL R76, R172, -INF , !P1 ;  /* 0xff800000ac4c7808 */ /* 0x000fe40004800000 */
[----:B------:R-:W-:Y:S02]  /*6c30*/  FMNMX.FTZ R20, R75, R20, !PT ;  /* 0x000000144b147209 */ /* 0x000fe40007810000 */
[----:B------:R-:W-:Y:S02]  /*6c40*/  ISETP.GE.AND P1, PT, R91, R6, PT ;  /* 0x000000065b00720c */ /* 0x000fe40003f26270 */
[----:B------:R-:W-:Y:S02]  /*6c50*/  FSEL R78, R222, -INF , !P2 ;  /* 0xff800000de4e7808 */ /* 0x000fe40005000000 */
[----:B------:R-:W-:Y:S02]  /*6c60*/  FMNMX.FTZ R20, R76, R20, !PT ;  /* 0x000000144c147209 */ /* 0x000fe40007810000 */
[----:B------:R-:W-:Y:S01]  /*6c70*/  ISETP.GE.AND P2, PT, R92, R6, PT ;  /* 0x000000065c00720c */ /* 0x000fe20003f46270 */
[----:B-1----:R-:W-:Y:S01]  /*6c80*/  FFMA.FTZ R4, R28, UR11, -R0 ;  /* 0x0000000b1c047c23 */ /* 0x002fe20008010800 */
[----:B------:R-:W-:-:S02]  /*6c90*/  FSEL R79, R188, -INF , !P1 ;  /* 0xff800000bc4f7808 */ /* 0x000fc40004800000 */
[----:B------:R-:W-:Y:S01]  /*6ca0*/  FMNMX.FTZ R20, R78, R20, !PT ;  /* 0x000000144e147209 */ /* 0x000fe20007810000 */
[----:B------:R1:W-:Y:S01]  /*6cb0*/  MUFU.EX2 R180, R4 ;  /* 0x0000000400b47308 */ /* 0x0003e20000000800 */
[----:B------:R-:W-:Y:S02]  /*6cc0*/  ISETP.GE.AND P1, PT, R93, R6, PT ;  /* 0x000000065d00720c */ /* 0x000fe40003f26270 */
[----:B------:R-:W-:Y:S02]  /*6cd0*/  FSEL R80, R221, -INF , !P2 ;  /* 0xff800000dd507808 */ /* 0x000fe40005000000 */
[----:B------:R-:W-:Y:S02]  /*6ce0*/  FMNMX.FTZ R20, R79, R20, !PT ;  /* 0x000000144f147209 */ /* 0x000fe40007810000 */
[----:B------:R-:W-:Y:S02]  /*6cf0*/  ISETP.GE.AND P2, PT, R94, R6, PT ;  /* 0x000000065e00720c */ /* 0x000fe40003f46270 */
[----:B------:R-:W-:-:S02]  /*6d00*/  FSEL R81, R179, -INF , !P1 ;  /* 0xff800000b3517808 */ /* 0x000fc40004800000 */
[----:B------:R-:W-:Y:S02]  /*6d10*/  FMNMX.FTZ R20, R80, R20, !PT ;  /* 0x0000001450147209 */ /* 0x000fe40007810000 */
[----:B------:R-:W-:Y:S02]  /*6d20*/  ISETP.GE.AND P1, PT, R95, R6, PT ;  /* 0x000000065f00720c */ /* 0x000fe40003f26270 */
[----:B------:R-:W-:Y:S02]  /*6d30*/  FSEL R82, R220, -INF , !P2 ;  /* 0xff800000dc527808 */ /* 0x000fe40005000000 */
[----:B------:R-:W-:Y:S01]  /*6d40*/  FMNMX.FTZ R20, R81, R20, !PT ;  /* 0x0000001451147209 */ /* 0x000fe20007810000 */
[----:B-1----:R-:W-:Y:S01]  /*6d50*/  FFMA.FTZ R4, R29, UR11, -R0 ;  /* 0x0000000b1d047c23 */ /* 0x002fe20008010800 */
[----:B------:R-:W-:Y:S02]  /*6d60*/  ISETP.GE.AND P2, PT, R98, R6, PT ;  /* 0x000000066200720c */ /* 0x000fe40003f46270 */
[----:B------:R-:W-:Y:S01]  /*6d70*/  FSEL R83, R183, -INF , !P1 ;  /* 0xff800000b7537808 */ /* 0x000fe20004800000 */
[----:B------:R1:W-:Y:S01]  /*6d80*/  MUFU.EX2 R184, R4 ;  /* 0x0000000400b87308 */ /* 0x0003e20000000800 */
        /* <DEDUP_REMOVED lines=9> */
[----:B-1----:R-:W-:Y:S01]  /*6e20*/  FFMA.FTZ R4, R30, UR11, -R0 ;  /* 0x0000000b1e047c23 */ /* 0x002fe20008010800 */
[----:B------:R-:W-:Y:S02]  /*6e30*/  FMNMX.FTZ R20, R86, R20, !PT ;  /* 0x0000001456147209 */ /* 0x000fe40007810000 */
[----:B------:R-:W-:Y:S01]  /*6e40*/  ISETP.GE.AND P2, PT, R102, R6, PT ;  /* 0x000000066600720c */ /* 0x000fe20003f46270 */
[----:B------:R1:W-:Y:S01]  /*6e50*/  MUFU.EX2 R172, R4 ;  /* 0x0000000400ac7308 */ /* 0x0003e20000000800 */
        /* <DEDUP_REMOVED lines=8> */
[----:B------:R-:W-:Y:S01]  /*6ee0*/  ISETP.GE.AND P1, PT, R105, R6, PT ;  /* 0x000000066900720c */ /* 0x000fe20003f26270 */
[----:B-1----:R-:W-:Y:S01]  /*6ef0*/  FFMA.FTZ R4, R31, UR11, -R0 ;  /* 0x0000000b1f047c23 */ /* 0x002fe20008010800 */
        /* <DEDUP_REMOVED lines=11> */
[----:B------:R-:W-:Y:S02]  /*6fb0*/  FSEL R109, R193, -INF , !P1 ;  /* 0xff800000c16d7808 */ /* 0x000fe40004800000 */
[----:B------:R-:W-:Y:S01]  /*6fc0*/  FMNMX.FTZ R20, R103, R20, !PT ;  /* 0x0000001467147209 */ /* 0x000fe20007810000 */
[----:B-1----:R-:W-:Y:S01]  /*6fd0*/  FFMA.FTZ R4, R32, UR11, -R0 ;  /* 0x0000000b20047c23 */ /* 0x002fe20008010800 */
[----:B------:R-:W-:-:S02]  /*6fe0*/  ISETP.GE.AND P1, PT, R110, R6, PT ;  /* 0x000000066e00720c */ /* 0x000fc40003f26270 */
[----:B------:R-:W-:Y:S01]  /*6ff0*/  FSEL R110, R196, -INF , !P2 ;  /* 0xff800000c46e7808 */ /* 0x000fe20005000000 */
[----:B------:R1:W-:Y:S01]  /*7000*/  MUFU.EX2 R179, R4 ;  /* 0x0000000400b37308 */ /* 0x0003e20000000800 */
[----:B------:R-:W-:Y:S02]  /*7010*/  FMNMX.FTZ R20, R109, R20, !PT ;  /* 0x000000146d147209 */ /* 0x000fe40007810000 */
[----:B------:R-:W-:Y:S02]  /*7020*/  ISETP.GE.AND P2, PT, R112, R6, PT ;  /* 0x000000067000720c */ /* 0x000fe40003f46270 */
[----:B------:R-:W-:Y:S02]  /*7030*/  FSEL R121, R190, -INF , !P1 ;  /* 0xff800000be797808 */ /* 0x000fe40004800000 */
[----:B------:R-:W-:Y:S02]  /*7040*/  FMNMX.FTZ R20, R110, R20, !PT ;  /* 0x000000146e147209 */ /* 0x000fe40007810000 */
[----:B------:R-:W-:-:S02]  /*7050*/  ISETP.GE.AND P1, PT, R111, R6, PT ;  /* 0x000000066f00720c */ /* 0x000fc40003f26270 */
[----:B------:R-:W-:Y:S02]  /*7060*/  FSEL R124, R204, -INF , !P2 ;  /* 0xff800000cc7c7808 */ /* 0x000fe40005000000 */
[----:B------:R-:W-:Y:S02]  /*7070*/  FMNMX.FTZ R20, R121, R20, !PT ;  /* 0x0000001479147209 */ /* 0x000fe40007810000 */
[----:B------:R-:W-:Y:S02]  /*7080*/  ISETP.GE.AND P2, PT, R114, R6, PT ;  /* 0x000000067200720c */ /* 0x000fe40003f46270 */
[----:B------:R-:W-:Y:S01]  /*7090*/  FSEL R127, R140, -INF , !P1 ;  /* 0xff8000008c7f7808 */ /* 0x000fe20004800000 */
[----:B-1----:R-:W-:Y:S01]  /*70a0*/  FFMA.FTZ R4, R33, UR11, -R0 ;  /* 0x0000000b21047c23 */ /* 0x002fe20008010800 */
[----:B------:R-:W-:Y:S02]  /*70b0*/  FMNMX.FTZ R20, R124, R20, !PT ;  /* 0x000000147c147209 */ /* 0x000fe40007810000 */
[----:B------:R-:W-:Y:S01]  /*70c0*/  ISETP.GE.AND P1, PT, R113, R6, PT ;  /* 0x000000067100720c */ /* 0x000fe20003f26270 */
[----:B------:R1:W-:Y:S01]  /*70d0*/  MUFU.EX2 R183, R4 ;  /* 0x0000000400b77308 */ /* 0x0003e20000000800 */
[----:B------:R-:W-:-:S02]  /*70e0*/  FSEL R140, R192, -INF , !P2 ;  /* 0xff800000c08c7808 */ /* 0x000fc40005000000 */
[----:B------:R-:W-:Y:S02]  /*70f0*/  FMNMX.FTZ R20, R127, R20, !PT ;  /* 0x000000147f147209 */ /* 0x000fe40007810000 */
[----:B------:R-:W-:Y:S02]  /*7100*/  ISETP.GE.AND P2, PT, R118, R6, PT ;  /* 0x000000067600720c */ /* 0x000fe40003f46270 */
[----:B------:R-:W-:Y:S02]  /*7110*/  FSEL R144, R144, -INF , !P1 ;  /* 0xff80000090907808 */ /* 0x000fe40004800000 */
[----:B------:R-:W-:Y:S02]  /*7120*/  FMNMX.FTZ R20, R140, R20, !PT ;  /* 0x000000148c147209 */ /* 0x000fe40007810000 */
[----:B------:R-:W-:Y:S02]  /*7130*/  ISETP.GE.AND P1, PT, R115, R6, PT ;  /* 0x000000067300720c */ /* 0x000fe40003f26270 */
[----:B------:R-:W-:-:S02]  /*7140*/  FSEL R147, R147, -INF , !P2 ;  /* 0xff80000093937808 */ /* 0x000fc40005000000 */
[----:B------:R-:W-:Y:S01]  /*7150*/  FMNMX.FTZ R20, R144, R20, !PT ;  /* 0x0000001490147209 */ /* 0x000fe20007810000 */
[----:B-1----:R-:W-:Y:S01]  /*7160*/  FFMA.FTZ R4, R34, UR11, -R0 ;  /* 0x0000000b22047c23 */ /* 0x002fe20008010800 */
[----:B------:R-:W-:Y:S02]  /*7170*/  ISETP.GE.AND P2, PT, R120, R6, PT ;  /* 0x000000067800720c */ /* 0x000fe40003f46270 */
[----:B------:R-:W-:Y:S01]  /*7180*/  FSEL R120, R148, -INF , !P1 ;  /* 0xff80000094787808 */ /* 0x000fe20004800000 */
[----:B------:R1:W-:Y:S01]  /*7190*/  MUFU.EX2 R185, R4 ;  /* 0x0000000400b97308 */ /* 0x0003e20000000800 */
[----:B------:R-:W-:Y:S02]  /*71a0*/  FMNMX.FTZ R20, R147, R20, !PT ;  /* 0x0000001493147209 */ /* 0x000fe40007810000 */
[----:B------:R-:W-:Y:S02]  /*71b0*/  ISETP.GE.AND P1, PT, R119, R6, PT ;  /* 0x000000067700720c */ /* 0x000fe40003f26270 */
[----:B------:R-:W-:-:S02]  /*71c0*/  FSEL R148, R214, -INF , !P2 ;  /* 0xff800000d6947808 */ /* 0x000fc40005000000 */
        /* <DEDUP_REMOVED lines=46> */
[----:B------:R-:W-:Y:S01]  /*74b0*/  FSEL R139, R164, -INF , !P1 ;  /* 0xff800000a48b7808 */ /* 0x000fe20004800000 */
[----:B------:R-:W-:Y:S01]  /*74c0*/  IMAD R164, R2, 0x2, R135 ;  /* 0x0000000202a47824 */ /* 0x000fe200078e0287 */
[----:B------:R-:W-:Y:S02]  /*74d0*/  FMNMX.FTZ R20, R136, R20, !PT ;  /* 0x0000001488147209 */ /* 0x000fe40007810000 */
[----:B------:R-:W-:Y:S02]  /*74e0*/  ISETP.GE.AND P1, PT, R138, R6, PT ;  /* 0x000000068a00720c */ /* 0x000fe40003f26270 */
[----:B------:R-:W-:Y:S01]  /*74f0*/  FSEL R138, R194, -INF , !P2 ;  /* 0xff800000c28a7808 */ /* 0x000fe20005000000 */
[----:B------:R-:W-:Y:S01]  /*7500*/  LDSM.16.MT88.4 R32, [R164+0x5000] ;  /* 0x00500000a420783b */ /* 0x000fe20000004200 */
        /* <DEDUP_REMOVED lines=20> */
[----:B------:R-:W-:Y:S02]  /*7650*/  FSEL R211, R211, -INF , !P2 ;  /* 0xff800000d3d37808 */ /* 0x000fe40005000000 */
[----:B------:R-:W-:-:S04]  /*7660*/  FMNMX.FTZ R20, R212, R20, !PT ;  /* 0x00000014d4147209 */ /* 0x000fc80007810000 */
[----:B------:R-:W-:-:S05]  /*7670*/  FMNMX.FTZ R20, R211, R20, !PT ;  /* 0x00000014d3147209 */ /* 0x000fca0007810000 */
[----:B------:R-:W3:Y:S01]  /*7680*/  SHFL.BFLY PT, R8, R20, 0x2, 0x1f ;  /* 0x0c401f0014087f89 */ /* 0x000ee200000e0000 */
[----:B-1----:R-:W-:-:S04]  /*7690*/  FFMA.FTZ R4, R41, UR11, -R0 ;  /* 0x0000000b29047c23 */ /* 0x002fc80008010800 */
[----:B------:R1:W-:Y:S02]  /*76a0*/  MUFU.EX2 R192, R4 ;  /* 0x0000000400c07308 */ /* 0x0003e40000000800 */
[----:B-1----:R-:W-:Y:S01]  /*76b0*/  FFMA.FTZ R4, R42, UR11, -R0 ;  /* 0x0000000b2a047c23 */ /* 0x002fe20008010800 */
[----:B---3--:R-:W-:-:S05]  /*76c0*/  FMNMX.FTZ R20, R20, R8, !PT ;  /* 0x0000000814147209 */ /* 0x008fca0007810000 */
[----:B------:R1:W-:Y:S01]  /*76d0*/  MUFU.EX2 R204, R4 ;  /* 0x0000000400cc7308 */ /* 0x0003e20000000800 */
[----:B------:R-:W3:Y:S01]  /*76e0*/  SHFL.BFLY PT, R7, R20, 0x1, 0x1f ;  /* 0x0c201f0014077f89 */ /* 0x000ee200000e0000 */
[----:B-1----:R-:W-:-:S06]  /*76f0*/  FFMA.FTZ R4, R43, UR11, -R0 ;  /* 0x0000000b2b047c23 */ /* 0x002fcc0008010800 */
[----:B------:R1:W-:Y:S01]  /*7700*/  MUFU.EX2 R199, R4 ;  /* 0x0000000400c77308 */ /* 0x0003e20000000800 */
[----:B---3--:R-:W-:-:S04]  /*7710*/  FMNMX.FTZ R20, R20, R7, !PT ;  /* 0x0000000714147209 */ /* 0x008fc80007810000 */
[C---:B------:R-:W-:Y:S01]  /*7720*/  FSETP.NEU.FTZ.AND P1, PT, R20.reuse, -INF , PT ;  /* 0xff8000001400780b */ /* 0x040fe20003f3d000 */
[----:B------:R-:W-:Y:S01]  /*7730*/  FMUL.FTZ R7, R20, UR11 ;  /* 0x0000000b14077c20 */ /* 0x000fe20008410000 */
[----:B-1----:R-:W-:-:S04]  /*7740*/  FFMA.FTZ R4, R44, UR11, -R0 ;  /* 0x0000000b2c047c23 */ /* 0x002fc80008010800 */
[----:B------:R1:W-:Y:S02]  /*7750*/  MUFU.EX2 R201, R4 ;  /* 0x0000000400c97308 */ /* 0x0003e40000000800 */
[----:B-1----:R-:W-:-:S06]  /*7760*/  FFMA.FTZ R4, R45, UR11, -R0 ;  /* 0x0000000b2d047c23 */ /* 0x002fcc0008010800 */
[----:B------:R1:W-:Y:S02]  /*7770*/  MUFU.EX2 R203, R4 ;  /* 0x0000000400cb7308 */ /* 0x0003e40000000800 */
[----:B-1----:R-:W-:-:S06]  /*7780*/  FFMA.FTZ R4, R46, UR11, -R0 ;  /* 0x0000000b2e047c23 */ /* 0x002fcc0008010800 */
[----:B------:R1:W-:Y:S02]  /*7790*/  MUFU.EX2 R195, R4 ;  /* 0x0000000400c37308 */ /* 0x0003e40000000800 */
[--C-:B-1----:R-:W-:Y:S02]  /*77a0*/  FFMA.FTZ R4, R47, UR11, -R0.reuse ;  /* 0x0000000b2f047c23 */ /* 0x102fe40008010800 */
[----:B------:R-:W1:Y:S04]  /*77b0*/  LDSM.16.MT88.4 R44, [R135+0x5400] ;  /* 0x00540000872c783b */ /* 0x000e680000004200 */
[----:B------:R3:W-:Y:S02]  /*77c0*/  MUFU.EX2 R198, R4 ;  /* 0x0000000400c67308 */ /* 0x0007e40000000800 */
[----:B---3--:R-:W-:-:S06]  /*77d0*/  FFMA.FTZ R4, R48, UR11, -R0 ;  /* 0x0000000b30047c23 */ /* 0x008fcc0008010800 */
[----:B------:R3:W-:Y:S02]  /*77e0*/  MUFU.EX2 R200, R4 ;  /* 0x0000000400c87308 */ /* 0x0007e40000000800 */
[----:B---3--:R-:W-:-:S06]  /*77f0*/  FFMA.FTZ R4, R49, UR11, -R0 ;  /* 0x0000000b31047c23 */ /* 0x008fcc0008010800 */
[----:B------:R3:W-:Y:S02]  /*7800*/  MUFU.EX2 R202, R4 ;  /* 0x0000000400ca7308 */ /* 0x0007e40000000800 */
[----:B---3--:R-:W-:-:S06]  /*7810*/  FFMA.FTZ R4, R50, UR11, -R0 ;  /* 0x0000000b32047c23 */ /* 0x008fcc0008010800 */
[----:B------:R3:W-:Y:S02]  /*7820*/  MUFU.EX2 R194, R4 ;  /* 0x0000000400c27308 */ /* 0x0007e40000000800 */
[--C-:B---3--:R-:W-:Y:S02]  /*7830*/  FFMA.FTZ R4, R51, UR11, -R0.reuse ;  /* 0x0000000b33047c23 */ /* 0x108fe40008010800 */
[----:B------:R-:W3:Y:S04]  /*7840*/  LDSM.16.MT88.4 R48, [R164+0x5400] ;  /* 0x00540000a430783b */ /* 0x000ee80000004200 */
[----:B------:R4:W-:Y:S02]  /*7850*/  MUFU.EX2 R197, R4 ;  /* 0x0000000400c57308 */ /* 0x0009e40000000800 */
[----:B----4-:R-:W-:-:S06]  /*7860*/  FFMA.FTZ R4, R53, UR11, -R0 ;  /* 0x0000000b35047c23 */ /* 0x010fcc0008010800 */
        /* <DEDUP_REMOVED lines=11> */
[--C-:B----4-:R-:W-:Y:S02]  /*7920*/  FFMA.FTZ R4, R58, UR11, -R0.reuse ;  /* 0x0000000b3a047c23 */ /* 0x110fe40008010800 */
[----:B------:R-:W4:Y:S04]  /*7930*/  LDSM.16.MT88.4 R56, [R135+0x5800] ;  /* 0x005800008738783b */ /* 0x000f280000004200 */
[----:B------:R5:W-:Y:S02]  /*7940*/  MUFU.EX2 R214, R4 ;  /* 0x0000000400d67308 */ /* 0x000be40000000800 */
[----:B-----5:R-:W-:-:S06]  /*7950*/  FFMA.FTZ R4, R62, UR11, -R0 ;  /* 0x0000000b3e047c23 */ /* 0x020fcc0008010800 */
[----:B------:R5:W-:Y:S02]  /*7960*/  MUFU.EX2 R215, R4 ;  /* 0x0000000400d77308 */ /* 0x000be40000000800 */
[----:B-----5:R-:W-:-:S06]  /*7970*/  FFMA.FTZ R4, R66, UR11, -R0 ;  /* 0x0000000b42047c23 */ /* 0x020fcc0008010800 */
[----:B------:R5:W-:Y:S02]  /*7980*/  MUFU.EX2 R217, R4 ;  /* 0x0000000400d97308 */ /* 0x000be40000000800 */
[----:B-----5:R-:W-:-:S06]  /*7990*/  FFMA.FTZ R4, R65, UR11, -R0 ;  /* 0x0000000b41047c23 */ /* 0x020fcc0008010800 */
[----:B------:R5:W-:Y:S02]  /*79a0*/  MUFU.EX2 R218, R4 ;  /* 0x0000000400da7308 */ /* 0x000be40000000800 */
[----:B-----5:R-:W-:-:S06]  /*79b0*/  FFMA.FTZ R4, R64, UR11, -R0 ;  /* 0x0000000b40047c23 */ /* 0x020fcc0008010800 */
[----:B------:R5:W-:Y:S02]  /*79c0*/  MUFU.EX2 R220, R4 ;  /* 0x0000000400dc7308 */ /* 0x000be40000000800 */
[--C-:B-----5:R-:W-:Y:S02]  /*79d0*/  FFMA.FTZ R4, R63, UR11, -R0.reuse ;  /* 0x0000000b3f047c23 */ /* 0x120fe40008010800 */
[----:B------:R-:W5:Y:S04]  /*79e0*/  LDSM.16.MT88.4 R60, [R164+0x5800] ;  /* 0x00580000a43c783b */ /* 0x000f680000004200 */
[----:B------:R2:W-:Y:S02]  /*79f0*/  MUFU.EX2 R219, R4 ;  /* 0x0000000400db7308 */ /* 0x0005e40000000800 */
[----:B--2---:R-:W-:-:S02]  /*7a00*/  FFMA.FTZ R4, R67, UR11, -R0 ;  /* 0x0000000b43047c23 */ /* 0x004fc40008010800 */
[----:B------:R-:W-:Y:S04]  /*7a10*/  LDSM.16.MT88.4 R64, [R135+0x6400] ;  /* 0x006400008740783b */ /* 0x000fe80000004200 */
[----:B------:R2:W-:Y:S02]  /*7a20*/  MUFU.EX2 R221, R4 ;  /* 0x0000000400dd7308 */ /* 0x0005e40000000800 */
[----:B--2---:R-:W-:-:S06]  /*7a30*/  FFMA.FTZ R4, R70, UR11, -R0 ;  /* 0x0000000b46047c23 */ /* 0x004fcc0008010800 */
[----:B------:R2:W-:Y:S02]  /*7a40*/  MUFU.EX2 R223, R4 ;  /* 0x0000000400df7308 */ /* 0x0005e40000000800 */
[----:B--2---:R-:W-:Y:S01]  /*7a50*/  FSEL R4, R7, RZ, P1 ;  /* 0x000000ff07047208 */ /* 0x004fe20000800000 */
[----:B------:R-:W-:-:S05]  /*7a60*/  FFMA.FTZ R7, R71, UR11, -R0 ;  /* 0x0000000b47077c23 */ /* 0x000fca0008010800 */
[----:B------:R2:W-:Y:S01]  /*7a70*/  MUFU.EX2 R222, R7 ;  /* 0x0000000700de7308 */ /* 0x0005e20000000800 */
[----:B------:R-:W-:-:S07]  /*7a80*/  FFMA.FTZ R2, R15, UR11, -R4 ;  /* 0x0000000b0f027c23 */ /* 0x000fce0008010804 */
[----:B------:R1:W-:Y:S01]  /*7a90*/  MUFU.EX2 R15, R2 ;  /* 0x00000002000f7308 */ /* 0x0003e20000000800 */
[----:B--2---:R-:W-:Y:S01]  /*7aa0*/  FFMA.FTZ R7, R11, UR11, -R4 ;  /* 0x0000000b0b077c23 */ /* 0x004fe20008010804 */
[----:B------:R-:W-:-:S06]  /*7ab0*/  F2FP.F16.F32.PACK_AB R11, R156, R150 ;  /* 0x000000969c0b723e */ /* 0x000fcc00000000ff */
[----:B------:R2:W-:Y:S01]  /*7ac0*/  MUFU.EX2 R89, R7 ;  /* 0x0000000700597308 */ /* 0x0005e20000000800 */
[----:B-1----:R-:W-:-:S07]  /*7ad0*/  FFMA.FTZ R2, R23, UR11, -R4 ;  /* 0x0000000b17027c23 */ /* 0x002fce0008010804 */
[----:B------:R1:W-:Y:S01]  /*7ae0*/  MUFU.EX2 R102, R2 ;  /* 0x0000000200667308 */ /* 0x0003e20000000800 */
[----:B--2---:R-:W-:Y:S01]  /*7af0*/  FFMA.FTZ R7, R9, UR11, -R4 ;  /* 0x0000000b09077c23 */ /* 0x004fe20008010804 */
[----:B------:R-:W-:-:S06]  /*7b00*/  F2FP.F16.F32.PACK_AB R9, R149, R151 ;  /* 0x000000979509723e */ /* 0x000fcc00000000ff */
[----:B------:R2:W3:Y:S01]  /*7b10*/  MUFU.EX2 R88, R7 ;  /* 0x0000000700587308 */ /* 0x0004e20000000800 */
[----:B-1----:R-:W-:-:S07]  /*7b20*/  FFMA.FTZ R2, R22, UR11, -R4 ;  /* 0x0000000b16027c23 */ /* 0x002fce0008010804 */
[----:B------:R1:W-:Y:S01]  /*7b30*/  MUFU.EX2 R106, R2 ;  /* 0x00000002006a7308 */ /* 0x0003e20000000800 */
[----:B--2---:R-:W-:Y:S01]  /*7b40*/  FFMA.FTZ R7, R14, UR11, -R4 ;  /* 0x0000000b0e077c23 */ /* 0x004fe20008010804 */
[----:B---3--:R-:W-:-:S06]  /*7b50*/  F2FP.F16.F32.PACK_AB R8, R88, R89 ;  /* 0x000000595808723e */ /* 0x008fcc00000000ff */
[----:B------:R2:W-:Y:S01]  /*7b60*/  MUFU.EX2 R14, R7 ;  /* 0x00000007000e7308 */ /* 0x0005e20000000800 */
[----:B-1----:R-:W-:-:S07]  /*7b70*/  FFMA.FTZ R2, R24, UR11, -R4 ;  /* 0x0000000b18027c23 */ /* 0x002fce0008010804 */
[----:B------:R1:W-:Y:S01]  /*7b80*/  MUFU.EX2 R107, R2 ;  /* 0x00000002006b7308 */ /* 0x0003e20000000800 */
[----:B--2---:R-:W-:-:S07]  /*7b90*/  FFMA.FTZ R7, R13, UR11, -R4 ;  /* 0x0000000b0d077c23 */ /* 0x004fce0008010804 */
[----:B------:R2:W3:Y:S01]  /*7ba0*/  MUFU.EX2 R13, R7 ;  /* 0x00000007000d7308 */ /* 0x0004e20000000800 */
[----:B-1----:R-:W-:-:S07]  /*7bb0*/  FFMA.FTZ R2, R25, UR11, -R4 ;  /* 0x0000000b19027c23 */ /* 0x002fce0008010804 */
[----:B------:R1:W-:Y:S01]  /*7bc0*/  MUFU.EX2 R113, R2 ;  /* 0x0000000200717308 */ /* 0x0003e20000000800 */
[----:B--2---:R-:W-:Y:S01]  /*7bd0*/  FFMA.FTZ R7, R10, UR11, -R4 ;  /* 0x0000000b0a077c23 */ /* 0x004fe20008010804 */
[----:B---3--:R-:W-:-:S06]  /*7be0*/  F2FP.F16.F32.PACK_AB R10, R13, R14 ;  /* 0x0000000e0d0a723e */ /* 0x008fcc00000000ff */
[----:B------:R2:W-:Y:S01]  /*7bf0*/  MUFU.EX2 R92, R7 ;  /* 0x00000007005c7308 */ /* 0x0005e20000000800 */
[----:B------:R-:W-:Y:S01]  /*7c00*/  HMMA.16816.F32 R28, R8, R16, RZ ;  /* 0x00000010081c723c */ /* 0x000fe200000018ff */
[----:B-1----:R-:W-:-:S06]  /*7c10*/  FFMA.FTZ R2, R26, UR11, -R4 ;  /* 0x0000000b1a027c23 */ /* 0x002fcc0008010804 */
[----:B------:R1:W3:Y:S01]  /*7c20*/  MUFU.EX2 R119, R2 ;  /* 0x0000000200777308 */ /* 0x0002e20000000800 */
[----:B------:R-:W-:Y:S01]  /*7c30*/  HMMA.16816.F32 R24, R8, R18, RZ ;  /* 0x000000120818723c */ /* 0x000fe200000018ff */
[----:B------:R-:W-:-:S05]  /*7c40*/  F2FP.F16.F32.PACK_AB R17, R158, R157 ;  /* 0x0000009d9e11723e */ /* 0x000fca00000000ff */
[C---:B------:R-:W-:Y:S01]  /*7c50*/  HMMA.16816.F32 R36, R8.reuse, R32, RZ ;  /* 0x000000200824723c */ /* 0x040fe200000018ff */
[--C-:B--2---:R-:W-:Y:S01]  /*7c60*/  FFMA.FTZ R7, R21, UR11, -R4.reuse ;  /* 0x0000000b15077c23 */ /* 0x104fe20008010804 */
[----:B------:R-:W-:Y:S02]  /*7c70*/  F2FP.F16.F32.PACK_AB R19, R160, R159 ;  /* 0x0000009fa013723e */ /* 0x000fe400000000ff */
[----:B------:R-:W-:Y:S01]  /*7c80*/  F2FP.F16.F32.PACK_AB R18, R102, R15 ;  /* 0x0000000f6612723e */ /* 0x000fe200000000ff */
[----:B------:R-:W2:Y:S01]  /*7c90*/  MUFU.EX2 R21, R7 ;  /* 0x0000000700157308 */ /* 0x000ea20000000800 */
[----:B------:R-:W-:Y:S01]  /*7ca0*/  HMMA.16816.F32 R32, R8, R34, RZ ;  /* 0x000000220820723c */ /* 0x000fe200000018ff */
[----:B-1----:R-:W-:-:S06]  /*7cb0*/  FFMA.FTZ R2, R52, UR11, -R4 ;  /* 0x0000000b34027c23 */ /* 0x002fcc0008010804 */
[----:B------:R-:W-:Y:S01]  /*7cc0*/  F2FP.F16.F32.PACK_AB R9, R162, R161 ;  /* 0x000000a1a209723e */ /* 0x000fe200000000ff */
[----:B------:R1:W-:Y:S01]  /*7cd0*/  MUFU.EX2 R118, R2 ;  /* 0x0000000200767308 */ /* 0x0003e20000000800 */
[----:B------:R-:W-:Y:S02]  /*7ce0*/  F2FP.F16.F32.PACK_AB R11, R169, R163 ;  /* 0x000000a3a90b723e */ /* 0x000fe400000000ff */
[----:B------:R-:W-:Y:S02]  /*7cf0*/  F2FP.F16.F32.PACK_AB R8, R107, R106 ;  /* 0x0000006a6b08723e */ /* 0x000fe400000000ff */
[----:B---3--:R-:W-:Y:S02]  /*7d00*/  F2FP.F16.F32.PACK_AB R10, R119, R113 ;  /* 0x00000071770a723e */ /* 0x008fe400000000ff */
[----:B--2---:R-:W-:Y:S01]  /*7d10*/  F2FP.F16.F32.PACK_AB R16, R21, R92 ;  /* 0x0000005c1510723e */ /* 0x004fe200000000ff */
[----:B------:R-:W-:-:S04]  /*7d20*/  FFMA.FTZ R7, R110, UR11, -R4 ;  /* 0x0000000b6e077c23 */ /* 0x000fc80008010804 */
[----:B------:R2:W-:Y:S02]  /*7d30*/  MUFU.EX2 R70, R7 ;  /* 0x0000000700467308 */ /* 0x0005e40000000800 */
[C---:B------:R-:W-:Y:S01]  /*7d40*/  HMMA.16816.F32 R40, R16.reuse, R44, R28 ;  /* 0x0000002c1028723c */ /* 0x040fe2000000181c */
[----:B-1----:R-:W-:Y:S02]  /*7d50*/  FFMA.FTZ R2, R54, UR11, -R4 ;  /* 0x0000000b36027c23 */ /* 0x002fe40008010804 */
[----:B------:R-:W1:Y:S03]  /*7d60*/  LDSM.16.MT88.4 R52, [R135+0x5c00] ;  /* 0x005c00008734783b */ /* 0x000e660000004200 */
[C---:B------:R-:W-:Y:S01]  /*7d70*/  HMMA.16816.F32 R28, R16.reuse, R46, R24 ;  /* 0x0000002e101c723c */ /* 0x040fe20000001818 */
[----:B------:R3:W5:Y:S05]  /*7d80*/  MUFU.EX2 R115, R2 ;  /* 0x0000000200737308 */ /* 0x00076a0000000800 */
[----:B------:R-:W-:Y:S01]  /*7d90*/  HMMA.16816.F32 R24, R16, R48, R36 ;  /* 0x000000301018723c */ /* 0x000fe20000001824 */
[----:B--2---:R-:W-:-:S05]  /*7da0*/  FADD.FTZ R7, R89, R88 ;  /* 0x0000005859077221 */ /* 0x004fca0000010000 */
[----:B------:R-:W-:Y:S01]  /*7db0*/  HMMA.16816.F32 R16, R16, R50, R32 ;  /* 0x000000321010723c */ /* 0x000fe20000001820 */
[----:B------:R-:W2:Y:S01]  /*7dc0*/  LDSM.16.MT88.4 R48, [R164+0x5c00] ;  /* 0x005c0000a430783b */ /* 0x000ea20000004200 */
[----:B------:R-:W-:Y:S01]  /*7dd0*/  FADD.FTZ R7, R14, R7 ;  /* 0x000000070e077221 */ /* 0x000fe20000010000 */
[----:B---3--:R-:W-:-:S03]  /*7de0*/  FFMA.FTZ R2, R72, UR11, -R4 ;  /* 0x0000000b48027c23 */ /* 0x008fc60008010804 */
[C---:B----4-:R-:W-:Y:S01]  /*7df0*/  HMMA.16816.F32 R40, R8.reuse, R56, R40 ;  /* 0x000000380828723c */ /* 0x050fe20000001828 */
[----:B------:R-:W-:Y:S01]  /*7e00*/  FADD.FTZ R7, R13, R7 ;  /* 0x000000070d077221 */ /* 0x000fe20000010000 */
[----:B------:R3:W-:Y:S03]  /*7e10*/  MUFU.EX2 R114, R2 ;  /* 0x0000000200727308 */ /* 0x0007e60000000800 */
[----:B------:R-:W-:Y:S01]  /*7e20*/  FADD.FTZ R14, R92, R7 ;  /* 0x000000075c0e7221 */ /* 0x000fe20000010000 */
[----:B------:R-:W-:Y:S01]  /*7e30*/  HMMA.16816.F32 R36, R8, R58, R28 ;  /* 0x0000003a0824723c */ /* 0x000fe2000000181c */
[----:B------:R-:W4:Y:S01]  /*7e40*/  LDSM.16.MT88.4 R56, [R135+0x6000] ;  /* 0x006000008738783b */ /* 0x000f220000004200 */
[----:B------:R-:W-:-:S04]  /*7e50*/  FFMA.FTZ R7, R147, UR11, -R4 ;  /* 0x0000000b93077c23 */ /* 0x000fc80008010804 */
[C---:B-----5:R-:W-:Y:S06]  /*7e60*/  HMMA.16816.F32 R32, R8.reuse, R60, R24 ;  /* 0x0000003c0820723c */ /* 0x060fec0000001818 */
[----:B------:R-:W-:Y:S01]  /*7e70*/  HMMA.16816.F32 R44, R8, R62, R16 ;  /* 0x0000003e082c723c */ /* 0x000fe20000001810 */
[----:B------:R-:W5:Y:S01]  /*7e80*/  LDSM.16.MT88.4 R60, [R164+0x6000] ;  /* 0x00600000a43c783b */ /* 0x000f620000004200 */
[----:B---3--:R-:W-:-:S04]  /*7e90*/  FFMA.FTZ R2, R73, UR11, -R4 ;  /* 0x0000000b49027c23 */ /* 0x008fc80008010804 */
[----:B------:R3:W1:Y:S01]  /*7ea0*/  MUFU.EX2 R112, R2 ;  /* 0x0000000200707308 */ /* 0x0006620000000800 */
[----:B------:R-:W-:Y:S02]  /*7eb0*/  F2FP.F16.F32.PACK_AB R9, R174, R170 ;  /* 0x000000aaae09723e */ /* 0x000fe400000000ff */
[----:B------:R-:W-:Y:S02]  /*7ec0*/  F2FP.F16.F32.PACK_AB R11, R173, R181 ;  /* 0x000000b5ad0b723e */ /* 0x000fe400000000ff */
[----:B------:R-:W-:Y:S02]  /*7ed0*/  F2FP.F16.F32.PACK_AB R8, R115, R118 ;  /* 0x000000767308723e */ /* 0x000fe400000000ff */
[----:B------:R-:W-:Y:S02]  /*7ee0*/  F2FP.F16.F32.PACK_AB R17, R171, R177 ;  /* 0x000000b1ab11723e */ /* 0x000fe400000000ff */
[----:B------:R-:W-:Y:S01]  /*7ef0*/  F2FP.F16.F32.PACK_AB R19, R176, R186 ;  /* 0x000000bab013723e */ /* 0x000fe200000000ff */
[----:B---3--:R-:W-:Y:S01]  /*7f00*/  FFMA.FTZ R2, R74, UR11, -R4 ;  /* 0x0000000b4a027c23 */ /* 0x008fe20008010804 */
[----:B-1----:R-:W-:-:S03]  /*7f10*/  F2FP.F16.F32.PACK_AB R10, R112, R114 ;  /* 0x00000072700a723e */ /* 0x002fc600000000ff */
[----:B------:R1:W-:Y:S04]  /*7f20*/  MUFU.EX2 R111, R2 ;  /* 0x00000002006f7308 */ /* 0x0003e80000000800 */
[C---:B------:R-:W-:Y:S06]  /*7f30*/  HMMA.16816.F32 R28, R8.reuse, R52, R40 ;  /* 0x00000034081c723c */ /* 0x040fec0000001828 */
[C---:B------:R-:W-:Y:S01]  /*7f40*/  HMMA.16816.F32 R24, R8.reuse, R54, R36 ;  /* 0x000000360818723c */ /* 0x040fe20000001824 */
[----:B------:R-:W3:Y:S05]  /*7f50*/  LDSM.16.MT88.4 R52, [R164+0x6400] ;  /* 0x00640000a434783b */ /* 0x000eea0000004200 */
[----:B--2---:R-:W-:Y:S01]  /*7f60*/  HMMA.16816.F32 R32, R8, R48, R32 ;  /* 0x000000300820723c */ /* 0x004fe20000001820 */
[----:B-1----:R-:W-:-:S04]  /*7f70*/  FFMA.FTZ R2, R75, UR11, -R4 ;  /* 0x0000000b4b027c23 */ /* 0x002fc80008010804 */
[----:B------:R1:W2:Y:S01]  /*7f80*/  MUFU.EX2 R105, R2 ;  /* 0x0000000200697308 */ /* 0x0002a20000000800 */
[----:B------:R-:W-:Y:S01]  /*7f90*/  HMMA.16816.F32 R40, R8, R50, R44 ;  /* 0x000000320828723c */ /* 0x000fe2000000182c */
[----:B------:R-:W-:Y:S04]  /*7fa0*/  LDSM.16.MT88.4 R44, [R164+0x6800] ;  /* 0x00680000a42c783b */ /* 0x000fe80000004200 */
[----:B------:R-:W-:Y:S02]  /*7fb0*/  LDSM.16.MT88.4 R48, [R135+0x6c00] ;  /* 0x006c00008730783b */ /* 0x000fe40000004200 */
[----:B------:R-:W-:Y:S02]  /*7fc0*/  F2FP.F16.F32.PACK_AB R9, R184, R180 ;  /* 0x000000b4b809723e */ /* 0x000fe400000000ff */
[----:B------:R-:W-:Y:S01]  /*7fd0*/  F2FP.F16.F32.PACK_AB R11, R188, R172 ;  /* 0x000000acbc0b723e */ /* 0x000fe200000000ff */
[----:B-1----:R-:W-:Y:S01]  /*7fe0*/  FFMA.FTZ R2, R76, UR11, -R4 ;  /* 0x0000000b4c027c23 */ /* 0x002fe20008010804 */
[----:B--2---:R-:W-:-:S03]  /*7ff0*/  F2FP.F16.F32.PACK_AB R16, R105, R111 ;  /* 0x0000006f6910723e */ /* 0x004fc600000000ff */
[----:B------:R1:W-:Y:S02]  /*8000*/  MUFU.EX2 R108, R2 ;  /* 0x00000002006c7308 */ /* 0x0003e40000000800 */
[----:B-1----:R-:W-:-:S06]  /*8010*/  FFMA.FTZ R2, R78, UR11, -R4 ;  /* 0x0000000b4e027c23 */ /* 0x002fcc0008010804 */
[----:B------:R1:W2:Y:S02]  /*8020*/  MUFU.EX2 R104, R2 ;  /* 0x0000000200687308 */ /* 0x0002a40000000800 */
[----:B-1----:R-:W-:Y:S01]  /*8030*/  FFMA.FTZ R2, R79, UR11, -R4 ;  /* 0x0000000b4f027c23 */ /* 0x002fe20008010804 */
[----:B--2---:R-:W-:-:S05]  /*8040*/  F2FP.F16.F32.PACK_AB R18, R104, R108 ;  /* 0x0000006c6812723e */ /* 0x004fca00000000ff */
[----:B------:R1:W-:Y:S02]  /*8050*/  MUFU.EX2 R98, R2 ;  /* 0x0000000200627308 */ /* 0x0003e40000000800 */
[C---:B----4-:R-:W-:Y:S06]  /*8060*/  HMMA.16816.F32 R36, R16.reuse, R56, R28 ;  /* 0x000000381024723c */ /* 0x050fec000000181c */
[C---:B------:R-:W-:Y:S01]  /*8070*/  HMMA.16816.F32 R28, R16.reuse, R58, R24 ;  /* 0x0000003a101c723c */ /* 0x040fe20000001818 */
[----:B------:R-:W2:Y:S05]  /*8080*/  LDSM.16.MT88.4 R56, [R135+0x6800] ;  /* 0x006800008738783b */ /* 0x000eaa0000004200 */
[----:B-----5:R-:W-:Y:S01]  /*8090*/  HMMA.16816.F32 R24, R16, R60, R32 ;  /* 0x0000003c1018723c */ /* 0x020fe20000001820 */
[----:B-1----:R-:W-:-:S04]  /*80a0*/  FFMA.FTZ R2, R80, UR11, -R4 ;  /* 0x0000000b50027c23 */ /* 0x002fc80008010804 */
[----:B------:R1:W4:Y:S01]  /*80b0*/  MUFU.EX2 R99, R2 ;  /* 0x0000000200637308 */ /* 0x0003220000000800 */
[----:B------:R-:W-:Y:S01]  /*80c0*/  HMMA.16816.F32 R16, R16, R62, R40 ;  /* 0x0000003e1010723c */ /* 0x000fe20000001828 */
[----:B------:R-:W-:Y:S01]  /*80d0*/  LDSM.16.MT88.4 R60, [R164+0x7000] ;  /* 0x00700000a43c783b */ /* 0x000fe20000004200 */
[----:B-1----:R-:W-:Y:S01]  /*80e0*/  FFMA.FTZ R2, R81, UR11, -R4 ;  /* 0x0000000b51027c23 */ /* 0x002fe20008010804 */
[----:B----4-:R-:W-:-:S04]  /*80f0*/  F2FP.F16.F32.PACK_AB R8, R99, R98 ;  /* 0x000000626308723e */ /* 0x010fc800000000ff */
[----:B------:R1:W-:Y:S02]  /*8100*/  MUFU.EX2 R101, R2 ;  /* 0x0000000200657308 */ /* 0x0003e40000000800 */
[----:B-1----:R-:W-:-:S06]  /*8110*/  FFMA.FTZ R2, R82, UR11, -R4 ;  /* 0x0000000b52027c23 */ /* 0x002fcc0008010804 */
[----:B------:R1:W4:Y:S02]  /*8120*/  MUFU.EX2 R95, R2 ;  /* 0x00000002005f7308 */ /* 0x0003240000000800 */
[----:B-1----:R-:W-:Y:S01]  /*8130*/  FFMA.FTZ R2, R83, UR11, -R4 ;  /* 0x0000000b53027c23 */ /* 0x002fe20008010804 */
[----:B----4-:R-:W-:-:S05]  /*8140*/  F2FP.F16.F32.PACK_AB R10, R95, R101 ;  /* 0x000000655f0a723e */ /* 0x010fca00000000ff */
[----:B------:R1:W-:Y:S02]  /*8150*/  MUFU.EX2 R82, R2 ;  /* 0x0000000200527308 */ /* 0x0003e40000000800 */
[C---:B------:R-:W-:Y:S06]  /*8160*/  HMMA.16816.F32 R32, R8.reuse, R64, R36 ;  /* 0x000000400820723c */ /* 0x040fec0000001824 */
[----:B------:R4:W-:Y:S01]  /*8170*/  MUFU.EX2 R64, R7 ;  /* 0x0000000700407308 */ /* 0x0009e20000000800 */
[C---:B------:R-:W-:Y:S06]  /*8180*/  HMMA.16816.F32 R28, R8.reuse, R66, R28 ;  /* 0x00000042081c723c */ /* 0x040fec000000181c */
[----:B---3--:R-:W-:Y:S01]  /*8190*/  HMMA.16816.F32 R24, R8, R52, R24 ;  /* 0x000000340818723c */ /* 0x008fe20000001818 */
[----:B-1----:R-:W-:-:S04]  /*81a0*/  FFMA.FTZ R2, R85, UR11, -R4 ;  /* 0x0000000b55027c23 */ /* 0x002fc80008010804 */
[----:B------:R1:W3:Y:S01]  /*81b0*/  MUFU.EX2 R81, R2 ;  /* 0x0000000200517308 */ /* 0x0002e20000000800 */
[----:B------:R-:W-:Y:S01]  /*81c0*/  HMMA.16816.F32 R40, R8, R54, R16 ;  /* 0x000000360828723c */ /* 0x000fe20000001810 */
[----:B------:R-:W5:Y:S01]  /*81d0*/  LDSM.16.MT88.4 R52, [R164+0x6c00] ;  /* 0x006c0000a434783b */ /* 0x000f620000004200 */
[----:B----4-:R-:W-:-:S05]  /*81e0*/  FADD.FTZ R7, R21, R14 ;  /* 0x0000000e15077221 */ /* 0x010fca0000010000 */
[----:B------:R-:W-:Y:S01]  /*81f0*/  F2FP.F16.F32.PACK_AB R9, R183, R179 ;  /* 0x000000b3b709723e */ /* 0x000fe200000000ff */
[----:B------:R-:W-:Y:S01]  /*8200*/  FADD.FTZ R7, R15, R7 ;  /* 0x000000070f077221 */ /* 0x000fe20000010000 */
[----:B------:R-:W-:-:S03]  /*8210*/  F2FP.F16.F32.PACK_AB R11, R187, R185 ;  /* 0x000000b9bb0b723e */ /* 0x000fc600000000ff */
[----:B------:R-:W-:Y:S01]  /*8220*/  FADD.FTZ R7, R102, R7 ;  /* 0x0000000766077221 */ /* 0x000fe20000010000 */
[----:B-1----:R-:W-:Y:S01]  /*8230*/  FFMA.FTZ R2, R86, UR11, -R4 ;  /* 0x0000000b56027c23 */ /* 0x002fe20008010804 */
[----:B---3--:R-:W-:Y:S02]  /*8240*/  F2FP.F16.F32.PACK_AB R8, R81, R82 ;  /* 0x000000525108723e */ /* 0x008fe400000000ff */
[----:B------:R-:W-:Y:S01]  /*8250*/  FADD.FTZ R7, R106, R7 ;  /* 0x000000076a077221 */ /* 0x000fe20000010000 */
[----:B------:R1:W-:Y:S03]  /*8260*/  MUFU.EX2 R80, R2 ;  /* 0x0000000200507308 */ /* 0x0003e60000000800 */
[----:B------:R-:W-:-:S04]  /*8270*/  FADD.FTZ R7, R107, R7 ;  /* 0x000000076b077221 */ /* 0x000fc80000010000 */
[----:B------:R-:W-:Y:S01]  /*8280*/  FADD.FTZ R14, R113, R7 ;  /* 0x00000007710e7221 */ /* 0x000fe20000010000 */
[----:B------:R-:W-:-:S04]  /*8290*/  FFMA.FTZ R7, R123, UR11, -R4 ;  /* 0x0000000b7b077c23 */ /* 0x000fc80008010804 */
[----:B------:R3:W-:Y:S01]  /*82a0*/  MUFU.EX2 R15, R7 ;  /* 0x00000007000f7308 */ /* 0x0007e20000000800 */
[----:B-1----:R-:W-:-:S07]  /*82b0*/  FFMA.FTZ R2, R87, UR11, -R4 ;  /* 0x0000000b57027c23 */ /* 0x002fce0008010804 */
[----:B------:R1:W4:Y:S01]  /*82c0*/  MUFU.EX2 R79, R2 ;  /* 0x00000002004f7308 */ /* 0x0003220000000800 */
[----:B---3--:R-:W-:-:S04]  /*82d0*/  FADD.FTZ R7, R119, R14 ;  /* 0x0000000e77077221 */ /* 0x008fc80000010000 */
[----:B------:R-:W-:-:S04]  /*82e0*/  FADD.FTZ R7, R118, R7 ;  /* 0x0000000776077221 */ /* 0x000fc80000010000 */
[----:B------:R-:W-:Y:S01]  /*82f0*/  FADD.FTZ R7, R115, R7 ;  /* 0x0000000773077221 */ /* 0x000fe20000010000 */
[----:B-1----:R-:W-:Y:S01]  /*8300*/  FFMA.FTZ R2, R90, UR11, -R4 ;  /* 0x0000000b5a027c23 */ /* 0x002fe20008010804 */
[----:B----4-:R-:W-:Y:S02]  /*8310*/  F2FP.F16.F32.PACK_AB R10, R79, R80 ;  /* 0x000000504f0a723e */ /* 0x010fe400000000ff */
[----:B------:R-:W-:Y:S01]  /*8320*/  FADD.FTZ R7, R114, R7 ;  /* 0x0000000772077221 */ /* 0x000fe20000010000 */
[----:B------:R1:W-:Y:S03]  /*8330*/  MUFU.EX2 R75, R2 ;  /* 0x00000002004b7308 */ /* 0x0003e60000000800 */
[----:B------:R-:W-:Y:S01]  /*8340*/  FADD.FTZ R7, R112, R7 ;  /* 0x0000000770077221 */ /* 0x000fe20000010000 */
[----:B--2---:R-:W-:Y:S03]  /*8350*/  HMMA.16816.F32 R16, R8, R56, R32 ;  /* 0x000000380810723c */ /* 0x004fe60000001820 */
[----:B------:R-:W-:-:S03]  /*8360*/  FADD.FTZ R7, R111, R7 ;  /* 0x000000076f077221 */ /* 0x000fc60000010000 */
[----:B------:R-:W-:Y:S01]  /*8370*/  HMMA.16816.F32 R36, R8, R58, R28 ;  /* 0x0000003a0824723c */ /* 0x000fe2000000181c */
[----:B------:R-:W2:Y:S01]  /*8380*/  LDSM.16.MT88.4 R56, [R135+0x7000] ;  /* 0x007000008738783b */ /* 0x000ea20000004200 */
[----:B------:R-:W-:-:S04]  /*8390*/  FADD.FTZ R7, R105, R7 ;  /* 0x0000000769077221 */ /* 0x000fc80000010000 */
[----:B------:R-:W-:Y:S01]  /*83a0*/  HMMA.16816.F32 R32, R8, R44, R24 ;  /* 0x0000002c0820723c */ /* 0x000fe20000001818 */
[----:B-1----:R-:W-:Y:S01]  /*83b0*/  FFMA.FTZ R2, R91, UR11, -R4 ;  /* 0x0000000b5b027c23 */ /* 0x002fe20008010804 */
[----:B------:R-:W-:-:S03]  /*83c0*/  FADD.FTZ R7, R108, R7 ;  /* 0x000000076c077221 */ /* 0x000fc60000010000 */
[----:B------:R1:W3:Y:S01]  /*83d0*/  MUFU.EX2 R78, R2 ;  /* 0x00000002004e7308 */ /* 0x0002e20000000800 */
[----:B------:R-:W-:Y:S01]  /*83e0*/  HMMA.16816.F32 R8, R8, R46, R40 ;  /* 0x0000002e0808723c */ /* 0x000fe20000001828 */
[----:B------:R-:W-:Y:S01]  /*83f0*/  F2FP.F16.F32.PACK_AB R25, R182, R178 ;  /* 0x000000b2b619723e */ /* 0x000fe200000000ff */
[----:B------:R-:W4:Y:S01]  /*8400*/  LDSM.16.MT88.4 R44, [R164+0x7400] ;  /* 0x00740000a42c783b */ /* 0x000f220000004200 */
[----:B------:R-:W-:Y:S01]  /*8410*/  F2FP.F16.F32.PACK_AB R27, R196, R193 ;  /* 0x000000c1c41b723e */ /* 0x000fe200000000ff */
[----:B------:R-:W-:-:S04]  /*8420*/  FADD.FTZ R7, R104, R7 ;  /* 0x0000000768077221 */ /* 0x000fc80000010000 */
[----:B------:R-:W-:-:S04]  /*8430*/  FADD.FTZ R7, R98, R7 ;  /* 0x0000000762077221 */ /* 0x000fc80000010000 */
[----:B------:R-:W-:Y:S01]  /*8440*/  FADD.FTZ R7, R99, R7 ;  /* 0x0000000763077221 */ /* 0x000fe20000010000 */
[----:B-1----:R-:W-:Y:S01]  /*8450*/  FFMA.FTZ R2, R93, UR11, -R4 ;  /* 0x0000000b5d027c23 */ /* 0x002fe20008010804 */
[----:B---3--:R-:W-:Y:S02]  /*8460*/  F2FP.F16.F32.PACK_AB R24, R78, R75 ;  /* 0x0000004b4e18723e */ /* 0x008fe400000000ff */
[----:B------:R-:W-:Y:S01]  /*8470*/  FADD.FTZ R7, R101, R7 ;  /* 0x0000000765077221 */ /* 0x000fe20000010000 */
[----:B------:R1:W-:Y:S03]  /*8480*/  MUFU.EX2 R76, R2 ;  /* 0x00000002004c7308 */ /* 0x0003e60000000800 */
[----:B------:R-:W-:-:S04]  /*8490*/  FADD.FTZ R7, R95, R7 ;  /* 0x000000075f077221 */ /* 0x000fc80000010000 */
[----:B------:R-:W-:-:S04]  /*84a0*/  FADD.FTZ R7, R82, R7 ;  /* 0x0000000752077221 */ /* 0x000fc80000010000 */
[----:B------:R-:W-:-:S04]  /*84b0*/  FADD.FTZ R7, R81, R7 ;  /* 0x0000000751077221 */ /* 0x000fc80000010000 */
[----:B------:R-:W-:Y:S01]  /*84c0*/  FADD.FTZ R7, R80, R7 ;  /* 0x0000000750077221 */ /* 0x000fe20000010000 */
[----:B-1----:R-:W-:-:S03]  /*84d0*/  FFMA.FTZ R2, R94, UR11, -R4 ;  /* 0x0000000b5e027c23 */ /* 0x002fc60008010804 */
[----:B------:R-:W-:Y:S01]  /*84e0*/  FADD.FTZ R7, R79, R7 ;  /* 0x000000074f077221 */ /* 0x000fe20000010000 */
[----:B------:R1:W3:Y:S02]  /*84f0*/  MUFU.EX2 R73, R2 ;  /* 0x0000000200497308 */ /* 0x0002e40000000800 */
[----:B-1----:R-:W-:Y:S01]  /*8500*/  FFMA.FTZ R2, R100, UR11, -R4 ;  /* 0x0000000b64027c23 */ /* 0x002fe20008010804 */
[----:B---3--:R-:W-:-:S05]  /*8510*/  F2FP.F16.F32.PACK_AB R26, R73, R76 ;  /* 0x0000004c491a723e */ /* 0x008fca00000000ff */
[----:B------:R1:W-:Y:S02]  /*8520*/  MUFU.EX2 R74, R2 ;  /* 0x00000002004a7308 */ /* 0x0003e40000000800 */
[C---:B------:R-:W-:Y:S06]  /*8530*/  HMMA.16816.F32 R28, R24.reuse, R48, R16 ;  /* 0x00000030181c723c */ /* 0x040fec0000001810 */
[----:B------:R-:W-:Y:S01]  /*8540*/  HMMA.16816.F32 R36, R24, R50, R36 ;  /* 0x000000321824723c */ /* 0x000fe20000001824 */
[----:B------:R-:W-:Y:S01]  /*8550*/  F2FP.F16.F32.PACK_AB R17, R192, R190 ;  /* 0x000000bec011723e */ /* 0x000fe200000000ff */
[----:B------:R-:W3:Y:S01]  /*8560*/  LDSM.16.MT88.4 R48, [R135+0x7400] ;  /* 0x007400008730783b */ /* 0x000ee20000004200 */
[----:B------:R-:W-:-:S03]  /*8570*/  F2FP.F16.F32.PACK_AB R19, R199, R204 ;  /* 0x000000ccc713723e */ /* 0x000fc600000000ff */
[----:B-----5:R-:W-:Y:S01]  /*8580*/  HMMA.16816.F32 R32, R24, R52, R32 ;  /* 0x000000341820723c */ /* 0x020fe20000001820 */
[----:B-1----:R-:W-:-:S04]  /*8590*/  FFMA.FTZ R2, R103, UR11, -R4 ;  /* 0x0000000b67027c23 */ /* 0x002fc80008010804 */
[----:B------:R1:W5:Y:S01]  /*85a0*/  MUFU.EX2 R71, R2 ;  /* 0x0000000200477308 */ /* 0x0003620000000800 */
[----:B------:R-:W-:Y:S01]  /*85b0*/  HMMA.16816.F32 R40, R24, R54, R8 ;  /* 0x000000361828723c */ /* 0x000fe20000001808 */
[----:B------:R-:W-:Y:S06]  /*85c0*/  LDSM.16.MT88.4 R52, [R135+0x7800] ;  /* 0x007800008734783b */ /* 0x000fec0000004200 */
[--C-:B------:R-:W-:Y:S01]  /*85d0*/  FFMA.FTZ R8, R140, UR11, -R4.reuse ;  /* 0x0000000b8c087c23 */ /* 0x100fe20008010804 */
[----:B------:R-:W-:Y:S02]  /*85e0*/  F2FP.F16.F32.PACK_AB R9, R203, R201 ;  /* 0x000000c9cb09723e */ /* 0x000fe400000000ff */
[----:B------:R-:W-:Y:S01]  /*85f0*/  F2FP.F16.F32.PACK_AB R11, R198, R195 ;  /* 0x000000c3c60b723e */ /* 0x000fe200000000ff */
[----:B------:R2:W-:Y:S01]  /*8600*/  MUFU.EX2 R65, R8 ;  /* 0x0000000800417308 */ /* 0x0005e20000000800 */
[----:B-1----:R-:W-:Y:S01]  /*8610*/  FFMA.FTZ R2, R109, UR11, -R4 ;  /* 0x0000000b6d027c23 */ /* 0x002fe20008010804 */
[----:B-----5:R-:W-:-:S06]  /*8620*/  F2FP.F16.F32.PACK_AB R16, R71, R74 ;  /* 0x0000004a4710723e */ /* 0x020fcc00000000ff */
[----:B------:R1:W5:Y:S01]  /*8630*/  MUFU.EX2 R72, R2 ;  /* 0x0000000200487308 */ /* 0x0003620000000800 */
[----:B--2---:R-:W-:-:S07]  /*8640*/  FFMA.FTZ R8, R144, UR11, -R4 ;  /* 0x0000000b90087c23 */ /* 0x004fce0008010804 */
[----:B------:R-:W-:Y:S01]  /*8650*/  MUFU.EX2 R22, R8 ;  /* 0x0000000800167308 */ /* 0x000fe20000000800 */
[----:B-1----:R-:W-:Y:S01]  /*8660*/  FFMA.FTZ R2, R121, UR11, -R4 ;  /* 0x0000000b79027c23 */ /* 0x002fe20008010804 */
[----:B-----5:R-:W-:-:S06]  /*8670*/  F2FP.F16.F32.PACK_AB R18, R70, R72 ;  /* 0x000000484612723e */ /* 0x020fcc00000000ff */
[----:B------:R1:W-:Y:S01]  /*8680*/  MUFU.EX2 R67, R2 ;  /* 0x0000000200437308 */ /* 0x0003e20000000800 */
[C---:B------:R-:W-:Y:S06]  /*8690*/  HMMA.16816.F32 R28, R16.reuse, R56, R28 ;  /* 0x00000038101c723c */ /* 0x040fec000000181c */
[C---:B------:R-:W-:Y:S06]  /*86a0*/  HMMA.16816.F32 R36, R16.reuse, R58, R36 ;  /* 0x0000003a1024723c */ /* 0x040fec0000001824 */
[C---:B------:R-:W-:Y:S01]  /*86b0*/  HMMA.16816.F32 R24, R16.reuse, R60, R32 ;  /* 0x0000003c1018723c */ /* 0x040fe20000001820 */
[--C-:B-1----:R-:W-:Y:S01]  /*86c0*/  FFMA.FTZ R2, R124, UR11, -R4.reuse ;  /* 0x0000000b7c027c23 */ /* 0x102fe20008010804 */
[----:B------:R-:W1:Y:S03]  /*86d0*/  LDSM.16.MT88.4 R32, [R164+0x7800] ;  /* 0x00780000a420783b */ /* 0x000e660000004200 */
[----:B------:R2:W5:Y:S01]  /*86e0*/  MUFU.EX2 R66, R2 ;  /* 0x0000000200427308 */ /* 0x0005620000000800 */
[----:B------:R-:W-:Y:S01]  /*86f0*/  HMMA.16816.F32 R16, R16, R62, R40 ;  /* 0x0000003e1010723c */ /* 0x000fe20000001828 */
[----:B------:R-:W-:Y:S01]  /*8700*/  LDSM.16.MT88.4 R40, [R135+0x7c00] ;  /* 0x007c00008728783b */ /* 0x000fe20000004200 */
[----:B--2---:R-:W-:Y:S01]  /*8710*/  FFMA.FTZ R2, R127, UR11, -R4 ;  /* 0x0000000b7f027c23 */ /* 0x004fe20008010804 */
[----:B-----5:R-:W-:-:S04]  /*8720*/  F2FP.F16.F32.PACK_AB R8, R66, R67 ;  /* 0x000000434208723e */ /* 0x020fc800000000ff */
[----:B------:R2:W5:Y:S02]  /*8730*/  MUFU.EX2 R23, R2 ;  /* 0x0000000200177308 */ /* 0x0005640000000800 */
[----:B--2---:R-:W-:Y:S01]  /*8740*/  FADD.FTZ R2, R151, R149 ;  /* 0x0000009597027221 */ /* 0x004fe20000010000 */
[----:B-----5:R-:W-:-:S03]  /*8750*/  F2FP.F16.F32.PACK_AB R10, R65, R23 ;  /* 0x00000017410a723e */ /* 0x020fc600000000ff */
[----:B------:R-:W-:-:S04]  /*8760*/  FADD.FTZ R2, R150, R2 ;  /* 0x0000000296027221 */ /* 0x000fc80000010000 */
[----:B------:R-:W-:-:S07]  /*8770*/  FADD.FTZ R2, R156, R2 ;  /* 0x000000029c027221 */ /* 0x000fce0000010000 */
[----:B----4-:R-:W-:Y:S01]  /*8780*/  HMMA.16816.F32 R16, R8, R46, R16 ;  /* 0x0000002e0810723c */ /* 0x010fe20000001810 */
[----:B------:R-:W-:-:S05]  /*8790*/  FADD.FTZ R2, R157, R2 ;  /* 0x000000029d027221 */ /* 0x000fca0000010000 */
[C---:B------:R-:W-:Y:S01]  /*87a0*/  HMMA.16816.F32 R24, R8.reuse, R44, R24 ;  /* 0x0000002c0818723c */ /* 0x040fe20000001818 */
[----:B------:R-:W-:Y:S01]  /*87b0*/  FADD.FTZ R13, R158, R2 ;  /* 0x000000029e0d7221 */ /* 0x000fe20000010000 */
[----:B------:R-:W-:Y:S01]  /*87c0*/  FFMA.FTZ R2, R120, UR11, -R4 ;  /* 0x0000000b78027c23 */ /* 0x000fe20008010804 */
[----:B------:R-:W2:Y:S03]  /*87d0*/  LDSM.16.MT88.4 R44, [R164+0x7c00] ;  /* 0x007c0000a42c783b */ /* 0x000ea60000004200 */
[----:B------:R4:W-:Y:S01]  /*87e0*/  MUFU.EX2 R21, R2 ;  /* 0x0000000200157308 */ /* 0x0009e20000000800 */
[C---:B---3--:R-:W-:Y:S06]  /*87f0*/  HMMA.16816.F32 R36, R8.reuse, R50, R36 ;  /* 0x000000320824723c */ /* 0x048fec0000001824 */
[----:B------:R-:W-:Y:S01]  /*8800*/  HMMA.16816.F32 R28, R8, R48, R28 ;  /* 0x00000030081c723c */ /* 0x000fe2000000181c */
[----:B------:R-:W3:Y:S06]  /*8810*/  LDSM.16.MT88.4 R48, [R135+0x8000] ;  /* 0x008000008730783b */ /* 0x000eec0000004200 */
[----:B------:R-:W-:-:S02]  /*8820*/  F2FP.F16.F32.PACK_AB R9, R202, R200 ;  /* 0x000000c8ca09723e */ /* 0x000fc400000000ff */
[----:B------:R-:W-:Y:S01]  /*8830*/  F2FP.F16.F32.PACK_AB R11, R197, R194 ;  /* 0x000000c2c50b723e */ /* 0x000fe200000000ff */
[----:B----4-:R-:W-:Y:S01]  /*8840*/  FADD.FTZ R2, R159, R13 ;  /* 0x0000000d9f027221 */ /* 0x010fe20000010000 */
[----:B------:R-:W-:Y:S01]  /*8850*/  FFMA.FTZ R13, R148, UR11, -R4 ;  /* 0x0000000b940d7c23 */ /* 0x000fe20008010804 */
[----:B------:R-:W-:Y:S02]  /*8860*/  F2FP.F16.F32.PACK_AB R8, R64, R22 ;  /* 0x000000164008723e */ /* 0x000fe400000000ff */
[----:B------:R-:W-:Y:S01]  /*8870*/  FADD.FTZ R2, R160, R2 ;  /* 0x00000002a0027221 */ /* 0x000fe20000010000 */
[----:B------:R4:W5:Y:S03]  /*8880*/  MUFU.EX2 R61, R13 ;  /* 0x0000000d003d7308 */ /* 0x0009660000000800 */
[----:B------:R-:W-:-:S04]  /*8890*/  FADD.FTZ R2, R161, R2 ;  /* 0x00000002a1027221 */ /* 0x000fc80000010000 */
[----:B------:R-:W-:-:S04]  /*88a0*/  FADD.FTZ R2, R162, R2 ;  /* 0x00000002a2027221 */ /* 0x000fc80000010000 */
[----:B------:R-:W-:-:S04]  /*88b0*/  FADD.FTZ R2, R163, R2 ;  /* 0x00000002a3027221 */ /* 0x000fc80000010000 */
[----:B------:R-:W-:Y:S01]  /*88c0*/  FADD.FTZ R2, R169, R2 ;  /* 0x00000002a9027221 */ /* 0x000fe20000010000 */
[----:B----4-:R-:W-:Y:S01]  /*88d0*/  FFMA.FTZ R13, R189, UR11, -R0 ;  /* 0x0000000bbd0d7c23 */ /* 0x010fe20008010800 */
[----:B-----5:R-:W-:Y:S02]  /*88e0*/  F2FP.F16.F32.PACK_AB R10, R61, R21 ;  /* 0x000000153d0a723e */ /* 0x020fe400000000ff */
[----:B------:R-:W-:Y:S01]  /*88f0*/  FADD.FTZ R2, R170, R2 ;  /* 0x00000002aa027221 */ /* 0x000fe20000010000 */
[----:B------:R4:W-:Y:S03]  /*8900*/  MUFU.EX2 R63, R13 ;  /* 0x0000000d003f7308 */ /* 0x0009e60000000800 */
[----:B------:R-:W-:Y:S01]  /*8910*/  FADD.FTZ R2, R174, R2 ;  /* 0x00000002ae027221 */ /* 0x000fe20000010000 */
[----:B-1----:R-:W-:Y:S03]  /*8920*/  HMMA.16816.F32 R16, R8, R34, R16 ;  /* 0x000000220810723c */ /* 0x002fe60000001810 */
[----:B------:R-:W-:-:S04]  /*8930*/  FADD.FTZ R2, R181, R2 ;  /* 0x00000002b5027221 */ /* 0x000fc80000010000 */
[----:B------:R-:W-:Y:S01]  /*8940*/  FADD.FTZ R2, R173, R2 ;  /* 0x00000002ad027221 */ /* 0x000fe20000010000 */
[----:B------:R-:W-:Y:S03]  /*8950*/  HMMA.16816.F32 R36, R8, R54, R36 ;  /* 0x000000360824723c */ /* 0x000fe60000001824 */
[----:B------:R-:W-:Y:S01]  /*8960*/  FADD.FTZ R2, R177, R2 ;  /* 0x00000002b1027221 */ /* 0x000fe20000010000 */
[----:B----4-:R-:W-:-:S03]  /*8970*/  FFMA.FTZ R13, R206, UR11, -R0 ;  /* 0x0000000bce0d7c23 */ /* 0x010fc60008010800 */
[----:B------:R-:W-:Y:S01]  /*8980*/  FADD.FTZ R2, R171, R2 ;  /* 0x00000002ab027221 */ /* 0x000fe20000010000 */
[----:B------:R-:W-:Y:S01]  /*8990*/  HMMA.16816.F32 R28, R8, R52, R28 ;  /* 0x00000034081c723c */ /* 0x000fe2000000181c */
[----:B------:R1:W-:Y:S02]  /*89a0*/  MUFU.EX2 R62, R13 ;  /* 0x0000000d003e7308 */ /* 0x0003e40000000800 */
[----:B------:R-:W-:-:S03]  /*89b0*/  FADD.FTZ R2, R186, R2 ;  /* 0x00000002ba027221 */ /* 0x000fc60000010000 */
[----:B------:R-:W-:Y:S01]  /*89c0*/  HMMA.16816.F32 R24, R8, R32, R24 ;  /* 0x000000200818723c */ /* 0x000fe20000001818 */
[----:B------:R-:W-:-:S04]  /*89d0*/  FADD.FTZ R2, R176, R2 ;  /* 0x00000002b0027221 */ /* 0x000fc80000010000 */
[----:B------:R-:W-:Y:S01]  /*89e0*/  FADD.FTZ R2, R180, R2 ;  /* 0x00000002b4027221 */ /* 0x000fe20000010000 */
[----:B------:R-:W-:Y:S02]  /*89f0*/  LEA R180, P1, R77, UR8, 0x1 ;  /* 0x000000084db47c11 */ /* 0x000fe4000f8208ff */
[----:B------:R-:W-:Y:S01]  /*8a00*/  F2FP.F16.F32.PACK_AB R9, R145, R146 ;  /* 0x000000929109723e */ /* 0x000fe200000000ff */
[----:B------:R-:W-:Y:S01]  /*8a10*/  FADD.FTZ R2, R184, R2 ;  /* 0x00000002b8027221 */ /* 0x000fe20000010000 */
[----:B------:R-:W-:Y:S02]  /*8a20*/  F2FP.F16.F32.PACK_AB R11, R208, R205 ;  /* 0x000000cdd00b723e */ /* 0x000fe400000000ff */
[----:B------:R-:W-:Y:S01]  /*8a30*/  LEA.HI.X R181, R77, UR9, R84, 0x1, P1 ;  /* 0x000000094db57c11 */ /* 0x000fe200088f0c54 */
[----:B-1----:R-:W-:Y:S01]  /*8a40*/  FFMA.FTZ R13, R122, UR11, -R4 ;  /* 0x0000000b7a0d7c23 */ /* 0x002fe20008010804 */
[----:B------:R-:W-:-:S03]  /*8a50*/  FADD.FTZ R2, R172, R2 ;  /* 0x00000002ac027221 */ /* 0x000fc60000010000 */
[----:B------:R1:W4:Y:S01]  /*8a60*/  MUFU.EX2 R14, R13 ;  /* 0x0000000d000e7308 */ /* 0x0003220000000800 */
[----:B------:R-:W-:-:S04]  /*8a70*/  FADD.FTZ R2, R188, R2 ;  /* 0x00000002bc027221 */ /* 0x000fc80000010000 */
[----:B------:R-:W-:-:S04]  /*8a80*/  FADD.FTZ R2, R179, R2 ;  /* 0x00000002b3027221 */ /* 0x000fc80000010000 */
[----:B------:R-:W-:-:S04]  /*8a90*/  FADD.FTZ R2, R183, R2 ;  /* 0x00000002b7027221 */ /* 0x000fc80000010000 */
[----:B------:R-:W-:Y:S01]  /*8aa0*/  FADD.FTZ R2, R185, R2 ;  /* 0x00000002b9027221 */ /* 0x000fe20000010000 */
[----:B-1----:R-:W-:Y:S01]  /*8ab0*/  FFMA.FTZ R13, R126, UR11, -R4 ;  /* 0x0000000b7e0d7c23 */ /* 0x002fe20008010804 */
[----:B----4-:R-:W-:Y:S02]  /*8ac0*/  F2FP.F16.F32.PACK_AB R8, R14, R15 ;  /* 0x0000000f0e08723e */ /* 0x010fe400000000ff */
        /* <DEDUP_REMOVED lines=8> */
[----:B------:R1:W4:Y:S03]  /*8b50*/  MUFU.EX2 R59, R13 ;  /* 0x0000000d003b7308 */ /* 0x0003260000000800 */
[----:B------:R-:W-:Y:S01]  /*8b60*/  FADD.FTZ R2, R192, R2 ;  /* 0x00000002c0027221 */ /* 0x000fe20000010000 */
[----:B-1----:R-:W-:Y:S01]  /*8b70*/  FFMA.FTZ R13, R129, UR11, -R4 ;  /* 0x0000000b810d7c23 */ /* 0x002fe20008010804 */
[----:B----4-:R-:W-:-:S03]  /*8b80*/  F2FP.F16.F32.PACK_AB R10, R59, R58 ;  /* 0x0000003a3b0a723e */ /* 0x010fc600000000ff */
[----:B------:R1:W-:Y:S04]  /*8b90*/  MUFU.EX2 R57, R13 ;  /* 0x0000000d00397308 */ /* 0x0003e80000000800 */
[C---:B--2---:R-:W-:Y:S06]  /*8ba0*/  HMMA.16816.F32 R16, R8.reuse, R46, R16 ;  /* 0x0000002e0810723c */ /* 0x044fec0000001810 */
[C---:B------:R-:W-:Y:S06]  /*8bb0*/  HMMA.16816.F32 R24, R8.reuse, R44, R24 ;  /* 0x0000002c0818723c */ /* 0x040fec0000001818 */
[----:B------:R-:W-:Y:S01]  /*8bc0*/  HMMA.16816.F32 R32, R8, R40, R28 ;  /* 0x000000280820723c */ /* 0x000fe2000000181c */
[----:B-1----:R-:W-:-:S04]  /*8bd0*/  FFMA.FTZ R13, R128, UR11, -R4 ;  /* 0x0000000b800d7c23 */ /* 0x002fc80008010804 */
[----:B------:R1:W2:Y:S01]  /*8be0*/  MUFU.EX2 R56, R13 ;  /* 0x0000000d00387308 */ /* 0x0002a20000000800 */
[----:B------:R-:W-:Y:S01]  /*8bf0*/  HMMA.16816.F32 R28, R8, R42, R36 ;  /* 0x0000002a081c723c */ /* 0x000fe20000001824 */
[----:B------:R-:W4:Y:S04]  /*8c00*/  LDSM.16.MT88.4 R40, [R164+0x8000] ;  /* 0x00800000a428783b */ /* 0x000f280000004200 */
[----:B------:R-:W5:Y:S02]  /*8c10*/  LDSM.16.MT88.4 R36, [R135+0x8400] ;  /* 0x008400008724783b */ /* 0x000f640000004200 */
        /* <DEDUP_REMOVED lines=10> */
[C---:B---3--:R-:W-:Y:S06]  /*8cc0*/  HMMA.16816.F32 R32, R8.reuse, R48, R32 ;  /* 0x000000300820723c */ /* 0x048fec0000001820 */
[C---:B------:R-:W-:Y:S01]  /*8cd0*/  HMMA.16816.F32 R28, R8.reuse, R50, R28 ;  /* 0x00000032081c723c */ /* 0x040fe2000000181c */
[----:B------:R-:W2:Y:S05]  /*8ce0*/  LDSM.16.MT88.4 R48, [R164+0x8400] ;  /* 0x00840000a430783b */ /* 0x000eaa0000004200 */
[----:B----4-:R-:W-:Y:S01]  /*8cf0*/  HMMA.16816.F32 R24, R8, R40, R24 ;  /* 0x000000280818723c */ /* 0x010fe20000001818 */
[----:B-1----:R-:W-:-:S04]  /*8d00*/  FFMA.FTZ R13, R133, UR11, -R4 ;  /* 0x0000000b850d7c23 */ /* 0x002fc80008010804 */
[----:B------:R1:W-:Y:S01]  /*8d10*/  MUFU.EX2 R47, R13 ;  /* 0x0000000d002f7308 */ /* 0x0003e20000000800 */
[----:B------:R-:W-:Y:S01]  /*8d20*/  HMMA.16816.F32 R16, R8, R42, R16 ;  /* 0x0000002a0810723c */ /* 0x000fe20000001810 */
[----:B------:R-:W-:Y:S06]  /*8d30*/  LDSM.16.MT88.4 R40, [R164+0x8c00] ;  /* 0x008c0000a428783b */ /* 0x000fec0000004200 */
[----:B------:R-:W-:Y:S02]  /*8d40*/  F2FP.F16.F32.PACK_AB R9, R217, R215 ;  /* 0x000000d7d909723e */ /* 0x000fe400000000ff */
[----:B------:R-:W-:Y:S01]  /*8d50*/  F2FP.F16.F32.PACK_AB R11, R220, R218 ;  /* 0x000000dadc0b723e */ /* 0x000fe200000000ff */
[----:B-1----:R-:W-:Y:S01]  /*8d60*/  FADD.FTZ R13, R75, R7 ;  /* 0x000000074b0d7221 */ /* 0x002fe20000010000 */
[----:B------:R-:W-:-:S04]  /*8d70*/  FFMA.FTZ R7, R132, UR11, -R4 ;  /* 0x0000000b84077c23 */ /* 0x000fc80008010804 */
[----:B------:R1:W3:Y:S02]  /*8d80*/  MUFU.EX2 R52, R7 ;  /* 0x0000000700347308 */ /* 0x0002e40000000800 */
[----:B-1----:R-:W-:Y:S01]  /*8d90*/  FADD.FTZ R7, R78, R13 ;  /* 0x0000000d4e077221 */ /* 0x002fe20000010000 */
[----:B------:R-:W-:Y:S01]  /*8da0*/  FFMA.FTZ R13, R137, UR11, -R4 ;  /* 0x0000000b890d7c23 */ /* 0x000fe20008010804 */
[----:B---3--:R-:W-:Y:S02]  /*8db0*/  F2FP.F16.F32.PACK_AB R8, R52, R47 ;  /* 0x0000002f3408723e */ /* 0x008fe400000000ff */
[----:B------:R-:W-:Y:S02]  /*8dc0*/  FADD.FTZ R7, R76, R7 ;  /* 0x000000074c077221 */ /* 0x000fe40000010000 */
[----:B------:R1:W-:Y:S02]  /*8dd0*/  MUFU.EX2 R46, R13 ;  /* 0x0000000d002e7308 */ /* 0x0003e40000000800 */
[----:B------:R-:W-:-:S04]  /*8de0*/  FADD.FTZ R7, R73, R7 ;  /* 0x0000000749077221 */ /* 0x000fc80000010000 */
[----:B------:R-:W-:-:S04]  /*8df0*/  FADD.FTZ R7, R74, R7 ;  /* 0x000000074a077221 */ /* 0x000fc80000010000 */
[----:B------:R-:W-:Y:S01]  /*8e00*/  FADD.FTZ R7, R71, R7 ;  /* 0x0000000747077221 */ /* 0x000fe20000010000 */
[----:B-1----:R-:W-:-:S04]  /*8e10*/  FFMA.FTZ R13, R136, UR11, -R4 ;  /* 0x0000000b880d7c23 */ /* 0x002fc80008010804 */
[----:B------:R1:W3:Y:S02]  /*8e20*/  MUFU.EX2 R45, R13 ;  /* 0x0000000d002d7308 */ /* 0x0002e40000000800 */
[----:B-1----:R-:W-:Y:S01]  /*8e30*/  FFMA.FTZ R13, R225, UR11, -R0 ;  /* 0x0000000be10d7c23 */ /* 0x002fe20008010800 */
[----:B------:R-:W-:Y:S01]  /*8e40*/  FADD.FTZ R0, R204, R2 ;  /* 0x00000002cc007221 */ /* 0x000fe20000010000 */
[----:B------:R-:W-:Y:S01]  /*8e50*/  FADD.FTZ R2, R72, R7 ;  /* 0x0000000748027221 */ /* 0x000fe20000010000 */
[----:B------:R-:W-:Y:S01]  /*8e60*/  FFMA.FTZ R7, R139, UR11, -R4 ;  /* 0x0000000b8b077c23 */ /* 0x000fe20008010804 */
[----:B---3--:R-:W-:Y:S01]  /*8e70*/  F2FP.F16.F32.PACK_AB R10, R45, R46 ;  /* 0x0000002e2d0a723e */ /* 0x008fe200000000ff */
[----:B------:R-:W-:Y:S01]  /*8e80*/  FADD.FTZ R0, R199, R0 ;  /* 0x00000000c7007221 */ /* 0x000fe20000010000 */
[----:B------:R-:W-:Y:S01]  /*8e90*/  FADD.FTZ R2, R70, R2 ;  /* 0x0000000246027221 */ /* 0x000fe20000010000 */
[----:B------:R1:W-:Y:S02]  /*8ea0*/  MUFU.EX2 R44, R7 ;  /* 0x00000007002c7308 */ /* 0x0003e40000000800 */
[----:B------:R-:W-:Y:S01]  /*8eb0*/  FADD.FTZ R0, R201, R0 ;  /* 0x00000000c9007221 */ /* 0x000fe20000010000 */
[----:B------:R-:W-:Y:S01]  /*8ec0*/  FADD.FTZ R2, R67, R2 ;  /* 0x0000000243027221 */ /* 0x000fe20000010000 */
[C---:B-----5:R-:W-:Y:S01]  /*8ed0*/  HMMA.16816.F32 R140, R8.reuse, R36, R32 ;  /* 0x00000024088c723c */ /* 0x060fe20000001820 */
[----:B------:R-:W-:Y:S01]  /*8ee0*/  LDSM.16.MT88.4 R32, [R164+0x8800] ;  /* 0x00880000a420783b */ /* 0x000fe20000004200 */
[----:B------:R-:W-:Y:S01]  /*8ef0*/  FADD.FTZ R0, R203, R0 ;  /* 0x00000000cb007221 */ /* 0x000fe20000010000 */
[----:B------:R-:W-:Y:S01]  /*8f00*/  FADD.FTZ R2, R66, R2 ;  /* 0x0000000242027221 */ /* 0x000fe20000010000 */
[----:B------:R3:W4:Y:S02]  /*8f10*/  MUFU.EX2 R53, R13 ;  /* 0x0000000d00357308 */ /* 0x0007240000000800 */
[----:B------:R-:W-:Y:S01]  /*8f20*/  FADD.FTZ R0, R195, R0 ;  /* 0x00000000c3007221 */ /* 0x000fe20000010000 */
[----:B------:R-:W-:Y:S01]  /*8f30*/  FADD.FTZ R2, R23, R2 ;  /* 0x0000000217027221 */ /* 0x000fe20000010000 */
[----:B------:R-:W-:Y:S01]  /*8f40*/  HMMA.16816.F32 R28, R8, R38, R28 ;  /* 0x00000026081c723c */ /* 0x000fe2000000181c */
[----:B------:R-:W-:Y:S01]  /*8f50*/  LDSM.16.MT88.4 R36, [R135+0x8c00] ;  /* 0x008c00008724783b */ /* 0x000fe20000004200 */
[----:B------:R-:W-:Y:S01]  /*8f60*/  FADD.FTZ R0, R198, R0 ;  /* 0x00000000c6007221 */ /* 0x000fe20000010000 */
[----:B------:R-:W-:Y:S01]  /*8f70*/  FADD.FTZ R2, R65, R2 ;  /* 0x0000000241027221 */ /* 0x000fe20000010000 */
[----:B-1----:R-:W-:-:S02]  /*8f80*/  FFMA.FTZ R7, R138, UR11, -R4 ;  /* 0x0000000b8a077c23 */ /* 0x002fc40008010804 */
[----:B------:R-:W-:Y:S01]  /*8f90*/  FADD.FTZ R0, R200, R0 ;  /* 0x00000000c8007221 */ /* 0x000fe20000010000 */
[----:B------:R-:W-:Y:S01]  /*8fa0*/  FADD.FTZ R2, R22, R2 ;  /* 0x0000000216027221 */ /* 0x000fe20000010000 */
[----:B------:R-:W1:Y:S01]  /*8fb0*/  LDSM.16.MT88.4 R136, [R135+0x8800] ;  /* 0x008800008788783b */ /* 0x000e620000004200 */
[----:B------:R5:W5:Y:S01]  /*8fc0*/  MUFU.EX2 R23, R7 ;  /* 0x0000000700177308 */ /* 0x000b620000000800 */
[----:B------:R-:W-:Y:S01]  /*8fd0*/  FADD.FTZ R0, R202, R0 ;  /* 0x00000000ca007221 */ /* 0x000fe20000010000 */
[----:B------:R-:W-:Y:S01]  /*8fe0*/  FADD.FTZ R2, R64, R2 ;  /* 0x0000000240027221 */ /* 0x000fe20000010000 */
[----:B--2---:R-:W-:Y:S01]  /*8ff0*/  HMMA.16816.F32 R24, R8, R48, R24 ;  /* 0x000000300818723c */ /* 0x004fe20000001818 */
[----:B---3--:R-:W-:Y:S01]  /*9000*/  FFMA.FTZ R13, R207, UR11, -R4 ;  /* 0x0000000bcf0d7c23 */ /* 0x008fe20008010804 */
[----:B------:R-:W-:Y:S01]  /*9010*/  FADD.FTZ R0, R194, R0 ;  /* 0x00000000c2007221 */ /* 0x000fe20000010000 */
[----:B------:R-:W-:Y:S01]  /*9020*/  FADD.FTZ R2, R21, R2 ;  /* 0x0000000215027221 */ /* 0x000fe20000010000 */
[----:B----4-:R-:W-:-:S02]  /*9030*/  F2FP.F16.F32.PACK_AB R147, R53, R60 ;  /* 0x0000003c3593723e */ /* 0x010fc400000000ff */
[----:B------:R-:W-:Y:S01]  /*9040*/  FADD.FTZ R0, R197, R0 ;  /* 0x00000000c5007221 */ /* 0x000fe20000010000 */
[----:B------:R-:W-:Y:S01]  /*9050*/  FADD.FTZ R2, R61, R2 ;  /* 0x000000023d027221 */ /* 0x000fe20000010000 */
[----:B------:R-:W-:Y:S02]  /*9060*/  HMMA.16816.F32 R16, R8, R50, R16 ;  /* 0x000000320810723c */ /* 0x000fe40000001810 */
[----:B------:R-:W-:Y:S01]  /*9070*/  FADD.FTZ R0, R146, R0 ;  /* 0x0000000092007221 */ /* 0x000fe20000010000 */
[----:B-----5:R-:W-:-:S04]  /*9080*/  FFMA.FTZ R7, R175, UR11, -R4 ;  /* 0x0000000baf077c23 */ /* 0x020fc80008010804 */
[----:B------:R-:W-:Y:S02]  /*9090*/  F2FP.F16.F32.PACK_AB R9, R221, R219 ;  /* 0x000000dbdd09723e */ /* 0x000fe400000000ff */
[----:B------:R-:W-:Y:S01]  /*90a0*/  F2FP.F16.F32.PACK_AB R11, R222, R223 ;  /* 0x000000dfde0b723e */ /* 0x000fe200000000ff */
[----:B------:R2:W-:Y:S01]  /*90b0*/  MUFU.EX2 R22, R7 ;  /* 0x0000000700167308 */ /* 0x0005e20000000800 */
[----:B------:R-:W-:Y:S01]  /*90c0*/  F2FP.F16.F32.PACK_AB R8, R23, R44 ;  /* 0x0000002c1708723e */ /* 0x000fe200000000ff */
[----:B--2---:R-:W-:-:S06]  /*90d0*/  FFMA.FTZ R7, R191, UR11, -R4 ;  /* 0x0000000bbf077c23 */ /* 0x004fcc0008010804 */
[----:B------:R2:W3:Y:S02]  /*90e0*/  MUFU.EX2 R21, R7 ;  /* 0x0000000700157308 */ /* 0x0004e40000000800 */
[----:B--2---:R-:W-:Y:S01]  /*90f0*/  FADD.FTZ R7, R15, R2 ;  /* 0x000000020f077221 */ /* 0x004fe20000010000 */
[----:B------:R-:W-:Y:S01]  /*9100*/  FADD.FTZ R2, R145, R0 ;  /* 0x0000000091027221 */ /* 0x000fe20000010000 */
[----:B------:R-:W-:-:S04]  /*9110*/  FFMA.FTZ R0, R209, UR11, -R4 ;  /* 0x0000000bd1007c23 */ /* 0x000fc80008010804 */
[----:B------:R2:W-:Y:S01]  /*9120*/  MUFU.EX2 R15, R13 ;  /* 0x0000000d000f7308 */ /* 0x0005e20000000800 */
[----:B------:R-:W-:Y:S01]  /*9130*/  FADD.FTZ R7, R14, R7 ;  /* 0x000000070e077221 */ /* 0x000fe20000010000 */
[----:B------:R-:W-:Y:S01]  /*9140*/  FADD.FTZ R2, R205, R2 ;  /* 0x00000002cd027221 */ /* 0x000fe20000010000 */
[----:B---3--:R-:W-:Y:S02]  /*9150*/  F2FP.F16.F32.PACK_AB R10, R21, R22 ;  /* 0x00000016150a723e */ /* 0x008fe400000000ff */
[----:B------:R-:W-:Y:S01]  /*9160*/  FADD.FTZ R7, R58, R7 ;  /* 0x000000073a077221 */ /* 0x000fe20000010000 */
[----:B------:R-:W-:Y:S02]  /*9170*/  F2FP.F16.F32.PACK_AB R145, R62, R63 ;  /* 0x0000003f3e91723e */ /* 0x000fe400000000ff */
[----:B------:R3:W4:Y:S02]  /*9180*/  MUFU.EX2 R14, R0 ;  /* 0x00000000000e7308 */ /* 0x0007240000000800 */
[C---:B-1----:R-:W-:Y:S06]  /*9190*/  HMMA.16816.F32 R140, R8.reuse, R136, R140 ;  /* 0x00000088088c723c */ /* 0x042fec000000188c */
[----:B------:R-:W-:Y:S01]  /*91a0*/  HMMA.16816.F32 R136, R8, R138, R28 ;  /* 0x0000008a0888723c */ /* 0x000fe2000000181c */
[--C-:B--2---:R-:W-:Y:S01]  /*91b0*/  FFMA.FTZ R13, R212, UR11, -R4.reuse ;  /* 0x0000000bd40d7c23 */ /* 0x104fe20008010804 */
[----:B------:R-:W-:-:S04]  /*91c0*/  FFMA.FTZ R4, R211, UR11, -R4 ;  /* 0x0000000bd3047c23 */ /* 0x000fc80008010804 */
[C---:B------:R-:W-:Y:S01]  /*91d0*/  HMMA.16816.F32 R148, R8.reuse, R32, R24 ;  /* 0x000000200894723c */ /* 0x040fe20000001818 */
[----:B------:R-:W-:Y:S01]  /*91e0*/  MUFU.EX2 R13, R13 ;  /* 0x0000000d000d7308 */ /* 0x000fe20000000800 */
[----:B---3--:R-:W-:Y:S01]  /*91f0*/  FADD.FTZ R0, R208, R2 ;  /* 0x00000002d0007221 */ /* 0x008fe20000010000 */
[----:B------:R-:W-:Y:S01]  /*9200*/  FADD.FTZ R2, R59, R7 ;  /* 0x000000073b027221 */ /* 0x000fe20000010000 */
[----:B----4-:R-:W-:Y:S02]  /*9210*/  F2FP.F16.F32.PACK_AB R144, R14, R15 ;  /* 0x0000000f0e90723e */ /* 0x010fe400000000ff */
[----:B------:R-:W-:Y:S01]  /*9220*/  HMMA.16816.F32 R16, R8, R34, R16 ;  /* 0x000000220810723c */ /* 0x000fe20000001810 */
[----:B------:R-:W-:Y:S01]  /*9230*/  FADD.FTZ R0, R210, R0 ;  /* 0x00000000d2007221 */ /* 0x000fe20000010000 */
[----:B------:R-:W-:Y:S01]  /*9240*/  FADD.FTZ R2, R57, R2 ;  /* 0x0000000239027221 */ /* 0x000fe20000010000 */
[----:B------:R1:W2:Y:S02]  /*9250*/  MUFU.EX2 R7, R4 ;  /* 0x0000000400077308 */ /* 0x0002a40000000800 */
[----:B------:R-:W-:Y:S01]  /*9260*/  FADD.FTZ R0, R213, R0 ;  /* 0x00000000d5007221 */ /* 0x000fe20000010000 */
[----:B------:R-:W-:-:S03]  /*9270*/  FADD.FTZ R2, R56, R2 ;  /* 0x0000000238027221 */ /* 0x000fc60000010000 */
[----:B------:R-:W-:Y:S01]  /*9280*/  FADD.FTZ R0, R214, R0 ;  /* 0x00000000d6007221 */ /* 0x000fe20000010000 */
[----:B------:R-:W-:-:S03]  /*9290*/  FADD.FTZ R2, R55, R2 ;  /* 0x0000000237027221 */ /* 0x000fc60000010000 */
[----:B------:R-:W-:Y:S01]  /*92a0*/  FADD.FTZ R0, R216, R0 ;  /* 0x00000000d8007221 */ /* 0x000fe20000010000 */
[----:B------:R-:W-:-:S03]  /*92b0*/  FADD.FTZ R2, R54, R2 ;  /* 0x0000000236027221 */ /* 0x000fc60000010000 */
[----:B------:R-:W-:Y:S01]  /*92c0*/  FADD.FTZ R0, R215, R0 ;  /* 0x00000000d7007221 */ /* 0x000fe20000010000 */
[----:B-1----:R-:W-:-:S03]  /*92d0*/  FADD.FTZ R4, R47, R2 ;  /* 0x000000022f047221 */ /* 0x002fc60000010000 */
[----:B------:R-:W-:Y:S01]  /*92e0*/  FADD.FTZ R2, R217, R0 ;  /* 0x00000000d9027221 */ /* 0x000fe20000010000 */
[----:B--2---:R-:W-:Y:S01]  /*92f0*/  F2FP.F16.F32.PACK_AB R146, R7, R13 ;  /* 0x0000000d0792723e */ /* 0x004fe200000000ff */
[----:B------:R-:W-:Y:S02]  /*9300*/  FADD.FTZ R0, R52, R4 ;  /* 0x0000000434007221 */ /* 0x000fe40000010000 */
[----:B------:R-:W-:Y:S02]  /*9310*/  FADD.FTZ R2, R218, R2 ;  /* 0x00000002da027221 */ /* 0x000fe40000010000 */
[----:B------:R-:W-:Y:S02]  /*9320*/  FADD.FTZ R4, R46, R0 ;  /* 0x000000002e047221 */ /* 0x000fe40000010000 */
[----:B------:R-:W-:Y:S01]  /*9330*/  FADD.FTZ R0, R220, R2 ;  /* 0x00000002dc007221 */ /* 0x000fe20000010000 */
[----:B------:R-:W-:Y:S01]  /*9340*/  HMMA.16816.F32 R140, R144, R36, R140 ;  /* 0x00000024908c723c */ /* 0x000fe2000000188c */
[----:B------:R-:W-:-:S02]  /*9350*/  FADD.FTZ R2, R45, R4 ;  /* 0x000000042d027221 */ /* 0x000fc40000010000 */
[----:B------:R-:W-:Y:S02]  /*9360*/  FADD.FTZ R0, R219, R0 ;  /* 0x00000000db007221 */ /* 0x000fe40000010000 */
[----:B------:R-:W-:Y:S02]  /*9370*/  FADD.FTZ R2, R44, R2 ;  /* 0x000000022c027221 */ /* 0x000fe40000010000 */
[----:B------:R-:W-:Y:S01]  /*9380*/  FADD.FTZ R0, R221, R0 ;  /* 0x00000000dd007221 */ /* 0x000fe20000010000 */
[----:B------:R-:W-:Y:S01]  /*9390*/  HMMA.16816.F32 R136, R144, R38, R136 ;  /* 0x000000269088723c */ /* 0x000fe20000001888 */
[----:B------:R-:W-:Y:S02]  /*93a0*/  FADD.FTZ R2, R23, R2 ;  /* 0x0000000217027221 */ /* 0x000fe40000010000 */
[----:B------:R-:W-:Y:S02]  /*93b0*/  FADD.FTZ R0, R223, R0 ;  /* 0x00000000df007221 */ /* 0x000fe40000010000 */
[----:B------:R-:W-:-:S02]  /*93c0*/  FADD.FTZ R2, R22, R2 ;  /* 0x0000000216027221 */ /* 0x000fc40000010000 */
[----:B------:R-:W-:Y:S01]  /*93d0*/  FADD.FTZ R0, R222, R0 ;  /* 0x00000000de007221 */ /* 0x000fe20000010000 */
[C---:B------:R-:W-:Y:S01]  /*93e0*/  HMMA.16816.F32 R148, R144.reuse, R40, R148 ;  /* 0x000000289094723c */ /* 0x040fe20000001894 */
        /* <DEDUP_REMOVED lines=8> */
[----:B------:R-:W-:Y:S02]  /*9470*/  FADD.FTZ R230, R53, R0 ;  /* 0x0000000035e67221 */ /* 0x000fe40000010000 */
[----:B------:R-:W-:Y:S01]  /*9480*/  FADD.FTZ R229, R7, R2 ;  /* 0x0000000207e57221 */ /* 0x000fe20000010000 */
[----:B------:R-:W-:-:S14]  /*9490*/  @!P0 BRA `(.L_x_819) ;  /* 0x0000006800dc8947 */ /* 0x000fdc0003800000 */
        /* <DEDUP_REMOVED lines=11> */
[----:B------:R-:W-:Y:S02]  /*9550*/  LOP3.LUT R10, R10, R14, RZ, 0x3c, !PT ;  /* 0x0000000e0a0a7212 */ /* 0x000fe400078e3cff */
[----:B------:R-:W1:Y:S02]  /*9560*/  I2F.RP R8, R13 ;  /* 0x0000000d00087306 */ /* 0x000e640000209400 */
[----:B------:R-:W-:-:S06]  /*9570*/  ISETP.GE.AND P0, PT, R10, RZ, PT ;  /* 0x000000ff0a00720c */ /* 0x000fcc0003f06270 */
        /* <DEDUP_REMOVED lines=22> */
[----:B------:R-:W-:Y:S02]  /*96e0*/  ISETP.NE.AND P1, PT, R14, RZ, PT ;  /* 0x000000ff0e00720c */ /* 0x000fe40003f25270 */
[----:B------:R-:W-:Y:S02]  /*96f0*/  ISETP.GE.AND P2, PT, R4, RZ, PT ;  /* 0x000000ff0400720c */ /* 0x000fe40003f46270 */
[----:B------:R-:W-:-:S03]  /*9700*/  LOP3.LUT R4, RZ, R14, RZ, 0x33, !PT ;  /* 0x0000000eff047212 */ /* 0x000fc600078e33ff */
[----:B------:R-:W-:Y:S02]  /*9710*/  @P4 IADD3 R0, R0, 0x1, RZ ;  /* 0x0000000100004810 */ /* 0x000fe40007ffe0ff */
[----:B------:R-:W-:Y:S02]  /*9720*/  @P5 VIADD R2, R2, 0x1 ;  /* 0x0000000102025836 */ /* 0x000fe40000000000 */
[----:B------:R-:W-:-:S04]  /*9730*/  @!P0 IADD3 R0, -R0, RZ, RZ ;  /* 0x000000ff00008210 */ /* 0x000fc80007ffe1ff */
[----:B------:R-:W-:Y:S01]  /*9740*/  @!P2 IMAD.MOV R2, RZ, RZ, -R2 ;  /* 0x000000ffff02a224 */ /* 0x000fe200078e0a02 */
[----:B------:R-:W-:-:S04]  /*9750*/  SEL R0, R4, R0, !P1 ;  /* 0x0000000004007207 */ /* 0x000fc80004800000 */
[----:B------:R-:W-:Y:S01]  /*9760*/  SEL R2, R4, R2, !P1 ;  /* 0x0000000204027207 */ /* 0x000fe20004800000 */
[----:B------:R-:W-:-:S04]  /*9770*/  IMAD.WIDE R10, R0, 0x4, R226 ;  /* 0x00000004000a7825 */ /* 0x000fc800078e02e2 */
[C---:B------:R-:W-:Y:S02]  /*9780*/  IMAD.WIDE R8, R2.reuse, 0x4, R226 ;  /* 0x0000000402087825 */ /* 0x040fe400078e02e2 */
        /* <DEDUP_REMOVED lines=17> */
.L_x_820:
[----:B------:R-:W-:-:S04]  /*98a0*/  LEA R0, -R96, RZ, 0x8 ;  /* 0x000000ff60007211 */ /* 0x000fc800078e41ff */
[----:B------:R-:W-:-:S07]  /*98b0*/  SHF.R.S32.HI R2, RZ, 0x1f, R0 ;  /* 0x0000001fff027819 */ /* 0x000fce0000011400 */
.L_x_821:
[----:B------:R-:W-:Y:S01]  /*98c0*/  ULDC UR4, c[0x0][0x2d0] ;  /* 0x0000b40000047ab9 */ /* 0x000fe20000000800 */
[----:B------:R-:W-:Y:S02]  /*98d0*/  LEA R116, P1, R0, R116, 0x1 ;  /* 0x0000007400747211 */ /* 0x000fe400078208ff */
[----:B------:R-:W-:Y:S02]  /*98e0*/  ISETP.GE.AND P0, PT, R12, UR4, PT ;  /* 0x000000040c007c0c */ /* 0x000fe4000bf06270 */
[----:B------:R-:W-:-:S11]  /*98f0*/  LEA.HI.X R117, R0, R117, R2, 0x1, P1 ;  /* 0x0000007500757211 */ /* 0x000fd600008f0c02 */
[--C-:B------:R-:W-:Y:S01]  /*9900*/  @!P0 IMAD.MOV.U32 R152, RZ, RZ, R154.reuse ;  /* 0x000000ffff988224 */ /* 0x100fe200078e009a */
[----:B------:R-:W-:Y:S01]  /*9910*/  @!P0 IADD3 R4, P2, P1, R0, R154, R235 ;  /* 0x0000009a00048210 */ /* 0x000fe2000795e0eb */
[----:B------:R-:W-:Y:S01]  /*9920*/  @!P0 IMAD.MOV.U32 R8, RZ, RZ, R154 ;  /* 0x000000ffff088224 */ /* 0x000fe200078e009a */
[----:B------:R-:W-:Y:S01]  /*9930*/  @P0 STS [R168+0x5000], RZ ;  /* 0x005000ffa8000388 */ /* 0x000fe20000000800 */
[--C-:B------:R-:W-:Y:S01]  /*9940*/  @!P0 IMAD.MOV.U32 R9, RZ, RZ, R153.reuse ;  /* 0x000000ffff098224 */ /* 0x100fe200078e0099 */
        /* <DEDUP_REMOVED lines=8> */
[C---:B------:R-:W-:Y:S01]  /*99d0*/  @!P0 IMAD R25, R97.reuse, 0x60, RZ ;  /* 0x0000006061198824 */ /* 0x040fe200078e02ff */
[----:B------:R-:W-:Y:S01]  /*99e0*/  @!P0 IADD3 R23, P1, R0, R8, RZ ;  /* 0x0000000800178210 */ /* 0x000fe20007f3e0ff */
[----:B------:R-:W-:Y:S01]  /*99f0*/  @!P0 IMAD R24, R97, 0xa0, RZ ;  /* 0x000000a061188824 */ /* 0x000fe200078e02ff */
[-C--:B------:R-:W-:Y:S01]  /*9a00*/  @!P0 LEA R4, P3, R96, R154.reuse, 0x6 ;  /* 0x0000009a60048211 */ /* 0x080fe200078630ff */
[----:B------:R-:W-:Y:S01]  /*9a10*/  @!P0 IMAD.MOV.U32 R14, RZ, RZ, R116 ;  /* 0x000000ffff0e8224 */ /* 0x000fe200078e0074 */
[C---:B------:R-:W-:Y:S01]  /*9a20*/  @!P0 IADD3.X R25, R2.reuse, R11, R25, P2, !PT ;  /* 0x0000000b02198210 */ /* 0x040fe200017fe419 */
[----:B------:R-:W-:Y:S01]  /*9a30*/  @!P0 IMAD.MOV.U32 R15, RZ, RZ, R117 ;  /* 0x000000ffff0f8224 */ /* 0x000fe200078e0075 */
[----:B------:R-:W-:Y:S01]  /*9a40*/  @!P0 IADD3.X R24, R2, R9, R24, P1, !PT ;  /* 0x0000000902188210 */ /* 0x000fe20000ffe418 */
[--C-:B------:R-:W-:Y:S01]  /*9a50*/  @!P0 IMAD.MOV.U32 R10, RZ, RZ, R154.reuse ;  /* 0x000000ffff0a8224 */ /* 0x100fe200078e009a */
[----:B------:R-:W-:Y:S01]  /*9a60*/  @!P0 LEA R7, P1, R96, R154, 0x7 ;  /* 0x0000009a60078211 */ /* 0x000fe200078238ff */
[----:B------:R-:W-:Y:S01]  /*9a70*/  @!P0 IMAD.MOV.U32 R11, RZ, RZ, R153 ;  /* 0x000000ffff0b8224 */ /* 0x000fe200078e0099 */
[----:B------:R-:W-:Y:S01]  /*9a80*/  @!PT LDS RZ, [RZ] ;  /* 0x00000000fffff984 */ /* 0x000fe20000000800 */
[----:B------:R-:W-:Y:S01]  /*9a90*/  @!PT LDS RZ, [RZ] ;  /* 0x00000000fffff984 */ /* 0x000fe20000000800 */
[----:B------:R-:W-:Y:S01]  /*9aa0*/  @!PT LDS RZ, [RZ] ;  /* 0x00000000fffff984 */ /* 0x000fe20000000800 */
[----:B------:R1:W-:Y:S01]  /*9ab0*/  @!P0 LDGSTS.E.BYPASS.LTC128B.128 [R168+0x5000], desc[UR12][R14.64] ;  /* 0x050000000ea88fae */ /* 0x0003e2000b901d4c */
[----:B------:R-:W-:Y:S01]  /*9ac0*/  @!P0 IADD3 R4, P2, R0, R4, RZ ;  /* 0x0000000400048210 */ /* 0x000fe20007f5e0ff */
[----:B------:R-:W-:-:S02]  /*9ad0*/  @!P0 IMAD.MOV.U32 R8, RZ, RZ, R154 ;  /* 0x000000ffff088224 */ /* 0x000fc400078e009a */
[----:B------:R-:W-:Y:S01]  /*9ae0*/  @!P0 IMAD.MOV.U32 R9, RZ, RZ, R153 ;  /* 0x000000ffff098224 */ /* 0x000fe200078e0099 */
[----:B------:R-:W-:Y:S01]  /*9af0*/  @!P0 LEA R18, P4, R4, UR6, 0x1 ;  /* 0x0000000604128c11 */ /* 0x000fe2000f8808ff */
[C---:B------:R-:W-:Y:S01]  /*9b00*/  @!P0 IMAD.WIDE.U32 R10, R96.reuse, 0xc0, R10 ;  /* 0x000000c0600a8825 */ /* 0x040fe200078e000a */
[----:B------:R-:W-:Y:S03]  /*9b10*/  @P0 STS.128 [R168+0x5800], RZ ;  /* 0x005800ffa8000388 */ /* 0x000fe60000000c00 */
[----:B------:R-:W-:Y:S01]  /*9b20*/  @!P0 IMAD R19, R97, 0xc0, RZ ;  /* 0x000000c061138824 */ /* 0x000fe200078e02ff */
[----:B------:R-:W-:Y:S01]  /*9b30*/  @!PT LDS RZ, [RZ] ;  /* 0x00000000fffff984 */ /* 0x000fe20000000800 */
[----:B------:R-:W-:Y:S01]  /*9b40*/  @!PT LDS RZ, [RZ] ;  /* 0x00000000fffff984 */ /* 0x000fe20000000800 */
[----:B------:R-:W-:Y:S01]  /*9b50*/  @!PT LDS RZ, [RZ] ;  /* 0x00000000fffff984 */ /* 0x000fe20000000800 */
[----:B------:R2:W-:Y:S01]  /*9b60*/  @!P0 LDGSTS.E.BYPASS.LTC128B.128 [R168+0x5800], desc[UR12][R12.64] ;  /* 0x058000000ca88fae */ /* 0x0005e2000b901d4c */
[----:B------:R-:W-:-:S03]  /*9b70*/  @!P0 IMAD.WIDE.U32 R8, R96, 0xe0, R8 ;  /* 0x000000e060088825 */ /* 0x000fc600078e0008 */
[----:B------:R-:W-:Y:S01]  /*9b80*/  @P0 STS.128 [R168+0x6000], RZ ;  /* 0x006000ffa8000388 */ /* 0x000fe20000000c00 */
[----:B------:R-:W-:Y:S01]  /*9b90*/  @!P0 IMAD R17, R97, 0xe0, RZ ;  /* 0x000000e061118824 */ /* 0x000fe200078e02ff */
[CCC-:B-1----:R-:W-:Y:S02]  /*9ba0*/  @!P0 LEA.HI.X R14, R96.reuse, R153.reuse, R97.reuse, 0x6, P3 ;  /* 0x00000099600e8211 */ /* 0x1c2fe400018f3461 */
[----:B------:R-:W-:Y:S02]  /*9bb0*/  @!P0 LEA.HI.X R15, R96, R153, R97, 0x7, P1 ;  /* 0x00000099600f8211 */ /* 0x000fe400008f3c61 */
[----:B------:R-:W-:Y:S01]  /*9bc0*/  @!P0 IADD3 R7, P1, R0, R7, RZ ;  /* 0x0000000700078210 */ /* 0x000fe20007f3e0ff */
[----:B------:R-:W-:Y:S01]  /*9bd0*/  @!P0 IMAD.X R14, R2, 0x1, R14, P2 ;  /* 0x00000001020e8824 */ /* 0x000fe200010e060e */
[----:B------:R-:W-:Y:S02]  /*9be0*/  @!P0 IADD3 R21, P2, R0, R10, RZ ;  /* 0x0000000a00158210 */ /* 0x000fe40007f5e0ff */
[----:B------:R-:W-:Y:S01]  /*9bf0*/  @!P0 LEA R16, P3, R7, UR6, 0x1 ;  /* 0x0000000607108c11 */ /* 0x000fe2000f8608ff */
[----:B------:R-:W-:Y:S01]  /*9c00*/  @!P0 IMAD.X R15, R2, 0x1, R15, P1 ;  /* 0x00000001020f8824 */ /* 0x000fe200008e060f */
[----:B------:R-:W-:-:S02]  /*9c10*/  @!P0 IADD3 R0, P1, R0, R8, RZ ;  /* 0x0000000800008210 */ /* 0x000fc40007f3e0ff */
[----:B------:R-:W-:Y:S02]  /*9c20*/  @!P0 IADD3.X R11, R2, R19, R11, P2, !PT ;  /* 0x00000013020b8210 */ /* 0x000fe400017fe40b */
[----:B------:R-:W-:Y:S02]  /*9c30*/  @!P0 LEA.HI.X R19, R4, UR7, R14, 0x1, P4 ;  /* 0x0000000704138c11 */ /* 0x000fe4000a0f0c0e */
[----:B------:R-:W-:Y:S02]  /*9c40*/  @!P0 LEA R14, P4, R22, UR6, 0x1 ;  /* 0x00000006160e8c11 */ /* 0x000fe4000f8808ff */
[----:B------:R-:W-:Y:S01]  /*9c50*/  @!P0 IADD3.X R2, R2, R9, R17, P1, !PT ;  /* 0x0000000902028210 */ /* 0x000fe20000ffe411 */
[----:B------:R-:W-:Y:S01]  /*9c60*/  @!PT LDS RZ, [RZ] ;  /* 0x00000000fffff984 */ /* 0x000fe20000000800 */
[----:B------:R-:W-:Y:S01]  /*9c70*/  @!PT LDS RZ, [RZ] ;  /* 0x00000000fffff984 */ /* 0x000fe20000000800 */
[----:B------:R-:W-:Y:S01]  /*9c80*/  @!PT LDS RZ, [RZ] ;  /* 0x00000000fffff984 */ /* 0x000fe20000000800 */
[----:B------:R-:W-:Y:S01]  /*9c90*/  @!P0 LDGSTS.E.BYPASS.LTC128B.128 [R168+0x6000], desc[UR12][R18.64] ;  /* 0x0600000012a88fae */ /* 0x000fe2000b901d4c */
[----:B------:R-:W-:Y:S02]  /*9ca0*/  @!P0 LEA.HI.X R17, R7, UR7, R15, 0x1, P3 ;  /* 0x0000000707118c11 */ /* 0x000fe400098f0c0f */
[----:B--2---:R-:W-:Y:S01]  /*9cb0*/  @!P0 LEA R12, P3, R23, UR6, 0x1 ;  /* 0x00000006170c8c11 */ /* 0x004fe2000f8608ff */
[----:B------:R-:W-:Y:S01]  /*9cc0*/  @P0 STS.128 [R168+0x6800], RZ ;  /* 0x006800ffa8000388 */ /* 0x000fe20000000c00 */
[----:B------:R-:W-:-:S02]  /*9cd0*/  @!P0 LEA.HI.X R15, R22, UR7, R25, 0x1, P4 ;  /* 0x00000007160f8c11 */ /* 0x000fc4000a0f0c19 */
[----:B------:R-:W-:Y:S01]  /*9ce0*/  @!P0 LEA R10, P2, R21, UR6, 0x1 ;  /* 0x00000006150a8c11 */ /* 0x000fe2000f8408ff */
[----:B------:R-:W1:Y:S01]  /*9cf0*/  S2R R22, SR_TID.X ;  /* 0x0000000000167919 */ /* 0x000e620000002100 */
[----:B------:R-:W-:Y:S02]  /*9d00*/  @!P0 LEA R8, P1, R0, UR6, 0x1 ;  /* 0x0000000600088c11 */ /* 0x000fe4000f8208ff */
[----:B------:R-:W-:Y:S01]  /*9d10*/  @!P0 LEA.HI.X R13, R23, UR7, R24, 0x1, P3 ;  /* 0x00000007170d8c11 */ /* 0x000fe200098f0c18 */
[----:B------:R-:W-:Y:S01]  /*9d20*/  @!PT LDS RZ, [RZ] ;  /* 0x00000000fffff984 */ /* 0x000fe20000000800 */
[----:B------:R-:W-:Y:S01]  /*9d30*/  @!PT LDS RZ, [RZ] ;  /* 0x00000000fffff984 */ /* 0x000fe20000000800 */
[----:B------:R-:W-:Y:S01]  /*9d40*/  @!PT LDS RZ, [RZ] ;  /* 0x00000000fffff984 */ /* 0x000fe20000000800 */
[----:B------:R-:W-:Y:S01]  /*9d50*/  @!P0 LDGSTS.E.BYPASS.LTC128B.128 [R168+0x6800], desc[UR12][R14.64] ;  /* 0x068000000ea88fae */ /* 0x000fe2000b901d4c */
[----:B------:R-:W-:Y:S01]  /*9d60*/  @!P0 LEA.HI.X R11, R21, UR7, R11, 0x1, P2 ;  /* 0x00000007150b8c11 */ /* 0x000fe200090f0c0b */
[----:B------:R-:W-:Y:S01]  /*9d70*/  IMAD.SHL.U32 R21, R228, 0x100, RZ ;  /* 0x00000100e4157824 */ /* 0x000fe200078e00ff */
[----:B------:R-:W-:Y:S01]  /*9d80*/  @!P0 LEA.HI.X R9, R0, UR7, R2, 0x1, P1 ;  /* 0x0000000700098c11 */ /* 0x000fe200088f0c02 */
[----:B------:R-:W-:Y:S01]  /*9d90*/  @P0 STS.128 [R168+0x7000], RZ ;  /* 0x007000ffa8000388 */ /* 0x000fe20000000c00 */
[----:B------:R-:W-:-:S03]  /*9da0*/  ISETP.GE.AND P1, PT, R231, 0x3, PT ;  /* 0x00000003e700780c */ /* 0x000fc60003f26270 */
        /* <DEDUP_REMOVED lines=19> */
[----:B------:R1:W-:Y:S02]  /*9ee0*/  @!P0 LDGSTS.E.BYPASS.LTC128B.128 [R168+0x8800], desc[UR12][R8.64] ;  /* 0x0880000008a88fae */ /* 0x0003e4000b901d4c */
[----:B------:R-:W-:Y:S02]  /*9ef0*/  LOP3.LUT R22, R22, 0x6, RZ, 0xc0, !PT ;  /* 0x0000000616167812 */ /* 0x000fe400078ec0ff */
[----:B------:R-:W-:Y:S02]  /*9f00*/  LDSM.16.M88.4 R24, [R134+0x1000] ;  /* 0x001000008618783b */ /* 0x000fe40000000200 */
[----:B------:R-:W-:Y:S02]  /*9f10*/  LOP3.LUT R2, R21, 0x8, R22, 0xfe, !PT ;  /* 0x0000000815027812 */ /* 0x000fe400078efe16 */
[----:B------:R-:W-:Y:S02]  /*9f20*/  LDSM.16.M88.4 R32, [R165] ;  /* 0x00000000a520783b */ /* 0x000fe40000000200 */
[----:B------:R-:W-:-:S02]  /*9f30*/  ISETP.GE.AND P5, PT, R2, R6, PT ;  /* 0x000000060200720c */ /* 0x000fc40003fa6270 */
[----:B--2---:R-:W2:Y:S01]  /*9f40*/  LDSM.16.M88.4 R12, [R166] ;  /* 0x00000000a60c783b */ /* 0x004ea20000000200 */
[----:B------:R-:W-:-:S03]  /*9f50*/  ISETP.GE.AND P3, PT, R2, R5, PT ;  /* 0x000000050200720c */ /* 0x000fc60003f66270 */
[----:B------:R-:W3:Y:S04]  /*9f60*/  LDSM.16.M88.4 R40, [R134+0x1400] ;  /* 0x001400008628783b */ /* 0x000ee80000000200 */
[----:B------:R-:W-:Y:S04]  /*9f70*/  LDSM.16.M88.4 R48, [R165+0x400] ;  /* 0x00040000a530783b */ /* 0x000fe80000000200 */
[----:B------:R-:W-:Y:S04]  /*9f80*/  LDSM.16.M88.4 R56, [R134+0x1800] ;  /* 0x001800008638783b */ /* 0x000fe80000000200 */
[----:B-1----:R-:W1:Y:S04]  /*9f90*/  LDSM.16.M88.4 R8, [R167] ;  /* 0x00000000a708783b */ /* 0x002e680000000200 */
[----:B------:R-:W4:Y:S04]  /*9fa0*/  LDSM.16.M88.4 R44, [R165+0x800] ;  /* 0x00080000a52c783b */ /* 0x000f280000000200 */
[----:B------:R-:W5:Y:S04]  /*9fb0*/  LDSM.16.M88.4 R52, [R134+0x1c00] ;  /* 0x001c00008634783b */ /* 0x000f680000000200 */
[----:B------:R-:W-:Y:S04]  /*9fc0*/  LDSM.16.M88.4 R60, [R134+0x2000] ;  /* 0x00200000863c783b */ /* 0x000fe80000000200 */
[----:B------:R-:W0:Y:S01]  /*9fd0*/  LDGDEPBAR ;  /* 0x00000000000079af */ /* 0x000e220000000000 */
[C---:B--2---:R-:W-:Y:S06]  /*9fe0*/  HMMA.16816.F32 R16, R12.reuse, R24, RZ ;  /* 0x000000180c10723c */ /* 0x044fec00000018ff */
[C---:B------:R-:W-:Y:S06]  /*9ff0*/  HMMA.16816.F32 R28, R12.reuse, R26, RZ ;  /* 0x0000001a0c1c723c */ /* 0x040fec00000018ff */
[----:B---3--:R-:W-:-:S12]  /*a000*/  HMMA.16816.F32 R24, R12, R40, RZ ;  /* 0x000000280c18723c */ /* 0x008fd800000018ff */
[C---:B-1----:R-:W-:Y:S06]  /*a010*/  HMMA.16816.F32 R16, R8.reuse, R32, R16 ;  /* 0x000000200810723c */ /* 0x042fec0000001810 */
[C---:B------:R-:W-:Y:S06]  /*a020*/  HMMA.16816.F32 R28, R8.reuse, R34, R28 ;  /* 0x00000022081c723c */ /* 0x040fec000000181c */
[----:B------:R-:W-:Y:S06]  /*a030*/  HMMA.16816.F32 R36, R8, R48, R24 ;  /* 0x000000300824723c */ /* 0x000fec0000001818 */
[----:B------:R-:W-:Y:S06]  /*a040*/  HMMA.16816.F32 R24, R12, R56, RZ ;  /* 0x000000380c18723c */ /* 0x000fec00000018ff */
[----:B------:R-:W-:Y:S01]  /*a050*/  FMUL.FTZ R16, R16, UR10 ;  /* 0x0000000a10107c20 */ /* 0x000fe20008410000 */
[----:B------:R-:W-:Y:S01]  /*a060*/  FMUL.FTZ R17, R17, UR10 ;  /* 0x0000000a11117c20 */ /* 0x000fe20008410000 */
[----:B------:R-:W-:Y:S01]  /*a070*/  FMUL.FTZ R18, R18, UR10 ;  /* 0x0000000a12127c20 */ /* 0x000fe20008410000 */
[----:B------:R-:W-:Y:S01]  /*a080*/  FMUL.FTZ R19, R19, UR10 ;  /* 0x0000000a13137c20 */ /* 0x000fe20008410000 */
[----:B------:R-:W-:Y:S02]  /*a090*/  MUFU.TANH R213, R16 ;  /* 0x0000001000d57308 */ /* 0x000fe40000002400 */
[----:B------:R-:W-:Y:S01]  /*a0a0*/  FMUL.FTZ R28, R28, UR10 ;  /* 0x0000000a1c1c7c20 */ /* 0x000fe20008410000 */
[----:B------:R-:W-:Y:S01]  /*a0b0*/  FMUL.FTZ R29, R29, UR10 ;  /* 0x0000000a1d1d7c20 */ /* 0x000fe20008410000 */
[----:B------:R-:W-:Y:S01]  /*a0c0*/  FMUL.FTZ R30, R30, UR10 ;  /* 0x0000000a1e1e7c20 */ /* 0x000fe20008410000 */
[----:B------:R-:W-:-:S03]  /*a0d0*/  FMUL.FTZ R31, R31, UR10 ;  /* 0x0000000a1f1f7c20 */ /* 0x000fc60008410000 */
[----:B------:R-:W-:Y:S01]  /*a0e0*/  MUFU.TANH R211, R17 ;  /* 0x0000001100d37308 */ /* 0x000fe20000002400 */
[----:B------:R-:W-:Y:S01]  /*a0f0*/  FMUL.FTZ R36, R36, UR10 ;  /* 0x0000000a24247c20 */ /* 0x000fe20008410000 */
[----:B------:R-:W-:Y:S01]  /*a100*/  FMUL.FTZ R37, R37, UR10 ;  /* 0x0000000a25257c20 */ /* 0x000fe20008410000 */
[----:B------:R-:W-:Y:S01]  /*a110*/  FMUL.FTZ R38, R38, UR10 ;  /* 0x0000000a26267c20 */ /* 0x000fe20008410000 */
[----:B------:R-:W-:Y:S02]  /*a120*/  FMUL.FTZ R39, R39, UR10 ;  /* 0x0000000a27277c20 */ /* 0x000fe40008410000 */
[----:B----4-:R-:W-:Y:S02]  /*a130*/  HMMA.16816.F32 R32, R8, R44, R24 ;  /* 0x0000002c0820723c */ /* 0x010fe40000001818 */
[----:B------:R-:W-:Y:S04]  /*a140*/  MUFU.TANH R212, R18 ;  /* 0x0000001200d47308 */ /* 0x000fe80000002400 */
[C---:B------:R-:W-:Y:S01]  /*a150*/  HMMA.16816.F32 R24, R12.reuse, R58, RZ ;  /* 0x0000003a0c18723c */ /* 0x040fe200000018ff */
[----:B------:R-:W-:Y:S03]  /*a160*/  LDSM.16.M88.4 R56, [R134+0x2400] ;  /* 0x002400008638783b */ /* 0x000fe60000000200 */
[----:B------:R1:W-:Y:S08]  /*a170*/  MUFU.TANH R210, R19 ;  /* 0x0000001300d27308 */ /* 0x0003f00000002400 */
[----:B------:R-:W2:Y:S06]  /*a180*/  MUFU.TANH R107, R28 ;  /* 0x0000001c006b7308 */ /* 0x000eac0000002400 */
[----:B------:R-:W-:Y:S01]  /*a190*/  FMUL.FTZ R32, R32, UR10 ;  /* 0x0000000a20207c20 */ /* 0x000fe20008410000 */
[----:B------:R-:W-:Y:S01]  /*a1a0*/  FMUL.FTZ R33, R33, UR10 ;  /* 0x0000000a21217c20 */ /* 0x000fe20008410000 */
[----:B------:R-:W-:Y:S01]  /*a1b0*/  MUFU.TANH R209, R29 ;  /* 0x0000001d00d17308 */ /* 0x000fe20000002400 */
[----:B-1----:R-:W-:Y:S01]  /*a1c0*/  HMMA.16816.F32 R16, R12, R42, RZ ;  /* 0x0000002a0c10723c */ /* 0x002fe200000018ff */
[----:B------:R-:W1:Y:S01]  /*a1d0*/  LDSM.16.M88.4 R40, [R165+0xc00] ;  /* 0x000c0000a528783b */ /* 0x000e620000000200 */
[----:B------:R-:W-:Y:S01]  /*a1e0*/  FMUL.FTZ R34, R34, UR10 ;  /* 0x0000000a22227c20 */ /* 0x000fe20008410000 */
[----:B------:R-:W-:-:S04]  /*a1f0*/  FMUL.FTZ R35, R35, UR10 ;  /* 0x0000000a23237c20 */ /* 0x000fc80008410000 */
[----:B------:R-:W3:Y:S01]  /*a200*/  MUFU.TANH R123, R30 ;  /* 0x0000001e007b7308 */ /* 0x000ee20000002400 */
[----:B--2---:R-:W-:-:S07]  /*a210*/  FSEL R107, R107, -INF , !P5 ;  /* 0xff8000006b6b7808 */ /* 0x004fce0006800000 */
[----:B------:R5:W-:Y:S08]  /*a220*/  MUFU.TANH R208, R31 ;  /* 0x0000001f00d07308 */ /* 0x000bf00000002400 */
[----:B------:R-:W2:Y:S01]  /*a230*/  MUFU.TANH R106, R36 ;  /* 0x00000024006a7308 */ /* 0x000ea20000002400 */
[----:B------:R-:W-:Y:S01]  /*a240*/  HMMA.16816.F32 R16, R8, R50, R16 ;  /* 0x000000320810723c */ /* 0x000fe20000001810 */
[----:B------:R-:W4:Y:S01]  /*a250*/  LDSM.16.M88.4 R48, [R165+0x1000] ;  /* 0x00100000a530783b */ /* 0x000f220000000200 */
[----:B---3--:R-:W-:-:S05]  /*a260*/  FSEL R123, R123, -INF , !P3 ;  /* 0xff8000007b7b7808 */ /* 0x008fca0005800000 */
[----:B------:R-:W-:Y:S01]  /*a270*/  MUFU.TANH R207, R37 ;  /* 0x0000002500cf7308 */ /* 0x000fe20000002400 */
[----:B-----5:R-:W-:Y:S07]  /*a280*/  HMMA.16816.F32 R28, R12, R52, RZ ;  /* 0x000000340c1c723c */ /* 0x020fee00000018ff */
[----:B------:R-:W3:Y:S08]  /*a290*/  MUFU.TANH R122, R38 ;  /* 0x00000026007a7308 */ /* 0x000ef00000002400 */
[----:B------:R1:W-:Y:S01]  /*a2a0*/  MUFU.TANH R206, R39 ;  /* 0x0000002700ce7308 */ /* 0x0003e20000002400 */
[----:B------:R-:W-:Y:S01]  /*a2b0*/  FMUL.FTZ R16, R16, UR10 ;  /* 0x0000000a10107c20 */ /* 0x000fe20008410000 */
[----:B------:R-:W-:Y:S01]  /*a2c0*/  FMUL.FTZ R17, R17, UR10 ;  /* 0x0000000a11117c20 */ /* 0x000fe20008410000 */
[----:B------:R-:W-:Y:S01]  /*a2d0*/  FMUL.FTZ R18, R18, UR10 ;  /* 0x0000000a12127c20 */ /* 0x000fe20008410000 */
[----:B------:R-:W-:-:S04]  /*a2e0*/  FMUL.FTZ R19, R19, UR10 ;  /* 0x0000000a13137c20 */ /* 0x000fc80008410000 */
[----:B------:R-:W5:Y:S08]  /*a2f0*/  MUFU.TANH R105, R16 ;  /* 0x0000001000697308 */ /* 0x000f700000002400 */
[----:B------:R-:W-:Y:S01]  /*a300*/  MUFU.TANH R205, R17 ;  /* 0x0000001100cd7308 */ /* 0x000fe20000002400 */
[----:B-1----:R-:W-:Y:S06]  /*a310*/  HMMA.16816.F32 R36, R8, R40, R28 ;  /* 0x000000280824723c */ /* 0x002fec000000181c */
[----:B------:R-:W-:Y:S01]  /*a320*/  HMMA.16816.F32 R28, R12, R60, RZ ;  /* 0x0000003c0c1c723c */ /* 0x000fe200000018ff */
[----:B------:R-:W1:Y:S08]  /*a330*/  MUFU.TANH R121, R18 ;  /* 0x0000001200797308 */ /* 0x000e700000002400 */
[----:B------:R2:W-:Y:S08]  /*a340*/  MUFU.TANH R204, R19 ;  /* 0x0000001300cc7308 */ /* 0x0005f00000002400 */
[----:B------:R-:W1:Y:S01]  /*a350*/  MUFU.TANH R104, R32 ;  /* 0x0000002000687308 */ /* 0x000e620000002400 */
[----:B------:R-:W-:Y:S01]  /*a360*/  FMUL.FTZ R36, R36, UR10 ;  /* 0x0000000a24247c20 */ /* 0x000fe20008410000 */
[----:B------:R-:W-:Y:S01]  /*a370*/  FMUL.FTZ R37, R37, UR10 ;  /* 0x0000000a25257c20 */ /* 0x000fe20008410000 */
[----:B------:R-:W-:Y:S01]  /*a380*/  FMUL.FTZ R38, R38, UR10 ;  /* 0x0000000a26267c20 */ /* 0x000fe20008410000 */
[----:B------:R-:W-:-:S04]  /*a390*/  FMUL.FTZ R39, R39, UR10 ;  /* 0x0000000a27277c20 */ /* 0x000fc80008410000 */
[----:B------:R-:W-:Y:S01]  /*a3a0*/  MUFU.TANH R203, R33 ;  /* 0x0000002100cb7308 */ /* 0x000fe20000002400 */
[----:B--2---:R-:W-:Y:S01]  /*a3b0*/  HMMA.16816.F32 R16, R8, R46, R24 ;  /* 0x0000002e0810723c */ /* 0x004fe20000001818 */
[----:B------:R-:W2:Y:S05]  /*a3c0*/  LDSM.16.M88.4 R44, [R165+0x1400] ;  /* 0x00140000a52c783b */ /* 0x000eaa0000000200 */
[----:B------:R-:W-:Y:S01]  /*a3d0*/  HMMA.16816.F32 R24, R12, R54, RZ ;  /* 0x000000360c18723c */ /* 0x000fe200000018ff */
[----:B------:R-:W3:Y:S01]  /*a3e0*/  LDSM.16.M88.4 R52, [R134+0x2800] ;  /* 0x002800008634783b */ /* 0x000ee20000000200 */
[----:B------:R-:W1:Y:S08]  /*a3f0*/  MUFU.TANH R119, R34 ;  /* 0x0000002200777308 */ /* 0x000e700000002400 */
[----:B------:R4:W-:Y:S08]  /*a400*/  MUFU.TANH R202, R35 ;  /* 0x0000002300ca7308 */ /* 0x0009f00000002400 */
[----:B------:R-:W-:Y:S01]  /*a410*/  FMUL.FTZ R16, R16, UR10 ;  /* 0x0000000a10107c20 */ /* 0x000fe20008410000 */
[----:B------:R-:W-:Y:S01]  /*a420*/  FMUL.FTZ R17, R17, UR10 ;  /* 0x0000000a11117c20 */ /* 0x000fe20008410000 */
[----:B------:R-:W-:Y:S01]  /*a430*/  FMUL.FTZ R18, R18, UR10 ;  /* 0x0000000a12127c20 */ /* 0x000fe20008410000 */
[----:B------:R-:W-:Y:S01]  /*a440*/  FMUL.FTZ R19, R19, UR10 ;  /* 0x0000000a13137c20 */ /* 0x000fe20008410000 */
[----:B------:R-:W1:Y:S01]  /*a450*/  MUFU.TANH R103, R16 ;  /* 0x0000001000677308 */ /* 0x000e620000002400 */
[----:B----4-:R-:W-:Y:S07]  /*a460*/  HMMA.16816.F32 R32, R8, R48, R28 ;  /* 0x000000300820723c */ /* 0x010fee000000181c */
[----:B------:R-:W-:Y:S01]  /*a470*/  MUFU.TANH R201, R17 ;  /* 0x0000001100c97308 */ /* 0x000fe20000002400 */
[----:B------:R-:W-:Y:S07]  /*a480*/  HMMA.16816.F32 R28, R12, R56, RZ ;  /* 0x000000380c1c723c */ /* 0x000fee00000018ff */
[----:B------:R-:W4:Y:S08]  /*a490*/  MUFU.TANH R114, R18 ;  /* 0x0000001200727308 */ /* 0x000f300000002400 */
[----:B------:R5:W-:Y:S01]  /*a4a0*/  MUFU.TANH R200, R19 ;  /* 0x0000001300c87308 */ /* 0x000be20000002400 */
[----:B------:R-:W-:Y:S01]  /*a4b0*/  FMUL.FTZ R32, R32, UR10 ;  /* 0x0000000a20207c20 */ /* 0x000fe20008410000 */
[----:B------:R-:W-:Y:S01]  /*a4c0*/  FMUL.FTZ R33, R33, UR10 ;  /* 0x0000000a21217c20 */ /* 0x000fe20008410000 */
[----:B------:R-:W-:-:S05]  /*a4d0*/  FMUL.FTZ R34, R34, UR10 ;  /* 0x0000000a22227c20 */ /* 0x000fca0008410000 */
[----:B------:R-:W4:Y:S01]  /*a4e0*/  MUFU.TANH R102, R36 ;  /* 0x0000002400667308 */ /* 0x000f220000002400 */
[----:B------:R-:W-:-:S07]  /*a4f0*/  FMUL.FTZ R35, R35, UR10 ;  /* 0x0000000a23237c20 */ /* 0x000fce0008410000 */
[----:B------:R-:W-:Y:S01]  /*a500*/  MUFU.TANH R199, R37 ;  /* 0x0000002500c77308 */ /* 0x000fe20000002400 */
[----:B-----5:R-:W-:Y:S01]  /*a510*/  HMMA.16816.F32 R16, R8, R42, R24 ;  /* 0x0000002a0810723c */ /* 0x020fe20000001818 */
[----:B------:R-:W5:Y:S05]  /*a520*/  LDSM.16.M88.4 R40, [R165+0x1800] ;  /* 0x00180000a528783b */ /* 0x000f6a0000000200 */
[----:B------:R-:W-:Y:S01]  /*a530*/  HMMA.16816.F32 R24, R12, R62, RZ ;  /* 0x0000003e0c18723c */ /* 0x000fe200000018ff */
[----:B------:R-:W4:Y:S08]  /*a540*/  MUFU.TANH R113, R38 ;  /* 0x0000002600717308 */ /* 0x000f300000002400 */
[----:B------:R2:W-:Y:S08]  /*a550*/  MUFU.TANH R198, R39 ;  /* 0x0000002700c67308 */ /* 0x0005f00000002400 */
[----:B------:R-:W-:Y:S01]  /*a560*/  MUFU.TANH R99, R32 ;  /* 0x0000002000637308 */ /* 0x000fe20000002400 */
[----:B------:R-:W-:Y:S01]  /*a570*/  FMUL.FTZ R16, R16, UR10 ;  /* 0x0000000a10107c20 */ /* 0x000fe20008410000 */
[----:B------:R-:W-:Y:S01]  /*a580*/  FMUL.FTZ R17, R17, UR10 ;  /* 0x0000000a11117c20 */ /* 0x000fe20008410000 */
[----:B------:R-:W-:Y:S01]  /*a590*/  FMUL.FTZ R18, R18, UR10 ;  /* 0x0000000a12127c20 */ /* 0x000fe20008410000 */
[----:B------:R-:W-:-:S04]  /*a5a0*/  FMUL.FTZ R19, R19, UR10 ;  /* 0x0000000a13137c20 */ /* 0x000fc80008410000 */
[----:B------:R-:W4:Y:S01]  /*a5b0*/  MUFU.TANH R101, R16 ;  /* 0x0000001000657308 */ /* 0x000f220000002400 */
[----:B--2---:R-:W-:Y:S06]  /*a5c0*/  HMMA.16816.F32 R36, R8, R44, R28 ;  /* 0x0000002c0824723c */ /* 0x004fec000000181c */
[----:B---3--:R-:W-:Y:S01]  /*a5d0*/  HMMA.16816.F32 R28, R12, R52, RZ ;  /* 0x000000340c1c723c */ /* 0x008fe200000018ff */
[----:B------:R-:W-:Y:S08]  /*a5e0*/  MUFU.TANH R197, R17 ;  /* 0x0000001100c57308 */ /* 0x000ff00000002400 */
[----:B------:R-:W2:Y:S08]  /*a5f0*/  MUFU.TANH R118, R18 ;  /* 0x0000001200767308 */ /* 0x000eb00000002400 */
[----:B------:R3:W-:Y:S01]  /*a600*/  MUFU.TANH R196, R19 ;  /* 0x0000001300c47308 */ /* 0x0007e20000002400 */
[----:B------:R-:W-:Y:S01]  /*a610*/  FMUL.FTZ R36, R36, UR10 ;  /* 0x0000000a24247c20 */ /* 0x000fe20008410000 */
[----:B------:R-:W-:Y:S01]  /*a620*/  FMUL.FTZ R37, R37, UR10 ;  /* 0x0000000a25257c20 */ /* 0x000fe20008410000 */
[----:B------:R-:W-:Y:S01]  /*a630*/  FMUL.FTZ R38, R38, UR10 ;  /* 0x0000000a26267c20 */ /* 0x000fe20008410000 */
[----:B------:R-:W-:-:S04]  /*a640*/  FMUL.FTZ R39, R39, UR10 ;  /* 0x0000000a27277c20 */ /* 0x000fc80008410000 */
[----:B------:R-:W-:Y:S08]  /*a650*/  MUFU.TANH R195, R33 ;  /* 0x0000002100c37308 */ /* 0x000ff00000002400 */
[----:B------:R-:W2:Y:S01]  /*a660*/  MUFU.TANH R115, R34 ;  /* 0x0000002200737308 */ /* 0x000ea20000002400 */
[----:B---3--:R-:W-:Y:S01]  /*a670*/  HMMA.16816.F32 R16, R8, R50, R24 ;  /* 0x000000320810723c */ /* 0x008fe20000001818 */
[----:B------:R-:W3:Y:S05]  /*a680*/  LDSM.16.M88.4 R48, [R134+0x2c00] ;  /* 0x002c00008630783b */ /* 0x000eea0000000200 */
[----:B------:R-:W-:Y:S01]  /*a690*/  HMMA.16816.F32 R24, R12, R58, RZ ;  /* 0x0000003a0c18723c */ /* 0x000fe200000018ff */
[----:B------:R5:W-:Y:S08]  /*a6a0*/  MUFU.TANH R194, R35 ;  /* 0x0000002300c27308 */ /* 0x000bf00000002400 */
[----:B------:R-:W-:Y:S08]  /*a6b0*/  MUFU.TANH R97, R36 ;  /* 0x0000002400617308 */ /* 0x000ff00000002400 */
[----:B------:R-:W-:Y:S01]  /*a6c0*/  MUFU.TANH R191, R37 ;  /* 0x0000002500bf7308 */ /* 0x000fe20000002400 */
[----:B------:R-:W-:Y:S01]  /*a6d0*/  FMUL.FTZ R16, R16, UR10 ;  /* 0x0000000a10107c20 */ /* 0x000fe20008410000 */
[----:B------:R-:W-:Y:S01]  /*a6e0*/  FMUL.FTZ R17, R17, UR10 ;  /* 0x0000000a11117c20 */ /* 0x000fe20008410000 */
[----:B------:R-:W-:Y:S01]  /*a6f0*/  FMUL.FTZ R18, R18, UR10 ;  /* 0x0000000a12127c20 */ /* 0x000fe20008410000 */
[----:B------:R-:W-:Y:S01]  /*a700*/  FMUL.FTZ R19, R19, UR10 ;  /* 0x0000000a13137c20 */ /* 0x000fe20008410000 */
[----:B-----5:R-:W-:Y:S03]  /*a710*/  HMMA.16816.F32 R32, R8, R40, R28 ;  /* 0x000000280820723c */ /* 0x020fe6000000181c */
[----:B------:R-:W5:Y:S08]  /*a720*/  MUFU.TANH R100, R16 ;  /* 0x0000001000647308 */ /* 0x000f700000002400 */
[----:B------:R-:W-:Y:S01]  /*a730*/  MUFU.TANH R193, R17 ;  /* 0x0000001100c17308 */ /* 0x000fe20000002400 */
[----:B---3--:R-:W-:Y:S07]  /*a740*/  HMMA.16816.F32 R28, R12, R48, RZ ;  /* 0x000000300c1c723c */ /* 0x008fee00000018ff */
[----:B------:R-:W3:Y:S05]  /*a750*/  MUFU.TANH R124, R18 ;  /* 0x00000012007c7308 */ /* 0x000eea0000002400 */
[----:B------:R-:W-:Y:S01]  /*a760*/  FMUL.FTZ R32, R32, UR10 ;  /* 0x0000000a20207c20 */ /* 0x000fe20008410000 */
[----:B------:R-:W-:Y:S01]  /*a770*/  FMUL.FTZ R33, R33, UR10 ;  /* 0x0000000a21217c20 */ /* 0x000fe20008410000 */
[----:B------:R-:W-:Y:S01]  /*a780*/  FMUL.FTZ R34, R34, UR10 ;  /* 0x0000000a22227c20 */ /* 0x000fe20008410000 */
[----:B------:R1:W-:Y:S01]  /*a790*/  MUFU.TANH R192, R19 ;  /* 0x0000001300c07308 */ /* 0x0003e20000002400 */
[----:B------:R-:W-:-:S07]  /*a7a0*/  FMUL.FTZ R35, R35, UR10 ;  /* 0x0000000a23237c20 */ /* 0x000fce0008410000 */
[----:B------:R-:W-:Y:S08]  /*a7b0*/  MUFU.TANH R93, R32 ;  /* 0x00000020005d7308 */ /* 0x000ff00000002400 */
[----:B------:R-:W-:Y:S01]  /*a7c0*/  MUFU.TANH R187, R33 ;  /* 0x0000002100bb7308 */ /* 0x000fe20000002400 */
[----:B-1----:R-:W-:Y:S01]  /*a7d0*/  HMMA.16816.F32 R16, R8, R46, R24 ;  /* 0x0000002e0810723c */ /* 0x002fe20000001818 */
[----:B------:R-:W1:Y:S05]  /*a7e0*/  LDSM.16.M88.4 R44, [R165+0x1c00] ;  /* 0x001c0000a52c783b */ /* 0x000e6a0000000200 */
[----:B------:R-:W-:Y:S01]  /*a7f0*/  HMMA.16816.F32 R24, R12, R54, RZ ;  /* 0x000000360c18723c */ /* 0x000fe200000018ff */
[----:B------:R-:W-:Y:S01]  /*a800*/  MUFU.TANH R125, R34 ;  /* 0x00000022007d7308 */ /* 0x000fe20000002400 */
[----:B------:R-:W-:Y:S07]  /*a810*/  LDSM.16.M88.4 R52, [R165+0x2c00] ;  /* 0x002c0000a534783b */ /* 0x000fee0000000200 */
[----:B------:R4:W-:Y:S08]  /*a820*/  MUFU.TANH R178, R35 ;  /* 0x0000002300b27308 */ /* 0x0009f00000002400 */
[----:B------:R-:W3:Y:S01]  /*a830*/  MUFU.TANH R127, R38 ;  /* 0x00000026007f7308 */ /* 0x000ee20000002400 */
[----:B------:R-:W-:Y:S01]  /*a840*/  FMUL.FTZ R16, R16, UR10 ;  /* 0x0000000a10107c20 */ /* 0x000fe20008410000 */
[----:B------:R-:W-:Y:S01]  /*a850*/  FMUL.FTZ R17, R17, UR10 ;  /* 0x0000000a11117c20 */ /* 0x000fe20008410000 */
[----:B------:R-:W-:Y:S01]  /*a860*/  FMUL.FTZ R18, R18, UR10 ;  /* 0x0000000a12127c20 */ /* 0x000fe20008410000 */
[----:B------:R-:W-:-:S04]  /*a870*/  FMUL.FTZ R19, R19, UR10 ;  /* 0x0000000a13137c20 */ /* 0x000fc80008410000 */
[----:B------:R-:W3:Y:S01]  /*a880*/  MUFU.TANH R98, R16 ;  /* 0x0000001000627308 */ /* 0x000ee20000002400 */
[----:B----4-:R-:W-:Y:S07]  /*a890*/  LDSM.16.M88.4 R32, [R165+0x2000] ;  /* 0x00200000a520783b */ /* 0x010fee0000000200 */
[----:B------:R-:W-:Y:S08]  /*a8a0*/  MUFU.TANH R189, R17 ;  /* 0x0000001100bd7308 */ /* 0x000ff00000002400 */
[----:B------:R-:W4:Y:S08]  /*a8b0*/  MUFU.TANH R126, R18 ;  /* 0x00000012007e7308 */ /* 0x000f300000002400 */
[----:B------:R2:W-:Y:S08]  /*a8c0*/  MUFU.TANH R188, R19 ;  /* 0x0000001300bc7308 */ /* 0x0005f00000002400 */
[----:B------:R1:W-:Y:S01]  /*a8d0*/  MUFU.TANH R190, R39 ;  /* 0x0000002700be7308 */ /* 0x0003e20000002400 */
[----:B--2---:R-:W-:Y:S01]  /*a8e0*/  HMMA.16816.F32 R16, R8, R42, R24 ;  /* 0x0000002a0810723c */ /* 0x004fe20000001818 */
[----:B------:R-:W2:Y:S05]  /*a8f0*/  LDSM.16.M88.4 R40, [R134+0x3000] ;  /* 0x003000008628783b */ /* 0x000eaa0000000200 */
[----:B------:R-:W-:Y:S01]  /*a900*/  HMMA.16816.F32 R24, R12, R50, RZ ;  /* 0x000000320c18723c */ /* 0x000fe200000018ff */
[----:B------:R-:W5:Y:S05]  /*a910*/  LDSM.16.M88.4 R48, [R134+0x3400] ;  /* 0x003400008630783b */ /* 0x000f6a0000000200 */
[----:B-1----:R-:W-:-:S12]  /*a920*/  HMMA.16816.F32 R36, R8, R44, R28 ;  /* 0x0000002c0824723c */ /* 0x002fd8000000181c */
[----:B------:R-:W-:Y:S01]  /*a930*/  FMUL.FTZ R16, R16, UR10 ;  /* 0x0000000a10107c20 */ /* 0x000fe20008410000 */
[----:B------:R-:W-:Y:S01]  /*a940*/  FMUL.FTZ R17, R17, UR10 ;  /* 0x0000000a11117c20 */ /* 0x000fe20008410000 */
[----:B------:R-:W-:Y:S01]  /*a950*/  FMUL.FTZ R18, R18, UR10 ;  /* 0x0000000a12127c20 */ /* 0x000fe20008410000 */
[----:B------:R-:W-:Y:S01]  /*a960*/  FMUL.FTZ R19, R19, UR10 ;  /* 0x0000000a13137c20 */ /* 0x000fe20008410000 */
[----:B------:R-:W-:Y:S08]  /*a970*/  MUFU.TANH R94, R16 ;  /* 0x00000010005e7308 */ /* 0x000ff00000002400 */
[----:B------:R-:W-:Y:S01]  /*a980*/  MUFU.TANH R176, R17 ;  /* 0x0000001100b07308 */ /* 0x000fe20000002400 */
[----:B------:R-:W-:Y:S01]  /*a990*/  FMUL.FTZ R36, R36, UR10 ;  /* 0x0000000a24247c20 */ /* 0x000fe20008410000 */
[----:B------:R-:W-:Y:S01]  /*a9a0*/  FMUL.FTZ R37, R37, UR10 ;  /* 0x0000000a25257c20 */ /* 0x000fe20008410000 */
[----:B------:R-:W-:Y:S01]  /*a9b0*/  FMUL.FTZ R38, R38, UR10 ;  /* 0x0000000a26267c20 */ /* 0x000fe20008410000 */
[----:B------:R-:W-:Y:S01]  /*a9c0*/  FMUL.FTZ R39, R39, UR10 ;  /* 0x0000000a27277c20 */ /* 0x000fe20008410000 */
[----:B--2---:R-:W-:Y:S03]  /*a9d0*/  HMMA.16816.F32 R28, R12, R40, RZ ;  /* 0x000000280c1c723c */ /* 0x004fe600000018ff */
[----:B------:R-:W-:Y:S08]  /*a9e0*/  MUFU.TANH R120, R18 ;  /* 0x0000001200787308 */ /* 0x000ff00000002400 */
[----:B------:R1:W-:Y:S08]  /*a9f0*/  MUFU.TANH R174, R19 ;  /* 0x0000001300ae7308 */ /* 0x0003f00000002400 */
[----:B------:R-:W2:Y:S08]  /*aa00*/  MUFU.TANH R112, R36 ;  /* 0x0000002400707308 */ /* 0x000eb00000002400 */
[----:B------:R-:W-:Y:S01]  /*aa10*/  MUFU.TANH R173, R37 ;  /* 0x0000002500ad7308 */ /* 0x000fe20000002400 */
[----:B-1----:R-:W-:Y:S01]  /*aa20*/  HMMA.16816.F32 R16, R8, R46, R24 ;  /* 0x0000002e0810723c */ /* 0x002fe20000001818 */
[----:B------:R-:W-:Y:S05]  /*aa30*/  LDSM.16.M88.4 R44, [R134+0x3800] ;  /* 0x00380000862c783b */ /* 0x000fea0000000200 */
[----:B------:R-:W-:Y:S01]  /*aa40*/  HMMA.16816.F32 R24, R12, R42, RZ ;  /* 0x0000002a0c18723c */ /* 0x000fe200000018ff */
[----:B------:R-:W1:Y:S01]  /*aa50*/  LDSM.16.M88.4 R40, [R165+0x2400] ;  /* 0x00240000a528783b */ /* 0x000e620000000200 */
[----:B------:R-:W2:Y:S08]  /*aa60*/  MUFU.TANH R111, R38 ;  /* 0x00000026006f7308 */ /* 0x000eb00000002400 */
[----:B------:R3:W-:Y:S08]  /*aa70*/  MUFU.TANH R171, R39 ;  /* 0x0000002700ab7308 */ /* 0x0007f00000002400 */
[----:B------:R-:W-:Y:S01]  /*aa80*/  FMUL.FTZ R16, R16, UR10 ;  /* 0x0000000a10107c20 */ /* 0x000fe20008410000 */
[----:B------:R-:W-:Y:S01]  /*aa90*/  FMUL.FTZ R17, R17, UR10 ;  /* 0x0000000a11117c20 */ /* 0x000fe20008410000 */
[----:B------:R-:W-:Y:S01]  /*aaa0*/  FMUL.FTZ R18, R18, UR10 ;  /* 0x0000000a12127c20 */ /* 0x000fe20008410000 */
[----:B------:R-:W-:Y:S01]  /*aab0*/  FMUL.FTZ R19, R19, UR10 ;  /* 0x0000000a13137c20 */ /* 0x000fe20008410000 */
[----:B------:R-:W2:Y:S01]  /*aac0*/  MUFU.TANH R95, R16 ;  /* 0x00000010005f7308 */ /* 0x000ea20000002400 */
[----:B---3--:R-:W-:Y:S07]  /*aad0*/  HMMA.16816.F32 R36, R8, R32, R28 ;  /* 0x000000200824723c */ /* 0x008fee000000181c */
        /* <DEDUP_REMOVED lines=8> */
[----:B------:R-:W-:Y:S01]  /*ab60*/  MUFU.TANH R109, R36 ;  /* 0x00000024006d7308 */ /* 0x000fe20000002400 */
[C---:B-----5:R-:W-:Y:S07]  /*ab70*/  HMMA.16816.F32 R16, R8.reuse, R34, R24 ;  /* 0x000000220810723c */ /* 0x060fee0000001818 */
[----:B------:R-:W-:Y:S01]  /*ab80*/  MUFU.TANH R159, R37 ;  /* 0x00000025009f7308 */ /* 0x000fe20000002400 */
[----:B-1----:R-:W-:Y:S07]  /*ab90*/  HMMA.16816.F32 R32, R8, R40, R28 ;  /* 0x000000280820723c */ /* 0x002fee000000181c */
[----:B------:R1:W-:Y:S01]  /*aba0*/  MUFU.TANH R108, R38 ;  /* 0x00000026006c7308 */ /* 0x0003e20000002400 */
[C---:B------:R-:W-:Y:S01]  /*abb0*/  HMMA.16816.F32 R28, R12.reuse, R50, RZ ;  /* 0x000000320c1c723c */ /* 0x040fe200000018ff */
[----:B------:R-:W-:Y:S06]  /*abc0*/  LDSM.16.M88.4 R48, [R134+0x3c00] ;  /* 0x003c00008630783b */ /* 0x000fec0000000200 */
[----:B------:R5:W-:Y:S01]  /*abd0*/  MUFU.TANH R158, R0 ;  /* 0x00000000009e7308 */ /* 0x000be20000002400 */
[----:B------:R-:W-:Y:S01]  /*abe0*/  HMMA.16816.F32 R24, R12, R44, RZ ;  /* 0x0000002c0c18723c */ /* 0x000fe200000018ff */
[----:B------:R-:W-:Y:S01]  /*abf0*/  FMUL.FTZ R16, R16, UR10 ;  /* 0x0000000a10107c20 */ /* 0x000fe20008410000 */
[----:B------:R-:W-:Y:S01]  /*ac00*/  FMUL.FTZ R17, R17, UR10 ;  /* 0x0000000a11117c20 */ /* 0x000fe20008410000 */
[----:B-1----:R-:W1:Y:S01]  /*ac10*/  LDSM.16.M88.4 R36, [R165+0x2800] ;  /* 0x00280000a524783b */ /* 0x002e620000000200 */
[----:B------:R-:W-:Y:S01]  /*ac20*/  FMUL.FTZ R18, R18, UR10 ;  /* 0x0000000a12127c20 */ /* 0x000fe20008410000 */
[----:B------:R-:W-:-:S02]  /*ac30*/  FMUL.FTZ R19, R19, UR10 ;  /* 0x0000000a13137c20 */ /* 0x000fc40008410000 */
[----:B------:R-:W3:Y:S01]  /*ac40*/  MUFU.TANH R92, R16 ;  /* 0x00000010005c7308 */ /* 0x000ee20000002400 */
[----:B------:R-:W-:Y:S01]  /*ac50*/  FMUL.FTZ R2, R35, UR10 ;  /* 0x0000000a23027c20 */ /* 0x000fe20008410000 */
[----:B------:R-:W-:Y:S01]  /*ac60*/  FMUL.FTZ R4, R34, UR10 ;  /* 0x0000000a22047c20 */ /* 0x000fe20008410000 */
[----:B-----5:R-:W-:-:S06]  /*ac70*/  FMUL.FTZ R0, R32, UR10 ;  /* 0x0000000a20007c20 */ /* 0x020fcc0008410000 */
[----:B------:R-:W-:Y:S01]  /*ac80*/  HMMA.16816.F32 R88, R8, R42, R28 ;  /* 0x0000002a0858723c */ /* 0x000fe2000000181c */
[----:B------:R-:W5:Y:S01]  /*ac90*/  LDSM.16.M88.4 R40, [R134+0x4000] ;  /* 0x004000008628783b */ /* 0x000f620000000200 */
[----:B------:R-:W-:Y:S04]  /*aca0*/  MUFU.TANH R156, R17 ;  /* 0x00000011009c7308 */ /* 0x000fe80000002400 */
[----:B------:R-:W-:Y:S01]  /*acb0*/  HMMA.16816.F32 R28, R12, R46, RZ ;  /* 0x0000002e0c1c723c */ /* 0x000fe200000018ff */
[----:B------:R-:W-:Y:S03]  /*acc0*/  LDSM.16.M88.4 R44, [R165+0x3400] ;  /* 0x00340000a52c783b */ /* 0x000fe60000000200 */
[----:B------:R-:W3:Y:S08]  /*acd0*/  MUFU.TANH R86, R18 ;  /* 0x0000001200567308 */ /* 0x000ef00000002400 */
[----:B------:R4:W-:Y:S08]  /*ace0*/  MUFU.TANH R153, R19 ;  /* 0x0000001300997308 */ /* 0x0009f00000002400 */
[----:B------:R2:W-:Y:S01]  /*acf0*/  MUFU.TANH R87, R0 ;  /* 0x0000000000577308 */ /* 0x0005e20000002400 */
[----:B-1----:R-:W-:Y:S07]  /*ad00*/  HMMA.16816.F32 R80, R8, R36, R24 ;  /* 0x000000240850723c */ /* 0x002fee0000001818 */
[----:B------:R1:W-:Y:S01]  /*ad10*/  MUFU.TANH R128, R2 ;  /* 0x0000000200807308 */ /* 0x0003e20000002400 */
[----:B----4-:R-:W-:Y:S06]  /*ad20*/  HMMA.16816.F32 R16, R12, R48, RZ ;  /* 0x000000300c10723c */ /* 0x010fec00000018ff */
[----:B------:R-:W-:Y:S01]  /*ad30*/  HMMA.16816.F32 R72, R8, R38, R28 ;  /* 0x000000260848723c */ /* 0x000fe2000000181c */
[----:B------:R-:W4:Y:S01]  /*ad40*/  LDSM.16.M88.4 R36, [R165+0x3000] ;  /* 0x00300000a524783b */ /* 0x000f220000000200 */
[----:B--2---:R-:W-:Y:S01]  /*ad50*/  FMUL.FTZ R0, R33, UR10 ;  /* 0x0000000a21007c20 */ /* 0x004fe20008410000 */
[----:B------:R-:W-:Y:S02]  /*ad60*/  MUFU.TANH R85, R4 ;  /* 0x0000000400557308 */ /* 0x000fe40000002400 */
[----:B------:R-:W2:Y:S01]  /*ad70*/  LDSM.16.M88.4 R28, [R134+0x4400] ;  /* 0x00440000861c783b */ /* 0x000ea20000000200 */
[----:B------:R-:W-:Y:S03]  /*ad80*/  HMMA.16816.F32 R24, R12, R50, RZ ;  /* 0x000000320c18723c */ /* 0x000fe600000018ff */
[----:B------:R-:W3:Y:S01]  /*ad90*/  LDSM.16.M88.4 R32, [R134+0x4800] ;  /* 0x004800008620783b */ /* 0x000ee20000000200 */
[----:B-1----:R-:W-:Y:S01]  /*ada0*/  FMUL.FTZ R2, R88, UR10 ;  /* 0x0000000a58027c20 */ /* 0x002fe20008410000 */
[----:B------:R1:W-:Y:S07]  /*adb0*/  MUFU.TANH R132, R0 ;  /* 0x0000000000847308 */ /* 0x0003ee0000002400 */
[----:B------:R-:W-:Y:S01]  /*adc0*/  HMMA.16816.F32 R64, R8, R52, R16 ;  /* 0x000000340840723c */ /* 0x000fe20000001810 */
[----:B------:R4:W-:Y:S05]  /*add0*/  MUFU.TANH R23, R2 ;  /* 0x0000000200177308 */ /* 0x0009ea0000002400 */
[----:B-----5:R-:W-:Y:S01]  /*ade0*/  HMMA.16816.F32 R16, R12, R40, RZ ;  /* 0x000000280c10723c */ /* 0x020fe200000018ff */
[----:B-1----:R-:W-:-:S05]  /*adf0*/  LOP3.LUT R0, R21, 0x10, R22, 0xfe, !PT ;  /* 0x0000001015007812 */ /* 0x002fca00078efe16 */
[----:B------:R-:W-:Y:S01]  /*ae00*/  HMMA.16816.F32 R60, R8, R54, R24 ;  /* 0x00000036083c723c */ /* 0x000fe20000001818 */
[C---:B------:R-:W-:Y:S02]  /*ae10*/  ISETP.GE.AND P4, PT, R0.reuse, R6, PT ;  /* 0x000000060000720c */ /* 0x040fe40003f86270 */
[----:B------:R-:W-:-:S03]  /*ae20*/  ISETP.GE.AND P2, PT, R0, R5, PT ;  /* 0x000000050000720c */ /* 0x000fc60003f46270 */
[----:B------:R-:W-:Y:S01]  /*ae30*/  HMMA.16816.F32 R24, R12, R42, RZ ;  /* 0x0000002a0c18723c */ /* 0x000fe200000018ff */
[C-C-:B------:R-:W-:Y:S01]  /*ae40*/  LOP3.LUT R0, R21.reuse, 0x18, R22.reuse, 0xfe, !PT ;  /* 0x0000001815007812 */ /* 0x140fe200078efe16 */
[----:B----4-:R-:W-:Y:S01]  /*ae50*/  FMUL.FTZ R2, R90, UR10 ;  /* 0x0000000a5a027c20 */ /* 0x010fe20008410000 */
[----:B------:R-:W-:Y:S02]  /*ae60*/  FSEL R106, R106, -INF , !P4 ;  /* 0xff8000006a6a7808 */ /* 0x000fe40006000000 */
[CC--:B------:R-:W-:Y:S01]  /*ae70*/  ISETP.GE.AND P5, PT, R0.reuse, R6.reuse, PT ;  /* 0x000000060000720c */ /* 0x0c0fe20003fa6270 */
[----:B------:R1:W4:Y:S01]  /*ae80*/  MUFU.TANH R79, R2 ;  /* 0x00000002004f7308 */ /* 0x0003220000002400 */
[----:B------:R-:W-:Y:S02]  /*ae90*/  ISETP.GE.AND P3, PT, R0, R5, PT ;  /* 0x000000050000720c */ /* 0x000fe40003f66270 */
[----:B------:R-:W-:Y:S02]  /*aea0*/  LOP3.LUT R0, R21, 0x20, R22, 0xfe, !PT ;  /* 0x0000002015007812 */ /* 0x000fe400078efe16 */
[----:B------:R-:W-:Y:S01]  /*aeb0*/  FSEL R122, R122, -INF , !P2 ;  /* 0xff8000007a7a7808 */ /* 0x000fe20005000000 */
[----:B------:R-:W-:Y:S01]  /*aec0*/  HMMA.16816.F32 R56, R8, R36, R16 ;  /* 0x000000240838723c */ /* 0x000fe20000001810 */
[----:B------:R-:W-:-:S02]  /*aed0*/  ISETP.GE.AND P4, PT, R0, R6, PT ;  /* 0x000000060000720c */ /* 0x000fc40003f86270 */
[-C--:B------:R-:W-:Y:S02]  /*aee0*/  ISETP.GE.AND P2, PT, R0, R5.reuse, PT ;  /* 0x000000050000720c */ /* 0x080fe40003f46270 */
[--C-:B------:R-:W-:Y:S01]  /*aef0*/  LOP3.LUT R0, R21, 0x28, R22.reuse, 0xfe, !PT ;  /* 0x0000002815007812 */ /* 0x100fe200078efe16 */
[----:B--2---:R-:W-:Y:S01]  /*af00*/  HMMA.16816.F32 R16, R12, R28, RZ ;  /* 0x0000001c0c10723c */ /* 0x004fe200000018ff */
[----:B------:R-:W-:Y:S02]  /*af10*/  FSEL R105, R105, -INF , !P5 ;  /* 0xff80000069697808 */ /* 0x000fe40006800000 */
[----:B------:R-:W-:Y:S01]  /*af20*/  FSEL R121, R121, -INF , !P3 ;  /* 0xff80000079797808 */ /* 0x000fe20005800000 */
[----:B-1----:R-:W-:Y:S01]  /*af30*/  FMUL.FTZ R2, R80, UR10 ;  /* 0x0000000a50027c20 */ /* 0x002fe20008410000 */
[CC--:B------:R-:W-:Y:S01]  /*af40*/  ISETP.GE.AND P5, PT, R0.reuse, R6.reuse, PT ;  /* 0x000000060000720c */ /* 0x0c0fe20003fa6270 */
[----:B------:R-:W-:Y:S01]  /*af50*/  HMMA.16816.F32 R52, R8, R38, R24 ;  /* 0x000000260834723c */ /* 0x000fe20000001818 */
[----:B------:R-:W-:Y:S01]  /*af60*/  ISETP.GE.AND P3, PT, R0, R5, PT ;  /* 0x000000050000720c */ /* 0x000fe20003f66270 */
[----:B------:R1:W-:Y:S01]  /*af70*/  MUFU.TANH R78, R2 ;  /* 0x00000002004e7308 */ /* 0x0003e20000002400 */
[----:B------:R-:W-:Y:S01]  /*af80*/  LOP3.LUT R0, R21, 0x30, R22, 0xfe, !PT ;  /* 0x0000003015007812 */ /* 0x000fe200078efe16 */
[----:B------:R-:W2:Y:S01]  /*af90*/  LDSM.16.M88.4 R36, [R165+0x3800] ;  /* 0x00380000a524783b */ /* 0x000ea20000000200 */
[----:B------:R-:W-:Y:S01]  /*afa0*/  FSEL R104, R104, -INF , !P4 ;  /* 0xff80000068687808 */ /* 0x000fe20006000000 */
[----:B------:R-:W-:Y:S01]  /*afb0*/  HMMA.16816.F32 R24, R12, R30, RZ ;  /* 0x0000001e0c18723c */ /* 0x000fe200000018ff */
[----:B------:R-:W-:Y:S01]  /*afc0*/  FSEL R119, R119, -INF , !P2 ;  /* 0xff80000077777808 */ /* 0x000fe20005000000 */
[----:B------:R-:W5:Y:S01]  /*afd0*/  LDSM.16.M88.4 R28, [R134+0x4c00] ;  /* 0x004c0000861c783b */ /* 0x000f620000000200 */
[----:B------:R-:W-:-:S02]  /*afe0*/  ISETP.GE.AND P4, PT, R0, R6, PT ;  /* 0x000000060000720c */ /* 0x000fc40003f86270 */
[-C--:B------:R-:W-:Y:S02]  /*aff0*/  ISETP.GE.AND P2, PT, R0, R5.reuse, PT ;  /* 0x000000050000720c */ /* 0x080fe40003f46270 */
[--C-:B------:R-:W-:Y:S02]  /*b000*/  LOP3.LUT R0, R21, 0x38, R22.reuse, 0xfe, !PT ;  /* 0x0000003815007812 */ /* 0x100fe400078efe16 */
[----:B------:R-:W-:Y:S02]  /*b010*/  FSEL R103, R103, -INF , !P5 ;  /* 0xff80000067677808 */ /* 0x000fe40006800000 */
[----:B------:R-:W-:Y:S01]  /*b020*/  FSEL R114, R114, -INF , !P3 ;  /* 0xff80000072727808 */ /* 0x000fe20005800000 */
[----:B------:R-:W-:Y:S01]  /*b030*/  HMMA.16816.F32 R48, R8, R44, R16 ;  /* 0x0000002c0830723c */ /* 0x000fe20000001810 */
[----:B-1----:R-:W-:Y:S01]  /*b040*/  FMUL.FTZ R2, R82, UR10 ;  /* 0x0000000a52027c20 */ /* 0x002fe20008410000 */
[C---:B------:R-:W-:Y:S02]  /*b050*/  ISETP.GE.AND P5, PT, R0.reuse, R6, PT ;  /* 0x000000060000720c */ /* 0x040fe40003fa6270 */
[----:B------:R-:W-:Y:S01]  /*b060*/  ISETP.GE.AND P3, PT, R0, R5, PT ;  /* 0x000000050000720c */ /* 0x000fe20003f66270 */
[----:B------:R1:W4:Y:S01]  /*b070*/  MUFU.TANH R76, R2 ;  /* 0x00000002004c7308 */ /* 0x0003220000002400 */
[----:B------:R-:W-:Y:S01]  /*b080*/  LOP3.LUT R0, R21, 0x40, R22, 0xfe, !PT ;  /* 0x0000004015007812 */ /* 0x000fe200078efe16 */
[----:B---3--:R-:W-:Y:S01]  /*b090*/  HMMA.16816.F32 R16, R12, R32, RZ ;  /* 0x000000200c10723c */ /* 0x008fe200000018ff */
[----:B------:R-:W-:Y:S01]  /*b0a0*/  FSEL R102, R102, -INF , !P4 ;  /* 0xff80000066667808 */ /* 0x000fe20006000000 */
[----:B------:R-:W-:Y:S01]  /*b0b0*/  FMUL.FTZ R4, R52, UR10 ;  /* 0x0000000a34047c20 */ /* 0x000fe20008410000 */
[----:B------:R-:W-:-:S02]  /*b0c0*/  FSEL R113, R113, -INF , !P2 ;  /* 0xff80000071717808 */ /* 0x000fc40005000000 */
[CC--:B------:R-:W-:Y:S01]  /*b0d0*/  ISETP.GE.AND P4, PT, R0.reuse, R6.reuse, PT ;  /* 0x000000060000720c */ /* 0x0c0fe20003f86270 */
[----:B------:R-:W-:Y:S01]  /*b0e0*/  HMMA.16816.F32 R44, R8, R46, R24 ;  /* 0x0000002e082c723c */ /* 0x000fe20000001818 */
[----:B------:R-:W-:Y:S02]  /*b0f0*/  ISETP.GE.AND P2, PT, R0, R5, PT ;  /* 0x000000050000720c */ /* 0x000fe40003f46270 */
[----:B------:R-:W-:Y:S02]  /*b100*/  LOP3.LUT R0, R21, 0x48, R22, 0xfe, !PT ;  /* 0x0000004815007812 */ /* 0x000fe400078efe16 */
[----:B------:R-:W-:Y:S01]  /*b110*/  FSEL R101, R101, -INF , !P5 ;  /* 0xff80000065657808 */ /* 0x000fe20006800000 */
[----:B------:R-:W-:Y:S01]  /*b120*/  HMMA.16816.F32 R24, R12, R34, RZ ;  /* 0x000000220c18723c */ /* 0x000fe200000018ff */
[----:B------:R-:W-:Y:S01]  /*b130*/  FSEL R118, R118, -INF , !P3 ;  /* 0xff80000076767808 */ /* 0x000fe20005800000 */
[----:B------:R-:W3:Y:S01]  /*b140*/  LDSM.16.M88.4 R32, [R165+0x3c00] ;  /* 0x003c0000a520783b */ /* 0x000ee20000000200 */
[----:B-1----:R-:W-:Y:S01]  /*b150*/  FMUL.FTZ R2, R72, UR10 ;  /* 0x0000000a48027c20 */ /* 0x002fe20008410000 */
[----:B------:R-:W-:Y:S01]  /*b160*/  ISETP.GE.AND P5, PT, R0, R6, PT ;  /* 0x000000060000720c */ /* 0x000fe20003fa6270 */
[----:B------:R-:W-:-:S04]  /*b170*/  DEPBAR.LE SB0, 0x0 ;  /* 0x000080000000791a */ /* 0x000fc80000000000 */
[----:B------:R1:W-:Y:S01]  /*b180*/  MUFU.TANH R72, R2 ;  /* 0x0000000200487308 */ /* 0x0003e20000002400 */
[----:B------:R-:W-:Y:S01]  /*b190*/  BAR.SYNC.DEFER_BLOCKING 0x0 ;  /* 0x0000000000007b1d */ /* 0x000fe20000010000 */
[----:B------:R-:W-:Y:S01]  /*b1a0*/  ISETP.GE.AND P3, PT, R0, R5, PT ;  /* 0x000000050000720c */ /* 0x000fe20003f66270 */
[----:B--2---:R-:W-:Y:S01]  /*b1b0*/  HMMA.16816.F32 R40, R8, R36, R16 ;  /* 0x000000240828723c */ /* 0x004fe20000001810 */
[----:B------:R-:W-:Y:S02]  /*b1c0*/  LOP3.LUT R0, R21, 0x50, R22, 0xfe, !PT ;  /* 0x0000005015007812 */ /* 0x000fe400078efe16 */
[----:B------:R-:W-:Y:S02]  /*b1d0*/  FSEL R99, R99, -INF , !P4 ;  /* 0xff80000063637808 */ /* 0x000fe40006000000 */
[----:B------:R-:W-:Y:S01]  /*b1e0*/  FSEL R115, R115, -INF , !P2 ;  /* 0xff80000073737808 */ /* 0x000fe20005000000 */
[----:B-----5:R-:W-:Y:S01]  /*b1f0*/  HMMA.16816.F32 R16, R12, R28, RZ ;  /* 0x0000001c0c10723c */ /* 0x020fe200000018ff */
[----:B------:R-:W-:-:S02]  /*b200*/  ISETP.GE.AND P4, PT, R0, R6, PT ;  /* 0x000000060000720c */ /* 0x000fc40003f86270 */
[-C--:B------:R-:W-:Y:S02]  /*b210*/  ISETP.GE.AND P2, PT, R0, R5.reuse, PT ;  /* 0x000000050000720c */ /* 0x080fe40003f46270 */
[C-C-:B------:R-:W-:Y:S01]  /*b220*/  LOP3.LUT R0, R21.reuse, 0x58, R22.reuse, 0xfe, !PT ;  /* 0x0000005815007812 */ /* 0x140fe200078efe16 */
[----:B------:R-:W-:Y:S01]  /*b230*/  HMMA.16816.F32 R12, R12, R30, RZ ;  /* 0x0000001e0c0c723c */ /* 0x000fe200000018ff */
[----:B------:R-:W-:Y:S01]  /*b240*/  FSEL R100, R100, -INF , !P5 ;  /* 0xff80000064647808 */ /* 0x000fe20006800000 */
[----:B-1----:R-:W-:Y:S01]  /*b250*/  FMUL.FTZ R2, R74, UR10 ;  /* 0x0000000a4a027c20 */ /* 0x002fe20008410000 */
[----:B------:R-:W-:Y:S02]  /*b260*/  FSEL R124, R124, -INF , !P3 ;  /* 0xff8000007c7c7808 */ /* 0x000fe40005800000 */
[C---:B------:R-:W-:Y:S01]  /*b270*/  ISETP.GE.AND P5, PT, R0.reuse, R6, PT ;  /* 0x000000060000720c */ /* 0x040fe20003fa6270 */
[----:B------:R1:W-:Y:S01]  /*b280*/  MUFU.TANH R71, R2 ;  /* 0x0000000200477308 */ /* 0x0003e20000002400 */
[----:B------:R-:W-:Y:S01]  /*b290*/  ISETP.GE.AND P3, PT, R0, R5, PT ;  /* 0x000000050000720c */ /* 0x000fe20003f66270 */
[----:B------:R-:W-:Y:S01]  /*b2a0*/  HMMA.16816.F32 R36, R8, R38, R24 ;  /* 0x000000260824723c */ /* 0x000fe20000001818 */
[----:B------:R-:W-:-:S02]  /*b2b0*/  LOP3.LUT R0, R21, 0x60, R22, 0xfe, !PT ;  /* 0x0000006015007812 */ /* 0x000fc400078efe16 */
[----:B------:R-:W-:Y:S02]  /*b2c0*/  FSEL R97, R97, -INF , !P4 ;  /* 0xff80000061617808 */ /* 0x000fe40006000000 */
[----:B------:R-:W-:Y:S02]  /*b2d0*/  FSEL R127, R127, -INF , !P2 ;  /* 0xff8000007f7f7808 */ /* 0x000fe40005000000 */
[CC--:B------:R-:W-:Y:S02]  /*b2e0*/  ISETP.GE.AND P4, PT, R0.reuse, R6.reuse, PT ;  /* 0x000000060000720c */ /* 0x0c0fe40003f86270 */
[-C--:B------:R-:W-:Y:S01]  /*b2f0*/  ISETP.GE.AND P2, PT, R0, R5.reuse, PT ;  /* 0x000000050000720c */ /* 0x080fe20003f46270 */
[C---:B---3--:R-:W-:Y:S01]  /*b300*/  HMMA.16816.F32 R24, R8.reuse, R32, R16 ;  /* 0x000000200818723c */ /* 0x048fe20000001810 */
[----:B------:R-:W-:Y:S02]  /*b310*/  LOP3.LUT R0, R21, 0x68, R22, 0xfe, !PT ;  /* 0x0000006815007812 */ /* 0x000fe400078efe16 */
[----:B------:R-:W-:Y:S01]  /*b320*/  FSEL R98, R98, -INF , !P5 ;  /* 0xff80000062627808 */ /* 0x000fe20006800000 */
[----:B-1----:R-:W-:Y:S01]  /*b330*/  FMUL.FTZ R2, R64, UR10 ;  /* 0x0000000a40027c20 */ /* 0x002fe20008410000 */
[----:B------:R-:W-:Y:S01]  /*b340*/  FSEL R126, R126, -INF , !P3 ;  /* 0xff8000007e7e7808 */ /* 0x000fe20005800000 */
[----:B------:R-:W-:Y:S01]  /*b350*/  HMMA.16816.F32 R12, R8, R34, R12 ;  /* 0x00000022080c723c */ /* 0x000fe2000000180c */
[C---:B------:R-:W-:Y:S01]  /*b360*/  ISETP.GE.AND P5, PT, R0.reuse, R6, PT ;  /* 0x000000060000720c */ /* 0x040fe20003fa6270 */
[----:B------:R1:W-:Y:S01]  /*b370*/  MUFU.TANH R70, R2 ;  /* 0x0000000200467308 */ /* 0x0003e20000002400 */
[----:B------:R-:W-:-:S02]  /*b380*/  ISETP.GE.AND P3, PT, R0, R5, PT ;  /* 0x000000050000720c */ /* 0x000fc40003f66270 */
[----:B------:R-:W-:Y:S02]  /*b390*/  LOP3.LUT R0, R21, 0x70, R22, 0xfe, !PT ;  /* 0x0000007015007812 */ /* 0x000fe400078efe16 */
[----:B------:R-:W-:Y:S02]  /*b3a0*/  FSEL R93, R93, -INF , !P4 ;  /* 0xff8000005d5d7808 */ /* 0x000fe40006000000 */
[----:B------:R-:W-:Y:S02]  /*b3b0*/  FSEL R125, R125, -INF , !P2 ;  /* 0xff8000007d7d7808 */ /* 0x000fe40005000000 */
[C---:B------:R-:W-:Y:S02]  /*b3c0*/  ISETP.GE.AND P4, PT, R0.reuse, R6, PT ;  /* 0x000000060000720c */ /* 0x040fe40003f86270 */
[----:B------:R-:W-:Y:S02]  /*b3d0*/  ISETP.GE.AND P2, PT, R0, R5, PT ;  /* 0x000000050000720c */ /* 0x000fe40003f46270 */
[----:B------:R-:W-:-:S02]  /*b3e0*/  FSEL R90, R112, -INF , !P4 ;  /* 0xff800000705a7808 */ /* 0x000fc40006000000 */
[----:B------:R-:W-:Y:S01]  /*b3f0*/  FSEL R130, R111, -INF , !P2 ;  /* 0xff8000006f827808 */ /* 0x000fe20005000000 */
[----:B-1----:R-:W-:Y:S01]  /*b400*/  FMUL.FTZ R2, R66, UR10 ;  /* 0x0000000a42027c20 */ /* 0x002fe20008410000 */
[----:B------:R-:W-:Y:S02]  /*b410*/  LOP3.LUT R0, R21, 0x78, R22, 0xfe, !PT ;  /* 0x0000007815007812 */ /* 0x000fe400078efe16 */
[----:B------:R-:W-:Y:S01]  /*b420*/  FSEL R94, R94, -INF , !P5 ;  /* 0xff8000005e5e7808 */ /* 0x000fe20006800000 */
[----:B------:R1:W2:Y:S01]  /*b430*/  MUFU.TANH R7, R2 ;  /* 0x0000000200077308 */ /* 0x0002a20000002400 */
[----:B------:R-:W-:Y:S02]  /*b440*/  FSEL R129, R120, -INF , !P3 ;  /* 0xff80000078817808 */ /* 0x000fe40005800000 */
[C---:B------:R-:W-:Y:S02]  /*b450*/  ISETP.GE.AND P5, PT, R0.reuse, R6, PT ;  /* 0x000000060000720c */ /* 0x040fe40003fa6270 */
[----:B------:R-:W-:-:S02]  /*b460*/  ISETP.GE.AND P3, PT, R0, R5, PT ;  /* 0x000000050000720c */ /* 0x000fc40003f66270 */
[--C-:B------:R-:W-:Y:S02]  /*b470*/  LOP3.LUT R0, R21, 0x88, R22.reuse, 0xfe, !PT ;  /* 0x0000008815007812 */ /* 0x100fe400078efe16 */
[----:B------:R-:W-:Y:S02]  /*b480*/  FSEL R95, R95, -INF , !P5 ;  /* 0xff8000005f5f7808 */ /* 0x000fe40006800000 */
[----:B------:R-:W-:Y:S02]  /*b490*/  FSEL R131, R110, -INF , !P3 ;  /* 0xff8000006e837808 */ /* 0x000fe40005800000 */
[C---:B------:R-:W-:Y:S02]  /*b4a0*/  ISETP.GE.AND P5, PT, R0.reuse, R6, PT ;  /* 0x000000060000720c */ /* 0x040fe40003fa6270 */
[----:B------:R-:W-:Y:S01]  /*b4b0*/  ISETP.GE.AND P3, PT, R0, R5, PT ;  /* 0x000000050000720c */ /* 0x000fe20003f66270 */
[----:B-1----:R-:W-:Y:S01]  /*b4c0*/  FMUL.FTZ R2, R60, UR10 ;  /* 0x0000000a3c027c20 */ /* 0x002fe20008410000 */
[----:B------:R-:W-:-:S02]  /*b4d0*/  LOP3.LUT R0, R21, 0x98, R22, 0xfe, !PT ;  /* 0x0000009815007812 */ /* 0x000fc400078efe16 */
[----:B------:R-:W-:Y:S01]  /*b4e0*/  FSEL R92, R92, -INF , !P5 ;  /* 0xff8000005c5c7808 */ /* 0x000fe20006800000 */
[----:B------:R1:W-:Y:S01]  /*b4f0*/  MUFU.TANH R64, R2 ;  /* 0x0000000200407308 */ /* 0x0003e20000002400 */
[----:B------:R-:W-:Y:S02]  /*b500*/  FSEL R152, R86, -INF , !P3 ;  /* 0xff80000056987808 */ /* 0x000fe40005800000 */
[C---:B------:R-:W-:Y:S02]  /*b510*/  ISETP.GE.AND P5, PT, R0.reuse, R6, PT ;  /* 0x000000060000720c */ /* 0x040fe40003fa6270 */
[----:B------:R-:W-:Y:S02]  /*b520*/  ISETP.GE.AND P3, PT, R0, R5, PT ;  /* 0x000000050000720c */ /* 0x000fe40003f66270 */
[----:B------:R-:W-:Y:S02]  /*b530*/  LOP3.LUT R0, R21, 0xa0, R22, 0xfe, !PT ;  /* 0x000000a015007812 */ /* 0x000fe400078efe16 */
[----:B----4-:R-:W-:Y:S01]  /*b540*/  FSEL R155, R79, -INF , !P3 ;  /* 0xff8000004f9b7808 */ /* 0x010fe20005800000 */
[----:B-1----:R-:W-:-:S04]  /*b550*/  FMUL.FTZ R2, R62, UR10 ;  /* 0x0000000a3e027c20 */ /* 0x002fc80008410000 */
[----:B------:R1:W-:Y:S02]  /*b560*/  MUFU.TANH R62, R2 ;  /* 0x00000002003e7308 */ /* 0x0003e40000002400 */
[----:B-1----:R-:W-:-:S06]  /*b570*/  FMUL.FTZ R2, R56, UR10 ;  /* 0x0000000a38027c20 */ /* 0x002fcc0008410000 */
[----:B------:R1:W-:Y:S08]  /*b580*/  MUFU.TANH R56, R4 ;  /* 0x0000000400387308 */ /* 0x0003f00000002400 */
[----:B------:R3:W4:Y:S01]  /*b590*/  MUFU.TANH R60, R2 ;  /* 0x00000002003c7308 */ /* 0x0007220000002400 */
[----:B-1----:R-:W-:-:S07]  /*b5a0*/  FMUL.FTZ R4, R48, UR10 ;  /* 0x0000000a30047c20 */ /* 0x002fce0008410000 */
[----:B------:R1:W-:Y:S01]  /*b5b0*/  MUFU.TANH R48, R4 ;  /* 0x0000000400307308 */ /* 0x0003e20000002400 */
[----:B---3--:R-:W-:-:S07]  /*b5c0*/  FMUL.FTZ R2, R58, UR10 ;  /* 0x0000000a3a027c20 */ /* 0x008fce0008410000 */
[----:B------:R3:W5:Y:S01]  /*b5d0*/  MUFU.TANH R58, R2 ;  /* 0x00000002003a7308 */ /* 0x0007620000002400 */
[----:B-1----:R-:W-:Y:S01]  /*b5e0*/  FMUL.FTZ R4, R46, UR10 ;  /* 0x0000000a2e047c20 */ /* 0x002fe20008410000 */
[----:B---3--:R-:W-:-:S04]  /*b5f0*/  LOP3.LUT R2, R21, 0x80, R22, 0xfe, !PT ;  /* 0x0000008015027812 */ /* 0x008fc800078efe16 */
[C---:B------:R-:W-:Y:S02]  /*b600*/  ISETP.GE.AND P4, PT, R2.reuse, R6, PT ;  /* 0x000000060200720c */ /* 0x040fe40003f86270 */
[----:B------:R-:W-:Y:S01]  /*b610*/  ISETP.GE.AND P2, PT, R2, R5, PT ;  /* 0x000000050200720c */ /* 0x000fe20003f46270 */
[----:B------:R-:W-:Y:S01]  /*b620*/  FMUL.FTZ R2, R54, UR10 ;  /* 0x0000000a36027c20 */ /* 0x000fe20008410000 */
[----:B------:R-:W-:Y:S02]  /*b630*/  FSEL R88, R109, -INF , !P4 ;  /* 0xff8000006d587808 */ /* 0x000fe40006000000 */
[----:B------:R-:W-:Y:S01]  /*b640*/  FSEL R133, R108, -INF , !P2 ;  /* 0xff8000006c857808 */ /* 0x000fe20005000000 */
[----:B------:R1:W-:Y:S02]  /*b650*/  MUFU.TANH R52, R2 ;  /* 0x0000000200347308 */ /* 0x0003e40000002400 */
[----:B-1----:R-:W-:-:S04]  /*b660*/  LOP3.LUT R2, R21, 0x90, R22, 0xfe, !PT ;  /* 0x0000009015027812 */ /* 0x002fc800078efe16 */
[CC--:B------:R-:W-:Y:S02]  /*b670*/  ISETP.GE.AND P4, PT, R2.reuse, R6.reuse, PT ;  /* 0x000000060200720c */ /* 0x0c0fe40003f86270 */
[----:B------:R-:W-:Y:S01]  /*b680*/  ISETP.GE.AND P2, PT, R2, R5, PT ;  /* 0x000000050200720c */ /* 0x000fe20003f46270 */
[----:B------:R-:W-:Y:S01]  /*b690*/  FMUL.FTZ R2, R50, UR10 ;  /* 0x0000000a32027c20 */ /* 0x000fe20008410000 */
[----:B------:R-:W-:Y:S02]  /*b6a0*/  FSEL R87, R87, -INF , !P4 ;  /* 0xff80000057577808 */ /* 0x000fe40006000000 */
[----:B------:R-:W-:Y:S01]  /*b6b0*/  FSEL R154, R85, -INF , !P2 ;  /* 0xff800000559a7808 */ /* 0x000fe20005000000 */
[----:B------:R1:W3:Y:S01]  /*b6c0*/  MUFU.TANH R29, R2 ;  /* 0x00000002001d7308 */ /* 0x0002e20000002400 */
[----:B------:R-:W-:Y:S02]  /*b6d0*/  FSEL R85, R23, -INF , !P5 ;  /* 0xff80000017557808 */ /* 0x000fe40006800000 */
[----:B------:R-:W-:-:S02]  /*b6e0*/  ISETP.GE.AND P4, PT, R0, R6, PT ;  /* 0x000000060000720c */ /* 0x000fc40003f86270 */
[-C--:B------:R-:W-:Y:S02]  /*b6f0*/  ISETP.GE.AND P2, PT, R0, R5.reuse, PT ;  /* 0x000000050000720c */ /* 0x080fe40003f46270 */
[C-C-:B------:R-:W-:Y:S01]  /*b700*/  LOP3.LUT R0, R21.reuse, 0xb0, R22.reuse, 0xfe, !PT ;  /* 0x000000b015007812 */ /* 0x140fe200078efe16 */
[----:B------:R4:W-:Y:S01]  /*b710*/  MUFU.TANH R23, R4 ;  /* 0x0000000400177308 */ /* 0x0009e20000002400 */
[----:B------:R-:W-:Y:S02]  /*b720*/  FSEL R157, R76, -INF , !P2 ;  /* 0xff8000004c9d7808 */ /* 0x000fe40005000000 */
[----:B------:R-:W-:Y:S02]  /*b730*/  ISETP.GE.AND P2, PT, R0, R5, PT ;  /* 0x000000050000720c */ /* 0x000fe40003f46270 */
[----:B------:R-:W-:Y:S02]  /*b740*/  FSEL R86, R78, -INF , !P4 ;  /* 0xff8000004e567808 */ /* 0x000fe40006000000 */
[----:B------:R-:W-:Y:S01]  /*b750*/  ISETP.GE.AND P4, PT, R0, R6, PT ;  /* 0x000000060000720c */ /* 0x000fe20003f86270 */
[----:B-1----:R-:W-:Y:S01]  /*b760*/  FMUL.FTZ R2, R44, UR10 ;  /* 0x0000000a2c027c20 */ /* 0x002fe20008410000 */
[----:B------:R-:W-:-:S02]  /*b770*/  LOP3.LUT R0, R21, 0xc0, R22, 0xfe, !PT ;  /* 0x000000c015007812 */ /* 0x000fc400078efe16 */
[----:B--2---:R-:W-:Y:S01]  /*b780*/  FSEL R162, R7, -INF , !P2 ;  /* 0xff80000007a27808 */ /* 0x004fe20005000000 */
[----:B------:R1:W-:Y:S01]  /*b790*/  MUFU.TANH R28, R2 ;  /* 0x00000002001c7308 */ /* 0x0003e20000002400 */
[----:B------:R-:W-:Y:S02]  /*b7a0*/  FSEL R82, R70, -INF , !P4 ;  /* 0xff80000046527808 */ /* 0x000fe40006000000 */
[----:B------:R-:W-:Y:S01]  /*b7b0*/  ISETP.GE.AND P4, PT, R0, R6, PT ;  /* 0x000000060000720c */ /* 0x000fe20003f86270 */
[----:B----4-:R-:W-:Y:S01]  /*b7c0*/  FMUL.FTZ R4, R42, UR10 ;  /* 0x0000000a2a047c20 */ /* 0x010fe20008410000 */
[----:B------:R-:W-:Y:S02]  /*b7d0*/  ISETP.GE.AND P2, PT, R0, R5, PT ;  /* 0x000000050000720c */ /* 0x000fe40003f46270 */
[----:B------:R-:W-:Y:S01]  /*b7e0*/  LOP3.LUT R0, R21, 0xd0, R22, 0xfe, !PT ;  /* 0x000000d015007812 */ /* 0x000fe200078efe16 */
[----:B------:R2:W4:Y:S01]  /*b7f0*/  MUFU.TANH R17, R4 ;  /* 0x0000000400117308 */ /* 0x0005220000002400 */
[----:B------:R-:W-:-:S02]  /*b800*/  FSEL R78, R60, -INF , !P4 ;  /* 0xff8000003c4e7808 */ /* 0x000fc40006000000 */
[----:B-----5:R-:W-:Y:S02]  /*b810*/  FSEL R172, R58, -INF , !P2 ;  /* 0xff8000003aac7808 */ /* 0x020fe40005000000 */
[CC--:B------:R-:W-:Y:S02]  /*b820*/  ISETP.GE.AND P4, PT, R0.reuse, R6.reuse, PT ;  /* 0x000000060000720c */ /* 0x0c0fe40003f86270 */
[----:B------:R-:W-:Y:S02]  /*b830*/  ISETP.GE.AND P2, PT, R0, R5, PT ;  /* 0x000000050000720c */ /* 0x000fe40003f46270 */
[C-C-:B-1----:R-:W-:Y:S02]  /*b840*/  LOP3.LUT R2, R21.reuse, 0xa8, R22.reuse, 0xfe, !PT ;  /* 0x000000a815027812 */ /* 0x142fe400078efe16 */
[----:B------:R-:W-:Y:S02]  /*b850*/  LOP3.LUT R0, R21, 0xe0, R22, 0xfe, !PT ;  /* 0x000000e015007812 */ /* 0x000fe400078efe16 */
[----:B------:R-:W-:-:S02]  /*b860*/  ISETP.GE.AND P5, PT, R2, R6, PT ;  /* 0x000000060200720c */ /* 0x000fc40003fa6270 */
[----:B------:R-:W-:Y:S01]  /*b870*/  ISETP.GE.AND P3, PT, R2, R5, PT ;  /* 0x000000050200720c */ /* 0x000fe20003f66270 */
[----:B------:R-:W-:Y:S01]  /*b880*/  FMUL.FTZ R2, R40, UR10 ;  /* 0x0000000a28027c20 */ /* 0x000fe20008410000 */
[----:B------:R-:W-:Y:S01]  /*b890*/  FSEL R80, R72, -INF , !P5 ;  /* 0xff80000048507808 */ /* 0x000fe20006800000 */
[----:B--2---:R-:W-:Y:S01]  /*b8a0*/  FMUL.FTZ R4, R36, UR10 ;  /* 0x0000000a24047c20 */ /* 0x004fe20008410000 */
[----:B------:R-:W-:Y:S01]  /*b8b0*/  FSEL R160, R71, -INF , !P3 ;  /* 0xff80000047a07808 */ /* 0x000fe20005800000 */
[----:B------:R1:W2:Y:S01]  /*b8c0*/  MUFU.TANH R18, R2 ;  /* 0x0000000200127308 */ /* 0x0002a20000002400 */
[----:B------:R-:W-:Y:S02]  /*b8d0*/  FSEL R74, R48, -INF , !P4 ;  /* 0xff800000304a7808 */ /* 0x000fe40006000000 */
[----:B---3--:R-:W-:Y:S02]  /*b8e0*/  FSEL R177, R29, -INF , !P2 ;  /* 0xff8000001db17808 */ /* 0x008fe40005000000 */
[----:B------:R-:W-:-:S02]  /*b8f0*/  ISETP.GE.AND P4, PT, R0, R6, PT ;  /* 0x000000060000720c */ /* 0x000fc40003f86270 */
[-C--:B------:R-:W-:Y:S01]  /*b900*/  ISETP.GE.AND P2, PT, R0, R5.reuse, PT ;  /* 0x000000050000720c */ /* 0x080fe20003f46270 */
[----:B------:R3:W-:Y:S01]  /*b910*/  MUFU.TANH R7, R4 ;  /* 0x0000000400077308 */ /* 0x0007e20000002400 */
[--C-:B------:R-:W-:Y:S02]  /*b920*/  LOP3.LUT R0, R21, 0xf0, R22.reuse, 0xfe, !PT ;  /* 0x000000f015007812 */ /* 0x100fe400078efe16 */
[----:B----4-:R-:W-:Y:S02]  /*b930*/  FSEL R183, R17, -INF , !P2 ;  /* 0xff80000011b77808 */ /* 0x010fe40005000000 */
[----:B------:R-:W-:Y:S02]  /*b940*/  ISETP.GE.AND P2, PT, R0, R5, PT ;  /* 0x000000050000720c */ /* 0x000fe40003f46270 */
[----:B-1----:R-:W-:Y:S02]  /*b950*/  LOP3.LUT R2, R21, 0xb8, R22, 0xfe, !PT ;  /* 0x000000b815027812 */ /* 0x002fe400078efe16 */
[----:B--2---:R-:W-:-:S02]  /*b960*/  FSEL R71, R18, -INF , !P4 ;  /* 0xff80000012477808 */ /* 0x004fc40006000000 */
[CC--:B------:R-:W-:Y:S02]  /*b970*/  ISETP.GE.AND P5, PT, R2.reuse, R6.reuse, PT ;  /* 0x000000060200720c */ /* 0x0c0fe40003fa6270 */
[----:B------:R-:W-:Y:S02]  /*b980*/  ISETP.GE.AND P3, PT, R2, R5, PT ;  /* 0x000000050200720c */ /* 0x000fe40003f66270 */
[----:B------:R-:W-:Y:S01]  /*b990*/  LOP3.LUT R2, R21, 0xc8, R22, 0xfe, !PT ;  /* 0x000000c815027812 */ /* 0x000fe200078efe16 */
[----:B---3--:R-:W-:Y:S01]  /*b9a0*/  FMUL.FTZ R4, R38, UR10 ;  /* 0x0000000a26047c20 */ /* 0x008fe20008410000 */
[----:B------:R-:W-:Y:S02]  /*b9b0*/  FSEL R79, R64, -INF , !P5 ;  /* 0xff800000404f7808 */ /* 0x000fe40006800000 */
[----:B------:R-:W-:Y:S01]  /*b9c0*/  FSEL R170, R62, -INF , !P3 ;  /* 0xff8000003eaa7808 */ /* 0x000fe20005800000 */
[----:B------:R1:W-:Y:S01]  /*b9d0*/  MUFU.TANH R16, R4 ;  /* 0x0000000400107308 */ /* 0x0003e20000002400 */
[----:B------:R-:W-:-:S02]  /*b9e0*/  ISETP.GE.AND P5, PT, R2, R6, PT ;  /* 0x000000060200720c */ /* 0x000fc40003fa6270 */
[-C--:B------:R-:W-:Y:S02]  /*b9f0*/  ISETP.GE.AND P3, PT, R2, R5.reuse, PT ;  /* 0x000000050200720c */ /* 0x080fe40003f66270 */
[----:B------:R-:W-:Y:S02]  /*ba00*/  LOP3.LUT R2, R21, 0xd8, R22, 0xfe, !PT ;  /* 0x000000d815027812 */ /* 0x000fe400078efe16 */
[----:B------:R-:W-:Y:S02]  /*ba10*/  FSEL R76, R56, -INF , !P5 ;  /* 0xff800000384c7808 */ /* 0x000fe40006800000 */
[----:B------:R-:W-:Y:S02]  /*ba20*/  FSEL R175, R52, -INF , !P3 ;  /* 0xff80000034af7808 */ /* 0x000fe40005800000 */
[C---:B------:R-:W-:Y:S02]  /*ba30*/  ISETP.GE.AND P5, PT, R2.reuse, R6, PT ;  /* 0x000000060200720c */ /* 0x040fe40003fa6270 */
[----:B------:R-:W-:Y:S01]  /*ba40*/  ISETP.GE.AND P3, PT, R2, R5, PT ;  /* 0x000000050200720c */ /* 0x000fe20003f66270 */
[----:B------:R-:W-:Y:S01]  /*ba50*/  FMUL.FTZ R2, R26, UR10 ;  /* 0x0000000a1a027c20 */ /* 0x000fe20008410000 */
[----:B------:R-:W-:Y:S01]  /*ba60*/  FSEL R72, R28, -INF , !P5 ;  /* 0xff8000001c487808 */ /* 0x000fe20006800000 */
[----:B-1----:R-:W-:-:S02]  /*ba70*/  FMUL.FTZ R4, R24, UR10 ;  /* 0x0000000a18047c20 */ /* 0x002fc40008410000 */
[----:B------:R1:W2:Y:S01]  /*ba80*/  MUFU.TANH R9, R2 ;  /* 0x0000000200097308 */ /* 0x0002a20000002400 */
[----:B------:R-:W-:Y:S02]  /*ba90*/  FSEL R179, R23, -INF , !P3 ;  /* 0xff80000017b37808 */ /* 0x000fe40005800000 */
[----:B------:R-:W-:Y:S02]  /*baa0*/  ISETP.GE.AND P4, PT, R0, R6, PT ;  /* 0x000000060000720c */ /* 0x000fe40003f86270 */
[----:B------:R-:W-:-:S03]  /*bab0*/  LOP3.LUT R0, R21, R22, RZ, 0xfc, !PT ;  /* 0x0000001615007212 */ /* 0x000fc600078efcff */
[----:B------:R3:W4:Y:S01]  /*bac0*/  MUFU.TANH R11, R4 ;  /* 0x00000004000b7308 */ /* 0x0007220000002400 */
[----:B-1----:R-:W-:Y:S02]  /*bad0*/  LOP3.LUT R2, R21, 0xe8, R22, 0xfe, !PT ;  /* 0x000000e815027812 */ /* 0x002fe400078efe16 */
[----:B--2---:R-:W-:Y:S02]  /*bae0*/  FSEL R185, R9, -INF , !P2 ;  /* 0xff80000009b97808 */ /* 0x004fe40005000000 */
[C---:B------:R-:W-:Y:S02]  /*baf0*/  ISETP.GE.AND P5, PT, R2.reuse, R6, PT ;  /* 0x000000060200720c */ /* 0x040fe40003fa6270 */
[----:B------:R-:W-:Y:S01]  /*bb00*/  ISETP.GE.AND P3, PT, R2, R5, PT ;  /* 0x000000050200720c */ /* 0x000fe20003f66270 */
[----:B------:R-:W-:Y:S01]  /*bb10*/  FMUL.FTZ R2, R14, UR10 ;  /* 0x0000000a0e027c20 */ /* 0x000fe20008410000 */
[----:B---3--:R-:W-:Y:S01]  /*bb20*/  FMUL.FTZ R4, R12, UR10 ;  /* 0x0000000a0c047c20 */ /* 0x008fe20008410000 */
[----:B------:R-:W-:Y:S01]  /*bb30*/  FSEL R70, R7, -INF , !P5 ;  /* 0xff80000007467808 */ /* 0x000fe20006800000 */
[----:B------:R-:W-:Y:S01]  /*bb40*/  FMUL.FTZ R7, R89, UR10 ;  /* 0x0000000a59077c20 */ /* 0x000fe20008410000 */
[----:B------:R1:W-:Y:S01]  /*bb50*/  MUFU.TANH R8, R2 ;  /* 0x0000000200087308 */ /* 0x0003e20000002400 */
[----:B------:R-:W-:-:S02]  /*bb60*/  FSEL R184, R16, -INF , !P3 ;  /* 0xff80000010b87808 */ /* 0x000fc40005800000 */
[----:B----4-:R-:W-:-:S05]  /*bb70*/  FSEL R163, R11, -INF , !P4 ;  /* 0xff8000000ba37808 */ /* 0x010fca0006000000 */
[----:B------:R2:W3:Y:S08]  /*bb80*/  MUFU.TANH R10, R4 ;  /* 0x00000004000a7308 */ /* 0x0004f00000002400 */
[----:B------:R4:W-:Y:S01]  /*bb90*/  MUFU.TANH R16, R7 ;  /* 0x0000000700107308 */ /* 0x0009e20000002400 */
[----:B-1----:R-:W-:-:S05]  /*bba0*/  VIADD R2, R0, 0x1 ;  /* 0x0000000100027836 */ /* 0x002fca0000000000 */
[CC--:B------:R-:W-:Y:S02]  /*bbb0*/  ISETP.GE.AND P4, PT, R2.reuse, R6.reuse, PT ;  /* 0x000000060200720c */ /* 0x0c0fe40003f86270 */
[-C--:B------:R-:W-:Y:S01]  /*bbc0*/  ISETP.GE.AND P2, PT, R2, R5.reuse, PT ;  /* 0x000000050200720c */ /* 0x080fe20003f46270 */
[----:B------:R-:W-:Y:S01]  /*bbd0*/  VIADD R2, R0, 0x11 ;  /* 0x0000001100027836 */ /* 0x000fe20000000000 */
[----:B--2---:R-:W-:Y:S02]  /*bbe0*/  LOP3.LUT R4, R21, 0xf8, R22, 0xfe, !PT ;  /* 0x000000f815047812 */ /* 0x004fe400078efe16 */
[----:B------:R-:W-:Y:S02]  /*bbf0*/  FSEL R40, R211, -INF , !P4 ;  /* 0xff800000d3287808 */ /* 0x000fe40006000000 */
[C---:B------:R-:W-:Y:S02]  /*bc00*/  ISETP.GE.AND P5, PT, R4.reuse, R6, PT ;  /* 0x000000060400720c */ /* 0x040fe40003fa6270 */
[----:B------:R-:W-:Y:S01]  /*bc10*/  ISETP.GE.AND P3, PT, R4, R5, PT ;  /* 0x000000050400720c */ /* 0x000fe20003f66270 */
[----:B------:R-:W-:Y:S01]  /*bc20*/  VIADD R4, R0, 0x9 ;  /* 0x0000000900047836 */ /* 0x000fe20000000000 */
[----:B---3--:R-:W-:Y:S01]  /*bc30*/  FSEL R182, R10, -INF , !P5 ;  /* 0xff8000000ab67808 */ /* 0x008fe20006800000 */
[----:B----4-:R-:W-:Y:S01]  /*bc40*/  FMUL.FTZ R7, R91, UR10 ;  /* 0x0000000a5b077c20 */ /* 0x010fe20008410000 */
[----:B------:R-:W-:-:S02]  /*bc50*/  FSEL R186, R8, -INF , !P3 ;  /* 0xff80000008ba7808 */ /* 0x000fc40005800000 */
[CC--:B------:R-:W-:Y:S01]  /*bc60*/  ISETP.GE.AND P5, PT, R4.reuse, R6.reuse, PT ;  /* 0x000000060400720c */ /* 0x0c0fe20003fa6270 */
[----:B------:R1:W-:Y:S01]  /*bc70*/  MUFU.TANH R30, R7 ;  /* 0x00000007001e7308 */ /* 0x0003e20000002400 */
[-C--:B------:R-:W-:Y:S01]  /*bc80*/  ISETP.GE.AND P3, PT, R4, R5.reuse, PT ;  /* 0x000000050400720c */ /* 0x080fe20003f66270 */
[----:B------:R-:W-:Y:S01]  /*bc90*/  FMUL.FTZ R4, R81, UR10 ;  /* 0x0000000a51047c20 */ /* 0x000fe20008410000 */
[----:B------:R-:W-:Y:S02]  /*bca0*/  FSEL R66, R210, -INF , !P2 ;  /* 0xff800000d2427808 */ /* 0x000fe40005000000 */
[C---:B------:R-:W-:Y:S02]  /*bcb0*/  ISETP.GE.AND P4, PT, R2.reuse, R6, PT ;  /* 0x000000060200720c */ /* 0x040fe40003f86270 */
[----:B------:R-:W-:Y:S01]  /*bcc0*/  ISETP.GE.AND P2, PT, R2, R5, PT ;  /* 0x000000050200720c */ /* 0x000fe20003f46270 */
[----:B------:R-:W-:Y:S01]  /*bcd0*/  VIADD R2, R0, 0x19 ;  /* 0x0000001900027836 */ /* 0x000fe20000000000 */
[----:B------:R2:W-:Y:S01]  /*bce0*/  MUFU.TANH R29, R4 ;  /* 0x00000004001d7308 */ /* 0x0005e20000002400 */
[----:B------:R-:W-:-:S02]  /*bcf0*/  FSEL R36, R209, -INF , !P5 ;  /* 0xff800000d1247808 */ /* 0x000fc40006800000 */
[----:B------:R-:W-:Y:S02]  /*bd00*/  FSEL R64, R208, -INF , !P3 ;  /* 0xff800000d0407808 */ /* 0x000fe40005800000 */
[C---:B------:R-:W-:Y:S02]  /*bd10*/  ISETP.GE.AND P5, PT, R2.reuse, R6, PT ;  /* 0x000000060200720c */ /* 0x040fe40003fa6270 */
[----:B------:R-:W-:Y:S01]  /*bd20*/  ISETP.GE.AND P3, PT, R2, R5, PT ;  /* 0x000000050200720c */ /* 0x000fe20003f66270 */
[----:B-1----:R-:W-:Y:S01]  /*bd30*/  FMUL.FTZ R7, R83, UR10 ;  /* 0x0000000a53077c20 */ /* 0x002fe20008410000 */
[----:B------:R-:W-:Y:S01]  /*bd40*/  VIADD R2, R0, 0x29 ;  /* 0x0000002900027836 */ /* 0x000fe20000000000 */
[----:B------:R-:W-:Y:S02]  /*bd50*/  FSEL R35, R207, -INF , !P4 ;  /* 0xff800000cf237808 */ /* 0x000fe40006000000 */
[----:B------:R1:W3:Y:S01]  /*bd60*/  MUFU.TANH R14, R7 ;  /* 0x00000007000e7308 */ /* 0x0002e20000002400 */
[----:B------:R-:W-:-:S02]  /*bd70*/  FSEL R62, R206, -INF , !P2 ;  /* 0xff800000ce3e7808 */ /* 0x000fc40005000000 */
[----:B------:R-:W-:Y:S01]  /*bd80*/  FSEL R34, R205, -INF , !P5 ;  /* 0xff800000cd227808 */ /* 0x000fe20006800000 */
[----:B--2---:R-:W-:Y:S01]  /*bd90*/  VIADD R4, R0, 0x21 ;  /* 0x0000002100047836 */ /* 0x004fe20000000000 */
[----:B------:R-:W-:Y:S02]  /*bda0*/  FSEL R60, R204, -INF , !P3 ;  /* 0xff800000cc3c7808 */ /* 0x000fe40005800000 */
[-C--:B------:R-:W-:Y:S02]  /*bdb0*/  ISETP.GE.AND P5, PT, R2, R6.reuse, PT ;  /* 0x000000060200720c */ /* 0x080fe40003fa6270 */
[C---:B------:R-:W-:Y:S02]  /*bdc0*/  ISETP.GE.AND P4, PT, R4.reuse, R6, PT ;  /* 0x000000060400720c */ /* 0x040fe40003f86270 */
[-C--:B------:R-:W-:Y:S01]  /*bdd0*/  ISETP.GE.AND P2, PT, R4, R5.reuse, PT ;  /* 0x000000050400720c */ /* 0x080fe20003f46270 */
[----:B------:R-:W-:Y:S01]  /*bde0*/  VIADD R4, R0, 0x31 ;  /* 0x0000003100047836 */ /* 0x000fe20000000000 */
[----:B------:R-:W-:Y:S01]  /*bdf0*/  ISETP.GE.AND P3, PT, R2, R5, PT ;  /* 0x000000050200720c */ /* 0x000fe20003f66270 */
[----:B------:R-:W-:Y:S01]  /*be00*/  VIADD R2, R0, 0x39 ;  /* 0x0000003900027836 */ /* 0x000fe20000000000 */
[----:B------:R-:W-:Y:S01]  /*be10*/  FSEL R33, R203, -INF , !P4 ;  /* 0xff800000cb217808 */ /* 0x000fe20006000000 */
[----:B-1----:R-:W-:Y:S01]  /*be20*/  FMUL.FTZ R7, R73, UR10 ;  /* 0x0000000a49077c20 */ /* 0x002fe20008410000 */
[----:B------:R-:W-:-:S02]  /*be30*/  FSEL R58, R202, -INF , !P2 ;  /* 0xff800000ca3a7808 */ /* 0x000fc40005000000 */
[CC--:B------:R-:W-:Y:S01]  /*be40*/  ISETP.GE.AND P4, PT, R4.reuse, R6.reuse, PT ;  /* 0x000000060400720c */ /* 0x0c0fe20003f86270 */
[----:B------:R1:W-:Y:S01]  /*be50*/  MUFU.TANH R28, R7 ;  /* 0x00000007001c7308 */ /* 0x0003e20000002400 */
[-C--:B------:R-:W-:Y:S01]  /*be60*/  ISETP.GE.AND P2, PT, R4, R5.reuse, PT ;  /* 0x000000050400720c */ /* 0x080fe20003f46270 */
[----:B------:R-:W-:Y:S01]  /*be70*/  FMUL.FTZ R4, R65, UR10 ;  /* 0x0000000a41047c20 */ /* 0x000fe20008410000 */
[----:B------:R-:W-:Y:S02]  /*be80*/  FSEL R32, R201, -INF , !P5 ;  /* 0xff800000c9207808 */ /* 0x000fe40006800000 */
[----:B------:R-:W-:Y:S02]  /*be90*/  FSEL R56, R200, -INF , !P3 ;  /* 0xff800000c8387808 */ /* 0x000fe40005800000 */
[C---:B------:R-:W-:Y:S01]  /*bea0*/  ISETP.GE.AND P5, PT, R2.reuse, R6, PT ;  /* 0x000000060200720c */ /* 0x040fe20003fa6270 */
[----:B------:R2:W-:Y:S01]  /*beb0*/  MUFU.TANH R26, R4 ;  /* 0x00000004001a7308 */ /* 0x0005e20000002400 */
[----:B------:R-:W-:Y:S01]  /*bec0*/  ISETP.GE.AND P3, PT, R2, R5, PT ;  /* 0x000000050200720c */ /* 0x000fe20003f66270 */
[----:B------:R-:W-:Y:S01]  /*bed0*/  VIADD R2, R0, 0x41 ;  /* 0x0000004100027836 */ /* 0x000fe20000000000 */
[----:B------:R-:W-:-:S02]  /*bee0*/  FSEL R31, R199, -INF , !P4 ;  /* 0xff800000c71f7808 */ /* 0x000fc40006000000 */
[----:B------:R-:W-:Y:S02]  /*bef0*/  FSEL R65, R198, -INF , !P2 ;  /* 0xff800000c6417808 */ /* 0x000fe40005000000 */
[CC--:B------:R-:W-:Y:S01]  /*bf00*/  ISETP.GE.AND P4, PT, R2.reuse, R6.reuse, PT ;  /* 0x000000060200720c */ /* 0x0c0fe20003f86270 */
[----:B-1----:R-:W-:Y:S01]  /*bf10*/  FMUL.FTZ R7, R75, UR10 ;  /* 0x0000000a4b077c20 */ /* 0x002fe20008410000 */
[----:B------:R-:W-:Y:S01]  /*bf20*/  ISETP.GE.AND P2, PT, R2, R5, PT ;  /* 0x000000050200720c */ /* 0x000fe20003f46270 */
[----:B------:R-:W-:Y:S01]  /*bf30*/  VIADD R2, R0, 0x51 ;  /* 0x0000005100027836 */ /* 0x000fe20000000000 */
[----:B------:R-:W-:Y:S01]  /*bf40*/  FSEL R38, R197, -INF , !P5 ;  /* 0xff800000c5267808 */ /* 0x000fe20006800000 */
[----:B------:R1:W4:Y:S01]  /*bf50*/  MUFU.TANH R12, R7 ;  /* 0x00000007000c7308 */ /* 0x0003220000002400 */
[----:B------:R-:W-:Y:S02]  /*bf60*/  FSEL R42, R195, -INF , !P4 ;  /* 0xff800000c32a7808 */ /* 0x000fe40006000000 */
[----:B------:R-:W-:Y:S01]  /*bf70*/  ISETP.GE.AND P4, PT, R2, R6, PT ;  /* 0x000000060200720c */ /* 0x000fe20003f86270 */
[----:B--2---:R-:W-:-:S03]  /*bf80*/  VIADD R4, R0, 0x49 ;  /* 0x0000004900047836 */ /* 0x004fc60000000000 */
[----:B------:R-:W-:Y:S02]  /*bf90*/  FSEL R46, R191, -INF , !P4 ;  /* 0xff800000bf2e7808 */ /* 0x000fe40006000000 */
[----:B------:R-:W-:-:S04]  /*bfa0*/  ISETP.GE.AND P5, PT, R4, R6, PT ;  /* 0x000000060400720c */ /* 0x000fc80003fa6270 */
[----:B------:R-:W-:Y:S01]  /*bfb0*/  FSEL R44, R193, -INF , !P5 ;  /* 0xff800000c12c7808 */ /* 0x000fe20006800000 */
[----:B-1----:R-:W-:Y:S01]  /*bfc0*/  FMUL.FTZ R7, R67, UR10 ;  /* 0x0000000a43077c20 */ /* 0x002fe20008410000 */
[----:B------:R-:W-:Y:S02]  /*bfd0*/  FSEL R67, R194, -INF , !P2 ;  /* 0xff800000c2437808 */ /* 0x000fe40005000000 */
[----:B------:R-:W-:Y:S01]  /*bfe0*/  ISETP.GE.AND P2, PT, R2, R5, PT ;  /* 0x000000050200720c */ /* 0x000fe20003f46270 */
[----:B------:R1:W2:Y:S01]  /*bff0*/  MUFU.TANH R24, R7 ;  /* 0x0000000700187308 */ /* 0x0002a20000002400 */
[----:B------:R-:W-:Y:S02]  /*c000*/  VIADD R2, R0, 0x61 ;  /* 0x0000006100027836 */ /* 0x000fe40000000000 */
[----:B------:R-:W-:-:S03]  /*c010*/  FSEL R73, R190, -INF , !P2 ;  /* 0xff800000be497808 */ /* 0x000fc60005000000 */
[CC--:B------:R-:W-:Y:S02]  /*c020*/  ISETP.GE.AND P4, PT, R2.reuse, R6.reuse, PT ;  /* 0x000000060200720c */ /* 0x0c0fe40003f86270 */
[-C--:B------:R-:W-:Y:S01]  /*c030*/  ISETP.GE.AND P2, PT, R2, R5.reuse, PT ;  /* 0x000000050200720c */ /* 0x080fe20003f46270 */
[----:B------:R-:W-:Y:S01]  /*c040*/  VIADD R2, R0, 0x69 ;  /* 0x0000006900027836 */ /* 0x000fe20000000000 */
[----:B------:R-:W-:Y:S02]  /*c050*/  FSEL R50, R187, -INF , !P4 ;  /* 0xff800000bb327808 */ /* 0x000fe40006000000 */
[----:B------:R-:W-:Y:S01]  /*c060*/  FSEL R81, R178, -INF , !P2 ;  /* 0xff800000b2517808 */ /* 0x000fe20005000000 */
[----:B-1----:R-:W-:Y:S01]  /*c070*/  FMUL.FTZ R7, R61, UR10 ;  /* 0x0000000a3d077c20 */ /* 0x002fe20008410000 */
[----:B------:R-:W-:Y:S02]  /*c080*/  FSEL R61, R196, -INF , !P3 ;  /* 0xff800000c43d7808 */ /* 0x000fe40005800000 */
[----:B------:R-:W-:Y:S01]  /*c090*/  ISETP.GE.AND P3, PT, R4, R5, PT ;  /* 0x000000050400720c */ /* 0x000fe20003f66270 */
[----:B------:R-:W-:Y:S01]  /*c0a0*/  VIADD R4, R0, 0x59 ;  /* 0x0000005900047836 */ /* 0x000fe20000000000 */
[----:B------:R1:W-:Y:S04]  /*c0b0*/  MUFU.TANH R11, R7 ;  /* 0x00000007000b7308 */ /* 0x0003e80000002400 */
[----:B------:R-:W-:-:S04]  /*c0c0*/  ISETP.GE.AND P5, PT, R4, R6, PT ;  /* 0x000000060400720c */ /* 0x000fc80003fa6270 */
[----:B------:R-:W-:Y:S02]  /*c0d0*/  FSEL R48, R189, -INF , !P5 ;  /* 0xff800000bd307808 */ /* 0x000fe40006800000 */
[----:B------:R-:W-:-:S04]  /*c0e0*/  ISETP.GE.AND P5, PT, R2, R6, PT ;  /* 0x000000060200720c */ /* 0x000fc80003fa6270 */
[----:B------:R-:W-:Y:S01]  /*c0f0*/  FSEL R52, R176, -INF , !P5 ;  /* 0xff800000b0347808 */ /* 0x000fe20006800000 */
[----:B-1----:R-:W-:Y:S01]  /*c100*/  FMUL.FTZ R7, R63, UR10 ;  /* 0x0000000a3f077c20 */ /* 0x002fe20008410000 */
[----:B------:R-:W-:Y:S02]  /*c110*/  FSEL R63, R192, -INF , !P3 ;  /* 0xff800000c03f7808 */ /* 0x000fe40005800000 */
[-C--:B------:R-:W-:Y:S01]  /*c120*/  ISETP.GE.AND P3, PT, R4, R5.reuse, PT ;  /* 0x000000050400720c */ /* 0x080fe20003f66270 */
[----:B------:R-:W-:Y:S01]  /*c130*/  FMUL.FTZ R4, R57, UR10 ;  /* 0x0000000a39047c20 */ /* 0x000fe20008410000 */
[----:B------:R1:W5:Y:S02]  /*c140*/  MUFU.TANH R23, R7 ;  /* 0x0000000700177308 */ /* 0x0003640000002400 */
[----:B------:R-:W-:Y:S02]  /*c150*/  FSEL R75, R188, -INF , !P3 ;  /* 0xff800000bc4b7808 */ /* 0x000fe40005800000 */
[----:B------:R-:W-:Y:S01]  /*c160*/  ISETP.GE.AND P3, PT, R2, R5, PT ;  /* 0x000000050200720c */ /* 0x000fe20003f66270 */
[----:B------:R-:W-:-:S03]  /*c170*/  VIADD R2, R0, 0x79 ;  /* 0x0000007900027836 */ /* 0x000fc60000000000 */
[----:B------:R3:W-:Y:S01]  /*c180*/  MUFU.TANH R10, R4 ;  /* 0x00000004000a7308 */ /* 0x0007e20000002400 */
[----:B------:R-:W-:Y:S02]  /*c190*/  FSEL R83, R174, -INF , !P3 ;  /* 0xff800000ae537808 */ /* 0x000fe40005800000 */
[CC--:B------:R-:W-:Y:S02]  /*c1a0*/  ISETP.GE.AND P5, PT, R2.reuse, R6.reuse, PT ;  /* 0x000000060200720c */ /* 0x0c0fe40003fa6270 */
[-C--:B------:R-:W-:Y:S01]  /*c1b0*/  ISETP.GE.AND P3, PT, R2, R5.reuse, PT ;  /* 0x000000050200720c */ /* 0x080fe20003f66270 */
[----:B------:R-:W-:Y:S01]  /*c1c0*/  VIADD R2, R0, 0x89 ;  /* 0x0000008900027836 */ /* 0x000fe20000000000 */
[----:B------:R-:W-:Y:S01]  /*c1d0*/  FSEL R54, R169, -INF , !P5 ;  /* 0xff800000a9367808 */ /* 0x000fe20006800000 */
[----:B-1----:R-:W-:Y:S01]  /*c1e0*/  FMUL.FTZ R7, R59, UR10 ;  /* 0x0000000a3b077c20 */ /* 0x002fe20008410000 */
[----:B------:R-:W-:Y:S02]  /*c1f0*/  FSEL R91, R161, -INF , !P3 ;  /* 0xff800000a15b7808 */ /* 0x000fe40005800000 */
[C---:B------:R-:W-:Y:S01]  /*c200*/  ISETP.GE.AND P5, PT, R2.reuse, R6, PT ;  /* 0x000000060200720c */ /* 0x040fe20003fa6270 */
[----:B------:R1:W-:Y:S01]  /*c210*/  MUFU.TANH R22, R7 ;  /* 0x0000000700167308 */ /* 0x0003e20000002400 */
[----:B------:R-:W-:Y:S01]  /*c220*/  ISETP.GE.AND P3, PT, R2, R5, PT ;  /* 0x000000050200720c */ /* 0x000fe20003f66270 */
[----:B------:R-:W-:-:S02]  /*c230*/  VIADD R2, R0, 0x91 ;  /* 0x0000009100027836 */ /* 0x000fc40000000000 */
[----:B---3--:R-:W-:Y:S01]  /*c240*/  VIADD R4, R0, 0x71 ;  /* 0x0000007100047836 */ /* 0x008fe20000000000 */
[----:B------:R-:W-:-:S04]  /*c250*/  FSEL R109, R153, -INF , !P3 ;  /* 0xff800000996d7808 */ /* 0x000fc80005800000 */
[C---:B------:R-:W-:Y:S02]  /*c260*/  ISETP.GE.AND P4, PT, R4.reuse, R6, PT ;  /* 0x000000060400720c */ /* 0x040fe40003f86270 */
[----:B------:R-:W-:Y:S01]  /*c270*/  ISETP.GE.AND P2, PT, R4, R5, PT ;  /* 0x000000050400720c */ /* 0x000fe20003f46270 */
[----:B------:R-:W-:-:S03]  /*c280*/  VIADD R4, R0, 0x81 ;  /* 0x0000008100047836 */ /* 0x000fc60000000000 */
[----:B------:R-:W-:Y:S01]  /*c290*/  FSEL R89, R171, -INF , !P2 ;  /* 0xff800000ab597808 */ /* 0x000fe20005000000 */
[----:B-1----:R-:W-:Y:S01]  /*c2a0*/  FMUL.FTZ R7, R53, UR10 ;  /* 0x0000000a35077c20 */ /* 0x002fe20008410000 */
[----:B------:R-:W-:Y:S02]  /*c2b0*/  FSEL R53, R173, -INF , !P4 ;  /* 0xff800000ad357808 */ /* 0x000fe40006000000 */
[C---:B------:R-:W-:Y:S01]  /*c2c0*/  ISETP.GE.AND P4, PT, R4.reuse, R6, PT ;  /* 0x000000060400720c */ /* 0x040fe20003f86270 */
[----:B------:R1:W-:Y:S01]  /*c2d0*/  MUFU.TANH R19, R7 ;  /* 0x0000000700137308 */ /* 0x0003e20000002400 */
[----:B------:R-:W-:Y:S01]  /*c2e0*/  ISETP.GE.AND P2, PT, R4, R5, PT ;  /* 0x000000050400720c */ /* 0x000fe20003f46270 */
[----:B------:R-:W-:Y:S01]  /*c2f0*/  FMUL.FTZ R4, R49, UR10 ;  /* 0x0000000a31047c20 */ /* 0x000fe20008410000 */
[----:B------:R-:W-:Y:S02]  /*c300*/  FSEL R49, R159, -INF , !P4 ;  /* 0xff8000009f317808 */ /* 0x000fe40006000000 */
[----:B------:R-:W-:-:S02]  /*c310*/  FSEL R108, R158, -INF , !P2 ;  /* 0xff8000009e6c7808 */ /* 0x000fc40005000000 */
[C---:B------:R-:W-:Y:S01]  /*c320*/  ISETP.GE.AND P4, PT, R2.reuse, R6, PT ;  /* 0x000000060200720c */ /* 0x040fe20003f86270 */
[----:B------:R3:W-:Y:S01]  /*c330*/  MUFU.TANH R18, R4 ;  /* 0x0000000400127308 */ /* 0x0007e20000002400 */
[----:B------:R-:W-:Y:S01]  /*c340*/  ISETP.GE.AND P2, PT, R2, R5, PT ;  /* 0x000000050200720c */ /* 0x000fe20003f46270 */
[----:B------:R-:W-:-:S03]  /*c350*/  VIADD R2, R0, 0xa1 ;  /* 0x000000a100027836 */ /* 0x000fc60000000000 */
[----:B------:R-:W-:Y:S02]  /*c360*/  FSEL R110, R128, -INF , !P2 ;  /* 0xff800000806e7808 */ /* 0x000fe40005000000 */
[----:B------:R-:W-:Y:S01]  /*c370*/  ISETP.GE.AND P2, PT, R2, R5, PT ;  /* 0x000000050200720c */ /* 0x000fe20003f46270 */
[----:B-1----:R-:W-:-:S03]  /*c380*/  FMUL.FTZ R7, R55, UR10 ;  /* 0x0000000a37077c20 */ /* 0x002fc60008410000 */
[----:B------:R-:W-:Y:S01]  /*c390*/  FSEL R112, R14, -INF , !P2 ;  /* 0xff8000000e707808 */ /* 0x000fe20005000000 */
[----:B------:R1:W5:Y:S01]  /*c3a0*/  MUFU.TANH R9, R7 ;  /* 0x0000000700097308 */ /* 0x0003620000002400 */
[----:B---3--:R-:W-:-:S05]  /*c3b0*/  VIADD R4, R0, 0x99 ;  /* 0x0000009900047836 */ /* 0x008fca0000000000 */
[----:B------:R-:W-:-:S04]  /*c3c0*/  ISETP.GE.AND P3, PT, R4, R5, PT ;  /* 0x000000050400720c */ /* 0x000fc80003f66270 */
[----:B------:R-:W-:Y:S01]  /*c3d0*/  FSEL R111, R30, -INF , !P3 ;  /* 0xff8000001e6f7808 */ /* 0x000fe20005800000 */
[----:B-1----:R-:W-:Y:S01]  /*c3e0*/  FMUL.FTZ R7, R51, UR10 ;  /* 0x0000000a33077c20 */ /* 0x002fe20008410000 */
[----:B------:R-:W-:Y:S02]  /*c3f0*/  FSEL R51, R156, -INF , !P5 ;  /* 0xff8000009c337808 */ /* 0x000fe40006800000 */
[----:B------:R-:W-:Y:S01]  /*c400*/  ISETP.GE.AND P5, PT, R4, R6, PT ;  /* 0x000000060400720c */ /* 0x000fe20003fa6270 */
[----:B------:R1:W3:Y:S01]  /*c410*/  MUFU.TANH R8, R7 ;  /* 0x0000000700087308 */ /* 0x0002e20000002400 */
[----:B------:R-:W-:-:S05]  /*c420*/  VIADD R4, R0, 0xa9 ;  /* 0x000000a900047836 */ /* 0x000fca0000000000 */
[----:B------:R-:W-:-:S04]  /*c430*/  ISETP.GE.AND P3, PT, R4, R5, PT ;  /* 0x000000050400720c */ /* 0x000fc80003f66270 */
[----:B----4-:R-:W-:Y:S01]  /*c440*/  FSEL R128, R12, -INF , !P3 ;  /* 0xff8000000c807808 */ /* 0x010fe20005800000 */
[----:B-1----:R-:W-:Y:S01]  /*c450*/  FMUL.FTZ R7, R45, UR10 ;  /* 0x0000000a2d077c20 */ /* 0x002fe20008410000 */
[----:B------:R-:W-:Y:S02]  /*c460*/  FSEL R45, R132, -INF , !P4 ;  /* 0xff800000842d7808 */ /* 0x000fe40006000000 */
[----:B------:R-:W-:Y:S01]  /*c470*/  ISETP.GE.AND P4, PT, R2, R6, PT ;  /* 0x000000060200720c */ /* 0x000fe20003f86270 */
[----:B------:R1:W4:Y:S01]  /*c480*/  MUFU.TANH R17, R7 ;  /* 0x0000000700117308 */ /* 0x0003220000002400 */
[----:B------:R-:W-:Y:S02]  /*c490*/  VIADD R2, R0, 0xb1 ;  /* 0x000000b100027836 */ /* 0x000fe40000000000 */
[----:B------:R-:W-:-:S03]  /*c4a0*/  FSEL R55, R29, -INF , !P4 ;  /* 0xff8000001d377808 */ /* 0x000fc60006000000 */
[C---:B------:R-:W-:Y:S02]  /*c4b0*/  ISETP.GE.AND P4, PT, R2.reuse, R6, PT ;  /* 0x000000060200720c */ /* 0x040fe40003f86270 */
[----:B------:R-:W-:Y:S01]  /*c4c0*/  ISETP.GE.AND P2, PT, R2, R5, PT ;  /* 0x000000050200720c */ /* 0x000fe20003f46270 */
[----:B------:R-:W-:-:S03]  /*c4d0*/  VIADD R2, R0, 0xb9 ;  /* 0x000000b900027836 */ /* 0x000fc60000000000 */
[----:B--2---:R-:W-:Y:S02]  /*c4e0*/  FSEL R132, R24, -INF , !P2 ;  /* 0xff80000018847808 */ /* 0x004fe40005000000 */
[----:B------:R-:W-:Y:S01]  /*c4f0*/  ISETP.GE.AND P3, PT, R2, R5, PT ;  /* 0x000000050200720c */ /* 0x000fe20003f66270 */
[----:B-1----:R-:W-:Y:S01]  /*c500*/  FMUL.FTZ R7, R47, UR10 ;  /* 0x0000000a2f077c20 */ /* 0x002fe20008410000 */
[----:B------:R-:W-:Y:S02]  /*c510*/  FSEL R47, R16, -INF , !P5 ;  /* 0xff800000102f7808 */ /* 0x000fe40006800000 */
[----:B------:R-:W-:Y:S01]  /*c520*/  ISETP.GE.AND P5, PT, R4, R6, PT ;  /* 0x000000060400720c */ /* 0x000fe20003fa6270 */
[----:B------:R-:W-:Y:S01]  /*c530*/  FMUL.FTZ R4, R41, UR10 ;  /* 0x0000000a29047c20 */ /* 0x000fe20008410000 */
[----:B------:R1:W2:Y:S01]  /*c540*/  MUFU.TANH R16, R7 ;  /* 0x0000000700107308 */ /* 0x0002a20000002400 */
[----:B------:R-:W-:Y:S02]  /*c550*/  FSEL R41, R26, -INF , !P4 ;  /* 0xff8000001a297808 */ /* 0x000fe40006000000 */
[----:B------:R-:W-:-:S02]  /*c560*/  FSEL R30, R28, -INF , !P5 ;  /* 0xff8000001c1e7808 */ /* 0x000fc40006800000 */
[----:B------:R-:W-:Y:S01]  /*c570*/  ISETP.GE.AND P5, PT, R2, R6, PT ;  /* 0x000000060200720c */ /* 0x000fe20003fa6270 */
[----:B------:R-:W-:Y:S01]  /*c580*/  VIADD R2, R0, 0xc9 ;  /* 0x000000c900027836 */ /* 0x000fe20000000000 */
[----:B-----5:R-:W-:Y:S01]  /*c590*/  FSEL R153, R23, -INF , !P3 ;  /* 0xff80000017997808 */ /* 0x020fe20005800000 */
[----:B------:R5:W-:Y:S03]  /*c5a0*/  MUFU.TANH R14, R4 ;  /* 0x00000004000e7308 */ /* 0x000be60000002400 */
[----:B------:R-:W-:-:S04]  /*c5b0*/  ISETP.GE.AND P3, PT, R2, R5, PT ;  /* 0x000000050200720c */ /* 0x000fc80003f66270 */
[----:B------:R-:W-:Y:S01]  /*c5c0*/  FSEL R159, R9, -INF , !P3 ;  /* 0xff800000099f7808 */ /* 0x000fe20005800000 */
[----:B-1----:R-:W-:-:S04]  /*c5d0*/  FMUL.FTZ R7, R43, UR10 ;  /* 0x0000000a2b077c20 */ /* 0x002fc80008410000 */
[----:B------:R1:W-:Y:S01]  /*c5e0*/  MUFU.TANH R12, R7 ;  /* 0x00000007000c7308 */ /* 0x0003e20000002400 */
[----:B-----5:R-:W-:-:S05]  /*c5f0*/  VIADD R4, R0, 0xc1 ;  /* 0x000000c100047836 */ /* 0x020fca0000000000 */
[CC--:B------:R-:W-:Y:S02]  /*c600*/  ISETP.GE.AND P4, PT, R4.reuse, R6.reuse, PT ;  /* 0x000000060400720c */ /* 0x0c0fe40003f86270 */
[-C--:B------:R-:W-:Y:S01]  /*c610*/  ISETP.GE.AND P2, PT, R4, R5.reuse, PT ;  /* 0x000000050400720c */ /* 0x080fe20003f46270 */
[----:B------:R-:W-:Y:S01]  /*c620*/  VIADD R4, R0, 0xd1 ;  /* 0x000000d100047836 */ /* 0x000fe20000000000 */
[----:B------:R-:W-:Y:S02]  /*c630*/  FSEL R29, R10, -INF , !P4 ;  /* 0xff8000000a1d7808 */ /* 0x000fe40006000000 */
[----:B------:R-:W-:Y:S01]  /*c640*/  FSEL R156, R22, -INF , !P2 ;  /* 0xff800000169c7808 */ /* 0x000fe20005000000 */
[----:B-1----:R-:W-:Y:S01]  /*c650*/  FMUL.FTZ R7, R37, UR10 ;  /* 0x0000000a25077c20 */ /* 0x002fe20008410000 */
[----:B------:R-:W-:Y:S02]  /*c660*/  FSEL R37, R11, -INF , !P5 ;  /* 0xff8000000b257808 */ /* 0x000fe40006800000 */
[CC--:B------:R-:W-:Y:S01]  /*c670*/  ISETP.GE.AND P4, PT, R4.reuse, R6.reuse, PT ;  /* 0x000000060400720c */ /* 0x0c0fe20003f86270 */
[----:B------:R1:W5:Y:S01]  /*c680*/  MUFU.TANH R11, R7 ;  /* 0x00000007000b7308 */ /* 0x0003620000002400 */
[----:B------:R-:W-:Y:S01]  /*c690*/  ISETP.GE.AND P2, PT, R4, R5, PT ;  /* 0x000000050400720c */ /* 0x000fe20003f46270 */
[----:B------:R-:W-:Y:S01]  /*c6a0*/  FMUL.FTZ R4, R25, UR10 ;  /* 0x0000000a19047c20 */ /* 0x000fe20008410000 */
[----:B------:R-:W-:Y:S01]  /*c6b0*/  ISETP.GE.AND P5, PT, R2, R6, PT ;  /* 0x000000060200720c */ /* 0x000fe20003fa6270 */
[----:B------:R-:W-:Y:S01]  /*c6c0*/  VIADD R2, R0, 0xd9 ;  /* 0x000000d900027836 */ /* 0x000fe20000000000 */
[----:B------:R-:W-:-:S02]  /*c6d0*/  FSEL R26, R18, -INF , !P4 ;  /* 0xff800000121a7808 */ /* 0x000fc40006000000 */
[----:B---3--:R-:W-:Y:S01]  /*c6e0*/  FSEL R161, R8, -INF , !P2 ;  /* 0xff80000008a17808 */ /* 0x008fe20005000000 */
[----:B------:R3:W-:Y:S01]  /*c6f0*/  MUFU.TANH R9, R4 ;  /* 0x0000000400097308 */ /* 0x0007e20000002400 */
[----:B------:R-:W-:Y:S02]  /*c700*/  FSEL R28, R19, -INF , !P5 ;  /* 0xff800000131c7808 */ /* 0x000fe40006800000 */
[C---:B------:R-:W-:Y:S02]  /*c710*/  ISETP.GE.AND P5, PT, R2.reuse, R6, PT ;  /* 0x000000060200720c */ /* 0x040fe40003fa6270 */
[----:B------:R-:W-:Y:S01]  /*c720*/  ISETP.GE.AND P3, PT, R2, R5, PT ;  /* 0x000000050200720c */ /* 0x000fe20003f66270 */
[----:B------:R-:W-:Y:S01]  /*c730*/  VIADD R2, R0, 0xe9 ;  /* 0x000000e900027836 */ /* 0x000fe20000000000 */
[----:B----4-:R-:W-:Y:S01]  /*c740*/  FSEL R25, R17, -INF , !P5 ;  /* 0xff80000011197808 */ /* 0x010fe20006800000 */
[----:B-1----:R-:W-:Y:S01]  /*c750*/  FMUL.FTZ R7, R39, UR10 ;  /* 0x0000000a27077c20 */ /* 0x002fe20008410000 */
[----:B--2---:R-:W-:-:S02]  /*c760*/  FSEL R169, R16, -INF , !P3 ;  /* 0xff80000010a97808 */ /* 0x004fc40005800000 */
[CC--:B------:R-:W-:Y:S01]  /*c770*/  ISETP.GE.AND P5, PT, R2.reuse, R6.reuse, PT ;  /* 0x000000060200720c */ /* 0x0c0fe20003fa6270 */
[----:B------:R1:W2:Y:S01]  /*c780*/  MUFU.TANH R10, R7 ;  /* 0x00000007000a7308 */ /* 0x0002a20000002400 */
[----:B------:R-:W-:Y:S01]  /*c790*/  ISETP.GE.AND P3, PT, R2, R5, PT ;  /* 0x000000050200720c */ /* 0x000fe20003f66270 */
[C---:B------:R-:W-:Y:S01]  /*c7a0*/  VIADD R2, R0.reuse, 0xf1 ;  /* 0x000000f100027836 */ /* 0x040fe20000000000 */
[----:B-----5:R-:W-:Y:S01]  /*c7b0*/  FSEL R120, R11, -INF , !P5 ;  /* 0xff8000000b787808 */ /* 0x020fe20006800000 */
[C---:B---3--:R-:W-:Y:S01]  /*c7c0*/  VIADD R4, R0.reuse, 0xe1 ;  /* 0x000000e100047836 */ /* 0x048fe20000000000 */
[----:B------:R-:W-:-:S04]  /*c7d0*/  ISETP.GE.AND P5, PT, R0, R6, PT ;  /* 0x000000060000720c */ /* 0x000fc80003fa6270 */
[CC--:B------:R-:W-:Y:S02]  /*c7e0*/  ISETP.GE.AND P4, PT, R4.reuse, R6.reuse, PT ;  /* 0x000000060400720c */ /* 0x0c0fe40003f86270 */
[----:B------:R-:W-:Y:S01]  /*c7f0*/  ISETP.GE.AND P2, PT, R4, R5, PT ;  /* 0x000000050400720c */ /* 0x000fe20003f46270 */
[----:B------:R-:W-:Y:S01]  /*c800*/  FMUL.FTZ R4, R15, UR10 ;  /* 0x0000000a0f047c20 */ /* 0x000fe20008410000 */
[----:B------:R-:W-:Y:S02]  /*c810*/  FSEL R24, R14, -INF , !P4 ;  /* 0xff8000000e187808 */ /* 0x000fe40006000000 */
[----:B------:R-:W-:Y:S01]  /*c820*/  FSEL R171, R12, -INF , !P2 ;  /* 0xff8000000cab7808 */ /* 0x000fe20005000000 */
[----:B-1----:R-:W-:Y:S02]  /*c830*/  FMUL.FTZ R7, R27, UR10 ;  /* 0x0000000a1b077c20 */ /* 0x002fe40008410000 */
[----:B------:R-:W-:Y:S01]  /*c840*/  MUFU.TANH R4, R4 ;  /* 0x0000000400047308 */ /* 0x000fe20000002400 */
[----:B------:R-:W-:-:S02]  /*c850*/  ISETP.GE.AND P4, PT, R2, R6, PT ;  /* 0x000000060200720c */ /* 0x000fc40003f86270 */
[-C--:B------:R-:W-:Y:S01]  /*c860*/  ISETP.GE.AND P2, PT, R2, R5.reuse, PT ;  /* 0x000000050200720c */ /* 0x080fe20003f46270 */
[----:B------:R-:W-:Y:S01]  /*c870*/  VIADD R2, R0, 0xf9 ;  /* 0x000000f900027836 */ /* 0x000fe20000000000 */
[----:B--2---:R-:W-:Y:S02]  /*c880*/  FSEL R174, R10, -INF , !P3 ;  /* 0xff8000000aae7808 */ /* 0x004fe40005800000 */
[----:B------:R-:W-:Y:S01]  /*c890*/  FSEL R158, R9, -INF , !P4 ;  /* 0xff800000099e7808 */ /* 0x000fe20006000000 */
[----:B------:R1:W2:Y:S01]  /*c8a0*/  MUFU.TANH R8, R7 ;  /* 0x0000000700087308 */ /* 0x0002a20000002400 */
[----:B------:R-:W-:Y:S02]  /*c8b0*/  ISETP.GE.AND P3, PT, R0, R5, PT ;  /* 0x000000050000720c */ /* 0x000fe40003f66270 */
[----:B------:R-:W-:Y:S02]  /*c8c0*/  ISETP.GE.AND P4, PT, R2, R6, PT ;  /* 0x000000060200720c */ /* 0x000fe40003f86270 */
[----:B------:R-:W-:-:S02]  /*c8d0*/  FSEL R22, R213, -INF , !P5 ;  /* 0xff800000d5167808 */ /* 0x000fc40006800000 */
[----:B------:R-:W-:Y:S01]  /*c8e0*/  FSEL R23, R212, -INF , !P3 ;  /* 0xff800000d4177808 */ /* 0x000fe20005800000 */
[----:B-1----:R-:W-:Y:S01]  /*c8f0*/  FMUL.FTZ R7, R13, UR10 ;  /* 0x0000000a0d077c20 */ /* 0x002fe20008410000 */
[----:B--2---:R-:W-:Y:S02]  /*c900*/  FSEL R176, R8, -INF , !P2 ;  /* 0xff80000008b07808 */ /* 0x004fe40005000000 */
[----:B------:R-:W-:-:S03]  /*c910*/  ISETP.GE.AND P2, PT, R2, R5, PT ;  /* 0x000000050200720c */ /* 0x000fc60003f46270 */
[----:B------:R-:W1:Y:S01]  /*c920*/  MUFU.TANH R7, R7 ;  /* 0x0000000700077308 */ /* 0x000e620000002400 */
[----:B------:R-:W-:Y:S02]  /*c930*/  FSEL R178, R4, -INF , !P2 ;  /* 0xff80000004b27808 */ /* 0x000fe40005000000 */
[----:B-1----:R-:W-:Y:S01]  /*c940*/  FSEL R173, R7, -INF , !P4 ;  /* 0xff80000007ad7808 */ /* 0x002fe20006000000 */
[----:B------:R-:W-:Y:S06]  /*c950*/  @!P1 BRA `(.L_x_822) ;  /* 0x0000000800849947 */ /* 0x000fec0003800000 */
[----:B------:R-:W-:Y:S01]  /*c960*/  ULDC.64 UR6, c[0x0][0x208] ;  /* 0x0000820000067ab9 */ /* 0x000fe20000000a00 */
[----:B------:R-:W-:Y:S05]  /*c970*/  @!P6 BRA `(.L_x_823) ;  /* 0x0000000000ece947 */ /* 0x000fea0003800000 */
[----:B------:R-:W1:Y:S01]  /*c980*/  LDC R10, c[0x0][0x380] ;  /* 0x0000e000ff0a7b82 */ /* 0x000e620000000800 */
[----:B------:R-:W-:Y:S01]  /*c990*/  VIADD R8, R21, 0xffffff00 ;  /* 0xffffff0015087836 */ /* 0x000fe20000000000 */
[----:B------:R-:W-:Y:S01]  /*c9a0*/  IABS R7, R21 ;  /* 0x0000001500077213 */ /* 0x000fe20000000000 */
[----:B------:R-:W-:-:S03]  /*c9b0*/  ULDC.64 UR4, c[0x0][0x230] ;  /* 0x00008c0000047ab9 */ /* 0x000fc60000000a00 */
[----:B------:R-:W-:Y:S02]  /*c9c0*/  IABS R6, R8 ;  /* 0x0000000800067213 */ /* 0x000fe40000000000 */
[----:B-1----:R-:W-:-:S04]  /*c9d0*/  IABS R9, R10 ;  /* 0x0000000a00097213 */ /* 0x002fc80000000000 */
[----:B------:R-:W1:Y:S08]  /*c9e0*/  I2F.RP R4, R9 ;  /* 0x0000000900047306 */ /* 0x000e700000209400 */
[----:B-1----:R-:W1:Y:S02]  /*c9f0*/  MUFU.RCP R4, R4 ;  /* 0x0000000400047308 */ /* 0x002e640000001000 */
[----:B-1----:R-:W-:-:S06]  /*ca00*/  VIADD R4, R4, 0xffffffe ;  /* 0x0ffffffe04047836 */ /* 0x002fcc0000000000 */
[----:B------:R-:W1:Y:S02]  /*ca10*/  F2I.FTZ.U32.TRUNC.NTZ R5, R4 ;  /* 0x0000000400057305 */ /* 0x000e64000021f000 */
[----:B-1----:R-:W-:Y:S02]  /*ca20*/  IADD3 R0, RZ, -R5, RZ ;  /* 0x80000005ff007210 */ /* 0x002fe40007ffe0ff */
        /* <DEDUP_REMOVED lines=48> */
.L_x_823:
[----:B------:R-:W-:-:S04]  /*cd30*/  LEA R0, -R68, RZ, 0x8 ;  /* 0x000000ff44007211 */ /* 0x000fc800078e41ff */
[----:B------:R-:W-:-:S07]  /*cd40*/  SHF.R.S32.HI R2, RZ, 0x1f, R0 ;  /* 0x0000001fff027819 */ /* 0x000fce0000011400 */
.L_x_824:
[----:B------:R-:W-:Y:S01]  /*cd50*/  @!P0 IADD3 R7, P2, P1, R0, R77, R234 ;  /* 0x0000004d00078210 */ /* 0x000fe2000795e0ea */
[----:B------:R-:W-:Y:S01]  /*cd60*/  @!P0 IMAD.MOV.U32 R4, RZ, RZ, R77 ;  /* 0x000000ffff048224 */ /* 0x000fe200078e004d */
[----:B------:R1:W-:Y:S01]  /*cd70*/  @P0 STS [R168+0x1004], RZ ;  /* 0x001004ffa8000388 */ /* 0x0003e20000000800 */
[----:B------:R-:W-:Y:S01]  /*cd80*/  @!P0 IMAD.MOV.U32 R5, RZ, RZ, R84 ;  /* 0x000000ffff058224 */ /* 0x000fe200078e0054 */
[----:B------:R-:W-:Y:S01]  /*cd90*/  @!P0 IADD3.X R8, R2, R84, R233, P2, P1 ;  /* 0x0000005402088210 */ /* 0x000fe200017e24e9 */
[----:B------:R-:W-:Y:S01]  /*cda0*/  @!P0 IMAD.MOV.U32 R10, RZ, RZ, R77 ;  /* 0x000000ffff0a8224 */ /* 0x000fe200078e004d */
[C---:B------:R-:W-:Y:S01]  /*cdb0*/  @!P0 LEA R14, P1, R7.reuse, UR8, 0x1 ;  /* 0x00000008070e8c11 */ /* 0x040fe2000f8208ff */
[----:B------:R-:W-:Y:S01]  /*cdc0*/  @!P0 IMAD.WIDE.U32 R4, R68, 0x60, R4 ;  /* 0x0000006044048825 */ /* 0x000fe200078e0004 */
[C---:B------:R-:W-:Y:S01]  /*cdd0*/  @!P0 LEA R6, P2, R0.reuse, R180, 0x1 ;  /* 0x000000b400068211 */ /* 0x040fe200078408ff */
[----:B------:R1:W-:Y:S01]  /*cde0*/  @P0 STS.64 [R168+0x1008], RZ ;  /* 0x001008ffa8000388 */ /* 0x0003e20000000a00 */
[----:B------:R-:W-:Y:S01]  /*cdf0*/  @!P0 LEA.HI.X R15, R7, UR9, R8, 0x1, P1 ;  /* 0x00000009070f8c11 */ /* 0x000fe200088f0c08 */
[C---:B------:R-:W-:Y:S01]  /*ce00*/  @!P0 IMAD R8, R69.reuse, 0x60, RZ ;  /* 0x0000006045088824 */ /* 0x040fe200078e02ff */
[C---:B------:R-:W-:Y:S01]  /*ce10*/  @!P0 IADD3 R18, P1, R0.reuse, R4, RZ ;  /* 0x0000000400128210 */ /* 0x040fe20007f3e0ff */
[----:B------:R-:W-:Y:S01]  /*ce20*/  @!P0 IMAD.MOV.U32 R4, RZ, RZ, R77 ;  /* 0x000000ffff048224 */ /* 0x000fe200078e004d */
[----:B------:R-:W-:Y:S01]  /*ce30*/  @!P0 LEA.HI.X R7, R0, R181, R2, 0x1, P2 ;  /* 0x000000b500078211 */ /* 0x000fe200010f0c02 */
[--C-:B------:R-:W-:Y:S01]  /*ce40*/  @!P0 IMAD.MOV.U32 R11, RZ, RZ, R84.reuse ;  /* 0x000000ffff0b8224 */ /* 0x100fe200078e0054 */
[----:B------:R-:W-:Y:S01]  /*ce50*/  @!P0 IADD3.X R21, R2, R8, R5, P1, !PT ;  /* 0x0000000802158210 */ /* 0x000fe20000ffe405 */
[----:B------:R-:W-:Y:S01]  /*ce60*/  @!P0 IMAD.MOV.U32 R5, RZ, RZ, R84 ;  /* 0x000000ffff058224 */ /* 0x000fe200078e0054 */
[CC--:B------:R-:W-:Y:S01]  /*ce70*/  @!P0 LEA R8, P2, R68.reuse, R77.reuse, 0x6 ;  /* 0x0000004d44088211 */ /* 0x0c0fe200078430ff */
[----:B------:R1:W-:Y:S01]  /*ce80*/  @P0 STS [R168+0x1000], RZ ;  /* 0x001000ffa8000388 */ /* 0x0003e20000000800 */
[----:B------:R-:W-:Y:S01]  /*ce90*/  @!P0 LEA R9, P4, R68, R77, 0x7 ;  /* 0x0000004d44098211 */ /* 0x000fe200078838ff */
[----:B------:R-:W-:Y:S01]  /*cea0*/  @!P0 IMAD R13, R69, 0xa0, RZ ;  /* 0x000000a0450d8824 */ /* 0x000fe200078e02ff */
[----:B------:R-:W-:Y:S01]  /*ceb0*/  @!P0 IADD3 R8, P1, R0, R8, RZ ;  /* 0x0000000800088210 */ /* 0x000fe20007f3e0ff */
[----:B------:R-:W-:Y:S01]  /*cec0*/  @!PT LDS RZ, [RZ] ;  /* 0x00000000fffff984 */ /* 0x000fe20000000800 */
[----:B------:R-:W-:Y:S01]  /*ced0*/  @!PT LDS RZ, [RZ] ;  /* 0x00000000fffff984 */ /* 0x000fe20000000800 */
[----:B------:R-:W-:Y:S01]  /*cee0*/  @!PT LDS RZ, [RZ] ;  /* 0x00000000fffff984 */ /* 0x000fe20000000800 */
[----:B------:R2:W-:Y:S01]  /*cef0*/  @!P0 LDGSTS.E.BYPASS.LTC128B.128 [R168+0x1000], desc[UR6][R6.64] ;  /* 0x0100000006a88fae */ /* 0x0005e2000b901d46 */
[----:B------:R-:W-:Y:S01]  /*cf00*/  @!P0 LEA.HI.X R12, R68, R84, R69, 0x6, P2 ;  /* 0x00000054440c8211 */ /* 0x000fe200010f3445 */
[----:B------:R-:W-:Y:S01]  /*cf10*/  BSSY B0, `(.L_x_825) ;  /* 0x0000042000007945 */ /* 0x000fe20003800000 */
[----:B------:R-:W-:Y:S01]  /*cf20*/  @!P0 IADD3 R9, P3, R0, R9, RZ ;  /* 0x0000000900098210 */ /* 0x000fe20007f7e0ff */
[----:B------:R1:W-:Y:S04]  /*cf30*/  @P0 STS.128 [R168+0x1800], RZ ;  /* 0x001800ffa8000388 */ /* 0x0003e80000000c00 */
[----:B------:R-:W-:Y:S01]  /*cf40*/  @!PT LDS RZ, [RZ] ;  /* 0x00000000fffff984 */ /* 0x000fe20000000800 */
[----:B------:R-:W-:Y:S01]  /*cf50*/  @!PT LDS RZ, [RZ] ;  /* 0x00000000fffff984 */ /* 0x000fe20000000800 */
[----:B------:R-:W-:Y:S01]  /*cf60*/  @!PT LDS RZ, [RZ] ;  /* 0x00000000fffff984 */ /* 0x000fe20000000800 */
[----:B------:R1:W-:Y:S04]  /*cf70*/  @!P0 LDGSTS.E.BYPASS.LTC128B.128 [R168+0x1800], desc[UR6][R14.64] ;  /* 0x018000000ea88fae */ /* 0x0003e8000b901d46 */
[----:B------:R1:W-:Y:S01]  /*cf80*/  @P0 STS.128 [R168+0x2000], RZ ;  /* 0x002000ffa8000388 */ /* 0x0003e20000000c00 */
[----:B--2---:R-:W-:-:S04]  /*cf90*/  @!P0 IMAD.WIDE.U32 R6, R68, 0xa0, R4 ;  /* 0x000000a044068825 */ /* 0x004fc800078e0004 */
[----:B------:R-:W-:Y:S01]  /*cfa0*/  @!P0 IMAD.WIDE.U32 R4, R68, 0xc0, R10 ;  /* 0x000000c044048825 */ /* 0x000fe200078e000a */
[----:B------:R-:W-:-:S03]  /*cfb0*/  @!P0 IADD3 R16, P2, R0, R6, RZ ;  /* 0x0000000600108210 */ /* 0x000fc60007f5e0ff */
[----:B------:R-:W-:Y:S01]  /*cfc0*/  @!P0 IMAD.X R10, R2, 0x1, R12, P1 ;  /* 0x00000001020a8824 */ /* 0x000fe200008e060c */
[----:B------:R-:W-:Y:S01]  /*cfd0*/  @!P0 IADD3 R17, P1, R0, R4, RZ ;  /* 0x0000000400118210 */ /* 0x000fe20007f3e0ff */
[----:B------:R-:W-:Y:S01]  /*cfe0*/  @!P0 IMAD R11, R69, 0xc0, RZ ;  /* 0x000000c0450b8824 */ /* 0x000fe200078e02ff */
[----:B------:R-:W-:Y:S02]  /*cff0*/  @!P0 LEA R12, P5, R8, UR8, 0x1 ;  /* 0x00000008080c8c11 */ /* 0x000fe4000f8a08ff */
[----:B------:R-:W-:Y:S02]  /*d000*/  @!P0 LEA.HI.X R4, R68, R84, R69, 0x7, P4 ;  /* 0x0000005444048211 */ /* 0x000fe400020f3c45 */
[----:B------:R-:W-:Y:S02]  /*d010*/  @!P0 IADD3.X R7, R2, R13, R7, P2, !PT ;  /* 0x0000000d02078210 */ /* 0x000fe400017fe407 */
[----:B------:R-:W-:Y:S02]  /*d020*/  @!P0 LEA.HI.X R13, R8, UR9, R10, 0x1, P5 ;  /* 0x00000009080d8c11 */ /* 0x000fe4000a8f0c0a */
[C---:B------:R-:W-:Y:S01]  /*d030*/  @!P0 IADD3.X R19, R2.reuse, R11, R5, P1, !PT ;  /* 0x0000000b02138210 */ /* 0x040fe20000ffe405 */
[----:B------:R-:W-:Y:S01]  /*d040*/  @!P0 IMAD.X R5, R2, 0x1, R4, P3 ;  /* 0x0000000102058824 */ /* 0x000fe200018e0604 */
[----:B------:R-:W-:Y:S01]  /*d050*/  @!P0 LEA R10, P4, R18, UR8, 0x1 ;  /* 0x00000008120a8c11 */ /* 0x000fe2000f8808ff */
[----:B------:R-:W-:Y:S01]  /*d060*/  @!PT LDS RZ, [RZ] ;  /* 0x00000000fffff984 */ /* 0x000fe20000000800 */
[----:B------:R-:W-:Y:S01]  /*d070*/  @!PT LDS RZ, [RZ] ;  /* 0x00000000fffff984 */ /* 0x000fe20000000800 */
[----:B------:R-:W-:Y:S01]  /*d080*/  @!PT LDS RZ, [RZ] ;  /* 0x00000000fffff984 */ /* 0x000fe20000000800 */
[----:B------:R1:W-:Y:S01]  /*d090*/  @!P0 LDGSTS.E.BYPASS.LTC128B.128 [R168+0x2000], desc[UR6][R12.64] ;  /* 0x020000000ca88fae */ /* 0x0003e2000b901d46 */
[----:B------:R-:W-:-:S02]  /*d0a0*/  @!P0 LEA R8, P3, R9, UR8, 0x1 ;  /* 0x0000000809088c11 */ /* 0x000fc4000f8608ff */
[----:B------:R-:W-:Y:S01]  /*d0b0*/  @!P0 LEA R6, P2, R16, UR8, 0x1 ;  /* 0x0000000810068c11 */ /* 0x000fe2000f8408ff */
[----:B------:R1:W-:Y:S01]  /*d0c0*/  @P0 STS.128 [R168+0x2800], RZ ;  /* 0x002800ffa8000388 */ /* 0x0003e20000000c00 */
[----:B------:R-:W-:Y:S02]  /*d0d0*/  @!P0 LEA.HI.X R11, R18, UR9, R21, 0x1, P4 ;  /* 0x00000009120b8c11 */ /* 0x000fe4000a0f0c15 */
[----:B------:R-:W-:Y:S02]  /*d0e0*/  @!P0 LEA R4, P1, R17, UR8, 0x1 ;  /* 0x0000000811048c11 */ /* 0x000fe4000f8208ff */
[----:B------:R-:W-:Y:S01]  /*d0f0*/  @!P0 LEA.HI.X R9, R9, UR9, R5, 0x1, P3 ;  /* 0x0000000909098c11 */ /* 0x000fe200098f0c05 */
[----:B------:R-:W-:Y:S01]  /*d100*/  @!PT LDS RZ, [RZ] ;  /* 0x00000000fffff984 */ /* 0x000fe20000000800 */
[----:B------:R-:W-:Y:S01]  /*d110*/  @!PT LDS RZ, [RZ] ;  /* 0x00000000fffff984 */ /* 0x000fe20000000800 */
[----:B------:R-:W-:Y:S01]  /*d120*/  @!PT LDS RZ, [RZ] ;  /* 0x00000000fffff984 */ /* 0x000fe20000000800 */
[----:B------:R1:W-:Y:S01]  /*d130*/  @!P0 LDGSTS.E.BYPASS.LTC128B.128 [R168+0x2800], desc[UR6][R10.64] ;  /* 0x028000000aa88fae */ /* 0x0003e2000b901d46 */
[----:B------:R-:W-:Y:S02]  /*d140*/  @!P0 LEA.HI.X R7, R16, UR9, R7, 0x1, P2 ;  /* 0x0000000910078c11 */ /* 0x000fe400090f0c07 */
[----:B------:R-:W-:Y:S01]  /*d150*/  @!P0 LEA.HI.X R5, R17, UR9, R19, 0x1, P1 ;  /* 0x0000000911058c11 */ /* 0x000fe200088f0c13 */
        /* <DEDUP_REMOVED lines=17> */
[----:B-1----:R-:W-:Y:S02]  /*d270*/  IMAD.MOV.U32 R4, RZ, RZ, R77 ;  /* 0x000000ffff047224 */ /* 0x002fe400078e004d */
        /* <DEDUP_REMOVED lines=11> */
.L_x_826:
[----:B------:R-:W-:Y:S05]  /*d330*/  BSYNC B0 ;  /* 0x0000000000007941 */ /* 0x000fea0003800000 */
.L_x_825:
[----:B------:R-:W0:Y:S01]  /*d340*/  LDGDEPBAR ;  /* 0x00000000000079af */ /* 0x000e220000000000 */
[----:B------:R-:W-:-:S04]  /*d350*/  LEA R180, P0, R0, R180, 0x1 ;  /* 0x000000b400b47211 */ /* 0x000fc800078008ff */
[----:B------:R-:W-:-:S09]  /*d360*/  LEA.HI.X R181, R0, R181, R2, 0x1, P0 ;  /* 0x000000b500b57211 */ /* 0x000fd200000f0c02 */
.L_x_822:
[----:B------:R-:W-:Y:S01]  /*d370*/  FMNMX.FTZ R0, R20, R22, !PT ;  /* 0x0000001614007209 */ /* 0x000fe20007810000 */
[----:B-1----:R-:W-:Y:S01]  /*d380*/  LDSM.16.MT88.4 R12, [R135+0x5000] ;  /* 0x00500000870c783b */ /* 0x002fe20000004200 */
[----:B--2---:R-:W-:Y:S02]  /*d390*/  FMNMX.FTZ R4, R3, R23, !PT ;  /* 0x0000001703047209 */ /* 0x004fe40007810000 */
[----:B------:R-:W-:Y:S01]  /*d3a0*/  FMNMX.FTZ R0, R40, R0, !PT ;  /* 0x0000000028007209 */ /* 0x000fe20007810000 */
[----:B------:R-:W-:Y:S03]  /*d3b0*/  LDSM.16.MT88.4 R16, [R164+0x5000] ;  /* 0x00500000a410783b */ /* 0x000fe60000004200 */
        /* <DEDUP_REMOVED lines=62> */
[----:B------:R-:W1:Y:S02]  /*d7a0*/  SHFL.BFLY PT, R2, R0, 0x2, 0x1f ;  /* 0x0c401f0000027f89 */ /* 0x000e6400000e0000 */
[----:B-1----:R-:W-:-:S05]  /*d7b0*/  FMNMX.FTZ R0, R0, R2, !PT ;  /* 0x0000000200007209 */ /* 0x002fca0007810000 */
[----:B------:R-:W1:Y:S02]  /*d7c0*/  SHFL.BFLY PT, R2, R0, 0x1, 0x1f ;  /* 0x0c201f0000027f89 */ /* 0x000e6400000e0000 */
[----:B-1----:R-:W-:-:S04]  /*d7d0*/  FMNMX.FTZ R59, R0, R2, !PT ;  /* 0x00000002003b7209 */ /* 0x002fc80007810000 */
[C---:B------:R-:W-:Y:S01]  /*d7e0*/  FSETP.NEU.FTZ.AND P1, PT, R59.reuse, -INF , PT ;  /* 0xff8000003b00780b */ /* 0x040fe20003f3d000 */
[----:B------:R-:W-:-:S05]  /*d7f0*/  FMUL.FTZ R2, R59, UR11 ;  /* 0x0000000b3b027c20 */ /* 0x000fca0008410000 */
[----:B------:R-:W-:-:S05]  /*d800*/  FSEL R2, R2, RZ, P1 ;  /* 0x000000ff02027208 */ /* 0x000fca0000800000 */
[--C-:B------:R-:W-:Y:S01]  /*d810*/  FFMA.FTZ R0, R22, UR11, -R2.reuse ;  /* 0x0000000b16007c23 */ /* 0x100fe20008010802 */
[----:B------:R-:W-:-:S03]  /*d820*/  FFMA.FTZ R5, R76, UR11, -R2 ;  /* 0x0000000b4c057c23 */ /* 0x000fc60008010802 */
[----:B------:R1:W-:Y:S08]  /*d830*/  MUFU.EX2 R187, R0 ;  /* 0x0000000000bb7308 */ /* 0x0003f00000000800 */
[----:B------:R-:W-:Y:S01]  /*d840*/  MUFU.EX2 R247, R5 ;  /* 0x0000000500f77308 */ /* 0x000fe20000000800 */
[----:B-1----:R-:W-:-:S07]  /*d850*/  FFMA.FTZ R0, R40, UR11, -R2 ;  /* 0x0000000b28007c23 */ /* 0x002fce0008010802 */
[----:B------:R1:W-:Y:S02]  /*d860*/  MUFU.EX2 R188, R0 ;  /* 0x0000000000bc7308 */ /* 0x0003e40000000800 */
[----:B-1----:R-:W-:-:S06]  /*d870*/  FFMA.FTZ R0, R107, UR11, -R2 ;  /* 0x0000000b6b007c23 */ /* 0x002fcc0008010802 */
[----:B------:R1:W-:Y:S02]  /*d880*/  MUFU.EX2 R107, R0 ;  /* 0x00000000006b7308 */ /* 0x0003e40000000800 */
[----:B-1----:R-:W-:-:S06]  /*d890*/  FFMA.FTZ R0, R36, UR11, -R2 ;  /* 0x0000000b24007c23 */ /* 0x002fcc0008010802 */
[----:B------:R1:W2:Y:S02]  /*d8a0*/  MUFU.EX2 R189, R0 ;  /* 0x0000000000bd7308 */ /* 0x0002a40000000800 */
[----:B-1----:R-:W-:Y:S01]  /*d8b0*/  FFMA.FTZ R0, R106, UR11, -R2 ;  /* 0x0000000b6a007c23 */ /* 0x002fe20008010802 */
[----:B--2---:R-:W-:-:S05]  /*d8c0*/  F2FP.F16.F32.PACK_AB R10, R189, R107 ;  /* 0x0000006bbd0a723e */ /* 0x004fca00000000ff */
        /* <DEDUP_REMOVED lines=18> */
[----:B-1----:R-:W-:-:S06]  /*d9f0*/  FFMA.FTZ R0, R31, UR11, -R2 ;  /* 0x0000000b1f007c23 */ /* 0x002fcc0008010802 */
[----:B------:R1:W-:Y:S02]  /*da00*/  MUFU.EX2 R199, R0 ;  /* 0x0000000000c77308 */ /* 0x0003e40000000800 */
[----:B-1----:R-:W-:Y:S01]  /*da10*/  FMNMX.FTZ R0, R66, R4, !PT ;  /* 0x0000000442007209 */ /* 0x002fe20007810000 */
[----:B------:R-:W-:-:S03]  /*da20*/  FFMA.FTZ R4, R101, UR11, -R2 ;  /* 0x0000000b65047c23 */ /* 0x000fc60008010802 */
[----:B------:R-:W-:Y:S02]  /*da30*/  FMNMX.FTZ R0, R123, R0, !PT ;  /* 0x000000007b007209 */ /* 0x000fe40007810000 */
[----:B------:R1:W-:Y:S02]  /*da40*/  MUFU.EX2 R198, R4 ;  /* 0x0000000400c67308 */ /* 0x0003e40000000800 */
[----:B------:R-:W-:-:S04]  /*da50*/  FMNMX.FTZ R0, R64, R0, !PT ;  /* 0x0000000040007209 */ /* 0x000fc80007810000 */
[----:B------:R-:W-:-:S04]  /*da60*/  FMNMX.FTZ R0, R122, R0, !PT ;  /* 0x000000007a007209 */ /* 0x000fc80007810000 */
[----:B------:R-:W-:-:S04]  /*da70*/  FMNMX.FTZ R0, R62, R0, !PT ;  /* 0x000000003e007209 */ /* 0x000fc80007810000 */
[----:B------:R-:W-:Y:S01]  /*da80*/  FMNMX.FTZ R0, R121, R0, !PT ;  /* 0x0000000079007209 */ /* 0x000fe20007810000 */
[----:B-1----:R-:W-:-:S03]  /*da90*/  FFMA.FTZ R4, R38, UR11, -R2 ;  /* 0x0000000b26047c23 */ /* 0x002fc60008010802 */
[----:B------:R-:W-:Y:S01]  /*daa0*/  FMNMX.FTZ R0, R60, R0, !PT ;  /* 0x000000003c007209 */ /* 0x000fe20007810000 */
[----:B------:R1:W-:Y:S03]  /*dab0*/  MUFU.EX2 R200, R4 ;  /* 0x0000000400c87308 */ /* 0x0003e60000000800 */
        /* <DEDUP_REMOVED lines=76> */
[----:B-1----:R-:W-:-:S04]  /*df80*/  FFMA.FTZ R4, R94, UR11, -R2 ;  /* 0x0000000b5e047c23 */ /* 0x002fc80008010802 */
[----:B------:R-:W1:Y:S01]  /*df90*/  SHFL.BFLY PT, R6, R0, 0x2, 0x1f ;  /* 0x0c401f0000067f89 */ /* 0x000e6200000e0000 */
[----:B------:R2:W-:Y:S02]  /*dfa0*/  MUFU.EX2 R211, R4 ;  /* 0x0000000400d37308 */ /* 0x0005e40000000800 */
[----:B--2---:R-:W-:-:S06]  /*dfb0*/  FFMA.FTZ R4, R52, UR11, -R2 ;  /* 0x0000000b34047c23 */ /* 0x004fcc0008010802 */
[----:B------:R2:W-:Y:S01]  /*dfc0*/  MUFU.EX2 R213, R4 ;  /* 0x0000000400d57308 */ /* 0x0005e20000000800 */
[----:B-1----:R-:W-:Y:S02]  /*dfd0*/  FMNMX.FTZ R0, R0, R6, !PT ;  /* 0x0000000600007209 */ /* 0x002fe40007810000 */
[----:B------:R-:W-:-:S03]  /*dfe0*/  FSEL R6, R59, RZ, P1 ;  /* 0x000000ff3b067208 */ /* 0x000fc60000800000 */
[----:B------:R-:W1:Y:S02]  /*dff0*/  SHFL.BFLY PT, R5, R0, 0x1, 0x1f ;  /* 0x0c201f0000057f89 */ /* 0x000e6400000e0000 */
[----:B------:R-:W-:-:S04]  /*e000*/  FADD.FTZ R6, R20, -R6 ;  /* 0x8000000614067221 */ /* 0x000fc80000010000 */
[----:B------:R-:W-:-:S04]  /*e010*/  FMUL.FTZ R6, R6, UR11 ;  /* 0x0000000b06067c20 */ /* 0x000fc80008410000 */
[----:B------:R-:W3:Y:S01]  /*e020*/  MUFU.EX2 R52, R6 ;  /* 0x0000000600347308 */ /* 0x000ee20000000800 */
[----:B--2---:R-:W-:-:S07]  /*e030*/  FFMA.FTZ R4, R90, UR11, -R2 ;  /* 0x0000000b5a047c23 */ /* 0x004fce0008010802 */
[----:B------:R2:W-:Y:S01]  /*e040*/  MUFU.EX2 R212, R4 ;  /* 0x0000000400d47308 */ /* 0x0005e20000000800 */
[----:B-1----:R-:W-:Y:S01]  /*e050*/  FMNMX.FTZ R57, R0, R5, !PT ;  /* 0x0000000500397209 */ /* 0x002fe20007810000 */
[----:B------:R-:W-:Y:S01]  /*e060*/  FFMA.FTZ R0, R71, UR11, -R2 ;  /* 0x0000000b47007c23 */ /* 0x000fe20008010802 */
[----:B---3--:R-:W-:Y:S02]  /*e070*/  FMUL.FTZ R140, R140, R52 ;  /* 0x000000348c8c7220 */ /* 0x008fe40000410000 */
[----:B------:R-:W-:-:S03]  /*e080*/  FSETP.NEU.FTZ.AND P0, PT, R57, -INF , PT ;  /* 0xff8000003900780b */ /* 0x000fc60003f1d000 */
[----:B------:R1:W-:Y:S01]  /*e090*/  MUFU.EX2 R251, R0 ;  /* 0x0000000000fb7308 */ /* 0x0003e20000000800 */
[-C--:B------:R-:W-:Y:S01]  /*e0a0*/  FMUL.FTZ R141, R141, R52.reuse ;  /* 0x000000348d8d7220 */ /* 0x080fe20000410000 */
[-C--:B------:R-:W-:Y:S01]  /*e0b0*/  FMUL.FTZ R136, R136, R52.reuse ;  /* 0x0000003488887220 */ /* 0x080fe20000410000 */
[----:B------:R-:W-:Y:S01]  /*e0c0*/  FSEL R5, R57, RZ, P0 ;  /* 0x000000ff39057208 */ /* 0x000fe20000000000 */
[-C--:B------:R-:W-:Y:S01]  /*e0d0*/  FMUL.FTZ R137, R137, R52.reuse ;  /* 0x0000003489897220 */ /* 0x080fe20000410000 */
[-C--:B------:R-:W-:Y:S01]  /*e0e0*/  FMUL.FTZ R148, R148, R52.reuse ;  /* 0x0000003494947220 */ /* 0x080fe20000410000 */
[----:B--2---:R-:W-:Y:S01]  /*e0f0*/  FFMA.FTZ R4, R53, UR11, -R2 ;  /* 0x0000000b35047c23 */ /* 0x004fe20008010802 */
[-C--:B------:R-:W-:Y:S01]  /*e100*/  FMUL.FTZ R149, R149, R52.reuse ;  /* 0x0000003495957220 */ /* 0x080fe20000410000 */
[----:B------:R-:W-:Y:S01]  /*e110*/  FADD.FTZ R3, R3, -R5 ;  /* 0x8000000503037221 */ /* 0x000fe20000010000 */
[-C--:B------:R-:W-:Y:S01]  /*e120*/  FMUL.FTZ R144, R144, R52.reuse ;  /* 0x0000003490907220 */ /* 0x080fe20000410000 */
[----:B------:R2:W-:Y:S01]  /*e130*/  MUFU.EX2 R215, R4 ;  /* 0x0000000400d77308 */ /* 0x0005e20000000800 */
[----:B------:R-:W-:Y:S01]  /*e140*/  FMUL.FTZ R145, R145, R52 ;  /* 0x0000003491917220 */ /* 0x000fe20000410000 */
[----:B------:R-:W-:Y:S01]  /*e150*/  FMUL.FTZ R3, R3, UR11 ;  /* 0x0000000b03037c20 */ /* 0x000fe20008410000 */
[----:B------:R-:W-:Y:S01]  /*e160*/  F2FP.F16.F32.PACK_AB R6, R192, R191 ;  /* 0x000000bfc006723e */ /* 0x000fe200000000ff */
[----:B-1----:R-:W-:-:S05]  /*e170*/  FMUL.FTZ R0, R57, UR11 ;  /* 0x0000000b39007c20 */ /* 0x002fca0008410000 */
[----:B------:R-:W-:Y:S01]  /*e180*/  FSEL R0, R0, RZ, P0 ;  /* 0x000000ff00007208 */ /* 0x000fe20000000000 */
[----:B--2---:R-:W-:-:S04]  /*e190*/  FFMA.FTZ R4, R95, UR11, -R2 ;  /* 0x0000000b5f047c23 */ /* 0x004fc80008010802 */
        /* <DEDUP_REMOVED lines=46> */
[----:B--2---:R-:W-:-:S06]  /*e480*/  FFMA.FTZ R4, R74, UR11, -R2 ;  /* 0x0000000b4a047c23 */ /* 0x004fcc0008010802 */
[----:B------:R2:W-:Y:S02]  /*e490*/  MUFU.EX2 R248, R4 ;  /* 0x0000000400f87308 */ /* 0x0005e40000000800 */
[----:B--2---:R-:W-:-:S06]  /*e4a0*/  FFMA.FTZ R4, R26, UR11, -R2 ;  /* 0x0000000b1a047c23 */ /* 0x004fcc0008010802 */
[----:B------:R2:W-:Y:S02]  /*e4b0*/  MUFU.EX2 R7, R4 ;  /* 0x0000000400077308 */ /* 0x0005e40000000800 */
[----:B--2---:R-:W-:-:S06]  /*e4c0*/  FFMA.FTZ R4, R72, UR11, -R2 ;  /* 0x0000000b48047c23 */ /* 0x004fcc0008010802 */
[----:B------:R2:W3:Y:S02]  /*e4d0*/  MUFU.EX2 R8, R4 ;  /* 0x0000000400087308 */ /* 0x0004e40000000800 */
[----:B--2---:R-:W-:-:S06]  /*e4e0*/  FFMA.FTZ R4, R25, UR11, -R2 ;  /* 0x0000000b19047c23 */ /* 0x004fcc0008010802 */
[----:B------:R2:W-:Y:S02]  /*e4f0*/  MUFU.EX2 R252, R4 ;  /* 0x0000000400fc7308 */ /* 0x0005e40000000800 */
[----:B--2---:R-:W-:-:S06]  /*e500*/  FFMA.FTZ R4, R24, UR11, -R2 ;  /* 0x0000000b18047c23 */ /* 0x004fcc0008010802 */
[----:B------:R2:W-:Y:S02]  /*e510*/  MUFU.EX2 R250, R4 ;  /* 0x0000000400fa7308 */ /* 0x0005e40000000800 */
[----:B--2---:R-:W-:-:S06]  /*e520*/  FFMA.FTZ R4, R70, UR11, -R2 ;  /* 0x0000000b46047c23 */ /* 0x004fcc0008010802 */
[----:B------:R2:W-:Y:S02]  /*e530*/  MUFU.EX2 R249, R4 ;  /* 0x0000000400f97308 */ /* 0x0005e40000000800 */
[----:B--2---:R-:W-:-:S06]  /*e540*/  FFMA.FTZ R4, R23, UR11, -R0 ;  /* 0x0000000b17047c23 */ /* 0x004fcc0008010800 */
[----:B------:R2:W-:Y:S02]  /*e550*/  MUFU.EX2 R69, R4 ;  /* 0x0000000400457308 */ /* 0x0005e40000000800 */
[----:B--2---:R-:W-:-:S06]  /*e560*/  FFMA.FTZ R4, R66, UR11, -R0 ;  /* 0x0000000b42047c23 */ /* 0x004fcc0008010800 */
[----:B------:R2:W4:Y:S02]  /*e570*/  MUFU.EX2 R74, R4 ;  /* 0x00000004004a7308 */ /* 0x0005240000000800 */
[----:B--2---:R-:W-:Y:S01]  /*e580*/  FFMA.FTZ R4, R123, UR11, -R0 ;  /* 0x0000000b7b047c23 */ /* 0x004fe20008010800 */
[----:B---3--:R-:W-:Y:S02]  /*e590*/  MOV R123, R8 ;  /* 0x00000008007b7202 */ /* 0x008fe40000000f00 */
[----:B------:R-:W-:-:S03]  /*e5a0*/  F2FP.F16.F32.PACK_AB R8, R188, R187 ;  /* 0x000000bbbc08723e */ /* 0x000fc600000000ff */
[----:B------:R2:W-:Y:S01]  /*e5b0*/  MUFU.EX2 R76, R4 ;  /* 0x00000004004c7308 */ /* 0x0005e20000000800 */
[----:B----4-:R-:W-:Y:S01]  /*e5c0*/  F2FP.F16.F32.PACK_AB R9, R74, R69 ;  /* 0x000000454a09723e */ /* 0x010fe200000000ff */
[----:B--2---:R-:W-:-:S06]  /*e5d0*/  FFMA.FTZ R4, R64, UR11, -R0 ;  /* 0x0000000b40047c23 */ /* 0x004fcc0008010800 */
[----:B------:R2:W3:Y:S02]  /*e5e0*/  MUFU.EX2 R77, R4 ;  /* 0x00000004004d7308 */ /* 0x0004e40000000800 */
[----:B--2---:R-:W-:Y:S01]  /*e5f0*/  FFMA.FTZ R4, R122, UR11, -R0 ;  /* 0x0000000b7a047c23 */ /* 0x004fe20008010800 */
[----:B---3--:R-:W-:Y:S02]  /*e600*/  F2FP.F16.F32.PACK_AB R11, R77, R76 ;  /* 0x0000004c4d0b723e */ /* 0x008fe400000000ff */
[----:B------:R-:W-:-:S03]  /*e610*/  MOV R122, R7 ;  /* 0x00000007007a7202 */ /* 0x000fc60000000f00 */
[----:B------:R2:W-:Y:S02]  /*e620*/  MUFU.EX2 R79, R4 ;  /* 0x00000004004f7308 */ /* 0x0005e40000000800 */
[----:B--2---:R-:W-:-:S06]  /*e630*/  FFMA.FTZ R4, R62, UR11, -R0 ;  /* 0x0000000b3e047c23 */ /* 0x004fcc0008010800 */
[----:B------:R2:W3:Y:S02]  /*e640*/  MUFU.EX2 R62, R4 ;  /* 0x00000004003e7308 */ /* 0x0004e40000000800 */
[----:B--2---:R-:W-:Y:S01]  /*e650*/  FFMA.FTZ R4, R121, UR11, -R0 ;  /* 0x0000000b79047c23 */ /* 0x004fe20008010800 */
[----:B---3--:R-:W-:-:S05]  /*e660*/  F2FP.F16.F32.PACK_AB R5, R62, R79 ;  /* 0x0000004f3e05723e */ /* 0x008fca00000000ff */
[----:B------:R2:W-:Y:S02]  /*e670*/  MUFU.EX2 R86, R4 ;  /* 0x0000000400567308 */ /* 0x0005e40000000800 */
[----:B--2---:R-:W-:-:S06]  /*e680*/  FFMA.FTZ R4, R60, UR11, -R0 ;  /* 0x0000000b3c047c23 */ /* 0x004fcc0008010800 */
[----:B------:R2:W3:Y:S02]  /*e690*/  MUFU.EX2 R88, R4 ;  /* 0x0000000400587308 */ /* 0x0004e40000000800 */
[----:B--2---:R-:W-:Y:S01]  /*e6a0*/  FFMA.FTZ R4, R119, UR11, -R0 ;  /* 0x0000000b77047c23 */ /* 0x004fe20008010800 */
[----:B---3--:R-:W-:-:S05]  /*e6b0*/  F2FP.F16.F32.PACK_AB R7, R88, R86 ;  /* 0x000000565807723e */ /* 0x008fca00000000ff */
[----:B------:R2:W-:Y:S02]  /*e6c0*/  MUFU.EX2 R94, R4 ;  /* 0x00000004005e7308 */ /* 0x0005e40000000800 */
[----:B--2---:R-:W-:-:S06]  /*e6d0*/  FFMA.FTZ R4, R58, UR11, -R0 ;  /* 0x0000000b3a047c23 */ /* 0x004fcc0008010800 */
[----:B------:R2:W-:Y:S02]  /*e6e0*/  MUFU.EX2 R97, R4 ;  /* 0x0000000400617308 */ /* 0x0005e40000000800 */
[----:B--2---:R-:W-:-:S06]  /*e6f0*/  FFMA.FTZ R4, R114, UR11, -R0 ;  /* 0x0000000b72047c23 */ /* 0x004fcc0008010800 */
[----:B------:R2:W-:Y:S02]  /*e700*/  MUFU.EX2 R98, R4 ;  /* 0x0000000400627308 */ /* 0x0005e40000000800 */
[----:B--2---:R-:W-:-:S06]  /*e710*/  FFMA.FTZ R4, R56, UR11, -R0 ;  /* 0x0000000b38047c23 */ /* 0x004fcc0008010800 */
[----:B------:R-:W2:Y:S08]  /*e720*/  MUFU.EX2 R56, R3 ;  /* 0x0000000300387308 */ /* 0x000eb00000000800 */
[----:B------:R3:W4:Y:S01]  /*e730*/  MUFU.EX2 R100, R4 ;  /* 0x0000000400647308 */ /* 0x0007220000000800 */
[-C--:B--2---:R-:W-:Y:S01]  /*e740*/  FMUL.FTZ R142, R142, R56.reuse ;  /* 0x000000388e8e7220 */ /* 0x084fe20000410000 */
[-C--:B------:R-:W-:Y:S01]  /*e750*/  FMUL.FTZ R143, R143, R56.reuse ;  /* 0x000000388f8f7220 */ /* 0x080fe20000410000 */
[-C--:B------:R-:W-:Y:S01]  /*e760*/  FMUL.FTZ R138, R138, R56.reuse ;  /* 0x000000388a8a7220 */ /* 0x080fe20000410000 */
[-C--:B------:R-:W-:Y:S01]  /*e770*/  FMUL.FTZ R139, R139, R56.reuse ;  /* 0x000000388b8b7220 */ /* 0x080fe20000410000 */
[-C--:B------:R-:W-:Y:S01]  /*e780*/  FMUL.FTZ R150, R150, R56.reuse ;  /* 0x0000003896967220 */ /* 0x080fe20000410000 */
[-C--:B------:R-:W-:Y:S01]  /*e790*/  FMUL.FTZ R151, R151, R56.reuse ;  /* 0x0000003897977220 */ /* 0x080fe20000410000 */
[-C--:B------:R-:W-:Y:S01]  /*e7a0*/  FMUL.FTZ R146, R146, R56.reuse ;  /* 0x0000003892927220 */ /* 0x080fe20000410000 */
[----:B------:R-:W-:Y:S01]  /*e7b0*/  FMUL.FTZ R147, R147, R56 ;  /* 0x0000003893937220 */ /* 0x000fe20000410000 */
[----:B------:R-:W-:Y:S01]  /*e7c0*/  HMMA.16816.F32 R20, R8, R12, R140 ;  /* 0x0000000c0814723c */ /* 0x000fe2000000188c */
[--C-:B---3--:R-:W-:Y:S01]  /*e7d0*/  FFMA.FTZ R4, R113, UR11, -R0.reuse ;  /* 0x0000000b71047c23 */ /* 0x108fe20008010800 */
[----:B------:R-:W-:-:S03]  /*e7e0*/  FFMA.FTZ R3, R118, UR11, -R0 ;  /* 0x0000000b76037c23 */ /* 0x000fc60008010800 */
[----:B------:R2:W-:Y:S01]  /*e7f0*/  MUFU.EX2 R104, R4 ;  /* 0x0000000400687308 */ /* 0x0005e20000000800 */
[C---:B------:R-:W-:Y:S01]  /*e800*/  HMMA.16816.F32 R24, R8.reuse, R14, R136 ;  /* 0x0000000e0818723c */ /* 0x040fe20000001888 */
[----:B------:R-:W-:Y:S05]  /*e810*/  LDSM.16.MT88.4 R136, [R135+0x8000] ;  /* 0x008000008788783b */ /* 0x000fea0000004200 */
[C---:B------:R-:W-:Y:S01]  /*e820*/  HMMA.16816.F32 R148, R8.reuse, R16, R148 ;  /* 0x000000100894723c */ /* 0x040fe20000001894 */
[----:B------:R3:W-:Y:S05]  /*e830*/  MUFU.EX2 R101, R3 ;  /* 0x0000000300657308 */ /* 0x0007ea0000000800 */
[----:B------:R-:W-:Y:S01]  /*e840*/  HMMA.16816.F32 R12, R8, R18, R144 ;  /* 0x00000012080c723c */ /* 0x000fe20000001890 */
[----:B------:R-:W5:Y:S01]  /*e850*/  LDSM.16.MT88.4 R16, [R164+0x5800] ;  /* 0x00580000a410783b */ /* 0x000f620000004200 */
[----:B--2---:R-:W-:-:S05]  /*e860*/  FFMA.FTZ R4, R65, UR11, -R0 ;  /* 0x0000000b41047c23 */ /* 0x004fca0008010800 */
[----:B------:R-:W-:Y:S01]  /*e870*/  F2FP.F16.F32.PACK_AB R8, R194, R193 ;  /* 0x000000c1c208723e */ /* 0x000fe200000000ff */
[----:B------:R2:W5:Y:S01]  /*e880*/  MUFU.EX2 R102, R4 ;  /* 0x0000000400667308 */ /* 0x0005620000000800 */
[----:B------:R-:W-:Y:S02]  /*e890*/  F2FP.F16.F32.PACK_AB R9, R97, R94 ;  /* 0x0000005e6109723e */ /* 0x000fe400000000ff */
[----:B------:R-:W-:Y:S01]  /*e8a0*/  F2FP.F16.F32.PACK_AB R10, R196, R195 ;  /* 0x000000c3c40a723e */ /* 0x000fe200000000ff */
[----:B---3--:R-:W-:Y:S01]  /*e8b0*/  FFMA.FTZ R3, R61, UR11, -R0 ;  /* 0x0000000b3d037c23 */ /* 0x008fe20008010800 */
[----:B----4-:R-:W-:-:S03]  /*e8c0*/  F2FP.F16.F32.PACK_AB R11, R100, R98 ;  /* 0x00000062640b723e */ /* 0x010fc600000000ff */
[----:B------:R3:W4:Y:S01]  /*e8d0*/  MUFU.EX2 R105, R3 ;  /* 0x0000000300697308 */ /* 0x0007220000000800 */
[----:B--2---:R-:W-:-:S07]  /*e8e0*/  FFMA.FTZ R4, R115, UR11, -R0 ;  /* 0x0000000b73047c23 */ /* 0x004fce0008010800 */
[----:B------:R2:W-:Y:S01]  /*e8f0*/  MUFU.EX2 R103, R4 ;  /* 0x0000000400677308 */ /* 0x0005e20000000800 */
[----:B---3--:R-:W-:-:S07]  /*e900*/  FFMA.FTZ R3, R67, UR11, -R0 ;  /* 0x0000000b43037c23 */ /* 0x008fce0008010800 */
[----:B------:R3:W4:Y:S01]  /*e910*/  MUFU.EX2 R99, R3 ;  /* 0x0000000300637308 */ /* 0x0007220000000800 */
[----:B--2---:R-:W-:-:S07]  /*e920*/  F2FP.F16.F32.PACK_AB R4, R190, R106 ;  /* 0x0000006abe04723e */ /* 0x004fce00000000ff */
[----:B-1----:R-:W-:Y:S01]  /*e930*/  HMMA.16816.F32 R20, R4, R28, R20 ;  /* 0x0000001c0414723c */ /* 0x002fe20000001814 */
[----:B---3--:R-:W-:-:S04]  /*e940*/  FFMA.FTZ R3, R124, UR11, -R0 ;  /* 0x0000000b7c037c23 */ /* 0x008fc80008010800 */
[----:B------:R1:W-:Y:S01]  /*e950*/  MUFU.EX2 R95, R3 ;  /* 0x00000003005f7308 */ /* 0x0003e20000000800 */
[C---:B------:R-:W-:Y:S06]  /*e960*/  HMMA.16816.F32 R24, R4.reuse, R30, R24 ;  /* 0x0000001e0418723c */ /* 0x040fec0000001818 */
[C---:B------:R-:W-:Y:S06]  /*e970*/  HMMA.16816.F32 R28, R4.reuse, R32, R148 ;  /* 0x00000020041c723c */ /* 0x040fec0000001894 */
[----:B------:R-:W-:Y:S01]  /*e980*/  HMMA.16816.F32 R12, R4, R34, R12 ;  /* 0x00000022040c723c */ /* 0x000fe2000000180c */
[----:B------:R-:W2:Y:S01]  /*e990*/  LDSM.16.MT88.4 R32, [R164+0x5c00] ;  /* 0x005c0000a420783b */ /* 0x000ea20000004200 */
[----:B-1----:R-:W-:-:S04]  /*e9a0*/  FFMA.FTZ R3, R63, UR11, -R0 ;  /* 0x0000000b3f037c23 */ /* 0x002fc80008010800 */
[C---:B------:R-:W-:Y:S01]  /*e9b0*/  HMMA.16816.F32 R20, R8.reuse, R40, R20 ;  /* 0x000000280814723c */ /* 0x040fe20000001814 */
[----:B------:R-:W-:Y:S01]  /*e9c0*/  F2FP.F16.F32.PACK_AB R4, R199, R197 ;  /* 0x000000c5c704723e */ /* 0x000fe200000000ff */
[----:B------:R1:W3:Y:S01]  /*e9d0*/  MUFU.EX2 R93, R3 ;  /* 0x00000003005d7308 */ /* 0x0002e20000000800 */
[----:B-----5:R-:W-:Y:S02]  /*e9e0*/  F2FP.F16.F32.PACK_AB R5, R102, R104 ;  /* 0x000000686605723e */ /* 0x020fe400000000ff */
[----:B------:R-:W-:Y:S01]  /*e9f0*/  F2FP.F16.F32.PACK_AB R6, R200, R198 ;  /* 0x000000c6c806723e */ /* 0x000fe200000000ff */
[C---:B------:R-:W-:Y:S01]  /*ea00*/  HMMA.16816.F32 R24, R8.reuse, R42, R24 ;  /* 0x0000002a0818723c */ /* 0x040fe20000001818 */
[----:B----4-:R-:W-:Y:S01]  /*ea10*/  F2FP.F16.F32.PACK_AB R7, R105, R101 ;  /* 0x000000656907723e */ /* 0x010fe200000000ff */
[----:B------:R-:W-:Y:S04]  /*ea20*/  LDSM.16.MT88.4 R40, [R135+0x6400] ;  /* 0x006400008728783b */ /* 0x000fe80000004200 */
[C---:B------:R-:W-:Y:S06]  /*ea30*/  HMMA.16816.F32 R28, R8.reuse, R16, R28 ;  /* 0x00000010081c723c */ /* 0x040fec000000181c */
[----:B------:R-:W-:Y:S01]  /*ea40*/  HMMA.16816.F32 R12, R8, R18, R12 ;  /* 0x00000012080c723c */ /* 0x000fe2000000180c */
[----:B------:R-:W4:Y:S01]  /*ea50*/  LDSM.16.MT88.4 R16, [R164+0x6000] ;  /* 0x00600000a410783b */ /* 0x000f220000004200 */
[----:B-1----:R-:W-:-:S04]  /*ea60*/  FFMA.FTZ R3, R127, UR11, -R0 ;  /* 0x0000000b7f037c23 */ /* 0x002fc80008010800 */
[C---:B------:R-:W-:Y:S01]  /*ea70*/  HMMA.16816.F32 R20, R4.reuse, R36, R20 ;  /* 0x000000240414723c */ /* 0x040fe20000001814 */
[----:B------:R1:W-:Y:S01]  /*ea80*/  MUFU.EX2 R92, R3 ;  /* 0x00000003005c7308 */ /* 0x0003e20000000800 */
[----:B------:R-:W-:Y:S02]  /*ea90*/  F2FP.F16.F32.PACK_AB R8, R201, R202 ;  /* 0x000000cac908723e */ /* 0x000fe400000000ff */
[----:B------:R-:W-:Y:S02]  /*eaa0*/  F2FP.F16.F32.PACK_AB R9, R99, R103 ;  /* 0x000000676309723e */ /* 0x000fe400000000ff */
[----:B------:R-:W-:Y:S01]  /*eab0*/  HMMA.16816.F32 R24, R4, R38, R24 ;  /* 0x000000260418723c */ /* 0x000fe20000001818 */
[----:B------:R-:W5:Y:S01]  /*eac0*/  LDSM.16.MT88.4 R36, [R164+0x6400] ;  /* 0x00640000a424783b */ /* 0x000f620000004200 */
[----:B------:R-:W-:Y:S02]  /*ead0*/  F2FP.F16.F32.PACK_AB R10, R204, R203 ;  /* 0x000000cbcc0a723e */ /* 0x000fe400000000ff */
[----:B---3--:R-:W-:-:S02]  /*eae0*/  F2FP.F16.F32.PACK_AB R11, R93, R95 ;  /* 0x0000005f5d0b723e */ /* 0x008fc400000000ff */
[C---:B--2---:R-:W-:Y:S06]  /*eaf0*/  HMMA.16816.F32 R28, R4.reuse, R32, R28 ;  /* 0x00000020041c723c */ /* 0x044fec000000181c */
[----:B------:R-:W-:Y:S01]  /*eb00*/  HMMA.16816.F32 R12, R4, R34, R12 ;  /* 0x00000022040c723c */ /* 0x000fe2000000180c */
[----:B-1----:R-:W-:Y:S01]  /*eb10*/  FFMA.FTZ R3, R73, UR11, -R0 ;  /* 0x0000000b49037c23 */ /* 0x002fe20008010800 */
[----:B------:R-:W-:Y:S03]  /*eb20*/  LDSM.16.MT88.4 R32, [R164+0x6800] ;  /* 0x00680000a420783b */ /* 0x000fe60000004200 */
[----:B------:R1:W2:Y:S01]  /*eb30*/  MUFU.EX2 R90, R3 ;  /* 0x00000003005a7308 */ /* 0x0002a20000000800 */
[----:B------:R-:W-:Y:S01]  /*eb40*/  HMMA.16816.F32 R20, R8, R44, R20 ;  /* 0x0000002c0814723c */ /* 0x000fe20000001814 */
[----:B------:R-:W-:-:S02]  /*eb50*/  F2FP.F16.F32.PACK_AB R4, R205, R206 ;  /* 0x000000cecd04723e */ /* 0x000fc400000000ff */
[----:B------:R-:W-:-:S03]  /*eb60*/  F2FP.F16.F32.PACK_AB R6, R209, R207 ;  /* 0x000000cfd106723e */ /* 0x000fc600000000ff */
[C---:B------:R-:W-:Y:S01]  /*eb70*/  HMMA.16816.F32 R24, R8.reuse, R46, R24 ;  /* 0x0000002e0818723c */ /* 0x040fe20000001818 */
[----:B------:R-:W3:Y:S05]  /*eb80*/  LDSM.16.MT88.4 R44, [R135+0x6800] ;  /* 0x00680000872c783b */ /* 0x000eea0000004200 */
[----:B----4-:R-:W-:Y:S01]  /*eb90*/  HMMA.16816.F32 R28, R8, R16, R28 ;  /* 0x00000010081c723c */ /* 0x010fe2000000181c */
[----:B-1----:R-:W-:Y:S01]  /*eba0*/  FFMA.FTZ R3, R126, UR11, -R0 ;  /* 0x0000000b7e037c23 */ /* 0x002fe20008010800 */
[----:B--2---:R-:W-:-:S04]  /*ebb0*/  F2FP.F16.F32.PACK_AB R5, R90, R92 ;  /* 0x0000005c5a05723e */ /* 0x004fc800000000ff */
[----:B------:R-:W-:Y:S01]  /*ebc0*/  HMMA.16816.F32 R12, R8, R18, R12 ;  /* 0x00000012080c723c */ /* 0x000fe2000000180c */
[----:B------:R1:W-:Y:S06]  /*ebd0*/  MUFU.EX2 R87, R3 ;  /* 0x0000000300577308 */ /* 0x0003ec0000000800 */
[----:B------:R-:W-:Y:S02]  /*ebe0*/  F2FP.F16.F32.PACK_AB R8, R210, R208 ;  /* 0x000000d0d208723e */ /* 0x000fe400000000ff */
[----:B------:R-:W-:Y:S01]  /*ebf0*/  F2FP.F16.F32.PACK_AB R10, R213, R211 ;  /* 0x000000d3d50a723e */ /* 0x000fe200000000ff */
[----:B-1----:R-:W-:-:S04]  /*ec00*/  FFMA.FTZ R3, R75, UR11, -R0 ;  /* 0x0000000b4b037c23 */ /* 0x002fc80008010800 */
[----:B------:R1:W2:Y:S02]  /*ec10*/  MUFU.EX2 R85, R3 ;  /* 0x0000000300557308 */ /* 0x0002a40000000800 */
[----:B-1----:R-:W-:Y:S01]  /*ec20*/  FFMA.FTZ R3, R125, UR11, -R0 ;  /* 0x0000000b7d037c23 */ /* 0x002fe20008010800 */
[----:B--2---:R-:W-:-:S05]  /*ec30*/  F2FP.F16.F32.PACK_AB R7, R85, R87 ;  /* 0x000000575507723e */ /* 0x004fca00000000ff */
[----:B------:R1:W-:Y:S02]  /*ec40*/  MUFU.EX2 R84, R3 ;  /* 0x0000000300547308 */ /* 0x0003e40000000800 */
[C---:B------:R-:W-:Y:S06]  /*ec50*/  HMMA.16816.F32 R20, R4.reuse, R40, R20 ;  /* 0x000000280414723c */ /* 0x040fec0000001814 */
[C---:B------:R-:W-:Y:S01]  /*ec60*/  HMMA.16816.F32 R24, R4.reuse, R42, R24 ;  /* 0x0000002a0418723c */ /* 0x040fe20000001818 */
[----:B------:R-:W2:Y:S05]  /*ec70*/  LDSM.16.MT88.4 R40, [R135+0x6c00] ;  /* 0x006c00008728783b */ /* 0x000eaa0000004200 */
[----:B-----5:R-:W-:Y:S01]  /*ec80*/  HMMA.16816.F32 R28, R4, R36, R28 ;  /* 0x00000024041c723c */ /* 0x020fe2000000181c */
[----:B-1----:R-:W-:-:S04]  /*ec90*/  FFMA.FTZ R3, R81, UR11, -R0 ;  /* 0x0000000b51037c23 */ /* 0x002fc80008010800 */
[----:B------:R1:W4:Y:S01]  /*eca0*/  MUFU.EX2 R82, R3 ;  /* 0x0000000300527308 */ /* 0x0003220000000800 */
[----:B------:R-:W-:Y:S01]  /*ecb0*/  HMMA.16816.F32 R16, R4, R38, R12 ;  /* 0x000000260410723c */ /* 0x000fe2000000180c */
[----:B------:R-:W5:Y:S06]  /*ecc0*/  LDSM.16.MT88.4 R36, [R164+0x6c00] ;  /* 0x006c0000a424783b */ /* 0x000f6c0000004200 */
[----:B------:R-:W-:Y:S02]  /*ecd0*/  F2FP.F16.F32.PACK_AB R4, R215, R212 ;  /* 0x000000d4d704723e */ /* 0x000fe400000000ff */
[----:B------:R-:W-:Y:S01]  /*ece0*/  F2FP.F16.F32.PACK_AB R6, R216, R214 ;  /* 0x000000d6d806723e */ /* 0x000fe200000000ff */
[----:B-1----:R-:W-:Y:S01]  /*ecf0*/  FFMA.FTZ R3, R129, UR11, -R0 ;  /* 0x0000000b81037c23 */ /* 0x002fe20008010800 */
[----:B----4-:R-:W-:-:S03]  /*ed00*/  F2FP.F16.F32.PACK_AB R9, R82, R84 ;  /* 0x000000545209723e */ /* 0x010fc600000000ff */
[----:B------:R1:W-:Y:S02]  /*ed10*/  MUFU.EX2 R81, R3 ;  /* 0x0000000300517308 */ /* 0x0003e40000000800 */
[----:B-1----:R-:W-:-:S06]  /*ed20*/  FFMA.FTZ R3, R83, UR11, -R0 ;  /* 0x0000000b53037c23 */ /* 0x002fcc0008010800 */
[----:B------:R1:W4:Y:S02]  /*ed30*/  MUFU.EX2 R80, R3 ;  /* 0x0000000300507308 */ /* 0x0003240000000800 */
[----:B-1----:R-:W-:Y:S01]  /*ed40*/  FFMA.FTZ R3, R130, UR11, -R0 ;  /* 0x0000000b82037c23 */ /* 0x002fe20008010800 */
[----:B----4-:R-:W-:-:S05]  /*ed50*/  F2FP.F16.F32.PACK_AB R11, R80, R81 ;  /* 0x00000051500b723e */ /* 0x010fca00000000ff */
[----:B------:R1:W-:Y:S02]  /*ed60*/  MUFU.EX2 R78, R3 ;  /* 0x00000003004e7308 */ /* 0x0003e40000000800 */
[C---:B---3--:R-:W-:Y:S06]  /*ed70*/  HMMA.16816.F32 R12, R8.reuse, R44, R20 ;  /* 0x0000002c080c723c */ /* 0x048fec0000001814 */
[C---:B------:R-:W-:Y:S01]  /*ed80*/  HMMA.16816.F32 R20, R8.reuse, R46, R24 ;  /* 0x0000002e0814723c */ /* 0x040fe20000001818 */
[----:B------:R-:W3:Y:S05]  /*ed90*/  LDSM.16.MT88.4 R44, [R164+0x7000] ;  /* 0x00700000a42c783b */ /* 0x000eea0000004200 */
[----:B------:R-:W-:Y:S01]  /*eda0*/  HMMA.16816.F32 R28, R8, R32, R28 ;  /* 0x00000020081c723c */ /* 0x000fe2000000181c */
[----:B-1----:R-:W-:-:S04]  /*edb0*/  FFMA.FTZ R3, R89, UR11, -R0 ;  /* 0x0000000b59037c23 */ /* 0x002fc80008010800 */
[----:B------:R1:W4:Y:S01]  /*edc0*/  MUFU.EX2 R75, R3 ;  /* 0x00000003004b7308 */ /* 0x0003220000000800 */
[----:B------:R-:W-:Y:S07]  /*edd0*/  HMMA.16816.F32 R24, R8, R34, R16 ;  /* 0x000000220818723c */ /* 0x000fee0000001810 */
[----:B------:R-:W-:Y:S01]  /*ede0*/  FFMA.FTZ R9, R230, R56, R69 ;  /* 0x00000038e6097223 */ /* 0x000fe20000010045 */
[----:B------:R-:W-:-:S04]  /*edf0*/  FFMA.FTZ R8, R111, UR11, -R0 ;  /* 0x0000000b6f087c23 */ /* 0x000fc80008010800 */
[----:B------:R2:W-:Y:S01]  /*ee00*/  MUFU.EX2 R63, R8 ;  /* 0x00000008003f7308 */ /* 0x0005e20000000800 */
[----:B-1----:R-:W-:Y:S01]  /*ee10*/  FFMA.FTZ R3, R131, UR11, -R0 ;  /* 0x0000000b83037c23 */ /* 0x002fe20008010800 */
[----:B----4-:R-:W-:-:S06]  /*ee20*/  F2FP.F16.F32.PACK_AB R5, R75, R78 ;  /* 0x0000004e4b05723e */ /* 0x010fcc00000000ff */
[----:B------:R1:W-:Y:S01]  /*ee30*/  MUFU.EX2 R73, R3 ;  /* 0x0000000300497308 */ /* 0x0003e20000000800 */
[----:B--2---:R-:W-:Y:S01]  /*ee40*/  F2FP.F16.F32.PACK_AB R8, R223, R221 ;  /* 0x000000dddf08723e */ /* 0x004fe200000000ff */
[----:B-1----:R-:W-:-:S06]  /*ee50*/  FFMA.FTZ R3, R91, UR11, -R0 ;  /* 0x0000000b5b037c23 */ /* 0x002fcc0008010800 */
[----:B------:R1:W2:Y:S02]  /*ee60*/  MUFU.EX2 R72, R3 ;  /* 0x0000000300487308 */ /* 0x0002a40000000800 */
[----:B-1----:R-:W-:Y:S01]  /*ee70*/  FFMA.FTZ R3, R133, UR11, -R0 ;  /* 0x0000000b85037c23 */ /* 0x002fe20008010800 */
[----:B--2---:R-:W-:-:S05]  /*ee80*/  F2FP.F16.F32.PACK_AB R7, R72, R73 ;  /* 0x000000494807723e */ /* 0x004fca00000000ff */
[----:B------:R1:W-:Y:S02]  /*ee90*/  MUFU.EX2 R71, R3 ;  /* 0x0000000300477308 */ /* 0x0003e40000000800 */
[C---:B------:R-:W-:Y:S06]  /*eea0*/  HMMA.16816.F32 R16, R4.reuse, R40, R12 ;  /* 0x000000280410723c */ /* 0x040fec000000180c */
[----:B------:R-:W-:Y:S01]  /*eeb0*/  HMMA.16816.F32 R20, R4, R42, R20 ;  /* 0x0000002a0414723c */ /* 0x000fe20000001814 */
[----:B------:R-:W-:Y:S01]  /*eec0*/  F2FP.F16.F32.PACK_AB R12, R218, R217 ;  /* 0x000000d9da0c723e */ /* 0x000fe200000000ff */
[----:B------:R-:W-:Y:S01]  /*eed0*/  LDSM.16.MT88.4 R40, [R164+0x7800] ;  /* 0x00780000a428783b */ /* 0x000fe20000004200 */
[----:B------:R-:W-:-:S03]  /*eee0*/  F2FP.F16.F32.PACK_AB R14, R219, R220 ;  /* 0x000000dcdb0e723e */ /* 0x000fc600000000ff */
[----:B-----5:R-:W-:Y:S01]  /*eef0*/  HMMA.16816.F32 R28, R4, R36, R28 ;  /* 0x00000024041c723c */ /* 0x020fe2000000181c */
[----:B-1----:R-:W-:-:S04]  /*ef00*/  FFMA.FTZ R3, R108, UR11, -R0 ;  /* 0x0000000b6c037c23 */ /* 0x002fc80008010800 */
[----:B------:R1:W2:Y:S01]  /*ef10*/  MUFU.EX2 R70, R3 ;  /* 0x0000000300467308 */ /* 0x0002a20000000800 */
[----:B------:R-:W-:Y:S01]  /*ef20*/  HMMA.16816.F32 R32, R4, R38, R24 ;  /* 0x000000260420723c */ /* 0x000fe20000001818 */
[----:B------:R-:W4:Y:S06]  /*ef30*/  LDSM.16.MT88.4 R36, [R164+0x7400] ;  /* 0x00740000a424783b */ /* 0x000f2c0000004200 */
[----:B------:R-:W-:Y:S01]  /*ef40*/  FADD.FTZ R4, R74, R9 ;  /* 0x000000094a047221 */ /* 0x000fe20000010000 */
[----:B------:R-:W-:-:S03]  /*ef50*/  F2FP.F16.F32.PACK_AB R6, R238, R231 ;  /* 0x000000e7ee06723e */ /* 0x000fc600000000ff */
[----:B------:R-:W-:-:S04]  /*ef60*/  FADD.FTZ R4, R76, R4 ;  /* 0x000000044c047221 */ /* 0x000fc80000010000 */
[----:B------:R-:W-:Y:S01]  /*ef70*/  FADD.FTZ R4, R77, R4 ;  /* 0x000000044d047221 */ /* 0x000fe20000010000 */
[----:B-1----:R-:W-:Y:S01]  /*ef80*/  FFMA.FTZ R3, R152, UR11, -R0 ;  /* 0x0000000b98037c23 */ /* 0x002fe20008010800 */
[----:B--2---:R-:W-:Y:S02]  /*ef90*/  F2FP.F16.F32.PACK_AB R13, R70, R71 ;  /* 0x00000047460d723e */ /* 0x004fe400000000ff */
[----:B------:R-:W-:Y:S01]  /*efa0*/  FADD.FTZ R4, R79, R4 ;  /* 0x000000044f047221 */ /* 0x000fe20000010000 */
[----:B------:R1:W-:Y:S03]  /*efb0*/  MUFU.EX2 R68, R3 ;  /* 0x0000000300447308 */ /* 0x0003e60000000800 */
[----:B------:R-:W-:Y:S01]  /*efc0*/  FADD.FTZ R4, R62, R4 ;  /* 0x000000043e047221 */ /* 0x000fe20000010000 */
[----:B-1----:R-:W-:-:S04]  /*efd0*/  FFMA.FTZ R3, R109, UR11, -R0 ;  /* 0x0000000b6d037c23 */ /* 0x002fc80008010800 */
[----:B------:R1:W2:Y:S02]  /*efe0*/  MUFU.EX2 R67, R3 ;  /* 0x0000000300437308 */ /* 0x0002a40000000800 */
[----:B-1----:R-:W-:Y:S01]  /*eff0*/  FFMA.FTZ R3, R154, UR11, -R0 ;  /* 0x0000000b9a037c23 */ /* 0x002fe20008010800 */
[----:B--2---:R-:W-:-:S05]  /*f000*/  F2FP.F16.F32.PACK_AB R15, R67, R68 ;  /* 0x00000044430f723e */ /* 0x004fca00000000ff */
[----:B------:R1:W-:Y:S02]  /*f010*/  MUFU.EX2 R66, R3 ;  /* 0x0000000300427308 */ /* 0x0003e40000000800 */
[C---:B------:R-:W-:Y:S06]  /*f020*/  HMMA.16816.F32 R24, R12.reuse, R48, R16 ;  /* 0x000000300c18723c */ /* 0x040fec0000001810 */
[C---:B------:R-:W-:Y:S01]  /*f030*/  HMMA.16816.F32 R20, R12.reuse, R50, R20 ;  /* 0x000000320c14723c */ /* 0x040fe20000001814 */
[----:B------:R-:W-:Y:S05]  /*f040*/  LDSM.16.MT88.4 R48, [R135+0x7800] ;  /* 0x007800008730783b */ /* 0x000fea0000004200 */
[----:B---3--:R-:W-:Y:S01]  /*f050*/  HMMA.16816.F32 R16, R12, R44, R28 ;  /* 0x0000002c0c10723c */ /* 0x008fe2000000181c */
[----:B-1----:R-:W-:-:S04]  /*f060*/  FFMA.FTZ R3, R110, UR11, -R0 ;  /* 0x0000000b6e037c23 */ /* 0x002fc80008010800 */
[----:B------:R1:W2:Y:S01]  /*f070*/  MUFU.EX2 R65, R3 ;  /* 0x0000000300417308 */ /* 0x0002a20000000800 */
[----:B------:R-:W-:Y:S01]  /*f080*/  HMMA.16816.F32 R32, R12, R46, R32 ;  /* 0x0000002e0c20723c */ /* 0x000fe20000001820 */
[----:B-1----:R-:W-:Y:S01]  /*f090*/  FFMA.FTZ R3, R155, UR11, -R0 ;  /* 0x0000000b9b037c23 */ /* 0x002fe20008010800 */
[----:B--2---:R-:W-:-:S05]  /*f0a0*/  F2FP.F16.F32.PACK_AB R9, R65, R66 ;  /* 0x000000424109723e */ /* 0x004fca00000000ff */
[----:B------:R1:W2:Y:S02]  /*f0b0*/  MUFU.EX2 R64, R3 ;  /* 0x0000000300407308 */ /* 0x0002a40000000800 */
[----:B-1----:R-:W-:Y:S01]  /*f0c0*/  FFMA.FTZ R3, R229, R52, R187 ;  /* 0x00000034e5037223 */ /* 0x002fe200000100bb */
[----:B--2---:R-:W-:Y:S01]  /*f0d0*/  F2FP.F16.F32.PACK_AB R11, R63, R64 ;  /* 0x000000403f0b723e */ /* 0x004fe200000000ff */
[----:B------:R-:W1:Y:S02]  /*f0e0*/  LDSM.16.MT88.4 R52, [R135+0x7400] ;  /* 0x007400008734783b */ /* 0x000e640000004200 */
[----:B------:R-:W-:Y:S01]  /*f0f0*/  FADD.FTZ R10, R188, R3 ;  /* 0x00000003bc0a7221 */ /* 0x000fe20000010000 */
[----:B------:R-:W-:-:S03]  /*f100*/  FFMA.FTZ R3, R157, UR11, -R0 ;  /* 0x0000000b9d037c23 */ /* 0x000fc60008010800 */
[----:B------:R-:W-:Y:S01]  /*f110*/  FADD.FTZ R5, R107, R10 ;  /* 0x0000000a6b057221 */ /* 0x000fe20000010000 */
[----:B------:R2:W-:Y:S01]  /*f120*/  MUFU.EX2 R61, R3 ;  /* 0x00000003003d7308 */ /* 0x0005e20000000800 */
[----:B------:R-:W-:Y:S02]  /*f130*/  F2FP.F16.F32.PACK_AB R10, R225, R222 ;  /* 0x000000dee10a723e */ /* 0x000fe400000000ff */
[----:B------:R-:W-:-:S04]  /*f140*/  FADD.FTZ R5, R189, R5 ;  /* 0x00000005bd057221 */ /* 0x000fc80000010000 */
[----:B------:R-:W-:Y:S01]  /*f150*/  FADD.FTZ R5, R106, R5 ;  /* 0x000000056a057221 */ /* 0x000fe20000010000 */
[----:B----4-:R-:W-:Y:S01]  /*f160*/  HMMA.16816.F32 R16, R8, R36, R16 ;  /* 0x000000240810723c */ /* 0x010fe20000001810 */
[----:B--2---:R-:W-:-:S04]  /*f170*/  FFMA.FTZ R3, R112, UR11, -R0 ;  /* 0x0000000b70037c23 */ /* 0x004fc80008010800 */
[----:B------:R2:W-:Y:S01]  /*f180*/  MUFU.EX2 R60, R3 ;  /* 0x00000003003c7308 */ /* 0x0005e20000000800 */
[----:B-1----:R-:W-:Y:S01]  /*f190*/  HMMA.16816.F32 R28, R8, R52, R24 ;  /* 0x00000034081c723c */ /* 0x002fe20000001818 */
[----:B--2---:R-:W-:-:S05]  /*f1a0*/  FFMA.FTZ R3, R160, UR11, -R0 ;  /* 0x0000000ba0037c23 */ /* 0x004fca0008010800 */
[C---:B------:R-:W-:Y:S01]  /*f1b0*/  HMMA.16816.F32 R24, R8.reuse, R54, R20 ;  /* 0x000000360818723c */ /* 0x040fe20000001814 */
[----:B------:R1:W-:Y:S05]  /*f1c0*/  MUFU.EX2 R58, R3 ;  /* 0x00000003003a7308 */ /* 0x0003ea0000000800 */
[----:B------:R-:W-:Y:S01]  /*f1d0*/  HMMA.16816.F32 R20, R8, R38, R32 ;  /* 0x000000260814723c */ /* 0x000fe20000001820 */
[----:B------:R-:W2:Y:S04]  /*f1e0*/  LDSM.16.MT88.4 R32, [R135+0x7c00] ;  /* 0x007c00008720783b */ /* 0x000ea80000004200 */
[----:B------:R-:W3:Y:S02]  /*f1f0*/  LDSM.16.MT88.4 R36, [R164+0x7c00] ;  /* 0x007c0000a424783b */ /* 0x000ee40000004200 */
[--C-:B------:R-:W-:Y:S01]  /*f200*/  FFMA.FTZ R8, R170, UR11, -R0.reuse ;  /* 0x0000000baa087c23 */ /* 0x100fe20008010800 */
[----:B------:R-:W-:-:S03]  /*f210*/  FFMA.FTZ R10, R161, UR11, -R0 ;  /* 0x0000000ba10a7c23 */ /* 0x000fc60008010800 */
[----:B------:R4:W-:Y:S01]  /*f220*/  MUFU.EX2 R53, R8 ;  /* 0x0000000800357308 */ /* 0x0009e20000000800 */
[----:B-1----:R-:W-:-:S07]  /*f230*/  FFMA.FTZ R3, R128, UR11, -R0 ;  /* 0x0000000b80037c23 */ /* 0x002fce0008010800 */
[----:B------:R1:W5:Y:S08]  /*f240*/  MUFU.EX2 R56, R3 ;  /* 0x0000000300387308 */ /* 0x0003700000000800 */
[----:B------:R2:W-:Y:S01]  /*f250*/  MUFU.EX2 R44, R10 ;  /* 0x0000000a002c7308 */ /* 0x0005e20000000800 */
[----:B----4-:R-:W-:Y:S01]  /*f260*/  FFMA.FTZ R8, R153, UR11, -R0 ;  /* 0x0000000b99087c23 */ /* 0x010fe20008010800 */
[----:B-1----:R-:W-:Y:S01]  /*f270*/  FADD.FTZ R3, R190, R5 ;  /* 0x00000005be037221 */ /* 0x002fe20000010000 */
[----:B------:R-:W-:Y:S01]  /*f280*/  FFMA.FTZ R5, R120, UR11, -R2 ;  /* 0x0000000b78057c23 */ /* 0x000fe20008010802 */
[----:B-----5:R-:W-:-:S02]  /*f290*/  F2FP.F16.F32.PACK_AB R7, R56, R58 ;  /* 0x0000003a3807723e */ /* 0x020fc400000000ff */
[----:B------:R-:W-:Y:S02]  /*f2a0*/  FADD.FTZ R3, R191, R3 ;  /* 0x00000003bf037221 */ /* 0x000fe40000010000 */
[----:B------:R1:W-:Y:S02]  /*f2b0*/  MUFU.EX2 R69, R5 ;  /* 0x0000000500457308 */ /* 0x0003e40000000800 */
[----:B------:R-:W-:Y:S01]  /*f2c0*/  FADD.FTZ R3, R192, R3 ;  /* 0x00000003c0037221 */ /* 0x000fe20000010000 */
[----:B--2---:R-:W-:-:S03]  /*f2d0*/  FFMA.FTZ R10, R173, UR11, -R2 ;  /* 0x0000000bad0a7c23 */ /* 0x004fc60008010802 */
[----:B------:R-:W-:Y:S01]  /*f2e0*/  FADD.FTZ R13, R193, R3 ;  /* 0x00000003c10d7221 */ /* 0x000fe20000010000 */
[----:B------:R-:W-:Y:S01]  /*f2f0*/  FFMA.FTZ R3, R132, UR11, -R0 ;  /* 0x0000000b84037c23 */ /* 0x000fe20008010800 */
[----:B------:R-:W-:Y:S02]  /*f300*/  MUFU.EX2 R229, R10 ;  /* 0x0000000a00e57308 */ /* 0x000fe40000000800 */
[----:B------:R-:W-:-:S04]  /*f310*/  FADD.FTZ R9, R194, R13 ;  /* 0x0000000dc2097221 */ /* 0x000fc80000010000 */
[----:B------:R-:W-:Y:S01]  /*f320*/  FADD.FTZ R9, R195, R9 ;  /* 0x00000009c3097221 */ /* 0x000fe20000010000 */
[----:B-1----:R-:W-:Y:S01]  /*f330*/  FADD.FTZ R5, R86, R4 ;  /* 0x0000000456057221 */ /* 0x002fe20000010000 */
[----:B------:R1:W-:Y:S02]  /*f340*/  MUFU.EX2 R54, R3 ;  /* 0x0000000300367308 */ /* 0x0003e40000000800 */
[----:B------:R-:W-:Y:S01]  /*f350*/  FADD.FTZ R9, R196, R9 ;  /* 0x00000009c4097221 */ /* 0x000fe20000010000 */
[----:B------:R-:W-:Y:S01]  /*f360*/  FFMA.FTZ R4, R162, UR11, -R0 ;  /* 0x0000000ba2047c23 */ /* 0x000fe20008010800 */
[----:B------:R-:W-:Y:S01]  /*f370*/  FADD.FTZ R12, R88, R5 ;  /* 0x00000005580c7221 */ /* 0x000fe20000010000 */
[----:B------:R-:W-:Y:S01]  /*f380*/  F2FP.F16.F32.PACK_AB R5, R60, R61 ;  /* 0x0000003d3c05723e */ /* 0x000fe200000000ff */
[----:B------:R-:W-:Y:S02]  /*f390*/  FADD.FTZ R9, R197, R9 ;  /* 0x00000009c5097221 */ /* 0x000fe40000010000 */
[----:B------:R2:W4:Y:S02]  /*f3a0*/  MUFU.EX2 R55, R4 ;  /* 0x0000000400377308 */ /* 0x0005240000000800 */
[----:B------:R-:W-:-:S04]  /*f3b0*/  FADD.FTZ R9, R199, R9 ;  /* 0x00000009c7097221 */ /* 0x000fc80000010000 */
[----:B------:R-:W-:Y:S01]  /*f3c0*/  FADD.FTZ R9, R198, R9 ;  /* 0x00000009c6097221 */ /* 0x000fe20000010000 */
[----:B-1----:R-:W-:-:S03]  /*f3d0*/  FADD.FTZ R3, R94, R12 ;  /* 0x0000000c5e037221 */ /* 0x002fc60000010000 */
[----:B------:R-:W-:Y:S01]  /*f3e0*/  FADD.FTZ R9, R200, R9 ;  /* 0x00000009c8097221 */ /* 0x000fe20000010000 */
[----:B------:R-:W-:-:S03]  /*f3f0*/  FADD.FTZ R3, R97, R3 ;  /* 0x0000000361037221 */ /* 0x000fc60000010000 */
[----:B------:R-:W-:Y:S01]  /*f400*/  FADD.FTZ R9, R202, R9 ;  /* 0x00000009ca097221 */ /* 0x000fe20000010000 */
[----:B------:R-:W-:Y:S01]  /*f410*/  FADD.FTZ R3, R98, R3 ;  /* 0x0000000362037221 */ /* 0x000fe20000010000 */
[----:B--2---:R-:W-:Y:S02]  /*f420*/  F2FP.F16.F32.PACK_AB R4, R232, R224 ;  /* 0x000000e0e804723e */ /* 0x004fe400000000ff */
[----:B------:R-:W-:Y:S01]  /*f430*/  FADD.FTZ R9, R201, R9 ;  /* 0x00000009c9097221 */ /* 0x000fe20000010000 */
[----:B------:R-:W-:-:S03]  /*f440*/  FADD.FTZ R3, R100, R3 ;  /* 0x0000000364037221 */ /* 0x000fc60000010000 */
[----:B------:R-:W-:Y:S01]  /*f450*/  FADD.FTZ R9, R203, R9 ;  /* 0x00000009cb097221 */ /* 0x000fe20000010000 */
[----:B------:R-:W-:Y:S01]  /*f460*/  FADD.FTZ R3, R104, R3 ;  /* 0x0000000368037221 */ /* 0x000fe20000010000 */
[----:B------:R-:W-:Y:S01]  /*f470*/  HMMA.16816.F32 R24, R4, R50, R24 ;  /* 0x000000320418723c */ /* 0x000fe20000001818 */
[----:B------:R1:W2:Y:S01]  /*f480*/  MUFU.EX2 R51, R8 ;  /* 0x0000000800337308 */ /* 0x0002a20000000800 */
[----:B------:R-:W-:Y:S01]  /*f490*/  FADD.FTZ R9, R204, R9 ;  /* 0x00000009cc097221 */ /* 0x000fe20000010000 */
[----:B------:R-:W-:-:S03]  /*f4a0*/  FADD.FTZ R3, R102, R3 ;  /* 0x0000000366037221 */ /* 0x000fc60000010000 */
[----:B------:R-:W-:Y:S01]  /*f4b0*/  HMMA.16816.F32 R28, R4, R48, R28 ;  /* 0x00000030041c723c */ /* 0x000fe2000000181c */
[----:B------:R-:W-:Y:S01]  /*f4c0*/  FADD.FTZ R3, R101, R3 ;  /* 0x0000000365037221 */ /* 0x000fe20000010000 */
[----:B------:R-:W-:-:S03]  /*f4d0*/  FADD.FTZ R9, R206, R9 ;  /* 0x00000009ce097221 */ /* 0x000fc60000010000 */
[----:B------:R-:W-:Y:S01]  /*f4e0*/  FADD.FTZ R3, R105, R3 ;  /* 0x0000000369037221 */ /* 0x000fe20000010000 */
[----:B------:R-:W-:Y:S01]  /*f4f0*/  FADD.FTZ R9, R205, R9 ;  /* 0x00000009cd097221 */ /* 0x000fe20000010000 */
[C---:B------:R-:W-:Y:S02]  /*f500*/  HMMA.16816.F32 R16, R4.reuse, R40, R16 ;  /* 0x000000280410723c */ /* 0x040fe40000001810 */
[----:B------:R-:W-:Y:S01]  /*f510*/  FADD.FTZ R3, R103, R3 ;  /* 0x0000000367037221 */ /* 0x000fe20000010000 */
[----:B------:R-:W-:Y:S01]  /*f520*/  FADD.FTZ R9, R207, R9 ;  /* 0x00000009cf097221 */ /* 0x000fe20000010000 */
[----:B-1----:R-:W-:Y:S02]  /*f530*/  FFMA.FTZ R8, R163, UR11, -R2 ;  /* 0x0000000ba3087c23 */ /* 0x002fe40008010802 */
[----:B------:R-:W-:Y:S01]  /*f540*/  FADD.FTZ R3, R99, R3 ;  /* 0x0000000363037221 */ /* 0x000fe20000010000 */
[----:B------:R-:W-:Y:S01]  /*f550*/  FADD.FTZ R9, R209, R9 ;  /* 0x00000009d1097221 */ /* 0x000fe20000010000 */
[----:B------:R-:W-:Y:S01]  /*f560*/  HMMA.16816.F32 R12, R4, R42, R20 ;  /* 0x0000002a040c723c */ /* 0x000fe20000001814 */
[----:B------:R1:W-:Y:S01]  /*f570*/  MUFU.EX2 R62, R8 ;  /* 0x00000008003e7308 */ /* 0x0003e20000000800 */
[----:B------:R-:W-:Y:S01]  /*f580*/  FADD.FTZ R3, R95, R3 ;  /* 0x000000035f037221 */ /* 0x000fe20000010000 */
[----:B------:R-:W-:-:S03]  /*f590*/  FADD.FTZ R9, R208, R9 ;  /* 0x00000009d0097221 */ /* 0x000fc60000010000 */
[----:B------:R-:W-:Y:S01]  /*f5a0*/  FADD.FTZ R3, R93, R3 ;  /* 0x000000035d037221 */ /* 0x000fe20000010000 */
[----:B------:R-:W-:Y:S01]  /*f5b0*/  FADD.FTZ R9, R210, R9 ;  /* 0x00000009d2097221 */ /* 0x000fe20000010000 */
[----:B------:R-:W-:Y:S02]  /*f5c0*/  F2FP.F16.F32.PACK_AB R4, R240, R239 ;  /* 0x000000eff004723e */ /* 0x000fe400000000ff */
[----:B------:R-:W-:Y:S01]  /*f5d0*/  FADD.FTZ R3, R92, R3 ;  /* 0x000000035c037221 */ /* 0x000fe20000010000 */
[----:B----4-:R-:W-:Y:S02]  /*f5e0*/  F2FP.F16.F32.PACK_AB R5, R54, R55 ;  /* 0x000000373605723e */ /* 0x010fe400000000ff */
[----:B------:R-:W-:Y:S01]  /*f5f0*/  F2FP.F16.F32.PACK_AB R6, R242, R241 ;  /* 0x000000f1f206723e */ /* 0x000fe200000000ff */
[----:B------:R-:W-:Y:S01]  /*f600*/  FADD.FTZ R3, R90, R3 ;  /* 0x000000035a037221 */ /* 0x000fe20000010000 */
[----:B--2---:R-:W-:Y:S01]  /*f610*/  F2FP.F16.F32.PACK_AB R7, R51, R53 ;  /* 0x000000353307723e */ /* 0x004fe200000000ff */
[----:B-1----:R-:W-:-:S02]  /*f620*/  FFMA.FTZ R8, R172, UR11, -R0 ;  /* 0x0000000bac087c23 */ /* 0x002fc40008010800 */
[----:B------:R-:W-:Y:S02]  /*f630*/  FADD.FTZ R3, R87, R3 ;  /* 0x0000000357037221 */ /* 0x000fe40000010000 */
[----:B------:R1:W-:Y:S02]  /*f640*/  MUFU.EX2 R50, R8 ;  /* 0x0000000800327308 */ /* 0x0003e40000000800 */
[C---:B------:R-:W-:Y:S06]  /*f650*/  HMMA.16816.F32 R28, R4.reuse, R32, R28 ;  /* 0x00000020041c723c */ /* 0x040fec000000181c */
[C---:B------:R-:W-:Y:S01]  /*f660*/  HMMA.16816.F32 R24, R4.reuse, R34, R24 ;  /* 0x000000220418723c */ /* 0x040fe20000001818 */
[----:B------:R-:W2:Y:S05]  /*f670*/  LDSM.16.MT88.4 R32, [R164+0x8000] ;  /* 0x00800000a420783b */ /* 0x000eaa0000004200 */
[----:B---3--:R-:W-:Y:S01]  /*f680*/  HMMA.16816.F32 R20, R4, R36, R16 ;  /* 0x000000240414723c */ /* 0x008fe20000001810 */
[----:B-1----:R-:W-:-:S05]  /*f690*/  FFMA.FTZ R8, R156, UR11, -R0 ;  /* 0x0000000b9c087c23 */ /* 0x002fca0008010800 */
[----:B------:R-:W-:Y:S01]  /*f6a0*/  HMMA.16816.F32 R12, R4, R38, R12 ;  /* 0x00000026040c723c */ /* 0x000fe2000000180c */
[----:B------:R-:W1:Y:S01]  /*f6b0*/  LDSM.16.MT88.4 R36, [R135+0x8400] ;  /* 0x008400008724783b */ /* 0x000e620000004200 */
[----:B------:R3:W4:Y:S05]  /*f6c0*/  MUFU.EX2 R49, R8 ;  /* 0x0000000800317308 */ /* 0x00072a0000000800 */
[----:B------:R-:W-:Y:S02]  /*f6d0*/  F2FP.F16.F32.PACK_AB R4, R245, R243 ;  /* 0x000000f3f504723e */ /* 0x000fe400000000ff */
[----:B------:R-:W-:Y:S01]  /*f6e0*/  F2FP.F16.F32.PACK_AB R6, R246, R247 ;  /* 0x000000f7f606723e */ /* 0x000fe200000000ff */
[----:B---3--:R-:W-:Y:S01]  /*f6f0*/  FFMA.FTZ R8, R175, UR11, -R0 ;  /* 0x0000000baf087c23 */ /* 0x008fe20008010800 */
[----:B----4-:R-:W-:-:S03]  /*f700*/  F2FP.F16.F32.PACK_AB R5, R49, R50 ;  /* 0x000000323105723e */ /* 0x010fc600000000ff */
[----:B------:R3:W-:Y:S02]  /*f710*/  MUFU.EX2 R48, R8 ;  /* 0x0000000800307308 */ /* 0x0007e40000000800 */
[----:B---3--:R-:W-:-:S06]  /*f720*/  FFMA.FTZ R8, R159, UR11, -R0 ;  /* 0x0000000b9f087c23 */ /* 0x008fcc0008010800 */
[----:B------:R3:W4:Y:S02]  /*f730*/  MUFU.EX2 R47, R8 ;  /* 0x00000008002f7308 */ /* 0x0007240000000800 */
[----:B---3--:R-:W-:Y:S01]  /*f740*/  FFMA.FTZ R8, R158, UR11, -R2 ;  /* 0x0000000b9e087c23 */ /* 0x008fe20008010802 */
[----:B----4-:R-:W-:-:S05]  /*f750*/  F2FP.F16.F32.PACK_AB R7, R47, R48 ;  /* 0x000000302f07723e */ /* 0x010fca00000000ff */
[----:B------:R3:W4:Y:S02]  /*f760*/  MUFU.EX2 R52, R8 ;  /* 0x0000000800347308 */ /* 0x0007240000000800 */
[C---:B------:R-:W-:Y:S01]  /*f770*/  HMMA.16816.F32 R16, R4.reuse, R136, R28 ;  /* 0x000000880410723c */ /* 0x040fe2000000181c */
[----:B------:R-:W-:Y:S05]  /*f780*/  LDSM.16.MT88.4 R28, [R135+0x8800] ;  /* 0x00880000871c783b */ /* 0x000fea0000004200 */
[C---:B------:R-:W-:Y:S01]  /*f790*/  HMMA.16816.F32 R136, R4.reuse, R138, R24 ;  /* 0x0000008a0488723c */ /* 0x040fe20000001818 */
[----:B------:R-:W5:Y:S05]  /*f7a0*/  LDSM.16.MT88.4 R24, [R164+0x8400] ;  /* 0x00840000a418783b */ /* 0x000f6a0000004200 */
[----:B--2---:R-:W-:Y:S01]  /*f7b0*/  HMMA.16816.F32 R20, R4, R32, R20 ;  /* 0x000000200414723c */ /* 0x004fe20000001814 */
[----:B---3--:R-:W-:Y:S01]  /*f7c0*/  FADD.FTZ R8, R85, R3 ;  /* 0x0000000355087221 */ /* 0x008fe20000010000 */
[----:B------:R-:W-:Y:S01]  /*f7d0*/  FFMA.FTZ R3, R177, UR11, -R0 ;  /* 0x0000000bb1037c23 */ /* 0x000fe20008010800 */
[----:B----4-:R-:W-:-:S02]  /*f7e0*/  F2FP.F16.F32.PACK_AB R144, R52, R62 ;  /* 0x0000003e3490723e */ /* 0x010fc400000000ff */
[----:B------:R-:W-:Y:S01]  /*f7f0*/  FADD.FTZ R8, R84, R8 ;  /* 0x0000000854087221 */ /* 0x000fe20000010000 */
[----:B------:R2:W3:Y:S01]  /*f800*/  MUFU.EX2 R45, R3 ;  /* 0x00000003002d7308 */ /* 0x0004e20000000800 */
[----:B------:R-:W-:Y:S01]  /*f810*/  HMMA.16816.F32 R12, R4, R34, R12 ;  /* 0x00000022040c723c */ /* 0x000fe2000000180c */
[----:B------:R-:W4:Y:S06]  /*f820*/  LDSM.16.MT88.4 R32, [R164+0x8800] ;  /* 0x00880000a420783b */ /* 0x000f2c0000004200 */
[----:B------:R-:W-:Y:S02]  /*f830*/  F2FP.F16.F32.PACK_AB R4, R122, R248 ;  /* 0x000000f87a04723e */ /* 0x000fe400000000ff */
[----:B------:R-:W-:Y:S01]  /*f840*/  F2FP.F16.F32.PACK_AB R6, R252, R123 ;  /* 0x0000007bfc06723e */ /* 0x000fe200000000ff */
[----:B--2---:R-:W-:Y:S01]  /*f850*/  FADD.FTZ R3, R82, R8 ;  /* 0x0000000852037221 */ /* 0x004fe20000010000 */
[----:B------:R-:W-:Y:S01]  /*f860*/  FADD.FTZ R8, R211, R9 ;  /* 0x00000009d3087221 */ /* 0x000fe20000010000 */
[----:B------:R-:W-:Y:S01]  /*f870*/  FFMA.FTZ R9, R179, UR11, -R0 ;  /* 0x0000000bb3097c23 */ /* 0x000fe20008010800 */
[----:B---3--:R-:W-:Y:S01]  /*f880*/  F2FP.F16.F32.PACK_AB R5, R44, R45 ;  /* 0x0000002d2c05723e */ /* 0x008fe200000000ff */
[----:B------:R-:W-:Y:S01]  /*f890*/  FADD.FTZ R3, R81, R3 ;  /* 0x0000000351037221 */ /* 0x000fe20000010000 */
[----:B------:R-:W-:Y:S01]  /*f8a0*/  FADD.FTZ R8, R213, R8 ;  /* 0x00000008d5087221 */ /* 0x000fe20000010000 */
[----:B------:R2:W-:Y:S02]  /*f8b0*/  MUFU.EX2 R43, R9 ;  /* 0x00000009002b7308 */ /* 0x0005e40000000800 */
[----:B------:R-:W-:Y:S01]  /*f8c0*/  FADD.FTZ R3, R80, R3 ;  /* 0x0000000350037221 */ /* 0x000fe20000010000 */
[----:B------:R-:W-:-:S03]  /*f8d0*/  FADD.FTZ R8, R212, R8 ;  /* 0x00000008d4087221 */ /* 0x000fc60000010000 */
[----:B------:R-:W-:Y:S01]  /*f8e0*/  FADD.FTZ R3, R78, R3 ;  /* 0x000000034e037221 */ /* 0x000fe20000010000 */
[----:B------:R-:W-:-:S03]  /*f8f0*/  FADD.FTZ R8, R215, R8 ;  /* 0x00000008d7087221 */ /* 0x000fc60000010000 */
[----:B------:R-:W-:Y:S01]  /*f900*/  FADD.FTZ R3, R75, R3 ;  /* 0x000000034b037221 */ /* 0x000fe20000010000 */
[----:B------:R-:W-:-:S03]  /*f910*/  FADD.FTZ R8, R214, R8 ;  /* 0x00000008d6087221 */ /* 0x000fc60000010000 */
[----:B------:R-:W-:Y:S01]  /*f920*/  FADD.FTZ R3, R73, R3 ;  /* 0x0000000349037221 */ /* 0x000fe20000010000 */
[----:B------:R-:W-:Y:S01]  /*f930*/  FADD.FTZ R8, R216, R8 ;  /* 0x00000008d8087221 */ /* 0x000fe20000010000 */
[----:B--2---:R-:W-:Y:S02]  /*f940*/  FFMA.FTZ R9, R169, UR11, -R0 ;  /* 0x0000000ba9097c23 */ /* 0x004fe40008010800 */
[----:B------:R-:W-:Y:S01]  /*f950*/  FADD.FTZ R3, R72, R3 ;  /* 0x0000000348037221 */ /* 0x000fe20000010000 */
[----:B------:R-:W-:Y:S01]  /*f960*/  FADD.FTZ R8, R217, R8 ;  /* 0x00000008d9087221 */ /* 0x000fe20000010000 */
[----:B------:R2:W3:Y:S02]  /*f970*/  MUFU.EX2 R42, R9 ;  /* 0x00000009002a7308 */ /* 0x0004e40000000800 */
        /* <DEDUP_REMOVED lines=11> */
[----:B---3--:R-:W-:Y:S01]  /*fa30*/  F2FP.F16.F32.PACK_AB R7, R42, R43 ;  /* 0x0000002b2a07723e */ /* 0x008fe200000000ff */
[----:B------:R2:W3:Y:S01]  /*fa40*/  MUFU.EX2 R46, R9 ;  /* 0x00000009002e7308 */ /* 0x0004e20000000800 */
[----:B------:R-:W-:Y:S01]  /*fa50*/  FADD.FTZ R3, R65, R3 ;  /* 0x0000000341037221 */ /* 0x000fe20000010000 */
[----:B------:R-:W-:-:S03]  /*fa60*/  FADD.FTZ R8, R222, R8 ;  /* 0x00000008de087221 */ /* 0x000fc60000010000 */
[----:B------:R-:W-:Y:S01]  /*fa70*/  FADD.FTZ R3, R64, R3 ;  /* 0x0000000340037221 */ /* 0x000fe20000010000 */
[----:B------:R-:W-:Y:S01]  /*fa80*/  FADD.FTZ R8, R225, R8 ;  /* 0x00000008e1087221 */ /* 0x000fe20000010000 */
[----:B-1----:R-:W-:Y:S02]  /*fa90*/  HMMA.16816.F32 R16, R4, R36, R16 ;  /* 0x000000240410723c */ /* 0x002fe40000001810 */
[----:B------:R-:W-:Y:S01]  /*faa0*/  FADD.FTZ R3, R63, R3 ;  /* 0x000000033f037221 */ /* 0x000fe20000010000 */
[----:B------:R-:W-:-:S03]  /*fab0*/  FADD.FTZ R8, R224, R8 ;  /* 0x00000008e0087221 */ /* 0x000fc60000010000 */
[----:B------:R-:W-:Y:S01]  /*fac0*/  FADD.FTZ R2, R61, R3 ;  /* 0x000000033d027221 */ /* 0x000fe20000010000 */
[----:B------:R-:W-:Y:S01]  /*fad0*/  FADD.FTZ R3, R232, R8 ;  /* 0x00000008e8037221 */ /* 0x000fe20000010000 */
[C---:B------:R-:W-:Y:S01]  /*fae0*/  HMMA.16816.F32 R136, R4.reuse, R38, R136 ;  /* 0x000000260488723c */ /* 0x040fe20000001888 */
[----:B--2---:R-:W-:Y:S01]  /*faf0*/  FFMA.FTZ R9, R183, UR11, -R0 ;  /* 0x0000000bb7097c23 */ /* 0x004fe20008010800 */
[----:B------:R-:W-:Y:S01]  /*fb00*/  FADD.FTZ R2, R60, R2 ;  /* 0x000000023c027221 */ /* 0x000fe20000010000 */
[----:B------:R-:W-:Y:S01]  /*fb10*/  FADD.FTZ R8, R231, R3 ;  /* 0x00000003e7087221 */ /* 0x000fe20000010000 */
[----:B---3--:R-:W-:Y:S01]  /*fb20*/  F2FP.F16.F32.PACK_AB R146, R229, R46 ;  /* 0x0000002ee592723e */ /* 0x008fe200000000ff */
[----:B------:R1:W-:Y:S01]  /*fb30*/  MUFU.EX2 R41, R9 ;  /* 0x0000000900297308 */ /* 0x0003e20000000800 */
[----:B------:R-:W-:Y:S01]  /*fb40*/  FADD.FTZ R3, R58, R2 ;  /* 0x000000023a037221 */ /* 0x000fe20000010000 */
[----:B------:R-:W-:Y:S01]  /*fb50*/  FFMA.FTZ R2, R185, UR11, -R0 ;  /* 0x0000000bb9027c23 */ /* 0x000fe20008010800 */
[----:B------:R-:W-:Y:S01]  /*fb60*/  FADD.FTZ R8, R238, R8 ;  /* 0x00000008ee087221 */ /* 0x000fe20000010000 */
[C---:B-----5:R-:W-:Y:S01]  /*fb70*/  HMMA.16816.F32 R148, R4.reuse, R24, R20 ;  /* 0x000000180494723c */ /* 0x060fe20000001814 */
[----:B------:R-:W-:Y:S01]  /*fb80*/  FADD.FTZ R3, R56, R3 ;  /* 0x0000000338037221 */ /* 0x000fe20000010000 */
[----:B------:R-:W2:Y:S01]  /*fb90*/  LDSM.16.MT88.4 R20, [R135+0x8c00] ;  /* 0x008c00008714783b */ /* 0x000ea20000004200 */
[----:B------:R-:W-:Y:S01]  /*fba0*/  FADD.FTZ R8, R239, R8 ;  /* 0x00000008ef087221 */ /* 0x000fe20000010000 */
[----:B------:R3:W-:Y:S02]  /*fbb0*/  MUFU.EX2 R11, R2 ;  /* 0x00000002000b7308 */ /* 0x0007e40000000800 */
[----:B------:R-:W-:Y:S01]  /*fbc0*/  HMMA.16816.F32 R12, R4, R26, R12 ;  /* 0x0000001a040c723c */ /* 0x000fe2000000180c */
[----:B-1----:R-:W-:-:S06]  /*fbd0*/  FFMA.FTZ R9, R171, UR11, -R0 ;  /* 0x0000000bab097c23 */ /* 0x002fcc0008010800 */
[----:B------:R-:W-:Y:S02]  /*fbe0*/  F2FP.F16.F32.PACK_AB R4, R250, R251 ;  /* 0x000000fbfa04723e */ /* 0x000fe400000000ff */
[----:B------:R-:W-:Y:S01]  /*fbf0*/  F2FP.F16.F32.PACK_AB R6, R69, R249 ;  /* 0x000000f94506723e */ /* 0x000fe200000000ff */
[----:B------:R1:W5:Y:S01]  /*fc00*/  MUFU.EX2 R37, R9 ;  /* 0x0000000900257308 */ /* 0x0003620000000800 */
[----:B---3--:R-:W-:Y:S01]  /*fc10*/  FADD.FTZ R2, R55, R3 ;  /* 0x0000000337027221 */ /* 0x008fe20000010000 */
[----:B------:R-:W-:Y:S01]  /*fc20*/  FADD.FTZ R3, R240, R8 ;  /* 0x00000008f0037221 */ /* 0x000fe20000010000 */
[----:B------:R-:W-:Y:S02]  /*fc30*/  FFMA.FTZ R8, R186, UR11, -R0 ;  /* 0x0000000bba087c23 */ /* 0x000fe40008010800 */
[----:B------:R-:W-:Y:S01]  /*fc40*/  FADD.FTZ R2, R54, R2 ;  /* 0x0000000236027221 */ /* 0x000fe20000010000 */
[----:B------:R-:W-:-:S03]  /*fc50*/  FADD.FTZ R3, R241, R3 ;  /* 0x00000003f1037221 */ /* 0x000fc60000010000 */
[----:B------:R-:W-:Y:S01]  /*fc60*/  FADD.FTZ R2, R53, R2 ;  /* 0x0000000235027221 */ /* 0x000fe20000010000 */
[----:B------:R-:W-:-:S03]  /*fc70*/  FADD.FTZ R3, R242, R3 ;  /* 0x00000003f2037221 */ /* 0x000fc60000010000 */
[----:B------:R-:W-:Y:S01]  /*fc80*/  FADD.FTZ R2, R51, R2 ;  /* 0x0000000233027221 */ /* 0x000fe20000010000 */
[--C-:B-1----:R-:W-:Y:S01]  /*fc90*/  FFMA.FTZ R9, R184, UR11, -R0.reuse ;  /* 0x0000000bb8097c23 */ /* 0x102fe20008010800 */
[----:B-----5:R-:W-:Y:S01]  /*fca0*/  F2FP.F16.F32.PACK_AB R5, R37, R41 ;  /* 0x000000292505723e */ /* 0x020fe200000000ff */
[----:B------:R-:W-:Y:S02]  /*fcb0*/  FADD.FTZ R3, R243, R3 ;  /* 0x00000003f3037221 */ /* 0x000fe40000010000 */
[----:B------:R1:W-:Y:S02]  /*fcc0*/  MUFU.EX2 R40, R9 ;  /* 0x0000000900287308 */ /* 0x0003e40000000800 */
[----:B-1----:R-:W-:-:S06]  /*fcd0*/  FFMA.FTZ R9, R174, UR11, -R0 ;  /* 0x0000000bae097c23 */ /* 0x002fcc0008010800 */
[----:B------:R1:W3:Y:S02]  /*fce0*/  MUFU.EX2 R36, R9 ;  /* 0x0000000900247308 */ /* 0x0002e40000000800 */
[----:B-1----:R-:W-:Y:S01]  /*fcf0*/  FFMA.FTZ R9, R176, UR11, -R0 ;  /* 0x0000000bb0097c23 */ /* 0x002fe20008010800 */
[----:B---3--:R-:W-:-:S05]  /*fd00*/  F2FP.F16.F32.PACK_AB R7, R36, R40 ;  /* 0x000000282407723e */ /* 0x008fca00000000ff */
[----:B------:R-:W1:Y:S02]  /*fd10*/  MUFU.EX2 R10, R9 ;  /* 0x00000009000a7308 */ /* 0x000e640000000800 */
[C---:B------:R-:W-:Y:S01]  /*fd20*/  HMMA.16816.F32 R140, R4.reuse, R28, R16 ;  /* 0x0000001c048c723c */ /* 0x040fe20000001810 */
[----:B------:R-:W3:Y:S05]  /*fd30*/  LDSM.16.MT88.4 R16, [R164+0x8c00] ;  /* 0x008c0000a410783b */ /* 0x000eea0000004200 */
[----:B------:R5:W-:Y:S01]  /*fd40*/  MUFU.EX2 R9, R8 ;  /* 0x0000000800097308 */ /* 0x000be20000000800 */
[C---:B------:R-:W-:Y:S06]  /*fd50*/  HMMA.16816.F32 R136, R4.reuse, R30, R136 ;  /* 0x0000001e0488723c */ /* 0x040fec0000001888 */
[----:B----4-:R-:W-:Y:S01]  /*fd60*/  HMMA.16816.F32 R148, R4, R32, R148 ;  /* 0x000000200494723c */ /* 0x010fe20000001894 */
[----:B-1----:R-:W-:-:S05]  /*fd70*/  F2FP.F16.F32.PACK_AB R145, R10, R11 ;  /* 0x0000000b0a91723e */ /* 0x002fca00000000ff */
[----:B------:R-:W-:Y:S01]  /*fd80*/  HMMA.16816.F32 R12, R4, R34, R12 ;  /* 0x00000022040c723c */ /* 0x000fe2000000180c */
[----:B-----5:R-:W-:Y:S01]  /*fd90*/  FFMA.FTZ R8, R178, UR11, -R0 ;  /* 0x0000000bb2087c23 */ /* 0x020fe20008010800 */
[----:B------:R-:W-:Y:S01]  /*fda0*/  FADD.FTZ R0, R50, R2 ;  /* 0x0000000232007221 */ /* 0x000fe20000010000 */
[----:B------:R-:W-:Y:S01]  /*fdb0*/  FADD.FTZ R2, R245, R3 ;  /* 0x00000003f5027221 */ /* 0x000fe20000010000 */
[----:B------:R-:W-:Y:S02]  /*fdc0*/  MOV R3, R57 ;  /* 0x0000003900037202 */ /* 0x000fe40000000f00 */
[----:B------:R-:W-:Y:S01]  /*fdd0*/  FADD.FTZ R0, R49, R0 ;  /* 0x0000000031007221 */ /* 0x000fe20000010000 */
[----:B------:R-:W-:Y:S01]  /*fde0*/  FADD.FTZ R2, R247, R2 ;  /* 0x00000002f7027221 */ /* 0x000fe20000010000 */
[----:B------:R-:W1:Y:S02]  /*fdf0*/  MUFU.EX2 R8, R8 ;  /* 0x0000000800087308 */ /* 0x000e640000000800 */
        /* <DEDUP_REMOVED lines=8> */
[----:B-1----:R-:W-:Y:S02]  /*fe80*/  F2FP.F16.F32.PACK_AB R147, R8, R9 ;  /* 0x000000090893723e */ /* 0x002fe400000000ff */
[----:B------:R-:W-:Y:S01]  /*fe90*/  FADD.FTZ R0, R43, R0 ;  /* 0x000000002b007221 */ /* 0x000fe20000010000 */
[----:B------:R-:W-:-:S03]  /*fea0*/  FADD.FTZ R2, R252, R2 ;  /* 0x00000002fc027221 */ /* 0x000fc60000010000 */
[----:B------:R-:W-:Y:S01]  /*feb0*/  FADD.FTZ R0, R42, R0 ;  /* 0x000000002a007221 */ /* 0x000fe20000010000 */
[----:B------:R-:W-:Y:S01]  /*fec0*/  FADD.FTZ R2, R251, R2 ;  /* 0x00000002fb027221 */ /* 0x000fe20000010000 */
[----:B--2---:R-:W-:Y:S02]  /*fed0*/  HMMA.16816.F32 R140, R144, R20, R140 ;  /* 0x00000014908c723c */ /* 0x004fe4000000188c */
[----:B------:R-:W-:Y:S01]  /*fee0*/  FADD.FTZ R0, R41, R0 ;  /* 0x0000000029007221 */ /* 0x000fe20000010000 */
[----:B------:R-:W-:-:S03]  /*fef0*/  FADD.FTZ R2, R250, R2 ;  /* 0x00000002fa027221 */ /* 0x000fc60000010000 */
[----:B------:R-:W-:Y:S01]  /*ff00*/  FADD.FTZ R0, R37, R0 ;  /* 0x0000000025007221 */ /* 0x000fe20000010000 */
[----:B------:R-:W-:Y:S01]  /*ff10*/  FADD.FTZ R2, R249, R2 ;  /* 0x00000002f9027221 */ /* 0x000fe20000010000 */
[----:B------:R-:W-:Y:S01]  /*ff20*/  HMMA.16816.F32 R136, R144, R22, R136 ;  /* 0x000000169088723c */ /* 0x000fe20000001888 */
[----:B------:R-:W-:Y:S01]  /*ff30*/  MOV R20, R59 ;  /* 0x0000003b00147202 */ /* 0x000fe20000000f00 */
[----:B------:R-:W-:Y:S01]  /*ff40*/  FADD.FTZ R0, R40, R0 ;  /* 0x0000000028007221 */ /* 0x000fe20000010000 */
[----:B------:R-:W-:-:S03]  /*ff50*/  FADD.FTZ R2, R69, R2 ;  /* 0x0000000245027221 */ /* 0x000fc60000010000 */
[----:B---3--:R-:W-:Y:S01]  /*ff60*/  HMMA.16816.F32 R148, R144, R16, R148 ;  /* 0x000000109094723c */ /* 0x008fe20000001894 */
[----:B------:R-:W-:Y:S01]  /*ff70*/  FADD.FTZ R0, R36, R0 ;  /* 0x0000000024007221 */ /* 0x000fe20000010000 */
[----:B------:R-:W-:-:S03]  /*ff80*/  FADD.FTZ R2, R62, R2 ;  /* 0x000000023e027221 */ /* 0x000fc60000010000 */
[----:B------:R-:W-:Y:S01]  /*ff90*/  FADD.FTZ R0, R11, R0 ;  /* 0x000000000b007221 */ /* 0x000fe20000010000 */
[----:B------:R-:W-:Y:S01]  /*ffa0*/  HMMA.16816.F32 R144, R144, R18, R12 ;  /* 0x000000129090723c */ /* 0x000fe2000000180c */
[----:B------:R-:W-:Y:S02]  /*ffb0*/  FADD.FTZ R2, R52, R2 ;  /* 0x0000000234027221 */ /* 0x000fe40000010000 */
[----:B------:R-:W-:Y:S02]  /*ffc0*/  FADD.FTZ R0, R10, R0 ;  /* 0x000000000a007221 */ /* 0x000fe40000010000 */
[----:B------:R-:W-:Y:S02]  /*ffd0*/  FADD.FTZ R2, R46, R2 ;  /* 0x000000022e027221 */ /* 0x000fe40000010000 */
[----:B------:R-:W-:Y:S02]  /*ffe0*/  FADD.FTZ R0, R9, R0 ;  /* 0x0000000009007221 */ /* 0x000fe40000010000 */
[----:B------:R-:W-:-:S02]  /*fff0*/  FADD.FTZ R229, R229, R2 ;  /* 0x00000002e5e57221 */ /* 0x000fc40000010000 */
[----:B------:R-:W-:-:S13]  /*10000*/  FADD.FTZ R230, R8, R0 ;  /* 0x0000000008e67221 */ /* 0x000fda0000010000 */
.L_x_819:
        /* <DEDUP_REMOVED lines=14> */
[----:B------:R-:W-:Y:S01]  /*100f0*/  SHF.R.S32.HI R239, RZ, 0x1f, R231 ;  /* 0x0000001fffef7819 */ /* 0x000fe200000114e7 */
[----:B------:R-:W-:-:S06]  /*10100*/  ULDC UR4, c[0x0][0x2ec] ;  /* 0x0000bb0000047ab9 */ /* 0x000fcc0000000800 */
.L_x_831:
        /* <DEDUP_REMOVED lines=15> */
[----:B------:R-:W-:Y:S02]  /*10200*/  LOP3.LUT R6, R6, R12, RZ, 0x3c, !PT ;  /* 0x0000000c06067212 */ /* 0x000fe400078e3cff */
[----:B------:R-:W4:Y:S10]  /*10210*/  I2F.RP R2, R9 ;  /* 0x0000000900027306 */ /* 0x000f340000209400 */
        /* <DEDUP_REMOVED lines=9> */
[----:B------:R-:W-:Y:S03]  /*102b0*/  IADD3 R3, -R0, RZ, RZ ;  /* 0x000000ff00037210 */ /* 0x000fe60007ffe1ff */
        /* <DEDUP_REMOVED lines=12> */
[-C--:B------:R-:W-:Y:S02]  /*10380*/  LOP3.LUT R3, R8, R12.reuse, RZ, 0x3c, !PT ;  /* 0x0000000c08037212 */ /* 0x080fe400078e3cff */
[----:B------:R-:W-:Y:S02]  /*10390*/  ISETP.NE.AND P3, PT, R12, RZ, PT ;  /* 0x000000ff0c00720c */ /* 0x000fe40003f65270 */
[----:B------:R-:W-:Y:S02]  /*103a0*/  ISETP.GE.AND P1, PT, R3, RZ, PT ;  /* 0x000000ff0300720c */ /* 0x000fe40003f26270 */
[----:B------:R-:W-:Y:S03]  /*103b0*/  LOP3.LUT R3, RZ, R12, RZ, 0x33, !PT ;  /* 0x0000000cff037212 */ /* 0x000fe600078e33ff */
[----:B------:R-:W-:Y:S02]  /*103c0*/  @P4 IADD3 R0, R0, 0x1, RZ ;  /* 0x0000000100004810 */ /* 0x000fe40007ffe0ff */
[----:B------:R-:W-:Y:S05]  /*103d0*/  @P5 VIADD R2, R2, 0x1 ;  /* 0x0000000102025836 */ /* 0x000fea0000000000 */
[----:B------:R-:W-:Y:S01]  /*103e0*/  @!P2 IADD3 R2, -R2, RZ, RZ ;  /* 0x000000ff0202a210 */ /* 0x000fe20007ffe1ff */
[----:B------:R-:W-:Y:S03]  /*103f0*/  @!P1 IMAD.MOV R0, RZ, RZ, -R0 ;  /* 0x000000ffff009224 */ /* 0x000fe600078e0a00 */
[C---:B------:R-:W-:Y:S02]  /*10400*/  SEL R2, R3.reuse, R2, !P3 ;  /* 0x0000000203027207 */ /* 0x040fe40005800000 */
[----:B------:R-:W-:Y:S02]  /*10410*/  SEL R0, R3, R0, !P3 ;  /* 0x0000000003007207 */ /* 0x000fe40005800000 */
[-C--:B------:R-:W-:Y:S02]  /*10420*/  LEA R4, P1, R2, R226.reuse, 0x2 ;  /* 0x000000e202047211 */ /* 0x080fe400078210ff */
[----:B------:R-:W-:Y:S02]  /*10430*/  LEA R6, P2, R0, R226, 0x2 ;  /* 0x000000e200067211 */ /* 0x000fe400078410ff */
[-C--:B------:R-:W-:Y:S02]  /*10440*/  LEA.HI.X.SX32 R5, R2, R227.reuse, 0x2, P1 ;  /* 0x000000e302057211 */ /* 0x080fe400008f16ff */
[----:B------:R-:W-:Y:S01]  /*10450*/  LEA.HI.X.SX32 R7, R0, R227, 0x2, P2 ;  /* 0x000000e300077211 */ /* 0x000fe200010f16ff */
[----:B------:R-:W-:Y:S02]  /*10460*/  IMAD.IADD R0, R2, 0x1, -R0 ;  /* 0x0000000102007824 */ /* 0x000fe400078e0a00 */
[----:B------:R4:W5:Y:S02]  /*10470*/  LDG.E R3, desc[UR8][R4.64] ;  /* 0x0000000804037981 */ /* 0x000964000c1e1900 */
[----:B------:R-:W-:Y:S02]  /*10480*/  IMAD R0, R0, R12, -0x100 ;  /* 0xffffff0000007424 */ /* 0x000fe400078e020c */
[----:B------:R1:W5:Y:S03]  /*10490*/  LDG.E R9, desc[UR8][R6.64] ;  /* 0x0000000806097981 */ /* 0x000366000c1e1900 */
[----:B------:R-:W-:Y:S01]  /*104a0*/  SHF.R.S32.HI R2, RZ, 0x1f, R0 ;  /* 0x0000001fff027819 */ /* 0x000fe20000011400 */
[----:B----4-:R-:W4:Y:S08]  /*104b0*/  LDC.64 R4, c[0x0][0x250] ;  /* 0x00009400ff047b82 */ /* 0x010f300000000a00 */
[----:B-1----:R-:W1:Y:S01]  /*104c0*/  LDC.64 R6, c[0x0][0x238] ;  /* 0x00008e00ff067b82 */ /* 0x002e620000000a00 */
[-C--:B----4-:R-:W-:Y:S04]  /*104d0*/  IMAD R8, R2, R4.reuse, RZ ;  /* 0x0000000402087224 */ /* 0x090fe800078e02ff */
[C---:B------:R-:W-:Y:S02]  /*104e0*/  IMAD R5, R0.reuse, R5, R8 ;  /* 0x0000000500057224 */ /* 0x040fe400078e0208 */
[----:B-----5:R-:W-:Y:S02]  /*104f0*/  IMAD.IADD R9, R9, 0x1, -R3 ;  /* 0x0000000109097824 */ /* 0x020fe400078e0a03 */
[----:B------:R-:W-:Y:S03]  /*10500*/  IMAD.WIDE.U32 R2, R0, R4, RZ ;  /* 0x0000000400027225 */ /* 0x000fe600078e00ff */
[----:B------:R-:W-:Y:S02]  /*10510*/  SHF.R.S32.HI R0, RZ, 0x1f, R9 ;  /* 0x0000001fff007819 */ /* 0x000fe40000011409 */
[----:B------:R-:W-:Y:S03]  /*10520*/  IADD3 R3, R3, R5, RZ ;  /* 0x0000000503037210 */ /* 0x000fe60007ffe0ff */
[-C--:B-1----:R-:W-:Y:S02]  /*10530*/  IMAD R0, R0, R6.reuse, RZ ;  /* 0x0000000600007224 */ /* 0x082fe400078e02ff */
[C---:B------:R-:W-:Y:S04]  /*10540*/  IMAD.WIDE.U32 R4, R9.reuse, R6, R2 ;  /* 0x0000000609047225 */ /* 0x040fe800078e0002 */
[----:B------:R-:W-:Y:S01]  /*10550*/  IMAD R7, R9, R7, R0 ;  /* 0x0000000709077224 */ /* 0x000fe200078e0200 */
[----:B------:R-:W-:Y:S03]  /*10560*/  MOV R0, R4 ;  /* 0x0000000400007202 */ /* 0x000fe60000000f00 */
[----:B------:R-:W-:Y:S07]  /*10570*/  IMAD.IADD R2, R5, 0x1, R7 ;  /* 0x0000000105027824 */ /* 0x000fee00078e0207 */
.L_x_828:
[----:B------:R-:W4:Y:S01]  /*10580*/  @!P0 LDC.64 R12, c[0x0][0x250] ;  /* 0x00009400ff0c8b82 */ /* 0x000f220000000a00 */
[----:B------:R-:W-:Y:S01]  /*10590*/  @P0 STS.64 [R168+0x5008], RZ ;  /* 0x005008ffa8000388 */ /* 0x000fe20000000a00 */
[C---:B------:R-:W-:Y:S02]  /*105a0*/  LEA R170, P2, R0.reuse, R116, 0x1 ;  /* 0x0000007400aa7211 */ /* 0x040fe400078408ff */
[----:B------:R-:W-:Y:S04]  /*105b0*/  @!P0 IADD3 R3, P1, R235, R0, RZ ;  /* 0x00000000eb038210 */ /* 0x000fe80007f3e0ff */
[----:B------:R-:W5:Y:S01]  /*105c0*/  @!P0 LDC.64 R18, c[0x0][0x250] ;  /* 0x00009400ff128b82 */ /* 0x000f620000000a00 */
[----:B------:R-:W-:Y:S01]  /*105d0*/  @P0 STS [R168+0x5000], RZ ;  /* 0x005000ffa8000388 */ /* 0x000fe20000000800 */
[-C--:B------:R-:W-:Y:S02]  /*105e0*/  LEA.HI.X R171, R0, R117.reuse, R2, 0x1, P2 ;  /* 0x0000007500ab7211 */ /* 0x080fe400010f0c02 */
[----:B------:R-:W-:Y:S01]  /*105f0*/  @!P0 IADD3.X R4, R236, R2, RZ, P1, !PT ;  /* 0x00000002ec048210 */ /* 0x000fe20000ffe4ff */
[----:B------:R-:W-:Y:S03]  /*10600*/  @P0 STS [R168+0x5004], RZ ;  /* 0x005004ffa8000388 */ /* 0x000fe60000000800 */
[----:B------:R-:W4:Y:S01]  /*10610*/  @!P0 LDC.64 R20, c[0x0][0x250] ;  /* 0x00009400ff148b82 */ /* 0x000f220000000a00 */
[C---:B------:R-:W-:Y:S01]  /*10620*/  @!P0 LEA R8, P1, R3.reuse, R116, 0x1 ;  /* 0x0000007403088211 */ /* 0x040fe200078208ff */
[----:B------:R-:W-:Y:S01]  /*10630*/  @!PT LDS RZ, [RZ] ;  /* 0x00000000fffff984 */ /* 0x000fe20000000800 */
[----:B------:R-:W-:Y:S01]  /*10640*/  @!PT LDS RZ, [RZ] ;  /* 0x00000000fffff984 */ /* 0x000fe20000000800 */
[----:B------:R-:W-:Y:S01]  /*10650*/  @!PT LDS RZ, [RZ] ;  /* 0x00000000fffff984 */ /* 0x000fe20000000800 */
[----:B------:R-:W-:Y:S01]  /*10660*/  @!P0 LDGSTS.E.BYPASS.LTC128B.128 [R168+0x5000], desc[UR8][R170.64] ;  /* 0x05000000aaa88fae */ /* 0x000fe2000b901d48 */
[----:B------:R-:W-:Y:S02]  /*10670*/  @!P0 MOV R5, R2 ;  /* 0x0000000200058202 */ /* 0x000fe40000000f00 */
[-C--:B------:R-:W-:Y:S02]  /*10680*/  @!P0 LEA.HI.X R9, R3, R117.reuse, R4, 0x1, P1 ;  /* 0x0000007503098211 */ /* 0x080fe400008f0c04 */
[CC--:B-1----:R-:W-:Y:S02]  /*10690*/  @!P0 LEA R3, P1, R10.reuse, R0.reuse, 0x6 ;  /* 0x000000000a038211 */ /* 0x0c2fe400078230ff */
[----:B------:R-:W-:Y:S01]  /*106a0*/  @!P0 MOV R4, R0 ;  /* 0x0000000000048202 */ /* 0x000fe20000000f00 */
[----:B------:R-:W-:Y:S01]  /*106b0*/  @P0 STS.128 [R168+0x5800], RZ ;  /* 0x005800ffa8000388 */ /* 0x000fe20000000c00 */
[----:B------:R-:W-:Y:S02]  /*106c0*/  @!P0 LEA R6, P2, R3, R116, 0x1 ;  /* 0x0000007403068211 */ /* 0x000fe400078408ff */
[----:B------:R-:W-:Y:S01]  /*106d0*/  @!P0 LEA.HI.X R7, R10, R2, R11, 0x6, P1 ;  /* 0x000000020a078211 */ /* 0x000fe200008f340b */
[----:B--2---:R-:W-:Y:S01]  /*106e0*/  @!P0 IMAD R11, R17, 0x60, RZ ;  /* 0x00000060110b8824 */ /* 0x004fe200078e02ff */
[----:B---3--:R-:W-:Y:S01]  /*106f0*/  @!P0 LEA R10, P1, R14, R0, 0x7 ;  /* 0x000000000e0a8211 */ /* 0x008fe200078238ff */
[----:B------:R-:W-:Y:S01]  /*10700*/  @!P0 IMAD.WIDE.U32 R4, R16, 0x60, R4 ;  /* 0x0000006010048825 */ /* 0x000fe200078e0004 */
[----:B------:R-:W-:Y:S01]  /*10710*/  @!P0 LEA.HI.X R7, R3, R117, R7, 0x1, P2 ;  /* 0x0000007503078211 */ /* 0x000fe200010f0c07 */
[----:B------:R-:W-:Y:S01]  /*10720*/  @!PT LDS RZ, [RZ] ;  /* 0x00000000fffff984 */ /* 0x000fe20000000800 */
[----:B------:R-:W-:Y:S01]  /*10730*/  @!PT LDS RZ, [RZ] ;  /* 0x00000000fffff984 */ /* 0x000fe20000000800 */
[----:B------:R-:W-:Y:S01]  /*10740*/  @!PT LDS RZ, [RZ] ;  /* 0x00000000fffff984 */ /* 0x000fe20000000800 */
[----:B------:R1:W-:Y:S01]  /*10750*/  @!P0 LDGSTS.E.BYPASS.LTC128B.128 [R168+0x5800], desc[UR8][R8.64] ;  /* 0x0580000008a88fae */ /* 0x0003e2000b901d48 */
[C---:B------:R-:W-:Y:S02]  /*10760*/  @!P0 LEA R16, P2, R4.reuse, R116, 0x1 ;  /* 0x0000007404108211 */ /* 0x040fe400078408ff */
[----:B------:R-:W-:Y:S01]  /*10770*/  @!P0 IADD3 R3, R11, R5, RZ ;  /* 0x000000050b038210 */ /* 0x000fe20007ffe0ff */
[----:B----4-:R-:W-:Y:S01]  /*10780*/  @!P0 IMAD R11, R21, 0xe0, RZ ;  /* 0x000000e0150b8824 */ /* 0x010fe200078e02ff */
[----:B------:R-:W-:Y:S03]  /*10790*/  @!P0 MOV R5, R2 ;  /* 0x0000000200058202 */ /* 0x000fe60000000f00 */
[----:B------:R-:W-:Y:S01]  /*107a0*/  @P0 STS.128 [R168+0x6000], RZ ;  /* 0x006000ffa8000388 */ /* 0x000fe20000000c00 */
[-C--:B------:R-:W-:Y:S01]  /*107b0*/  @!P0 LEA.HI.X R17, R4, R117.reuse, R3, 0x1, P2 ;  /* 0x0000007504118211 */ /* 0x080fe200010f0c03 */
[----:B------:R-:W-:Y:S01]  /*107c0*/  @!P0 IMAD R3, R13, 0xa0, RZ ;  /* 0x000000a00d038824 */ /* 0x000fe200078e02ff */
[----:B------:R-:W-:Y:S05]  /*107d0*/  @!P0 MOV R4, R0 ;  /* 0x0000000000048202 */ /* 0x000fea0000000f00 */
[----:B------:R-:W-:Y:S01]  /*107e0*/  @!PT LDS RZ, [RZ] ;  /* 0x00000000fffff984 */ /* 0x000fe20000000800 */
[----:B------:R-:W-:Y:S01]  /*107f0*/  @!PT LDS RZ, [RZ] ;  /* 0x00000000fffff984 */ /* 0x000fe20000000800 */
[----:B------:R-:W-:Y:S01]  /*10800*/  @!PT LDS RZ, [RZ] ;  /* 0x00000000fffff984 */ /* 0x000fe20000000800 */
[----:B------:R2:W-:Y:S01]  /*10810*/  @!P0 LDGSTS.E.BYPASS.LTC128B.128 [R168+0x6000], desc[UR8][R6.64] ;  /* 0x0600000006a88fae */ /* 0x0005e2000b901d48 */
[----:B-----5:R-:W-:Y:S07]  /*10820*/  @!P0 IMAD.WIDE.U32 R4, R18, 0xc0, R4 ;  /* 0x000000c012048825 */ /* 0x020fee00078e0004 */
[----:B------:R-:W-:Y:S01]  /*10830*/  @P0 STS.128 [R168+0x6800], RZ ;  /* 0x006800ffa8000388 */ /* 0x000fe20000000c00 */
[----:B-1----:R-:W-:Y:S02]  /*10840*/  @!P0 LEA.HI.X R8, R14, R2, R15, 0x7, P1 ;  /* 0x000000020e088211 */ /* 0x002fe400008f3c0f */
[C---:B------:R-:W-:Y:S02]  /*10850*/  @!P0 LEA R14, P1, R10.reuse, R116, 0x1 ;  /* 0x000000740a0e8211 */ /* 0x040fe400078208ff */
[----:B------:R-:W-:Y:S03]  /*10860*/  @!P0 MOV R9, R2 ;  /* 0x0000000200098202 */ /* 0x000fe60000000f00 */
[----:B------:R-:W-:Y:S01]  /*10870*/  @!PT LDS RZ, [RZ] ;  /* 0x00000000fffff984 */ /* 0x000fe20000000800 */
[----:B------:R-:W-:Y:S01]  /*10880*/  @!PT LDS RZ, [RZ] ;  /* 0x00000000fffff984 */ /* 0x000fe20000000800 */
[----:B------:R-:W-:Y:S01]  /*10890*/  @!PT LDS RZ, [RZ] ;  /* 0x00000000fffff984 */ /* 0x000fe20000000800 */
[----:B------:R-:W-:Y:S01]  /*108a0*/  @!P0 LDGSTS.E.BYPASS.LTC128B.128 [R168+0x6800], desc[UR8][R16.64] ;  /* 0x0680000010a88fae */ /* 0x000fe2000b901d48 */
[----:B------:R-:W-:Y:S01]  /*108b0*/  @!P0 LEA.HI.X R15, R10, R117, R8, 0x1, P1 ;  /* 0x000000750a0f8211 */ /* 0x000fe200008f0c08 */
[----:B------:R-:W-:Y:S01]  /*108c0*/  @!P0 IMAD R10, R19, 0xc0, RZ ;  /* 0x000000c0130a8824 */ /* 0x000fe200078e02ff */
[----:B------:R-:W-:Y:S05]  /*108d0*/  @!P0 MOV R8, R0 ;  /* 0x0000000000088202 */ /* 0x000fea0000000f00 */
[----:B------:R-:W-:Y:S01]  /*108e0*/  @P0 STS.128 [R168+0x7000], RZ ;  /* 0x007000ffa8000388 */ /* 0x000fe20000000c00 */
[----:B------:R-:W-:Y:S01]  /*108f0*/  @!P0 IMAD.WIDE.U32 R8, R20, 0xe0, R8 ;  /* 0x000000e014088825 */ /* 0x000fe200078e0008 */
[----:B--2---:R-:W-:Y:S02]  /*10900*/  @!P0 MOV R7, R2 ;  /* 0x0000000200078202 */ /* 0x004fe40000000f00 */
[----:B------:R-:W-:Y:S04]  /*10910*/  @!P0 LEA R2, P1, R8, R116, 0x1 ;  /* 0x0000007408028211 */ /* 0x000fe800078208ff */
[----:B------:R-:W-:Y:S01]  /*10920*/  @!PT LDS RZ, [RZ] ;  /* 0x00000000fffff984 */ /* 0x000fe20000000800 */
[----:B------:R-:W-:Y:S01]  /*10930*/  @!PT LDS RZ, [RZ] ;  /* 0x00000000fffff984 */ /* 0x000fe20000000800 */
[----:B------:R-:W-:Y:S01]  /*10940*/  @!PT LDS RZ, [RZ] ;  /* 0x00000000fffff984 */ /* 0x000fe20000000800 */
[----:B------:R-:W-:Y:S01]  /*10950*/  @!P0 LDGSTS.E.BYPASS.LTC128B.128 [R168+0x7000], desc[UR8][R14.64] ;  /* 0x070000000ea88fae */ /* 0x000fe2000b901d48 */
[----:B------:R-:W-:Y:S05]  /*10960*/  @!P0 MOV R6, R0 ;  /* 0x0000000000068202 */ /* 0x000fea0000000f00 */
[----:B------:R-:W-:Y:S02]  /*10970*/  @!P0 IMAD.WIDE.U32 R6, R12, 0xa0, R6 ;  /* 0x000000a00c068825 */ /* 0x000fe400078e0006 */
[----:B------:R-:W-:Y:S01]  /*10980*/  @P0 STS.128 [R168+0x7800], RZ ;  /* 0x007800ffa8000388 */ /* 0x000fe20000000c00 */
[-C--:B------:R-:W-:Y:S02]  /*10990*/  @!P0 LEA R12, P3, R6, R116.reuse, 0x1 ;  /* 0x00000074060c8211 */ /* 0x080fe400078608ff */
[----:B------:R-:W-:Y:S02]  /*109a0*/  @!P0 IADD3 R0, R3, R7, RZ ;  /* 0x0000000703008210 */ /* 0x000fe40007ffe0ff */
[----:B------:R-:W-:Y:S02]  /*109b0*/  @!P0 IADD3 R3, R10, R5, RZ ;  /* 0x000000050a038210 */ /* 0x000fe40007ffe0ff */
[----:B------:R-:W-:Y:S02]  /*109c0*/  @!P0 IADD3 R5, R11, R9, RZ ;  /* 0x000000090b058210 */ /* 0x000fe40007ffe0ff */
[-C--:B------:R-:W-:Y:S02]  /*109d0*/  @!P0 LEA.HI.X R13, R6, R117.reuse, R0, 0x1, P3 ;  /* 0x00000075060d8211 */ /* 0x080fe400018f0c00 */
[C---:B------:R-:W-:Y:S03]  /*109e0*/  @!P0 LEA R10, P2, R4.reuse, R116, 0x1 ;  /* 0x00000074040a8211 */ /* 0x040fe600078408ff */
[----:B------:R-:W-:Y:S01]  /*109f0*/  @!PT LDS RZ, [RZ] ;  /* 0x00000000fffff984 */ /* 0x000fe20000000800 */
[----:B------:R-:W-:Y:S01]  /*10a00*/  @!PT LDS RZ, [RZ] ;  /* 0x00000000fffff984 */ /* 0x000fe20000000800 */
[----:B------:R-:W-:Y:S01]  /*10a10*/  @!PT LDS RZ, [RZ] ;  /* 0x00000000fffff984 */ /* 0x000fe20000000800 */
[----:B------:R-:W-:Y:S01]  /*10a20*/  @!P0 LDGSTS.E.BYPASS.LTC128B.128 [R168+0x7800], desc[UR8][R12.64] ;  /* 0x078000000ca88fae */ /* 0x000fe2000b901d48 */
[-C--:B------:R-:W-:Y:S02]  /*10a30*/  @!P0 LEA.HI.X R11, R4, R117.reuse, R3, 0x1, P2 ;  /* 0x00000075040b8211 */ /* 0x080fe400010f0c03 */
[----:B------:R-:W-:Y:S02]  /*10a40*/  @!P0 LEA.HI.X R3, R8, R117, R5, 0x1, P1 ;  /* 0x0000007508038211 */ /* 0x000fe400008f0c05 */
[----:B------:R-:W-:Y:S03]  /*10a50*/  ISETP.GE.AND P1, PT, R228, 0x2, PT ;  /* 0x00000002e400780c */ /* 0x000fe60003f26270 */
[----:B------:R-:W-:Y:S08]  /*10a60*/  @P0 STS.128 [R168+0x8000], RZ ;  /* 0x008000ffa8000388 */ /* 0x000ff00000000c00 */
[----:B------:R-:W-:Y:S01]  /*10a70*/  @!PT LDS RZ, [RZ] ;  /* 0x00000000fffff984 */ /* 0x000fe20000000800 */
[----:B------:R-:W-:Y:S01]  /*10a80*/  @!PT LDS RZ, [RZ] ;  /* 0x00000000fffff984 */ /* 0x000fe20000000800 */
[----:B------:R-:W-:Y:S01]  /*10a90*/  @!PT LDS RZ, [RZ] ;  /* 0x00000000fffff984 */ /* 0x000fe20000000800 */
[----:B------:R1:W-:Y:S08]  /*10aa0*/  @!P0 LDGSTS.E.BYPASS.LTC128B.128 [R168+0x8000], desc[UR8][R10.64] ;  /* 0x080000000aa88fae */ /* 0x0003f0000b901d48 */
[----:B------:R-:W-:Y:S08]  /*10ab0*/  @P0 STS.128 [R168+0x8800], RZ ;  /* 0x008800ffa8000388 */ /* 0x000ff00000000c00 */
[----:B------:R-:W-:Y:S01]  /*10ac0*/  @!PT LDS RZ, [RZ] ;  /* 0x00000000fffff984 */ /* 0x000fe20000000800 */
[----:B------:R-:W-:Y:S01]  /*10ad0*/  @!PT LDS RZ, [RZ] ;  /* 0x00000000fffff984 */ /* 0x000fe20000000800 */
[----:B------:R-:W-:Y:S01]  /*10ae0*/  @!PT LDS RZ, [RZ] ;  /* 0x00000000fffff984 */ /* 0x000fe20000000800 */
[----:B------:R2:W-:Y:S08]  /*10af0*/  @!P0 LDGSTS.E.BYPASS.LTC128B.128 [R168+0x8800], desc[UR8][R2.64] ;  /* 0x0880000002a88fae */ /* 0x0005f0000b901d48 */
[----:B------:R-:W-:Y:S08]  /*10b00*/  LDSM.16.M88.4 R128, [R166] ;  /* 0x00000000a680783b */ /* 0x000ff00000000200 */
[----:B------:R-:W0:Y:S08]  /*10b10*/  LDGDEPBAR ;  /* 0x00000000000079af */ /* 0x000e300000000000 */
[----:B-1----:R-:W1:Y:S08]  /*10b20*/  LDSM.16.M88.4 R8, [R134+0x1000] ;  /* 0x001000008608783b */ /* 0x002e700000000200 */
[----:B------:R-:W3:Y:S08]  /*10b30*/  LDSM.16.M88.4 R16, [R134+0x1400] ;  /* 0x001400008610783b */ /* 0x000ef00000000200 */
[----:B------:R-:W4:Y:S08]  /*10b40*/  LDSM.16.M88.4 R24, [R134+0x1800] ;  /* 0x001800008618783b */ /* 0x000f300000000200 */
[----:B------:R-:W5:Y:S08]  /*10b50*/  LDSM.16.M88.4 R32, [R134+0x1c00] ;  /* 0x001c00008620783b */ /* 0x000f700000000200 */
[----:B------:R-:W2:Y:S08]  /*10b60*/  LDSM.16.M88.4 R40, [R134+0x2000] ;  /* 0x002000008628783b */ /* 0x000eb00000000200 */
[----:B------:R-:W2:Y:S01]  /*10b70*/  LDSM.16.M88.4 R48, [R134+0x2400] ;  /* 0x002400008630783b */ /* 0x000ea20000000200 */
[C---:B-1----:R-:W-:Y:S06]  /*10b80*/  HMMA.16816.F32 R4, R128.reuse, R8, RZ ;  /* 0x000000088004723c */ /* 0x042fec00000018ff */
[C---:B------:R-:W-:Y:S01]  /*10b90*/  HMMA.16816.F32 R8, R128.reuse, R10, RZ ;  /* 0x0000000a8008723c */ /* 0x040fe200000018ff */
[----:B------:R-:W1:Y:S05]  /*10ba0*/  LDSM.16.M88.4 R56, [R134+0x2800] ;  /* 0x002800008638783b */ /* 0x000e6a0000000200 */
[C---:B---3--:R-:W-:Y:S03]  /*10bb0*/  HMMA.16816.F32 R12, R128.reuse, R16, RZ ;  /* 0x00000010800c723c */ /* 0x048fe600000018ff */
[----:B------:R-:W3:Y:S03]  /*10bc0*/  LDSM.16.M88.4 R64, [R134+0x2c00] ;  /* 0x002c00008640783b */ /* 0x000ee60000000200 */
[C---:B------:R-:W-:Y:S05]  /*10bd0*/  HMMA.16816.F32 R16, R128.reuse, R18, RZ ;  /* 0x000000128010723c */ /* 0x040fea00000018ff */
[----:B------:R-:W3:Y:S01]  /*10be0*/  LDSM.16.M88.4 R72, [R134+0x3000] ;  /* 0x003000008648783b */ /* 0x000ee20000000200 */
[C---:B----4-:R-:W-:Y:S06]  /*10bf0*/  HMMA.16816.F32 R20, R128.reuse, R24, RZ ;  /* 0x000000188014723c */ /* 0x050fec00000018ff */
[C---:B------:R-:W-:Y:S01]  /*10c00*/  HMMA.16816.F32 R24, R128.reuse, R26, RZ ;  /* 0x0000001a8018723c */ /* 0x040fe200000018ff */
[----:B------:R-:W4:Y:S05]  /*10c10*/  LDSM.16.M88.4 R80, [R134+0x3400] ;  /* 0x003400008650783b */ /* 0x000f2a0000000200 */
[C---:B-----5:R-:W-:Y:S03]  /*10c20*/  HMMA.16816.F32 R28, R128.reuse, R32, RZ ;  /* 0x00000020801c723c */ /* 0x060fe600000018ff */
[----:B------:R-:W5:Y:S03]  /*10c30*/  LDSM.16.M88.4 R88, [R134+0x3800] ;  /* 0x003800008658783b */ /* 0x000f660000000200 */
[C---:B------:R-:W-:Y:S05]  /*10c40*/  HMMA.16816.F32 R32, R128.reuse, R34, RZ ;  /* 0x000000228020723c */ /* 0x040fea00000018ff */
[----:B------:R-:W5:Y:S01]  /*10c50*/  LDSM.16.M88.4 R96, [R134+0x3c00] ;  /* 0x003c00008660783b */ /* 0x000f620000000200 */
[C---:B--2---:R-:W-:Y:S06]  /*10c60*/  HMMA.16816.F32 R36, R128.reuse, R40, RZ ;  /* 0x000000288024723c */ /* 0x044fec00000018ff */
[C---:B------:R-:W-:Y:S01]  /*10c70*/  HMMA.16816.F32 R40, R128.reuse, R42, RZ ;  /* 0x0000002a8028723c */ /* 0x040fe200000018ff */
[----:B------:R-:W2:Y:S05]  /*10c80*/  LDSM.16.M88.4 R104, [R134+0x4000] ;  /* 0x004000008668783b */ /* 0x000eaa0000000200 */
[C---:B------:R-:W-:Y:S03]  /*10c90*/  HMMA.16816.F32 R44, R128.reuse, R48, RZ ;  /* 0x00000030802c723c */ /* 0x040fe600000018ff */
[----:B------:R-:W2:Y:S03]  /*10ca0*/  LDSM.16.M88.4 R112, [R134+0x4400] ;  /* 0x004400008670783b */ /* 0x000ea60000000200 */
[C---:B------:R-:W-:Y:S05]  /*10cb0*/  HMMA.16816.F32 R48, R128.reuse, R50, RZ ;  /* 0x000000328030723c */ /* 0x040fea00000018ff */
[----:B------:R-:W2:Y:S01]  /*10cc0*/  LDSM.16.M88.4 R120, [R134+0x4800] ;  /* 0x004800008678783b */ /* 0x000ea20000000200 */
[C---:B-1----:R-:W-:Y:S06]  /*10cd0*/  HMMA.16816.F32 R52, R128.reuse, R56, RZ ;  /* 0x000000388034723c */ /* 0x042fec00000018ff */
[C---:B------:R-:W-:Y:S01]  /*10ce0*/  HMMA.16816.F32 R56, R128.reuse, R58, RZ ;  /* 0x0000003a8038723c */ /* 0x040fe200000018ff */
[----:B------:R-:W1:Y:S05]  /*10cf0*/  LDSM.16.M88.4 R152, [R134+0x4c00] ;  /* 0x004c00008698783b */ /* 0x000e6a0000000200 */
[C---:B---3--:R-:W-:Y:S03]  /*10d00*/  HMMA.16816.F32 R60, R128.reuse, R64, RZ ;  /* 0x00000040803c723c */ /* 0x048fe600000018ff */
[----:B------:R-:W-:Y:S03]  /*10d10*/  LDSM.16.M88.4 R156, [R167] ;  /* 0x00000000a79c783b */ /* 0x000fe60000000200 */
[C---:B------:R-:W-:Y:S05]  /*10d20*/  HMMA.16816.F32 R64, R128.reuse, R66, RZ ;  /* 0x000000428040723c */ /* 0x040fea00000018ff */
[----:B------:R-:W3:Y:S01]  /*10d30*/  LDSM.16.M88.4 R160, [R165] ;  /* 0x00000000a5a0783b */ /* 0x000ee20000000200 */
[C---:B------:R-:W-:Y:S06]  /*10d40*/  HMMA.16816.F32 R68, R128.reuse, R72, RZ ;  /* 0x000000488044723c */ /* 0x040fec00000018ff */
[C---:B------:R-:W-:Y:S06]  /*10d50*/  HMMA.16816.F32 R72, R128.reuse, R74, RZ ;  /* 0x0000004a8048723c */ /* 0x040fec00000018ff */
[C---:B----4-:R-:W-:Y:S06]  /*10d60*/  HMMA.16816.F32 R76, R128.reuse, R80, RZ ;  /* 0x00000050804c723c */ /* 0x050fec00000018ff */
[C---:B------:R-:W-:Y:S06]  /*10d70*/  HMMA.16816.F32 R80, R128.reuse, R82, RZ ;  /* 0x000000528050723c */ /* 0x040fec00000018ff */
[C---:B-----5:R-:W-:Y:S06]  /*10d80*/  HMMA.16816.F32 R84, R128.reuse, R88, RZ ;  /* 0x000000588054723c */ /* 0x060fec00000018ff */
        /* <DEDUP_REMOVED lines=9> */
[C---:B-1----:R-:W-:Y:S06]  /*10e20*/  HMMA.16816.F32 R124, R128.reuse, R152, RZ ;  /* 0x00000098807c723c */ /* 0x042fec00000018ff */
[----:B------:R-:W-:Y:S01]  /*10e30*/  HMMA.16816.F32 R128, R128, R154, RZ ;  /* 0x0000009a8080723c */ /* 0x000fe200000018ff */
[----:B------:R-:W1:Y:S05]  /*10e40*/  LDSM.16.M88.4 R152, [R165+0x400] ;  /* 0x00040000a598783b */ /* 0x000e6a0000000200 */
[C---:B---3--:R-:W-:Y:S06]  /*10e50*/  HMMA.16816.F32 R4, R156.reuse, R160, R4 ;  /* 0x000000a09c04723c */ /* 0x048fec0000001804 */
[C---:B------:R-:W-:Y:S11]  /*10e60*/  HMMA.16816.F32 R8, R156.reuse, R162, R8 ;  /* 0x000000a29c08723c */ /* 0x040ff60000001808 */
[----:B------:R-:W-:Y:S07]  /*10e70*/  @!UPT UIADD3 URZ, URZ, URZ, URZ ;  /* 0x0000003f3f3ff290 */ /* 0x000fee000fffe03f */
[----:B------:R-:W-:Y:S01]  /*10e80*/  FMUL.FTZ R4, R4, UR5 ;  /* 0x0000000504047c20 */ /* 0x000fe20008410000 */
[----:B------:R-:W-:Y:S01]  /*10e90*/  FMUL.FTZ R5, R5, UR5 ;  /* 0x0000000505057c20 */ /* 0x000fe20008410000 */
[----:B------:R-:W-:Y:S01]  /*10ea0*/  FMUL.FTZ R6, R6, UR5 ;  /* 0x0000000506067c20 */ /* 0x000fe20008410000 */
[----:B------:R-:W-:Y:S01]  /*10eb0*/  FMUL.FTZ R7, R7, UR5 ;  /* 0x0000000507077c20 */ /* 0x000fe20008410000 */
[----:B------:R-:W2:Y:S02]  /*10ec0*/  MUFU.TANH R186, R4 ;  /* 0x0000000400ba7308 */ /* 0x000ea40000002400 */
[----:B------:R-:W-:Y:S01]  /*10ed0*/  FMUL.FTZ R8, R8, UR5 ;  /* 0x0000000508087c20 */ /* 0x000fe20008410000 */
[----:B------:R-:W-:Y:S01]  /*10ee0*/  FMUL.FTZ R9, R9, UR5 ;  /* 0x0000000509097c20 */ /* 0x000fe20008410000 */
[----:B------:R-:W-:Y:S01]  /*10ef0*/  FMUL.FTZ R10, R10, UR5 ;  /* 0x000000050a0a7c20 */ /* 0x000fe20008410000 */
[----:B------:R-:W-:Y:S01]  /*10f00*/  FMUL.FTZ R11, R11, UR5 ;  /* 0x000000050b0b7c20 */ /* 0x000fe20008410000 */
[C---:B-1----:R-:W-:Y:S04]  /*10f10*/  HMMA.16816.F32 R12, R156.reuse, R152, R12 ;  /* 0x000000989c0c723c */ /* 0x042fe8000000180c */
[----:B------:R-:W1:Y:S02]  /*10f20*/  MUFU.TANH R197, R5 ;  /* 0x0000000500c57308 */ /* 0x000e640000002400 */
[C---:B------:R-:W-:Y:S08]  /*10f30*/  HMMA.16816.F32 R16, R156.reuse, R154, R16 ;  /* 0x0000009a9c10723c */ /* 0x040ff00000001810 */
[----:B------:R-:W3:Y:S10]  /*10f40*/  MUFU.TANH R187, R6 ;  /* 0x0000000600bb7308 */ /* 0x000ef40000002400 */
[----:B------:R4:W1:Y:S01]  /*10f50*/  MUFU.TANH R196, R7 ;  /* 0x0000000700c47308 */ /* 0x0008620000002400 */
[----:B------:R-:W-:Y:S09]  /*10f60*/  FMUL.FTZ R12, R12, UR5 ;  /* 0x000000050c0c7c20 */ /* 0x000ff20008410000 */
[----:B------:R-:W1:Y:S01]  /*10f70*/  MUFU.TANH R195, R8 ;  /* 0x0000000800c37308 */ /* 0x000e620000002400 */
[----:B------:R-:W-:Y:S01]  /*10f80*/  FMUL.FTZ R13, R13, UR5 ;  /* 0x000000050d0d7c20 */ /* 0x000fe20008410000 */
[----:B------:R-:W-:Y:S01]  /*10f90*/  FMUL.FTZ R14, R14, UR5 ;  /* 0x000000050e0e7c20 */ /* 0x000fe20008410000 */
[----:B------:R-:W-:Y:S01]  /*10fa0*/  FMUL.FTZ R15, R15, UR5 ;  /* 0x000000050f0f7c20 */ /* 0x000fe20008410000 */
[----:B------:R-:W-:Y:S01]  /*10fb0*/  FMUL.FTZ R16, R16, UR5 ;  /* 0x0000000510107c20 */ /* 0x000fe20008410000 */
[----:B------:R-:W-:Y:S01]  /*10fc0*/  FMUL.FTZ R17, R17, UR5 ;  /* 0x0000000511117c20 */ /* 0x000fe20008410000 */
[----:B------:R-:W-:Y:S04]  /*10fd0*/  FMUL.FTZ R18, R18, UR5 ;  /* 0x0000000512127c20 */ /* 0x000fe80008410000 */
[----:B------:R-:W1:Y:S01]  /*10fe0*/  MUFU.TANH R194, R9 ;  /* 0x0000000900c27308 */ /* 0x000e620000002400 */
[----:B----4-:R-:W4:Y:S01]  /*10ff0*/  LDSM.16.M88.4 R4, [R165+0x800] ;  /* 0x00080000a504783b */ /* 0x010f220000000200 */
[----:B------:R-:W-:Y:S08]  /*11000*/  FMUL.FTZ R19, R19, UR5 ;  /* 0x0000000513137c20 */ /* 0x000ff00008410000 */
[----:B------:R-:W1:Y:S10]  /*11010*/  MUFU.TANH R193, R10 ;  /* 0x0000000a00c17308 */ /* 0x000e740000002400 */
[----:B------:R5:W1:Y:S10]  /*11020*/  MUFU.TANH R192, R11 ;  /* 0x0000000b00c07308 */ /* 0x000a740000002400 */
[----:B------:R-:W1:Y:S10]  /*11030*/  MUFU.TANH R191, R12 ;  /* 0x0000000c00bf7308 */ /* 0x000e740000002400 */
[----:B------:R-:W1:Y:S01]  /*11040*/  MUFU.TANH R190, R13 ;  /* 0x0000000d00be7308 */ /* 0x000e620000002400 */
[----:B-----5:R-:W5:Y:S09]  /*11050*/  LDSM.16.M88.4 R8, [R165+0xc00] ;  /* 0x000c0000a508783b */ /* 0x020f720000000200 */
[----:B------:R-:W1:Y:S01]  /*11060*/  MUFU.TANH R189, R14 ;  /* 0x0000000e00bd7308 */ /* 0x000e620000002400 */
[C---:B----4-:R-:W-:Y:S06]  /*11070*/  HMMA.16816.F32 R20, R156.reuse, R4, R20 ;  /* 0x000000049c14723c */ /* 0x050fec0000001814 */
[C---:B------:R-:W-:Y:S03]  /*11080*/  HMMA.16816.F32 R24, R156.reuse, R6, R24 ;  /* 0x000000069c18723c */ /* 0x040fe60000001818 */
[----:B------:R-:W4:Y:S01]  /*11090*/  MUFU.TANH R188, R15 ;  /* 0x0000000f00bc7308 */ /* 0x000f220000002400 */
[----:B------:R-:W2:Y:S09]  /*110a0*/  LDSM.16.M88.4 R4, [R165+0x1000] ;  /* 0x00100000a504783b */ /* 0x000eb20000000200 */
[----:B------:R-:W1:Y:S10]  /*110b0*/  MUFU.TANH R185, R16 ;  /* 0x0000001000b97308 */ /* 0x000e740000002400 */
[----:B------:R-:W1:Y:S01]  /*110c0*/  MUFU.TANH R184, R17 ;  /* 0x0000001100b87308 */ /* 0x000e620000002400 */
[----:B------:R-:W-:Y:S01]  /*110d0*/  FMUL.FTZ R21, R21, UR5 ;  /* 0x0000000515157c20 */ /* 0x000fe20008410000 */
[----:B------:R-:W-:Y:S01]  /*110e0*/  FMUL.FTZ R22, R22, UR5 ;  /* 0x0000000516167c20 */ /* 0x000fe20008410000 */
[----:B------:R-:W-:Y:S01]  /*110f0*/  FMUL.FTZ R20, R20, UR5 ;  /* 0x0000000514147c20 */ /* 0x000fe20008410000 */
[----:B------:R-:W-:Y:S01]  /*11100*/  FMUL.FTZ R23, R23, UR5 ;  /* 0x0000000517177c20 */ /* 0x000fe20008410000 */
[----:B------:R-:W-:Y:S05]  /*11110*/  FMUL.FTZ R25, R25, UR5 ;  /* 0x0000000519197c20 */ /* 0x000fea0008410000 */
[----:B------:R3:W1:Y:S01]  /*11120*/  MUFU.TANH R178, R21 ;  /* 0x0000001500b27308 */ /* 0x0006620000002400 */
[C---:B-----5:R-:W-:Y:S03]  /*11130*/  HMMA.16816.F32 R28, R156.reuse, R8, R28 ;  /* 0x000000089c1c723c */ /* 0x060fe6000000181c */
[----:B------:R-:W-:Y:S01]  /*11140*/  FMUL.FTZ R26, R26, UR5 ;  /* 0x000000051a1a7c20 */ /* 0x000fe20008410000 */
[----:B------:R-:W-:Y:S01]  /*11150*/  FMUL.FTZ R27, R27, UR5 ;  /* 0x000000051b1b7c20 */ /* 0x000fe20008410000 */
[----:B------:R-:W-:Y:S01]  /*11160*/  FMUL.FTZ R24, R24, UR5 ;  /* 0x0000000518187c20 */ /* 0x000fe20008410000 */
[C---:B------:R-:W-:Y:S03]  /*11170*/  HMMA.16816.F32 R32, R156.reuse, R10, R32 ;  /* 0x0000000a9c20723c */ /* 0x040fe60000001820 */
[----:B------:R-:W1:Y:S01]  /*11180*/  MUFU.TANH R176, R22 ;  /* 0x0000001600b07308 */ /* 0x000e620000002400 */
[----:B------:R-:W5:Y:S09]  /*11190*/  LDSM.16.M88.4 R8, [R165+0x1400] ;  /* 0x00140000a508783b */ /* 0x000f720000000200 */
[----:B------:R-:W1:Y:S01]  /*111a0*/  MUFU.TANH R173, R25 ;  /* 0x0000001900ad7308 */ /* 0x000e620000002400 */
[C---:B--2---:R-:W-:Y:S06]  /*111b0*/  HMMA.16816.F32 R36, R156.reuse, R4, R36 ;  /* 0x000000049c24723c */ /* 0x044fec0000001824 */
[C---:B------:R-:W-:Y:S03]  /*111c0*/  HMMA.16816.F32 R40, R156.reuse, R6, R40 ;  /* 0x000000069c28723c */ /* 0x040fe60000001828 */
[----:B------:R-:W2:Y:S01]  /*111d0*/  MUFU.TANH R172, R26 ;  /* 0x0000001a00ac7308 */ /* 0x000ea20000002400 */
[----:B------:R-:W4:Y:S01]  /*111e0*/  LDSM.16.M88.4 R4, [R165+0x1800] ;  /* 0x00180000a504783b */ /* 0x000f220000000200 */
[----:B------:R-:W-:Y:S01]  /*111f0*/  FMUL.FTZ R28, R28, UR5 ;  /* 0x000000051c1c7c20 */ /* 0x000fe20008410000 */
[----:B------:R-:W-:Y:S01]  /*11200*/  FMUL.FTZ R29, R29, UR5 ;  /* 0x000000051d1d7c20 */ /* 0x000fe20008410000 */
[----:B------:R-:W-:Y:S01]  /*11210*/  FMUL.FTZ R30, R30, UR5 ;  /* 0x000000051e1e7c20 */ /* 0x000fe20008410000 */
[----:B------:R-:W-:Y:S05]  /*11220*/  FMUL.FTZ R31, R31, UR5 ;  /* 0x000000051f1f7c20 */ /* 0x000fea0008410000 */
[----:B------:R-:W1:Y:S01]  /*11230*/  MUFU.TANH R169, R27 ;  /* 0x0000001b00a97308 */ /* 0x000e620000002400 */
[----:B------:R-:W-:Y:S01]  /*11240*/  FMUL.FTZ R32, R32, UR5 ;  /* 0x0000000520207c20 */ /* 0x000fe20008410000 */
[----:B------:R-:W-:Y:S01]  /*11250*/  FMUL.FTZ R33, R33, UR5 ;  /* 0x0000000521217c20 */ /* 0x000fe20008410000 */
[----:B------:R-:W-:Y:S01]  /*11260*/  FMUL.FTZ R34, R34, UR5 ;  /* 0x0000000522227c20 */ /* 0x000fe20008410000 */
[----:B------:R-:W-:Y:S06]  /*11270*/  FMUL.FTZ R35, R35, UR5 ;  /* 0x0000000523237c20 */ /* 0x000fec0008410000 */
[----:B------:R-:W1:Y:S01]  /*11280*/  MUFU.TANH R163, R28 ;  /* 0x0000001c00a37308 */ /* 0x000e620000002400 */
[----:B------:R-:W-:Y:S01]  /*11290*/  FMUL.FTZ R36, R36, UR5 ;  /* 0x0000000524247c20 */ /* 0x000fe20008410000 */
[----:B------:R-:W-:Y:S01]  /*112a0*/  FMUL.FTZ R37, R37, UR5 ;  /* 0x0000000525257c20 */ /* 0x000fe20008410000 */
[----:B------:R-:W-:Y:S01]  /*112b0*/  FMUL.FTZ R38, R38, UR5 ;  /* 0x0000000526267c20 */ /* 0x000fe20008410000 */
[----:B------:R-:W-:Y:S01]  /*112c0*/  FMUL.FTZ R39, R39, UR5 ;  /* 0x0000000527277c20 */ /* 0x000fe20008410000 */
[----:B------:R-:W-:Y:S05]  /*112d0*/  FMUL.FTZ R40, R40, UR5 ;  /* 0x0000000528287c20 */ /* 0x000fea0008410000 */
[----:B------:R-:W1:Y:S01]  /*112e0*/  MUFU.TANH R162, R29 ;  /* 0x0000001d00a27308 */ /* 0x000e620000002400 */
        /* <DEDUP_REMOVED lines=8> */
[C---:B----4-:R-:W-:Y:S06]  /*11370*/  HMMA.16816.F32 R52, R156.reuse, R4, R52 ;  /* 0x000000049c34723c */ /* 0x050fec0000001834 */
[C---:B------:R-:W-:Y:S03]  /*11380*/  HMMA.16816.F32 R56, R156.reuse, R6, R56 ;  /* 0x000000069c38723c */ /* 0x040fe60000001838 */
[----:B------:R-:W4:Y:S01]  /*11390*/  MUFU.TANH R155, R32 ;  /* 0x00000020009b7308 */ /* 0x000f220000002400 */
[----:B------:R-:W3:Y:S01]  /*113a0*/  LDSM.16.M88.4 R4, [R165+0x2000] ;  /* 0x00200000a504783b */ /* 0x000ee20000000200 */
        /* <DEDUP_REMOVED lines=24> */
[C---:B---3--:R-:W-:Y:S06]  /*11530*/  HMMA.16816.F32 R68, R156.reuse, R4, R68 ;  /* 0x000000049c44723c */ /* 0x048fec0000001844 */
[C---:B------:R-:W-:Y:S03]  /*11540*/  HMMA.16816.F32 R72, R156.reuse, R6, R72 ;  /* 0x000000069c48723c */ /* 0x040fe60000001848 */
[----:B------:R-:W3:Y:S01]  /*11550*/  MUFU.TANH R174, R24 ;  /* 0x0000001800ae7308 */ /* 0x000ee20000002400 */
[----:B------:R-:W2:Y:S01]  /*11560*/  LDSM.16.M88.4 R4, [R165+0x2800] ;  /* 0x00280000a504783b */ /* 0x000ea20000000200 */
        /* <DEDUP_REMOVED lines=78> */
[----:B------:R-:W5:Y:S02]  /*11a50*/  LDSM.16.M88.4 R8, [R165+0x3c00] ;  /* 0x003c0000a508783b */ /* 0x000f640000000200 */
[----:B------:R-:W-:Y:S07]  /*11a60*/  DEPBAR.LE SB0, 0x0 ;  /* 0x000080000000791a */ /* 0x000fee0000000000 */
[----:B------:R-:W1:Y:S01]  /*11a70*/  MUFU.TANH R31, R50 ;  /* 0x00000032001f7308 */ /* 0x000e620000002400 */
[----:B------:R-:W-:Y:S01]  /*11a80*/  BAR.SYNC.DEFER_BLOCKING 0x0 ;  /* 0x0000000000007b1d */ /* 0x000fe20000010000 */
[C---:B---3--:R-:W-:Y:S08]  /*11a90*/  HMMA.16816.F32 R116, R156.reuse, R4, R116 ;  /* 0x000000049c74723c */ /* 0x048ff00000001874 */
[----:B------:R-:W3:Y:S01]  /*11aa0*/  MUFU.TANH R30, R51 ;  /* 0x00000033001e7308 */ /* 0x000ee20000002400 */
[C---:B------:R-:W-:Y:S03]  /*11ab0*/  HMMA.16816.F32 R120, R156.reuse, R6, R120 ;  /* 0x000000069c78723c */ /* 0x040fe60000001878 */
[----:B------:R-:W-:Y:S01]  /*11ac0*/  FMUL.FTZ R108, R108, UR5 ;  /* 0x000000056c6c7c20 */ /* 0x000fe20008410000 */
[----:B------:R-:W-:Y:S01]  /*11ad0*/  FMUL.FTZ R109, R109, UR5 ;  /* 0x000000056d6d7c20 */ /* 0x000fe20008410000 */
[----:B------:R-:W-:Y:S04]  /*11ae0*/  FMUL.FTZ R110, R110, UR5 ;  /* 0x000000056e6e7c20 */ /* 0x000fe80008410000 */
[----:B------:R-:W1:Y:S02]  /*11af0*/  MUFU.TANH R29, R52 ;  /* 0x00000034001d7308 */ /* 0x000e640000002400 */
[----:B------:R-:W-:Y:S01]  /*11b00*/  FMUL.FTZ R111, R111, UR5 ;  /* 0x000000056f6f7c20 */ /* 0x000fe20008410000 */
[----:B------:R-:W-:Y:S01]  /*11b10*/  FMUL.FTZ R112, R112, UR5 ;  /* 0x0000000570707c20 */ /* 0x000fe20008410000 */
[----:B------:R-:W-:Y:S01]  /*11b20*/  FMUL.FTZ R113, R113, UR5 ;  /* 0x0000000571717c20 */ /* 0x000fe20008410000 */
[----:B------:R-:W-:Y:S01]  /*11b30*/  FMUL.FTZ R114, R114, UR5 ;  /* 0x0000000572727c20 */ /* 0x000fe20008410000 */
[----:B------:R-:W-:Y:S04]  /*11b40*/  FMUL.FTZ R115, R115, UR5 ;  /* 0x0000000573737c20 */ /* 0x000fe80008410000 */
[----:B------:R-:W1:Y:S01]  /*11b50*/  MUFU.TANH R28, R53 ;  /* 0x00000035001c7308 */ /* 0x000e620000002400 */
[----:B------:R-:W-:Y:S01]  /*11b60*/  FMUL.FTZ R116, R116, UR5 ;  /* 0x0000000574747c20 */ /* 0x000fe20008410000 */
[----:B------:R-:W-:Y:S01]  /*11b70*/  FMUL.FTZ R117, R117, UR5 ;  /* 0x0000000575757c20 */ /* 0x000fe20008410000 */
[----:B------:R-:W-:Y:S01]  /*11b80*/  FMUL.FTZ R118, R118, UR5 ;  /* 0x0000000576767c20 */ /* 0x000fe20008410000 */
[----:B------:R-:W-:Y:S06]  /*11b90*/  FMUL.FTZ R119, R119, UR5 ;  /* 0x0000000577777c20 */ /* 0x000fec0008410000 */
[----:B------:R-:W1:Y:S01]  /*11ba0*/  MUFU.TANH R27, R54 ;  /* 0x00000036001b7308 */ /* 0x000e620000002400 */
[C---:B-----5:R-:W-:Y:S03]  /*11bb0*/  HMMA.16816.F32 R124, R156.reuse, R8, R124 ;  /* 0x000000089c7c723c */ /* 0x060fe6000000187c */
[----:B------:R-:W-:Y:S01]  /*11bc0*/  FMUL.FTZ R120, R120, UR5 ;  /* 0x0000000578787c20 */ /* 0x000fe20008410000 */
[----:B------:R-:W-:Y:S01]  /*11bd0*/  FMUL.FTZ R121, R121, UR5 ;  /* 0x0000000579797c20 */ /* 0x000fe20008410000 */
[----:B------:R-:W-:Y:S01]  /*11be0*/  FMUL.FTZ R122, R122, UR5 ;  /* 0x000000057a7a7c20 */ /* 0x000fe20008410000 */
[----:B------:R-:W-:Y:S03]  /*11bf0*/  HMMA.16816.F32 R128, R156, R10, R128 ;  /* 0x0000000a9c80723c */ /* 0x000fe60000001880 */
[----:B------:R-:W1:Y:S02]  /*11c00*/  MUFU.TANH R26, R55 ;  /* 0x00000037001a7308 */ /* 0x000e640000002400 */
[----:B------:R-:W-:Y:S08]  /*11c10*/  FMUL.FTZ R123, R123, UR5 ;  /* 0x000000057b7b7c20 */ /* 0x000ff00008410000 */
[----:B------:R-:W1:Y:S10]  /*11c20*/  MUFU.TANH R25, R56 ;  /* 0x0000003800197308 */ /* 0x000e740000002400 */
[----:B------:R-:W1:Y:S01]  /*11c30*/  MUFU.TANH R57, R57 ;  /* 0x0000003900397308 */ /* 0x000e620000002400 */
[----:B------:R-:W-:Y:S01]  /*11c40*/  FMUL.FTZ R124, R124, UR5 ;  /* 0x000000057c7c7c20 */ /* 0x000fe20008410000 */
[----:B------:R-:W-:Y:S01]  /*11c50*/  FMUL.FTZ R125, R125, UR5 ;  /* 0x000000057d7d7c20 */ /* 0x000fe20008410000 */
[----:B------:R-:W-:Y:S01]  /*11c60*/  FMUL.FTZ R126, R126, UR5 ;  /* 0x000000057e7e7c20 */ /* 0x000fe20008410000 */
[----:B------:R-:W-:Y:S01]  /*11c70*/  FMUL.FTZ R127, R127, UR5 ;  /* 0x000000057f7f7c20 */ /* 0x000fe20008410000 */
[----:B------:R-:W-:Y:S05]  /*11c80*/  FMUL.FTZ R21, R130, UR5 ;  /* 0x0000000582157c20 */ /* 0x000fea0008410000 */
[----:B------:R-:W1:Y:S01]  /*11c90*/  MUFU.TANH R58, R58 ;  /* 0x0000003a003a7308 */ /* 0x000e620000002400 */
[----:B------:R-:W-:Y:S01]  /*11ca0*/  FMUL.FTZ R128, R128, UR5 ;  /* 0x0000000580807c20 */ /* 0x000fe20008410000 */
[----:B------:R-:W-:Y:S01]  /*11cb0*/  FMUL.FTZ R129, R129, UR5 ;  /* 0x0000000581817c20 */ /* 0x000fe20008410000 */
[----:B------:R-:W-:Y:S07]  /*11cc0*/  FMUL.FTZ R0, R131, UR5 ;  /* 0x0000000583007c20 */ /* 0x000fee0008410000 */
[----:B------:R-:W1:Y:S10]  /*11cd0*/  MUFU.TANH R59, R59 ;  /* 0x0000003b003b7308 */ /* 0x000e740000002400 */
        /* <DEDUP_REMOVED lines=56> */
[----:B------:R5:W1:Y:S10]  /*12060*/  MUFU.TANH R204, R116 ;  /* 0x0000007400cc7308 */ /* 0x000a740000002400 */
[----:B------:R2:W1:Y:S10]  /*12070*/  MUFU.TANH R206, R117 ;  /* 0x0000007500ce7308 */ /* 0x0004740000002400 */
[----:B------:R1:W1:Y:S01]  /*12080*/  MUFU.TANH R207, R118 ;  /* 0x0000007600cf7308 */ /* 0x0002620000002400 */
[----:B-----5:R-:W-:Y:S09]  /*12090*/  MOV R116, R170 ;  /* 0x000000aa00747202 */ /* 0x020ff20000000f00 */
[----:B------:R1:W1:Y:S01]  /*120a0*/  MUFU.TANH R208, R119 ;  /* 0x0000007700d07308 */ /* 0x0002620000002400 */
[----:B--2---:R-:W-:Y:S09]  /*120b0*/  MOV R117, R171 ;  /* 0x000000ab00757202 */ /* 0x004ff20000000f00 */
[----:B------:R2:W1:Y:S10]  /*120c0*/  MUFU.TANH R209, R120 ;  /* 0x0000007800d17308 */ /* 0x0004740000002400 */
        /* <DEDUP_REMOVED lines=9> */
[----:B------:R-:W1:Y:S10]  /*12160*/  MUFU.TANH R21, R21 ;  /* 0x0000001500157308 */ /* 0x000e740000002400 */
[----:B------:R2:W1:Y:S01]  /*12170*/  MUFU.TANH R22, R0 ;  /* 0x0000000000167308 */ /* 0x0004620000002400 */
[----:B---34-:R-:W-:Y:S05]  /*12180*/  @!P1 BRA `(.L_x_829) ;  /* 0x0000000800809947 */ /* 0x018fea0003800000 */
[----:B------:R-:W2:Y:S08]  /*12190*/  LDC R48, c[0x0][0x248] ;  /* 0x00009200ff307b82 */ /* 0x000eb00000000800 */
[----:B------:R-:W3:Y:S01]  /*121a0*/  @!P0 LDC R12, c[0x0][0x24c] ;  /* 0x00009300ff0c8b82 */ /* 0x000ee20000000800 */
[----:B--2---:R-:W-:Y:S04]  /*121b0*/  LEA R0, -R48, RZ, 0x8 ;  /* 0x000000ff30007211 */ /* 0x004fe800078e41ff */
[----:B------:R-:W-:Y:S01]  /*121c0*/  SHF.R.S32.HI R2, RZ, 0x1f, R0 ;  /* 0x0000001fff027819 */ /* 0x000fe20000011400 */
[----:B------:R-:W-:Y:S06]  /*121d0*/  @!P6 BRA `(.L_x_830) ;  /* 0x0000000000fce947 */ /* 0x000fec0003800000 */
[----:B------:R-:W2:Y:S01]  /*121e0*/  LDC R10, c[0x0][0x380] ;  /* 0x0000e000ff0a7b82 */ /* 0x000ea20000000800 */
[----:B------:R-:W-:Y:S05]  /*121f0*/  SHF.L.U32 R0, R228, 0x8, RZ ;  /* 0x00000008e4007819 */ /* 0x000fea00000006ff */
[C---:B------:R-:W-:Y:S02]  /*12200*/  VIADD R7, R0.reuse, 0xfffffe00 ;  /* 0xfffffe0000077836 */ /* 0x040fe40000000000 */
[----:B------:R-:W-:Y:S03]  /*12210*/  VIADD R6, R0, 0xffffff00 ;  /* 0xffffff0000067836 */ /* 0x000fe60000000000 */
[----:B------:R-:W-:Y:S02]  /*12220*/  IABS R5, R7 ;  /* 0x0000000700057213 */ /* 0x000fe40000000000 */
[----:B------:R-:W-:Y:S02]  /*12230*/  IABS R4, R6 ;  /* 0x0000000600047213 */ /* 0x000fe40000000000 */
[-C--:B--2---:R-:W-:Y:S02]  /*12240*/  IABS R9, R10.reuse ;  /* 0x0000000a00097213 */ /* 0x084fe40000000000 */
[-C--:B------:R-:W-:Y:S02]  /*12250*/  LOP3.LUT R6, R6, R10.reuse, RZ, 0x3c, !PT ;  /* 0x0000000a06067212 */ /* 0x080fe400078e3cff */
[----:B------:R-:W2:Y:S01]  /*12260*/  I2F.RP R2, R9 ;  /* 0x0000000900027306 */ /* 0x000ea20000209400 */
[----:B------:R-:W-:Y:S04]  /*12270*/  LOP3.LUT R7, R7, R10, RZ, 0x3c, !PT ;  /* 0x0000000a07077212 */ /* 0x000fe800078e3cff */
[----:B------:R-:W-:Y:S05]  /*12280*/  ISETP.GE.AND P1, PT, R7, RZ, PT ;  /* 0x000000ff0700720c */ /* 0x000fea0003f26270 */
[----:B--2---:R-:W2:Y:S02]  /*12290*/  MUFU.RCP R2, R2 ;  /* 0x0000000200027308 */ /* 0x004ea40000001000 */
[----:B--2---:R-:W-:Y:S08]  /*122a0*/  VIADD R2, R2, 0xffffffe ;  /* 0x0ffffffe02027836 */ /* 0x004ff00000000000 */
[----:B------:R-:W2:Y:S02]  /*122b0*/  F2I.FTZ.U32.TRUNC.NTZ R3, R2 ;  /* 0x0000000200037305 */ /* 0x000ea4000021f000 */
[--C-:B--2---:R-:W-:Y:S04]  /*122c0*/  IMAD.MOV R2, RZ, RZ, -R3.reuse ;  /* 0x000000ffff027224 */ /* 0x104fe800078e0a03 */
[----:B------:R-:W-:Y:S01]  /*122d0*/  IMAD R0, R2, R9, RZ ;  /* 0x0000000902007224 */ /* 0x000fe200078e02ff */
[----:B------:R-:W-:Y:S05]  /*122e0*/  MOV R2, RZ ;  /* 0x000000ff00027202 */ /* 0x000fea0000000f00 */
        /* <DEDUP_REMOVED lines=9> */
[----:B------:R-:W-:Y:S01]  /*12380*/  @!P3 IADD3 R2, R2, 0x1, RZ ;  /* 0x000000010202b810 */ /* 0x000fe20007ffe0ff */
[----:B------:R-:W-:Y:S01]  /*12390*/  @!P3 IMAD.IADD R4, R4, 0x1, -R9 ;  /* 0x000000010404b824 */ /* 0x000fe200078e0a09 */
[-C--:B------:R-:W-:Y:S01]  /*123a0*/  @!P2 IADD3 R3, R3, -R9.reuse, RZ ;  /* 0x800000090303a210 */ /* 0x080fe20007ffe0ff */
[----:B------:R-:W-:Y:S01]  /*123b0*/  @!P2 VIADD R0, R0, 0x1 ;  /* 0x000000010000a836 */ /* 0x000fe20000000000 */
[----:B------:R-:W-:Y:S02]  /*123c0*/  ISETP.GE.AND P2, PT, R6, RZ, PT ;  /* 0x000000ff0600720c */ /* 0x000fe40003f46270 */
[-C--:B------:R-:W-:Y:S02]  /*123d0*/  ISETP.GE.U32.AND P4, PT, R3, R9.reuse, PT ;  /* 0x000000090300720c */ /* 0x080fe40003f86070 */
[----:B------:R-:W-:Y:S02]  /*123e0*/  ISETP.GE.U32.AND P5, PT, R4, R9, PT ;  /* 0x000000090400720c */ /* 0x000fe40003fa6070 */
[----:B------:R-:W-:Y:S02]  /*123f0*/  ISETP.NE.AND P3, PT, R10, RZ, PT ;  /* 0x000000ff0a00720c */ /* 0x000fe40003f65270 */
[----:B------:R-:W-:Y:S07]  /*12400*/  LOP3.LUT R3, RZ, R10, RZ, 0x33, !PT ;  /* 0x0000000aff037212 */ /* 0x000fee00078e33ff */
[----:B------:R-:W-:Y:S02]  /*12410*/  @P4 VIADD R0, R0, 0x1 ;  /* 0x0000000100004836 */ /* 0x000fe40000000000 */
[----:B------:R-:W-:Y:S03]  /*12420*/  @P5 VIADD R2, R2, 0x1 ;  /* 0x0000000102025836 */ /* 0x000fe60000000000 */
[----:B------:R-:W-:Y:S01]  /*12430*/  @!P1 IADD3 R0, -R0, RZ, RZ ;  /* 0x000000ff00009210 */ /* 0x000fe20007ffe1ff */
[----:B------:R-:W-:Y:S03]  /*12440*/  @!P2 IMAD.MOV R2, RZ, RZ, -R2 ;  /* 0x000000ffff02a224 */ /* 0x000fe600078e0a02 */
[C---:B------:R-:W-:Y:S02]  /*12450*/  SEL R0, R3.reuse, R0, !P3 ;  /* 0x0000000003007207 */ /* 0x040fe40005800000 */
[----:B------:R-:W-:Y:S02]  /*12460*/  SEL R2, R3, R2, !P3 ;  /* 0x0000000203027207 */ /* 0x000fe40005800000 */
[-C--:B------:R-:W-:Y:S02]  /*12470*/  LEA R6, P2, R0, R226.reuse, 0x2 ;  /* 0x000000e200067211 */ /* 0x080fe400078410ff */
[----:B------:R-:W-:Y:S02]  /*12480*/  LEA R4, P1, R2, R226, 0x2 ;  /* 0x000000e202047211 */ /* 0x000fe400078210ff */
[-C--:B------:R-:W-:Y:S02]  /*12490*/  LEA.HI.X.SX32 R7, R0, R227.reuse, 0x2, P2 ;  /* 0x000000e300077211 */ /* 0x080fe400010f16ff */
[C---:B------:R-:W-:Y:S02]  /*124a0*/  LEA.HI.X.SX32 R5, R2.reuse, R227, 0x2, P1 ;  /* 0x000000e302057211 */ /* 0x040fe400008f16ff */
[----:B------:R-:W-:Y:S01]  /*124b0*/  IADD3 R2, R2, -R0, RZ ;  /* 0x8000000002027210 */ /* 0x000fe20007ffe0ff */
[----:B------:R2:W4:Y:S04]  /*124c0*/  LDG.E R3, desc[UR8][R6.64] ;  /* 0x0000000806037981 */ /* 0x000528000c1e1900 */
[----:B------:R-:W-:Y:S01]  /*124d0*/  IMAD R2, R2, R10, -0x100 ;  /* 0xffffff0002027424 */ /* 0x000fe200078e020a */
[----:B------:R5:W4:Y:S04]  /*124e0*/  LDG.E R4, desc[UR8][R4.64] ;  /* 0x0000000804047981 */ /* 0x000b28000c1e1900 */
[----:B------:R-:W-:Y:S05]  /*124f0*/  SHF.R.S32.HI R0, RZ, 0x1f, R2 ;  /* 0x0000001fff007819 */ /* 0x000fea0000011402 */
[-C--:B------:R-:W-:Y:S01]  /*12500*/  IMAD R0, R0, R48.reuse, RZ ;  /* 0x0000003000007224 */ /* 0x080fe200078e02ff */
[----:B--2---:R-:W2:Y:S08]  /*12510*/  LDC.64 R6, c[0x0][0x230] ;  /* 0x00008c00ff067b82 */ /* 0x004eb00000000a00 */
[----:B-----5:R-:W5:Y:S02]  /*12520*/  LDC R5, c[0x0][0x24c] ;  /* 0x00009300ff057b82 */ /* 0x020f640000000800 */
[C---:B-----5:R-:W-:Y:S02]  /*12530*/  IMAD R0, R2.reuse, R5, R0 ;  /* 0x0000000502007224 */ /* 0x060fe400078e0200 */
[----:B----4-:R-:W-:Y:S02]  /*12540*/  IMAD.IADD R8, R3, 0x1, -R4 ;  /* 0x0000000103087824 */ /* 0x010fe400078e0a04 */
[----:B------:R-:W-:Y:S03]  /*12550*/  IMAD.WIDE.U32 R2, R2, R48, RZ ;  /* 0x0000003002027225 */ /* 0x000fe600078e00ff */
[----:B------:R-:W-:Y:S02]  /*12560*/  SHF.R.S32.HI R4, RZ, 0x1f, R8 ;  /* 0x0000001fff047819 */ /* 0x000fe40000011408 */
[----:B------:R-:W-:Y:S03]  /*12570*/  IADD3 R3, R3, R0, RZ ;  /* 0x0000000003037210 */ /* 0x000fe60007ffe0ff */
[-C--:B--2---:R-:W-:Y:S02]  /*12580*/  IMAD R0, R4, R6.reuse, RZ ;  /* 0x0000000604007224 */ /* 0x084fe400078e02ff */
[C---:B------:R-:W-:Y:S04]  /*12590*/  IMAD.WIDE.U32 R4, R8.reuse, R6, R2 ;  /* 0x0000000608047225 */ /* 0x040fe800078e0002 */
[----:B------:R-:W-:Y:S01]  /*125a0*/  IMAD R7, R8, R7, R0 ;  /* 0x0000000708077224 */ /* 0x000fe200078e0200 */
[----:B------:R-:W-:Y:S03]  /*125b0*/  MOV R0, R4 ;  /* 0x0000000400007202 */ /* 0x000fe60000000f00 */
[----:B------:R-:W-:Y:S07]  /*125c0*/  IMAD.IADD R2, R5, 0x1, R7 ;  /* 0x0000000105027824 */ /* 0x000fee00078e0207 */
.L_x_830:
[----:B------:R4:W-:Y:S01]  /*125d0*/  @P0 STS [R168+0x1004], RZ ;  /* 0x001004ffa8000388 */ /* 0x0009e20000000800 */
[----:B------:R-:W-:Y:S01]  /*125e0*/  @!P0 IADD3 R3, P1, R234, R0, RZ ;  /* 0x00000000ea038210 */ /* 0x000fe20007f3e0ff */
[----:B------:R-:W2:Y:S01]  /*125f0*/  @!P0 LDC R10, c[0x0][0x24c] ;  /* 0x00009300ff0a8b82 */ /* 0x000ea20000000800 */
[C---:B------:R-:W-:Y:S01]  /*12600*/  LEA R4, P2, R0.reuse, R180, 0x1 ;  /* 0x000000b400047211 */ /* 0x040fe200078408ff */
[----:B------:R4:W-:Y:S01]  /*12610*/  @P0 STS.64 [R168+0x1008], RZ ;  /* 0x001008ffa8000388 */ /* 0x0009e20000000a00 */
[----:B------:R-:W-:Y:S01]  /*12620*/  @!P0 IMAD.MOV.U32 R18, RZ, RZ, R0 ;  /* 0x000000ffff128224 */ /* 0x000fe200078e0000 */
[----:B------:R-:W-:Y:S01]  /*12630*/  @!P0 MOV R14, R0 ;  /* 0x00000000000e8202 */ /* 0x000fe20000000f00 */
[----:B------:R-:W-:Y:S01]  /*12640*/  @!P0 IMAD.X R5, R233, 0x1, R2, P1 ;  /* 0x00000001e9058824 */ /* 0x000fe200008e0602 */
[----:B------:R4:W-:Y:S01]  /*12650*/  @P0 STS [R168+0x1000], RZ ;  /* 0x001000ffa8000388 */ /* 0x0009e20000000800 */
[C---:B------:R-:W-:Y:S01]  /*12660*/  @!P0 LEA R6, P1, R3.reuse, R180, 0x1 ;  /* 0x000000b403068211 */ /* 0x040fe200078208ff */
[----:B------:R-:W5:Y:S01]  /*12670*/  @!P0 LDC R11, c[0x0][0x24c] ;  /* 0x00009300ff0b8b82 */ /* 0x000f620000000800 */
[----:B------:R-:W-:Y:S02]  /*12680*/  @!P0 IMAD.MOV.U32 R16, RZ, RZ, R0 ;  /* 0x000000ffff108224 */ /* 0x000fe400078e0000 */
[-C--:B------:R-:W-:Y:S01]  /*12690*/  @!P0 LEA.HI.X R7, R3, R181.reuse, R5, 0x1, P1 ;  /* 0x000000b503078211 */ /* 0x080fe200008f0c05 */
[--C-:B------:R-:W-:Y:S01]  /*126a0*/  @!P0 IMAD.MOV.U32 R19, RZ, RZ, R2.reuse ;  /* 0x000000ffff138224 */ /* 0x100fe200078e0002 */
[-CC-:B------:R-:W-:Y:S01]  /*126b0*/  LEA.HI.X R5, R0, R181.reuse, R2.reuse, 0x1, P2 ;  /* 0x000000b500057211 */ /* 0x180fe200010f0c02 */
[----:B------:R-:W-:Y:S01]  /*126c0*/  @!P0 IMAD.MOV.U32 R17, RZ, RZ, R2 ;  /* 0x000000ffff118224 */ /* 0x000fe200078e0002 */
[C---:B------:R-:W-:Y:S01]  /*126d0*/  @!P0 LEA R3, P2, R48.reuse, R0, 0x6 ;  /* 0x0000000030038211 */ /* 0x040fe200078430ff */
[----:B------:R-:W1:Y:S01]  /*126e0*/  @!P0 LDC R20, c[0x0][0x24c] ;  /* 0x00009300ff148b82 */ /* 0x000e620000000800 */
[C---:B------:R-:W-:Y:S01]  /*126f0*/  @!P0 IMAD.WIDE.U32 R18, R48.reuse, 0xa0, R18 ;  /* 0x000000a030128825 */ /* 0x040fe200078e0012 */
[----:B------:R-:W-:Y:S01]  /*12700*/  @!PT LDS RZ, [RZ] ;  /* 0x00000000fffff984 */ /* 0x000fe20000000800 */
[----:B------:R-:W-:Y:S01]  /*12710*/  @!PT LDS RZ, [RZ] ;  /* 0x00000000fffff984 */ /* 0x000fe20000000800 */
[----:B------:R-:W-:Y:S01]  /*12720*/  @!PT LDS RZ, [RZ] ;  /* 0x00000000fffff984 */ /* 0x000fe20000000800 */
[----:B------:R-:W-:Y:S02]  /*12730*/  @!P0 LDGSTS.E.BYPASS.LTC128B.128 [R168+0x1000], desc[UR8][R4.64] ;  /* 0x0100000004a88fae */ /* 0x000fe4000b901d48 */
[C---:B------:R-:W-:Y:S01]  /*12740*/  @!P0 LEA R8, P1, R3.reuse, R180, 0x1 ;  /* 0x000000b403088211 */ /* 0x040fe200078208ff */
[C---:B------:R-:W-:Y:S01]  /*12750*/  @!P0 IMAD.WIDE.U32 R16, R48.reuse, 0xc0, R16 ;  /* 0x000000c030108825 */ /* 0x040fe200078e0010 */
[----:B------:R4:W-:Y:S02]  /*12760*/  @P0 STS.128 [R168+0x1800], RZ ;  /* 0x001800ffa8000388 */ /* 0x0009e40000000c00 */
[----:B------:R-:W4:Y:S01]  /*12770*/  @!P0 LDC R23, c[0x0][0x24c] ;  /* 0x00009300ff178b82 */ /* 0x000f220000000800 */
[C---:B---3--:R-:W-:Y:S01]  /*12780*/  @!P0 LEA.HI.X R9, R48.reuse, R2, R12, 0x6, P2 ;  /* 0x0000000230098211 */ /* 0x048fe200010f340c */
[----:B------:R-:W-:Y:S01]  /*12790*/  @!PT LDS RZ, [RZ] ;  /* 0x00000000fffff984 */ /* 0x000fe20000000800 */
[----:B------:R-:W-:Y:S01]  /*127a0*/  @!PT LDS RZ, [RZ] ;  /* 0x00000000fffff984 */ /* 0x000fe20000000800 */
[----:B------:R-:W-:Y:S01]  /*127b0*/  @!PT LDS RZ, [RZ] ;  /* 0x00000000fffff984 */ /* 0x000fe20000000800 */
[----:B------:R3:W-:Y:S01]  /*127c0*/  @!P0 LDGSTS.E.BYPASS.LTC128B.128 [R168+0x1800], desc[UR8][R6.64] ;  /* 0x0180000006a88fae */ /* 0x0007e2000b901d48 */
[----:B------:R-:W-:Y:S02]  /*127d0*/  @!P0 IMAD.MOV.U32 R15, RZ, RZ, R2 ;  /* 0x000000ffff0f8224 */ /* 0x000fe400078e0002 */
[-C--:B------:R-:W-:Y:S01]  /*127e0*/  @!P0 LEA.HI.X R9, R3, R181.reuse, R9, 0x1, P1 ;  /* 0x000000b503098211 */ /* 0x080fe200008f0c09 */
[----:B------:R1:W-:Y:S01]  /*127f0*/  @P0 STS.128 [R168+0x2000], RZ ;  /* 0x002000ffa8000388 */ /* 0x0003e20000000c00 */
[C---:B------:R-:W-:Y:S01]  /*12800*/  @!P0 LEA R3, P1, R48.reuse, R0, 0x7 ;  /* 0x0000000030038211 */ /* 0x040fe200078238ff */
[----:B------:R-:W4:Y:S01]  /*12810*/  @!P0 LDC R24, c[0x0][0x24c] ;  /* 0x00009300ff188b82 */ /* 0x000f220000000800 */
[C---:B------:R-:W-:Y:S01]  /*12820*/  @!P0 IMAD.WIDE.U32 R14, R48.reuse, 0xe0, R14 ;  /* 0x000000e0300e8825 */ /* 0x040fe200078e000e */
[----:B------:R-:W-:Y:S01]  /*12830*/  @!PT LDS RZ, [RZ] ;  /* 0x00000000fffff984 */ /* 0x000fe20000000800 */
[----:B------:R-:W-:Y:S01]  /*12840*/  @!PT LDS RZ, [RZ] ;  /* 0x00000000fffff984 */ /* 0x000fe20000000800 */
[----:B------:R-:W-:Y:S01]  /*12850*/  @!PT LDS RZ, [RZ] ;  /* 0x00000000fffff984 */ /* 0x000fe20000000800 */
[----:B------:R1:W-:Y:S04]  /*12860*/  @!P0 LDGSTS.E.BYPASS.LTC128B.128 [R168+0x2000], desc[UR8][R8.64] ;  /* 0x0200000008a88fae */ /* 0x0003e8000b901d48 */
[----:B------:R1:W-:Y:S01]  /*12870*/  @P0 STS.128 [R168+0x2800], RZ ;  /* 0x002800ffa8000388 */ /* 0x0003e20000000c00 */
[----:B---3--:R-:W-:Y:S02]  /*12880*/  @!P0 IMAD.MOV.U32 R6, RZ, RZ, R0 ;  /* 0x000000ffff068224 */ /* 0x008fe400078e0000 */
[----:B------:R-:W-:Y:S01]  /*12890*/  @!P0 IMAD.MOV.U32 R7, RZ, RZ, R2 ;  /* 0x000000ffff078224 */ /* 0x000fe200078e0002 */
[----:B-----5:R-:W-:Y:S01]  /*128a0*/  @!P0 LEA.HI.X R2, R48, R2, R11, 0x7, P1 ;  /* 0x0000000230028211 */ /* 0x020fe200008f3c0b */
[----:B--2---:R-:W-:Y:S01]  /*128b0*/  @!P0 IMAD R13, R10, 0x60, RZ ;  /* 0x000000600a0d8824 */ /* 0x004fe200078e02ff */
[CC--:B------:R-:W-:Y:S01]  /*128c0*/  @!P0 LEA R10, P1, R3.reuse, R180.reuse, 0x1 ;  /* 0x000000b4030a8211 */ /* 0x0c0fe200078208ff */
[----:B------:R-:W-:Y:S03]  /*128d0*/  @!P0 IMAD.WIDE.U32 R6, R48, 0x60, R6 ;  /* 0x0000006030068825 */ /* 0x000fe600078e0006 */
[-C--:B------:R-:W-:Y:S01]  /*128e0*/  @!P0 LEA.HI.X R11, R3, R181.reuse, R2, 0x1, P1 ;  /* 0x000000b5030b8211 */ /* 0x080fe200008f0c02 */
[----:B------:R-:W-:Y:S01]  /*128f0*/  @!P0 IMAD.IADD R0, R13, 0x1, R7 ;  /* 0x000000010d008824 */ /* 0x000fe200078e0207 */
[-C--:B------:R-:W-:Y:S01]  /*12900*/  @!P0 LEA R12, P2, R6, R180.reuse, 0x1 ;  /* 0x000000b4060c8211 */ /* 0x080fe200078408ff */
[----:B-1----:R-:W-:Y:S01]  /*12910*/  @!P0 IMAD R3, R20, 0xa0, RZ ;  /* 0x000000a014038824 */ /* 0x002fe200078e02ff */
[-C--:B------:R-:W-:Y:S01]  /*12920*/  @!P0 LEA R8, P3, R18, R180.reuse, 0x1 ;  /* 0x000000b412088211 */ /* 0x080fe200078608ff */
[----:B----4-:R-:W-:Y:S01]  /*12930*/  @!P0 IMAD R7, R24, 0xe0, RZ ;  /* 0x000000e018078824 */ /* 0x010fe200078e02ff */
[-C--:B------:R-:W-:Y:S01]  /*12940*/  @!P0 LEA.HI.X R13, R6, R181.reuse, R0, 0x1, P2 ;  /* 0x000000b5060d8211 */ /* 0x080fe200010f0c00 */
[----:B------:R-:W-:Y:S01]  /*12950*/  @!P0 IMAD.IADD R9, R3, 0x1, R19 ;  /* 0x0000000103098824 */ /* 0x000fe200078e0213 */
[-C--:B------:R-:W-:Y:S01]  /*12960*/  @!P0 LEA R6, P2, R16, R180.reuse, 0x1 ;  /* 0x000000b410068211 */ /* 0x080fe200078408ff */
[----:B------:R-:W-:Y:S01]  /*12970*/  @!P0 IMAD R0, R23, 0xc0, RZ ;  /* 0x000000c017008824 */ /* 0x000fe200078e02ff */
[----:B------:R-:W-:Y:S01]  /*12980*/  @!P0 LEA R2, P1, R14, R180, 0x1 ;  /* 0x000000b40e028211 */ /* 0x000fe200078208ff */
[----:B------:R-:W-:Y:S01]  /*12990*/  @!PT LDS RZ, [RZ] ;  /* 0x00000000fffff984 */ /* 0x000fe20000000800 */
[----:B------:R-:W-:Y:S01]  /*129a0*/  @!PT LDS RZ, [RZ] ;  /* 0x00000000fffff984 */ /* 0x000fe20000000800 */
[----:B------:R-:W-:Y:S01]  /*129b0*/  @!PT LDS RZ, [RZ] ;  /* 0x00000000fffff984 */ /* 0x000fe20000000800 */
[----:B------:R3:W-:Y:S01]  /*129c0*/  @!P0 LDGSTS.E.BYPASS.LTC128B.128 [R168+0x2800], desc[UR8][R12.64] ;  /* 0x028000000ca88fae */ /* 0x0007e2000b901d48 */
[----:B------:R-:W-:Y:S01]  /*129d0*/  @!P0 LEA.HI.X R9, R18, R181, R9, 0x1, P3 ;  /* 0x000000b512098211 */ /* 0x000fe200018f0c09 */
[----:B------:R-:W-:Y:S01]  /*129e0*/  @!P0 IMAD.IADD R0, R0, 0x1, R17 ;  /* 0x0000000100008824 */ /* 0x000fe200078e0211 */
[----:B------:R-:W-:Y:S01]  /*129f0*/  @!P0 IADD3 R3, R7, R15, RZ ;  /* 0x0000000f07038210 */ /* 0x000fe20007ffe0ff */
[----:B------:R3:W-:Y:S01]  /*12a00*/  @P0 STS.128 [R168+0x3000], RZ ;  /* 0x003000ffa8000388 */ /* 0x0007e20000000c00 */
[----:B------:R-:W-:Y:S02]  /*12a10*/  IMAD.MOV.U32 R180, RZ, RZ, R4 ;  /* 0x000000ffffb47224 */ /* 0x000fe400078e0004 */
[-C--:B------:R-:W-:Y:S01]  /*12a20*/  @!P0 LEA.HI.X R7, R16, R181.reuse, R0, 0x1, P2 ;  /* 0x000000b510078211 */ /* 0x080fe200010f0c00 */
[----:B------:R-:W-:Y:S01]  /*12a30*/  @!PT LDS RZ, [RZ] ;  /* 0x00000000fffff984 */ /* 0x000fe20000000800 */
[----:B------:R-:W-:Y:S01]  /*12a40*/  @!PT LDS RZ, [RZ] ;  /* 0x00000000fffff984 */ /* 0x000fe20000000800 */
[----:B------:R-:W-:Y:S01]  /*12a50*/  @!PT LDS RZ, [RZ] ;  /* 0x00000000fffff984 */ /* 0x000fe20000000800 */
[----:B------:R3:W-:Y:S01]  /*12a60*/  @!P0 LDGSTS.E.BYPASS.LTC128B.128 [R168+0x3000], desc[UR8][R10.64] ;  /* 0x030000000aa88fae */ /* 0x0007e2000b901d48 */
[----:B------:R-:W-:Y:S01]  /*12a70*/  @!P0 LEA.HI.X R3, R14, R181, R3, 0x1, P1 ;  /* 0x000000b50e038211 */ /* 0x000fe200008f0c03 */
[----:B------:R-:W-:Y:S02]  /*12a80*/  IMAD.MOV.U32 R181, RZ, RZ, R5 ;  /* 0x000000ffffb57224 */ /* 0x000fe400078e0005 */
        /* <DEDUP_REMOVED lines=16> */
.L_x_829:
[----:B--2---:R-:W-:Y:S01]  /*12b90*/  FMNMX.FTZ R0, R186, R132, !PT ;  /* 0x00000084ba007209 */ /* 0x004fe20007810000 */
[----:B---3--:R-:W-:Y:S03]  /*12ba0*/  LDSM.16.MT88.4 R12, [R135+0x5000] ;  /* 0x00500000870c783b */ /* 0x008fe60000004200 */
[----:B-1----:R-:W-:Y:S02]  /*12bb0*/  FMNMX.FTZ R2, R197, R0, !PT ;  /* 0x00000000c5027209 */ /* 0x002fe40007810000 */
        /* <DEDUP_REMOVED lines=125> */
[----:B------:R-:W-:Y:S01]  /*13390*/  SHFL.BFLY PT, R3, R20, 0x2, 0x1f ;  /* 0x0c401f0014037f89 */ /* 0x000fe200000e0000 */
[----:B------:R-:W-:Y:S07]  /*133a0*/  FMNMX.FTZ R0, R22, R0, !PT ;  /* 0x0000000016007209 */ /* 0x000fee0007810000 */
[----:B------:R-:W1:Y:S02]  /*133b0*/  SHFL.BFLY PT, R2, R0, 0x2, 0x1f ;  /* 0x0c401f0000027f89 */ /* 0x000e6400000e0000 */
[----:B-1----:R-:W-:Y:S02]  /*133c0*/  FMNMX.FTZ R0, R0, R2, !PT ;  /* 0x0000000200007209 */ /* 0x002fe40007810000 */
[----:B------:R-:W-:Y:S04]  /*133d0*/  FMNMX.FTZ R20, R20, R3, !PT ;  /* 0x0000000314147209 */ /* 0x000fe80007810000 */
[----:B------:R-:W1:Y:S08]  /*133e0*/  SHFL.BFLY PT, R3, R0, 0x1, 0x1f ;  /* 0x0c201f0000037f89 */ /* 0x000e7000000e0000 */
[----:B------:R-:W2:Y:S01]  /*133f0*/  SHFL.BFLY PT, R4, R20, 0x1, 0x1f ;  /* 0x0c201f0014047f89 */ /* 0x000ea200000e0000 */
[----:B-1----:R-:W-:Y:S02]  /*13400*/  FMNMX.FTZ R3, R0, R3, !PT ;  /* 0x0000000300037209 */ /* 0x002fe40007810000 */
[----:B--2---:R-:W-:Y:S03]  /*13410*/  FMNMX.FTZ R20, R20, R4, !PT ;  /* 0x0000000414147209 */ /* 0x004fe60007810000 */
[C---:B------:R-:W-:Y:S01]  /*13420*/  FMUL.FTZ R48, R3.reuse, UR4 ;  /* 0x0000000403307c20 */ /* 0x040fe20008410000 */
[----:B------:R-:W-:Y:S01]  /*13430*/  FADD.FTZ R0, -R3, R133 ;  /* 0x0000008503007221 */ /* 0x000fe20000010100 */
[C---:B------:R-:W-:Y:S01]  /*13440*/  FSETP.NEU.FTZ.AND P0, PT, R20.reuse, -INF , PT ;  /* 0xff8000001400780b */ /* 0x040fe20003f1d000 */
[C---:B------:R-:W-:Y:S01]  /*13450*/  FMUL.FTZ R23, R20.reuse, UR4 ;  /* 0x0000000414177c20 */ /* 0x040fe20008410000 */
[----:B------:R-:W-:Y:S01]  /*13460*/  FADD.FTZ R2, -R20, R132 ;  /* 0x0000008414027221 */ /* 0x000fe20000010100 */
[----:B------:R-:W-:Y:S03]  /*13470*/  FMUL.FTZ R0, R0, UR4 ;  /* 0x0000000400007c20 */ /* 0x000fe60008410000 */
[----:B------:R-:W-:Y:S01]  /*13480*/  FSEL R23, R23, RZ, P0 ;  /* 0x000000ff17177208 */ /* 0x000fe20000000000 */
[----:B------:R-:W-:Y:S01]  /*13490*/  FMUL.FTZ R2, R2, UR4 ;  /* 0x0000000402027c20 */ /* 0x000fe20008410000 */
[----:B------:R-:W-:Y:S01]  /*134a0*/  FSETP.NEU.FTZ.AND P0, PT, R3, -INF , PT ;  /* 0xff8000000300780b */ /* 0x000fe20003f1d000 */
[----:B------:R-:W1:Y:S02]  /*134b0*/  MUFU.EX2 R0, R0 ;  /* 0x0000000000007308 */ /* 0x000e640000000800 */
[--C-:B------:R-:W-:Y:S01]  /*134c0*/  FFMA.FTZ R4, R186, UR4, -R23.reuse ;  /* 0x00000004ba047c23 */ /* 0x100fe20008010817 */
[----:B------:R-:W-:Y:S01]  /*134d0*/  FSEL R48, R48, RZ, P0 ;  /* 0x000000ff30307208 */ /* 0x000fe20000000000 */
[--C-:B------:R-:W-:Y:S01]  /*134e0*/  FFMA.FTZ R10, R88, UR4, -R23.reuse ;  /* 0x00000004580a7c23 */ /* 0x100fe20008010817 */
[--C-:B------:R-:W-:Y:S01]  /*134f0*/  FFMA.FTZ R5, R190, UR4, -R23.reuse ;  /* 0x00000004be057c23 */ /* 0x100fe20008010817 */
[--C-:B------:R-:W-:Y:S01]  /*13500*/  FFMA.FTZ R6, R191, UR4, -R23.reuse ;  /* 0x00000004bf067c23 */ /* 0x100fe20008010817 */
[--C-:B------:R-:W-:Y:S03]  /*13510*/  FFMA.FTZ R7, R195, UR4, -R23.reuse ;  /* 0x00000004c3077c23 */ /* 0x100fe60008010817 */
[----:B------:R2:W-:Y:S01]  /*13520*/  MUFU.EX2 R50, R4 ;  /* 0x0000000400327308 */ /* 0x0005e20000000800 */
[--C-:B------:R-:W-:Y:S01]  /*13530*/  FFMA.FTZ R8, R87, UR4, -R48.reuse ;  /* 0x0000000457087c23 */ /* 0x100fe20008010830 */
[--C-:B------:R-:W-:Y:S01]  /*13540*/  FFMA.FTZ R16, R90, UR4, -R48.reuse ;  /* 0x000000045a107c23 */ /* 0x100fe20008010830 */
[--C-:B------:R-:W-:Y:S01]  /*13550*/  FFMA.FTZ R21, R21, UR4, -R48.reuse ;  /* 0x0000000415157c23 */ /* 0x100fe20008010830 */
[----:B------:R-:W-:Y:S06]  /*13560*/  ISETP.GT.AND P0, PT, R228, 0x1, PT ;  /* 0x00000001e400780c */ /* 0x000fec0003f04270 */
[----:B------:R3:W-:Y:S01]  /*13570*/  MUFU.EX2 R105, R5 ;  /* 0x0000000500697308 */ /* 0x0007e20000000800 */
[C---:B-1----:R-:W-:Y:S01]  /*13580*/  FMUL.FTZ R11, R0.reuse, R139 ;  /* 0x0000008b000b7220 */ /* 0x042fe20000410000 */
[C---:B------:R-:W-:Y:S01]  /*13590*/  FMUL.FTZ R18, R0.reuse, R146 ;  /* 0x0000009200127220 */ /* 0x040fe20000410000 */
[----:B------:R-:W-:Y:S07]  /*135a0*/  FMUL.FTZ R19, R0, R147 ;  /* 0x0000009300137220 */ /* 0x000fee0000410000 */
[----:B------:R1:W-:Y:S01]  /*135b0*/  MUFU.EX2 R99, R6 ;  /* 0x0000000600637308 */ /* 0x0003e20000000800 */
[--C-:B--2---:R-:W-:Y:S09]  /*135c0*/  FFMA.FTZ R4, R197, UR4, -R23.reuse ;  /* 0x00000004c5047c23 */ /* 0x104ff20008010817 */
[----:B------:R2:W4:Y:S01]  /*135d0*/  MUFU.EX2 R51, R4 ;  /* 0x0000000400337308 */ /* 0x0005220000000800 */
[--C-:B---3--:R-:W-:Y:S09]  /*135e0*/  FFMA.FTZ R5, R178, UR4, -R23.reuse ;  /* 0x00000004b2057c23 */ /* 0x108ff20008010817 */
[----:B------:R3:W-:Y:S01]  /*135f0*/  MUFU.EX2 R118, R5 ;  /* 0x0000000500767308 */ /* 0x0007e20000000800 */
[--C-:B-1----:R-:W-:Y:S09]  /*13600*/  FFMA.FTZ R6, R179, UR4, -R23.reuse ;  /* 0x00000004b3067c23 */ /* 0x102ff20008010817 */
[----:B------:R1:W-:Y:S01]  /*13610*/  MUFU.EX2 R114, R6 ;  /* 0x0000000600727308 */ /* 0x0003e20000000800 */
[--C-:B--2---:R-:W-:Y:S01]  /*13620*/  FFMA.FTZ R4, R187, UR4, -R48.reuse ;  /* 0x00000004bb047c23 */ /* 0x104fe20008010830 */
[----:B----4-:R-:W-:Y:S08]  /*13630*/  F2FP.F16.F32.PACK_AB R24, R51, R50 ;  /* 0x000000323318723e */ /* 0x010ff000000000ff */
[----:B------:R2:W-:Y:S01]  /*13640*/  MUFU.EX2 R49, R4 ;  /* 0x0000000400317308 */ /* 0x0005e20000000800 */
[--C-:B---3--:R-:W-:Y:S09]  /*13650*/  FFMA.FTZ R5, R162, UR4, -R23.reuse ;  /* 0x00000004a2057c23 */ /* 0x108ff20008010817 */
[----:B------:R3:W-:Y:S01]  /*13660*/  MUFU.EX2 R53, R7 ;  /* 0x0000000700357308 */ /* 0x0007e20000000800 */
[--C-:B-1----:R-:W-:Y:S09]  /*13670*/  FFMA.FTZ R6, R163, UR4, -R23.reuse ;  /* 0x00000004a3067c23 */ /* 0x102ff20008010817 */
[----:B------:R1:W-:Y:S01]  /*13680*/  MUFU.EX2 R124, R6 ;  /* 0x00000006007c7308 */ /* 0x0003e20000000800 */
[--C-:B--2---:R-:W-:Y:S09]  /*13690*/  FFMA.FTZ R4, R196, UR4, -R48.reuse ;  /* 0x00000004c4047c23 */ /* 0x104ff20008010830 */
[----:B------:R2:W4:Y:S01]  /*136a0*/  MUFU.EX2 R52, R4 ;  /* 0x0000000400347308 */ /* 0x0005220000000800 */
[--C-:B---3--:R-:W-:Y:S09]  /*136b0*/  FFMA.FTZ R7, R185, UR4, -R23.reuse ;  /* 0x00000004b9077c23 */ /* 0x108ff20008010817 */
[----:B------:R3:W-:Y:S01]  /*136c0*/  MUFU.EX2 R111, R7 ;  /* 0x00000007006f7308 */ /* 0x0007e20000000800 */
[--C-:B-1----:R-:W-:Y:S09]  /*136d0*/  FFMA.FTZ R6, R36, UR4, -R23.reuse ;  /* 0x0000000424067c23 */ /* 0x102ff20008010817 */
[----:B------:R1:W-:Y:S01]  /*136e0*/  MUFU.EX2 R126, R5 ;  /* 0x00000005007e7308 */ /* 0x0003e20000000800 */
[--C-:B--2---:R-:W-:Y:S09]  /*136f0*/  FFMA.FTZ R4, R194, UR4, -R23.reuse ;  /* 0x00000004c2047c23 */ /* 0x104ff20008010817 */
[----:B------:R2:W-:Y:S01]  /*13700*/  MUFU.EX2 R56, R4 ;  /* 0x0000000400387308 */ /* 0x0005e20000000800 */
        /* <DEDUP_REMOVED lines=23> */
[----:B------:R2:W5:Y:S01]  /*13880*/  MUFU.EX2 R110, R4 ;  /* 0x00000004006e7308 */ /* 0x0005620000000800 */
[----:B---3--:R-:W-:Y:S01]  /*13890*/  FFMA.FTZ R7, R25, UR4, -R23 ;  /* 0x0000000419077c23 */ /* 0x008fe20008010817 */
[----:B----4-:R-:W-:Y:S01]  /*138a0*/  F2FP.F16.F32.PACK_AB R25, R52, R49 ;  /* 0x000000313419723e */ /* 0x010fe200000000ff */
[----:B------:R-:W-:Y:S07]  /*138b0*/  FFMA.FTZ R49, R0, R230, R49 ;  /* 0x000000e600317223 */ /* 0x000fee0000010031 */
[----:B------:R-:W3:Y:S01]  /*138c0*/  MUFU.EX2 R2, R2 ;  /* 0x0000000200027308 */ /* 0x000ee20000000800 */
[--C-:B-1----:R-:W-:Y:S09]  /*138d0*/  FFMA.FTZ R6, R68, UR4, -R23.reuse ;  /* 0x0000000444067c23 */ /* 0x102ff20008010817 */
[----:B------:R1:W-:Y:S01]  /*138e0*/  MUFU.EX2 R191, R6 ;  /* 0x0000000600bf7308 */ /* 0x0003e20000000800 */
[--C-:B--2---:R-:W-:Y:S01]  /*138f0*/  FFMA.FTZ R4, R184, UR4, -R23.reuse ;  /* 0x00000004b8047c23 */ /* 0x104fe20008010817 */
[----:B-----5:R-:W-:Y:S08]  /*13900*/  F2FP.F16.F32.PACK_AB R33, R110, R97 ;  /* 0x000000616e21723e */ /* 0x020ff000000000ff */
[----:B------:R2:W4:Y:S01]  /*13910*/  MUFU.EX2 R115, R4 ;  /* 0x0000000400737308 */ /* 0x0005220000000800 */
[C---:B---3--:R-:W-:Y:S01]  /*13920*/  FMUL.FTZ R9, R2.reuse, R137 ;  /* 0x0000008902097220 */ /* 0x048fe20000410000 */
[----:B------:R-:W-:Y:S01]  /*13930*/  FMUL.FTZ R17, R2, R145 ;  /* 0x0000009102117220 */ /* 0x000fe20000410000 */
[--C-:B-1----:R-:W-:Y:S07]  /*13940*/  FFMA.FTZ R6, R76, UR4, -R23.reuse ;  /* 0x000000044c067c23 */ /* 0x102fee0008010817 */
[----:B------:R1:W-:Y:S01]  /*13950*/  MUFU.EX2 R216, R6 ;  /* 0x0000000600d87308 */ /* 0x0003e20000000800 */
[--C-:B--2---:R-:W-:Y:S09]  /*13960*/  FFMA.FTZ R4, R183, UR4, -R48.reuse ;  /* 0x00000004b7047c23 */ /* 0x104ff20008010830 */
[----:B------:R2:W-:Y:S10]  /*13970*/  MUFU.EX2 R109, R4 ;  /* 0x00000004006d7308 */ /* 0x0005f40000000800 */
[----:B------:R3:W-:Y:S01]  /*13980*/  MUFU.EX2 R183, R7 ;  /* 0x0000000700b77308 */ /* 0x0007e20000000800 */
[--C-:B-1----:R-:W-:Y:S09]  /*13990*/  FFMA.FTZ R6, R84, UR4, -R23.reuse ;  /* 0x0000000454067c23 */ /* 0x102ff20008010817 */
[----:B------:R1:W-:Y:S01]  /*139a0*/  MUFU.EX2 R224, R6 ;  /* 0x0000000600e07308 */ /* 0x0003e20000000800 */
[--C-:B--2---:R-:W-:Y:S09]  /*139b0*/  FFMA.FTZ R4, R182, UR4, -R48.reuse ;  /* 0x00000004b6047c23 */ /* 0x104ff20008010830 */
[----:B------:R2:W5:Y:S01]  /*139c0*/  MUFU.EX2 R113, R4 ;  /* 0x0000000400717308 */ /* 0x0005620000000800 */
[--C-:B---3--:R-:W-:Y:S09]  /*139d0*/  FFMA.FTZ R7, R64, UR4, -R23.reuse ;  /* 0x0000000440077c23 */ /* 0x108ff20008010817 */
[----:B------:R3:W-:Y:S01]  /*139e0*/  MUFU.EX2 R187, R7 ;  /* 0x0000000700bb7308 */ /* 0x0007e20000000800 */
[----:B-1----:R-:W-:Y:S01]  /*139f0*/  FMUL.FTZ R6, R0, R142 ;  /* 0x0000008e00067220 */ /* 0x002fe20000410000 */
[--C-:B--2---:R-:W-:Y:S08]  /*13a00*/  FFMA.FTZ R4, R176, UR4, -R48.reuse ;  /* 0x00000004b0047c23 */ /* 0x104ff00008010830 */
[----:B------:R1:W-:Y:S01]  /*13a10*/  MUFU.EX2 R112, R4 ;  /* 0x0000000400707308 */ /* 0x0003e20000000800 */
[--C-:B---3--:R-:W-:Y:S09]  /*13a20*/  FFMA.FTZ R7, R72, UR4, -R23.reuse ;  /* 0x0000000448077c23 */ /* 0x108ff20008010817 */
[----:B------:R2:W-:Y:S01]  /*13a30*/  MUFU.EX2 R193, R7 ;  /* 0x0000000700c17308 */ /* 0x0005e20000000800 */
[--C-:B-1----:R-:W-:Y:S09]  /*13a40*/  FFMA.FTZ R4, R175, UR4, -R48.reuse ;  /* 0x00000004af047c23 */ /* 0x102ff20008010830 */
[----:B------:R1:W3:Y:S01]  /*13a50*/  MUFU.EX2 R120, R4 ;  /* 0x0000000400787308 */ /* 0x0002e20000000800 */
[----:B--2---:R-:W-:Y:S01]  /*13a60*/  FMUL.FTZ R7, R0, R143 ;  /* 0x0000008f00077220 */ /* 0x004fe20000410000 */
[--C-:B-1----:R-:W-:Y:S08]  /*13a70*/  FFMA.FTZ R4, R173, UR4, -R23.reuse ;  /* 0x00000004ad047c23 */ /* 0x102ff00008010817 */
[----:B------:R1:W2:Y:S02]  /*13a80*/  MUFU.EX2 R125, R4 ;  /* 0x00000004007d7308 */ /* 0x0002a40000000800 */
[--C-:B-1----:R-:W-:Y:S08]  /*13a90*/  FFMA.FTZ R4, R172, UR4, -R48.reuse ;  /* 0x00000004ac047c23 */ /* 0x102ff00008010830 */
[----:B------:R1:W-:Y:S02]  /*13aa0*/  MUFU.EX2 R121, R4 ;  /* 0x0000000400797308 */ /* 0x0003e40000000800 */
[--C-:B-1----:R-:W-:Y:S08]  /*13ab0*/  FFMA.FTZ R4, R169, UR4, -R48.reuse ;  /* 0x00000004a9047c23 */ /* 0x102ff00008010830 */
[----:B------:R1:W2:Y:S02]  /*13ac0*/  MUFU.EX2 R123, R4 ;  /* 0x00000004007b7308 */ /* 0x0002a40000000800 */
[--C-:B-1----:R-:W-:Y:S08]  /*13ad0*/  FFMA.FTZ R4, R161, UR4, -R48.reuse ;  /* 0x00000004a1047c23 */ /* 0x102ff00008010830 */
[----:B------:R1:W-:Y:S02]  /*13ae0*/  MUFU.EX2 R122, R4 ;  /* 0x00000004007a7308 */ /* 0x0003e40000000800 */
[--C-:B-1----:R-:W-:Y:S08]  /*13af0*/  FFMA.FTZ R4, R160, UR4, -R48.reuse ;  /* 0x00000004a0047c23 */ /* 0x102ff00008010830 */
[----:B------:R1:W-:Y:S02]  /*13b00*/  MUFU.EX2 R128, R4 ;  /* 0x0000000400807308 */ /* 0x0003e40000000800 */
[--C-:B-1----:R-:W-:Y:S08]  /*13b10*/  FFMA.FTZ R4, R154, UR4, -R23.reuse ;  /* 0x000000049a047c23 */ /* 0x102ff00008010817 */
[----:B------:R1:W-:Y:S10]  /*13b20*/  MUFU.EX2 R154, R5 ;  /* 0x00000005009a7308 */ /* 0x0003f40000000800 */
[----:B------:R4:W2:Y:S01]  /*13b30*/  MUFU.EX2 R133, R4 ;  /* 0x0000000400857308 */ /* 0x0008a20000000800 */
[--C-:B-1----:R-:W-:Y:S09]  /*13b40*/  FFMA.FTZ R5, R45, UR4, -R23.reuse ;  /* 0x000000042d057c23 */ /* 0x102ff20008010817 */
[----:B------:R1:W-:Y:S01]  /*13b50*/  MUFU.EX2 R171, R5 ;  /* 0x0000000500ab7308 */ /* 0x0003e20000000800 */
[--C-:B----4-:R-:W-:Y:S01]  /*13b60*/  FFMA.FTZ R4, R34, UR4, -R48.reuse ;  /* 0x0000000422047c23 */ /* 0x110fe20008010830 */
[----:B------:R-:W-:Y:S08]  /*13b70*/  F2FP.F16.F32.PACK_AB R34, R115, R111 ;  /* 0x0000006f7322723e */ /* 0x000ff000000000ff */
[----:B------:R4:W-:Y:S01]  /*13b80*/  MUFU.EX2 R127, R4 ;  /* 0x00000004007f7308 */ /* 0x0009e20000000800 */
[--C-:B-1----:R-:W-:Y:S09]  /*13b90*/  FFMA.FTZ R5, R28, UR4, -R23.reuse ;  /* 0x000000041c057c23 */ /* 0x102ff20008010817 */
[----:B------:R1:W-:Y:S01]  /*13ba0*/  MUFU.EX2 R182, R5 ;  /* 0x0000000500b67308 */ /* 0x0003e20000000800 */
[--C-:B----4-:R-:W-:Y:S01]  /*13bb0*/  FFMA.FTZ R4, R35, UR4, -R48.reuse ;  /* 0x0000000423047c23 */ /* 0x110fe20008010830 */
[----:B-----5:R-:W-:Y:S08]  /*13bc0*/  F2FP.F16.F32.PACK_AB R35, R113, R109 ;  /* 0x0000006d7123723e */ /* 0x020ff000000000ff */
[----:B------:R4:W5:Y:S01]  /*13bd0*/  MUFU.EX2 R131, R4 ;  /* 0x0000000400837308 */ /* 0x0009620000000800 */
[--C-:B-1----:R-:W-:Y:S09]  /*13be0*/  FFMA.FTZ R5, R61, UR4, -R23.reuse ;  /* 0x000000043d057c23 */ /* 0x102ff20008010817 */
[----:B------:R1:W-:Y:S01]  /*13bf0*/  MUFU.EX2 R61, R5 ;  /* 0x00000005003d7308 */ /* 0x0003e20000000800 */
[--C-:B----4-:R-:W-:Y:S09]  /*13c00*/  FFMA.FTZ R4, R38, UR4, -R48.reuse ;  /* 0x0000000426047c23 */ /* 0x110ff20008010830 */
[----:B------:R4:W-:Y:S01]  /*13c10*/  MUFU.EX2 R130, R4 ;  /* 0x0000000400827308 */ /* 0x0009e20000000800 */
[--C-:B-1----:R-:W-:Y:S09]  /*13c20*/  FFMA.FTZ R5, R69, UR4, -R23.reuse ;  /* 0x0000000445057c23 */ /* 0x102ff20008010817 */
[----:B------:R1:W-:Y:S01]  /*13c30*/  MUFU.EX2 R192, R5 ;  /* 0x0000000500c07308 */ /* 0x0003e20000000800 */
[--C-:B----4-:R-:W-:Y:S02]  /*13c40*/  FFMA.FTZ R4, R39, UR4, -R48.reuse ;  /* 0x0000000427047c23 */ /* 0x110fe40008010830 */
[----:B------:R-:W-:Y:S07]  /*13c50*/  LDSM.16.MT88.4 R36, [R135+0x5400] ;  /* 0x005400008724783b */ /* 0x000fee0000004200 */
[----:B------:R4:W5:Y:S01]  /*13c60*/  MUFU.EX2 R160, R4 ;  /* 0x0000000400a07308 */ /* 0x0009620000000800 */
[--C-:B-1----:R-:W-:Y:S09]  /*13c70*/  FFMA.FTZ R5, R77, UR4, -R23.reuse ;  /* 0x000000044d057c23 */ /* 0x102ff20008010817 */
[----:B------:R1:W-:Y:S01]  /*13c80*/  MUFU.EX2 R217, R5 ;  /* 0x0000000500d97308 */ /* 0x0003e20000000800 */
[--C-:B----4-:R-:W-:Y:S09]  /*13c90*/  FFMA.FTZ R4, R41, UR4, -R23.reuse ;  /* 0x0000000429047c23 */ /* 0x110ff20008010817 */
[----:B------:R4:W5:Y:S01]  /*13ca0*/  MUFU.EX2 R169, R4 ;  /* 0x0000000400a97308 */ /* 0x0009620000000800 */
[----:B-1----:R-:W-:Y:S01]  /*13cb0*/  FMUL.FTZ R5, R2, R141 ;  /* 0x0000008d02057220 */ /* 0x002fe20000410000 */
[--C-:B----4-:R-:W-:Y:S08]  /*13cc0*/  FFMA.FTZ R4, R42, UR4, -R48.reuse ;  /* 0x000000042a047c23 */ /* 0x110ff00008010830 */
[----:B------:R1:W-:Y:S02]  /*13cd0*/  MUFU.EX2 R161, R4 ;  /* 0x0000000400a17308 */ /* 0x0003e40000000800 */
[--C-:B-1----:R-:W-:Y:S02]  /*13ce0*/  FFMA.FTZ R4, R43, UR4, -R48.reuse ;  /* 0x000000042b047c23 */ /* 0x102fe40008010830 */
[----:B------:R-:W-:Y:S06]  /*13cf0*/  LDSM.16.MT88.4 R40, [R164+0x5400] ;  /* 0x00540000a428783b */ /* 0x000fec0000004200 */
[----:B------:R1:W4:Y:S02]  /*13d00*/  MUFU.EX2 R162, R4 ;  /* 0x0000000400a27308 */ /* 0x0003240000000800 */
[--C-:B-1----:R-:W-:Y:S08]  /*13d10*/  FFMA.FTZ R4, R46, UR4, -R48.reuse ;  /* 0x000000042e047c23 */ /* 0x102ff00008010830 */
[----:B------:R1:W-:Y:S02]  /*13d20*/  MUFU.EX2 R163, R4 ;  /* 0x0000000400a37308 */ /* 0x0003e40000000800 */
[--C-:B-1----:R-:W-:Y:S02]  /*13d30*/  FFMA.FTZ R4, R47, UR4, -R48.reuse ;  /* 0x000000042f047c23 */ /* 0x102fe40008010830 */
[----:B------:R-:W-:Y:S06]  /*13d40*/  LDSM.16.MT88.4 R44, [R135+0x5800] ;  /* 0x00580000872c783b */ /* 0x000fec0000004200 */
[----:B------:R1:W-:Y:S02]  /*13d50*/  MUFU.EX2 R172, R4 ;  /* 0x0000000400ac7308 */ /* 0x0003e40000000800 */
[--C-:B-1----:R-:W-:Y:S01]  /*13d60*/  FFMA.FTZ R4, R32, UR4, -R23.reuse ;  /* 0x0000000420047c23 */ /* 0x102fe20008010817 */
[--C-:B------:R-:W-:Y:S07]  /*13d70*/  FFMA.FTZ R32, R91, UR4, -R48.reuse ;  /* 0x000000045b207c23 */ /* 0x100fee0008010830 */
[----:B------:R1:W4:Y:S10]  /*13d80*/  MUFU.EX2 R178, R4 ;  /* 0x0000000400b27308 */ /* 0x0003340000000800 */
[----:B------:R3:W-:Y:S01]  /*13d90*/  MUFU.EX2 R88, R32 ;  /* 0x0000002000587308 */ /* 0x0007e20000000800 */
[--C-:B-1----:R-:W-:Y:S09]  /*13da0*/  FFMA.FTZ R4, R31, UR4, -R48.reuse ;  /* 0x000000041f047c23 */ /* 0x102ff20008010830 */
[----:B------:R1:W-:Y:S01]  /*13db0*/  MUFU.EX2 R173, R4 ;  /* 0x0000000400ad7308 */ /* 0x0003e20000000800 */
[----:B---3--:R-:W-:Y:S01]  /*13dc0*/  F2FP.F16.F32.PACK_AB R32, R105, R99 ;  /* 0x000000636920723e */ /* 0x008fe200000000ff */
[--C-:B-1----:R-:W-:Y:S02]  /*13dd0*/  FFMA.FTZ R4, R30, UR4, -R48.reuse ;  /* 0x000000041e047c23 */ /* 0x102fe40008010830 */
[----:B------:R-:W1:Y:S06]  /*13de0*/  LDSM.16.MT88.4 R28, [R164+0x5000] ;  /* 0x00500000a41c783b */ /* 0x000e6c0000004200 */
[----:B------:R3:W4:Y:S02]  /*13df0*/  MUFU.EX2 R175, R4 ;  /* 0x0000000400af7308 */ /* 0x0007240000000800 */
[--C-:B---3--:R-:W-:Y:S01]  /*13e00*/  FFMA.FTZ R4, R27, UR4, -R48.reuse ;  /* 0x000000041b047c23 */ /* 0x108fe20008010830 */
[----:B------:R-:W-:Y:S07]  /*13e10*/  F2FP.F16.F32.PACK_AB R27, R55, R54 ;  /* 0x00000036371b723e */ /* 0x000fee00000000ff */
[----:B------:R3:W-:Y:S02]  /*13e20*/  MUFU.EX2 R176, R4 ;  /* 0x0000000400b07308 */ /* 0x0007e40000000800 */
[--C-:B---3--:R-:W-:Y:S01]  /*13e30*/  FFMA.FTZ R4, R26, UR4, -R48.reuse ;  /* 0x000000041a047c23 */ /* 0x108fe20008010830 */
[----:B------:R-:W-:Y:S07]  /*13e40*/  F2FP.F16.F32.PACK_AB R26, R56, R53 ;  /* 0x00000035381a723e */ /* 0x000fee00000000ff */
[----:B------:R3:W4:Y:S02]  /*13e50*/  MUFU.EX2 R184, R4 ;  /* 0x0000000400b87308 */ /* 0x0007240000000800 */
[--C-:B---3--:R-:W-:Y:S08]  /*13e60*/  FFMA.FTZ R4, R57, UR4, -R23.reuse ;  /* 0x0000000439047c23 */ /* 0x108ff00008010817 */
[----:B------:R3:W4:Y:S02]  /*13e70*/  MUFU.EX2 R185, R4 ;  /* 0x0000000400b97308 */ /* 0x0007240000000800 */
[--C-:B---3--:R-:W-:Y:S08]  /*13e80*/  FFMA.FTZ R4, R58, UR4, -R48.reuse ;  /* 0x000000043a047c23 */ /* 0x108ff00008010830 */
[----:B------:R3:W-:Y:S02]  /*13e90*/  MUFU.EX2 R57, R4 ;  /* 0x0000000400397308 */ /* 0x0007e40000000800 */
[--C-:B---3--:R-:W-:Y:S08]  /*13ea0*/  FFMA.FTZ R4, R59, UR4, -R48.reuse ;  /* 0x000000043b047c23 */ /* 0x108ff00008010830 */
[----:B------:R3:W4:Y:S02]  /*13eb0*/  MUFU.EX2 R58, R4 ;  /* 0x00000004003a7308 */ /* 0x0007240000000800 */
[--C-:B---3--:R-:W-:Y:S08]  /*13ec0*/  FFMA.FTZ R4, R62, UR4, -R48.reuse ;  /* 0x000000043e047c23 */ /* 0x108ff00008010830 */
[----:B------:R3:W-:Y:S02]  /*13ed0*/  MUFU.EX2 R59, R4 ;  /* 0x00000004003b7308 */ /* 0x0007e40000000800 */
[--C-:B---3--:R-:W-:Y:S08]  /*13ee0*/  FFMA.FTZ R4, R63, UR4, -R48.reuse ;  /* 0x000000043f047c23 */ /* 0x108ff00008010830 */
[----:B------:R3:W-:Y:S02]  /*13ef0*/  MUFU.EX2 R62, R4 ;  /* 0x00000004003e7308 */ /* 0x0007e40000000800 */
        /* <DEDUP_REMOVED lines=30> */
[----:B---3--:R-:W-:Y:S08]  /*140e0*/  FFMA.FTZ R4, R86, UR4, -R48 ;  /* 0x0000000456047c23 */ /* 0x008ff00008010830 */
[----:B------:R3:W-:Y:S02]  /*140f0*/  MUFU.EX2 R222, R4 ;  /* 0x0000000400de7308 */ /* 0x0007e40000000800 */
[C---:B---3--:R-:W-:Y:S08]  /*14100*/  FMUL.FTZ R4, R2.reuse, R140 ;  /* 0x0000008c02047220 */ /* 0x048ff00000410000 */
[----:B------:R3:W-:Y:S01]  /*14110*/  MUFU.EX2 R140, R8 ;  /* 0x00000008008c7308 */ /* 0x0007e20000000800 */
[C---:B------:R-:W-:Y:S07]  /*14120*/  HMMA.16816.F32 R4, R24.reuse, R12, R4 ;  /* 0x0000000c1804723c */ /* 0x040fee0000001804 */
[----:B------:R-:W-:Y:S01]  /*14130*/  FFMA.FTZ R12, R89, UR4, -R23 ;  /* 0x00000004590c7c23 */ /* 0x000fe20008010817 */
[C---:B------:R-:W-:Y:S01]  /*14140*/  FMUL.FTZ R13, R2.reuse, R149 ;  /* 0x00000095020d7220 */ /* 0x040fe20000410000 */
[----:B------:R2:W-:Y:S02]  /*14150*/  MUFU.EX2 R89, R16 ;  /* 0x0000001000597308 */ /* 0x0005e40000000800 */
[C---:B---3--:R-:W-:Y:S08]  /*14160*/  FMUL.FTZ R8, R2.reuse, R136 ;  /* 0x0000008802087220 */ /* 0x048ff00000410000 */
[----:B------:R3:W-:Y:S10]  /*14170*/  MUFU.EX2 R136, R10 ;  /* 0x0000000a00887308 */ /* 0x0007f40000000800 */
[----:B------:R5:W4:Y:S01]  /*14180*/  MUFU.EX2 R137, R12 ;  /* 0x0000000c00897308 */ /* 0x000b220000000800 */
[----:B--2---:R-:W-:Y:S01]  /*14190*/  FMUL.FTZ R16, R2, R144 ;  /* 0x0000009002107220 */ /* 0x004fe20000410000 */
[----:B---3--:R-:W-:Y:S07]  /*141a0*/  FMUL.FTZ R10, R0, R138 ;  /* 0x0000008a000a7220 */ /* 0x008fee0000410000 */
[C---:B------:R-:W-:Y:S03]  /*141b0*/  HMMA.16816.F32 R8, R24.reuse, R14, R8 ;  /* 0x0000000e1808723c */ /* 0x040fe60000001808 */
[C---:B-----5:R-:W-:Y:S01]  /*141c0*/  FMUL.FTZ R12, R2.reuse, R148 ;  /* 0x00000094020c7220 */ /* 0x060fe20000410000 */
[----:B------:R-:W-:Y:S03]  /*141d0*/  FFMA.FTZ R2, R2, R229, R50 ;  /* 0x000000e502027223 */ /* 0x000fe60000010032 */
[C---:B------:R-:W-:Y:S01]  /*141e0*/  FMUL.FTZ R14, R0.reuse, R150 ;  /* 0x00000096000e7220 */ /* 0x040fe20000410000 */
[----:B------:R-:W-:Y:S03]  /*141f0*/  FMUL.FTZ R15, R0, R151 ;  /* 0x00000097000f7220 */ /* 0x000fe60000410000 */
[----:B------:R-:W-:Y:S01]  /*14200*/  FFMA.FTZ R0, R94, UR4, -R48 ;  /* 0x000000045e007c23 */ /* 0x000fe20008010830 */
[----:B------:R-:W-:Y:S01]  /*14210*/  FADD.FTZ R50, R51, R2 ;  /* 0x0000000233327221 */ /* 0x000fe20000010000 */
[----:B------:R-:W-:Y:S01]  /*14220*/  FADD.FTZ R2, R52, R49 ;  /* 0x0000003134027221 */ /* 0x000fe20000010000 */
[--C-:B------:R-:W-:Y:S01]  /*14230*/  FFMA.FTZ R49, R98, UR4, -R48.reuse ;  /* 0x0000000462317c23 */ /* 0x100fe20008010830 */
[C---:B-1----:R-:W-:Y:S01]  /*14240*/  HMMA.16816.F32 R12, R24.reuse, R28, R12 ;  /* 0x0000001c180c723c */ /* 0x042fe2000000180c */
[----:B------:R1:W-:Y:S05]  /*14250*/  MUFU.EX2 R84, R0 ;  /* 0x0000000000547308 */ /* 0x0003ea0000000800 */
[----:B------:R-:W-:Y:S01]  /*14260*/  HMMA.16816.F32 R16, R24, R30, R16 ;  /* 0x0000001e1810723c */ /* 0x000fe20000001810 */
[----:B------:R-:W2:Y:S04]  /*14270*/  LDSM.16.MT88.4 R28, [R164+0x5800] ;  /* 0x00580000a41c783b */ /* 0x000ea80000004200 */
[----:B------:R-:W-:Y:S01]  /*14280*/  MUFU.EX2 R81, R49 ;  /* 0x0000003100517308 */ /* 0x000fe20000000800 */
[C---:B------:R-:W-:Y:S05]  /*14290*/  HMMA.16816.F32 R4, R32.reuse, R36, R4 ;  /* 0x000000242004723c */ /* 0x040fea0000001804 */
[--C-:B------:R-:W-:Y:S01]  /*142a0*/  FFMA.FTZ R24, R92, UR4, -R23.reuse ;  /* 0x000000045c187c23 */ /* 0x100fe20008010817 */
[C---:B------:R-:W-:Y:S01]  /*142b0*/  HMMA.16816.F32 R8, R32.reuse, R38, R8 ;  /* 0x000000262008723c */ /* 0x040fe20000001808 */
[----:B------:R-:W3:Y:S02]  /*142c0*/  LDSM.16.MT88.4 R36, [R135+0x5c00] ;  /* 0x005c00008724783b */ /* 0x000ee40000004200 */
[----:B------:R5:W-:Y:S02]  /*142d0*/  MUFU.EX2 R87, R24 ;  /* 0x0000001800577308 */ /* 0x000be40000000800 */
[----:B------:R-:W-:Y:S01]  /*142e0*/  F2FP.F16.F32.PACK_AB R25, R120, R112 ;  /* 0x000000707819723e */ /* 0x000fe200000000ff */
[C---:B------:R-:W-:Y:S05]  /*142f0*/  HMMA.16816.F32 R12, R32.reuse, R40, R12 ;  /* 0x00000028200c723c */ /* 0x040fea000000180c */
[----:B-1----:R-:W-:Y:S01]  /*14300*/  FFMA.FTZ R0, R95, UR4, -R48 ;  /* 0x000000045f007c23 */ /* 0x002fe20008010830 */
[----:B------:R-:W-:Y:S01]  /*14310*/  HMMA.16816.F32 R16, R32, R42, R16 ;  /* 0x0000002a2010723c */ /* 0x000fe20000001810 */
[----:B------:R-:W1:Y:S02]  /*14320*/  LDSM.16.MT88.4 R40, [R164+0x5c00] ;  /* 0x005c0000a428783b */ /* 0x000e640000004200 */
[----:B------:R4:W-:Y:S02]  /*14330*/  MUFU.EX2 R85, R0 ;  /* 0x0000000000557308 */ /* 0x0009e40000000800 */
[----:B------:R-:W-:Y:S02]  /*14340*/  F2FP.F16.F32.PACK_AB R26, R125, R119 ;  /* 0x000000777d1a723e */ /* 0x000fe400000000ff */
[----:B------:R-:W-:Y:S01]  /*14350*/  F2FP.F16.F32.PACK_AB R27, R123, R121 ;  /* 0x000000797b1b723e */ /* 0x000fe200000000ff */
[--C-:B-----5:R-:W-:Y:S03]  /*14360*/  FFMA.FTZ R24, R93, UR4, -R23.reuse ;  /* 0x000000045d187c23 */ /* 0x120fe60008010817 */
[----:B------:R-:W-:Y:S02]  /*14370*/  FADD.FTZ R33, R53, R50 ;  /* 0x0000003235217221 */ /* 0x000fe40000010000 */
[----:B------:R5:W-:Y:S01]  /*14380*/  MUFU.EX2 R86, R24 ;  /* 0x0000001800567308 */ /* 0x000be20000000800 */
[----:B------:R-:W-:Y:S01]  /*14390*/  FFMA.FTZ R32, R96, UR4, -R23 ;  /* 0x0000000460207c23 */ /* 0x000fe20008010817 */
[----:B------:R-:W-:Y:S01]  /*143a0*/  F2FP.F16.F32.PACK_AB R34, R133, R129 ;  /* 0x000000818522723e */ /* 0x000fe200000000ff */
[----:B------:R-:W-:Y:S01]  /*143b0*/  FADD.FTZ R33, R56, R33 ;  /* 0x0000002138217221 */ /* 0x000fe20000010000 */
[----:B------:R-:W-:Y:S01]  /*143c0*/  F2FP.F16.F32.PACK_AB R35, R131, R127 ;  /* 0x0000007f8323723e */ /* 0x000fe200000000ff */
[----:B----4-:R-:W-:Y:S05]  /*143d0*/  FADD.FTZ R0, R54, R2 ;  /* 0x0000000236007221 */ /* 0x010fea0000010000 */
[----:B------:R4:W-:Y:S01]  /*143e0*/  MUFU.EX2 R83, R32 ;  /* 0x0000002000537308 */ /* 0x0009e20000000800 */
[----:B------:R-:W-:Y:S01]  /*143f0*/  FADD.FTZ R2, R55, R0 ;  /* 0x0000000037027221 */ /* 0x000fe20000010000 */
[----:B------:R-:W-:Y:S01]  /*14400*/  FADD.FTZ R0, R99, R33 ;  /* 0x0000002163007221 */ /* 0x000fe20000010000 */
[----:B------:R-:W-:Y:S02]  /*14410*/  F2FP.F16.F32.PACK_AB R33, R128, R122 ;  /* 0x0000007a8021723e */ /* 0x000fe400000000ff */
[----:B------:R-:W-:Y:S01]  /*14420*/  FADD.FTZ R50, R97, R2 ;  /* 0x0000000261327221 */ /* 0x000fe20000010000 */
[----:B-----5:R-:W-:Y:S01]  /*14430*/  F2FP.F16.F32.PACK_AB R24, R118, R114 ;  /* 0x000000727618723e */ /* 0x020fe200000000ff */
[----:B------:R-:W-:Y:S01]  /*14440*/  FFMA.FTZ R2, R152, UR4, -R23 ;  /* 0x0000000498027c23 */ /* 0x000fe20008010817 */
[----:B------:R-:W-:Y:S01]  /*14450*/  FADD.FTZ R51, R105, R0 ;  /* 0x0000000069337221 */ /* 0x000fe20000010000 */
[----:B------:R-:W-:Y:S02]  /*14460*/  FADD.FTZ R0, R110, R50 ;  /* 0x000000326e007221 */ /* 0x000fe40000010000 */
[----:B------:R5:W1:Y:S02]  /*14470*/  MUFU.EX2 R82, R2 ;  /* 0x0000000200527308 */ /* 0x000a640000000800 */
[C---:B------:R-:W-:Y:S05]  /*14480*/  HMMA.16816.F32 R4, R24.reuse, R44, R4 ;  /* 0x0000002c1804723c */ /* 0x040fea0000001804 */
[----:B----4-:R-:W-:Y:S01]  /*14490*/  F2FP.F16.F32.PACK_AB R32, R126, R124 ;  /* 0x0000007c7e20723e */ /* 0x010fe200000000ff */
[C---:B------:R-:W-:Y:S01]  /*144a0*/  HMMA.16816.F32 R8, R24.reuse, R46, R8 ;  /* 0x0000002e1808723c */ /* 0x040fe20000001808 */
[----:B------:R-:W4:Y:S05]  /*144b0*/  LDSM.16.MT88.4 R44, [R135+0x6000] ;  /* 0x00600000872c783b */ /* 0x000f2a0000004200 */
[C---:B--2---:R-:W-:Y:S05]  /*144c0*/  HMMA.16816.F32 R12, R24.reuse, R28, R12 ;  /* 0x0000001c180c723c */ /* 0x044fea000000180c */
[----:B-----5:R-:W-:Y:S01]  /*144d0*/  FADD.FTZ R2, R111, R51 ;  /* 0x000000336f027221 */ /* 0x020fe20000010000 */
[----:B------:R-:W-:Y:S01]  /*144e0*/  HMMA.16816.F32 R16, R24, R30, R16 ;  /* 0x0000001e1810723c */ /* 0x000fe20000001810 */
[----:B------:R-:W2:Y:S04]  /*144f0*/  LDSM.16.MT88.4 R28, [R164+0x6000] ;  /* 0x00600000a41c783b */ /* 0x000ea80000004200 */
[----:B------:R-:W-:Y:S01]  /*14500*/  FADD.FTZ R2, R115, R2 ;  /* 0x0000000273027221 */ /* 0x000fe20000010000 */
[C---:B---3--:R-:W-:Y:S05]  /*14510*/  HMMA.16816.F32 R4, R32.reuse, R36, R4 ;  /* 0x000000242004723c */ /* 0x048fea0000001804 */
[----:B------:R-:W-:Y:S01]  /*14520*/  FADD.FTZ R24, R109, R0 ;  /* 0x000000006d187221 */ /* 0x000fe20000010000 */
[C---:B------:R-:W-:Y:S01]  /*14530*/  HMMA.16816.F32 R8, R32.reuse, R38, R8 ;  /* 0x000000262008723c */ /* 0x040fe20000001808 */
[----:B------:R-:W3:Y:S04]  /*14540*/  LDSM.16.MT88.4 R36, [R135+0x6400] ;  /* 0x006400008724783b */ /* 0x000ee80000004200 */
[----:B------:R-:W-:Y:S01]  /*14550*/  FFMA.FTZ R0, R153, UR4, -R48 ;  /* 0x0000000499007c23 */ /* 0x000fe20008010830 */
[C---:B-1----:R-:W-:Y:S03]  /*14560*/  HMMA.16816.F32 R12, R32.reuse, R40, R12 ;  /* 0x00000028200c723c */ /* 0x042fe6000000180c */
[----:B------:R1:W5:Y:S02]  /*14570*/  MUFU.EX2 R80, R0 ;  /* 0x0000000000507308 */ /* 0x0003640000000800 */
[----:B------:R-:W-:Y:S01]  /*14580*/  FADD.FTZ R24, R113, R24 ;  /* 0x0000001871187221 */ /* 0x000fe20000010000 */
[----:B------:R-:W-:Y:S01]  /*14590*/  HMMA.16816.F32 R16, R32, R42, R16 ;  /* 0x0000002a2010723c */ /* 0x000fe20000001810 */
[----:B------:R-:W5:Y:S04]  /*145a0*/  LDSM.16.MT88.4 R40, [R164+0x6400] ;  /* 0x00640000a428783b */ /* 0x000f680000004200 */
[----:B------:R-:W-:Y:S01]  /*145b0*/  FADD.FTZ R49, R112, R24 ;  /* 0x0000001870317221 */ /* 0x000fe20000010000 */
[----:B------:R-:W-:Y:S01]  /*145c0*/  F2FP.F16.F32.PACK_AB R24, R154, R132 ;  /* 0x000000849a18723e */ /* 0x000fe200000000ff */
[----:B------:R-:W-:Y:S01]  /*145d0*/  FFMA.FTZ R33, R102, UR4, -R48 ;  /* 0x0000000466217c23 */ /* 0x000fe20008010830 */
[----:B------:R-:W-:Y:S03]  /*145e0*/  F2FP.F16.F32.PACK_AB R25, R160, R130 ;  /* 0x00000082a019723e */ /* 0x000fe600000000ff */
[----:B------:R-:W-:Y:S01]  /*145f0*/  F2FP.F16.F32.PACK_AB R26, R169, R155 ;  /* 0x0000009ba91a723e */ /* 0x000fe200000000ff */
[----:B------:R-:W-:Y:S01]  /*14600*/  MUFU.EX2 R77, R33 ;  /* 0x00000021004d7308 */ /* 0x000fe20000000800 */
[----:B------:R-:W-:Y:S01]  /*14610*/  F2FP.F16.F32.PACK_AB R27, R162, R161 ;  /* 0x000000a1a21b723e */ /* 0x000fe200000000ff */
[----:B-1----:R-:W-:Y:S01]  /*14620*/  FADD.FTZ R0, R114, R2 ;  /* 0x0000000272007221 */ /* 0x002fe20000010000 */
[--C-:B------:R-:W-:Y:S01]  /*14630*/  FFMA.FTZ R2, R100, UR4, -R23.reuse ;  /* 0x0000000464027c23 */ /* 0x100fe20008010817 */
[----:B------:R-:W-:Y:S02]  /*14640*/  F2FP.F16.F32.PACK_AB R34, R178, R174 ;  /* 0x000000aeb222723e */ /* 0x000fe400000000ff */
[----:B------:R-:W-:Y:S01]  /*14650*/  FADD.FTZ R50, R118, R0 ;  /* 0x0000000076327221 */ /* 0x000fe20000010000 */
[----:B------:R-:W-:Y:S01]  /*14660*/  FFMA.FTZ R0, R101, UR4, -R23 ;  /* 0x0000000465007c23 */ /* 0x000fe20008010817 */
[C---:B----4-:R-:W-:Y:S02]  /*14670*/  HMMA.16816.F32 R4, R24.reuse, R44, R4 ;  /* 0x0000002c1804723c */ /* 0x050fe40000001804 */
[----:B------:R1:W-:Y:S03]  /*14680*/  MUFU.EX2 R79, R2 ;  /* 0x00000002004f7308 */ /* 0x0003e60000000800 */
[----:B------:R-:W-:Y:S01]  /*14690*/  F2FP.F16.F32.PACK_AB R35, R175, R173 ;  /* 0x000000adaf23723e */ /* 0x000fe200000000ff */
[C---:B------:R-:W-:Y:S01]  /*146a0*/  HMMA.16816.F32 R8, R24.reuse, R46, R8 ;  /* 0x0000002e1808723c */ /* 0x040fe20000001808 */
[----:B------:R-:W4:Y:S05]  /*146b0*/  LDSM.16.MT88.4 R44, [R135+0x6800] ;  /* 0x00680000872c783b */ /* 0x000f2a0000004200 */
[----:B------:R3:W-:Y:S01]  /*146c0*/  MUFU.EX2 R78, R0 ;  /* 0x00000000004e7308 */ /* 0x0007e20000000800 */
[----:B------:R-:W-:Y:S01]  /*146d0*/  FADD.FTZ R32, R119, R50 ;  /* 0x0000003277207221 */ /* 0x000fe20000010000 */
[C---:B--2---:R-:W-:Y:S03]  /*146e0*/  HMMA.16816.F32 R12, R24.reuse, R28, R12 ;  /* 0x0000001c180c723c */ /* 0x044fe6000000180c */
[----:B------:R-:W-:Y:S03]  /*146f0*/  FADD.FTZ R32, R125, R32 ;  /* 0x000000207d207221 */ /* 0x000fe60000010000 */
[----:B------:R-:W-:Y:S01]  /*14700*/  HMMA.16816.F32 R16, R24, R30, R16 ;  /* 0x0000001e1810723c */ /* 0x000fe20000001810 */
[----:B------:R-:W2:Y:S04]  /*14710*/  LDSM.16.MT88.4 R28, [R164+0x6800] ;  /* 0x00680000a41c783b */ /* 0x000ea80000004200 */
[----:B-1----:R-:W-:Y:S01]  /*14720*/  FADD.FTZ R2, R120, R49 ;  /* 0x0000003178027221 */ /* 0x002fe20000010000 */
[----:B------:R-:W-:Y:S01]  /*14730*/  F2FP.F16.F32.PACK_AB R33, R172, R163 ;  /* 0x000000a3ac21723e */ /* 0x000fe200000000ff */
[--C-:B------:R-:W-:Y:S01]  /*14740*/  FFMA.FTZ R49, R104, UR4, -R23.reuse ;  /* 0x0000000468317c23 */ /* 0x100fe20008010817 */
[----:B------:R-:W-:Y:S03]  /*14750*/  F2FP.F16.F32.PACK_AB R25, R184, R176 ;  /* 0x000000b0b819723e */ /* 0x000fe600000000ff */
[----:B---3--:R-:W-:Y:S01]  /*14760*/  FADD.FTZ R0, R121, R2 ;  /* 0x0000000279007221 */ /* 0x008fe20000010000 */
[----:B------:R-:W-:Y:S01]  /*14770*/  MUFU.EX2 R75, R49 ;  /* 0x00000031004b7308 */ /* 0x000fe20000000800 */
[----:B------:R-:W-:Y:S02]  /*14780*/  F2FP.F16.F32.PACK_AB R26, R185, R183 ;  /* 0x000000b7b91a723e */ /* 0x000fe400000000ff */
[----:B------:R-:W-:Y:S01]  /*14790*/  FADD.FTZ R2, R123, R0 ;  /* 0x000000007b027221 */ /* 0x000fe20000010000 */
[----:B------:R-:W-:Y:S01]  /*147a0*/  FADD.FTZ R0, R124, R32 ;  /* 0x000000207c007221 */ /* 0x000fe20000010000 */
[----:B------:R-:W-:Y:S02]  /*147b0*/  F2FP.F16.F32.PACK_AB R32, R171, R170 ;  /* 0x000000aaab20723e */ /* 0x000fe400000000ff */
[----:B------:R-:W-:Y:S01]  /*147c0*/  FADD.FTZ R50, R122, R2 ;  /* 0x000000027a327221 */ /* 0x000fe20000010000 */
[----:B------:R-:W-:Y:S01]  /*147d0*/  FFMA.FTZ R2, R103, UR4, -R48 ;  /* 0x0000000467027c23 */ /* 0x000fe20008010830 */
[----:B------:R-:W-:Y:S01]  /*147e0*/  FADD.FTZ R51, R126, R0 ;  /* 0x000000007e337221 */ /* 0x000fe20000010000 */
[----:B------:R-:W-:Y:S01]  /*147f0*/  F2FP.F16.F32.PACK_AB R27, R58, R57 ;  /* 0x000000393a1b723e */ /* 0x000fe200000000ff */
[----:B------:R-:W-:Y:S01]  /*14800*/  FADD.FTZ R0, R128, R50 ;  /* 0x0000003280007221 */ /* 0x000fe20000010000 */
[C---:B------:R-:W-:Y:S01]  /*14810*/  HMMA.16816.F32 R4, R32.reuse, R36, R4 ;  /* 0x000000242004723c */ /* 0x040fe20000001804 */
[----:B------:R1:W3:Y:S04]  /*14820*/  MUFU.EX2 R76, R2 ;  /* 0x00000002004c7308 */ /* 0x0002e80000000800 */
[----:B------:R-:W-:Y:S01]  /*14830*/  FADD.FTZ R24, R127, R0 ;  /* 0x000000007f187221 */ /* 0x000fe20000010000 */
[C---:B------:R-:W-:Y:S01]  /*14840*/  HMMA.16816.F32 R8, R32.reuse, R38, R8 ;  /* 0x000000262008723c */ /* 0x040fe20000001808 */
[----:B------:R-:W3:Y:S04]  /*14850*/  LDSM.16.MT88.4 R36, [R135+0x6c00] ;  /* 0x006c00008724783b */ /* 0x000ee80000004200 */
[----:B------:R-:W-:Y:S01]  /*14860*/  FFMA.FTZ R0, R177, UR4, -R23 ;  /* 0x00000004b1007c23 */ /* 0x000fe20008010817 */
[C---:B-----5:R-:W-:Y:S03]  /*14870*/  HMMA.16816.F32 R12, R32.reuse, R40, R12 ;  /* 0x00000028200c723c */ /* 0x060fe6000000180c */
[----:B------:R5:W3:Y:S02]  /*14880*/  MUFU.EX2 R74, R0 ;  /* 0x00000000004a7308 */ /* 0x000ae40000000800 */
[----:B------:R-:W-:Y:S01]  /*14890*/  FADD.FTZ R24, R131, R24 ;  /* 0x0000001883187221 */ /* 0x000fe20000010000 */
[----:B------:R-:W-:Y:S01]  /*148a0*/  HMMA.16816.F32 R16, R32, R42, R16 ;  /* 0x0000002a2010723c */ /* 0x000fe20000001810 */
[----:B------:R-:W3:Y:S04]  /*148b0*/  LDSM.16.MT88.4 R40, [R164+0x6c00] ;  /* 0x006c0000a428783b */ /* 0x000ee80000004200 */
[----:B-1----:R-:W-:Y:S01]  /*148c0*/  FADD.FTZ R2, R129, R51 ;  /* 0x0000003381027221 */ /* 0x002fe20000010000 */
[----:B------:R-:W-:Y:S01]  /*148d0*/  FADD.FTZ R49, R130, R24 ;  /* 0x0000001882317221 */ /* 0x000fe20000010000 */
[----:B------:R-:W-:Y:S01]  /*148e0*/  F2FP.F16.F32.PACK_AB R24, R182, R179 ;  /* 0x000000b3b618723e */ /* 0x000fe200000000ff */
[----:B------:R-:W-:Y:S03]  /*148f0*/  FFMA.FTZ R33, R108, UR4, -R23 ;  /* 0x000000046c217c23 */ /* 0x000fe60008010817 */
[----:B------:R-:W-:Y:S01]  /*14900*/  FADD.FTZ R2, R133, R2 ;  /* 0x0000000285027221 */ /* 0x000fe20000010000 */
[----:B------:R1:W-:Y:S01]  /*14910*/  MUFU.EX2 R71, R33 ;  /* 0x0000002100477308 */ /* 0x0003e20000000800 */
[----:B------:R-:W-:Y:S01]  /*14920*/  F2FP.F16.F32.PACK_AB R34, R190, R187 ;  /* 0x000000bbbe22723e */ /* 0x000fe200000000ff */
[C---:B----4-:R-:W-:Y:S05]  /*14930*/  HMMA.16816.F32 R4, R24.reuse, R44, R4 ;  /* 0x0000002c1804723c */ /* 0x050fea0000001804 */
[----:B-----5:R-:W-:Y:S01]  /*14940*/  FADD.FTZ R0, R132, R2 ;  /* 0x0000000284007221 */ /* 0x020fe20000010000 */
[C---:B------:R-:W-:Y:S01]  /*14950*/  HMMA.16816.F32 R8, R24.reuse, R46, R8 ;  /* 0x0000002e1808723c */ /* 0x040fe20000001808 */
[----:B------:R-:W4:Y:S04]  /*14960*/  LDSM.16.MT88.4 R44, [R135+0x7000] ;  /* 0x00700000872c783b */ /* 0x000f280000004200 */
[----:B------:R-:W-:Y:S01]  /*14970*/  FFMA.FTZ R2, R106, UR4, -R48 ;  /* 0x000000046a027c23 */ /* 0x000fe20008010830 */
[C---:B--2---:R-:W-:Y:S03]  /*14980*/  HMMA.16816.F32 R12, R24.reuse, R28, R12 ;  /* 0x0000001c180c723c */ /* 0x044fe6000000180c */
[----:B------:R2:W-:Y:S02]  /*14990*/  MUFU.EX2 R73, R2 ;  /* 0x0000000200497308 */ /* 0x0005e40000000800 */
[----:B------:R-:W-:Y:S01]  /*149a0*/  FADD.FTZ R50, R154, R0 ;  /* 0x000000009a327221 */ /* 0x000fe20000010000 */
[----:B------:R-:W-:Y:S01]  /*149b0*/  HMMA.16816.F32 R16, R24, R30, R16 ;  /* 0x0000001e1810723c */ /* 0x000fe20000001810 */
[----:B------:R-:W5:Y:S04]  /*149c0*/  LDSM.16.MT88.4 R28, [R164+0x7000] ;  /* 0x00700000a41c783b */ /* 0x000f680000004200 */
[----:B------:R-:W-:Y:S01]  /*149d0*/  FFMA.FTZ R0, R107, UR4, -R48 ;  /* 0x000000046b007c23 */ /* 0x000fe20008010830 */
[----:B------:R-:W-:Y:S01]  /*149e0*/  FADD.FTZ R32, R155, R50 ;  /* 0x000000329b207221 */ /* 0x000fe20000010000 */
[----:B-1----:R-:W-:Y:S02]  /*149f0*/  F2FP.F16.F32.PACK_AB R33, R62, R59 ;  /* 0x0000003b3e21723e */ /* 0x002fe400000000ff */
[----:B------:R1:W5:Y:S02]  /*14a00*/  MUFU.EX2 R72, R0 ;  /* 0x0000000000487308 */ /* 0x0003640000000800 */
[----:B------:R-:W-:Y:S01]  /*14a10*/  FADD.FTZ R32, R169, R32 ;  /* 0x00000020a9207221 */ /* 0x000fe20000010000 */
[----:B------:R-:W-:Y:S01]  /*14a20*/  F2FP.F16.F32.PACK_AB R35, R188, R186 ;  /* 0x000000babc23723e */ /* 0x000fe200000000ff */
[----:B--2---:R-:W-:Y:S01]  /*14a30*/  FADD.FTZ R2, R160, R49 ;  /* 0x00000031a0027221 */ /* 0x004fe20000010000 */
[----:B------:R-:W-:Y:S01]  /*14a40*/  FFMA.FTZ R49, R199, UR4, -R48 ;  /* 0x00000004c7317c23 */ /* 0x000fe20008010830 */
[----:B------:R-:W-:Y:S02]  /*14a50*/  F2FP.F16.F32.PACK_AB R25, R194, R189 ;  /* 0x000000bdc219723e */ /* 0x000fe400000000ff */
[----:B------:R-:W-:Y:S02]  /*14a60*/  F2FP.F16.F32.PACK_AB R26, R215, R193 ;  /* 0x000000c1d71a723e */ /* 0x000fe400000000ff */
[----:B------:R-:W-:Y:S01]  /*14a70*/  MUFU.EX2 R69, R49 ;  /* 0x0000003100457308 */ /* 0x000fe20000000800 */
[----:B------:R-:W-:Y:S02]  /*14a80*/  F2FP.F16.F32.PACK_AB R27, R196, R195 ;  /* 0x000000c3c41b723e */ /* 0x000fe400000000ff */
[----:B------:R-:W-:Y:S02]  /*14a90*/  MOV R133, R3 ;  /* 0x0000000300857202 */ /* 0x000fe40000000f00 */
[----:B------:R-:W-:Y:S01]  /*14aa0*/  MOV R132, R20 ;  /* 0x0000001400847202 */ /* 0x000fe20000000f00 */
[----:B-1----:R-:W-:Y:S04]  /*14ab0*/  FADD.FTZ R0, R161, R2 ;  /* 0x00000002a1007221 */ /* 0x002fe80000010000 */
[----:B------:R-:W-:Y:S01]  /*14ac0*/  FADD.FTZ R2, R162, R0 ;  /* 0x00000000a2027221 */ /* 0x000fe20000010000 */
[----:B------:R-:W-:Y:S01]  /*14ad0*/  FADD.FTZ R0, R170, R32 ;  /* 0x00000020aa007221 */ /* 0x000fe20000010000 */
[----:B------:R-:W-:Y:S02]  /*14ae0*/  F2FP.F16.F32.PACK_AB R32, R61, R60 ;  /* 0x0000003c3d20723e */ /* 0x000fe400000000ff */
[----:B------:R-:W-:Y:S01]  /*14af0*/  FADD.FTZ R50, R163, R2 ;  /* 0x00000002a3327221 */ /* 0x000fe20000010000 */
[----:B------:R-:W-:Y:S01]  /*14b00*/  FFMA.FTZ R2, R198, UR4, -R23 ;  /* 0x00000004c6027c23 */ /* 0x000fe20008010817 */
[----:B------:R-:W-:Y:S02]  /*14b10*/  FADD.FTZ R51, R171, R0 ;  /* 0x00000000ab337221 */ /* 0x000fe40000010000 */
[----:B------:R-:W-:Y:S01]  /*14b20*/  FADD.FTZ R0, R172, R50 ;  /* 0x00000032ac007221 */ /* 0x000fe20000010000 */
[C---:B---3--:R-:W-:Y:S01]  /*14b30*/  HMMA.16816.F32 R4, R32.reuse, R36, R4 ;  /* 0x000000242004723c */ /* 0x048fe20000001804 */
[----:B------:R1:W-:Y:S04]  /*14b40*/  MUFU.EX2 R70, R2 ;  /* 0x0000000200467308 */ /* 0x0003e80000000800 */
[----:B------:R-:W-:Y:S01]  /*14b50*/  FADD.FTZ R24, R173, R0 ;  /* 0x00000000ad187221 */ /* 0x000fe20000010000 */
[C---:B------:R-:W-:Y:S01]  /*14b60*/  HMMA.16816.F32 R8, R32.reuse, R38, R8 ;  /* 0x000000262008723c */ /* 0x040fe20000001808 */
[----:B------:R-:W2:Y:S04]  /*14b70*/  LDSM.16.MT88.4 R36, [R135+0x7400] ;  /* 0x007400008724783b */ /* 0x000ea80000004200 */
[----:B------:R-:W-:Y:S01]  /*14b80*/  FFMA.FTZ R0, R200, UR4, -R48 ;  /* 0x00000004c8007c23 */ /* 0x000fe20008010830 */
[C---:B------:R-:W-:Y:S03]  /*14b90*/  HMMA.16816.F32 R12, R32.reuse, R40, R12 ;  /* 0x00000028200c723c */ /* 0x040fe6000000180c */
[----:B------:R3:W-:Y:S02]  /*14ba0*/  MUFU.EX2 R68, R0 ;  /* 0x0000000000447308 */ /* 0x0007e40000000800 */
[----:B------:R-:W-:Y:S01]  /*14bb0*/  FADD.FTZ R24, R175, R24 ;  /* 0x00000018af187221 */ /* 0x000fe20000010000 */
[----:B------:R-:W-:Y:S01]  /*14bc0*/  HMMA.16816.F32 R16, R32, R42, R16 ;  /* 0x0000002a2010723c */ /* 0x000fe20000001810 */
[----:B------:R-:W2:Y:S04]  /*14bd0*/  LDSM.16.MT88.4 R40, [R164+0x7400] ;  /* 0x00740000a428783b */ /* 0x000ea80000004200 */
        /* <DEDUP_REMOVED lines=8> */
[----:B---3--:R-:W-:Y:S01]  /*14c60*/  FADD.FTZ R0, R179, R2 ;  /* 0x00000002b3007221 */ /* 0x008fe20000010000 */
[C---:B------:R-:W-:Y:S01]  /*14c70*/  HMMA.16816.F32 R8, R24.reuse, R46, R8 ;  /* 0x0000002e1808723c */ /* 0x040fe20000001808 */
[----:B------:R-:W3:Y:S04]  /*14c80*/  LDSM.16.MT88.4 R44, [R135+0x7800] ;  /* 0x00780000872c783b */ /* 0x000ee80000004200 */
[--C-:B------:R-:W-:Y:S01]  /*14c90*/  FFMA.FTZ R2, R201, UR4, -R23.reuse ;  /* 0x00000004c9027c23 */ /* 0x100fe20008010817 */
[C---:B-----5:R-:W-:Y:S03]  /*14ca0*/  HMMA.16816.F32 R12, R24.reuse, R28, R12 ;  /* 0x0000001c180c723c */ /* 0x060fe6000000180c */
        /* <DEDUP_REMOVED lines=10> */
[----:B----4-:R-:W-:Y:S01]  /*14d50*/  FADD.FTZ R2, R184, R49 ;  /* 0x00000031b8027221 */ /* 0x010fe20000010000 */
[--C-:B------:R-:W-:Y:S01]  /*14d60*/  FFMA.FTZ R49, R204, UR4, -R23.reuse ;  /* 0x00000004cc317c23 */ /* 0x100fe20008010817 */
[----:B------:R-:W-:Y:S02]  /*14d70*/  F2FP.F16.F32.PACK_AB R26, R137, R136 ;  /* 0x00000088891a723e */ /* 0x000fe400000000ff */
[----:B------:R-:W-:Y:S02]  /*14d80*/  F2FP.F16.F32.PACK_AB R25, R140, R222 ;  /* 0x000000de8c19723e */ /* 0x000fe400000000ff */
[----:B------:R-:W-:Y:S01]  /*14d90*/  MUFU.EX2 R63, R49 ;  /* 0x00000031003f7308 */ /* 0x000fe20000000800 */
[----:B------:R-:W-:Y:S01]  /*14da0*/  F2FP.F16.F32.PACK_AB R27, R88, R89 ;  /* 0x00000059581b723e */ /* 0x000fe200000000ff */
        /* <DEDUP_REMOVED lines=8> */
[C---:B--2---:R-:W-:Y:S01]  /*14e30*/  HMMA.16816.F32 R4, R32.reuse, R36, R4 ;  /* 0x000000242004723c */ /* 0x044fe20000001804 */
[----:B------:R1:W2:Y:S04]  /*14e40*/  MUFU.EX2 R64, R2 ;  /* 0x0000000200407308 */ /* 0x0002a80000000800 */
[----:B------:R-:W-:Y:S01]  /*14e50*/  FADD.FTZ R24, R186, R0 ;  /* 0x00000000ba187221 */ /* 0x000fe20000010000 */
[C---:B------:R-:W-:Y:S01]  /*14e60*/  HMMA.16816.F32 R8, R32.reuse, R38, R8 ;  /* 0x000000262008723c */ /* 0x040fe20000001808 */
[----:B------:R-:W4:Y:S04]  /*14e70*/  LDSM.16.MT88.4 R36, [R135+0x7c00] ;  /* 0x007c00008724783b */ /* 0x000f280000004200 */
        /* <DEDUP_REMOVED lines=11> */
[----:B------:R-:W-:Y:S01]  /*14f30*/  F2FP.F16.F32.PACK_AB R34, R82, R83 ;  /* 0x000000535222723e */ /* 0x000fe200000000ff */
[----:B------:R1:W-:Y:S01]  /*14f40*/  MUFU.EX2 R59, R33 ;  /* 0x00000021003b7308 */ /* 0x0003e20000000800 */
[C---:B---3--:R-:W-:Y:S05]  /*14f50*/  HMMA.16816.F32 R4, R24.reuse, R44, R4 ;  /* 0x0000002c1804723c */ /* 0x048fea0000001804 */
[----:B-----5:R-:W-:Y:S01]  /*14f60*/  FADD.FTZ R0, R191, R2 ;  /* 0x00000002bf007221 */ /* 0x020fe20000010000 */
[C---:B------:R-:W-:Y:S01]  /*14f70*/  HMMA.16816.F32 R8, R24.reuse, R46, R8 ;  /* 0x0000002e1808723c */ /* 0x040fe20000001808 */
[----:B------:R-:W3:Y:S04]  /*14f80*/  LDSM.16.MT88.4 R44, [R135+0x8000] ;  /* 0x00800000872c783b */ /* 0x000ee80000004200 */
[----:B------:R-:W-:Y:S01]  /*14f90*/  FFMA.FTZ R2, R207, UR4, -R48 ;  /* 0x00000004cf027c23 */ /* 0x000fe20008010830 */
[C---:B------:R-:W-:Y:S03]  /*14fa0*/  HMMA.16816.F32 R12, R24.reuse, R28, R12 ;  /* 0x0000001c180c723c */ /* 0x040fe6000000180c */
[----:B------:R5:W-:Y:S02]  /*14fb0*/  MUFU.EX2 R61, R2 ;  /* 0x00000002003d7308 */ /* 0x000be40000000800 */
[----:B------:R-:W-:Y:S01]  /*14fc0*/  FADD.FTZ R50, R192, R0 ;  /* 0x00000000c0327221 */ /* 0x000fe20000010000 */
[----:B------:R-:W-:Y:S01]  /*14fd0*/  HMMA.16816.F32 R16, R24, R30, R16 ;  /* 0x0000001e1810723c */ /* 0x000fe20000001810 */
[----:B------:R-:W3:Y:S04]  /*14fe0*/  LDSM.16.MT88.4 R28, [R164+0x8000] ;  /* 0x00800000a41c783b */ /* 0x000ee80000004200 */
[----:B------:R-:W-:Y:S01]  /*14ff0*/  FFMA.FTZ R0, R208, UR4, -R48 ;  /* 0x00000004d0007c23 */ /* 0x000fe20008010830 */
[----:B------:R-:W-:Y:S01]  /*15000*/  FADD.FTZ R32, R193, R50 ;  /* 0x00000032c1207221 */ /* 0x000fe20000010000 */
[----:B-1----:R-:W-:Y:S02]  /*15010*/  F2FP.F16.F32.PACK_AB R33, R85, R84 ;  /* 0x000000545521723e */ /* 0x002fe400000000ff */
[----:B------:R1:W3:Y:S02]  /*15020*/  MUFU.EX2 R60, R0 ;  /* 0x00000000003c7308 */ /* 0x0002e40000000800 */
[----:B------:R-:W-:Y:S01]  /*15030*/  FADD.FTZ R32, R215, R32 ;  /* 0x00000020d7207221 */ /* 0x000fe20000010000 */
[----:B------:R-:W-:Y:S01]  /*15040*/  F2FP.F16.F32.PACK_AB R35, R80, R81 ;  /* 0x000000515023723e */ /* 0x000fe200000000ff */
[----:B-----5:R-:W-:Y:S01]  /*15050*/  FADD.FTZ R2, R194, R49 ;  /* 0x00000031c2027221 */ /* 0x020fe20000010000 */
[----:B------:R-:W-:Y:S01]  /*15060*/  FFMA.FTZ R49, R211, UR4, -R48 ;  /* 0x00000004d3317c23 */ /* 0x000fe20008010830 */
        /* <DEDUP_REMOVED lines=12> */
[C---:B----4-:R-:W-:Y:S01]  /*15130*/  HMMA.16816.F32 R4, R32.reuse, R36, R4 ;  /* 0x000000242004723c */ /* 0x050fe20000001804 */
[----:B------:R1:W4:Y:S04]  /*15140*/  MUFU.EX2 R58, R2 ;  /* 0x00000002003a7308 */ /* 0x0003280000000800 */
[----:B------:R-:W-:Y:S01]  /*15150*/  FADD.FTZ R24, R219, R0 ;  /* 0x00000000db187221 */ /* 0x000fe20000010000 */
[C---:B------:R-:W-:Y:S01]  /*15160*/  HMMA.16816.F32 R8, R32.reuse, R38, R8 ;  /* 0x000000262008723c */ /* 0x040fe20000001808 */
[----:B------:R-:W5:Y:S04]  /*15170*/  LDSM.16.MT88.4 R36, [R135+0x8400] ;  /* 0x008400008724783b */ /* 0x000f680000004200 */
[----:B------:R-:W-:Y:S01]  /*15180*/  FFMA.FTZ R0, R212, UR4, -R48 ;  /* 0x00000004d4007c23 */ /* 0x000fe20008010830 */
[C---:B--2---:R-:W-:Y:S03]  /*15190*/  HMMA.16816.F32 R12, R32.reuse, R40, R12 ;  /* 0x00000028200c723c */ /* 0x044fe6000000180c */
[----:B------:R2:W4:Y:S02]  /*151a0*/  MUFU.EX2 R56, R0 ;  /* 0x0000000000387308 */ /* 0x0005240000000800 */
[----:B------:R-:W-:Y:S01]  /*151b0*/  FADD.FTZ R24, R221, R24 ;  /* 0x00000018dd187221 */ /* 0x000fe20000010000 */
[----:B------:R-:W-:Y:S01]  /*151c0*/  HMMA.16816.F32 R16, R32, R42, R16 ;  /* 0x0000002a2010723c */ /* 0x000fe20000001810 */
[----:B------:R-:W5:Y:S04]  /*151d0*/  LDSM.16.MT88.4 R40, [R164+0x8400] ;  /* 0x00840000a428783b */ /* 0x000f680000004200 */
        /* <DEDUP_REMOVED lines=8> */
[----:B--2---:R-:W-:Y:S01]  /*15260*/  FADD.FTZ R0, R224, R2 ;  /* 0x00000002e0007221 */ /* 0x004fe20000010000 */
[C---:B------:R-:W-:Y:S01]  /*15270*/  HMMA.16816.F32 R8, R24.reuse, R46, R8 ;  /* 0x0000002e1808723c */ /* 0x040fe20000001808 */
[----:B------:R-:W2:Y:S04]  /*15280*/  LDSM.16.MT88.4 R44, [R135+0x8800] ;  /* 0x00880000872c783b */ /* 0x000ea80000004200 */
[--C-:B------:R-:W-:Y:S01]  /*15290*/  FFMA.FTZ R2, R156, UR4, -R23.reuse ;  /* 0x000000049c027c23 */ /* 0x100fe20008010817 */
[C---:B------:R-:W-:Y:S03]  /*152a0*/  HMMA.16816.F32 R12, R24.reuse, R28, R12 ;  /* 0x0000001c180c723c */ /* 0x040fe6000000180c */
[----:B------:R3:W-:Y:S02]  /*152b0*/  MUFU.EX2 R55, R2 ;  /* 0x0000000200377308 */ /* 0x0007e40000000800 */
[----:B------:R-:W-:Y:S01]  /*152c0*/  FADD.FTZ R50, R225, R0 ;  /* 0x00000000e1327221 */ /* 0x000fe20000010000 */
[----:B------:R-:W-:Y:S01]  /*152d0*/  HMMA.16816.F32 R16, R24, R30, R16 ;  /* 0x0000001e1810723c */ /* 0x000fe20000001810 */
[----:B------:R-:W2:Y:S04]  /*152e0*/  LDSM.16.MT88.4 R28, [R164+0x8800] ;  /* 0x00880000a41c783b */ /* 0x000ea80000004200 */
[----:B------:R-:W-:Y:S01]  /*152f0*/  FFMA.FTZ R0, R157, UR4, -R23 ;  /* 0x000000049d007c23 */ /* 0x000fe20008010817 */
[----:B------:R-:W-:Y:S01]  /*15300*/  FADD.FTZ R32, R136, R50 ;  /* 0x0000003288207221 */ /* 0x000fe20000010000 */
[----:B-1----:R-:W-:Y:S02]  /*15310*/  F2FP.F16.F32.PACK_AB R33, R68, R69 ;  /* 0x000000454421723e */ /* 0x002fe400000000ff */
[----:B------:R1:W5:Y:S02]  /*15320*/  MUFU.EX2 R54, R0 ;  /* 0x0000000000367308 */ /* 0x0003640000000800 */
[----:B------:R-:W-:Y:S01]  /*15330*/  FADD.FTZ R32, R137, R32 ;  /* 0x0000002089207221 */ /* 0x000fe20000010000 */
[----:B------:R-:W-:Y:S01]  /*15340*/  F2FP.F16.F32.PACK_AB R35, R64, R65 ;  /* 0x000000414023723e */ /* 0x000fe200000000ff */
[----:B------:R-:W2:Y:S01]  /*15350*/  LDSM.16.MT88.4 R136, [R135+0x8c00] ;  /* 0x008c00008788783b */ /* 0x000ea20000004200 */
[----:B---3--:R-:W-:Y:S01]  /*15360*/  FADD.FTZ R2, R140, R49 ;  /* 0x000000318c027221 */ /* 0x008fe20000010000 */
[--C-:B------:R-:W-:Y:S01]  /*15370*/  FFMA.FTZ R49, R213, UR4, -R23.reuse ;  /* 0x00000004d5317c23 */ /* 0x100fe20008010817 */
[----:B------:R-:W-:Y:S01]  /*15380*/  FFMA.FTZ R23, R214, UR4, -R23 ;  /* 0x00000004d6177c23 */ /* 0x000fe20008010817 */
[----:B------:R-:W-:Y:S02]  /*15390*/  F2FP.F16.F32.PACK_AB R25, R60, R61 ;  /* 0x0000003d3c19723e */ /* 0x000fe400000000ff */
[----:B----4-:R-:W-:Y:S02]  /*153a0*/  F2FP.F16.F32.PACK_AB R26, R58, R59 ;  /* 0x0000003b3a1a723e */ /* 0x010fe400000000ff */
[----:B------:R-:W-:Y:S01]  /*153b0*/  MUFU.EX2 R49, R49 ;  /* 0x0000003100317308 */ /* 0x000fe20000000800 */
[----:B------:R-:W-:Y:S01]  /*153c0*/  F2FP.F16.F32.PACK_AB R27, R56, R57 ;  /* 0x00000039381b723e */ /* 0x000fe200000000ff */
[----:B-1----:R-:W-:Y:S01]  /*153d0*/  FADD.FTZ R0, R89, R2 ;  /* 0x0000000259007221 */ /* 0x002fe20000010000 */
[----:B-----5:R-:W-:Y:S03]  /*153e0*/  F2FP.F16.F32.PACK_AB R144, R54, R55 ;  /* 0x000000373690723e */ /* 0x020fe600000000ff */
[----:B------:R-:W-:Y:S01]  /*153f0*/  FADD.FTZ R2, R88, R0 ;  /* 0x0000000058027221 */ /* 0x000fe20000010000 */
[----:B------:R-:W-:Y:S01]  /*15400*/  FADD.FTZ R0, R87, R32 ;  /* 0x0000002057007221 */ /* 0x000fe20000010000 */
[----:B------:R-:W-:Y:S02]  /*15410*/  F2FP.F16.F32.PACK_AB R32, R70, R71 ;  /* 0x000000474620723e */ /* 0x000fe400000000ff */
[----:B------:R-:W-:Y:S01]  /*15420*/  FADD.FTZ R50, R84, R2 ;  /* 0x0000000254327221 */ /* 0x000fe20000010000 */
[----:B------:R-:W-:Y:S01]  /*15430*/  FFMA.FTZ R2, R159, UR4, -R48 ;  /* 0x000000049f027c23 */ /* 0x000fe20008010830 */
[----:B------:R-:W-:Y:S01]  /*15440*/  FADD.FTZ R51, R86, R0 ;  /* 0x0000000056337221 */ /* 0x000fe20000010000 */
[----:B------:R-:W-:Y:S01]  /*15450*/  FFMA.FTZ R48, R22, UR4, -R48 ;  /* 0x0000000416307c23 */ /* 0x000fe20008010830 */
[----:B------:R-:W-:Y:S01]  /*15460*/  FADD.FTZ R0, R85, R50 ;  /* 0x0000003255007221 */ /* 0x000fe20000010000 */
[C---:B------:R-:W-:Y:S01]  /*15470*/  HMMA.16816.F32 R4, R32.reuse, R36, R4 ;  /* 0x000000242004723c */ /* 0x040fe20000001804 */
[----:B------:R1:W3:Y:S04]  /*15480*/  MUFU.EX2 R52, R2 ;  /* 0x0000000200347308 */ /* 0x0002e80000000800 */
[----:B------:R-:W-:Y:S01]  /*15490*/  FADD.FTZ R24, R83, R51 ;  /* 0x0000003353187221 */ /* 0x000fe20000010000 */
[C---:B------:R-:W-:Y:S05]  /*154a0*/  HMMA.16816.F32 R8, R32.reuse, R38, R8 ;  /* 0x000000262008723c */ /* 0x040fea0000001808 */
[----:B------:R4:W5:Y:S01]  /*154b0*/  MUFU.EX2 R37, R23 ;  /* 0x0000001700257308 */ /* 0x0009620000000800 */
[C---:B------:R-:W-:Y:S09]  /*154c0*/  HMMA.16816.F32 R12, R32.reuse, R40, R12 ;  /* 0x00000028200c723c */ /* 0x040ff2000000180c */
[----:B------:R5:W-:Y:S01]  /*154d0*/  MUFU.EX2 R36, R21 ;  /* 0x0000001500247308 */ /* 0x000be20000000800 */
[----:B------:R-:W-:Y:S01]  /*154e0*/  HMMA.16816.F32 R16, R32, R42, R16 ;  /* 0x0000002a2010723c */ /* 0x000fe20000001810 */
[----:B------:R-:W5:Y:S02]  /*154f0*/  LDSM.16.MT88.4 R32, [R164+0x8c00] ;  /* 0x008c0000a420783b */ /* 0x000f640000004200 */
[----:B-1----:R-:W-:Y:S01]  /*15500*/  FADD.FTZ R2, R81, R0 ;  /* 0x0000000051027221 */ /* 0x002fe20000010000 */
[----:B------:R-:W-:Y:S01]  /*15510*/  FADD.FTZ R0, R82, R24 ;  /* 0x0000001852007221 */ /* 0x000fe20000010000 */
[----:B------:R-:W-:Y:S04]  /*15520*/  F2FP.F16.F32.PACK_AB R24, R62, R63 ;  /* 0x0000003f3e18723e */ /* 0x000fe800000000ff */
[----:B------:R-:W1:Y:S02]  /*15530*/  MUFU.EX2 R48, R48 ;  /* 0x0000003000307308 */ /* 0x000e640000000800 */
[----:B------:R-:W-:Y:S01]  /*15540*/  FADD.FTZ R2, R80, R2 ;  /* 0x0000000250027221 */ /* 0x000fe20000010000 */
[----:B------:R-:W-:Y:S01]  /*15550*/  FADD.FTZ R0, R79, R0 ;  /* 0x000000004f007221 */ /* 0x000fe20000010000 */
[----:B---3--:R-:W-:Y:S01]  /*15560*/  F2FP.F16.F32.PACK_AB R145, R52, R53 ;  /* 0x000000353491723e */ /* 0x008fe200000000ff */
[C---:B--2---:R-:W-:Y:S05]  /*15570*/  HMMA.16816.F32 R4, R24.reuse, R44, R4 ;  /* 0x0000002c1804723c */ /* 0x044fea0000001804 */
[----:B------:R-:W-:Y:S01]  /*15580*/  FADD.FTZ R2, R77, R2 ;  /* 0x000000024d027221 */ /* 0x000fe20000010000 */
[C---:B------:R-:W-:Y:S05]  /*15590*/  HMMA.16816.F32 R8, R24.reuse, R46, R8 ;  /* 0x0000002e1808723c */ /* 0x040fea0000001808 */
[----:B----4-:R-:W-:Y:S01]  /*155a0*/  FADD.FTZ R23, R78, R0 ;  /* 0x000000004e177221 */ /* 0x010fe20000010000 */
[C---:B------:R-:W-:Y:S05]  /*155b0*/  HMMA.16816.F32 R12, R24.reuse, R28, R12 ;  /* 0x0000001c180c723c */ /* 0x040fea000000180c */
[----:B------:R-:W-:Y:S01]  /*155c0*/  FADD.FTZ R0, R76, R2 ;  /* 0x000000024c007221 */ /* 0x000fe20000010000 */
[----:B------:R-:W-:Y:S05]  /*155d0*/  HMMA.16816.F32 R16, R24, R30, R16 ;  /* 0x0000001e1810723c */ /* 0x000fea0000001810 */
[----:B-----5:R-:W-:Y:S01]  /*155e0*/  FADD.FTZ R21, R75, R23 ;  /* 0x000000174b157221 */ /* 0x020fe20000010000 */
[----:B------:R-:W-:Y:S01]  /*155f0*/  FADD.FTZ R2, R73, R0 ;  /* 0x0000000049027221 */ /* 0x000fe20000010000 */
[----:B------:R-:W-:Y:S04]  /*15600*/  F2FP.F16.F32.PACK_AB R146, R37, R49 ;  /* 0x000000312592723e */ /* 0x000fe800000000ff */
[----:B------:R-:W-:Y:S01]  /*15610*/  FADD.FTZ R0, R74, R21 ;  /* 0x000000154a007221 */ /* 0x000fe20000010000 */
[----:B------:R-:W-:Y:S01]  /*15620*/  FADD.FTZ R2, R72, R2 ;  /* 0x0000000248027221 */ /* 0x000fe20000010000 */
[----:B-1----:R-:W-:Y:S02]  /*15630*/  F2FP.F16.F32.PACK_AB R147, R48, R36 ;  /* 0x000000243093723e */ /* 0x002fe400000000ff */
[----:B------:R-:W-:Y:S01]  /*15640*/  FADD.FTZ R21, R71, R0 ;  /* 0x0000000047157221 */ /* 0x000fe20000010000 */
[----:B------:R-:W-:Y:S03]  /*15650*/  FADD.FTZ R0, R69, R2 ;  /* 0x0000000245007221 */ /* 0x000fe60000010000 */
[----:B------:R-:W-:Y:S01]  /*15660*/  FADD.FTZ R2, R70, R21 ;  /* 0x0000001546027221 */ /* 0x000fe20000010000 */
[C---:B------:R-:W-:Y:S05]  /*15670*/  HMMA.16816.F32 R140, R144.reuse, R136, R4 ;  /* 0x00000088908c723c */ /* 0x040fea0000001804 */
[----:B------:R-:W-:Y:S01]  /*15680*/  FADD.FTZ R0, R68, R0 ;  /* 0x0000000044007221 */ /* 0x000fe20000010000 */
[----:B------:R-:W-:Y:S01]  /*15690*/  FADD.FTZ R2, R67, R2 ;  /* 0x0000000243027221 */ /* 0x000fe20000010000 */
[C---:B------:R-:W-:Y:S04]  /*156a0*/  HMMA.16816.F32 R136, R144.reuse, R138, R8 ;  /* 0x0000008a9088723c */ /* 0x040fe80000001808 */
[----:B------:R-:W-:Y:S01]  /*156b0*/  FADD.FTZ R0, R65, R0 ;  /* 0x0000000041007221 */ /* 0x000fe20000010000 */
[----:B------:R-:W-:Y:S01]  /*156c0*/  FADD.FTZ R21, R66, R2 ;  /* 0x0000000242157221 */ /* 0x000fe20000010000 */
[C---:B------:R-:W-:Y:S05]  /*156d0*/  HMMA.16816.F32 R148, R144.reuse, R32, R12 ;  /* 0x000000209094723c */ /* 0x040fea000000180c */
[----:B------:R-:W-:Y:S01]  /*156e0*/  FADD.FTZ R2, R64, R0 ;  /* 0x0000000040027221 */ /* 0x000fe20000010000 */
[----:B------:R-:W-:Y:S01]  /*156f0*/  FADD.FTZ R0, R63, R21 ;  /* 0x000000153f007221 */ /* 0x000fe20000010000 */
[----:B------:R-:W-:Y:S04]  /*15700*/  HMMA.16816.F32 R144, R144, R34, R16 ;  /* 0x000000229090723c */ /* 0x000fe80000001810 */
[----:B------:R-:W-:Y:S01]  /*15710*/  FADD.FTZ R2, R61, R2 ;  /* 0x000000023d027221 */ /* 0x000fe20000010000 */
[----:B------:R-:W-:Y:S03]  /*15720*/  FADD.FTZ R4, R62, R0 ;  /* 0x000000003e047221 */ /* 0x000fe60000010000 */
[----:B------:R-:W-:Y:S03]  /*15730*/  FADD.FTZ R0, R60, R2 ;  /* 0x000000023c007221 */ /* 0x000fe60000010000 */
[----:B------:R-:W-:Y:S01]  /*15740*/  FADD.FTZ R4, R59, R4 ;  /* 0x000000043b047221 */ /* 0x000fe20000010000 */
        /* <DEDUP_REMOVED lines=8> */
[----:B------:R-:W-:Y:S01]  /*157d0*/  FADD.FTZ R2, R36, R0 ;  /* 0x0000000024027221 */ /* 0x000fe20000010000 */
[----:B------:R-:W-:Y:S02]  /*157e0*/  IADD3 R0, R228, -0x1, RZ ;  /* 0xffffffffe4007810 */ /* 0x000fe40007ffe0ff */
[----:B------:R-:W-:Y:S01]  /*157f0*/  FADD.FTZ R229, R37, R4 ;  /* 0x0000000425e57221 */ /* 0x000fe20000010000 */
[----:B------:R-:W-:Y:S01]  /*15800*/  FADD.FTZ R230, R48, R2 ;  /* 0x0000000230e67221 */ /* 0x000fe20000010000 */
[----:B------:R-:W-:Y:S01]  /*15810*/  MOV R228, R0 ;  /* 0x0000000000e47202 */ /* 0x000fe20000000f00 */
[----:B------:R-:W-:Y:S06]  /*15820*/  @P0 BRA `(.L_x_831) ;  /* 0xffffffa800380947 */ /* 0x000fec000383ffff */
.L_x_827:
[----:B------:R-:W1:Y:S01]  /*15830*/  SHFL.BFLY PT, R2, R229, 0x2, 0x1f ;  /* 0x0c401f00e5027f89 */ /* 0x000e6200000e0000 */
[----:B------:R-:W2:Y:S01]  /*15840*/  S2UR UR4, SR_CgaCtaId ;  /* 0x00000000000479c3 */ /* 0x000ea20000008800 */
[----:B------:R-:W-:Y:S01]  /*15850*/  ISETP.NE.AND P0, PT, R237, -0x1, PT ;  /* 0xffffffffed00780c */ /* 0x000fe20003f05270 */
[----:B------:R-:W-:Y:S01]  /*15860*/  UMOV UR5, 0x400 ;  /* 0x0000040000057882 */ /* 0x000fe20000000000 */
[----:B------:R-:W3:Y:S01]  /*15870*/  SHFL.BFLY PT, R0, R230, 0x2, 0x1f ;  /* 0x0c401f00e6007f89 */ /* 0x000ee200000e0000 */
[----:B------:R-:W4:Y:S10]  /*15880*/  S2R R24, SR_TID.X ;  /* 0x0000000000187919 */ /* 0x000f340000002100 */
[----:B------:R-:W5:Y:S01]  /*15890*/  @P0 LDC.64 R16, c[0x0][0x298] ;  /* 0x0000a600ff100b82 */ /* 0x000f620000000a00 */
[----:B-1----:R-:W-:Y:S01]  /*158a0*/  FADD.FTZ R2, R2, R229 ;  /* 0x000000e502027221 */ /* 0x002fe20000010000 */
[----:B--2---:R-:W-:Y:S01]  /*158b0*/  ULEA UR4, UR4, UR5, 0x18 ;  /* 0x0000000504047291 */ /* 0x004fe2000f8ec03f */
[----:B---3--:R-:W-:-:S03]  /*158c0*/  FADD.FTZ R0, R0, R230 ;  /* 0x000000e600007221 */ /* 0x008fc60000010000 */
[----:B------:R-:W1:Y:S04]  /*158d0*/  SHFL.BFLY PT, R5, R2, 0x1, 0x1f ;  /* 0x0c201f0002057f89 */ /* 0x000e6800000e0000 */
[----:B------:R-:W2:Y:S01]  /*158e0*/  SHFL.BFLY PT, R4, R0, 0x1, 0x1f ;  /* 0x0c201f0000047f89 */ /* 0x000ea200000e0000 */
[----:B----4-:R-:W-:-:S04]  /*158f0*/  SHF.R.S32.HI R23, RZ, 0x1f, R24 ;  /* 0x0000001fff177819 */ /* 0x010fc80000011418 */
[CC--:B------:R-:W-:Y:S02]  /*15900*/  LEA.HI R22, R23.reuse, R24.reuse, RZ, 0x2 ;  /* 0x0000001817167211 */ /* 0x0c0fe400078f10ff */
[----:B------:R-:W-:Y:S02]  /*15910*/  LEA.HI R23, R23, R24, RZ, 0x5 ;  /* 0x0000001817177211 */ /* 0x000fe400078f28ff */
[----:B------:R-:W-:Y:S02]  /*15920*/  SHF.R.S32.HI R21, RZ, 0x2, R22 ;  /* 0x00000002ff157819 */ /* 0x000fe40000011416 */
[----:B------:R-:W-:Y:S01]  /*15930*/  SHF.R.S32.HI R10, RZ, 0x5, R23 ;  /* 0x00000005ff0a7819 */ /* 0x000fe20000011417 */
[----:B-1----:R-:W-:Y:S01]  /*15940*/  FADD.FTZ R18, R2, R5 ;  /* 0x0000000502127221 */ /* 0x002fe20000010000 */
[----:B------:R-:W-:Y:S02]  /*15950*/  IMAD.MOV.U32 R2, RZ, RZ, 0x3f800000 ;  /* 0x3f800000ff027424 */ /* 0x000fe400078e00ff */
[----:B--2---:R-:W-:-:S02]  /*15960*/  FADD.FTZ R15, R0, R4 ;  /* 0x00000004000f7221 */ /* 0x004fc40000010000 */
[----:B------:R-:W-:Y:S01]  /*15970*/  FSETP.NE.FTZ.AND P4, PT, R18, RZ, PT ;  /* 0x000000ff1200720b */ /* 0x000fe20003f95000 */
[----:B------:R-:W-:Y:S01]  /*15980*/  IMAD.MOV.U32 R0, RZ, RZ, 0x3f800000 ;  /* 0x3f800000ff007424 */ /* 0x000fe200078e00ff */
[----:B------:R-:W-:Y:S02]  /*15990*/  SHF.R.S32.HI R4, RZ, 0x1f, R21 ;  /* 0x0000001fff047819 */ /* 0x000fe40000011415 */
[----:B------:R-:W-:Y:S02]  /*159a0*/  FSETP.NE.FTZ.AND P3, PT, R15, RZ, PT ;  /* 0x000000ff0f00720b */ /* 0x000fe40003f75000 */
[----:B------:R-:W-:-:S04]  /*159b0*/  LEA.HI R4, R4, R21, RZ, 0x3 ;  /* 0x0000001504047211 */ /* 0x000fc800078f18ff */
[----:B------:R-:W-:-:S03]  /*159c0*/  LOP3.LUT R4, R4, 0xfffffff8, RZ, 0xc0, !PT ;  /* 0xfffffff804047812 */ /* 0x000fc600078ec0ff */
[----:B------:R-:W1:Y:S02]  /*159d0*/  @P4 MUFU.RCP R0, R18 ;  /* 0x0000001200004308 */ /* 0x000e640000001000 */
[----:B------:R-:W-:-:S06]  /*159e0*/  IMAD.IADD R4, R21, 0x1, -R4 ;  /* 0x0000000115047824 */ /* 0x000fcc00078e0a04 */
[----:B------:R-:W2:Y:S08]  /*159f0*/  @P3 MUFU.RCP R2, R15 ;  /* 0x0000000f00023308 */ /* 0x000eb00000001000 */
[----:B------:R-:W3:Y:S01]  /*15a00*/  @P4 MUFU.LG2 R18, R18 ;  /* 0x0000001200124308 */ /* 0x000ee20000000c00 */
[C---:B-1----:R-:W-:Y:S01]  /*15a10*/  FMUL.FTZ R140, R0.reuse, R140 ;  /* 0x0000008c008c7220 */ /* 0x042fe20000410000 */
[C---:B------:R-:W-:Y:S01]  /*15a20*/  FMUL.FTZ R14, R0.reuse, R141 ;  /* 0x0000008d000e7220 */ /* 0x040fe20000410000 */
[C---:B------:R-:W-:Y:S01]  /*15a30*/  FMUL.FTZ R136, R0.reuse, R136 ;  /* 0x0000008800887220 */ /* 0x040fe20000410000 */
[C---:B------:R-:W-:Y:S01]  /*15a40*/  FMUL.FTZ R12, R0.reuse, R137 ;  /* 0x00000089000c7220 */ /* 0x040fe20000410000 */
[C---:B------:R-:W-:Y:S01]  /*15a50*/  FMUL.FTZ R148, R0.reuse, R148 ;  /* 0x0000009400947220 */ /* 0x040fe20000410000 */
[C---:B------:R-:W-:Y:S01]  /*15a60*/  FMUL.FTZ R9, R0.reuse, R149 ;  /* 0x0000009500097220 */ /* 0x040fe20000410000 */
[C---:B------:R-:W-:Y:S01]  /*15a70*/  FMUL.FTZ R144, R0.reuse, R144 ;  /* 0x0000009000907220 */ /* 0x040fe20000410000 */
[----:B------:R-:W-:Y:S01]  /*15a80*/  FMUL.FTZ R7, R0, R145 ;  /* 0x0000009100077220 */ /* 0x000fe20000410000 */
[----:B------:R-:W-:Y:S01]  /*15a90*/  LEA.HI R0, R4, R4, RZ, 0x1 ;  /* 0x0000000404007211 */ /* 0x000fe200078f08ff */
        /* <DEDUP_REMOVED lines=8> */
[----:B------:R-:W-:-:S02]  /*15b20*/  LOP3.LUT R5, R0, 0x3fffffe, RZ, 0xc0, !PT ;  /* 0x03fffffe00057812 */ /* 0x000fc400078ec0ff */
[----:B------:R-:W-:Y:S02]  /*15b30*/  LOP3.LUT R2, R22, 0xfffffffc, RZ, 0xc0, !PT ;  /* 0xfffffffc16027812 */ /* 0x000fe400078ec0ff */
[----:B------:R-:W-:Y:S01]  /*15b40*/  SHF.R.S32.HI R0, RZ, 0x1, R0 ;  /* 0x00000001ff007819 */ /* 0x000fe20000011400 */
[----:B------:R-:W-:Y:S01]  /*15b50*/  IMAD.IADD R5, R4, 0x1, -R5 ;  /* 0x0000000104057824 */ /* 0x000fe200078e0a05 */
[----:B------:R-:W-:Y:S02]  /*15b60*/  IADD3 R2, -R2, R24, RZ ;  /* 0x0000001802027210 */ /* 0x000fe40007ffe1ff */
[C---:B------:R-:W-:Y:S01]  /*15b70*/  LOP3.LUT P1, RZ, R0.reuse, 0x2, RZ, 0xc0, !PT ;  /* 0x0000000200ff7812 */ /* 0x040fe2000782c0ff */
[----:B------:R-:W-:Y:S01]  /*15b80*/  IMAD.SHL.U32 R4, R0, 0x40, RZ ;  /* 0x0000004000047824 */ /* 0x000fe200078e00ff */
[----:B------:R-:W-:Y:S01]  /*15b90*/  F2FP.F16.F32.PACK_AB R14, R14, R140 ;  /* 0x0000008c0e0e723e */ /* 0x000fe200000000ff */
[----:B------:R-:W-:Y:S01]  /*15ba0*/  IMAD R2, R10, 0x100, R2 ;  /* 0x000001000a027824 */ /* 0x000fe200078e0202 */
[----:B------:R-:W-:-:S02]  /*15bb0*/  F2FP.F16.F32.PACK_AB R13, R143, R13 ;  /* 0x0000000d8f0d723e */ /* 0x000fc400000000ff */
[----:B------:R-:W-:Y:S02]  /*15bc0*/  LOP3.LUT R4, R4, 0xc0, RZ, 0xc0, !PT ;  /* 0x000000c004047812 */ /* 0x000fe400078ec0ff */
[----:B------:R-:W-:Y:S02]  /*15bd0*/  LEA R2, R5, R2, 0x4 ;  /* 0x0000000205027211 */ /* 0x000fe400078e20ff */
[----:B------:R-:W-:Y:S02]  /*15be0*/  LEA.HI R4, R4, R4, RZ, 0x1d ;  /* 0x0000000404047211 */ /* 0x000fe400078fe8ff */
[----:B------:R-:W-:Y:S02]  /*15bf0*/  LOP3.LUT R5, R0, 0x1, RZ, 0xc0, !PT ;  /* 0x0000000100057812 */ /* 0x000fe400078ec0ff */
[----:B------:R-:W-:Y:S01]  /*15c00*/  F2FP.F16.F32.PACK_AB R12, R12, R136 ;  /* 0x000000880c0c723e */ /* 0x000fe200000000ff */
[----:B------:R-:W-:Y:S01]  /*15c10*/  IMAD.U32 R0, R2, 0x2, R4 ;  /* 0x0000000202007824 */ /* 0x000fe200078e0004 */
[----:B------:R-:W-:Y:S01]  /*15c20*/  ISETP.NE.U32.AND P2, PT, R5, 0x1, PT ;  /* 0x000000010500780c */ /* 0x000fe20003f45070 */
[----:B------:R-:W-:Y:S01]  /*15c30*/  IMAD.MOV.U32 R4, RZ, RZ, 0x10 ;  /* 0x00000010ff047424 */ /* 0x000fe200078e00ff */
[----:B------:R-:W-:-:S02]  /*15c40*/  F2FP.F16.F32.PACK_AB R11, R139, R11 ;  /* 0x0000000b8b0b723e */ /* 0x000fc400000000ff */
[----:B------:R-:W-:Y:S01]  /*15c50*/  LEA R0, R0, UR4, 0x1 ;  /* 0x0000000400007c11 */ /* 0x000fe2000f8e08ff */
[----:B------:R-:W-:Y:S01]  /*15c60*/  ULDC.U8 UR4, c[0x0][0x3d8] ;  /* 0x0000f60000047ab9 */ /* 0x000fe20000000000 */
[----:B------:R-:W-:Y:S02]  /*15c70*/  SEL R4, R4, 0xfffffff0, P2 ;  /* 0xfffffff004047807 */ /* 0x000fe40001000000 */
[C---:B------:R-:W-:Y:S01]  /*15c80*/  IADD3 R2, R0.reuse, 0x20, RZ ;  /* 0x0000002000027810 */ /* 0x040fe20007ffe0ff */
[C---:B------:R-:W-:Y:S01]  /*15c90*/  @P1 VIADD R2, R0.reuse, 0xffffffe0 ;  /* 0xffffffe000021836 */ /* 0x040fe20000000000 */
[----:B------:R-:W-:Y:S01]  /*15ca0*/  F2FP.F16.F32.PACK_AB R9, R9, R148 ;  /* 0x000000940909723e */ /* 0x000fe200000000ff */
[----:B------:R-:W-:Y:S01]  /*15cb0*/  IMAD.IADD R5, R0, 0x1, R4 ;  /* 0x0000000100057824 */ /* 0x000fe200078e0204 */
[----:B------:R-:W-:Y:S01]  /*15cc0*/  F2FP.F16.F32.PACK_AB R8, R151, R8 ;  /* 0x000000089708723e */ /* 0x000fe200000000ff */
[----:B------:R1:W-:Y:S01]  /*15cd0*/  STS [R0], R14 ;  /* 0x0000000e00007388 */ /* 0x0003e20000000800 */
[----:B------:R-:W-:-:S02]  /*15ce0*/  F2FP.F16.F32.PACK_AB R7, R7, R144 ;  /* 0x000000900707723e */ /* 0x000fc400000000ff */
[----:B------:R-:W-:Y:S01]  /*15cf0*/  F2FP.F16.F32.PACK_AB R6, R147, R6 ;  /* 0x000000069306723e */ /* 0x000fe200000000ff */
[----:B------:R2:W-:Y:S01]  /*15d00*/  STS [R0+0x200], R13 ;  /* 0x0002000d00007388 */ /* 0x0005e20000000800 */
[----:B------:R-:W-:-:S03]  /*15d10*/  ISETP.NE.AND P1, PT, RZ, UR4, PT ;  /* 0x00000004ff007c0c */ /* 0x000fc6000bf25270 */
[----:B------:R4:W-:Y:S04]  /*15d20*/  STS [R5], R12 ;  /* 0x0000000c05007388 */ /* 0x0009e80000000800 */
[----:B------:R5:W-:Y:S04]  /*15d30*/  STS [R5+0x200], R11 ;  /* 0x0002000b05007388 */ /* 0x000be80000000800 */
[----:B------:R3:W-:Y:S04]  /*15d40*/  STS [R2], R9 ;  /* 0x0000000902007388 */ /* 0x0007e80000000800 */
[----:B------:R3:W-:Y:S01]  /*15d50*/  STS [R2+0x200], R8 ;  /* 0x0002000802007388 */ /* 0x0007e20000000800 */
[----:B-1----:R-:W1:Y:S01]  /*15d60*/  @P4 LDC R14, c[0x0][0x2e8] ;  /* 0x0000ba00ff0e4b82 */ /* 0x002e620000000800 */
[----:B--2---:R-:W-:-:S07]  /*15d70*/  IADD3 R0, R4, R2, RZ ;  /* 0x0000000204007210 */ /* 0x004fce0007ffe0ff */
[----:B----4-:R-:W2:Y:S01]  /*15d80*/  @P3 LDC R12, c[0x0][0x2e8] ;  /* 0x0000ba00ff0c3b82 */ /* 0x010ea20000000800 */
[----:B------:R-:W-:Y:S01]  /*15d90*/  STS [R0], R7 ;  /* 0x0000000700007388 */ /* 0x000fe20000000800 */
[----:B-----5:R-:W-:-:S03]  /*15da0*/  @P0 IMAD.WIDE.U32 R4, R237, R16, RZ ;  /* 0x00000010ed040225 */ /* 0x020fc600078e00ff */
[----:B------:R4:W-:Y:S01]  /*15db0*/  STS [R0+0x200], R6 ;  /* 0x0002000600007388 */ /* 0x0009e20000000800 */
[----:B------:R-:W-:Y:S01]  /*15dc0*/  MOV R11, 0x7f800000 ;  /* 0x7f800000000b7802 */ /* 0x000fe20000000f00 */
[----:B------:R-:W-:Y:S02]  /*15dd0*/  @P0 IMAD R13, R237, R17, R5 ;  /* 0x00000011ed0d0224 */ /* 0x000fe400078e0205 */
[----:B---3--:R-:W-:Y:S01]  /*15de0*/  @P0 IMAD.MOV.U32 R9, RZ, RZ, R4 ;  /* 0x000000ffff090224 */ /* 0x008fe200078e0004 */
[----:B------:R-:W3:Y:S01]  /*15df0*/  @P3 MUFU.LG2 R2, R15 ;  /* 0x0000000f00023308 */ /* 0x000ee20000000c00 */
[----:B------:R-:W-:Y:S01]  /*15e00*/  @P4 FMUL.FTZ R8, R18, 0.69314718246459960938 ;  /* 0x3f31721812084820 */ /* 0x000fe20000410000 */
[----:B---3--:R-:W-:Y:S01]  /*15e10*/  @P3 FMUL.FTZ R2, R2, 0.69314718246459960938 ;  /* 0x3f31721802023820 */ /* 0x008fe20000410000 */
[----:B----4-:R-:W-:-:S04]  /*15e20*/  SHF.R.S32.HI R0, RZ, 0x1f, R10 ;  /* 0x0000001fff007819 */ /* 0x010fc8000001140a */
[----:B------:R-:W-:-:S04]  /*15e30*/  LEA.HI R0, R0, R10, RZ, 0x2 ;  /* 0x0000000a00007211 */ /* 0x000fc800078f10ff */
[----:B------:R-:W-:-:S05]  /*15e40*/  LOP3.LUT R0, R0, 0xfffffffc, RZ, 0xc0, !PT ;  /* 0xfffffffc00007812 */ /* 0x000fca00078ec0ff */
[----:B------:R-:W-:Y:S02]  /*15e50*/  IMAD.IADD R15, R10, 0x1, -R0 ;  /* 0x000000010a0f7824 */ /* 0x000fe400078e0a00 */
[----:B------:R-:W-:Y:S01]  /*15e60*/  IMAD.MOV.U32 R10, RZ, RZ, 0x7f800000 ;  /* 0x7f800000ff0a7424 */ /* 0x000fe200078e00ff */
[----:B-1----:R-:W-:Y:S06]  /*15e70*/  @P0 BRA `(.L_x_832) ;  /* 0x0000000000200947 */ /* 0x002fec0003800000 */
[----:B------:R-:W1:Y:S01]  /*15e80*/  S2R R9, SR_CTAID.Y ;  /* 0x0000000000097919 */ /* 0x000e620000002600 */
[----:B------:R-:W3:Y:S01]  /*15e90*/  LDC.64 R6, c[0x0][0x290] ;  /* 0x0000a400ff067b82 */ /* 0x000ee20000000a00 */
[----:B-1----:R-:W-:Y:S01]  /*15ea0*/  SHF.R.S32.HI R0, RZ, 0x1f, R9 ;  /* 0x0000001fff007819 */ /* 0x002fe20000011409 */
[----:B---3--:R-:W-:-:S04]  /*15eb0*/  IMAD.WIDE.U32 R4, R9, R6, RZ ;  /* 0x0000000609047225 */ /* 0x008fc800078e00ff */
[----:B------:R-:W-:-:S04]  /*15ec0*/  IMAD R0, R0, R6, RZ ;  /* 0x0000000600007224 */ /* 0x000fc800078e02ff */
[----:B------:R-:W-:Y:S01]  /*15ed0*/  IMAD R7, R9, R7, R0 ;  /* 0x0000000709077224 */ /* 0x000fe200078e0200 */
[----:B------:R-:W-:-:S04]  /*15ee0*/  MOV R9, R4 ;  /* 0x0000000400097202 */ /* 0x000fc80000000f00 */
[----:B------:R-:W-:Y:S02]  /*15ef0*/  IADD3 R13, R5, R7, RZ ;  /* 0x00000007050d7210 */ /* 0x000fe40007ffe0ff */
.L_x_832:
[----:B------:R-:W-:Y:S01]  /*15f00*/  @P4 FFMA.FTZ R10, R20, R14, R8 ;  /* 0x0000000e140a4223 */ /* 0x000fe20000010008 */
[----:B--2---:R-:W-:Y:S01]  /*15f10*/  @P3 FFMA.FTZ R11, R3, R12, R2 ;  /* 0x0000000c030b3223 */ /* 0x004fe20000010002 */
        /* <DEDUP_REMOVED lines=8> */
.L_x_833:
[----:B------:R-:W1:Y:S01]  /*15fa0*/  S2R R6, SR_CTAID.Z ;  /* 0x0000000000067919 */ /* 0x000e620000002700 */
[----:B------:R-:W1:Y:S01]  /*15fb0*/  LDC R0, c[0x0][0x270] ;  /* 0x00009c00ff007b82 */ /* 0x000e620000000800 */
[----:B------:R-:W1:Y:S07]  /*15fc0*/  S2R R2, SR_CTAID.Y ;  /* 0x0000000000027919 */ /* 0x000e6e0000002600 */
[----:B------:R-:W2:Y:S01]  /*15fd0*/  LDC R3, c[0x0][0x2c4] ;  /* 0x0000b100ff037b82 */ /* 0x000ea20000000800 */
[----:B-1----:R-:W-:-:S04]  /*15fe0*/  IMAD R0, R2, R0, R6 ;  /* 0x0000000002007224 */ /* 0x002fc800078e0206 */
[----:B--2---:R-:W-:-:S07]  /*15ff0*/  IMAD R2, R0, R3, RZ ;  /* 0x0000000300027224 */ /* 0x004fce00078e02ff */
.L_x_834:
[----:B------:R-:W2:Y:S01]  /*16000*/  LDL.LU R3, [R1] ;  /* 0x0000000001037983 */ /* 0x000ea20000300800 */
[----:B------:R-:W-:Y:S01]  /*16010*/  LOP3.LUT R0, R23, 0xffffffe0, RZ, 0xc0, !PT ;  /* 0xffffffe017007812 */ /* 0x000fe200078ec0ff */
[----:B------:R-:W-:Y:S01]  /*16020*/  BSSY B0, `(.L_x_835) ;  /* 0x0000019000007945 */ /* 0x000fe20003800000 */
[----:B------:R-:W-:Y:S01]  /*16030*/  SHF.R.S32.HI R233, RZ, 0x1f, R232 ;  /* 0x0000001fffe97819 */ /* 0x000fe200000114e8 */
[----:B------:R-:W-:Y:S02]  /*16040*/  BAR.SYNC.DEFER_BLOCKING 0x0 ;  /* 0x0000000000007b1d */ /* 0x000fe40000010000 */
[----:B------:R-:W-:-:S05]  /*16050*/  IMAD.IADD R0, R24, 0x1, -R0 ;  /* 0x0000000118007824 */ /* 0x000fca00078e0a00 */
[----:B------:R-:W-:Y:S01]  /*16060*/  LOP3.LUT P0, RZ, R0, 0x3, RZ, 0xc0, !PT ;  /* 0x0000000300ff7812 */ /* 0x000fe2000780c0ff */
[----:B------:R-:W1:Y:S01]  /*16070*/  S2R R14, SR_CTAID.X ;  /* 0x00000000000e7919 */ /* 0x000e620000002500 */
[----:B------:R3:W4:Y:S01]  /*16080*/  LDS.128 R16, [R168+0x800] ;  /* 0x00080000a8107984 */ /* 0x0007220000000c00 */
[----:B-1----:R-:W-:-:S05]  /*16090*/  IMAD.SHL.U32 R12, R14, 0x40, RZ ;  /* 0x000000400e0c7824 */ /* 0x002fca00078e00ff */
[----:B------:R-:W-:Y:S01]  /*160a0*/  SHF.R.S32.HI R8, RZ, 0x1f, R12 ;  /* 0x0000001fff087819 */ /* 0x000fe2000001140c */
[----:B--2---:R-:W-:-:S04]  /*160b0*/  IMAD R0, R15, 0x10, R3 ;  /* 0x000000100f007824 */ /* 0x004fc800078e0203 */
[----:B---34-:R-:W-:Y:S05]  /*160c0*/  @P0 BRA `(.L_x_836) ;  /* 0x0000000000380947 */ /* 0x018fea0003800000 */
[----:B------:R-:W1:Y:S01]  /*160d0*/  S2R R3, SR_CTAID.X ;  /* 0x0000000000037919 */ /* 0x000e620000002500 */
[----:B------:R-:W-:Y:S01]  /*160e0*/  VIADD R5, R0, 0x8 ;  /* 0x0000000800057836 */ /* 0x000fe20000000000 */
[----:B------:R-:W-:Y:S01]  /*160f0*/  ULDC.64 UR4, c[0x0][0x2b0] ;  /* 0x0000ac0000047ab9 */ /* 0x000fe20000000a00 */
[C---:B-1----:R-:W-:Y:S02]  /*16100*/  IMAD R2, R3.reuse, 0x40, R2 ;  /* 0x0000004003027824 */ /* 0x042fe400078e0202 */
[----:B------:R-:W-:-:S03]  /*16110*/  IMAD R3, R3, -0x40, R244 ;  /* 0xffffffc003037824 */ /* 0x000fc600078e02f4 */
[----:B------:R-:W-:Y:S02]  /*16120*/  SHF.R.S32.HI R7, RZ, 0x1f, R2 ;  /* 0x0000001fff077819 */ /* 0x000fe40000011402 */
[C---:B------:R-:W-:Y:S02]  /*16130*/  IADD3 R4, P0, R0.reuse, R2, RZ ;  /* 0x0000000200047210 */ /* 0x040fe40007f1e0ff */
[-C--:B------:R-:W-:Y:S02]  /*16140*/  ISETP.GE.AND P1, PT, R5, R3.reuse, PT ;  /* 0x000000030500720c */ /* 0x080fe40003f26270 */
[C---:B------:R-:W-:Y:S02]  /*16150*/  ISETP.GE.AND P2, PT, R0.reuse, R3, PT ;  /* 0x000000030000720c */ /* 0x040fe40003f46270 */
[----:B------:R-:W-:Y:S02]  /*16160*/  LEA.HI.X.SX32 R0, R0, R7, 0x1, P0 ;  /* 0x0000000700007211 */ /* 0x000fe400000f0eff */
[----:B------:R-:W-:-:S04]  /*16170*/  LEA R2, P0, R4, UR4, 0x2 ;  /* 0x0000000404027c11 */ /* 0x000fc8000f8010ff */
[----:B------:R-:W-:-:S05]  /*16180*/  LEA.HI.X R3, R4, UR5, R0, 0x2, P0 ;  /* 0x0000000504037c11 */ /* 0x000fca00080f1400 */
[----:B------:R1:W-:Y:S04]  /*16190*/  @!P2 STG.E desc[UR8][R2.64], R10 ;  /* 0x0000000a0200a986 */ /* 0x0003e8000c101908 */
[----:B------:R1:W-:Y:S02]  /*161a0*/  @!P1 STG.E desc[UR8][R2.64+0x20], R11 ;  /* 0x0000200b02009986 */ /* 0x0003e4000c101908 */
.L_x_836:
[----:B------:R-:W-:Y:S05]  /*161b0*/  BSYNC B0 ;  /* 0x0000000000007941 */ /* 0x000fea0003800000 */
.L_x_835:
[----:B------:R-:W2:Y:S01]  /*161c0*/  LDS.128 R168, [R168] ;  /* 0x00000000a8a87984 */ /* 0x000ea20000000c00 */
[----:B------:R-:W-:Y:S01]  /*161d0*/  ULDC.64 UR6, c[0x0][0x298] ;  /* 0x0000a60000067ab9 */ /* 0x000fe20000000a00 */
[----:B------:R-:W-:Y:S01]  /*161e0*/  ULDC UR4, c[0x0][0x2d0] ;  /* 0x0000b40000047ab9 */ /* 0x000fe20000000800 */
[----:B-1----:R-:W-:Y:S01]  /*161f0*/  IMAD.WIDE.U32 R2, R12, UR6, R232 ;  /* 0x000000060c027c25 */ /* 0x002fe2000f8e00e8 */
[----:B------:R-:W-:Y:S01]  /*16200*/  ISETP.GE.AND P0, PT, R232, UR4, PT ;  /* 0x00000004e8007c0c */ /* 0x000fe2000bf06270 */
[----:B------:R-:W-:Y:S01]  /*16210*/  ULDC.64 UR4, c[0x0][0x2a0] ;  /* 0x0000a80000047ab9 */ /* 0x000fe20000000a00 */
[----:B------:R-:W-:Y:S01]  /*16220*/  SHF.R.S32.HI R4, RZ, 0x1f, R6 ;  /* 0x0000001fff047819 */ /* 0x000fe20000011406 */
[----:B------:R-:W-:Y:S01]  /*16230*/  IMAD R0, R8, UR6, RZ ;  /* 0x0000000608007c24 */ /* 0x000fe2000f8e02ff */
[----:B------:R-:W-:Y:S01]  /*16240*/  IADD3 R2, P1, R9, R2, RZ ;  /* 0x0000000209027210 */ /* 0x000fe20007f3e0ff */
[----:B------:R-:W-:Y:S01]  /*16250*/  IMAD R7, R14, -0x40, R244 ;  /* 0xffffffc00e077824 */ /* 0x000fe200078e02f4 */
[----:B------:R-:W-:Y:S01]  /*16260*/  LEA.HI.SX32 R8, R22, 0x20, 0x1e ;  /* 0x0000002016087811 */ /* 0x000fe200078ff2ff */
[----:B------:R-:W-:Y:S01]  /*16270*/  IMAD R0, R12, UR7, R0 ;  /* 0x000000070c007c24 */ /* 0x000fe2000f8e0200 */
[----:B------:R-:W-:Y:S01]  /*16280*/  BSSY B0, `(.L_x_837) ;  /* 0x0000015000007945 */ /* 0x000fe20003800000 */
[----:B------:R-:W-:-:S03]  /*16290*/  IMAD.IADD R5, R244, 0x1, -R12 ;  /* 0x00000001f4057824 */ /* 0x000fc600078e0a0c */
[----:B------:R-:W-:Y:S01]  /*162a0*/  IADD3.X R3, R13, R3, R0, P1, !PT ;  /* 0x000000030d037210 */ /* 0x000fe20000ffe400 */
[----:B------:R-:W-:Y:S01]  /*162b0*/  IMAD R0, R4, UR4, RZ ;  /* 0x0000000404007c24 */ /* 0x000fe2000f8e02ff */
[----:B------:R-:W-:Y:S02]  /*162c0*/  ISETP.GE.OR P1, PT, R8, R7, P0 ;  /* 0x000000070800720c */ /* 0x000fe40000726670 */
[----:B------:R-:W-:Y:S01]  /*162d0*/  ISETP.GE.OR P0, PT, R21, R5, P0 ;  /* 0x000000051500720c */ /* 0x000fe20000706670 */
[----:B------:R-:W-:Y:S01]  /*162e0*/  IMAD.WIDE.U32 R4, R6, UR4, R2 ;  /* 0x0000000406047c25 */ /* 0x000fe2000f8e0002 */
[----:B------:R-:W-:-:S03]  /*162f0*/  SHF.R.S32.HI R7, RZ, 0x2, R238 ;  /* 0x00000002ff077819 */ /* 0x000fc600000114ee */
        /* <DEDUP_REMOVED lines=12> */
[----:B--2---:R1:W-:Y:S02]  /*163c0*/  STG.E.128 desc[UR8][R8.64], R168 ;  /* 0x000000a808007986 */ /* 0x0043e4000c101d08 */
.L_x_838:
[----:B------:R-:W-:Y:S05]  /*163d0*/  BSYNC B0 ;  /* 0x0000000000007941 */ /* 0x000fea0003800000 */
.L_x_837:
        /* <DEDUP_REMOVED lines=11> */
[----:B------:R-:W-:Y:S01]  /*16490*/  STG.E.128 desc[UR8][R2.64], R16 ;  /* 0x0000001002007986 */ /* 0x000fe2000c101d08 */
[----:B------:R-:W-:Y:S05]  /*164a0*/  EXIT ;  /* 0x000000000000794d */ /* 0x000fea0003800000 */
.L_x_839:
        /* <DEDUP_REMOVED lines=13> */
.L_x_5319:


//--------------------- .text._ZN5flash24flash_fwd_splitkv_kernelI23Flash_fwd_kernel_traitsILi32ELi64ELi256ELi4ELb0ELb0EN7cutlass6half_tE19Flash_kernel_traitsILi32ELi64ELi256ELi4ES3_EELb1ELb0ELb0ELb0ELb0ELb0ELb0ELb1EEEvNS_16Flash_fwd_paramsE --------------------------
	.section	.text._ZN5flash24flash_fwd_splitkv_kernelI23Flash_fwd_kernel_traitsILi32ELi64ELi256ELi4ELb0ELb0EN7cutlass6half_tE19Flash_kernel_traitsILi32ELi64ELi256ELi4ES3_EELb1ELb0ELb0ELb0ELb0ELb0ELb0ELb1EEEvNS_16Flash_fwd_paramsE,"ax",@progbits
	.align	128
        .global         _ZN5flash24flash_fwd_splitkv_kernelI23Flash_fwd_kernel_traitsILi32ELi64ELi256ELi4ELb0ELb0EN7cutlass6half_tE19Flash_kernel_traitsILi32ELi64ELi256ELi4ES3_EELb1ELb0ELb0ELb0ELb0ELb0ELb0ELb1EEEvNS_16Flash_fwd_paramsE
        .type           _ZN5flash24flash_fwd_splitkv_kernelI23Flash_fwd_kernel_traitsILi32ELi64ELi256ELi4ELb0ELb0EN7cutlass6half_tE19Flash_kernel_traitsILi32ELi64ELi256ELi4ES3_EELb1ELb0ELb0ELb0ELb0ELb0ELb0ELb1EEEvNS_16Flash_fwd_paramsE,@function
        .size           _ZN5flash24flash_fwd_splitkv_kernelI23Flash_fwd_kernel_traitsILi32ELi64ELi256ELi4ELb0ELb0EN7cutlass6half_tE19Flash_kernel_traitsILi32ELi64ELi256ELi4ES3_EELb1ELb0ELb0ELb0ELb0ELb0ELb0ELb1EEEvNS_16Flash_fwd_paramsE,(.L_x_5320 - _ZN5flash24flash_fwd_splitkv_kernelI23Flash_fwd_kernel_traitsILi32ELi64ELi256ELi4ELb0ELb0EN7cutlass6half_tE19Flash_kernel_traitsILi32ELi64ELi256ELi4ES3_EELb1ELb0ELb0ELb0ELb0ELb0ELb0ELb1EEEvNS_16Flash_fwd_paramsE)
        .other          _ZN5flash24flash_fwd_splitkv_kernelI23Flash_fwd_kernel_traitsILi32ELi64ELi256ELi4ELb0ELb0EN7cutlass6half_tE19Flash_kernel_traitsILi32ELi64ELi256ELi4ES3_EELb1ELb0ELb0ELb0ELb0ELb0ELb0ELb1EEEvNS_16Flash_fwd_paramsE,@"STO_CUDA_ENTRY STV_DEFAULT"
_ZN5flash24flash_fwd_splitkv_kernelI23Flash_fwd_kernel_traitsILi32ELi64ELi256ELi4ELb0ELb0EN7cutlass6half_tE19Flash_kernel_traitsILi32ELi64ELi256ELi4ES3_EELb1ELb0ELb0ELb0ELb0ELb0ELb0ELb1EEEvNS_16Flash_fwd_paramsE:
.text._ZN5flash24flash_fwd_splitkv_kernelI23Flash_fwd_kernel_traitsILi32ELi64ELi256ELi4ELb0ELb0EN7cutlass6half_tE19Flash_kernel_traitsILi32ELi64ELi256ELi4ES3_EELb1ELb0ELb0ELb0ELb0ELb0ELb0ELb1EEEvNS_16Flash_fwd_paramsE:
[----:B------:R-:W1:Y:S08]  /*0000*/  LDC R1, c[0x0][0x28] ;  /* 0x00000a00ff017b82 */ /* 0x000e700000000800 */
[----:B------:R-:W2:Y:S01]  /*0010*/  LDC.64 R2, c[0x0][0x2f0] ;  /* 0x0000bc00ff027b82 */ /* 0x000ea20000000a00 */
[----:B------:R-:W3:Y:S01]  /*0020*/  S2R R8, SR_CTAID.Y ;  /* 0x0000000000087919 */ /* 0x000ee20000002600 */
[----:B------:R-:W-:Y:S01]  /*0030*/  IMAD.MOV.U32 R252, RZ, RZ, -0x1 ;  /* 0xfffffffffffc7424 */ /* 0x000fe200078e00ff */
[----:B------:R-:W-:Y:S01]  /*0040*/  ULDC.64 UR6, c[0x0][0x208] ;  /* 0x0000820000067ab9 */ /* 0x000fe20000000a00 */
[----:B------:R-:W-:Y:S01]  /*0050*/  ULDC.64 UR8, c[0x0][0x300] ;  /* 0x0000c00000087ab9 */ /* 0x000fe20000000a00 */
[----:B-1----:R-:W-:-:S03]  /*0060*/  VIADD R1, R1, 0xfffffff0 ;  /* 0xfffffff001017836 */ /* 0x002fc60000000000 */
[----:B------:R-:W3:Y:S08]  /*0070*/  LDC.64 R4, c[0x0][0x2f0] ;  /* 0x0000bc00ff047b82 */ /* 0x000ef00000000a00 */
[----:B------:R-:W1:Y:S01]  /*0080*/  LDC.U8 R9, c[0x0][0x3c2] ;  /* 0x0000f080ff097b82 */ /* 0x000e620000000000 */
[----:B--2---:R-:W-:-:S07]  /*0090*/  ISETP.NE.U32.AND P0, PT, R2, RZ, PT ;  /* 0x000000ff0200720c */ /* 0x004fce0003f05070 */
[----:B------:R-:W2:Y:S01]  /*00a0*/  LDC.64 R6, c[0x0][0x2f8] ;  /* 0x0000be00ff067b82 */ /* 0x000ea20000000a00 */
[----:B------:R-:W-:Y:S01]  /*00b0*/  ISETP.NE.AND.EX P0, PT, R3, RZ, PT, P0 ;  /* 0x000000ff0300720c */ /* 0x000fe20003f05300 */
[----:B---3--:R-:W-:-:S06]  /*00c0*/  IMAD.WIDE R4, R8, 0x4, R4 ;  /* 0x0000000408047825 */ /* 0x008fcc00078e0204 */
[----:B------:R-:W3:Y:S06]  /*00d0*/  LDC.64 R2, c[0x0][0x2f8] ;  /* 0x0000be00ff027b82 */ /* 0x000eec0000000a00 */
[----:B------:R-:W4:Y:S02]  /*00e0*/  @P0 LDG.E R252, desc[UR6][R4.64] ;  /* 0x0000000604fc0981 */ /* 0x000f24000c1e1900 */
[----:B------:R-:W2:Y:S02]  /*00f0*/  LDC.64 R12, c[0x0][0x300] ;  /* 0x0000c000ff0c7b82 */ /* 0x000ea40000000a00 */
[----:B------:R-:W4:Y:S01]  /*0100*/  @P0 LDG.E R0, desc[UR6][R4.64+0x4] ;  /* 0x0000040604000981 */ /* 0x000f22000c1e1900 */
[----:B-1----:R-:W-:-:S02]  /*0110*/  ISETP.NE.AND P1, PT, R9, RZ, PT ;  /* 0x000000ff0900720c */ /* 0x002fc40003f25270 */
[----:B------:R-:W-:-:S04]  /*0120*/  ISETP.NE.U32.AND P4, PT, RZ, UR8, PT ;  /* 0x00000008ff007c0c */ /* 0x000fc8000bf85070 */
[----:B------:R-:W-:Y:S02]  /*0130*/  ISETP.NE.AND.EX P4, PT, RZ, UR9, PT, P4 ;  /* 0x00000009ff007c0c */ /* 0x000fe4000bf85340 */
[----:B---3--:R-:W-:-:S04]  /*0140*/  ISETP.EQ.U32.AND P2, PT, R2, RZ, PT ;  /* 0x000000ff0200720c */ /* 0x008fc80003f42070 */
[----:B------:R-:W-:Y:S01]  /*0150*/  ISETP.EQ.OR.EX P2, PT, R3, RZ, !P1, P2 ;  /* 0x000000ff0300720c */ /* 0x000fe20004f42720 */
[----:B------:R-:W-:Y:S02]  /*0160*/  IMAD.MOV.U32 R11, RZ, RZ, -0x1 ;  /* 0xffffffffff0b7424 */ /* 0x000fe400078e00ff */
[----:B------:R-:W-:Y:S02]  /*0170*/  IMAD.MOV.U32 R10, RZ, RZ, RZ ;  /* 0x000000ffff0a7224 */ /* 0x000fe400078e00ff */
[----:B--2---:R-:W-:-:S04]  /*0180*/  IMAD.WIDE R6, R8, 0x4, R6 ;  /* 0x0000000408067825 */ /* 0x004fc800078e0206 */
[----:B------:R-:W-:-:S04]  /*0190*/  IMAD.WIDE R106, R8, 0x4, R12 ;  /* 0x00000004086a7825 */ /* 0x000fc800078e020c */
[----:B------:R1:W5:Y:S04]  /*01a0*/  @!P2 LDG.E R11, desc[UR6][R6.64] ;  /* 0x00000006060ba981 */ /* 0x000368000c1e1900 */
[----:B------:R1:W5:Y:S01]  /*01b0*/  @P4 LDG.E R10, desc[UR6][R106.64] ;  /* 0x000000066a0a4981 */ /* 0x000362000c1e1900 */
[----:B------:R-:W2:Y:S01]  /*01c0*/  S2R R13, SR_CTAID.X ;  /* 0x00000000000d7919 */ /* 0x000ea20000002500 */
[----:B------:R-:W3:Y:S01]  /*01d0*/  S2R R94, SR_CTAID.Z ;  /* 0x00000000005e7919 */ /* 0x000ee20000002700 */
[----:B------:R-:W1:Y:S01]  /*01e0*/  S2R R173, SR_TID.X ;  /* 0x0000000000ad7919 */ /* 0x000e620000002100 */
[----:B------:R-:W-:-:S04]  /*01f0*/  IMAD.MOV.U32 R12, RZ, RZ, R8 ;  /* 0x000000ffff0c7224 */ /* 0x000fc800078e0008 */
[--C-:B------:R-:W-:Y:S01]  /*0200*/  IMAD.MOV.U32 R23, RZ, RZ, R12.reuse ;  /* 0x000000ffff177224 */ /* 0x100fe200078e000c */
[----:B------:R-:W-:Y:S01]  /*0210*/  SHF.R.S32.HI R27, RZ, 0x1f, R12 ;  /* 0x0000001fff1b7819 */ /* 0x000fe2000001140c */
[----:B----4-:R-:W-:-:S06]  /*0220*/  @P0 IMAD.IADD R15, R0, 0x1, -R252 ;  /* 0x00000001000f0824 */ /* 0x010fcc00078e0afc */
[----:B------:R-:W4:Y:S01]  /*0230*/  @!P0 LDC R15, c[0x0][0x2c4] ;  /* 0x0000b100ff0f8b82 */ /* 0x000f220000000800 */
[----:B------:R-:W-:-:S04]  /*0240*/  ISETP.NE.U32.AND P0, PT, R2, RZ, PT ;  /* 0x000000ff0200720c */ /* 0x000fc80003f05070 */
[----:B------:R-:W-:Y:S01]  /*0250*/  ISETP.NE.AND.EX P0, PT, R3, RZ, PT, P0 ;  /* 0x000000ff0300720c */ /* 0x000fe20003f05300 */
[----:B----4-:R4:W-:-:S12]  /*0260*/  STL [R1+0x8], R15 ;  /* 0x0000080f01007387 */ /* 0x0109d80000100800 */
[----:B-123--:R-:W-:Y:S05]  /*0270*/  @!P0 BRA `(.L_x_840) ;  /* 0x0000000000108947 */ /* 0x00efea0003800000 */
[----:B------:R-:W2:Y:S02]  /*0280*/  @P1 LDG.E R0, desc[UR6][R6.64+0x4] ;  /* 0x0000040606001981 */ /* 0x000ea4000c1e1900 */
[----:B--2--5:R-:W-:-:S06]  /*0290*/  @P1 IADD3 R4, R0, -R11, RZ ;  /* 0x8000000b00041210 */ /* 0x024fcc0007ffe0ff */
[----:B------:R2:W5:Y:S01]  /*02a0*/  @!P1 LDG.E R4, desc[UR6][R6.64] ;  /* 0x0000000606049981 */ /* 0x000562000c1e1900 */
[----:B------:R-:W-:Y:S05]  /*02b0*/  BRA `(.L_x_841) ;  /* 0x0000000000047947 */ /* 0x000fea0003800000 */
.L_x_840:
[----:B------:R-:W1:Y:S02]  /*02c0*/  LDC R4, c[0x0][0x2c8] ;  /* 0x0000b200ff047b82 */ /* 0x000e640000000800 */
.L_x_841:
[----:B------:R-:W3:Y:S02]  /*02d0*/  LDC.64 R2, c[0x0][0x308] ;  /* 0x0000c200ff027b82 */ /* 0x000ee40000000a00 */
[----:B---3--:R-:W-:-:S04]  /*02e0*/  ISETP.NE.U32.AND P1, PT, R2, RZ, PT ;  /* 0x000000ff0200720c */ /* 0x008fc80003f25070 */
[----:B------:R-:W-:-:S13]  /*02f0*/  ISETP.NE.AND.EX P1, PT, R3, RZ, PT, P1 ;  /* 0x000000ff0300720c */ /* 0x000fda0003f25310 */
[----:B------:R-:W3:Y:S01]  /*0300*/  @P1 LDC.64 R2, c[0x0][0x308] ;  /* 0x0000c200ff021b82 */ /* 0x000ee20000000a00 */
[----:B------:R-:W-:-:S07]  /*0310*/  IMAD.SHL.U32 R217, R13, 0x40, RZ ;  /* 0x000000400dd97824 */ /* 0x000fce00078e00ff */
[----:B------:R-:W1:Y:S01]  /*0320*/  @!P1 LDC R5, c[0x0][0x2cc] ;  /* 0x0000b300ff059b82 */ /* 0x000e620000000800 */
[----:B------:R-:W-:Y:S01]  /*0330*/  ISETP.GT.AND P0, PT, R15, R217, PT ;  /* 0x000000d90f00720c */ /* 0x000fe20003f04270 */
[----:B---3--:R-:W-:-:S05]  /*0340*/  @P1 IMAD.WIDE R2, R8, 0x4, R2 ;  /* 0x0000000408021825 */ /* 0x008fca00078e0202 */
[----:B------:R3:W5:Y:S01]  /*0350*/  @P1 LDG.E R0, desc[UR6][R2.64] ;  /* 0x0000000602001981 */ /* 0x000762000c1e1900 */
[----:B------:R-:W1:Y:S06]  /*0360*/  @!P1 LDC.64 R2, c[0x0][0x318] ;  /* 0x0000c600ff029b82 */ /* 0x000e6c0000000a00 */
[----:B---3--:R-:W-:Y:S05]  /*0370*/  @!P0 EXIT ;  /* 0x000000000000894d */ /* 0x008fea0003800000 */
[----:B--2---:R-:W2:Y:S01]  /*0380*/  LDC R6, c[0x0][0x398] ;  /* 0x0000e600ff067b82 */ /* 0x004ea20000000800 */
[----:B-1----:R-:W-:Y:S01]  /*0390*/  @!P1 ISETP.NE.U32.AND P0, PT, R2, RZ, PT ;  /* 0x000000ff0200920c */ /* 0x002fe20003f05070 */
[--C-:B-----5:R-:W-:Y:S01]  /*03a0*/  @P1 IMAD.IADD R134, R0, 0x1, -R10.reuse ;  /* 0x0000000100861824 */ /* 0x120fe200078e0a0a */
[----:B------:R-:W-:Y:S01]  /*03b0*/  ULDC UR5, c[0x0][0x2c8] ;  /* 0x0000b20000057ab9 */ /* 0x000fe20000000800 */
[----:B------:R-:W-:Y:S01]  /*03c0*/  IMAD.IADD R91, R4, 0x1, -R10 ;  /* 0x00000001045b7824 */ /* 0x000fe200078e0a0a */
[----:B------:R-:W-:Y:S01]  /*03d0*/  @!P1 ISETP.NE.AND.EX P0, PT, R3, RZ, PT, P0 ;  /* 0x000000ff0300920c */ /* 0x000fe20003f05300 */
[----:B------:R-:W-:-:S03]  /*03e0*/  UIADD3 UR5, UR5, 0xff, URZ ;  /* 0x000000ff05057890 */ /* 0x000fc6000fffe03f */
[----:B------:R-:W-:Y:S01]  /*03f0*/  @!P1 SEL R0, R5, RZ, P0 ;  /* 0x000000ff05009207 */ /* 0x000fe20000000000 */
[----:B------:R-:W-:-:S04]  /*0400*/  USHF.R.S32.HI UR4, URZ, 0x1f, UR5 ;  /* 0x0000001f3f047899 */ /* 0x000fc80008011405 */
[----:B------:R-:W-:Y:S01]  /*0410*/  @!P1 IMAD.IADD R134, R91, 0x1, R0 ;  /* 0x000000015b869824 */ /* 0x000fe200078e0200 */
[----:B------:R-:W-:Y:S01]  /*0420*/  IADD3 R0, -R15, 0x13f, R217 ;  /* 0x0000013f0f007810 */ /* 0x000fe20007ffe1d9 */
[----:B------:R-:W-:Y:S02]  /*0430*/  ULEA.HI UR4, UR4, UR5, URZ, 0x8 ;  /* 0x0000000504047291 */ /* 0x000fe4000f8f403f */
[----:B------:R-:W-:Y:S02]  /*0440*/  VIADD R2, R134, 0xff ;  /* 0x000000ff86027836 */ /* 0x000fe40000000000 */
[----:B------:R-:W-:-:S03]  /*0450*/  USHF.R.S32.HI UR4, URZ, 0x8, UR4 ;  /* 0x000000083f047899 */ /* 0x000fc60008011404 */
[----:B------:R-:W-:Y:S02]  /*0460*/  SHF.R.S32.HI R3, RZ, 0x1f, R2 ;  /* 0x0000001fff037819 */ /* 0x000fe40000011402 */
[----:B--2---:R-:W-:Y:S02]  /*0470*/  IADD3 R0, R0, R6, R134 ;  /* 0x0000000600007210 */ /* 0x004fe40007ffe086 */
[----:B------:R-:W-:Y:S02]  /*0480*/  LEA.HI R2, R3, R2, RZ, 0x8 ;  /* 0x0000000203027211 */ /* 0x000fe400078f40ff */
[----:B------:R-:W-:Y:S02]  /*0490*/  SHF.R.S32.HI R4, RZ, 0x1f, R0 ;  /* 0x0000001fff047819 */ /* 0x000fe40000011400 */
[----:B------:R-:W-:Y:S02]  /*04a0*/  SHF.R.S32.HI R2, RZ, 0x8, R2 ;  /* 0x00000008ff027819 */ /* 0x000fe40000011402 */
[----:B------:R-:W-:-:S04]  /*04b0*/  LEA.HI R0, R4, R0, RZ, 0x8 ;  /* 0x0000000004007211 */ /* 0x000fc800078f40ff */
[----:B------:R-:W-:-:S04]  /*04c0*/  SHF.R.S32.HI R0, RZ, 0x8, R0 ;  /* 0x00000008ff007819 */ /* 0x000fc80000011400 */
[----:B------:R-:W-:-:S04]  /*04d0*/  VIMNMX3 R169, R2, UR4, R0, PT ;  /* 0x0000000402a97c0f */ /* 0x000fc8000b800100 */
[----:B------:R-:W-:-:S13]  /*04e0*/  ISETP.GT.AND P0, PT, R169, RZ, PT ;  /* 0x000000ffa900720c */ /* 0x000fda0003f04270 */
[----:B------:R-:W-:Y:S05]  /*04f0*/  @P0 BRA `(.L_x_842) ;  /* 0x0000000400480947 */ /* 0x000fea0003800000 */
[----:B------:R-:W-:Y:S01]  /*0500*/  ISETP.NE.AND P0, PT, R252, -0x1, PT ;  /* 0xfffffffffc00780c */ /* 0x000fe20003f05270 */
[----:B------:R-:W1:Y:S01]  /*0510*/  LDC.64 R10, c[0x0][0x298] ;  /* 0x0000a600ff0a7b82 */ /* 0x000e620000000a00 */
[----:B------:R-:W-:Y:S01]  /*0520*/  SHF.R.S32.HI R16, RZ, 0x1f, R173 ;  /* 0x0000001fff107819 */ /* 0x000fe200000114ad */
[----:B------:R-:W-:Y:S01]  /*0530*/  ULDC UR4, c[0x0][0x2d0] ;  /* 0x0000b40000047ab9 */ /* 0x000fe20000000800 */
[--C-:B------:R-:W-:Y:S01]  /*0540*/  SHF.R.S32.HI R8, RZ, 0x1f, R217.reuse ;  /* 0x0000001fff087819 */ /* 0x100fe200000114d9 */
[----:B------:R-:W-:Y:S01]  /*0550*/  ULDC UR8, c[0x0][0x270] ;  /* 0x00009c0000087ab9 */ /* 0x000fe20000000800 */
[----:B------:R-:W-:Y:S01]  /*0560*/  LEA.HI R16, R16, R173, RZ, 0x2 ;  /* 0x000000ad10107211 */ /* 0x000fe200078f10ff */
[----:B------:R-:W-:Y:S01]  /*0570*/  ULDC UR5, c[0x0][0x2c4] ;  /* 0x0000b10000057ab9 */ /* 0x000fe20000000800 */
[----:B------:R-:W-:Y:S01]  /*0580*/  IMAD.IADD R7, R15, 0x1, -R217 ;  /* 0x000000010f077824 */ /* 0x000fe200078e0ad9 */
[----:B------:R-:W-:Y:S01]  /*0590*/  BSSY B0, `(.L_x_843) ;  /* 0x000002f000007945 */ /* 0x000fe20003800000 */
[----:B------:R-:W-:-:S03]  /*05a0*/  LOP3.LUT R6, R16, 0xfffffffc, RZ, 0xc0, !PT ;  /* 0xfffffffc10067812 */ /* 0x000fc600078ec0ff */
[----:B------:R-:W2:Y:S02]  /*05b0*/  @!P0 LDC.64 R4, c[0x0][0x290] ;  /* 0x0000a400ff048b82 */ /* 0x000ea40000000a00 */
[----:B------:R-:W-:-:S05]  /*05c0*/  IMAD.IADD R14, R173, 0x1, -R6 ;  /* 0x00000001ad0e7824 */ /* 0x000fca00078e0a06 */
[----:B------:R-:W-:Y:S01]  /*05d0*/  ISETP.NE.AND P3, PT, R14, RZ, PT ;  /* 0x000000ff0e00720c */ /* 0x000fe20003f65270 */
[----:B-1----:R-:W-:-:S04]  /*05e0*/  @P0 IMAD.WIDE.U32 R2, R252, R10, RZ ;  /* 0x0000000afc020225 */ /* 0x002fc800078e00ff */
[----:B------:R-:W-:Y:S01]  /*05f0*/  @P0 IMAD.MOV.U32 R6, RZ, RZ, R2 ;  /* 0x000000ffff060224 */ /* 0x000fe200078e0002 */
[----:B------:R-:W-:Y:S01]  /*0600*/  SHF.L.U32 R2, R14, 0x3, RZ ;  /* 0x000000030e027819 */ /* 0x000fe200000006ff */
[----:B------:R-:W-:Y:S02]  /*0610*/  @P0 IMAD R9, R252, R11, R3 ;  /* 0x0000000bfc090224 */ /* 0x000fe400078e0203 */
[----:B------:R-:W-:Y:S01]  /*0620*/  IMAD R8, R8, R10, RZ ;  /* 0x0000000a08087224 */ /* 0x000fe200078e02ff */
[--C-:B------:R-:W-:Y:S02]  /*0630*/  SHF.R.S32.HI R3, RZ, 0x1f, R2.reuse ;  /* 0x0000001fff037819 */ /* 0x100fe40000011402 */
[----:B------:R-:W-:Y:S01]  /*0640*/  ISETP.GE.AND P1, PT, R2, UR4, PT ;  /* 0x0000000402007c0c */ /* 0x000fe2000bf26270 */
[----:B--2---:R-:W-:Y:S02]  /*0650*/  @!P0 IMAD R0, R27, R4, RZ ;  /* 0x000000041b008224 */ /* 0x004fe400078e02ff */
[----:B------:R-:W-:-:S04]  /*0660*/  IMAD.WIDE.U32 R2, R217, R10, R2 ;  /* 0x0000000ad9027225 */ /* 0x000fc800078e0002 */
[C---:B------:R-:W-:Y:S02]  /*0670*/  @!P0 IMAD R13, R12.reuse, R5, R0 ;  /* 0x000000050c0d8224 */ /* 0x040fe400078e0200 */
[----:B------:R-:W-:-:S04]  /*0680*/  @!P0 IMAD.WIDE.U32 R4, R12, R4, RZ ;  /* 0x000000040c048225 */ /* 0x000fc800078e00ff */
[----:B------:R-:W-:Y:S01]  /*0690*/  IMAD R0, R12, UR8, R94 ;  /* 0x000000080c007c24 */ /* 0x000fe2000f8e025e */
[----:B------:R-:W-:Y:S01]  /*06a0*/  @!P0 MOV R6, R4 ;  /* 0x0000000400068202 */ /* 0x000fe20000000f00 */
[----:B------:R-:W-:Y:S01]  /*06b0*/  IMAD R8, R217, R11, R8 ;  /* 0x0000000bd9087224 */ /* 0x000fe200078e0208 */
[----:B------:R-:W-:Y:S01]  /*06c0*/  SHF.R.S32.HI R4, RZ, 0x1f, R94 ;  /* 0x0000001fff047819 */ /* 0x000fe2000001145e */
[----:B------:R-:W-:Y:S01]  /*06d0*/  @!P0 IMAD.IADD R9, R5, 0x1, R13 ;  /* 0x0000000105098824 */ /* 0x000fe200078e020d */
[----:B------:R-:W-:Y:S01]  /*06e0*/  IADD3 R2, P2, R6, R2, RZ ;  /* 0x0000000206027210 */ /* 0x000fe20007f5e0ff */
[----:B----4-:R-:W-:Y:S01]  /*06f0*/  IMAD R15, R0, UR5, R217 ;  /* 0x00000005000f7c24 */ /* 0x010fe2000f8e02d9 */
[----:B------:R-:W-:Y:S01]  /*0700*/  SHF.R.S32.HI R0, RZ, 0x2, R16 ;  /* 0x00000002ff007819 */ /* 0x000fe20000011410 */
[----:B------:R-:W-:Y:S01]  /*0710*/  ULDC.64 UR4, c[0x0][0x2a0] ;  /* 0x0000a80000047ab9 */ /* 0x000fe20000000a00 */
[----:B------:R-:W-:Y:S01]  /*0720*/  IADD3.X R3, R9, R3, R8, P2, !PT ;  /* 0x0000000309037210 */ /* 0x000fe200017fe408 */
[----:B------:R-:W-:Y:S01]  /*0730*/  IMAD R6, R4, UR4, RZ ;  /* 0x0000000404067c24 */ /* 0x000fe2000f8e02ff */
[CC--:B------:R-:W-:Y:S01]  /*0740*/  ISETP.GE.OR P2, PT, R0.reuse, R7.reuse, P1 ;  /* 0x000000070000720c */ /* 0x0c0fe20000f46670 */
[C---:B------:R-:W-:Y:S01]  /*0750*/  VIADD R12, R0.reuse, 0x20 ;  /* 0x00000020000c7836 */ /* 0x040fe20000000000 */
[-C--:B------:R-:W-:Y:S01]  /*0760*/  ISETP.GE.OR P3, PT, R0, R7.reuse, P3 ;  /* 0x000000070000720c */ /* 0x080fe20001f66670 */
[C---:B------:R-:W-:Y:S01]  /*0770*/  IMAD R6, R94.reuse, UR5, R6 ;  /* 0x000000055e067c24 */ /* 0x040fe2000f8e0206 */
[----:B------:R-:W-:Y:S01]  /*0780*/  SHF.R.S32.HI R13, RZ, 0x1f, R0 ;  /* 0x0000001fff0d7819 */ /* 0x000fe20000011400 */
[----:B------:R-:W-:Y:S01]  /*0790*/  IMAD.WIDE.U32 R4, R94, UR4, R2 ;  /* 0x000000045e047c25 */ /* 0x000fe2000f8e0002 */
[----:B------:R-:W-:-:S02]  /*07a0*/  ISETP.GE.AND P0, PT, R12, R7, PT ;  /* 0x000000070c00720c */ /* 0x000fc40003f06270 */
[----:B------:R-:W-:Y:S02]  /*07b0*/  ISETP.GE.OR P4, PT, R12, R7, P1 ;  /* 0x000000070c00720c */ /* 0x000fe40000f86670 */
[----:B------:R-:W-:Y:S02]  /*07c0*/  IADD3 R12, P1, R15, R0, RZ ;  /* 0x000000000f0c7210 */ /* 0x000fe40007f3e0ff */
[----:B------:R-:W-:Y:S01]  /*07d0*/  IADD3 R3, R5, R6, RZ ;  /* 0x0000000605037210 */ /* 0x000fe20007ffe0ff */
[----:B------:R-:W-:Y:S10]  /*07e0*/  @P2 BRA `(.L_x_844) ;  /* 0x0000000000242947 */ /* 0x000ff40003800000 */
        /* <DEDUP_REMOVED lines=9> */
.L_x_844:
[----:B------:R-:W-:Y:S05]  /*0880*/  BSYNC B0 ;  /* 0x0000000000007941 */ /* 0x000fea0003800000 */
.L_x_843:
        /* <DEDUP_REMOVED lines=13> */
.L_x_846:
[----:B------:R-:W-:Y:S05]  /*0960*/  BSYNC B0 ;  /* 0x0000000000007941 */ /* 0x000fea0003800000 */
.L_x_845:
        /* <DEDUP_REMOVED lines=11> */
.L_x_842:
[----:B------:R-:W1:Y:S01]  /*0a20*/  LDC.64 R2, c[0x0][0x368] ;  /* 0x0000da00ff027b82 */ /* 0x000e620000000a00 */
[----:B------:R-:W-:Y:S01]  /*0a30*/  ULDC.64 UR10, c[0x0][0x370] ;  /* 0x0000dc00000a7ab9 */ /* 0x000fe20000000a00 */
[----:B-1----:R-:W-:-:S04]  /*0a40*/  ISETP.NE.U32.AND P0, PT, R2, RZ, PT ;  /* 0x000000ff0200720c */ /* 0x002fc80003f05070 */
[----:B------:R-:W-:-:S13]  /*0a50*/  ISETP.NE.AND.EX P0, PT, R3, RZ, PT, P0 ;  /* 0x000000ff0300720c */ /* 0x000fda0003f05300 */
[----:B------:R-:W1:Y:S01]  /*0a60*/  @P0 LDC.64 R2, c[0x0][0x368] ;  /* 0x0000da00ff020b82 */ /* 0x000e620000000a00 */
[----:B------:R-:W-:Y:S01]  /*0a70*/  UPLOP3.LUT UP0, UPT, UPT, UPT, UPT, 0x40, 0x0 ;  /* 0x000000000000789c */ /* 0x000fe20003f0e870 */
[----:B-1----:R-:W-:-:S05]  /*0a80*/  @P0 IMAD.WIDE R2, R8, 0x4, R2 ;  /* 0x0000000408020825 */ /* 0x002fca00078e0202 */
[----:B------:R1:W5:Y:S01]  /*0a90*/  @P0 LDG.E R12, desc[UR6][R2.64] ;  /* 0x00000006020c0981 */ /* 0x000362000c1e1900 */
[----:B------:R-:W-:Y:S01]  /*0aa0*/  ISETP.NE.U32.AND P0, PT, RZ, UR10, PT ;  /* 0x0000000aff007c0c */ /* 0x000fe2000bf05070 */
[----:B------:R-:W-:-:S03]  /*0ab0*/  IMAD.MOV.U32 R0, RZ, RZ, RZ ;  /* 0x000000ffff007224 */ /* 0x000fc600078e00ff */
[----:B------:R-:W-:Y:S01]  /*0ac0*/  ISETP.NE.AND.EX P0, PT, RZ, UR11, PT, P0 ;  /* 0x0000000bff007c0c */ /* 0x000fe2000bf05300 */
[----:B-1----:R-:W-:-:S12]  /*0ad0*/  IMAD.MOV.U32 R2, RZ, RZ, RZ ;  /* 0x000000ffff027224 */ /* 0x002fd800078e00ff */
[----:B------:R-:W-:Y:S05]  /*0ae0*/  @!P0 BRA `(.L_x_847) ;  /* 0x00000000003c8947 */ /* 0x000fea0003800000 */
[----:B------:R-:W-:Y:S01]  /*0af0*/  R2UR UR13, R27 ;  /* 0x000000001b0d72ca */ /* 0x000fe200000e0000 */
[----:B------:R-:W-:Y:S01]  /*0b00*/  ULDC.64 UR4, c[0x0][0x378] ;  /* 0x0000de0000047ab9 */ /* 0x000fe20000000a00 */
[C---:B------:R-:W-:Y:S02]  /*0b10*/  R2UR UR14, R23.reuse ;  /* 0x00000000170e72ca */ /* 0x040fe400000e0000 */
[----:B------:R-:W-:-:S09]  /*0b20*/  R2UR UR12, R23 ;  /* 0x00000000170c72ca */ /* 0x000fd200000e0000 */
[----:B------:R-:W-:Y:S02]  /*0b30*/  UIMAD UR13, UR13, UR4, URZ ;  /* 0x000000040d0d72a4 */ /* 0x000fe4000f8e023f */
[----:B------:R-:W-:Y:S02]  /*0b40*/  UIMAD.WIDE.U32 UR14, UR14, UR4, URZ ;  /* 0x000000040e0e72a5 */ /* 0x000fe4000f8e003f */
[----:B------:R-:W-:Y:S02]  /*0b50*/  UIMAD UR5, UR12, UR5, UR13 ;  /* 0x000000050c0572a4 */ /* 0x000fe4000f8e020d */
[----:B------:R-:W-:Y:S02]  /*0b60*/  ULEA UR10, UP1, UR14, UR10, 0x2 ;  /* 0x0000000a0e0a7291 */ /* 0x000fe4000f82103f */
[----:B------:R-:W-:Y:S02]  /*0b70*/  UIADD3 UR5, UR15, UR5, URZ ;  /* 0x000000050f057290 */ /* 0x000fe4000fffe03f */
[----:B------:R-:W-:-:S02]  /*0b80*/  UISETP.NE.U32.AND UP0, UPT, UR10, URZ, UPT ;  /* 0x0000003f0a00728c */ /* 0x000fc4000bf05070 */
[----:B------:R-:W-:Y:S01]  /*0b90*/  USHF.L.U64.HI UR5, UR14, 0x2, UR5 ;  /* 0x000000020e057899 */ /* 0x000fe20008010205 */
[----:B------:R-:W-:-:S03]  /*0ba0*/  IMAD.U32 R2, RZ, RZ, UR10 ;  /* 0x0000000aff027e24 */ /* 0x000fc6000f8e00ff */
[----:B------:R-:W-:-:S04]  /*0bb0*/  UIADD3.X UR5, UR5, UR11, URZ, UP1, !UPT ;  /* 0x0000000b05057290 */ /* 0x000fc80008ffe43f */
[----:B------:R-:W-:Y:S02]  /*0bc0*/  UISETP.NE.AND.EX UP0, UPT, UR5, URZ, UPT, UP0 ;  /* 0x0000003f0500728c */ /* 0x000fe4000bf05300 */
[----:B------:R-:W-:-:S09]  /*0bd0*/  IMAD.U32 R0, RZ, RZ, UR5 ;  /* 0x00000005ff007e24 */ /* 0x000fd2000f8e00ff */
.L_x_847:
[----:B------:R-:W-:Y:S01]  /*0be0*/  PLOP3.LUT P0, PT, PT, PT, UP0, 0x40, 0x0 ;  /* 0x000000000000781c */ /* 0x000fe20003f0e808 */
[----:B------:R-:W-:Y:S01]  /*0bf0*/  IMAD.MOV.U32 R242, RZ, RZ, R2 ;  /* 0x000000fffff27224 */ /* 0x000fe200078e0002 */
[----:B------:R-:W-:-:S11]  /*0c00*/  MOV R243, R0 ;  /* 0x0000000000f37202 */ /* 0x000fd60000000f00 */
[----:B------:R-:W-:Y:S05]  /*0c10*/  @P0 BRA `(.L_x_848) ;  /* 0x0000000400500947 */ /* 0x000fea0003800000 */
[----:B------:R-:W1:Y:S01]  /*0c20*/  LDC R17, c[0x0][0x380] ;  /* 0x0000e000ff117b82 */ /* 0x000e620000000800 */
[----:B------:R-:W-:Y:S01]  /*0c30*/  LEA R20, R169, 0xffffff00, 0x8 ;  /* 0xffffff00a9147811 */ /* 0x000fe200078e40ff */
[----:B------:R-:W-:-:S03]  /*0c40*/  ULDC.64 UR4, c[0x0][0x230] ;  /* 0x00008c0000047ab9 */ /* 0x000fc60000000a00 */
[----:B------:R-:W-:-:S03]  /*0c50*/  IABS R4, R20 ;  /* 0x0000001400047213 */ /* 0x000fc60000000000 */
[----:B------:R-:W2:Y:S01]  /*0c60*/  LDC R7, c[0x0][0x278] ;  /* 0x00009e00ff077b82 */ /* 0x000ea20000000800 */
[----:B------:R-:W-:-:S07]  /*0c70*/  IABS R8, R94 ;  /* 0x0000005e00087213 */ /* 0x000fce0000000000 */
[----:B------:R-:W3:Y:S01]  /*0c80*/  LDC.64 R62, c[0x0][0x248] ;  /* 0x00009200ff3e7b82 */ /* 0x000ee20000000a00 */
[----:B-1----:R-:W-:-:S07]  /*0c90*/  IABS R5, R17 ;  /* 0x0000001100057213 */ /* 0x002fce0000000000 */
[----:B------:R-:W1:Y:S01]  /*0ca0*/  LDC.64 R10, c[0x0][0x238] ;  /* 0x00008e00ff0a7b82 */ /* 0x000e620000000a00 */
        /* <DEDUP_REMOVED lines=24> */
[----:B------:R4:W3:Y:S01]  /*0e30*/  LDG.E R6, desc[UR6][R2.64] ;  /* 0x0000000602067981 */ /* 0x0008e2000c1e1900 */
[----:B--2---:R-:W-:-:S04]  /*0e40*/  IABS R5, R7 ;  /* 0x0000000700057213 */ /* 0x004fc80000000000 */
[----:B----4-:R-:W2:Y:S08]  /*0e50*/  I2F.RP R2, R5 ;  /* 0x0000000500027306 */ /* 0x010eb00000209400 */
        /* <DEDUP_REMOVED lines=28> */
[----:B------:R-:W-:Y:S01]  /*1020*/  SHF.R.S32.HI R5, RZ, 0x1f, R6 ;  /* 0x0000001fff057819 */ /* 0x000fe20000011406 */
[----:B------:R-:W-:-:S04]  /*1030*/  IMAD.WIDE.U32 R8, R6, UR4, RZ ;  /* 0x0000000406087c25 */ /* 0x000fc8000f8e00ff */
[C---:B------:R-:W-:Y:S02]  /*1040*/  IMAD R3, R5.reuse, UR4, RZ ;  /* 0x0000000405037c24 */ /* 0x040fe4000f8e02ff */
[-C--:B-1----:R-:W-:Y:S02]  /*1050*/  IMAD R5, R5, R10.reuse, RZ ;  /* 0x0000000a05057224 */ /* 0x082fe400078e02ff */
        /* <DEDUP_REMOVED lines=16> */
.L_x_848:
[----:B------:R-:W1:Y:S01]  /*1160*/  LDC R6, c[0x0][0x278] ;  /* 0x00009e00ff067b82 */ /* 0x000e620000000800 */
[----:B------:R-:W-:Y:S02]  /*1170*/  IABS R4, R94 ;  /* 0x0000005e00047213 */ /* 0x000fe40000000000 */
[----:B------:R-:W-:Y:S02]  /*1180*/  ISETP.NE.AND P3, PT, R11, -0x1, PT ;  /* 0xffffffff0b00780c */ /* 0x000fe40003f65270 */
[----:B------:R-:W-:-:S03]  /*1190*/  LEA R20, R169, 0xffffff00, 0x8 ;  /* 0xffffff00a9147811 */ /* 0x000fc600078e40ff */
[----:B----4-:R-:W2:Y:S01]  /*11a0*/  LDC.64 R14, c[0x0][0x260] ;  /* 0x00009800ff0e7b82 */ /* 0x010ea20000000a00 */
        /* <DEDUP_REMOVED lines=43> */
.L_x_850:
        /* <DEDUP_REMOVED lines=11> */
[----:B------:R-:W-:Y:S01]  /*1510*/  @P3 IMAD R16, R6, R17, R5 ;  /* 0x0000001106103224 */ /* 0x000fe200078e0205 */
[----:B------:R-:W-:Y:S01]  /*1520*/  MOV R17, R20 ;  /* 0x0000001400117202 */ /* 0x000fe20000000f00 */
        /* <DEDUP_REMOVED lines=18> */
.L_x_849:
[----:B------:R1:W5:Y:S01]  /*1650*/  @P4 LDG.E R26, desc[UR6][R106.64] ;  /* 0x000000066a1a4981 */ /* 0x000362000c1e1900 */
[----:B------:R-:W-:Y:S01]  /*1660*/  SHF.R.S32.HI R5, RZ, 0x1f, R173 ;  /* 0x0000001fff057819 */ /* 0x000fe200000114ad */
[----:B------:R-:W2:Y:S01]  /*1670*/  LDC.64 R10, c[0x0][0x240] ;  /* 0x00009000ff0a7b82 */ /* 0x000ea20000000a00 */
[----:B------:R-:W-:Y:S01]  /*1680*/  ISETP.NE.AND P0, PT, R252, -0x1, PT ;  /* 0xfffffffffc00780c */ /* 0x000fe20003f05270 */
[----:B------:R-:W-:Y:S01]  /*1690*/  ULDC.64 UR4, c[0x0][0x268] ;  /* 0x00009a0000047ab9 */ /* 0x000fe20000000a00 */
[CC--:B------:R-:W-:Y:S01]  /*16a0*/  LEA.HI R109, R5.reuse, R173.reuse, RZ, 0x3 ;  /* 0x000000ad056d7211 */ /* 0x0c0fe200078f18ff */
[----:B------:R-:W-:Y:S01]  /*16b0*/  ULDC.64 UR30, c[0x0][0x250] ;  /* 0x00009400001e7ab9 */ /* 0x000fe20000000a00 */
[CC--:B------:R-:W-:Y:S01]  /*16c0*/  LEA.HI R4, R5.reuse, R173.reuse, RZ, 0x2 ;  /* 0x000000ad05047211 */ /* 0x0c0fe200078f10ff */
[----:B------:R-:W-:Y:S01]  /*16d0*/  USHF.L.U64.HI UR18, UR30, 0x5, UR31 ;  /* 0x000000051e127899 */ /* 0x000fe2000801021f */
[----:B------:R-:W-:Y:S01]  /*16e0*/  SHF.R.S32.HI R102, RZ, 0x3, R109 ;  /* 0x00000003ff667819 */ /* 0x000fe2000001146d */
[----:B------:R-:W3:Y:S01]  /*16f0*/  LDC R105, c[0x0][0x2e0] ;  /* 0x0000b800ff697b82 */ /* 0x000ee20000000800 */
[----:B------:R-:W-:Y:S01]  /*1700*/  LOP3.LUT R2, R4, 0xfffffffc, RZ, 0xc0, !PT ;  /* 0xfffffffc04027812 */ /* 0x000fe200078ec0ff */
[----:B------:R-:W-:Y:S01]  /*1710*/  USHF.L.U32 UR19, UR30, 0x5, URZ ;  /* 0x000000051e137899 */ /* 0x000fe2000800063f */
[----:B------:R-:W-:Y:S01]  /*1720*/  LEA.HI R108, R5, R173, RZ, 0x4 ;  /* 0x000000ad056c7211 */ /* 0x000fe200078f20ff */
[----:B------:R-:W-:Y:S01]  /*1730*/  IMAD.SHL.U32 R0, R102, 0x40, RZ ;  /* 0x0000004066007824 */ /* 0x000fe200078e00ff */
[----:B------:R-:W-:Y:S01]  /*1740*/  SHF.R.S32.HI R76, RZ, 0x2, R4 ;  /* 0x00000002ff4c7819 */ /* 0x000fe20000011404 */
[----:B------:R-:W-:Y:S01]  /*1750*/  IMAD.IADD R21, R173, 0x1, -R2 ;  /* 0x00000001ad157824 */ /* 0x000fe200078e0a02 */
[----:B------:R-:W-:Y:S01]  /*1760*/  LOP3.LUT R2, R108, 0xfffffff0, RZ, 0xc0, !PT ;  /* 0xfffffff06c027812 */ /* 0x000fe200078ec0ff */
[----:B------:R-:W4:Y:S01]  /*1770*/  @!P0 LDC.64 R14, c[0x0][0x228] ;  /* 0x00008a00ff0e8b82 */ /* 0x000f220000000a00 */
[----:B------:R-:W-:Y:S01]  /*1780*/  LOP3.LUT R0, R0, 0xc0, RZ, 0xc0, !PT ;  /* 0x000000c000007812 */ /* 0x000fe200078ec0ff */
[----:B------:R-:W-:Y:S01]  /*1790*/  IMAD.SHL.U32 R132, R21, 0x8, RZ ;  /* 0x0000000815847824 */ /* 0x000fe200078e00ff */
[----:B------:R-:W-:Y:S01]  /*17a0*/  SHF.R.S32.HI R77, RZ, 0x1f, R76 ;  /* 0x0000001fff4d7819 */ /* 0x000fe2000001144c */
[----:B------:R-:W-:Y:S01]  /*17b0*/  IMAD.IADD R97, R173, 0x1, -R2 ;  /* 0x00000001ad617824 */ /* 0x000fe200078e0a02 */
[----:B------:R-:W-:Y:S01]  /*17c0*/  MOV R33, 0x10 ;  /* 0x0000001000217802 */ /* 0x000fe20000000f00 */
[----:B------:R-:W-:Y:S01]  /*17d0*/  IMAD.SHL.U32 R245, R62, 0x20, RZ ;  /* 0x000000203ef57824 */ /* 0x000fe200078e00ff */
[----:B------:R-:W-:Y:S01]  /*17e0*/  LOP3.LUT R3, R0, 0x18, R132, 0xf8, !PT ;  /* 0x0000001800037812 */ /* 0x000fe200078ef884 */
[----:B-----5:R-:W-:Y:S01]  /*17f0*/  IMAD.WIDE R12, R13, 0x40, R76 ;  /* 0x000000400d0c7825 */ /* 0x020fe200078e024c */
[----:B------:R-:W-:-:S02]  /*1800*/  SHF.R.U32.HI R0, RZ, 0x3, R0 ;  /* 0x00000003ff007819 */ /* 0x000fc40000011600 */
[----:B------:R-:W-:Y:S02]  /*1810*/  LEA.HI R99, R97, R97, RZ, 0x1 ;  /* 0x0000006161637211 */ /* 0x000fe400078f08ff */
[----:B------:R-:W-:Y:S01]  /*1820*/  LOP3.LUT R19, R3, R0, RZ, 0x3c, !PT ;  /* 0x0000000003137212 */ /* 0x000fe200078e3cff */
[----:B--2---:R-:W-:Y:S01]  /*1830*/  @P0 IMAD.WIDE.U32 R2, R252, R10, RZ ;  /* 0x0000000afc020225 */ /* 0x004fe200078e00ff */
[----:B------:R-:W-:Y:S02]  /*1840*/  LEA.HI R0, R4, R76, RZ, 0x1 ;  /* 0x0000004c04007211 */ /* 0x000fe400078f08ff */
[----:B------:R-:W-:Y:S01]  /*1850*/  LEA.HI R4, R5, R173, RZ, 0x5 ;  /* 0x000000ad05047211 */ /* 0x000fe200078f28ff */
[----:B------:R-:W-:Y:S01]  /*1860*/  @P0 IMAD R8, R252, R11, R3 ;  /* 0x0000000bfc080224 */ /* 0x000fe200078e0203 */
[----:B------:R-:W-:Y:S01]  /*1870*/  LOP3.LUT R7, R0, 0x7fffffe, RZ, 0xc0, !PT ;  /* 0x07fffffe00077812 */ /* 0x000fe200078ec0ff */
[----:B------:R-:W-:Y:S01]  /*1880*/  @P0 IMAD.MOV.U32 R5, RZ, RZ, R2 ;  /* 0x000000ffff050224 */ /* 0x000fe200078e0002 */
[----:B------:R-:W-:-:S02]  /*1890*/  SHF.R.S32.HI R6, RZ, 0x1, R99 ;  /* 0x00000001ff067819 */ /* 0x000fc40000011463 */
[----:B------:R-:W-:Y:S01]  /*18a0*/  SHF.R.S32.HI R0, RZ, 0x1f, R99 ;  /* 0x0000001fff007819 */ /* 0x000fe20000011463 */
[----:B----4-:R-:W-:Y:S01]  /*18b0*/  @!P0 IMAD.WIDE.U32 R2, R23, R14, RZ ;  /* 0x0000000e17028225 */ /* 0x010fe200078e00ff */
[----:B------:R-:W-:Y:S02]  /*18c0*/  SHF.R.S32.HI R170, RZ, 0x5, R4 ;  /* 0x00000005ffaa7819 */ /* 0x000fe40000011404 */
[----:B------:R-:W-:Y:S01]  /*18d0*/  LEA.HI R4, R0, R6, RZ, 0x2 ;  /* 0x0000000600047211 */ /* 0x000fe200078f10ff */
[----:B------:R-:W-:Y:S01]  /*18e0*/  @!P0 IMAD R0, R27, R14, RZ ;  /* 0x0000000e1b008224 */ /* 0x000fe200078e02ff */
[----:B------:R-:W-:Y:S01]  /*18f0*/  SHF.R.S32.HI R133, RZ, 0x1f, R132 ;  /* 0x0000001fff857819 */ /* 0x000fe20000011484 */
[----:B------:R-:W-:Y:S01]  /*1900*/  IMAD.IADD R7, R76, 0x1, -R7 ;  /* 0x000000014c077824 */ /* 0x000fe200078e0a07 */
[----:B------:R-:W-:Y:S01]  /*1910*/  LOP3.LUT R4, R4, 0xfffffffc, RZ, 0xc0, !PT ;  /* 0xfffffffc04047812 */ /* 0x000fe200078ec0ff */
[----:B------:R-:W-:Y:S01]  /*1920*/  @!P0 IMAD R0, R23, R15, R0 ;  /* 0x0000000f17008224 */ /* 0x000fe200078e0200 */
[----:B---3--:R-:W-:Y:S01]  /*1930*/  LEA.HI R105, R105, R105, RZ, 0x1 ;  /* 0x0000006969697211 */ /* 0x008fe200078f08ff */
[----:B------:R-:W-:Y:S01]  /*1940*/  @!P0 IMAD.MOV.U32 R5, RZ, RZ, R2 ;  /* 0x000000ffff058224 */ /* 0x000fe200078e0002 */
[----:B------:R-:W-:Y:S01]  /*1950*/  LEA R14, R170, R7, 0x3 ;  /* 0x00000007aa0e7211 */ /* 0x000fe200078e18ff */
[----:B------:R-:W-:Y:S01]  /*1960*/  @!P0 IMAD.IADD R8, R3, 0x1, R0 ;  /* 0x0000000103088824 */ /* 0x000fe200078e0200 */
[----:B------:R-:W-:Y:S01]  /*1970*/  IADD3 R2, P0, R132, R9, RZ ;  /* 0x0000000984027210 */ /* 0x000fe20007f1e0ff */
[----:B------:R-:W-:Y:S01]  /*1980*/  IMAD.IADD R103, R6, 0x1, -R4 ;  /* 0x0000000106677824 */ /* 0x000fe200078e0a04 */
[----:B------:R-:W-:Y:S01]  /*1990*/  IADD3 R4, P1, R132, R5, RZ ;  /* 0x0000000584047210 */ /* 0x000fe20007f3e0ff */
[----:B------:R-:W-:Y:S01]  /*19a0*/  IMAD R7, R13, R10, RZ ;  /* 0x0000000a0d077224 */ /* 0x000fe200078e02ff */
[----:B------:R-:W-:Y:S01]  /*19b0*/  IADD3.X R3, R133, R16, RZ, P0, !PT ;  /* 0x0000001085037210 */ /* 0x000fe200007fe4ff */
[----:B------:R-:W-:Y:S01]  /*19c0*/  IMAD R0, R45, UR4, RZ ;  /* 0x000000042d007c24 */ /* 0x000fe2000f8e02ff */
[----:B------:R-:W-:Y:S01]  /*19d0*/  IADD3 R6, P0, R76, R17, RZ ;  /* 0x000000114c067210 */ /* 0x000fe20007f1e0ff */
[----:B------:R-:W-:Y:S01]  /*19e0*/  IMAD R11, R12, R11, R7 ;  /* 0x0000000b0c0b7224 */ /* 0x000fe200078e0207 */
[----:B------:R-:W-:Y:S01]  /*19f0*/  SHF.R.S32.HI R92, RZ, 0x1, R105 ;  /* 0x00000001ff5c7819 */ /* 0x000fe20000011469 */
[----:B------:R-:W-:Y:S01]  /*1a00*/  IMAD.X R5, R133, 0x1, R8, P1 ;  /* 0x0000000185057824 */ /* 0x000fe200008e0608 */
[----:B------:R-:W-:Y:S01]  /*1a10*/  SHF.R.S32.HI R8, RZ, 0x1f, R94 ;  /* 0x0000001fff087819 */ /* 0x000fe2000001145e */
[C---:B------:R-:W-:Y:S01]  /*1a20*/  IMAD R7, R18.reuse, UR5, R0 ;  /* 0x0000000512077c24 */ /* 0x040fe2000f8e0200 */
[----:B------:R-:W-:Y:S01]  /*1a30*/  LOP3.LUT P1, RZ, R103, 0x2, RZ, 0xc0, !PT ;  /* 0x0000000267ff7812 */ /* 0x000fe2000782c0ff */
[----:B------:R-:W-:Y:S01]  /*1a40*/  IMAD.WIDE.U32 R2, R18, UR4, R2 ;  /* 0x0000000412027c25 */ /* 0x000fe2000f8e0002 */
[----:B------:R-:W-:Y:S01]  /*1a50*/  ULDC.64 UR4, c[0x0][0x258] ;  /* 0x0000960000047ab9 */ /* 0x000fe20000000a00 */
[----:B------:R-:W-:-:S02]  /*1a60*/  SHF.L.U64.HI R248, R62, 0x5, R63 ;  /* 0x000000053ef87819 */ /* 0x000fc4000001023f */
[----:B------:R-:W-:Y:S01]  /*1a70*/  IMAD.X R0, R77, 0x1, R22, P0 ;  /* 0x000000014d007824 */ /* 0x000fe200000e0616 */
[----:B------:R-:W-:Y:S01]  /*1a80*/  SEL R33, R33, 0xfffffff0, !P1 ;  /* 0xfffffff021217807 */ /* 0x000fe20004800000 */
[----:B------:R-:W-:Y:S02]  /*1a90*/  IMAD.IADD R3, R3, 0x1, R7 ;  /* 0x0000000103037824 */ /* 0x000fe400078e0207 */
[----:B------:R-:W-:Y:S02]  /*1aa0*/  IMAD R7, R0, UR30, RZ ;  /* 0x0000001e00077c24 */ /* 0x000fe4000f8e02ff */
[----:B------:R-:W-:Y:S02]  /*1ab0*/  IMAD R0, R8, UR4, RZ ;  /* 0x0000000408007c24 */ /* 0x000fe4000f8e02ff */
[C---:B------:R-:W-:Y:S02]  /*1ac0*/  IMAD R7, R6.reuse, UR31, R7 ;  /* 0x0000001f06077c24 */ /* 0x040fe4000f8e0207 */
[----:B------:R-:W-:Y:S01]  /*1ad0*/  IMAD.WIDE.U32 R250, R6, UR30, R2 ;  /* 0x0000001e06fa7c25 */ /* 0x000fe2000f8e0002 */
[----:B------:R-:W-:-:S03]  /*1ae0*/  IADD3 R2, P0, R132, R24, RZ ;  /* 0x0000001884027210 */ /* 0x000fc60007f1e0ff */
[----:B------:R-:W-:-:S04]  /*1af0*/  IMAD.WIDE.U32 R4, R12, R10, R4 ;  /* 0x0000000a0c047225 */ /* 0x000fc800078e0004 */
[----:B------:R-:W-:Y:S01]  /*1b00*/  IMAD R6, R94, UR5, R0 ;  /* 0x000000055e067c24 */ /* 0x000fe2000f8e0200 */
[----:B------:R-:W-:Y:S01]  /*1b10*/  SHF.R.S32.HI R0, RZ, 0x1f, R91 ;  /* 0x0000001fff007819 */ /* 0x000fe2000001145b */
[----:B------:R-:W-:Y:S02]  /*1b20*/  IMAD.IADD R5, R5, 0x1, R11 ;  /* 0x0000000105057824 */ /* 0x000fe400078e020b */
[----:B------:R-:W-:Y:S01]  /*1b30*/  IMAD.IADD R29, R251, 0x1, R7 ;  /* 0x00000001fb1d7824 */ /* 0x000fe200078e0207 */
[----:B------:R-:W-:Y:S01]  /*1b40*/  LEA.HI R3, R0, R91, RZ, 0x8 ;  /* 0x0000005b00037211 */ /* 0x000fe200078f40ff */
[----:B------:R-:W-:-:S03]  /*1b50*/  IMAD.WIDE.U32 R94, R94, UR4, R4 ;  /* 0x000000045e5e7c25 */ /* 0x000fc6000f8e0004 */
[----:B------:R-:W-:Y:S01]  /*1b60*/  SHF.R.S32.HI R5, RZ, 0x8, R3 ;  /* 0x00000008ff057819 */ /* 0x000fe20000011403 */
[----:B------:R1:W-:Y:S01]  /*1b70*/  STL [R1+0x4], R29 ;  /* 0x0000041d01007387 */ /* 0x0003e20000100800 */
[----:B------:R-:W-:Y:S02]  /*1b80*/  IMAD.X R3, R133, 0x1, R25, P0 ;  /* 0x0000000185037824 */ /* 0x000fe400000e0619 */
[----:B------:R-:W-:Y:S01]  /*1b90*/  VIMNMX R90, RZ, R5, !PT ;  /* 0x00000005ff5a7248 */ /* 0x000fe20007fe0100 */
[----:B------:R-:W-:Y:S02]  /*1ba0*/  IMAD.SHL.U32 R0, R21, 0x4, RZ ;  /* 0x0000000415007824 */ /* 0x000fe400078e00ff */
[----:B------:R-:W-:Y:S01]  /*1bb0*/  IMAD R4, R77, R62, RZ ;  /* 0x0000003e4d047224 */ /* 0x000fe200078e02ff */
[----:B------:R-:W-:Y:S01]  /*1bc0*/  ISETP.GT.AND P0, PT, R169, R90, PT ;  /* 0x0000005aa900720c */ /* 0x000fe20003f04270 */
[C---:B------:R-:W-:Y:S02]  /*1bd0*/  IMAD R96, R76.reuse, R92, R0 ;  /* 0x0000005c4c607224 */ /* 0x040fe400078e0200 */
[----:B------:R-:W-:-:S02]  /*1be0*/  IMAD R4, R76, R63, R4 ;  /* 0x0000003f4c047224 */ /* 0x000fc400078e0204 */
[----:B------:R-:W-:Y:S01]  /*1bf0*/  IMAD.WIDE.U32 R174, R76, R62, R2 ;  /* 0x0000003e4cae7225 */ /* 0x000fe200078e0002 */
[----:B------:R-:W-:Y:S02]  /*1c00*/  IADD3 R98, R0, R96, RZ ;  /* 0x0000006000627210 */ /* 0x000fe40007ffe0ff */
[----:B------:R-:W-:Y:S01]  /*1c10*/  SHF.R.S32.HI R100, RZ, 0x1f, R96 ;  /* 0x0000001fff647819 */ /* 0x000fe20000011460 */
[----:B------:R-:W-:Y:S01]  /*1c20*/  IMAD.U32 R237, R14, 0x20, R19 ;  /* 0x000000200eed7824 */ /* 0x000fe200078e0013 */
[----:B------:R-:W-:Y:S01]  /*1c30*/  SHF.R.S32.HI R101, RZ, 0x1f, R98 ;  /* 0x0000001fff657819 */ /* 0x000fe20000011462 */
[----:B------:R-:W-:Y:S02]  /*1c40*/  IMAD.IADD R239, R175, 0x1, R4 ;  /* 0x00000001afef7824 */ /* 0x000fe400078e0204 */
[----:B------:R-:W-:Y:S02]  /*1c50*/  IMAD.IADD R93, R95, 0x1, R6 ;  /* 0x000000015f5d7824 */ /* 0x000fe400078e0206 */
[----:B------:R-:W-:Y:S01]  /*1c60*/  @!P4 IMAD.MOV.U32 R26, RZ, RZ, RZ ;  /* 0x000000ffff1ac224 */ /* 0x000fe200078e00ff */
[----:B-1----:R-:W-:Y:S06]  /*1c70*/  @!P0 BRA `(.L_x_851) ;  /* 0x0000007000e08947 */ /* 0x002fec0003800000 */
[----:B------:R-:W1:Y:S01]  /*1c80*/  LDC.64 R10, c[0x0][0x338] ;  /* 0x0000ce00ff0a7b82 */ /* 0x000e620000000a00 */
[----:B------:R-:W-:Y:S01]  /*1c90*/  ULDC.64 UR4, c[0x0][0x330] ;  /* 0x0000cc0000047ab9 */ /* 0x000fe20000000a00 */
[----:B------:R-:W-:Y:S01]  /*1ca0*/  SHF.R.S32.HI R2, RZ, 0x1f, R20 ;  /* 0x0000001fff027819 */ /* 0x000fe20000011414 */
[----:B------:R-:W-:Y:S01]  /*1cb0*/  IMAD R0, R27, UR4, RZ ;  /* 0x000000041b007c24 */ /* 0x000fe2000f8e02ff */
[----:B------:R-:W-:Y:S01]  /*1cc0*/  SHF.R.S32.HI R3, RZ, 0x1f, R91 ;  /* 0x0000001fff037819 */ /* 0x000fe2000001145b */
[C---:B------:R-:W-:Y:S01]  /*1cd0*/  IMAD.WIDE.U32 R4, R23.reuse, UR4, R132 ;  /* 0x0000000417047c25 */ /* 0x040fe2000f8e0084 */
[----:B------:R-:W-:Y:S01]  /*1ce0*/  IADD3 R6, P1, P0, R20, R76, -R91 ;  /* 0x0000004c14067210 */ /* 0x000fe2000783e85b */
[----:B------:R-:W-:Y:S01]  /*1cf0*/  ULDC.64 UR16, c[0x0][0x340] ;  /* 0x0000d00000107ab9 */ /* 0x000fe20000000a00 */
[----:B------:R-:W-:Y:S01]  /*1d00*/  ULDC.64 UR14, c[0x0][0x350] ;  /* 0x0000d400000e7ab9 */ /* 0x000fe20000000a00 */
[----:B------:R-:W-:Y:S01]  /*1d10*/  IMAD R0, R23, UR5, R0 ;  /* 0x0000000517007c24 */ /* 0x000fe2000f8e0200 */
[----:B------:R-:W-:Y:S01]  /*1d20*/  ULDC.64 UR4, c[0x0][0x328] ;  /* 0x0000ca0000047ab9 */ /* 0x000fe20000000a00 */
[----:B------:R-:W-:Y:S01]  /*1d30*/  IADD3.X R7, R2, R77, ~R3, P1, P0 ;  /* 0x0000004d02077210 */ /* 0x000fe20000fe0c03 */
[----:B------:R-:W-:Y:S01]  /*1d40*/  IMAD R8, R27, UR4, RZ ;  /* 0x000000041b087c24 */ /* 0x000fe2000f8e02ff */
[----:B------:R-:W-:Y:S01]  /*1d50*/  ULDC.64 UR10, c[0x0][0x348] ;  /* 0x0000d200000a7ab9 */ /* 0x000fe20000000a00 */
[----:B------:R-:W-:Y:S01]  /*1d60*/  IMAD.IADD R5, R5, 0x1, R0 ;  /* 0x0000000105057824 */ /* 0x000fe200078e0200 */
[----:B------:R-:W-:Y:S01]  /*1d70*/  ULDC.64 UR12, c[0x0][0x320] ;  /* 0x0000c800000c7ab9 */ /* 0x000fe20000000a00 */
[C---:B------:R-:W-:Y:S01]  /*1d80*/  IMAD.WIDE.U32 R2, R23.reuse, UR4, R132 ;  /* 0x0000000417027c25 */ /* 0x040fe2000f8e0084 */
[----:B------:R-:W2:Y:S01]  /*1d90*/  LDC R104, c[0x0][0x340] ;  /* 0x0000d000ff687b82 */ /* 0x000ea20000000800 */
[----:B------:R-:W-:Y:S01]  /*1da0*/  UIMAD.WIDE.U32 UR40, UR30, 0x80, URZ ;  /* 0x000000801e2878a5 */ /* 0x000fe2000f8e003f */
[----:B------:R-:W-:Y:S01]  /*1db0*/  SHF.L.U32 R75, R92, 0x5, RZ ;  /* 0x000000055c4b7819 */ /* 0x000fe200000006ff */
[----:B------:R-:W-:Y:S01]  /*1dc0*/  IMAD R0, R23, UR5, R8 ;  /* 0x0000000517007c24 */ /* 0x000fe2000f8e0208 */
[----:B------:R-:W-:Y:S01]  /*1dd0*/  ULDC.64 UR4, c[0x0][0x318] ;  /* 0x0000c60000047ab9 */ /* 0x000fe20000000a00 */
[----:B------:R-:W-:Y:S01]  /*1de0*/  IMAD R8, R7, UR16, RZ ;  /* 0x0000001007087c24 */ /* 0x000fe2000f8e02ff */
[----:B------:R-:W-:Y:S01]  /*1df0*/  USHF.L.U32 UR25, UR31, 0x7, URZ ;  /* 0x000000071f197899 */ /* 0x000fe2000800063f */
[----:B------:R-:W-:Y:S01]  /*1e00*/  IMAD.IADD R3, R3, 0x1, R0 ;  /* 0x0000000103037824 */ /* 0x000fe200078e0200 */
[----:B------:R-:W-:Y:S01]  /*1e10*/  UIMAD.WIDE.U32 UR38, UR30, 0x40, URZ ;  /* 0x000000401e2678a5 */ /* 0x000fe2000f8e003f */
[----:B-1----:R-:W-:Y:S01]  /*1e20*/  IMAD R0, R7, R10, RZ ;  /* 0x0000000a07007224 */ /* 0x002fe200078e02ff */
[----:B------:R-:W-:Y:S01]  /*1e30*/  USHF.L.U32 UR24, UR31, 0x6, URZ ;  /* 0x000000061f187899 */ /* 0x000fe2000800063f */
[C---:B------:R-:W-:Y:S01]  /*1e40*/  IMAD R8, R6.reuse, UR17, R8 ;  /* 0x0000001106087c24 */ /* 0x040fe2000f8e0208 */
[----:B------:R-:W-:Y:S01]  /*1e50*/  USHF.L.U64.HI UR27, UR16, 0x5, UR17 ;  /* 0x00000005101b7899 */ /* 0x000fe20008010211 */
[----:B------:R-:W-:Y:S01]  /*1e60*/  IMAD.WIDE.U32 R4, R6, UR16, R4 ;  /* 0x0000001006047c25 */ /* 0x000fe2000f8e0004 */
[----:B------:R-:W-:Y:S01]  /*1e70*/  USHF.L.U32 UR28, UR16, 0x5, URZ ;  /* 0x00000005101c7899 */ /* 0x000fe2000800063f */
[----:B------:R-:W-:Y:S01]  /*1e80*/  SHF.L.U32 R72, R92, 0x7, RZ ;  /* 0x000000075c487819 */ /* 0x000fe200000006ff */
[----:B------:R-:W-:Y:S01]  /*1e90*/  USHF.L.U64.HI UR26, UR16, 0x6, UR17 ;  /* 0x00000006101a7899 */ /* 0x000fe20008010211 */
[C---:B------:R-:W-:Y:S01]  /*1ea0*/  IMAD R0, R6.reuse, R11, R0 ;  /* 0x0000000b06007224 */ /* 0x040fe200078e0200 */
[----:B------:R-:W-:Y:S01]  /*1eb0*/  IADD3 R5, R5, R8, RZ ;  /* 0x0000000805057210 */ /* 0x000fe20007ffe0ff */
[----:B------:R-:W-:Y:S01]  /*1ec0*/  IMAD.WIDE.U32 R2, R6, R10, R2 ;  /* 0x0000000a06027225 */ /* 0x000fe200078e0002 */
[----:B------:R-:W-:Y:S01]  /*1ed0*/  UIMAD.WIDE.U32 UR46, UR16, 0xc0, URZ ;  /* 0x000000c0102e78a5 */ /* 0x000fe2000f8e003f */
[----:B------:R-:W-:Y:S01]  /*1ee0*/  SHF.L.U64.HI R88, R10, 0x6, R11 ;  /* 0x000000060a587819 */ /* 0x000fe2000001020b */
[----:B------:R-:W-:Y:S01]  /*1ef0*/  USHF.L.U64.HI UR29, UR16, 0x7, UR17 ;  /* 0x00000007101d7899 */ /* 0x000fe20008010211 */
[----:B------:R-:W-:Y:S01]  /*1f00*/  IMAD.IADD R3, R3, 0x1, R0 ;  /* 0x0000000103037824 */ /* 0x000fe200078e0200 */
[----:B------:R-:W-:Y:S01]  /*1f10*/  USHF.L.U32 UR42, UR16, 0x7, URZ ;  /* 0x00000007102a7899 */ /* 0x000fe2000800063f */
[C---:B------:R-:W-:Y:S01]  /*1f20*/  IMAD R0, R45.reuse, UR14, RZ ;  /* 0x0000000e2d007c24 */ /* 0x040fe2000f8e02ff */
[----:B------:R-:W-:Y:S01]  /*1f30*/  UIMAD.WIDE.U32 UR52, UR16, 0x140, URZ ;  /* 0x00000140103478a5 */ /* 0x000fe2000f8e003f */
[----:B------:R-:W-:Y:S01]  /*1f40*/  IMAD.WIDE.U32 R4, R18, UR14, R4 ;  /* 0x0000000e12047c25 */ /* 0x000fe2000f8e0004 */
[----:B------:R-:W-:Y:S01]  /*1f50*/  USHF.L.U32 UR14, UR16, 0x6, URZ ;  /* 0x00000006100e7899 */ /* 0x000fe2000800063f */
[----:B------:R-:W-:Y:S01]  /*1f60*/  SHF.L.U64.HI R89, R10, 0x7, R11 ;  /* 0x000000070a597819 */ /* 0x000fe2000001020b */
[----:B------:R-:W-:Y:S01]  /*1f70*/  UIMAD UR44, UR17, 0x140, URZ ;  /* 0x00000140112c78a4 */ /* 0x000fe2000f8e023f */
[----:B------:R-:W-:Y:S01]  /*1f80*/  IMAD R0, R18, UR15, R0 ;  /* 0x0000000f12007c24 */ /* 0x000fe2000f8e0200 */
[----:B------:R-:W-:Y:S01]  /*1f90*/  LEA R54, P1, R4, UR12, 0x1 ;  /* 0x0000000c04367c11 */ /* 0x000fe2000f8208ff */
[----:B------:R-:W-:Y:S01]  /*1fa0*/  IMAD R45, R45, UR10, RZ ;  /* 0x0000000a2d2d7c24 */ /* 0x000fe2000f8e02ff */
[----:B------:R-:W-:Y:S01]  /*1fb0*/  UIMAD UR15, UR17, 0xc0, URZ ;  /* 0x000000c0110f78a4 */ /* 0x000fe2000f8e023f */
[C---:B------:R-:W-:Y:S01]  /*1fc0*/  IMAD.WIDE.U32 R2, R18.reuse, UR10, R2 ;  /* 0x0000000a12027c25 */ /* 0x040fe2000f8e0002 */
[----:B------:R-:W-:Y:S01]  /*1fd0*/  IADD3 R0, R5, R0, RZ ;  /* 0x0000000005007210 */ /* 0x000fe20007ffe0ff */
[----:B------:R-:W-:Y:S01]  /*1fe0*/  UIMAD.WIDE.U32 UR48, UR16, 0x180, URZ ;  /* 0x00000180103078a5 */ /* 0x000fe2000f8e003f */
[----:B------:R-:W-:Y:S01]  /*1ff0*/  SHF.L.U32 R5, R63, 0x6, RZ ;  /* 0x000000063f057819 */ /* 0x000fe200000006ff */
[----:B------:R-:W-:Y:S01]  /*2000*/  IMAD R45, R18, UR11, R45 ;  /* 0x0000000b122d7c24 */ /* 0x000fe2000f8e022d */
[----:B------:R-:W-:Y:S01]  /*2010*/  LEA.HI.X R53, R4, UR13, R0, 0x1, P1 ;  /* 0x0000000d04357c11 */ /* 0x000fe200088f0c00 */
[----:B------:R-:W-:Y:S01]  /*2020*/  IMAD.IADD R6, R26, 0x1, R20 ;  /* 0x000000011a067824 */ /* 0x000fe200078e0214 */
[----:B------:R-:W-:Y:S01]  /*2030*/  LEA R46, P0, R2, UR4, 0x1 ;  /* 0x00000004022e7c11 */ /* 0x000fe2000f8008ff */
[----:B------:R-:W-:Y:S01]  /*2040*/  IMAD.IADD R45, R3, 0x1, R45 ;  /* 0x00000001032d7824 */ /* 0x000fe200078e022d */
[----:B------:R-:W-:Y:S01]  /*2050*/  ULDC.64 UR10, c[0x0][0x218] ;  /* 0x00008600000a7ab9 */ /* 0x000fe20000000a00 */
[----:B------:R-:W-:Y:S01]  /*2060*/  IMAD R0, R92, R6, RZ ;  /* 0x000000065c007224 */ /* 0x000fe200078e02ff */
[----:B------:R-:W-:Y:S01]  /*2070*/  LEA R44, P1, R174, UR10, 0x1 ;  /* 0x0000000aae2c7c11 */ /* 0x000fe2000f8208ff */
[----:B------:R-:W-:Y:S01]  /*2080*/  IMAD.SHL.U32 R7, R63, 0x80, RZ ;  /* 0x000000803f077824 */ /* 0x000fe200078e00ff */
[----:B------:R-:W-:Y:S01]  /*2090*/  LEA.HI.X R45, R2, UR5, R45, 0x1, P0 ;  /* 0x00000005022d7c11 */ /* 0x000fe200080f0c2d */
[----:B------:R-:W-:Y:S01]  /*20a0*/  ULDC.64 UR4, c[0x0][0x220] ;  /* 0x0000880000047ab9 */ /* 0x000fe20000000a00 */
[----:B------:R-:W-:Y:S01]  /*20b0*/  SHF.R.S32.HI R3, RZ, 0x1f, R0 ;  /* 0x0000001fff037819 */ /* 0x000fe20000011400 */
[----:B------:R-:W-:Y:S01]  /*20c0*/  IMAD.WIDE.U32 R64, R62, 0x80, RZ ;  /* 0x000000803e407825 */ /* 0x000fe200078e00ff */
[-C--:B------:R-:W-:Y:S01]  /*20d0*/  IADD3 R2, P2, R98, R0.reuse, RZ ;  /* 0x0000000062027210 */ /* 0x080fe20007f5e0ff */
[----:B------:R-:W-:Y:S01]  /*20e0*/  UIMAD UR43, UR17, 0x180, URZ ;  /* 0x00000180112b78a4 */ /* 0x000fe2000f8e023f */
[----:B------:R-:W-:Y:S01]  /*20f0*/  IADD3 R0, P3, R96, R0, RZ ;  /* 0x0000000060007210 */ /* 0x000fe20007f7e0ff */
[----:B------:R-:W-:Y:S01]  /*2100*/  UIMAD.WIDE.U32 UR54, UR16, 0x1c0, URZ ;  /* 0x000001c0103678a5 */ /* 0x000fe2000f8e003f */
[----:B------:R-:W-:Y:S01]  /*2110*/  LEA R48, P0, R250, UR4, 0x1 ;  /* 0x00000004fa307c11 */ /* 0x000fe2000f8008ff */
[----:B------:R-:W-:Y:S01]  /*2120*/  IMAD.X R4, R101, 0x1, R3, P2 ;  /* 0x0000000165047824 */ /* 0x000fe200010e0603 */
[----:B------:R-:W-:Y:S01]  /*2130*/  LEA.HI.X R43, R174, UR11, R239, 0x1, P1 ;  /* 0x0000000bae2b7c11 */ /* 0x000fe200088f0cef */
[----:B------:R-:W-:Y:S01]  /*2140*/  IMAD.X R3, R100, 0x1, R3, P3 ;  /* 0x0000000164037824 */ /* 0x000fe200018e0603 */
[----:B------:R-:W-:Y:S01]  /*2150*/  LEA.HI.X R47, R250, UR5, R29, 0x1, P0 ;  /* 0x00000005fa2f7c11 */ /* 0x000fe200080f0c1d */
[----:B------:R-:W-:Y:S01]  /*2160*/  IMAD.SHL.U32 R74, R92, 0x40, RZ ;  /* 0x000000405c4a7824 */ /* 0x000fe200078e00ff */
[----:B------:R-:W-:Y:S01]  /*2170*/  SHF.L.U64.HI R4, R2, 0x1, R4 ;  /* 0x0000000102047819 */ /* 0x000fe20000010204 */
[----:B------:R-:W-:Y:S01]  /*2180*/  IMAD R73, R92, 0x60, RZ ;  /* 0x000000605c497824 */ /* 0x000fe200078e02ff */
[C---:B------:R-:W-:Y:S01]  /*2190*/  SHF.L.U64.HI R3, R0.reuse, 0x1, R3 ;  /* 0x0000000100037819 */ /* 0x040fe20000010203 */
[----:B------:R-:W-:Y:S01]  /*21a0*/  IMAD.SHL.U32 R0, R0, 0x2, RZ ;  /* 0x0000000200007824 */ /* 0x000fe200078e00ff */
[----:B------:R-:W-:Y:S01]  /*21b0*/  SHF.L.U32 R2, R2, 0x1, RZ ;  /* 0x0000000102027819 */ /* 0x000fe200000006ff */
[C---:B------:R-:W-:Y:S01]  /*21c0*/  IMAD R71, R92.reuse, 0xa0, RZ ;  /* 0x000000a05c477824 */ /* 0x040fe200078e02ff */
[----:B------:R-:W-:Y:S01]  /*21d0*/  UIMAD UR17, UR17, 0x1c0, URZ ;  /* 0x000001c0111178a4 */ /* 0x000fe2000f8e023f */
[C---:B------:R-:W-:Y:S01]  /*21e0*/  IMAD R70, R92.reuse, 0xc0, RZ ;  /* 0x000000c05c467824 */ /* 0x040fe200078e02ff */
[----:B------:R-:W-:Y:S01]  /*21f0*/  ULDC.64 UR10, c[0x0][0x360] ;  /* 0x0000d800000a7ab9 */ /* 0x000fe20000000a00 */
[----:B------:R-:W-:Y:S01]  /*2200*/  IMAD R69, R92, 0xe0, RZ ;  /* 0x000000e05c457824 */ /* 0x000fe200078e02ff */
[----:B------:R-:W-:Y:S01]  /*2210*/  ULDC.64 UR4, c[0x0][0x358] ;  /* 0x0000d60000047ab9 */ /* 0x000fe20000000a00 */
[----:B------:R-:W-:Y:S01]  /*2220*/  IMAD.WIDE.U32 R62, R62, 0x40, RZ ;  /* 0x000000403e3e7825 */ /* 0x000fe200078e00ff */
[----:B------:R-:W-:Y:S01]  /*2230*/  UIADD3 UR16, UR41, UR25, URZ ;  /* 0x0000001929107290 */ /* 0x000fe2000fffe03f */
[----:B------:R-:W-:Y:S01]  /*2240*/  IADD3 R51, P3, R2, UR10, RZ ;  /* 0x0000000a02337c10 */ /* 0x000fe2000ff7e0ff */
[----:B------:R-:W-:Y:S01]  /*2250*/  UIADD3 UR39, UR39, UR24, URZ ;  /* 0x0000001827277290 */ /* 0x000fe2000fffe03f */
[----:B------:R-:W-:Y:S01]  /*2260*/  IADD3 R16, P1, R0, UR10, RZ ;  /* 0x0000000a00107c10 */ /* 0x000fe2000ff3e0ff */
[----:B------:R-:W-:Y:S01]  /*2270*/  UIMAD.WIDE.U32 UR36, UR30, 0xc0, URZ ;  /* 0x000000c01e2478a5 */ /* 0x000fe2000f8e003f */
[----:B------:R-:W-:Y:S01]  /*2280*/  IADD3 R52, P2, R2, UR4, RZ ;  /* 0x0000000402347c10 */ /* 0x000fe2000ff5e0ff */
[----:B------:R-:W-:Y:S01]  /*2290*/  UIMAD UR23, UR31, 0xc0, URZ ;  /* 0x000000c01f1778a4 */ /* 0x000fe2000f8e023f */
[----:B------:R-:W-:Y:S01]  /*22a0*/  IADD3 R31, P0, R0, UR4, RZ ;  /* 0x00000004001f7c10 */ /* 0x000fe2000ff1e0ff */
[----:B------:R-:W-:Y:S01]  /*22b0*/  UIMAD.WIDE.U32 UR34, UR30, 0x140, URZ ;  /* 0x000001401e2278a5 */ /* 0x000fe2000f8e003f */
[C---:B------:R-:W-:Y:S01]  /*22c0*/  SHF.L.U64.HI R87, R10.reuse, 0x5, R11 ;  /* 0x000000050a577819 */ /* 0x040fe2000001020b */
[----:B------:R-:W-:Y:S01]  /*22d0*/  UIMAD UR22, UR31, 0x140, URZ ;  /* 0x000001401f1678a4 */ /* 0x000fe2000f8e023f */
[C---:B------:R-:W-:Y:S01]  /*22e0*/  IMAD.SHL.U32 R67, R10.reuse, 0x40, RZ ;  /* 0x000000400a437824 */ /* 0x040fe200078e00ff */
[----:B------:R-:W-:Y:S01]  /*22f0*/  UIMAD.WIDE.U32 UR32, UR30, 0x180, URZ ;  /* 0x000001801e2078a5 */ /* 0x000fe2000f8e003f */
[C---:B------:R-:W-:Y:S01]  /*2300*/  SHF.L.U32 R68, R10.reuse, 0x7, RZ ;  /* 0x000000070a447819 */ /* 0x040fe200000006ff */
[----:B------:R-:W-:Y:S01]  /*2310*/  UIMAD UR21, UR31, 0x180, URZ ;  /* 0x000001801f1578a4 */ /* 0x000fe2000f8e023f */
[----:B------:R-:W-:Y:S01]  /*2320*/  IMAD.SHL.U32 R66, R10, 0x20, RZ ;  /* 0x000000200a427824 */ /* 0x000fe200078e00ff */
[----:B------:R-:W-:Y:S01]  /*2330*/  UIMAD UR20, UR31, 0x1c0, URZ ;  /* 0x000001c01f1478a4 */ /* 0x000fe2000f8e023f */
[C---:B------:R-:W-:Y:S01]  /*2340*/  VIADD R55, R76.reuse, 0x20 ;  /* 0x000000204c377836 */ /* 0x040fe20000000000 */
[----:B------:R-:W-:Y:S01]  /*2350*/  UIMAD.WIDE.U32 UR30, UR30, 0x1c0, URZ ;  /* 0x000001c01e1e78a5 */ /* 0x000fe2000f8e003f */
[C---:B------:R-:W-:Y:S01]  /*2360*/  IADD3 R56, R76.reuse, 0x40, RZ ;  /* 0x000000404c387810 */ /* 0x040fe20007ffe0ff */
[C---:B------:R-:W-:Y:S01]  /*2370*/  VIADD R60, R76.reuse, 0x60 ;  /* 0x000000604c3c7836 */ /* 0x040fe20000000000 */
[C---:B------:R-:W-:Y:S01]  /*2380*/  IADD3 R58, R76.reuse, 0xa0, RZ ;  /* 0x000000a04c3a7810 */ /* 0x040fe20007ffe0ff */
[C---:B------:R-:W-:Y:S01]  /*2390*/  VIADD R59, R76.reuse, 0x80 ;  /* 0x000000804c3b7836 */ /* 0x040fe20000000000 */
[----:B------:R-:W-:Y:S01]  /*23a0*/  IADD3 R86, R65, R7, RZ ;  /* 0x0000000741567210 */ /* 0x000fe20007ffe0ff */
[C---:B------:R-:W-:Y:S01]  /*23b0*/  VIADD R57, R76.reuse, 0xc0 ;  /* 0x000000c04c397836 */ /* 0x040fe20000000000 */
[----:B------:R-:W-:Y:S01]  /*23c0*/  SHF.R.S32.HI R84, RZ, 0x1f, R75 ;  /* 0x0000001fff547819 */ /* 0x000fe2000001144b */
[----:B------:R-:W-:Y:S01]  /*23d0*/  VIADD R61, R76, 0xe0 ;  /* 0x000000e04c3d7836 */ /* 0x000fe20000000000 */
[----:B------:R-:W-:Y:S01]  /*23e0*/  SHF.R.S32.HI R83, RZ, 0x1f, R74 ;  /* 0x0000001fff537819 */ /* 0x000fe2000001144a */
[----:B------:R-:W-:Y:S01]  /*23f0*/  IMAD.MOV.U32 R18, RZ, RZ, R169 ;  /* 0x000000ffff127224 */ /* 0x000fe200078e00a9 */
[----:B------:R-:W-:Y:S01]  /*2400*/  SHF.R.S32.HI R82, RZ, 0x1f, R73 ;  /* 0x0000001fff527819 */ /* 0x000fe20000011449 */
[----:B------:R-:W-:Y:S01]  /*2410*/  IMAD.IADD R85, R63, 0x1, R5 ;  /* 0x000000013f557824 */ /* 0x000fe200078e0205 */
[----:B------:R-:W-:Y:S01]  /*2420*/  SHF.R.S32.HI R81, RZ, 0x1f, R72 ;  /* 0x0000001fff517819 */ /* 0x000fe20000011448 */
[----:B------:R-:W-:Y:S01]  /*2430*/  USHF.L.U32 UR25, UR40, 0x1, URZ ;  /* 0x0000000128197899 */ /* 0x000fe2000800063f */
[----:B------:R-:W-:Y:S01]  /*2440*/  SHF.R.S32.HI R80, RZ, 0x1f, R71 ;  /* 0x0000001fff507819 */ /* 0x000fe20000011447 */
[----:B------:R-:W-:Y:S01]  /*2450*/  USHF.L.U32 UR24, UR38, 0x1, URZ ;  /* 0x0000000126187899 */ /* 0x000fe2000800063f */
[----:B------:R-:W-:Y:S01]  /*2460*/  SHF.R.S32.HI R79, RZ, 0x1f, R70 ;  /* 0x0000001fff4f7819 */ /* 0x000fe20000011446 */
[----:B------:R-:W-:Y:S01]  /*2470*/  USHF.L.U64.HI UR39, UR38, 0x1, UR39 ;  /* 0x0000000126277899 */ /* 0x000fe20008010227 */
[----:B------:R-:W-:Y:S01]  /*2480*/  SHF.R.S32.HI R78, RZ, 0x1f, R69 ;  /* 0x0000001fff4e7819 */ /* 0x000fe20000011445 */
[----:B------:R-:W-:Y:S01]  /*2490*/  USHF.L.U64.HI UR40, UR40, 0x1, UR16 ;  /* 0x0000000128287899 */ /* 0x000fe20008010210 */
[----:B--2---:R-:W-:Y:S01]  /*24a0*/  LEA R104, -R104, RZ, 0x8 ;  /* 0x000000ff68687211 */ /* 0x004fe200078e41ff */
[----:B------:R-:W-:Y:S01]  /*24b0*/  USHF.L.U64.HI UR27, UR28, 0x1, UR27 ;  /* 0x000000011c1b7899 */ /* 0x000fe2000801021b */
[C---:B------:R-:W-:Y:S01]  /*24c0*/  IADD3.X R49, R4.reuse, UR11, RZ, P3, !PT ;  /* 0x0000000b04317c10 */ /* 0x040fe20009ffe4ff */
[----:B------:R-:W-:Y:S01]  /*24d0*/  USHF.L.U64.HI UR26, UR14, 0x1, UR26 ;  /* 0x000000010e1a7899 */ /* 0x000fe2000801021a */
[C---:B------:R-:W-:Y:S01]  /*24e0*/  IADD3.X R15, R3.reuse, UR11, RZ, P1, !PT ;  /* 0x0000000b030f7c10 */ /* 0x040fe20008ffe4ff */
[----:B------:R-:W-:Y:S01]  /*24f0*/  USHF.L.U32 UR38, UR14, 0x1, URZ ;  /* 0x000000010e267899 */ /* 0x000fe2000800063f */
[----:B------:R-:W-:Y:S01]  /*2500*/  IADD3.X R50, R4, UR5, RZ, P2, !PT ;  /* 0x0000000504327c10 */ /* 0x000fe200097fe4ff */
[----:B------:R-:W-:Y:S01]  /*2510*/  UIADD3 UR41, UR47, UR15, URZ ;  /* 0x0000000f2f297290 */ /* 0x000fe2000fffe03f */
[----:B------:R-:W-:Y:S01]  /*2520*/  IADD3.X R32, R3, UR5, RZ, P0, !PT ;  /* 0x0000000503207c10 */ /* 0x000fe200087fe4ff */
[----:B------:R-:W-:-:S02]  /*2530*/  USHF.L.U64.HI UR29, UR42, 0x1, UR29 ;  /* 0x000000012a1d7899 */ /* 0x000fc4000801021d */
[----:B------:R-:W-:Y:S01]  /*2540*/  UIADD3 UR57, UR55, UR17, URZ ;  /* 0x0000001137397290 */ /* 0x000fe2000fffe03f */
[----:B------:R-:W-:Y:S01]  /*2550*/  ULDC UR50, c[0x0][0x2d0] ;  /* 0x0000b40000327ab9 */ /* 0x000fe20000000800 */
[----:B------:R-:W-:Y:S01]  /*2560*/  ULDC UR4, c[0x0][0x2e0] ;  /* 0x0000b80000047ab9 */ /* 0x000fe20000000800 */
[----:B------:R-:W-:Y:S01]  /*2570*/  ULDC.U8 UR51, c[0x0][0x3c3] ;  /* 0x0000f0c000337ab9 */ /* 0x000fe20000000000 */
[----:B------:R-:W-:Y:S01]  /*2580*/  ULDC UR45, c[0x0][0x2e0] ;  /* 0x0000b800002d7ab9 */ /* 0x000fe20000000800 */
[----:B------:R-:W-:Y:S01]  /*2590*/  ULDC UR5, c[0x0][0x2e0] ;  /* 0x0000b80000057ab9 */ /* 0x000fe20000000800 */
[----:B------:R-:W-:Y:S01]  /*25a0*/  ULDC.64 UR10, c[0x0][0x248] ;  /* 0x00009200000a7ab9 */ /* 0x000fe20000000a00 */
[----:B------:R-:W-:Y:S01]  /*25b0*/  ULDC.64 UR12, c[0x0][0x250] ;  /* 0x00009400000c7ab9 */ /* 0x000fe20000000a00 */
[----:B------:R-:W-:Y:S02]  /*25c0*/  UIADD3 UR23, UR37, UR23, URZ ;  /* 0x0000001725177290 */ /* 0x000fe4000fffe03f */
[----:B------:R-:W-:-:S02]  /*25d0*/  UIADD3 UR22, UR35, UR22, URZ ;  /* 0x0000001623167290 */ /* 0x000fc4000fffe03f */
[----:B------:R-:W-:Y:S02]  /*25e0*/  UIADD3 UR21, UR33, UR21, URZ ;  /* 0x0000001521157290 */ /* 0x000fe4000fffe03f */
[----:B------:R-:W-:Y:S02]  /*25f0*/  UIADD3 UR20, UR31, UR20, URZ ;  /* 0x000000141f147290 */ /* 0x000fe4000fffe03f */
[----:B------:R-:W-:Y:S02]  /*2600*/  USHF.L.U32 UR28, UR28, 0x1, URZ ;  /* 0x000000011c1c7899 */ /* 0x000fe4000800063f */
[----:B------:R-:W-:Y:S02]  /*2610*/  USHF.L.U32 UR42, UR42, 0x1, URZ ;  /* 0x000000012a2a7899 */ /* 0x000fe4000800063f */
[----:B------:R-:W-:Y:S02]  /*2620*/  UIADD3 UR44, UR53, UR44, URZ ;  /* 0x0000002c352c7290 */ /* 0x000fe4000fffe03f */
[----:B------:R-:W-:Y:S01]  /*2630*/  UIADD3 UR43, UR49, UR43, URZ ;  /* 0x0000002b312b7290 */ /* 0x000fe2000fffe03f */
[----:B------:R-:W-:Y:S01]  /*2640*/  ULDC.64 UR14, c[0x0][0x230] ;  /* 0x00008c00000e7ab9 */ /* 0x000fe20000000a00 */
[----:B------:R-:W-:-:S10]  /*2650*/  ULDC.64 UR16, c[0x0][0x238] ;  /* 0x00008e0000107ab9 */ /* 0x000fd40000000a00 */
.L_x_905:
[----:B------:R-:W-:Y:S01]  /*2660*/  ISETP.GE.AND P1, PT, R132, UR50, PT ;  /* 0x0000003284007c0c */ /* 0x000fe2000bf26270 */
[----:B------:R-:W-:Y:S02]  /*2670*/  IMAD.SHL.U32 R19, R18, 0x100, RZ ;  /* 0x0000010012137824 */ /* 0x000fe400078e00ff */
[----:B------:R-:W-:Y:S02]  /*2680*/  IMAD.MOV.U32 R12, RZ, RZ, R54 ;  /* 0x000000ffff0c7224 */ /* 0x000fe400078e0036 */
[----:B------:R-:W-:Y:S02]  /*2690*/  VIADD R17, R19, 0xffffff00 ;  /* 0xffffff0013117836 */ /* 0x000fe40000000000 */
[----:B------:R-:W-:Y:S02]  /*26a0*/  IMAD.MOV.U32 R13, RZ, RZ, R53 ;  /* 0x000000ffff0d7224 */ /* 0x000fe400078e0035 */
[--C-:B------:R-:W-:Y:S02]  /*26b0*/  IMAD.IADD R40, R134, 0x1, -R17.reuse ;  /* 0x0000000186287824 */ /* 0x100fe400078e0a11 */
[----:B------:R-:W-:Y:S02]  /*26c0*/  IMAD.IADD R42, R91, 0x1, -R17 ;  /* 0x000000015b2a7824 */ /* 0x000fe400078e0a11 */
[----:B------:R-:W-:Y:S01]  /*26d0*/  IMAD.U32 R0, RZ, RZ, UR18 ;  /* 0x00000012ff007e24 */ /* 0x000fe2000f8e00ff */
[CC--:B------:R-:W-:Y:S02]  /*26e0*/  ISETP.GE.OR P0, PT, R76.reuse, R40.reuse, P1 ;  /* 0x000000284c00720c */ /* 0x0c0fe40000f06670 */
[C---:B------:R-:W-:Y:S02]  /*26f0*/  ISETP.GE.OR P2, PT, R55.reuse, R40, P1 ;  /* 0x000000283700720c */ /* 0x040fe40000f46670 */
[-C--:B------:R-:W-:Y:S02]  /*2700*/  ISETP.LT.OR P0, PT, R76, R42.reuse, P0 ;  /* 0x0000002a4c00720c */ /* 0x080fe40000701670 */
[----:B------:R-:W-:Y:S11]  /*2710*/  ISETP.LT.OR P2, PT, R55, R42, P2 ;  /* 0x0000002a3700720c */ /* 0x000ff60001741670 */
[----:B---34-:R-:W2:Y:S01]  /*2720*/  @!P0 LDG.E.128 R8, desc[UR6][R12.64] ;  /* 0x000000060c088981 */ /* 0x018ea2000c1e1d00 */
[----:B------:R-:W-:Y:S01]  /*2730*/  @!P0 IMAD.MOV.U32 R4, RZ, RZ, R48 ;  /* 0x000000ffff048224 */ /* 0x000fe200078e0030 */
[----:B------:R-:W-:Y:S01]  /*2740*/  @!P2 IADD3 R2, P3, R54, UR28, RZ ;  /* 0x0000001c3602ac10 */ /* 0x000fe2000ff7e0ff */
[----:B------:R-:W-:Y:S03]  /*2750*/  @!P0 IMAD.MOV.U32 R5, RZ, RZ, R47 ;  /* 0x000000ffff058224 */ /* 0x000fe600078e002f */
[----:B------:R-:W-:Y:S02]  /*2760*/  @!P2 IADD3.X R3, R53, UR27, RZ, P3, !PT ;  /* 0x0000001b3503ac10 */ /* 0x000fe40009ffe4ff */
[C---:B------:R-:W-:Y:S04]  /*2770*/  ISETP.GE.OR P3, PT, R56.reuse, R40, P1 ;  /* 0x000000283800720c */ /* 0x040fe80000f66670 */
[----:B------:R-:W-:Y:S01]  /*2780*/  ISETP.LT.OR P3, PT, R56, R42, P3 ;  /* 0x0000002a3800720c */ /* 0x000fe20001f61670 */
[----:B--2---:R1:W-:Y:S04]  /*2790*/  @!P0 STG.E.128 desc[UR6][R4.64], R8 ;  /* 0x0000000804008986 */ /* 0x0043e8000c101d06 */
[----:B-1----:R1:W2:Y:S01]  /*27a0*/  @!P2 LDG.E.128 R8, desc[UR6][R2.64] ;  /* 0x000000060208a981 */ /* 0x0022a2000c1e1d00 */
[----:B------:R-:W-:Y:S05]  /*27b0*/  IMAD.U32 R4, RZ, RZ, UR19 ;  /* 0x00000013ff047e24 */ /* 0x000fea000f8e00ff */
[----:B------:R-:W-:Y:S02]  /*27c0*/  @!P2 LEA R4, P5, R4, R48, 0x1 ;  /* 0x000000300404a211 */ /* 0x000fe400078a08ff */
[----:B-1----:R-:W-:Y:S01]  /*27d0*/  @!P3 IADD3 R2, P4, R54, UR38, RZ ;  /* 0x000000263602bc10 */ /* 0x002fe2000ff9e0ff */
[----:B------:R-:W-:Y:S05]  /*27e0*/  IMAD.U32 R3, RZ, RZ, UR19 ;  /* 0x00000013ff037e24 */ /* 0x000fea000f8e00ff */
[----:B------:R-:W-:Y:S02]  /*27f0*/  @!P2 LEA.HI.X R5, R3, R47, R0, 0x1, P5 ;  /* 0x0000002f0305a211 */ /* 0x000fe400028f0c00 */
[----:B------:R-:W-:Y:S03]  /*2800*/  @!P3 IADD3.X R3, R53, UR26, RZ, P4, !PT ;  /* 0x0000001a3503bc10 */ /* 0x000fe6000a7fe4ff */
[----:B--2---:R1:W-:Y:S01]  /*2810*/  @!P2 STG.E.128 desc[UR6][R4.64], R8 ;  /* 0x000000080400a986 */ /* 0x0043e2000c101d06 */
[C---:B------:R-:W-:Y:S04]  /*2820*/  ISETP.GE.OR P2, PT, R60.reuse, R40, P1 ;  /* 0x000000283c00720c */ /* 0x040fe80000f46670 */
[----:B------:R-:W-:Y:S02]  /*2830*/  ISETP.LT.OR P2, PT, R60, R42, P2 ;  /* 0x0000002a3c00720c */ /* 0x000fe40001741670 */
[----:B-1----:R-:W-:Y:S01]  /*2840*/  @!P3 IADD3 R4, P5, R48, UR24, RZ ;  /* 0x000000183004bc10 */ /* 0x002fe2000ffbe0ff */
[----:B------:R1:W2:Y:S03]  /*2850*/  @!P3 LDG.E.128 R8, desc[UR6][R2.64] ;  /* 0x000000060208b981 */ /* 0x0002a6000c1e1d00 */
[----:B------:R-:W-:Y:S07]  /*2860*/  @!P3 IADD3.X R5, R47, UR39, RZ, P5, !PT ;  /* 0x000000272f05bc10 */ /* 0x000fee000affe4ff */
[----:B-1----:R-:W-:Y:S04]  /*2870*/  @!P2 IADD3 R2, P4, R54, UR46, RZ ;  /* 0x0000002e3602ac10 */ /* 0x002fe8000ff9e0ff */
[----:B------:R-:W-:Y:S01]  /*2880*/  @!P2 IADD3.X R3, R53, UR41, RZ, P4, !PT ;  /* 0x000000293503ac10 */ /* 0x000fe2000a7fe4ff */
        /* <DEDUP_REMOVED lines=32> */
[----:B--2---:R1:W-:Y:S04]  /*2a90*/  @!P3 STG.E.128 desc[UR6][R4.64], R8 ;  /* 0x000000080400b986 */ /* 0x0043e8000c101d06 */
[----:B-1----:R1:W2:Y:S02]  /*2aa0*/  @!P2 LDG.E.128 R4, desc[UR6][R2.64] ;  /* 0x000000060204a981 */ /* 0x0022a4000c1e1d00 */
[----:B-1----:R-:W-:Y:S04]  /*2ab0*/  @!P2 IADD3 R2, P3, R48, UR30, RZ ;  /* 0x0000001e3002ac10 */ /* 0x002fe8000ff7e0ff */
[----:B------:R-:W-:Y:S02]  /*2ac0*/  @!P2 IADD3.X R3, R47, UR20, RZ, P3, !PT ;  /* 0x000000142f03ac10 */ /* 0x000fe40009ffe4ff */
[----:B------:R-:W-:Y:S03]  /*2ad0*/  ISETP.NE.AND P3, PT, RZ, UR4, PT ;  /* 0x00000004ff007c0c */ /* 0x000fe6000bf65270 */
[----:B--2---:R1:W-:Y:S01]  /*2ae0*/  @!P2 STG.E.128 desc[UR6][R2.64], R4 ;  /* 0x000000040200a986 */ /* 0x0043e2000c101d06 */
[C---:B------:R-:W-:Y:S04]  /*2af0*/  LEA R54, P2, R104.reuse, R12, 0x1 ;  /* 0x0000000c68367211 */ /* 0x040fe800078408ff */
[----:B------:R-:W-:Y:S05]  /*2b00*/  LEA.HI.X.SX32 R53, R104, R13, 0x1, P2 ;  /* 0x0000000d68357211 */ /* 0x000fea00010f0eff */
[----:B------:R-:W-:Y:S05]  /*2b10*/  @!P3 BRA `(.L_x_852) ;  /* 0x00000058001cb947 */ /* 0x000fea0003800000 */
[----:B------:R-:W-:Y:S11]  /*2b20*/  ISETP.NE.AND P2, PT, RZ, UR51, PT ;  /* 0x00000033ff007c0c */ /* 0x000ff6000bf45270 */
[----:B------:R-:W-:Y:S02]  /*2b30*/  @!UPT UIADD3 URZ, URZ, URZ, URZ ;  /* 0x0000003f3f3ff290 */ /* 0x000fe4000fffe03f */
[----:B------:R-:W-:Y:S05]  /*2b40*/  @!P2 BRA `(.L_x_853) ;  /* 0x0000002000b4a947 */ /* 0x000fea0003800000 */
[-C--:B------:R-:W-:Y:S01]  /*2b50*/  ISETP.GE.OR P3, PT, R55, R40.reuse, P1 ;  /* 0x000000283700720c */ /* 0x080fe20000f66670 */
[----:B------:R-:W2:Y:S01]  /*2b60*/  LDC R30, c[0x0][0x2e0] ;  /* 0x0000b800ff1e7b82 */ /* 0x000ea20000000800 */
[-C--:B------:R-:W-:Y:S01]  /*2b70*/  ISETP.GE.OR P2, PT, R56, R40.reuse, P1 ;  /* 0x000000283800720c */ /* 0x080fe20000f46670 */
[----:B------:R-:W-:Y:S01]  /*2b80*/  BSSY B0, `(.L_x_854) ;  /* 0x0000040000007945 */ /* 0x000fe20003800000 */
[-C--:B------:R-:W-:Y:S02]  /*2b90*/  ISETP.GE.OR P5, PT, R60, R40.reuse, P1 ;  /* 0x000000283c00720c */ /* 0x080fe40000fa6670 */
[----:B------:R-:W-:Y:S02]  /*2ba0*/  ISETP.GE.OR P4, PT, R59, R40, P1 ;  /* 0x000000283b00720c */ /* 0x000fe40000f86670 */
[-C--:B------:R-:W-:Y:S02]  /*2bb0*/  ISETP.LT.OR P3, PT, R55, R42.reuse, P3 ;  /* 0x0000002a3700720c */ /* 0x080fe40001f61670 */
[----:B------:R-:W-:Y:S01]  /*2bc0*/  ISETP.LT.OR P2, PT, R56, R42, P2 ;  /* 0x0000002a3800720c */ /* 0x000fe20001741670 */
[----:B------:R-:W-:Y:S01]  /*2bd0*/  @!UPT UIADD3 URZ, URZ, URZ, URZ ;  /* 0x0000003f3f3ff290 */ /* 0x000fe2000fffe03f */
[----:B------:R-:W-:Y:S11]  /*2be0*/  @P0 BRA `(.L_x_855) ;  /* 0x0000000000e40947 */ /* 0x000ff60003800000 */
[----:B-1----:R-:W-:Y:S02]  /*2bf0*/  MOV R2, R46 ;  /* 0x0000002e00027202 */ /* 0x002fe40000000f00 */
[----:B------:R-:W-:Y:S02]  /*2c00*/  MOV R3, R45 ;  /* 0x0000002d00037202 */ /* 0x000fe40000000f00 */
[----:B------:R-:W-:Y:S03]  /*2c10*/  ISETP.GE.AND P0, PT, R132, UR4, PT ;  /* 0x0000000484007c0c */ /* 0x000fe6000bf06270 */
[----:B------:R1:W3:Y:S10]  /*2c20*/  LDG.E.128 R8, desc[UR6][R2.64] ;  /* 0x0000000602087981 */ /* 0x0002f4000c1e1d00 */
[----:B-1----:R-:W-:Y:S02]  /*2c30*/  @!P0 MOV R2, R31 ;  /* 0x0000001f00028202 */ /* 0x002fe40000000f00 */
[----:B------:R-:W-:Y:S05]  /*2c40*/  @!P0 MOV R3, R32 ;  /* 0x0000002000038202 */ /* 0x000fea0000000f00 */
[----:B------:R1:W4:Y:S02]  /*2c50*/  @!P0 LDG.E.64 R20, desc[UR6][R2.64] ;  /* 0x0000000602148981 */ /* 0x000324000c1e1b00 */
[----:B-1----:R-:W-:Y:S02]  /*2c60*/  @!P0 MOV R2, R16 ;  /* 0x0000001000028202 */ /* 0x002fe40000000f00 */
[----:B------:R-:W-:Y:S05]  /*2c70*/  @!P0 MOV R3, R15 ;  /* 0x0000000f00038202 */ /* 0x000fea0000000f00 */
[----:B------:R1:W5:Y:S01]  /*2c80*/  @!P0 LDG.E.64 R4, desc[UR6][R2.64] ;  /* 0x0000000602048981 */ /* 0x000362000c1e1b00 */
[----:B----4-:R-:W-:Y:S01]  /*2c90*/  @!P0 HADD2.F32 R14, -RZ, R20.H0_H0 ;  /* 0x20000014ff0e8230 */ /* 0x010fe20000004100 */
[----:B---3--:R-:W-:Y:S01]  /*2ca0*/  @!P0 MOV R0, R8 ;  /* 0x0000000800008202 */ /* 0x008fe20000000f00 */
[--C-:B------:R-:W-:Y:S02]  /*2cb0*/  @!P0 HADD2.F32 R22, -RZ, R21.reuse.H0_H0 ;  /* 0x20000015ff168230 */ /* 0x100fe40000004100 */
[----:B------:R-:W-:Y:S02]  /*2cc0*/  @!P0 HADD2.F32 R24, -RZ, R21.H1_H1 ;  /* 0x30000015ff188230 */ /* 0x000fe40000004100 */
[--C-:B------:R-:W-:Y:S02]  /*2cd0*/  @!P0 HADD2.F32 R6, -RZ, R0.reuse.H1_H1 ;  /* 0x30000000ff068230 */ /* 0x100fe40000004100 */
[----:B-1----:R-:W-:Y:S02]  /*2ce0*/  @!P0 HADD2.F32 R2, -RZ, R0.H0_H0 ;  /* 0x20000000ff028230 */ /* 0x002fe40000004100 */
[----:B------:R-:W-:Y:S02]  /*2cf0*/  @!P0 HADD2.F32 R20, -RZ, R20.H1_H1 ;  /* 0x30000014ff148230 */ /* 0x000fe40000004100 */
[--C-:B-----5:R-:W-:Y:S02]  /*2d00*/  @!P0 HADD2.F32 R3, -RZ, R4.reuse.H0_H0 ;  /* 0x20000004ff038230 */ /* 0x120fe40000004100 */
[----:B------:R-:W-:Y:S01]  /*2d10*/  @!P0 HADD2.F32 R7, -RZ, R4.H1_H1 ;  /* 0x30000004ff078230 */ /* 0x000fe20000004100 */
[----:B------:R-:W-:Y:S01]  /*2d20*/  @!P0 MOV R4, R9 ;  /* 0x0000000900048202 */ /* 0x000fe20000000f00 */
[--C-:B------:R-:W-:Y:S02]  /*2d30*/  @!P0 HADD2.F32 R13, -RZ, R5.reuse.H0_H0 ;  /* 0x20000005ff0d8230 */ /* 0x100fe40000004100 */
[-C--:B------:R-:W-:Y:S01]  /*2d40*/  @!P0 FMUL.FTZ R21, R6, R3.reuse ;  /* 0x0000000306158220 */ /* 0x080fe20000410000 */
[C---:B------:R-:W-:Y:S01]  /*2d50*/  @!P0 FMUL.FTZ R0, R2.reuse, R3 ;  /* 0x0000000302008220 */ /* 0x040fe20000410000 */
[----:B------:R-:W-:Y:S01]  /*2d60*/  @!P0 MOV R3, R10 ;  /* 0x0000000a00038202 */ /* 0x000fe20000000f00 */
[----:B------:R-:W-:Y:S02]  /*2d70*/  @!P0 HADD2.F32 R12, -RZ, R5.H1_H1 ;  /* 0x30000005ff0c8230 */ /* 0x000fe40000004100 */
[-C--:B------:R-:W-:Y:S01]  /*2d80*/  @!P0 FFMA.FTZ R26, R2, R14.reuse, -R21 ;  /* 0x0000000e021a8223 */ /* 0x080fe20000010815 */
[----:B------:R-:W-:Y:S01]  /*2d90*/  @!P0 MOV R2, R11 ;  /* 0x0000000b00028202 */ /* 0x000fe20000000f00 */
[----:B------:R-:W-:Y:S01]  /*2da0*/  @!P0 FFMA.FTZ R0, R6, R14, R0 ;  /* 0x0000000e06008223 */ /* 0x000fe20000010000 */
[--C-:B------:R-:W-:Y:S02]  /*2db0*/  @!P0 HADD2.F32 R14, -RZ, R4.reuse.H1_H1 ;  /* 0x30000004ff0e8230 */ /* 0x100fe40000004100 */
[----:B------:R-:W-:Y:S02]  /*2dc0*/  @!P0 HADD2.F32 R6, -RZ, R4.H0_H0 ;  /* 0x20000004ff068230 */ /* 0x000fe40000004100 */
[----:B------:R-:W-:Y:S01]  /*2dd0*/  @!P0 F2FP.F16.F32.PACK_AB R0, R0, R26 ;  /* 0x0000001a0000823e */ /* 0x000fe200000000ff */
[--C-:B------:R-:W-:Y:S02]  /*2de0*/  @!P0 HADD2.F32 R21, -RZ, R3.reuse.H1_H1 ;  /* 0x30000003ff158230 */ /* 0x100fe40000004100 */
[----:B------:R-:W-:Y:S01]  /*2df0*/  @!P0 HADD2.F32 R4, -RZ, R3.H0_H0 ;  /* 0x20000003ff048230 */ /* 0x000fe20000004100 */
[----:B------:R-:W-:Y:S01]  /*2e00*/  @!P0 MOV R8, R0 ;  /* 0x0000000000088202 */ /* 0x000fe20000000f00 */
[--C-:B------:R-:W-:Y:S02]  /*2e10*/  @!P0 HADD2.F32 R5, -RZ, R2.reuse.H0_H0 ;  /* 0x20000002ff058230 */ /* 0x100fe40000004100 */
[-C--:B------:R-:W-:Y:S01]  /*2e20*/  @!P0 FMUL.FTZ R3, R14, R7.reuse ;  /* 0x000000070e038220 */ /* 0x080fe20000410000 */
[----:B------:R-:W-:Y:S02]  /*2e30*/  @!P0 HADD2.F32 R23, -RZ, R2.H1_H1 ;  /* 0x30000002ff178230 */ /* 0x000fe40000004100 */
[C---:B------:R-:W-:Y:S01]  /*2e40*/  @!P0 FMUL.FTZ R2, R6.reuse, R7 ;  /* 0x0000000706028220 */ /* 0x040fe20000410000 */
[-C--:B------:R-:W-:Y:S01]  /*2e50*/  @!P0 FMUL.FTZ R7, R21, R13.reuse ;  /* 0x0000000d15078220 */ /* 0x080fe20000410000 */
[----:B------:R-:W-:Y:S01]  /*2e60*/  @!P0 FFMA.FTZ R25, R6, R20, -R3 ;  /* 0x0000001406198223 */ /* 0x000fe20000010803 */
[C---:B------:R-:W-:Y:S01]  /*2e70*/  @!P0 FMUL.FTZ R3, R4.reuse, R13 ;  /* 0x0000000d04038220 */ /* 0x040fe20000410000 */
[----:B------:R-:W-:Y:S01]  /*2e80*/  @!P0 FMUL.FTZ R6, R23, R12 ;  /* 0x0000000c17068220 */ /* 0x000fe20000410000 */
[----:B------:R-:W-:Y:S01]  /*2e90*/  @!P0 FFMA.FTZ R7, R4, R22, -R7 ;  /* 0x0000001604078223 */ /* 0x000fe20000010807 */
[----:B------:R-:W-:Y:S01]  /*2ea0*/  @!P0 FMUL.FTZ R4, R5, R12 ;  /* 0x0000000c05048220 */ /* 0x000fe20000410000 */
[----:B------:R-:W-:Y:S01]  /*2eb0*/  @!P0 FFMA.FTZ R2, R14, R20, R2 ;  /* 0x000000140e028223 */ /* 0x000fe20000010002 */
[----:B------:R-:W-:Y:S01]  /*2ec0*/  @!P0 FFMA.FTZ R3, R21, R22, R3 ;  /* 0x0000001615038223 */ /* 0x000fe20000010003 */
[-C--:B------:R-:W-:Y:S01]  /*2ed0*/  @!P0 FFMA.FTZ R6, R5, R24.reuse, -R6 ;  /* 0x0000001805068223 */ /* 0x080fe20000010806 */
[----:B------:R-:W-:Y:S02]  /*2ee0*/  @!P0 FFMA.FTZ R4, R23, R24, R4 ;  /* 0x0000001817048223 */ /* 0x000fe40000010004 */
[----:B------:R-:W-:Y:S02]  /*2ef0*/  @!P0 F2FP.F16.F32.PACK_AB R2, R2, R25 ;  /* 0x000000190202823e */ /* 0x000fe400000000ff */
[----:B------:R-:W-:Y:S02]  /*2f00*/  @!P0 F2FP.F16.F32.PACK_AB R3, R3, R7 ;  /* 0x000000070303823e */ /* 0x000fe400000000ff */
[----:B------:R-:W-:Y:S02]  /*2f10*/  @!P0 F2FP.F16.F32.PACK_AB R4, R4, R6 ;  /* 0x000000060404823e */ /* 0x000fe400000000ff */
[----:B------:R-:W-:Y:S02]  /*2f20*/  @!P0 MOV R9, R2 ;  /* 0x0000000200098202 */ /* 0x000fe40000000f00 */
[----:B------:R-:W-:Y:S02]  /*2f30*/  MOV R6, R44 ;  /* 0x0000002c00067202 */ /* 0x000fe40000000f00 */
[----:B------:R-:W-:Y:S02]  /*2f40*/  MOV R7, R43 ;  /* 0x0000002b00077202 */ /* 0x000fe40000000f00 */
[----:B------:R-:W-:Y:S02]  /*2f50*/  @!P0 MOV R10, R3 ;  /* 0x00000003000a8202 */ /* 0x000fe40000000f00 */
[----:B------:R-:W-:Y:S05]  /*2f60*/  @!P0 MOV R11, R4 ;  /* 0x00000004000b8202 */ /* 0x000fea0000000f00 */
[----:B------:R3:W-:Y:S02]  /*2f70*/  STG.E.128 desc[UR6][R6.64], R8 ;  /* 0x0000000806007986 */ /* 0x0007e4000c101d06 */
.L_x_855:
[----:B------:R-:W-:Y:S05]  /*2f80*/  BSYNC B0 ;  /* 0x0000000000007941 */ /* 0x000fea0003800000 */
.L_x_854:
[----:B------:R-:W-:Y:S04]  /*2f90*/  BSSY B0, `(.L_x_856) ;  /* 0x000003d000007945 */ /* 0x000fe80003800000 */
[----:B------:R-:W-:Y:S05]  /*2fa0*/  @P3 BRA `(.L_x_857) ;  /* 0x0000000000ec3947 */ /* 0x000fea0003800000 */
[----:B------:R-:W-:Y:S02]  /*2fb0*/  ISETP.GE.AND P0, PT, R132, UR4, PT ;  /* 0x0000000484007c0c */ /* 0x000fe4000bf06270 */
[C---:B---3--:R-:W-:Y:S04]  /*2fc0*/  LEA R8, P3, R66.reuse, R46, 0x1 ;  /* 0x0000002e42087211 */ /* 0x048fe800078608ff */
[----:B------:R-:W-:Y:S06]  /*2fd0*/  LEA.HI.X R9, R66, R45, R87, 0x1, P3 ;  /* 0x0000002d42097211 */ /* 0x000fec00018f0c57 */
[----:B------:R-:W3:Y:S01]  /*2fe0*/  LDG.E.128 R8, desc[UR6][R8.64] ;  /* 0x0000000608087981 */ /* 0x000ee2000c1e1d00 */
[C---:B-1----:R-:W-:Y:S02]  /*2ff0*/  @!P0 SHF.L.U32 R2, R75.reuse, 0x1, RZ ;  /* 0x000000014b028819 */ /* 0x042fe400000006ff */
[----:B------:R-:W-:Y:S02]  /*3000*/  @!P0 SHF.L.U64.HI R0, R75, 0x1, R84 ;  /* 0x000000014b008819 */ /* 0x000fe40000010254 */
[C---:B------:R-:W-:Y:S02]  /*3010*/  @!P0 IADD3 R4, P6, R2.reuse, R31, RZ ;  /* 0x0000001f02048210 */ /* 0x040fe40007fde0ff */
[----:B------:R-:W-:Y:S02]  /*3020*/  @!P0 IADD3 R2, P3, R2, R16, RZ ;  /* 0x0000001002028210 */ /* 0x000fe40007f7e0ff */
[C---:B------:R-:W-:Y:S02]  /*3030*/  @!P0 IADD3.X R5, R0.reuse, R32, RZ, P6, !PT ;  /* 0x0000002000058210 */ /* 0x040fe400037fe4ff */
[----:B------:R-:W-:Y:S03]  /*3040*/  @!P0 IADD3.X R3, R0, R15, RZ, P3, !PT ;  /* 0x0000000f00038210 */ /* 0x000fe60001ffe4ff */
[----:B------:R-:W4:Y:S06]  /*3050*/  @!P0 LDG.E.64 R20, desc[UR6][R4.64] ;  /* 0x0000000604148981 */ /* 0x000f2c000c1e1b00 */
        /* <DEDUP_REMOVED lines=19> */
[--C-:B------:R-:W-:Y:S02]  /*3190*/  @!P0 HADD2.F32 R6, -RZ, R4.reuse.H0_H0 ;  /* 0x20000004ff068230 */ /* 0x100fe40000004100 */
[----:B------:R-:W-:Y:S02]  /*31a0*/  @!P0 HADD2.F32 R14, -RZ, R4.H1_H1 ;  /* 0x30000004ff0e8230 */ /* 0x000fe40000004100 */
[----:B------:R-:W-:Y:S01]  /*31b0*/  @!P0 F2FP.F16.F32.PACK_AB R0, R0, R26 ;  /* 0x0000001a0000823e */ /* 0x000fe200000000ff */
[--C-:B------:R-:W-:Y:S02]  /*31c0*/  @!P0 HADD2.F32 R21, -RZ, R3.reuse.H1_H1 ;  /* 0x30000003ff158230 */ /* 0x100fe40000004100 */
[----:B------:R-:W-:Y:S01]  /*31d0*/  @!P0 HADD2.F32 R4, -RZ, R3.H0_H0 ;  /* 0x20000003ff048230 */ /* 0x000fe20000004100 */
[----:B------:R-:W-:Y:S01]  /*31e0*/  @!P0 MOV R8, R0 ;  /* 0x0000000000088202 */ /* 0x000fe20000000f00 */
[--C-:B------:R-:W-:Y:S02]  /*31f0*/  @!P0 HADD2.F32 R23, -RZ, R2.reuse.H1_H1 ;  /* 0x30000002ff178230 */ /* 0x100fe40000004100 */
[-C--:B------:R-:W-:Y:S01]  /*3200*/  @!P0 FMUL.FTZ R3, R14, R7.reuse ;  /* 0x000000070e038220 */ /* 0x080fe20000410000 */
[----:B------:R-:W-:Y:S02]  /*3210*/  @!P0 HADD2.F32 R5, -RZ, R2.H0_H0 ;  /* 0x20000002ff058230 */ /* 0x000fe40000004100 */
        /* <DEDUP_REMOVED lines=9> */
[----:B------:R-:W-:Y:S01]  /*32b0*/  @!P0 FFMA.FTZ R5, R5, R24, -R6 ;  /* 0x0000001805058223 */ /* 0x000fe20000010806 */
[----:B------:R-:W-:Y:S01]  /*32c0*/  LEA R6, P3, R245, R44, 0x1 ;  /* 0x0000002cf5067211 */ /* 0x000fe200078608ff */
[----:B------:R-:W-:Y:S01]  /*32d0*/  @!P0 FFMA.FTZ R4, R23, R24, R4 ;  /* 0x0000001817048223 */ /* 0x000fe20000010004 */
[----:B------:R-:W-:Y:S02]  /*32e0*/  @!P0 F2FP.F16.F32.PACK_AB R2, R2, R25 ;  /* 0x000000190202823e */ /* 0x000fe400000000ff */
[----:B------:R-:W-:Y:S02]  /*32f0*/  @!P0 F2FP.F16.F32.PACK_AB R3, R3, R7 ;  /* 0x000000070303823e */ /* 0x000fe400000000ff */
[----:B------:R-:W-:Y:S02]  /*3300*/  @!P0 F2FP.F16.F32.PACK_AB R4, R4, R5 ;  /* 0x000000050404823e */ /* 0x000fe400000000ff */
[----:B------:R-:W-:Y:S02]  /*3310*/  LEA.HI.X R7, R245, R43, R248, 0x1, P3 ;  /* 0x0000002bf5077211 */ /* 0x000fe400018f0cf8 */
[----:B------:R-:W-:Y:S02]  /*3320*/  @!P0 MOV R9, R2 ;  /* 0x0000000200098202 */ /* 0x000fe40000000f00 */
[----:B------:R-:W-:Y:S02]  /*3330*/  @!P0 MOV R10, R3 ;  /* 0x00000003000a8202 */ /* 0x000fe40000000f00 */
[----:B------:R-:W-:Y:S05]  /*3340*/  @!P0 MOV R11, R4 ;  /* 0x00000004000b8202 */ /* 0x000fea0000000f00 */
[----:B------:R4:W-:Y:S02]  /*3350*/  STG.E.128 desc[UR6][R6.64], R8 ;  /* 0x0000000806007986 */ /* 0x0009e4000c101d06 */
.L_x_857:
[----:B------:R-:W-:Y:S05]  /*3360*/  BSYNC B0 ;  /* 0x0000000000007941 */ /* 0x000fea0003800000 */
.L_x_856:
[----:B------:R-:W-:Y:S01]  /*3370*/  ISETP.GE.OR P3, PT, R58, R40, P1 ;  /* 0x000000283a00720c */ /* 0x000fe20000f66670 */
[----:B------:R-:W-:Y:S04]  /*3380*/  BSSY B0, `(.L_x_858) ;  /* 0x000003d000007945 */ /* 0x000fe80003800000 */
[----:B------:R-:W-:Y:S08]  /*3390*/  @P2 BRA `(.L_x_859) ;  /* 0x0000000000ec2947 */ /* 0x000ff00003800000 */
[----:B------:R-:W-:Y:S02]  /*33a0*/  ISETP.GE.AND P0, PT, R132, UR4, PT ;  /* 0x0000000484007c0c */ /* 0x000fe4000bf06270 */
[C---:B---34-:R-:W-:Y:S04]  /*33b0*/  LEA R8, P2, R67.reuse, R46, 0x1 ;  /* 0x0000002e43087211 */ /* 0x058fe800078408ff */
        /* <DEDUP_REMOVED lines=57> */
.L_x_859:
[----:B------:R-:W-:Y:S05]  /*3750*/  BSYNC B0 ;  /* 0x0000000000007941 */ /* 0x000fea0003800000 */
.L_x_858:
[----:B------:R-:W-:Y:S01]  /*3760*/  ISETP.LT.OR P0, PT, R60, R42, P5 ;  /* 0x0000002a3c00720c */ /* 0x000fe20002f01670 */
[----:B------:R-:W-:Y:S01]  /*3770*/  BSSY B0, `(.L_x_860) ;  /* 0x0000050000007945 */ /* 0x000fe20003800000 */
[-C--:B------:R-:W-:Y:S01]  /*3780*/  ISETP.GE.OR P2, PT, R57, R40.reuse, P1 ;  /* 0x000000283900720c */ /* 0x080fe20000f46670 */
[----:B--2---:R-:W-:Y:S01]  /*3790*/  IMAD.U32 R30, R30, -0x80, RZ ;  /* 0xffffff801e1e7824 */ /* 0x004fe200078e00ff */
[----:B------:R-:W-:Y:S01]  /*37a0*/  ISETP.GE.OR P1, PT, R61, R40, P1 ;  /* 0x000000283d00720c */ /* 0x000fe20000f26670 */
[----:B------:R-:W-:Y:S01]  /*37b0*/  IMAD.MOV.U32 R34, RZ, RZ, R31 ;  /* 0x000000ffff227224 */ /* 0x000fe200078e001f */
[-C--:B------:R-:W-:Y:S01]  /*37c0*/  ISETP.LT.OR P4, PT, R59, R42.reuse, P4 ;  /* 0x0000002a3b00720c */ /* 0x080fe20002781670 */
[----:B------:R-:W-:Y:S01]  /*37d0*/  IMAD.MOV.U32 R35, RZ, RZ, R32 ;  /* 0x000000ffff237224 */ /* 0x000fe200078e0020 */
[-C--:B------:R-:W-:Y:S02]  /*37e0*/  ISETP.LT.OR P3, PT, R58, R42.reuse, P3 ;  /* 0x0000002a3a00720c */ /* 0x080fe40001f61670 */
[-C--:B------:R-:W-:Y:S02]  /*37f0*/  ISETP.LT.OR P2, PT, R57, R42.reuse, P2 ;  /* 0x0000002a3900720c */ /* 0x080fe40001741670 */
[----:B------:R-:W-:Y:S01]  /*3800*/  ISETP.LT.OR P1, PT, R61, R42, P1 ;  /* 0x0000002a3d00720c */ /* 0x000fe20000f21670 */
[----:B------:R-:W-:Y:S01]  /*3810*/  @!UPT UIADD3 URZ, URZ, URZ, URZ ;  /* 0x0000003f3f3ff290 */ /* 0x000fe2000fffe03f */
[----:B------:R-:W-:Y:S11]  /*3820*/  @P0 BRA `(.L_x_861) ;  /* 0x0000000400100947 */ /* 0x000ff60003800000 */
[----:B------:R-:W-:Y:S01]  /*3830*/  ISETP.GE.AND P0, PT, R132, UR4, PT ;  /* 0x0000000484007c0c */ /* 0x000fe2000bf06270 */
[----:B-1----:R-:W1:Y:S01]  /*3840*/  LDC.64 R2, c[0x0][0x338] ;  /* 0x0000ce00ff027b82 */ /* 0x002e620000000a00 */
[----:B---34-:R-:W-:Y:S02]  /*3850*/  MOV R8, R46 ;  /* 0x0000002e00087202 */ /* 0x018fe40000000f00 */
[----:B------:R-:W-:Y:S05]  /*3860*/  MOV R9, R45 ;  /* 0x0000002d00097202 */ /* 0x000fea0000000f00 */
[----:B------:R-:W2:Y:S04]  /*3870*/  LDC.64 R28, c[0x0][0x248] ;  /* 0x00009200ff1c7b82 */ /* 0x000ea80000000a00 */
[C---:B------:R-:W-:Y:S01]  /*3880*/  @!P0 SHF.L.U64.HI R0, R73.reuse, 0x1, R82 ;  /* 0x0000000149008819 */ /* 0x040fe20000010252 */
[----:B-1----:R-:W-:Y:S01]  /*3890*/  IMAD.WIDE.U32 R8, R2, 0xc0, R8 ;  /* 0x000000c002087825 */ /* 0x002fe200078e0008 */
[----:B------:R-:W-:Y:S03]  /*38a0*/  @!P0 SHF.L.U32 R2, R73, 0x1, RZ ;  /* 0x0000000149028819 */ /* 0x000fe600000006ff */
[----:B------:R-:W-:Y:S01]  /*38b0*/  IMAD R3, R3, 0xc0, RZ ;  /* 0x000000c003037824 */ /* 0x000fe200078e02ff */
[C---:B------:R-:W-:Y:S02]  /*38c0*/  @!P0 IADD3 R4, P6, R2.reuse, R31, RZ ;  /* 0x0000001f02048210 */ /* 0x040fe40007fde0ff */
[----:B------:R-:W-:Y:S02]  /*38d0*/  @!P0 IADD3 R2, P5, R2, R16, RZ ;  /* 0x0000001002028210 */ /* 0x000fe40007fbe0ff */
[----:B------:R-:W-:Y:S02]  /*38e0*/  IADD3 R9, R9, R3, RZ ;  /* 0x0000000309097210 */ /* 0x000fe40007ffe0ff */
[C---:B------:R-:W-:Y:S02]  /*38f0*/  @!P0 IADD3.X R5, R0.reuse, R32, RZ, P6, !PT ;  /* 0x0000002000058210 */ /* 0x040fe400037fe4ff */
[----:B------:R-:W-:Y:S02]  /*3900*/  @!P0 IADD3.X R3, R0, R15, RZ, P5, !PT ;  /* 0x0000000f00038210 */ /* 0x000fe40002ffe4ff */
[----:B------:R-:W3:Y:S08]  /*3910*/  LDG.E.128 R8, desc[UR6][R8.64] ;  /* 0x0000000608087981 */ /* 0x000ef0000c1e1d00 */
[----:B------:R-:W4:Y:S06]  /*3920*/  @!P0 LDG.E.64 R4, desc[UR6][R4.64] ;  /* 0x0000000604048981 */ /* 0x000f2c000c1e1b00 */
[----:B------:R-:W5:Y:S01]  /*3930*/  @!P0 LDG.E.64 R2, desc[UR6][R2.64] ;  /* 0x0000000602028981 */ /* 0x000f62000c1e1b00 */
[----:B---3--:R-:W-:Y:S01]  /*3940*/  @!P0 MOV R0, R8 ;  /* 0x0000000800008202 */ /* 0x008fe20000000f00 */
[--C-:B----4-:R-:W-:Y:S02]  /*3950*/  @!P0 HADD2.F32 R6, -RZ, R4.reuse.H0_H0 ;  /* 0x20000004ff068230 */ /* 0x110fe40000004100 */
[----:B------:R-:W-:Y:S02]  /*3960*/  @!P0 HADD2.F32 R20, -RZ, R4.H1_H1 ;  /* 0x30000004ff148230 */ /* 0x000fe40000004100 */
[--C-:B------:R-:W-:Y:S02]  /*3970*/  @!P0 HADD2.F32 R22, -RZ, R5.reuse.H0_H0 ;  /* 0x20000005ff168230 */ /* 0x100fe40000004100 */
[----:B------:R-:W-:Y:S02]  /*3980*/  @!P0 HADD2.F32 R24, -RZ, R5.H1_H1 ;  /* 0x30000005ff188230 */ /* 0x000fe40000004100 */
[----:B-----5:R-:W-:Y:S02]  /*3990*/  @!P0 HADD2.F32 R4, -RZ, R2.H0_H0 ;  /* 0x20000002ff048230 */ /* 0x020fe40000004100 */
[----:B------:R-:W-:Y:S02]  /*39a0*/  @!P0 HADD2.F32 R5, -RZ, R0.H1_H1 ;  /* 0x30000000ff058230 */ /* 0x000fe40000004100 */
[----:B------:R-:W-:Y:S02]  /*39b0*/  @!P0 HADD2.F32 R13, -RZ, R2.H1_H1 ;  /* 0x30000002ff0d8230 */ /* 0x000fe40000004100 */
[----:B------:R-:W-:Y:S02]  /*39c0*/  @!P0 HADD2.F32 R2, -RZ, R0.H0_H0 ;  /* 0x20000000ff028230 */ /* 0x000fe40000004100 */
[--C-:B------:R-:W-:Y:S02]  /*39d0*/  @!P0 HADD2.F32 R12, -RZ, R3.reuse.H0_H0 ;  /* 0x20000003ff0c8230 */ /* 0x100fe40000004100 */
[----:B------:R-:W-:Y:S02]  /*39e0*/  @!P0 HADD2.F32 R7, -RZ, R3.H1_H1 ;  /* 0x30000003ff078230 */ /* 0x000fe40000004100 */
[CC--:B------:R-:W-:Y:S01]  /*39f0*/  @!P0 FMUL.FTZ R3, R5.reuse, R4.reuse ;  /* 0x0000000405038220 */ /* 0x0c0fe20000410000 */
[C---:B------:R-:W-:Y:S01]  /*3a00*/  @!P0 FMUL.FTZ R0, R2.reuse, R4 ;  /* 0x0000000402008220 */ /* 0x040fe20000410000 */
[----:B------:R-:W-:Y:S02]  /*3a10*/  @!P0 MOV R4, R9 ;  /* 0x0000000900048202 */ /* 0x000fe40000000f00 */
[----:B------:R-:W-:Y:S01]  /*3a20*/  @!P0 FFMA.FTZ R27, R2, R6, -R3 ;  /* 0x00000006021b8223 */ /* 0x000fe20000010803 */
[----:B------:R-:W-:Y:S01]  /*3a30*/  @!P0 MOV R3, R10 ;  /* 0x0000000a00038202 */ /* 0x000fe20000000f00 */
[----:B------:R-:W-:Y:S01]  /*3a40*/  @!P0 FFMA.FTZ R0, R5, R6, R0 ;  /* 0x0000000605008223 */ /* 0x000fe20000010000 */
[----:B------:R-:W-:Y:S01]  /*3a50*/  @!P0 MOV R2, R11 ;  /* 0x0000000b00028202 */ /* 0x000fe20000000f00 */
[--C-:B------:R-:W-:Y:S02]  /*3a60*/  @!P0 HADD2.F32 R14, -RZ, R4.reuse.H1_H1 ;  /* 0x30000004ff0e8230 */ /* 0x100fe40000004100 */
[----:B------:R-:W-:Y:S02]  /*3a70*/  @!P0 HADD2.F32 R6, -RZ, R4.H0_H0 ;  /* 0x20000004ff068230 */ /* 0x000fe40000004100 */
[--C-:B------:R-:W-:Y:S02]  /*3a80*/  @!P0 HADD2.F32 R21, -RZ, R3.reuse.H1_H1 ;  /* 0x30000003ff158230 */ /* 0x100fe40000004100 */
[----:B------:R-:W-:Y:S02]  /*3a90*/  @!P0 HADD2.F32 R4, -RZ, R3.H0_H0 ;  /* 0x20000003ff048230 */ /* 0x000fe40000004100 */
[-C--:B------:R-:W-:Y:S01]  /*3aa0*/  @!P0 FMUL.FTZ R3, R14, R13.reuse ;  /* 0x0000000d0e038220 */ /* 0x080fe20000410000 */
[--C-:B------:R-:W-:Y:S02]  /*3ab0*/  @!P0 HADD2.F32 R5, -RZ, R2.reuse.H0_H0 ;  /* 0x20000002ff058230 */ /* 0x100fe40000004100 */
[----:B------:R-:W-:Y:S02]  /*3ac0*/  @!P0 HADD2.F32 R23, -RZ, R2.H1_H1 ;  /* 0x30000002ff178230 */ /* 0x000fe40000004100 */
[C---:B------:R-:W-:Y:S01]  /*3ad0*/  @!P0 FMUL.FTZ R2, R6.reuse, R13 ;  /* 0x0000000d06028220 */ /* 0x040fe20000410000 */
[----:B------:R-:W-:Y:S01]  /*3ae0*/  @!P0 FMUL.FTZ R13, R21, R12 ;  /* 0x0000000c150d8220 */ /* 0x000fe20000410000 */
[----:B------:R-:W-:Y:S01]  /*3af0*/  @!P0 FFMA.FTZ R26, R6, R20, -R3 ;  /* 0x00000014061a8223 */ /* 0x000fe20000010803 */
[C---:B------:R-:W-:Y:S01]  /*3b00*/  @!P0 FMUL.FTZ R3, R4.reuse, R12 ;  /* 0x0000000c04038220 */ /* 0x040fe20000410000 */
[-C--:B------:R-:W-:Y:S01]  /*3b10*/  @!P0 FMUL.FTZ R6, R23, R7.reuse ;  /* 0x0000000717068220 */ /* 0x080fe20000410000 */
[----:B------:R-:W-:Y:S01]  /*3b20*/  @!P0 FFMA.FTZ R13, R4, R22, -R13 ;  /* 0x00000016040d8223 */ /* 0x000fe2000001080d */
[C---:B------:R-:W-:Y:S01]  /*3b30*/  @!P0 FMUL.FTZ R4, R5.reuse, R7 ;  /* 0x0000000705048220 */ /* 0x040fe20000410000 */
[----:B------:R-:W-:Y:S01]  /*3b40*/  MOV R7, R43 ;  /* 0x0000002b00077202 */ /* 0x000fe20000000f00 */
[----:B------:R-:W-:Y:S01]  /*3b50*/  @!P0 FFMA.FTZ R25, R5, R24, -R6 ;  /* 0x0000001805198223 */ /* 0x000fe20000010806 */
[----:B------:R-:W-:Y:S01]  /*3b60*/  MOV R6, R44 ;  /* 0x0000002c00067202 */ /* 0x000fe20000000f00 */
[----:B------:R-:W-:Y:S01]  /*3b70*/  @!P0 FFMA.FTZ R2, R14, R20, R2 ;  /* 0x000000140e028223 */ /* 0x000fe20000010002 */
[----:B------:R-:W-:Y:S01]  /*3b80*/  @!P0 F2FP.F16.F32.PACK_AB R5, R0, R27 ;  /* 0x0000001b0005823e */ /* 0x000fe200000000ff */
[----:B------:R-:W-:Y:S01]  /*3b90*/  @!P0 FFMA.FTZ R3, R21, R22, R3 ;  /* 0x0000001615038223 */ /* 0x000fe20000010003 */
[----:B------:R-:W-:Y:S01]  /*3ba0*/  @!P0 FFMA.FTZ R4, R23, R24, R4 ;  /* 0x0000001817048223 */ /* 0x000fe20000010004 */
[----:B--2---:R-:W-:Y:S01]  /*3bb0*/  IMAD.WIDE.U32 R6, R28, 0xc0, R6 ;  /* 0x000000c01c067825 */ /* 0x004fe200078e0006 */
[----:B------:R-:W-:Y:S02]  /*3bc0*/  @!P0 F2FP.F16.F32.PACK_AB R2, R2, R26 ;  /* 0x0000001a0202823e */ /* 0x000fe400000000ff */
[----:B------:R-:W-:Y:S01]  /*3bd0*/  @!P0 F2FP.F16.F32.PACK_AB R0, R3, R13 ;  /* 0x0000000d0300823e */ /* 0x000fe200000000ff */
[----:B------:R-:W-:Y:S01]  /*3be0*/  IMAD R12, R29, 0xc0, RZ ;  /* 0x000000c01d0c7824 */ /* 0x000fe200078e02ff */
[----:B------:R-:W-:Y:S02]  /*3bf0*/  @!P0 F2FP.F16.F32.PACK_AB R4, R4, R25 ;  /* 0x000000190404823e */ /* 0x000fe400000000ff */
[----:B------:R-:W-:Y:S02]  /*3c00*/  @!P0 MOV R9, R2 ;  /* 0x0000000200098202 */ /* 0x000fe40000000f00 */
[----:B------:R-:W-:Y:S02]  /*3c10*/  IADD3 R3, R7, R12, RZ ;  /* 0x0000000c07037210 */ /* 0x000fe40007ffe0ff */
[----:B------:R-:W-:Y:S02]  /*3c20*/  @!P0 MOV R8, R5 ;  /* 0x0000000500088202 */ /* 0x000fe40000000f00 */
[----:B------:R-:W-:Y:S02]  /*3c30*/  MOV R2, R6 ;  /* 0x0000000600027202 */ /* 0x000fe40000000f00 */
[----:B------:R-:W-:Y:S02]  /*3c40*/  @!P0 MOV R10, R0 ;  /* 0x00000000000a8202 */ /* 0x000fe40000000f00 */
[----:B------:R-:W-:Y:S05]  /*3c50*/  @!P0 MOV R11, R4 ;  /* 0x00000004000b8202 */ /* 0x000fea0000000f00 */
[----:B------:R2:W-:Y:S02]  /*3c60*/  STG.E.128 desc[UR6][R2.64], R8 ;  /* 0x0000000802007986 */ /* 0x0005e4000c101d06 */
.L_x_861:
[----:B------:R-:W-:Y:S05]  /*3c70*/  BSYNC B0 ;  /* 0x0000000000007941 */ /* 0x000fea0003800000 */
.L_x_860:
[----:B------:R-:W-:Y:S04]  /*3c80*/  BSSY B0, `(.L_x_862) ;  /* 0x000003d000007945 */ /* 0x000fe80003800000 */
[----:B------:R-:W-:Y:S05]  /*3c90*/  @P4 BRA `(.L_x_863) ;  /* 0x0000000000ec4947 */ /* 0x000fea0003800000 */
[----:B------:R-:W-:Y:S02]  /*3ca0*/  ISETP.GE.AND P0, PT, R132, UR4, PT ;  /* 0x0000000484007c0c */ /* 0x000fe4000bf06270 */
[C---:B-1234-:R-:W-:Y:S04]  /*3cb0*/  LEA R8, P4, R68.reuse, R46, 0x1 ;  /* 0x0000002e44087211 */ /* 0x05efe800078808ff */
[----:B------:R-:W-:Y:S06]  /*3cc0*/  LEA.HI.X R9, R68, R45, R89, 0x1, P4 ;  /* 0x0000002d44097211 */ /* 0x000fec00020f0c59 */
[----:B------:R-:W2:Y:S01]  /*3cd0*/  LDG.E.128 R8, desc[UR6][R8.64] ;  /* 0x0000000608087981 */ /* 0x000ea2000c1e1d00 */
[C---:B------:R-:W-:Y:S02]  /*3ce0*/  @!P0 SHF.L.U32 R2, R72.reuse, 0x1, RZ ;  /* 0x0000000148028819 */ /* 0x040fe400000006ff */
[----:B------:R-:W-:Y:S02]  /*3cf0*/  @!P0 SHF.L.U64.HI R0, R72, 0x1, R81 ;  /* 0x0000000148008819 */ /* 0x000fe40000010251 */
[C---:B------:R-:W-:Y:S02]  /*3d00*/  @!P0 IADD3 R4, P5, R2.reuse, R31, RZ ;  /* 0x0000001f02048210 */ /* 0x040fe40007fbe0ff */
[----:B------:R-:W-:Y:S02]  /*3d10*/  @!P0 IADD3 R2, P4, R2, R16, RZ ;  /* 0x0000001002028210 */ /* 0x000fe40007f9e0ff */
[C---:B------:R-:W-:Y:S02]  /*3d20*/  @!P0 IADD3.X R5, R0.reuse, R32, RZ, P5, !PT ;  /* 0x0000002000058210 */ /* 0x040fe40002ffe4ff */
[----:B------:R-:W-:Y:S03]  /*3d30*/  @!P0 IADD3.X R3, R0, R15, RZ, P4, !PT ;  /* 0x0000000f00038210 */ /* 0x000fe600027fe4ff */
[----:B------:R-:W3:Y:S06]  /*3d40*/  @!P0 LDG.E.64 R20, desc[UR6][R4.64] ;  /* 0x0000000604148981 */ /* 0x000eec000c1e1b00 */
[----:B------:R1:W4:Y:S01]  /*3d50*/  @!P0 LDG.E.64 R4, desc[UR6][R2.64] ;  /* 0x0000000602048981 */ /* 0x000322000c1e1b00 */
[----:B---3--:R-:W-:Y:S01]  /*3d60*/  @!P0 HADD2.F32 R14, -RZ, R20.H0_H0 ;  /* 0x20000014ff0e8230 */ /* 0x008fe20000004100 */
[----:B--2---:R-:W-:Y:S01]  /*3d70*/  @!P0 MOV R0, R8 ;  /* 0x0000000800008202 */ /* 0x004fe20000000f00 */
[--C-:B------:R-:W-:Y:S02]  /*3d80*/  @!P0 HADD2.F32 R22, -RZ, R21.reuse.H0_H0 ;  /* 0x20000015ff168230 */ /* 0x100fe40000004100 */
[----:B------:R-:W-:Y:S02]  /*3d90*/  @!P0 HADD2.F32 R24, -RZ, R21.H1_H1 ;  /* 0x30000015ff188230 */ /* 0x000fe40000004100 */
[--C-:B------:R-:W-:Y:S02]  /*3da0*/  @!P0 HADD2.F32 R6, -RZ, R0.reuse.H1_H1 ;  /* 0x30000000ff068230 */ /* 0x100fe40000004100 */
[----:B-1----:R-:W-:Y:S02]  /*3db0*/  @!P0 HADD2.F32 R2, -RZ, R0.H0_H0 ;  /* 0x20000000ff028230 */ /* 0x002fe40000004100 */
[----:B------:R-:W-:Y:S02]  /*3dc0*/  @!P0 HADD2.F32 R20, -RZ, R20.H1_H1 ;  /* 0x30000014ff148230 */ /* 0x000fe40000004100 */
[--C-:B----4-:R-:W-:Y:S02]  /*3dd0*/  @!P0 HADD2.F32 R3, -RZ, R4.reuse.H0_H0 ;  /* 0x20000004ff038230 */ /* 0x110fe40000004100 */
        /* <DEDUP_REMOVED lines=39> */
.L_x_863:
[----:B------:R-:W-:Y:S05]  /*4050*/  BSYNC B0 ;  /* 0x0000000000007941 */ /* 0x000fea0003800000 */
.L_x_862:
[----:B------:R-:W-:Y:S04]  /*4060*/  BSSY B0, `(.L_x_864) ;  /* 0x0000046000007945 */ /* 0x000fe80003800000 */
[----:B------:R-:W-:Y:S05]  /*4070*/  @P3 BRA `(.L_x_865) ;  /* 0x0000000400103947 */ /* 0x000fea0003800000 */
[----:B------:R-:W-:Y:S01]  /*4080*/  ISETP.GE.AND P0, PT, R132, UR4, PT ;  /* 0x0000000484007c0c */ /* 0x000fe2000bf06270 */
[----:B-12---:R-:W1:Y:S01]  /*4090*/  LDC.64 R2, c[0x0][0x338] ;  /* 0x0000ce00ff027b82 */ /* 0x006e620000000a00 */
        /* <DEDUP_REMOVED lines=66> */
.L_x_865:
[----:B------:R-:W-:Y:S05]  /*44c0*/  BSYNC B0 ;  /* 0x0000000000007941 */ /* 0x000fea0003800000 */
.L_x_864:
[----:B------:R-:W-:Y:S04]  /*44d0*/  BSSY B0, `(.L_x_866) ;  /* 0x0000046000007945 */ /* 0x000fe80003800000 */
[----:B------:R-:W-:Y:S05]  /*44e0*/  @P2 BRA `(.L_x_867) ;  /* 0x0000000400102947 */ /* 0x000fea0003800000 */
[----:B------:R-:W-:Y:S01]  /*44f0*/  ISETP.GE.AND P0, PT, R132, UR4, PT ;  /* 0x0000000484007c0c */ /* 0x000fe2000bf06270 */
[----:B-12---:R-:W1:Y:S01]  /*4500*/  LDC.64 R2, c[0x0][0x338] ;  /* 0x0000ce00ff027b82 */ /* 0x006e620000000a00 */
[----:B---34-:R-:W-:Y:S02]  /*4510*/  MOV R8, R46 ;  /* 0x0000002e00087202 */ /* 0x018fe40000000f00 */
[----:B------:R-:W-:Y:S05]  /*4520*/  MOV R9, R45 ;  /* 0x0000002d00097202 */ /* 0x000fea0000000f00 */
[----:B------:R-:W2:Y:S04]  /*4530*/  LDC.64 R28, c[0x0][0x248] ;  /* 0x00009200ff1c7b82 */ /* 0x000ea80000000a00 */
[----:B------:R-:W-:Y:S01]  /*4540*/  @!P0 SHF.L.U64.HI R0, R70, 0x1, R79 ;  /* 0x0000000146008819 */ /* 0x000fe2000001024f */
        /* <DEDUP_REMOVED lines=62> */
.L_x_867:
[----:B------:R-:W-:Y:S05]  /*4930*/  BSYNC B0 ;  /* 0x0000000000007941 */ /* 0x000fea0003800000 */
.L_x_866:
        /* <DEDUP_REMOVED lines=70> */
.L_x_869:
[----:B------:R-:W-:Y:S05]  /*4da0*/  BSYNC B0 ;  /* 0x0000000000007941 */ /* 0x000fea0003800000 */
.L_x_868:
[C---:B------:R-:W-:Y:S01]  /*4db0*/  LEA R31, P1, R30.reuse, R34, 0x1 ;  /* 0x000000221e1f7211 */ /* 0x040fe200078208ff */
[----:B------:R-:W-:Y:S01]  /*4dc0*/  IMAD.MOV.U32 R14, RZ, RZ, R16 ;  /* 0x000000ffff0e7224 */ /* 0x000fe200078e0010 */
[----:B------:R-:W-:Y:S02]  /*4dd0*/  UMOV UR4, UR45 ;  /* 0x0000002d00047c82 */ /* 0x000fe40008000000 */
[C---:B------:R-:W-:Y:S02]  /*4de0*/  LEA.HI.X.SX32 R32, R30.reuse, R35, 0x1, P1 ;  /* 0x000000231e207211 */ /* 0x040fe400008f0eff */
[C---:B------:R-:W-:Y:S04]  /*4df0*/  LEA R16, P0, R30.reuse, R14, 0x1 ;  /* 0x0000000e1e107211 */ /* 0x040fe800078008ff */
[----:B------:R-:W-:Y:S01]  /*4e00*/  LEA.HI.X.SX32 R15, R30, R15, 0x1, P0 ;  /* 0x0000000f1e0f7211 */ /* 0x000fe200000f0eff */
[----:B------:R-:W-:Y:S08]  /*4e10*/  BRA `(.L_x_870) ;  /* 0x0000003800e47947 */ /* 0x000ff00003800000 */
.L_x_853:
[----:B------:R-:W-:Y:S01]  /*4e20*/  ULEA.HI UR56, UR4, UR4, URZ, 0x1 ;  /* 0x0000000404387291 */ /* 0x000fe2000f8f083f */
[----:B------:R-:W-:Y:S03]  /*4e30*/  BSSY B1, `(.L_x_871) ;  /* 0x0000063000017945 */ /* 0x000fe60003800000 */
[----:B------:R-:W-:Y:S06]  /*4e40*/  USHF.R.S32.HI UR56, URZ, 0x1, UR56 ;  /* 0x000000013f387899 */ /* 0x000fec0008011438 */
[----:B------:R-:W-:Y:S01]  /*4e50*/  MOV R41, UR56 ;  /* 0x0000003800297c02 */ /* 0x000fe20008000f00 */
[----:B------:R-:W-:Y:S05]  /*4e60*/  @P0 BRA `(.L_x_872) ;  /* 0x00000004007c0947 */ /* 0x000fea0003800000 */
[----:B------:R-:W-:Y:S01]  /*4e70*/  ISETP.GE.AND P0, PT, R132, UR4, PT ;  /* 0x0000000484007c0c */ /* 0x000fe2000bf06270 */
[----:B-1----:R-:W-:Y:S01]  /*4e80*/  IMAD.MOV.U32 R2, RZ, RZ, R46 ;  /* 0x000000ffff027224 */ /* 0x002fe200078e002e */
[----:B------:R-:W-:Y:S01]  /*4e90*/  BSSY B0, `(.L_x_873) ;  /* 0x000005b000007945 */ /* 0x000fe20003800000 */
[----:B------:R-:W-:Y:S01]  /*4ea0*/  IMAD.MOV.U32 R3, RZ, RZ, R45 ;  /* 0x000000ffff037224 */ /* 0x000fe200078e002d */
[----:B------:R-:W-:Y:S02]  /*4eb0*/  MOV R34, R44 ;  /* 0x0000002c00227202 */ /* 0x000fe40000000f00 */
[----:B------:R-:W-:Y:S02]  /*4ec0*/  MOV R35, R43 ;  /* 0x0000002b00237202 */ /* 0x000fe40000000f00 */
[----:B------:R1:W5:Y:S05]  /*4ed0*/  LDG.E.128 R8, desc[UR6][R2.64] ;  /* 0x0000000602087981 */ /* 0x00036a000c1e1d00 */
[----:B------:R-:W-:Y:S05]  /*4ee0*/  @P0 BRA `(.L_x_874) ;  /* 0x0000000400540947 */ /* 0x000fea0003800000 */
[-C--:B------:R-:W-:Y:S02]  /*4ef0*/  ISETP.GE.AND P3, PT, R132, R41.reuse, PT ;  /* 0x000000298400720c */ /* 0x080fe40003f66270 */
[----:B------:R-:W-:Y:S02]  /*4f00*/  MOV R6, R41 ;  /* 0x0000002900067202 */ /* 0x000fe40000000f00 */
[----:B------:R-:W-:Y:S02]  /*4f10*/  MOV R0, RZ ;  /* 0x000000ff00007202 */ /* 0x000fe40000000f00 */
[----:B------:R-:W-:Y:S02]  /*4f20*/  MOV R4, R51 ;  /* 0x0000003300047202 */ /* 0x000fe40000000f00 */
[----:B------:R-:W-:Y:S02]  /*4f30*/  MOV R5, R49 ;  /* 0x0000003100057202 */ /* 0x000fe40000000f00 */
[----:B-----5:R-:W-:Y:S02]  /*4f40*/  MOV R20, R8 ;  /* 0x0000000800147202 */ /* 0x020fe40000000f00 */
[----:B------:R-:W-:Y:S02]  /*4f50*/  MOV R28, R9 ;  /* 0x00000009001c7202 */ /* 0x000fe40000000f00 */
[----:B------:R-:W-:Y:S02]  /*4f60*/  @P3 IADD3 R6, RZ, -UR56, RZ ;  /* 0x80000038ff063c10 */ /* 0x000fe4000fffe0ff */
[----:B------:R-:W-:Y:S02]  /*4f70*/  @P3 IADD3 R0, RZ, -UR56, RZ ;  /* 0x80000038ff003c10 */ /* 0x000fe4000fffe0ff */
[----:B-1----:R-:W-:Y:S02]  /*4f80*/  LEA R2, P2, R6, R2, 0x1 ;  /* 0x0000000206027211 */ /* 0x002fe400078408ff */
[----:B------:R-:W-:Y:S02]  /*4f90*/  LEA R12, P0, R0, R4, 0x1 ;  /* 0x00000004000c7211 */ /* 0x000fe400078008ff */
[----:B------:R-:W-:Y:S02]  /*4fa0*/  LEA.HI.X.SX32 R3, R6, R3, 0x1, P2 ;  /* 0x0000000306037211 */ /* 0x000fe400010f0eff */
[----:B------:R-:W-:Y:S02]  /*4fb0*/  LEA.HI.X.SX32 R13, R0, R5, 0x1, P0 ;  /* 0x00000005000d7211 */ /* 0x000fe400000f0eff */
[----:B------:R-:W-:Y:S01]  /*4fc0*/  MOV R0, RZ ;  /* 0x000000ff00007202 */ /* 0x000fe20000000f00 */
[----:B------:R1:W2:Y:S01]  /*4fd0*/  LDG.E.128 R4, desc[UR6][R2.64] ;  /* 0x0000000602047981 */ /* 0x0002a2000c1e1d00 */
[----:B------:R-:W-:Y:S02]  /*4fe0*/  @P3 IADD3 R0, RZ, -UR56, RZ ;  /* 0x80000038ff003c10 */ /* 0x000fe4000fffe0ff */
[----:B------:R-:W-:Y:S02]  /*4ff0*/  MOV R30, R10 ;  /* 0x0000000a001e7202 */ /* 0x000fe40000000f00 */
[----:B------:R-:W-:Y:S03]  /*5000*/  MOV R29, R11 ;  /* 0x0000000b001d7202 */ /* 0x000fe60000000f00 */
[----:B------:R2:W3:Y:S01]  /*5010*/  LDG.E.128 R36, desc[UR6][R12.64] ;  /* 0x000000060c247981 */ /* 0x0004e2000c1e1d00 */
[----:B-1----:R-:W-:Y:S02]  /*5020*/  MOV R2, R52 ;  /* 0x0000003400027202 */ /* 0x002fe40000000f00 */
[----:B------:R-:W-:Y:S02]  /*5030*/  MOV R3, R50 ;  /* 0x0000003200037202 */ /* 0x000fe40000000f00 */
[C---:B------:R-:W-:Y:S04]  /*5040*/  LEA R2, P0, R0.reuse, R2, 0x1 ;  /* 0x0000000200027211 */ /* 0x040fe800078008ff */
[----:B------:R-:W-:Y:S05]  /*5050*/  LEA.HI.X.SX32 R3, R0, R3, 0x1, P0 ;  /* 0x0000000300037211 */ /* 0x000fea00000f0eff */
[----:B------:R3:W4:Y:S01]  /*5060*/  LDG.E.128 R24, desc[UR6][R2.64] ;  /* 0x0000000602187981 */ /* 0x000722000c1e1d00 */
[--C-:B--2---:R-:W-:Y:S02]  /*5070*/  HADD2.F32 R13, -RZ, R4.reuse.H0_H0 ;  /* 0x20000004ff0d7230 */ /* 0x104fe40000004100 */
[----:B------:R-:W-:Y:S02]  /*5080*/  HADD2.F32 R4, -RZ, R4.H1_H1 ;  /* 0x30000004ff047230 */ /* 0x000fe40000004100 */
[--C-:B------:R-:W-:Y:S02]  /*5090*/  HADD2.F32 R14, -RZ, R5.reuse.H0_H0 ;  /* 0x20000005ff0e7230 */ /* 0x100fe40000004100 */
[----:B------:R-:W-:Y:S02]  /*50a0*/  HADD2.F32 R5, -RZ, R5.H1_H1 ;  /* 0x30000005ff057230 */ /* 0x000fe40000004100 */
[--C-:B---3--:R-:W-:Y:S02]  /*50b0*/  HADD2.F32 R2, -RZ, R36.reuse.H1_H1 ;  /* 0x30000024ff027230 */ /* 0x108fe40000004100 */
[----:B------:R-:W-:Y:S02]  /*50c0*/  HADD2.F32 R8, -RZ, R37.H1_H1 ;  /* 0x30000025ff087230 */ /* 0x000fe40000004100 */
[----:B------:R-:W-:Y:S02]  /*50d0*/  HADD2.F32 R0, -RZ, R36.H0_H0 ;  /* 0x20000024ff007230 */ /* 0x000fe40000004100 */
[----:B------:R-:W-:Y:S01]  /*50e0*/  @!P3 FADD.FTZ R2, -R2, -RZ ;  /* 0x800000ff0202b221 */ /* 0x000fe20000010100 */
[--C-:B------:R-:W-:Y:S02]  /*50f0*/  HADD2.F32 R9, -RZ, R38.reuse.H0_H0 ;  /* 0x20000026ff097230 */ /* 0x100fe40000004100 */
[----:B------:R-:W-:Y:S01]  /*5100*/  @!P3 FADD.FTZ R8, -R8, -RZ ;  /* 0x800000ff0808b221 */ /* 0x000fe20000010100 */
[----:B------:R-:W-:Y:S02]  /*5110*/  HADD2.F32 R10, -RZ, R38.H1_H1 ;  /* 0x30000026ff0a7230 */ /* 0x000fe40000004100 */
[----:B------:R-:W-:Y:S01]  /*5120*/  @!P3 FADD.FTZ R0, -R0, -RZ ;  /* 0x800000ff0000b221 */ /* 0x000fe20000010100 */
[--C-:B------:R-:W-:Y:S02]  /*5130*/  HADD2.F32 R11, -RZ, R39.reuse.H0_H0 ;  /* 0x20000027ff0b7230 */ /* 0x100fe40000004100 */
[----:B------:R-:W-:Y:S01]  /*5140*/  FMUL.FTZ R2, R4, R2 ;  /* 0x0000000204027220 */ /* 0x000fe20000410000 */
[----:B------:R-:W-:Y:S02]  /*5150*/  HADD2.F32 R12, -RZ, R39.H1_H1 ;  /* 0x30000027ff0c7230 */ /* 0x000fe40000004100 */
[----:B------:R-:W-:Y:S01]  /*5160*/  FMUL.FTZ R4, R5, R8 ;  /* 0x0000000805047220 */ /* 0x000fe20000410000 */
[--C-:B------:R-:W-:Y:S02]  /*5170*/  HADD2.F32 R5, -RZ, R6.reuse.H0_H0 ;  /* 0x20000006ff057230 */ /* 0x100fe40000004100 */
[----:B------:R-:W-:Y:S01]  /*5180*/  FMUL.FTZ R0, R13, R0 ;  /* 0x000000000d007220 */ /* 0x000fe20000410000 */
[----:B------:R-:W-:Y:S02]  /*5190*/  HADD2.F32 R3, -RZ, R37.H0_H0 ;  /* 0x20000025ff037230 */ /* 0x000fe40000004100 */
[----:B------:R-:W-:Y:S01]  /*51a0*/  @!P3 FADD.FTZ R9, -R9, -RZ ;  /* 0x800000ff0909b221 */ /* 0x000fe20000010100 */
[----:B------:R-:W-:Y:S02]  /*51b0*/  HADD2.F32 R6, -RZ, R6.H1_H1 ;  /* 0x30000006ff067230 */ /* 0x000fe40000004100 */
[----:B------:R-:W-:Y:S01]  /*51c0*/  @!P3 FADD.FTZ R10, -R10, -RZ ;  /* 0x800000ff0a0ab221 */ /* 0x000fe20000010100 */
[--C-:B------:R-:W-:Y:S02]  /*51d0*/  HADD2.F32 R8, -RZ, R7.reuse.H0_H0 ;  /* 0x20000007ff087230 */ /* 0x100fe40000004100 */
[----:B------:R-:W-:Y:S01]  /*51e0*/  @!P3 FADD.FTZ R11, -R11, -RZ ;  /* 0x800000ff0b0bb221 */ /* 0x000fe20000010100 */
[----:B------:R-:W-:Y:S02]  /*51f0*/  HADD2.F32 R13, -RZ, R7.H1_H1 ;  /* 0x30000007ff0d7230 */ /* 0x000fe40000004100 */
[----:B------:R-:W-:Y:S01]  /*5200*/  @!P3 FADD.FTZ R12, -R12, -RZ ;  /* 0x800000ff0c0cb221 */ /* 0x000fe20000010100 */
[----:B------:R-:W-:Y:S01]  /*5210*/  @!P3 FADD.FTZ R3, -R3, -RZ ;  /* 0x800000ff0303b221 */ /* 0x000fe20000010100 */
[----:B------:R-:W-:Y:S01]  /*5220*/  FMUL.FTZ R5, R5, R9 ;  /* 0x0000000905057220 */ /* 0x000fe20000410000 */
[--C-:B------:R-:W-:Y:S02]  /*5230*/  HADD2.F32 R9, -RZ, R20.reuse.H0_H0 ;  /* 0x20000014ff097230 */ /* 0x100fe40000004100 */
[----:B------:R-:W-:Y:S01]  /*5240*/  FMUL.FTZ R6, R6, R10 ;  /* 0x0000000a06067220 */ /* 0x000fe20000410000 */
[----:B------:R-:W-:Y:S01]  /*5250*/  FMUL.FTZ R7, R8, R11 ;  /* 0x0000000b08077220 */ /* 0x000fe20000410000 */
[----:B------:R-:W-:Y:S02]  /*5260*/  HADD2.F32 R11, -RZ, R20.H1_H1 ;  /* 0x30000014ff0b7230 */ /* 0x000fe40000004100 */
[----:B------:R-:W-:Y:S01]  /*5270*/  FMUL.FTZ R8, R13, R12 ;  /* 0x0000000c0d087220 */ /* 0x000fe20000410000 */
[--C-:B----4-:R-:W-:Y:S02]  /*5280*/  HADD2.F32 R10, -RZ, R24.reuse.H0_H0 ;  /* 0x20000018ff0a7230 */ /* 0x110fe40000004100 */
[----:B------:R-:W-:Y:S01]  /*5290*/  FMUL.FTZ R3, R14, R3 ;  /* 0x000000030e037220 */ /* 0x000fe20000410000 */
[----:B------:R-:W-:Y:S02]  /*52a0*/  HADD2.F32 R12, -RZ, R24.H1_H1 ;  /* 0x30000018ff0c7230 */ /* 0x000fe40000004100 */
[--C-:B------:R-:W-:Y:S02]  /*52b0*/  HADD2.F32 R13, -RZ, R28.reuse.H0_H0 ;  /* 0x2000001cff0d7230 */ /* 0x100fe40000004100 */
[----:B------:R-:W-:Y:S01]  /*52c0*/  FFMA.FTZ R0, R9, R10, R0 ;  /* 0x0000000a09007223 */ /* 0x000fe20000010000 */
[--C-:B------:R-:W-:Y:S02]  /*52d0*/  HADD2.F32 R14, -RZ, R25.reuse.H0_H0 ;  /* 0x20000019ff0e7230 */ /* 0x100fe40000004100 */
[----:B------:R-:W-:Y:S01]  /*52e0*/  FFMA.FTZ R2, R11, R12, R2 ;  /* 0x0000000c0b027223 */ /* 0x000fe20000010002 */
[----:B------:R-:W-:Y:S02]  /*52f0*/  HADD2.F32 R20, -RZ, R25.H1_H1 ;  /* 0x30000019ff147230 */ /* 0x000fe40000004100 */
[----:B------:R-:W-:Y:S02]  /*5300*/  HADD2.F32 R9, -RZ, R28.H1_H1 ;  /* 0x3000001cff097230 */ /* 0x000fe40000004100 */
[----:B------:R-:W-:Y:S01]  /*5310*/  FFMA.FTZ R3, R13, R14, R3 ;  /* 0x0000000e0d037223 */ /* 0x000fe20000010003 */
[----:B------:R-:W-:Y:S01]  /*5320*/  HADD2.F32 R21, -RZ, R26.H0_H0 ;  /* 0x2000001aff157230 */ /* 0x000fe20000004100 */
[----:B------:R-:W-:Y:S01]  /*5330*/  F2FP.F16.F32.PACK_AB R0, R2, R0 ;  /* 0x000000000200723e */ /* 0x000fe200000000ff */
[----:B------:R-:W-:Y:S02]  /*5340*/  HADD2.F32 R10, -RZ, R30.H0_H0 ;  /* 0x2000001eff0a7230 */ /* 0x000fe40000004100 */
[----:B------:R-:W-:Y:S01]  /*5350*/  FFMA.FTZ R4, R9, R20, R4 ;  /* 0x0000001409047223 */ /* 0x000fe20000010004 */
[----:B------:R-:W-:Y:S02]  /*5360*/  HADD2.F32 R22, -RZ, R26.H1_H1 ;  /* 0x3000001aff167230 */ /* 0x000fe40000004100 */
[----:B------:R-:W-:Y:S02]  /*5370*/  HADD2.F32 R11, -RZ, R30.H1_H1 ;  /* 0x3000001eff0b7230 */ /* 0x000fe40000004100 */
[----:B------:R-:W-:Y:S01]  /*5380*/  FFMA.FTZ R5, R10, R21, R5 ;  /* 0x000000150a057223 */ /* 0x000fe20000010005 */
[----:B------:R-:W-:Y:S01]  /*5390*/  F2FP.F16.F32.PACK_AB R9, R4, R3 ;  /* 0x000000030409723e */ /* 0x000fe200000000ff */
[----:B------:R-:W-:Y:S02]  /*53a0*/  HADD2.F32 R23, -RZ, R27.H0_H0 ;  /* 0x2000001bff177230 */ /* 0x000fe40000004100 */
[----:B------:R-:W-:Y:S02]  /*53b0*/  HADD2.F32 R12, -RZ, R29.H0_H0 ;  /* 0x2000001dff0c7230 */ /* 0x000fe40000004100 */
[----:B------:R-:W-:Y:S01]  /*53c0*/  FFMA.FTZ R6, R11, R22, R6 ;  /* 0x000000160b067223 */ /* 0x000fe20000010006 */
[----:B------:R-:W-:Y:S02]  /*53d0*/  HADD2.F32 R24, -RZ, R27.H1_H1 ;  /* 0x3000001bff187230 */ /* 0x000fe40000004100 */
[----:B------:R-:W-:Y:S02]  /*53e0*/  HADD2.F32 R13, -RZ, R29.H1_H1 ;  /* 0x3000001dff0d7230 */ /* 0x000fe40000004100 */
[----:B------:R-:W-:Y:S01]  /*53f0*/  FFMA.FTZ R7, R12, R23, R7 ;  /* 0x000000170c077223 */ /* 0x000fe20000010007 */
[----:B------:R-:W-:Y:S02]  /*5400*/  F2FP.F16.F32.PACK_AB R10, R6, R5 ;  /* 0x00000005060a723e */ /* 0x000fe400000000ff */
[----:B------:R-:W-:Y:S05]  /*5410*/  FFMA.FTZ R8, R13, R24, R8 ;  /* 0x000000180d087223 */ /* 0x000fea0000010008 */
[----:B------:R-:W-:Y:S02]  /*5420*/  F2FP.F16.F32.PACK_AB R11, R8, R7 ;  /* 0x00000007080b723e */ /* 0x000fe400000000ff */
[----:B------:R-:W-:Y:S02]  /*5430*/  MOV R8, R0 ;  /* 0x0000000000087202 */ /* 0x000fe40000000f00 */
.L_x_874:
[----:B------:R-:W-:Y:S05]  /*5440*/  BSYNC B0 ;  /* 0x0000000000007941 */ /* 0x000fea0003800000 */
.L_x_873:
[----:B-----5:R2:W-:Y:S02]  /*5450*/  STG.E.128 desc[UR6][R34.64], R8 ;  /* 0x0000000822007986 */ /* 0x0205e4000c101d06 */
.L_x_872:
[----:B------:R-:W-:Y:S05]  /*5460*/  BSYNC B1 ;  /* 0x0000000000017941 */ /* 0x000fea0003800000 */
.L_x_871:
[C---:B------:R-:W-:Y:S01]  /*5470*/  ISETP.GE.OR P0, PT, R55.reuse, R40, P1 ;  /* 0x000000283700720c */ /* 0x040fe20000f06670 */
[----:B------:R-:W-:Y:S03]  /*5480*/  BSSY B1, `(.L_x_875) ;  /* 0x0000063000017945 */ /* 0x000fe60003800000 */
[----:B------:R-:W-:Y:S11]  /*5490*/  ISETP.LT.OR P0, PT, R55, R42, P0 ;  /* 0x0000002a3700720c */ /* 0x000ff60000701670 */
[----:B------:R-:W-:Y:S02]  /*54a0*/  @!UPT UIADD3 URZ, URZ, URZ, URZ ;  /* 0x0000003f3f3ff290 */ /* 0x000fe4000fffe03f */
[----:B------:R-:W-:Y:S05]  /*54b0*/  @P0 BRA `(.L_x_876) ;  /* 0x00000004007c0947 */ /* 0x000fea0003800000 */
[----:B-1----:R-:W-:Y:S01]  /*54c0*/  LEA R2, P0, R66, R46, 0x1 ;  /* 0x0000002e42027211 */ /* 0x002fe200078008ff */
[----:B------:R-:W-:Y:S01]  /*54d0*/  BSSY B0, `(.L_x_877) ;  /* 0x000005c000007945 */ /* 0x000fe20003800000 */
[----:B------:R-:W-:Y:S02]  /*54e0*/  ISETP.GE.AND P2, PT, R132, UR4, PT ;  /* 0x0000000484007c0c */ /* 0x000fe4000bf46270 */
[----:B------:R-:W-:Y:S02]  /*54f0*/  LEA.HI.X R3, R66, R45, R87, 0x1, P0 ;  /* 0x0000002d42037211 */ /* 0x000fe400000f0c57 */
[C---:B--2---:R-:W-:Y:S03]  /*5500*/  LEA R34, P0, R245.reuse, R44, 0x1 ;  /* 0x0000002cf5227211 */ /* 0x044fe600078008ff */
[----:B------:R1:W5:Y:S01]  /*5510*/  LDG.E.128 R8, desc[UR6][R2.64] ;  /* 0x0000000602087981 */ /* 0x000362000c1e1d00 */
[----:B------:R-:W-:Y:S05]  /*5520*/  LEA.HI.X R35, R245, R43, R248, 0x1, P0 ;  /* 0x0000002bf5237211 */ /* 0x000fea00000f0cf8 */
[----:B------:R-:W-:Y:S05]  /*5530*/  @P2 BRA `(.L_x_878) ;  /* 0x0000000400542947 */ /* 0x000fea0003800000 */
[-C--:B------:R-:W-:Y:S02]  /*5540*/  ISETP.GE.AND P2, PT, R132, R41.reuse, PT ;  /* 0x000000298400720c */ /* 0x080fe40003f46270 */
[----:B------:R-:W-:Y:S02]  /*5550*/  MOV R4, R41 ;  /* 0x0000002900047202 */ /* 0x000fe40000000f00 */
[----:B------:R-:W-:Y:S02]  /*5560*/  MOV R0, RZ ;  /* 0x000000ff00007202 */ /* 0x000fe40000000f00 */
[----:B-----5:R-:W-:Y:S02]  /*5570*/  MOV R20, R8 ;  /* 0x0000000800147202 */ /* 0x020fe40000000f00 */
[----:B------:R-:W-:Y:S02]  /*5580*/  MOV R28, R9 ;  /* 0x00000009001c7202 */ /* 0x000fe40000000f00 */
[----:B------:R-:W-:Y:S02]  /*5590*/  MOV R30, R10 ;  /* 0x0000000a001e7202 */ /* 0x000fe40000000f00 */
[----:B------:R-:W-:Y:S02]  /*55a0*/  MOV R29, R11 ;  /* 0x0000000b001d7202 */ /* 0x000fe40000000f00 */
[----:B------:R-:W-:Y:S02]  /*55b0*/  @P2 IADD3 R4, RZ, -UR56, RZ ;  /* 0x80000038ff042c10 */ /* 0x000fe4000fffe0ff */
[----:B------:R-:W-:Y:S02]  /*55c0*/  @P2 IADD3 R0, RZ, -UR56, RZ ;  /* 0x80000038ff002c10 */ /* 0x000fe4000fffe0ff */
[C---:B-1----:R-:W-:Y:S02]  /*55d0*/  LEA R2, P0, R4.reuse, R2, 0x1 ;  /* 0x0000000204027211 */ /* 0x042fe400078008ff */
[----:B------:R-:W-:Y:S02]  /*55e0*/  IADD3 R5, P3, R75, R0, RZ ;  /* 0x000000004b057210 */ /* 0x000fe40007f7e0ff */
[----:B------:R-:W-:Y:S02]  /*55f0*/  LEA.HI.X.SX32 R3, R4, R3, 0x1, P0 ;  /* 0x0000000304037211 */ /* 0x000fe400000f0eff */
[C---:B------:R-:W-:Y:S02]  /*5600*/  LEA R12, P0, R5.reuse, R51, 0x1 ;  /* 0x00000033050c7211 */ /* 0x040fe400078008ff */
[----:B------:R-:W-:Y:S04]  /*5610*/  LEA.HI.X.SX32 R0, R0, R84, 0x1, P3 ;  /* 0x0000005400007211 */ /* 0x000fe800018f0eff */
[----:B------:R-:W-:Y:S02]  /*5620*/  LEA.HI.X R13, R5, R49, R0, 0x1, P0 ;  /* 0x00000031050d7211 */ /* 0x000fe400000f0c00 */
[----:B------:R1:W2:Y:S01]  /*5630*/  LDG.E.128 R4, desc[UR6][R2.64] ;  /* 0x0000000602047981 */ /* 0x0002a2000c1e1d00 */
[----:B------:R-:W-:Y:S02]  /*5640*/  MOV R0, RZ ;  /* 0x000000ff00007202 */ /* 0x000fe40000000f00 */
[----:B------:R-:W-:Y:S05]  /*5650*/  @P2 IADD3 R0, RZ, -UR56, RZ ;  /* 0x80000038ff002c10 */ /* 0x000fea000fffe0ff */
[----:B------:R2:W3:Y:S01]  /*5660*/  LDG.E.128 R36, desc[UR6][R12.64] ;  /* 0x000000060c247981 */ /* 0x0004e2000c1e1d00 */
[----:B-1----:R-:W-:Y:S04]  /*5670*/  IADD3 R3, P0, R75, R0, RZ ;  /* 0x000000004b037210 */ /* 0x002fe80007f1e0ff */
[----:B------:R-:W-:Y:S02]  /*5680*/  LEA.HI.X.SX32 R0, R0, R84, 0x1, P0 ;  /* 0x0000005400007211 */ /* 0x000fe400000f0eff */
[C---:B------:R-:W-:Y:S04]  /*5690*/  LEA R2, P0, R3.reuse, R52, 0x1 ;  /* 0x0000003403027211 */ /* 0x040fe800078008ff */
[----:B------:R-:W-:Y:S05]  /*56a0*/  LEA.HI.X R3, R3, R50, R0, 0x1, P0 ;  /* 0x0000003203037211 */ /* 0x000fea00000f0c00 */
        /* <DEDUP_REMOVED lines=34> */
[----:B------:R-:W-:Y:S02]  /*58d0*/  HADD2.F32 R13, -RZ, R28.H0_H0 ;  /* 0x2000001cff0d7230 */ /* 0x000fe40000004100 */
[----:B------:R-:W-:Y:S01]  /*58e0*/  FMUL.FTZ R3, R14, R3 ;  /* 0x000000030e037220 */ /* 0x000fe20000410000 */
[--C-:B----4-:R-:W-:Y:S02]  /*58f0*/  HADD2.F32 R10, -RZ, R24.reuse.H0_H0 ;  /* 0x20000018ff0a7230 */ /* 0x110fe40000004100 */
[----:B------:R-:W-:Y:S02]  /*5900*/  HADD2.F32 R12, -RZ, R24.H1_H1 ;  /* 0x30000018ff0c7230 */ /* 0x000fe40000004100 */
[--C-:B------:R-:W-:Y:S02]  /*5910*/  HADD2.F32 R14, -RZ, R25.reuse.H0_H0 ;  /* 0x20000019ff0e7230 */ /* 0x100fe40000004100 */
[----:B------:R-:W-:Y:S01]  /*5920*/  FFMA.FTZ R0, R9, R10, R0 ;  /* 0x0000000a09007223 */ /* 0x000fe20000010000 */
[----:B------:R-:W-:Y:S02]  /*5930*/  HADD2.F32 R20, -RZ, R25.H1_H1 ;  /* 0x30000019ff147230 */ /* 0x000fe40000004100 */
[----:B------:R-:W-:Y:S01]  /*5940*/  FFMA.FTZ R2, R11, R12, R2 ;  /* 0x0000000c0b027223 */ /* 0x000fe20000010002 */
[----:B------:R-:W-:Y:S02]  /*5950*/  HADD2.F32 R9, -RZ, R28.H1_H1 ;  /* 0x3000001cff097230 */ /* 0x000fe40000004100 */
[----:B------:R-:W-:Y:S01]  /*5960*/  FFMA.FTZ R3, R13, R14, R3 ;  /* 0x0000000e0d037223 */ /* 0x000fe20000010003 */
[----:B------:R-:W-:Y:S02]  /*5970*/  HADD2.F32 R21, -RZ, R26.H0_H0 ;  /* 0x2000001aff157230 */ /* 0x000fe40000004100 */
[----:B------:R-:W-:Y:S02]  /*5980*/  HADD2.F32 R10, -RZ, R30.H0_H0 ;  /* 0x2000001eff0a7230 */ /* 0x000fe40000004100 */
[----:B------:R-:W-:Y:S01]  /*5990*/  FFMA.FTZ R4, R9, R20, R4 ;  /* 0x0000001409047223 */ /* 0x000fe20000010004 */
[----:B------:R-:W-:Y:S01]  /*59a0*/  HADD2.F32 R22, -RZ, R26.H1_H1 ;  /* 0x3000001aff167230 */ /* 0x000fe20000004100 */
[----:B------:R-:W-:Y:S01]  /*59b0*/  F2FP.F16.F32.PACK_AB R0, R2, R0 ;  /* 0x000000000200723e */ /* 0x000fe200000000ff */
        /* <DEDUP_REMOVED lines=13> */
.L_x_878:
[----:B------:R-:W-:Y:S05]  /*5a90*/  BSYNC B0 ;  /* 0x0000000000007941 */ /* 0x000fea0003800000 */
.L_x_877:
[----:B-----5:R3:W-:Y:S02]  /*5aa0*/  STG.E.128 desc[UR6][R34.64], R8 ;  /* 0x0000000822007986 */ /* 0x0207e4000c101d06 */
.L_x_876:
[----:B------:R-:W-:Y:S05]  /*5ab0*/  BSYNC B1 ;  /* 0x0000000000017941 */ /* 0x000fea0003800000 */
.L_x_875:
[C---:B------:R-:W-:Y:S01]  /*5ac0*/  ISETP.GE.OR P0, PT, R56.reuse, R40, P1 ;  /* 0x000000283800720c */ /* 0x040fe20000f06670 */
[----:B------:R-:W-:Y:S03]  /*5ad0*/  BSSY B1, `(.L_x_879) ;  /* 0x0000063000017945 */ /* 0x000fe60003800000 */
[----:B------:R-:W-:Y:S11]  /*5ae0*/  ISETP.LT.OR P0, PT, R56, R42, P0 ;  /* 0x0000002a3800720c */ /* 0x000ff60000701670 */
[----:B------:R-:W-:Y:S02]  /*5af0*/  @!UPT UIADD3 URZ, URZ, URZ, URZ ;  /* 0x0000003f3f3ff290 */ /* 0x000fe4000fffe03f */
[----:B------:R-:W-:Y:S05]  /*5b00*/  @P0 BRA `(.L_x_880) ;  /* 0x00000004007c0947 */ /* 0x000fea0003800000 */
[C---:B-1----:R-:W-:Y:S01]  /*5b10*/  LEA R2, P0, R67.reuse, R46, 0x1 ;  /* 0x0000002e43027211 */ /* 0x042fe200078008ff */
[----:B------:R-:W-:Y:S01]  /*5b20*/  BSSY B0, `(.L_x_881) ;  /* 0x000005c000007945 */ /* 0x000fe20003800000 */
[----:B------:R-:W-:Y:S02]  /*5b30*/  ISETP.GE.AND P2, PT, R132, UR4, PT ;  /* 0x0000000484007c0c */ /* 0x000fe4000bf46270 */
[----:B------:R-:W-:Y:S02]  /*5b40*/  LEA.HI.X R3, R67, R45, R88, 0x1, P0 ;  /* 0x0000002d43037211 */ /* 0x000fe400000f0c58 */
[C---:B--23--:R-:W-:Y:S03]  /*5b50*/  LEA R34, P0, R62.reuse, R44, 0x1 ;  /* 0x0000002c3e227211 */ /* 0x04cfe600078008ff */
        /* <DEDUP_REMOVED lines=12> */
[----:B-1----:R-:W-:Y:S02]  /*5c20*/  LEA R2, P0, R4, R2, 0x1 ;  /* 0x0000000204027211 */ /* 0x002fe400078008ff */
        /* <DEDUP_REMOVED lines=75> */
.L_x_882:
[----:B------:R-:W-:Y:S05]  /*60e0*/  BSYNC B0 ;  /* 0x0000000000007941 */ /* 0x000fea0003800000 */
.L_x_881:
[----:B-----5:R4:W-:Y:S02]  /*60f0*/  STG.E.128 desc[UR6][R34.64], R8 ;  /* 0x0000000822007986 */ /* 0x0209e4000c101d06 */
.L_x_880:
[----:B------:R-:W-:Y:S05]  /*6100*/  BSYNC B1 ;  /* 0x0000000000017941 */ /* 0x000fea0003800000 */
.L_x_879:
[C---:B------:R-:W-:Y:S01]  /*6110*/  ISETP.GE.OR P0, PT, R60.reuse, R40, P1 ;  /* 0x000000283c00720c */ /* 0x040fe20000f06670 */
[----:B------:R-:W-:Y:S03]  /*6120*/  BSSY B1, `(.L_x_883) ;  /* 0x000006c000017945 */ /* 0x000fe60003800000 */
[----:B------:R-:W-:Y:S11]  /*6130*/  ISETP.LT.OR P0, PT, R60, R42, P0 ;  /* 0x0000002a3c00720c */ /* 0x000ff60000701670 */
[----:B------:R-:W-:Y:S02]  /*6140*/  @!UPT UIADD3 URZ, URZ, URZ, URZ ;  /* 0x0000003f3f3ff290 */ /* 0x000fe4000fffe03f */
[----:B------:R-:W-:Y:S05]  /*6150*/  @P0 BRA `(.L_x_884) ;  /* 0x0000000400a00947 */ /* 0x000fea0003800000 */
[----:B-1----:R-:W1:Y:S01]  /*6160*/  LDC.64 R4, c[0x0][0x338] ;  /* 0x0000ce00ff047b82 */ /* 0x002e620000000a00 */
[----:B------:R-:W-:Y:S01]  /*6170*/  MOV R2, R46 ;  /* 0x0000002e00027202 */ /* 0x000fe20000000f00 */
[----:B------:R-:W-:Y:S01]  /*6180*/  BSSY B0, `(.L_x_885) ;  /* 0x0000064000007945 */ /* 0x000fe20003800000 */
[----:B------:R-:W-:Y:S02]  /*6190*/  MOV R3, R45 ;  /* 0x0000002d00037202 */ /* 0x000fe40000000f00 */
[----:B------:R-:W-:Y:S03]  /*61a0*/  ISETP.GE.AND P0, PT, R132, UR4, PT ;  /* 0x0000000484007c0c */ /* 0x000fe6000bf06270 */
[----:B------:R-:W2:Y:S01]  /*61b0*/  LDC.64 R6, c[0x0][0x248] ;  /* 0x00009200ff067b82 */ /* 0x000ea20000000a00 */
[----:B-1----:R-:W-:Y:S01]  /*61c0*/  IMAD.WIDE.U32 R2, R4, 0xc0, R2 ;  /* 0x000000c004027825 */ /* 0x002fe200078e0002 */
[----:B------:R-:W-:Y:S03]  /*61d0*/  MOV R4, R44 ;  /* 0x0000002c00047202 */ /* 0x000fe60000000f00 */
[----:B------:R-:W-:Y:S02]  /*61e0*/  IMAD R0, R5, 0xc0, RZ ;  /* 0x000000c005007824 */ /* 0x000fe400078e02ff */
[----:B------:R-:W-:Y:S02]  /*61f0*/  IMAD.MOV.U32 R5, RZ, RZ, R43 ;  /* 0x000000ffff057224 */ /* 0x000fe400078e002b */
[----:B------:R-:W-:Y:S02]  /*6200*/  IMAD.IADD R3, R3, 0x1, R0 ;  /* 0x0000000103037824 */ /* 0x000fe400078e0200 */
[----:B--2---:R-:W-:Y:S03]  /*6210*/  IMAD.WIDE.U32 R4, R6, 0xc0, R4 ;  /* 0x000000c006047825 */ /* 0x004fe600078e0004 */
[----:B---34-:R1:W5:Y:S01]  /*6220*/  LDG.E.128 R8, desc[UR6][R2.64] ;  /* 0x0000000602087981 */ /* 0x018362000c1e1d00 */
[----:B------:R-:W-:Y:S01]  /*6230*/  IMAD R0, R7, 0xc0, RZ ;  /* 0x000000c007007824 */ /* 0x000fe200078e02ff */
[----:B------:R-:W-:Y:S04]  /*6240*/  MOV R34, R4 ;  /* 0x0000000400227202 */ /* 0x000fe80000000f00 */
[----:B------:R-:W-:Y:S01]  /*6250*/  IADD3 R35, R5, R0, RZ ;  /* 0x0000000005237210 */ /* 0x000fe20007ffe0ff */
[----:B------:R-:W-:Y:S06]  /*6260*/  @P0 BRA `(.L_x_886) ;  /* 0x0000000400540947 */ /* 0x000fec0003800000 */
        /* <DEDUP_REMOVED lines=85> */
.L_x_886:
[----:B------:R-:W-:Y:S05]  /*67c0*/  BSYNC B0 ;  /* 0x0000000000007941 */ /* 0x000fea0003800000 */
.L_x_885:
[----:B-----5:R2:W-:Y:S02]  /*67d0*/  STG.E.128 desc[UR6][R34.64], R8 ;  /* 0x0000000822007986 */ /* 0x0205e4000c101d06 */
.L_x_884:
[----:B------:R-:W-:Y:S05]  /*67e0*/  BSYNC B1 ;  /* 0x0000000000017941 */ /* 0x000fea0003800000 */
.L_x_883:
        /* <DEDUP_REMOVED lines=9> */
[C---:B--234-:R-:W-:Y:S03]  /*6880*/  LEA R34, P0, R64.reuse, R44, 0x1 ;  /* 0x0000002c40227211 */ /* 0x05cfe600078008ff */
        /* <DEDUP_REMOVED lines=88> */
.L_x_890:
[----:B------:R-:W-:Y:S05]  /*6e10*/  BSYNC B0 ;  /* 0x0000000000007941 */ /* 0x000fea0003800000 */
.L_x_889:
[----:B-----5:R2:W-:Y:S02]  /*6e20*/  STG.E.128 desc[UR6][R34.64], R8 ;  /* 0x0000000822007986 */ /* 0x0205e4000c101d06 */
.L_x_888:
[----:B------:R-:W-:Y:S05]  /*6e30*/  BSYNC B1 ;  /* 0x0000000000017941 */ /* 0x000fea0003800000 */
.L_x_887:
        /* <DEDUP_REMOVED lines=10> */
[----:B------:R-:W3:Y:S01]  /*6ee0*/  LDC.64 R6, c[0x0][0x248] ;  /* 0x00009200ff067b82 */ /* 0x000ee20000000a00 */
[----:B-1----:R-:W-:Y:S01]  /*6ef0*/  IMAD.WIDE.U32 R2, R4, 0x140, R2 ;  /* 0x0000014004027825 */ /* 0x002fe200078e0002 */
[----:B------:R-:W-:Y:S03]  /*6f00*/  MOV R4, R44 ;  /* 0x0000002c00047202 */ /* 0x000fe60000000f00 */
[----:B------:R-:W-:Y:S02]  /*6f10*/  IMAD R0, R5, 0x140, RZ ;  /* 0x0000014005007824 */ /* 0x000fe400078e02ff */
[----:B------:R-:W-:Y:S02]  /*6f20*/  IMAD.MOV.U32 R5, RZ, RZ, R43 ;  /* 0x000000ffff057224 */ /* 0x000fe400078e002b */
[----:B------:R-:W-:Y:S02]  /*6f30*/  IMAD.IADD R3, R3, 0x1, R0 ;  /* 0x0000000103037824 */ /* 0x000fe400078e0200 */
[----:B---3--:R-:W-:Y:S03]  /*6f40*/  IMAD.WIDE.U32 R4, R6, 0x140, R4 ;  /* 0x0000014006047825 */ /* 0x008fe600078e0004 */
[----:B--2-4-:R1:W5:Y:S01]  /*6f50*/  LDG.E.128 R8, desc[UR6][R2.64] ;  /* 0x0000000602087981 */ /* 0x014362000c1e1d00 */
        /* <DEDUP_REMOVED lines=89> */
.L_x_894:
[----:B------:R-:W-:Y:S05]  /*74f0*/  BSYNC B0 ;  /* 0x0000000000007941 */ /* 0x000fea0003800000 */
.L_x_893:
[----:B-----5:R2:W-:Y:S02]  /*7500*/  STG.E.128 desc[UR6][R34.64], R8 ;  /* 0x0000000822007986 */ /* 0x0205e4000c101d06 */
.L_x_892:
[----:B------:R-:W-:Y:S05]  /*7510*/  BSYNC B1 ;  /* 0x0000000000017941 */ /* 0x000fea0003800000 */
.L_x_891:
        /* <DEDUP_REMOVED lines=107> */
.L_x_898:
[----:B------:R-:W-:Y:S05]  /*7bd0*/  BSYNC B0 ;  /* 0x0000000000007941 */ /* 0x000fea0003800000 */
.L_x_897:
[----:B-----5:R2:W-:Y:S02]  /*7be0*/  STG.E.128 desc[UR6][R34.64], R8 ;  /* 0x0000000822007986 */ /* 0x0205e4000c101d06 */
.L_x_896:
[----:B------:R-:W-:Y:S05]  /*7bf0*/  BSYNC B1 ;  /* 0x0000000000017941 */ /* 0x000fea0003800000 */
.L_x_895:
        /* <DEDUP_REMOVED lines=22> */
[----:B------:R-:W-:Y:S02]  /*7d60*/  ISETP.GE.AND P1, PT, R132, R41, PT ;  /* 0x000000298400720c */ /* 0x000fe40003f26270 */
[----:B------:R-:W-:Y:S02]  /*7d70*/  MOV R0, RZ ;  /* 0x000000ff00007202 */ /* 0x000fe40000000f00 */
[----:B-----5:R-:W-:Y:S02]  /*7d80*/  MOV R20, R8 ;  /* 0x0000000800147202 */ /* 0x020fe40000000f00 */
[----:B------:R-:W-:Y:S02]  /*7d90*/  MOV R28, R9 ;  /* 0x00000009001c7202 */ /* 0x000fe40000000f00 */
[----:B------:R-:W-:Y:S02]  /*7da0*/  MOV R30, R10 ;  /* 0x0000000a001e7202 */ /* 0x000fe40000000f00 */
[----:B------:R-:W-:Y:S03]  /*7db0*/  MOV R29, R11 ;  /* 0x0000000b001d7202 */ /* 0x000fe60000000f00 */
[----:B------:R-:W-:Y:S02]  /*7dc0*/  @P1 IADD3 R41, RZ, -UR56, RZ ;  /* 0x80000038ff291c10 */ /* 0x000fe4000fffe0ff */
[----:B------:R-:W-:Y:S02]  /*7dd0*/  @P1 IADD3 R0, RZ, -UR56, RZ ;  /* 0x80000038ff001c10 */ /* 0x000fe4000fffe0ff */
[----:B-1----:R-:W-:Y:S02]  /*7de0*/  LEA R2, P0, R41, R2, 0x1 ;  /* 0x0000000229027211 */ /* 0x002fe400078008ff */
[----:B------:R-:W-:Y:S02]  /*7df0*/  IADD3 R4, P2, R69, R0, RZ ;  /* 0x0000000045047210 */ /* 0x000fe40007f5e0ff */
[----:B------:R-:W-:Y:S02]  /*7e00*/  LEA.HI.X.SX32 R3, R41, R3, 0x1, P0 ;  /* 0x0000000329037211 */ /* 0x000fe400000f0eff */
[----:B------:R-:W-:Y:S02]  /*7e10*/  LEA R12, P0, R4, R51, 0x1 ;  /* 0x00000033040c7211 */ /* 0x000fe400078008ff */
        /* <DEDUP_REMOVED lines=72> */
.L_x_902:
[----:B------:R-:W-:Y:S05]  /*82a0*/  BSYNC B0 ;  /* 0x0000000000007941 */ /* 0x000fea0003800000 */
.L_x_901:
[----:B-----5:R2:W-:Y:S02]  /*82b0*/  STG.E.128 desc[UR6][R34.64], R8 ;  /* 0x0000000822007986 */ /* 0x0205e4000c101d06 */
.L_x_900:
[----:B------:R-:W-:Y:S05]  /*82c0*/  BSYNC B1 ;  /* 0x0000000000017941 */ /* 0x000fea0003800000 */
.L_x_899:
[----:B-1----:R-:W-:Y:S01]  /*82d0*/  MOV R5, R50 ;  /* 0x0000003200057202 */ /* 0x002fe20000000f00 */
[----:B------:R-:W1:Y:S01]  /*82e0*/  LDC R0, c[0x0][0x2e0] ;  /* 0x0000b800ff007b82 */ /* 0x000e620000000800 */
[----:B------:R-:W-:Y:S01]  /*82f0*/  MOV R3, R49 ;  /* 0x0000003100037202 */ /* 0x000fe20000000f00 */
[----:B------:R-:W-:Y:S01]  /*8300*/  IMAD.MOV.U32 R4, RZ, RZ, R52 ;  /* 0x000000ffff047224 */ /* 0x000fe200078e0034 */
[----:B------:R-:W-:Y:S01]  /*8310*/  UMOV UR4, UR5 ;  /* 0x0000000500047c82 */ /* 0x000fe20008000000 */
[----:B------:R-:W-:Y:S02]  /*8320*/  IMAD.MOV.U32 R2, RZ, RZ, R51 ;  /* 0x000000ffff027224 */ /* 0x000fe400078e0033 */
[----:B-1----:R-:W-:Y:S05]  /*8330*/  IMAD.U32 R0, R0, -0x80, RZ ;  /* 0xffffff8000007824 */ /* 0x002fea00078e00ff */
[C---:B------:R-:W-:Y:S02]  /*8340*/  LEA R52, P1, R0.reuse, R4, 0x1 ;  /* 0x0000000400347211 */ /* 0x040fe400078208ff */
[C---:B------:R-:W-:Y:S02]  /*8350*/  LEA R51, P0, R0.reuse, R2, 0x1 ;  /* 0x0000000200337211 */ /* 0x040fe400078008ff */
[C---:B------:R-:W-:Y:S02]  /*8360*/  LEA.HI.X.SX32 R50, R0.reuse, R5, 0x1, P1 ;  /* 0x0000000500327211 */ /* 0x040fe400008f0eff */
[----:B------:R-:W-:Y:S01]  /*8370*/  LEA.HI.X.SX32 R49, R0, R3, 0x1, P0 ;  /* 0x0000000300317211 */ /* 0x000fe200000f0eff */
[----:B------:R-:W-:Y:S08]  /*8380*/  BRA `(.L_x_870) ;  /* 0x0000000400887947 */ /* 0x000ff00003800000 */
.L_x_852:
[----:B-1----:R-:W-:Y:S01]  /*8390*/  @!P0 IMAD.MOV.U32 R2, RZ, RZ, R46 ;  /* 0x000000ffff028224 */ /* 0x002fe200078e002e */
[----:B------:R-:W-:Y:S01]  /*83a0*/  @!P0 MOV R4, R44 ;  /* 0x0000002c00048202 */ /* 0x000fe20000000f00 */
[----:B------:R-:W-:Y:S01]  /*83b0*/  @!P0 IMAD.MOV.U32 R3, RZ, RZ, R45 ;  /* 0x000000ffff038224 */ /* 0x000fe200078e002d */
[C---:B------:R-:W-:Y:S01]  /*83c0*/  ISETP.GE.OR P2, PT, R55.reuse, R40, P1 ;  /* 0x000000283700720c */ /* 0x040fe20000f46670 */
[----:B------:R-:W-:Y:S01]  /*83d0*/  @!P0 IMAD.MOV.U32 R5, RZ, RZ, R43 ;  /* 0x000000ffff058224 */ /* 0x000fe200078e002b */
[----:B------:R-:W-:Y:S02]  /*83e0*/  UMOV UR4, URZ ;  /* 0x0000003f00047c82 */ /* 0x000fe40008000000 */
[----:B------:R1:W2:Y:S01]  /*83f0*/  @!P0 LDG.E.128 R8, desc[UR6][R2.64] ;  /* 0x0000000602088981 */ /* 0x0002a2000c1e1d00 */
[----:B------:R-:W-:Y:S11]  /*8400*/  ISETP.LT.OR P2, PT, R55, R42, P2 ;  /* 0x0000002a3700720c */ /* 0x000ff60001741670 */
[----:B------:R-:W-:Y:S02]  /*8410*/  @!UPT UIADD3 URZ, URZ, URZ, URZ ;  /* 0x0000003f3f3ff290 */ /* 0x000fe4000fffe03f */
[C---:B-1----:R-:W-:Y:S04]  /*8420*/  @!P2 LEA R2, P3, R66.reuse, R46, 0x1 ;  /* 0x0000002e4202a211 */ /* 0x042fe800078608ff */
[----:B------:R-:W-:Y:S01]  /*8430*/  @!P2 LEA.HI.X R3, R66, R45, R87, 0x1, P3 ;  /* 0x0000002d4203a211 */ /* 0x000fe200018f0c57 */
[----:B--2---:R1:W-:Y:S01]  /*8440*/  @!P0 STG.E.128 desc[UR6][R4.64], R8 ;  /* 0x0000000804008986 */ /* 0x0043e2000c101d06 */
[C---:B------:R-:W-:Y:S04]  /*8450*/  ISETP.GE.OR P0, PT, R56.reuse, R40, P1 ;  /* 0x000000283800720c */ /* 0x040fe80000f06670 */
[----:B------:R-:W-:Y:S01]  /*8460*/  ISETP.LT.OR P0, PT, R56, R42, P0 ;  /* 0x0000002a3800720c */ /* 0x000fe20000701670 */
[----:B-1----:R1:W2:Y:S01]  /*8470*/  @!P2 LDG.E.128 R8, desc[UR6][R2.64] ;  /* 0x000000060208a981 */ /* 0x0022a2000c1e1d00 */
[C---:B------:R-:W-:Y:S04]  /*8480*/  @!P2 LEA R4, P4, R245.reuse, R44, 0x1 ;  /* 0x0000002cf504a211 */ /* 0x040fe800078808ff */
[----:B------:R-:W-:Y:S07]  /*8490*/  @!P2 LEA.HI.X R5, R245, R43, R248, 0x1, P4 ;  /* 0x0000002bf505a211 */ /* 0x000fee00020f0cf8 */
[C---:B-1----:R-:W-:Y:S04]  /*84a0*/  @!P0 LEA R2, P3, R67.reuse, R46, 0x1 ;  /* 0x0000002e43028211 */ /* 0x042fe800078608ff */
[-C--:B------:R-:W-:Y:S01]  /*84b0*/  @!P0 LEA.HI.X R3, R67, R45.reuse, R88, 0x1, P3 ;  /* 0x0000002d43038211 */ /* 0x080fe200018f0c58 */
[----:B--2---:R1:W-:Y:S01]  /*84c0*/  @!P2 STG.E.128 desc[UR6][R4.64], R8 ;  /* 0x000000080400a986 */ /* 0x0043e2000c101d06 */
[C---:B------:R-:W-:Y:S04]  /*84d0*/  ISETP.GE.OR P2, PT, R60.reuse, R40, P1 ;  /* 0x000000283c00720c */ /* 0x040fe80000f46670 */
[----:B------:R-:W-:Y:S01]  /*84e0*/  ISETP.LT.OR P2, PT, R60, R42, P2 ;  /* 0x0000002a3c00720c */ /* 0x000fe20001741670 */
[----:B-1----:R1:W2:Y:S11]  /*84f0*/  @!P0 LDG.E.128 R8, desc[UR6][R2.64] ;  /* 0x0000000602088981 */ /* 0x0022b6000c1e1d00 */
[----:B------:R-:W-:Y:S01]  /*8500*/  @!UPT UIADD3 URZ, URZ, URZ, URZ ;  /* 0x0000003f3f3ff290 */ /* 0x000fe2000fffe03f */
[----:B------:R-:W3:Y:S01]  /*8510*/  @!P2 LDC.64 R4, c[0x0][0x338] ;  /* 0x0000ce00ff04ab82 */ /* 0x000ee20000000a00 */
[----:B-1----:R-:W-:Y:S01]  /*8520*/  @!P2 IMAD.MOV.U32 R2, RZ, RZ, R46 ;  /* 0x000000ffff02a224 */ /* 0x002fe200078e002e */
[----:B------:R-:W-:Y:S01]  /*8530*/  @!P2 MOV R3, R45 ;  /* 0x0000002d0003a202 */ /* 0x000fe20000000f00 */
[----:B---3--:R-:W-:Y:S02]  /*8540*/  @!P2 IMAD R0, R5, 0xc0, RZ ;  /* 0x000000c00500a824 */ /* 0x008fe400078e02ff */
[----:B------:R-:W-:Y:S01]  /*8550*/  @!P2 IMAD.WIDE.U32 R2, R4, 0xc0, R2 ;  /* 0x000000c00402a825 */ /* 0x000fe200078e0002 */
[C---:B------:R-:W-:Y:S03]  /*8560*/  @!P0 LEA R4, P3, R62.reuse, R44, 0x1 ;  /* 0x0000002c3e048211 */ /* 0x040fe600078608ff */
[----:B------:R-:W-:Y:S01]  /*8570*/  @!P2 IMAD.IADD R3, R3, 0x1, R0 ;  /* 0x000000010303a824 */ /* 0x000fe200078e0200 */
[-C--:B------:R-:W-:Y:S05]  /*8580*/  @!P0 LEA.HI.X R5, R62, R43.reuse, R85, 0x1, P3 ;  /* 0x0000002b3e058211 */ /* 0x080fea00018f0c55 */
[----:B--2---:R1:W-:Y:S01]  /*8590*/  @!P0 STG.E.128 desc[UR6][R4.64], R8 ;  /* 0x0000000804008986 */ /* 0x0043e2000c101d06 */
[C---:B------:R-:W-:Y:S04]  /*85a0*/  ISETP.GE.OR P0, PT, R59.reuse, R40, P1 ;  /* 0x000000283b00720c */ /* 0x040fe80000f06670 */
[----:B------:R-:W-:Y:S01]  /*85b0*/  ISETP.LT.OR P0, PT, R59, R42, P0 ;  /* 0x0000002a3b00720c */ /* 0x000fe20000701670 */
[----:B-1----:R1:W2:Y:S01]  /*85c0*/  @!P2 LDG.E.128 R8, desc[UR6][R2.64] ;  /* 0x000000060208a981 */ /* 0x0022a2000c1e1d00 */
[----:B------:R-:W3:Y:S01]  /*85d0*/  @!P2 LDC.64 R4, c[0x0][0x248] ;  /* 0x00009200ff04ab82 */ /* 0x000ee20000000a00 */
[----:B-1----:R-:W-:Y:S01]  /*85e0*/  @!P2 IMAD.MOV.U32 R2, RZ, RZ, R44 ;  /* 0x000000ffff02a224 */ /* 0x002fe200078e002c */
[----:B------:R-:W-:Y:S01]  /*85f0*/  @!P2 MOV R3, R43 ;  /* 0x0000002b0003a202 */ /* 0x000fe20000000f00 */
[----:B---3--:R-:W-:Y:S02]  /*8600*/  @!P2 IMAD R0, R5, 0xc0, RZ ;  /* 0x000000c00500a824 */ /* 0x008fe400078e02ff */
[----:B------:R-:W-:Y:S06]  /*8610*/  @!P2 IMAD.WIDE.U32 R2, R4, 0xc0, R2 ;  /* 0x000000c00402a825 */ /* 0x000fec00078e0002 */
[C---:B------:R-:W-:Y:S01]  /*8620*/  @!P0 LEA R4, P3, R68.reuse, R46, 0x1 ;  /* 0x0000002e44048211 */ /* 0x040fe200078608ff */
[----:B------:R-:W-:Y:S03]  /*8630*/  @!P2 IMAD.IADD R3, R3, 0x1, R0 ;  /* 0x000000010303a824 */ /* 0x000fe600078e0200 */
[-C--:B------:R-:W-:Y:S02]  /*8640*/  @!P0 LEA.HI.X R5, R68, R45.reuse, R89, 0x1, P3 ;  /* 0x0000002d44058211 */ /* 0x080fe400018f0c59 */
[----:B--2---:R1:W-:Y:S01]  /*8650*/  @!P2 STG.E.128 desc[UR6][R2.64], R8 ;  /* 0x000000080200a986 */ /* 0x0043e2000c101d06 */
[C---:B------:R-:W-:Y:S04]  /*8660*/  ISETP.GE.OR P2, PT, R58.reuse, R40, P1 ;  /* 0x000000283a00720c */ /* 0x040fe80000f46670 */
[----:B------:R-:W-:Y:S11]  /*8670*/  ISETP.LT.OR P2, PT, R58, R42, P2 ;  /* 0x0000002a3a00720c */ /* 0x000ff60001741670 */
[----:B------:R-:W-:Y:S02]  /*8680*/  @!UPT UIADD3 URZ, URZ, URZ, URZ ;  /* 0x0000003f3f3ff290 */ /* 0x000fe4000fffe03f */
[----:B-1----:R-:W-:Y:S01]  /*8690*/  @!P2 IMAD.MOV.U32 R2, RZ, RZ, R46 ;  /* 0x000000ffff02a224 */ /* 0x002fe200078e002e */
[----:B------:R1:W2:Y:S01]  /*86a0*/  @!P0 LDG.E.128 R8, desc[UR6][R4.64] ;  /* 0x0000000604088981 */ /* 0x0002a2000c1e1d00 */
[----:B------:R-:W-:Y:S01]  /*86b0*/  @!P2 MOV R3, R45 ;  /* 0x0000002d0003a202 */ /* 0x000fe20000000f00 */
[----:B-1----:R-:W1:Y:S02]  /*86c0*/  @!P2 LDC.64 R4, c[0x0][0x338] ;  /* 0x0000ce00ff04ab82 */ /* 0x002e640000000a00 */
[----:B-1----:R-:W-:Y:S01]  /*86d0*/  @!P2 IMAD.WIDE.U32 R2, R4, 0x140, R2 ;  /* 0x000001400402a825 */ /* 0x002fe200078e0002 */
[C---:B------:R-:W-:Y:S03]  /*86e0*/  @!P0 LEA R4, P3, R64.reuse, R44, 0x1 ;  /* 0x0000002c40048211 */ /* 0x040fe600078608ff */
[----:B------:R-:W-:Y:S01]  /*86f0*/  @!P2 IMAD R0, R5, 0x140, RZ ;  /* 0x000001400500a824 */ /* 0x000fe200078e02ff */
[-C--:B------:R-:W-:Y:S03]  /*8700*/  @!P0 LEA.HI.X R5, R64, R43.reuse, R86, 0x1, P3 ;  /* 0x0000002b40058211 */ /* 0x080fe600018f0c56 */
[----:B------:R-:W-:Y:S02]  /*8710*/  @!P2 IMAD.IADD R3, R3, 0x1, R0 ;  /* 0x000000010303a824 */ /* 0x000fe400078e0200 */
[----:B--2---:R1:W-:Y:S01]  /*8720*/  @!P0 STG.E.128 desc[UR6][R4.64], R8 ;  /* 0x0000000804008986 */ /* 0x0043e2000c101d06 */
[-C--:B------:R-:W-:Y:S02]  /*8730*/  ISETP.GE.OR P0, PT, R57, R40.reuse, P1 ;  /* 0x000000283900720c */ /* 0x080fe40000f06670 */
[----:B------:R-:W-:Y:S02]  /*8740*/  ISETP.GE.OR P1, PT, R61, R40, P1 ;  /* 0x000000283d00720c */ /* 0x000fe40000f26670 */
[-C--:B------:R-:W-:Y:S02]  /*8750*/  ISETP.LT.OR P0, PT, R57, R42.reuse, P0 ;  /* 0x0000002a3900720c */ /* 0x080fe40000701670 */
[----:B------:R-:W-:Y:S11]  /*8760*/  ISETP.LT.OR P1, PT, R61, R42, P1 ;  /* 0x0000002a3d00720c */ /* 0x000ff60000f21670 */
[----:B------:R-:W2:Y:S01]  /*8770*/  @!P0 LDC.64 R12, c[0x0][0x338] ;  /* 0x0000ce00ff0c8b82 */ /* 0x000ea20000000a00 */
[----:B-1----:R-:W-:Y:S01]  /*8780*/  @!P2 IMAD.MOV.U32 R4, RZ, RZ, R44 ;  /* 0x000000ffff04a224 */ /* 0x002fe200078e002c */
[----:B------:R1:W3:Y:S01]  /*8790*/  @!P2 LDG.E.128 R8, desc[UR6][R2.64] ;  /* 0x000000060208a981 */ /* 0x0002e2000c1e1d00 */
[-C--:B------:R-:W-:Y:S01]  /*87a0*/  @!P2 MOV R5, R43.reuse ;  /* 0x0000002b0005a202 */ /* 0x080fe20000000f00 */
[----:B--2---:R-:W-:Y:S04]  /*87b0*/  @!P0 IMAD R0, R13, 0x180, RZ ;  /* 0x000001800d008824 */ /* 0x004fe800078e02ff */
[----:B-1----:R-:W1:Y:S02]  /*87c0*/  @!P2 LDC.64 R2, c[0x0][0x248] ;  /* 0x00009200ff02ab82 */ /* 0x002e640000000a00 */
[----:B-1----:R-:W-:Y:S04]  /*87d0*/  @!P2 IMAD.WIDE.U32 R4, R2, 0x140, R4 ;  /* 0x000001400204a825 */ /* 0x002fe800078e0004 */
[----:B------:R-:W-:Y:S02]  /*87e0*/  @!P2 IMAD R6, R3, 0x140, RZ ;  /* 0x000001400306a824 */ /* 0x000fe400078e02ff */
[----:B------:R-:W-:Y:S02]  /*87f0*/  @!P0 IMAD.MOV.U32 R2, RZ, RZ, R46 ;  /* 0x000000ffff028224 */ /* 0x000fe400078e002e */
[----:B------:R-:W-:Y:S01]  /*8800*/  @!P0 IMAD.MOV.U32 R3, RZ, RZ, R45 ;  /* 0x000000ffff038224 */ /* 0x000fe200078e002d */
[----:B------:R-:W-:Y:S02]  /*8810*/  @!P2 IADD3 R5, R5, R6, RZ ;  /* 0x000000060505a210 */ /* 0x000fe40007ffe0ff */
[----:B------:R-:W1:Y:S01]  /*8820*/  @!P1 LDC.64 R6, c[0x0][0x338] ;  /* 0x0000ce00ff069b82 */ /* 0x000e620000000a00 */
[----:B------:R-:W-:Y:S04]  /*8830*/  @!P0 IMAD.WIDE.U32 R2, R12, 0x180, R2 ;  /* 0x000001800c028825 */ /* 0x000fe800078e0002 */
[----:B------:R-:W-:Y:S02]  /*8840*/  @!P0 IMAD.IADD R3, R3, 0x1, R0 ;  /* 0x0000000103038824 */ /* 0x000fe400078e0200 */
[----:B-1----:R-:W-:Y:S01]  /*8850*/  @!P1 IMAD R7, R7, 0x1c0, RZ ;  /* 0x000001c007079824 */ /* 0x002fe200078e02ff */
[----:B---3--:R1:W-:Y:S02]  /*8860*/  @!P2 STG.E.128 desc[UR6][R4.64], R8 ;  /* 0x000000080400a986 */ /* 0x0083e4000c101d06 */
[----:B-1----:R-:W-:Y:S04]  /*8870*/  @!P0 IMAD.MOV.U32 R4, RZ, RZ, R44 ;  /* 0x000000ffff048224 */ /* 0x002fe800078e002c */
[----:B------:R1:W2:Y:S01]  /*8880*/  @!P0 LDG.E.128 R8, desc[UR6][R2.64] ;  /* 0x0000000602088981 */ /* 0x0002a2000c1e1d00 */
[----:B------:R-:W-:Y:S01]  /*8890*/  @!P0 MOV R5, R43 ;  /* 0x0000002b00058202 */ /* 0x000fe20000000f00 */
[----:B-1----:R-:W1:Y:S02]  /*88a0*/  @!P0 LDC.64 R2, c[0x0][0x248] ;  /* 0x00009200ff028b82 */ /* 0x002e640000000a00 */
[----:B-1----:R-:W-:Y:S04]  /*88b0*/  @!P0 IMAD.WIDE.U32 R4, R2, 0x180, R4 ;  /* 0x0000018002048825 */ /* 0x002fe800078e0004 */
[----:B------:R-:W-:Y:S02]  /*88c0*/  @!P0 IMAD R0, R3, 0x180, RZ ;  /* 0x0000018003008824 */ /* 0x000fe400078e02ff */
[----:B------:R-:W-:Y:S02]  /*88d0*/  @!P1 IMAD.MOV.U32 R2, RZ, RZ, R46 ;  /* 0x000000ffff029224 */ /* 0x000fe400078e002e */
[----:B------:R-:W-:Y:S01]  /*88e0*/  @!P1 IMAD.MOV.U32 R3, RZ, RZ, R45 ;  /* 0x000000ffff039224 */ /* 0x000fe200078e002d */
[----:B------:R-:W-:Y:S01]  /*88f0*/  @!P0 IADD3 R5, R5, R0, RZ ;  /* 0x0000000005058210 */ /* 0x000fe20007ffe0ff */
[----:B------:R-:W-:Y:S04]  /*8900*/  @!P1 IMAD.WIDE.U32 R2, R6, 0x1c0, R2 ;  /* 0x000001c006029825 */ /* 0x000fe800078e0002 */
[----:B------:R-:W-:Y:S01]  /*8910*/  @!P1 IMAD.IADD R3, R3, 0x1, R7 ;  /* 0x0000000103039824 */ /* 0x000fe200078e0207 */
[----:B--2---:R1:W-:Y:S02]  /*8920*/  @!P0 STG.E.128 desc[UR6][R4.64], R8 ;  /* 0x0000000804008986 */ /* 0x0043e4000c101d06 */
[----:B-1----:R-:W1:Y:S04]  /*8930*/  @!P1 LDC.64 R8, c[0x0][0x248] ;  /* 0x00009200ff089b82 */ /* 0x002e680000000a00 */
[----:B------:R2:W3:Y:S01]  /*8940*/  @!P1 LDG.E.128 R4, desc[UR6][R2.64] ;  /* 0x0000000602049981 */ /* 0x0004e2000c1e1d00 */
[----:B-1----:R-:W-:Y:S02]  /*8950*/  @!P1 IMAD R9, R9, 0x1c0, RZ ;  /* 0x000001c009099824 */ /* 0x002fe400078e02ff */
[----:B--2---:R-:W-:Y:S01]  /*8960*/  @!P1 IMAD.MOV.U32 R3, RZ, RZ, R43 ;  /* 0x000000ffff039224 */ /* 0x004fe200078e002b */
[----:B------:R-:W-:Y:S05]  /*8970*/  @!P1 MOV R2, R44 ;  /* 0x0000002c00029202 */ /* 0x000fea0000000f00 */
[----:B------:R-:W-:Y:S05]  /*8980*/  @!P1 IMAD.WIDE.U32 R2, R8, 0x1c0, R2 ;  /* 0x000001c008029825 */ /* 0x000fea00078e0002 */
[----:B------:R-:W-:Y:S05]  /*8990*/  @!P1 IADD3 R3, R3, R9, RZ ;  /* 0x0000000903039210 */ /* 0x000fea0007ffe0ff */
[----:B---3--:R1:W-:Y:S02]  /*89a0*/  @!P1 STG.E.128 desc[UR6][R2.64], R4 ;  /* 0x0000000402009986 */ /* 0x0083e4000c101d06 */
.L_x_870:
[----:B------:R-:W-:Y:S01]  /*89b0*/  PLOP3.LUT P0, PT, PT, PT, UP0, 0x40, 0x0 ;  /* 0x000000000000781c */ /* 0x000fe20003f0e808 */
[----:B-12---:R-:W-:Y:S01]  /*89c0*/  IMAD.MOV.U32 R2, RZ, RZ, R46 ;  /* 0x000000ffff027224 */ /* 0x006fe200078e002e */
[----:B------:R-:W1:Y:S01]  /*89d0*/  LDC R0, c[0x0][0x338] ;  /* 0x0000ce00ff007b82 */ /* 0x000e620000000800 */
[----:B------:R-:W-:Y:S02]  /*89e0*/  IMAD.MOV.U32 R3, RZ, RZ, R45 ;  /* 0x000000ffff037224 */ /* 0x000fe400078e002d */
[----:B-1----:R-:W-:Y:S05]  /*89f0*/  IMAD.U32 R0, R0, -0x100, RZ ;  /* 0xffffff0000007824 */ /* 0x002fea00078e00ff */
[C---:B------:R-:W-:Y:S04]  /*8a00*/  LEA R46, P1, R0.reuse, R2, 0x1 ;  /* 0x00000002002e7211 */ /* 0x040fe800078208ff */
[----:B------:R-:W-:Y:S01]  /*8a10*/  LEA.HI.X.SX32 R45, R0, R3, 0x1, P1 ;  /* 0x00000003002d7211 */ /* 0x000fe200008f0eff */
[----:B------:R-:W-:Y:S08]  /*8a20*/  @P0 BRA `(.L_x_903) ;  /* 0x0000000400340947 */ /* 0x000ff00003800000 */
[----:B------:R-:W-:Y:S04]  /*8a30*/  IADD3 R0, R18, -0x1, RZ ;  /* 0xffffffff12007810 */ /* 0x000fe80007ffe0ff */
[----:B------:R-:W-:Y:S11]  /*8a40*/  ISETP.GT.AND P0, PT, R0, R90, PT ;  /* 0x0000005a0000720c */ /* 0x000ff60003f04270 */
[----:B------:R-:W-:Y:S02]  /*8a50*/  @!UPT UIADD3 URZ, URZ, URZ, URZ ;  /* 0x0000003f3f3ff290 */ /* 0x000fe4000fffe03f */
[----:B------:R-:W-:Y:S05]  /*8a60*/  @!P0 BRA `(.L_x_904) ;  /* 0x0000000400548947 */ /* 0x000fea0003800000 */
[----:B------:R-:W1:Y:S01]  /*8a70*/  LDC R3, c[0x0][0x380] ;  /* 0x0000e000ff037b82 */ /* 0x000e620000000800 */
[----:B---34-:R-:W-:Y:S02]  /*8a80*/  IABS R6, R17 ;  /* 0x0000001100067213 */ /* 0x018fe40000000000 */
[----:B-1----:R-:W-:Y:S04]  /*8a90*/  IABS R9, R3 ;  /* 0x0000000300097213 */ /* 0x002fe80000000000 */
[----:B------:R-:W1:Y:S10]  /*8aa0*/  I2F.RP R4, R9 ;  /* 0x0000000900047306 */ /* 0x000e740000209400 */
[----:B-1----:R-:W1:Y:S02]  /*8ab0*/  MUFU.RCP R4, R4 ;  /* 0x0000000400047308 */ /* 0x002e640000001000 */
[----:B-1----:R-:W-:Y:S08]  /*8ac0*/  VIADD R4, R4, 0xffffffe ;  /* 0x0ffffffe04047836 */ /* 0x002ff00000000000 */
[----:B------:R-:W1:Y:S02]  /*8ad0*/  F2I.FTZ.U32.TRUNC.NTZ R5, R4 ;  /* 0x0000000400057305 */ /* 0x000e64000021f000 */
[--C-:B-1----:R-:W-:Y:S02]  /*8ae0*/  IMAD.MOV R0, RZ, RZ, -R5.reuse ;  /* 0x000000ffff007224 */ /* 0x102fe400078e0a05 */
[----:B------:R-:W-:Y:S03]  /*8af0*/  IMAD.MOV.U32 R4, RZ, RZ, RZ ;  /* 0x000000ffff047224 */ /* 0x000fe600078e00ff */
[----:B------:R-:W-:Y:S01]  /*8b00*/  MOV R2, R0 ;  /* 0x0000000000027202 */ /* 0x000fe20000000f00 */
[----:B------:R-:W-:Y:S04]  /*8b10*/  VIADD R0, R19, 0xfffffe00 ;  /* 0xfffffe0013007836 */ /* 0x000fe80000000000 */
[----:B------:R-:W-:Y:S01]  /*8b20*/  IMAD R2, R2, R9, RZ ;  /* 0x0000000902027224 */ /* 0x000fe200078e02ff */
[----:B------:R-:W-:Y:S03]  /*8b30*/  IABS R7, R0 ;  /* 0x0000000000077213 */ /* 0x000fe60000000000 */
        /* <DEDUP_REMOVED lines=12> */
[----:B------:R-:W-:Y:S01]  /*8c00*/  ISETP.NE.AND P0, PT, R3, RZ, PT ;  /* 0x000000ff0300720c */ /* 0x000fe20003f05270 */
[----:B------:R-:W-:Y:S01]  /*8c10*/  @!P3 VIADD R4, R4, 0x1 ;  /* 0x000000010404b836 */ /* 0x000fe20000000000 */
[-C--:B------:R-:W-:Y:S02]  /*8c20*/  ISETP.GE.U32.AND P4, PT, R5, R9.reuse, PT ;  /* 0x000000090500720c */ /* 0x080fe40003f86070 */
[----:B------:R-:W-:Y:S02]  /*8c30*/  ISETP.GE.U32.AND P5, PT, R6, R9, PT ;  /* 0x000000090600720c */ /* 0x000fe40003fa6070 */
[-C--:B------:R-:W-:Y:S02]  /*8c40*/  LOP3.LUT R6, R0, R3.reuse, RZ, 0x3c, !PT ;  /* 0x0000000300067212 */ /* 0x080fe400078e3cff */
[-C--:B------:R-:W-:Y:S02]  /*8c50*/  LOP3.LUT R5, R17, R3.reuse, RZ, 0x3c, !PT ;  /* 0x0000000311057212 */ /* 0x080fe400078e3cff */
[----:B------:R-:W-:Y:S02]  /*8c60*/  ISETP.GE.AND P1, PT, R6, RZ, PT ;  /* 0x000000ff0600720c */ /* 0x000fe40003f26270 */
[----:B------:R-:W-:Y:S02]  /*8c70*/  ISETP.GE.AND P2, PT, R5, RZ, PT ;  /* 0x000000ff0500720c */ /* 0x000fe40003f46270 */
[----:B------:R-:W-:Y:S02]  /*8c80*/  LOP3.LUT R6, RZ, R3, RZ, 0x33, !PT ;  /* 0x00000003ff067212 */ /* 0x000fe400078e33ff */
[----:B------:R-:W-:Y:S01]  /*8c90*/  @P4 IADD3 R2, R2, 0x1, RZ ;  /* 0x0000000102024810 */ /* 0x000fe20007ffe0ff */
[----:B------:R-:W-:Y:S01]  /*8ca0*/  @P5 VIADD R4, R4, 0x1 ;  /* 0x0000000104045836 */ /* 0x000fe20000000000 */
[----:B------:R-:W-:Y:S05]  /*8cb0*/  IADD3 R0, -R17, R0, RZ ;  /* 0x0000000011007210 */ /* 0x000fea0007ffe1ff */
[----:B------:R-:W-:Y:S02]  /*8cc0*/  @!P1 IADD3 R2, -R2, RZ, RZ ;  /* 0x000000ff02029210 */ /* 0x000fe40007ffe1ff */
[----:B------:R-:W-:Y:S02]  /*8cd0*/  @!P2 IMAD.MOV R4, RZ, RZ, -R4 ;  /* 0x000000ffff04a224 */ /* 0x000fe400078e0a04 */
[C---:B------:R-:W-:Y:S03]  /*8ce0*/  SEL R5, R6.reuse, R2, !P0 ;  /* 0x0000000206057207 */ /* 0x040fe60004000000 */
[----:B------:R-:W-:Y:S02]  /*8cf0*/  SEL R2, R6, R4, !P0 ;  /* 0x0000000406027207 */ /* 0x000fe40004000000 */
[CC--:B------:R-:W-:Y:S02]  /*8d00*/  LEA R8, P1, R5.reuse, R242.reuse, 0x2 ;  /* 0x000000f205087211 */ /* 0x0c0fe400078210ff */
[C---:B------:R-:W-:Y:S02]  /*8d10*/  LEA R6, P0, R2.reuse, R242, 0x2 ;  /* 0x000000f202067211 */ /* 0x040fe400078010ff */
[-C--:B------:R-:W-:Y:S02]  /*8d20*/  LEA.HI.X.SX32 R9, R5, R243.reuse, 0x2, P1 ;  /* 0x000000f305097211 */ /* 0x080fe400008f16ff */
[C---:B------:R-:W-:Y:S01]  /*8d30*/  LEA.HI.X.SX32 R7, R2.reuse, R243, 0x2, P0 ;  /* 0x000000f302077211 */ /* 0x040fe200000f16ff */
[----:B------:R-:W-:Y:S02]  /*8d40*/  IMAD.IADD R2, R2, 0x1, -R5 ;  /* 0x0000000102027824 */ /* 0x000fe400078e0a05 */
[----:B------:R-:W2:Y:S02]  /*8d50*/  LDG.E R8, desc[UR6][R8.64] ;  /* 0x0000000608087981 */ /* 0x000ea4000c1e1900 */
[----:B------:R-:W-:Y:S02]  /*8d60*/  IMAD R0, R2, R3, R0 ;  /* 0x0000000302007224 */ /* 0x000fe400078e0200 */
[----:B------:R-:W2:Y:S02]  /*8d70*/  LDG.E R6, desc[UR6][R6.64] ;  /* 0x0000000606067981 */ /* 0x000ea4000c1e1900 */
[----:B------:R-:W-:Y:S01]  /*8d80*/  IMAD.WIDE.U32 R4, R0, UR12, RZ ;  /* 0x0000000c00047c25 */ /* 0x000fe2000f8e00ff */
[----:B--2---:R-:W-:Y:S02]  /*8d90*/  IADD3 R9, -R6, R8, RZ ;  /* 0x0000000806097210 */ /* 0x004fe40007ffe1ff */
[----:B------:R-:W-:Y:S02]  /*8da0*/  SHF.R.S32.HI R6, RZ, 0x1f, R0 ;  /* 0x0000001fff067819 */ /* 0x000fe40000011400 */
[----:B------:R-:W-:Y:S01]  /*8db0*/  SHF.R.S32.HI R10, RZ, 0x1f, R9 ;  /* 0x0000001fff0a7819 */ /* 0x000fe20000011409 */
[C---:B------:R-:W-:Y:S04]  /*8dc0*/  IMAD.WIDE.U32 R2, R9.reuse, UR14, RZ ;  /* 0x0000000e09027c25 */ /* 0x040fe8000f8e00ff */
[----:B------:R-:W-:Y:S02]  /*8dd0*/  IMAD R8, R10, UR14, RZ ;  /* 0x0000000e0a087c24 */ /* 0x000fe4000f8e02ff */
[----:B------:R-:W-:Y:S02]  /*8de0*/  IMAD R7, R6, UR12, RZ ;  /* 0x0000000c06077c24 */ /* 0x000fe4000f8e02ff */
[----:B------:R-:W-:Y:S02]  /*8df0*/  IMAD R8, R9, UR15, R8 ;  /* 0x0000000f09087c24 */ /* 0x000fe4000f8e0208 */
[----:B------:R-:W-:Y:S02]  /*8e00*/  IMAD R7, R0, UR13, R7 ;  /* 0x0000000d00077c24 */ /* 0x000fe4000f8e0207 */
[----:B------:R-:W-:Y:S01]  /*8e10*/  IMAD R10, R10, UR16, RZ ;  /* 0x000000100a0a7c24 */ /* 0x000fe2000f8e02ff */
[----:B------:R-:W-:Y:S01]  /*8e20*/  IADD3 R3, R3, R8, RZ ;  /* 0x0000000803037210 */ /* 0x000fe20007ffe0ff */
[----:B------:R-:W-:Y:S02]  /*8e30*/  IMAD.IADD R5, R5, 0x1, R7 ;  /* 0x0000000105057824 */ /* 0x000fe400078e0207 */
[----:B------:R-:W-:Y:S02]  /*8e40*/  IMAD R7, R6, UR10, RZ ;  /* 0x0000000a06077c24 */ /* 0x000fe4000f8e02ff */
[----:B------:R-:W-:Y:S04]  /*8e50*/  IMAD.WIDE.U32 R2, R0, UR10, R2 ;  /* 0x0000000a00027c25 */ /* 0x000fe8000f8e0002 */
[C---:B------:R-:W-:Y:S01]  /*8e60*/  IMAD.WIDE.U32 R4, R9.reuse, UR16, R4 ;  /* 0x0000001009047c25 */ /* 0x040fe2000f8e0004 */
[----:B------:R-:W-:Y:S03]  /*8e70*/  LEA R44, P0, R2, R44, 0x1 ;  /* 0x0000002c022c7211 */ /* 0x000fe600078008ff */
[----:B------:R-:W-:Y:S01]  /*8e80*/  IMAD R6, R9, UR17, R10 ;  /* 0x0000001109067c24 */ /* 0x000fe2000f8e020a */
[----:B------:R-:W-:Y:S01]  /*8e90*/  LEA R48, P1, R4, R48, 0x1 ;  /* 0x0000003004307211 */ /* 0x000fe200078208ff */
[----:B------:R-:W-:Y:S02]  /*8ea0*/  IMAD R0, R0, UR11, R7 ;  /* 0x0000000b00007c24 */ /* 0x000fe4000f8e0207 */
[----:B------:R-:W-:Y:S03]  /*8eb0*/  IMAD.IADD R5, R5, 0x1, R6 ;  /* 0x0000000105057824 */ /* 0x000fe600078e0206 */
[----:B------:R-:W-:Y:S02]  /*8ec0*/  IADD3 R0, R3, R0, RZ ;  /* 0x0000000003007210 */ /* 0x000fe40007ffe0ff */
[----:B------:R-:W-:Y:S02]  /*8ed0*/  LEA.HI.X R47, R4, R47, R5, 0x1, P1 ;  /* 0x0000002f042f7211 */ /* 0x000fe400008f0c05 */
[----:B------:R-:W-:Y:S01]  /*8ee0*/  LEA.HI.X R43, R2, R43, R0, 0x1, P0 ;  /* 0x0000002b022b7211 */ /* 0x000fe200000f0c00 */
[----:B------:R-:W-:Y:S06]  /*8ef0*/  BRA `(.L_x_904) ;  /* 0x0000000000307947 */ /* 0x000fec0003800000 */
.L_x_903:
[----:B------:R-:W-:Y:S01]  /*8f00*/  MOV R5, R47 ;  /* 0x0000002f00057202 */ /* 0x000fe20000000f00 */
[----:B---34-:R-:W1:Y:S01]  /*8f10*/  LDC R6, c[0x0][0x250] ;  /* 0x00009400ff067b82 */ /* 0x018e620000000800 */
[----:B------:R-:W-:Y:S01]  /*8f20*/  MOV R3, R43 ;  /* 0x0000002b00037202 */ /* 0x000fe20000000f00 */
[----:B------:R-:W-:Y:S06]  /*8f30*/  IMAD.MOV.U32 R4, RZ, RZ, R48 ;  /* 0x000000ffff047224 */ /* 0x000fec00078e0030 */
[----:B------:R-:W2:Y:S01]  /*8f40*/  LDC R0, c[0x0][0x248] ;  /* 0x00009200ff007b82 */ /* 0x000ea20000000800 */
[----:B------:R-:W-:Y:S02]  /*8f50*/  IMAD.MOV.U32 R2, RZ, RZ, R44 ;  /* 0x000000ffff027224 */ /* 0x000fe400078e002c */
[----:B--2---:R-:W-:Y:S02]  /*8f60*/  IMAD.U32 R0, R0, -0x100, RZ ;  /* 0xffffff0000007824 */ /* 0x004fe400078e00ff */
[----:B-1----:R-:W-:Y:S03]  /*8f70*/  IMAD.U32 R6, R6, -0x100, RZ ;  /* 0xffffff0006067824 */ /* 0x002fe600078e00ff */
[----:B------:R-:W-:Y:S02]  /*8f80*/  LEA R44, P0, R0, R2, 0x1 ;  /* 0x00000002002c7211 */ /* 0x000fe400078008ff */
[----:B------:R-:W-:Y:S02]  /*8f90*/  LEA R48, P1, R6, R4, 0x1 ;  /* 0x0000000406307211 */ /* 0x000fe400078208ff */
[----:B------:R-:W-:Y:S02]  /*8fa0*/  LEA.HI.X.SX32 R43, R0, R3, 0x1, P0 ;  /* 0x00000003002b7211 */ /* 0x000fe400000f0eff */
[----:B------:R-:W-:Y:S09]  /*8fb0*/  LEA.HI.X.SX32 R47, R6, R5, 0x1, P1 ;  /* 0x00000005062f7211 */ /* 0x000ff200008f0eff */
.L_x_904:
[----:B------:R-:W-:Y:S04]  /*8fc0*/  IADD3 R18, R18, -0x1, RZ ;  /* 0xffffffff12127810 */ /* 0x000fe80007ffe0ff */
[----:B------:R-:W-:Y:S11]  /*8fd0*/  ISETP.GT.AND P0, PT, R18, R90, PT ;  /* 0x0000005a1200720c */ /* 0x000ff60003f04270 */
[----:B------:R-:W-:Y:S02]  /*8fe0*/  @!UPT UIADD3 URZ, URZ, URZ, URZ ;  /* 0x0000003f3f3ff290 */ /* 0x000fe4000fffe03f */
[----:B------:R-:W-:Y:S05]  /*8ff0*/  @P0 BRA `(.L_x_905) ;  /* 0xffffff9400980947 */ /* 0x000fea000383ffff */
.L_x_851:
[----:B------:R1:W5:Y:S01]  /*9000*/  LDL R218, [R1+0x8] ;  /* 0x0000080001da7983 */ /* 0x0003620000100800 */
[----:B------:R-:W2:Y:S01]  /*9010*/  S2UR UR4, SR_CgaCtaId ;  /* 0x00000000000479c3 */ /* 0x000ea20000008800 */
[----:B------:R-:W-:Y:S01]  /*9020*/  ULDC UR5, c[0x0][0x2e0] ;  /* 0x0000b80000057ab9 */ /* 0x000fe20000000800 */
[----:B------:R-:W-:-:S06]  /*9030*/  UMOV UR12, 0x400 ;  /* 0x00000400000c7882 */ /* 0x000fcc0000000000 */
[----:B------:R-:W-:Y:S01]  /*9040*/  BAR.SYNC.DEFER_BLOCKING 0x0 ;  /* 0x0000000000007b1d */ /* 0x000fe20000010000 */
[----:B------:R-:W-:-:S05]  /*9050*/  ISETP.NE.AND P0, PT, RZ, UR5, PT ;  /* 0x00000005ff007c0c */ /* 0x000fca000bf05270 */
[----:B------:R-:W-:Y:S01]  /*9060*/  ULDC.64 UR10, c[0x0][0x240] ;  /* 0x00009000000a7ab9 */ /* 0x000fe20000000a00 */
[----:B------:R-:W-:Y:S01]  /*9070*/  BSSY B2, `(.L_x_906) ;  /* 0x000019b000027945 */ /* 0x000fe20003800000 */
[----:B------:R-:W-:Y:S02]  /*9080*/  USHF.L.U64.HI UR11, UR10, 0x5, UR11 ;  /* 0x000000050a0b7899 */ /* 0x000fe4000801020b */
[----:B------:R-:W-:Y:S02]  /*9090*/  USHF.L.U32 UR10, UR10, 0x5, URZ ;  /* 0x000000050a0a7899 */ /* 0x000fe4000800063f */
[----:B--2---:R-:W-:-:S06]  /*90a0*/  ULEA UR4, UR4, UR12, 0x18 ;  /* 0x0000000c04047291 */ /* 0x004fcc000f8ec03f */
[----:B------:R-:W-:Y:S01]  /*90b0*/  LEA R237, R237, UR4, 0x1 ;  /* 0x00000004eded7c11 */ /* 0x000fe2000f8e08ff */
[----:B-1----:R-:W-:Y:S06]  /*90c0*/  @!P0 BRA `(.L_x_907) ;  /* 0x0000001400cc8947 */ /* 0x002fec0003800000 */
[----:B------:R-:W-:Y:S01]  /*90d0*/  ISETP.NE.U32.AND P0, PT, RZ, UR8, PT ;  /* 0x00000008ff007c0c */ /* 0x000fe2000bf05070 */
[----:B------:R-:W-:-:S03]  /*90e0*/  IMAD.MOV.U32 R0, RZ, RZ, RZ ;  /* 0x000000ffff007224 */ /* 0x000fc600078e00ff */
[----:B------:R-:W-:Y:S01]  /*90f0*/  ISETP.NE.AND.EX P0, PT, RZ, UR9, PT, P0 ;  /* 0x00000009ff007c0c */ /* 0x000fe2000bf05300 */
[----:B------:R-:W-:-:S12]  /*9100*/  ULDC.64 UR8, c[0x0][0x210] ;  /* 0x0000840000087ab9 */ /* 0x000fd80000000a00 */
[----:B------:R-:W2:Y:S01]  /*9110*/  @P0 LDG.E R0, desc[UR6][R106.64] ;  /* 0x000000066a000981 */ /* 0x000ea2000c1e1900 */
[----:B------:R-:W-:Y:S01]  /*9120*/  LEA R2, P2, R94, UR8, 0x1 ;  /* 0x000000085e027c11 */ /* 0x000fe2000f8408ff */
[----:B------:R-:W-:Y:S02]  /*9130*/  IMAD.SHL.U32 R32, R92, 0x20, RZ ;  /* 0x000000205c207824 */ /* 0x000fe400078e00ff */
[--C-:B-----5:R-:W-:Y:S01]  /*9140*/  IMAD.IADD R27, R218, 0x1, -R217.reuse ;  /* 0x00000001da1b7824 */ /* 0x120fe200078e0ad9 */
[----:B--2---:R-:W-:Y:S02]  /*9150*/  IADD3 R3, R0, R91, R217 ;  /* 0x0000005b00037210 */ /* 0x004fe40007ffe0d9 */
[----:B------:R-:W-:Y:S01]  /*9160*/  IADD3 R0, P0, R94, UR10, RZ ;  /* 0x0000000a5e007c10 */ /* 0x000fe2000ff1e0ff */
[----:B------:R-:W-:Y:S02]  /*9170*/  ULDC.U8 UR10, c[0x0][0x3c3] ;  /* 0x0000f0c0000a7ab9 */ /* 0x000fe40000000000 */
[----:B------:R-:W-:Y:S01]  /*9180*/  IMAD R3, R92, R3, RZ ;  /* 0x000000035c037224 */ /* 0x000fe200078e02ff */
[----:B------:R-:W-:-:S02]  /*9190*/  IADD3.X R5, R93, UR11, RZ, P0, !PT ;  /* 0x0000000b5d057c10 */ /* 0x000fc400087fe4ff */
[----:B------:R-:W-:Y:S02]  /*91a0*/  ISETP.NE.AND P0, PT, RZ, UR10, PT ;  /* 0x0000000aff007c0c */ /* 0x000fe4000bf05270 */
[----:B------:R-:W-:Y:S02]  /*91b0*/  LEA R28, P1, R0, UR8, 0x1 ;  /* 0x00000008001c7c11 */ /* 0x000fe4000f8208ff */
[-C--:B------:R-:W-:Y:S02]  /*91c0*/  IADD3 R16, P4, R96, R3.reuse, RZ ;  /* 0x0000000360107210 */ /* 0x080fe40007f9e0ff */
[----:B------:R-:W-:Y:S02]  /*91d0*/  IADD3 R26, P3, R98, R3, RZ ;  /* 0x00000003621a7210 */ /* 0x000fe40007f7e0ff */
[----:B------:R-:W-:Y:S02]  /*91e0*/  SHF.R.S32.HI R4, RZ, 0x1f, R3 ;  /* 0x0000001fff047819 */ /* 0x000fe40000011403 */
[----:B------:R-:W-:-:S02]  /*91f0*/  LEA.HI.X R3, R94, UR9, R93, 0x1, P2 ;  /* 0x000000095e037c11 */ /* 0x000fc400090f0c5d */
[----:B------:R-:W-:Y:S01]  /*9200*/  LEA.HI.X R29, R0, UR9, R5, 0x1, P1 ;  /* 0x00000009001d7c11 */ /* 0x000fe200088f0c05 */
[--C-:B------:R-:W-:Y:S02]  /*9210*/  IMAD.X R20, R100, 0x1, R4.reuse, P4 ;  /* 0x0000000164147824 */ /* 0x100fe400020e0604 */
[----:B------:R-:W-:Y:S01]  /*9220*/  IMAD.X R25, R101, 0x1, R4, P3 ;  /* 0x0000000165197824 */ /* 0x000fe200018e0604 */
[----:B------:R-:W-:Y:S06]  /*9230*/  @!P0 BRA `(.L_x_908) ;  /* 0x0000000800188947 */ /* 0x000fec0003800000 */
[----:B------:R-:W-:Y:S01]  /*9240*/  ISETP.GE.AND P0, PT, R76, R27, PT ;  /* 0x0000001b4c00720c */ /* 0x000fe20003f06270 */
[----:B------:R-:W-:Y:S03]  /*9250*/  BSSY B1, `(.L_x_909) ;  /* 0x0000041000017945 */ /* 0x000fe60003800000 */
[----:B------:R-:W-:-:S13]  /*9260*/  ISETP.LT.OR P0, PT, R173, -0x3, P0 ;  /* 0xfffffffdad00780c */ /* 0x000fda0000701670 */
[----:B------:R-:W-:Y:S05]  /*9270*/  @P0 BRA `(.L_x_910) ;  /* 0x0000000000f80947 */ /* 0x000fea0003800000 */
[----:B------:R-:W-:Y:S02]  /*9280*/  ULDC UR8, c[0x0][0x2d0] ;  /* 0x0000b40000087ab9 */ /* 0x000fe40000000800 */
[----:B------:R-:W-:-:S13]  /*9290*/  ISETP.GE.AND P0, PT, R132, UR8, PT ;  /* 0x0000000884007c0c */ /* 0x000fda000bf06270 */
[----:B------:R1:W-:Y:S04]  /*92a0*/  @P0 STS [R237], RZ ;  /* 0x000000ffed000388 */ /* 0x0003e80000000800 */
[----:B------:R1:W-:Y:S04]  /*92b0*/  @P0 STS [R237+0x4], RZ ;  /* 0x000004ffed000388 */ /* 0x0003e80000000800 */
[----:B------:R1:W-:Y:S01]  /*92c0*/  @P0 STS.64 [R237+0x8], RZ ;  /* 0x000008ffed000388 */ /* 0x0003e20000000a00 */
[----:B------:R-:W-:Y:S05]  /*92d0*/  @P0 BRA `(.L_x_910) ;  /* 0x0000000000e00947 */ /* 0x000fea0003800000 */
[----:B---34-:R2:W5:Y:S01]  /*92e0*/  LDG.E.128 R4, desc[UR6][R2.64] ;  /* 0x0000000602047981 */ /* 0x018562000c1e1d00 */
[----:B------:R-:W-:Y:S01]  /*92f0*/  ISETP.GE.AND P0, PT, R132, UR5, PT ;  /* 0x0000000584007c0c */ /* 0x000fe2000bf06270 */
[----:B------:R-:W-:-:S12]  /*9300*/  BSSY B0, `(.L_x_911) ;  /* 0x0000034000007945 */ /* 0x000fd80003800000 */
[----:B------:R-:W-:Y:S05]  /*9310*/  @P0 BRA `(.L_x_912) ;  /* 0x0000000000c80947 */ /* 0x000fea0003800000 */
[C---:B------:R-:W-:Y:S01]  /*9320*/  SHF.L.U32 R8, R16.reuse, 0x1, RZ ;  /* 0x0000000110087819 */ /* 0x040fe200000006ff */
[----:B------:R-:W-:Y:S01]  /*9330*/  ULDC.64 UR8, c[0x0][0x360] ;  /* 0x0000d80000087ab9 */ /* 0x000fe20000000a00 */
[----:B------:R-:W-:Y:S01]  /*9340*/  SHF.L.U64.HI R0, R16, 0x1, R20 ;  /* 0x0000000110007819 */ /* 0x000fe20000010214 */
[----:B------:R-:W-:Y:S01]  /*9350*/  ULDC.64 UR10, c[0x0][0x358] ;  /* 0x0000d600000a7ab9 */ /* 0x000fe20000000a00 */
[C---:B--2---:R-:W-:Y:S02]  /*9360*/  IADD3 R2, P0, R8.reuse, UR8, RZ ;  /* 0x0000000808027c10 */ /* 0x044fe4000ff1e0ff */
[----:B------:R-:W-:Y:S02]  /*9370*/  IADD3 R8, P1, R8, UR10, RZ ;  /* 0x0000000a08087c10 */ /* 0x000fe4000ff3e0ff */
[C---:B------:R-:W-:Y:S02]  /*9380*/  IADD3.X R3, R0.reuse, UR9, RZ, P0, !PT ;  /* 0x0000000900037c10 */ /* 0x040fe400087fe4ff */
[----:B------:R-:W-:-:S03]  /*9390*/  IADD3.X R9, R0, UR11, RZ, P1, !PT ;  /* 0x0000000b00097c10 */ /* 0x000fc60008ffe4ff */
[----:B------:R2:W3:Y:S04]  /*93a0*/  LDG.E.64 R12, desc[UR6][R2.64] ;  /* 0x00000006020c7981 */ /* 0x0004e8000c1e1b00 */
[----:B------:R3:W4:Y:S01]  /*93b0*/  LDG.E.64 R14, desc[UR6][R8.64] ;  /* 0x00000006080e7981 */ /* 0x000722000c1e1b00 */
[----:B-----5:R-:W-:Y:S02]  /*93c0*/  MOV R0, R7 ;  /* 0x0000000700007202 */ /* 0x020fe40000000f00 */
[----:B------:R-:W-:Y:S02]  /*93d0*/  MOV R7, R4 ;  /* 0x0000000400077202 */ /* 0x000fe40000000f00 */
[----:B--2---:R-:W-:Y:S01]  /*93e0*/  MOV R3, R5 ;  /* 0x0000000500037202 */ /* 0x004fe20000000f00 */
[--C-:B------:R-:W-:Y:S01]  /*93f0*/  HADD2.F32 R2, -RZ, R0.reuse.H0_H0 ;  /* 0x20000000ff027230 */ /* 0x100fe20000004100 */
[----:B------:R-:W-:Y:S01]  /*9400*/  MOV R5, R6 ;  /* 0x0000000600057202 */ /* 0x000fe20000000f00 */
[----:B------:R-:W-:-:S02]  /*9410*/  HADD2.F32 R0, -RZ, R0.H1_H1 ;  /* 0x30000000ff007230 */ /* 0x000fc40000004100 */
[--C-:B------:R-:W-:Y:S02]  /*9420*/  HADD2.F32 R4, -RZ, R3.reuse.H0_H0 ;  /* 0x20000003ff047230 */ /* 0x100fe40000004100 */
[----:B------:R-:W-:Y:S02]  /*9430*/  HADD2.F32 R3, -RZ, R3.H1_H1 ;  /* 0x30000003ff037230 */ /* 0x000fe40000004100 */
[----:B---3--:R-:W-:Y:S02]  /*9440*/  HADD2.F32 R9, -RZ, R12.H1_H1 ;  /* 0x3000000cff097230 */ /* 0x008fe40000004100 */
[----:B------:R-:W-:Y:S02]  /*9450*/  HADD2.F32 R6, -RZ, R13.H1_H1 ;  /* 0x3000000dff067230 */ /* 0x000fe40000004100 */
[----:B----4-:R-:W-:Y:S02]  /*9460*/  HADD2.F32 R17, -RZ, R14.H1_H1 ;  /* 0x3000000eff117230 */ /* 0x010fe40000004100 */
[----:B------:R-:W-:Y:S01]  /*9470*/  FMUL.FTZ R10, R3, R9 ;  /* 0x00000009030a7220 */ /* 0x000fe20000410000 */
[----:B------:R-:W-:-:S02]  /*9480*/  HADD2.F32 R19, -RZ, R15.H1_H1 ;  /* 0x3000000fff137230 */ /* 0x000fc40000004100 */
[-C--:B------:R-:W-:Y:S01]  /*9490*/  FMUL.FTZ R8, R0, R6.reuse ;  /* 0x0000000600087220 */ /* 0x080fe20000410000 */
[----:B------:R-:W-:Y:S01]  /*94a0*/  FMUL.FTZ R9, R4, R9 ;  /* 0x0000000904097220 */ /* 0x000fe20000410000 */
[----:B------:R-:W-:Y:S01]  /*94b0*/  FMUL.FTZ R6, R2, R6 ;  /* 0x0000000602067220 */ /* 0x000fe20000410000 */
[----:B------:R-:W-:Y:S01]  /*94c0*/  FFMA.FTZ R18, R4, R17, -R10 ;  /* 0x0000001104127223 */ /* 0x000fe2000001080a */
[----:B------:R-:W-:Y:S01]  /*94d0*/  FFMA.FTZ R11, R2, R19, -R8 ;  /* 0x00000013020b7223 */ /* 0x000fe20000010808 */
[----:B------:R-:W-:Y:S01]  /*94e0*/  FFMA.FTZ R17, R3, R17, R9 ;  /* 0x0000001103117223 */ /* 0x000fe20000010009 */
[----:B------:R-:W-:Y:S01]  /*94f0*/  FFMA.FTZ R10, R0, R19, R6 ;  /* 0x00000013000a7223 */ /* 0x000fe20000010006 */
[----:B------:R-:W-:Y:S02]  /*9500*/  HADD2.F32 R6, -RZ, R12.H0_H0 ;  /* 0x2000000cff067230 */ /* 0x000fe40000004100 */
[----:B------:R-:W-:Y:S02]  /*9510*/  HADD2.F32 R3, -RZ, R7.H1_H1 ;  /* 0x30000007ff037230 */ /* 0x000fe40000004100 */
[----:B------:R-:W-:-:S02]  /*9520*/  HADD2.F32 R8, -RZ, R13.H0_H0 ;  /* 0x2000000dff087230 */ /* 0x000fc40000004100 */
[----:B------:R-:W-:Y:S02]  /*9530*/  HADD2.F32 R4, -RZ, R7.H0_H0 ;  /* 0x20000007ff047230 */ /* 0x000fe40000004100 */
[-C--:B------:R-:W-:Y:S01]  /*9540*/  FMUL.FTZ R7, R3, R6.reuse ;  /* 0x0000000603077220 */ /* 0x080fe20000410000 */
[--C-:B------:R-:W-:Y:S02]  /*9550*/  HADD2.F32 R0, -RZ, R5.reuse.H1_H1 ;  /* 0x30000005ff007230 */ /* 0x100fe40000004100 */
[----:B------:R-:W-:Y:S02]  /*9560*/  HADD2.F32 R2, -RZ, R5.H0_H0 ;  /* 0x20000005ff027230 */ /* 0x000fe40000004100 */
[----:B------:R-:W-:Y:S01]  /*9570*/  FMUL.FTZ R6, R4, R6 ;  /* 0x0000000604067220 */ /* 0x000fe20000410000 */
[----:B------:R-:W-:Y:S02]  /*9580*/  HADD2.F32 R14, -RZ, R14.H0_H0 ;  /* 0x2000000eff0e7230 */ /* 0x000fe40000004100 */
[----:B------:R-:W-:Y:S01]  /*9590*/  FMUL.FTZ R5, R0, R8 ;  /* 0x0000000800057220 */ /* 0x000fe20000410000 */
[----:B------:R-:W-:-:S02]  /*95a0*/  HADD2.F32 R15, -RZ, R15.H0_H0 ;  /* 0x2000000fff0f7230 */ /* 0x000fc40000004100 */
[----:B------:R-:W-:Y:S01]  /*95b0*/  FMUL.FTZ R8, R2, R8 ;  /* 0x0000000802087220 */ /* 0x000fe20000410000 */
[-C--:B------:R-:W-:Y:S01]  /*95c0*/  FFMA.FTZ R9, R4, R14.reuse, -R7 ;  /* 0x0000000e04097223 */ /* 0x080fe20000010807 */
[----:B------:R-:W-:Y:S01]  /*95d0*/  FFMA.FTZ R4, R3, R14, R6 ;  /* 0x0000000e03047223 */ /* 0x000fe20000010006 */
[-C--:B------:R-:W-:Y:S01]  /*95e0*/  FFMA.FTZ R2, R2, R15.reuse, -R5 ;  /* 0x0000000f02027223 */ /* 0x080fe20000010805 */
[----:B------:R-:W-:Y:S01]  /*95f0*/  FFMA.FTZ R6, R0, R15, R8 ;  /* 0x0000000f00067223 */ /* 0x000fe20000010008 */
[----:B------:R-:W-:Y:S02]  /*9600*/  F2FP.F16.F32.PACK_AB R5, R17, R18 ;  /* 0x000000121105723e */ /* 0x000fe400000000ff */
[----:B------:R-:W-:Y:S02]  /*9610*/  F2FP.F16.F32.PACK_AB R7, R10, R11 ;  /* 0x0000000b0a07723e */ /* 0x000fe400000000ff */
[----:B------:R-:W-:Y:S02]  /*9620*/  F2FP.F16.F32.PACK_AB R4, R4, R9 ;  /* 0x000000090404723e */ /* 0x000fe400000000ff */
[----:B------:R-:W-:-:S02]  /*9630*/  F2FP.F16.F32.PACK_AB R6, R6, R2 ;  /* 0x000000020606723e */ /* 0x000fc400000000ff */
.L_x_912:
[----:B------:R-:W-:Y:S05]  /*9640*/  BSYNC B0 ;  /* 0x0000000000007941 */ /* 0x000fea0003800000 */
.L_x_911:
[----:B-----5:R3:W-:Y:S02]  /*9650*/  STS.128 [R237], R4 ;  /* 0x00000004ed007388 */ /* 0x0207e40000000c00 */
.L_x_910:
[----:B------:R-:W-:Y:S05]  /*9660*/  BSYNC B1 ;  /* 0x0000000000017941 */ /* 0x000fea0003800000 */
.L_x_909:
[----:B------:R-:W-:-:S05]  /*9670*/  VIADD R24, R76, 0x20 ;  /* 0x000000204c187836 */ /* 0x000fca0000000000 */
[----:B------:R-:W-:-:S04]  /*9680*/  ISETP.GE.AND P0, PT, R24, R27, PT ;  /* 0x0000001b1800720c */ /* 0x000fc80003f06270 */
[----:B------:R-:W-:-:S13]  /*9690*/  ISETP.LT.OR P0, PT, R173, -0x83, P0 ;  /* 0xffffff7dad00780c */ /* 0x000fda0000701670 */
[----:B------:R-:W-:Y:S05]  /*96a0*/  @P0 BRA `(.L_x_913) ;  /* 0x0000001000dc0947 */ /* 0x000fea0003800000 */
[----:B------:R-:W-:Y:S02]  /*96b0*/  ULDC UR8, c[0x0][0x2d0] ;  /* 0x0000b40000087ab9 */ /* 0x000fe40000000800 */
[----:B------:R-:W-:-:S13]  /*96c0*/  ISETP.GE.AND P0, PT, R132, UR8, PT ;  /* 0x0000000884007c0c */ /* 0x000fda000bf06270 */
[----:B------:R1:W-:Y:S01]  /*96d0*/  @P0 STS.128 [R237+0x800], RZ ;  /* 0x000800ffed000388 */ /* 0x0003e20000000c00 */
[----:B------:R-:W-:Y:S05]  /*96e0*/  @P0 BRA `(.L_x_913) ;  /* 0x0000001000cc0947 */ /* 0x000fea0003800000 */
[----:B---34-:R3:W5:Y:S01]  /*96f0*/  LDG.E.128 R4, desc[UR6][R28.64] ;  /* 0x000000061c047981 */ /* 0x018762000c1e1d00 */
[----:B------:R-:W-:Y:S01]  /*9700*/  ISETP.GE.AND P0, PT, R132, UR5, PT ;  /* 0x0000000584007c0c */ /* 0x000fe2000bf06270 */
[----:B------:R-:W-:-:S12]  /*9710*/  BSSY B0, `(.L_x_914) ;  /* 0x0000036000007945 */ /* 0x000fd80003800000 */
[----:B------:R-:W-:Y:S05]  /*9720*/  @P0 BRA `(.L_x_915) ;  /* 0x0000000000d00947 */ /* 0x000fea0003800000 */
[C---:B------:R-:W-:Y:S01]  /*9730*/  IADD3 R0, P0, R32.reuse, R16, RZ ;  /* 0x0000001020007210 */ /* 0x040fe20007f1e0ff */
[----:B------:R-:W-:Y:S01]  /*9740*/  ULDC.64 UR8, c[0x0][0x360] ;  /* 0x0000d80000087ab9 */ /* 0x000fe20000000a00 */
[----:B------:R-:W-:Y:S02]  /*9750*/  ULDC.64 UR10, c[0x0][0x358] ;  /* 0x0000d600000a7ab9 */ /* 0x000fe40000000a00 */
[----:B--2---:R-:W-:Y:S02]  /*9760*/  LEA.HI.X.SX32 R2, R32, R20, 0x1, P0 ;  /* 0x0000001420027211 */ /* 0x004fe400000f0eff */
[C---:B------:R-:W-:Y:S02]  /*9770*/  SHF.L.U32 R8, R0.reuse, 0x1, RZ ;  /* 0x0000000100087819 */ /* 0x040fe400000006ff */
[----:B------:R-:W-:Y:S02]  /*9780*/  SHF.L.U64.HI R0, R0, 0x1, R2 ;  /* 0x0000000100007819 */ /* 0x000fe40000010202 */
[----:B------:R-:W-:-:S02]  /*9790*/  IADD3 R2, P0, R8, UR8, RZ ;  /* 0x0000000808027c10 */ /* 0x000fc4000ff1e0ff */
[----:B------:R-:W-:Y:S02]  /*97a0*/  IADD3 R8, P1, R8, UR10, RZ ;  /* 0x0000000a08087c10 */ /* 0x000fe4000ff3e0ff */
[C---:B------:R-:W-:Y:S02]  /*97b0*/  IADD3.X R3, R0.reuse, UR9, RZ, P0, !PT ;  /* 0x0000000900037c10 */ /* 0x040fe400087fe4ff */
[----:B------:R-:W-:-:S03]  /*97c0*/  IADD3.X R9, R0, UR11, RZ, P1, !PT ;  /* 0x0000000b00097c10 */ /* 0x000fc60008ffe4ff */
[----:B------:R2:W4:Y:S04]  /*97d0*/  LDG.E.64 R12, desc[UR6][R2.64] ;  /* 0x00000006020c7981 */ /* 0x000528000c1e1b00 */
[----:B------:R4:W3:Y:S01]  /*97e0*/  LDG.E.64 R14, desc[UR6][R8.64] ;  /* 0x00000006080e7981 */ /* 0x0008e2000c1e1b00 */
        /* <DEDUP_REMOVED lines=8> */
[----:B----4-:R-:W-:Y:S02]  /*9870*/  HADD2.F32 R9, -RZ, R12.H1_H1 ;  /* 0x3000000cff097230 */ /* 0x010fe40000004100 */
[----:B------:R-:W-:Y:S02]  /*9880*/  HADD2.F32 R6, -RZ, R13.H1_H1 ;  /* 0x3000000dff067230 */ /* 0x000fe40000004100 */
[----:B---3--:R-:W-:Y:S02]  /*9890*/  HADD2.F32 R16, -RZ, R14.H1_H1 ;  /* 0x3000000eff107230 */ /* 0x008fe40000004100 */
        /* <DEDUP_REMOVED lines=29> */
.L_x_915:
[----:B------:R-:W-:Y:S05]  /*9a70*/  BSYNC B0 ;  /* 0x0000000000007941 */ /* 0x000fea0003800000 */
.L_x_914:
[----:B-----5:R4:W-:Y:S01]  /*9a80*/  STS.128 [R237+0x800], R4 ;  /* 0x00080004ed007388 */ /* 0x0209e20000000c00 */
[----:B------:R-:W-:Y:S05]  /*9a90*/  BRA `(.L_x_913) ;  /* 0x0000000c00e07947 */ /* 0x000fea0003800000 */
.L_x_908:
        /* <DEDUP_REMOVED lines=14> */
[-C--:B------:R-:W-:Y:S01]  /*9b80*/  ISETP.GE.AND P0, PT, R132, R92.reuse, PT ;  /* 0x0000005c8400720c */ /* 0x080fe20003f06270 */
[----:B------:R-:W-:Y:S01]  /*9b90*/  ULDC.64 UR8, c[0x0][0x360] ;  /* 0x0000d80000087ab9 */ /* 0x000fe20000000a00 */
[----:B------:R-:W-:Y:S02]  /*9ba0*/  MOV R0, RZ ;  /* 0x000000ff00007202 */ /* 0x000fe40000000f00 */
[----:B------:R-:W-:-:S09]  /*9bb0*/  MOV R9, R92 ;  /* 0x0000005c00097202 */ /* 0x000fd20000000f00 */
[----:B------:R-:W-:-:S04]  /*9bc0*/  @P0 SHF.R.S32.HI R8, RZ, 0x1, R105 ;  /* 0x00000001ff080819 */ /* 0x000fc80000011469 */
[C---:B------:R-:W-:Y:S02]  /*9bd0*/  @P0 IADD3 R0, -R8.reuse, RZ, RZ ;  /* 0x000000ff08000210 */ /* 0x040fe40007ffe1ff */
[----:B------:R-:W-:Y:S02]  /*9be0*/  @P0 IADD3 R9, -R8, RZ, RZ ;  /* 0x000000ff08090210 */ /* 0x000fe40007ffe1ff */
[----:B------:R-:W-:-:S03]  /*9bf0*/  IADD3 R10, P1, R0, R26, RZ ;  /* 0x0000001a000a7210 */ /* 0x000fc60007f3e0ff */
[----:B------:R-:W-:Y:S01]  /*9c00*/  IMAD.WIDE R12, R9, 0x2, R2 ;  /* 0x00000002090c7825 */ /* 0x000fe200078e0202 */
[----:B------:R-:W-:Y:S02]  /*9c10*/  LEA.HI.X.SX32 R0, R0, R25, 0x1, P1 ;  /* 0x0000001900007211 */ /* 0x000fe400008f0eff */
[C---:B------:R-:W-:Y:S02]  /*9c20*/  LEA R8, P1, R10.reuse, UR8, 0x1 ;  /* 0x000000080a087c11 */ /* 0x040fe4000f8208ff */
[----:B--2---:R-:W-:Y:S01]  /*9c30*/  @P0 SHF.R.S32.HI R2, RZ, 0x1, R105 ;  /* 0x00000001ff020819 */ /* 0x004fe20000011469 */
[----:B------:R-:W2:Y:S01]  /*9c40*/  LDG.E.128 R12, desc[UR6][R12.64] ;  /* 0x000000060c0c7981 */ /* 0x000ea2000c1e1d00 */
[----:B------:R-:W-:Y:S01]  /*9c50*/  LEA.HI.X R9, R10, UR9, R0, 0x1, P1 ;  /* 0x000000090a097c11 */ /* 0x000fe200088f0c00 */
[----:B------:R-:W-:Y:S01]  /*9c60*/  ULDC.64 UR8, c[0x0][0x358] ;  /* 0x0000d60000087ab9 */ /* 0x000fe20000000a00 */
[----:B------:R-:W-:Y:S02]  /*9c70*/  MOV R0, RZ ;  /* 0x000000ff00007202 */ /* 0x000fe40000000f00 */
[----:B------:R-:W-:Y:S01]  /*9c80*/  @P0 IADD3 R0, -R2, RZ, RZ ;  /* 0x000000ff02000210 */ /* 0x000fe20007ffe1ff */
[----:B------:R3:W4:Y:S03]  /*9c90*/  LDG.E.128 R16, desc[UR6][R8.64] ;  /* 0x0000000608107981 */ /* 0x000726000c1e1d00 */
[----:B------:R-:W-:-:S04]  /*9ca0*/  IADD3 R3, P1, R0, R26, RZ ;  /* 0x0000001a00037210 */ /* 0x000fc80007f3e0ff */
[----:B------:R-:W-:Y:S02]  /*9cb0*/  LEA.HI.X.SX32 R0, R0, R25, 0x1, P1 ;  /* 0x0000001900007211 */ /* 0x000fe400008f0eff */
[----:B------:R-:W-:-:S04]  /*9cc0*/  LEA R2, P1, R3, UR8, 0x1 ;  /* 0x0000000803027c11 */ /* 0x000fc8000f8208ff */
[----:B------:R-:W-:-:S05]  /*9cd0*/  LEA.HI.X R3, R3, UR9, R0, 0x1, P1 ;  /* 0x0000000903037c11 */ /* 0x000fca00088f0c00 */
[----:B------:R1:W4:Y:S01]  /*9ce0*/  LDG.E.128 R20, desc[UR6][R2.64] ;  /* 0x0000000602147981 */ /* 0x000322000c1e1d00 */
[----:B-----5:R-:W-:Y:S02]  /*9cf0*/  MOV R24, R7 ;  /* 0x0000000700187202 */ /* 0x020fe40000000f00 */
[----:B------:R-:W-:Y:S02]  /*9d00*/  MOV R10, R6 ;  /* 0x00000006000a7202 */ /* 0x000fe40000000f00 */
[----:B------:R-:W-:Y:S02]  /*9d10*/  MOV R11, R5 ;  /* 0x00000005000b7202 */ /* 0x000fe40000000f00 */
[----:B---3--:R-:W-:Y:S02]  /*9d20*/  MOV R9, R4 ;  /* 0x0000000400097202 */ /* 0x008fe40000000f00 */
[----:B--2---:R-:W-:Y:S02]  /*9d30*/  MOV R31, R12 ;  /* 0x0000000c001f7202 */ /* 0x004fe40000000f00 */
[----:B------:R-:W-:Y:S01]  /*9d40*/  MOV R30, R13 ;  /* 0x0000000d001e7202 */ /* 0x000fe20000000f00 */
[----:B----4-:R-:W-:-:S02]  /*9d50*/  HADD2.F32 R7, -RZ, R16.H1_H1 ;  /* 0x30000010ff077230 */ /* 0x010fc40000004100 */
[--C-:B------:R-:W-:Y:S02]  /*9d60*/  HADD2.F32 R6, -RZ, R17.reuse.H0_H0 ;  /* 0x20000011ff067230 */ /* 0x100fe40000004100 */
[----:B------:R-:W-:Y:S02]  /*9d70*/  HADD2.F32 R8, -RZ, R16.H0_H0 ;  /* 0x20000010ff087230 */ /* 0x000fe40000004100 */
[----:B------:R-:W-:Y:S01]  /*9d80*/  HADD2.F32 R5, -RZ, R17.H1_H1 ;  /* 0x30000011ff057230 */ /* 0x000fe20000004100 */
[----:B------:R-:W-:Y:S01]  /*9d90*/  MOV R34, R14 ;  /* 0x0000000e00227202 */ /* 0x000fe20000000f00 */
[--C-:B------:R-:W-:Y:S02]  /*9da0*/  HADD2.F32 R13, -RZ, R31.reuse.H1_H1 ;  /* 0x3000001fff0d7230 */ /* 0x100fe40000004100 */
[----:B------:R-:W-:Y:S01]  /*9db0*/  @!P0 FADD.FTZ R7, -R7, -RZ ;  /* 0x800000ff07078221 */ /* 0x000fe20000010100 */
[----:B------:R-:W-:Y:S02]  /*9dc0*/  HADD2.F32 R14, -RZ, R30.H0_H0 ;  /* 0x2000001eff0e7230 */ /* 0x000fe40000004100 */
[----:B------:R-:W-:Y:S01]  /*9dd0*/  @!P0 FADD.FTZ R6, -R6, -RZ ;  /* 0x800000ff06068221 */ /* 0x000fe20000010100 */
[----:B------:R-:W-:-:S02]  /*9de0*/  HADD2.F32 R12, -RZ, R31.H0_H0 ;  /* 0x2000001fff0c7230 */ /* 0x000fc40000004100 */
[----:B------:R-:W-:Y:S01]  /*9df0*/  @!P0 FADD.FTZ R8, -R8, -RZ ;  /* 0x800000ff08088221 */ /* 0x000fe20000010100 */
[----:B------:R-:W-:Y:S02]  /*9e00*/  HADD2.F32 R16, -RZ, R30.H1_H1 ;  /* 0x3000001eff107230 */ /* 0x000fe40000004100 */
[----:B------:R-:W-:Y:S01]  /*9e10*/  @!P0 FADD.FTZ R5, -R5, -RZ ;  /* 0x800000ff05058221 */ /* 0x000fe20000010100 */
[--C-:B-1----:R-:W-:Y:S02]  /*9e20*/  HADD2.F32 R3, -RZ, R18.reuse.H1_H1 ;  /* 0x30000012ff037230 */ /* 0x102fe40000004100 */
[--C-:B------:R-:W-:Y:S02]  /*9e30*/  HADD2.F32 R2, -RZ, R19.reuse.H0_H0 ;  /* 0x20000013ff027230 */ /* 0x100fe40000004100 */
[----:B------:R-:W-:Y:S02]  /*9e40*/  HADD2.F32 R4, -RZ, R18.H0_H0 ;  /* 0x20000012ff047230 */ /* 0x000fe40000004100 */
[----:B------:R-:W-:-:S02]  /*9e50*/  HADD2.F32 R0, -RZ, R19.H1_H1 ;  /* 0x30000013ff007230 */ /* 0x000fc40000004100 */
[----:B------:R-:W-:Y:S01]  /*9e60*/  FMUL.FTZ R7, R13, R7 ;  /* 0x000000070d077220 */ /* 0x000fe20000410000 */
[----:B------:R-:W-:Y:S01]  /*9e70*/  FMUL.FTZ R6, R14, R6 ;  /* 0x000000060e067220 */ /* 0x000fe20000410000 */
[----:B------:R-:W-:Y:S01]  /*9e80*/  FMUL.FTZ R8, R12, R8 ;  /* 0x000000080c087220 */ /* 0x000fe20000410000 */
[----:B------:R-:W-:Y:S01]  /*9e90*/  FMUL.FTZ R16, R16, R5 ;  /* 0x0000000510107220 */ /* 0x000fe20000410000 */
        /* <DEDUP_REMOVED lines=8> */
[----:B------:R-:W-:Y:S01]  /*9f20*/  FMUL.FTZ R14, R14, R3 ;  /* 0x000000030e0e7220 */ /* 0x000fe20000410000 */
[----:B------:R-:W-:Y:S01]  /*9f30*/  FMUL.FTZ R13, R13, R2 ;  /* 0x000000020d0d7220 */ /* 0x000fe20000410000 */
[----:B------:R-:W-:Y:S01]  /*9f40*/  FMUL.FTZ R15, R5, R4 ;  /* 0x00000004050f7220 */ /* 0x000fe20000410000 */
[----:B------:R-:W-:Y:S01]  /*9f50*/  FMUL.FTZ R12, R12, R0 ;  /* 0x000000000c0c7220 */ /* 0x000fe20000410000 */
[--C-:B------:R-:W-:Y:S02]  /*9f60*/  HADD2.F32 R3, -RZ, R9.reuse.H0_H0 ;  /* 0x20000009ff037230 */ /* 0x100fe40000004100 */
[----:B------:R-:W-:-:S02]  /*9f70*/  HADD2.F32 R2, -RZ, R9.H1_H1 ;  /* 0x30000009ff027230 */ /* 0x000fc40000004100 */
[----:B------:R-:W-:Y:S02]  /*9f80*/  HADD2.F32 R0, -RZ, R11.H0_H0 ;  /* 0x2000000bff007230 */ /* 0x000fe40000004100 */
[--C-:B------:R-:W-:Y:S02]  /*9f90*/  HADD2.F32 R9, -RZ, R20.reuse.H0_H0 ;  /* 0x20000014ff097230 */ /* 0x100fe40000004100 */
[--C-:B------:R-:W-:Y:S02]  /*9fa0*/  HADD2.F32 R4, -RZ, R21.reuse.H0_H0 ;  /* 0x20000015ff047230 */ /* 0x100fe40000004100 */
[----:B------:R-:W-:Y:S02]  /*9fb0*/  HADD2.F32 R20, -RZ, R20.H1_H1 ;  /* 0x30000014ff147230 */ /* 0x000fe40000004100 */
[----:B------:R-:W-:Y:S01]  /*9fc0*/  FFMA.FTZ R9, R3, R9, R8 ;  /* 0x0000000903097223 */ /* 0x000fe20000010008 */
[----:B------:R-:W-:Y:S02]  /*9fd0*/  HADD2.F32 R5, -RZ, R21.H1_H1 ;  /* 0x30000015ff057230 */ /* 0x000fe40000004100 */
[----:B------:R-:W-:Y:S01]  /*9fe0*/  FFMA.FTZ R6, R0, R4, R6 ;  /* 0x0000000400067223 */ /* 0x000fe20000010006 */
[----:B------:R-:W-:-:S02]  /*9ff0*/  HADD2.F32 R17, -RZ, R22.H0_H0 ;  /* 0x20000016ff117230 */ /* 0x000fc40000004100 */
[----:B------:R-:W-:Y:S01]  /*a000*/  FFMA.FTZ R8, R2, R20, R7 ;  /* 0x0000001402087223 */ /* 0x000fe20000010007 */
[----:B------:R-:W-:Y:S02]  /*a010*/  HADD2.F32 R18, -RZ, R23.H0_H0 ;  /* 0x20000017ff127230 */ /* 0x000fe40000004100 */
[----:B------:R-:W-:Y:S02]  /*a020*/  HADD2.F32 R4, -RZ, R11.H1_H1 ;  /* 0x3000000bff047230 */ /* 0x000fe40000004100 */
[----:B------:R-:W-:Y:S02]  /*a030*/  HADD2.F32 R22, -RZ, R22.H1_H1 ;  /* 0x30000016ff167230 */ /* 0x000fe40000004100 */
[----:B------:R-:W-:Y:S02]  /*a040*/  HADD2.F32 R23, -RZ, R23.H1_H1 ;  /* 0x30000017ff177230 */ /* 0x000fe40000004100 */
[--C-:B------:R-:W-:Y:S02]  /*a050*/  HADD2.F32 R3, -RZ, R10.reuse.H0_H0 ;  /* 0x2000000aff037230 */ /* 0x100fe40000004100 */
[----:B------:R-:W-:-:S02]  /*a060*/  HADD2.F32 R2, -RZ, R10.H1_H1 ;  /* 0x3000000aff027230 */ /* 0x000fc40000004100 */
[--C-:B------:R-:W-:Y:S02]  /*a070*/  HADD2.F32 R0, -RZ, R24.reuse.H0_H0 ;  /* 0x20000018ff007230 */ /* 0x100fe40000004100 */
[----:B------:R-:W-:Y:S02]  /*a080*/  HADD2.F32 R7, -RZ, R24.H1_H1 ;  /* 0x30000018ff077230 */ /* 0x000fe40000004100 */
[----:B------:R-:W-:Y:S01]  /*a090*/  FFMA.FTZ R5, R4, R5, R16 ;  /* 0x0000000504057223 */ /* 0x000fe20000010010 */
[----:B------:R-:W-:Y:S01]  /*a0a0*/  FFMA.FTZ R3, R3, R17, R15 ;  /* 0x0000001103037223 */ /* 0x000fe2000001000f */
[----:B------:R-:W-:Y:S01]  /*a0b0*/  FFMA.FTZ R2, R2, R22, R14 ;  /* 0x0000001602027223 */ /* 0x000fe2000001000e */
[----:B------:R-:W-:Y:S01]  /*a0c0*/  FFMA.FTZ R0, R0, R18, R13 ;  /* 0x0000001200007223 */ /* 0x000fe2000001000d */
[----:B------:R-:W-:Y:S01]  /*a0d0*/  FFMA.FTZ R7, R7, R23, R12 ;  /* 0x0000001707077223 */ /* 0x000fe2000001000c */
[----:B------:R-:W-:Y:S02]  /*a0e0*/  F2FP.F16.F32.PACK_AB R5, R5, R6 ;  /* 0x000000060505723e */ /* 0x000fe400000000ff */
[----:B------:R-:W-:-:S02]  /*a0f0*/  F2FP.F16.F32.PACK_AB R4, R8, R9 ;  /* 0x000000090804723e */ /* 0x000fc400000000ff */
[----:B------:R-:W-:Y:S02]  /*a100*/  F2FP.F16.F32.PACK_AB R6, R2, R3 ;  /* 0x000000030206723e */ /* 0x000fe400000000ff */
[----:B------:R-:W-:Y:S02]  /*a110*/  F2FP.F16.F32.PACK_AB R7, R7, R0 ;  /* 0x000000000707723e */ /* 0x000fe400000000ff */
.L_x_919:
[----:B------:R-:W-:Y:S05]  /*a120*/  BSYNC B0 ;  /* 0x0000000000007941 */ /* 0x000fea0003800000 */
.L_x_918:
[----:B-----5:R3:W-:Y:S02]  /*a130*/  STS.128 [R237], R4 ;  /* 0x00000004ed007388 */ /* 0x0207e40000000c00 */
.L_x_917:
[----:B------:R-:W-:Y:S05]  /*a140*/  BSYNC B1 ;  /* 0x0000000000017941 */ /* 0x000fea0003800000 */
.L_x_916:
        /* <DEDUP_REMOVED lines=12> */
[----:B------:R-:W-:Y:S01]  /*a210*/  ISETP.GE.AND P0, PT, R132, R92, PT ;  /* 0x0000005c8400720c */ /* 0x000fe20003f06270 */
[----:B------:R-:W-:Y:S01]  /*a220*/  ULDC.64 UR8, c[0x0][0x360] ;  /* 0x0000d80000087ab9 */ /* 0x000fe20000000a00 */
[----:B------:R-:W-:Y:S02]  /*a230*/  MOV R0, RZ ;  /* 0x000000ff00007202 */ /* 0x000fe40000000f00 */
[----:B------:R-:W-:-:S04]  /*a240*/  IADD3 R17, P1, R32, R26, RZ ;  /* 0x0000001a20117210 */ /* 0x000fc80007f3e0ff */
[----:B------:R-:W-:-:S05]  /*a250*/  LEA.HI.X.SX32 R16, R32, R25, 0x1, P1 ;  /* 0x0000001920107211 */ /* 0x000fca00008f0eff */
[----:B--2---:R-:W-:-:S04]  /*a260*/  @P0 SHF.R.S32.HI R2, RZ, 0x1, R105 ;  /* 0x00000001ff020819 */ /* 0x004fc80000011469 */
[C---:B------:R-:W-:Y:S02]  /*a270*/  @P0 IADD3 R0, -R2.reuse, RZ, RZ ;  /* 0x000000ff02000210 */ /* 0x040fe40007ffe1ff */
[----:B------:R-:W-:Y:S02]  /*a280*/  @P0 IADD3 R92, -R2, RZ, RZ ;  /* 0x000000ff025c0210 */ /* 0x000fe40007ffe1ff */
[----:B------:R-:W-:-:S03]  /*a290*/  IADD3 R3, P1, R0, R17, RZ ;  /* 0x0000001100037210 */ /* 0x000fc60007f3e0ff */
[----:B------:R-:W-:Y:S01]  /*a2a0*/  IMAD.WIDE R8, R92, 0x2, R28 ;  /* 0x000000025c087825 */ /* 0x000fe200078e021c */
[----:B------:R-:W-:Y:S02]  /*a2b0*/  LEA.HI.X.SX32 R0, R0, R16, 0x1, P1 ;  /* 0x0000001000007211 */ /* 0x000fe400008f0eff */
[----:B------:R-:W-:-:S03]  /*a2c0*/  LEA R2, P1, R3, UR8, 0x1 ;  /* 0x0000000803027c11 */ /* 0x000fc6000f8208ff */
[----:B------:R-:W2:Y:S01]  /*a2d0*/  LDG.E.128 R8, desc[UR6][R8.64] ;  /* 0x0000000608087981 */ /* 0x000ea2000c1e1d00 */
[----:B------:R-:W-:Y:S01]  /*a2e0*/  LEA.HI.X R3, R3, UR9, R0, 0x1, P1 ;  /* 0x0000000903037c11 */ /* 0x000fe200088f0c00 */
[----:B------:R-:W-:-:S04]  /*a2f0*/  ULDC.64 UR8, c[0x0][0x358] ;  /* 0x0000d60000087ab9 */ /* 0x000fc80000000a00 */
[----:B------:R4:W3:Y:S01]  /*a300*/  LDG.E.128 R12, desc[UR6][R2.64] ;  /* 0x00000006020c7981 */ /* 0x0008e2000c1e1d00 */
[----:B------:R-:W-:Y:S02]  /*a310*/  MOV R0, RZ ;  /* 0x000000ff00007202 */ /* 0x000fe40000000f00 */
[----:B----4-:R-:W-:-:S04]  /*a320*/  @P0 SHF.R.S32.HI R2, RZ, 0x1, R105 ;  /* 0x00000001ff020819 */ /* 0x010fc80000011469 */
[----:B------:R-:W-:-:S04]  /*a330*/  @P0 IADD3 R0, -R2, RZ, RZ ;  /* 0x000000ff02000210 */ /* 0x000fc80007ffe1ff */
        /* <DEDUP_REMOVED lines=8> */
[----:B------:R-:W-:Y:S02]  /*a3c0*/  MOV R17, R4 ;  /* 0x0000000400117202 */ /* 0x000fe40000000f00 */
[----:B--2---:R-:W-:Y:S02]  /*a3d0*/  MOV R25, R9 ;  /* 0x0000000900197202 */ /* 0x004fe40000000f00 */
[----:B------:R-:W-:Y:S01]  /*a3e0*/  MOV R26, R8 ;  /* 0x00000008001a7202 */ /* 0x000fe20000000f00 */
[----:B---3--:R-:W-:-:S02]  /*a3f0*/  HADD2.F32 R6, -RZ, R13.H0_H0 ;  /* 0x2000000dff067230 */ /* 0x008fc40000004100 */
[----:B------:R-:W-:Y:S02]  /*a400*/  HADD2.F32 R5, -RZ, R13.H1_H1 ;  /* 0x3000000dff057230 */ /* 0x000fe40000004100 */
[--C-:B------:R-:W-:Y:S02]  /*a410*/  HADD2.F32 R7, -RZ, R12.reuse.H1_H1 ;  /* 0x3000000cff077230 */ /* 0x100fe40000004100 */
[----:B------:R-:W-:Y:S01]  /*a420*/  HADD2.F32 R8, -RZ, R12.H0_H0 ;  /* 0x2000000cff087230 */ /* 0x000fe20000004100 */
[----:B------:R-:W-:Y:S01]  /*a430*/  MOV R28, R10 ;  /* 0x0000000a001c7202 */ /* 0x000fe20000000f00 */
[--C-:B------:R-:W-:Y:S01]  /*a440*/  HADD2.F32 R9, -RZ, R25.reuse.H0_H0 ;  /* 0x20000019ff097230 */ /* 0x100fe20000004100 */
[----:B------:R-:W-:Y:S01]  /*a450*/  MOV R27, R11 ;  /* 0x0000000b001b7202 */ /* 0x000fe20000000f00 */
[----:B------:R-:W-:Y:S02]  /*a460*/  HADD2.F32 R10, -RZ, R25.H1_H1 ;  /* 0x30000019ff0a7230 */ /* 0x000fe40000004100 */
[----:B------:R-:W-:Y:S01]  /*a470*/  @!P0 FADD.FTZ R6, -R6, -RZ ;  /* 0x800000ff06068221 */ /* 0x000fe20000010100 */
[----:B------:R-:W-:-:S02]  /*a480*/  HADD2.F32 R12, -RZ, R26.H1_H1 ;  /* 0x3000001aff0c7230 */ /* 0x000fc40000004100 */
[----:B------:R-:W-:Y:S01]  /*a490*/  @!P0 FADD.FTZ R5, -R5, -RZ ;  /* 0x800000ff05058221 */ /* 0x000fe20000010100 */
[----:B------:R-:W-:Y:S02]  /*a4a0*/  HADD2.F32 R11, -RZ, R26.H0_H0 ;  /* 0x2000001aff0b7230 */ /* 0x000fe40000004100 */
[----:B------:R-:W-:Y:S01]  /*a4b0*/  @!P0 FADD.FTZ R7, -R7, -RZ ;  /* 0x800000ff07078221 */ /* 0x000fe20000010100 */
[--C-:B------:R-:W-:Y:S02]  /*a4c0*/  HADD2.F32 R4, -RZ, R14.reuse.H0_H0 ;  /* 0x2000000eff047230 */ /* 0x100fe40000004100 */
[----:B------:R-:W-:Y:S01]  /*a4d0*/  @!P0 FADD.FTZ R8, -R8, -RZ ;  /* 0x800000ff08088221 */ /* 0x000fe20000010100 */
[----:B----4-:R-:W-:Y:S02]  /*a4e0*/  HADD2.F32 R2, -RZ, R15.H0_H0 ;  /* 0x2000000fff027230 */ /* 0x010fe40000004100 */
[----:B------:R-:W-:Y:S01]  /*a4f0*/  FMUL.FTZ R9, R9, R6 ;  /* 0x0000000609097220 */ /* 0x000fe20000410000 */
[----:B------:R-:W-:-:S02]  /*a500*/  HADD2.F32 R3, -RZ, R14.H1_H1 ;  /* 0x3000000eff037230 */ /* 0x000fc40000004100 */
[----:B------:R-:W-:Y:S01]  /*a510*/  FMUL.FTZ R6, R10, R5 ;  /* 0x000000050a067220 */ /* 0x000fe20000410000 */
[----:B------:R-:W-:Y:S02]  /*a520*/  HADD2.F32 R0, -RZ, R15.H1_H1 ;  /* 0x3000000fff007230 */ /* 0x000fe40000004100 */
[----:B------:R-:W-:Y:S01]  /*a530*/  FMUL.FTZ R12, R12, R7 ;  /* 0x000000070c0c7220 */ /* 0x000fe20000410000 */
[----:B------:R-:W-:Y:S01]  /*a540*/  FMUL.FTZ R5, R11, R8 ;  /* 0x000000080b057220 */ /* 0x000fe20000410000 */
[--C-:B------:R-:W-:Y:S02]  /*a550*/  HADD2.F32 R7, -RZ, R28.reuse.H0_H0 ;  /* 0x2000001cff077230 */ /* 0x100fe40000004100 */
[----:B------:R-:W-:Y:S01]  /*a560*/  @!P0 FADD.FTZ R4, -R4, -RZ ;  /* 0x800000ff04048221 */ /* 0x000fe20000010100 */
[----:B------:R-:W-:Y:S02]  /*a570*/  HADD2.F32 R8, -RZ, R27.H0_H0 ;  /* 0x2000001bff087230 */ /* 0x000fe40000004100 */
[----:B------:R-:W-:Y:S01]  /*a580*/  @!P0 FADD.FTZ R2, -R2, -RZ ;  /* 0x800000ff02028221 */ /* 0x000fe20000010100 */
[----:B------:R-:W-:-:S02]  /*a590*/  HADD2.F32 R13, -RZ, R28.H1_H1 ;  /* 0x3000001cff0d7230 */ /* 0x000fc40000004100 */
        /* <DEDUP_REMOVED lines=11> */
[----:B------:R-:W-:Y:S02]  /*a650*/  HADD2.F32 R21, -RZ, R21.H1_H1 ;  /* 0x30000015ff157230 */ /* 0x000fe40000004100 */
[----:B------:R-:W-:Y:S02]  /*a660*/  HADD2.F32 R8, -RZ, R20.H0_H0 ;  /* 0x20000014ff087230 */ /* 0x000fe40000004100 */
[----:B------:R-:W-:Y:S01]  /*a670*/  FFMA.FTZ R10, R2, R10, R9 ;  /* 0x0000000a020a7223 */ /* 0x000fe20000010009 */
[----:B------:R-:W-:Y:S02]  /*a680*/  HADD2.F32 R15, -RZ, R23.H0_H0 ;  /* 0x20000017ff0f7230 */ /* 0x000fe40000004100 */
[----:B------:R-:W-:Y:S01]  /*a690*/  FFMA.FTZ R9, R0, R21, R6 ;  /* 0x0000001500097223 */ /* 0x000fe20000010006 */
[----:B------:R-:W-:-:S02]  /*a6a0*/  HADD2.F32 R16, -RZ, R22.H0_H0 ;  /* 0x20000016ff107230 */ /* 0x000fc40000004100 */
[----:B------:R-:W-:Y:S01]  /*a6b0*/  FFMA.FTZ R8, R3, R8, R5 ;  /* 0x0000000803087223 */ /* 0x000fe20000010005 */
[----:B------:R-:W-:Y:S02]  /*a6c0*/  HADD2.F32 R2, -RZ, R18.H0_H0 ;  /* 0x20000012ff027230 */ /* 0x000fe40000004100 */
[----:B------:R-:W-:Y:S02]  /*a6d0*/  HADD2.F32 R20, -RZ, R20.H1_H1 ;  /* 0x30000014ff147230 */ /* 0x000fe40000004100 */
[----:B------:R-:W-:Y:S02]  /*a6e0*/  HADD2.F32 R23, -RZ, R23.H1_H1 ;  /* 0x30000017ff177230 */ /* 0x000fe40000004100 */
[----:B------:R-:W-:Y:S02]  /*a6f0*/  HADD2.F32 R22, -RZ, R22.H1_H1 ;  /* 0x30000016ff167230 */ /* 0x000fe40000004100 */
[----:B------:R-:W-:Y:S02]  /*a700*/  HADD2.F32 R3, -RZ, R17.H1_H1 ;  /* 0x30000011ff037230 */ /* 0x000fe40000004100 */
        /* <DEDUP_REMOVED lines=12> */
.L_x_921:
[----:B------:R-:W-:Y:S05]  /*a7d0*/  BSYNC B0 ;  /* 0x0000000000007941 */ /* 0x000fea0003800000 */
.L_x_920:
[----:B-----5:R4:W-:Y:S01]  /*a7e0*/  STS.128 [R237+0x800], R4 ;  /* 0x00080004ed007388 */ /* 0x0209e20000000c00 */
[----:B------:R-:W-:Y:S05]  /*a7f0*/  BRA `(.L_x_913) ;  /* 0x0000000000887947 */ /* 0x000fea0003800000 */
.L_x_907:
[----:B-----5:R-:W-:Y:S01]  /*a800*/  IMAD.IADD R0, R218, 0x1, -R217 ;  /* 0x00000001da007824 */ /* 0x020fe200078e0ad9 */
[----:B------:R-:W-:Y:S01]  /*a810*/  BSSY B0, `(.L_x_922) ;  /* 0x0000012000007945 */ /* 0x000fe20003800000 */
[----:B------:R-:W-:-:S03]  /*a820*/  VIADD R24, R76, 0x20 ;  /* 0x000000204c187836 */ /* 0x000fc60000000000 */
[-C--:B------:R-:W-:Y:S02]  /*a830*/  ISETP.GE.AND P0, PT, R76, R0.reuse, PT ;  /* 0x000000004c00720c */ /* 0x080fe40003f06270 */
[----:B------:R-:W-:-:S11]  /*a840*/  ISETP.GE.AND P1, PT, R24, R0, PT ;  /* 0x000000001800720c */ /* 0x000fd60003f26270 */
[----:B------:R-:W-:Y:S05]  /*a850*/  @P0 BRA `(.L_x_923) ;  /* 0x0000000000340947 */ /* 0x000fea0003800000 */
[----:B------:R-:W-:Y:S02]  /*a860*/  ULDC UR5, c[0x0][0x2d0] ;  /* 0x0000b40000057ab9 */ /* 0x000fe40000000800 */
[----:B------:R-:W-:-:S13]  /*a870*/  ISETP.GE.AND P0, PT, R132, UR5, PT ;  /* 0x0000000584007c0c */ /* 0x000fda000bf06270 */
[----:B------:R1:W-:Y:S04]  /*a880*/  @P0 STS [R237], RZ ;  /* 0x000000ffed000388 */ /* 0x0003e80000000800 */
        /* <DEDUP_REMOVED lines=9> */
[----:B------:R2:W-:Y:S04]  /*a920*/  LDGSTS.E.BYPASS.LTC128B.128 [R237], desc[UR6][R2.64] ;  /* 0x0000000002ed7fae */ /* 0x0005e8000b901d46 */
.L_x_923:
[----:B------:R-:W-:Y:S05]  /*a930*/  BSYNC B0 ;  /* 0x0000000000007941 */ /* 0x000fea0003800000 */
.L_x_922:
[----:B------:R-:W-:Y:S05]  /*a940*/  @P1 BRA `(.L_x_913) ;  /* 0x0000000000341947 */ /* 0x000fea0003800000 */
[----:B------:R-:W-:Y:S02]  /*a950*/  ULDC UR5, c[0x0][0x2d0] ;  /* 0x0000b40000057ab9 */ /* 0x000fe40000000800 */
[----:B------:R-:W-:-:S13]  /*a960*/  ISETP.GE.AND P0, PT, R132, UR5, PT ;  /* 0x0000000584007c0c */ /* 0x000fda000bf06270 */
[----:B------:R1:W-:Y:S01]  /*a970*/  @P0 STS.128 [R237+0x800], RZ ;  /* 0x000800ffed000388 */ /* 0x0003e20000000c00 */
[----:B------:R-:W-:Y:S05]  /*a980*/  @P0 BRA `(.L_x_913) ;  /* 0x0000000000240947 */ /* 0x000fea0003800000 */
[----:B------:R-:W-:Y:S01]  /*a990*/  IADD3 R0, P0, R94, UR10, RZ ;  /* 0x0000000a5e007c10 */ /* 0x000fe2000ff1e0ff */
[----:B------:R-:W-:-:S03]  /*a9a0*/  ULDC.64 UR8, c[0x0][0x210] ;  /* 0x0000840000087ab9 */ /* 0x000fc60000000a00 */
[----:B--2---:R-:W-:Y:S02]  /*a9b0*/  IADD3.X R3, R93, UR11, RZ, P0, !PT ;  /* 0x0000000b5d037c10 */ /* 0x004fe400087fe4ff */
[----:B------:R-:W-:-:S04]  /*a9c0*/  LEA R2, P0, R0, UR8, 0x1 ;  /* 0x0000000800027c11 */ /* 0x000fc8000f8008ff */
[----:B------:R-:W-:-:S05]  /*a9d0*/  LEA.HI.X R3, R0, UR9, R3, 0x1, P0 ;  /* 0x0000000900037c11 */ /* 0x000fca00080f0c03 */
[----:B------:R-:W-:Y:S01]  /*a9e0*/  @!PT LDS RZ, [RZ] ;  /* 0x00000000fffff984 */ /* 0x000fe20000000800 */
[----:B------:R-:W-:Y:S01]  /*a9f0*/  @!PT LDS RZ, [RZ] ;  /* 0x00000000fffff984 */ /* 0x000fe20000000800 */
[----:B------:R-:W-:Y:S01]  /*aa00*/  @!PT LDS RZ, [RZ] ;  /* 0x00000000fffff984 */ /* 0x000fe20000000800 */
[----:B------:R2:W-:Y:S04]  /*aa10*/  LDGSTS.E.BYPASS.LTC128B.128 [R237+0x800], desc[UR6][R2.64] ;  /* 0x0080000002ed7fae */ /* 0x0005e8000b901d46 */
.L_x_913:
[----:B------:R-:W-:Y:S05]  /*aa20*/  BSYNC B2 ;  /* 0x0000000000027941 */ /* 0x000fea0003800000 */
.L_x_906:
[----:B--2---:R-:W2:Y:S01]  /*aa30*/  LDL.64 R2, [R1] ;  /* 0x0000000001027983 */ /* 0x004ea20000100a00 */
[----:B------:R-:W-:Y:S01]  /*aa40*/  VIADD R244, R169, 0xffffffff ;  /* 0xffffffffa9f47836 */ /* 0x000fe20000000000 */
[----:B------:R-:W-:Y:S01]  /*aa50*/  ULDC.64 UR10, c[0x0][0x220] ;  /* 0x00008800000a7ab9 */ /* 0x000fe20000000a00 */
[----:B------:R-:W-:Y:S01]  /*aa60*/  VIADD R0, R76, 0x40 ;  /* 0x000000404c007836 */ /* 0x000fe20000000000 */
[----:B------:R-:W-:Y:S01]  /*aa70*/  LEA R171, P2, R250, UR10, 0x1 ;  /* 0x0000000afaab7c11 */ /* 0x000fe2000f8408ff */
[----:B---34-:R-:W-:Y:S01]  /*aa80*/  IMAD.SHL.U32 R34, R244, 0x100, RZ ;  /* 0x00000100f4227824 */ /* 0x018fe200078e00ff */
[----:B------:R-:W-:Y:S01]  /*aa90*/  ULDC.64 UR12, c[0x0][0x218] ;  /* 0x00008600000c7ab9 */ /* 0x000fe20000000a00 */
[----:B------:R-:W-:Y:S01]  /*aaa0*/  BSSY B0, `(.L_x_924) ;  /* 0x000001b000007945 */ /* 0x000fe20003800000 */
[----:B------:R-:W-:Y:S01]  /*aab0*/  LEA R240, P3, R174, UR12, 0x1 ;  /* 0x0000000caef07c11 */ /* 0x000fe2000f8608ff */
[----:B------:R-:W-:-:S03]  /*aac0*/  IMAD.IADD R4, R134, 0x1, -R34 ;  /* 0x0000000186047824 */ /* 0x000fc600078e0a22 */
[----:B------:R-:W-:Y:S02]  /*aad0*/  LEA.HI.X R241, R174, UR13, R239, 0x1, P3 ;  /* 0x0000000daef17c11 */ /* 0x000fe400098f0cef */
[CC--:B------:R-:W-:Y:S02]  /*aae0*/  ISETP.GE.AND P1, PT, R0.reuse, R4.reuse, PT ;  /* 0x000000040000720c */ /* 0x0c0fe40003f26270 */
[-C--:B------:R-:W-:Y:S01]  /*aaf0*/  ISETP.GE.AND P6, PT, R0, R4.reuse, PT ;  /* 0x000000040000720c */ /* 0x080fe20003fc6270 */
[----:B------:R-:W-:Y:S01]  /*ab00*/  VIADD R0, R76, 0x60 ;  /* 0x000000604c007836 */ /* 0x000fe20000000000 */
[CC--:B------:R-:W-:Y:S02]  /*ab10*/  ISETP.GE.AND P4, PT, R24.reuse, R4.reuse, PT ;  /* 0x000000041800720c */ /* 0x0c0fe40003f86270 */
[-C--:B------:R-:W-:Y:S02]  /*ab20*/  ISETP.GE.AND P0, PT, R24, R4.reuse, PT ;  /* 0x000000041800720c */ /* 0x080fe40003f06270 */
[----:B------:R-:W-:-:S02]  /*ab30*/  ISETP.GE.AND P3, PT, R0, R4, PT ;  /* 0x000000040000720c */ /* 0x000fc40003f66270 */
[-C--:B------:R-:W-:Y:S01]  /*ab40*/  ISETP.GE.AND P5, PT, R0, R4.reuse, PT ;  /* 0x000000040000720c */ /* 0x080fe20003fa6270 */
[----:B------:R-:W-:Y:S01]  /*ab50*/  VIADD R0, R76, 0x80 ;  /* 0x000000804c007836 */ /* 0x000fe20000000000 */
[----:B--2---:R-:W-:Y:S02]  /*ab60*/  LEA.HI.X R172, R250, UR11, R3, 0x1, P2 ;  /* 0x0000000bfaac7c11 */ /* 0x004fe400090f0c03 */
[----:B------:R-:W-:-:S13]  /*ab70*/  ISETP.GE.AND P2, PT, R76, R4, PT ;  /* 0x000000044c00720c */ /* 0x000fda0003f46270 */
        /* <DEDUP_REMOVED lines=13> */
.L_x_925:
[----:B------:R-:W-:Y:S05]  /*ac50*/  BSYNC B0 ;  /* 0x0000000000007941 */ /* 0x000fea0003800000 */
.L_x_924:
[----:B------:R-:W-:Y:S01]  /*ac60*/  BSSY B0, `(.L_x_926) ;  /* 0x000000d000007945 */ /* 0x000fe20003800000 */
[----:B------:R-:W-:-:S03]  /*ac70*/  ISETP.GE.AND P2, PT, R0, R4, PT ;  /* 0x000000040000720c */ /* 0x000fc60003f46270 */
[----:B------:R-:W-:Y:S10]  /*ac80*/  @P4 BRA `(.L_x_927) ;  /* 0x0000000000284947 */ /* 0x000ff40003800000 */
[----:B------:R-:W-:Y:S02]  /*ac90*/  ULDC UR5, c[0x0][0x2d0] ;  /* 0x0000b40000057ab9 */ /* 0x000fe40000000800 */
[----:B------:R-:W-:-:S13]  /*aca0*/  ISETP.GE.AND P4, PT, R132, UR5, PT ;  /* 0x0000000584007c0c */ /* 0x000fda000bf86270 */
[----:B------:R4:W-:Y:S01]  /*acb0*/  @P4 STS.128 [R237+0x1800], RZ ;  /* 0x001800ffed004388 */ /* 0x0009e20000000c00 */
[----:B------:R-:W-:Y:S05]  /*acc0*/  @P4 BRA `(.L_x_927) ;  /* 0x0000000000184947 */ /* 0x000fea0003800000 */
[----:B---3--:R-:W-:-:S04]  /*acd0*/  LEA R2, P4, R245, R240, 0x1 ;  /* 0x000000f0f5027211 */ /* 0x008fc800078808ff */
[----:B------:R-:W-:-:S05]  /*ace0*/  LEA.HI.X R3, R245, R241, R248, 0x1, P4 ;  /* 0x000000f1f5037211 */ /* 0x000fca00020f0cf8 */
[----:B------:R-:W-:Y:S01]  /*acf0*/  @!PT LDS RZ, [RZ] ;  /* 0x00000000fffff984 */ /* 0x000fe20000000800 */
[----:B------:R-:W-:Y:S01]  /*ad00*/  @!PT LDS RZ, [RZ] ;  /* 0x00000000fffff984 */ /* 0x000fe20000000800 */
[----:B------:R-:W-:Y:S01]  /*ad10*/  @!PT LDS RZ, [RZ] ;  /* 0x00000000fffff984 */ /* 0x000fe20000000800 */
[----:B------:R3:W-:Y:S04]  /*ad20*/  LDGSTS.E.BYPASS.LTC128B.128 [R237+0x1800], desc[UR6][R2.64] ;  /* 0x0180000002ed7fae */ /* 0x0007e8000b901d46 */
.L_x_927:
[----:B------:R-:W-:Y:S05]  /*ad30*/  BSYNC B0 ;  /* 0x0000000000007941 */ /* 0x000fea0003800000 */
.L_x_926:
[----:B------:R-:W-:Y:S01]  /*ad40*/  BSSY B0, `(.L_x_928) ;  /* 0x000000f000007945 */ /* 0x000fe20003800000 */
[----:B------:R-:W-:Y:S02]  /*ad50*/  ISETP.GE.AND P4, PT, R0, R4, PT ;  /* 0x000000040000720c */ /* 0x000fe40003f86270 */
[----:B------:R-:W-:Y:S01]  /*ad60*/  IADD3 R5, R76, 0xa0, RZ ;  /* 0x000000a04c057810 */ /* 0x000fe20007ffe0ff */
[----:B------:R-:W-:Y:S05]  /*ad70*/  @P1 BRA `(.L_x_929) ;  /* 0x00000000002c1947 */ /* 0x000fea0003800000 */
[----:B------:R-:W-:Y:S02]  /*ad80*/  ULDC UR5, c[0x0][0x2d0] ;  /* 0x0000b40000057ab9 */ /* 0x000fe40000000800 */
[----:B------:R-:W-:-:S13]  /*ad90*/  ISETP.GE.AND P1, PT, R132, UR5, PT ;  /* 0x0000000584007c0c */ /* 0x000fda000bf26270 */
[----:B------:R1:W-:Y:S01]  /*ada0*/  @P1 STS.128 [R237+0x2000], RZ ;  /* 0x002000ffed001388 */ /* 0x0003e20000000c00 */
[----:B------:R-:W-:Y:S05]  /*adb0*/  @P1 BRA `(.L_x_929) ;  /* 0x00000000001c1947 */ /* 0x000fea0003800000 */
[----:B------:R-:W3:Y:S02]  /*adc0*/  LDC.64 R6, c[0x0][0x248] ;  /* 0x00009200ff067b82 */ /* 0x000ee40000000a00 */
[----:B---3--:R-:W-:-:S04]  /*add0*/  LEA R2, P1, R6, R240, 0x7 ;  /* 0x000000f006027211 */ /* 0x008fc800078238ff */
[----:B------:R-:W-:-:S05]  /*ade0*/  LEA.HI.X R3, R6, R241, R7, 0x7, P1 ;  /* 0x000000f106037211 */ /* 0x000fca00008f3c07 */
[----:B------:R-:W-:Y:S01]  /*adf0*/  @!PT LDS RZ, [RZ] ;  /* 0x00000000fffff984 */ /* 0x000fe20000000800 */
[----:B------:R-:W-:Y:S01]  /*ae00*/  @!PT LDS RZ, [RZ] ;  /* 0x00000000fffff984 */ /* 0x000fe20000000800 */
[----:B------:R-:W-:Y:S01]  /*ae10*/  @!PT LDS RZ, [RZ] ;  /* 0x00000000fffff984 */ /* 0x000fe20000000800 */
[----:B------:R3:W-:Y:S04]  /*ae20*/  LDGSTS.E.BYPASS.LTC128B.128 [R237+0x2000], desc[UR6][R2.64] ;  /* 0x0200000002ed7fae */ /* 0x0007e8000b901d46 */
.L_x_929:
[----:B------:R-:W-:Y:S05]  /*ae30*/  BSYNC B0 ;  /* 0x0000000000007941 */ /* 0x000fea0003800000 */
.L_x_928:
[----:B------:R-:W-:Y:S01]  /*ae40*/  BSSY B0, `(.L_x_930) ;  /* 0x0000011000007945 */ /* 0x000fe20003800000 */
[----:B------:R-:W-:-:S03]  /*ae50*/  ISETP.GE.AND P1, PT, R5, R4, PT ;  /* 0x000000040500720c */ /* 0x000fc60003f26270 */
[----:B------:R-:W-:Y:S10]  /*ae60*/  @P3 BRA `(.L_x_931) ;  /* 0x0000000000383947 */ /* 0x000ff40003800000 */
[----:B------:R-:W-:Y:S02]  /*ae70*/  ULDC UR5, c[0x0][0x2d0] ;  /* 0x0000b40000057ab9 */ /* 0x000fe40000000800 */
[----:B------:R-:W-:-:S13]  /*ae80*/  ISETP.GE.AND P3, PT, R132, UR5, PT ;  /* 0x0000000584007c0c */ /* 0x000fda000bf66270 */
[----:B------:R1:W-:Y:S01]  /*ae90*/  @P3 STS.128 [R237+0x2800], RZ ;  /* 0x002800ffed003388 */ /* 0x0003e20000000c00 */
[----:B------:R-:W-:Y:S05]  /*aea0*/  @P3 BRA `(.L_x_931) ;  /* 0x0000000000283947 */ /* 0x000fea0003800000 */
[----:B------:R-:W5:Y:S01]  /*aeb0*/  LDC.64 R6, c[0x0][0x248] ;  /* 0x00009200ff067b82 */ /* 0x000f620000000a00 */
[----:B---3--:R-:W-:Y:S02]  /*aec0*/  MOV R2, R240 ;  /* 0x000000f000027202 */ /* 0x008fe40000000f00 */
[----:B------:R-:W-:-:S03]  /*aed0*/  MOV R3, R241 ;  /* 0x000000f100037202 */ /* 0x000fc60000000f00 */
[----:B-----5:R-:W-:-:S04]  /*aee0*/  IMAD.WIDE.U32 R2, R6, 0xc0, R2 ;  /* 0x000000c006027825 */ /* 0x020fc800078e0002 */
[----:B------:R-:W-:-:S05]  /*aef0*/  IMAD R0, R7, 0xc0, RZ ;  /* 0x000000c007007824 */ /* 0x000fca00078e02ff */
[----:B------:R-:W-:-:S05]  /*af00*/  IADD3 R3, R0, R3, RZ ;  /* 0x0000000300037210 */ /* 0x000fca0007ffe0ff */
[----:B------:R-:W-:Y:S01]  /*af10*/  @!PT LDS RZ, [RZ] ;  /* 0x00000000fffff984 */ /* 0x000fe20000000800 */
[----:B------:R-:W-:Y:S01]  /*af20*/  @!PT LDS RZ, [RZ] ;  /* 0x00000000fffff984 */ /* 0x000fe20000000800 */
[----:B------:R-:W-:Y:S01]  /*af30*/  @!PT LDS RZ, [RZ] ;  /* 0x00000000fffff984 */ /* 0x000fe20000000800 */
[----:B------:R3:W-:Y:S02]  /*af40*/  LDGSTS.E.BYPASS.LTC128B.128 [R237+0x2800], desc[UR6][R2.64] ;  /* 0x0280000002ed7fae */ /* 0x0007e4000b901d46 */
.L_x_931:
[----:B------:R-:W-:Y:S05]  /*af50*/  BSYNC B0 ;  /* 0x0000000000007941 */ /* 0x000fea0003800000 */
.L_x_930:
        /* <DEDUP_REMOVED lines=15> */
.L_x_933:
[----:B------:R-:W-:Y:S05]  /*b050*/  BSYNC B0 ;  /* 0x0000000000007941 */ /* 0x000fea0003800000 */
.L_x_932:
        /* <DEDUP_REMOVED lines=17> */
.L_x_935:
[----:B------:R-:W-:Y:S05]  /*b170*/  BSYNC B0 ;  /* 0x0000000000007941 */ /* 0x000fea0003800000 */
.L_x_934:
[----:B------:R-:W-:Y:S01]  /*b180*/  BSSY B0, `(.L_x_936) ;  /* 0x0000014000007945 */ /* 0x000fe20003800000 */
[C---:B------:R-:W-:Y:S01]  /*b190*/  ISETP.GE.AND P1, PT, R76.reuse, R4, PT ;  /* 0x000000044c00720c */ /* 0x040fe20003f26270 */
[----:B------:R-:W-:Y:S01]  /*b1a0*/  VIADD R13, R76, 0xe0 ;  /* 0x000000e04c0d7836 */ /* 0x000fe20000000000 */
[----:B------:R-:W-:Y:S02]  /*b1b0*/  LOP3.LUT R8, R99, 0x7fffffe, RZ, 0xc0, !PT ;  /* 0x07fffffe63087812 */ /* 0x000fe400078ec0ff */
[----:B------:R-:W-:Y:S01]  /*b1c0*/  LOP3.LUT R5, R109, 0xfffffff8, RZ, 0xc0, !PT ;  /* 0xfffffff86d057812 */ /* 0x000fe200078ec0ff */
[----:B------:R-:W-:Y:S05]  /*b1d0*/  @P2 BRA `(.L_x_937) ;  /* 0x0000000000382947 */ /* 0x000fea0003800000 */
        /* <DEDUP_REMOVED lines=14> */
.L_x_937:
[----:B------:R-:W-:Y:S05]  /*b2c0*/  BSYNC B0 ;  /* 0x0000000000007941 */ /* 0x000fea0003800000 */
.L_x_936:
[----:B------:R-:W-:Y:S01]  /*b2d0*/  ISETP.GE.AND P2, PT, R13, R4, PT ;  /* 0x000000040d00720c */ /* 0x000fe20003f46270 */
[----:B------:R-:W-:Y:S01]  /*b2e0*/  IMAD.IADD R9, R173, 0x1, -R5 ;  /* 0x00000001ad097824 */ /* 0x000fe200078e0a05 */
[----:B------:R-:W-:Y:S01]  /*b2f0*/  SHF.R.S32.HI R0, RZ, 0x1f, R97 ;  /* 0x0000001fff007819 */ /* 0x000fe20000011461 */
[----:B------:R-:W-:Y:S01]  /*b300*/  BSSY B0, `(.L_x_938) ;  /* 0x0000015000007945 */ /* 0x000fe20003800000 */
[----:B------:R-:W-:Y:S01]  /*b310*/  SHF.R.S32.HI R10, RZ, 0x4, R108 ;  /* 0x00000004ff0a7819 */ /* 0x000fe2000001146c */
[----:B------:R-:W-:Y:S01]  /*b320*/  IMAD.IADD R168, R97, 0x1, -R8 ;  /* 0x0000000161a87824 */ /* 0x000fe200078e0a08 */
[----:B------:R-:W-:Y:S02]  /*b330*/  LEA.HI R11, R0, R97, RZ, 0x3 ;  /* 0x00000061000b7211 */ /* 0x000fe400078f18ff */
[----:B------:R-:W-:Y:S02]  /*b340*/  LEA.HI R8, R108, R10, RZ, 0x1 ;  /* 0x0000000a6c087211 */ /* 0x000fe400078f08ff */
[----:B------:R-:W-:-:S03]  /*b350*/  LEA.HI R5, R9, R9, RZ, 0x1 ;  /* 0x0000000909057211 */ /* 0x000fc600078f08ff */
        /* <DEDUP_REMOVED lines=15> */
.L_x_939:
[----:B------:R-:W-:Y:S05]  /*b450*/  BSYNC B0 ;  /* 0x0000000000007941 */ /* 0x000fea0003800000 */
.L_x_938:
[----:B------:R-:W0:Y:S01]  /*b460*/  LDGDEPBAR ;  /* 0x00000000000079af */ /* 0x000e220000000000 */
[----:B------:R-:W-:Y:S01]  /*b470*/  LOP3.LUT R6, R8, 0xfffffffe, RZ, 0xc0, !PT ;  /* 0xfffffffe08067812 */ /* 0x000fe200078ec0ff */
[----:B---3--:R-:W-:Y:S01]  /*b480*/  IMAD.SHL.U32 R2, R103, 0x40, RZ ;  /* 0x0000004067027824 */ /* 0x008fe200078e00ff */
[----:B------:R-:W-:Y:S01]  /*b490*/  LOP3.LUT R0, R5, 0x3fffffe, RZ, 0xc0, !PT ;  /* 0x03fffffe05007812 */ /* 0x000fe200078ec0ff */
[----:B------:R-:W-:Y:S01]  /*b4a0*/  BSSY B0, `(.L_x_940) ;  /* 0x0000027000007945 */ /* 0x000fe20003800000 */
[----:B------:R-:W-:Y:S01]  /*b4b0*/  SHF.R.S32.HI R32, RZ, 0x1, R5 ;  /* 0x00000001ff207819 */ /* 0x000fe20000011405 */
[----:B------:R-:W-:Y:S01]  /*b4c0*/  IMAD.IADD R6, R10, 0x1, -R6 ;  /* 0x000000010a067824 */ /* 0x000fe200078e0a06 */
[----:B------:R-:W-:Y:S01]  /*b4d0*/  LOP3.LUT R2, R2, 0xc0, RZ, 0xc0, !PT ;  /* 0x000000c002027812 */ /* 0x000fe200078ec0ff */
[----:B------:R-:W-:Y:S01]  /*b4e0*/  IMAD.IADD R8, R9, 0x1, -R0 ;  /* 0x0000000109087824 */ /* 0x000fe200078e0a00 */
[----:B------:R-:W-:Y:S01]  /*b4f0*/  ISETP.GE.AND P2, PT, R12, R4, PT ;  /* 0x000000040c00720c */ /* 0x000fe20003f46270 */
[----:B------:R-:W-:-:S02]  /*b500*/  IMAD.SHL.U32 R0, R32, 0x40, RZ ;  /* 0x0000004020007824 */ /* 0x000fc400078e00ff */
[----:B------:R-:W-:Y:S02]  /*b510*/  IMAD.SHL.U32 R5, R11, 0x20, RZ ;  /* 0x000000200b057824 */ /* 0x000fe400078e00ff */
[----:B------:R-:W-:Y:S01]  /*b520*/  IMAD.SHL.U32 R3, R6, 0x8, RZ ;  /* 0x0000000806037824 */ /* 0x000fe200078e00ff */
[----:B------:R-:W-:Y:S01]  /*b530*/  LOP3.LUT R0, R0, 0xc0, RZ, 0xc0, !PT ;  /* 0x000000c000007812 */ /* 0x000fe200078ec0ff */
[----:B------:R-:W-:Y:S01]  /*b540*/  IMAD.SHL.U32 R9, R102, 0x8, RZ ;  /* 0x0000000866097824 */ /* 0x000fe200078e00ff */
[----:B------:R-:W-:Y:S01]  /*b550*/  LOP3.LUT R135, R5, 0xffffff00, RZ, 0xc0, !PT ;  /* 0xffffff0005877812 */ /* 0x000fe200078ec0ff */
[----:B------:R-:W-:Y:S01]  /*b560*/  IMAD R6, R6, 0x8, R8 ;  /* 0x0000000806067824 */ /* 0x000fe200078e0208 */
[----:B------:R-:W-:Y:S02]  /*b570*/  LOP3.LUT R7, R2, 0x8, R3, 0xf8, !PT ;  /* 0x0000000802077812 */ /* 0x000fe400078ef803 */
[----:B------:R-:W-:Y:S01]  /*b580*/  SHF.R.U32.HI R5, RZ, 0x3, R2 ;  /* 0x00000003ff057819 */ /* 0x000fe20000011602 */
[----:B------:R-:W-:Y:S01]  /*b590*/  IMAD R2, R170, 0x200, R135 ;  /* 0x00000200aa027824 */ /* 0x000fe200078e0287 */
[----:B------:R-:W-:Y:S01]  /*b5a0*/  LOP3.LUT R3, R0, 0x8, R9, 0xf8, !PT ;  /* 0x0000000800037812 */ /* 0x000fe200078ef809 */
[----:B------:R-:W-:-:S04]  /*b5b0*/  DEPBAR.LE SB0, 0x0 ;  /* 0x000080000000791a */ /* 0x000fc80000000000 */
[----:B------:R-:W-:Y:S01]  /*b5c0*/  BAR.SYNC.DEFER_BLOCKING 0x0 ;  /* 0x0000000000007b1d */ /* 0x000fe20000010000 */
[----:B------:R-:W-:Y:S02]  /*b5d0*/  SHF.R.U32.HI R0, RZ, 0x3, R0 ;  /* 0x00000003ff007819 */ /* 0x000fe40000011600 */
[----:B------:R-:W-:Y:S02]  /*b5e0*/  LOP3.LUT R35, R7, R5, RZ, 0x3c, !PT ;  /* 0x0000000507237212 */ /* 0x000fe400078e3cff */
[----:B------:R-:W-:Y:S01]  /*b5f0*/  LOP3.LUT R5, R3, R0, RZ, 0x3c, !PT ;  /* 0x0000000003057212 */ /* 0x000fe200078e3cff */
[----:B------:R-:W-:Y:S01]  /*b600*/  IMAD R0, R168, 0x20, R2 ;  /* 0x00000020a8007824 */ /* 0x000fe200078e0202 */
        /* <DEDUP_REMOVED lines=16> */
.L_x_941:
[----:B------:R-:W-:Y:S05]  /*b710*/  BSYNC B0 ;  /* 0x0000000000007941 */ /* 0x000fea0003800000 */
.L_x_940:
[----:B------:R2:W-:Y:S01]  /*b720*/  @P0 STS.128 [R237+0x5800], RZ ;  /* 0x005800ffed000388 */ /* 0x0005e20000000c00 */
[----:B-1----:R-:W-:Y:S01]  /*b730*/  IMAD.IADD R2, R35, 0x1, R0 ;  /* 0x0000000123027824 */ /* 0x002fe200078e0200 */
[----:B------:R-:W-:Y:S01]  /*b740*/  BSSY B0, `(.L_x_942) ;  /* 0x0000013000007945 */ /* 0x000fe20003800000 */
[----:B------:R-:W-:Y:S01]  /*b750*/  IMAD.U32 R0, R6, 0x20, R5 ;  /* 0x0000002006007824 */ /* 0x000fe200078e0005 */
        /* <DEDUP_REMOVED lines=8> */
[----:B------:R-:W-:Y:S01]  /*b7e0*/  IMAD.U32 R2, RZ, RZ, UR19 ;  /* 0x00000013ff027e24 */ /* 0x000fe2000f8e00ff */
[----:B------:R-:W-:Y:S01]  /*b7f0*/  MOV R3, UR19 ;  /* 0x0000001300037c02 */ /* 0x000fe20008000f00 */
[----:B------:R-:W-:-:S03]  /*b800*/  IMAD.U32 R0, RZ, RZ, UR18 ;  /* 0x00000012ff007e24 */ /* 0x000fc6000f8e00ff */
[----:B------:R-:W-:-:S04]  /*b810*/  LEA R2, P0, R2, R171, 0x1 ;  /* 0x000000ab02027211 */ /* 0x000fc800078008ff */
[----:B------:R-:W-:-:S05]  /*b820*/  LEA.HI.X R3, R3, R172, R0, 0x1, P0 ;  /* 0x000000ac03037211 */ /* 0x000fca00000f0c00 */
[----:B------:R-:W-:Y:S01]  /*b830*/  @!PT LDS RZ, [RZ] ;  /* 0x00000000fffff984 */ /* 0x000fe20000000800 */
[----:B------:R-:W-:Y:S01]  /*b840*/  @!PT LDS RZ, [RZ] ;  /* 0x00000000fffff984 */ /* 0x000fe20000000800 */
[----:B------:R-:W-:Y:S01]  /*b850*/  @!PT LDS RZ, [RZ] ;  /* 0x00000000fffff984 */ /* 0x000fe20000000800 */
[----:B------:R1:W-:Y:S04]  /*b860*/  LDGSTS.E.BYPASS.LTC128B.128 [R237+0x5800], desc[UR6][R2.64] ;  /* 0x0580000002ed7fae */ /* 0x0003e8000b901d46 */
.L_x_943:
[----:B------:R-:W-:Y:S05]  /*b870*/  BSYNC B0 ;  /* 0x0000000000007941 */ /* 0x000fea0003800000 */
.L_x_942:
[----:B------:R1:W-:Y:S01]  /*b880*/  @P6 STS.128 [R237+0x6000], RZ ;  /* 0x006000ffed006388 */ /* 0x0003e20000000c00 */
[----:B------:R-:W-:Y:S04]  /*b890*/  BSSY B0, `(.L_x_944) ;  /* 0x000000d000007945 */ /* 0x000fe80003800000 */
[----:B------:R-:W-:Y:S05]  /*b8a0*/  @P6 BRA `(.L_x_945) ;  /* 0x00000000002c6947 */ /* 0x000fea0003800000 */
[----:B------:R-:W-:Y:S02]  /*b8b0*/  ULDC UR5, c[0x0][0x2d0] ;  /* 0x0000b40000057ab9 */ /* 0x000fe40000000800 */
[----:B------:R-:W-:-:S13]  /*b8c0*/  ISETP.GE.AND P0, PT, R132, UR5, PT ;  /* 0x0000000584007c0c */ /* 0x000fda000bf06270 */
[----:B------:R1:W-:Y:S01]  /*b8d0*/  @P0 STS.128 [R237+0x6000], RZ ;  /* 0x006000ffed000388 */ /* 0x0003e20000000c00 */
[----:B------:R-:W-:Y:S05]  /*b8e0*/  @P0 BRA `(.L_x_945) ;  /* 0x00000000001c0947 */ /* 0x000fea0003800000 */
[----:B------:R-:W1:Y:S02]  /*b8f0*/  LDC.64 R4, c[0x0][0x250] ;  /* 0x00009400ff047b82 */ /* 0x000e640000000a00 */
[----:B-1----:R-:W-:-:S04]  /*b900*/  LEA R2, P0, R4, R171, 0x7 ;  /* 0x000000ab04027211 */ /* 0x002fc800078038ff */
[----:B------:R-:W-:-:S05]  /*b910*/  LEA.HI.X R3, R4, R172, R5, 0x7, P0 ;  /* 0x000000ac04037211 */ /* 0x000fca00000f3c05 */
[----:B------:R-:W-:Y:S01]  /*b920*/  @!PT LDS RZ, [RZ] ;  /* 0x00000000fffff984 */ /* 0x000fe20000000800 */
[----:B------:R-:W-:Y:S01]  /*b930*/  @!PT LDS RZ, [RZ] ;  /* 0x00000000fffff984 */ /* 0x000fe20000000800 */
[----:B------:R-:W-:Y:S01]  /*b940*/  @!PT LDS RZ, [RZ] ;  /* 0x00000000fffff984 */ /* 0x000fe20000000800 */
[----:B------:R1:W-:Y:S04]  /*b950*/  LDGSTS.E.BYPASS.LTC128B.128 [R237+0x6000], desc[UR6][R2.64] ;  /* 0x0600000002ed7fae */ /* 0x0003e8000b901d46 */
.L_x_945:
[----:B------:R-:W-:Y:S05]  /*b960*/  BSYNC B0 ;  /* 0x0000000000007941 */ /* 0x000fea0003800000 */
.L_x_944:
[----:B------:R1:W-:Y:S01]  /*b970*/  @P5 STS.128 [R237+0x6800], RZ ;  /* 0x006800ffed005388 */ /* 0x0003e20000000c00 */
[----:B------:R-:W-:Y:S04]  /*b980*/  BSSY B0, `(.L_x_946) ;  /* 0x0000010000007945 */ /* 0x000fe80003800000 */
[----:B------:R-:W-:Y:S05]  /*b990*/  @P5 BRA `(.L_x_947) ;  /* 0x0000000000385947 */ /* 0x000fea0003800000 */
[----:B------:R-:W-:Y:S02]  /*b9a0*/  ULDC UR5, c[0x0][0x2d0] ;  /* 0x0000b40000057ab9 */ /* 0x000fe40000000800 */
[----:B------:R-:W-:-:S13]  /*b9b0*/  ISETP.GE.AND P0, PT, R132, UR5, PT ;  /* 0x0000000584007c0c */ /* 0x000fda000bf06270 */
[----:B------:R1:W-:Y:S01]  /*b9c0*/  @P0 STS.128 [R237+0x6800], RZ ;  /* 0x006800ffed000388 */ /* 0x0003e20000000c00 */
[----:B------:R-:W-:Y:S05]  /*b9d0*/  @P0 BRA `(.L_x_947) ;  /* 0x0000000000280947 */ /* 0x000fea0003800000 */
[----:B------:R-:W5:Y:S01]  /*b9e0*/  LDC.64 R4, c[0x0][0x250] ;  /* 0x00009400ff047b82 */ /* 0x000f620000000a00 */
[----:B-1----:R-:W-:Y:S02]  /*b9f0*/  MOV R2, R171 ;  /* 0x000000ab00027202 */ /* 0x002fe40000000f00 */
        /* <DEDUP_REMOVED lines=8> */
.L_x_947:
[----:B------:R-:W-:Y:S05]  /*ba80*/  BSYNC B0 ;  /* 0x0000000000007941 */ /* 0x000fea0003800000 */
.L_x_946:
        /* <DEDUP_REMOVED lines=14> */
.L_x_949:
[----:B------:R-:W-:Y:S05]  /*bb70*/  BSYNC B0 ;  /* 0x0000000000007941 */ /* 0x000fea0003800000 */
.L_x_948:
        /* <DEDUP_REMOVED lines=17> */
.L_x_951:
[----:B------:R-:W-:Y:S05]  /*bc90*/  BSYNC B0 ;  /* 0x0000000000007941 */ /* 0x000fea0003800000 */
.L_x_950:
        /* <DEDUP_REMOVED lines=17> */
.L_x_953:
[----:B------:R-:W-:Y:S05]  /*bdb0*/  BSYNC B0 ;  /* 0x0000000000007941 */ /* 0x000fea0003800000 */
.L_x_952:
        /* <DEDUP_REMOVED lines=17> */
.L_x_955:
[----:B------:R-:W-:Y:S05]  /*bed0*/  BSYNC B0 ;  /* 0x0000000000007941 */ /* 0x000fea0003800000 */
.L_x_954:
[----:B------:R-:W-:Y:S01]  /*bee0*/  LDSM.16.M88.4 R4, [R220] ;  /* 0x00000000dc04783b */ /* 0x000fe20000000200 */
[----:B------:R-:W-:Y:S01]  /*bef0*/  LOP3.LUT P0, RZ, R32, 0x2, RZ, 0xc0, !PT ;  /* 0x0000000220ff7812 */ /* 0x000fe2000780c0ff */
[C---:B------:R-:W-:Y:S01]  /*bf00*/  VIADD R0, R216.reuse, 0x1000 ;  /* 0x00001000d8007836 */ /* 0x040fe20000000000 */
[----:B------:R-:W-:Y:S01]  /*bf10*/  ULDC UR5, c[0x0][0x398] ;  /* 0x0000e60000057ab9 */ /* 0x000fe20000000800 */
[----:B------:R-:W5:Y:S01]  /*bf20*/  LDSM.16.M88.4 R12, [R216+0x2000] ;  /* 0x00200000d80c783b */ /* 0x000f620000000200 */
[----:B------:R-:W-:Y:S02]  /*bf30*/  VIADD R219, R216, 0x1020 ;  /* 0x00001020d8db7836 */ /* 0x000fe40000000000 */
[----:B------:R-:W-:Y:S01]  /*bf40*/  IMAD R221, R33, 0x2, R220 ;  /* 0x0000000221dd7824 */ /* 0x000fe200078e02dc */
[----:B------:R-:W2:Y:S01]  /*bf50*/  LDSM.16.M88.4 R28, [R216+0x1000] ;  /* 0x00100000d81c783b */ /* 0x000ea20000000200 */
[----:B-1----:R-:W-:-:S03]  /*bf60*/  IMAD.SHL.U32 R3, R173, 0x2, RZ ;  /* 0x00000002ad037824 */ /* 0x002fc600078e00ff */
[----:B------:R-:W1:Y:S02]  /*bf70*/  LDSM.16.M88.4 R24, [R216+0x1400] ;  /* 0x00140000d818783b */ /* 0x000e640000000200 */
[----:B------:R-:W-:Y:S01]  /*bf80*/  @P0 VIADD R219, R0, 0xffffffe0 ;  /* 0xffffffe000db0836 */ /* 0x000fe20000000000 */
[----:B------:R-:W-:Y:S01]  /*bf90*/  SHF.R.S32.HI R0, RZ, 0x1f, R173 ;  /* 0x0000001fff007819 */ /* 0x000fe200000114ad */
[----:B------:R-:W3:Y:S01]  /*bfa0*/  LDSM.16.M88.4 R20, [R216+0x1800] ;  /* 0x00180000d814783b */ /* 0x000ee20000000200 */
[----:B------:R-:W-:Y:S01]  /*bfb0*/  LOP3.LUT R3, R3, 0x6, RZ, 0xc0, !PT ;  /* 0x0000000603037812 */ /* 0x000fe200078ec0ff */
[C---:B------:R-:W-:Y:S01]  /*bfc0*/  VIADD R236, R219.reuse, 0x400 ;  /* 0x00000400dbec7836 */ /* 0x040fe20000000000 */
[----:B------:R-:W-:Y:S01]  /*bfd0*/  LEA.HI R0, R0, R173, RZ, 0x5 ;  /* 0x000000ad00007211 */ /* 0x000fe200078f28ff */
[----:B------:R-:W4:Y:S01]  /*bfe0*/  LDSM.16.M88.4 R16, [R216+0x1c00] ;  /* 0x001c0000d810783b */ /* 0x000f220000000200 */
[----:B------:R-:W-:Y:S02]  /*bff0*/  VIADD R235, R219, 0x800 ;  /* 0x00000800dbeb7836 */ /* 0x000fe40000000000 */
[----:B------:R-:W-:Y:S01]  /*c000*/  LOP3.LUT R0, R0, 0xffffffe0, RZ, 0xc0, !PT ;  /* 0xffffffe000007812 */ /* 0x000fe200078ec0ff */
[----:B------:R-:W4:Y:S01]  /*c010*/  LDSM.16.M88.4 R8, [R216+0x2400] ;  /* 0x00240000d808783b */ /* 0x000f220000000200 */
[----:B------:R-:W-:-:S02]  /*c020*/  IMAD.IADD R3, R34, 0x1, R3 ;  /* 0x0000000122037824 */ /* 0x000fc400078e0203 */
[----:B------:R-:W-:Y:S01]  /*c030*/  VIADD R234, R219, 0xc00 ;  /* 0x00000c00dbea7836 */ /* 0x000fe20000000000 */
[----:B------:R-:W4:Y:S01]  /*c040*/  LDSM.16.M88.4 R48, [R216+0x3000] ;  /* 0x00300000d830783b */ /* 0x000f220000000200 */
[----:B------:R-:W-:Y:S02]  /*c050*/  IMAD.IADD R0, R173, 0x1, -R0 ;  /* 0x00000001ad007824 */ /* 0x000fe400078e0a00 */
[C---:B------:R-:W-:Y:S01]  /*c060*/  VIADD R233, R219.reuse, 0x1000 ;  /* 0x00001000dbe97836 */ /* 0x040fe20000000000 */
[----:B------:R-:W4:Y:S01]  /*c070*/  LDSM.16.M88.4 R44, [R216+0x2c00] ;  /* 0x002c0000d82c783b */ /* 0x000f220000000200 */
[C---:B------:R-:W-:Y:S01]  /*c080*/  VIADD R232, R219.reuse, 0x1400 ;  /* 0x00001400dbe87836 */ /* 0x040fe20000000000 */
[----:B------:R-:W-:Y:S01]  /*c090*/  SHF.R.S32.HI R2, RZ, 0x1f, R0 ;  /* 0x0000001fff027819 */ /* 0x000fe20000011400 */
[C---:B------:R-:W-:Y:S01]  /*c0a0*/  VIADD R231, R219.reuse, 0x1800 ;  /* 0x00001800dbe77836 */ /* 0x040fe20000000000 */
[----:B------:R-:W4:Y:S01]  /*c0b0*/  LDSM.16.M88.4 R36, [R216+0x2800] ;  /* 0x00280000d824783b */ /* 0x000f220000000200 */
[C---:B------:R-:W-:Y:S01]  /*c0c0*/  VIADD R230, R219.reuse, 0x1c00 ;  /* 0x00001c00dbe67836 */ /* 0x040fe20000000000 */
[----:B------:R-:W-:Y:S01]  /*c0d0*/  LEA.HI R0, R2, R0, RZ, 0x2 ;  /* 0x0000000002007211 */ /* 0x000fe200078f10ff */
[----:B------:R-:W-:Y:S01]  /*c0e0*/  IMAD R2, R170, 0x10, R217 ;  /* 0x00000010aa027824 */ /* 0x000fe200078e02d9 */
[----:B------:R-:W-:Y:S01]  /*c0f0*/  LDSM.16.M88.4 R52, [R216+0x3400] ;  /* 0x00340000d834783b */ /* 0x000fe20000000200 */
[C---:B------:R-:W-:Y:S01]  /*c100*/  VIADD R229, R219.reuse, 0x2000 ;  /* 0x00002000dbe57836 */ /* 0x040fe20000000000 */
[----:B------:R-:W-:Y:S01]  /*c110*/  SHF.R.S32.HI R0, RZ, 0x2, R0 ;  /* 0x00000002ff007819 */ /* 0x000fe20000011400 */
[----:B------:R-:W-:Y:S01]  /*c120*/  VIADD R228, R219, 0x2400 ;  /* 0x00002400dbe47836 */ /* 0x000fe20000000000 */
[----:B-----5:R-:W-:Y:S01]  /*c130*/  HMMA.16816.F32 R116, R4, R12, RZ ;  /* 0x0000000c0474723c */ /* 0x020fe200000018ff */
[----:B------:R-:W-:Y:S01]  /*c140*/  LDSM.16.M88.4 R40, [R216+0x3800] ;  /* 0x00380000d828783b */ /* 0x000fe20000000200 */
[----:B------:R-:W-:Y:S01]  /*c150*/  IADD3 R0, R2, 0x1, R0 ;  /* 0x0000000102007810 */ /* 0x000fe20007ffe000 */
[----:B------:R-:W-:-:S02]  /*c160*/  IMAD R2, R168, 0x20, R135 ;  /* 0x00000020a8027824 */ /* 0x000fc400078e0287 */
[----:B------:R-:W-:Y:S01]  /*c170*/  LDSM.16.M88.4 R56, [R219+0x400] ;  /* 0x00040000db38783b */ /* 0x000fe20000000200 */
[C---:B------:R-:W-:Y:S01]  /*c180*/  HMMA.16816.F32 R108, R4.reuse, R14, RZ ;  /* 0x0000000e046c723c */ /* 0x040fe200000018ff */
[----:B------:R-:W-:Y:S01]  /*c190*/  IADD3 R0, R134, R0, -R218 ;  /* 0x0000000086007210 */ /* 0x000fe20007ffe8da */
[C---:B------:R-:W-:Y:S01]  /*c1a0*/  VIADD R227, R219.reuse, 0x2800 ;  /* 0x00002800dbe37836 */ /* 0x040fe20000000000 */
[----:B------:R-:W5:Y:S01]  /*c1b0*/  LDSM.16.M88.4 R12, [R216+0x4c00] ;  /* 0x004c0000d80c783b */ /* 0x000f620000000200 */
[C---:B------:R-:W-:Y:S02]  /*c1c0*/  VIADD R226, R219.reuse, 0x2c00 ;  /* 0x00002c00dbe27836 */ /* 0x040fe40000000000 */
[----:B--2---:R-:W-:Y:S01]  /*c1d0*/  HMMA.16816.F32 R96, R4, R28, RZ ;  /* 0x0000001c0460723c */ /* 0x004fe200000018ff */
[----:B------:R-:W0:Y:S01]  /*c1e0*/  LDGDEPBAR ;  /* 0x00000000000079af */ /* 0x000e220000000000 */
[C---:B------:R-:W-:Y:S02]  /*c1f0*/  VIADD R225, R219.reuse, 0x3000 ;  /* 0x00003000dbe17836 */ /* 0x040fe40000000000 */
[----:B------:R-:W-:-:S02]  /*c200*/  VIADD R224, R219, 0x3400 ;  /* 0x00003400dbe07836 */ /* 0x000fc40000000000 */
[C---:B------:R-:W-:Y:S01]  /*c210*/  HMMA.16816.F32 R72, R4.reuse, R30, RZ ;  /* 0x0000001e0448723c */ /* 0x040fe200000018ff */
[----:B------:R-:W2:Y:S01]  /*c220*/  LDSM.16.M88.4 R28, [R216+0x3c00] ;  /* 0x003c0000d81c783b */ /* 0x000ea20000000200 */
[C---:B------:R-:W-:Y:S02]  /*c230*/  VIADD R223, R219.reuse, 0x3800 ;  /* 0x00003800dbdf7836 */ /* 0x040fe40000000000 */
[----:B------:R-:W-:Y:S02]  /*c240*/  VIADD R222, R219, 0x3c00 ;  /* 0x00003c00dbde7836 */ /* 0x000fe40000000000 */
[C---:B-1----:R-:W-:Y:S06]  /*c250*/  HMMA.16816.F32 R92, R4.reuse, R24, RZ ;  /* 0x00000018045c723c */ /* 0x042fec00000018ff */
[C---:B------:R-:W-:Y:S01]  /*c260*/  HMMA.16816.F32 R112, R4.reuse, R26, RZ ;  /* 0x0000001a0470723c */ /* 0x040fe200000018ff */
[----:B------:R-:W1:Y:S05]  /*c270*/  LDSM.16.M88.4 R24, [R216+0x4000] ;  /* 0x00400000d818783b */ /* 0x000e6a0000000200 */
[C---:B---3--:R-:W-:Y:S06]  /*c280*/  HMMA.16816.F32 R88, R4.reuse, R20, RZ ;  /* 0x000000140458723c */ /* 0x048fec00000018ff */
[C---:B------:R-:W-:Y:S01]  /*c290*/  HMMA.16816.F32 R124, R4.reuse, R22, RZ ;  /* 0x00000016047c723c */ /* 0x040fe200000018ff */
[----:B------:R-:W3:Y:S05]  /*c2a0*/  LDSM.16.M88.4 R20, [R216+0x4400] ;  /* 0x00440000d814783b */ /* 0x000eea0000000200 */
[C---:B----4-:R-:W-:Y:S06]  /*c2b0*/  HMMA.16816.F32 R128, R4.reuse, R16, RZ ;  /* 0x000000100480723c */ /* 0x050fec00000018ff */
[C---:B------:R-:W-:Y:S01]  /*c2c0*/  HMMA.16816.F32 R120, R4.reuse, R18, RZ ;  /* 0x000000120478723c */ /* 0x040fe200000018ff */
[----:B------:R-:W4:Y:S05]  /*c2d0*/  LDSM.16.M88.4 R16, [R216+0x4800] ;  /* 0x00480000d810783b */ /* 0x000f2a0000000200 */
[C---:B------:R-:W-:Y:S06]  /*c2e0*/  HMMA.16816.F32 R84, R4.reuse, R8, RZ ;  /* 0x000000080454723c */ /* 0x040fec00000018ff */
[C---:B------:R-:W-:Y:S01]  /*c2f0*/  HMMA.16816.F32 R104, R4.reuse, R10, RZ ;  /* 0x0000000a0468723c */ /* 0x040fe200000018ff */
[----:B------:R-:W4:Y:S05]  /*c300*/  LDSM.16.M88.4 R8, [R221] ;  /* 0x00000000dd08783b */ /* 0x000f2a0000000200 */
[C---:B------:R-:W-:Y:S06]  /*c310*/  HMMA.16816.F32 R64, R4.reuse, R48, RZ ;  /* 0x000000300440723c */ /* 0x040fec00000018ff */
[C---:B------:R-:W-:Y:S01]  /*c320*/  HMMA.16816.F32 R60, R4.reuse, R50, RZ ;  /* 0x00000032043c723c */ /* 0x040fe200000018ff */
[----:B------:R-:W4:Y:S05]  /*c330*/  LDSM.16.M88.4 R48, [R219+0xc00] ;  /* 0x000c0000db30783b */ /* 0x000f2a0000000200 */
[C---:B------:R-:W-:Y:S06]  /*c340*/  HMMA.16816.F32 R76, R4.reuse, R44, RZ ;  /* 0x0000002c044c723c */ /* 0x040fec00000018ff */
[C---:B------:R-:W-:Y:S01]  /*c350*/  HMMA.16816.F32 R68, R4.reuse, R46, RZ ;  /* 0x0000002e0444723c */ /* 0x040fe200000018ff */
[----:B------:R-:W4:Y:S05]  /*c360*/  LDSM.16.M88.4 R44, [R219+0x1400] ;  /* 0x00140000db2c783b */ /* 0x000f2a0000000200 */
[C---:B------:R-:W-:Y:S06]  /*c370*/  HMMA.16816.F32 R80, R4.reuse, R36, RZ ;  /* 0x000000240450723c */ /* 0x040fec00000018ff */
[C---:B------:R-:W-:Y:S01]  /*c380*/  HMMA.16816.F32 R100, R4.reuse, R38, RZ ;  /* 0x000000260464723c */ /* 0x040fe200000018ff */
[----:B------:R-:W4:Y:S05]  /*c390*/  LDSM.16.M88.4 R36, [R219] ;  /* 0x00000000db24783b */ /* 0x000f2a0000000200 */
[C---:B-----5:R-:W-:Y:S06]  /*c3a0*/  HMMA.16816.F32 R200, R4.reuse, R12, RZ ;  /* 0x0000000c04c8723c */ /* 0x060fec00000018ff */
[C---:B------:R-:W-:Y:S01]  /*c3b0*/  HMMA.16816.F32 R208, R4.reuse, R14, RZ ;  /* 0x0000000e04d0723c */ /* 0x040fe200000018ff */
[----:B------:R-:W5:Y:S05]  /*c3c0*/  LDSM.16.M88.4 R12, [R219+0x1c00] ;  /* 0x001c0000db0c783b */ /* 0x000f6a0000000200 */
[C---:B------:R-:W-:Y:S06]  /*c3d0*/  HMMA.16816.F32 R136, R4.reuse, R52, RZ ;  /* 0x000000340488723c */ /* 0x040fec00000018ff */
[C---:B------:R-:W-:Y:S01]  /*c3e0*/  HMMA.16816.F32 R140, R4.reuse, R54, RZ ;  /* 0x00000036048c723c */ /* 0x040fe200000018ff */
[----:B------:R-:W-:Y:S05]  /*c3f0*/  LDSM.16.M88.4 R52, [R219+0x800] ;  /* 0x00080000db34783b */ /* 0x000fea0000000200 */
[C---:B------:R-:W-:Y:S06]  /*c400*/  HMMA.16816.F32 R144, R4.reuse, R40, RZ ;  /* 0x000000280490723c */ /* 0x040fec00000018ff */
[C---:B------:R-:W-:Y:S01]  /*c410*/  HMMA.16816.F32 R148, R4.reuse, R42, RZ ;  /* 0x0000002a0494723c */ /* 0x040fe200000018ff */
[----:B------:R-:W-:Y:S05]  /*c420*/  LDSM.16.M88.4 R40, [R219+0x1000] ;  /* 0x00100000db28783b */ /* 0x000fea0000000200 */
[C---:B--2---:R-:W-:Y:S06]  /*c430*/  HMMA.16816.F32 R152, R4.reuse, R28, RZ ;  /* 0x0000001c0498723c */ /* 0x044fec00000018ff */
[C---:B------:R-:W-:Y:S01]  /*c440*/  HMMA.16816.F32 R156, R4.reuse, R30, RZ ;  /* 0x0000001e049c723c */ /* 0x040fe200000018ff */
[----:B------:R-:W-:Y:S05]  /*c450*/  LDSM.16.M88.4 R28, [R219+0x2c00] ;  /* 0x002c0000db1c783b */ /* 0x000fea0000000200 */
[C---:B-1----:R-:W-:Y:S06]  /*c460*/  HMMA.16816.F32 R160, R4.reuse, R24, RZ ;  /* 0x0000001804a0723c */ /* 0x042fec00000018ff */
[C---:B------:R-:W-:Y:S01]  /*c470*/  HMMA.16816.F32 R164, R4.reuse, R26, RZ ;  /* 0x0000001a04a4723c */ /* 0x040fe200000018ff */
[----:B------:R-:W-:Y:S05]  /*c480*/  LDSM.16.M88.4 R24, [R219+0x2400] ;  /* 0x00240000db18783b */ /* 0x000fea0000000200 */
[C---:B---3--:R-:W-:Y:S06]  /*c490*/  HMMA.16816.F32 R176, R4.reuse, R20, RZ ;  /* 0x0000001404b0723c */ /* 0x048fec00000018ff */
[C---:B------:R-:W-:Y:S01]  /*c4a0*/  HMMA.16816.F32 R180, R4.reuse, R22, RZ ;  /* 0x0000001604b4723c */ /* 0x040fe200000018ff */
[----:B------:R-:W-:Y:S05]  /*c4b0*/  LDSM.16.M88.4 R20, [R219+0x2800] ;  /* 0x00280000db14783b */ /* 0x000fea0000000200 */
[C---:B----4-:R-:W-:Y:S06]  /*c4c0*/  HMMA.16816.F32 R184, R4.reuse, R16, RZ ;  /* 0x0000001004b8723c */ /* 0x050fec00000018ff */
[----:B------:R-:W-:Y:S01]  /*c4d0*/  HMMA.16816.F32 R188, R4, R18, RZ ;  /* 0x0000001204bc723c */ /* 0x000fe200000018ff */
[----:B------:R-:W1:Y:S04]  /*c4e0*/  LDSM.16.M88.4 R4, [R219+0x2000] ;  /* 0x00200000db04783b */ /* 0x000e680000000200 */
[----:B------:R-:W2:Y:S01]  /*c4f0*/  LDSM.16.M88.4 R16, [R219+0x1800] ;  /* 0x00180000db10783b */ /* 0x000ea20000000200 */
[C---:B------:R-:W-:Y:S06]  /*c500*/  HMMA.16816.F32 R196, R8.reuse, R58, R112 ;  /* 0x0000003a08c4723c */ /* 0x040fec0000001870 */
[C---:B------:R-:W-:Y:S06]  /*c510*/  HMMA.16816.F32 R112, R8.reuse, R50, R120 ;  /* 0x000000320870723c */ /* 0x040fec0000001878 */
[C---:B------:R-:W-:Y:S06]  /*c520*/  HMMA.16816.F32 R120, R8.reuse, R44, R84 ;  /* 0x0000002c0878723c */ /* 0x040fec0000001854 */
[C---:B------:R-:W-:Y:S06]  /*c530*/  HMMA.16816.F32 R204, R8.reuse, R38, R72 ;  /* 0x0000002608cc723c */ /* 0x040fec0000001848 */
[C---:B-----5:R-:W-:Y:S06]  /*c540*/  HMMA.16816.F32 R84, R8.reuse, R12, R76 ;  /* 0x0000000c0854723c */ /* 0x060fec000000184c */
[C---:B------:R-:W-:Y:S01]  /*c550*/  HMMA.16816.F32 R212, R8.reuse, R36, R96 ;  /* 0x0000002408d4723c */ /* 0x040fe20000001860 */
[----:B------:R-:W-:Y:S05]  /*c560*/  LDSM.16.M88.4 R36, [R219+0x3400] ;  /* 0x00340000db24783b */ /* 0x000fea0000000200 */
[C---:B-1----:R-:W-:Y:S06]  /*c570*/  HMMA.16816.F32 R76, R8.reuse, R4, R64 ;  /* 0x00000004084c723c */ /* 0x042fec0000001840 */
[C---:B------:R-:W-:Y:S01]  /*c580*/  HMMA.16816.F32 R72, R8.reuse, R6, R60 ;  /* 0x000000060848723c */ /* 0x040fe2000000183c */
[----:B------:R-:W1:Y:S05]  /*c590*/  LDSM.16.M88.4 R4, [R219+0x3800] ;  /* 0x00380000db04783b */ /* 0x000e6a0000000200 */
[C---:B------:R-:W-:Y:S06]  /*c5a0*/  HMMA.16816.F32 R96, R8.reuse, R56, R92 ;  /* 0x000000380860723c */ /* 0x040fec000000185c */
[C---:B------:R-:W-:Y:S06]  /*c5b0*/  HMMA.16816.F32 R92, R8.reuse, R52, R88 ;  /* 0x00000034085c723c */ /* 0x040fec0000001858 */
[C---:B--2---:R-:W-:Y:S06]  /*c5c0*/  HMMA.16816.F32 R88, R8.reuse, R16, R80 ;  /* 0x000000100858723c */ /* 0x044fec0000001850 */
[C---:B------:R-:W-:Y:S01]  /*c5d0*/  HMMA.16816.F32 R80, R8.reuse, R14, R68 ;  /* 0x0000000e0850723c */ /* 0x040fe20000001844 */
[----:B------:R-:W-:Y:S05]  /*c5e0*/  LDSM.16.M88.4 R12, [R219+0x3c00] ;  /* 0x003c0000db0c783b */ /* 0x000fea0000000200 */
[C---:B------:R-:W-:Y:S06]  /*c5f0*/  HMMA.16816.F32 R68, R8.reuse, R24, R136 ;  /* 0x000000180844723c */ /* 0x040fec0000001888 */
[C---:B------:R-:W-:Y:S06]  /*c600*/  HMMA.16816.F32 R64, R8.reuse, R26, R140 ;  /* 0x0000001a0840723c */ /* 0x040fec000000188c */
[C---:B-1----:R-:W-:Y:S06]  /*c610*/  HMMA.16816.F32 R24, R8.reuse, R4, R184 ;  /* 0x000000040818723c */ /* 0x042fec00000018b8 */
[----:B------:R-:W-:Y:S01]  /*c620*/  HMMA.16816.F32 R60, R8, R20, R144 ;  /* 0x00000014083c723c */ /* 0x000fe20000001890 */
[----:B------:R-:W-:-:S02]  /*c630*/  VIADD R5, R0, UR5 ;  /* 0x0000000500057c36 */ /* 0x000fc40008000000 */
[----:B------:R-:W-:-:S03]  /*c640*/  IMAD.IADD R0, R35, 0x1, R2 ;  /* 0x0000000123007824 */ /* 0x000fc600078e0202 */
[C---:B------:R-:W-:Y:S01]  /*c650*/  HMMA.16816.F32 R56, R8.reuse, R22, R148 ;  /* 0x000000160838723c */ /* 0x040fe20000001894 */
[C---:B------:R-:W-:Y:S02]  /*c660*/  VIMNMX R4, R5.reuse, R134, PT ;  /* 0x0000008605047248 */ /* 0x040fe40003fe0100 */
[----:B------:R-:W-:Y:S01]  /*c670*/  VIADDMNMX R2, R5, 0x8, R134, PT ;  /* 0x0000000805027846 */ /* 0x000fe20003800186 */
[C---:B------:R-:W-:Y:S02]  /*c680*/  VIADD R5, R3.reuse, 0x8 ;  /* 0x0000000803057836 */ /* 0x040fe40000000000 */
[C---:B------:R-:W-:Y:S01]  /*c690*/  HMMA.16816.F32 R20, R8.reuse, R6, R188 ;  /* 0x000000060814723c */ /* 0x040fe200000018bc */
[----:B------:R-:W-:Y:S02]  /*c6a0*/  ISETP.GE.AND P3, PT, R3, R2, PT ;  /* 0x000000020300720c */ /* 0x000fe40003f66270 */
[C---:B------:R-:W-:Y:S02]  /*c6b0*/  ISETP.GE.AND P2, PT, R5.reuse, R4, PT ;  /* 0x000000040500720c */ /* 0x040fe40003f46270 */
[----:B------:R-:W-:Y:S01]  /*c6c0*/  ISETP.GE.AND P4, PT, R5, R2, PT ;  /* 0x000000020500720c */ /* 0x000fe20003f86270 */
[C---:B------:R-:W-:Y:S01]  /*c6d0*/  VIADD R5, R3.reuse, 0x10 ;  /* 0x0000001003057836 */ /* 0x040fe20000000000 */
[----:B------:R-:W-:Y:S01]  /*c6e0*/  FSEL R135, R214, -INF , !P3 ;  /* 0xff800000d6877808 */ /* 0x000fe20005800000 */
[C---:B------:R-:W-:Y:S01]  /*c6f0*/  VIADD R6, R3.reuse, 0x1 ;  /* 0x0000000103067836 */ /* 0x040fe20000000000 */
[----:B------:R-:W-:Y:S01]  /*c700*/  HMMA.16816.F32 R192, R8, R54, R124 ;  /* 0x0000003608c0723c */ /* 0x000fe2000000187c */
[----:B------:R-:W-:Y:S01]  /*c710*/  FSEL R206, R206, -INF , !P4 ;  /* 0xff800000cece7808 */ /* 0x000fe20006000000 */
[----:B------:R-:W-:Y:S01]  /*c720*/  VIADD R7, R3, 0xe1 ;  /* 0x000000e103077836 */ /* 0x000fe20000000000 */
[----:B------:R-:W-:-:S02]  /*c730*/  ISETP.GE.AND P3, PT, R5, R4, PT ;  /* 0x000000040500720c */ /* 0x000fc40003f66270 */
[C---:B------:R-:W-:Y:S01]  /*c740*/  ISETP.GE.AND P0, PT, R6.reuse, R4, PT ;  /* 0x000000040600720c */ /* 0x040fe20003f06270 */
[C---:B------:R-:W-:Y:S01]  /*c750*/  HMMA.16816.F32 R124, R8.reuse, R40, R116 ;  /* 0x00000028087c723c */ /* 0x040fe20000001874 */
[-C--:B------:R-:W-:Y:S01]  /*c760*/  ISETP.GE.AND P5, PT, R6, R2.reuse, PT ;  /* 0x000000020600720c */ /* 0x080fe20003fa6270 */
[----:B------:R-:W-:Y:S01]  /*c770*/  VIADD R6, R3, 0x9 ;  /* 0x0000000903067836 */ /* 0x000fe20000000000 */
[----:B------:R-:W-:Y:S02]  /*c780*/  FSEL R32, R213, -INF , !P0 ;  /* 0xff800000d5207808 */ /* 0x000fe40004000000 */
[----:B------:R-:W-:Y:S01]  /*c790*/  ISETP.GE.AND P0, PT, R5, R2, PT ;  /* 0x000000020500720c */ /* 0x000fe20003f06270 */
[C---:B------:R-:W-:Y:S01]  /*c7a0*/  VIADD R5, R3.reuse, 0x18 ;  /* 0x0000001803057836 */ /* 0x040fe20000000000 */
[C---:B------:R-:W-:Y:S01]  /*c7b0*/  ISETP.GE.AND P1, PT, R6.reuse, R4, PT ;  /* 0x000000040600720c */ /* 0x040fe20003f26270 */
[C---:B------:R-:W-:Y:S01]  /*c7c0*/  HMMA.16816.F32 R116, R8.reuse, R42, R108 ;  /* 0x0000002a0874723c */ /* 0x040fe2000000186c */
[----:B------:R-:W-:Y:S01]  /*c7d0*/  ISETP.GE.AND P6, PT, R6, R2, PT ;  /* 0x000000020600720c */ /* 0x000fe20003fc6270 */
[----:B------:R-:W-:Y:S01]  /*c7e0*/  VIADD R6, R3, 0x11 ;  /* 0x0000001103067836 */ /* 0x000fe20000000000 */
[----:B------:R-:W-:Y:S01]  /*c7f0*/  FSEL R134, R215, -INF , !P5 ;  /* 0xff800000d7867808 */ /* 0x000fe20006800000 */
[----:B------:R-:W1:Y:S01]  /*c800*/  LDSM.16.M88.4 R40, [R219+0x3000] ;  /* 0x00300000db28783b */ /* 0x000e620000000200 */
[----:B------:R-:W-:Y:S01]  /*c810*/  ISETP.GE.AND P4, PT, R5, R4, PT ;  /* 0x000000040500720c */ /* 0x000fe20003f86270 */
[----:B------:R-:W-:Y:S01]  /*c820*/  HMMA.16816.F32 R128, R8, R48, R128 ;  /* 0x000000300880723c */ /* 0x000fe20000001880 */
[----:B------:R-:W-:Y:S01]  /*c830*/  FSEL R110, R205, -INF , !P1 ;  /* 0xff800000cd6e7808 */ /* 0x000fe20004800000 */
[----:B------:R-:W-:-:S04]  /*c840*/  DEPBAR.LE SB0, 0x0 ;  /* 0x000080000000791a */ /* 0x000fc80000000000 */
[----:B------:R-:W-:Y:S01]  /*c850*/  FSEL R111, R204, -INF , !P2 ;  /* 0xff800000cc6f7808 */ /* 0x000fe20005000000 */
[C---:B------:R-:W-:Y:S01]  /*c860*/  HMMA.16816.F32 R104, R8.reuse, R46, R104 ;  /* 0x0000002e0868723c */ /* 0x040fe20000001868 */
[----:B------:R-:W-:Y:S01]  /*c870*/  ISETP.GE.AND P1, PT, R5, R2, PT ;  /* 0x000000020500720c */ /* 0x000fe20003f26270 */
[C---:B------:R-:W-:Y:S01]  /*c880*/  VIADD R5, R3.reuse, 0x20 ;  /* 0x0000002003057836 */ /* 0x040fe20000000000 */
[C---:B------:R-:W-:Y:S02]  /*c890*/  ISETP.GE.AND P5, PT, R6.reuse, R4, PT ;  /* 0x000000040600720c */ /* 0x040fe40003fa6270 */
[----:B------:R-:W-:Y:S01]  /*c8a0*/  ISETP.GE.AND P2, PT, R6, R2, PT ;  /* 0x000000020600720c */ /* 0x000fe20003f46270 */
[----:B------:R-:W-:Y:S01]  /*c8b0*/  VIADD R6, R3, 0x19 ;  /* 0x0000001903067836 */ /* 0x000fe20000000000 */
[----:B------:R-:W-:Y:S01]  /*c8c0*/  FSEL R143, R98, -INF , !P0 ;  /* 0xff800000628f7808 */ /* 0x000fe20004000000 */
[----:B------:R-:W-:Y:S01]  /*c8d0*/  HMMA.16816.F32 R100, R8, R18, R100 ;  /* 0x000000120864723c */ /* 0x000fe20000001864 */
[----:B------:R-:W-:-:S02]  /*c8e0*/  FSEL R108, R97, -INF , !P5 ;  /* 0xff800000616c7808 */ /* 0x000fc40006800000 */
[----:B------:R-:W-:Y:S02]  /*c8f0*/  FSEL R207, R207, -INF , !P6 ;  /* 0xff800000cfcf7808 */ /* 0x000fe40007000000 */
[----:B------:R-:W-:Y:S01]  /*c900*/  FSEL R109, R96, -INF , !P3 ;  /* 0xff800000606d7808 */ /* 0x000fe20005800000 */
[C---:B------:R-:W-:Y:S01]  /*c910*/  HMMA.16816.F32 R52, R8.reuse, R28, R152 ;  /* 0x0000001c0834723c */ /* 0x040fe20000001898 */
[C---:B------:R-:W-:Y:S02]  /*c920*/  ISETP.GE.AND P0, PT, R5.reuse, R4, PT ;  /* 0x000000040500720c */ /* 0x040fe40003f06270 */
[----:B------:R-:W-:Y:S01]  /*c930*/  ISETP.GE.AND P5, PT, R5, R2, PT ;  /* 0x000000020500720c */ /* 0x000fe20003fa6270 */
[C---:B------:R-:W-:Y:S01]  /*c940*/  VIADD R5, R3.reuse, 0x28 ;  /* 0x0000002803057836 */ /* 0x040fe20000000000 */
[C---:B------:R-:W-:Y:S01]  /*c950*/  ISETP.GE.AND P6, PT, R6.reuse, R4, PT ;  /* 0x000000040600720c */ /* 0x040fe20003fc6270 */
[----:B------:R-:W-:Y:S01]  /*c960*/  HMMA.16816.F32 R48, R8, R30, R156 ;  /* 0x0000001e0830723c */ /* 0x000fe2000000189c */
[----:B------:R-:W-:Y:S01]  /*c970*/  ISETP.GE.AND P3, PT, R6, R2, PT ;  /* 0x000000020600720c */ /* 0x000fe20003f66270 */
[----:B------:R-:W-:Y:S01]  /*c980*/  VIADD R6, R3, 0x21 ;  /* 0x0000002103067836 */ /* 0x000fe20000000000 */
[----:B------:R-:W-:-:S02]  /*c990*/  FSEL R140, R99, -INF , !P2 ;  /* 0xff800000638c7808 */ /* 0x000fc40005000000 */
[----:B------:R-:W-:Y:S01]  /*c9a0*/  FSEL R137, R198, -INF , !P1 ;  /* 0xff800000c6897808 */ /* 0x000fe20004800000 */
[C---:B------:R-:W-:Y:S01]  /*c9b0*/  HMMA.16816.F32 R28, R8.reuse, R36, R176 ;  /* 0x00000024081c723c */ /* 0x040fe200000018b0 */
[----:B------:R-:W-:Y:S02]  /*c9c0*/  FSEL R98, R197, -INF , !P6 ;  /* 0xff800000c5627808 */ /* 0x000fe40007000000 */
[----:B------:R-:W-:Y:S02]  /*c9d0*/  FSEL R99, R196, -INF , !P4 ;  /* 0xff800000c4637808 */ /* 0x000fe40006000000 */
[C---:B------:R-:W-:Y:S01]  /*c9e0*/  ISETP.GE.AND P1, PT, R5.reuse, R4, PT ;  /* 0x000000040500720c */ /* 0x040fe20003f26270 */
[----:B-1----:R-:W-:Y:S01]  /*c9f0*/  HMMA.16816.F32 R44, R8, R40, R160 ;  /* 0x00000028082c723c */ /* 0x002fe200000018a0 */
[----:B------:R-:W-:Y:S01]  /*ca00*/  ISETP.GE.AND P6, PT, R5, R2, PT ;  /* 0x000000020500720c */ /* 0x000fe20003fc6270 */
[----:B------:R-:W-:Y:S01]  /*ca10*/  VIADD R5, R3, 0x30 ;  /* 0x0000003003057836 */ /* 0x000fe20000000000 */
[----:B------:R-:W-:-:S02]  /*ca20*/  ISETP.GE.AND P2, PT, R6, R4, PT ;  /* 0x000000040600720c */ /* 0x000fc40003f46270 */
[----:B------:R-:W-:Y:S01]  /*ca30*/  ISETP.GE.AND P4, PT, R6, R2, PT ;  /* 0x000000020600720c */ /* 0x000fe20003f86270 */
[----:B------:R-:W-:Y:S01]  /*ca40*/  VIADD R6, R3, 0x29 ;  /* 0x0000002903067836 */ /* 0x000fe20000000000 */
[----:B------:R-:W-:Y:S01]  /*ca50*/  FSEL R139, R94, -INF , !P5 ;  /* 0xff8000005e8b7808 */ /* 0x000fe20006800000 */
[C---:B------:R-:W-:Y:S01]  /*ca60*/  HMMA.16816.F32 R40, R8.reuse, R42, R164 ;  /* 0x0000002a0828723c */ /* 0x040fe200000018a4 */
[----:B------:R-:W-:Y:S02]  /*ca70*/  FSEL R96, R93, -INF , !P2 ;  /* 0xff8000005d607808 */ /* 0x000fe40005000000 */
[----:B------:R-:W-:Y:S02]  /*ca80*/  FSEL R141, R199, -INF , !P3 ;  /* 0xff800000c78d7808 */ /* 0x000fe40005800000 */
[----:B------:R-:W-:Y:S01]  /*ca90*/  FSEL R97, R92, -INF , !P0 ;  /* 0xff8000005c617808 */ /* 0x000fe20004000000 */
[----:B------:R-:W-:Y:S01]  /*caa0*/  HMMA.16816.F32 R36, R8, R38, R180 ;  /* 0x000000260824723c */ /* 0x000fe200000018b4 */
[----:B------:R-:W-:Y:S01]  /*cab0*/  BAR.SYNC.DEFER_BLOCKING 0x0 ;  /* 0x0000000000007b1d */ /* 0x000fe20000010000 */
[----:B------:R-:W-:-:S02]  /*cac0*/  ISETP.GE.AND P5, PT, R5, R4, PT ;  /* 0x000000040500720c */ /* 0x000fc40003fa6270 */
[----:B------:R-:W-:Y:S01]  /*cad0*/  ISETP.GE.AND P2, PT, R5, R2, PT ;  /* 0x000000020500720c */ /* 0x000fe20003f46270 */
[C---:B------:R-:W-:Y:S01]  /*cae0*/  VIADD R5, R3.reuse, 0x38 ;  /* 0x0000003803057836 */ /* 0x040fe20000000000 */
[C---:B------:R-:W-:Y:S01]  /*caf0*/  ISETP.GE.AND P3, PT, R6.reuse, R4, PT ;  /* 0x000000040600720c */ /* 0x040fe20003f66270 */
[C---:B------:R-:W-:Y:S01]  /*cb00*/  HMMA.16816.F32 R16, R8.reuse, R12, R200 ;  /* 0x0000000c0810723c */ /* 0x040fe200000018c8 */
[----:B------:R-:W-:Y:S01]  /*cb10*/  ISETP.GE.AND P0, PT, R6, R2, PT ;  /* 0x000000020600720c */ /* 0x000fe20003f06270 */
[----:B------:R-:W-:Y:S01]  /*cb20*/  VIADD R6, R3, 0x31 ;  /* 0x0000003103067836 */ /* 0x000fe20000000000 */
[----:B------:R-:W-:Y:S02]  /*cb30*/  FSEL R142, R95, -INF , !P4 ;  /* 0xff8000005f8e7808 */ /* 0x000fe40006000000 */
[----:B------:R-:W-:Y:S01]  /*cb40*/  FSEL R138, R194, -INF , !P6 ;  /* 0xff800000c28a7808 */ /* 0x000fe20007000000 */
[----:B------:R-:W-:Y:S01]  /*cb50*/  HMMA.16816.F32 R8, R8, R14, R208 ;  /* 0x0000000e0808723c */ /* 0x000fe200000018d0 */
[----:B------:R-:W-:-:S02]  /*cb60*/  FSEL R94, R193, -INF , !P3 ;  /* 0xff800000c15e7808 */ /* 0x000fc40005800000 */
[----:B------:R-:W-:Y:S02]  /*cb70*/  FSEL R95, R192, -INF , !P1 ;  /* 0xff800000c05f7808 */ /* 0x000fe40004800000 */
[C---:B------:R-:W-:Y:S02]  /*cb80*/  ISETP.GE.AND P6, PT, R5.reuse, R4, PT ;  /* 0x000000040500720c */ /* 0x040fe40003fc6270 */
[----:B------:R-:W-:Y:S01]  /*cb90*/  ISETP.GE.AND P3, PT, R5, R2, PT ;  /* 0x000000020500720c */ /* 0x000fe20003f66270 */
[C---:B------:R-:W-:Y:S01]  /*cba0*/  VIADD R5, R3.reuse, 0x40 ;  /* 0x0000004003057836 */ /* 0x040fe20000000000 */
[C---:B------:R-:W-:Y:S02]  /*cbb0*/  ISETP.GE.AND P4, PT, R6.reuse, R4, PT ;  /* 0x000000040600720c */ /* 0x040fe40003f86270 */
[----:B------:R-:W-:Y:S01]  /*cbc0*/  ISETP.GE.AND P1, PT, R6, R2, PT ;  /* 0x000000020600720c */ /* 0x000fe20003f26270 */
[----:B------:R-:W-:Y:S01]  /*cbd0*/  VIADD R6, R3, 0x39 ;  /* 0x0000003903067836 */ /* 0x000fe20000000000 */
[----:B------:R-:W-:-:S02]  /*cbe0*/  FSEL R130, R130, -INF , !P2 ;  /* 0xff80000082827808 */ /* 0x000fc40005000000 */
[----:B------:R-:W-:Y:S02]  /*cbf0*/  FSEL R92, R129, -INF , !P4 ;  /* 0xff800000815c7808 */ /* 0x000fe40006000000 */
[----:B------:R-:W-:Y:S02]  /*cc00*/  FSEL R195, R195, -INF , !P0 ;  /* 0xff800000c3c37808 */ /* 0x000fe40004000000 */
[----:B------:R-:W-:Y:S02]  /*cc10*/  FSEL R93, R128, -INF , !P5 ;  /* 0xff800000805d7808 */ /* 0x000fe40006800000 */
[C---:B------:R-:W-:Y:S02]  /*cc20*/  ISETP.GE.AND P2, PT, R5.reuse, R4, PT ;  /* 0x000000040500720c */ /* 0x040fe40003f46270 */
[----:B------:R-:W-:Y:S01]  /*cc30*/  ISETP.GE.AND P4, PT, R5, R2, PT ;  /* 0x000000020500720c */ /* 0x000fe20003f86270 */
[----:B------:R-:W-:Y:S01]  /*cc40*/  VIADD R5, R3, 0x48 ;  /* 0x0000004803057836 */ /* 0x000fe20000000000 */
[----:B------:R-:W-:-:S02]  /*cc50*/  ISETP.GE.AND P0, PT, R6, R4, PT ;  /* 0x000000040600720c */ /* 0x000fc40003f06270 */
[----:B------:R-:W-:Y:S01]  /*cc60*/  ISETP.GE.AND P5, PT, R6, R2, PT ;  /* 0x000000020600720c */ /* 0x000fe20003fa6270 */
[----:B------:R-:W-:Y:S01]  /*cc70*/  VIADD R6, R3, 0x41 ;  /* 0x0000004103067836 */ /* 0x000fe20000000000 */
[----:B------:R-:W-:Y:S02]  /*cc80*/  FSEL R35, R112, -INF , !P6 ;  /* 0xff80000070237808 */ /* 0x000fe40007000000 */
[----:B------:R-:W-:Y:S02]  /*cc90*/  FSEL R128, R114, -INF , !P3 ;  /* 0xff80000072807808 */ /* 0x000fe40005800000 */
[----:B------:R-:W-:Y:S02]  /*cca0*/  FSEL R112, R113, -INF , !P0 ;  /* 0xff80000071707808 */ /* 0x000fe40004000000 */
[----:B------:R-:W-:Y:S02]  /*ccb0*/  FSEL R131, R131, -INF , !P1 ;  /* 0xff80000083837808 */ /* 0x000fe40004800000 */
[----:B------:R-:W-:-:S02]  /*ccc0*/  ISETP.GE.AND P3, PT, R5, R4, PT ;  /* 0x000000040500720c */ /* 0x000fc40003f66270 */
[----:B------:R-:W-:Y:S01]  /*ccd0*/  ISETP.GE.AND P0, PT, R5, R2, PT ;  /* 0x000000020500720c */ /* 0x000fe20003f06270 */
[C---:B------:R-:W-:Y:S01]  /*cce0*/  VIADD R5, R3.reuse, 0x50 ;  /* 0x0000005003057836 */ /* 0x040fe20000000000 */
[C---:B------:R-:W-:Y:S02]  /*ccf0*/  ISETP.GE.AND P1, PT, R6.reuse, R4, PT ;  /* 0x000000040600720c */ /* 0x040fe40003f26270 */
[----:B------:R-:W-:Y:S01]  /*cd00*/  ISETP.GE.AND P6, PT, R6, R2, PT ;  /* 0x000000020600720c */ /* 0x000fe20003fc6270 */
[----:B------:R-:W-:Y:S01]  /*cd10*/  VIADD R6, R3, 0x49 ;  /* 0x0000004903067836 */ /* 0x000fe20000000000 */
[----:B------:R-:W-:Y:S02]  /*cd20*/  FSEL R126, R126, -INF , !P4 ;  /* 0xff8000007e7e7808 */ /* 0x000fe40006000000 */
[----:B------:R-:W-:Y:S02]  /*cd30*/  FSEL R114, R125, -INF , !P1 ;  /* 0xff8000007d727808 */ /* 0x000fe40004800000 */
        /* <DEDUP_REMOVED lines=181> */
[C---:B------:R-:W-:Y:S02]  /*d890*/  ISETP.GE.AND P6, PT, R5.reuse, R4, PT ;  /* 0x000000040500720c */ /* 0x040fe40003fc6270 */
[-C--:B------:R-:W-:Y:S01]  /*d8a0*/  ISETP.GE.AND P3, PT, R5, R2.reuse, PT ;  /* 0x000000020500720c */ /* 0x080fe20003f66270 */
[----:B------:R-:W-:Y:S01]  /*d8b0*/  VIADD R5, R3, 0xe9 ;  /* 0x000000e903057836 */ /* 0x000fe20000000000 */
[----:B------:R-:W-:Y:S02]  /*d8c0*/  ISETP.GE.AND P1, PT, R6, R2, PT ;  /* 0x000000020600720c */ /* 0x000fe40003f26270 */
[----:B------:R-:W-:Y:S02]  /*d8d0*/  FSEL R28, R24, -INF , !P6 ;  /* 0xff800000181c7808 */ /* 0x000fe40007000000 */
[----:B------:R-:W-:Y:S02]  /*d8e0*/  FSEL R158, R39, -INF , !P1 ;  /* 0xff800000279e7808 */ /* 0x000fe40004800000 */
[----:B------:R-:W-:-:S02]  /*d8f0*/  FSEL R153, R43, -INF , !P4 ;  /* 0xff8000002b997808 */ /* 0x000fc40006000000 */
[----:B------:R-:W-:Y:S02]  /*d900*/  FSEL R154, R31, -INF , !P0 ;  /* 0xff8000001f9a7808 */ /* 0x000fe40004000000 */
[C---:B------:R-:W-:Y:S02]  /*d910*/  ISETP.GE.AND P1, PT, R5.reuse, R4, PT ;  /* 0x000000040500720c */ /* 0x040fe40003f26270 */
[----:B------:R-:W-:Y:S01]  /*d920*/  ISETP.GE.AND P6, PT, R5, R2, PT ;  /* 0x000000020500720c */ /* 0x000fe20003fc6270 */
[C---:B------:R-:W-:Y:S01]  /*d930*/  VIADD R5, R3.reuse, 0xf0 ;  /* 0x000000f003057836 */ /* 0x040fe20000000000 */
[-C--:B------:R-:W-:Y:S01]  /*d940*/  ISETP.GE.AND P4, PT, R6, R4.reuse, PT ;  /* 0x000000040600720c */ /* 0x080fe20003f86270 */
[----:B------:R-:W-:Y:S01]  /*d950*/  VIADD R6, R3, 0xe8 ;  /* 0x000000e803067836 */ /* 0x000fe20000000000 */
[----:B------:R-:W-:Y:S02]  /*d960*/  ISETP.GE.AND P0, PT, R7, R4, PT ;  /* 0x000000040700720c */ /* 0x000fe40003f06270 */
[----:B------:R-:W-:-:S02]  /*d970*/  FSEL R159, R26, -INF , !P3 ;  /* 0xff8000001a9f7808 */ /* 0x000fc40005800000 */
[----:B------:R-:W-:Y:S02]  /*d980*/  FSEL R26, R25, -INF , !P0 ;  /* 0xff800000191a7808 */ /* 0x000fe40004000000 */
[----:B------:R-:W-:Y:S02]  /*d990*/  FSEL R29, R37, -INF , !P4 ;  /* 0xff800000251d7808 */ /* 0x000fe40006000000 */
[C---:B------:R-:W-:Y:S02]  /*d9a0*/  ISETP.GE.AND P3, PT, R5.reuse, R4, PT ;  /* 0x000000040500720c */ /* 0x040fe40003f66270 */
[-C--:B------:R-:W-:Y:S01]  /*d9b0*/  ISETP.GE.AND P0, PT, R5, R2.reuse, PT ;  /* 0x000000020500720c */ /* 0x080fe20003f06270 */
[----:B------:R-:W-:Y:S01]  /*d9c0*/  VIADD R5, R3, 0xf8 ;  /* 0x000000f803057836 */ /* 0x000fe20000000000 */
[----:B------:R-:W-:Y:S02]  /*d9d0*/  ISETP.GE.AND P4, PT, R6, R2, PT ;  /* 0x000000020600720c */ /* 0x000fe40003f86270 */
[----:B------:R-:W-:-:S02]  /*d9e0*/  FSEL R24, R21, -INF , !P1 ;  /* 0xff80000015187808 */ /* 0x000fc40004800000 */
[----:B------:R-:W-:Y:S02]  /*d9f0*/  FSEL R161, R22, -INF , !P4 ;  /* 0xff80000016a17808 */ /* 0x000fe40006000000 */
[C---:B------:R-:W-:Y:S02]  /*da00*/  ISETP.GE.AND P4, PT, R5.reuse, R4, PT ;  /* 0x000000040500720c */ /* 0x040fe40003f86270 */
[-C--:B------:R-:W-:Y:S01]  /*da10*/  ISETP.GE.AND P1, PT, R5, R2.reuse, PT ;  /* 0x000000020500720c */ /* 0x080fe20003f26270 */
[----:B------:R-:W-:Y:S01]  /*da20*/  VIADD R5, R3, 0xf9 ;  /* 0x000000f903057836 */ /* 0x000fe20000000000 */
[----:B------:R-:W-:Y:S02]  /*da30*/  FSEL R165, R18, -INF , !P0 ;  /* 0xff80000012a57808 */ /* 0x000fe40004000000 */
[----:B------:R-:W-:Y:S02]  /*da40*/  FSEL R157, R38, -INF , !P2 ;  /* 0xff800000269d7808 */ /* 0x000fe40005000000 */
[----:B------:R-:W-:-:S02]  /*da50*/  ISETP.GE.AND P0, PT, R5, R2, PT ;  /* 0x000000020500720c */ /* 0x000fc40003f06270 */
[----:B------:R-:W-:Y:S02]  /*da60*/  FSEL R30, R36, -INF , !P5 ;  /* 0xff800000241e7808 */ /* 0x000fe40006800000 */
[----:B------:R-:W-:Y:S02]  /*da70*/  FSEL R167, R11, -INF , !P0 ;  /* 0xff8000000ba77808 */ /* 0x000fe40004000000 */
[----:B------:R-:W-:Y:S02]  /*da80*/  ISETP.GE.AND P0, PT, R169, 0x2, PT ;  /* 0x00000002a900780c */ /* 0x000fe40003f06270 */
[----:B------:R-:W-:Y:S01]  /*da90*/  ISETP.GE.AND P2, PT, R6, R4, PT ;  /* 0x000000040600720c */ /* 0x000fe20003f46270 */
[----:B------:R-:W-:Y:S01]  /*daa0*/  VIADD R6, R3, 0xf1 ;  /* 0x000000f103067836 */ /* 0x000fe20000000000 */
[----:B------:R-:W-:Y:S02]  /*dab0*/  ISETP.GE.AND P5, PT, R7, R2, PT ;  /* 0x000000020700720c */ /* 0x000fe40003fa6270 */
[----:B------:R-:W-:-:S02]  /*dac0*/  FSEL R25, R20, -INF , !P2 ;  /* 0xff80000014197808 */ /* 0x000fc40005000000 */
[----:B------:R-:W-:Y:S02]  /*dad0*/  FSEL R160, R27, -INF , !P5 ;  /* 0xff8000001ba07808 */ /* 0x000fe40006800000 */
[----:B------:R-:W-:Y:S02]  /*dae0*/  FSEL R163, R23, -INF , !P6 ;  /* 0xff80000017a37808 */ /* 0x000fe40007000000 */
[----:B------:R-:W-:Y:S02]  /*daf0*/  FSEL R145, R16, -INF , !P3 ;  /* 0xff80000010917808 */ /* 0x000fe40005800000 */
[C---:B------:R-:W-:Y:S02]  /*db00*/  ISETP.GE.AND P5, PT, R6.reuse, R4, PT ;  /* 0x000000040600720c */ /* 0x040fe40003fa6270 */
[----:B------:R-:W-:Y:S02]  /*db10*/  ISETP.GE.AND P2, PT, R6, R2, PT ;  /* 0x000000020600720c */ /* 0x000fe40003f46270 */
[----:B------:R-:W-:-:S02]  /*db20*/  ISETP.GE.AND P6, PT, R3, R4, PT ;  /* 0x000000040300720c */ /* 0x000fc40003fc6270 */
[----:B------:R-:W-:Y:S02]  /*db30*/  ISETP.GE.AND P3, PT, R5, R4, PT ;  /* 0x000000040500720c */ /* 0x000fe40003f66270 */
[----:B------:R-:W-:Y:S02]  /*db40*/  FSEL R22, R212, -INF , !P6 ;  /* 0xff800000d4167808 */ /* 0x000fe40007000000 */
[----:B------:R-:W-:Y:S02]  /*db50*/  FSEL R151, R17, -INF , !P5 ;  /* 0xff80000011977808 */ /* 0x000fe40006800000 */
[----:B------:R-:W-:Y:S02]  /*db60*/  FSEL R164, R19, -INF , !P2 ;  /* 0xff80000013a47808 */ /* 0x000fe40005000000 */
[----:B------:R-:W-:Y:S02]  /*db70*/  FSEL R156, R8, -INF , !P4 ;  /* 0xff800000089c7808 */ /* 0x000fe40006000000 */
[----:B------:R-:W-:-:S02]  /*db80*/  FSEL R166, R10, -INF , !P1 ;  /* 0xff8000000aa67808 */ /* 0x000fc40004800000 */
[----:B------:R-:W-:Y:S01]  /*db90*/  FSEL R162, R9, -INF , !P3 ;  /* 0xff80000009a27808 */ /* 0x000fe20005800000 */
[----:B------:R-:W-:Y:S06]  /*dba0*/  @!P0 BRA `(.L_x_956) ;  /* 0x0000000800b88947 */ /* 0x000fec0003800000 */
[----:B------:R-:W-:-:S13]  /*dbb0*/  PLOP3.LUT P1, PT, PT, PT, UP0, 0x40, 0x0 ;  /* 0x000000000000781c */ /* 0x000fda0003f2e808 */
[----:B------:R-:W-:Y:S05]  /*dbc0*/  @P1 BRA `(.L_x_957) ;  /* 0x0000000000fc1947 */ /* 0x000fea0003800000 */
[----:B------:R-:W1:Y:S01]  /*dbd0*/  LDC R12, c[0x0][0x380] ;  /* 0x0000e000ff0c7b82 */ /* 0x000e620000000800 */
[----:B------:R-:W-:Y:S01]  /*dbe0*/  IADD3 R8, R34, -0x100, RZ ;  /* 0xffffff0022087810 */ /* 0x000fe20007ffe0ff */
[----:B------:R-:W-:Y:S01]  /*dbf0*/  ULDC.64 UR8, c[0x0][0x248] ;  /* 0x0000920000087ab9 */ /* 0x000fe20000000a00 */
[----:B------:R-:W-:Y:S02]  /*dc00*/  IABS R5, R34 ;  /* 0x0000002200057213 */ /* 0x000fe40000000000 */
        /* <DEDUP_REMOVED lines=8> */
[----:B-1----:R-:W-:Y:S02]  /*dc90*/  IMAD.MOV R3, RZ, RZ, -R7 ;  /* 0x000000ffff037224 */ /* 0x002fe400078e0a07 */
[----:B------:R-:W-:Y:S02]  /*dca0*/  IMAD.MOV.U32 R6, RZ, RZ, RZ ;  /* 0x000000ffff067224 */ /* 0x000fe400078e00ff */
[----:B------:R-:W-:-:S04]  /*dcb0*/  IMAD R3, R3, R11, RZ ;  /* 0x0000000b03037224 */ /* 0x000fc800078e02ff */
[----:B------:R-:W-:Y:S01]  /*dcc0*/  IMAD.HI.U32 R3, R7, R3, R6 ;  /* 0x0000000307037227 */ /* 0x000fe200078e0006 */
[----:B------:R-:W-:-:S03]  /*dcd0*/  MOV R7, R5 ;  /* 0x0000000500077202 */ /* 0x000fc60000000f00 */
[----:B------:R-:W-:Y:S02]  /*dce0*/  IMAD.MOV.U32 R6, RZ, RZ, R9 ;  /* 0x000000ffff067224 */ /* 0x000fe400078e0009 */
        /* <DEDUP_REMOVED lines=15> */
[----:B------:R-:W-:-:S02]  /*dde0*/  ISETP.NE.AND P2, PT, R12, RZ, PT ;  /* 0x000000ff0c00720c */ /* 0x000fc40003f45270 */
[----:B------:R-:W-:Y:S02]  /*ddf0*/  ISETP.GE.AND P3, PT, R6, RZ, PT ;  /* 0x000000ff0600720c */ /* 0x000fe40003f66270 */
[----:B------:R-:W-:-:S03]  /*de00*/  LOP3.LUT R6, RZ, R12, RZ, 0x33, !PT ;  /* 0x0000000cff067212 */ /* 0x000fc600078e33ff */
[----:B------:R-:W-:Y:S02]  /*de10*/  @P6 IADD3 R5, R5, 0x1, RZ ;  /* 0x0000000105056810 */ /* 0x000fe40007ffe0ff */
[----:B------:R-:W-:-:S04]  /*de20*/  @P5 VIADD R3, R3, 0x1 ;  /* 0x0000000103035836 */ /* 0x000fc80000000000 */
[----:B------:R-:W-:Y:S02]  /*de30*/  @!P1 IMAD.MOV R3, RZ, RZ, -R3 ;  /* 0x000000ffff039224 */ /* 0x000fe400078e0a03 */
[----:B------:R-:W-:-:S03]  /*de40*/  @!P3 IADD3 R5, -R5, RZ, RZ ;  /* 0x000000ff0505b210 */ /* 0x000fc60007ffe1ff */
[C---:B------:R-:W-:Y:S02]  /*de50*/  SEL R3, R6.reuse, R3, !P2 ;  /* 0x0000000306037207 */ /* 0x040fe40005000000 */
[----:B------:R-:W-:-:S03]  /*de60*/  SEL R5, R6, R5, !P2 ;  /* 0x0000000506057207 */ /* 0x000fc60005000000 */
[----:B------:R-:W-:-:S04]  /*de70*/  IMAD.WIDE R8, R3, 0x4, R242 ;  /* 0x0000000403087825 */ /* 0x000fc800078e02f2 */
[C---:B------:R-:W-:Y:S02]  /*de80*/  IMAD.WIDE R6, R5.reuse, 0x4, R242 ;  /* 0x0000000405067825 */ /* 0x040fe400078e02f2 */
[----:B------:R-:W2:Y:S04]  /*de90*/  LDG.E R8, desc[UR6][R8.64] ;  /* 0x0000000608087981 */ /* 0x000ea8000c1e1900 */
[----:B------:R1:W2:Y:S01]  /*dea0*/  LDG.E R7, desc[UR6][R6.64] ;  /* 0x0000000606077981 */ /* 0x0002a2000c1e1900 */
[----:B------:R-:W-:-:S05]  /*deb0*/  IADD3 R3, R5, -R3, RZ ;  /* 0x8000000305037210 */ /* 0x000fca0007ffe0ff */
[----:B------:R-:W-:Y:S02]  /*dec0*/  IMAD R3, R3, R12, -0x100 ;  /* 0xffffff0003037424 */ /* 0x000fe400078e020c */
[----:B------:R-:W-:-:S03]  /*ded0*/  IMAD.U32 R5, RZ, RZ, UR8 ;  /* 0x00000008ff057e24 */ /* 0x000fc6000f8e00ff */
[----:B-1----:R-:W-:Y:S02]  /*dee0*/  SHF.R.S32.HI R6, RZ, 0x1f, R3 ;  /* 0x0000001fff067819 */ /* 0x002fe40000011403 */
[----:B--2---:R-:W-:-:S03]  /*def0*/  IADD3 R9, -R7, R8, RZ ;  /* 0x0000000807097210 */ /* 0x004fc60007ffe1ff */
[-C--:B------:R-:W-:Y:S02]  /*df00*/  IMAD R8, R6, R5.reuse, RZ ;  /* 0x0000000506087224 */ /* 0x080fe400078e02ff */
[----:B------:R-:W-:Y:S01]  /*df10*/  IMAD.WIDE.U32 R6, R3, R5, RZ ;  /* 0x0000000503067225 */ /* 0x000fe200078e00ff */
[----:B------:R-:W-:-:S03]  /*df20*/  SHF.R.S32.HI R10, RZ, 0x1f, R9 ;  /* 0x0000001fff0a7819 */ /* 0x000fc60000011409 */
[----:B------:R-:W-:Y:S01]  /*df30*/  IMAD R3, R3, UR9, R8 ;  /* 0x0000000903037c24 */ /* 0x000fe2000f8e0208 */
[----:B------:R-:W-:Y:S02]  /*df40*/  ULDC.64 UR8, c[0x0][0x230] ;  /* 0x00008c0000087ab9 */ /* 0x000fe40000000a00 */
[----:B------:R-:W-:Y:S02]  /*df50*/  IMAD R8, R10, UR8, RZ ;  /* 0x000000080a087c24 */ /* 0x000fe4000f8e02ff */
[----:B------:R-:W-:Y:S02]  /*df60*/  IMAD.IADD R7, R7, 0x1, R3 ;  /* 0x0000000107077824 */ /* 0x000fe400078e0203 */
[C---:B------:R-:W-:Y:S02]  /*df70*/  IMAD R3, R9.reuse, UR9, R8 ;  /* 0x0000000909037c24 */ /* 0x040fe4000f8e0208 */
[----:B------:R-:W-:-:S05]  /*df80*/  IMAD.WIDE.U32 R8, R9, UR8, R6 ;  /* 0x0000000809087c25 */ /* 0x000fca000f8e0006 */
[----:B------:R-:W-:Y:S01]  /*df90*/  IADD3 R6, R9, R3, RZ ;  /* 0x0000000309067210 */ /* 0x000fe20007ffe0ff */
[----:B------:R-:W-:Y:S01]  /*dfa0*/  IMAD.MOV.U32 R3, RZ, RZ, R8 ;  /* 0x000000ffff037224 */ /* 0x000fe200078e0008 */
[----:B------:R-:W-:Y:S06]  /*dfb0*/  BRA `(.L_x_958) ;  /* 0x0000000000107947 */ /* 0x000fec0003800000 */
.L_x_957:
[----:B------:R-:W1:Y:S02]  /*dfc0*/  LDC R5, c[0x0][0x248] ;  /* 0x00009200ff057b82 */ /* 0x000e640000000800 */
[----:B-1----:R-:W-:-:S05]  /*dfd0*/  IMAD.SHL.U32 R3, R5, 0x100, RZ ;  /* 0x0000010005037824 */ /* 0x002fca00078e00ff */
[----:B------:R-:W-:-:S04]  /*dfe0*/  IADD3 R3, -R3, RZ, RZ ;  /* 0x000000ff03037210 */ /* 0x000fc80007ffe1ff */
[----:B------:R-:W-:-:S07]  /*dff0*/  SHF.R.S32.HI R6, RZ, 0x1f, R3 ;  /* 0x0000001fff067819 */ /* 0x000fce0000011403 */
.L_x_958:
[----:B------:R-:W-:Y:S01]  /*e000*/  ULDC UR5, c[0x0][0x2d0] ;  /* 0x0000b40000057ab9 */ /* 0x000fe20000000800 */
[----:B------:R-:W-:Y:S01]  /*e010*/  BSSY B0, `(.L_x_959) ;  /* 0x0000064000007945 */ /* 0x000fe20003800000 */
[----:B------:R-:W-:-:S13]  /*e020*/  ISETP.GE.AND P1, PT, R132, UR5, PT ;  /* 0x0000000584007c0c */ /* 0x000fda000bf26270 */
[----:B------:R-:W1:Y:S01]  /*e030*/  @!P1 LDC R15, c[0x0][0x24c] ;  /* 0x00009300ff0f9b82 */ /* 0x000e620000000800 */
[----:B------:R-:W-:Y:S01]  /*e040*/  @!P1 IADD3 R7, P3, P2, R3, R174, R245 ;  /* 0x000000ae03079210 */ /* 0x000fe20007a7e0f5 */
[----:B------:R-:W-:Y:S01]  /*e050*/  @!P1 IMAD.MOV.U32 R238, RZ, RZ, R174 ;  /* 0x000000ffffee9224 */ /* 0x000fe200078e00ae */
[----:B------:R2:W-:Y:S02]  /*e060*/  @P1 STS [R237+0x1000], RZ ;  /* 0x001000ffed001388 */ /* 0x0005e40000000800 */
[----:B------:R-:W-:Y:S02]  /*e070*/  @!P1 IADD3.X R8, R6, R239, R248, P3, P2 ;  /* 0x000000ef06089210 */ /* 0x000fe40001fe44f8 */
[C---:B------:R-:W-:Y:S01]  /*e080*/  @!P1 LEA R10, P2, R7.reuse, UR12, 0x1 ;  /* 0x0000000c070a9c11 */ /* 0x040fe2000f8408ff */
[----:B------:R-:W3:Y:S01]  /*e090*/  @!P1 LDC R14, c[0x0][0x24c] ;  /* 0x00009300ff0e9b82 */ /* 0x000ee20000000800 */
[----:B------:R2:W-:Y:S02]  /*e0a0*/  @P1 STS [R237+0x1004], RZ ;  /* 0x001004ffed001388 */ /* 0x0005e40000000800 */
[----:B------:R-:W-:Y:S01]  /*e0b0*/  @!P1 LEA.HI.X R11, R7, UR13, R8, 0x1, P2 ;  /* 0x0000000d070b9c11 */ /* 0x000fe200090f0c08 */
[----:B------:R-:W-:Y:S01]  /*e0c0*/  @!P1 IMAD.WIDE.U32 R8, R5, 0x60, R238 ;  /* 0x0000006005089825 */ /* 0x000fe200078e00ee */
[----:B------:R-:W-:Y:S01]  /*e0d0*/  @!P1 LEA R12, P2, R3, R240, 0x1 ;  /* 0x000000f0030c9211 */ /* 0x000fe200078408ff */
[----:B------:R2:W-:Y:S01]  /*e0e0*/  @P1 STS.64 [R237+0x1008], RZ ;  /* 0x001008ffed001388 */ /* 0x0005e20000000a00 */
[----:B------:R-:W-:Y:S01]  /*e0f0*/  @!P1 LEA R7, P4, R5, R174, 0x6 ;  /* 0x000000ae05079211 */ /* 0x000fe200078830ff */
[----:B------:R-:W4:Y:S01]  /*e100*/  @!P1 LDC R20, c[0x0][0x24c] ;  /* 0x00009300ff149b82 */ /* 0x000f220000000800 */
[----:B------:R-:W-:-:S02]  /*e110*/  @!P1 LEA.HI.X R13, R3, R241, R6, 0x1, P2 ;  /* 0x000000f1030d9211 */ /* 0x000fc400010f0c06 */
[C---:B------:R-:W-:Y:S02]  /*e120*/  @!P1 IADD3 R7, P3, R3.reuse, R7, RZ ;  /* 0x0000000703079210 */ /* 0x040fe40007f7e0ff */
[----:B------:R-:W-:Y:S01]  /*e130*/  @!P1 IADD3 R8, P2, R3, R8, RZ ;  /* 0x0000000803089210 */ /* 0x000fe20007f5e0ff */
[----:B------:R-:W-:Y:S01]  /*e140*/  @!PT LDS RZ, [RZ] ;  /* 0x00000000fffff984 */ /* 0x000fe20000000800 */
[----:B------:R-:W-:Y:S01]  /*e150*/  @!PT LDS RZ, [RZ] ;  /* 0x00000000fffff984 */ /* 0x000fe20000000800 */
[----:B------:R-:W-:Y:S01]  /*e160*/  @!PT LDS RZ, [RZ] ;  /* 0x00000000fffff984 */ /* 0x000fe20000000800 */
[----:B------:R5:W-:Y:S02]  /*e170*/  @!P1 LDGSTS.E.BYPASS.LTC128B.128 [R237+0x1000], desc[UR6][R12.64] ;  /* 0x010000000ced9fae */ /* 0x000be4000b901d46 */
[----:B------:R-:W2:Y:S01]  /*e180*/  @!P1 LDC R18, c[0x0][0x24c] ;  /* 0x00009300ff129b82 */ /* 0x000ea20000000800 */
[----:B-1----:R-:W-:Y:S01]  /*e190*/  @!P1 IMAD R15, R15, 0x60, RZ ;  /* 0x000000600f0f9824 */ /* 0x002fe200078e02ff */
[----:B------:R1:W-:Y:S04]  /*e1a0*/  @P1 STS.128 [R237+0x1800], RZ ;  /* 0x001800ffed001388 */ /* 0x0003e80000000c00 */
[----:B------:R-:W-:Y:S01]  /*e1b0*/  @!PT LDS RZ, [RZ] ;  /* 0x00000000fffff984 */ /* 0x000fe20000000800 */
[----:B------:R-:W-:Y:S01]  /*e1c0*/  @!PT LDS RZ, [RZ] ;  /* 0x00000000fffff984 */ /* 0x000fe20000000800 */
[----:B------:R-:W-:Y:S01]  /*e1d0*/  @!PT LDS RZ, [RZ] ;  /* 0x00000000fffff984 */ /* 0x000fe20000000800 */
[----:B------:R1:W-:Y:S02]  /*e1e0*/  @!P1 LDGSTS.E.BYPASS.LTC128B.128 [R237+0x1800], desc[UR6][R10.64] ;  /* 0x018000000aed9fae */ /* 0x0003e4000b901d46 */
[----:B------:R-:W2:Y:S01]  /*e1f0*/  @!P1 LDC R21, c[0x0][0x24c] ;  /* 0x00009300ff159b82 */ /* 0x000ea20000000800 */
[----:B---3--:R-:W-:Y:S01]  /*e200*/  @!P1 LEA.HI.X R14, R5, R239, R14, 0x6, P4 ;  /* 0x000000ef050e9211 */ /* 0x008fe200020f340e */
[----:B------:R3:W-:Y:S01]  /*e210*/  @P1 STS.128 [R237+0x2000], RZ ;  /* 0x002000ffed001388 */ /* 0x0007e20000000c00 */
[----:B----4-:R-:W-:Y:S01]  /*e220*/  @!P1 IMAD R20, R20, 0xc0, RZ ;  /* 0x000000c014149824 */ /* 0x010fe200078e02ff */
[----:B-----5:R-:W-:-:S02]  /*e230*/  @!P1 IADD3.X R12, R6, R9, R15, P2, !PT ;  /* 0x00000009060c9210 */ /* 0x020fc400017fe40f */
[----:B------:R-:W-:Y:S01]  /*e240*/  @!P1 IMAD.X R9, R6, 0x1, R14, P3 ;  /* 0x0000000106099824 */ /* 0x000fe200018e060e */
[C---:B------:R-:W-:Y:S02]  /*e250*/  @!P1 LEA R16, P2, R7.reuse, UR12, 0x1 ;  /* 0x0000000c07109c11 */ /* 0x040fe4000f8408ff */
[C---:B------:R-:W-:Y:S02]  /*e260*/  @!P1 LEA R14, P3, R8.reuse, UR12, 0x1 ;  /* 0x0000000c080e9c11 */ /* 0x040fe4000f8608ff */
[----:B------:R-:W-:Y:S01]  /*e270*/  @!P1 LEA.HI.X R17, R7, UR13, R9, 0x1, P2 ;  /* 0x0000000d07119c11 */ /* 0x000fe200090f0c09 */
[--C-:B------:R-:W-:Y:S01]  /*e280*/  @!P1 IMAD.MOV.U32 R9, RZ, RZ, R239.reuse ;  /* 0x000000ffff099224 */ /* 0x100fe200078e00ef */
[----:B------:R-:W-:Y:S01]  /*e290*/  @!P1 LEA.HI.X R15, R8, UR13, R12, 0x1, P3 ;  /* 0x0000000d080f9c11 */ /* 0x000fe200098f0c0c */
[--C-:B------:R-:W-:Y:S01]  /*e2a0*/  @!P1 IMAD.MOV.U32 R8, RZ, RZ, R174.reuse ;  /* 0x000000ffff089224 */ /* 0x100fe200078e00ae */
[----:B------:R-:W-:Y:S01]  /*e2b0*/  @!P1 LEA R7, P5, R5, R174, 0x7 ;  /* 0x000000ae05079211 */ /* 0x000fe200078a38ff */
[----:B-1----:R-:W-:Y:S01]  /*e2c0*/  @!P1 IMAD.MOV.U32 R10, RZ, RZ, R174 ;  /* 0x000000ffff0a9224 */ /* 0x002fe200078e00ae */
[----:B------:R-:W-:Y:S01]  /*e2d0*/  @!PT LDS RZ, [RZ] ;  /* 0x00000000fffff984 */ /* 0x000fe20000000800 */
[----:B------:R-:W-:Y:S01]  /*e2e0*/  @!PT LDS RZ, [RZ] ;  /* 0x00000000fffff984 */ /* 0x000fe20000000800 */
[----:B------:R-:W-:Y:S01]  /*e2f0*/  @!PT LDS RZ, [RZ] ;  /* 0x00000000fffff984 */ /* 0x000fe20000000800 */
[----:B------:R3:W-:Y:S01]  /*e300*/  @!P1 LDGSTS.E.BYPASS.LTC128B.128 [R237+0x2000], desc[UR6][R16.64] ;  /* 0x0200000010ed9fae */ /* 0x0007e2000b901d46 */
[----:B------:R-:W-:Y:S01]  /*e310*/  @!P1 IMAD.MOV.U32 R11, RZ, RZ, R239 ;  /* 0x000000ffff0b9224 */ /* 0x000fe200078e00ef */
[----:B------:R-:W-:Y:S01]  /*e320*/  @!P1 IADD3 R7, P4, R3, R7, RZ ;  /* 0x0000000703079210 */ /* 0x000fe20007f9e0ff */
[C---:B------:R-:W-:Y:S01]  /*e330*/  @!P1 IMAD.WIDE.U32 R8, R5.reuse, 0xc0, R8 ;  /* 0x000000c005089825 */ /* 0x040fe200078e0008 */
[----:B------:R3:W-:Y:S03]  /*e340*/  @P1 STS.128 [R237+0x2800], RZ ;  /* 0x002800ffed001388 */ /* 0x0007e60000000c00 */
[----:B------:R-:W-:Y:S01]  /*e350*/  @!P1 IMAD.WIDE.U32 R10, R5, 0xa0, R10 ;  /* 0x000000a0050a9825 */ /* 0x000fe200078e000a */
[----:B------:R-:W-:Y:S01]  /*e360*/  @!P1 IADD3 R19, P2, R3, R8, RZ ;  /* 0x0000000803139210 */ /* 0x000fe20007f5e0ff */
[----:B------:R-:W-:Y:S01]  /*e370*/  @!PT LDS RZ, [RZ] ;  /* 0x00000000fffff984 */ /* 0x000fe20000000800 */
[----:B------:R-:W-:Y:S01]  /*e380*/  @!PT LDS RZ, [RZ] ;  /* 0x00000000fffff984 */ /* 0x000fe20000000800 */
[----:B------:R-:W-:Y:S01]  /*e390*/  @!PT LDS RZ, [RZ] ;  /* 0x00000000fffff984 */ /* 0x000fe20000000800 */
[----:B------:R3:W-:Y:S01]  /*e3a0*/  @!P1 LDGSTS.E.BYPASS.LTC128B.128 [R237+0x2800], desc[UR6][R14.64] ;  /* 0x028000000eed9fae */ /* 0x0007e2000b901d46 */
[----:B--2---:R-:W-:Y:S01]  /*e3b0*/  @!P1 LEA.HI.X R8, R5, R239, R21, 0x7, P5 ;  /* 0x000000ef05089211 */ /* 0x004fe200028f3c15 */
[----:B------:R-:W-:Y:S01]  /*e3c0*/  @!P1 IMAD R12, R18, 0xa0, RZ ;  /* 0x000000a0120c9824 */ /* 0x000fe200078e02ff */
[----:B------:R-:W-:Y:S01]  /*e3d0*/  @!P1 IADD3 R18, P3, R3, R10, RZ ;  /* 0x0000000a03129210 */ /* 0x000fe20007f7e0ff */
[----:B------:R3:W-:Y:S01]  /*e3e0*/  @P1 STS.128 [R237+0x3000], RZ ;  /* 0x003000ffed001388 */ /* 0x0007e20000000c00 */
[C---:B------:R-:W-:Y:S01]  /*e3f0*/  @!P1 IADD3.X R20, R6.reuse, R20, R9, P2, !PT ;  /* 0x0000001406149210 */ /* 0x040fe200017fe409 */
[C---:B------:R-:W-:Y:S01]  /*e400*/  @!P1 IMAD.X R9, R6.reuse, 0x1, R8, P4 ;  /* 0x0000000106099824 */ /* 0x040fe200020e0608 */
[----:B------:R-:W-:-:S02]  /*e410*/  @!P1 IADD3.X R11, R6, R11, R12, P3, !PT ;  /* 0x0000000b060b9210 */ /* 0x000fc40001ffe40c */
[----:B------:R-:W-:Y:S02]  /*e420*/  @!P1 LEA R12, P2, R7, UR12, 0x1 ;  /* 0x0000000c070c9c11 */ /* 0x000fe4000f8408ff */
[C---:B------:R-:W-:Y:S02]  /*e430*/  @!P1 LEA R10, P4, R18.reuse, UR12, 0x1 ;  /* 0x0000000c120a9c11 */ /* 0x040fe4000f8808ff */
[----:B------:R-:W-:Y:S02]  /*e440*/  @!P1 LEA R8, P3, R19, UR12, 0x1 ;  /* 0x0000000c13089c11 */ /* 0x000fe4000f8608ff */
[----:B------:R-:W-:Y:S02]  /*e450*/  @!P1 LEA.HI.X R13, R7, UR13, R9, 0x1, P2 ;  /* 0x0000000d070d9c11 */ /* 0x000fe400090f0c09 */
[----:B------:R-:W-:Y:S02]  /*e460*/  @!P1 LEA.HI.X R11, R18, UR13, R11, 0x1, P4 ;  /* 0x0000000d120b9c11 */ /* 0x000fe4000a0f0c0b */
[----:B------:R-:W-:Y:S01]  /*e470*/  @!P1 LEA.HI.X R9, R19, UR13, R20, 0x1, P3 ;  /* 0x0000000d13099c11 */ /* 0x000fe200098f0c14 */
        /* <DEDUP_REMOVED lines=16> */
[----:B---3--:R-:W-:Y:S01]  /*e580*/  IMAD.MOV.U32 R8, RZ, RZ, R174 ;  /* 0x000000ffff087224 */ /* 0x008fe200078e00ae */
[----:B------:R-:W-:Y:S01]  /*e590*/  ULDC UR5, c[0x0][0x24c] ;  /* 0x0000930000057ab9 */ /* 0x000fe20000000800 */
[----:B------:R-:W-:Y:S01]  /*e5a0*/  IMAD.MOV.U32 R9, RZ, RZ, R239 ;  /* 0x000000ffff097224 */ /* 0x000fe200078e00ef */
[----:B------:R-:W-:Y:S01]  /*e5b0*/  UIMAD UR5, UR5, 0xe0, URZ ;  /* 0x000000e0050578a4 */ /* 0x000fe2000f8e023f */
[----:B------:R-:W-:-:S03]  /*e5c0*/  IMAD.WIDE.U32 R8, R5, 0xe0, R8 ;  /* 0x000000e005087825 */ /* 0x000fc600078e0008 */
[----:B------:R-:W-:-:S04]  /*e5d0*/  IADD3 R5, P1, R3, R8, RZ ;  /* 0x0000000803057210 */ /* 0x000fc80007f3e0ff */
[----:B------:R-:W-:Y:S02]  /*e5e0*/  IADD3.X R9, R6, UR5, R9, P1, !PT ;  /* 0x0000000506097c10 */ /* 0x000fe40008ffe409 */
[----:B------:R-:W-:-:S04]  /*e5f0*/  LEA R8, P1, R5, UR12, 0x1 ;  /* 0x0000000c05087c11 */ /* 0x000fc8000f8208ff */
[----:B------:R-:W-:-:S05]  /*e600*/  LEA.HI.X R9, R5, UR13, R9, 0x1, P1 ;  /* 0x0000000d05097c11 */ /* 0x000fca00088f0c09 */
[----:B------:R-:W-:Y:S01]  /*e610*/  @!PT LDS RZ, [RZ] ;  /* 0x00000000fffff984 */ /* 0x000fe20000000800 */
[----:B------:R-:W-:Y:S01]  /*e620*/  @!PT LDS RZ, [RZ] ;  /* 0x00000000fffff984 */ /* 0x000fe20000000800 */
[----:B------:R-:W-:Y:S01]  /*e630*/  @!PT LDS RZ, [RZ] ;  /* 0x00000000fffff984 */ /* 0x000fe20000000800 */
[----:B------:R1:W-:Y:S04]  /*e640*/  LDGSTS.E.BYPASS.LTC128B.128 [R237+0x4800], desc[UR6][R8.64] ;  /* 0x0480000008ed7fae */ /* 0x0003e8000b901d46 */
.L_x_960:
[----:B------:R-:W-:Y:S05]  /*e650*/  BSYNC B0 ;  /* 0x0000000000007941 */ /* 0x000fea0003800000 */
.L_x_959:
[----:B------:R-:W0:Y:S01]  /*e660*/  LDGDEPBAR ;  /* 0x00000000000079af */ /* 0x000e220000000000 */
[----:B------:R-:W-:-:S04]  /*e670*/  LEA R240, P1, R3, R240, 0x1 ;  /* 0x000000f003f07211 */ /* 0x000fc800078208ff */
[----:B------:R-:W-:-:S09]  /*e680*/  LEA.HI.X R241, R3, R241, R6, 0x1, P1 ;  /* 0x000000f103f17211 */ /* 0x000fd200008f0c06 */
.L_x_956:
[----:B------:R-:W-:Y:S01]  /*e690*/  FMNMX.FTZ R136, R22, R32, !PT ;  /* 0x0000002016887209 */ /* 0x000fe20007810000 */
[----:B------:R-:W-:Y:S01]  /*e6a0*/  ULDC UR5, c[0x0][0x2ec] ;  /* 0x0000bb0000057ab9 */ /* 0x000fe20000000800 */
[----:B------:R-:W-:Y:S02]  /*e6b0*/  LEA R217, R0, UR4, 0x1 ;  /* 0x0000000400d97c11 */ /* 0x000fe4000f8e08ff */
[----:B------:R-:W-:Y:S02]  /*e6c0*/  FMNMX.FTZ R136, R111, R136, !PT ;  /* 0x000000886f887209 */ /* 0x000fe40007810000 */
[----:B------:R-:W-:Y:S01]  /*e6d0*/  LEA R218, R33, R217, 0x1 ;  /* 0x000000d921da7211 */ /* 0x000fe200078e08ff */
[----:B------:R-:W-:Y:S01]  /*e6e0*/  LDSM.16.MT88.4 R36, [R217+0x5400] ;  /* 0x00540000d924783b */ /* 0x000fe20000004200 */
        /* <DEDUP_REMOVED lines=61> */
[----:B------:R-:W2:Y:S02]  /*eac0*/  SHFL.BFLY PT, R3, R136, 0x2, 0x1f ;  /* 0x0c401f0088037f89 */ /* 0x000ea400000e0000 */
[----:B--2---:R-:W-:-:S05]  /*ead0*/  FMNMX.FTZ R136, R136, R3, !PT ;  /* 0x0000000388887209 */ /* 0x004fca0007810000 */
[----:B------:R-:W2:Y:S02]  /*eae0*/  SHFL.BFLY PT, R3, R136, 0x1, 0x1f ;  /* 0x0c201f0088037f89 */ /* 0x000ea400000e0000 */
[----:B--2---:R-:W-:-:S04]  /*eaf0*/  FMNMX.FTZ R136, R136, R3, !PT ;  /* 0x0000000388887209 */ /* 0x004fc80007810000 */
[C---:B------:R-:W-:Y:S01]  /*eb00*/  FSETP.NEU.FTZ.AND P1, PT, R136.reuse, -INF , PT ;  /* 0xff8000008800780b */ /* 0x040fe20003f3d000 */
[----:B------:R-:W-:-:S05]  /*eb10*/  FMUL.FTZ R6, R136, UR5 ;  /* 0x0000000588067c20 */ /* 0x000fca0008410000 */
[----:B------:R-:W-:-:S05]  /*eb20*/  FSEL R6, R6, RZ, P1 ;  /* 0x000000ff06067208 */ /* 0x000fca0000800000 */
[--C-:B------:R-:W-:Y:S01]  /*eb30*/  FFMA.FTZ R3, R22, UR5, -R6.reuse ;  /* 0x0000000516037c23 */ /* 0x100fe20008010806 */
[--C-:B------:R-:W-:Y:S01]  /*eb40*/  FFMA.FTZ R5, R112, UR5, -R6.reuse ;  /* 0x0000000570057c23 */ /* 0x100fe20008010806 */
[--C-:B------:R-:W-:Y:S02]  /*eb50*/  FFMA.FTZ R7, R42, UR5, -R6.reuse ;  /* 0x000000052a077c23 */ /* 0x100fe40008010806 */
[----:B------:R2:W-:Y:S08]  /*eb60*/  MUFU.EX2 R170, R3 ;  /* 0x0000000300aa7308 */ /* 0x0005f00000000800 */
[----:B------:R4:W-:Y:S08]  /*eb70*/  MUFU.EX2 R187, R5 ;  /* 0x0000000500bb7308 */ /* 0x0009f00000000800 */
[----:B---3--:R-:W-:Y:S01]  /*eb80*/  MUFU.EX2 R17, R7 ;  /* 0x0000000700117308 */ /* 0x008fe20000000800 */
[----:B--2---:R-:W-:-:S07]  /*eb90*/  FFMA.FTZ R3, R32, UR5, -R6 ;  /* 0x0000000520037c23 */ /* 0x004fce0008010806 */
[----:B------:R2:W3:Y:S01]  /*eba0*/  MUFU.EX2 R168, R3 ;  /* 0x0000000300a87308 */ /* 0x0004e20000000800 */
[----:B----4-:R-:W-:-:S07]  /*ebb0*/  FFMA.FTZ R5, R113, UR5, -R6 ;  /* 0x0000000571057c23 */ /* 0x010fce0008010806 */
[----:B------:R4:W-:Y:S01]  /*ebc0*/  MUFU.EX2 R186, R5 ;  /* 0x0000000500ba7308 */ /* 0x0009e20000000800 */
[----:B--2---:R-:W-:-:S07]  /*ebd0*/  FFMA.FTZ R3, R111, UR5, -R6 ;  /* 0x000000056f037c23 */ /* 0x004fce0008010806 */
[----:B------:R2:W-:Y:S01]  /*ebe0*/  MUFU.EX2 R173, R3 ;  /* 0x0000000300ad7308 */ /* 0x0005e20000000800 */
        /* <DEDUP_REMOVED lines=50> */
[----:B--2---:R-:W-:-:S04]  /*ef10*/  FMNMX.FTZ R3, R135, R134, !PT ;  /* 0x0000008687037209 */ /* 0x004fc80007810000 */
[----:B------:R-:W-:-:S04]  /*ef20*/  FMNMX.FTZ R3, R206, R3, !PT ;  /* 0x00000003ce037209 */ /* 0x000fc80007810000 */
[----:B------:R-:W-:Y:S01]  /*ef30*/  FMNMX.FTZ R3, R207, R3, !PT ;  /* 0x00000003cf037209 */ /* 0x000fe20007810000 */
[----:B----4-:R-:W-:-:S03]  /*ef40*/  FFMA.FTZ R5, R84, UR5, -R6 ;  /* 0x0000000554057c23 */ /* 0x010fc60008010806 */
[----:B------:R-:W-:Y:S01]  /*ef50*/  FMNMX.FTZ R3, R143, R3, !PT ;  /* 0x000000038f037209 */ /* 0x000fe20007810000 */
[----:B------:R2:W-:Y:S03]  /*ef60*/  MUFU.EX2 R198, R5 ;  /* 0x0000000500c67308 */ /* 0x0005e60000000800 */
[----:B------:R-:W-:-:S04]  /*ef70*/  FMNMX.FTZ R3, R140, R3, !PT ;  /* 0x000000038c037209 */ /* 0x000fc80007810000 */
[----:B------:R-:W-:-:S04]  /*ef80*/  FMNMX.FTZ R3, R137, R3, !PT ;  /* 0x0000000389037209 */ /* 0x000fc80007810000 */
[----:B------:R-:W-:-:S04]  /*ef90*/  FMNMX.FTZ R3, R141, R3, !PT ;  /* 0x000000038d037209 */ /* 0x000fc80007810000 */
[----:B------:R-:W-:Y:S01]  /*efa0*/  FMNMX.FTZ R3, R139, R3, !PT ;  /* 0x000000038b037209 */ /* 0x000fe20007810000 */
[----:B--2---:R-:W-:-:S03]  /*efb0*/  FFMA.FTZ R5, R81, UR5, -R6 ;  /* 0x0000000551057c23 */ /* 0x004fc60008010806 */
        /* <DEDUP_REMOVED lines=75> */
[----:B------:R-:W-:-:S05]  /*f470*/  FMNMX.FTZ R3, R167, R3, !PT ;  /* 0x00000003a7037209 */ /* 0x000fca0007810000 */
[----:B-1----:R-:W1:Y:S01]  /*f480*/  SHFL.BFLY PT, R8, R3, 0x2, 0x1f ;  /* 0x0c401f0003087f89 */ /* 0x002e6200000e0000 */
[----:B--2---:R-:W-:-:S04]  /*f490*/  FFMA.FTZ R5, R60, UR5, -R6 ;  /* 0x000000053c057c23 */ /* 0x004fc80008010806 */
[----:B------:R2:W-:Y:S01]  /*f4a0*/  MUFU.EX2 R212, R5 ;  /* 0x0000000500d47308 */ /* 0x0005e20000000800 */
[----:B-1----:R-:W-:Y:S02]  /*f4b0*/  FMNMX.FTZ R3, R3, R8, !PT ;  /* 0x0000000803037209 */ /* 0x002fe40007810000 */
[----:B---3--:R-:W-:-:S03]  /*f4c0*/  F2FP.F16.F32.PACK_AB R8, R168, R170 ;  /* 0x000000aaa808723e */ /* 0x008fc600000000ff */
[----:B------:R-:W1:Y:S01]  /*f4d0*/  SHFL.BFLY PT, R7, R3, 0x1, 0x1f ;  /* 0x0c201f0003077f89 */ /* 0x000e6200000e0000 */
[----:B--2---:R-:W-:-:S04]  /*f4e0*/  FFMA.FTZ R5, R57, UR5, -R6 ;  /* 0x0000000539057c23 */ /* 0x004fc80008010806 */
[----:B------:R2:W-:Y:S02]  /*f4f0*/  MUFU.EX2 R213, R5 ;  /* 0x0000000500d57308 */ /* 0x0005e40000000800 */
[--C-:B--2---:R-:W-:Y:S01]  /*f500*/  FFMA.FTZ R5, R56, UR5, -R6.reuse ;  /* 0x0000000538057c23 */ /* 0x104fe20008010806 */
[----:B-1----:R-:W-:Y:S01]  /*f510*/  FMNMX.FTZ R3, R3, R7, !PT ;  /* 0x0000000703037209 */ /* 0x002fe20007810000 */
[----:B------:R-:W-:Y:S01]  /*f520*/  FFMA.FTZ R7, R25, UR5, -R6 ;  /* 0x0000000519077c23 */ /* 0x000fe20008010806 */
[----:B------:R-:W-:Y:S03]  /*f530*/  LDSM.16.MT88.4 R56, [R217+0x6400] ;  /* 0x00640000d938783b */ /* 0x000fe60000004200 */
[----:B------:R1:W-:Y:S01]  /*f540*/  MUFU.EX2 R214, R5 ;  /* 0x0000000500d67308 */ /* 0x0003e20000000800 */
[----:B------:R-:W-:-:S07]  /*f550*/  FSETP.NEU.FTZ.AND P1, PT, R3, -INF , PT ;  /* 0xff8000000300780b */ /* 0x000fce0003f3d000 */
[----:B------:R2:W-:Y:S01]  /*f560*/  MUFU.EX2 R15, R7 ;  /* 0x00000007000f7308 */ /* 0x0005e20000000800 */
[----:B-1----:R-:W-:-:S07]  /*f570*/  FFMA.FTZ R5, R53, UR5, -R6 ;  /* 0x0000000535057c23 */ /* 0x002fce0008010806 */
[----:B------:R1:W-:Y:S01]  /*f580*/  MUFU.EX2 R238, R5 ;  /* 0x0000000500ee7308 */ /* 0x0003e20000000800 */
[----:B--2---:R-:W-:-:S07]  /*f590*/  FFMA.FTZ R7, R24, UR5, -R6 ;  /* 0x0000000518077c23 */ /* 0x004fce0008010806 */
[----:B------:R-:W-:Y:S01]  /*f5a0*/  MUFU.EX2 R18, R7 ;  /* 0x0000000700127308 */ /* 0x000fe20000000800 */
[--C-:B-1----:R-:W-:Y:S02]  /*f5b0*/  FFMA.FTZ R5, R52, UR5, -R6.reuse ;  /* 0x0000000534057c23 */ /* 0x102fe40008010806 */
[----:B------:R-:W-:Y:S05]  /*f5c0*/  LDSM.16.MT88.4 R52, [R218+0x5800] ;  /* 0x00580000da34783b */ /* 0x000fea0000004200 */
        /* <DEDUP_REMOVED lines=19> */
[----:B------:R1:W2:Y:S02]  /*f700*/  MUFU.EX2 R12, R5 ;  /* 0x00000005000c7308 */ /* 0x0002a40000000800 */
[----:B-1----:R-:W-:-:S06]  /*f710*/  FFMA.FTZ R5, R28, UR5, -R6 ;  /* 0x000000051c057c23 */ /* 0x002fcc0008010806 */
[----:B------:R1:W-:Y:S02]  /*f720*/  MUFU.EX2 R13, R5 ;  /* 0x00000005000d7308 */ /* 0x0003e40000000800 */
[----:B-1----:R-:W-:Y:S02]  /*f730*/  FFMA.FTZ R5, R26, UR5, -R6 ;  /* 0x000000051a057c23 */ /* 0x002fe40008010806 */
[----:B------:R-:W-:Y:S04]  /*f740*/  LDSM.16.MT88.4 R24, [R218+0x5000] ;  /* 0x00500000da18783b */ /* 0x000fe80000004200 */
[----:B------:R1:W3:Y:S02]  /*f750*/  MUFU.EX2 R14, R5 ;  /* 0x00000005000e7308 */ /* 0x0002e40000000800 */
[----:B-1----:R-:W-:-:S05]  /*f760*/  FMUL.FTZ R5, R3, UR5 ;  /* 0x0000000503057c20 */ /* 0x002fca0008410000 */
[----:B------:R-:W-:-:S05]  /*f770*/  FSEL R5, R5, RZ, P1 ;  /* 0x000000ff05057208 */ /* 0x000fca0000800000 */
[--C-:B------:R-:W-:Y:S01]  /*f780*/  FFMA.FTZ R7, R135, UR5, -R5.reuse ;  /* 0x0000000587077c23 */ /* 0x100fe20008010805 */
[----:B------:R-:W-:Y:S01]  /*f790*/  FFMA.FTZ R0, R137, UR5, -R5 ;  /* 0x0000000589007c23 */ /* 0x000fe20008010805 */
[----:B--2---:R-:W-:Y:S02]  /*f7a0*/  MOV R137, R12 ;  /* 0x0000000c00897202 */ /* 0x004fe40000000f00 */
[----:B------:R1:W-:Y:S01]  /*f7b0*/  MUFU.EX2 R61, R7 ;  /* 0x00000007003d7308 */ /* 0x0003e20000000800 */
[----:B------:R-:W-:-:S07]  /*f7c0*/  MOV R135, R18 ;  /* 0x0000001200877202 */ /* 0x000fce0000000f00 */
[----:B------:R2:W-:Y:S01]  /*f7d0*/  MUFU.EX2 R88, R0 ;  /* 0x0000000000587308 */ /* 0x0005e20000000800 */
[----:B-1----:R-:W-:Y:S01]  /*f7e0*/  FFMA.FTZ R7, R134, UR5, -R5 ;  /* 0x0000000586077c23 */ /* 0x002fe20008010805 */
[----:B------:R-:W-:-:S06]  /*f7f0*/  MOV R134, R15 ;  /* 0x0000000f00867202 */ /* 0x000fcc0000000f00 */
[----:B------:R1:W-:Y:S01]  /*f800*/  MUFU.EX2 R60, R7 ;  /* 0x00000007003c7308 */ /* 0x0003e20000000800 */
[----:B--2---:R-:W-:-:S07]  /*f810*/  FFMA.FTZ R0, R141, UR5, -R5 ;  /* 0x000000058d007c23 */ /* 0x004fce0008010805 */
[----:B------:R2:W-:Y:S01]  /*f820*/  MUFU.EX2 R92, R0 ;  /* 0x00000000005c7308 */ /* 0x0005e20000000800 */
[----:B-1----:R-:W-:Y:S01]  /*f830*/  FFMA.FTZ R7, R206, UR5, -R5 ;  /* 0x00000005ce077c23 */ /* 0x002fe20008010805 */
[----:B---3--:R-:W-:-:S06]  /*f840*/  MOV R206, R14 ;  /* 0x0000000e00ce7202 */ /* 0x008fcc0000000f00 */
[----:B------:R1:W-:Y:S01]  /*f850*/  MUFU.EX2 R69, R7 ;  /* 0x0000000700457308 */ /* 0x0003e20000000800 */
[----:B--2---:R-:W-:Y:S01]  /*f860*/  FFMA.FTZ R0, R139, UR5, -R5 ;  /* 0x000000058b007c23 */ /* 0x004fe20008010805 */
[----:B------:R-:W-:-:S06]  /*f870*/  MOV R139, R11 ;  /* 0x0000000b008b7202 */ /* 0x000fcc0000000f00 */
[----:B------:R2:W-:Y:S01]  /*f880*/  MUFU.EX2 R97, R0 ;  /* 0x0000000000617308 */ /* 0x0005e20000000800 */
[--C-:B-1----:R-:W-:Y:S01]  /*f890*/  FFMA.FTZ R7, R207, UR5, -R5.reuse ;  /* 0x00000005cf077c23 */ /* 0x102fe20008010805 */
[----:B------:R-:W-:Y:S02]  /*f8a0*/  MOV R207, R13 ;  /* 0x0000000d00cf7202 */ /* 0x000fe40000000f00 */
[----:B------:R-:W1:Y:S04]  /*f8b0*/  LDSM.16.MT88.4 R12, [R217+0x5000] ;  /* 0x00500000d90c783b */ /* 0x000e680000004200 */
[----:B------:R3:W4:Y:S01]  /*f8c0*/  MUFU.EX2 R73, R7 ;  /* 0x0000000700497308 */ /* 0x0007220000000800 */
[----:B--2---:R-:W-:-:S07]  /*f8d0*/  FFMA.FTZ R0, R142, UR5, -R5 ;  /* 0x000000058e007c23 */ /* 0x004fce0008010805 */
[----:B------:R2:W-:Y:S01]  /*f8e0*/  MUFU.EX2 R98, R0 ;  /* 0x0000000000627308 */ /* 0x0005e20000000800 */
[----:B---3--:R-:W-:Y:S01]  /*f8f0*/  FFMA.FTZ R7, R143, UR5, -R5 ;  /* 0x000000058f077c23 */ /* 0x008fe20008010805 */
[----:B----4-:R-:W-:-:S06]  /*f900*/  F2FP.F16.F32.PACK_AB R11, R73, R69 ;  /* 0x00000045490b723e */ /* 0x010fcc00000000ff */
[----:B------:R3:W-:Y:S01]  /*f910*/  MUFU.EX2 R84, R7 ;  /* 0x0000000700547308 */ /* 0x0007e20000000800 */
[----:B--2---:R-:W-:Y:S01]  /*f920*/  FFMA.FTZ R0, R138, UR5, -R5 ;  /* 0x000000058a007c23 */ /* 0x004fe20008010805 */
[----:B------:R-:W-:Y:S02]  /*f930*/  MOV R138, R10 ;  /* 0x0000000a008a7202 */ /* 0x000fe40000000f00 */
[----:B------:R-:W-:-:S04]  /*f940*/  F2FP.F16.F32.PACK_AB R10, R174, R173 ;  /* 0x000000adae0a723e */ /* 0x000fc800000000ff */
[----:B------:R2:W-:Y:S01]  /*f950*/  MUFU.EX2 R104, R0 ;  /* 0x0000000000687308 */ /* 0x0005e20000000800 */
[--C-:B---3--:R-:W-:Y:S02]  /*f960*/  FFMA.FTZ R7, R140, UR5, -R5.reuse ;  /* 0x000000058c077c23 */ /* 0x108fe40008010805 */
[----:B------:R-:W-:Y:S05]  /*f970*/  LDSM.16.MT88.4 R140, [R217+0x8000] ;  /* 0x00800000d98c783b */ /* 0x000fea0000004200 */
[----:B------:R3:W4:Y:S01]  /*f980*/  MUFU.EX2 R89, R7 ;  /* 0x0000000700597308 */ /* 0x0007220000000800 */
[----:B--2---:R-:W-:Y:S01]  /*f990*/  FFMA.FTZ R0, R195, UR5, -R5 ;  /* 0x00000005c3007c23 */ /* 0x004fe20008010805 */
[----:B------:R-:W-:-:S02]  /*f9a0*/  MOV R195, R9 ;  /* 0x0000000900c37202 */ /* 0x000fc40000000f00 */
[----:B------:R-:W-:-:S04]  /*f9b0*/  F2FP.F16.F32.PACK_AB R9, R60, R61 ;  /* 0x0000003d3c09723e */ /* 0x000fc800000000ff */
[----:B------:R2:W5:Y:S03]  /*f9c0*/  MUFU.EX2 R108, R0 ;  /* 0x00000000006c7308 */ /* 0x0005660000000800 */
[----:B-1----:R-:W-:Y:S01]  /*f9d0*/  HMMA.16816.F32 R20, R8, R12, RZ ;  /* 0x0000000c0814723c */ /* 0x002fe200000018ff */
[----:B---3--:R-:W-:-:S05]  /*f9e0*/  FFMA.FTZ R7, R62, UR5, -R5 ;  /* 0x000000053e077c23 */ /* 0x008fca0008010805 */
[C---:B------:R-:W-:Y:S01]  /*f9f0*/  HMMA.16816.F32 R28, R8.reuse, R24, RZ ;  /* 0x00000018081c723c */ /* 0x040fe200000018ff */
[----:B------:R-:W-:Y:S01]  /*fa00*/  F2FP.F16.F32.PACK_AB R12, R176, R175 ;  /* 0x000000afb00c723e */ /* 0x000fe200000000ff */
[----:B------:R1:W-:Y:S01]  /*fa10*/  MUFU.EX2 R64, R7 ;  /* 0x0000000700407308 */ /* 0x0003e20000000800 */
[----:B----4-:R-:W-:Y:S01]  /*fa20*/  F2FP.F16.F32.PACK_AB R13, R89, R84 ;  /* 0x00000054590d723e */ /* 0x010fe200000000ff */
[----:B--2---:R-:W-:Y:S01]  /*fa30*/  FFMA.FTZ R0, R130, UR5, -R5 ;  /* 0x0000000582007c23 */ /* 0x004fe20008010805 */
[----:B------:R-:W-:Y:S01]  /*fa40*/  MOV R130, R17 ;  /* 0x0000001100827202 */ /* 0x000fe20000000f00 */
[----:B------:R-:W-:Y:S04]  /*fa50*/  HMMA.16816.F32 R24, R8, R26, RZ ;  /* 0x0000001a0818723c */ /* 0x000fe800000018ff */
[----:B------:R2:W-:Y:S01]  /*fa60*/  MUFU.EX2 R113, R0 ;  /* 0x0000000000717308 */ /* 0x0005e20000000800 */
[----:B-1----:R-:W-:-:S04]  /*fa70*/  FADD.FTZ R7, R170, R168 ;  /* 0x000000a8aa077221 */ /* 0x002fc80000010000 */
[----:B------:R-:W-:Y:S01]  /*fa80*/  FADD.FTZ R7, R173, R7 ;  /* 0x00000007ad077221 */ /* 0x000fe20000010000 */
[----:B--2---:R-:W-:Y:S01]  /*fa90*/  FFMA.FTZ R0, R131, UR5, -R5 ;  /* 0x0000000583007c23 */ /* 0x004fe20008010805 */
[----:B------:R-:W-:Y:S02]  /*faa0*/  MOV R131, R16 ;  /* 0x0000001000837202 */ /* 0x000fe40000000f00 */
[----:B------:R-:W-:Y:S01]  /*fab0*/  FADD.FTZ R7, R174, R7 ;  /* 0x00000007ae077221 */ /* 0x000fe20000010000 */
[----:B------:R-:W-:Y:S01]  /*fac0*/  HMMA.16816.F32 R16, R8, R14, RZ ;  /* 0x0000000e0810723c */ /* 0x000fe200000018ff */
[----:B------:R1:W2:Y:S02]  /*fad0*/  MUFU.EX2 R114, R0 ;  /* 0x0000000000727308 */ /* 0x0002a40000000800 */
[----:B------:R-:W-:-:S04]  /*fae0*/  FADD.FTZ R7, R175, R7 ;  /* 0x00000007af077221 */ /* 0x000fc80000010000 */
[----:B------:R-:W-:Y:S01]  /*faf0*/  F2FP.F16.F32.PACK_AB R14, R178, R177 ;  /* 0x000000b1b20e723e */ /* 0x000fe200000000ff */
[----:B------:R-:W-:Y:S01]  /*fb00*/  FADD.FTZ R7, R176, R7 ;  /* 0x00000007b0077221 */ /* 0x000fe20000010000 */
[----:B------:R-:W-:Y:S02]  /*fb10*/  F2FP.F16.F32.PACK_AB R15, R92, R88 ;  /* 0x000000585c0f723e */ /* 0x000fe400000000ff */
[----:B------:R-:W-:Y:S01]  /*fb20*/  F2FP.F16.F32.PACK_AB R8, R180, R179 ;  /* 0x000000b3b408723e */ /* 0x000fe200000000ff */
[----:B------:R-:W-:Y:S01]  /*fb30*/  FADD.FTZ R7, R177, R7 ;  /* 0x00000007b1077221 */ /* 0x000fe20000010000 */
[----:B------:R-:W-:Y:S02]  /*fb40*/  F2FP.F16.F32.PACK_AB R9, R98, R97 ;  /* 0x000000616209723e */ /* 0x000fe400000000ff */
[----:B------:R-:W-:Y:S01]  /*fb50*/  F2FP.F16.F32.PACK_AB R10, R182, R181 ;  /* 0x000000b5b60a723e */ /* 0x000fe200000000ff */
[----:B------:R-:W-:Y:S01]  /*fb60*/  HMMA.16816.F32 R32, R12, R36, R20 ;  /* 0x000000240c20723c */ /* 0x000fe20000001814 */
[----:B-----5:R-:W-:Y:S01]  /*fb70*/  F2FP.F16.F32.PACK_AB R11, R108, R104 ;  /* 0x000000686c0b723e */ /* 0x020fe200000000ff */
[----:B-1----:R-:W-:Y:S01]  /*fb80*/  FFMA.FTZ R0, R128, UR5, -R5 ;  /* 0x0000000580007c23 */ /* 0x002fe20008010805 */
[----:B------:R-:W-:-:S03]  /*fb90*/  FADD.FTZ R7, R178, R7 ;  /* 0x00000007b2077221 */ /* 0x000fc60000010000 */
[----:B------:R1:W-:Y:S02]  /*fba0*/  MUFU.EX2 R115, R0 ;  /* 0x0000000000737308 */ /* 0x0003e40000000800 */
[C---:B------:R-:W-:Y:S06]  /*fbb0*/  HMMA.16816.F32 R20, R12.reuse, R38, R16 ;  /* 0x000000260c14723c */ /* 0x040fec0000001810 */
[C---:B------:R-:W-:Y:S06]  /*fbc0*/  HMMA.16816.F32 R16, R12.reuse, R40, R28 ;  /* 0x000000280c10723c */ /* 0x040fec000000181c */
[----:B------:R-:W-:Y:S01]  /*fbd0*/  HMMA.16816.F32 R12, R12, R42, R24 ;  /* 0x0000002a0c0c723c */ /* 0x000fe20000001818 */
[----:B------:R-:W3:Y:S01]  /*fbe0*/  LDSM.16.MT88.4 R40, [R218+0x5c00] ;  /* 0x005c0000da28783b */ /* 0x000ee20000004200 */
[----:B-1----:R-:W-:-:S04]  /*fbf0*/  FFMA.FTZ R0, R129, UR5, -R5 ;  /* 0x0000000581007c23 */ /* 0x002fc80008010805 */
[C---:B------:R-:W-:Y:S01]  /*fc00*/  HMMA.16816.F32 R32, R8.reuse, R44, R32 ;  /* 0x0000002c0820723c */ /* 0x040fe20000001820 */
[----:B------:R1:W4:Y:S05]  /*fc10*/  MUFU.EX2 R112, R0 ;  /* 0x0000000000707308 */ /* 0x00032a0000000800 */
[C---:B------:R-:W-:Y:S01]  /*fc20*/  HMMA.16816.F32 R28, R8.reuse, R46, R20 ;  /* 0x0000002e081c723c */ /* 0x040fe20000001814 */
[----:B------:R-:W5:Y:S05]  /*fc30*/  LDSM.16.MT88.4 R44, [R217+0x6000] ;  /* 0x00600000d92c783b */ /* 0x000f6a0000004200 */
[----:B------:R-:W-:Y:S01]  /*fc40*/  HMMA.16816.F32 R24, R8, R52, R16 ;  /* 0x000000340818723c */ /* 0x000fe20000001810 */
[----:B-1----:R-:W-:-:S05]  /*fc50*/  FFMA.FTZ R0, R126, UR5, -R5 ;  /* 0x000000057e007c23 */ /* 0x002fca0008010805 */
[----:B------:R-:W-:Y:S01]  /*fc60*/  HMMA.16816.F32 R36, R8, R54, R12 ;  /* 0x000000360824723c */ /* 0x000fe2000000180c */
[----:B------:R-:W1:Y:S01]  /*fc70*/  LDSM.16.MT88.4 R52, [R218+0x6000] ;  /* 0x00600000da34783b */ /* 0x000e620000004200 */
[----:B------:R3:W-:Y:S05]  /*fc80*/  MUFU.EX2 R111, R0 ;  /* 0x00000000006f7308 */ /* 0x0007ea0000000800 */
[----:B------:R-:W-:Y:S02]  /*fc90*/  F2FP.F16.F32.PACK_AB R8, R184, R183 ;  /* 0x000000b7b808723e */ /* 0x000fe400000000ff */
[----:B--2---:R-:W-:Y:S02]  /*fca0*/  F2FP.F16.F32.PACK_AB R9, R114, R113 ;  /* 0x000000717209723e */ /* 0x004fe400000000ff */
[----:B------:R-:W-:-:S02]  /*fcb0*/  F2FP.F16.F32.PACK_AB R10, R187, R185 ;  /* 0x000000b9bb0a723e */ /* 0x000fc400000000ff */
[----:B----4-:R-:W-:Y:S02]  /*fcc0*/  F2FP.F16.F32.PACK_AB R11, R112, R115 ;  /* 0x00000073700b723e */ /* 0x010fe400000000ff */
[----:B------:R-:W-:Y:S02]  /*fcd0*/  F2FP.F16.F32.PACK_AB R12, R188, R186 ;  /* 0x000000babc0c723e */ /* 0x000fe400000000ff */
[----:B------:R-:W-:Y:S01]  /*fce0*/  F2FP.F16.F32.PACK_AB R14, R190, R189 ;  /* 0x000000bdbe0e723e */ /* 0x000fe200000000ff */
[--C-:B---3--:R-:W-:Y:S02]  /*fcf0*/  FFMA.FTZ R0, R127, UR5, -R5.reuse ;  /* 0x000000057f007c23 */ /* 0x108fe40008010805 */
[C---:B------:R-:W-:Y:S02]  /*fd00*/  HMMA.16816.F32 R20, R8.reuse, R48, R32 ;  /* 0x000000300814723c */ /* 0x040fe40000001820 */
[----:B------:R2:W3:Y:S04]  /*fd10*/  MUFU.EX2 R110, R0 ;  /* 0x00000000006e7308 */ /* 0x0004e80000000800 */
[C---:B------:R-:W-:Y:S01]  /*fd20*/  HMMA.16816.F32 R16, R8.reuse, R50, R28 ;  /* 0x000000320810723c */ /* 0x040fe2000000181c */
[----:B------:R-:W4:Y:S05]  /*fd30*/  LDSM.16.MT88.4 R48, [R218+0x6400] ;  /* 0x00640000da30783b */ /* 0x000f2a0000004200 */
[C---:B------:R-:W-:Y:S06]  /*fd40*/  HMMA.16816.F32 R24, R8.reuse, R40, R24 ;  /* 0x000000280818723c */ /* 0x040fec0000001818 */
[----:B------:R-:W-:Y:S01]  /*fd50*/  HMMA.16816.F32 R32, R8, R42, R36 ;  /* 0x0000002a0820723c */ /* 0x000fe20000001824 */
[----:B------:R-:W-:Y:S01]  /*fd60*/  LDSM.16.MT88.4 R36, [R218+0x6800] ;  /* 0x00680000da24783b */ /* 0x000fe20000004200 */
[----:B--2---:R-:W-:Y:S01]  /*fd70*/  FFMA.FTZ R0, R124, UR5, -R5 ;  /* 0x000000057c007c23 */ /* 0x004fe20008010805 */
[----:B---3--:R-:W-:-:S02]  /*fd80*/  F2FP.F16.F32.PACK_AB R13, R110, R111 ;  /* 0x0000006f6e0d723e */ /* 0x008fc400000000ff */
[----:B------:R-:W-:Y:S01]  /*fd90*/  LDSM.16.MT88.4 R40, [R217+0x6c00] ;  /* 0x006c0000d928783b */ /* 0x000fe20000004200 */
[----:B------:R2:W-:Y:S01]  /*fda0*/  MUFU.EX2 R109, R0 ;  /* 0x00000000006d7308 */ /* 0x0005e20000000800 */
[----:B------:R-:W-:Y:S02]  /*fdb0*/  F2FP.F16.F32.PACK_AB R8, R118, R116 ;  /* 0x000000747608723e */ /* 0x000fe400000000ff */
[----:B------:R-:W-:Y:S01]  /*fdc0*/  F2FP.F16.F32.PACK_AB R10, R117, R119 ;  /* 0x00000077750a723e */ /* 0x000fe200000000ff */
[----:B--2---:R-:W-:-:S04]  /*fdd0*/  FFMA.FTZ R0, R125, UR5, -R5 ;  /* 0x000000057d007c23 */ /* 0x004fc80008010805 */
[----:B------:R2:W3:Y:S02]  /*fde0*/  MUFU.EX2 R106, R0 ;  /* 0x00000000006a7308 */ /* 0x0004e40000000800 */
[----:B--2---:R-:W-:Y:S01]  /*fdf0*/  FFMA.FTZ R0, R122, UR5, -R5 ;  /* 0x000000057a007c23 */ /* 0x004fe20008010805 */
[----:B---3--:R-:W-:-:S05]  /*fe00*/  F2FP.F16.F32.PACK_AB R15, R106, R109 ;  /* 0x0000006d6a0f723e */ /* 0x008fca00000000ff */
[----:B------:R2:W-:Y:S02]  /*fe10*/  MUFU.EX2 R105, R0 ;  /* 0x0000000000697308 */ /* 0x0005e40000000800 */
[C---:B-----5:R-:W-:Y:S06]  /*fe20*/  HMMA.16816.F32 R28, R12.reuse, R44, R20 ;  /* 0x0000002c0c1c723c */ /* 0x060fec0000001814 */
[C---:B------:R-:W-:Y:S01]  /*fe30*/  HMMA.16816.F32 R20, R12.reuse, R46, R16 ;  /* 0x0000002e0c14723c */ /* 0x040fe20000001810 */
[----:B------:R-:W3:Y:S05]  /*fe40*/  LDSM.16.MT88.4 R44, [R217+0x6800] ;  /* 0x00680000d92c783b */ /* 0x000eea0000004200 */
[----:B-1----:R-:W-:Y:S01]  /*fe50*/  HMMA.16816.F32 R16, R12, R52, R24 ;  /* 0x000000340c10723c */ /* 0x002fe20000001818 */
[----:B--2---:R-:W-:-:S04]  /*fe60*/  FFMA.FTZ R0, R123, UR5, -R5 ;  /* 0x000000057b007c23 */ /* 0x004fc80008010805 */
[----:B------:R1:W2:Y:S01]  /*fe70*/  MUFU.EX2 R99, R0 ;  /* 0x0000000000637308 */ /* 0x0002a20000000800 */
[----:B------:R-:W-:Y:S01]  /*fe80*/  HMMA.16816.F32 R12, R12, R54, R32 ;  /* 0x000000360c0c723c */ /* 0x000fe20000001820 */
[----:B------:R-:W-:Y:S01]  /*fe90*/  LDSM.16.MT88.4 R52, [R217+0x7400] ;  /* 0x00740000d934783b */ /* 0x000fe20000004200 */
[----:B-1----:R-:W-:Y:S01]  /*fea0*/  FFMA.FTZ R0, R120, UR5, -R5 ;  /* 0x0000000578007c23 */ /* 0x002fe20008010805 */
[----:B--2---:R-:W-:-:S04]  /*feb0*/  F2FP.F16.F32.PACK_AB R9, R99, R105 ;  /* 0x000000696309723e */ /* 0x004fc800000000ff */
[----:B------:R1:W-:Y:S02]  /*fec0*/  MUFU.EX2 R94, R0 ;  /* 0x00000000005e7308 */ /* 0x0003e40000000800 */
[----:B-1----:R-:W-:-:S06]  /*fed0*/  FFMA.FTZ R0, R107, UR5, -R5 ;  /* 0x000000056b007c23 */ /* 0x002fcc0008010805 */
[----:B------:R1:W2:Y:S02]  /*fee0*/  MUFU.EX2 R96, R0 ;  /* 0x0000000000607308 */ /* 0x0002a40000000800 */
[----:B-1----:R-:W-:Y:S01]  /*fef0*/  FFMA.FTZ R0, R121, UR5, -R5 ;  /* 0x0000000579007c23 */ /* 0x002fe20008010805 */
[----:B--2---:R-:W-:-:S05]  /*ff00*/  F2FP.F16.F32.PACK_AB R11, R96, R94 ;  /* 0x0000005e600b723e */ /* 0x004fca00000000ff */
[----:B------:R1:W-:Y:S02]  /*ff10*/  MUFU.EX2 R95, R0 ;  /* 0x00000000005f7308 */ /* 0x0003e40000000800 */
[C---:B------:R-:W-:Y:S06]  /*ff20*/  HMMA.16816.F32 R32, R8.reuse, R56, R28 ;  /* 0x000000380820723c */ /* 0x040fec000000181c */
[C---:B------:R-:W-:Y:S01]  /*ff30*/  HMMA.16816.F32 R28, R8.reuse, R58, R20 ;  /* 0x0000003a081c723c */ /* 0x040fe20000001814 */
[----:B------:R-:W-:Y:S05]  /*ff40*/  LDSM.16.MT88.4 R56, [R218+0x7400] ;  /* 0x00740000da38783b */ /* 0x000fea0000004200 */
[----:B----4-:R-:W-:Y:S01]  /*ff50*/  HMMA.16816.F32 R24, R8, R48, R16 ;  /* 0x000000300818723c */ /* 0x010fe20000001810 */
[----:B-1----:R-:W-:-:S04]  /*ff60*/  FFMA.FTZ R0, R91, UR5, -R5 ;  /* 0x000000055b007c23 */ /* 0x002fc80008010805 */
[----:B------:R1:W2:Y:S01]  /*ff70*/  MUFU.EX2 R93, R0 ;  /* 0x00000000005d7308 */ /* 0x0002a20000000800 */
[----:B------:R-:W-:Y:S01]  /*ff80*/  HMMA.16816.F32 R20, R8, R50, R12 ;  /* 0x000000320814723c */ /* 0x000fe2000000180c */
[----:B------:R-:W4:Y:S06]  /*ff90*/  LDSM.16.MT88.4 R48, [R218+0x6c00] ;  /* 0x006c0000da30783b */ /* 0x000f2c0000004200 */
[----:B------:R-:W-:Y:S02]  /*ffa0*/  F2FP.F16.F32.PACK_AB R8, R192, R191 ;  /* 0x000000bfc008723e */ /* 0x000fe400000000ff */
[----:B------:R-:W-:-:S02]  /*ffb0*/  F2FP.F16.F32.PACK_AB R10, R193, R194 ;  /* 0x000000c2c10a723e */ /* 0x000fc400000000ff */
        /* <DEDUP_REMOVED lines=13> */
[----:B------:R-:W-:Y:S01]  /*10090*/  HMMA.16816.F32 R28, R8, R36, R24 ;  /* 0x00000024081c723c */ /* 0x000fe20000001818 */
[----:B-1----:R-:W-:-:S04]  /*100a0*/  FFMA.FTZ R0, R87, UR5, -R5 ;  /* 0x0000000557007c23 */ /* 0x002fc80008010805 */
[----:B------:R1:W3:Y:S01]  /*100b0*/  MUFU.EX2 R85, R0 ;  /* 0x0000000000557308 */ /* 0x0002e20000000800 */
[----:B------:R-:W-:Y:S01]  /*100c0*/  HMMA.16816.F32 R24, R8, R38, R20 ;  /* 0x000000260818723c */ /* 0x000fe20000001814 */
[----:B------:R-:W5:Y:S06]  /*100d0*/  LDSM.16.MT88.4 R36, [R218+0x7000] ;  /* 0x00700000da24783b */ /* 0x000f6c0000004200 */
[----:B------:R-:W-:Y:S02]  /*100e0*/  F2FP.F16.F32.PACK_AB R8, R202, R200 ;  /* 0x000000c8ca08723e */ /* 0x000fe400000000ff */
[----:B------:R-:W-:Y:S01]  /*100f0*/  F2FP.F16.F32.PACK_AB R10, R203, R201 ;  /* 0x000000c9cb0a723e */ /* 0x000fe200000000ff */
[----:B-1----:R-:W-:Y:S01]  /*10100*/  FFMA.FTZ R0, R82, UR5, -R5 ;  /* 0x0000000552007c23 */ /* 0x002fe20008010805 */
[----:B---3--:R-:W-:-:S03]  /*10110*/  F2FP.F16.F32.PACK_AB R13, R85, R86 ;  /* 0x00000056550d723e */ /* 0x008fc600000000ff */
[----:B------:R1:W-:Y:S02]  /*10120*/  MUFU.EX2 R81, R0 ;  /* 0x0000000000517308 */ /* 0x0003e40000000800 */
[----:B-1----:R-:W-:-:S06]  /*10130*/  FFMA.FTZ R0, R83, UR5, -R5 ;  /* 0x0000000553007c23 */ /* 0x002fcc0008010805 */
[----:B------:R1:W3:Y:S02]  /*10140*/  MUFU.EX2 R80, R0 ;  /* 0x0000000000507308 */ /* 0x0002e40000000800 */
[----:B-1----:R-:W-:Y:S01]  /*10150*/  FFMA.FTZ R0, R78, UR5, -R5 ;  /* 0x000000054e007c23 */ /* 0x002fe20008010805 */
[----:B---3--:R-:W-:-:S05]  /*10160*/  F2FP.F16.F32.PACK_AB R15, R80, R81 ;  /* 0x00000051500f723e */ /* 0x008fca00000000ff */
[----:B------:R1:W-:Y:S02]  /*10170*/  MUFU.EX2 R77, R0 ;  /* 0x00000000004d7308 */ /* 0x0003e40000000800 */
[C---:B------:R-:W-:Y:S06]  /*10180*/  HMMA.16816.F32 R16, R12.reuse, R40, R16 ;  /* 0x000000280c10723c */ /* 0x040fec0000001810 */
[C---:B------:R-:W-:Y:S06]  /*10190*/  HMMA.16816.F32 R20, R12.reuse, R42, R32 ;  /* 0x0000002a0c14723c */ /* 0x040fec0000001820 */
[----:B----4-:R-:W-:Y:S01]  /*101a0*/  HMMA.16816.F32 R32, R12, R48, R28 ;  /* 0x000000300c20723c */ /* 0x010fe2000000181c */
[----:B-1----:R-:W-:-:S04]  /*101b0*/  FFMA.FTZ R0, R79, UR5, -R5 ;  /* 0x000000054f007c23 */ /* 0x002fc80008010805 */
[----:B------:R1:W3:Y:S01]  /*101c0*/  MUFU.EX2 R76, R0 ;  /* 0x00000000004c7308 */ /* 0x0002e20000000800 */
[----:B------:R-:W-:Y:S01]  /*101d0*/  HMMA.16816.F32 R24, R12, R50, R24 ;  /* 0x000000320c18723c */ /* 0x000fe20000001818 */
[----:B------:R-:W4:Y:S06]  /*101e0*/  LDSM.16.MT88.4 R48, [R217+0x7800] ;  /* 0x00780000d930783b */ /* 0x000f2c0000004200 */
[----:B------:R-:W-:Y:S01]  /*101f0*/  FADD.FTZ R12, R61, R60 ;  /* 0x0000003c3d0c7221 */ /* 0x000fe20000010000 */
[----:B------:R-:W-:-:S03]  /*10200*/  F2FP.F16.F32.PACK_AB R14, R208, R209 ;  /* 0x000000d1d00e723e */ /* 0x000fc600000000ff */
[----:B------:R-:W-:-:S04]  /*10210*/  FADD.FTZ R12, R69, R12 ;  /* 0x0000000c450c7221 */ /* 0x000fc80000010000 */
[----:B------:R-:W-:Y:S01]  /*10220*/  FADD.FTZ R28, R73, R12 ;  /* 0x0000000c491c7221 */ /* 0x000fe20000010000 */
[--C-:B-1----:R-:W-:Y:S01]  /*10230*/  FFMA.FTZ R0, R74, UR5, -R5.reuse ;  /* 0x000000054a007c23 */ /* 0x102fe20008010805 */
[----:B---3--:R-:W-:Y:S02]  /*10240*/  F2FP.F16.F32.PACK_AB R9, R76, R77 ;  /* 0x0000004d4c09723e */ /* 0x008fe400000000ff */
[----:B------:R-:W-:Y:S01]  /*10250*/  F2FP.F16.F32.PACK_AB R12, R204, R205 ;  /* 0x000000cdcc0c723e */ /* 0x000fe200000000ff */
[----:B------:R1:W-:Y:S02]  /*10260*/  MUFU.EX2 R74, R0 ;  /* 0x00000000004a7308 */ /* 0x0003e40000000800 */
[----:B-1----:R-:W-:-:S06]  /*10270*/  FFMA.FTZ R0, R75, UR5, -R5 ;  /* 0x000000054b007c23 */ /* 0x002fcc0008010805 */
[----:B------:R1:W3:Y:S02]  /*10280*/  MUFU.EX2 R72, R0 ;  /* 0x0000000000487308 */ /* 0x0002e40000000800 */
[----:B-1----:R-:W-:Y:S01]  /*10290*/  FFMA.FTZ R0, R70, UR5, -R5 ;  /* 0x0000000546007c23 */ /* 0x002fe20008010805 */
[----:B---3--:R-:W-:-:S05]  /*102a0*/  F2FP.F16.F32.PACK_AB R11, R72, R74 ;  /* 0x0000004a480b723e */ /* 0x008fca00000000ff */
[----:B------:R1:W-:Y:S02]  /*102b0*/  MUFU.EX2 R70, R0 ;  /* 0x0000000000467308 */ /* 0x0003e40000000800 */
[C---:B--2---:R-:W-:Y:S06]  /*102c0*/  HMMA.16816.F32 R16, R8.reuse, R44, R16 ;  /* 0x0000002c0810723c */ /* 0x044fec0000001810 */
[C---:B------:R-:W-:Y:S01]  /*102d0*/  HMMA.16816.F32 R20, R8.reuse, R46, R20 ;  /* 0x0000002e0814723c */ /* 0x040fe20000001814 */
[----:B------:R-:W2:Y:S05]  /*102e0*/  LDSM.16.MT88.4 R44, [R218+0x7800] ;  /* 0x00780000da2c783b */ /* 0x000eaa0000004200 */
[----:B-----5:R-:W-:Y:S01]  /*102f0*/  HMMA.16816.F32 R40, R8, R36, R32 ;  /* 0x000000240828723c */ /* 0x020fe20000001820 */
[----:B-1----:R-:W-:-:S04]  /*10300*/  FFMA.FTZ R0, R71, UR5, -R5 ;  /* 0x0000000547007c23 */ /* 0x002fc80008010805 */
[----:B------:R1:W3:Y:S01]  /*10310*/  MUFU.EX2 R68, R0 ;  /* 0x0000000000447308 */ /* 0x0002e20000000800 */
[----:B------:R-:W-:Y:S07]  /*10320*/  HMMA.16816.F32 R36, R8, R38, R24 ;  /* 0x000000260824723c */ /* 0x000fee0000001818 */
[----:B------:R-:W-:Y:S01]  /*10330*/  FADD.FTZ R8, R84, R28 ;  /* 0x0000001c54087221 */ /* 0x000fe20000010000 */
        /* <DEDUP_REMOVED lines=8> */
[----:B------:R1:W3:Y:S02]  /*103c0*/  MUFU.EX2 R62, R0 ;  /* 0x00000000003e7308 */ /* 0x0002e40000000800 */
[C---:B------:R-:W-:Y:S06]  /*103d0*/  HMMA.16816.F32 R32, R12.reuse, R52, R16 ;  /* 0x000000340c20723c */ /* 0x040fec0000001810 */
[----:B------:R-:W-:Y:S01]  /*103e0*/  HMMA.16816.F32 R28, R12, R54, R20 ;  /* 0x000000360c1c723c */ /* 0x000fe20000001814 */
[----:B------:R-:W-:Y:S01]  /*103f0*/  FADD.FTZ R17, R179, R7 ;  /* 0x00000007b3117221 */ /* 0x000fe20000010000 */
[----:B------:R-:W-:-:S04]  /*10400*/  FFMA.FTZ R7, R147, UR5, -R5 ;  /* 0x0000000593077c23 */ /* 0x000fc80008010805 */
[C---:B------:R-:W-:Y:S01]  /*10410*/  HMMA.16816.F32 R24, R12.reuse, R56, R40 ;  /* 0x000000380c18723c */ /* 0x040fe20000001828 */
[----:B-1----:R-:W-:Y:S01]  /*10420*/  FFMA.FTZ R0, R100, UR5, -R5 ;  /* 0x0000000564007c23 */ /* 0x002fe20008010805 */
[----:B------:R-:W1:Y:S01]  /*10430*/  LDSM.16.MT88.4 R40, [R217+0x7c00] ;  /* 0x007c0000d928783b */ /* 0x000e620000004200 */
[----:B---3--:R-:W-:Y:S02]  /*10440*/  F2FP.F16.F32.PACK_AB R9, R62, R64 ;  /* 0x000000403e09723e */ /* 0x008fe400000000ff */
[----:B------:R3:W-:Y:S01]  /*10450*/  MUFU.EX2 R61, R0 ;  /* 0x00000000003d7308 */ /* 0x0007e20000000800 */
[----:B------:R-:W-:Y:S01]  /*10460*/  HMMA.16816.F32 R20, R12, R58, R36 ;  /* 0x0000003a0c14723c */ /* 0x000fe20000001824 */
[----:B------:R-:W5:Y:S06]  /*10470*/  LDSM.16.MT88.4 R36, [R218+0x7c00] ;  /* 0x007c0000da24783b */ /* 0x000f6c0000004200 */
[----:B------:R-:W-:Y:S01]  /*10480*/  FADD.FTZ R12, R180, R17 ;  /* 0x00000011b40c7221 */ /* 0x000fe20000010000 */
[----:B------:R4:W-:Y:S01]  /*10490*/  MUFU.EX2 R15, R7 ;  /* 0x00000007000f7308 */ /* 0x0009e20000000800 */
[--C-:B------:R-:W-:Y:S01]  /*104a0*/  FFMA.FTZ R13, R148, UR5, -R5.reuse ;  /* 0x00000005940d7c23 */ /* 0x100fe20008010805 */
[----:B---3--:R-:W-:-:S06]  /*104b0*/  FFMA.FTZ R0, R101, UR5, -R5 ;  /* 0x0000000565007c23 */ /* 0x008fcc0008010805 */
[----:B------:R3:W-:Y:S08]  /*104c0*/  MUFU.EX2 R14, R13 ;  /* 0x0000000d000e7308 */ /* 0x0007f00000000800 */
[----:B------:R2:W1:Y:S01]  /*104d0*/  MUFU.EX2 R60, R0 ;  /* 0x00000000003c7308 */ /* 0x0004620000000800 */
[----:B----4-:R-:W-:Y:S01]  /*104e0*/  FADD.FTZ R7, R181, R12 ;  /* 0x0000000cb5077221 */ /* 0x010fe20000010000 */
[----:B------:R-:W-:-:S03]  /*104f0*/  FFMA.FTZ R12, R145, UR5, -R6 ;  /* 0x00000005910c7c23 */ /* 0x000fc60008010806 */
[----:B------:R-:W-:-:S03]  /*10500*/  FADD.FTZ R7, R182, R7 ;  /* 0x00000007b6077221 */ /* 0x000fc60000010000 */
[----:B------:R4:W-:Y:S01]  /*10510*/  MUFU.EX2 R56, R12 ;  /* 0x0000000c00387308 */ /* 0x0009e20000000800 */
[----:B------:R-:W-:Y:S01]  /*10520*/  FADD.FTZ R7, R183, R7 ;  /* 0x00000007b7077221 */ /* 0x000fe20000010000 */
[----:B---3--:R-:W-:-:S03]  /*10530*/  FFMA.FTZ R13, R151, UR5, -R6 ;  /* 0x00000005970d7c23 */ /* 0x008fc60008010806 */
[----:B------:R-:W-:-:S03]  /*10540*/  FADD.FTZ R7, R184, R7 ;  /* 0x00000007b8077221 */ /* 0x000fc60000010000 */
[----:B------:R3:W-:Y:S01]  /*10550*/  MUFU.EX2 R53, R13 ;  /* 0x0000000d00357308 */ /* 0x0007e20000000800 */
[----:B--2---:R-:W-:Y:S01]  /*10560*/  FADD.FTZ R0, R89, R8 ;  /* 0x0000000859007221 */ /* 0x004fe20000010000 */
[----:B------:R-:W-:Y:S01]  /*10570*/  FADD.FTZ R7, R185, R7 ;  /* 0x00000007b9077221 */ /* 0x000fe20000010000 */
[----:B------:R-:W-:Y:S01]  /*10580*/  FFMA.FTZ R8, R144, UR5, -R5 ;  /* 0x0000000590087c23 */ /* 0x000fe20008010805 */
[----:B-1----:R-:W-:Y:S01]  /*10590*/  F2FP.F16.F32.PACK_AB R11, R60, R61 ;  /* 0x0000003d3c0b723e */ /* 0x002fe200000000ff */
[----:B------:R-:W-:Y:S01]  /*105a0*/  FADD.FTZ R0, R88, R0 ;  /* 0x0000000058007221 */ /* 0x000fe20000010000 */
[----:B------:R-:W-:Y:S02]  /*105b0*/  FADD.FTZ R7, R187, R7 ;  /* 0x00000007bb077221 */ /* 0x000fe40000010000 */
[----:B------:R1:W-:Y:S01]  /*105c0*/  MUFU.EX2 R55, R8 ;  /* 0x0000000800377308 */ /* 0x0003e20000000800 */
[----:B------:R-:W-:Y:S01]  /*105d0*/  FADD.FTZ R16, R92, R0 ;  /* 0x000000005c107221 */ /* 0x000fe20000010000 */
[----:B------:R-:W-:Y:S01]  /*105e0*/  FFMA.FTZ R0, R146, UR5, -R5 ;  /* 0x0000000592007c23 */ /* 0x000fe20008010805 */
[----:B------:R-:W-:Y:S01]  /*105f0*/  FADD.FTZ R7, R186, R7 ;  /* 0x00000007ba077221 */ /* 0x000fe20000010000 */
[----:B----4-:R-:W-:-:S03]  /*10600*/  FFMA.FTZ R12, R149, UR5, -R5 ;  /* 0x00000005950c7c23 */ /* 0x010fc60008010805 */
[----:B------:R-:W-:Y:S01]  /*10610*/  FADD.FTZ R7, R188, R7 ;  /* 0x00000007bc077221 */ /* 0x000fe20000010000 */
[----:B------:R2:W4:Y:S01]  /*10620*/  MUFU.EX2 R54, R0 ;  /* 0x0000000000367308 */ /* 0x0005220000000800 */
[----:B---3--:R-:W-:Y:S02]  /*10630*/  FFMA.FTZ R13, R154, UR5, -R5 ;  /* 0x000000059a0d7c23 */ /* 0x008fe40008010805 */
[----:B------:R-:W-:-:S04]  /*10640*/  FADD.FTZ R7, R189, R7 ;  /* 0x00000007bd077221 */ /* 0x000fc80000010000 */
[----:B------:R-:W-:Y:S01]  /*10650*/  FADD.FTZ R7, R190, R7 ;  /* 0x00000007be077221 */ /* 0x000fe20000010000 */
[----:B------:R3:W-:Y:S01]  /*10660*/  MUFU.EX2 R52, R12 ;  /* 0x0000000c00347308 */ /* 0x0007e20000000800 */
[----:B-1----:R-:W-:Y:S02]  /*10670*/  F2FP.F16.F32.PACK_AB R8, R210, R211 ;  /* 0x000000d3d208723e */ /* 0x002fe400000000ff */
[----:B------:R-:W-:-:S04]  /*10680*/  FADD.FTZ R7, R116, R7 ;  /* 0x0000000774077221 */ /* 0x000fc80000010000 */
[----:B------:R-:W-:Y:S01]  /*10690*/  FADD.FTZ R7, R118, R7 ;  /* 0x0000000776077221 */ /* 0x000fe20000010000 */
[----:B------:R-:W-:Y:S01]  /*106a0*/  HMMA.16816.F32 R28, R8, R50, R28 ;  /* 0x00000032081c723c */ /* 0x000fe2000000181c */
[----:B--2---:R-:W-:-:S04]  /*106b0*/  FADD.FTZ R0, R97, R16 ;  /* 0x0000001061007221 */ /* 0x004fc80000010000 */
[----:B------:R-:W-:Y:S01]  /*106c0*/  FADD.FTZ R0, R98, R0 ;  /* 0x0000000062007221 */ /* 0x000fe20000010000 */
[C---:B------:R-:W-:Y:S01]  /*106d0*/  HMMA.16816.F32 R32, R8.reuse, R48, R32 ;  /* 0x000000300820723c */ /* 0x040fe20000001820 */
[----:B------:R1:W-:Y:S02]  /*106e0*/  MUFU.EX2 R48, R13 ;  /* 0x0000000d00307308 */ /* 0x0003e40000000800 */
[----:B------:R-:W-:Y:S01]  /*106f0*/  FADD.FTZ R0, R104, R0 ;  /* 0x0000000068007221 */ /* 0x000fe20000010000 */
[----:B---3--:R-:W-:Y:S02]  /*10700*/  FFMA.FTZ R12, R150, UR5, -R5 ;  /* 0x00000005960c7c23 */ /* 0x008fe40008010805 */
[C---:B------:R-:W-:Y:S01]  /*10710*/  HMMA.16816.F32 R16, R8.reuse, R46, R20 ;  /* 0x0000002e0810723c */ /* 0x040fe20000001814 */
[----:B------:R-:W-:Y:S02]  /*10720*/  FADD.FTZ R0, R108, R0 ;  /* 0x000000006c007221 */ /* 0x000fe40000010000 */
[----:B------:R2:W3:Y:S02]  /*10730*/  MUFU.EX2 R51, R12 ;  /* 0x0000000c00337308 */ /* 0x0004e40000000800 */
[----:B------:R-:W-:Y:S01]  /*10740*/  FADD.FTZ R0, R113, R0 ;  /* 0x0000000071007221 */ /* 0x000fe20000010000 */
[----:B------:R-:W-:Y:S03]  /*10750*/  HMMA.16816.F32 R24, R8, R44, R24 ;  /* 0x0000002c0818723c */ /* 0x000fe60000001818 */
[----:B------:R-:W-:Y:S01]  /*10760*/  FADD.FTZ R0, R114, R0 ;  /* 0x0000000072007221 */ /* 0x000fe20000010000 */
[----:B-1----:R-:W-:-:S03]  /*10770*/  FFMA.FTZ R13, R162, UR5, -R6 ;  /* 0x00000005a20d7c23 */ /* 0x002fc60008010806 */
[----:B------:R-:W-:Y:S01]  /*10780*/  FADD.FTZ R0, R115, R0 ;  /* 0x0000000073007221 */ /* 0x000fe20000010000 */
[----:B------:R-:W-:Y:S02]  /*10790*/  F2FP.F16.F32.PACK_AB R8, R238, R214 ;  /* 0x000000d6ee08723e */ /* 0x000fe400000000ff */
[----:B----4-:R-:W-:Y:S01]  /*107a0*/  F2FP.F16.F32.PACK_AB R9, R54, R55 ;  /* 0x000000373609723e */ /* 0x010fe200000000ff */
[----:B------:R-:W-:Y:S01]  /*107b0*/  FADD.FTZ R0, R112, R0 ;  /* 0x0000000070007221 */ /* 0x000fe20000010000 */
[----:B------:R-:W-:Y:S01]  /*107c0*/  F2FP.F16.F32.PACK_AB R10, R239, R215 ;  /* 0x000000d7ef0a723e */ /* 0x000fe200000000ff */
[----:B------:R-:W-:Y:S01]  /*107d0*/  MUFU.EX2 R246, R13 ;  /* 0x0000000d00f67308 */ /* 0x000fe20000000800 */
[----:B--2---:R-:W-:Y:S01]  /*107e0*/  FFMA.FTZ R12, R152, UR5, -R5 ;  /* 0x00000005980c7c23 */ /* 0x004fe20008010805 */
[----:B------:R-:W-:Y:S01]  /*107f0*/  FADD.FTZ R0, R111, R0 ;  /* 0x000000006f007221 */ /* 0x000fe20000010000 */
[----:B------:R-:W-:Y:S02]  /*10800*/  F2FP.F16.F32.PACK_AB R11, R14, R15 ;  /* 0x0000000f0e0b723e */ /* 0x000fe400000000ff */
[----:B------:R-:W-:Y:S01]  /*10810*/  F2FP.F16.F32.PACK_AB R152, R53, R56 ;  /* 0x000000383598723e */ /* 0x000fe200000000ff */
[----:B------:R-:W-:-:S02]  /*10820*/  FADD.FTZ R0, R110, R0 ;  /* 0x000000006e007221 */ /* 0x000fc40000010000 */
[----:B------:R1:W-:Y:S02]  /*10830*/  MUFU.EX2 R50, R12 ;  /* 0x0000000c00327308 */ /* 0x0003e40000000800 */
[----:B------:R-:W-:Y:S01]  /*10840*/  FADD.FTZ R0, R109, R0 ;  /* 0x000000006d007221 */ /* 0x000fe20000010000 */
[----:B------:R-:W-:Y:S01]  /*10850*/  HMMA.16816.F32 R20, R8, R40, R32 ;  /* 0x000000280814723c */ /* 0x000fe20000001820 */
[----:B------:R-:W2:Y:S02]  /*10860*/  LDSM.16.MT88.4 R32, [R218+0x8000] ;  /* 0x00800000da20783b */ /* 0x000ea40000004200 */
[----:B------:R-:W-:-:S03]  /*10870*/  FADD.FTZ R0, R106, R0 ;  /* 0x000000006a007221 */ /* 0x000fc60000010000 */
[----:B------:R-:W-:Y:S01]  /*10880*/  HMMA.16816.F32 R28, R8, R42, R28 ;  /* 0x0000002a081c723c */ /* 0x000fe2000000181c */
[----:B------:R-:W-:-:S04]  /*10890*/  FADD.FTZ R0, R105, R0 ;  /* 0x0000000069007221 */ /* 0x000fc80000010000 */
[----:B------:R-:W-:Y:S01]  /*108a0*/  FADD.FTZ R0, R99, R0 ;  /* 0x0000000063007221 */ /* 0x000fe20000010000 */
[----:B-----5:R-:W-:Y:S01]  /*108b0*/  HMMA.16816.F32 R24, R8, R36, R24 ;  /* 0x000000240818723c */ /* 0x020fe20000001818 */
[----:B-1----:R-:W-:-:S04]  /*108c0*/  FFMA.FTZ R12, R153, UR5, -R5 ;  /* 0x00000005990c7c23 */ /* 0x002fc80008010805 */
[----:B------:R1:W4:Y:S01]  /*108d0*/  MUFU.EX2 R49, R12 ;  /* 0x0000000c00317308 */ /* 0x0003220000000800 */
[----:B------:R-:W-:Y:S01]  /*108e0*/  HMMA.16816.F32 R16, R8, R38, R16 ;  /* 0x000000260810723c */ /* 0x000fe20000001810 */
[----:B------:R-:W5:Y:S06]  /*108f0*/  LDSM.16.MT88.4 R36, [R217+0x8400] ;  /* 0x00840000d924783b */ /* 0x000f6c0000004200 */
[----:B------:R-:W-:Y:S02]  /*10900*/  F2FP.F16.F32.PACK_AB R8, R131, R247 ;  /* 0x000000f78308723e */ /* 0x000fe400000000ff */
[----:B---3--:R-:W-:-:S02]  /*10910*/  F2FP.F16.F32.PACK_AB R9, R51, R52 ;  /* 0x000000343309723e */ /* 0x008fc400000000ff */
[----:B------:R-:W-:Y:S01]  /*10920*/  F2FP.F16.F32.PACK_AB R10, R130, R249 ;  /* 0x000000f9820a723e */ /* 0x000fe200000000ff */
[----:B-1----:R-:W-:Y:S01]  /*10930*/  FADD.FTZ R12, R119, R7 ;  /* 0x00000007770c7221 */ /* 0x002fe20000010000 */
[----:B------:R-:W-:Y:S01]  /*10940*/  FADD.FTZ R7, R94, R0 ;  /* 0x000000005e077221 */ /* 0x000fe20000010000 */
[----:B------:R-:W-:Y:S01]  /*10950*/  FFMA.FTZ R0, R155, UR5, -R5 ;  /* 0x000000059b007c23 */ /* 0x000fe20008010805 */
[----:B----4-:R-:W-:Y:S01]  /*10960*/  F2FP.F16.F32.PACK_AB R11, R49, R50 ;  /* 0x00000032310b723e */ /* 0x010fe200000000ff */
[----:B------:R-:W-:Y:S01]  /*10970*/  FADD.FTZ R12, R117, R12 ;  /* 0x0000000c750c7221 */ /* 0x000fe20000010000 */
[----:B------:R-:W-:Y:S01]  /*10980*/  FADD.FTZ R7, R96, R7 ;  /* 0x0000000760077221 */ /* 0x000fe20000010000 */
[----:B------:R1:W3:Y:S02]  /*10990*/  MUFU.EX2 R46, R0 ;  /* 0x00000000002e7308 */ /* 0x0002e40000000800 */
[----:B------:R-:W-:Y:S02]  /*109a0*/  FADD.FTZ R12, R191, R12 ;  /* 0x0000000cbf0c7221 */ /* 0x000fe40000010000 */
[C---:B------:R-:W-:Y:S06]  /*109b0*/  HMMA.16816.F32 R20, R8.reuse, R140, R20 ;  /* 0x0000008c0814723c */ /* 0x040fec0000001814 */
[C---:B------:R-:W-:Y:S01]  /*109c0*/  HMMA.16816.F32 R140, R8.reuse, R142, R28 ;  /* 0x0000008e088c723c */ /* 0x040fe2000000181c */
[----:B------:R-:W4:Y:S05]  /*109d0*/  LDSM.16.MT88.4 R28, [R218+0x8400] ;  /* 0x00840000da1c783b */ /* 0x000f2a0000004200 */
[----:B--2---:R-:W-:Y:S01]  /*109e0*/  HMMA.16816.F32 R24, R8, R32, R24 ;  /* 0x000000200818723c */ /* 0x004fe20000001818 */
[----:B-1----:R-:W-:Y:S01]  /*109f0*/  FADD.FTZ R0, R95, R7 ;  /* 0x000000075f007221 */ /* 0x002fe20000010000 */
[----:B------:R-:W-:Y:S01]  /*10a00*/  FADD.FTZ R7, R192, R12 ;  /* 0x0000000cc0077221 */ /* 0x000fe20000010000 */
[----:B------:R-:W-:-:S02]  /*10a10*/  FFMA.FTZ R12, R157, UR5, -R5 ;  /* 0x000000059d0c7c23 */ /* 0x000fc40008010805 */
[----:B------:R-:W-:Y:S01]  /*10a20*/  FADD.FTZ R0, R93, R0 ;  /* 0x000000005d007221 */ /* 0x000fe20000010000 */
[----:B------:R-:W-:Y:S01]  /*10a30*/  FADD.FTZ R7, R194, R7 ;  /* 0x00000007c2077221 */ /* 0x000fe20000010000 */
[----:B------:R1:W-:Y:S01]  /*10a40*/  MUFU.EX2 R45, R12 ;  /* 0x0000000c002d7308 */ /* 0x0003e20000000800 */
[----:B------:R-:W-:Y:S01]  /*10a50*/  HMMA.16816.F32 R16, R8, R34, R16 ;  /* 0x000000220810723c */ /* 0x000fe20000001810 */
[----:B------:R-:W-:Y:S01]  /*10a60*/  FADD.FTZ R0, R91, R0 ;  /* 0x000000005b007221 */ /* 0x000fe20000010000 */
[----:B------:R-:W-:Y:S01]  /*10a70*/  FADD.FTZ R7, R193, R7 ;  /* 0x00000007c1077221 */ /* 0x000fe20000010000 */
[----:B------:R-:W2:Y:S02]  /*10a80*/  LDSM.16.MT88.4 R32, [R217+0x8800] ;  /* 0x00880000d920783b */ /* 0x000ea40000004200 */
[----:B------:R-:W-:Y:S01]  /*10a90*/  FADD.FTZ R0, R90, R0 ;  /* 0x000000005a007221 */ /* 0x000fe20000010000 */
[----:B------:R-:W-:Y:S01]  /*10aa0*/  FADD.FTZ R7, R197, R7 ;  /* 0x00000007c5077221 */ /* 0x000fe20000010000 */
[----:B------:R-:W-:-:S02]  /*10ab0*/  F2FP.F16.F32.PACK_AB R8, R138, R195 ;  /* 0x000000c38a08723e */ /* 0x000fc400000000ff */
[----:B------:R-:W-:Y:S01]  /*10ac0*/  FADD.FTZ R0, R86, R0 ;  /* 0x0000000056007221 */ /* 0x000fe20000010000 */
[----:B------:R-:W-:Y:S01]  /*10ad0*/  FADD.FTZ R7, R196, R7 ;  /* 0x00000007c4077221 */ /* 0x000fe20000010000 */
[----:B---3--:R-:W-:Y:S02]  /*10ae0*/  F2FP.F16.F32.PACK_AB R9, R48, R46 ;  /* 0x0000002e3009723e */ /* 0x008fe400000000ff */
[----:B------:R-:W-:Y:S01]  /*10af0*/  FADD.FTZ R0, R85, R0 ;  /* 0x0000000055007221 */ /* 0x000fe20000010000 */
[----:B------:R-:W-:Y:S01]  /*10b00*/  FADD.FTZ R7, R198, R7 ;  /* 0x00000007c6077221 */ /* 0x000fe20000010000 */
[----:B------:R-:W-:Y:S01]  /*10b10*/  F2FP.F16.F32.PACK_AB R10, R137, R139 ;  /* 0x0000008b890a723e */ /* 0x000fe200000000ff */
[----:B-1----:R-:W-:Y:S01]  /*10b20*/  FFMA.FTZ R12, R158, UR5, -R5 ;  /* 0x000000059e0c7c23 */ /* 0x002fe20008010805 */
[----:B------:R-:W-:Y:S01]  /*10b30*/  FADD.FTZ R0, R81, R0 ;  /* 0x0000000051007221 */ /* 0x000fe20000010000 */
[----:B------:R-:W-:Y:S02]  /*10b40*/  FADD.FTZ R7, R199, R7 ;  /* 0x00000007c7077221 */ /* 0x000fe40000010000 */
[----:B------:R1:W3:Y:S01]  /*10b50*/  MUFU.EX2 R44, R12 ;  /* 0x0000000c002c7308 */ /* 0x0002e20000000800 */
        /* <DEDUP_REMOVED lines=8> */
[----:B-1----:R-:W-:Y:S02]  /*10be0*/  FFMA.FTZ R12, R156, UR5, -R6 ;  /* 0x000000059c0c7c23 */ /* 0x002fe40008010806 */
        /* <DEDUP_REMOVED lines=8> */
[----:B-----5:R-:W-:Y:S02]  /*10c70*/  HMMA.16816.F32 R20, R8, R36, R20 ;  /* 0x000000240814723c */ /* 0x020fe40000001814 */
[----:B------:R-:W-:Y:S01]  /*10c80*/  FADD.FTZ R0, R66, R0 ;  /* 0x0000000042007221 */ /* 0x000fe20000010000 */
[----:B------:R-:W-:-:S03]  /*10c90*/  FADD.FTZ R6, R208, R7 ;  /* 0x00000007d0067221 */ /* 0x000fc60000010000 */
[----:B------:R-:W-:Y:S01]  /*10ca0*/  FADD.FTZ R0, R65, R0 ;  /* 0x0000000041007221 */ /* 0x000fe20000010000 */
[----:B------:R-:W-:Y:S01]  /*10cb0*/  FADD.FTZ R6, R211, R6 ;  /* 0x00000006d3067221 */ /* 0x000fe20000010000 */
[C---:B----4-:R-:W-:Y:S01]  /*10cc0*/  HMMA.16816.F32 R148, R8.reuse, R28, R24 ;  /* 0x0000001c0894723c */ /* 0x050fe20000001818 */
[----:B------:R-:W-:Y:S01]  /*10cd0*/  LDSM.16.MT88.4 R24, [R217+0x8c00] ;  /* 0x008c0000d918783b */ /* 0x000fe20000004200 */
[--C-:B-1----:R-:W-:Y:S01]  /*10ce0*/  FFMA.FTZ R12, R159, UR5, -R5.reuse ;  /* 0x000000059f0c7c23 */ /* 0x102fe20008010805 */
[----:B------:R-:W-:Y:S01]  /*10cf0*/  FADD.FTZ R0, R64, R0 ;  /* 0x0000000040007221 */ /* 0x000fe20000010000 */
[----:B------:R-:W-:Y:S01]  /*10d00*/  FADD.FTZ R7, R210, R6 ;  /* 0x00000006d2077221 */ /* 0x000fe20000010000 */
[----:B---3--:R-:W-:Y:S01]  /*10d10*/  F2FP.F16.F32.PACK_AB R154, R246, R47 ;  /* 0x0000002ff69a723e */ /* 0x008fe200000000ff */
[----:B------:R1:W-:Y:S01]  /*10d20*/  MUFU.EX2 R43, R12 ;  /* 0x0000000c002b7308 */ /* 0x0003e20000000800 */
[----:B------:R-:W-:Y:S01]  /*10d30*/  FADD.FTZ R6, R62, R0 ;  /* 0x000000003e067221 */ /* 0x000fe20000010000 */
[----:B------:R-:W-:Y:S01]  /*10d40*/  FFMA.FTZ R0, R165, UR5, -R5 ;  /* 0x00000005a5007c23 */ /* 0x000fe20008010805 */
[----:B------:R-:W-:Y:S01]  /*10d50*/  FADD.FTZ R7, R212, R7 ;  /* 0x00000007d4077221 */ /* 0x000fe20000010000 */
[C---:B------:R-:W-:Y:S01]  /*10d60*/  HMMA.16816.F32 R140, R8.reuse, R38, R140 ;  /* 0x00000026088c723c */ /* 0x040fe2000000188c */
[----:B------:R-:W-:Y:S01]  /*10d70*/  FADD.FTZ R6, R61, R6 ;  /* 0x000000063d067221 */ /* 0x000fe20000010000 */
[----:B------:R-:W3:Y:S01]  /*10d80*/  LDSM.16.MT88.4 R36, [R218+0x8800] ;  /* 0x00880000da24783b */ /* 0x000ee20000004200 */
[----:B------:R-:W-:Y:S01]  /*10d90*/  FADD.FTZ R7, R213, R7 ;  /* 0x00000007d5077221 */ /* 0x000fe20000010000 */
[----:B------:R4:W-:Y:S02]  /*10da0*/  MUFU.EX2 R29, R0 ;  /* 0x00000000001d7308 */ /* 0x0009e40000000800 */
[----:B------:R-:W-:Y:S01]  /*10db0*/  HMMA.16816.F32 R16, R8, R30, R16 ;  /* 0x0000001e0810723c */ /* 0x000fe20000001810 */
[----:B-1----:R-:W-:-:S06]  /*10dc0*/  FFMA.FTZ R12, R160, UR5, -R5 ;  /* 0x00000005a00c7c23 */ /* 0x002fcc0008010805 */
[----:B------:R-:W-:Y:S02]  /*10dd0*/  F2FP.F16.F32.PACK_AB R8, R206, R207 ;  /* 0x000000cfce08723e */ /* 0x000fe400000000ff */
[----:B------:R-:W-:Y:S01]  /*10de0*/  F2FP.F16.F32.PACK_AB R10, R135, R134 ;  /* 0x00000086870a723e */ /* 0x000fe200000000ff */
[----:B------:R1:W5:Y:S01]  /*10df0*/  MUFU.EX2 R42, R12 ;  /* 0x0000000c002a7308 */ /* 0x0003620000000800 */
[----:B----4-:R-:W-:Y:S01]  /*10e00*/  FADD.FTZ R0, R60, R6 ;  /* 0x000000063c007221 */ /* 0x010fe20000010000 */
[----:B------:R-:W-:Y:S01]  /*10e10*/  FADD.FTZ R6, R214, R7 ;  /* 0x00000007d6067221 */ /* 0x000fe20000010000 */
[----:B------:R-:W-:Y:S02]  /*10e20*/  FFMA.FTZ R7, R166, UR5, -R5 ;  /* 0x00000005a6077c23 */ /* 0x000fe40008010805 */
[----:B------:R-:W-:Y:S01]  /*10e30*/  FADD.FTZ R0, R55, R0 ;  /* 0x0000000037007221 */ /* 0x000fe20000010000 */
[----:B------:R-:W-:-:S03]  /*10e40*/  FADD.FTZ R6, R238, R6 ;  /* 0x00000006ee067221 */ /* 0x000fc60000010000 */
[----:B------:R-:W-:Y:S01]  /*10e50*/  FADD.FTZ R0, R54, R0 ;  /* 0x0000000036007221 */ /* 0x000fe20000010000 */
[----:B------:R-:W-:-:S03]  /*10e60*/  FADD.FTZ R6, R215, R6 ;  /* 0x00000006d7067221 */ /* 0x000fc60000010000 */
[----:B------:R-:W-:Y:S01]  /*10e70*/  FADD.FTZ R0, R15, R0 ;  /* 0x000000000f007221 */ /* 0x000fe20000010000 */
[----:B-1----:R-:W-:Y:S01]  /*10e80*/  FFMA.FTZ R12, R161, UR5, -R5 ;  /* 0x00000005a10c7c23 */ /* 0x002fe20008010805 */
[----:B-----5:R-:W-:Y:S02]  /*10e90*/  F2FP.F16.F32.PACK_AB R9, R42, R43 ;  /* 0x0000002b2a09723e */ /* 0x020fe400000000ff */
        /* <DEDUP_REMOVED lines=8> */
[----:B------:R-:W1:Y:S03]  /*10f20*/  MUFU.EX2 R40, R12 ;  /* 0x0000000c00287308 */ /* 0x000e660000000800 */
[----:B------:R-:W-:-:S04]  /*10f30*/  FADD.FTZ R0, R48, R0 ;  /* 0x0000000030007221 */ /* 0x000fc80000010000 */
[----:B------:R-:W-:-:S04]  /*10f40*/  FADD.FTZ R0, R45, R0 ;  /* 0x000000002d007221 */ /* 0x000fc80000010000 */
[----:B------:R-:W-:-:S04]  /*10f50*/  FADD.FTZ R0, R44, R0 ;  /* 0x000000002c007221 */ /* 0x000fc80000010000 */
[----:B------:R-:W-:Y:S01]  /*10f60*/  FADD.FTZ R0, R43, R0 ;  /* 0x000000002b007221 */ /* 0x000fe20000010000 */
[----:B-1----:R-:W-:Y:S01]  /*10f70*/  F2FP.F16.F32.PACK_AB R11, R40, R41 ;  /* 0x00000029280b723e */ /* 0x002fe200000000ff */
[----:B------:R-:W-:Y:S02]  /*10f80*/  FFMA.FTZ R12, R164, UR5, -R5 ;  /* 0x00000005a40c7c23 */ /* 0x000fe40008010805 */
[----:B------:R-:W-:Y:S02]  /*10f90*/  FADD.FTZ R0, R42, R0 ;  /* 0x000000002a007221 */ /* 0x000fe40000010000 */
[----:B------:R1:W4:Y:S02]  /*10fa0*/  MUFU.EX2 R28, R12 ;  /* 0x0000000c001c7308 */ /* 0x0003240000000800 */
[----:B------:R-:W-:Y:S01]  /*10fb0*/  FADD.FTZ R0, R41, R0 ;  /* 0x0000000029007221 */ /* 0x000fe20000010000 */
[----:B--2---:R-:W-:Y:S03]  /*10fc0*/  HMMA.16816.F32 R144, R8, R32, R20 ;  /* 0x000000200890723c */ /* 0x004fe60000001814 */
[----:B------:R-:W-:-:S02]  /*10fd0*/  FADD.FTZ R0, R40, R0 ;  /* 0x0000000028007221 */ /* 0x000fc40000010000 */
[----:B------:R2:W5:Y:S01]  /*10fe0*/  MUFU.EX2 R20, R7 ;  /* 0x0000000700147308 */ /* 0x0005620000000800 */
[----:B------:R-:W-:Y:S01]  /*10ff0*/  HMMA.16816.F32 R140, R8, R34, R140 ;  /* 0x00000022088c723c */ /* 0x000fe2000000188c */
[----:B------:R-:W-:-:S05]  /*11000*/  FADD.FTZ R0, R29, R0 ;  /* 0x000000001d007221 */ /* 0x000fca0000010000 */
[----:B---3--:R-:W-:Y:S01]  /*11010*/  HMMA.16816.F32 R148, R8, R36, R148 ;  /* 0x000000240894723c */ /* 0x008fe20000001894 */
[----:B-1----:R-:W1:Y:S01]  /*11020*/  LDSM.16.MT88.4 R12, [R218+0x8c00] ;  /* 0x008c0000da0c783b */ /* 0x002e620000004200 */
[C---:B----4-:R-:W-:Y:S01]  /*11030*/  F2FP.F16.F32.PACK_AB R153, R28.reuse, R29 ;  /* 0x0000001d1c99723e */ /* 0x050fe200000000ff */
[----:B------:R-:W-:-:S03]  /*11040*/  FADD.FTZ R0, R28, R0 ;  /* 0x000000001c007221 */ /* 0x000fc60000010000 */
[----:B------:R-:W-:Y:S01]  /*11050*/  HMMA.16816.F32 R16, R8, R38, R16 ;  /* 0x000000260810723c */ /* 0x000fe20000001810 */
[----:B--2---:R-:W-:Y:S01]  /*11060*/  FFMA.FTZ R7, R167, UR5, -R5 ;  /* 0x00000005a7077c23 */ /* 0x004fe20008010805 */
[----:B------:R-:W-:Y:S01]  /*11070*/  FADD.FTZ R5, R239, R6 ;  /* 0x00000006ef057221 */ /* 0x000fe20000010000 */
[----:B-----5:R-:W-:-:S03]  /*11080*/  FADD.FTZ R0, R20, R0 ;  /* 0x0000000014007221 */ /* 0x020fc60000010000 */
[----:B------:R-:W-:Y:S01]  /*11090*/  FADD.FTZ R5, R247, R5 ;  /* 0x00000005f7057221 */ /* 0x000fe20000010000 */
[----:B------:R-:W2:Y:S03]  /*110a0*/  MUFU.EX2 R7, R7 ;  /* 0x0000000700077308 */ /* 0x000ea60000000800 */
[----:B------:R-:W-:-:S04]  /*110b0*/  FADD.FTZ R5, R131, R5 ;  /* 0x0000000583057221 */ /* 0x000fc80000010000 */
[----:B------:R-:W-:-:S04]  /*110c0*/  FADD.FTZ R5, R249, R5 ;  /* 0x00000005f9057221 */ /* 0x000fc80000010000 */
[----:B------:R-:W-:-:S04]  /*110d0*/  FADD.FTZ R5, R130, R5 ;  /* 0x0000000582057221 */ /* 0x000fc80000010000 */
[----:B------:R-:W-:Y:S01]  /*110e0*/  FADD.FTZ R5, R195, R5 ;  /* 0x00000005c3057221 */ /* 0x000fe20000010000 */
[C---:B--2---:R-:W-:Y:S01]  /*110f0*/  F2FP.F16.F32.PACK_AB R155, R7.reuse, R20 ;  /* 0x00000014079b723e */ /* 0x044fe200000000ff */
[----:B------:R-:W-:Y:S02]  /*11100*/  FADD.FTZ R247, R7, R0 ;  /* 0x0000000007f77221 */ /* 0x000fe40000010000 */
[----:B------:R-:W-:-:S04]  /*11110*/  FADD.FTZ R5, R138, R5 ;  /* 0x000000058a057221 */ /* 0x000fc80000010000 */
[----:B------:R-:W-:Y:S01]  /*11120*/  FADD.FTZ R5, R139, R5 ;  /* 0x000000058b057221 */ /* 0x000fe20000010000 */
[----:B------:R-:W-:Y:S03]  /*11130*/  HMMA.16816.F32 R144, R152, R24, R144 ;  /* 0x000000189890723c */ /* 0x000fe60000001890 */
[----:B------:R-:W-:-:S03]  /*11140*/  FADD.FTZ R5, R137, R5 ;  /* 0x0000000589057221 */ /* 0x000fc60000010000 */
[----:B------:R-:W-:Y:S01]  /*11150*/  HMMA.16816.F32 R140, R152, R26, R140 ;  /* 0x0000001a988c723c */ /* 0x000fe2000000188c */
[----:B------:R-:W-:-:S04]  /*11160*/  FADD.FTZ R5, R207, R5 ;  /* 0x00000005cf057221 */ /* 0x000fc80000010000 */
[----:B------:R-:W-:Y:S01]  /*11170*/  FADD.FTZ R5, R206, R5 ;  /* 0x00000005ce057221 */ /* 0x000fe20000010000 */
[----:B-1----:R-:W-:Y:S03]  /*11180*/  HMMA.16816.F32 R148, R152, R12, R148 ;  /* 0x0000000c9894723c */ /* 0x002fe60000001894 */
[----:B------:R-:W-:-:S03]  /*11190*/  FADD.FTZ R5, R134, R5 ;  /* 0x0000000586057221 */ /* 0x000fc60000010000 */
[----:B------:R-:W-:Y:S01]  /*111a0*/  HMMA.16816.F32 R152, R152, R14, R16 ;  /* 0x0000000e9898723c */ /* 0x000fe20000001810 */
[----:B------:R-:W-:-:S04]  /*111b0*/  FADD.FTZ R5, R135, R5 ;  /* 0x0000000587057221 */ /* 0x000fc80000010000 */
[----:B------:R-:W-:-:S04]  /*111c0*/  FADD.FTZ R5, R56, R5 ;  /* 0x0000000538057221 */ /* 0x000fc80000010000 */
[----:B------:R-:W-:-:S04]  /*111d0*/  FADD.FTZ R5, R53, R5 ;  /* 0x0000000535057221 */ /* 0x000fc80000010000 */
[----:B------:R-:W-:-:S04]  /*111e0*/  FADD.FTZ R5, R47, R5 ;  /* 0x000000052f057221 */ /* 0x000fc80000010000 */
[----:B------:R-:W-:Y:S01]  /*111f0*/  FADD.FTZ R246, R246, R5 ;  /* 0x00000005f6f67221 */ /* 0x000fe20000010000 */
[----:B------:R-:W-:Y:S05]  /*11200*/  @!P0 BRA `(.L_x_961) ;  /* 0x0000005c00648947 */ /* 0x000fea0003800000 */
[----:B------:R-:W-:Y:S01]  /*11210*/  PLOP3.LUT P0, PT, PT, PT, UP0, 0x40, 0x0 ;  /* 0x000000000000781c */ /* 0x000fe20003f0e808 */
[----:B------:R-:W-:-:S04]  /*11220*/  DEPBAR.LE SB0, 0x0 ;  /* 0x000080000000791a */ /* 0x000fc80000000000 */
[----:B------:R-:W-:Y:S01]  /*11230*/  IADD3 R244, R169, -0x2, RZ ;  /* 0xfffffffea9f47810 */ /* 0x000fe20007ffe0ff */
[----:B------:R-:W-:Y:S07]  /*11240*/  BAR.SYNC.DEFER_BLOCKING 0x0 ;  /* 0x0000000000007b1d */ /* 0x000fee0000010000 */
[----:B------:R-:W-:Y:S05]  /*11250*/  @P0 BRA `(.L_x_962) ;  /* 0x0000000400000947 */ /* 0x000fea0003800000 */
[----:B------:R-:W1:Y:S01]  /*11260*/  LDC R13, c[0x0][0x380] ;  /* 0x0000e000ff0d7b82 */ /* 0x000e620000000800 */
[----:B------:R-:W-:Y:S01]  /*11270*/  IMAD.SHL.U32 R8, R244, 0x100, RZ ;  /* 0x00000100f4087824 */ /* 0x000fe200078e00ff */
[----:B------:R-:W-:-:S04]  /*11280*/  ULDC.64 UR4, c[0x0][0x250] ;  /* 0x0000940000047ab9 */ /* 0x000fc80000000a00 */
[C---:B------:R-:W-:Y:S02]  /*11290*/  IADD3 R10, R8.reuse, 0x100, RZ ;  /* 0x00000100080a7810 */ /* 0x040fe40007ffe0ff */
[----:B------:R-:W-:Y:S02]  /*112a0*/  IABS R9, R8 ;  /* 0x0000000800097213 */ /* 0x000fe40000000000 */
[----:B------:R-:W-:Y:S02]  /*112b0*/  IABS R5, R10 ;  /* 0x0000000a00057213 */ /* 0x000fe40000000000 */
[-C--:B-1----:R-:W-:Y:S02]  /*112c0*/  IABS R12, R13.reuse ;  /* 0x0000000d000c7213 */ /* 0x082fe40000000000 */
[-C--:B------:R-:W-:Y:S02]  /*112d0*/  LOP3.LUT R8, R8, R13.reuse, RZ, 0x3c, !PT ;  /* 0x0000000d08087212 */ /* 0x080fe400078e3cff */
[----:B------:R-:W1:Y:S01]  /*112e0*/  I2F.RP R6, R12 ;  /* 0x0000000c00067306 */ /* 0x000e620000209400 */
[----:B------:R-:W-:-:S02]  /*112f0*/  LOP3.LUT R10, R10, R13, RZ, 0x3c, !PT ;  /* 0x0000000d0a0a7212 */ /* 0x000fc400078e3cff */
[----:B------:R-:W-:Y:S02]  /*11300*/  ISETP.GE.AND P0, PT, R8, RZ, PT ;  /* 0x000000ff0800720c */ /* 0x000fe40003f06270 */
[----:B------:R-:W-:-:S03]  /*11310*/  ISETP.GE.AND P2, PT, R10, RZ, PT ;  /* 0x000000ff0a00720c */ /* 0x000fc60003f46270 */
[----:B-1----:R-:W1:Y:S02]  /*11320*/  MUFU.RCP R6, R6 ;  /* 0x0000000600067308 */ /* 0x002e640000001000 */
[----:B-1----:R-:W-:-:S06]  /*11330*/  VIADD R6, R6, 0xffffffe ;  /* 0x0ffffffe06067836 */ /* 0x002fcc0000000000 */
[----:B------:R-:W1:Y:S02]  /*11340*/  F2I.FTZ.U32.TRUNC.NTZ R7, R6 ;  /* 0x0000000600077305 */ /* 0x000e64000021f000 */
[----:B-1----:R-:W-:Y:S01]  /*11350*/  IADD3 R0, RZ, -R7, RZ ;  /* 0x80000007ff007210 */ /* 0x002fe20007ffe0ff */
[----:B------:R-:W-:-:S04]  /*11360*/  IMAD.MOV.U32 R6, RZ, RZ, RZ ;  /* 0x000000ffff067224 */ /* 0x000fc800078e00ff */
        /* <DEDUP_REMOVED lines=18> */
[----:B------:R-:W-:Y:S02]  /*11490*/  ISETP.NE.AND P1, PT, R13, RZ, PT ;  /* 0x000000ff0d00720c */ /* 0x000fe40003f25270 */
[----:B------:R-:W-:-:S07]  /*114a0*/  LOP3.LUT R6, RZ, R13, RZ, 0x33, !PT ;  /* 0x0000000dff067212 */ /* 0x000fce00078e33ff */
[----:B------:R-:W-:Y:S02]  /*114b0*/  @P5 IADD3 R5, R5, 0x1, RZ ;  /* 0x0000000105055810 */ /* 0x000fe40007ffe0ff */
[----:B------:R-:W-:Y:S02]  /*114c0*/  @P4 VIADD R0, R0, 0x1 ;  /* 0x0000000100004836 */ /* 0x000fe40000000000 */
[----:B------:R-:W-:Y:S02]  /*114d0*/  @!P2 IADD3 R5, -R5, RZ, RZ ;  /* 0x000000ff0505a210 */ /* 0x000fe40007ffe1ff */
[----:B------:R-:W-:Y:S02]  /*114e0*/  @!P0 IMAD.MOV R0, RZ, RZ, -R0 ;  /* 0x000000ffff008224 */ /* 0x000fe400078e0a00 */
[----:B------:R-:W-:-:S03]  /*114f0*/  SEL R5, R6, R5, !P1 ;  /* 0x0000000506057207 */ /* 0x000fc60004800000 */
[----:B------:R-:W-:Y:S02]  /*11500*/  SEL R0, R6, R0, !P1 ;  /* 0x0000000006007207 */ /* 0x000fe40004800000 */
[----:B------:R-:W-:-:S04]  /*11510*/  IMAD.WIDE R6, R5, 0x4, R242 ;  /* 0x0000000405067825 */ /* 0x000fc800078e02f2 */
[----:B------:R-:W-:Y:S02]  /*11520*/  IMAD.WIDE R8, R0, 0x4, R242 ;  /* 0x0000000400087825 */ /* 0x000fe400078e02f2 */
[----:B------:R1:W2:Y:S04]  /*11530*/  LDG.E R7, desc[UR6][R6.64] ;  /* 0x0000000606077981 */ /* 0x0002a8000c1e1900 */
[----:B------:R-:W2:Y:S01]  /*11540*/  LDG.E R8, desc[UR6][R8.64] ;  /* 0x0000000608087981 */ /* 0x000ea2000c1e1900 */
[----:B------:R-:W-:Y:S01]  /*11550*/  IADD3 R5, R5, -R0, RZ ;  /* 0x8000000005057210 */ /* 0x000fe20007ffe0ff */
[----:B------:R-:W-:-:S04]  /*11560*/  IMAD.U32 R0, RZ, RZ, UR4 ;  /* 0x00000004ff007e24 */ /* 0x000fc8000f8e00ff */
[----:B------:R-:W-:-:S05]  /*11570*/  IMAD R5, R5, R13, -0x100 ;  /* 0xffffff0005057424 */ /* 0x000fca00078e020d */
        /* <DEDUP_REMOVED lines=14> */
.L_x_962:
[----:B------:R-:W1:Y:S02]  /*11660*/  LDC R0, c[0x0][0x250] ;  /* 0x00009400ff007b82 */ /* 0x000e640000000800 */
[----:B-1----:R-:W-:-:S05]  /*11670*/  IMAD.SHL.U32 R5, R0, 0x100, RZ ;  /* 0x0000010000057824 */ /* 0x002fca00078e00ff */
[----:B------:R-:W-:-:S04]  /*11680*/  IADD3 R5, -R5, RZ, RZ ;  /* 0x000000ff05057210 */ /* 0x000fc80007ffe1ff */
[----:B------:R-:W-:-:S07]  /*11690*/  SHF.R.S32.HI R6, RZ, 0x1f, R5 ;  /* 0x0000001fff067819 */ /* 0x000fce0000011405 */
.L_x_963:
[----:B------:R-:W2:Y:S01]  /*116a0*/  LDL.LU.64 R22, [R1] ;  /* 0x0000000001167983 */ /* 0x000ea20000300a00 */
[----:B------:R-:W-:Y:S01]  /*116b0*/  ULDC UR4, c[0x0][0x2d0] ;  /* 0x0000b40000047ab9 */ /* 0x000fe20000000800 */
[C---:B------:R-:W-:Y:S02]  /*116c0*/  LEA R171, P1, R5.reuse, R171, 0x1 ;  /* 0x000000ab05ab7211 */ /* 0x040fe400078208ff */
[----:B------:R-:W-:Y:S02]  /*116d0*/  ISETP.GE.AND P0, PT, R132, UR4, PT ;  /* 0x0000000484007c0c */ /* 0x000fe4000bf06270 */
[----:B------:R-:W-:-:S11]  /*116e0*/  LEA.HI.X R172, R5, R172, R6, 0x1, P1 ;  /* 0x000000ac05ac7211 */ /* 0x000fd600008f0c06 */
[----:B------:R-:W1:Y:S01]  /*116f0*/  @!P0 LDC R14, c[0x0][0x254] ;  /* 0x00009500ff0e8b82 */ /* 0x000e620000000800 */
[----:B------:R-:W-:Y:S01]  /*11700*/  @!P0 IADD3 R7, P2, P1, R5, UR19, R250 ;  /* 0x0000001305078c10 */ /* 0x000fe2000f95e0fa */
[----:B------:R-:W-:Y:S01]  /*11710*/  @!P0 IMAD.MOV.U32 R8, RZ, RZ, R171 ;  /* 0x000000ffff088224 */ /* 0x000fe200078e00ab */
[----:B------:R-:W-:Y:S01]  /*11720*/  @P0 STS [R237+0x5000], RZ ;  /* 0x005000ffed000388 */ /* 0x000fe20000000800 */
[----:B------:R-:W-:-:S03]  /*11730*/  @!P0 IMAD.MOV.U32 R9, RZ, RZ, R172 ;  /* 0x000000ffff098224 */ /* 0x000fc600078e00ac */
[----:B------:R-:W-:Y:S01]  /*11740*/  @P0 STS [R237+0x5004], RZ ;  /* 0x005004ffed000388 */ /* 0x000fe20000000800 */
[----:B------:R-:W3:Y:S03]  /*11750*/  @!P0 LDC R15, c[0x0][0x254] ;  /* 0x00009500ff0f8b82 */ /* 0x000ee60000000800 */
[----:B------:R-:W-:Y:S04]  /*11760*/  @P0 STS.64 [R237+0x5008], RZ ;  /* 0x005008ffed000388 */ /* 0x000fe80000000a00 */
[----:B------:R-:W-:Y:S01]  /*11770*/  @!PT LDS RZ, [RZ] ;  /* 0x00000000fffff984 */ /* 0x000fe20000000800 */
[----:B------:R-:W-:Y:S01]  /*11780*/  @!PT LDS RZ, [RZ] ;  /* 0x00000000fffff984 */ /* 0x000fe20000000800 */
[----:B------:R-:W-:Y:S01]  /*11790*/  @!PT LDS RZ, [RZ] ;  /* 0x00000000fffff984 */ /* 0x000fe20000000800 */
[----:B------:R1:W-:Y:S01]  /*117a0*/  @!P0 LDGSTS.E.BYPASS.LTC128B.128 [R237+0x5000], desc[UR6][R8.64] ;  /* 0x0500000008ed8fae */ /* 0x0003e2000b901d46 */
[----:B------:R-:W4:Y:S03]  /*117b0*/  @!P0 LDC R20, c[0x0][0x254] ;  /* 0x00009500ff148b82 */ /* 0x000f260000000800 */
[----:B------:R-:W-:Y:S05]  /*117c0*/  @P0 STS.128 [R237+0x5800], RZ ;  /* 0x005800ffed000388 */ /* 0x000fea0000000c00 */
[----:B------:R-:W5:Y:S08]  /*117d0*/  @!P0 LDC R19, c[0x0][0x254] ;  /* 0x00009500ff138b82 */ /* 0x000f700000000800 */
[----:B------:R-:W1:Y:S08]  /*117e0*/  @!P0 LDC R18, c[0x0][0x254] ;  /* 0x00009500ff128b82 */ /* 0x000e700000000800 */
[----:B------:R-:W4:Y:S01]  /*117f0*/  @!P0 LDC R21, c[0x0][0x254] ;  /* 0x00009500ff158b82 */ /* 0x000f220000000800 */
[----:B-----5:R-:W-:-:S02]  /*11800*/  @!P0 IMAD R19, R19, 0xa0, RZ ;  /* 0x000000a013138824 */ /* 0x020fc400078e02ff */
[----:B-1----:R-:W-:Y:S01]  /*11810*/  @!P0 IMAD R18, R18, 0xc0, RZ ;  /* 0x000000c012128824 */ /* 0x002fe200078e02ff */
[----:B--2---:R-:W-:Y:S01]  /*11820*/  @!P0 IADD3.X R10, R6, UR18, R23, P2, P1 ;  /* 0x00000012060a8c10 */ /* 0x004fe200097e2417 */
[----:B------:R-:W-:Y:S01]  /*11830*/  @!P0 IMAD.MOV.U32 R22, RZ, RZ, R250 ;  /* 0x000000ffff168224 */ /* 0x000fe200078e00fa */
[C---:B------:R-:W-:Y:S02]  /*11840*/  @!P0 LEA R12, P2, R7.reuse, UR10, 0x1 ;  /* 0x0000000a070c8c11 */ /* 0x040fe4000f8408ff */
[C---:B------:R-:W-:Y:S02]  /*11850*/  @!P0 LEA R11, P1, R0.reuse, R250, 0x6 ;  /* 0x000000fa000b8211 */ /* 0x040fe400078230ff */
[----:B------:R-:W-:Y:S01]  /*11860*/  @!P0 LEA.HI.X R13, R7, UR11, R10, 0x1, P2 ;  /* 0x0000000b070d8c11 */ /* 0x000fe200090f0c0a */
[----:B------:R-:W-:Y:S01]  /*11870*/  @!P0 STL.64 [R1], R22 ;  /* 0x0000001601008387 */ /* 0x000fe20000100a00 */
[----:B------:R-:W-:Y:S02]  /*11880*/  @!P0 IADD3 R7, P2, R5, R11, RZ ;  /* 0x0000000b05078210 */ /* 0x000fe40007f5e0ff */
[----:B------:R-:W-:Y:S01]  /*11890*/  @!P0 LEA.HI.X R8, R0, R23, R14, 0x6, P1 ;  /* 0x0000001700088211 */ /* 0x000fe200008f340e */
[----:B---3--:R-:W-:Y:S01]  /*118a0*/  @!P0 IMAD R14, R15, 0x60, RZ ;  /* 0x000000600f0e8824 */ /* 0x008fe200078e02ff */
[----:B------:R-:W-:Y:S01]  /*118b0*/  @!P0 LEA R10, P1, R7, UR10, 0x1 ;  /* 0x0000000a070a8c11 */ /* 0x000fe2000f8208ff */
[----:B------:R-:W-:Y:S01]  /*118c0*/  @!PT LDS RZ, [RZ] ;  /* 0x00000000fffff984 */ /* 0x000fe20000000800 */
[----:B------:R-:W-:Y:S01]  /*118d0*/  @!PT LDS RZ, [RZ] ;  /* 0x00000000fffff984 */ /* 0x000fe20000000800 */
[----:B------:R-:W-:Y:S01]  /*118e0*/  @!PT LDS RZ, [RZ] ;  /* 0x00000000fffff984 */ /* 0x000fe20000000800 */
[----:B------:R1:W-:Y:S02]  /*118f0*/  @!P0 LDGSTS.E.BYPASS.LTC128B.128 [R237+0x5800], desc[UR6][R12.64] ;  /* 0x058000000ced8fae */ /* 0x0003e4000b901d46 */
[----:B------:R-:W-:-:S02]  /*11900*/  @!P0 IMAD.X R11, R6, 0x1, R8, P2 ;  /* 0x00000001060b8824 */ /* 0x000fc400010e0608 */
[----:B------:R-:W-:Y:S01]  /*11910*/  @!P0 IMAD.WIDE.U32 R8, R0, 0x60, R22 ;  /* 0x0000006000088825 */ /* 0x000fe200078e0016 */
[----:B------:R-:W-:Y:S02]  /*11920*/  @P0 STS.128 [R237+0x6000], RZ ;  /* 0x006000ffed000388 */ /* 0x000fe40000000c00 */
[----:B------:R-:W-:Y:S02]  /*11930*/  @!P0 LEA.HI.X R11, R7, UR11, R11, 0x1, P1 ;  /* 0x0000000b070b8c11 */ /* 0x000fe400088f0c0b */
[----:B------:R-:W-:-:S03]  /*11940*/  @!P0 IADD3 R7, P1, R5, R8, RZ ;  /* 0x0000000805078210 */ /* 0x000fc60007f3e0ff */
[----:B------:R-:W-:Y:S01]  /*11950*/  @!PT LDS RZ, [RZ] ;  /* 0x00000000fffff984 */ /* 0x000fe20000000800 */
[----:B------:R-:W-:Y:S01]  /*11960*/  @!PT LDS RZ, [RZ] ;  /* 0x00000000fffff984 */ /* 0x000fe20000000800 */
[----:B------:R-:W-:Y:S01]  /*11970*/  @!PT LDS RZ, [RZ] ;  /* 0x00000000fffff984 */ /* 0x000fe20000000800 */
[----:B------:R2:W-:Y:S01]  /*11980*/  @!P0 LDGSTS.E.BYPASS.LTC128B.128 [R237+0x6000], desc[UR6][R10.64] ;  /* 0x060000000aed8fae */ /* 0x0005e2000b901d46 */
[----:B------:R-:W-:Y:S01]  /*11990*/  @!P0 IADD3.X R8, R6, R9, R14, P1, !PT ;  /* 0x0000000906088210 */ /* 0x000fe20000ffe40e */
[----:B------:R-:W-:Y:S01]  /*119a0*/  @!P0 IMAD.MOV.U32 R9, RZ, RZ, R23 ;  /* 0x000000ffff098224 */ /* 0x000fe200078e0017 */
[C---:B------:R-:W-:Y:S01]  /*119b0*/  @!P0 LEA R16, P1, R7.reuse, UR10, 0x1 ;  /* 0x0000000a07108c11 */ /* 0x040fe2000f8208ff */
[----:B------:R-:W-:Y:S03]  /*119c0*/  @P0 STS.128 [R237+0x6800], RZ ;  /* 0x006800ffed000388 */ /* 0x000fe60000000c00 */
[----:B------:R-:W-:Y:S01]  /*119d0*/  @!P0 LEA.HI.X R17, R7, UR11, R8, 0x1, P1 ;  /* 0x0000000b07118c11 */ /* 0x000fe200088f0c08 */
[----:B------:R-:W-:Y:S01]  /*119e0*/  @!P0 IMAD.MOV.U32 R8, RZ, RZ, R250 ;  /* 0x000000ffff088224 */ /* 0x000fe200078e00fa */
[----:B------:R-:W-:-:S03]  /*119f0*/  @!P0 LEA R14, P1, R0, R250, 0x7 ;  /* 0x000000fa000e8211 */ /* 0x000fc600078238ff */
[C---:B------:R-:W-:Y:S01]  /*11a00*/  @!P0 IMAD.WIDE.U32 R8, R0.reuse, 0xe0, R8 ;  /* 0x000000e000088825 */ /* 0x040fe200078e0008 */
[C---:B----4-:R-:W-:Y:S01]  /*11a10*/  @!P0 LEA.HI.X R7, R0.reuse, R23, R20, 0x7, P1 ;  /* 0x0000001700078211 */ /* 0x050fe200008f3c14 */
[----:B------:R-:W-:Y:S01]  /*11a20*/  @!PT LDS RZ, [RZ] ;  /* 0x00000000fffff984 */ /* 0x000fe20000000800 */
[----:B------:R-:W-:Y:S01]  /*11a30*/  @!PT LDS RZ, [RZ] ;  /* 0x00000000fffff984 */ /* 0x000fe20000000800 */
[----:B------:R-:W-:Y:S01]  /*11a40*/  @!PT LDS RZ, [RZ] ;  /* 0x00000000fffff984 */ /* 0x000fe20000000800 */
[----:B------:R-:W-:Y:S02]  /*11a50*/  @!P0 LDGSTS.E.BYPASS.LTC128B.128 [R237+0x6800], desc[UR6][R16.64] ;  /* 0x0680000010ed8fae */ /* 0x000fe4000b901d46 */
[----:B-1----:R-:W-:Y:S02]  /*11a60*/  @!P0 IMAD.MOV.U32 R12, RZ, RZ, R250 ;  /* 0x000000ffff0c8224 */ /* 0x002fe400078e00fa */
[----:B------:R-:W-:Y:S01]  /*11a70*/  @!P0 IMAD.MOV.U32 R13, RZ, RZ, R23 ;  /* 0x000000ffff0d8224 */ /* 0x000fe200078e0017 */
[----:B------:R-:W-:Y:S01]  /*11a80*/  @P0 STS.128 [R237+0x7000], RZ ;  /* 0x007000ffed000388 */ /* 0x000fe20000000c00 */
[----:B------:R-:W-:Y:S02]  /*11a90*/  @!P0 IMAD R20, R21, 0xe0, RZ ;  /* 0x000000e015148824 */ /* 0x000fe400078e02ff */
[----:B------:R-:W-:-:S04]  /*11aa0*/  @!P0 IMAD.WIDE.U32 R12, R0, 0xa0, R12 ;  /* 0x000000a0000c8825 */ /* 0x000fc800078e000c */
[----:B--2---:R-:W-:Y:S02]  /*11ab0*/  @!P0 IMAD.MOV.U32 R10, RZ, RZ, R250 ;  /* 0x000000ffff0a8224 */ /* 0x004fe400078e00fa */
[----:B------:R-:W-:Y:S02]  /*11ac0*/  @!P0 IMAD.MOV.U32 R11, RZ, RZ, R23 ;  /* 0x000000ffff0b8224 */ /* 0x000fe400078e0017 */
[----:B------:R-:W-:Y:S01]  /*11ad0*/  @!P0 IMAD.WIDE.U32 R10, R0, 0xc0, R10 ;  /* 0x000000c0000a8825 */ /* 0x000fe200078e000a */
[----:B------:R-:W-:-:S04]  /*11ae0*/  @!P0 IADD3 R0, P1, R5, R14, RZ ;  /* 0x0000000e05008210 */ /* 0x000fc80007f3e0ff */
[----:B------:R-:W-:Y:S01]  /*11af0*/  @!P0 LEA R14, P4, R0, UR10, 0x1 ;  /* 0x0000000a000e8c11 */ /* 0x000fe2000f8808ff */
[C---:B------:R-:W-:Y:S01]  /*11b00*/  @!P0 IMAD.X R15, R6.reuse, 0x1, R7, P1 ;  /* 0x00000001060f8824 */ /* 0x040fe200008e0607 */
[C---:B------:R-:W-:Y:S02]  /*11b10*/  @!P0 IADD3 R7, P3, R5.reuse, R12, RZ ;  /* 0x0000000c05078210 */ /* 0x040fe40007f7e0ff */
[C---:B------:R-:W-:Y:S02]  /*11b20*/  @!P0 IADD3 R12, P2, R5.reuse, R10, RZ ;  /* 0x0000000a050c8210 */ /* 0x040fe40007f5e0ff */
[----:B------:R-:W-:Y:S02]  /*11b30*/  @!P0 IADD3 R5, P1, R5, R8, RZ ;  /* 0x0000000805058210 */ /* 0x000fe40007f3e0ff */
[----:B------:R-:W-:Y:S02]  /*11b40*/  @!P0 IADD3.X R19, R6, R13, R19, P3, !PT ;  /* 0x0000000d06138210 */ /* 0x000fe40001ffe413 */
[----:B------:R-:W-:-:S02]  /*11b50*/  @!P0 LEA R10, P3, R7, UR10, 0x1 ;  /* 0x0000000a070a8c11 */ /* 0x000fc4000f8608ff */
[----:B------:R-:W-:Y:S02]  /*11b60*/  @!P0 IADD3.X R13, R6, R18, R11, P2, !PT ;  /* 0x00000012060d8210 */ /* 0x000fe400017fe40b */
[----:B------:R-:W-:Y:S02]  /*11b70*/  @!P0 LEA.HI.X R15, R0, UR11, R15, 0x1, P4 ;  /* 0x0000000b000f8c11 */ /* 0x000fe4000a0f0c0f */
[----:B------:R-:W-:Y:S02]  /*11b80*/  @!P0 LEA R8, P2, R12, UR10, 0x1 ;  /* 0x0000000a0c088c11 */ /* 0x000fe4000f8408ff */
[----:B------:R-:W-:Y:S01]  /*11b90*/  @!P0 IADD3.X R0, R6, R9, R20, P1, !PT ;  /* 0x0000000906008210 */ /* 0x000fe20000ffe414 */
[----:B------:R-:W-:Y:S01]  /*11ba0*/  @!PT LDS RZ, [RZ] ;  /* 0x00000000fffff984 */ /* 0x000fe20000000800 */
[----:B------:R-:W-:Y:S01]  /*11bb0*/  @!PT LDS RZ, [RZ] ;  /* 0x00000000fffff984 */ /* 0x000fe20000000800 */
[----:B------:R-:W-:Y:S01]  /*11bc0*/  @!PT LDS RZ, [RZ] ;  /* 0x00000000fffff984 */ /* 0x000fe20000000800 */
[----:B------:R1:W-:Y:S01]  /*11bd0*/  @!P0 LDGSTS.E.BYPASS.LTC128B.128 [R237+0x7000], desc[UR6][R14.64] ;  /* 0x070000000eed8fae */ /* 0x0003e2000b901d46 */
[----:B------:R-:W-:Y:S02]  /*11be0*/  @!P0 LEA R6, P1, R5, UR10, 0x1 ;  /* 0x0000000a05068c11 */ /* 0x000fe4000f8208ff */
[----:B------:R-:W-:Y:S01]  /*11bf0*/  @!P0 LEA.HI.X R11, R7, UR11, R19, 0x1, P3 ;  /* 0x0000000b070b8c11 */ /* 0x000fe200098f0c13 */
[----:B------:R-:W-:Y:S01]  /*11c00*/  @P0 STS.128 [R237+0x7800], RZ ;  /* 0x007800ffed000388 */ /* 0x000fe20000000c00 */
[----:B------:R-:W-:-:S02]  /*11c10*/  @!P0 LEA.HI.X R9, R12, UR11, R13, 0x1, P2 ;  /* 0x0000000b0c098c11 */ /* 0x000fc400090f0c0d */
[----:B------:R-:W-:Y:S01]  /*11c20*/  @!P0 LEA.HI.X R7, R5, UR11, R0, 0x1, P1 ;  /* 0x0000000b05078c11 */ /* 0x000fe200088f0c00 */
[----:B------:R-:W-:Y:S01]  /*11c30*/  @!PT LDS RZ, [RZ] ;  /* 0x00000000fffff984 */ /* 0x000fe20000000800 */
[----:B------:R-:W-:Y:S01]  /*11c40*/  @!PT LDS RZ, [RZ] ;  /* 0x00000000fffff984 */ /* 0x000fe20000000800 */
[----:B------:R-:W-:Y:S01]  /*11c50*/  @!PT LDS RZ, [RZ] ;  /* 0x00000000fffff984 */ /* 0x000fe20000000800 */
[----:B------:R-:W-:Y:S01]  /*11c60*/  @!P0 LDGSTS.E.BYPASS.LTC128B.128 [R237+0x7800], desc[UR6][R10.64] ;  /* 0x078000000aed8fae */ /* 0x000fe2000b901d46 */
[----:B------:R-:W-:-:S03]  /*11c70*/  ISETP.GE.AND P1, PT, R169, 0x3, PT ;  /* 0x00000003a900780c */ /* 0x000fc60003f26270 */
        /* <DEDUP_REMOVED lines=9> */
[----:B------:R3:W-:Y:S04]  /*11d10*/  @!P0 LDGSTS.E.BYPASS.LTC128B.128 [R237+0x8800], desc[UR6][R6.64] ;  /* 0x0880000006ed8fae */ /* 0x0007e8000b901d46 */
[----:B-1----:R-:W-:Y:S04]  /*11d20*/  LDSM.16.M88.4 R12, [R220] ;  /* 0x00000000dc0c783b */ /* 0x002fe80000000200 */
[----:B------:R-:W1:Y:S04]  /*11d30*/  LDSM.16.M88.4 R20, [R216+0x1000] ;  /* 0x00100000d814783b */ /* 0x000e680000000200 */
[----:B------:R-:W4:Y:S04]  /*11d40*/  LDSM.16.M88.4 R28, [R216+0x1800] ;  /* 0x00180000d81c783b */ /* 0x000f280000000200 */
[----:B------:R-:W5:Y:S04]  /*11d50*/  LDSM.16.M88.4 R16, [R216+0x1400] ;  /* 0x00140000d810783b */ /* 0x000f680000000200 */
[----:B--2---:R-:W-:Y:S04]  /*11d60*/  LDSM.16.M88.4 R8, [R221] ;  /* 0x00000000dd08783b */ /* 0x004fe80000000200 */
[----:B------:R-:W2:Y:S01]  /*11d70*/  LDSM.16.M88.4 R52, [R219] ;  /* 0x00000000db34783b */ /* 0x000ea20000000200 */
[----:B---3--:R-:W-:-:S03]  /*11d80*/  IMAD.SHL.U32 R6, R244, 0x100, RZ ;  /* 0x00000100f4067824 */ /* 0x008fc600078e00ff */
[----:B------:R-:W3:Y:S04]  /*11d90*/  LDSM.16.M88.4 R48, [R236] ;  /* 0x00000000ec30783b */ /* 0x000ee80000000200 */
[----:B------:R-:W3:Y:S04]  /*11da0*/  LDSM.16.M88.4 R60, [R235] ;  /* 0x00000000eb3c783b */ /* 0x000ee80000000200 */
[----:B------:R-:W-:Y:S04]  /*11db0*/  LDSM.16.M88.4 R76, [R216+0x2800] ;  /* 0x00280000d84c783b */ /* 0x000fe80000000200 */
[----:B------:R-:W-:Y:S04]  /*11dc0*/  LDSM.16.M88.4 R68, [R216+0x2000] ;  /* 0x00200000d844783b */ /* 0x000fe80000000200 */
[----:B------:R-:W-:Y:S01]  /*11dd0*/  LDSM.16.M88.4 R64, [R216+0x1c00] ;  /* 0x001c0000d840783b */ /* 0x000fe20000000200 */
[C---:B-1----:R-:W-:Y:S03]  /*11de0*/  HMMA.16816.F32 R44, R12.reuse, R20, RZ ;  /* 0x000000140c2c723c */ /* 0x042fe600000018ff */
[----:B------:R-:W-:Y:S04]  /*11df0*/  LDSM.16.M88.4 R56, [R233] ;  /* 0x00000000e938783b */ /* 0x000fe80000000200 */
[----:B------:R-:W-:Y:S01]  /*11e00*/  LDSM.16.M88.4 R72, [R234] ;  /* 0x00000000ea48783b */ /* 0x000fe20000000200 */
[C---:B------:R-:W-:Y:S03]  /*11e10*/  HMMA.16816.F32 R40, R12.reuse, R22, RZ ;  /* 0x000000160c28723c */ /* 0x040fe600000018ff */
[----:B------:R-:W-:Y:S03]  /*11e20*/  LDSM.16.M88.4 R80, [R216+0x2c00] ;  /* 0x002c0000d850783b */ /* 0x000fe60000000200 */
[C---:B----4-:R-:W-:Y:S01]  /*11e30*/  HMMA.16816.F32 R24, R12.reuse, R28, RZ ;  /* 0x0000001c0c18723c */ /* 0x050fe200000018ff */
[----:B------:R-:W0:Y:S05]  /*11e40*/  LDGDEPBAR ;  /* 0x00000000000079af */ /* 0x000e2a0000000000 */
[C---:B------:R-:W-:Y:S01]  /*11e50*/  HMMA.16816.F32 R20, R12.reuse, R30, RZ ;  /* 0x0000001e0c14723c */ /* 0x040fe200000018ff */
[----:B------:R-:W1:Y:S05]  /*11e60*/  LDSM.16.M88.4 R28, [R216+0x2400] ;  /* 0x00240000d81c783b */ /* 0x000e6a0000000200 */
[C---:B-----5:R-:W-:Y:S06]  /*11e70*/  HMMA.16816.F32 R36, R12.reuse, R16, RZ ;  /* 0x000000100c24723c */ /* 0x060fec00000018ff */
[----:B------:R-:W-:Y:S06]  /*11e80*/  HMMA.16816.F32 R32, R12, R18, RZ ;  /* 0x000000120c20723c */ /* 0x000fec00000018ff */
[C---:B--2---:R-:W-:Y:S06]  /*11e90*/  HMMA.16816.F32 R196, R8.reuse, R52, R44 ;  /* 0x0000003408c4723c */ /* 0x044fec000000182c */
[C---:B------:R-:W-:Y:S01]  /*11ea0*/  HMMA.16816.F32 R192, R8.reuse, R54, R40 ;  /* 0x0000003608c0723c */ /* 0x040fe20000001828 */
[----:B------:R-:W2:Y:S05]  /*11eb0*/  LDSM.16.M88.4 R52, [R232] ;  /* 0x00000000e834783b */ /* 0x000eaa0000000200 */
[C---:B---3--:R-:W-:Y:S06]  /*11ec0*/  HMMA.16816.F32 R188, R8.reuse, R48, R36 ;  /* 0x0000003008bc723c */ /* 0x048fec0000001824 */
[C---:B------:R-:W-:Y:S01]  /*11ed0*/  HMMA.16816.F32 R184, R8.reuse, R50, R32 ;  /* 0x0000003208b8723c */ /* 0x040fe20000001820 */
[----:B------:R-:W3:Y:S05]  /*11ee0*/  LDSM.16.M88.4 R48, [R231] ;  /* 0x00000000e730783b */ /* 0x000eea0000000200 */
[C---:B------:R-:W-:Y:S06]  /*11ef0*/  HMMA.16816.F32 R180, R8.reuse, R60, R24 ;  /* 0x0000003c08b4723c */ /* 0x040fec0000001818 */
[----:B------:R-:W-:Y:S01]  /*11f00*/  HMMA.16816.F32 R176, R8, R62, R20 ;  /* 0x0000003e08b0723c */ /* 0x000fe20000001814 */
[----:B------:R-:W4:Y:S05]  /*11f10*/  LDSM.16.M88.4 R60, [R216+0x3000] ;  /* 0x00300000d83c783b */ /* 0x000f2a0000000200 */
[C---:B-1----:R-:W-:Y:S06]  /*11f20*/  HMMA.16816.F32 R32, R12.reuse, R28, RZ ;  /* 0x0000001c0c20723c */ /* 0x042fec00000018ff */
[C---:B------:R-:W-:Y:S06]  /*11f30*/  HMMA.16816.F32 R24, R12.reuse, R76, RZ ;  /* 0x0000004c0c18723c */ /* 0x040fec00000018ff */
[C---:B------:R-:W-:Y:S06]  /*11f40*/  HMMA.16816.F32 R20, R12.reuse, R78, RZ ;  /* 0x0000004e0c14723c */ /* 0x040fec00000018ff */
[----:B------:R-:W-:Y:S06]  /*11f50*/  HMMA.16816.F32 R36, R12, R70, RZ ;  /* 0x000000460c24723c */ /* 0x000fec00000018ff */
[----:B--2---:R-:W-:Y:S01]  /*11f60*/  HMMA.16816.F32 R124, R8, R52, R32 ;  /* 0x00000034087c723c */ /* 0x004fe20000001820 */
[----:B------:R-:W1:Y:S05]  /*11f70*/  LDSM.16.M88.4 R32, [R229] ;  /* 0x00000000e520783b */ /* 0x000e6a0000000200 */
[----:B------:R-:W-:Y:S06]  /*11f80*/  HMMA.16816.F32 R16, R12, R64, RZ ;  /* 0x000000400c10723c */ /* 0x000fec00000018ff */
[C---:B---3--:R-:W-:Y:S06]  /*11f90*/  HMMA.16816.F32 R116, R8.reuse, R48, R24 ;  /* 0x000000300874723c */ /* 0x048fec0000001818 */
[C---:B------:R-:W-:Y:S01]  /*11fa0*/  HMMA.16816.F32 R112, R8.reuse, R50, R20 ;  /* 0x000000320870723c */ /* 0x040fe20000001814 */
[----:B------:R-:W-:Y:S05]  /*11fb0*/  LDSM.16.M88.4 R48, [R226] ;  /* 0x00000000e230783b */ /* 0x000fea0000000200 */
[----:B------:R-:W-:Y:S01]  /*11fc0*/  HMMA.16816.F32 R128, R8, R58, R36 ;  /* 0x0000003a0880723c */ /* 0x000fe20000001824 */
[----:B------:R-:W2:Y:S05]  /*11fd0*/  LDSM.16.M88.4 R36, [R216+0x3800] ;  /* 0x00380000d824783b */ /* 0x000eaa0000000200 */
[C---:B----4-:R-:W-:Y:S06]  /*11fe0*/  HMMA.16816.F32 R20, R12.reuse, R60, RZ ;  /* 0x0000003c0c14723c */ /* 0x050fec00000018ff */
[C---:B------:R-:W-:Y:S06]  /*11ff0*/  HMMA.16816.F32 R24, R12.reuse, R62, RZ ;  /* 0x0000003e0c18723c */ /* 0x040fec00000018ff */
[----:B------:R-:W-:Y:S01]  /*12000*/  HMMA.16816.F32 R40, R12, R68, RZ ;  /* 0x000000440c28723c */ /* 0x000fe200000018ff */
[----:B------:R-:W3:Y:S05]  /*12010*/  LDSM.16.M88.4 R68, [R216+0x3400] ;  /* 0x00340000d844783b */ /* 0x000eea0000000200 */
[----:B------:R-:W-:Y:S01]  /*12020*/  HMMA.16816.F32 R164, R8, R72, R16 ;  /* 0x0000004808a4723c */ /* 0x000fe20000001810 */
[----:B------:R-:W4:Y:S05]  /*12030*/  S2R R72, SR_TID.X ;  /* 0x0000000000487919 */ /* 0x000f2a0000002100 */
[C---:B------:R-:W-:Y:S01]  /*12040*/  HMMA.16816.F32 R44, R12.reuse, R66, RZ ;  /* 0x000000420c2c723c */ /* 0x040fe200000018ff */
[----:B------:R-:W5:Y:S05]  /*12050*/  LDSM.16.M88.4 R64, [R230] ;  /* 0x00000000e640783b */ /* 0x000f6a0000000200 */
[----:B------:R-:W-:Y:S06]  /*12060*/  HMMA.16816.F32 R28, R12, R30, RZ ;  /* 0x0000001e0c1c723c */ /* 0x000fec00000018ff */
[C---:B-1----:R-:W-:Y:S06]  /*12070*/  HMMA.16816.F32 R100, R8.reuse, R32, R20 ;  /* 0x000000200864723c */ /* 0x042fec0000001814 */
[C---:B------:R-:W-:Y:S01]  /*12080*/  HMMA.16816.F32 R96, R8.reuse, R34, R24 ;  /* 0x000000220860723c */ /* 0x040fe20000001818 */
[----:B------:R-:W1:Y:S05]  /*12090*/  LDSM.16.M88.4 R32, [R227] ;  /* 0x00000000e320783b */ /* 0x000e6a0000000200 */
[----:B------:R-:W-:Y:S01]  /*120a0*/  HMMA.16816.F32 R156, R8, R56, R40 ;  /* 0x00000038089c723c */ /* 0x000fe20000001828 */
[----:B------:R-:W1:Y:S01]  /*120b0*/  LDSM.16.M88.4 R40, [R228] ;  /* 0x00000000e428783b */ /* 0x000e620000000200 */
[----:B----4-:R-:W-:-:S03]  /*120c0*/  IMAD.SHL.U32 R72, R72, 0x2, RZ ;  /* 0x0000000248487824 */ /* 0x010fc600078e00ff */
[----:B------:R-:W-:Y:S01]  /*120d0*/  LDSM.16.M88.4 R56, [R216+0x4c00] ;  /* 0x004c0000d838783b */ /* 0x000fe20000000200 */
[----:B------:R-:W-:Y:S01]  /*120e0*/  HMMA.16816.F32 R16, R12, R80, RZ ;  /* 0x000000500c10723c */ /* 0x000fe200000018ff */
[----:B------:R-:W-:-:S05]  /*120f0*/  LOP3.LUT R72, R72, 0x6, RZ, 0xc0, !PT ;  /* 0x0000000648487812 */ /* 0x000fca00078ec0ff */
[C---:B--2---:R-:W-:Y:S01]  /*12100*/  HMMA.16816.F32 R24, R12.reuse, R36, RZ ;  /* 0x000000240c18723c */ /* 0x044fe200000018ff */
[C---:B------:R-:W-:Y:S02]  /*12110*/  LOP3.LUT R5, R6.reuse, 0x8, R72, 0xfe, !PT ;  /* 0x0000000806057812 */ /* 0x040fe400078efe48 */
[----:B------:R-:W-:Y:S02]  /*12120*/  LOP3.LUT R0, R6, R72, RZ, 0xfc, !PT ;  /* 0x0000004806007212 */ /* 0x000fe400078efcff */
[C---:B------:R-:W-:Y:S01]  /*12130*/  ISETP.GE.AND P6, PT, R5.reuse, R4, PT ;  /* 0x000000040500720c */ /* 0x040fe20003fc6270 */
[----:B------:R-:W-:Y:S01]  /*12140*/  HMMA.16816.F32 R20, R12, R38, RZ ;  /* 0x000000260c14723c */ /* 0x000fe200000018ff */
[----:B------:R-:W2:Y:S01]  /*12150*/  LDSM.16.M88.4 R36, [R216+0x4000] ;  /* 0x00400000d824783b */ /* 0x000ea20000000200 */
[----:B------:R-:W-:Y:S01]  /*12160*/  ISETP.GE.AND P3, PT, R5, R2, PT ;  /* 0x000000020500720c */ /* 0x000fe20003f66270 */
[C---:B------:R-:W-:Y:S02]  /*12170*/  VIADD R5, R0.reuse, 0x1 ;  /* 0x0000000100057836 */ /* 0x040fe40000000000 */
[----:B------:R-:W-:Y:S01]  /*12180*/  VIADD R7, R0, 0x9 ;  /* 0x0000000900077836 */ /* 0x000fe20000000000 */
[----:B------:R-:W-:Y:S01]  /*12190*/  HMMA.16816.F32 R120, R8, R54, R28 ;  /* 0x000000360878723c */ /* 0x000fe2000000181c */
[----:B------:R-:W-:Y:S01]  /*121a0*/  LDSM.16.M88.4 R52, [R216+0x4400] ;  /* 0x00440000d834783b */ /* 0x000fe20000000200 */
[----:B------:R-:W-:-:S02]  /*121b0*/  ISETP.GE.AND P4, PT, R5, R4, PT ;  /* 0x000000040500720c */ /* 0x000fc40003f86270 */
[----:B------:R-:W-:Y:S01]  /*121c0*/  ISETP.GE.AND P5, PT, R5, R2, PT ;  /* 0x000000020500720c */ /* 0x000fe20003fa6270 */
[C---:B------:R-:W-:Y:S01]  /*121d0*/  VIADD R5, R0.reuse, 0x11 ;  /* 0x0000001100057836 */ /* 0x040fe20000000000 */
[----:B------:R-:W-:Y:S01]  /*121e0*/  HMMA.16816.F32 R160, R8, R74, R44 ;  /* 0x0000004a08a0723c */ /* 0x000fe2000000182c */
[----:B------:R-:W4:Y:S01]  /*121f0*/  LDSM.16.M88.4 R44, [R216+0x3c00] ;  /* 0x003c0000d82c783b */ /* 0x000f220000000200 */
[----:B------:R-:W-:Y:S02]  /*12200*/  ISETP.GE.AND P2, PT, R7, R4, PT ;  /* 0x000000040700720c */ /* 0x000fe40003f46270 */
[----:B------:R-:W-:Y:S02]  /*12210*/  FSEL R197, R197, -INF , !P4 ;  /* 0xff800000c5c57808 */ /* 0x000fe40006000000 */
[----:B---3--:R-:W-:Y:S01]  /*12220*/  HMMA.16816.F32 R28, R12, R68, RZ ;  /* 0x000000440c1c723c */ /* 0x008fe200000018ff */
[----:B------:R-:W-:Y:S01]  /*12230*/  ISETP.GE.AND P4, PT, R7, R2, PT ;  /* 0x000000020700720c */ /* 0x000fe20003f86270 */
[----:B------:R-:W-:Y:S01]  /*12240*/  VIADD R7, R0, 0x19 ;  /* 0x0000001900077836 */ /* 0x000fe20000000000 */
[----:B------:R-:W-:-:S02]  /*12250*/  FSEL R199, R199, -INF , !P5 ;  /* 0xff800000c7c77808 */ /* 0x000fc40006800000 */
[----:B------:R-:W-:Y:S01]  /*12260*/  FSEL R193, R193, -INF , !P2 ;  /* 0xff800000c1c17808 */ /* 0x000fe20005000000 */
[----:B-----5:R-:W-:Y:S01]  /*12270*/  HMMA.16816.F32 R108, R8, R64, R16 ;  /* 0x00000040086c723c */ /* 0x020fe20000001810 */
[C---:B------:R-:W-:Y:S02]  /*12280*/  ISETP.GE.AND P5, PT, R5.reuse, R4, PT ;  /* 0x000000040500720c */ /* 0x040fe40003fa6270 */
[----:B------:R-:W-:Y:S01]  /*12290*/  ISETP.GE.AND P2, PT, R5, R2, PT ;  /* 0x000000020500720c */ /* 0x000fe20003f46270 */
[----:B------:R-:W-:Y:S01]  /*122a0*/  VIADD R5, R0, 0x21 ;  /* 0x0000002100057836 */ /* 0x000fe20000000000 */
[----:B------:R-:W-:Y:S01]  /*122b0*/  FSEL R195, R195, -INF , !P4 ;  /* 0xff800000c3c37808 */ /* 0x000fe20006000000 */
[----:B------:R-:W-:Y:S01]  /*122c0*/  HMMA.16816.F32 R16, R12, R82, RZ ;  /* 0x000000520c10723c */ /* 0x000fe200000018ff */
[----:B------:R-:W-:Y:S02]  /*122d0*/  FSEL R189, R189, -INF , !P5 ;  /* 0xff800000bdbd7808 */ /* 0x000fe40006800000 */
[----:B------:R-:W-:-:S02]  /*122e0*/  ISETP.GE.AND P4, PT, R7, R4, PT ;  /* 0x000000040700720c */ /* 0x000fc40003f86270 */
[----:B------:R-:W-:Y:S01]  /*122f0*/  ISETP.GE.AND P5, PT, R7, R2, PT ;  /* 0x000000020700720c */ /* 0x000fe20003fa6270 */
[C---:B-1----:R-:W-:Y:S01]  /*12300*/  HMMA.16816.F32 R84, R8.reuse, R32, R24 ;  /* 0x000000200854723c */ /* 0x042fe20000001818 */
[----:B------:R-:W-:Y:S01]  /*12310*/  FSEL R191, R191, -INF , !P2 ;  /* 0xff800000bfbf7808 */ /* 0x000fe20005000000 */
[C---:B------:R-:W-:Y:S01]  /*12320*/  VIADD R7, R0.reuse, 0x29 ;  /* 0x0000002900077836 */ /* 0x040fe20000000000 */
[----:B------:R-:W-:Y:S02]  /*12330*/  ISETP.GE.AND P2, PT, R5, R4, PT ;  /* 0x000000040500720c */ /* 0x000fe40003f46270 */
[----:B------:R-:W-:Y:S01]  /*12340*/  FSEL R185, R185, -INF , !P4 ;  /* 0xff800000b9b97808 */ /* 0x000fe20006000000 */
[----:B------:R-:W-:Y:S01]  /*12350*/  HMMA.16816.F32 R80, R8, R34, R20 ;  /* 0x000000220850723c */ /* 0x000fe20000001814 */
[----:B------:R-:W1:Y:S01]  /*12360*/  LDSM.16.M88.4 R32, [R225] ;  /* 0x00000000e120783b */ /* 0x000e620000000200 */
[----:B------:R-:W-:Y:S01]  /*12370*/  ISETP.GE.AND P4, PT, R5, R2, PT ;  /* 0x000000020500720c */ /* 0x000fe20003f86270 */
[----:B------:R-:W-:Y:S01]  /*12380*/  VIADD R5, R0, 0x31 ;  /* 0x0000003100057836 */ /* 0x000fe20000000000 */
[----:B------:R-:W-:-:S02]  /*12390*/  FSEL R187, R187, -INF , !P5 ;  /* 0xff800000bbbb7808 */ /* 0x000fc40006800000 */
[----:B------:R-:W-:Y:S01]  /*123a0*/  HMMA.16816.F32 R92, R8, R40, R28 ;  /* 0x00000028085c723c */ /* 0x000fe2000000181c */
[----:B------:R-:W-:Y:S02]  /*123b0*/  FSEL R181, R181, -INF , !P2 ;  /* 0xff800000b5b57808 */ /* 0x000fe40005000000 */
[C---:B------:R-:W-:Y:S02]  /*123c0*/  ISETP.GE.AND P5, PT, R7.reuse, R4, PT ;  /* 0x000000040700720c */ /* 0x040fe40003fa6270 */
[----:B------:R-:W-:Y:S01]  /*123d0*/  ISETP.GE.AND P2, PT, R7, R2, PT ;  /* 0x000000020700720c */ /* 0x000fe20003f46270 */
[----:B------:R-:W-:Y:S01]  /*123e0*/  HMMA.16816.F32 R28, R12, R70, RZ ;  /* 0x000000460c1c723c */ /* 0x000fe200000018ff */
[----:B------:R-:W-:Y:S01]  /*123f0*/  VIADD R7, R0, 0x39 ;  /* 0x0000003900077836 */ /* 0x000fe20000000000 */
[----:B------:R-:W-:Y:S02]  /*12400*/  FSEL R183, R183, -INF , !P4 ;  /* 0xff800000b7b77808 */ /* 0x000fe40006000000 */
[----:B------:R-:W-:-:S02]  /*12410*/  FSEL R177, R177, -INF , !P5 ;  /* 0xff800000b1b17808 */ /* 0x000fc40006800000 */
[C---:B--2---:R-:W-:Y:S01]  /*12420*/  HMMA.16816.F32 R24, R12.reuse, R36, RZ ;  /* 0x000000240c18723c */ /* 0x044fe200000018ff */
[C---:B------:R-:W-:Y:S02]  /*12430*/  ISETP.GE.AND P4, PT, R5.reuse, R4, PT ;  /* 0x000000040500720c */ /* 0x040fe40003f86270 */
[----:B------:R-:W-:Y:S01]  /*12440*/  ISETP.GE.AND P5, PT, R5, R2, PT ;  /* 0x000000020500720c */ /* 0x000fe20003fa6270 */
[----:B------:R-:W-:Y:S01]  /*12450*/  VIADD R5, R0, 0x41 ;  /* 0x0000004100057836 */ /* 0x000fe20000000000 */
[----:B------:R-:W-:Y:S01]  /*12460*/  FSEL R179, R179, -INF , !P2 ;  /* 0xff800000b3b37808 */ /* 0x000fe20005000000 */
[----:B------:R-:W-:Y:S01]  /*12470*/  HMMA.16816.F32 R20, R12, R38, RZ ;  /* 0x000000260c14723c */ /* 0x000fe200000018ff */
[----:B------:R-:W2:Y:S01]  /*12480*/  LDSM.16.M88.4 R36, [R216+0x4800] ;  /* 0x00480000d824783b */ /* 0x000ea20000000200 */
[----:B------:R-:W-:Y:S02]  /*12490*/  ISETP.GE.AND P2, PT, R7, R4, PT ;  /* 0x000000040700720c */ /* 0x000fe40003f46270 */
[----:B------:R-:W-:-:S02]  /*124a0*/  FSEL R165, R165, -INF , !P4 ;  /* 0xff800000a5a57808 */ /* 0x000fc40006000000 */
[----:B------:R-:W-:Y:S01]  /*124b0*/  HMMA.16816.F32 R104, R8, R66, R16 ;  /* 0x000000420868723c */ /* 0x000fe20000001810 */
[----:B------:R-:W-:Y:S01]  /*124c0*/  ISETP.GE.AND P4, PT, R7, R2, PT ;  /* 0x000000020700720c */ /* 0x000fe20003f86270 */
[C---:B------:R-:W-:Y:S01]  /*124d0*/  VIADD R7, R0.reuse, 0x49 ;  /* 0x0000004900077836 */ /* 0x040fe20000000000 */
[----:B------:R-:W-:Y:S02]  /*124e0*/  FSEL R167, R167, -INF , !P5 ;  /* 0xff800000a7a77808 */ /* 0x000fe40006800000 */
[----:B------:R-:W-:Y:S01]  /*124f0*/  FSEL R161, R161, -INF , !P2 ;  /* 0xff800000a1a17808 */ /* 0x000fe20005000000 */
[----:B----4-:R-:W-:Y:S01]  /*12500*/  HMMA.16816.F32 R16, R12, R44, RZ ;  /* 0x0000002c0c10723c */ /* 0x010fe200000018ff */
[C---:B------:R-:W-:Y:S02]  /*12510*/  ISETP.GE.AND P5, PT, R5.reuse, R4, PT ;  /* 0x000000040500720c */ /* 0x040fe40003fa6270 */
[----:B------:R-:W-:Y:S01]  /*12520*/  ISETP.GE.AND P2, PT, R5, R2, PT ;  /* 0x000000020500720c */ /* 0x000fe20003f46270 */
[----:B------:R-:W-:Y:S01]  /*12530*/  VIADD R5, R0, 0x51 ;  /* 0x0000005100057836 */ /* 0x000fe20000000000 */
[----:B------:R-:W-:Y:S01]  /*12540*/  FSEL R163, R163, -INF , !P4 ;  /* 0xff800000a3a37808 */ /* 0x000fe20006000000 */
[----:B------:R-:W-:Y:S01]  /*12550*/  HMMA.16816.F32 R88, R8, R42, R28 ;  /* 0x0000002a0858723c */ /* 0x000fe2000000181c */
[----:B------:R-:W3:Y:S01]  /*12560*/  LDSM.16.M88.4 R40, [R224] ;  /* 0x00000000e028783b */ /* 0x000ee20000000200 */
[----:B------:R-:W-:-:S02]  /*12570*/  FSEL R157, R157, -INF , !P5 ;  /* 0xff8000009d9d7808 */ /* 0x000fc40006800000 */
[C---:B------:R-:W-:Y:S02]  /*12580*/  ISETP.GE.AND P4, PT, R7.reuse, R4, PT ;  /* 0x000000040700720c */ /* 0x040fe40003f86270 */
[----:B------:R-:W-:Y:S01]  /*12590*/  HMMA.16816.F32 R28, R12, R46, RZ ;  /* 0x0000002e0c1c723c */ /* 0x000fe200000018ff */
[----:B------:R-:W-:Y:S01]  /*125a0*/  ISETP.GE.AND P5, PT, R7, R2, PT ;  /* 0x000000020700720c */ /* 0x000fe20003fa6270 */
[C---:B------:R-:W-:Y:S01]  /*125b0*/  VIADD R7, R0.reuse, 0x59 ;  /* 0x0000005900077836 */ /* 0x040fe20000000000 */
[----:B------:R-:W-:Y:S01]  /*125c0*/  FSEL R159, R159, -INF , !P2 ;  /* 0xff8000009f9f7808 */ /* 0x000fe20005000000 */
[----:B------:R-:W-:Y:S01]  /*125d0*/  LDSM.16.M88.4 R44, [R222] ;  /* 0x00000000de2c783b */ /* 0x000fe20000000200 */
[----:B------:R-:W-:Y:S01]  /*125e0*/  ISETP.GE.AND P2, PT, R5, R4, PT ;  /* 0x000000040500720c */ /* 0x000fe20003f46270 */
[C---:B-1----:R-:W-:Y:S01]  /*125f0*/  HMMA.16816.F32 R64, R8.reuse, R32, R24 ;  /* 0x000000200840723c */ /* 0x042fe20000001818 */
[----:B------:R-:W-:Y:S02]  /*12600*/  FSEL R129, R129, -INF , !P4 ;  /* 0xff80000081817808 */ /* 0x000fe40006000000 */
[----:B------:R-:W-:Y:S01]  /*12610*/  ISETP.GE.AND P4, PT, R5, R2, PT ;  /* 0x000000020500720c */ /* 0x000fe20003f86270 */
[----:B------:R-:W-:Y:S01]  /*12620*/  VIADD R5, R0, 0x61 ;  /* 0x0000006100057836 */ /* 0x000fe20000000000 */
[----:B------:R-:W-:Y:S01]  /*12630*/  FSEL R131, R131, -INF , !P5 ;  /* 0xff80000083837808 */ /* 0x000fe20006800000 */
[----:B------:R-:W-:Y:S01]  /*12640*/  HMMA.16816.F32 R60, R8, R34, R20 ;  /* 0x00000022083c723c */ /* 0x000fe20000001814 */
[----:B------:R-:W-:Y:S01]  /*12650*/  FSEL R125, R125, -INF , !P2 ;  /* 0xff8000007d7d7808 */ /* 0x000fe20005000000 */
[----:B------:R-:W1:Y:S01]  /*12660*/  LDSM.16.M88.4 R32, [R223] ;  /* 0x00000000df20783b */ /* 0x000e620000000200 */
[----:B------:R-:W-:Y:S01]  /*12670*/  ISETP.GE.AND P5, PT, R7, R4, PT ;  /* 0x000000040700720c */ /* 0x000fe20003fa6270 */
[----:B------:R-:W-:-:S04]  /*12680*/  DEPBAR.LE SB0, 0x0 ;  /* 0x000080000000791a */ /* 0x000fc80000000000 */
[----:B------:R-:W-:Y:S01]  /*12690*/  BAR.SYNC.DEFER_BLOCKING 0x0 ;  /* 0x0000000000007b1d */ /* 0x000fe20000010000 */
[----:B------:R-:W-:Y:S01]  /*126a0*/  ISETP.GE.AND P2, PT, R7, R2, PT ;  /* 0x000000020700720c */ /* 0x000fe20003f46270 */
[C---:B------:R-:W-:Y:S01]  /*126b0*/  VIADD R7, R0.reuse, 0x69 ;  /* 0x0000006900077836 */ /* 0x040fe20000000000 */
[----:B------:R-:W-:Y:S01]  /*126c0*/  FSEL R127, R127, -INF , !P4 ;  /* 0xff8000007f7f7808 */ /* 0x000fe20006000000 */
[----:B------:R-:W-:Y:S01]  /*126d0*/  HMMA.16816.F32 R76, R8, R48, R16 ;  /* 0x00000030084c723c */ /* 0x000fe20000001810 */
[----:B------:R-:W-:Y:S02]  /*126e0*/  FSEL R121, R121, -INF , !P5 ;  /* 0xff80000079797808 */ /* 0x000fe40006800000 */
[C---:B------:R-:W-:Y:S02]  /*126f0*/  ISETP.GE.AND P4, PT, R5.reuse, R4, PT ;  /* 0x000000040500720c */ /* 0x040fe40003f86270 */
[----:B------:R-:W-:Y:S01]  /*12700*/  ISETP.GE.AND P5, PT, R5, R2, PT ;  /* 0x000000020500720c */ /* 0x000fe20003fa6270 */
[----:B------:R-:W-:Y:S01]  /*12710*/  VIADD R5, R0, 0x71 ;  /* 0x0000007100057836 */ /* 0x000fe20000000000 */
[----:B------:R-:W-:Y:S01]  /*12720*/  FSEL R123, R123, -INF , !P2 ;  /* 0xff8000007b7b7808 */ /* 0x000fe20005000000 */
[----:B------:R-:W-:Y:S01]  /*12730*/  HMMA.16816.F32 R16, R12, R52, RZ ;  /* 0x000000340c10723c */ /* 0x000fe200000018ff */
[----:B------:R-:W-:-:S02]  /*12740*/  ISETP.GE.AND P2, PT, R7, R4, PT ;  /* 0x000000040700720c */ /* 0x000fc40003f46270 */
[----:B------:R-:W-:Y:S02]  /*12750*/  FSEL R117, R117, -INF , !P4 ;  /* 0xff80000075757808 */ /* 0x000fe40006000000 */
        /* <DEDUP_REMOVED lines=10> */
[----:B------:R-:W-:-:S02]  /*12800*/  FSEL R109, R109, -INF , !P5 ;  /* 0xff8000006d6d7808 */ /* 0x000fc40006800000 */
[C---:B------:R-:W-:Y:S02]  /*12810*/  ISETP.GE.AND P4, PT, R7.reuse, R4, PT ;  /* 0x000000040700720c */ /* 0x040fe40003f86270 */
[----:B------:R-:W-:Y:S01]  /*12820*/  ISETP.GE.AND P5, PT, R7, R2, PT ;  /* 0x000000020700720c */ /* 0x000fe20003fa6270 */
[C---:B------:R-:W-:Y:S01]  /*12830*/  VIADD R7, R0.reuse, 0x89 ;  /* 0x0000008900077836 */ /* 0x040fe20000000000 */
[----:B------:R-:W-:Y:S01]  /*12840*/  FSEL R111, R111, -INF , !P2 ;  /* 0xff8000006f6f7808 */ /* 0x000fe20005000000 */
[C---:B--2---:R-:W-:Y:S01]  /*12850*/  HMMA.16816.F32 R24, R12.reuse, R36, RZ ;  /* 0x000000240c18723c */ /* 0x044fe200000018ff */
[----:B------:R-:W-:Y:S02]  /*12860*/  ISETP.GE.AND P2, PT, R5, R4, PT ;  /* 0x000000040500720c */ /* 0x000fe40003f46270 */
[----:B------:R-:W-:Y:S02]  /*12870*/  FSEL R105, R105, -INF , !P4 ;  /* 0xff80000069697808 */ /* 0x000fe40006000000 */
        /* <DEDUP_REMOVED lines=9> */
[----:B---3--:R-:W-:Y:S01]  /*12910*/  HMMA.16816.F32 R48, R8, R40, R16 ;  /* 0x000000280830723c */ /* 0x008fe20000001810 */
        /* <DEDUP_REMOVED lines=11> */
[C---:B------:R-:W-:Y:S01]  /*129d0*/  HMMA.16816.F32 R28, R8.reuse, R42, R28 ;  /* 0x0000002a081c723c */ /* 0x040fe2000000181c */
[----:B------:R-:W-:Y:S02]  /*129e0*/  FSEL R75, R89, -INF , !P2 ;  /* 0xff800000594b7808 */ /* 0x000fe40005000000 */
[C---:B------:R-:W-:Y:S02]  /*129f0*/  ISETP.GE.AND P5, PT, R5.reuse, R4, PT ;  /* 0x000000040500720c */ /* 0x040fe40003fa6270 */
[----:B------:R-:W-:Y:S01]  /*12a00*/  ISETP.GE.AND P2, PT, R5, R2, PT ;  /* 0x000000020500720c */ /* 0x000fe20003f46270 */
[----:B------:R-:W-:Y:S01]  /*12a10*/  VIADD R5, R0, 0xb1 ;  /* 0x000000b100057836 */ /* 0x000fe20000000000 */
[----:B------:R-:W-:Y:S01]  /*12a20*/  FSEL R91, R91, -INF , !P4 ;  /* 0xff8000005b5b7808 */ /* 0x000fe20006000000 */
[----:B-1----:R-:W-:Y:S01]  /*12a30*/  HMMA.16816.F32 R24, R8, R32, R24 ;  /* 0x000000200818723c */ /* 0x002fe20000001818 */
[----:B------:R-:W-:-:S02]  /*12a40*/  FSEL R85, R85, -INF , !P5 ;  /* 0xff80000055557808 */ /* 0x000fc40006800000 */
[C---:B------:R-:W-:Y:S02]  /*12a50*/  ISETP.GE.AND P4, PT, R7.reuse, R4, PT ;  /* 0x000000040700720c */ /* 0x040fe40003f86270 */
[----:B------:R-:W-:Y:S01]  /*12a60*/  ISETP.GE.AND P5, PT, R7, R2, PT ;  /* 0x000000020700720c */ /* 0x000fe20003fa6270 */
[C---:B------:R-:W-:Y:S01]  /*12a70*/  VIADD R7, R0.reuse, 0xb9 ;  /* 0x000000b900077836 */ /* 0x040fe20000000000 */
[----:B------:R-:W-:Y:S01]  /*12a80*/  FSEL R89, R87, -INF , !P2 ;  /* 0xff80000057597808 */ /* 0x000fe20005000000 */
[C---:B------:R-:W-:Y:S01]  /*12a90*/  HMMA.16816.F32 R32, R8.reuse, R34, R20 ;  /* 0x000000220820723c */ /* 0x040fe20000001814 */
[----:B------:R-:W-:Y:S02]  /*12aa0*/  ISETP.GE.AND P2, PT, R5, R4, PT ;  /* 0x000000040500720c */ /* 0x000fe40003f46270 */
[----:B------:R-:W-:Y:S02]  /*12ab0*/  FSEL R81, R81, -INF , !P4 ;  /* 0xff80000051517808 */ /* 0x000fe40006000000 */
[----:B------:R-:W-:Y:S01]  /*12ac0*/  ISETP.GE.AND P4, PT, R5, R2, PT ;  /* 0x000000020500720c */ /* 0x000fe20003f86270 */
[----:B------:R-:W-:Y:S01]  /*12ad0*/  VIADD R5, R0, 0xc1 ;  /* 0x000000c100057836 */ /* 0x000fe20000000000 */
[----:B------:R-:W-:Y:S01]  /*12ae0*/  FSEL R134, R83, -INF , !P5 ;  /* 0xff80000053867808 */ /* 0x000fe20006800000 */
[----:B------:R-:W-:Y:S01]  /*12af0*/  HMMA.16816.F32 R20, R8, R44, R16 ;  /* 0x0000002c0814723c */ /* 0x000fe20000001810 */
[----:B------:R-:W-:-:S02]  /*12b00*/  FSEL R77, R77, -INF , !P2 ;  /* 0xff8000004d4d7808 */ /* 0x000fc40005000000 */
[C---:B------:R-:W-:Y:S02]  /*12b10*/  ISETP.GE.AND P5, PT, R7.reuse, R4, PT ;  /* 0x000000040700720c */ /* 0x040fe40003fa6270 */
[----:B------:R-:W-:Y:S01]  /*12b20*/  ISETP.GE.AND P2, PT, R7, R2, PT ;  /* 0x000000020700720c */ /* 0x000fe20003f46270 */
[C---:B------:R-:W-:Y:S01]  /*12b30*/  VIADD R7, R0.reuse, 0xc9 ;  /* 0x000000c900077836 */ /* 0x040fe20000000000 */
[----:B------:R-:W-:Y:S01]  /*12b40*/  FSEL R135, R79, -INF , !P4 ;  /* 0xff8000004f877808 */ /* 0x000fe20006000000 */
[----:B------:R-:W-:Y:S01]  /*12b50*/  HMMA.16816.F32 R12, R12, R58, RZ ;  /* 0x0000003a0c0c723c */ /* 0x000fe200000018ff */
[----:B------:R-:W-:Y:S02]  /*12b60*/  FSEL R73, R69, -INF , !P5 ;  /* 0xff80000045497808 */ /* 0x000fe40006800000 */
[C---:B------:R-:W-:Y:S02]  /*12b70*/  ISETP.GE.AND P4, PT, R5.reuse, R4, PT ;  /* 0x000000040500720c */ /* 0x040fe40003f86270 */
[----:B------:R-:W-:Y:S01]  /*12b80*/  ISETP.GE.AND P5, PT, R5, R2, PT ;  /* 0x000000020500720c */ /* 0x000fe20003fa6270 */
[----:B------:R-:W-:Y:S01]  /*12b90*/  VIADD R5, R0, 0xd1 ;  /* 0x000000d100057836 */ /* 0x000fe20000000000 */
[----:B------:R-:W-:-:S02]  /*12ba0*/  FSEL R137, R71, -INF , !P2 ;  /* 0xff80000047897808 */ /* 0x000fc40005000000 */
[-C--:B------:R-:W-:Y:S02]  /*12bb0*/  ISETP.GE.AND P2, PT, R7, R4.reuse, PT ;  /* 0x000000040700720c */ /* 0x080fe40003f46270 */
[----:B------:R-:W-:Y:S02]  /*12bc0*/  FSEL R69, R65, -INF , !P4 ;  /* 0xff80000041457808 */ /* 0x000fe40006000000 */
[----:B------:R-:W-:Y:S02]  /*12bd0*/  FSEL R138, R67, -INF , !P5 ;  /* 0xff800000438a7808 */ /* 0x000fe40006800000 */
[----:B------:R-:W-:Y:S02]  /*12be0*/  FSEL R65, R61, -INF , !P2 ;  /* 0xff8000003d417808 */ /* 0x000fe40005000000 */
[C---:B------:R-:W-:Y:S02]  /*12bf0*/  ISETP.GE.AND P5, PT, R5.reuse, R4, PT ;  /* 0x000000040500720c */ /* 0x040fe40003fa6270 */
[-C--:B------:R-:W-:Y:S01]  /*12c00*/  ISETP.GE.AND P2, PT, R5, R2.reuse, PT ;  /* 0x000000020500720c */ /* 0x080fe20003f46270 */
[C---:B------:R-:W-:Y:S01]  /*12c10*/  VIADD R5, R0.reuse, 0xd9 ;  /* 0x000000d900057836 */ /* 0x040fe20000000000 */
[----:B------:R-:W-:Y:S01]  /*12c20*/  ISETP.GE.AND P4, PT, R7, R2, PT ;  /* 0x000000020700720c */ /* 0x000fe20003f86270 */
[----:B------:R-:W-:Y:S01]  /*12c30*/  VIADD R7, R0, 0xe1 ;  /* 0x000000e100077836 */ /* 0x000fe20000000000 */
[----:B------:R-:W-:Y:S01]  /*12c40*/  FSEL R61, R49, -INF , !P5 ;  /* 0xff800000313d7808 */ /* 0x000fe20006800000 */
[----:B------:R-:W-:Y:S01]  /*12c50*/  HMMA.16816.F32 R8, R8, R46, R12 ;  /* 0x0000002e0808723c */ /* 0x000fe2000000180c */
[----:B------:R-:W-:-:S02]  /*12c60*/  FSEL R168, R63, -INF , !P4 ;  /* 0xff8000003fa87808 */ /* 0x000fc40006000000 */
[C---:B------:R-:W-:Y:S02]  /*12c70*/  ISETP.GE.AND P4, PT, R5.reuse, R4, PT ;  /* 0x000000040500720c */ /* 0x040fe40003f86270 */
[----:B------:R-:W-:Y:S01]  /*12c80*/  ISETP.GE.AND P5, PT, R5, R2, PT ;  /* 0x000000020500720c */ /* 0x000fe20003fa6270 */
[----:B------:R-:W-:Y:S01]  /*12c90*/  VIADD R5, R0, 0xe9 ;  /* 0x000000e900057836 */ /* 0x000fe20000000000 */
[----:B------:R-:W-:Y:S02]  /*12ca0*/  FSEL R169, R51, -INF , !P2 ;  /* 0xff80000033a97808 */ /* 0x000fe40005000000 */
[----:B------:R-:W-:Y:S02]  /*12cb0*/  ISETP.GE.AND P2, PT, R7, R4, PT ;  /* 0x000000040700720c */ /* 0x000fe40003f46270 */
[----:B------:R-:W-:Y:S02]  /*12cc0*/  FSEL R55, R29, -INF , !P4 ;  /* 0xff8000001d377808 */ /* 0x000fe40006000000 */
[----:B------:R-:W-:-:S02]  /*12cd0*/  ISETP.GE.AND P4, PT, R7, R2, PT ;  /* 0x000000020700720c */ /* 0x000fc40003f86270 */
[----:B------:R-:W-:Y:S02]  /*12ce0*/  FSEL R170, R31, -INF , !P5 ;  /* 0xff8000001faa7808 */ /* 0x000fe40006800000 */
[----:B------:R-:W-:Y:S02]  /*12cf0*/  FSEL R57, R25, -INF , !P2 ;  /* 0xff80000019397808 */ /* 0x000fe40005000000 */
[C---:B------:R-:W-:Y:S02]  /*12d00*/  ISETP.GE.AND P5, PT, R5.reuse, R4, PT ;  /* 0x000000040500720c */ /* 0x040fe40003fa6270 */
[----:B------:R-:W-:Y:S01]  /*12d10*/  ISETP.GE.AND P2, PT, R5, R2, PT ;  /* 0x000000020500720c */ /* 0x000fe20003f46270 */
[C---:B------:R-:W-:Y:S01]  /*12d20*/  VIADD R5, R0.reuse, 0xf1 ;  /* 0x000000f100057836 */ /* 0x040fe20000000000 */
[----:B------:R-:W-:Y:S02]  /*12d30*/  FSEL R173, R27, -INF , !P4 ;  /* 0xff8000001bad7808 */ /* 0x000fe40006000000 */
[----:B------:R-:W-:-:S02]  /*12d40*/  ISETP.GE.AND P4, PT, R0, R4, PT ;  /* 0x000000040000720c */ /* 0x000fc40003f86270 */
[----:B------:R-:W-:Y:S02]  /*12d50*/  FSEL R83, R33, -INF , !P5 ;  /* 0xff80000021537808 */ /* 0x000fe40006800000 */
[----:B------:R-:W-:Y:S02]  /*12d60*/  FSEL R25, R196, -INF , !P4 ;  /* 0xff800000c4197808 */ /* 0x000fe40006000000 */
[----:B------:R-:W-:Y:S02]  /*12d70*/  FSEL R174, R35, -INF , !P2 ;  /* 0xff80000023ae7808 */ /* 0x000fe40005000000 */
[CC--:B------:R-:W-:Y:S02]  /*12d80*/  ISETP.GE.AND P4, PT, R5.reuse, R2.reuse, PT ;  /* 0x000000020500720c */ /* 0x0c0fe40003f86270 */
[C---:B------:R-:W-:Y:S01]  /*12d90*/  ISETP.GE.AND P5, PT, R0.reuse, R2, PT ;  /* 0x000000020000720c */ /* 0x040fe20003fa6270 */
[----:B------:R-:W-:Y:S01]  /*12da0*/  VIADD R0, R0, 0xf9 ;  /* 0x000000f900007836 */ /* 0x000fe20000000000 */
[----:B------:R-:W-:-:S02]  /*12db0*/  ISETP.GE.AND P2, PT, R5, R4, PT ;  /* 0x000000040500720c */ /* 0x000fc40003f46270 */
[C-C-:B------:R-:W-:Y:S02]  /*12dc0*/  LOP3.LUT R7, R6.reuse, 0x10, R72.reuse, 0xfe, !PT ;  /* 0x0000001006077812 */ /* 0x140fe400078efe48 */
[----:B------:R-:W-:Y:S02]  /*12dd0*/  LOP3.LUT R5, R6, 0x18, R72, 0xfe, !PT ;  /* 0x0000001806057812 */ /* 0x000fe400078efe48 */
[----:B------:R-:W-:Y:S02]  /*12de0*/  FSEL R175, R23, -INF , !P4 ;  /* 0xff80000017af7808 */ /* 0x000fe40006000000 */
[----:B------:R-:W-:Y:S02]  /*12df0*/  FSEL R49, R198, -INF , !P5 ;  /* 0xff800000c6317808 */ /* 0x000fe40006800000 */
[----:B------:R-:W-:Y:S02]  /*12e00*/  FSEL R139, R21, -INF , !P2 ;  /* 0xff800000158b7808 */ /* 0x000fe40005000000 */
[----:B------:R-:W-:-:S02]  /*12e10*/  FSEL R23, R192, -INF , !P6 ;  /* 0xff800000c0177808 */ /* 0x000fc40007000000 */
[C---:B------:R-:W-:Y:S02]  /*12e20*/  ISETP.GE.AND P5, PT, R7.reuse, R4, PT ;  /* 0x000000040700720c */ /* 0x040fe40003fa6270 */
[----:B------:R-:W-:Y:S02]  /*12e30*/  ISETP.GE.AND P2, PT, R7, R2, PT ;  /* 0x000000020700720c */ /* 0x000fe40003f46270 */
[C---:B------:R-:W-:Y:S02]  /*12e40*/  ISETP.GE.AND P4, PT, R5.reuse, R4, PT ;  /* 0x000000040500720c */ /* 0x040fe40003f86270 */
[----:B------:R-:W-:Y:S02]  /*12e50*/  ISETP.GE.AND P6, PT, R5, R2, PT ;  /* 0x000000020500720c */ /* 0x000fe40003fc6270 */
[C-C-:B------:R-:W-:Y:S02]  /*12e60*/  LOP3.LUT R7, R6.reuse, 0x20, R72.reuse, 0xfe, !PT ;  /* 0x0000002006077812 */ /* 0x140fe400078efe48 */
[----:B------:R-:W-:-:S02]  /*12e70*/  LOP3.LUT R5, R6, 0x28, R72, 0xfe, !PT ;  /* 0x0000002806057812 */ /* 0x000fc400078efe48 */
[----:B------:R-:W-:Y:S02]  /*12e80*/  FSEL R51, R194, -INF , !P3 ;  /* 0xff800000c2337808 */ /* 0x000fe40005800000 */
[----:B------:R-:W-:Y:S02]  /*12e90*/  FSEL R27, R188, -INF , !P5 ;  /* 0xff800000bc1b7808 */ /* 0x000fe40006800000 */
[----:B------:R-:W-:Y:S02]  /*12ea0*/  FSEL R52, R190, -INF , !P2 ;  /* 0xff800000be347808 */ /* 0x000fe40005000000 */
[----:B------:R-:W-:Y:S02]  /*12eb0*/  FSEL R29, R184, -INF , !P4 ;  /* 0xff800000b81d7808 */ /* 0x000fe40006000000 */
[C---:B------:R-:W-:Y:S02]  /*12ec0*/  ISETP.GE.AND P3, PT, R7.reuse, R4, PT ;  /* 0x000000040700720c */ /* 0x040fe40003f66270 */
[----:B------:R-:W-:-:S02]  /*12ed0*/  ISETP.GE.AND P5, PT, R7, R2, PT ;  /* 0x000000020700720c */ /* 0x000fc40003fa6270 */
[C---:B------:R-:W-:Y:S02]  /*12ee0*/  ISETP.GE.AND P2, PT, R5.reuse, R4, PT ;  /* 0x000000040500720c */ /* 0x040fe40003f46270 */
[----:B------:R-:W-:Y:S02]  /*12ef0*/  ISETP.GE.AND P4, PT, R5, R2, PT ;  /* 0x000000020500720c */ /* 0x000fe40003f86270 */
[C-C-:B------:R-:W-:Y:S02]  /*12f00*/  LOP3.LUT R7, R6.reuse, 0x30, R72.reuse, 0xfe, !PT ;  /* 0x0000003006077812 */ /* 0x140fe400078efe48 */
[----:B------:R-:W-:Y:S02]  /*12f10*/  LOP3.LUT R5, R6, 0x38, R72, 0xfe, !PT ;  /* 0x0000003806057812 */ /* 0x000fe400078efe48 */
[----:B------:R-:W-:Y:S02]  /*12f20*/  FSEL R53, R186, -INF , !P6 ;  /* 0xff800000ba357808 */ /* 0x000fe40007000000 */
[----:B------:R-:W-:-:S02]  /*12f30*/  FSEL R31, R180, -INF , !P3 ;  /* 0xff800000b41f7808 */ /* 0x000fc40005800000 */
[----:B------:R-:W-:Y:S02]  /*12f40*/  FSEL R54, R182, -INF , !P5 ;  /* 0xff800000b6367808 */ /* 0x000fe40006800000 */
[----:B------:R-:W-:Y:S02]  /*12f50*/  FSEL R33, R176, -INF , !P2 ;  /* 0xff800000b0217808 */ /* 0x000fe40005000000 */
[C---:B------:R-:W-:Y:S02]  /*12f60*/  ISETP.GE.AND P6, PT, R7.reuse, R4, PT ;  /* 0x000000040700720c */ /* 0x040fe40003fc6270 */
[----:B------:R-:W-:Y:S02]  /*12f70*/  ISETP.GE.AND P3, PT, R7, R2, PT ;  /* 0x000000020700720c */ /* 0x000fe40003f66270 */
[C---:B------:R-:W-:Y:S02]  /*12f80*/  ISETP.GE.AND P5, PT, R5.reuse, R4, PT ;  /* 0x000000040500720c */ /* 0x040fe40003fa6270 */
        /* <DEDUP_REMOVED lines=82> */
[C-C-:B------:R-:W-:Y:S02]  /*134b0*/  LOP3.LUT R5, R6.reuse, 0xc8, R72.reuse, 0xfe, !PT ;  /* 0x000000c806057812 */ /* 0x140fe400078efe48 */
[----:B------:R-:W-:Y:S02]  /*134c0*/  LOP3.LUT R16, R6, 0xd0, R72, 0xfe, !PT ;  /* 0x000000d006107812 */ /* 0x000fe400078efe48 */
[----:B------:R-:W-:-:S02]  /*134d0*/  FSEL R82, R82, -INF , !P3 ;  /* 0xff80000052527808 */ /* 0x000fc40005800000 */
        /* <DEDUP_REMOVED lines=8> */
[----:B------:R-:W-:Y:S02]  /*13560*/  ISETP.GE.AND P6, PT, R16, R4, PT ;  /* 0x000000041000720c */ /* 0x000fe40003fc6270 */
[C-C-:B------:R-:W-:Y:S02]  /*13570*/  LOP3.LUT R7, R6.reuse, 0xd8, R72.reuse, 0xfe, !PT ;  /* 0x000000d806077812 */ /* 0x140fe400078efe48 */
[----:B------:R-:W-:Y:S02]  /*13580*/  LOP3.LUT R5, R6, 0xe0, R72, 0xfe, !PT ;  /* 0x000000e006057812 */ /* 0x000fe400078efe48 */
[----:B------:R-:W-:-:S02]  /*13590*/  FSEL R64, R64, -INF , !P3 ;  /* 0xff80000040407808 */ /* 0x000fc40005800000 */
[----:B------:R-:W-:Y:S02]  /*135a0*/  FSEL R79, R66, -INF , !P5 ;  /* 0xff800000424f7808 */ /* 0x000fe40006800000 */
[----:B------:R-:W-:Y:S02]  /*135b0*/  FSEL R60, R60, -INF , !P2 ;  /* 0xff8000003c3c7808 */ /* 0x000fe40005000000 */
[----:B------:R-:W-:Y:S02]  /*135c0*/  FSEL R87, R62, -INF , !P4 ;  /* 0xff8000003e577808 */ /* 0x000fe40006000000 */
[----:B------:R-:W-:Y:S02]  /*135d0*/  FSEL R48, R48, -INF , !P6 ;  /* 0xff80000030307808 */ /* 0x000fe40007000000 */
[----:B------:R-:W-:Y:S02]  /*135e0*/  ISETP.GE.AND P3, PT, R16, R2, PT ;  /* 0x000000021000720c */ /* 0x000fe40003f66270 */
[----:B------:R-:W-:-:S02]  /*135f0*/  ISETP.GE.AND P5, PT, R7, R4, PT ;  /* 0x000000040700720c */ /* 0x000fc40003fa6270 */
[----:B------:R-:W-:Y:S02]  /*13600*/  ISETP.GE.AND P2, PT, R7, R2, PT ;  /* 0x000000020700720c */ /* 0x000fe40003f46270 */
[C---:B------:R-:W-:Y:S02]  /*13610*/  ISETP.GE.AND P4, PT, R5.reuse, R4, PT ;  /* 0x000000040500720c */ /* 0x040fe40003f86270 */
[----:B------:R-:W-:Y:S02]  /*13620*/  ISETP.GE.AND P6, PT, R5, R2, PT ;  /* 0x000000020500720c */ /* 0x000fe40003fc6270 */
[C-C-:B------:R-:W-:Y:S02]  /*13630*/  LOP3.LUT R7, R6.reuse, 0xe8, R72.reuse, 0xfe, !PT ;  /* 0x000000e806077812 */ /* 0x140fe400078efe48 */
[----:B------:R-:W-:Y:S02]  /*13640*/  LOP3.LUT R5, R6, 0xf0, R72, 0xfe, !PT ;  /* 0x000000f006057812 */ /* 0x000fe400078efe48 */
[----:B------:R-:W-:-:S02]  /*13650*/  FSEL R93, R50, -INF , !P3 ;  /* 0xff800000325d7808 */ /* 0x000fc40005800000 */
[----:B------:R-:W-:Y:S02]  /*13660*/  FSEL R28, R28, -INF , !P5 ;  /* 0xff8000001c1c7808 */ /* 0x000fe40006800000 */
[----:B------:R-:W-:Y:S02]  /*13670*/  FSEL R100, R30, -INF , !P2 ;  /* 0xff8000001e647808 */ /* 0x000fe40005000000 */
[C---:B------:R-:W-:Y:S02]  /*13680*/  ISETP.GE.AND P3, PT, R7.reuse, R4, PT ;  /* 0x000000040700720c */ /* 0x040fe40003f66270 */
[----:B------:R-:W-:Y:S02]  /*13690*/  ISETP.GE.AND P5, PT, R7, R2, PT ;  /* 0x000000020700720c */ /* 0x000fe40003fa6270 */
[----:B------:R-:W-:Y:S02]  /*136a0*/  ISETP.GE.AND P2, PT, R5, R4, PT ;  /* 0x000000040500720c */ /* 0x000fe40003f46270 */
[----:B------:R-:W-:-:S02]  /*136b0*/  LOP3.LUT R7, R6, 0xf8, R72, 0xfe, !PT ;  /* 0x000000f806077812 */ /* 0x000fc400078efe48 */
[----:B------:R-:W-:Y:S02]  /*136c0*/  FSEL R24, R24, -INF , !P4 ;  /* 0xff80000018187808 */ /* 0x000fe40006000000 */
[----:B------:R-:W-:Y:S02]  /*136d0*/  FSEL R108, R26, -INF , !P6 ;  /* 0xff8000001a6c7808 */ /* 0x000fe40007000000 */
[----:B------:R-:W-:Y:S02]  /*136e0*/  FSEL R32, R32, -INF , !P3 ;  /* 0xff80000020207808 */ /* 0x000fe40005800000 */
[----:B------:R-:W-:Y:S02]  /*136f0*/  FSEL R112, R34, -INF , !P5 ;  /* 0xff80000022707808 */ /* 0x000fe40006800000 */
[----:B------:R-:W-:Y:S02]  /*13700*/  FSEL R70, R20, -INF , !P2 ;  /* 0xff80000014467808 */ /* 0x000fe40005000000 */
[----:B------:R-:W-:-:S02]  /*13710*/  ISETP.GE.AND P4, PT, R5, R2, PT ;  /* 0x000000020500720c */ /* 0x000fc40003f86270 */
[C---:B------:R-:W-:Y:S02]  /*13720*/  ISETP.GE.AND P6, PT, R7.reuse, R4, PT ;  /* 0x000000040700720c */ /* 0x040fe40003fc6270 */
[----:B------:R-:W-:Y:S02]  /*13730*/  ISETP.GE.AND P3, PT, R7, R2, PT ;  /* 0x000000020700720c */ /* 0x000fe40003f66270 */
[C---:B------:R-:W-:Y:S02]  /*13740*/  ISETP.GE.AND P5, PT, R0.reuse, R4, PT ;  /* 0x000000040000720c */ /* 0x040fe40003fa6270 */
[----:B------:R-:W-:Y:S02]  /*13750*/  ISETP.GE.AND P2, PT, R0, R2, PT ;  /* 0x000000020000720c */ /* 0x000fe40003f46270 */
[----:B------:R-:W-:Y:S02]  /*13760*/  FSEL R120, R22, -INF , !P4 ;  /* 0xff80000016787808 */ /* 0x000fe40006000000 */
[----:B------:R-:W-:-:S02]  /*13770*/  FSEL R116, R9, -INF , !P5 ;  /* 0xff80000009747808 */ /* 0x000fc40006800000 */
[----:B------:R-:W-:Y:S02]  /*13780*/  FSEL R128, R11, -INF , !P2 ;  /* 0xff8000000b807808 */ /* 0x000fe40005000000 */
[----:B------:R-:W-:Y:S02]  /*13790*/  FSEL R104, R8, -INF , !P6 ;  /* 0xff80000008687808 */ /* 0x000fe40007000000 */
[----:B------:R-:W-:Y:S01]  /*137a0*/  FSEL R124, R10, -INF , !P3 ;  /* 0xff8000000a7c7808 */ /* 0x000fe20005800000 */
[----:B------:R-:W-:Y:S06]  /*137b0*/  @!P1 BRA `(.L_x_964) ;  /* 0x0000000800909947 */ /* 0x000fec0003800000 */
[----:B------:R-:W-:Y:S01]  /*137c0*/  PLOP3.LUT P1, PT, PT, PT, UP0, 0x40, 0x0 ;  /* 0x000000000000781c */ /* 0x000fe20003f2e808 */
[----:B------:R-:W-:-:S12]  /*137d0*/  ULDC.64 UR6, c[0x0][0x208] ;  /* 0x0000820000067ab9 */ /* 0x000fd80000000a00 */
[----:B------:R-:W-:Y:S05]  /*137e0*/  @P1 BRA `(.L_x_965) ;  /* 0x0000000000f41947 */ /* 0x000fea0003800000 */
[----:B------:R-:W1:Y:S01]  /*137f0*/  LDC R11, c[0x0][0x380] ;  /* 0x0000e000ff0b7b82 */ /* 0x000e620000000800 */
[C---:B------:R-:W-:Y:S01]  /*13800*/  IADD3 R9, R6.reuse, -0x100, RZ ;  /* 0xffffff0006097810 */ /* 0x040fe20007ffe0ff */
        /* <DEDUP_REMOVED lines=39> */
[----:B------:R-:W-:Y:S01]  /*13a80*/  IMAD.WIDE R6, R0, 0x4, R242 ;  /* 0x0000000400067825 */ /* 0x000fe200078e02f2 */
[----:B------:R1:W2:Y:S04]  /*13a90*/  LDG.E R8, desc[UR6][R4.64] ;  /* 0x0000000604087981 */ /* 0x0002a8000c1e1900 */
[----:B------:R3:W2:Y:S01]  /*13aa0*/  LDG.E R5, desc[UR6][R6.64] ;  /* 0x0000000606057981 */ /* 0x0006a2000c1e1900 */
[----:B------:R-:W-:Y:S01]  /*13ab0*/  IADD3 R0, R2, -R0, RZ ;  /* 0x8000000002007210 */ /* 0x000fe20007ffe0ff */
[----:B------:R-:W-:-:S04]  /*13ac0*/  IMAD.U32 R2, RZ, RZ, UR4 ;  /* 0x00000004ff027e24 */ /* 0x000fc8000f8e00ff */
[----:B------:R-:W-:-:S05]  /*13ad0*/  IMAD R0, R0, R11, -0x100 ;  /* 0xffffff0000007424 */ /* 0x000fca00078e020b */
[----:B-1----:R-:W-:-:S05]  /*13ae0*/  SHF.R.S32.HI R4, RZ, 0x1f, R0 ;  /* 0x0000001fff047819 */ /* 0x002fca0000011400 */
[-C--:B------:R-:W-:Y:S01]  /*13af0*/  IMAD R4, R4, R2.reuse, RZ ;  /* 0x0000000204047224 */ /* 0x080fe200078e02ff */
[----:B---3--:R-:W1:Y:S01]  /*13b00*/  LDC.64 R6, c[0x0][0x230] ;  /* 0x00008c00ff067b82 */ /* 0x008e620000000a00 */
[----:B--2---:R-:W-:Y:S02]  /*13b10*/  IADD3 R9, -R8, R5, RZ ;  /* 0x0000000508097210 */ /* 0x004fe40007ffe1ff */
[C---:B------:R-:W-:Y:S02]  /*13b20*/  IMAD R8, R0.reuse, UR5, R4 ;  /* 0x0000000500087c24 */ /* 0x040fe4000f8e0204 */
[----:B------:R-:W-:Y:S01]  /*13b30*/  IMAD.WIDE.U32 R4, R0, R2, RZ ;  /* 0x0000000200047225 */ /* 0x000fe200078e00ff */
[----:B------:R-:W-:-:S03]  /*13b40*/  SHF.R.S32.HI R10, RZ, 0x1f, R9 ;  /* 0x0000001fff0a7819 */ /* 0x000fc60000011409 */
[----:B------:R-:W-:Y:S02]  /*13b50*/  IMAD.IADD R5, R5, 0x1, R8 ;  /* 0x0000000105057824 */ /* 0x000fe400078e0208 */
[----:B-1----:R-:W-:-:S04]  /*13b60*/  IMAD R0, R10, R6, RZ ;  /* 0x000000060a007224 */ /* 0x002fc800078e02ff */
[C---:B------:R-:W-:Y:S02]  /*13b70*/  IMAD R0, R9.reuse, R7, R0 ;  /* 0x0000000709007224 */ /* 0x040fe400078e0200 */
[----:B------:R-:W-:-:S05]  /*13b80*/  IMAD.WIDE.U32 R6, R9, R6, R4 ;  /* 0x0000000609067225 */ /* 0x000fca00078e0004 */
[----:B------:R-:W-:Y:S01]  /*13b90*/  IADD3 R4, R7, R0, RZ ;  /* 0x0000000007047210 */ /* 0x000fe20007ffe0ff */
[----:B------:R-:W-:Y:S01]  /*13ba0*/  IMAD.MOV.U32 R0, RZ, RZ, R6 ;  /* 0x000000ffff007224 */ /* 0x000fe200078e0006 */
[----:B------:R-:W-:Y:S06]  /*13bb0*/  BRA `(.L_x_966) ;  /* 0x0000000000107947 */ /* 0x000fec0003800000 */
.L_x_965:
[----:B------:R-:W1:Y:S02]  /*13bc0*/  LDC R2, c[0x0][0x248] ;  /* 0x00009200ff027b82 */ /* 0x000e640000000800 */
[----:B-1----:R-:W-:-:S05]  /*13bd0*/  IMAD.SHL.U32 R0, R2, 0x100, RZ ;  /* 0x0000010002007824 */ /* 0x002fca00078e00ff */
[----:B------:R-:W-:-:S04]  /*13be0*/  IADD3 R0, -R0, RZ, RZ ;  /* 0x000000ff00007210 */ /* 0x000fc80007ffe1ff */
[----:B------:R-:W-:-:S07]  /*13bf0*/  SHF.R.S32.HI R4, RZ, 0x1f, R0 ;  /* 0x0000001fff047819 */ /* 0x000fce0000011400 */
.L_x_966:
[----:B------:R-:W1:Y:S01]  /*13c00*/  @!P0 LDC R12, c[0x0][0x24c] ;  /* 0x00009300ff0c8b82 */ /* 0x000e620000000800 */
[----:B------:R-:W-:Y:S01]  /*13c10*/  @!P0 IADD3 R5, P1, R245, R0, RZ ;  /* 0x00000000f5058210 */ /* 0x000fe20007f3e0ff */
[--C-:B------:R-:W-:Y:S01]  /*13c20*/  @!P0 IMAD.MOV.U32 R7, RZ, RZ, R4.reuse ;  /* 0x000000ffff078224 */ /* 0x100fe200078e0004 */
[----:B------:R2:W-:Y:S01]  /*13c30*/  @P0 STS [R237+0x1004], RZ ;  /* 0x001004ffed000388 */ /* 0x0005e20000000800 */
[----:B------:R-:W-:Y:S02]  /*13c40*/  BSSY B0, `(.L_x_967) ;  /* 0x0000058000007945 */ /* 0x000fe40003800000 */
[----:B------:R-:W-:Y:S01]  /*13c50*/  @!P0 IMAD.X R6, R248, 0x1, R4, P1 ;  /* 0x00000001f8068824 */ /* 0x000fe200008e0604 */
[CC--:B------:R-:W-:Y:S01]  /*13c60*/  @!P0 LEA R8, P1, R5.reuse, R240.reuse, 0x1 ;  /* 0x000000f005088211 */ /* 0x0c0fe200078208ff */
[----:B------:R-:W3:Y:S01]  /*13c70*/  @!P0 LDC R13, c[0x0][0x24c] ;  /* 0x00009300ff0d8b82 */ /* 0x000ee20000000800 */
[----:B------:R2:W-:Y:S02]  /*13c80*/  @P0 STS.64 [R237+0x1008], RZ ;  /* 0x001008ffed000388 */ /* 0x0005e40000000a00 */
[-C--:B------:R-:W-:Y:S01]  /*13c90*/  @!P0 LEA.HI.X R9, R5, R241.reuse, R6, 0x1, P1 ;  /* 0x000000f105098211 */ /* 0x080fe200008f0c06 */
[----:B------:R-:W-:Y:S01]  /*13ca0*/  @!P0 IMAD.MOV.U32 R6, RZ, RZ, R0 ;  /* 0x000000ffff068224 */ /* 0x000fe200078e0000 */
[C---:B------:R-:W-:Y:S01]  /*13cb0*/  @!P0 LEA R10, P1, R0.reuse, R240, 0x1 ;  /* 0x000000f0000a8211 */ /* 0x040fe200078208ff */
[----:B------:R2:W-:Y:S02]  /*13cc0*/  @P0 STS [R237+0x1000], RZ ;  /* 0x001000ffed000388 */ /* 0x0005e40000000800 */
[----:B------:R-:W4:Y:S01]  /*13cd0*/  @!P0 LDC R15, c[0x0][0x24c] ;  /* 0x00009300ff0f8b82 */ /* 0x000f220000000800 */
[----:B------:R-:W-:Y:S01]  /*13ce0*/  @!P0 LEA.HI.X R11, R0, R241, R4, 0x1, P1 ;  /* 0x000000f1000b8211 */ /* 0x000fe200008f0c04 */
[C---:B------:R-:W-:Y:S01]  /*13cf0*/  @!P0 IMAD.WIDE.U32 R6, R2.reuse, 0x60, R6 ;  /* 0x0000006002068825 */ /* 0x040fe200078e0006 */
[----:B------:R-:W-:-:S03]  /*13d00*/  @!P0 LEA R5, P1, R2, R0, 0x6 ;  /* 0x0000000002058211 */ /* 0x000fc600078230ff */
[----:B------:R-:W-:Y:S01]  /*13d10*/  @!PT LDS RZ, [RZ] ;  /* 0x00000000fffff984 */ /* 0x000fe20000000800 */
[----:B------:R-:W-:Y:S01]  /*13d20*/  @!PT LDS RZ, [RZ] ;  /* 0x00000000fffff984 */ /* 0x000fe20000000800 */
[----:B------:R-:W-:Y:S01]  /*13d30*/  @!PT LDS RZ, [RZ] ;  /* 0x00000000fffff984 */ /* 0x000fe20000000800 */
[----:B------:R3:W-:Y:S01]  /*13d40*/  @!P0 LDGSTS.E.BYPASS.LTC128B.128 [R237+0x1000], desc[UR6][R10.64] ;  /* 0x010000000aed8fae */ /* 0x0007e2000b901d46 */
[----:B------:R-:W-:Y:S01]  /*13d50*/  @!P0 LEA R18, P2, R5, R240, 0x1 ;  /* 0x000000f005128211 */ /* 0x000fe200078408ff */
[----:B------:R-:W5:Y:S01]  /*13d60*/  @!P0 LDC R20, c[0x0][0x24c] ;  /* 0x00009300ff148b82 */ /* 0x000f620000000800 */
[----:B-1----:R-:W-:Y:S01]  /*13d70*/  @!P0 IMAD R12, R12, 0x60, RZ ;  /* 0x000000600c0c8824 */ /* 0x002fe200078e02ff */
[----:B------:R2:W-:Y:S03]  /*13d80*/  @P0 STS.128 [R237+0x1800], RZ ;  /* 0x001800ffed000388 */ /* 0x0005e60000000c00 */
[----:B------:R-:W-:Y:S01]  /*13d90*/  @!P0 IMAD.IADD R7, R12, 0x1, R7 ;  /* 0x000000010c078824 */ /* 0x000fe200078e0207 */
[----:B------:R-:W-:Y:S01]  /*13da0*/  @!PT LDS RZ, [RZ] ;  /* 0x00000000fffff984 */ /* 0x000fe20000000800 */
[----:B------:R-:W-:Y:S01]  /*13db0*/  @!PT LDS RZ, [RZ] ;  /* 0x00000000fffff984 */ /* 0x000fe20000000800 */
[----:B------:R-:W-:Y:S01]  /*13dc0*/  @!PT LDS RZ, [RZ] ;  /* 0x00000000fffff984 */ /* 0x000fe20000000800 */
[----:B------:R1:W-:Y:S02]  /*13dd0*/  @!P0 LDGSTS.E.BYPASS.LTC128B.128 [R237+0x1800], desc[UR6][R8.64] ;  /* 0x0180000008ed8fae */ /* 0x0003e4000b901d46 */
[----:B------:R-:W2:Y:S02]  /*13de0*/  @!P0 LDC R21, c[0x0][0x24c] ;  /* 0x00009300ff158b82 */ /* 0x000ea40000000800 */
[----:B------:R1:W-:Y:S01]  /*13df0*/  @P0 STS.128 [R237+0x2000], RZ ;  /* 0x002000ffed000388 */ /* 0x0003e20000000c00 */
[----:B---3--:R-:W-:Y:S01]  /*13e00*/  @!P0 LEA.HI.X R10, R2, R4, R13, 0x6, P1 ;  /* 0x00000004020a8211 */ /* 0x008fe200008f340d */
[----:B------:R-:W-:Y:S01]  /*13e10*/  @!P0 IMAD.MOV.U32 R11, RZ, RZ, R4 ;  /* 0x000000ffff0b8224 */ /* 0x000fe200078e0004 */
[C---:B------:R-:W-:Y:S01]  /*13e20*/  @!P0 LEA R16, P1, R6.reuse, R240, 0x1 ;  /* 0x000000f006108211 */ /* 0x040fe200078208ff */
[----:B----4-:R-:W-:Y:S01]  /*13e30*/  @!P0 IMAD R13, R15, 0xa0, RZ ;  /* 0x000000a00f0d8824 */ /* 0x010fe200078e02ff */
[-C--:B------:R-:W-:Y:S01]  /*13e40*/  @!P0 LEA.HI.X R19, R5, R241.reuse, R10, 0x1, P2 ;  /* 0x000000f105138211 */ /* 0x080fe200010f0c0a */
[--C-:B------:R-:W-:Y:S01]  /*13e50*/  @!P0 IMAD.MOV.U32 R10, RZ, RZ, R0.reuse ;  /* 0x000000ffff0a8224 */ /* 0x100fe200078e0000 */
[-C--:B------:R-:W-:Y:S01]  /*13e60*/  @!P0 LEA.HI.X R17, R6, R241.reuse, R7, 0x1, P1 ;  /* 0x000000f106118211 */ /* 0x080fe200008f0c07 */
[----:B------:R-:W-:Y:S01]  /*13e70*/  @!P0 IMAD.MOV.U32 R6, RZ, RZ, R0 ;  /* 0x000000ffff068224 */ /* 0x000fe200078e0000 */
[C---:B------:R-:W-:Y:S01]  /*13e80*/  @!P0 LEA R5, P1, R2.reuse, R0, 0x7 ;  /* 0x0000000002058211 */ /* 0x040fe200078238ff */
[----:B------:R-:W-:Y:S01]  /*13e90*/  @!P0 IMAD.MOV.U32 R7, RZ, RZ, R4 ;  /* 0x000000ffff078224 */ /* 0x000fe200078e0004 */
[----:B------:R-:W-:Y:S01]  /*13ea0*/  @!PT LDS RZ, [RZ] ;  /* 0x00000000fffff984 */ /* 0x000fe20000000800 */
[----:B------:R-:W-:Y:S01]  /*13eb0*/  @!PT LDS RZ, [RZ] ;  /* 0x00000000fffff984 */ /* 0x000fe20000000800 */
[----:B------:R-:W-:Y:S01]  /*13ec0*/  @!PT LDS RZ, [RZ] ;  /* 0x00000000fffff984 */ /* 0x000fe20000000800 */
[----:B------:R3:W-:Y:S02]  /*13ed0*/  @!P0 LDGSTS.E.BYPASS.LTC128B.128 [R237+0x2000], desc[UR6][R18.64] ;  /* 0x0200000012ed8fae */ /* 0x0007e4000b901d46 */
[C---:B------:R-:W-:Y:S01]  /*13ee0*/  @!P0 LEA R14, P3, R5.reuse, R240, 0x1 ;  /* 0x000000f0050e8211 */ /* 0x040fe200078608ff */
[C---:B-1----:R-:W-:Y:S01]  /*13ef0*/  @!P0 IMAD.WIDE.U32 R8, R2.reuse, 0xa0, R6 ;  /* 0x000000a002088825 */ /* 0x042fe200078e0006 */
[C---:B--2---:R-:W-:Y:S01]  /*13f00*/  @!P0 LEA.HI.X R15, R2.reuse, R4, R21, 0x7, P1 ;  /* 0x00000004020f8211 */ /* 0x044fe200008f3c15 */
[----:B------:R3:W-:Y:S02]  /*13f10*/  @P0 STS.128 [R237+0x2800], RZ ;  /* 0x002800ffed000388 */ /* 0x0007e40000000c00 */
[----:B------:R-:W-:Y:S01]  /*13f20*/  @!P0 IMAD.WIDE.U32 R6, R2, 0xc0, R10 ;  /* 0x000000c002068825 */ /* 0x000fe200078e000a */
[-C--:B------:R-:W-:Y:S01]  /*13f30*/  @!P0 LEA R12, P2, R8, R240.reuse, 0x1 ;  /* 0x000000f0080c8211 */ /* 0x080fe200078408ff */
[----:B------:R-:W-:Y:S01]  /*13f40*/  @!PT LDS RZ, [RZ] ;  /* 0x00000000fffff984 */ /* 0x000fe20000000800 */
[----:B------:R-:W-:Y:S01]  /*13f50*/  @!PT LDS RZ, [RZ] ;  /* 0x00000000fffff984 */ /* 0x000fe20000000800 */
[----:B------:R-:W-:Y:S01]  /*13f60*/  @!PT LDS RZ, [RZ] ;  /* 0x00000000fffff984 */ /* 0x000fe20000000800 */
[----:B------:R3:W-:Y:S01]  /*13f70*/  @!P0 LDGSTS.E.BYPASS.LTC128B.128 [R237+0x2800], desc[UR6][R16.64] ;  /* 0x0280000010ed8fae */ /* 0x0007e2000b901d46 */
[----:B------:R-:W-:Y:S01]  /*13f80*/  @!P0 LEA.HI.X R15, R5, R241, R15, 0x1, P3 ;  /* 0x000000f1050f8211 */ /* 0x000fe200018f0c0f */
[----:B-----5:R-:W-:Y:S01]  /*13f90*/  @!P0 IMAD R11, R20, 0xc0, RZ ;  /* 0x000000c0140b8824 */ /* 0x020fe200078e02ff */
[----:B------:R-:W-:Y:S01]  /*13fa0*/  @!P0 LEA R10, P1, R6, R240, 0x1 ;  /* 0x000000f0060a8211 */ /* 0x000fe200078208ff */
[----:B------:R-:W-:Y:S01]  /*13fb0*/  @!P0 IMAD.IADD R13, R13, 0x1, R9 ;  /* 0x000000010d0d8824 */ /* 0x000fe200078e0209 */
[----:B------:R3:W-:Y:S01]  /*13fc0*/  @P0 STS.128 [R237+0x3000], RZ ;  /* 0x003000ffed000388 */ /* 0x0007e20000000c00 */
[----:B------:R-:W-:-:S03]  /*13fd0*/  @!P0 IMAD.IADD R11, R11, 0x1, R7 ;  /* 0x000000010b0b8824 */ /* 0x000fc600078e0207 */
[-C--:B------:R-:W-:Y:S01]  /*13fe0*/  @!P0 LEA.HI.X R13, R8, R241.reuse, R13, 0x1, P2 ;  /* 0x000000f1080d8211 */ /* 0x080fe200010f0c0d */
        /* <DEDUP_REMOVED lines=17> */
[----:B------:R-:W-:Y:S01]  /*14100*/  MOV R7, R4 ;  /* 0x0000000400077202 */ /* 0x000fe20000000f00 */
[----:B------:R-:W-:Y:S01]  /*14110*/  ULDC UR4, c[0x0][0x24c] ;  /* 0x0000930000047ab9 */ /* 0x000fe20000000800 */
[----:B------:R-:W-:Y:S01]  /*14120*/  IMAD.MOV.U32 R6, RZ, RZ, R0 ;  /* 0x000000ffff067224 */ /* 0x000fe200078e0000 */
[----:B------:R-:W-:-:S03]  /*14130*/  UIMAD UR4, UR4, 0xe0, URZ ;  /* 0x000000e0040478a4 */ /* 0x000fc6000f8e023f */
[----:B------:R-:W-:-:S04]  /*14140*/  IMAD.WIDE.U32 R6, R2, 0xe0, R6 ;  /* 0x000000e002067825 */ /* 0x000fc800078e0006 */
[----:B------:R-:W-:Y:S01]  /*14150*/  VIADD R2, R7, UR4 ;  /* 0x0000000407027c36 */ /* 0x000fe20008000000 */
[----:B------:R-:W-:-:S04]  /*14160*/  LEA R8, P0, R6, R240, 0x1 ;  /* 0x000000f006087211 */ /* 0x000fc800078008ff */
[----:B------:R-:W-:-:S05]  /*14170*/  LEA.HI.X R9, R6, R241, R2, 0x1, P0 ;  /* 0x000000f106097211 */ /* 0x000fca00000f0c02 */
[----:B------:R-:W-:Y:S01]  /*14180*/  @!PT LDS RZ, [RZ] ;  /* 0x00000000fffff984 */ /* 0x000fe20000000800 */
[----:B------:R-:W-:Y:S01]  /*14190*/  @!PT LDS RZ, [RZ] ;  /* 0x00000000fffff984 */ /* 0x000fe20000000800 */
[----:B------:R-:W-:Y:S01]  /*141a0*/  @!PT LDS RZ, [RZ] ;  /* 0x00000000fffff984 */ /* 0x000fe20000000800 */
[----:B------:R1:W-:Y:S04]  /*141b0*/  LDGSTS.E.BYPASS.LTC128B.128 [R237+0x4800], desc[UR6][R8.64] ;  /* 0x0480000008ed7fae */ /* 0x0003e8000b901d46 */
.L_x_968:
[----:B------:R-:W-:Y:S05]  /*141c0*/  BSYNC B0 ;  /* 0x0000000000007941 */ /* 0x000fea0003800000 */
.L_x_967:
[----:B------:R-:W0:Y:S01]  /*141d0*/  LDGDEPBAR ;  /* 0x00000000000079af */ /* 0x000e220000000000 */
[----:B------:R-:W-:-:S04]  /*141e0*/  LEA R240, P0, R0, R240, 0x1 ;  /* 0x000000f000f07211 */ /* 0x000fc800078008ff */
[----:B------:R-:W-:-:S09]  /*141f0*/  LEA.HI.X R241, R0, R241, R4, 0x1, P0 ;  /* 0x000000f100f17211 */ /* 0x000fd200000f0c04 */
.L_x_964:
[----:B------:R-:W-:Y:S01]  /*14200*/  FMNMX.FTZ R0, R136, R25, !PT ;  /* 0x0000001988007209 */ /* 0x000fe20007810000 */
[----:B------:R-:W-:Y:S01]  /*14210*/  ULDC UR4, c[0x0][0x2ec] ;  /* 0x0000bb0000047ab9 */ /* 0x000fe20000000800 */
[----:B------:R-:W-:Y:S01]  /*14220*/  FMNMX.FTZ R4, R3, R49, !PT ;  /* 0x0000003103047209 */ /* 0x000fe20007810000 */
[----:B---3--:R-:W-:Y:S01]  /*14230*/  LDSM.16.MT88.4 R16, [R218+0x5000] ;  /* 0x00500000da10783b */ /* 0x008fe20000004200 */
        /* <DEDUP_REMOVED lines=71> */
[----:B------:R-:W-:-:S03]  /*146b0*/  FFMA.FTZ R5, R60, UR4, -R2 ;  /* 0x000000043c057c23 */ /* 0x000fc60008010802 */
        /* <DEDUP_REMOVED lines=27> */
[----:B--2---:R-:W-:Y:S01]  /*14870*/  FMNMX.FTZ R0, R199, R4, !PT ;  /* 0x00000004c7007209 */ /* 0x004fe20007810000 */
[----:B------:R-:W-:-:S03]  /*14880*/  FFMA.FTZ R4, R36, UR4, -R2 ;  /* 0x0000000424047c23 */ /* 0x000fc60008010802 */
[----:B------:R-:W-:Y:S02]  /*14890*/  FMNMX.FTZ R0, R51, R0, !PT ;  /* 0x0000000033007209 */ /* 0x000fe40007810000 */
[----:B------:R2:W-:Y:S02]  /*148a0*/  MUFU.EX2 R189, R4 ;  /* 0x0000000400bd7308 */ /* 0x0005e40000000800 */
        /* <DEDUP_REMOVED lines=28> */
[----:B------:R-:W-:Y:S03]  /*14a70*/  MUFU.EX2 R38, R5 ;  /* 0x0000000500267308 */ /* 0x000fe60000000800 */
[----:B------:R-:W-:-:S04]  /*14a80*/  FMNMX.FTZ R0, R118, R0, !PT ;  /* 0x0000000076007209 */ /* 0x000fc80007810000 */
        /* <DEDUP_REMOVED lines=53> */
[----:B------:R-:W-:-:S05]  /*14de0*/  FMNMX.FTZ R0, R128, R0, !PT ;  /* 0x0000000080007209 */ /* 0x000fca0007810000 */
[----:B------:R-:W3:Y:S01]  /*14df0*/  SHFL.BFLY PT, R6, R0, 0x2, 0x1f ;  /* 0x0c401f0000067f89 */ /* 0x000ee200000e0000 */
[----:B--2---:R-:W-:-:S04]  /*14e00*/  FFMA.FTZ R4, R42, UR4, -R2 ;  /* 0x000000042a047c23 */ /* 0x004fc80008010802 */
[----:B------:R2:W-:Y:S02]  /*14e10*/  MUFU.EX2 R205, R4 ;  /* 0x0000000400cd7308 */ /* 0x0005e40000000800 */
[----:B--2---:R-:W-:Y:S01]  /*14e20*/  FFMA.FTZ R4, R113, UR4, -R2 ;  /* 0x0000000471047c23 */ /* 0x004fe20008010802 */
[----:B---3--:R-:W-:Y:S02]  /*14e30*/  FMNMX.FTZ R0, R0, R6, !PT ;  /* 0x0000000600007209 */ /* 0x008fe40007810000 */
[----:B------:R-:W-:-:S03]  /*14e40*/  FSEL R6, R62, RZ, P1 ;  /* 0x000000ff3e067208 */ /* 0x000fc60000800000 */
[----:B------:R2:W-:Y:S01]  /*14e50*/  MUFU.EX2 R207, R4 ;  /* 0x0000000400cf7308 */ /* 0x0005e20000000800 */
[----:B------:R-:W3:Y:S01]  /*14e60*/  SHFL.BFLY PT, R5, R0, 0x1, 0x1f ;  /* 0x0c201f0000057f89 */ /* 0x000ee200000e0000 */
[----:B------:R-:W-:-:S04]  /*14e70*/  FADD.FTZ R6, R136, -R6 ;  /* 0x8000000688067221 */ /* 0x000fc80000010000 */
[----:B------:R-:W-:Y:S01]  /*14e80*/  FMUL.FTZ R6, R6, UR4 ;  /* 0x0000000406067c20 */ /* 0x000fe20008410000 */
[--C-:B--2---:R-:W-:Y:S02]  /*14e90*/  FFMA.FTZ R4, R43, UR4, -R2.reuse ;  /* 0x000000042b047c23 */ /* 0x104fe40008010802 */
[----:B------:R-:W-:Y:S02]  /*14ea0*/  LDSM.16.MT88.4 R40, [R217+0x5800] ;  /* 0x00580000d928783b */ /* 0x000fe40000004200 */
        /* <DEDUP_REMOVED lines=46> */
[----:B-1----:R1:W-:Y:S02]  /*15190*/  MUFU.EX2 R8, R4 ;  /* 0x0000000400087308 */ /* 0x0023e40000000800 */
[--C-:B-1----:R-:W-:Y:S01]  /*151a0*/  FFMA.FTZ R4, R61, UR4, -R2.reuse ;  /* 0x000000043d047c23 */ /* 0x102fe20008010802 */
[----:B---3--:R-:W-:Y:S01]  /*151b0*/  FMNMX.FTZ R61, R0, R5, !PT ;  /* 0x00000005003d7209 */ /* 0x008fe20007810000 */
[----:B------:R-:W-:-:S04]  /*151c0*/  FFMA.FTZ R0, R24, UR4, -R2 ;  /* 0x0000000418007c23 */ /* 0x000fc80008010802 */
[----:B------:R1:W-:Y:S01]  /*151d0*/  MUFU.EX2 R9, R4 ;  /* 0x0000000400097308 */ /* 0x0003e20000000800 */
[----:B------:R-:W-:-:S04]  /*151e0*/  FSETP.NEU.FTZ.AND P0, PT, R61, -INF , PT ;  /* 0xff8000003d00780b */ /* 0x000fc80003f1d000 */
[----:B------:R-:W-:-:S03]  /*151f0*/  FSEL R5, R61, RZ, P0 ;  /* 0x000000ff3d057208 */ /* 0x000fc60000000000 */
[----:B------:R2:W-:Y:S02]  /*15200*/  MUFU.EX2 R12, R0 ;  /* 0x00000000000c7308 */ /* 0x0005e40000000800 */
[----:B------:R-:W-:-:S04]  /*15210*/  FADD.FTZ R3, R3, -R5 ;  /* 0x8000000503037221 */ /* 0x000fc80000010000 */
[----:B------:R-:W-:Y:S01]  /*15220*/  FMUL.FTZ R3, R3, UR4 ;  /* 0x0000000403037c20 */ /* 0x000fe20008410000 */
[----:B-1----:R-:W-:-:S03]  /*15230*/  FFMA.FTZ R4, R28, UR4, -R2 ;  /* 0x000000041c047c23 */ /* 0x002fc60008010802 */
[----:B------:R-:W1:Y:S01]  /*15240*/  MUFU.EX2 R60, R3 ;  /* 0x00000003003c7308 */ /* 0x000e620000000800 */
[----:B------:R-:W-:Y:S01]  /*15250*/  LDSM.16.MT88.4 R28, [R217+0x5400] ;  /* 0x00540000d91c783b */ /* 0x000fe20000004200 */
[----:B--2---:R-:W-:-:S06]  /*15260*/  FMUL.FTZ R0, R61, UR4 ;  /* 0x000000043d007c20 */ /* 0x004fcc0008410000 */
[----:B------:R2:W-:Y:S01]  /*15270*/  MUFU.EX2 R10, R4 ;  /* 0x00000004000a7308 */ /* 0x0005e20000000800 */
[----:B------:R-:W-:Y:S01]  /*15280*/  FSEL R0, R0, RZ, P0 ;  /* 0x000000ff00007208 */ /* 0x000fe20000000000 */
[-C--:B-1----:R-:W-:Y:S01]  /*15290*/  FMUL.FTZ R146, R146, R60.reuse ;  /* 0x0000003c92927220 */ /* 0x082fe20000410000 */
[-C--:B------:R-:W-:Y:S01]  /*152a0*/  FMUL.FTZ R147, R147, R60.reuse ;  /* 0x0000003c93937220 */ /* 0x080fe20000410000 */
[-C--:B------:R-:W-:Y:S01]  /*152b0*/  FMUL.FTZ R142, R142, R60.reuse ;  /* 0x0000003c8e8e7220 */ /* 0x080fe20000410000 */
[-C--:B------:R-:W-:Y:S01]  /*152c0*/  FMUL.FTZ R143, R143, R60.reuse ;  /* 0x0000003c8f8f7220 */ /* 0x080fe20000410000 */
[-C--:B------:R-:W-:Y:S01]  /*152d0*/  FMUL.FTZ R150, R150, R60.reuse ;  /* 0x0000003c96967220 */ /* 0x080fe20000410000 */
[-C--:B------:R-:W-:Y:S01]  /*152e0*/  FMUL.FTZ R151, R151, R60.reuse ;  /* 0x0000003c97977220 */ /* 0x080fe20000410000 */
[----:B------:R-:W-:Y:S01]  /*152f0*/  FFMA.FTZ R3, R162, UR4, -R0 ;  /* 0x00000004a2037c23 */ /* 0x000fe20008010800 */
[-C--:B------:R-:W-:Y:S01]  /*15300*/  FMUL.FTZ R154, R154, R60.reuse ;  /* 0x0000003c9a9a7220 */ /* 0x080fe20000410000 */
[----:B--2---:R-:W-:Y:S01]  /*15310*/  FFMA.FTZ R4, R55, UR4, -R2 ;  /* 0x0000000437047c23 */ /* 0x004fe20008010802 */
[----:B------:R-:W-:Y:S01]  /*15320*/  FMUL.FTZ R155, R155, R60 ;  /* 0x0000003c9b9b7220 */ /* 0x000fe20000410000 */
[----:B------:R1:W-:Y:S08]  /*15330*/  MUFU.EX2 R162, R3 ;  /* 0x0000000300a27308 */ /* 0x0003f00000000800 */
[----:B------:R2:W-:Y:S01]  /*15340*/  MUFU.EX2 R11, R4 ;  /* 0x00000004000b7308 */ /* 0x0005e20000000800 */
[----:B-1----:R-:W-:-:S07]  /*15350*/  FFMA.FTZ R3, R163, UR4, -R0 ;  /* 0x00000004a3037c23 */ /* 0x002fce0008010800 */
[----:B------:R1:W-:Y:S01]  /*15360*/  MUFU.EX2 R163, R3 ;  /* 0x0000000300a37308 */ /* 0x0003e20000000800 */
[----:B--2---:R-:W-:-:S07]  /*15370*/  FFMA.FTZ R4, R57, UR4, -R2 ;  /* 0x0000000439047c23 */ /* 0x004fce0008010802 */
[----:B------:R2:W-:Y:S01]  /*15380*/  MUFU.EX2 R13, R4 ;  /* 0x00000004000d7308 */ /* 0x0005e20000000800 */
[----:B-1----:R-:W-:Y:S01]  /*15390*/  FFMA.FTZ R3, R159, UR4, -R0 ;  /* 0x000000049f037c23 */ /* 0x002fe20008010800 */
[----:B------:R-:W-:Y:S01]  /*153a0*/  MOV R159, R7 ;  /* 0x00000007009f7202 */ /* 0x000fe20000000f00 */
[----:B--2---:R-:W-:Y:S02]  /*153b0*/  FFMA.FTZ R4, R32, UR4, -R2 ;  /* 0x0000000420047c23 */ /* 0x004fe40008010802 */
[----:B------:R-:W-:Y:S03]  /*153c0*/  LDSM.16.MT88.4 R32, [R218+0x5400] ;  /* 0x00540000da20783b */ /* 0x000fe60000004200 */
[----:B------:R1:W2:Y:S02]  /*153d0*/  MUFU.EX2 R14, R4 ;  /* 0x00000004000e7308 */ /* 0x0002a40000000800 */
[----:B-1----:R-:W-:-:S06]  /*153e0*/  FFMA.FTZ R4, R49, UR4, -R0 ;  /* 0x0000000431047c23 */ /* 0x002fcc0008010800 */
[----:B------:R1:W-:Y:S02]  /*153f0*/  MUFU.EX2 R64, R4 ;  /* 0x0000000400407308 */ /* 0x0003e40000000800 */
[----:B-1----:R-:W-:Y:S01]  /*15400*/  FFMA.FTZ R4, R199, UR4, -R0 ;  /* 0x00000004c7047c23 */ /* 0x002fe20008010800 */
[----:B--2---:R-:W-:-:S05]  /*15410*/  MOV R199, R14 ;  /* 0x0000000e00c77202 */ /* 0x004fca0000000f00 */
[----:B------:R1:W-:Y:S02]  /*15420*/  MUFU.EX2 R80, R4 ;  /* 0x0000000400507308 */ /* 0x0003e40000000800 */
[----:B-1----:R-:W-:-:S06]  /*15430*/  FFMA.FTZ R4, R51, UR4, -R0 ;  /* 0x0000000433047c23 */ /* 0x002fcc0008010800 */
[----:B------:R1:W-:Y:S02]  /*15440*/  MUFU.EX2 R81, R4 ;  /* 0x0000000400517308 */ /* 0x0003e40000000800 */
[----:B-1----:R-:W-:Y:S01]  /*15450*/  FFMA.FTZ R4, R195, UR4, -R0 ;  /* 0x00000004c3047c23 */ /* 0x002fe20008010800 */
[----:B------:R-:W-:-:S05]  /*15460*/  MOV R195, R13 ;  /* 0x0000000d00c37202 */ /* 0x000fca0000000f00 */
[----:B------:R1:W-:Y:S02]  /*15470*/  MUFU.EX2 R84, R4 ;  /* 0x0000000400547308 */ /* 0x0003e40000000800 */
[----:B-1----:R-:W-:-:S06]  /*15480*/  FFMA.FTZ R4, R52, UR4, -R0 ;  /* 0x0000000434047c23 */ /* 0x002fcc0008010800 */
[----:B------:R1:W-:Y:S02]  /*15490*/  MUFU.EX2 R92, R4 ;  /* 0x00000004005c7308 */ /* 0x0003e40000000800 */
[--C-:B-1----:R-:W-:Y:S01]  /*154a0*/  FFMA.FTZ R4, R191, UR4, -R0.reuse ;  /* 0x00000004bf047c23 */ /* 0x102fe20008010800 */
[----:B------:R-:W-:Y:S02]  /*154b0*/  MOV R191, R12 ;  /* 0x0000000c00bf7202 */ /* 0x000fe40000000f00 */
[----:B------:R-:W1:Y:S03]  /*154c0*/  LDSM.16.MT88.4 R12, [R217+0x5000] ;  /* 0x00500000d90c783b */ /* 0x000e660000004200 */
[----:B------:R2:W3:Y:S02]  /*154d0*/  MUFU.EX2 R105, R4 ;  /* 0x0000000400697308 */ /* 0x0004e40000000800 */
[----:B--2---:R-:W-:Y:S01]  /*154e0*/  FFMA.FTZ R4, R53, UR4, -R0 ;  /* 0x0000000435047c23 */ /* 0x004fe20008010800 */
[----:B---3--:R-:W-:-:S05]  /*154f0*/  F2FP.F16.F32.PACK_AB R5, R105, R92 ;  /* 0x0000005c6905723e */ /* 0x008fca00000000ff */
[----:B------:R2:W-:Y:S02]  /*15500*/  MUFU.EX2 R117, R4 ;  /* 0x0000000400757308 */ /* 0x0005e40000000800 */
[----:B--2---:R-:W-:Y:S01]  /*15510*/  FFMA.FTZ R4, R187, UR4, -R0 ;  /* 0x00000004bb047c23 */ /* 0x004fe20008010800 */
[----:B------:R-:W-:Y:S02]  /*15520*/  MOV R187, R11 ;  /* 0x0000000b00bb7202 */ /* 0x000fe40000000f00 */
[----:B------:R-:W-:-:S03]  /*15530*/  F2FP.F16.F32.PACK_AB R11, R84, R81 ;  /* 0x00000051540b723e */ /* 0x000fc600000000ff */
[----:B------:R2:W3:Y:S02]  /*15540*/  MUFU.EX2 R125, R4 ;  /* 0x00000004007d7308 */ /* 0x0004e40000000800 */
[--C-:B--2---:R-:W-:Y:S01]  /*15550*/  FFMA.FTZ R4, R54, UR4, -R0.reuse ;  /* 0x0000000436047c23 */ /* 0x104fe20008010800 */
[----:B---3--:R-:W-:Y:S01]  /*15560*/  F2FP.F16.F32.PACK_AB R7, R125, R117 ;  /* 0x000000757d07723e */ /* 0x008fe200000000ff */
[----:B------:R-:W-:Y:S04]  /*15570*/  LDSM.16.MT88.4 R52, [R217+0x7000] ;  /* 0x00700000d934783b */ /* 0x000fe80000004200 */
[----:B------:R2:W-:Y:S02]  /*15580*/  MUFU.EX2 R156, R4 ;  /* 0x00000004009c7308 */ /* 0x0005e40000000800 */
[----:B--2---:R-:W-:Y:S01]  /*15590*/  FFMA.FTZ R4, R183, UR4, -R0 ;  /* 0x00000004b7047c23 */ /* 0x004fe20008010800 */
[----:B------:R-:W-:-:S02]  /*155a0*/  MOV R183, R10 ;  /* 0x0000000a00b77202 */ /* 0x000fc40000000f00 */
[----:B------:R-:W-:-:S03]  /*155b0*/  F2FP.F16.F32.PACK_AB R10, R176, R166 ;  /* 0x000000a6b00a723e */ /* 0x000fc600000000ff */
[----:B------:R2:W-:Y:S02]  /*155c0*/  MUFU.EX2 R157, R4 ;  /* 0x00000004009d7308 */ /* 0x0005e40000000800 */
[----:B--2---:R-:W-:-:S06]  /*155d0*/  FFMA.FTZ R4, R56, UR4, -R0 ;  /* 0x0000000438047c23 */ /* 0x004fcc0008010800 */
[----:B------:R-:W2:Y:S08]  /*155e0*/  MUFU.EX2 R56, R6 ;  /* 0x0000000600387308 */ /* 0x000eb00000000800 */
[----:B------:R3:W-:Y:S01]  /*155f0*/  MUFU.EX2 R160, R4 ;  /* 0x0000000400a07308 */ /* 0x0007e20000000800 */
        /* <DEDUP_REMOVED lines=8> */
[----:B---3--:R-:W-:Y:S01]  /*15680*/  FFMA.FTZ R4, R179, UR4, -R0 ;  /* 0x00000004b3047c23 */ /* 0x008fe20008010800 */
[----:B------:R-:W-:-:S02]  /*15690*/  MOV R179, R9 ;  /* 0x0000000900b37202 */ /* 0x000fc40000000f00 */
[----:B------:R-:W-:Y:S01]  /*156a0*/  F2FP.F16.F32.PACK_AB R9, R80, R64 ;  /* 0x000000405009723e */ /* 0x000fe200000000ff */
[----:B------:R2:W3:Y:S01]  /*156b0*/  MUFU.EX2 R161, R4 ;  /* 0x0000000400a17308 */ /* 0x0004e20000000800 */
[----:B------:R-:W-:Y:S01]  /*156c0*/  F2FP.F16.F32.PACK_AB R6, R184, R182 ;  /* 0x000000b6b806723e */ /* 0x000fe200000000ff */
[----:B--2---:R-:W-:-:S06]  /*156d0*/  FFMA.FTZ R4, R63, UR4, -R0 ;  /* 0x000000043f047c23 */ /* 0x004fcc0008010800 */
[----:B------:R2:W-:Y:S02]  /*156e0*/  MUFU.EX2 R165, R4 ;  /* 0x0000000400a57308 */ /* 0x0005e40000000800 */
[----:B--2---:R-:W-:Y:S01]  /*156f0*/  FFMA.FTZ R4, R167, UR4, -R0 ;  /* 0x00000004a7047c23 */ /* 0x004fe20008010800 */
[----:B------:R-:W-:Y:S02]  /*15700*/  MOV R167, R8 ;  /* 0x0000000800a77202 */ /* 0x000fe40000000f00 */
[----:B------:R-:W-:-:S03]  /*15710*/  F2FP.F16.F32.PACK_AB R8, R66, R58 ;  /* 0x0000003a4208723e */ /* 0x000fc600000000ff */
[----:B------:R2:W4:Y:S04]  /*15720*/  MUFU.EX2 R164, R4 ;  /* 0x0000000400a47308 */ /* 0x0005280000000800 */
[C---:B-1----:R-:W-:Y:S04]  /*15730*/  HMMA.16816.F32 R20, R8.reuse, R12, R144 ;  /* 0x0000000c0814723c */ /* 0x042fe80000001890 */
[----:B------:R1:W-:Y:S02]  /*15740*/  MUFU.EX2 R144, R3 ;  /* 0x0000000300907308 */ /* 0x0003e40000000800 */
[----:B------:R-:W-:Y:S01]  /*15750*/  HMMA.16816.F32 R24, R8, R14, R140 ;  /* 0x0000000e0818723c */ /* 0x000fe2000000188c */
[----:B------:R-:W-:Y:S01]  /*15760*/  MOV R145, R47 ;  /* 0x0000002f00917202 */ /* 0x000fe20000000f00 */
[----:B------:R-:W-:Y:S01]  /*15770*/  LDSM.16.MT88.4 R140, [R217+0x7c00] ;  /* 0x007c0000d98c783b */ /* 0x000fe20000004200 */
[----:B------:R-:W-:Y:S01]  /*15780*/  MOV R146, R50 ;  /* 0x0000003200927202 */ /* 0x000fe20000000f00 */
[----:B--2---:R-:W-:-:S02]  /*15790*/  FFMA.FTZ R4, R158, UR4, -R0 ;  /* 0x000000049e047c23 */ /* 0x004fc40008010800 */
[C---:B------:R-:W-:Y:S01]  /*157a0*/  HMMA.16816.F32 R148, R8.reuse, R16, R148 ;  /* 0x000000100894723c */ /* 0x040fe20000001894 */
[----:B------:R-:W-:Y:S01]  /*157b0*/  LDSM.16.MT88.4 R48, [R217+0x6800] ;  /* 0x00680000d930783b */ /* 0x000fe20000004200 */
[----:B------:R-:W-:Y:S01]  /*157c0*/  MOV R147, R59 ;  /* 0x0000003b00937202 */ /* 0x000fe20000000f00 */
[----:B------:R2:W5:Y:S03]  /*157d0*/  MUFU.EX2 R158, R4 ;  /* 0x00000004009e7308 */ /* 0x0005660000000800 */
[----:B------:R-:W-:Y:S01]  /*157e0*/  HMMA.16816.F32 R12, R8, R18, R152 ;  /* 0x00000012080c723c */ /* 0x000fe20000001898 */
[----:B------:R-:W5:Y:S01]  /*157f0*/  LDSM.16.MT88.4 R16, [R218+0x5800] ;  /* 0x00580000da10783b */ /* 0x000f620000004200 */
[----:B-1----:R-:W-:-:S04]  /*15800*/  FFMA.FTZ R3, R130, UR4, -R0 ;  /* 0x0000000482037c23 */ /* 0x002fc80008010800 */
[----:B------:R1:W-:Y:S01]  /*15810*/  MUFU.EX2 R136, R3 ;  /* 0x0000000300887308 */ /* 0x0003e20000000800 */
[----:B------:R-:W-:Y:S02]  /*15820*/  MOV R155, R38 ;  /* 0x00000026009b7202 */ /* 0x000fe40000000f00 */
[----:B------:R-:W-:Y:S02]  /*15830*/  MOV R154, R37 ;  /* 0x00000025009a7202 */ /* 0x000fe40000000f00 */
[----:B------:R-:W-:Y:S02]  /*15840*/  MOV R153, R36 ;  /* 0x0000002400997202 */ /* 0x000fe40000000f00 */
[----:B------:R-:W5:Y:S01]  /*15850*/  LDSM.16.MT88.4 R36, [R217+0x5c00] ;  /* 0x005c0000d924783b */ /* 0x000f620000004200 */
[----:B--2---:R-:W-:Y:S02]  /*15860*/  F2FP.F16.F32.PACK_AB R4, R180, R178 ;  /* 0x000000b2b404723e */ /* 0x004fe400000000ff */
[----:B------:R-:W-:-:S02]  /*15870*/  F2FP.F16.F32.PACK_AB R8, R181, R185 ;  /* 0x000000b9b508723e */ /* 0x000fc400000000ff */
[----:B------:R-:W-:Y:S02]  /*15880*/  F2FP.F16.F32.PACK_AB R9, R157, R156 ;  /* 0x0000009c9d09723e */ /* 0x000fe400000000ff */
[----:B------:R-:W-:Y:S01]  /*15890*/  F2FP.F16.F32.PACK_AB R10, R177, R186 ;  /* 0x000000bab10a723e */ /* 0x000fe200000000ff */
[C---:B------:R-:W-:Y:S01]  /*158a0*/  HMMA.16816.F32 R20, R4.reuse, R28, R20 ;  /* 0x0000001c0414723c */ /* 0x040fe20000001814 */
[----:B---3--:R-:W-:Y:S01]  /*158b0*/  F2FP.F16.F32.PACK_AB R11, R161, R160 ;  /* 0x000000a0a10b723e */ /* 0x008fe200000000ff */
[--C-:B-1----:R-:W-:Y:S01]  /*158c0*/  FFMA.FTZ R3, R131, UR4, -R0.reuse ;  /* 0x0000000483037c23 */ /* 0x102fe20008010800 */
[----:B------:R-:W-:Y:S02]  /*158d0*/  MOV R152, R72 ;  /* 0x0000004800987202 */ /* 0x000fe40000000f00 */
[----:B------:R-:W-:Y:S01]  /*158e0*/  MOV R131, R67 ;  /* 0x0000004300837202 */ /* 0x000fe20000000f00 */
[C---:B------:R-:W-:Y:S01]  /*158f0*/  HMMA.16816.F32 R24, R4.reuse, R30, R24 ;  /* 0x0000001e0418723c */ /* 0x040fe20000001818 */
[----:B------:R1:W2:Y:S05]  /*15900*/  MUFU.EX2 R130, R3 ;  /* 0x0000000300827308 */ /* 0x0002aa0000000800 */
[C---:B------:R-:W-:Y:S06]  /*15910*/  HMMA.16816.F32 R28, R4.reuse, R32, R148 ;  /* 0x00000020041c723c */ /* 0x040fec0000001894 */
[----:B------:R-:W-:Y:S01]  /*15920*/  HMMA.16816.F32 R12, R4, R34, R12 ;  /* 0x00000022040c723c */ /* 0x000fe2000000180c */
[----:B------:R-:W3:Y:S05]  /*15930*/  LDSM.16.MT88.4 R32, [R218+0x5c00] ;  /* 0x005c0000da20783b */ /* 0x000eea0000004200 */
[----:B------:R-:W-:Y:S01]  /*15940*/  HMMA.16816.F32 R20, R8, R40, R20 ;  /* 0x000000280814723c */ /* 0x000fe20000001814 */
[----:B-1----:R-:W-:Y:S01]  /*15950*/  FFMA.FTZ R3, R126, UR4, -R0 ;  /* 0x000000047e037c23 */ /* 0x002fe20008010800 */
[----:B------:R-:W-:-:S02]  /*15960*/  F2FP.F16.F32.PACK_AB R4, R190, R188 ;  /* 0x000000bcbe04723e */ /* 0x000fc400000000ff */
[----:B----4-:R-:W-:Y:S01]  /*15970*/  F2FP.F16.F32.PACK_AB R5, R164, R165 ;  /* 0x000000a5a405723e */ /* 0x010fe200000000ff */
[----:B------:R1:W-:Y:S01]  /*15980*/  MUFU.EX2 R129, R3 ;  /* 0x0000000300817308 */ /* 0x0003e20000000800 */
[----:B------:R-:W-:Y:S01]  /*15990*/  HMMA.16816.F32 R24, R8, R42, R24 ;  /* 0x0000002a0818723c */ /* 0x000fe20000001818 */
[----:B------:R-:W-:Y:S01]  /*159a0*/  F2FP.F16.F32.PACK_AB R6, R192, R189 ;  /* 0x000000bdc006723e */ /* 0x000fe200000000ff */
[----:B------:R-:W-:Y:S01]  /*159b0*/  LDSM.16.MT88.4 R40, [R217+0x6400] ;  /* 0x00640000d928783b */ /* 0x000fe20000004200 */
[----:B------:R-:W-:-:S03]  /*159c0*/  F2FP.F16.F32.PACK_AB R7, R163, R162 ;  /* 0x000000a2a307723e */ /* 0x000fc600000000ff */
[C---:B-----5:R-:W-:Y:S06]  /*159d0*/  HMMA.16816.F32 R28, R8.reuse, R16, R28 ;  /* 0x00000010081c723c */ /* 0x060fec000000181c */
[----:B------:R-:W-:Y:S01]  /*159e0*/  HMMA.16816.F32 R12, R8, R18, R12 ;  /* 0x00000012080c723c */ /* 0x000fe2000000180c */
[----:B------:R-:W4:Y:S01]  /*159f0*/  LDSM.16.MT88.4 R16, [R218+0x6000] ;  /* 0x00600000da10783b */ /* 0x000f220000004200 */
[----:B-1----:R-:W-:Y:S01]  /*15a00*/  FFMA.FTZ R3, R127, UR4, -R0 ;  /* 0x000000047f037c23 */ /* 0x002fe20008010800 */
[----:B------:R-:W-:-:S03]  /*15a10*/  MOV R127, R46 ;  /* 0x0000002e007f7202 */ /* 0x000fc60000000f00 */
[C---:B------:R-:W-:Y:S01]  /*15a20*/  HMMA.16816.F32 R20, R4.reuse, R36, R20 ;  /* 0x000000240414723c */ /* 0x040fe20000001814 */
[----:B------:R-:W1:Y:S01]  /*15a30*/  LDSM.16.MT88.4 R44, [R217+0x6000] ;  /* 0x00600000d92c783b */ /* 0x000e620000004200 */
[----:B------:R5:W5:Y:S01]  /*15a40*/  MUFU.EX2 R126, R3 ;  /* 0x00000003007e7308 */ /* 0x000b620000000800 */
[----:B------:R-:W-:Y:S02]  /*15a50*/  F2FP.F16.F32.PACK_AB R8, R193, R194 ;  /* 0x000000c2c108723e */ /* 0x000fe400000000ff */
[----:B------:R-:W-:Y:S01]  /*15a60*/  F2FP.F16.F32.PACK_AB R9, R144, R158 ;  /* 0x0000009e9009723e */ /* 0x000fe200000000ff */
[----:B------:R-:W-:Y:S01]  /*15a70*/  HMMA.16816.F32 R24, R4, R38, R24 ;  /* 0x000000260418723c */ /* 0x000fe20000001818 */
[----:B------:R-:W-:Y:S01]  /*15a80*/  F2FP.F16.F32.PACK_AB R10, R197, R196 ;  /* 0x000000c4c50a723e */ /* 0x000fe200000000ff */
[----:B------:R-:W-:Y:S01]  /*15a90*/  LDSM.16.MT88.4 R36, [R218+0x6800] ;  /* 0x00680000da24783b */ /* 0x000fe20000004200 */
[----:B--2---:R-:W-:-:S03]  /*15aa0*/  F2FP.F16.F32.PACK_AB R11, R130, R136 ;  /* 0x00000088820b723e */ /* 0x004fc600000000ff */
[C---:B---3--:R-:W-:Y:S06]  /*15ab0*/  HMMA.16816.F32 R28, R4.reuse, R32, R28 ;  /* 0x00000020041c723c */ /* 0x048fec000000181c */
[----:B------:R-:W-:Y:S01]  /*15ac0*/  HMMA.16816.F32 R12, R4, R34, R12 ;  /* 0x00000022040c723c */ /* 0x000fe2000000180c */
[----:B-----5:R-:W-:Y:S01]  /*15ad0*/  FFMA.FTZ R3, R122, UR4, -R0 ;  /* 0x000000047a037c23 */ /* 0x020fe20008010800 */
[----:B------:R-:W2:Y:S03]  /*15ae0*/  LDSM.16.MT88.4 R32, [R218+0x6400] ;  /* 0x00640000da20783b */ /* 0x000ea60000004200 */
[----:B------:R3:W-:Y:S02]  /*15af0*/  MUFU.EX2 R121, R3 ;  /* 0x0000000300797308 */ /* 0x0007e40000000800 */
[----:B------:R-:W-:-:S02]  /*15b00*/  F2FP.F16.F32.PACK_AB R4, R198, R200 ;  /* 0x000000c8c604723e */ /* 0x000fc400000000ff */
[----:B------:R-:W-:Y:S02]  /*15b10*/  F2FP.F16.F32.PACK_AB R5, R126, R129 ;  /* 0x000000817e05723e */ /* 0x000fe400000000ff */
[----:B------:R-:W-:-:S07]  /*15b20*/  F2FP.F16.F32.PACK_AB R6, R203, R201 ;  /* 0x000000c9cb06723e */ /* 0x000fce00000000ff */
[----:B----4-:R-:W-:Y:S01]  /*15b30*/  HMMA.16816.F32 R28, R8, R16, R28 ;  /* 0x00000010081c723c */ /* 0x010fe2000000181c */
[----:B---3--:R-:W-:-:S05]  /*15b40*/  FFMA.FTZ R3, R123, UR4, -R0 ;  /* 0x000000047b037c23 */ /* 0x008fca0008010800 */
[C---:B-1----:R-:W-:Y:S01]  /*15b50*/  HMMA.16816.F32 R20, R8.reuse, R44, R20 ;  /* 0x0000002c0814723c */ /* 0x042fe20000001814 */
[----:B------:R1:W3:Y:S05]  /*15b60*/  MUFU.EX2 R113, R3 ;  /* 0x0000000300717308 */ /* 0x0002ea0000000800 */
[C---:B------:R-:W-:Y:S01]  /*15b70*/  HMMA.16816.F32 R24, R8.reuse, R46, R24 ;  /* 0x0000002e0818723c */ /* 0x040fe20000001818 */
[----:B------:R-:W4:Y:S05]  /*15b80*/  LDSM.16.MT88.4 R44, [R217+0x6c00] ;  /* 0x006c0000d92c783b */ /* 0x000f2a0000004200 */
[----:B------:R-:W-:Y:S01]  /*15b90*/  HMMA.16816.F32 R12, R8, R18, R12 ;  /* 0x00000012080c723c */ /* 0x000fe2000000180c */
[----:B-1----:R-:W-:Y:S01]  /*15ba0*/  FFMA.FTZ R3, R118, UR4, -R0 ;  /* 0x0000000476037c23 */ /* 0x002fe20008010800 */
[----:B---3--:R-:W-:-:S05]  /*15bb0*/  F2FP.F16.F32.PACK_AB R7, R113, R121 ;  /* 0x000000797107723e */ /* 0x008fca00000000ff */
[----:B------:R-:W-:Y:S01]  /*15bc0*/  F2FP.F16.F32.PACK_AB R8, R204, R202 ;  /* 0x000000cacc08723e */ /* 0x000fe200000000ff */
[----:B------:R1:W-:Y:S01]  /*15bd0*/  MUFU.EX2 R109, R3 ;  /* 0x00000003006d7308 */ /* 0x0003e20000000800 */
[----:B------:R-:W-:-:S03]  /*15be0*/  F2FP.F16.F32.PACK_AB R10, R207, R205 ;  /* 0x000000cdcf0a723e */ /* 0x000fc600000000ff */
[C---:B------:R-:W-:Y:S06]  /*15bf0*/  HMMA.16816.F32 R20, R4.reuse, R40, R20 ;  /* 0x000000280414723c */ /* 0x040fec0000001814 */
[C---:B------:R-:W-:Y:S01]  /*15c00*/  HMMA.16816.F32 R24, R4.reuse, R42, R24 ;  /* 0x0000002a0418723c */ /* 0x040fe20000001818 */
[----:B------:R-:W3:Y:S05]  /*15c10*/  LDSM.16.MT88.4 R40, [R218+0x6c00] ;  /* 0x006c0000da28783b */ /* 0x000eea0000004200 */
[----:B--2---:R-:W-:Y:S01]  /*15c20*/  HMMA.16816.F32 R28, R4, R32, R28 ;  /* 0x00000020041c723c */ /* 0x004fe2000000181c */
[----:B-1----:R-:W-:-:S04]  /*15c30*/  FFMA.FTZ R3, R119, UR4, -R0 ;  /* 0x0000000477037c23 */ /* 0x002fc80008010800 */
[----:B------:R1:W2:Y:S01]  /*15c40*/  MUFU.EX2 R101, R3 ;  /* 0x0000000300657308 */ /* 0x0002a20000000800 */
[----:B------:R-:W-:Y:S07]  /*15c50*/  HMMA.16816.F32 R16, R4, R34, R12 ;  /* 0x000000220410723c */ /* 0x000fee000000180c */
        /* <DEDUP_REMOVED lines=12> */
[----:B------:R-:W2:Y:S05]  /*15d20*/  LDSM.16.MT88.4 R48, [R218+0x7000] ;  /* 0x00700000da30783b */ /* 0x000eaa0000004200 */
[----:B------:R-:W-:Y:S01]  /*15d30*/  HMMA.16816.F32 R32, R8, R36, R28 ;  /* 0x000000240820723c */ /* 0x000fe2000000181c */
[----:B-1----:R-:W-:-:S04]  /*15d40*/  FFMA.FTZ R3, R111, UR4, -R0 ;  /* 0x000000046f037c23 */ /* 0x002fc80008010800 */
[----:B------:R1:W5:Y:S01]  /*15d50*/  MUFU.EX2 R85, R3 ;  /* 0x0000000300557308 */ /* 0x0003620000000800 */
[----:B------:R-:W-:Y:S01]  /*15d60*/  HMMA.16816.F32 R28, R8, R38, R16 ;  /* 0x00000026081c723c */ /* 0x000fe20000001810 */
[----:B------:R-:W-:Y:S06]  /*15d70*/  LDSM.16.MT88.4 R36, [R218+0x7400] ;  /* 0x00740000da24783b */ /* 0x000fec0000004200 */
[----:B------:R-:W-:Y:S01]  /*15d80*/  FFMA.FTZ R8, R91, UR4, -R0 ;  /* 0x000000045b087c23 */ /* 0x000fe20008010800 */
[----:B------:R-:W-:Y:S01]  /*15d90*/  FFMA.FTZ R9, R247, R60, R64 ;  /* 0x0000003cf7097223 */ /* 0x000fe20000010040 */
[----:B-1----:R-:W-:Y:S01]  /*15da0*/  FFMA.FTZ R3, R106, UR4, -R0 ;  /* 0x000000046a037c23 */ /* 0x002fe20008010800 */
[----:B-----5:R-:W-:-:S03]  /*15db0*/  F2FP.F16.F32.PACK_AB R5, R85, R88 ;  /* 0x000000585505723e */ /* 0x020fc600000000ff */
[----:B------:R1:W-:Y:S02]  /*15dc0*/  MUFU.EX2 R77, R3 ;  /* 0x00000003004d7308 */ /* 0x0003e40000000800 */
[----:B-1----:R-:W-:-:S06]  /*15dd0*/  FFMA.FTZ R3, R107, UR4, -R0 ;  /* 0x000000046b037c23 */ /* 0x002fcc0008010800 */
[----:B------:R1:W5:Y:S02]  /*15de0*/  MUFU.EX2 R76, R3 ;  /* 0x00000003004c7308 */ /* 0x0003640000000800 */
[----:B-1----:R-:W-:Y:S01]  /*15df0*/  FFMA.FTZ R3, R102, UR4, -R0 ;  /* 0x0000000466037c23 */ /* 0x002fe20008010800 */
[----:B-----5:R-:W-:-:S05]  /*15e00*/  F2FP.F16.F32.PACK_AB R7, R76, R77 ;  /* 0x0000004d4c07723e */ /* 0x020fca00000000ff */
[----:B------:R1:W-:Y:S02]  /*15e10*/  MUFU.EX2 R75, R3 ;  /* 0x00000003004b7308 */ /* 0x0003e40000000800 */
[C---:B----4-:R-:W-:Y:S06]  /*15e20*/  HMMA.16816.F32 R20, R4.reuse, R44, R12 ;  /* 0x0000002c0414723c */ /* 0x050fec000000180c */
[----:B------:R-:W-:Y:S01]  /*15e30*/  HMMA.16816.F32 R16, R4, R46, R24 ;  /* 0x0000002e0410723c */ /* 0x000fe20000001818 */
[----:B------:R-:W-:Y:S01]  /*15e40*/  F2FP.F16.F32.PACK_AB R12, R212, R211 ;  /* 0x000000d3d40c723e */ /* 0x000fe200000000ff */
[----:B------:R-:W-:Y:S01]  /*15e50*/  LDSM.16.MT88.4 R44, [R217+0x7800] ;  /* 0x00780000d92c783b */ /* 0x000fe20000004200 */
[----:B------:R-:W-:-:S03]  /*15e60*/  F2FP.F16.F32.PACK_AB R14, R213, R214 ;  /* 0x000000d6d50e723e */ /* 0x000fc600000000ff */
[----:B---3--:R-:W-:Y:S01]  /*15e70*/  HMMA.16816.F32 R24, R4, R40, R32 ;  /* 0x000000280418723c */ /* 0x008fe20000001820 */
[----:B-1----:R-:W-:-:S04]  /*15e80*/  FFMA.FTZ R3, R103, UR4, -R0 ;  /* 0x0000000467037c23 */ /* 0x002fc80008010800 */
[----:B------:R1:W3:Y:S01]  /*15e90*/  MUFU.EX2 R74, R3 ;  /* 0x00000003004a7308 */ /* 0x0002e20000000800 */
[----:B------:R-:W-:Y:S01]  /*15ea0*/  HMMA.16816.F32 R28, R4, R42, R28 ;  /* 0x0000002a041c723c */ /* 0x000fe2000000181c */
[----:B------:R-:W-:Y:S06]  /*15eb0*/  LDSM.16.MT88.4 R40, [R218+0x7800] ;  /* 0x00780000da28783b */ /* 0x000fec0000004200 */
[----:B------:R-:W-:Y:S01]  /*15ec0*/  FADD.FTZ R5, R80, R9 ;  /* 0x0000000950057221 */ /* 0x000fe20000010000 */
[----:B------:R-:W-:-:S03]  /*15ed0*/  F2FP.F16.F32.PACK_AB R6, R145, R251 ;  /* 0x000000fb9106723e */ /* 0x000fc600000000ff */
[----:B------:R-:W-:-:S04]  /*15ee0*/  FADD.FTZ R5, R81, R5 ;  /* 0x0000000551057221 */ /* 0x000fc80000010000 */
[----:B------:R-:W-:Y:S01]  /*15ef0*/  FADD.FTZ R5, R84, R5 ;  /* 0x0000000554057221 */ /* 0x000fe20000010000 */
[--C-:B-1----:R-:W-:Y:S01]  /*15f00*/  FFMA.FTZ R3, R98, UR4, -R0.reuse ;  /* 0x0000000462037c23 */ /* 0x102fe20008010800 */
[----:B---3--:R-:W-:Y:S02]  /*15f10*/  F2FP.F16.F32.PACK_AB R13, R74, R75 ;  /* 0x0000004b4a0d723e */ /* 0x008fe400000000ff */
[----:B------:R-:W-:Y:S01]  /*15f20*/  FADD.FTZ R5, R92, R5 ;  /* 0x000000055c057221 */ /* 0x000fe20000010000 */
[----:B------:R1:W-:Y:S02]  /*15f30*/  MUFU.EX2 R73, R3 ;  /* 0x0000000300497308 */ /* 0x0003e40000000800 */
[----:B-1----:R-:W-:-:S06]  /*15f40*/  FFMA.FTZ R3, R99, UR4, -R0 ;  /* 0x0000000463037c23 */ /* 0x002fcc0008010800 */
[----:B------:R1:W3:Y:S02]  /*15f50*/  MUFU.EX2 R72, R3 ;  /* 0x0000000300487308 */ /* 0x0002e40000000800 */
[----:B-1----:R-:W-:Y:S01]  /*15f60*/  FFMA.FTZ R3, R94, UR4, -R0 ;  /* 0x000000045e037c23 */ /* 0x002fe20008010800 */
[----:B---3--:R-:W-:-:S05]  /*15f70*/  F2FP.F16.F32.PACK_AB R15, R72, R73 ;  /* 0x00000049480f723e */ /* 0x008fca00000000ff */
[----:B------:R1:W-:Y:S02]  /*15f80*/  MUFU.EX2 R69, R3 ;  /* 0x0000000300457308 */ /* 0x0003e40000000800 */
[C---:B------:R-:W-:Y:S06]  /*15f90*/  HMMA.16816.F32 R20, R12.reuse, R52, R20 ;  /* 0x000000340c14723c */ /* 0x040fec0000001814 */
[C---:B--2---:R-:W-:Y:S06]  /*15fa0*/  HMMA.16816.F32 R24, R12.reuse, R48, R24 ;  /* 0x000000300c18723c */ /* 0x044fec0000001818 */
[----:B------:R-:W-:Y:S01]  /*15fb0*/  HMMA.16816.F32 R16, R12, R54, R16 ;  /* 0x000000360c10723c */ /* 0x000fe20000001810 */
[----:B-1----:R-:W-:-:S04]  /*15fc0*/  FFMA.FTZ R3, R95, UR4, -R0 ;  /* 0x000000045f037c23 */ /* 0x002fc80008010800 */
[----:B------:R1:W2:Y:S01]  /*15fd0*/  MUFU.EX2 R68, R3 ;  /* 0x0000000300447308 */ /* 0x0002a20000000800 */
[----:B------:R-:W-:Y:S01]  /*15fe0*/  HMMA.16816.F32 R32, R12, R50, R28 ;  /* 0x000000320c20723c */ /* 0x000fe2000000181c */
[----:B-1----:R-:W-:Y:S01]  /*15ff0*/  FFMA.FTZ R3, R90, UR4, -R0 ;  /* 0x000000045a037c23 */ /* 0x002fe20008010800 */
[----:B--2---:R-:W-:-:S05]  /*16000*/  F2FP.F16.F32.PACK_AB R9, R68, R69 ;  /* 0x000000454409723e */ /* 0x004fca00000000ff */
[----:B------:R1:W-:Y:S02]  /*16010*/  MUFU.EX2 R67, R3 ;  /* 0x0000000300437308 */ /* 0x0003e40000000800 */
[----:B-1----:R-:W-:Y:S02]  /*16020*/  FFMA.FTZ R3, R246, R56, R58 ;  /* 0x00000038f6037223 */ /* 0x002fe4000001003a */
[----:B------:R-:W1:Y:S02]  /*16030*/  LDSM.16.MT88.4 R56, [R217+0x7400] ;  /* 0x00740000d938783b */ /* 0x000e640000004200 */
[----:B------:R-:W-:Y:S01]  /*16040*/  FADD.FTZ R10, R66, R3 ;  /* 0x00000003420a7221 */ /* 0x000fe20000010000 */
[----:B------:R-:W-:Y:S01]  /*16050*/  FFMA.FTZ R3, R86, UR4, -R0 ;  /* 0x0000000456037c23 */ /* 0x000fe20008010800 */
[----:B------:R2:W3:Y:S02]  /*16060*/  MUFU.EX2 R66, R8 ;  /* 0x0000000800427308 */ /* 0x0004e40000000800 */
[----:B------:R-:W-:Y:S01]  /*16070*/  FADD.FTZ R4, R166, R10 ;  /* 0x0000000aa6047221 */ /* 0x000fe20000010000 */
[----:B------:R-:W-:-:S03]  /*16080*/  F2FP.F16.F32.PACK_AB R10, R250, R238 ;  /* 0x000000eefa0a723e */ /* 0x000fc600000000ff */
[----:B------:R-:W-:Y:S02]  /*16090*/  FADD.FTZ R4, R176, R4 ;  /* 0x00000004b0047221 */ /* 0x000fe40000010000 */
[----:B------:R4:W-:Y:S02]  /*160a0*/  MUFU.EX2 R65, R3 ;  /* 0x0000000300417308 */ /* 0x0009e40000000800 */
[----:B------:R-:W-:Y:S01]  /*160b0*/  FADD.FTZ R4, R178, R4 ;  /* 0x00000004b2047221 */ /* 0x000fe20000010000 */
[----:B--2---:R-:W-:Y:S02]  /*160c0*/  F2FP.F16.F32.PACK_AB R8, R239, R215 ;  /* 0x000000d7ef08723e */ /* 0x004fe400000000ff */
[----:B---3--:R-:W-:Y:S01]  /*160d0*/  F2FP.F16.F32.PACK_AB R11, R66, R67 ;  /* 0x00000043420b723e */ /* 0x008fe200000000ff */
[----:B----4-:R-:W-:-:S04]  /*160e0*/  FFMA.FTZ R3, R89, UR4, -R0 ;  /* 0x0000000459037c23 */ /* 0x010fc80008010800 */
[----:B------:R2:W-:Y:S02]  /*160f0*/  MUFU.EX2 R64, R3 ;  /* 0x0000000300407308 */ /* 0x0005e40000000800 */
[C---:B-1----:R-:W-:Y:S06]  /*16100*/  HMMA.16816.F32 R28, R8.reuse, R56, R20 ;  /* 0x00000038081c723c */ /* 0x042fec0000001814 */
[----:B------:R-:W-:Y:S01]  /*16110*/  HMMA.16816.F32 R20, R8, R36, R24 ;  /* 0x000000240814723c */ /* 0x000fe20000001818 */
[----:B--2---:R-:W-:-:S05]  /*16120*/  FFMA.FTZ R3, R82, UR4, -R0 ;  /* 0x0000000452037c23 */ /* 0x004fca0008010800 */
[C---:B------:R-:W-:Y:S01]  /*16130*/  HMMA.16816.F32 R16, R8.reuse, R58, R16 ;  /* 0x0000003a0810723c */ /* 0x040fe20000001810 */
[----:B------:R1:W-:Y:S05]  /*16140*/  MUFU.EX2 R63, R3 ;  /* 0x00000003003f7308 */ /* 0x0003ea0000000800 */
[----:B------:R-:W-:Y:S01]  /*16150*/  HMMA.16816.F32 R24, R8, R38, R32 ;  /* 0x000000260818723c */ /* 0x000fe20000001820 */
[----:B------:R-:W2:Y:S04]  /*16160*/  LDSM.16.MT88.4 R36, [R218+0x7c00] ;  /* 0x007c0000da24783b */ /* 0x000ea80000004200 */
[----:B------:R-:W-:Y:S02]  /*16170*/  LDSM.16.MT88.4 R32, [R218+0x8000] ;  /* 0x00800000da20783b */ /* 0x000fe40000004200 */
[--C-:B------:R-:W-:Y:S01]  /*16180*/  FFMA.FTZ R8, R71, UR4, -R0.reuse ;  /* 0x0000000447087c23 */ /* 0x100fe20008010800 */
[----:B------:R-:W-:-:S03]  /*16190*/  FFMA.FTZ R10, R169, UR4, -R0 ;  /* 0x00000004a90a7c23 */ /* 0x000fc60008010800 */
[----:B------:R3:W-:Y:S01]  /*161a0*/  MUFU.EX2 R53, R8 ;  /* 0x0000000800357308 */ /* 0x0007e20000000800 */
[----:B-1----:R-:W-:-:S07]  /*161b0*/  FFMA.FTZ R3, R134, UR4, -R0 ;  /* 0x0000000486037c23 */ /* 0x002fce0008010800 */
[----:B------:R1:W4:Y:S01]  /*161c0*/  MUFU.EX2 R60, R3 ;  /* 0x00000003003c7308 */ /* 0x0003220000000800 */
[----:B---3--:R-:W-:-:S07]  /*161d0*/  FFMA.FTZ R8, R137, UR4, -R0 ;  /* 0x0000000489087c23 */ /* 0x008fce0008010800 */
[----:B------:R3:W-:Y:S01]  /*161e0*/  MUFU.EX2 R51, R8 ;  /* 0x0000000800337308 */ /* 0x0007e20000000800 */
[----:B-1----:R-:W-:Y:S01]  /*161f0*/  FADD.FTZ R3, R180, R4 ;  /* 0x00000004b4037221 */ /* 0x002fe20000010000 */
[----:B------:R-:W-:Y:S01]  /*16200*/  FADD.FTZ R4, R105, R5 ;  /* 0x0000000569047221 */ /* 0x000fe20000010000 */
[----:B------:R-:W-:Y:S01]  /*16210*/  FFMA.FTZ R5, R83, UR4, -R2 ;  /* 0x0000000453057c23 */ /* 0x000fe20008010802 */
[----:B----4-:R-:W-:Y:S01]  /*16220*/  F2FP.F16.F32.PACK_AB R7, R60, R63 ;  /* 0x0000003f3c07723e */ /* 0x010fe200000000ff */
[----:B------:R-:W-:-:S03]  /*16230*/  FADD.FTZ R3, R182, R3 ;  /* 0x00000003b6037221 */ /* 0x000fc60000010000 */
[----:B------:R1:W-:Y:S01]  /*16240*/  MUFU.EX2 R57, R5 ;  /* 0x0000000500397308 */ /* 0x0003e20000000800 */
[----:B------:R-:W-:-:S04]  /*16250*/  FADD.FTZ R3, R184, R3 ;  /* 0x00000003b8037221 */ /* 0x000fc80000010000 */
[----:B------:R-:W-:Y:S01]  /*16260*/  FADD.FTZ R13, R185, R3 ;  /* 0x00000003b90d7221 */ /* 0x000fe20000010000 */
[----:B------:R-:W-:Y:S01]  /*16270*/  FFMA.FTZ R3, R135, UR4, -R0 ;  /* 0x0000000487037c23 */ /* 0x000fe20008010800 */
[----:B---3--:R-:W-:Y:S02]  /*16280*/  FFMA.FTZ R8, R70, UR4, -R2 ;  /* 0x0000000446087c23 */ /* 0x008fe40008010802 */
[----:B------:R-:W-:Y:S01]  /*16290*/  FADD.FTZ R9, R181, R13 ;  /* 0x0000000db5097221 */ /* 0x000fe20000010000 */
[----:B------:R3:W-:Y:S03]  /*162a0*/  MUFU.EX2 R54, R3 ;  /* 0x0000000300367308 */ /* 0x0007e60000000800 */
[----:B------:R-:W-:Y:S01]  /*162b0*/  FADD.FTZ R9, R186, R9 ;  /* 0x00000009ba097221 */ /* 0x000fe20000010000 */
[----:B-1----:R-:W-:-:S03]  /*162c0*/  FADD.FTZ R5, R117, R4 ;  /* 0x0000000475057221 */ /* 0x002fc60000010000 */
[----:B------:R-:W-:Y:S01]  /*162d0*/  FADD.FTZ R9, R177, R9 ;  /* 0x00000009b1097221 */ /* 0x000fe20000010000 */
[----:B------:R1:W-:Y:S01]  /*162e0*/  MUFU.EX2 R56, R8 ;  /* 0x0000000800387308 */ /* 0x0003e20000000800 */
[----:B------:R-:W-:Y:S01]  /*162f0*/  FFMA.FTZ R4, R78, UR4, -R0 ;  /* 0x000000044e047c23 */ /* 0x000fe20008010800 */
[----:B------:R-:W-:Y:S01]  /*16300*/  FADD.FTZ R12, R125, R5 ;  /* 0x000000057d0c7221 */ /* 0x000fe20000010000 */
[----:B------:R-:W-:Y:S01]  /*16310*/  FADD.FTZ R9, R188, R9 ;  /* 0x00000009bc097221 */ /* 0x000fe20000010000 */
[----:B------:R-:W-:-:S03]  /*16320*/  F2FP.F16.F32.PACK_AB R5, R64, R65 ;  /* 0x000000414005723e */ /* 0x000fc600000000ff */
[----:B------:R-:W-:Y:S01]  /*16330*/  FADD.FTZ R9, R190, R9 ;  /* 0x00000009be097221 */ /* 0x000fe20000010000 */
[----:B------:R4:W5:Y:S01]  /*16340*/  MUFU.EX2 R55, R4 ;  /* 0x0000000400377308 */ /* 0x0009620000000800 */
[----:B---3--:R-:W-:Y:S02]  /*16350*/  FADD.FTZ R3, R156, R12 ;  /* 0x0000000c9c037221 */ /* 0x008fe40000010000 */
[----:B------:R-:W-:Y:S02]  /*16360*/  FADD.FTZ R9, R189, R9 ;  /* 0x00000009bd097221 */ /* 0x000fe40000010000 */
[----:B------:R-:W-:Y:S02]  /*16370*/  FADD.FTZ R3, R157, R3 ;  /* 0x000000039d037221 */ /* 0x000fe40000010000 */
[----:B------:R-:W-:Y:S02]  /*16380*/  FADD.FTZ R9, R192, R9 ;  /* 0x00000009c0097221 */ /* 0x000fe40000010000 */
[----:B------:R-:W-:Y:S01]  /*16390*/  FADD.FTZ R3, R160, R3 ;  /* 0x00000003a0037221 */ /* 0x000fe20000010000 */
[----:B-1----:R-:W-:Y:S01]  /*163a0*/  FFMA.FTZ R8, R79, UR4, -R0 ;  /* 0x000000044f087c23 */ /* 0x002fe20008010800 */
[----:B------:R-:W-:-:S02]  /*163b0*/  FADD.FTZ R9, R194, R9 ;  /* 0x00000009c2097221 */ /* 0x000fc40000010000 */
[----:B------:R-:W-:Y:S01]  /*163c0*/  FADD.FTZ R3, R161, R3 ;  /* 0x00000003a1037221 */ /* 0x000fe20000010000 */
[----:B------:R1:W-:Y:S01]  /*163d0*/  MUFU.EX2 R50, R8 ;  /* 0x0000000800327308 */ /* 0x0003e20000000800 */
[----:B------:R-:W-:Y:S02]  /*163e0*/  FADD.FTZ R9, R193, R9 ;  /* 0x00000009c1097221 */ /* 0x000fe40000010000 */
[----:B------:R-:W-:Y:S01]  /*163f0*/  FADD.FTZ R3, R165, R3 ;  /* 0x00000003a5037221 */ /* 0x000fe20000010000 */
[----:B----4-:R-:W-:Y:S01]  /*16400*/  F2FP.F16.F32.PACK_AB R4, R127, R249 ;  /* 0x000000f97f04723e */ /* 0x010fe200000000ff */
[----:B------:R-:W-:Y:S02]  /*16410*/  FADD.FTZ R9, R196, R9 ;  /* 0x00000009c4097221 */ /* 0x000fe40000010000 */
[----:B------:R-:W-:Y:S02]  /*16420*/  FADD.FTZ R3, R164, R3 ;  /* 0x00000003a4037221 */ /* 0x000fe40000010000 */
[----:B------:R-:W-:-:S02]  /*16430*/  FADD.FTZ R9, R197, R9 ;  /* 0x00000009c5097221 */ /* 0x000fc40000010000 */
[----:B------:R-:W-:Y:S01]  /*16440*/  FADD.FTZ R3, R162, R3 ;  /* 0x00000003a2037221 */ /* 0x000fe20000010000 */
[C---:B------:R-:W-:Y:S01]  /*16450*/  HMMA.16816.F32 R28, R4.reuse, R44, R28 ;  /* 0x0000002c041c723c */ /* 0x040fe2000000181c */
[----:B------:R-:W-:Y:S01]  /*16460*/  FADD.FTZ R9, R200, R9 ;  /* 0x00000009c8097221 */ /* 0x000fe20000010000 */
[----:B------:R3:W-:Y:S01]  /*16470*/  MUFU.EX2 R44, R10 ;  /* 0x0000000a002c7308 */ /* 0x0007e20000000800 */
[----:B------:R-:W-:Y:S01]  /*16480*/  FADD.FTZ R3, R163, R3 ;  /* 0x00000003a3037221 */ /* 0x000fe20000010000 */
[----:B-1----:R-:W-:Y:S01]  /*16490*/  FFMA.FTZ R8, R138, UR4, -R0 ;  /* 0x000000048a087c23 */ /* 0x002fe20008010800 */
[----:B------:R-:W-:Y:S02]  /*164a0*/  FADD.FTZ R9, R198, R9 ;  /* 0x00000009c6097221 */ /* 0x000fe40000010000 */
[----:B------:R-:W-:Y:S01]  /*164b0*/  FADD.FTZ R3, R158, R3 ;  /* 0x000000039e037221 */ /* 0x000fe20000010000 */
[----:B------:R-:W-:Y:S02]  /*164c0*/  HMMA.16816.F32 R16, R4, R46, R16 ;  /* 0x0000002e0410723c */ /* 0x000fe40000001810 */
[----:B------:R1:W4:Y:S01]  /*164d0*/  MUFU.EX2 R49, R8 ;  /* 0x0000000800317308 */ /* 0x0003220000000800 */
[----:B------:R-:W-:Y:S01]  /*164e0*/  FADD.FTZ R3, R144, R3 ;  /* 0x0000000390037221 */ /* 0x000fe20000010000 */
[----:B------:R-:W-:-:S02]  /*164f0*/  FADD.FTZ R9, R201, R9 ;  /* 0x00000009c9097221 */ /* 0x000fc40000010000 */
[C---:B------:R-:W-:Y:S01]  /*16500*/  HMMA.16816.F32 R20, R4.reuse, R40, R20 ;  /* 0x000000280414723c */ /* 0x040fe20000001814 */
[----:B------:R-:W-:Y:S01]  /*16510*/  FADD.FTZ R3, R136, R3 ;  /* 0x0000000388037221 */ /* 0x000fe20000010000 */
[----:B------:R-:W-:Y:S01]  /*16520*/  FADD.FTZ R9, R203, R9 ;  /* 0x00000009cb097221 */ /* 0x000fe20000010000 */
[----:B------:R-:W-:Y:S02]  /*16530*/  MOV R136, R62 ;  /* 0x0000003e00887202 */ /* 0x000fe40000000f00 */
[----:B------:R-:W-:Y:S01]  /*16540*/  FADD.FTZ R3, R130, R3 ;  /* 0x0000000382037221 */ /* 0x000fe20000010000 */
[----:B------:R-:W-:Y:S01]  /*16550*/  HMMA.16816.F32 R12, R4, R42, R24 ;  /* 0x0000002a040c723c */ /* 0x000fe20000001818 */
[----:B------:R-:W4:Y:S01]  /*16560*/  LDSM.16.MT88.4 R24, [R217+0x8000] ;  /* 0x00800000d918783b */ /* 0x000f220000004200 */
[----:B------:R-:W-:Y:S01]  /*16570*/  FADD.FTZ R9, R202, R9 ;  /* 0x00000009ca097221 */ /* 0x000fe20000010000 */
[----:B------:R-:W-:Y:S01]  /*16580*/  FADD.FTZ R3, R129, R3 ;  /* 0x0000000381037221 */ /* 0x000fe20000010000 */
[----:B---3--:R-:W-:-:S02]  /*16590*/  FFMA.FTZ R10, R116, UR4, -R2 ;  /* 0x00000004740a7c23 */ /* 0x008fc40008010802 */
[----:B------:R-:W-:Y:S01]  /*165a0*/  FADD.FTZ R9, R204, R9 ;  /* 0x00000009cc097221 */ /* 0x000fe20000010000 */
[----:B-1----:R-:W-:Y:S01]  /*165b0*/  FFMA.FTZ R8, R87, UR4, -R0 ;  /* 0x0000000457087c23 */ /* 0x002fe20008010800 */
[----:B------:R-:W-:Y:S01]  /*165c0*/  FADD.FTZ R3, R126, R3 ;  /* 0x000000037e037221 */ /* 0x000fe20000010000 */
[----:B------:R-:W-:Y:S01]  /*165d0*/  F2FP.F16.F32.PACK_AB R4, R147, R146 ;  /* 0x000000929304723e */ /* 0x000fe200000000ff */
[----:B------:R-:W-:Y:S01]  /*165e0*/  MUFU.EX2 R246, R10 ;  /* 0x0000000a00f67308 */ /* 0x000fe20000000800 */
[----:B-----5:R-:W-:Y:S01]  /*165f0*/  F2FP.F16.F32.PACK_AB R5, R54, R55 ;  /* 0x000000373605723e */ /* 0x020fe200000000ff */
[----:B------:R-:W-:Y:S01]  /*16600*/  FADD.FTZ R3, R121, R3 ;  /* 0x0000000379037221 */ /* 0x000fe20000010000 */
[----:B------:R-:W-:Y:S02]  /*16610*/  F2FP.F16.F32.PACK_AB R6, R152, R131 ;  /* 0x000000839806723e */ /* 0x000fe400000000ff */
[----:B------:R-:W-:-:S03]  /*16620*/  F2FP.F16.F32.PACK_AB R7, R51, R53 ;  /* 0x000000353307723e */ /* 0x000fc600000000ff */
[----:B------:R1:W-:Y:S04]  /*16630*/  MUFU.EX2 R48, R8 ;  /* 0x0000000800307308 */ /* 0x0003e80000000800 */
[C---:B------:R-:W-:Y:S06]  /*16640*/  HMMA.16816.F32 R28, R4.reuse, R140, R28 ;  /* 0x0000008c041c723c */ /* 0x040fec000000181c */
[C---:B--2---:R-:W-:Y:S06]  /*16650*/  HMMA.16816.F32 R20, R4.reuse, R36, R20 ;  /* 0x000000240414723c */ /* 0x044fec0000001814 */
[C---:B------:R-:W-:Y:S01]  /*16660*/  HMMA.16816.F32 R12, R4.reuse, R38, R12 ;  /* 0x00000026040c723c */ /* 0x040fe2000000180c */
[----:B-1----:R-:W-:Y:S01]  /*16670*/  FFMA.FTZ R8, R168, UR4, -R0 ;  /* 0x00000004a8087c23 */ /* 0x002fe20008010800 */
[----:B------:R-:W1:Y:S03]  /*16680*/  LDSM.16.MT88.4 R36, [R217+0x8400] ;  /* 0x00840000d924783b */ /* 0x000e660000004200 */
[----:B------:R2:W3:Y:S01]  /*16690*/  MUFU.EX2 R47, R8 ;  /* 0x00000008002f7308 */ /* 0x0004e20000000800 */
[----:B------:R-:W-:Y:S07]  /*166a0*/  HMMA.16816.F32 R140, R4, R142, R16 ;  /* 0x0000008e048c723c */ /* 0x000fee0000001810 */
[----:B------:R-:W-:-:S02]  /*166b0*/  F2FP.F16.F32.PACK_AB R4, R154, R153 ;  /* 0x000000999a04723e */ /* 0x000fc400000000ff */
[----:B----4-:R-:W-:Y:S02]  /*166c0*/  F2FP.F16.F32.PACK_AB R5, R49, R50 ;  /* 0x000000323105723e */ /* 0x010fe400000000ff */
[----:B------:R-:W-:Y:S01]  /*166d0*/  F2FP.F16.F32.PACK_AB R6, R159, R155 ;  /* 0x0000009b9f06723e */ /* 0x000fe200000000ff */
[----:B--2---:R-:W-:Y:S01]  /*166e0*/  FFMA.FTZ R8, R139, UR4, -R2 ;  /* 0x000000048b087c23 */ /* 0x004fe20008010802 */
[----:B---3--:R-:W-:-:S03]  /*166f0*/  F2FP.F16.F32.PACK_AB R7, R47, R48 ;  /* 0x000000302f07723e */ /* 0x008fc600000000ff */
[----:B------:R2:W-:Y:S04]  /*16700*/  MUFU.EX2 R52, R8 ;  /* 0x0000000800347308 */ /* 0x0005e80000000800 */
[C---:B------:R-:W-:Y:S01]  /*16710*/  HMMA.16816.F32 R16, R4.reuse, R24, R28 ;  /* 0x000000180410723c */ /* 0x040fe2000000181c */
[----:B------:R-:W-:Y:S05]  /*16720*/  LDSM.16.MT88.4 R28, [R217+0x8800] ;  /* 0x00880000d91c783b */ /* 0x000fea0000004200 */
[C---:B------:R-:W-:Y:S01]  /*16730*/  HMMA.16816.F32 R140, R4.reuse, R26, R140 ;  /* 0x0000001a048c723c */ /* 0x040fe2000000188c */
[----:B------:R-:W3:Y:S05]  /*16740*/  LDSM.16.MT88.4 R24, [R218+0x8400] ;  /* 0x00840000da18783b */ /* 0x000eea0000004200 */
[----:B------:R-:W-:Y:S01]  /*16750*/  HMMA.16816.F32 R20, R4, R32, R20 ;  /* 0x000000200414723c */ /* 0x000fe20000001814 */
[----:B--2---:R-:W-:Y:S01]  /*16760*/  FADD.FTZ R8, R113, R3 ;  /* 0x0000000371087221 */ /* 0x004fe20000010000 */
[----:B------:R-:W-:-:S03]  /*16770*/  FFMA.FTZ R3, R93, UR4, -R0 ;  /* 0x000000045d037c23 */ /* 0x000fc60008010800 */
[----:B------:R-:W-:Y:S01]  /*16780*/  FADD.FTZ R8, R109, R8 ;  /* 0x000000086d087221 */ /* 0x000fe20000010000 */
[----:B------:R2:W4:Y:S01]  /*16790*/  MUFU.EX2 R45, R3 ;  /* 0x00000003002d7308 */ /* 0x0005220000000800 */
[----:B------:R-:W-:Y:S01]  /*167a0*/  HMMA.16816.F32 R12, R4, R34, R12 ;  /* 0x00000022040c723c */ /* 0x000fe2000000180c */
[----:B------:R-:W5:Y:S06]  /*167b0*/  LDSM.16.MT88.4 R32, [R218+0x8800] ;  /* 0x00880000da20783b */ /* 0x000f6c0000004200 */
[----:B------:R-:W-:Y:S02]  /*167c0*/  F2FP.F16.F32.PACK_AB R4, R179, R167 ;  /* 0x000000a7b304723e */ /* 0x000fe400000000ff */
[----:B------:R-:W-:Y:S01]  /*167d0*/  F2FP.F16.F32.PACK_AB R6, R187, R183 ;  /* 0x000000b7bb06723e */ /* 0x000fe200000000ff */
[----:B--2---:R-:W-:Y:S01]  /*167e0*/  FADD.FTZ R3, R101, R8 ;  /* 0x0000000865037221 */ /* 0x004fe20000010000 */
[----:B------:R-:W-:Y:S01]  /*167f0*/  FADD.FTZ R8, R205, R9 ;  /* 0x00000009cd087221 */ /* 0x000fe20000010000 */
[----:B------:R-:W-:Y:S01]  /*16800*/  FFMA.FTZ R9, R100, UR4, -R0 ;  /* 0x0000000464097c23 */ /* 0x000fe20008010800 */
[----:B----4-:R-:W-:Y:S01]  /*16810*/  F2FP.F16.F32.PACK_AB R5, R44, R45 ;  /* 0x0000002d2c05723e */ /* 0x010fe200000000ff */
        /* <DEDUP_REMOVED lines=14> */
[----:B------:R2:W4:Y:S02]  /*16900*/  MUFU.EX2 R42, R9 ;  /* 0x00000009002a7308 */ /* 0x0005240000000800 */
        /* <DEDUP_REMOVED lines=11> */
[----:B----4-:R-:W-:Y:S01]  /*169c0*/  F2FP.F16.F32.PACK_AB R7, R42, R43 ;  /* 0x0000002b2a07723e */ /* 0x010fe200000000ff */
[----:B------:R2:W-:Y:S01]  /*169d0*/  MUFU.EX2 R46, R9 ;  /* 0x00000009002e7308 */ /* 0x0005e20000000800 */
        /* <DEDUP_REMOVED lines=12> */
[----:B------:R-:W-:Y:S02]  /*16aa0*/  FADD.FTZ R8, R251, R3 ;  /* 0x00000003fb087221 */ /* 0x000fe40000010000 */
[----:B------:R1:W-:Y:S01]  /*16ab0*/  MUFU.EX2 R41, R9 ;  /* 0x0000000900297308 */ /* 0x0003e20000000800 */
[----:B------:R-:W-:Y:S01]  /*16ac0*/  FADD.FTZ R3, R63, R2 ;  /* 0x000000023f037221 */ /* 0x000fe20000010000 */
[----:B------:R-:W-:Y:S01]  /*16ad0*/  FFMA.FTZ R2, R120, UR4, -R0 ;  /* 0x0000000478027c23 */ /* 0x000fe20008010800 */
[----:B------:R-:W-:Y:S01]  /*16ae0*/  FADD.FTZ R8, R145, R8 ;  /* 0x0000000891087221 */ /* 0x000fe20000010000 */
[C---:B---3--:R-:W-:Y:S01]  /*16af0*/  HMMA.16816.F32 R148, R4.reuse, R24, R20 ;  /* 0x000000180494723c */ /* 0x048fe20000001814 */
        /* <DEDUP_REMOVED lines=8> */
[----:B------:R1:W4:Y:S01]  /*16b80*/  MUFU.EX2 R37, R9 ;  /* 0x0000000900257308 */ /* 0x0003220000000800 */
[----:B---3--:R-:W-:Y:S01]  /*16b90*/  FADD.FTZ R2, R55, R3 ;  /* 0x0000000337027221 */ /* 0x008fe20000010000 */
[----:B------:R-:W-:Y:S01]  /*16ba0*/  FADD.FTZ R3, R147, R8 ;  /* 0x0000000893037221 */ /* 0x000fe20000010000 */
[----:B------:R-:W-:Y:S02]  /*16bb0*/  FFMA.FTZ R8, R124, UR4, -R0 ;  /* 0x000000047c087c23 */ /* 0x000fe40008010800 */
[----:B------:R-:W-:Y:S01]  /*16bc0*/  FADD.FTZ R2, R54, R2 ;  /* 0x0000000236027221 */ /* 0x000fe20000010000 */
[----:B------:R-:W-:-:S03]  /*16bd0*/  FADD.FTZ R3, R131, R3 ;  /* 0x0000000383037221 */ /* 0x000fc60000010000 */
[----:B------:R-:W-:Y:S01]  /*16be0*/  FADD.FTZ R2, R53, R2 ;  /* 0x0000000235027221 */ /* 0x000fe20000010000 */
[----:B------:R-:W-:Y:S01]  /*16bf0*/  FADD.FTZ R3, R152, R3 ;  /* 0x0000000398037221 */ /* 0x000fe20000010000 */
[----:B------:R-:W-:Y:S02]  /*16c00*/  F2FP.F16.F32.PACK_AB R152, R52, R56 ;  /* 0x000000383498723e */ /* 0x000fe400000000ff */
[----:B------:R-:W-:Y:S01]  /*16c10*/  FADD.FTZ R2, R51, R2 ;  /* 0x0000000233027221 */ /* 0x000fe20000010000 */
[--C-:B-1----:R-:W-:Y:S01]  /*16c20*/  FFMA.FTZ R9, R112, UR4, -R0.reuse ;  /* 0x0000000470097c23 */ /* 0x102fe20008010800 */
[----:B----4-:R-:W-:Y:S01]  /*16c30*/  F2FP.F16.F32.PACK_AB R5, R37, R41 ;  /* 0x000000292505723e */ /* 0x010fe200000000ff */
        /* <DEDUP_REMOVED lines=11> */
[----:B-----5:R-:W-:Y:S01]  /*16cf0*/  HMMA.16816.F32 R148, R4, R32, R148 ;  /* 0x000000200494723c */ /* 0x020fe20000001894 */
[----:B-1----:R-:W-:-:S05]  /*16d00*/  F2FP.F16.F32.PACK_AB R153, R10, R11 ;  /* 0x0000000b0a99723e */ /* 0x002fca00000000ff */
[----:B------:R-:W-:Y:S01]  /*16d10*/  HMMA.16816.F32 R12, R4, R34, R12 ;  /* 0x00000022040c723c */ /* 0x000fe2000000180c */
[----:B----4-:R-:W-:Y:S01]  /*16d20*/  FFMA.FTZ R8, R128, UR4, -R0 ;  /* 0x0000000480087c23 */ /* 0x010fe20008010800 */
[----:B------:R-:W-:Y:S01]  /*16d30*/  FADD.FTZ R0, R50, R2 ;  /* 0x0000000232007221 */ /* 0x000fe20000010000 */
[----:B------:R-:W-:Y:S01]  /*16d40*/  FADD.FTZ R2, R154, R3 ;  /* 0x000000039a027221 */ /* 0x000fe20000010000 */
[----:B------:R-:W-:Y:S02]  /*16d50*/  F2FP.F16.F32.PACK_AB R154, R246, R46 ;  /* 0x0000002ef69a723e */ /* 0x000fe400000000ff */
[----:B------:R-:W-:Y:S01]  /*16d60*/  FADD.FTZ R0, R49, R0 ;  /* 0x0000000031007221 */ /* 0x000fe20000010000 */
[----:B------:R-:W-:Y:S01]  /*16d70*/  FADD.FTZ R2, R155, R2 ;  /* 0x000000029b027221 */ /* 0x000fe20000010000 */
[----:B------:R-:W1:Y:S01]  /*16d80*/  MUFU.EX2 R8, R8 ;  /* 0x0000000800087308 */ /* 0x000e620000000800 */
[----:B------:R-:W-:Y:S01]  /*16d90*/  MOV R3, R61 ;  /* 0x0000003d00037202 */ /* 0x000fe20000000f00 */
        /* <DEDUP_REMOVED lines=18> */
[----:B------:R-:W-:Y:S02]  /*16ec0*/  HMMA.16816.F32 R140, R152, R22, R140 ;  /* 0x00000016988c723c */ /* 0x000fe4000000188c */
        /* <DEDUP_REMOVED lines=13> */
.L_x_961:
[----:B------:R-:W-:-:S13]  /*16fa0*/  ISETP.GE.AND P0, PT, R244, 0x1, PT ;  /* 0x00000001f400780c */ /* 0x000fda0003f06270 */
[----:B------:R-:W-:Y:S05]  /*16fb0*/  @!P0 BRA `(.L_x_969) ;  /* 0x0000004800008947 */ /* 0x000fea0003800000 */
[----:B------:R-:W-:Y:S01]  /*16fc0*/  ULDC UR6, c[0x0][0x250] ;  /* 0x0000940000067ab9 */ /* 0x000fe20000000800 */
[----:B------:R-:W-:Y:S01]  /*16fd0*/  IMAD.MOV.U32 R135, RZ, RZ, R3 ;  /* 0x000000ffff877224 */ /* 0x000fe200078e0003 */
[----:B------:R-:W-:Y:S01]  /*16fe0*/  ULEA UR6, -UR6, URZ, 0x8 ;  /* 0x0000003f06067291 */ /* 0x000fe2000f8e413f */
[----:B------:R-:W-:Y:S01]  /*16ff0*/  IMAD.MOV.U32 R134, RZ, RZ, R136 ;  /* 0x000000ffff867224 */ /* 0x000fe200078e0088 */
[----:B------:R-:W-:Y:S02]  /*17000*/  ULDC UR5, c[0x0][0x2d0] ;  /* 0x0000b40000057ab9 */ /* 0x000fe40000000800 */
[----:B------:R-:W-:Y:S02]  /*17010*/  USHF.R.S32.HI UR4, URZ, 0x1f, UR6 ;  /* 0x0000001f3f047899 */ /* 0x000fe40008011406 */
[----:B------:R-:W-:Y:S01]  /*17020*/  MOV R250, UR6 ;  /* 0x0000000600fa7c02 */ /* 0x000fe20008000f00 */
[----:B------:R-:W-:-:S03]  /*17030*/  ULDC.64 UR6, c[0x0][0x208] ;  /* 0x0000820000067ab9 */ /* 0x000fc60000000a00 */
[----:B------:R-:W-:Y:S01]  /*17040*/  MOV R249, UR4 ;  /* 0x0000000400f97c02 */ /* 0x000fe20008000f00 */
[----:B------:R-:W-:-:S06]  /*17050*/  ULDC UR4, c[0x0][0x2ec] ;  /* 0x0000bb0000047ab9 */ /* 0x000fcc0000000800 */
.L_x_973:
[----:B------:R-:W-:Y:S01]  /*17060*/  ISETP.GE.AND P0, PT, R132, UR5, PT ;  /* 0x0000000584007c0c */ /* 0x000fe2000bf06270 */
[----:B------:R-:W-:Y:S04]  /*17070*/  DEPBAR.LE SB0, 0x0 ;  /* 0x000080000000791a */ /* 0x000fe80000000000 */
[----:B------:R-:W-:Y:S01]  /*17080*/  BAR.SYNC.DEFER_BLOCKING 0x0 ;  /* 0x0000000000007b1d */ /* 0x000fe20000010000 */
[----:B------:R-:W-:Y:S01]  /*17090*/  PLOP3.LUT P1, PT, PT, PT, UP0, 0x40, 0x0 ;  /* 0x000000000000781c */ /* 0x000fe20003f2e808 */
[----:B------:R-:W-:Y:S02]  /*170a0*/  IMAD.MOV.U32 R0, RZ, RZ, R250 ;  /* 0x000000ffff007224 */ /* 0x000fe400078e00fa */
[----:B------:R-:W-:Y:S04]  /*170b0*/  IMAD.MOV.U32 R2, RZ, RZ, R249 ;  /* 0x000000ffff027224 */ /* 0x000fe800078e00f9 */
[----:B------:R-:W1:Y:S08]  /*170c0*/  @!P0 LDC.64 R10, c[0x0][0x250] ;  /* 0x00009400ff0a8b82 */ /* 0x000e700000000a00 */
[----:B------:R-:W2:Y:S08]  /*170d0*/  @!P0 LDC.64 R16, c[0x0][0x250] ;  /* 0x00009400ff108b82 */ /* 0x000eb00000000a00 */
[----:B------:R-:W3:Y:S01]  /*170e0*/  @!P0 LDC.64 R14, c[0x0][0x250] ;  /* 0x00009400ff0e8b82 */ /* 0x000ee20000000a00 */
[----:B------:R-:W-:Y:S05]  /*170f0*/  @P1 BRA `(.L_x_970) ;  /* 0x0000000000f81947 */ /* 0x000fea0003800000 */
        /* <DEDUP_REMOVED lines=9> */
[----:B------:R-:W-:Y:S02]  /*17190*/  ISETP.GE.AND P1, PT, R7, RZ, PT ;  /* 0x000000ff0700720c */ /* 0x000fe40003f26270 */
[----:B------:R-:W-:Y:S05]  /*171a0*/  ISETP.GE.AND P3, PT, R6, RZ, PT ;  /* 0x000000ff0600720c */ /* 0x000fea0003f66270 */
        /* <DEDUP_REMOVED lines=22> */
[----:B------:R-:W-:Y:S09]  /*17310*/  LOP3.LUT R3, RZ, R12, RZ, 0x33, !PT ;  /* 0x0000000cff037212 */ /* 0x000ff200078e33ff */
[----:B------:R-:W-:Y:S02]  /*17320*/  @P5 IADD3 R0, R0, 0x1, RZ ;  /* 0x0000000100005810 */ /* 0x000fe40007ffe0ff */
[----:B------:R-:W-:Y:S03]  /*17330*/  @P6 VIADD R2, R2, 0x1 ;  /* 0x0000000102026836 */ /* 0x000fe60000000000 */
[----:B------:R-:W-:Y:S02]  /*17340*/  @!P1 IMAD.MOV R0, RZ, RZ, -R0 ;  /* 0x000000ffff009224 */ /* 0x000fe400078e0a00 */
[----:B------:R-:W-:Y:S03]  /*17350*/  @!P3 IADD3 R2, -R2, RZ, RZ ;  /* 0x000000ff0202b210 */ /* 0x000fe60007ffe1ff */
[C---:B------:R-:W-:Y:S02]  /*17360*/  SEL R0, R3.reuse, R0, !P2 ;  /* 0x0000000003007207 */ /* 0x040fe40005000000 */
[----:B------:R-:W-:Y:S02]  /*17370*/  SEL R2, R3, R2, !P2 ;  /* 0x0000000203027207 */ /* 0x000fe40005000000 */
[-C--:B------:R-:W-:Y:S02]  /*17380*/  LEA R6, P2, R0, R242.reuse, 0x2 ;  /* 0x000000f200067211 */ /* 0x080fe400078410ff */
[----:B------:R-:W-:Y:S02]  /*17390*/  LEA R4, P1, R2, R242, 0x2 ;  /* 0x000000f202047211 */ /* 0x000fe400078210ff */
[-C--:B------:R-:W-:Y:S01]  /*173a0*/  LEA.HI.X.SX32 R7, R0, R243.reuse, 0x2, P2 ;  /* 0x000000f300077211 */ /* 0x080fe200010f16ff */
[C---:B------:R-:W-:Y:S01]  /*173b0*/  IMAD.IADD R0, R2.reuse, 0x1, -R0 ;  /* 0x0000000102007824 */ /* 0x040fe200078e0a00 */
[----:B------:R-:W-:Y:S03]  /*173c0*/  LEA.HI.X.SX32 R5, R2, R243, 0x2, P1 ;  /* 0x000000f302057211 */ /* 0x000fe600008f16ff */
[----:B------:R-:W-:Y:S01]  /*173d0*/  IMAD R0, R0, R12, -0x100 ;  /* 0xffffff0000007424 */ /* 0x000fe200078e020c */
[----:B------:R4:W5:Y:S04]  /*173e0*/  LDG.E R9, desc[UR6][R6.64] ;  /* 0x0000000606097981 */ /* 0x000968000c1e1900 */
[----:B------:R1:W5:Y:S01]  /*173f0*/  LDG.E R3, desc[UR6][R4.64] ;  /* 0x0000000604037981 */ /* 0x000362000c1e1900 */
[----:B------:R-:W-:Y:S01]  /*17400*/  SHF.R.S32.HI R2, RZ, 0x1f, R0 ;  /* 0x0000001fff027819 */ /* 0x000fe20000011400 */
[----:B----4-:R-:W4:Y:S08]  /*17410*/  LDC.64 R6, c[0x0][0x238] ;  /* 0x00008e00ff067b82 */ /* 0x010f300000000a00 */
[----:B-1----:R-:W1:Y:S02]  /*17420*/  LDC.64 R4, c[0x0][0x250] ;  /* 0x00009400ff047b82 */ /* 0x002e640000000a00 */
[-C--:B-1----:R-:W-:Y:S04]  /*17430*/  IMAD R8, R2, R4.reuse, RZ ;  /* 0x0000000402087224 */ /* 0x082fe800078e02ff */
[C---:B------:R-:W-:Y:S02]  /*17440*/  IMAD R5, R0.reuse, R5, R8 ;  /* 0x0000000500057224 */ /* 0x040fe400078e0208 */
[----:B-----5:R-:W-:Y:S02]  /*17450*/  IMAD.IADD R9, R9, 0x1, -R3 ;  /* 0x0000000109097824 */ /* 0x020fe400078e0a03 */
[----:B------:R-:W-:Y:S03]  /*17460*/  IMAD.WIDE.U32 R2, R0, R4, RZ ;  /* 0x0000000400027225 */ /* 0x000fe600078e00ff */
[----:B------:R-:W-:Y:S02]  /*17470*/  SHF.R.S32.HI R0, RZ, 0x1f, R9 ;  /* 0x0000001fff007819 */ /* 0x000fe40000011409 */
[----:B------:R-:W-:Y:S03]  /*17480*/  IADD3 R3, R3, R5, RZ ;  /* 0x0000000503037210 */ /* 0x000fe60007ffe0ff */
[-C--:B----4-:R-:W-:Y:S02]  /*17490*/  IMAD R0, R0, R6.reuse, RZ ;  /* 0x0000000600007224 */ /* 0x090fe400078e02ff */
[C---:B------:R-:W-:Y:S04]  /*174a0*/  IMAD.WIDE.U32 R4, R9.reuse, R6, R2 ;  /* 0x0000000609047225 */ /* 0x040fe800078e0002 */
[----:B------:R-:W-:Y:S01]  /*174b0*/  IMAD R7, R9, R7, R0 ;  /* 0x0000000709077224 */ /* 0x000fe200078e0200 */
[----:B------:R-:W-:Y:S03]  /*174c0*/  MOV R0, R4 ;  /* 0x0000000400007202 */ /* 0x000fe60000000f00 */
[----:B------:R-:W-:Y:S07]  /*174d0*/  IMAD.IADD R2, R5, 0x1, R7 ;  /* 0x0000000105027824 */ /* 0x000fee00078e0207 */
.L_x_970:
[CC--:B------:R-:W-:Y:S01]  /*174e0*/  LEA R238, P2, R0.reuse, R171.reuse, 0x1 ;  /* 0x000000ab00ee7211 */ /* 0x0c0fe200078408ff */
[----:B------:R-:W-:Y:S01]  /*174f0*/  @P0 STS [R237+0x5000], RZ ;  /* 0x005000ffed000388 */ /* 0x000fe20000000800 */
[C---:B------:R-:W-:Y:S01]  /*17500*/  @!P0 IADD3 R3, P1, R0.reuse, UR19, RZ ;  /* 0x0000001300038c10 */ /* 0x040fe2000ff3e0ff */
[----:B------:R-:W4:Y:S01]  /*17510*/  @!P0 LDC.64 R12, c[0x0][0x250] ;  /* 0x00009400ff0c8b82 */ /* 0x000f220000000a00 */
[-CC-:B------:R-:W-:Y:S01]  /*17520*/  LEA.HI.X R239, R0, R172.reuse, R2.reuse, 0x1, P2 ;  /* 0x000000ac00ef7211 */ /* 0x180fe200010f0c02 */
[----:B------:R-:W-:Y:S01]  /*17530*/  @P0 STS [R237+0x5004], RZ ;  /* 0x005004ffed000388 */ /* 0x000fe20000000800 */
[----:B------:R-:W-:Y:S01]  /*17540*/  @!P0 IADD3.X R4, R2, UR18, RZ, P1, !PT ;  /* 0x0000001202048c10 */ /* 0x000fe20008ffe4ff */
[----:B------:R-:W-:Y:S01]  /*17550*/  @!P0 IMAD.MOV.U32 R5, RZ, RZ, R2 ;  /* 0x000000ffff058224 */ /* 0x000fe200078e0002 */
[CC--:B------:R-:W-:Y:S01]  /*17560*/  @!P0 LEA R8, P1, R3.reuse, R171.reuse, 0x1 ;  /* 0x000000ab03088211 */ /* 0x0c0fe200078208ff */
[----:B------:R-:W-:Y:S02]  /*17570*/  @P0 STS.64 [R237+0x5008], RZ ;  /* 0x005008ffed000388 */ /* 0x000fe40000000a00 */
[----:B------:R-:W5:Y:S01]  /*17580*/  @!P0 LDC.64 R18, c[0x0][0x250] ;  /* 0x00009400ff128b82 */ /* 0x000f620000000a00 */
[----:B------:R-:W-:Y:S01]  /*17590*/  @!P0 LEA.HI.X R9, R3, R172, R4, 0x1, P1 ;  /* 0x000000ac03098211 */ /* 0x000fe200008f0c04 */
[----:B------:R-:W-:Y:S01]  /*175a0*/  @!PT LDS RZ, [RZ] ;  /* 0x00000000fffff984 */ /* 0x000fe20000000800 */
[----:B------:R-:W-:Y:S01]  /*175b0*/  @!PT LDS RZ, [RZ] ;  /* 0x00000000fffff984 */ /* 0x000fe20000000800 */
[----:B------:R-:W-:Y:S01]  /*175c0*/  @!PT LDS RZ, [RZ] ;  /* 0x00000000fffff984 */ /* 0x000fe20000000800 */
[----:B------:R-:W-:Y:S01]  /*175d0*/  @!P0 LDGSTS.E.BYPASS.LTC128B.128 [R237+0x5000], desc[UR6][R238.64] ;  /* 0x05000000eeed8fae */ /* 0x000fe2000b901d46 */
[----:B-1----:R-:W-:Y:S01]  /*175e0*/  @!P0 LEA R3, P1, R10, R0, 0x6 ;  /* 0x000000000a038211 */ /* 0x002fe200078230ff */
[----:B------:R-:W-:Y:S02]  /*175f0*/  @!P0 IMAD.MOV.U32 R4, RZ, RZ, R0 ;  /* 0x000000ffff048224 */ /* 0x000fe400078e0000 */
[----:B------:R-:W-:Y:S01]  /*17600*/  @P0 STS.128 [R237+0x5800], RZ ;  /* 0x005800ffed000388 */ /* 0x000fe20000000c00 */
[-C--:B------:R-:W-:Y:S01]  /*17610*/  @!P0 LEA R6, P2, R3, R171.reuse, 0x1 ;  /* 0x000000ab03068211 */ /* 0x080fe200078408ff */
[----:B--2---:R-:W-:Y:S01]  /*17620*/  @!P0 IMAD.WIDE.U32 R4, R16, 0x60, R4 ;  /* 0x0000006010048825 */ /* 0x004fe200078e0004 */
[----:B------:R-:W-:Y:S01]  /*17630*/  @!P0 LEA.HI.X R7, R10, R2, R11, 0x6, P1 ;  /* 0x000000020a078211 */ /* 0x000fe200008f340b */
[----:B------:R-:W-:Y:S01]  /*17640*/  @!PT LDS RZ, [RZ] ;  /* 0x00000000fffff984 */ /* 0x000fe20000000800 */
[----:B------:R-:W-:Y:S01]  /*17650*/  @!PT LDS RZ, [RZ] ;  /* 0x00000000fffff984 */ /* 0x000fe20000000800 */
[----:B------:R-:W-:Y:S01]  /*17660*/  @!PT LDS RZ, [RZ] ;  /* 0x00000000fffff984 */ /* 0x000fe20000000800 */
[----:B------:R1:W-:Y:S01]  /*17670*/  @!P0 LDGSTS.E.BYPASS.LTC128B.128 [R237+0x5800], desc[UR6][R8.64] ;  /* 0x0580000008ed8fae */ /* 0x0003e2000b901d46 */
[----:B------:R-:W2:Y:S01]  /*17680*/  @!P0 LDC.64 R20, c[0x0][0x250] ;  /* 0x00009400ff148b82 */ /* 0x000ea20000000a00 */
[----:B------:R-:W-:Y:S01]  /*17690*/  @!P0 IMAD R11, R17, 0x60, RZ ;  /* 0x00000060110b8824 */ /* 0x000fe200078e02ff */
[----:B------:R-:W-:Y:S01]  /*176a0*/  @!P0 LEA.HI.X R7, R3, R172, R7, 0x1, P2 ;  /* 0x000000ac03078211 */ /* 0x000fe200010f0c07 */
[----:B------:R-:W-:Y:S01]  /*176b0*/  @P0 STS.128 [R237+0x6000], RZ ;  /* 0x006000ffed000388 */ /* 0x000fe20000000c00 */
[-C--:B------:R-:W-:Y:S01]  /*176c0*/  @!P0 LEA R16, P2, R4, R171.reuse, 0x1 ;  /* 0x000000ab04108211 */ /* 0x080fe200078408ff */
[----:B------:R-:W-:Y:S01]  /*176d0*/  @!P0 IMAD.IADD R3, R11, 0x1, R5 ;  /* 0x000000010b038824 */ /* 0x000fe200078e0205 */
[----:B---3--:R-:W-:Y:S01]  /*176e0*/  @!P0 LEA R10, P1, R14, R0, 0x7 ;  /* 0x000000000e0a8211 */ /* 0x008fe200078238ff */
[----:B------:R-:W-:Y:S01]  /*176f0*/  @!PT LDS RZ, [RZ] ;  /* 0x00000000fffff984 */ /* 0x000fe20000000800 */
[----:B------:R-:W-:Y:S01]  /*17700*/  @!PT LDS RZ, [RZ] ;  /* 0x00000000fffff984 */ /* 0x000fe20000000800 */
[----:B------:R-:W-:Y:S01]  /*17710*/  @!PT LDS RZ, [RZ] ;  /* 0x00000000fffff984 */ /* 0x000fe20000000800 */
[----:B------:R3:W-:Y:S01]  /*17720*/  @!P0 LDGSTS.E.BYPASS.LTC128B.128 [R237+0x6000], desc[UR6][R6.64] ;  /* 0x0600000006ed8fae */ /* 0x0007e2000b901d46 */
[----:B------:R-:W-:Y:S02]  /*17730*/  @!P0 IMAD.MOV.U32 R5, RZ, RZ, R2 ;  /* 0x000000ffff058224 */ /* 0x000fe400078e0002 */
[----:B------:R-:W-:Y:S01]  /*17740*/  @!P0 LEA.HI.X R17, R4, R172, R3, 0x1, P2 ;  /* 0x000000ac04118211 */ /* 0x000fe200010f0c03 */
[----:B------:R-:W-:Y:S01]  /*17750*/  @P0 STS.128 [R237+0x6800], RZ ;  /* 0x006800ffed000388 */ /* 0x000fe20000000c00 */
[----:B------:R-:W-:Y:S03]  /*17760*/  @!P0 IMAD.MOV.U32 R4, RZ, RZ, R0 ;  /* 0x000000ffff048224 */ /* 0x000fe600078e0000 */
[----:B------:R-:W-:Y:S01]  /*17770*/  @!PT LDS RZ, [RZ] ;  /* 0x00000000fffff984 */ /* 0x000fe20000000800 */
[----:B------:R-:W-:Y:S01]  /*17780*/  @!PT LDS RZ, [RZ] ;  /* 0x00000000fffff984 */ /* 0x000fe20000000800 */
[----:B------:R-:W-:Y:S01]  /*17790*/  @!PT LDS RZ, [RZ] ;  /* 0x00000000fffff984 */ /* 0x000fe20000000800 */
[----:B------:R3:W-:Y:S04]  /*177a0*/  @!P0 LDGSTS.E.BYPASS.LTC128B.128 [R237+0x6800], desc[UR6][R16.64] ;  /* 0x0680000010ed8fae */ /* 0x0007e8000b901d46 */
[----:B------:R-:W-:Y:S01]  /*177b0*/  @P0 STS.128 [R237+0x7000], RZ ;  /* 0x007000ffed000388 */ /* 0x000fe20000000c00 */
[----:B--2---:R-:W-:Y:S01]  /*177c0*/  @!P0 IMAD R11, R21, 0xe0, RZ ;  /* 0x000000e0150b8824 */ /* 0x004fe200078e02ff */
[----:B-1----:R-:W-:Y:S01]  /*177d0*/  @!P0 LEA.HI.X R8, R14, R2, R15, 0x7, P1 ;  /* 0x000000020e088211 */ /* 0x002fe200008f3c0f */
[----:B----4-:R-:W-:Y:S01]  /*177e0*/  @!P0 IMAD R3, R13, 0xa0, RZ ;  /* 0x000000a00d038824 */ /* 0x010fe200078e02ff */
[-C--:B------:R-:W-:Y:S01]  /*177f0*/  @!P0 LEA R14, P1, R10, R171.reuse, 0x1 ;  /* 0x000000ab0a0e8211 */ /* 0x080fe200078208ff */
[----:B-----5:R-:W-:Y:S03]  /*17800*/  @!P0 IMAD.WIDE.U32 R4, R18, 0xc0, R4 ;  /* 0x000000c012048825 */ /* 0x020fe600078e0004 */
[-C--:B------:R-:W-:Y:S01]  /*17810*/  @!P0 LEA.HI.X R15, R10, R172.reuse, R8, 0x1, P1 ;  /* 0x000000ac0a0f8211 */ /* 0x080fe200008f0c08 */
[----:B------:R-:W-:Y:S02]  /*17820*/  @!P0 IMAD.MOV.U32 R8, RZ, RZ, R0 ;  /* 0x000000ffff088224 */ /* 0x000fe400078e0000 */
[----:B---3--:R-:W-:Y:S02]  /*17830*/  @!P0 IMAD.MOV.U32 R7, RZ, RZ, R2 ;  /* 0x000000ffff078224 */ /* 0x008fe400078e0002 */
[----:B------:R-:W-:Y:S01]  /*17840*/  @!P0 IMAD.MOV.U32 R6, RZ, RZ, R0 ;  /* 0x000000ffff068224 */ /* 0x000fe200078e0000 */
[----:B------:R-:W-:Y:S01]  /*17850*/  @!PT LDS RZ, [RZ] ;  /* 0x00000000fffff984 */ /* 0x000fe20000000800 */
[----:B------:R-:W-:Y:S01]  /*17860*/  @!PT LDS RZ, [RZ] ;  /* 0x00000000fffff984 */ /* 0x000fe20000000800 */
[----:B------:R-:W-:Y:S01]  /*17870*/  @!PT LDS RZ, [RZ] ;  /* 0x00000000fffff984 */ /* 0x000fe20000000800 */
[----:B------:R-:W-:Y:S01]  /*17880*/  @!P0 LDGSTS.E.BYPASS.LTC128B.128 [R237+0x7000], desc[UR6][R14.64] ;  /* 0x070000000eed8fae */ /* 0x000fe2000b901d46 */
[----:B------:R-:W-:Y:S02]  /*17890*/  @!P0 IMAD R10, R19, 0xc0, RZ ;  /* 0x000000c0130a8824 */ /* 0x000fe400078e02ff */
[----:B------:R-:W-:Y:S01]  /*178a0*/  @!P0 IMAD.WIDE.U32 R6, R12, 0xa0, R6 ;  /* 0x000000a00c068825 */ /* 0x000fe200078e0006 */
[----:B------:R-:W-:Y:S03]  /*178b0*/  @P0 STS.128 [R237+0x7800], RZ ;  /* 0x007800ffed000388 */ /* 0x000fe60000000c00 */
[----:B------:R-:W-:Y:S01]  /*178c0*/  @!P0 IMAD.IADD R0, R3, 0x1, R7 ;  /* 0x0000000103008824 */ /* 0x000fe200078e0207 */
[-C--:B------:R-:W-:Y:S01]  /*178d0*/  @!P0 LEA R12, P3, R6, R171.reuse, 0x1 ;  /* 0x000000ab060c8211 */ /* 0x080fe200078608ff */
[----:B------:R-:W-:Y:S02]  /*178e0*/  @!P0 IMAD.MOV.U32 R9, RZ, RZ, R2 ;  /* 0x000000ffff098224 */ /* 0x000fe400078e0002 */
[----:B------:R-:W-:Y:S01]  /*178f0*/  @!P0 IMAD.IADD R3, R10, 0x1, R5 ;  /* 0x000000010a038824 */ /* 0x000fe200078e0205 */
[-C--:B------:R-:W-:Y:S01]  /*17900*/  @!P0 LEA.HI.X R13, R6, R172.reuse, R0, 0x1, P3 ;  /* 0x000000ac060d8211 */ /* 0x080fe200018f0c00 */
[----:B------:R-:W-:Y:S01]  /*17910*/  @!P0 IMAD.WIDE.U32 R8, R20, 0xe0, R8 ;  /* 0x000000e014088825 */ /* 0x000fe200078e0008 */
[CC--:B------:R-:W-:Y:S03]  /*17920*/  @!P0 LEA R10, P2, R4.reuse, R171.reuse, 0x1 ;  /* 0x000000ab040a8211 */ /* 0x0c0fe600078408ff */
[----:B------:R-:W-:Y:S01]  /*17930*/  @!PT LDS RZ, [RZ] ;  /* 0x00000000fffff984 */ /* 0x000fe20000000800 */
[----:B------:R-:W-:Y:S01]  /*17940*/  @!PT LDS RZ, [RZ] ;  /* 0x00000000fffff984 */ /* 0x000fe20000000800 */
[----:B------:R-:W-:Y:S01]  /*17950*/  @!PT LDS RZ, [RZ] ;  /* 0x00000000fffff984 */ /* 0x000fe20000000800 */
[----:B------:R-:W-:Y:S01]  /*17960*/  @!P0 LDGSTS.E.BYPASS.LTC128B.128 [R237+0x7800], desc[UR6][R12.64] ;  /* 0x078000000ced8fae */ /* 0x000fe2000b901d46 */
[----:B------:R-:W-:Y:S01]  /*17970*/  @!P0 IMAD.IADD R5, R11, 0x1, R9 ;  /* 0x000000010b058824 */ /* 0x000fe200078e0209 */
[-C--:B------:R-:W-:Y:S02]  /*17980*/  @!P0 LEA.HI.X R11, R4, R172.reuse, R3, 0x1, P2 ;  /* 0x000000ac040b8211 */ /* 0x080fe400010f0c03 */
[----:B------:R-:W-:Y:S01]  /*17990*/  @P0 STS.128 [R237+0x8000], RZ ;  /* 0x008000ffed000388 */ /* 0x000fe20000000c00 */
[C---:B------:R-:W-:Y:S03]  /*179a0*/  @!P0 LEA R2, P1, R8.reuse, R171, 0x1 ;  /* 0x000000ab08028211 */ /* 0x040fe600078208ff */
[----:B------:R-:W-:Y:S01]  /*179b0*/  @!PT LDS RZ, [RZ] ;  /* 0x00000000fffff984 */ /* 0x000fe20000000800 */
[----:B------:R-:W-:Y:S01]  /*179c0*/  @!PT LDS RZ, [RZ] ;  /* 0x00000000fffff984 */ /* 0x000fe20000000800 */
[----:B------:R-:W-:Y:S01]  /*179d0*/  @!PT LDS RZ, [RZ] ;  /* 0x00000000fffff984 */ /* 0x000fe20000000800 */
[----:B------:R1:W-:Y:S01]  /*179e0*/  @!P0 LDGSTS.E.BYPASS.LTC128B.128 [R237+0x8000], desc[UR6][R10.64] ;  /* 0x080000000aed8fae */ /* 0x0003e2000b901d46 */
[----:B------:R-:W-:Y:S03]  /*179f0*/  @!P0 LEA.HI.X R3, R8, R172, R5, 0x1, P1 ;  /* 0x000000ac08038211 */ /* 0x000fe600008f0c05 */
[----:B------:R-:W-:Y:S04]  /*17a00*/  @P0 STS.128 [R237+0x8800], RZ ;  /* 0x008800ffed000388 */ /* 0x000fe80000000c00 */
[----:B------:R-:W-:Y:S01]  /*17a10*/  @!PT LDS RZ, [RZ] ;  /* 0x00000000fffff984 */ /* 0x000fe20000000800 */
[----:B------:R-:W-:Y:S01]  /*17a20*/  @!PT LDS RZ, [RZ] ;  /* 0x00000000fffff984 */ /* 0x000fe20000000800 */
[----:B------:R-:W-:Y:S01]  /*17a30*/  @!PT LDS RZ, [RZ] ;  /* 0x00000000fffff984 */ /* 0x000fe20000000800 */
[----:B------:R2:W-:Y:S01]  /*17a40*/  @!P0 LDGSTS.E.BYPASS.LTC128B.128 [R237+0x8800], desc[UR6][R2.64] ;  /* 0x0880000002ed8fae */ /* 0x0005e2000b901d46 */
[----:B------:R-:W-:Y:S03]  /*17a50*/  ISETP.GE.AND P0, PT, R244, 0x2, PT ;  /* 0x00000002f400780c */ /* 0x000fe60003f06270 */
[----:B------:R-:W-:Y:S04]  /*17a60*/  LDSM.16.M88.4 R128, [R220] ;  /* 0x00000000dc80783b */ /* 0x000fe80000000200 */
[----:B------:R-:W-:Y:S04]  /*17a70*/  LDSM.16.M88.4 R16, [R216+0x1400] ;  /* 0x00140000d810783b */ /* 0x000fe80000000200 */
[----:B------:R-:W-:Y:S04]  /*17a80*/  LDSM.16.M88.4 R24, [R216+0x1800] ;  /* 0x00180000d818783b */ /* 0x000fe80000000200 */
[----:B------:R-:W-:Y:S04]  /*17a90*/  LDSM.16.M88.4 R32, [R216+0x1c00] ;  /* 0x001c0000d820783b */ /* 0x000fe80000000200 */
[----:B-1----:R-:W1:Y:S04]  /*17aa0*/  LDSM.16.M88.4 R8, [R216+0x1000] ;  /* 0x00100000d808783b */ /* 0x002e680000000200 */
[----:B------:R-:W0:Y:S04]  /*17ab0*/  LDGDEPBAR ;  /* 0x00000000000079af */ /* 0x000e280000000000 */
[----:B------:R-:W3:Y:S04]  /*17ac0*/  LDSM.16.M88.4 R40, [R216+0x2000] ;  /* 0x00200000d828783b */ /* 0x000ee80000000200 */
[----:B------:R-:W4:Y:S04]  /*17ad0*/  LDSM.16.M88.4 R48, [R216+0x2400] ;  /* 0x00240000d830783b */ /* 0x000f280000000200 */
[----:B------:R-:W5:Y:S04]  /*17ae0*/  LDSM.16.M88.4 R56, [R216+0x2800] ;  /* 0x00280000d838783b */ /* 0x000f680000000200 */
[----:B------:R-:W2:Y:S04]  /*17af0*/  LDSM.16.M88.4 R64, [R216+0x2c00] ;  /* 0x002c0000d840783b */ /* 0x000ea80000000200 */
[----:B------:R-:W2:Y:S04]  /*17b00*/  LDSM.16.M88.4 R72, [R216+0x3000] ;  /* 0x00300000d848783b */ /* 0x000ea80000000200 */
[----:B------:R-:W2:Y:S04]  /*17b10*/  LDSM.16.M88.4 R80, [R216+0x3400] ;  /* 0x00340000d850783b */ /* 0x000ea80000000200 */
[----:B------:R-:W2:Y:S04]  /*17b20*/  LDSM.16.M88.4 R88, [R216+0x3800] ;  /* 0x00380000d858783b */ /* 0x000ea80000000200 */
[----:B------:R-:W2:Y:S01]  /*17b30*/  LDSM.16.M88.4 R96, [R216+0x3c00] ;  /* 0x003c0000d860783b */ /* 0x000ea20000000200 */
[C---:B-1----:R-:W-:Y:S03]  /*17b40*/  HMMA.16816.F32 R4, R128.reuse, R8, RZ ;  /* 0x000000088004723c */ /* 0x042fe600000018ff */
[----:B------:R-:W1:Y:S04]  /*17b50*/  LDSM.16.M88.4 R104, [R216+0x4000] ;  /* 0x00400000d868783b */ /* 0x000e680000000200 */
[----:B------:R-:W1:Y:S01]  /*17b60*/  LDSM.16.M88.4 R112, [R216+0x4400] ;  /* 0x00440000d870783b */ /* 0x000e620000000200 */
[C---:B------:R-:W-:Y:S03]  /*17b70*/  HMMA.16816.F32 R8, R128.reuse, R10, RZ ;  /* 0x0000000a8008723c */ /* 0x040fe600000018ff */
[----:B------:R-:W1:Y:S03]  /*17b80*/  LDSM.16.M88.4 R120, [R216+0x4800] ;  /* 0x00480000d878783b */ /* 0x000e660000000200 */
[C---:B------:R-:W-:Y:S01]  /*17b90*/  HMMA.16816.F32 R12, R128.reuse, R16, RZ ;  /* 0x00000010800c723c */ /* 0x040fe200000018ff */
[----:B------:R-:W1:Y:S04]  /*17ba0*/  LDSM.16.M88.4 R136, [R216+0x4c00] ;  /* 0x004c0000d888783b */ /* 0x000e680000000200 */
[----:B------:R-:W-:Y:S01]  /*17bb0*/  LDSM.16.M88.4 R156, [R221] ;  /* 0x00000000dd9c783b */ /* 0x000fe20000000200 */
[C---:B------:R-:W-:Y:S03]  /*17bc0*/  HMMA.16816.F32 R16, R128.reuse, R18, RZ ;  /* 0x000000128010723c */ /* 0x040fe600000018ff */
[----:B------:R-:W1:Y:S03]  /*17bd0*/  LDSM.16.M88.4 R160, [R219] ;  /* 0x00000000dba0783b */ /* 0x000e660000000200 */
[C---:B------:R-:W-:Y:S01]  /*17be0*/  HMMA.16816.F32 R20, R128.reuse, R24, RZ ;  /* 0x000000188014723c */ /* 0x040fe200000018ff */
[----:B------:R-:W1:Y:S04]  /*17bf0*/  LDSM.16.M88.4 R164, [R236] ;  /* 0x00000000eca4783b */ /* 0x000e680000000200 */
[----:B------:R-:W1:Y:S01]  /*17c00*/  LDSM.16.M88.4 R168, [R235] ;  /* 0x00000000eba8783b */ /* 0x000e620000000200 */
[C---:B------:R-:W-:Y:S03]  /*17c10*/  HMMA.16816.F32 R24, R128.reuse, R26, RZ ;  /* 0x0000001a8018723c */ /* 0x040fe600000018ff */
[----:B------:R-:W1:Y:S03]  /*17c20*/  LDSM.16.M88.4 R172, [R234] ;  /* 0x00000000eaac783b */ /* 0x000e660000000200 */
[C---:B------:R-:W-:Y:S01]  /*17c30*/  HMMA.16816.F32 R28, R128.reuse, R32, RZ ;  /* 0x00000020801c723c */ /* 0x040fe200000018ff */
[----:B------:R-:W1:Y:S04]  /*17c40*/  LDSM.16.M88.4 R176, [R233] ;  /* 0x00000000e9b0783b */ /* 0x000e680000000200 */
[----:B------:R-:W1:Y:S01]  /*17c50*/  LDSM.16.M88.4 R180, [R232] ;  /* 0x00000000e8b4783b */ /* 0x000e620000000200 */
[C---:B------:R-:W-:Y:S03]  /*17c60*/  HMMA.16816.F32 R32, R128.reuse, R34, RZ ;  /* 0x000000228020723c */ /* 0x040fe600000018ff */
[----:B------:R-:W1:Y:S03]  /*17c70*/  LDSM.16.M88.4 R184, [R231] ;  /* 0x00000000e7b8783b */ /* 0x000e660000000200 */
[C---:B---3--:R-:W-:Y:S01]  /*17c80*/  HMMA.16816.F32 R36, R128.reuse, R40, RZ ;  /* 0x000000288024723c */ /* 0x048fe200000018ff */
[----:B------:R-:W3:Y:S04]  /*17c90*/  LDSM.16.M88.4 R188, [R230] ;  /* 0x00000000e6bc783b */ /* 0x000ee80000000200 */
[----:B------:R-:W3:Y:S01]  /*17ca0*/  LDSM.16.M88.4 R192, [R229] ;  /* 0x00000000e5c0783b */ /* 0x000ee20000000200 */
[C---:B------:R-:W-:Y:S03]  /*17cb0*/  HMMA.16816.F32 R40, R128.reuse, R42, RZ ;  /* 0x0000002a8028723c */ /* 0x040fe600000018ff */
[----:B------:R-:W-:Y:S03]  /*17cc0*/  LDSM.16.M88.4 R196, [R227] ;  /* 0x00000000e3c4783b */ /* 0x000fe60000000200 */
[C---:B----4-:R-:W-:Y:S01]  /*17cd0*/  HMMA.16816.F32 R44, R128.reuse, R48, RZ ;  /* 0x00000030802c723c */ /* 0x050fe200000018ff */
[----:B------:R-:W-:Y:S04]  /*17ce0*/  LDSM.16.M88.4 R200, [R226] ;  /* 0x00000000e2c8783b */ /* 0x000fe80000000200 */
[----:B------:R-:W-:Y:S01]  /*17cf0*/  LDSM.16.M88.4 R204, [R225] ;  /* 0x00000000e1cc783b */ /* 0x000fe20000000200 */
[C---:B------:R-:W-:Y:S03]  /*17d00*/  HMMA.16816.F32 R48, R128.reuse, R50, RZ ;  /* 0x000000328030723c */ /* 0x040fe600000018ff */
[----:B------:R-:W-:Y:S03]  /*17d10*/  LDSM.16.M88.4 R208, [R224] ;  /* 0x00000000e0d0783b */ /* 0x000fe60000000200 */
[C---:B-----5:R-:W-:Y:S01]  /*17d20*/  HMMA.16816.F32 R52, R128.reuse, R56, RZ ;  /* 0x000000388034723c */ /* 0x060fe200000018ff */
[----:B------:R-:W-:Y:S05]  /*17d30*/  LDSM.16.M88.4 R212, [R223] ;  /* 0x00000000dfd4783b */ /* 0x000fea0000000200 */
        /* <DEDUP_REMOVED lines=11> */
[C---:B-1----:R-:W-:Y:S06]  /*17df0*/  HMMA.16816.F32 R100, R128.reuse, R104, RZ ;  /* 0x000000688064723c */ /* 0x042fec00000018ff */
[C---:B------:R-:W-:Y:S06]  /*17e00*/  HMMA.16816.F32 R104, R128.reuse, R106, RZ ;  /* 0x0000006a8068723c */ /* 0x040fec00000018ff */
[C---:B------:R-:W-:Y:S06]  /*17e10*/  HMMA.16816.F32 R108, R128.reuse, R112, RZ ;  /* 0x00000070806c723c */ /* 0x040fec00000018ff */
[C---:B------:R-:W-:Y:S06]  /*17e20*/  HMMA.16816.F32 R112, R128.reuse, R114, RZ ;  /* 0x000000728070723c */ /* 0x040fec00000018ff */
[C---:B------:R-:W-:Y:S06]  /*17e30*/  HMMA.16816.F32 R116, R128.reuse, R120, RZ ;  /* 0x000000788074723c */ /* 0x040fec00000018ff */
[C---:B------:R-:W-:Y:S06]  /*17e40*/  HMMA.16816.F32 R120, R128.reuse, R122, RZ ;  /* 0x0000007a8078723c */ /* 0x040fec00000018ff */
[C---:B------:R-:W-:Y:S06]  /*17e50*/  HMMA.16816.F32 R124, R128.reuse, R136, RZ ;  /* 0x00000088807c723c */ /* 0x040fec00000018ff */
[----:B------:R-:W-:Y:S01]  /*17e60*/  HMMA.16816.F32 R128, R128, R138, RZ ;  /* 0x0000008a8080723c */ /* 0x000fe200000018ff */
[----:B------:R-:W1:Y:S05]  /*17e70*/  LDSM.16.M88.4 R136, [R228] ;  /* 0x00000000e488783b */ /* 0x000e6a0000000200 */
[C---:B------:R-:W-:Y:S06]  /*17e80*/  HMMA.16816.F32 R4, R156.reuse, R160, R4 ;  /* 0x000000a09c04723c */ /* 0x040fec0000001804 */
[C---:B------:R-:W-:Y:S01]  /*17e90*/  HMMA.16816.F32 R8, R156.reuse, R162, R8 ;  /* 0x000000a29c08723c */ /* 0x040fe20000001808 */
[----:B------:R-:W2:Y:S01]  /*17ea0*/  LDSM.16.M88.4 R160, [R222] ;  /* 0x00000000dea0783b */ /* 0x000ea20000000200 */
[----:B------:R-:W-:Y:S04]  /*17eb0*/  DEPBAR.LE SB0, 0x0 ;  /* 0x000080000000791a */ /* 0x000fe80000000000 */
[C---:B------:R-:W-:Y:S01]  /*17ec0*/  HMMA.16816.F32 R12, R156.reuse, R164, R12 ;  /* 0x000000a49c0c723c */ /* 0x040fe2000000180c */
[----:B------:R-:W-:Y:S05]  /*17ed0*/  BAR.SYNC.DEFER_BLOCKING 0x0 ;  /* 0x0000000000007b1d */ /* 0x000fea0000010000 */
[C---:B------:R-:W-:Y:S06]  /*17ee0*/  HMMA.16816.F32 R16, R156.reuse, R166, R16 ;  /* 0x000000a69c10723c */ /* 0x040fec0000001810 */
[C---:B------:R-:W-:Y:S06]  /*17ef0*/  HMMA.16816.F32 R20, R156.reuse, R168, R20 ;  /* 0x000000a89c14723c */ /* 0x040fec0000001814 */
[C---:B------:R-:W-:Y:S06]  /*17f00*/  HMMA.16816.F32 R24, R156.reuse, R170, R24 ;  /* 0x000000aa9c18723c */ /* 0x040fec0000001818 */
        /* <DEDUP_REMOVED lines=10> */
[C---:B---3--:R-:W-:Y:S06]  /*17fb0*/  HMMA.16816.F32 R60, R156.reuse, R188, R60 ;  /* 0x000000bc9c3c723c */ /* 0x048fec000000183c */
[C---:B------:R-:W-:Y:S06]  /*17fc0*/  HMMA.16816.F32 R64, R156.reuse, R190, R64 ;  /* 0x000000be9c40723c */ /* 0x040fec0000001840 */
[C---:B------:R-:W-:Y:S06]  /*17fd0*/  HMMA.16816.F32 R68, R156.reuse, R192, R68 ;  /* 0x000000c09c44723c */ /* 0x040fec0000001844 */
[C---:B------:R-:W-:Y:S06]  /*17fe0*/  HMMA.16816.F32 R72, R156.reuse, R194, R72 ;  /* 0x000000c29c48723c */ /* 0x040fec0000001848 */
[C---:B-1----:R-:W-:Y:S06]  /*17ff0*/  HMMA.16816.F32 R76, R156.reuse, R136, R76 ;  /* 0x000000889c4c723c */ /* 0x042fec000000184c */
        /* <DEDUP_REMOVED lines=11> */
[C---:B--2---:R-:W-:Y:S06]  /*180b0*/  HMMA.16816.F32 R124, R156.reuse, R160, R124 ;  /* 0x000000a09c7c723c */ /* 0x044fec000000187c */
[----:B------:R-:W-:Y:S01]  /*180c0*/  HMMA.16816.F32 R128, R156, R162, R128 ;  /* 0x000000a29c80723c */ /* 0x000fe20000001880 */
[----:B------:R-:W-:Y:S11]  /*180d0*/  @!UPT UIADD3 URZ, URZ, URZ, URZ ;  /* 0x0000003f3f3ff290 */ /* 0x000ff6000fffe03f */
[----:B------:R-:W-:Y:S01]  /*180e0*/  @!UPT UIADD3 URZ, URZ, URZ, URZ ;  /* 0x0000003f3f3ff290 */ /* 0x000fe2000fffe03f */
[----:B------:R-:W-:Y:S11]  /*180f0*/  @!P0 BRA `(.L_x_971) ;  /* 0x0000000800888947 */ /* 0x000ff60003800000 */
[----:B------:R-:W1:Y:S01]  /*18100*/  LDC R160, c[0x0][0x248] ;  /* 0x00009200ffa07b82 */ /* 0x000e620000000800 */
[----:B------:R-:W-:Y:S02]  /*18110*/  ISETP.GE.AND P0, PT, R132, UR5, PT ;  /* 0x0000000584007c0c */ /* 0x000fe4000bf06270 */
[----:B------:R-:W-:Y:S11]  /*18120*/  PLOP3.LUT P1, PT, PT, PT, UP0, 0x40, 0x0 ;  /* 0x000000000000781c */ /* 0x000ff60003f2e808 */
[----:B------:R-:W2:Y:S01]  /*18130*/  @!P0 LDC R157, c[0x0][0x24c] ;  /* 0x00009300ff9d8b82 */ /* 0x000ea20000000800 */
[----:B-1----:R-:W-:Y:S05]  /*18140*/  IMAD.U32 R0, R160, -0x100, RZ ;  /* 0xffffff00a0007824 */ /* 0x002fea00078e00ff */
[----:B------:R-:W-:Y:S01]  /*18150*/  SHF.R.S32.HI R2, RZ, 0x1f, R0 ;  /* 0x0000001fff027819 */ /* 0x000fe20000011400 */
[----:B------:R-:W-:Y:S06]  /*18160*/  @P1 BRA `(.L_x_972) ;  /* 0x0000000000fc1947 */ /* 0x000fec0003800000 */
        /* <DEDUP_REMOVED lines=9> */
[----:B------:R-:W-:Y:S02]  /*18200*/  LOP3.LUT R139, R139, R159, RZ, 0x3c, !PT ;  /* 0x0000009f8b8b7212 */ /* 0x000fe400078e3cff */
[----:B------:R-:W-:Y:S02]  /*18210*/  ISETP.GE.AND P3, PT, R138, RZ, PT ;  /* 0x000000ff8a00720c */ /* 0x000fe40003f66270 */
[----:B------:R-:W-:Y:S05]  /*18220*/  ISETP.GE.AND P1, PT, R139, RZ, PT ;  /* 0x000000ff8b00720c */ /* 0x000fea0003f26270 */
[----:B-1----:R-:W1:Y:S02]  /*18230*/  MUFU.RCP R2, R2 ;  /* 0x0000000200027308 */ /* 0x002e640000001000 */
[----:B-1----:R-:W-:Y:S08]  /*18240*/  VIADD R2, R2, 0xffffffe ;  /* 0x0ffffffe02027836 */ /* 0x002ff00000000000 */
[----:B------:R-:W1:Y:S02]  /*18250*/  F2I.FTZ.U32.TRUNC.NTZ R3, R2 ;  /* 0x0000000200037305 */ /* 0x000e64000021f000 */
[--C-:B-1----:R-:W-:Y:S04]  /*18260*/  IMAD.MOV R2, RZ, RZ, -R3.reuse ;  /* 0x000000ffff027224 */ /* 0x102fe800078e0a03 */
        /* <DEDUP_REMOVED lines=15> */
[----:B------:R-:W-:Y:S02]  /*18360*/  ISETP.NE.AND P2, PT, R159, RZ, PT ;  /* 0x000000ff9f00720c */ /* 0x000fe40003f45270 */
[-C--:B------:R-:W-:Y:S02]  /*18370*/  ISETP.GE.U32.AND P5, PT, R3, R158.reuse, PT ;  /* 0x0000009e0300720c */ /* 0x080fe40003fa6070 */
[----:B------:R-:W-:Y:S02]  /*18380*/  ISETP.GE.U32.AND P6, PT, R136, R158, PT ;  /* 0x0000009e8800720c */ /* 0x000fe40003fc6070 */
[----:B------:R-:W-:Y:S09]  /*18390*/  LOP3.LUT R3, RZ, R159, RZ, 0x33, !PT ;  /* 0x0000009fff037212 */ /* 0x000ff200078e33ff */
        /* <DEDUP_REMOVED lines=11> */
[----:B------:R1:W3:Y:S04]  /*18450*/  LDG.E R3, desc[UR6][R138.64] ;  /* 0x000000068a037981 */ /* 0x0002e8000c1e1900 */
[----:B------:R-:W-:Y:S01]  /*18460*/  IMAD R2, R2, R159, -0x100 ;  /* 0xffffff0002027424 */ /* 0x000fe200078e029f */
[----:B------:R4:W3:Y:S04]  /*18470*/  LDG.E R136, desc[UR6][R136.64] ;  /* 0x0000000688887981 */ /* 0x0008e8000c1e1900 */
[----:B------:R-:W-:Y:S05]  /*18480*/  SHF.R.S32.HI R0, RZ, 0x1f, R2 ;  /* 0x0000001fff007819 */ /* 0x000fea0000011402 */
[-C--:B------:R-:W-:Y:S01]  /*18490*/  IMAD R0, R0, R160.reuse, RZ ;  /* 0x000000a000007224 */ /* 0x080fe200078e02ff */
[----:B-1----:R-:W1:Y:S08]  /*184a0*/  LDC.64 R138, c[0x0][0x230] ;  /* 0x00008c00ff8a7b82 */ /* 0x002e700000000a00 */
[----:B----4-:R-:W4:Y:S02]  /*184b0*/  LDC R137, c[0x0][0x24c] ;  /* 0x00009300ff897b82 */ /* 0x010f240000000800 */
[C---:B----4-:R-:W-:Y:S02]  /*184c0*/  IMAD R0, R2.reuse, R137, R0 ;  /* 0x0000008902007224 */ /* 0x050fe400078e0200 */
[----:B---3--:R-:W-:Y:S02]  /*184d0*/  IMAD.IADD R156, R3, 0x1, -R136 ;  /* 0x00000001039c7824 */ /* 0x008fe400078e0a88 */
        /* <DEDUP_REMOVED lines=8> */
.L_x_972:
[----:B------:R1:W-:Y:S01]  /*18560*/  @P0 STS [R237+0x1000], RZ ;  /* 0x001000ffed000388 */ /* 0x0003e20000000800 */
[----:B------:R-:W-:Y:S01]  /*18570*/  @!P0 IADD3 R3, P1, R245, R0, RZ ;  /* 0x00000000f5038210 */ /* 0x000fe20007f3e0ff */
[----:B------:R-:W3:Y:S01]  /*18580*/  @!P0 LDC R158, c[0x0][0x24c] ;  /* 0x00009300ff9e8b82 */ /* 0x000ee20000000800 */
[----:B------:R-:W-:Y:S01]  /*18590*/  LEA R136, P2, R0, R240, 0x1 ;  /* 0x000000f000887211 */ /* 0x000fe200078408ff */
[----:B------:R1:W-:Y:S01]  /*185a0*/  @P0 STS [R237+0x1004], RZ ;  /* 0x001004ffed000388 */ /* 0x0003e20000000800 */
[----:B------:R-:W-:Y:S01]  /*185b0*/  @!P0 MOV R162, R0 ;  /* 0x0000000000a28202 */ /* 0x000fe20000000f00 */
[----:B------:R-:W-:Y:S01]  /*185c0*/  @!P0 IMAD.X R137, R248, 0x1, R2, P1 ;  /* 0x00000001f8898824 */ /* 0x000fe200008e0602 */
[C---:B------:R-:W-:Y:S01]  /*185d0*/  @!P0 LEA R138, P1, R3.reuse, R240, 0x1 ;  /* 0x000000f0038a8211 */ /* 0x040fe200078208ff */
[----:B------:R1:W-:Y:S01]  /*185e0*/  @P0 STS.64 [R237+0x1008], RZ ;  /* 0x001008ffed000388 */ /* 0x0003e20000000a00 */
[----:B------:R-:W-:Y:S01]  /*185f0*/  @!P0 IMAD.MOV.U32 R166, RZ, RZ, R0 ;  /* 0x000000ffffa68224 */ /* 0x000fe200078e0000 */
[----:B------:R-:W4:Y:S01]  /*18600*/  @!P0 LDC R159, c[0x0][0x24c] ;  /* 0x00009300ff9f8b82 */ /* 0x000f220000000800 */
[-C--:B------:R-:W-:Y:S01]  /*18610*/  @!P0 LEA.HI.X R139, R3, R241.reuse, R137, 0x1, P1 ;  /* 0x000000f1038b8211 */ /* 0x080fe200008f0c89 */
[--C-:B------:R-:W-:Y:S01]  /*18620*/  @!P0 IMAD.MOV.U32 R167, RZ, RZ, R2.reuse ;  /* 0x000000ffffa78224 */ /* 0x100fe200078e0002 */
[-C--:B------:R-:W-:Y:S01]  /*18630*/  LEA.HI.X R137, R0, R241.reuse, R2, 0x1, P2 ;  /* 0x000000f100897211 */ /* 0x080fe200010f0c02 */
[----:B------:R-:W-:Y:S01]  /*18640*/  @!P0 IMAD.MOV.U32 R164, RZ, RZ, R0 ;  /* 0x000000ffffa48224 */ /* 0x000fe200078e0000 */
[C---:B------:R-:W-:Y:S01]  /*18650*/  @!P0 LEA R3, P2, R160.reuse, R0, 0x6 ;  /* 0x00000000a0038211 */ /* 0x040fe200078430ff */
[C---:B------:R-:W-:Y:S02]  /*18660*/  @!P0 IMAD.WIDE.U32 R166, R160.reuse, 0xa0, R166 ;  /* 0x000000a0a0a68825 */ /* 0x040fe400078e00a6 */
[----:B------:R-:W-:Y:S01]  /*18670*/  @!PT LDS RZ, [RZ] ;  /* 0x00000000fffff984 */ /* 0x000fe20000000800 */
[----:B------:R-:W-:Y:S01]  /*18680*/  @!PT LDS RZ, [RZ] ;  /* 0x00000000fffff984 */ /* 0x000fe20000000800 */
[----:B------:R-:W-:Y:S01]  /*18690*/  @!PT LDS RZ, [RZ] ;  /* 0x00000000fffff984 */ /* 0x000fe20000000800 */
[----:B------:R-:W-:Y:S01]  /*186a0*/  @!P0 LDGSTS.E.BYPASS.LTC128B.128 [R237+0x1000], desc[UR6][R136.64] ;  /* 0x0100000088ed8fae */ /* 0x000fe2000b901d46 */
[----:B------:R-:W5:Y:S01]  /*186b0*/  @!P0 LDC R168, c[0x0][0x24c] ;  /* 0x00009300ffa88b82 */ /* 0x000f620000000800 */
[C---:B------:R-:W-:Y:S01]  /*186c0*/  @!P0 LEA R156, P1, R3.reuse, R240, 0x1 ;  /* 0x000000f0039c8211 */ /* 0x040fe200078208ff */
[--C-:B------:R-:W-:Y:S01]  /*186d0*/  @!P0 IMAD.MOV.U32 R165, RZ, RZ, R2.reuse ;  /* 0x000000ffffa58224 */ /* 0x100fe200078e0002 */
[----:B------:R1:W-:Y:S01]  /*186e0*/  @P0 STS.128 [R237+0x1800], RZ ;  /* 0x001800ffed000388 */ /* 0x0003e20000000c00 */
[C---:B--2---:R-:W-:Y:S01]  /*186f0*/  @!P0 LEA.HI.X R157, R160.reuse, R2, R157, 0x6, P2 ;  /* 0x00000002a09d8211 */ /* 0x044fe200010f349d */
[----:B------:R-:W-:Y:S02]  /*18700*/  @!P0 IMAD.MOV.U32 R163, RZ, RZ, R2 ;  /* 0x000000ffffa38224 */ /* 0x000fe400078e0002 */
[----:B------:R-:W-:Y:S01]  /*18710*/  @!PT LDS RZ, [RZ] ;  /* 0x00000000fffff984 */ /* 0x000fe20000000800 */
[----:B------:R-:W-:Y:S01]  /*18720*/  @!PT LDS RZ, [RZ] ;  /* 0x00000000fffff984 */ /* 0x000fe20000000800 */
[----:B------:R-:W-:Y:S01]  /*18730*/  @!PT LDS RZ, [RZ] ;  /* 0x00000000fffff984 */ /* 0x000fe20000000800 */
[----:B------:R2:W-:Y:S01]  /*18740*/  @!P0 LDGSTS.E.BYPASS.LTC128B.128 [R237+0x1800], desc[UR6][R138.64] ;  /* 0x018000008aed8fae */ /* 0x0005e2000b901d46 */
[-C--:B------:R-:W-:Y:S01]  /*18750*/  @!P0 LEA.HI.X R157, R3, R241.reuse, R157, 0x1, P1 ;  /* 0x000000f1039d8211 */ /* 0x080fe200008f0c9d */
[----:B------:R-:W1:Y:S01]  /*18760*/  @!P0 LDC R169, c[0x0][0x24c] ;  /* 0x00009300ffa98b82 */ /* 0x000e620000000800 */
[C---:B------:R-:W-:Y:S01]  /*18770*/  @!P0 LEA R3, P1, R160.reuse, R0, 0x7 ;  /* 0x00000000a0038211 */ /* 0x040fe200078238ff */
[----:B------:R1:W-:Y:S01]  /*18780*/  @P0 STS.128 [R237+0x2000], RZ ;  /* 0x002000ffed000388 */ /* 0x0003e20000000c00 */
[C---:B------:R-:W-:Y:S03]  /*18790*/  @!P0 IMAD.WIDE.U32 R164, R160.reuse, 0xc0, R164 ;  /* 0x000000c0a0a48825 */ /* 0x040fe600078e00a4 */
[----:B------:R-:W-:Y:S01]  /*187a0*/  @!PT LDS RZ, [RZ] ;  /* 0x00000000fffff984 */ /* 0x000fe20000000800 */
[----:B------:R-:W-:Y:S01]  /*187b0*/  @!PT LDS RZ, [RZ] ;  /* 0x00000000fffff984 */ /* 0x000fe20000000800 */
[----:B------:R-:W-:Y:S01]  /*187c0*/  @!PT LDS RZ, [RZ] ;  /* 0x00000000fffff984 */ /* 0x000fe20000000800 */
[----:B------:R3:W-:Y:S01]  /*187d0*/  @!P0 LDGSTS.E.BYPASS.LTC128B.128 [R237+0x2000], desc[UR6][R156.64] ;  /* 0x020000009ced8fae */ /* 0x0007e2000b901d46 */
[C---:B------:R-:W-:Y:S01]  /*187e0*/  @!P0 IMAD.WIDE.U32 R162, R160.reuse, 0xe0, R162 ;  /* 0x000000e0a0a28825 */ /* 0x040fe200078e00a2 */
[----:B------:R-:W5:Y:S02]  /*187f0*/  @!P0 LDC R170, c[0x0][0x24c] ;  /* 0x00009300ffaa8b82 */ /* 0x000f640000000800 */
[----:B------:R1:W-:Y:S01]  /*18800*/  @P0 STS.128 [R237+0x2800], RZ ;  /* 0x002800ffed000388 */ /* 0x0003e20000000c00 */
[----:B--2---:R-:W-:Y:S02]  /*18810*/  @!P0 IMAD.MOV.U32 R138, RZ, RZ, R0 ;  /* 0x000000ffff8a8224 */ /* 0x004fe400078e0000 */
[----:B------:R-:W-:Y:S02]  /*18820*/  @!P0 IMAD.MOV.U32 R139, RZ, RZ, R2 ;  /* 0x000000ffff8b8224 */ /* 0x000fe400078e0002 */
[C---:B------:R-:W-:Y:S01]  /*18830*/  @!P0 IMAD.WIDE.U32 R138, R160.reuse, 0x60, R138 ;  /* 0x00000060a08a8825 */ /* 0x040fe200078e008a */
[----:B----4-:R-:W-:Y:S02]  /*18840*/  @!P0 LEA.HI.X R2, R160, R2, R159, 0x7, P1 ;  /* 0x00000002a0028211 */ /* 0x010fe400008f3c9f */
[-C--:B---3--:R-:W-:Y:S01]  /*18850*/  @!P0 LEA R156, P3, R166, R240.reuse, 0x1 ;  /* 0x000000f0a69c8211 */ /* 0x088fe200078608ff */
[----:B------:R-:W-:Y:S01]  /*18860*/  @!P0 IMAD R161, R158, 0x60, RZ ;  /* 0x000000609ea18824 */ /* 0x000fe200078e02ff */
[-C--:B------:R-:W-:Y:S02]  /*18870*/  @!P0 LEA R160, P2, R138, R240.reuse, 0x1 ;  /* 0x000000f08aa08211 */ /* 0x080fe400078408ff */
[-C--:B------:R-:W-:Y:S01]  /*18880*/  @!P0 LEA R158, P1, R3, R240.reuse, 0x1 ;  /* 0x000000f0039e8211 */ /* 0x080fe200078208ff */
[----:B------:R-:W-:Y:S02]  /*18890*/  @!P0 IMAD.IADD R0, R161, 0x1, R139 ;  /* 0x00000001a1008824 */ /* 0x000fe400078e028b */
[----:B-----5:R-:W-:Y:S01]  /*188a0*/  @!P0 IMAD R139, R170, 0xe0, RZ ;  /* 0x000000e0aa8b8824 */ /* 0x020fe200078e02ff */
[-C--:B------:R-:W-:Y:S01]  /*188b0*/  @!P0 LEA.HI.X R159, R3, R241.reuse, R2, 0x1, P1 ;  /* 0x000000f1039f8211 */ /* 0x080fe200008f0c02 */
[----:B------:R-:W-:Y:S01]  /*188c0*/  @!P0 IMAD R3, R168, 0xa0, RZ ;  /* 0x000000a0a8038824 */ /* 0x000fe200078e02ff */
[----:B------:R-:W-:Y:S01]  /*188d0*/  @!P0 LEA.HI.X R161, R138, R241, R0, 0x1, P2 ;  /* 0x000000f18aa18211 */ /* 0x000fe200010f0c00 */
[----:B-1----:R-:W-:Y:S01]  /*188e0*/  @!P0 IMAD R0, R169, 0xc0, RZ ;  /* 0x000000c0a9008824 */ /* 0x002fe200078e02ff */
[-C--:B------:R-:W-:Y:S01]  /*188f0*/  @!P0 LEA R138, P2, R164, R240.reuse, 0x1 ;  /* 0x000000f0a48a8211 */ /* 0x080fe200078408ff */
[----:B------:R-:W-:Y:S01]  /*18900*/  @!P0 IMAD.IADD R157, R3, 0x1, R167 ;  /* 0x00000001039d8824 */ /* 0x000fe200078e02a7 */
[----:B------:R-:W-:Y:S01]  /*18910*/  @!P0 LEA R2, P1, R162, R240, 0x1 ;  /* 0x000000f0a2028211 */ /* 0x000fe200078208ff */
[----:B------:R-:W-:Y:S01]  /*18920*/  @!PT LDS RZ, [RZ] ;  /* 0x00000000fffff984 */ /* 0x000fe20000000800 */
[----:B------:R-:W-:Y:S01]  /*18930*/  @!PT LDS RZ, [RZ] ;  /* 0x00000000fffff984 */ /* 0x000fe20000000800 */
[----:B------:R-:W-:Y:S01]  /*18940*/  @!PT LDS RZ, [RZ] ;  /* 0x00000000fffff984 */ /* 0x000fe20000000800 */
[----:B------:R1:W-:Y:S01]  /*18950*/  @!P0 LDGSTS.E.BYPASS.LTC128B.128 [R237+0x2800], desc[UR6][R160.64] ;  /* 0x02800000a0ed8fae */ /* 0x0003e2000b901d46 */
[----:B------:R-:W-:Y:S01]  /*18960*/  @!P0 IMAD.IADD R0, R0, 0x1, R165 ;  /* 0x0000000100008824 */ /* 0x000fe200078e02a5 */
[----:B------:R-:W-:Y:S01]  /*18970*/  @!P0 IADD3 R3, R139, R163, RZ ;  /* 0x000000a38b038210 */ /* 0x000fe20007ffe0ff */
[----:B------:R-:W-:Y:S01]  /*18980*/  IMAD.MOV.U32 R240, RZ, RZ, R136 ;  /* 0x000000fffff07224 */ /* 0x000fe200078e0088 */
[----:B------:R1:W-:Y:S01]  /*18990*/  @P0 STS.128 [R237+0x3000], RZ ;  /* 0x003000ffed000388 */ /* 0x0003e20000000c00 */
[-C--:B------:R-:W-:Y:S02]  /*189a0*/  @!P0 LEA.HI.X R157, R166, R241.reuse, R157, 0x1, P3 ;  /* 0x000000f1a69d8211 */ /* 0x080fe400018f0c9d */
        /* <DEDUP_REMOVED lines=23> */
.L_x_971:
[----:B------:R-:W-:Y:S04]  /*18b20*/  FMNMX.FTZ R0, R4, R134, !PT ;  /* 0x0000008604007209 */ /* 0x000fe80007810000 */
        /* <DEDUP_REMOVED lines=135> */
[C---:B------:R-:W-:Y:S01]  /*193a0*/  FADD.FTZ R0, -R3.reuse, R135 ;  /* 0x0000008703007221 */ /* 0x040fe20000010100 */
[C---:B------:R-:W-:Y:S01]  /*193b0*/  FMUL.FTZ R135, R3.reuse, UR4 ;  /* 0x0000000403877c20 */ /* 0x040fe20008410000 */
[----:B------:R-:W-:Y:S02]  /*193c0*/  FSETP.NEU.FTZ.AND P0, PT, R136, -INF , PT ;  /* 0xff8000008800780b */ /* 0x000fe40003f1d000 */
[----:B------:R-:W-:Y:S01]  /*193d0*/  FMUL.FTZ R0, R0, UR4 ;  /* 0x0000000400007c20 */ /* 0x000fe20008410000 */
[C---:B------:R-:W-:Y:S01]  /*193e0*/  FADD.FTZ R2, -R136.reuse, R134 ;  /* 0x0000008688027221 */ /* 0x040fe20000010100 */
[----:B------:R-:W-:Y:S03]  /*193f0*/  FMUL.FTZ R134, R136, UR4 ;  /* 0x0000000488867c20 */ /* 0x000fe60008410000 */
[----:B------:R-:W-:Y:S01]  /*19400*/  FMUL.FTZ R2, R2, UR4 ;  /* 0x0000000402027c20 */ /* 0x000fe20008410000 */
[----:B------:R-:W-:Y:S01]  /*19410*/  MUFU.EX2 R0, R0 ;  /* 0x0000000000007308 */ /* 0x000fe20000000800 */
[----:B------:R-:W-:Y:S02]  /*19420*/  FSEL R134, R134, RZ, P0 ;  /* 0x000000ff86867208 */ /* 0x000fe40000000000 */
[----:B------:R-:W-:Y:S03]  /*19430*/  FSETP.NEU.FTZ.AND P0, PT, R3, -INF , PT ;  /* 0xff8000000300780b */ /* 0x000fe60003f1d000 */
        /* <DEDUP_REMOVED lines=12> */
[----:B------:R-:W-:Y:S01]  /*19500*/  FSEL R135, R135, RZ, P0 ;  /* 0x000000ff87877208 */ /* 0x000fe20000000000 */
        /* <DEDUP_REMOVED lines=38> */
[----:B--2---:R-:W2:Y:S01]  /*19770*/  LDSM.16.MT88.4 R16, [R217+0x5000] ;  /* 0x00500000d910783b */ /* 0x004ea20000004200 */
        /* <DEDUP_REMOVED lines=31> */
[----:B---3--:R-:W3:Y:S01]  /*19970*/  LDSM.16.MT88.4 R24, [R218+0x5000] ;  /* 0x00500000da18783b */ /* 0x008ee20000004200 */
        /* <DEDUP_REMOVED lines=30> */
[----:B------:R5:W2:Y:S01]  /*19b60*/  MUFU.EX2 R139, R5 ;  /* 0x00000005008b7308 */ /* 0x000aa20000000800 */
[----:B----4-:R-:W4:Y:S01]  /*19b70*/  LDSM.16.MT88.4 R32, [R217+0x5400] ;  /* 0x00540000d920783b */ /* 0x010f220000004200 */
[--C-:B------:R-:W-:Y:S01]  /*19b80*/  FFMA.FTZ R93, R93, UR4, -R134.reuse ;  /* 0x000000045d5d7c23 */ /* 0x100fe20008010886 */
[--C-:B------:R-:W-:Y:S01]  /*19b90*/  FFMA.FTZ R94, R94, UR4, -R135.reuse ;  /* 0x000000045e5e7c23 */ /* 0x100fe20008010887 */
[--C-:B------:R-:W-:Y:S01]  /*19ba0*/  FFMA.FTZ R95, R95, UR4, -R135.reuse ;  /* 0x000000045f5f7c23 */ /* 0x100fe20008010887 */
[--C-:B------:R-:W-:Y:S01]  /*19bb0*/  FFMA.FTZ R96, R96, UR4, -R134.reuse ;  /* 0x0000000460607c23 */ /* 0x100fe20008010886 */
[--C-:B------:R-:W-:Y:S01]  /*19bc0*/  FFMA.FTZ R97, R97, UR4, -R134.reuse ;  /* 0x0000000461617c23 */ /* 0x100fe20008010886 */
[--C-:B------:R-:W-:Y:S03]  /*19bd0*/  FFMA.FTZ R98, R98, UR4, -R135.reuse ;  /* 0x0000000462627c23 */ /* 0x100fe60008010887 */
[----:B------:R3:W-:Y:S01]  /*19be0*/  MUFU.EX2 R137, R6 ;  /* 0x0000000600897308 */ /* 0x0007e20000000800 */
[----:B-1----:R-:W-:Y:S01]  /*19bf0*/  FMUL.FTZ R4, R2, R144 ;  /* 0x0000009002047220 */ /* 0x002fe20000410000 */
[--C-:B------:R-:W-:Y:S01]  /*19c00*/  FFMA.FTZ R99, R99, UR4, -R135.reuse ;  /* 0x0000000463637c23 */ /* 0x100fe20008010887 */
[--C-:B------:R-:W-:Y:S01]  /*19c10*/  FFMA.FTZ R100, R100, UR4, -R134.reuse ;  /* 0x0000000464647c23 */ /* 0x100fe20008010886 */
[--C-:B------:R-:W-:Y:S01]  /*19c20*/  FFMA.FTZ R101, R101, UR4, -R134.reuse ;  /* 0x0000000465657c23 */ /* 0x100fe20008010886 */
[--C-:B------:R-:W-:Y:S01]  /*19c30*/  FFMA.FTZ R102, R102, UR4, -R135.reuse ;  /* 0x0000000466667c23 */ /* 0x100fe20008010887 */
[--C-:B------:R-:W-:Y:S01]  /*19c40*/  FFMA.FTZ R103, R103, UR4, -R135.reuse ;  /* 0x0000000467677c23 */ /* 0x100fe20008010887 */
[--C-:B------:R-:W-:Y:S03]  /*19c50*/  FFMA.FTZ R104, R104, UR4, -R134.reuse ;  /* 0x0000000468687c23 */ /* 0x100fe60008010886 */
[----:B------:R1:W4:Y:S01]  /*19c60*/  MUFU.EX2 R157, R7 ;  /* 0x00000007009d7308 */ /* 0x0003220000000800 */
[----:B-----5:R-:W-:Y:S01]  /*19c70*/  FMUL.FTZ R5, R2, R145 ;  /* 0x0000009102057220 */ /* 0x020fe20000410000 */
[--C-:B------:R-:W-:Y:S01]  /*19c80*/  FFMA.FTZ R105, R105, UR4, -R134.reuse ;  /* 0x0000000469697c23 */ /* 0x100fe20008010886 */
[--C-:B------:R-:W-:Y:S01]  /*19c90*/  FFMA.FTZ R106, R106, UR4, -R135.reuse ;  /* 0x000000046a6a7c23 */ /* 0x100fe20008010887 */
[--C-:B------:R-:W-:Y:S01]  /*19ca0*/  FFMA.FTZ R107, R107, UR4, -R135.reuse ;  /* 0x000000046b6b7c23 */ /* 0x100fe20008010887 */
[--C-:B------:R-:W-:Y:S01]  /*19cb0*/  FFMA.FTZ R116, R116, UR4, -R134.reuse ;  /* 0x0000000474747c23 */ /* 0x100fe20008010886 */
[----:B------:R-:W-:Y:S01]  /*19cc0*/  ISETP.GT.AND P0, PT, R244, 0x1, PT ;  /* 0x00000001f400780c */ /* 0x000fe20003f04270 */
[--C-:B------:R-:W-:Y:S03]  /*19cd0*/  FFMA.FTZ R117, R117, UR4, -R134.reuse ;  /* 0x0000000475757c23 */ /* 0x100fe60008010886 */
[----:B------:R5:W-:Y:S01]  /*19ce0*/  MUFU.EX2 R156, R8 ;  /* 0x00000008009c7308 */ /* 0x000be20000000800 */
[----:B---3--:R-:W-:Y:S01]  /*19cf0*/  FMUL.FTZ R6, R0, R146 ;  /* 0x0000009200067220 */ /* 0x008fe20000410000 */
[--C-:B------:R-:W-:Y:S01]  /*19d00*/  FFMA.FTZ R118, R118, UR4, -R135.reuse ;  /* 0x0000000476767c23 */ /* 0x100fe20008010887 */
[--C-:B------:R-:W-:Y:S01]  /*19d10*/  FFMA.FTZ R119, R119, UR4, -R135.reuse ;  /* 0x0000000477777c23 */ /* 0x100fe20008010887 */
[--C-:B------:R-:W-:Y:S01]  /*19d20*/  FFMA.FTZ R120, R120, UR4, -R134.reuse ;  /* 0x0000000478787c23 */ /* 0x100fe20008010886 */
[--C-:B------:R-:W-:Y:S01]  /*19d30*/  FFMA.FTZ R121, R121, UR4, -R134.reuse ;  /* 0x0000000479797c23 */ /* 0x100fe20008010886 */
[--C-:B------:R-:W-:Y:S01]  /*19d40*/  FFMA.FTZ R122, R122, UR4, -R135.reuse ;  /* 0x000000047a7a7c23 */ /* 0x100fe20008010887 */
[--C-:B------:R-:W-:Y:S03]  /*19d50*/  FFMA.FTZ R123, R123, UR4, -R135.reuse ;  /* 0x000000047b7b7c23 */ /* 0x100fe60008010887 */
[----:B------:R3:W4:Y:S01]  /*19d60*/  MUFU.EX2 R162, R9 ;  /* 0x0000000900a27308 */ /* 0x0007220000000800 */
[----:B-1----:R-:W-:Y:S01]  /*19d70*/  FMUL.FTZ R7, R0, R147 ;  /* 0x0000009300077220 */ /* 0x002fe20000410000 */
[--C-:B------:R-:W-:Y:S01]  /*19d80*/  FFMA.FTZ R124, R124, UR4, -R134.reuse ;  /* 0x000000047c7c7c23 */ /* 0x100fe20008010886 */
[--C-:B------:R-:W-:Y:S01]  /*19d90*/  FFMA.FTZ R125, R125, UR4, -R134.reuse ;  /* 0x000000047d7d7c23 */ /* 0x100fe20008010886 */
[--C-:B------:R-:W-:Y:S01]  /*19da0*/  FFMA.FTZ R126, R126, UR4, -R135.reuse ;  /* 0x000000047e7e7c23 */ /* 0x100fe20008010887 */
[--C-:B------:R-:W-:Y:S01]  /*19db0*/  FFMA.FTZ R127, R127, UR4, -R135.reuse ;  /* 0x000000047f7f7c23 */ /* 0x100fe20008010887 */
[--C-:B------:R-:W-:Y:S01]  /*19dc0*/  FFMA.FTZ R128, R128, UR4, -R134.reuse ;  /* 0x0000000480807c23 */ /* 0x100fe20008010886 */
[--C-:B------:R-:W-:Y:S03]  /*19dd0*/  FFMA.FTZ R130, R130, UR4, -R135.reuse ;  /* 0x0000000482827c23 */ /* 0x100fe60008010887 */
[----:B------:R1:W-:Y:S01]  /*19de0*/  MUFU.EX2 R158, R10 ;  /* 0x0000000a009e7308 */ /* 0x0003e20000000800 */
[C---:B-----5:R-:W-:Y:S01]  /*19df0*/  FMUL.FTZ R8, R2.reuse, R140 ;  /* 0x0000008c02087220 */ /* 0x060fe20000410000 */
[----:B------:R-:W-:Y:S01]  /*19e00*/  FFMA.FTZ R134, R129, UR4, -R134 ;  /* 0x0000000481867c23 */ /* 0x000fe20008010886 */
[----:B------:R-:W-:Y:S07]  /*19e10*/  FFMA.FTZ R135, R131, UR4, -R135 ;  /* 0x0000000483877c23 */ /* 0x000fee0008010887 */
[----:B------:R5:W4:Y:S01]  /*19e20*/  MUFU.EX2 R160, R11 ;  /* 0x0000000b00a07308 */ /* 0x000b220000000800 */
[----:B---3--:R-:W-:Y:S09]  /*19e30*/  FMUL.FTZ R9, R2, R141 ;  /* 0x0000008d02097220 */ /* 0x008ff20000410000 */
[----:B------:R2:W-:Y:S01]  /*19e40*/  MUFU.EX2 R169, R20 ;  /* 0x0000001400a97308 */ /* 0x0005e20000000800 */
[C---:B-1----:R-:W-:Y:S09]  /*19e50*/  FMUL.FTZ R10, R0.reuse, R142 ;  /* 0x0000008e000a7220 */ /* 0x042ff20000410000 */
[----:B------:R4:W1:Y:S01]  /*19e60*/  MUFU.EX2 R173, R21 ;  /* 0x0000001500ad7308 */ /* 0x0008620000000800 */
[----:B-----5:R-:W-:Y:S02]  /*19e70*/  FMUL.FTZ R11, R0, R143 ;  /* 0x0000008f000b7220 */ /* 0x020fe40000410000 */
[----:B------:R-:W-:Y:S07]  /*19e80*/  LDSM.16.MT88.4 R140, [R217+0x8c00] ;  /* 0x008c0000d98c783b */ /* 0x000fee0000004200 */
[----:B------:R3:W-:Y:S01]  /*19e90*/  MUFU.EX2 R167, R22 ;  /* 0x0000001600a77308 */ /* 0x0007e20000000800 */
[----:B--2---:R-:W-:Y:S09]  /*19ea0*/  F2FP.F16.F32.PACK_AB R20, R139, R138 ;  /* 0x0000008a8b14723e */ /* 0x004ff200000000ff */
[----:B------:R2:W5:Y:S01]  /*19eb0*/  MUFU.EX2 R175, R23 ;  /* 0x0000001700af7308 */ /* 0x0005620000000800 */
[----:B----4-:R-:W-:Y:S09]  /*19ec0*/  F2FP.F16.F32.PACK_AB R21, R157, R137 ;  /* 0x000000899d15723e */ /* 0x010ff200000000ff */
[----:B------:R-:W-:Y:S01]  /*19ed0*/  MUFU.EX2 R187, R36 ;  /* 0x0000002400bb7308 */ /* 0x000fe20000000800 */
[----:B---3--:R-:W-:Y:S09]  /*19ee0*/  F2FP.F16.F32.PACK_AB R22, R162, R156 ;  /* 0x0000009ca216723e */ /* 0x008ff200000000ff */
[----:B------:R-:W-:Y:S01]  /*19ef0*/  MUFU.EX2 R189, R37 ;  /* 0x0000002500bd7308 */ /* 0x000fe20000000800 */
[----:B--2---:R-:W-:Y:S09]  /*19f00*/  F2FP.F16.F32.PACK_AB R23, R160, R158 ;  /* 0x0000009ea017723e */ /* 0x004ff200000000ff */
[----:B------:R-:W-:Y:S01]  /*19f10*/  MUFU.EX2 R185, R38 ;  /* 0x0000002600b97308 */ /* 0x000fe20000000800 */
[C---:B------:R-:W-:Y:S06]  /*19f20*/  HMMA.16816.F32 R4, R20.reuse, R16, R4 ;  /* 0x000000101404723c */ /* 0x040fec0000001804 */
[C---:B------:R-:W-:Y:S03]  /*19f30*/  HMMA.16816.F32 R8, R20.reuse, R18, R8 ;  /* 0x000000121408723c */ /* 0x040fe60000001808 */
[----:B------:R2:W-:Y:S02]  /*19f40*/  MUFU.EX2 R191, R39 ;  /* 0x0000002700bf7308 */ /* 0x0005e40000000800 */
[C---:B------:R-:W-:Y:S01]  /*19f50*/  FMUL.FTZ R16, R2.reuse, R152 ;  /* 0x0000009802107220 */ /* 0x040fe20000410000 */
[----:B------:R-:W-:Y:S01]  /*19f60*/  FMUL.FTZ R17, R2, R153 ;  /* 0x0000009902117220 */ /* 0x000fe20000410000 */
[C---:B------:R-:W-:Y:S01]  /*19f70*/  FMUL.FTZ R18, R0.reuse, R154 ;  /* 0x0000009a00127220 */ /* 0x040fe20000410000 */
[----:B------:R-:W-:Y:S05]  /*19f80*/  FMUL.FTZ R19, R0, R155 ;  /* 0x0000009b00137220 */ /* 0x000fea0000410000 */
[----:B------:R3:W-:Y:S10]  /*19f90*/  MUFU.EX2 R161, R12 ;  /* 0x0000000c00a17308 */ /* 0x0007f40000000800 */
[----:B------:R4:W5:Y:S01]  /*19fa0*/  MUFU.EX2 R163, R13 ;  /* 0x0000000d00a37308 */ /* 0x0009620000000800 */
[----:B--2---:R-:W2:Y:S09]  /*19fb0*/  LDSM.16.MT88.4 R36, [R218+0x5400] ;  /* 0x00540000da24783b */ /* 0x004eb20000004200 */
[----:B------:R1:W-:Y:S01]  /*19fc0*/  MUFU.EX2 R159, R14 ;  /* 0x0000000e009f7308 */ /* 0x0003e20000000800 */
[C---:B---3--:R-:W-:Y:S09]  /*19fd0*/  FMUL.FTZ R12, R2.reuse, R148 ;  /* 0x00000094020c7220 */ /* 0x048ff20000410000 */
[----:B------:R3:W2:Y:S01]  /*19fe0*/  MUFU.EX2 R165, R15 ;  /* 0x0000000f00a57308 */ /* 0x0006a20000000800 */
[C---:B----4-:R-:W-:Y:S01]  /*19ff0*/  FMUL.FTZ R13, R2.reuse, R149 ;  /* 0x00000095020d7220 */ /* 0x050fe20000410000 */
[----:B------:R-:W-:Y:S04]  /*1a000*/  FFMA.FTZ R2, R2, R246, R138 ;  /* 0x000000f602027223 */ /* 0x000fe8000001008a */
[----:B------:R-:W-:Y:S04]  /*1a010*/  FADD.FTZ R2, R139, R2 ;  /* 0x000000028b027221 */ /* 0x000fe80000010000 */
[----:B------:R-:W-:Y:S01]  /*1a020*/  MUFU.EX2 R190, R40 ;  /* 0x0000002800be7308 */ /* 0x000fe20000000800 */
[C---:B-1----:R-:W-:Y:S09]  /*1a030*/  FMUL.FTZ R14, R0.reuse, R150 ;  /* 0x00000096000e7220 */ /* 0x042ff20000410000 */
[----:B------:R-:W-:Y:S01]  /*1a040*/  MUFU.EX2 R194, R41 ;  /* 0x0000002900c27308 */ /* 0x000fe20000000800 */
[C---:B---3--:R-:W-:Y:S01]  /*1a050*/  FMUL.FTZ R15, R0.reuse, R151 ;  /* 0x00000097000f7220 */ /* 0x048fe20000410000 */
[----:B------:R-:W-:Y:S04]  /*1a060*/  FFMA.FTZ R0, R0, R247, R137 ;  /* 0x000000f700007223 */ /* 0x000fe80000010089 */
[----:B------:R-:W-:Y:S04]  /*1a070*/  FADD.FTZ R0, R157, R0 ;  /* 0x000000009d007221 */ /* 0x000fe80000010000 */
[----:B------:R-:W-:Y:S01]  /*1a080*/  MUFU.EX2 R192, R42 ;  /* 0x0000002a00c07308 */ /* 0x000fe20000000800 */
[C---:B------:R-:W-:Y:S03]  /*1a090*/  HMMA.16816.F32 R12, R20.reuse, R24, R12 ;  /* 0x00000018140c723c */ /* 0x040fe6000000180c */
[----:B------:R-:W-:Y:S03]  /*1a0a0*/  FADD.FTZ R0, R158, R0 ;  /* 0x000000009e007221 */ /* 0x000fe60000010000 */
[----:B------:R-:W-:Y:S03]  /*1a0b0*/  HMMA.16816.F32 R16, R20, R26, R16 ;  /* 0x0000001a1410723c */ /* 0x000fe60000001810 */
[----:B------:R1:W-:Y:S01]  /*1a0c0*/  MUFU.EX2 R193, R43 ;  /* 0x0000002b00c17308 */ /* 0x0003e20000000800 */
[----:B------:R-:W-:Y:S03]  /*1a0d0*/  LDSM.16.MT88.4 R24, [R218+0x5800] ;  /* 0x00580000da18783b */ /* 0x000fe60000004200 */
[----:B------:R-:W-:Y:S06]  /*1a0e0*/  F2FP.F16.F32.PACK_AB R20, R173, R169 ;  /* 0x000000a9ad14723e */ /* 0x000fec00000000ff */
[----:B------:R3:W-:Y:S01]  /*1a0f0*/  MUFU.EX2 R178, R28 ;  /* 0x0000001c00b27308 */ /* 0x0007e20000000800 */
[----:B-----5:R-:W-:Y:S02]  /*1a100*/  F2FP.F16.F32.PACK_AB R21, R175, R167 ;  /* 0x000000a7af15723e */ /* 0x020fe400000000ff */
[----:B------:R-:W-:Y:S02]  /*1a110*/  F2FP.F16.F32.PACK_AB R22, R179, R174 ;  /* 0x000000aeb316723e */ /* 0x000fe400000000ff */
[----:B------:R-:W-:Y:S05]  /*1a120*/  F2FP.F16.F32.PACK_AB R23, R177, R176 ;  /* 0x000000b0b117723e */ /* 0x000fea00000000ff */
[----:B------:R2:W-:Y:S01]  /*1a130*/  MUFU.EX2 R181, R29 ;  /* 0x0000001d00b57308 */ /* 0x0005e20000000800 */
[----:B-1----:R-:W1:Y:S09]  /*1a140*/  LDSM.16.MT88.4 R40, [R217+0x5800] ;  /* 0x00580000d928783b */ /* 0x002e720000004200 */
[----:B------:R4:W-:Y:S01]  /*1a150*/  MUFU.EX2 R180, R30 ;  /* 0x0000001e00b47308 */ /* 0x0009e20000000800 */
[----:B---3--:R-:W-:Y:S09]  /*1a160*/  F2FP.F16.F32.PACK_AB R28, R163, R161 ;  /* 0x000000a1a31c723e */ /* 0x008ff200000000ff */
[----:B------:R3:W5:Y:S01]  /*1a170*/  MUFU.EX2 R183, R31 ;  /* 0x0000001f00b77308 */ /* 0x0007620000000800 */
[----:B--2---:R-:W-:Y:S09]  /*1a180*/  F2FP.F16.F32.PACK_AB R29, R165, R159 ;  /* 0x0000009fa51d723e */ /* 0x004ff200000000ff */
[----:B------:R2:W-:Y:S01]  /*1a190*/  MUFU.EX2 R195, R44 ;  /* 0x0000002c00c37308 */ /* 0x0005e20000000800 */
[----:B----4-:R-:W-:Y:S09]  /*1a1a0*/  F2FP.F16.F32.PACK_AB R30, R170, R166 ;  /* 0x000000a6aa1e723e */ /* 0x010ff200000000ff */
[----:B------:R-:W-:Y:S01]  /*1a1b0*/  MUFU.EX2 R45, R45 ;  /* 0x0000002d002d7308 */ /* 0x000fe20000000800 */
[----:B---3--:R-:W-:Y:S09]  /*1a1c0*/  F2FP.F16.F32.PACK_AB R31, R168, R164 ;  /* 0x000000a4a81f723e */ /* 0x008ff200000000ff */
[----:B------:R-:W-:Y:S01]  /*1a1d0*/  MUFU.EX2 R46, R46 ;  /* 0x0000002e002e7308 */ /* 0x000fe20000000800 */
[C---:B------:R-:W-:Y:S06]  /*1a1e0*/  HMMA.16816.F32 R4, R28.reuse, R32, R4 ;  /* 0x000000201c04723c */ /* 0x040fec0000001804 */
[C---:B------:R-:W-:Y:S03]  /*1a1f0*/  HMMA.16816.F32 R8, R28.reuse, R34, R8 ;  /* 0x000000221c08723c */ /* 0x040fe60000001808 */
[----:B------:R-:W3:Y:S01]  /*1a200*/  MUFU.EX2 R47, R47 ;  /* 0x0000002f002f7308 */ /* 0x000ee20000000800 */
[----:B------:R-:W4:Y:S02]  /*1a210*/  LDSM.16.MT88.4 R32, [R217+0x5c00] ;  /* 0x005c0000d920783b */ /* 0x000f240000004200 */
[C---:B------:R-:W-:Y:S07]  /*1a220*/  HMMA.16816.F32 R12, R28.reuse, R36, R12 ;  /* 0x000000241c0c723c */ /* 0x040fee000000180c */
[----:B------:R-:W-:Y:S01]  /*1a230*/  MUFU.EX2 R48, R48 ;  /* 0x0000003000307308 */ /* 0x000fe20000000800 */
[----:B------:R-:W-:Y:S01]  /*1a240*/  HMMA.16816.F32 R16, R28, R38, R16 ;  /* 0x000000261c10723c */ /* 0x000fe20000001810 */
[----:B------:R-:W3:Y:S08]  /*1a250*/  LDSM.16.MT88.4 R36, [R218+0x5c00] ;  /* 0x005c0000da24783b */ /* 0x000ef00000004200 */
[----:B------:R-:W3:Y:S01]  /*1a260*/  MUFU.EX2 R49, R49 ;  /* 0x0000003100317308 */ /* 0x000ee20000000800 */
[C---:B-1----:R-:W-:Y:S05]  /*1a270*/  HMMA.16816.F32 R4, R20.reuse, R40, R4 ;  /* 0x000000281404723c */ /* 0x042fea0000001804 */
[----:B-----5:R-:W-:Y:S01]  /*1a280*/  F2FP.F16.F32.PACK_AB R29, R183, R180 ;  /* 0x000000b4b71d723e */ /* 0x020fe200000000ff */
[C---:B------:R-:W-:Y:S03]  /*1a290*/  HMMA.16816.F32 R8, R20.reuse, R42, R8 ;  /* 0x0000002a1408723c */ /* 0x040fe60000001808 */
[----:B------:R-:W-:Y:S01]  /*1a2a0*/  MUFU.EX2 R50, R50 ;  /* 0x0000003200327308 */ /* 0x000fe20000000800 */
[----:B------:R-:W1:Y:S01]  /*1a2b0*/  LDSM.16.MT88.4 R40, [R217+0x6000] ;  /* 0x00600000d928783b */ /* 0x000e620000004200 */
[----:B------:R-:W-:Y:S01]  /*1a2c0*/  F2FP.F16.F32.PACK_AB R30, R188, R184 ;  /* 0x000000b8bc1e723e */ /* 0x000fe200000000ff */
[C---:B------:R-:W-:Y:S07]  /*1a2d0*/  HMMA.16816.F32 R12, R20.reuse, R24, R12 ;  /* 0x00000018140c723c */ /* 0x040fee000000180c */
[----:B------:R-:W5:Y:S01]  /*1a2e0*/  MUFU.EX2 R51, R51 ;  /* 0x0000003300337308 */ /* 0x000f620000000800 */
[----:B------:R-:W-:Y:S01]  /*1a2f0*/  F2FP.F16.F32.PACK_AB R31, R186, R182 ;  /* 0x000000b6ba1f723e */ /* 0x000fe200000000ff */
[----:B------:R-:W-:Y:S01]  /*1a300*/  HMMA.16816.F32 R16, R20, R26, R16 ;  /* 0x0000001a1410723c */ /* 0x000fe20000001810 */
[----:B------:R-:W5:Y:S07]  /*1a310*/  LDSM.16.MT88.4 R24, [R218+0x6000] ;  /* 0x00600000da18783b */ /* 0x000f6e0000004200 */
[----:B------:R-:W-:Y:S03]  /*1a320*/  MUFU.EX2 R52, R52 ;  /* 0x0000003400347308 */ /* 0x000fe60000000800 */
[----:B------:R-:W-:Y:S01]  /*1a330*/  FADD.FTZ R28, R156, R2 ;  /* 0x000000029c1c7221 */ /* 0x000fe20000010000 */
[----:B------:R-:W-:Y:S01]  /*1a340*/  F2FP.F16.F32.PACK_AB R21, R191, R185 ;  /* 0x000000b9bf15723e */ /* 0x000fe200000000ff */
[----:B------:R-:W-:Y:S01]  /*1a350*/  FADD.FTZ R2, R160, R0 ;  /* 0x00000000a0027221 */ /* 0x000fe20000010000 */
[----:B------:R-:W-:Y:S01]  /*1a360*/  F2FP.F16.F32.PACK_AB R22, R194, R190 ;  /* 0x000000bec216723e */ /* 0x000fe200000000ff */
[----:B------:R-:W-:Y:S03]  /*1a370*/  FADD.FTZ R28, R162, R28 ;  /* 0x0000001ca21c7221 */ /* 0x000fe60000010000 */
[----:B------:R-:W-:Y:S01]  /*1a380*/  MUFU.EX2 R53, R53 ;  /* 0x0000003500357308 */ /* 0x000fe20000000800 */
[----:B------:R-:W-:Y:S01]  /*1a390*/  F2FP.F16.F32.PACK_AB R23, R193, R192 ;  /* 0x000000c0c117723e */ /* 0x000fe200000000ff */
[----:B------:R-:W-:Y:S01]  /*1a3a0*/  FADD.FTZ R2, R159, R2 ;  /* 0x000000029f027221 */ /* 0x000fe20000010000 */
[----:B------:R-:W-:Y:S01]  /*1a3b0*/  FADD.FTZ R0, R161, R28 ;  /* 0x0000001ca1007221 */ /* 0x000fe20000010000 */
[----:B------:R-:W-:Y:S03]  /*1a3c0*/  F2FP.F16.F32.PACK_AB R28, R181, R178 ;  /* 0x000000b2b51c723e */ /* 0x000fe600000000ff */
[----:B--2---:R-:W-:Y:S03]  /*1a3d0*/  FADD.FTZ R44, R163, R0 ;  /* 0x00000000a32c7221 */ /* 0x004fe60000010000 */
[----:B------:R-:W-:Y:S01]  /*1a3e0*/  MUFU.EX2 R54, R54 ;  /* 0x0000003600367308 */ /* 0x000fe20000000800 */
[----:B------:R-:W-:Y:S01]  /*1a3f0*/  FADD.FTZ R0, R165, R2 ;  /* 0x00000002a5007221 */ /* 0x000fe20000010000 */
[C---:B----4-:R-:W-:Y:S08]  /*1a400*/  HMMA.16816.F32 R4, R28.reuse, R32, R4 ;  /* 0x000000201c04723c */ /* 0x050ff00000001804 */
[----:B------:R-:W2:Y:S01]  /*1a410*/  MUFU.EX2 R55, R55 ;  /* 0x0000003700377308 */ /* 0x000ea20000000800 */
[C---:B------:R-:W-:Y:S01]  /*1a420*/  HMMA.16816.F32 R8, R28.reuse, R34, R8 ;  /* 0x000000221c08723c */ /* 0x040fe20000001808 */
[----:B------:R-:W4:Y:S02]  /*1a430*/  LDSM.16.MT88.4 R32, [R217+0x6400] ;  /* 0x00640000d920783b */ /* 0x000f240000004200 */
[----:B------:R-:W-:Y:S03]  /*1a440*/  FADD.FTZ R20, R166, R44 ;  /* 0x0000002ca6147221 */ /* 0x000fe60000010000 */
[C---:B---3--:R-:W-:Y:S03]  /*1a450*/  HMMA.16816.F32 R12, R28.reuse, R36, R12 ;  /* 0x000000241c0c723c */ /* 0x048fe6000000180c */
[----:B------:R-:W-:Y:S02]  /*1a460*/  MUFU.EX2 R56, R56 ;  /* 0x0000003800387308 */ /* 0x000fe40000000800 */
[----:B------:R-:W-:Y:S01]  /*1a470*/  FADD.FTZ R2, R164, R0 ;  /* 0x00000000a4027221 */ /* 0x000fe20000010000 */
[----:B------:R-:W-:Y:S01]  /*1a480*/  HMMA.16816.F32 R16, R28, R38, R16 ;  /* 0x000000261c10723c */ /* 0x000fe20000001810 */
[----:B------:R-:W3:Y:S06]  /*1a490*/  LDSM.16.MT88.4 R36, [R218+0x6400] ;  /* 0x00640000da24783b */ /* 0x000eec0000004200 */
[----:B------:R-:W4:Y:S01]  /*1a4a0*/  MUFU.EX2 R57, R57 ;  /* 0x0000003900397308 */ /* 0x000f220000000800 */
[----:B------:R-:W-:Y:S03]  /*1a4b0*/  FADD.FTZ R0, R170, R20 ;  /* 0x00000014aa007221 */ /* 0x000fe60000010000 */
[----:B------:R-:W-:Y:S01]  /*1a4c0*/  F2FP.F16.F32.PACK_AB R20, R189, R187 ;  /* 0x000000bbbd14723e */ /* 0x000fe200000000ff */
[----:B------:R-:W-:Y:S01]  /*1a4d0*/  FADD.FTZ R2, R168, R2 ;  /* 0x00000002a8027221 */ /* 0x000fe20000010000 */
[----:B------:R-:W-:Y:S04]  /*1a4e0*/  F2FP.F16.F32.PACK_AB R29, R47, R46 ;  /* 0x0000002e2f1d723e */ /* 0x000fe800000000ff */
[----:B------:R-:W-:Y:S01]  /*1a4f0*/  MUFU.EX2 R58, R58 ;  /* 0x0000003a003a7308 */ /* 0x000fe20000000800 */
[----:B------:R-:W-:Y:S01]  /*1a500*/  F2FP.F16.F32.PACK_AB R30, R49, R48 ;  /* 0x00000030311e723e */ /* 0x000fe200000000ff */
[C---:B-1----:R-:W-:Y:S05]  /*1a510*/  HMMA.16816.F32 R4, R20.reuse, R40, R4 ;  /* 0x000000281404723c */ /* 0x042fea0000001804 */
[----:B-----5:R-:W-:Y:S03]  /*1a520*/  F2FP.F16.F32.PACK_AB R31, R51, R50 ;  /* 0x00000032331f723e */ /* 0x020fe600000000ff */
[----:B------:R-:W1:Y:S01]  /*1a530*/  MUFU.EX2 R59, R59 ;  /* 0x0000003b003b7308 */ /* 0x000e620000000800 */
[C---:B------:R-:W-:Y:S01]  /*1a540*/  HMMA.16816.F32 R8, R20.reuse, R42, R8 ;  /* 0x0000002a1408723c */ /* 0x040fe20000001808 */
[----:B------:R-:W5:Y:S02]  /*1a550*/  LDSM.16.MT88.4 R40, [R217+0x6800] ;  /* 0x00680000d928783b */ /* 0x000f640000004200 */
[----:B------:R-:W-:Y:S01]  /*1a560*/  FADD.FTZ R44, R167, R2 ;  /* 0x00000002a72c7221 */ /* 0x000fe20000010000 */
[----:B------:R-:W-:Y:S02]  /*1a570*/  FADD.FTZ R0, R169, R0 ;  /* 0x00000000a9007221 */ /* 0x000fe40000010000 */
[C---:B------:R-:W-:Y:S03]  /*1a580*/  HMMA.16816.F32 R12, R20.reuse, R24, R12 ;  /* 0x00000018140c723c */ /* 0x040fe6000000180c */
[----:B------:R-:W-:Y:S02]  /*1a590*/  MUFU.EX2 R60, R60 ;  /* 0x0000003c003c7308 */ /* 0x000fe40000000800 */
[----:B------:R-:W-:Y:S01]  /*1a5a0*/  FADD.FTZ R2, R173, R0 ;  /* 0x00000000ad027221 */ /* 0x000fe20000010000 */
[----:B------:R-:W-:Y:S01]  /*1a5b0*/  HMMA.16816.F32 R16, R20, R26, R16 ;  /* 0x0000001a1410723c */ /* 0x000fe20000001810 */
[----:B------:R-:W5:Y:S06]  /*1a5c0*/  LDSM.16.MT88.4 R24, [R218+0x6800] ;  /* 0x00680000da18783b */ /* 0x000f6c0000004200 */
[----:B------:R-:W-:Y:S01]  /*1a5d0*/  MUFU.EX2 R61, R61 ;  /* 0x0000003d003d7308 */ /* 0x000fe20000000800 */
[----:B------:R-:W-:Y:S03]  /*1a5e0*/  FADD.FTZ R0, R175, R44 ;  /* 0x0000002caf007221 */ /* 0x000fe60000010000 */
[----:B------:R-:W-:Y:S01]  /*1a5f0*/  FADD.FTZ R2, R174, R2 ;  /* 0x00000002ae027221 */ /* 0x000fe20000010000 */
[----:B--2---:R-:W-:Y:S05]  /*1a600*/  F2FP.F16.F32.PACK_AB R21, R55, R54 ;  /* 0x000000363715723e */ /* 0x004fea00000000ff */
[----:B------:R-:W-:Y:S01]  /*1a610*/  MUFU.EX2 R62, R62 ;  /* 0x0000003e003e7308 */ /* 0x000fe20000000800 */
[----:B----4-:R-:W-:Y:S01]  /*1a620*/  F2FP.F16.F32.PACK_AB R22, R57, R56 ;  /* 0x000000383916723e */ /* 0x010fe200000000ff */
[----:B------:R-:W-:Y:S01]  /*1a630*/  FADD.FTZ R0, R176, R0 ;  /* 0x00000000b0007221 */ /* 0x000fe20000010000 */
[----:B-1----:R-:W-:Y:S01]  /*1a640*/  F2FP.F16.F32.PACK_AB R23, R59, R58 ;  /* 0x0000003a3b17723e */ /* 0x002fe200000000ff */
[----:B------:R-:W-:Y:S02]  /*1a650*/  FADD.FTZ R2, R179, R2 ;  /* 0x00000002b3027221 */ /* 0x000fe40000010000 */
[----:B------:R-:W-:Y:S04]  /*1a660*/  FADD.FTZ R28, R177, R0 ;  /* 0x00000000b11c7221 */ /* 0x000fe80000010000 */
[----:B------:R-:W1:Y:S01]  /*1a670*/  MUFU.EX2 R63, R63 ;  /* 0x0000003f003f7308 */ /* 0x000e620000000800 */
[----:B------:R-:W-:Y:S01]  /*1a680*/  FADD.FTZ R0, R178, R2 ;  /* 0x00000002b2007221 */ /* 0x000fe20000010000 */
[----:B------:R-:W-:Y:S01]  /*1a690*/  FADD.FTZ R2, R180, R28 ;  /* 0x0000001cb4027221 */ /* 0x000fe20000010000 */
[----:B------:R-:W-:Y:S02]  /*1a6a0*/  F2FP.F16.F32.PACK_AB R28, R45, R195 ;  /* 0x000000c32d1c723e */ /* 0x000fe400000000ff */
[----:B------:R-:W-:Y:S01]  /*1a6b0*/  FADD.FTZ R44, R181, R0 ;  /* 0x00000000b52c7221 */ /* 0x000fe20000010000 */
[----:B------:R-:W-:Y:S04]  /*1a6c0*/  FADD.FTZ R0, R183, R2 ;  /* 0x00000002b7007221 */ /* 0x000fe80000010000 */
[----:B------:R-:W-:Y:S01]  /*1a6d0*/  MUFU.EX2 R64, R64 ;  /* 0x0000004000407308 */ /* 0x000fe20000000800 */
[----:B------:R-:W-:Y:S01]  /*1a6e0*/  FADD.FTZ R20, R184, R44 ;  /* 0x0000002cb8147221 */ /* 0x000fe20000010000 */
[C---:B------:R-:W-:Y:S05]  /*1a6f0*/  HMMA.16816.F32 R4, R28.reuse, R32, R4 ;  /* 0x000000201c04723c */ /* 0x040fea0000001804 */
[----:B------:R-:W-:Y:S03]  /*1a700*/  FADD.FTZ R2, R182, R0 ;  /* 0x00000000b6027221 */ /* 0x000fe60000010000 */
[----:B------:R-:W2:Y:S01]  /*1a710*/  MUFU.EX2 R65, R65 ;  /* 0x0000004100417308 */ /* 0x000ea20000000800 */
[C---:B------:R-:W-:Y:S01]  /*1a720*/  HMMA.16816.F32 R8, R28.reuse, R34, R8 ;  /* 0x000000221c08723c */ /* 0x040fe20000001808 */
[----:B------:R-:W4:Y:S02]  /*1a730*/  LDSM.16.MT88.4 R32, [R217+0x6c00] ;  /* 0x006c0000d920783b */ /* 0x000f240000004200 */
[----:B------:R-:W-:Y:S01]  /*1a740*/  FADD.FTZ R0, R188, R20 ;  /* 0x00000014bc007221 */ /* 0x000fe20000010000 */
[----:B------:R-:W-:Y:S02]  /*1a750*/  F2FP.F16.F32.PACK_AB R20, R53, R52 ;  /* 0x000000343514723e */ /* 0x000fe400000000ff */
[C---:B---3--:R-:W-:Y:S03]  /*1a760*/  HMMA.16816.F32 R12, R28.reuse, R36, R12 ;  /* 0x000000241c0c723c */ /* 0x048fe6000000180c */
[----:B------:R-:W-:Y:S02]  /*1a770*/  MUFU.EX2 R66, R66 ;  /* 0x0000004200427308 */ /* 0x000fe40000000800 */
[----:B------:R-:W-:Y:S01]  /*1a780*/  FADD.FTZ R2, R186, R2 ;  /* 0x00000002ba027221 */ /* 0x000fe20000010000 */
[----:B------:R-:W-:Y:S01]  /*1a790*/  HMMA.16816.F32 R16, R28, R38, R16 ;  /* 0x000000261c10723c */ /* 0x000fe20000001810 */
[----:B------:R-:W3:Y:S06]  /*1a7a0*/  LDSM.16.MT88.4 R36, [R218+0x6c00] ;  /* 0x006c0000da24783b */ /* 0x000eec0000004200 */
[----:B------:R-:W4:Y:S01]  /*1a7b0*/  MUFU.EX2 R67, R67 ;  /* 0x0000004300437308 */ /* 0x000f220000000800 */
[----:B------:R-:W-:Y:S01]  /*1a7c0*/  FADD.FTZ R44, R185, R2 ;  /* 0x00000002b92c7221 */ /* 0x000fe20000010000 */
[C---:B-----5:R-:W-:Y:S08]  /*1a7d0*/  HMMA.16816.F32 R4, R20.reuse, R40, R4 ;  /* 0x000000281404723c */ /* 0x060ff00000001804 */
[----:B------:R-:W-:Y:S01]  /*1a7e0*/  MUFU.EX2 R68, R68 ;  /* 0x0000004400447308 */ /* 0x000fe20000000800 */
[C---:B------:R-:W-:Y:S01]  /*1a7f0*/  HMMA.16816.F32 R8, R20.reuse, R42, R8 ;  /* 0x0000002a1408723c */ /* 0x040fe20000001808 */
[----:B------:R-:W5:Y:S02]  /*1a800*/  LDSM.16.MT88.4 R40, [R217+0x7000] ;  /* 0x00700000d928783b */ /* 0x000f640000004200 */
[----:B-1----:R-:W-:Y:S03]  /*1a810*/  F2FP.F16.F32.PACK_AB R29, R63, R62 ;  /* 0x0000003e3f1d723e */ /* 0x002fe600000000ff */
[C---:B------:R-:W-:Y:S03]  /*1a820*/  HMMA.16816.F32 R12, R20.reuse, R24, R12 ;  /* 0x00000018140c723c */ /* 0x040fe6000000180c */
[----:B------:R-:W-:Y:S02]  /*1a830*/  MUFU.EX2 R69, R69 ;  /* 0x0000004500457308 */ /* 0x000fe40000000800 */
[----:B--2---:R-:W-:Y:S01]  /*1a840*/  F2FP.F16.F32.PACK_AB R30, R65, R64 ;  /* 0x00000040411e723e */ /* 0x004fe200000000ff */
[----:B------:R-:W-:Y:S01]  /*1a850*/  HMMA.16816.F32 R16, R20, R26, R16 ;  /* 0x0000001a1410723c */ /* 0x000fe20000001810 */
[----:B------:R-:W1:Y:S06]  /*1a860*/  LDSM.16.MT88.4 R24, [R218+0x7000] ;  /* 0x00700000da18783b */ /* 0x000e6c0000004200 */
[----:B------:R-:W-:Y:S01]  /*1a870*/  MUFU.EX2 R70, R70 ;  /* 0x0000004600467308 */ /* 0x000fe20000000800 */
[----:B----4-:R-:W-:Y:S03]  /*1a880*/  F2FP.F16.F32.PACK_AB R31, R67, R66 ;  /* 0x00000042431f723e */ /* 0x010fe600000000ff */
[----:B------:R-:W-:Y:S06]  /*1a890*/  FADD.FTZ R0, R187, R0 ;  /* 0x00000000bb007221 */ /* 0x000fec0000010000 */
[----:B------:R-:W2:Y:S01]  /*1a8a0*/  MUFU.EX2 R71, R71 ;  /* 0x0000004700477308 */ /* 0x000ea20000000800 */
[----:B------:R-:W-:Y:S01]  /*1a8b0*/  FADD.FTZ R2, R189, R0 ;  /* 0x00000000bd027221 */ /* 0x000fe20000010000 */
[----:B------:R-:W-:Y:S03]  /*1a8c0*/  FADD.FTZ R0, R191, R44 ;  /* 0x0000002cbf007221 */ /* 0x000fe60000010000 */
[----:B------:R-:W-:Y:S01]  /*1a8d0*/  FADD.FTZ R28, R190, R2 ;  /* 0x00000002be1c7221 */ /* 0x000fe20000010000 */
[----:B------:R-:W-:Y:S04]  /*1a8e0*/  FADD.FTZ R0, R192, R0 ;  /* 0x00000000c0007221 */ /* 0x000fe80000010000 */
[----:B------:R-:W-:Y:S01]  /*1a8f0*/  MUFU.EX2 R72, R72 ;  /* 0x0000004800487308 */ /* 0x000fe20000000800 */
[----:B------:R-:W-:Y:S01]  /*1a900*/  FADD.FTZ R28, R194, R28 ;  /* 0x0000001cc21c7221 */ /* 0x000fe20000010000 */
[----:B------:R-:W-:Y:S03]  /*1a910*/  FADD.FTZ R2, R193, R0 ;  /* 0x00000000c1027221 */ /* 0x000fe60000010000 */
[----:B------:R-:W-:Y:S01]  /*1a920*/  FADD.FTZ R0, R195, R28 ;  /* 0x0000001cc3007221 */ /* 0x000fe20000010000 */
[----:B------:R-:W-:Y:S01]  /*1a930*/  F2FP.F16.F32.PACK_AB R28, R61, R60 ;  /* 0x0000003c3d1c723e */ /* 0x000fe200000000ff */
[----:B------:R-:W-:Y:S03]  /*1a940*/  FADD.FTZ R2, R46, R2 ;  /* 0x000000022e027221 */ /* 0x000fe60000010000 */
[----:B------:R-:W4:Y:S01]  /*1a950*/  MUFU.EX2 R73, R73 ;  /* 0x0000004900497308 */ /* 0x000f220000000800 */
[----:B--2---:R-:W-:Y:S01]  /*1a960*/  F2FP.F16.F32.PACK_AB R21, R71, R70 ;  /* 0x000000464715723e */ /* 0x004fe200000000ff */
[----:B------:R-:W-:Y:S01]  /*1a970*/  FADD.FTZ R44, R45, R0 ;  /* 0x000000002d2c7221 */ /* 0x000fe20000010000 */
[----:B------:R-:W-:Y:S01]  /*1a980*/  FADD.FTZ R0, R47, R2 ;  /* 0x000000022f007221 */ /* 0x000fe20000010000 */
[C---:B------:R-:W-:Y:S06]  /*1a990*/  HMMA.16816.F32 R4, R28.reuse, R32, R4 ;  /* 0x000000201c04723c */ /* 0x040fec0000001804 */
[----:B------:R-:W-:Y:S01]  /*1a9a0*/  MUFU.EX2 R74, R74 ;  /* 0x0000004a004a7308 */ /* 0x000fe20000000800 */
[----:B------:R-:W-:Y:S01]  /*1a9b0*/  FADD.FTZ R20, R48, R44 ;  /* 0x0000002c30147221 */ /* 0x000fe20000010000 */
[C---:B------:R-:W-:Y:S01]  /*1a9c0*/  HMMA.16816.F32 R8, R28.reuse, R34, R8 ;  /* 0x000000221c08723c */ /* 0x040fe20000001808 */
[----:B------:R-:W2:Y:S07]  /*1a9d0*/  LDSM.16.MT88.4 R32, [R217+0x7400] ;  /* 0x00740000d920783b */ /* 0x000eae0000004200 */
[----:B------:R-:W5:Y:S01]  /*1a9e0*/  MUFU.EX2 R75, R75 ;  /* 0x0000004b004b7308 */ /* 0x000f620000000800 */
[C---:B---3--:R-:W-:Y:S03]  /*1a9f0*/  HMMA.16816.F32 R12, R28.reuse, R36, R12 ;  /* 0x000000241c0c723c */ /* 0x048fe6000000180c */
[----:B----4-:R-:W-:Y:S03]  /*1aa00*/  F2FP.F16.F32.PACK_AB R22, R73, R72 ;  /* 0x000000484916723e */ /* 0x010fe600000000ff */
[----:B------:R-:W-:Y:S03]  /*1aa10*/  HMMA.16816.F32 R16, R28, R38, R16 ;  /* 0x000000261c10723c */ /* 0x000fe60000001810 */
[----:B------:R-:W-:Y:S01]  /*1aa20*/  MUFU.EX2 R76, R76 ;  /* 0x0000004c004c7308 */ /* 0x000fe20000000800 */
[----:B------:R-:W3:Y:S01]  /*1aa30*/  LDSM.16.MT88.4 R36, [R218+0x7400] ;  /* 0x00740000da24783b */ /* 0x000ee20000004200 */
[----:B------:R-:W-:Y:S01]  /*1aa40*/  FADD.FTZ R2, R50, R0 ;  /* 0x0000000032027221 */ /* 0x000fe20000010000 */
[----:B------:R-:W-:Y:S01]  /*1aa50*/  FADD.FTZ R0, R49, R20 ;  /* 0x0000001431007221 */ /* 0x000fe20000010000 */
[----:B------:R-:W-:Y:S06]  /*1aa60*/  F2FP.F16.F32.PACK_AB R20, R69, R68 ;  /* 0x000000444514723e */ /* 0x000fec00000000ff */
[----:B------:R-:W-:Y:S01]  /*1aa70*/  MUFU.EX2 R77, R77 ;  /* 0x0000004d004d7308 */ /* 0x000fe20000000800 */
[----:B-----5:R-:W-:Y:S01]  /*1aa80*/  F2FP.F16.F32.PACK_AB R23, R75, R74 ;  /* 0x0000004a4b17723e */ /* 0x020fe200000000ff */
[----:B------:R-:W-:Y:S01]  /*1aa90*/  FADD.FTZ R2, R51, R2 ;  /* 0x0000000233027221 */ /* 0x000fe20000010000 */
[----:B------:R-:W-:Y:S03]  /*1aaa0*/  FADD.FTZ R0, R52, R0 ;  /* 0x0000000034007221 */ /* 0x000fe60000010000 */
[----:B------:R-:W-:Y:S04]  /*1aab0*/  FADD.FTZ R44, R54, R2 ;  /* 0x00000002362c7221 */ /* 0x000fe80000010000 */
[----:B------:R-:W-:Y:S01]  /*1aac0*/  MUFU.EX2 R78, R78 ;  /* 0x0000004e004e7308 */ /* 0x000fe20000000800 */
[C---:B------:R-:W-:Y:S05]  /*1aad0*/  HMMA.16816.F32 R4, R20.reuse, R40, R4 ;  /* 0x000000281404723c */ /* 0x040fea0000001804 */
[----:B------:R-:W-:Y:S01]  /*1aae0*/  FADD.FTZ R2, R53, R0 ;  /* 0x0000000035027221 */ /* 0x000fe20000010000 */
[C---:B------:R-:W-:Y:S03]  /*1aaf0*/  HMMA.16816.F32 R8, R20.reuse, R42, R8 ;  /* 0x0000002a1408723c */ /* 0x040fe60000001808 */
[----:B------:R-:W4:Y:S01]  /*1ab00*/  MUFU.EX2 R79, R79 ;  /* 0x0000004f004f7308 */ /* 0x000f220000000800 */
[----:B------:R-:W5:Y:S01]  /*1ab10*/  LDSM.16.MT88.4 R40, [R217+0x7800] ;  /* 0x00780000d928783b */ /* 0x000f620000004200 */
[----:B------:R-:W-:Y:S01]  /*1ab20*/  FADD.FTZ R0, R55, R44 ;  /* 0x0000002c37007221 */ /* 0x000fe20000010000 */
[C---:B-1----:R-:W-:Y:S07]  /*1ab30*/  HMMA.16816.F32 R12, R20.reuse, R24, R12 ;  /* 0x00000018140c723c */ /* 0x042fee000000180c */
[----:B------:R-:W-:Y:S01]  /*1ab40*/  MUFU.EX2 R80, R80 ;  /* 0x0000005000507308 */ /* 0x000fe20000000800 */
[----:B------:R-:W-:Y:S01]  /*1ab50*/  FADD.FTZ R0, R58, R0 ;  /* 0x000000003a007221 */ /* 0x000fe20000010000 */
[----:B------:R-:W-:Y:S01]  /*1ab60*/  HMMA.16816.F32 R16, R20, R26, R16 ;  /* 0x0000001a1410723c */ /* 0x000fe20000001810 */
[----:B------:R-:W1:Y:S07]  /*1ab70*/  LDSM.16.MT88.4 R24, [R218+0x7800] ;  /* 0x00780000da18783b */ /* 0x000e6e0000004200 */
[----:B------:R-:W2:Y:S03]  /*1ab80*/  MUFU.EX2 R81, R81 ;  /* 0x0000005100517308 */ /* 0x000ea60000000800 */
[----:B----4-:R-:W-:Y:S01]  /*1ab90*/  F2FP.F16.F32.PACK_AB R29, R79, R78 ;  /* 0x0000004e4f1d723e */ /* 0x010fe200000000ff */
[----:B------:R-:W-:Y:S01]  /*1aba0*/  FADD.FTZ R28, R59, R0 ;  /* 0x000000003b1c7221 */ /* 0x000fe20000010000 */
[----:B------:R-:W-:Y:S04]  /*1abb0*/  FADD.FTZ R2, R56, R2 ;  /* 0x0000000238027221 */ /* 0x000fe80000010000 */
[----:B------:R-:W-:Y:S01]  /*1abc0*/  FADD.FTZ R2, R57, R2 ;  /* 0x0000000239027221 */ /* 0x000fe20000010000 */
[----:B------:R-:W-:Y:S03]  /*1abd0*/  MUFU.EX2 R82, R82 ;  /* 0x0000005200527308 */ /* 0x000fe60000000800 */
[----:B------:R-:W-:Y:S01]  /*1abe0*/  FADD.FTZ R0, R60, R2 ;  /* 0x000000023c007221 */ /* 0x000fe20000010000 */
[----:B------:R-:W-:Y:S01]  /*1abf0*/  FADD.FTZ R2, R62, R28 ;  /* 0x0000001c3e027221 */ /* 0x000fe20000010000 */
[----:B------:R-:W-:Y:S02]  /*1ac00*/  F2FP.F16.F32.PACK_AB R28, R77, R76 ;  /* 0x0000004c4d1c723e */ /* 0x000fe400000000ff */
[----:B------:R-:W-:Y:S03]  /*1ac10*/  FADD.FTZ R44, R61, R0 ;  /* 0x000000003d2c7221 */ /* 0x000fe60000010000 */
[----:B------:R-:W4:Y:S01]  /*1ac20*/  MUFU.EX2 R83, R83 ;  /* 0x0000005300537308 */ /* 0x000f220000000800 */
[----:B--2---:R-:W-:Y:S01]  /*1ac30*/  F2FP.F16.F32.PACK_AB R30, R81, R80 ;  /* 0x00000050511e723e */ /* 0x004fe200000000ff */
[----:B------:R-:W-:Y:S01]  /*1ac40*/  FADD.FTZ R0, R63, R2 ;  /* 0x000000023f007221 */ /* 0x000fe20000010000 */
[----:B------:R-:W-:Y:S03]  /*1ac50*/  FADD.FTZ R20, R64, R44 ;  /* 0x0000002c40147221 */ /* 0x000fe60000010000 */
[----:B------:R-:W-:Y:S01]  /*1ac60*/  FADD.FTZ R2, R66, R0 ;  /* 0x0000000042027221 */ /* 0x000fe20000010000 */
[----:B------:R-:W-:Y:S03]  /*1ac70*/  FADD.FTZ R0, R65, R20 ;  /* 0x0000001441007221 */ /* 0x000fe60000010000 */
[----:B------:R-:W-:Y:S01]  /*1ac80*/  MUFU.EX2 R84, R84 ;  /* 0x0000005400547308 */ /* 0x000fe20000000800 */
[----:B------:R-:W-:Y:S01]  /*1ac90*/  FADD.FTZ R2, R67, R2 ;  /* 0x0000000243027221 */ /* 0x000fe20000010000 */
[----:B------:R-:W-:Y:S03]  /*1aca0*/  FADD.FTZ R0, R68, R0 ;  /* 0x0000000044007221 */ /* 0x000fe60000010000 */
[----:B------:R-:W-:Y:S01]  /*1acb0*/  FADD.FTZ R44, R70, R2 ;  /* 0x00000002462c7221 */ /* 0x000fe20000010000 */
[----:B------:R-:W-:Y:S04]  /*1acc0*/  FADD.FTZ R2, R69, R0 ;  /* 0x0000000045027221 */ /* 0x000fe80000010000 */
[----:B------:R-:W2:Y:S01]  /*1acd0*/  MUFU.EX2 R85, R85 ;  /* 0x0000005500557308 */ /* 0x000ea20000000800 */
[----:B----4-:R-:W-:Y:S01]  /*1ace0*/  F2FP.F16.F32.PACK_AB R31, R83, R82 ;  /* 0x00000052531f723e */ /* 0x010fe200000000ff */
[----:B------:R-:W-:Y:S04]  /*1acf0*/  FADD.FTZ R0, R71, R44 ;  /* 0x0000002c47007221 */ /* 0x000fe80000010000 */
[----:B------:R-:W-:Y:S04]  /*1ad00*/  FADD.FTZ R0, R74, R0 ;  /* 0x000000004a007221 */ /* 0x000fe80000010000 */
[----:B------:R-:W-:Y:S01]  /*1ad10*/  MUFU.EX2 R86, R86 ;  /* 0x0000005600567308 */ /* 0x000fe20000000800 */
[C---:B------:R-:W-:Y:S06]  /*1ad20*/  HMMA.16816.F32 R4, R28.reuse, R32, R4 ;  /* 0x000000201c04723c */ /* 0x040fec0000001804 */
[C---:B------:R-:W-:Y:S03]  /*1ad30*/  HMMA.16816.F32 R8, R28.reuse, R34, R8 ;  /* 0x000000221c08723c */ /* 0x040fe60000001808 */
[----:B------:R-:W4:Y:S01]  /*1ad40*/  MUFU.EX2 R87, R87 ;  /* 0x0000005700577308 */ /* 0x000f220000000800 */
[----:B------:R-:W1:Y:S01]  /*1ad50*/  LDSM.16.MT88.4 R32, [R217+0x7c00] ;  /* 0x007c0000d920783b */ /* 0x000e620000004200 */
[----:B--2---:R-:W-:Y:S01]  /*1ad60*/  F2FP.F16.F32.PACK_AB R20, R85, R84 ;  /* 0x000000545514723e */ /* 0x004fe200000000ff */
[C---:B---3--:R-:W-:Y:S07]  /*1ad70*/  HMMA.16816.F32 R12, R28.reuse, R36, R12 ;  /* 0x000000241c0c723c */ /* 0x048fee000000180c */
[----:B------:R-:W-:Y:S01]  /*1ad80*/  MUFU.EX2 R88, R88 ;  /* 0x0000005800587308 */ /* 0x000fe20000000800 */
[----:B------:R-:W-:Y:S01]  /*1ad90*/  HMMA.16816.F32 R16, R28, R38, R16 ;  /* 0x000000261c10723c */ /* 0x000fe20000001810 */
[----:B------:R-:W2:Y:S08]  /*1ada0*/  LDSM.16.MT88.4 R36, [R218+0x7c00] ;  /* 0x007c0000da24783b */ /* 0x000eb00000004200 */
[----:B------:R-:W3:Y:S02]  /*1adb0*/  MUFU.EX2 R89, R89 ;  /* 0x0000005900597308 */ /* 0x000ee40000000800 */
[----:B----4-:R-:W-:Y:S01]  /*1adc0*/  F2FP.F16.F32.PACK_AB R21, R87, R86 ;  /* 0x000000565715723e */ /* 0x010fe200000000ff */
[----:B------:R-:W-:Y:S01]  /*1add0*/  FADD.FTZ R28, R72, R2 ;  /* 0x00000002481c7221 */ /* 0x000fe20000010000 */
[----:B------:R-:W-:Y:S03]  /*1ade0*/  FADD.FTZ R2, R75, R0 ;  /* 0x000000004b027221 */ /* 0x000fe60000010000 */
[----:B------:R-:W-:Y:S01]  /*1adf0*/  FADD.FTZ R28, R73, R28 ;  /* 0x0000001c491c7221 */ /* 0x000fe20000010000 */
[----:B------:R-:W-:Y:S02]  /*1ae00*/  FADD.FTZ R2, R78, R2 ;  /* 0x000000024e027221 */ /* 0x000fe40000010000 */
[----:B------:R-:W-:Y:S01]  /*1ae10*/  MUFU.EX2 R90, R90 ;  /* 0x0000005a005a7308 */ /* 0x000fe20000000800 */
[----:B------:R-:W-:Y:S04]  /*1ae20*/  FADD.FTZ R0, R76, R28 ;  /* 0x0000001c4c007221 */ /* 0x000fe80000010000 */
[----:B------:R-:W-:Y:S01]  /*1ae30*/  FADD.FTZ R44, R77, R0 ;  /* 0x000000004d2c7221 */ /* 0x000fe20000010000 */
[----:B------:R-:W-:Y:S04]  /*1ae40*/  FADD.FTZ R0, R79, R2 ;  /* 0x000000024f007221 */ /* 0x000fe80000010000 */
[----:B------:R-:W4:Y:S01]  /*1ae50*/  MUFU.EX2 R91, R91 ;  /* 0x0000005b005b7308 */ /* 0x000f220000000800 */
[----:B---3--:R-:W-:Y:S01]  /*1ae60*/  F2FP.F16.F32.PACK_AB R22, R89, R88 ;  /* 0x000000585916723e */ /* 0x008fe200000000ff */
[----:B------:R-:W-:Y:S04]  /*1ae70*/  FADD.FTZ R2, R82, R0 ;  /* 0x0000000052027221 */ /* 0x000fe80000010000 */
[----:B------:R-:W-:Y:S04]  /*1ae80*/  FADD.FTZ R2, R83, R2 ;  /* 0x0000000253027221 */ /* 0x000fe80000010000 */
[----:B------:R-:W-:Y:S10]  /*1ae90*/  MUFU.EX2 R92, R92 ;  /* 0x0000005c005c7308 */ /* 0x000ff40000000800 */
[----:B------:R-:W3:Y:S01]  /*1aea0*/  MUFU.EX2 R93, R93 ;  /* 0x0000005d005d7308 */ /* 0x000ee20000000800 */
[----:B----4-:R-:W-:Y:S09]  /*1aeb0*/  F2FP.F16.F32.PACK_AB R23, R91, R90 ;  /* 0x0000005a5b17723e */ /* 0x010ff200000000ff */
[----:B------:R-:W-:Y:S01]  /*1aec0*/  MUFU.EX2 R94, R94 ;  /* 0x0000005e005e7308 */ /* 0x000fe20000000800 */
[C---:B-----5:R-:W-:Y:S06]  /*1aed0*/  HMMA.16816.F32 R4, R20.reuse, R40, R4 ;  /* 0x000000281404723c */ /* 0x060fec0000001804 */
[C---:B------:R-:W-:Y:S03]  /*1aee0*/  HMMA.16816.F32 R8, R20.reuse, R42, R8 ;  /* 0x0000002a1408723c */ /* 0x040fe60000001808 */
[----:B------:R-:W4:Y:S01]  /*1aef0*/  MUFU.EX2 R95, R95 ;  /* 0x0000005f005f7308 */ /* 0x000f220000000800 */
[----:B------:R-:W5:Y:S01]  /*1af00*/  LDSM.16.MT88.4 R40, [R217+0x8000] ;  /* 0x00800000d928783b */ /* 0x000f620000004200 */
[----:B---3--:R-:W-:Y:S01]  /*1af10*/  F2FP.F16.F32.PACK_AB R28, R93, R92 ;  /* 0x0000005c5d1c723e */ /* 0x008fe200000000ff */
[C---:B-1----:R-:W-:Y:S07]  /*1af20*/  HMMA.16816.F32 R12, R20.reuse, R24, R12 ;  /* 0x00000018140c723c */ /* 0x042fee000000180c */
[----:B------:R-:W-:Y:S01]  /*1af30*/  MUFU.EX2 R96, R96 ;  /* 0x0000006000607308 */ /* 0x000fe20000000800 */
[----:B------:R-:W-:Y:S01]  /*1af40*/  HMMA.16816.F32 R16, R20, R26, R16 ;  /* 0x0000001a1410723c */ /* 0x000fe20000001810 */
[----:B------:R-:W1:Y:S08]  /*1af50*/  LDSM.16.MT88.4 R24, [R218+0x8000] ;  /* 0x00800000da18783b */ /* 0x000e700000004200 */
[----:B------:R-:W3:Y:S02]  /*1af60*/  MUFU.EX2 R97, R97 ;  /* 0x0000006100617308 */ /* 0x000ee40000000800 */
[----:B----4-:R-:W-:Y:S01]  /*1af70*/  F2FP.F16.F32.PACK_AB R29, R95, R94 ;  /* 0x0000005e5f1d723e */ /* 0x010fe200000000ff */
[----:B------:R-:W-:Y:S01]  /*1af80*/  FADD.FTZ R20, R80, R44 ;  /* 0x0000002c50147221 */ /* 0x000fe20000010000 */
[----:B------:R-:W-:Y:S03]  /*1af90*/  FADD.FTZ R44, R86, R2 ;  /* 0x00000002562c7221 */ /* 0x000fe60000010000 */
[----:B------:R-:W-:Y:S03]  /*1afa0*/  FADD.FTZ R0, R81, R20 ;  /* 0x0000001451007221 */ /* 0x000fe60000010000 */
[----:B------:R-:W-:Y:S01]  /*1afb0*/  MUFU.EX2 R98, R98 ;  /* 0x0000006200627308 */ /* 0x000fe20000000800 */
[----:B------:R-:W-:Y:S04]  /*1afc0*/  FADD.FTZ R0, R84, R0 ;  /* 0x0000000054007221 */ /* 0x000fe80000010000 */
[----:B------:R-:W-:Y:S01]  /*1afd0*/  FADD.FTZ R2, R85, R0 ;  /* 0x0000000055027221 */ /* 0x000fe20000010000 */
[----:B------:R-:W-:Y:S04]  /*1afe0*/  FADD.FTZ R0, R87, R44 ;  /* 0x0000002c57007221 */ /* 0x000fe80000010000 */
[----:B------:R-:W4:Y:S01]  /*1aff0*/  MUFU.EX2 R99, R99 ;  /* 0x0000006300637308 */ /* 0x000f220000000800 */
[----:B---3--:R-:W-:Y:S01]  /*1b000*/  F2FP.F16.F32.PACK_AB R30, R97, R96 ;  /* 0x00000060611e723e */ /* 0x008fe200000000ff */
[----:B------:R-:W-:Y:S01]  /*1b010*/  FADD.FTZ R2, R88, R2 ;  /* 0x0000000258027221 */ /* 0x000fe20000010000 */
[----:B------:R-:W-:Y:S03]  /*1b020*/  FADD.FTZ R0, R90, R0 ;  /* 0x000000005a007221 */ /* 0x000fe60000010000 */
[----:B------:R-:W-:Y:S04]  /*1b030*/  FADD.FTZ R2, R89, R2 ;  /* 0x0000000259027221 */ /* 0x000fe80000010000 */
[----:B------:R-:W-:Y:S10]  /*1b040*/  MUFU.EX2 R100, R100 ;  /* 0x0000006400647308 */ /* 0x000ff40000000800 */
[----:B------:R-:W3:Y:S01]  /*1b050*/  MUFU.EX2 R101, R101 ;  /* 0x0000006500657308 */ /* 0x000ee20000000800 */
[----:B----4-:R-:W-:Y:S09]  /*1b060*/  F2FP.F16.F32.PACK_AB R31, R99, R98 ;  /* 0x00000062631f723e */ /* 0x010ff200000000ff */
[----:B------:R-:W-:Y:S01]  /*1b070*/  MUFU.EX2 R102, R102 ;  /* 0x0000006600667308 */ /* 0x000fe20000000800 */
[C---:B------:R-:W-:Y:S06]  /*1b080*/  HMMA.16816.F32 R4, R28.reuse, R32, R4 ;  /* 0x000000201c04723c */ /* 0x040fec0000001804 */
[C---:B------:R-:W-:Y:S03]  /*1b090*/  HMMA.16816.F32 R8, R28.reuse, R34, R8 ;  /* 0x000000221c08723c */ /* 0x040fe60000001808 */
[----:B------:R-:W4:Y:S01]  /*1b0a0*/  MUFU.EX2 R103, R103 ;  /* 0x0000006700677308 */ /* 0x000f220000000800 */
[----:B------:R-:W1:Y:S01]  /*1b0b0*/  LDSM.16.MT88.4 R32, [R217+0x8400] ;  /* 0x00840000d920783b */ /* 0x000e620000004200 */
[----:B---3--:R-:W-:Y:S01]  /*1b0c0*/  F2FP.F16.F32.PACK_AB R20, R101, R100 ;  /* 0x000000646514723e */ /* 0x008fe200000000ff */
[C---:B--2---:R-:W-:Y:S07]  /*1b0d0*/  HMMA.16816.F32 R12, R28.reuse, R36, R12 ;  /* 0x000000241c0c723c */ /* 0x044fee000000180c */
        /* <DEDUP_REMOVED lines=11> */
[----:B------:R-:W-:Y:S05]  /*1b190*/  FADD.FTZ R2, R98, R0 ;  /* 0x0000000062027221 */ /* 0x000fea0000010000 */
        /* <DEDUP_REMOVED lines=19> */
[----:B------:R-:W-:Y:S04]  /*1b2d0*/  FADD.FTZ R20, R96, R44 ;  /* 0x0000002c60147221 */ /* 0x000fe80000010000 */
[----:B------:R-:W-:Y:S03]  /*1b2e0*/  FADD.FTZ R0, R97, R20 ;  /* 0x0000001461007221 */ /* 0x000fe60000010000 */
[----:B------:R-:W-:Y:S01]  /*1b2f0*/  MUFU.EX2 R114, R114 ;  /* 0x0000007200727308 */ /* 0x000fe20000000800 */
[----:B------:R-:W-:Y:S09]  /*1b300*/  FADD.FTZ R0, R100, R0 ;  /* 0x0000000064007221 */ /* 0x000ff20000010000 */
[----:B------:R-:W4:Y:S01]  /*1b310*/  MUFU.EX2 R115, R115 ;  /* 0x0000007300737308 */ /* 0x000f220000000800 */
[----:B---3--:R-:W-:Y:S09]  /*1b320*/  F2FP.F16.F32.PACK_AB R30, R113, R112 ;  /* 0x00000070711e723e */ /* 0x008ff200000000ff */
[----:B------:R-:W-:Y:S10]  /*1b330*/  MUFU.EX2 R116, R116 ;  /* 0x0000007400747308 */ /* 0x000ff40000000800 */
[----:B------:R-:W3:Y:S01]  /*1b340*/  MUFU.EX2 R117, R117 ;  /* 0x0000007500757308 */ /* 0x000ee20000000800 */
[----:B----4-:R-:W-:Y:S09]  /*1b350*/  F2FP.F16.F32.PACK_AB R31, R115, R114 ;  /* 0x00000072731f723e */ /* 0x010ff200000000ff */
[----:B------:R-:W-:Y:S01]  /*1b360*/  MUFU.EX2 R118, R118 ;  /* 0x0000007600767308 */ /* 0x000fe20000000800 */
[C---:B------:R-:W-:Y:S06]  /*1b370*/  HMMA.16816.F32 R4, R28.reuse, R32, R4 ;  /* 0x000000201c04723c */ /* 0x040fec0000001804 */
[C---:B------:R-:W-:Y:S03]  /*1b380*/  HMMA.16816.F32 R8, R28.reuse, R34, R8 ;  /* 0x000000221c08723c */ /* 0x040fe60000001808 */
[----:B------:R-:W4:Y:S02]  /*1b390*/  MUFU.EX2 R119, R119 ;  /* 0x0000007700777308 */ /* 0x000f240000000800 */
[----:B---3--:R-:W-:Y:S01]  /*1b3a0*/  F2FP.F16.F32.PACK_AB R20, R117, R116 ;  /* 0x000000747514723e */ /* 0x008fe200000000ff */
[C---:B--2---:R-:W-:Y:S07]  /*1b3b0*/  HMMA.16816.F32 R12, R28.reuse, R36, R12 ;  /* 0x000000241c0c723c */ /* 0x044fee000000180c */
[----:B------:R-:W-:Y:S01]  /*1b3c0*/  MUFU.EX2 R120, R120 ;  /* 0x0000007800787308 */ /* 0x000fe20000000800 */
[----:B------:R-:W-:Y:S01]  /*1b3d0*/  FADD.FTZ R32, R101, R0 ;  /* 0x0000000065207221 */ /* 0x000fe20000010000 */
[----:B------:R-:W-:Y:S01]  /*1b3e0*/  HMMA.16816.F32 R16, R28, R38, R16 ;  /* 0x000000261c10723c */ /* 0x000fe20000001810 */
[----:B------:R-:W2:Y:S07]  /*1b3f0*/  LDSM.16.MT88.4 R28, [R218+0x8c00] ;  /* 0x008c0000da1c783b */ /* 0x000eae0000004200 */
[----:B------:R-:W3:Y:S03]  /*1b400*/  MUFU.EX2 R121, R121 ;  /* 0x0000007900797308 */ /* 0x000ee60000000800 */
[----:B----4-:R-:W-:Y:S01]  /*1b410*/  F2FP.F16.F32.PACK_AB R21, R119, R118 ;  /* 0x000000767715723e */ /* 0x010fe200000000ff */
[----:B------:R-:W-:Y:S01]  /*1b420*/  FADD.FTZ R0, R103, R2 ;  /* 0x0000000267007221 */ /* 0x000fe20000010000 */
[----:B------:R-:W-:Y:S03]  /*1b430*/  FADD.FTZ R32, R104, R32 ;  /* 0x0000002068207221 */ /* 0x000fe60000010000 */
[----:B------:R-:W-:Y:S01]  /*1b440*/  FADD.FTZ R2, R106, R0 ;  /* 0x000000006a027221 */ /* 0x000fe20000010000 */
[----:B------:R-:W-:Y:S01]  /*1b450*/  FADD.FTZ R0, R105, R32 ;  /* 0x0000002069007221 */ /* 0x000fe20000010000 */
[----:B------:R-:W-:Y:S02]  /*1b460*/  MUFU.EX2 R122, R122 ;  /* 0x0000007a007a7308 */ /* 0x000fe40000000800 */
[----:B------:R-:W-:Y:S01]  /*1b470*/  FADD.FTZ R2, R107, R2 ;  /* 0x000000026b027221 */ /* 0x000fe20000010000 */
[----:B------:R-:W-:Y:S03]  /*1b480*/  FADD.FTZ R32, R108, R0 ;  /* 0x000000006c207221 */ /* 0x000fe60000010000 */
[----:B------:R-:W-:Y:S01]  /*1b490*/  FADD.FTZ R0, R110, R2 ;  /* 0x000000026e007221 */ /* 0x000fe20000010000 */
[----:B------:R-:W-:Y:S03]  /*1b4a0*/  FADD.FTZ R2, R109, R32 ;  /* 0x000000206d027221 */ /* 0x000fe60000010000 */
        /* <DEDUP_REMOVED lines=9> */
[C---:B-----5:R-:W-:Y:S06]  /*1b540*/  HMMA.16816.F32 R4, R20.reuse, R40, R4 ;  /* 0x000000281404723c */ /* 0x060fec0000001804 */
[C---:B------:R-:W-:Y:S03]  /*1b550*/  HMMA.16816.F32 R8, R20.reuse, R42, R8 ;  /* 0x0000002a1408723c */ /* 0x040fe60000001808 */
[----:B------:R-:W4:Y:S02]  /*1b560*/  MUFU.EX2 R127, R127 ;  /* 0x0000007f007f7308 */ /* 0x000f240000000800 */
[----:B---3--:R-:W-:Y:S01]  /*1b570*/  F2FP.F16.F32.PACK_AB R152, R125, R124 ;  /* 0x0000007c7d98723e */ /* 0x008fe200000000ff */
[C---:B-1----:R-:W-:Y:S07]  /*1b580*/  HMMA.16816.F32 R12, R20.reuse, R24, R12 ;  /* 0x00000018140c723c */ /* 0x042fee000000180c */
[----:B------:R-:W-:Y:S01]  /*1b590*/  MUFU.EX2 R128, R128 ;  /* 0x0000008000807308 */ /* 0x000fe20000000800 */
[----:B------:R-:W-:Y:S09]  /*1b5a0*/  HMMA.16816.F32 R16, R20, R26, R16 ;  /* 0x0000001a1410723c */ /* 0x000ff20000001810 */
[----:B------:R-:W1:Y:S02]  /*1b5b0*/  MUFU.EX2 R134, R134 ;  /* 0x0000008600867308 */ /* 0x000e640000000800 */
[----:B----4-:R-:W-:Y:S01]  /*1b5c0*/  F2FP.F16.F32.PACK_AB R153, R127, R126 ;  /* 0x0000007e7f99723e */ /* 0x010fe200000000ff */
[----:B------:R-:W-:Y:S01]  /*1b5d0*/  FADD.FTZ R20, R113, R2 ;  /* 0x0000000271147221 */ /* 0x000fe20000010000 */
[----:B------:R-:W-:Y:S03]  /*1b5e0*/  FADD.FTZ R2, R115, R0 ;  /* 0x0000000073027221 */ /* 0x000fe60000010000 */
[----:B------:R-:W-:Y:S01]  /*1b5f0*/  FADD.FTZ R0, R116, R20 ;  /* 0x0000001474007221 */ /* 0x000fe20000010000 */
[----:B------:R-:W-:Y:S02]  /*1b600*/  FADD.FTZ R2, R118, R2 ;  /* 0x0000000276027221 */ /* 0x000fe40000010000 */
[----:B------:R-:W-:Y:S10]  /*1b610*/  MUFU.EX2 R130, R130 ;  /* 0x0000008200827308 */ /* 0x000ff40000000800 */
[----:B------:R-:W3:Y:S01]  /*1b620*/  MUFU.EX2 R135, R135 ;  /* 0x0000008700877308 */ /* 0x000ee20000000800 */
[----:B-1----:R-:W-:Y:S02]  /*1b630*/  F2FP.F16.F32.PACK_AB R154, R134, R128 ;  /* 0x00000080869a723e */ /* 0x002fe400000000ff */
[----:B---3--:R-:W-:Y:S07]  /*1b640*/  F2FP.F16.F32.PACK_AB R155, R135, R130 ;  /* 0x00000082879b723e */ /* 0x008fee00000000ff */
[C---:B------:R-:W-:Y:S06]  /*1b650*/  HMMA.16816.F32 R144, R152.reuse, R140, R4 ;  /* 0x0000008c9890723c */ /* 0x040fec0000001804 */
[C---:B------:R-:W-:Y:S05]  /*1b660*/  HMMA.16816.F32 R140, R152.reuse, R142, R8 ;  /* 0x0000008e988c723c */ /* 0x040fea0000001808 */
[----:B------:R-:W-:Y:S01]  /*1b670*/  FADD.FTZ R4, R117, R0 ;  /* 0x0000000075047221 */ /* 0x000fe20000010000 */
[----:B------:R-:W-:Y:S01]  /*1b680*/  FADD.FTZ R0, R119, R2 ;  /* 0x0000000277007221 */ /* 0x000fe20000010000 */
[C---:B--2---:R-:W-:Y:S04]  /*1b690*/  HMMA.16816.F32 R148, R152.reuse, R28, R12 ;  /* 0x0000001c9894723c */ /* 0x044fe8000000180c */
[----:B------:R-:W-:Y:S01]  /*1b6a0*/  FADD.FTZ R4, R120, R4 ;  /* 0x0000000478047221 */ /* 0x000fe20000010000 */
[----:B------:R-:W-:Y:S01]  /*1b6b0*/  FADD.FTZ R2, R122, R0 ;  /* 0x000000007a027221 */ /* 0x000fe20000010000 */
[----:B------:R-:W-:Y:S05]  /*1b6c0*/  HMMA.16816.F32 R152, R152, R30, R16 ;  /* 0x0000001e9898723c */ /* 0x000fea0000001810 */
[----:B------:R-:W-:Y:S01]  /*1b6d0*/  FADD.FTZ R0, R121, R4 ;  /* 0x0000000479007221 */ /* 0x000fe20000010000 */
[----:B------:R-:W-:Y:S05]  /*1b6e0*/  FADD.FTZ R2, R123, R2 ;  /* 0x000000027b027221 */ /* 0x000fea0000010000 */
        /* <DEDUP_REMOVED lines=8> */
[----:B------:R-:W-:Y:S01]  /*1b770*/  MOV R134, R136 ;  /* 0x0000008800867202 */ /* 0x000fe20000000f00 */
[----:B------:R-:W-:Y:S01]  /*1b780*/  FADD.FTZ R247, R135, R2 ;  /* 0x0000000287f77221 */ /* 0x000fe20000010000 */
[----:B------:R-:W-:Y:S02]  /*1b790*/  MOV R244, R0 ;  /* 0x0000000000f47202 */ /* 0x000fe40000000f00 */
[----:B------:R-:W-:Y:S01]  /*1b7a0*/  MOV R135, R3 ;  /* 0x0000000300877202 */ /* 0x000fe20000000f00 */
[----:B------:R-:W-:Y:S06]  /*1b7b0*/  @P0 BRA `(.L_x_973) ;  /* 0xffffffb800280947 */ /* 0x000fec000383ffff */
.L_x_969:
[----:B------:R-:W1:Y:S01]  /*1b7c0*/  SHFL.BFLY PT, R0, R247, 0x2, 0x1f ;  /* 0x0c401f00f7007f89 */ /* 0x000e6200000e0000 */
[----:B------:R-:W2:Y:S01]  /*1b7d0*/  S2UR UR4, SR_CgaCtaId ;  /* 0x00000000000479c3 */ /* 0x000ea20000008800 */
[----:B------:R-:W-:Y:S02]  /*1b7e0*/  UMOV UR5, 0x400 ;  /* 0x0000040000057882 */ /* 0x000fe40000000000 */
[----:B------:R-:W3:Y:S01]  /*1b7f0*/  SHFL.BFLY PT, R2, R246, 0x2, 0x1f ;  /* 0x0c401f00f6027f89 */ /* 0x000ee200000e0000 */
[----:B------:R-:W4:Y:S01]  /*1b800*/  S2R R20, SR_TID.X ;  /* 0x0000000000147919 */ /* 0x000f220000002100 */
[----:B------:R-:W5:Y:S01]  /*1b810*/  S2R R19, SR_TID.X ;  /* 0x0000000000137919 */ /* 0x000f620000002100 */
[----:B-1----:R-:W-:Y:S01]  /*1b820*/  FADD.FTZ R0, R0, R247 ;  /* 0x000000f700007221 */ /* 0x002fe20000010000 */
[----:B--2---:R-:W-:Y:S01]  /*1b830*/  ULEA UR4, UR4, UR5, 0x18 ;  /* 0x0000000504047291 */ /* 0x004fe2000f8ec03f */
[----:B---3--:R-:W-:-:S03]  /*1b840*/  FADD.FTZ R2, R2, R246 ;  /* 0x000000f602027221 */ /* 0x008fc60000010000 */
[----:B------:R-:W1:Y:S04]  /*1b850*/  SHFL.BFLY PT, R4, R0, 0x1, 0x1f ;  /* 0x0c201f0000047f89 */ /* 0x000e6800000e0000 */
[----:B------:R-:W2:Y:S01]  /*1b860*/  SHFL.BFLY PT, R5, R2, 0x1, 0x1f ;  /* 0x0c201f0002057f89 */ /* 0x000ea200000e0000 */
[----:B----4-:R-:W-:-:S04]  /*1b870*/  SHF.R.S32.HI R16, RZ, 0x1f, R20 ;  /* 0x0000001fff107819 */ /* 0x010fc80000011414 */
[----:B------:R-:W-:Y:S02]  /*1b880*/  LEA.HI R16, R16, R20, RZ, 0x2 ;  /* 0x0000001410107211 */ /* 0x000fe400078f10ff */
[----:B-----5:R-:W-:Y:S02]  /*1b890*/  SHF.R.S32.HI R18, RZ, 0x1f, R19 ;  /* 0x0000001fff127819 */ /* 0x020fe40000011413 */
[----:B------:R-:W-:Y:S01]  /*1b8a0*/  SHF.R.S32.HI R16, RZ, 0x2, R16 ;  /* 0x00000002ff107819 */ /* 0x000fe20000011410 */
[----:B-1----:R-:W-:Y:S01]  /*1b8b0*/  FADD.FTZ R14, R0, R4 ;  /* 0x00000004000e7221 */ /* 0x002fe20000010000 */
[----:B------:R-:W-:Y:S02]  /*1b8c0*/  IMAD.MOV.U32 R0, RZ, RZ, 0x3f800000 ;  /* 0x3f800000ff007424 */ /* 0x000fe400078e00ff */
[----:B------:R-:W-:Y:S01]  /*1b8d0*/  SHF.R.S32.HI R4, RZ, 0x1f, R16 ;  /* 0x0000001fff047819 */ /* 0x000fe20000011410 */
[----:B--2---:R-:W-:Y:S01]  /*1b8e0*/  FADD.FTZ R13, R2, R5 ;  /* 0x00000005020d7221 */ /* 0x004fe20000010000 */
[----:B------:R-:W-:Y:S01]  /*1b8f0*/  FSETP.NE.FTZ.AND P2, PT, R14, RZ, PT ;  /* 0x000000ff0e00720b */ /* 0x000fe20003f55000 */
[----:B------:R-:W-:Y:S01]  /*1b900*/  IMAD.MOV.U32 R2, RZ, RZ, 0x3f800000 ;  /* 0x3f800000ff027424 */ /* 0x000fe200078e00ff */
[----:B------:R-:W-:-:S02]  /*1b910*/  LEA.HI R4, R4, R16, RZ, 0x3 ;  /* 0x0000001004047211 */ /* 0x000fc400078f18ff */
[----:B------:R-:W-:Y:S02]  /*1b920*/  FSETP.NE.FTZ.AND P3, PT, R13, RZ, PT ;  /* 0x000000ff0d00720b */ /* 0x000fe40003f75000 */
[----:B------:R-:W-:Y:S02]  /*1b930*/  LOP3.LUT R4, R4, 0xfffffff8, RZ, 0xc0, !PT ;  /* 0xfffffff804047812 */ /* 0x000fe400078ec0ff */
[CC--:B------:R-:W-:Y:S02]  /*1b940*/  LEA.HI R5, R18.reuse, R19.reuse, RZ, 0x2 ;  /* 0x0000001312057211 */ /* 0x0c0fe400078f10ff */
[----:B------:R-:W-:Y:S01]  /*1b950*/  LEA.HI R18, R18, R19, RZ, 0x5 ;  /* 0x0000001312127211 */ /* 0x000fe200078f28ff */
[----:B------:R-:W-:Y:S01]  /*1b960*/  IMAD.IADD R4, R16, 0x1, -R4 ;  /* 0x0000000110047824 */ /* 0x000fe200078e0a04 */
[----:B------:R-:W-:Y:S01]  /*1b970*/  LOP3.LUT R5, R5, 0xfffffffc, RZ, 0xc0, !PT ;  /* 0xfffffffc05057812 */ /* 0x000fe200078ec0ff */
[----:B------:R-:W1:Y:S01]  /*1b980*/  @P2 MUFU.RCP R2, R14 ;  /* 0x0000000e00022308 */ /* 0x000e620000001000 */
[----:B------:R-:W-:-:S07]  /*1b990*/  SHF.R.S32.HI R17, RZ, 0x5, R18 ;  /* 0x00000005ff117819 */ /* 0x000fce0000011412 */
        /* <DEDUP_REMOVED lines=19> */
[----:B------:R-:W-:-:S02]  /*1bad0*/  SHF.R.S32.HI R0, RZ, 0x1, R2 ;  /* 0x00000001ff007819 */ /* 0x000fc40000011402 */
[----:B------:R-:W-:Y:S02]  /*1bae0*/  LOP3.LUT R6, R2, 0x3fffffe, RZ, 0xc0, !PT ;  /* 0x03fffffe02067812 */ /* 0x000fe400078ec0ff */
[----:B------:R-:W-:Y:S01]  /*1baf0*/  IADD3 R2, -R5, R19, RZ ;  /* 0x0000001305027210 */ /* 0x000fe20007ffe1ff */
[C---:B------:R-:W-:Y:S01]  /*1bb00*/  IMAD.SHL.U32 R7, R0.reuse, 0x40, RZ ;  /* 0x0000004000077824 */ /* 0x040fe200078e00ff */
[----:B------:R-:W-:Y:S01]  /*1bb10*/  LOP3.LUT P0, RZ, R0, 0x2, RZ, 0xc0, !PT ;  /* 0x0000000200ff7812 */ /* 0x000fe2000780c0ff */
[----:B------:R-:W-:Y:S01]  /*1bb20*/  IMAD.IADD R5, R4, 0x1, -R6 ;  /* 0x0000000104057824 */ /* 0x000fe200078e0a06 */
[----:B------:R-:W-:Y:S02]  /*1bb30*/  LEA R2, R17, R2, 0x8 ;  /* 0x0000000211027211 */ /* 0x000fe400078e40ff */
[----:B------:R-:W-:Y:S02]  /*1bb40*/  LOP3.LUT R6, R7, 0xc0, RZ, 0xc0, !PT ;  /* 0x000000c007067812 */ /* 0x000fe400078ec0ff */
[----:B------:R-:W-:Y:S01]  /*1bb50*/  LOP3.LUT R4, R0, 0x1, RZ, 0xc0, !PT ;  /* 0x0000000100047812 */ /* 0x000fe200078ec0ff */
[----:B------:R-:W-:Y:S01]  /*1bb60*/  IMAD R0, R5, 0x10, R2 ;  /* 0x0000001005007824 */ /* 0x000fe200078e0202 */
[----:B------:R-:W-:-:S02]  /*1bb70*/  LEA.HI R2, R6, R6, RZ, 0x1d ;  /* 0x0000000606027211 */ /* 0x000fc400078fe8ff */
[----:B------:R-:W-:Y:S01]  /*1bb80*/  ISETP.NE.U32.AND P1, PT, R4, 0x1, PT ;  /* 0x000000010400780c */ /* 0x000fe20003f25070 */
[----:B------:R-:W-:Y:S01]  /*1bb90*/  IMAD.MOV.U32 R4, RZ, RZ, -0x10 ;  /* 0xfffffff0ff047424 */ /* 0x000fe200078e00ff */
[----:B------:R-:W-:Y:S02]  /*1bba0*/  LEA R0, R0, R2, 0x1 ;  /* 0x0000000200007211 */ /* 0x000fe400078e08ff */
[----:B------:R-:W-:Y:S02]  /*1bbb0*/  F2FP.F16.F32.PACK_AB R12, R12, R144 ;  /* 0x000000900c0c723e */ /* 0x000fe400000000ff */
[----:B------:R-:W-:Y:S02]  /*1bbc0*/  SEL R4, R4, 0x10, !P1 ;  /* 0x0000001004047807 */ /* 0x000fe40004800000 */
[----:B------:R-:W-:Y:S01]  /*1bbd0*/  LEA R0, R0, UR4, 0x1 ;  /* 0x0000000400007c11 */ /* 0x000fe2000f8e08ff */
[----:B------:R-:W-:Y:S01]  /*1bbe0*/  ULDC.U8 UR4, c[0x0][0x3d8] ;  /* 0x0000f60000047ab9 */ /* 0x000fe20000000000 */
[----:B------:R-:W-:-:S02]  /*1bbf0*/  F2FP.F16.F32.PACK_AB R146, R147, R146 ;  /* 0x000000929392723e */ /* 0x000fc400000000ff */
[----:B------:R-:W-:Y:S01]  /*1bc00*/  F2FP.F16.F32.PACK_AB R11, R11, R140 ;  /* 0x0000008c0b0b723e */ /* 0x000fe200000000ff */
[C---:B------:R-:W-:Y:S01]  /*1bc10*/  IMAD.IADD R5, R0.reuse, 0x1, R4 ;  /* 0x0000000100057824 */ /* 0x040fe200078e0204 */
[----:B------:R1:W-:Y:S01]  /*1bc20*/  STS [R0], R12 ;  /* 0x0000000c00007388 */ /* 0x0003e20000000800 */
[C---:B------:R-:W-:Y:S01]  /*1bc30*/  VIADD R2, R0.reuse, 0x20 ;  /* 0x0000002000027836 */ /* 0x040fe20000000000 */
[----:B------:R-:W-:Y:S02]  /*1bc40*/  @P0 IADD3 R2, R0, -0x20, RZ ;  /* 0xffffffe000020810 */ /* 0x000fe40007ffe0ff */
[----:B------:R2:W-:Y:S01]  /*1bc50*/  STS [R0+0x200], R146 ;  /* 0x0002009200007388 */ /* 0x0005e20000000800 */
[----:B------:R-:W-:Y:S02]  /*1bc60*/  ISETP.NE.AND P0, PT, RZ, UR4, PT ;  /* 0x00000004ff007c0c */ /* 0x000fe4000bf05270 */
[----:B------:R-:W-:Y:S01]  /*1bc70*/  F2FP.F16.F32.PACK_AB R10, R143, R10 ;  /* 0x0000000a8f0a723e */ /* 0x000fe200000000ff */
[----:B------:R4:W-:Y:S01]  /*1bc80*/  STS [R5], R11 ;  /* 0x0000000b05007388 */ /* 0x0009e20000000800 */
[----:B------:R-:W-:-:S02]  /*1bc90*/  F2FP.F16.F32.PACK_AB R9, R9, R148 ;  /* 0x000000940909723e */ /* 0x000fc400000000ff */
[----:B------:R-:W-:Y:S01]  /*1bca0*/  F2FP.F16.F32.PACK_AB R8, R151, R8 ;  /* 0x000000089708723e */ /* 0x000fe200000000ff */
[----:B------:R5:W-:Y:S01]  /*1bcb0*/  STS [R5+0x200], R10 ;  /* 0x0002000a05007388 */ /* 0x000be20000000800 */
[----:B------:R-:W-:Y:S02]  /*1bcc0*/  F2FP.F16.F32.PACK_AB R7, R153, R152 ;  /* 0x000000989907723e */ /* 0x000fe400000000ff */
[----:B------:R-:W-:Y:S01]  /*1bcd0*/  F2FP.F16.F32.PACK_AB R6, R155, R154 ;  /* 0x0000009a9b06723e */ /* 0x000fe200000000ff */
[----:B------:R-:W-:Y:S04]  /*1bce0*/  STS [R2], R9 ;  /* 0x0000000902007388 */ /* 0x000fe80000000800 */
[----:B------:R3:W-:Y:S01]  /*1bcf0*/  STS [R2+0x200], R8 ;  /* 0x0002000802007388 */ /* 0x0007e20000000800 */
[----:B-1----:R-:W1:Y:S01]  /*1bd00*/  @P3 LDC R12, c[0x0][0x2e8] ;  /* 0x0000ba00ff0c3b82 */ /* 0x002e620000000800 */
[----:B--2---:R-:W-:-:S02]  /*1bd10*/  IMAD.IADD R0, R4, 0x1, R2 ;  /* 0x0000000104007824 */ /* 0x004fc400078e0202 */
[----:B------:R-:W2:Y:S05]  /*1bd20*/  @P2 MUFU.LG2 R4, R14 ;  /* 0x0000000e00042308 */ /* 0x000eaa0000000c00 */
[----:B----4-:R-:W4:Y:S01]  /*1bd30*/  @P2 LDC R11, c[0x0][0x2e8] ;  /* 0x0000ba00ff0b2b82 */ /* 0x010f220000000800 */
[----:B------:R2:W-:Y:S01]  /*1bd40*/  STS [R0], R7 ;  /* 0x0000000700007388 */ /* 0x0005e20000000800 */
[----:B-----5:R-:W-:-:S03]  /*1bd50*/  IMAD.MOV.U32 R5, RZ, RZ, 0x7f800000 ;  /* 0x7f800000ff057424 */ /* 0x020fc600078e00ff */
[----:B------:R5:W-:Y:S01]  /*1bd60*/  STS [R0+0x200], R6 ;  /* 0x0002000600007388 */ /* 0x000be20000000800 */
[----:B---3--:R-:W-:-:S04]  /*1bd70*/  @P3 FMUL.FTZ R2, R13, 0.69314718246459960938 ;  /* 0x3f3172180d023820 */ /* 0x008fc80000410000 */
[----:B-1----:R-:W-:Y:S01]  /*1bd80*/  @P3 FFMA.FTZ R5, R136, R12, R2 ;  /* 0x0000000c88053223 */ /* 0x002fe20000010002 */
[----:B--2---:R-:W-:Y:S01]  /*1bd90*/  MOV R7, 0x7f800000 ;  /* 0x7f80000000077802 */ /* 0x004fe20000000f00 */
[----:B-----5:R-:W-:-:S04]  /*1bda0*/  @P2 FMUL.FTZ R0, R4, 0.69314718246459960938 ;  /* 0x3f31721804002820 */ /* 0x020fc80000410000 */
[----:B----4-:R-:W-:Y:S01]  /*1bdb0*/  @P2 FFMA.FTZ R7, R3, R11, R0 ;  /* 0x0000000b03072223 */ /* 0x010fe20000010000 */
[----:B------:R-:W-:Y:S06]  /*1bdc0*/  @!P0 BRA `(.L_x_974) ;  /* 0x0000000000248947 */ /* 0x000fec0003800000 */
[----:B------:R-:W1:Y:S01]  /*1bdd0*/  S2R R6, SR_CTAID.Y ;  /* 0x0000000000067919 */ /* 0x000e620000002600 */
[----:B------:R-:W1:Y:S01]  /*1bde0*/  LDC R0, c[0x0][0x2c4] ;  /* 0x0000b100ff007b82 */ /* 0x000e620000000800 */
[----:B------:R-:W-:Y:S01]  /*1bdf0*/  ISETP.NE.AND P0, PT, R252, -0x1, PT ;  /* 0xfffffffffc00780c */ /* 0x000fe20003f05270 */
[----:B------:R-:W2:Y:S06]  /*1be00*/  S2R R8, SR_CTAID.Z ;  /* 0x0000000000087919 */ /* 0x000eac0000002700 */
[----:B------:R-:W2:Y:S01]  /*1be10*/  LDC R3, c[0x0][0x2e4] ;  /* 0x0000b900ff037b82 */ /* 0x000ea20000000800 */
[----:B-1----:R-:W-:-:S05]  /*1be20*/  IMAD R0, R6, R0, RZ ;  /* 0x0000000006007224 */ /* 0x002fca00078e02ff */
[----:B------:R-:W-:-:S05]  /*1be30*/  SEL R0, R0, R252, !P0 ;  /* 0x000000fc00007207 */ /* 0x000fca0004000000 */
[----:B--2---:R-:W-:Y:S01]  /*1be40*/  IMAD R3, R8, R3, R0 ;  /* 0x0000000308037224 */ /* 0x004fe200078e0200 */
[----:B------:R-:W-:Y:S06]  /*1be50*/  BRA `(.L_x_975) ;  /* 0x0000000000187947 */ /* 0x000fec0003800000 */
.L_x_974:
[----:B------:R-:W1:Y:S01]  /*1be60*/  S2R R8, SR_CTAID.Z ;  /* 0x0000000000087919 */ /* 0x000e620000002700 */
[----:B------:R-:W1:Y:S01]  /*1be70*/  LDC R0, c[0x0][0x270] ;  /* 0x00009c00ff007b82 */ /* 0x000e620000000800 */
[----:B------:R-:W1:Y:S07]  /*1be80*/  S2R R6, SR_CTAID.Y ;  /* 0x0000000000067919 */ /* 0x000e6e0000002600 */
[----:B------:R-:W2:Y:S01]  /*1be90*/  LDC R3, c[0x0][0x2c4] ;  /* 0x0000b100ff037b82 */ /* 0x000ea20000000800 */
[----:B-1----:R-:W-:-:S04]  /*1bea0*/  IMAD R0, R6, R0, R8 ;  /* 0x0000000006007224 */ /* 0x002fc800078e0208 */
[----:B--2---:R-:W-:-:S07]  /*1beb0*/  IMAD R3, R0, R3, RZ ;  /* 0x0000000300037224 */ /* 0x004fce00078e02ff */
.L_x_975:
[----:B------:R1:W5:Y:S01]  /*1bec0*/  LDL R13, [R1+0x8] ;  /* 0x00000800010d7983 */ /* 0x0003620000100800 */
[----:B------:R-:W-:Y:S01]  /*1bed0*/  SHF.R.S32.HI R0, RZ, 0x1f, R20 ;  /* 0x0000001fff007819 */ /* 0x000fe20000011414 */
[----:B------:R-:W2:Y:S01]  /*1bee0*/  LDC.64 R14, c[0x0][0x290] ;  /* 0x0000a400ff0e7b82 */ /* 0x000ea20000000a00 */
[----:B------:R-:W-:Y:S01]  /*1bef0*/  LOP3.LUT R4, R18, 0xffffffe0, RZ, 0xc0, !PT ;  /* 0xffffffe012047812 */ /* 0x000fe200078ec0ff */
[----:B------:R-:W-:Y:S01]  /*1bf00*/  ULDC.64 UR6, c[0x0][0x208] ;  /* 0x0000820000067ab9 */ /* 0x000fe20000000a00 */
[----:B------:R-:W-:Y:S01]  /*1bf10*/  LEA.HI R0, R0, R20, RZ, 0x5 ;  /* 0x0000001400007211 */ /* 0x000fe200078f28ff */
[----:B------:R-:W-:Y:S01]  /*1bf20*/  BSSY B0, `(.L_x_976) ;  /* 0x000001d000007945 */ /* 0x000fe20003800000 */
[----:B------:R-:W-:Y:S01]  /*1bf30*/  SHF.R.S32.HI R2, RZ, 0x1f, R17 ;  /* 0x0000001fff027819 */ /* 0x000fe20000011411 */
[----:B------:R-:W-:Y:S01]  /*1bf40*/  IMAD.IADD R4, R19, 0x1, -R4 ;  /* 0x0000000113047824 */ /* 0x000fe200078e0a04 */
[----:B------:R-:W-:Y:S02]  /*1bf50*/  LOP3.LUT R0, R0, 0xffffffe0, RZ, 0xc0, !PT ;  /* 0xffffffe000007812 */ /* 0x000fe400078ec0ff */
[----:B------:R-:W-:Y:S01]  /*1bf60*/  LEA.HI R2, R2, R17, RZ, 0x2 ;  /* 0x0000001102027211 */ /* 0x000fe200078f10ff */
[----:B------:R-:W-:Y:S01]  /*1bf70*/  BAR.SYNC.DEFER_BLOCKING 0x0 ;  /* 0x0000000000007b1d */ /* 0x000fe20000010000 */
[----:B------:R-:W-:Y:S01]  /*1bf80*/  LOP3.LUT P0, RZ, R4, 0x3, RZ, 0xc0, !PT ;  /* 0x0000000304ff7812 */ /* 0x000fe2000780c0ff */
[----:B------:R-:W-:Y:S01]  /*1bf90*/  IMAD.IADD R0, R20, 0x1, -R0 ;  /* 0x0000000114007824 */ /* 0x000fe200078e0a00 */
[----:B------:R-:W-:-:S04]  /*1bfa0*/  LOP3.LUT R2, R2, 0xffffffc, RZ, 0xc0, !PT ;  /* 0x0ffffffc02027812 */ /* 0x000fc800078ec0ff */
[----:B------:R-:W-:Y:S01]  /*1bfb0*/  SHF.R.S32.HI R9, RZ, 0x1f, R0 ;  /* 0x0000001fff097819 */ /* 0x000fe20000011400 */
[----:B------:R-:W-:-:S03]  /*1bfc0*/  IMAD.IADD R2, R17, 0x1, -R2 ;  /* 0x0000000111027824 */ /* 0x000fc600078e0a02 */
[----:B------:R-:W-:-:S04]  /*1bfd0*/  LEA.HI R0, R9, R0, RZ, 0x2 ;  /* 0x0000000009007211 */ /* 0x000fc800078f10ff */
[----:B------:R-:W-:-:S05]  /*1bfe0*/  SHF.R.S32.HI R0, RZ, 0x2, R0 ;  /* 0x00000002ff007819 */ /* 0x000fca0000011400 */
[----:B------:R-:W-:Y:S01]  /*1bff0*/  IMAD R0, R2, 0x10, R0 ;  /* 0x0000001002007824 */ /* 0x000fe200078e0200 */
[----:B-1----:R-:W-:Y:S06]  /*1c000*/  @P0 BRA `(.L_x_977) ;  /* 0x0000000000380947 */ /* 0x002fec0003800000 */
[----:B------:R-:W1:Y:S01]  /*1c010*/  S2R R2, SR_CTAID.X ;  /* 0x0000000000027919 */ /* 0x000e620000002500 */
[----:B------:R-:W-:Y:S01]  /*1c020*/  VIADD R4, R0, 0x8 ;  /* 0x0000000800047836 */ /* 0x000fe20000000000 */
[----:B------:R-:W-:Y:S01]  /*1c030*/  ULDC.64 UR4, c[0x0][0x2b0] ;  /* 0x0000ac0000047ab9 */ /* 0x000fe20000000a00 */
[C---:B-1----:R-:W-:Y:S02]  /*1c040*/  IMAD R3, R2.reuse, 0x40, R3 ;  /* 0x0000004002037824 */ /* 0x042fe400078e0203 */
[----:B-----5:R-:W-:-:S03]  /*1c050*/  IMAD R2, R2, -0x40, R13 ;  /* 0xffffffc002027824 */ /* 0x020fc600078e020d */
        /* <DEDUP_REMOVED lines=9> */
.L_x_977:
[----:B------:R-:W-:Y:S05]  /*1c0f0*/  BSYNC B0 ;  /* 0x0000000000007941 */ /* 0x000fea0003800000 */
.L_x_976:
[----:B------:R-:W3:Y:S01]  /*1c100*/  S2UR UR8, SR_CTAID.X ;  /* 0x00000000000879c3 */ /* 0x000ee20000002500 */
[----:B------:R-:W-:Y:S01]  /*1c110*/  SHF.R.S32.HI R0, RZ, 0x1f, R6 ;  /* 0x0000001fff007819 */ /* 0x000fe20000011406 */
[----:B------:R4:W4:Y:S01]  /*1c120*/  LDS.128 R20, [R237+0x800] ;  /* 0x00080000ed147984 */ /* 0x0009220000000c00 */
[----:B------:R-:W-:Y:S01]  /*1c130*/  ISETP.NE.AND P1, PT, R252, -0x1, PT ;  /* 0xfffffffffc00780c */ /* 0x000fe20003f25270 */
[----:B------:R-:W-:Y:S01]  /*1c140*/  ULDC UR5, c[0x0][0x2d0] ;  /* 0x0000b40000057ab9 */ /* 0x000fe20000000800 */
[----:B-1----:R-:W-:Y:S01]  /*1c150*/  SHF.R.S32.HI R3, RZ, 0x1f, R132 ;  /* 0x0000001fff037819 */ /* 0x002fe20000011484 */
[----:B--2---:R-:W-:Y:S01]  /*1c160*/  IMAD R0, R0, R14, RZ ;  /* 0x0000000e00007224 */ /* 0x004fe200078e02ff */
[----:B------:R-:W-:Y:S01]  /*1c170*/  MOV R2, R132 ;  /* 0x0000008400027202 */ /* 0x000fe20000000f00 */
[----:B------:R-:W1:Y:S01]  /*1c180*/  LDC.64 R10, c[0x0][0x298] ;  /* 0x0000a600ff0a7b82 */ /* 0x000e620000000a00 */
[----:B------:R-:W-:Y:S01]  /*1c190*/  ISETP.GE.AND P0, PT, R132, UR5, PT ;  /* 0x0000000584007c0c */ /* 0x000fe2000bf06270 */
[C---:B------:R-:W-:Y:S01]  /*1c1a0*/  IMAD R12, R6.reuse, R15, R0 ;  /* 0x0000000f060c7224 */ /* 0x040fe200078e0200 */
[----:B------:R-:W-:Y:S01]  /*1c1b0*/  BSSY B0, `(.L_x_978) ;  /* 0x0000023000007945 */ /* 0x000fe20003800000 */
[----:B------:R-:W-:Y:S01]  /*1c1c0*/  IMAD.WIDE.U32 R6, R6, R14, RZ ;  /* 0x0000000e06067225 */ /* 0x000fe200078e00ff */
[----:B------:R-:W-:Y:S01]  /*1c1d0*/  SHF.R.S32.HI R17, RZ, 0x1f, R16 ;  /* 0x0000001fff117819 */ /* 0x000fe20000011410 */
[----:B---3--:R-:W-:-:S04]  /*1c1e0*/  USHF.L.U32 UR8, UR8, 0x6, URZ ;  /* 0x0000000608087899 */ /* 0x008fc8000800063f */
[----:B------:R-:W-:Y:S01]  /*1c1f0*/  USHF.R.S32.HI UR4, URZ, 0x1f, UR8 ;  /* 0x0000001f3f047899 */ /* 0x000fe20008011408 */
[----:B-1----:R-:W-:-:S04]  /*1c200*/  IMAD.WIDE.U32 R4, R252, R10, RZ ;  /* 0x0000000afc047225 */ /* 0x002fc800078e00ff */
[----:B------:R-:W-:Y:S01]  /*1c210*/  IMAD.WIDE.U32 R2, R10, UR8, R2 ;  /* 0x000000080a027c25 */ /* 0x000fe2000f8e0002 */
[----:B------:R-:W-:Y:S02]  /*1c220*/  SEL R0, R6, R4, !P1 ;  /* 0x0000000406007207 */ /* 0x000fe40004800000 */
[----:B------:R-:W-:Y:S01]  /*1c230*/  SHF.R.S32.HI R6, RZ, 0x1f, R8 ;  /* 0x0000001fff067819 */ /* 0x000fe20000011408 */
[----:B------:R-:W-:Y:S01]  /*1c240*/  IMAD R9, R252, R11, R5 ;  /* 0x0000000bfc097224 */ /* 0x000fe200078e0205 */
[----:B------:R-:W-:Y:S01]  /*1c250*/  @!P1 IADD3 R9, R7, R12, RZ ;  /* 0x0000000c07099210 */ /* 0x000fe20007ffe0ff */
[----:B------:R-:W-:Y:S01]  /*1c260*/  IMAD R5, R10, UR4, RZ ;  /* 0x000000040a057c24 */ /* 0x000fe2000f8e02ff */
[----:B------:R-:W-:Y:S01]  /*1c270*/  IADD3 R2, P1, R0, R2, RZ ;  /* 0x0000000200027210 */ /* 0x000fe20007f3e0ff */
[----:B------:R-:W-:Y:S01]  /*1c280*/  ULDC.64 UR4, c[0x0][0x2a0] ;  /* 0x0000a80000047ab9 */ /* 0x000fe20000000a00 */
[----:B-----5:R-:W-:Y:S01]  /*1c290*/  IADD3 R0, R13, -UR8, RZ ;  /* 0x800000080d007c10 */ /* 0x020fe2000fffe0ff */
[----:B------:R-:W-:Y:S01]  /*1c2a0*/  IMAD R4, R11, UR8, R5 ;  /* 0x000000080b047c24 */ /* 0x000fe2000f8e0205 */
[----:B------:R1:W2:Y:S01]  /*1c2b0*/  LDS.128 R12, [R237] ;  /* 0x00000000ed0c7984 */ /* 0x0002a20000000c00 */
[----:B------:R-:W-:-:S03]  /*1c2c0*/  VIADD R5, R16, 0x20 ;  /* 0x0000002010057836 */ /* 0x000fc60000000000 */
[----:B------:R-:W-:Y:S01]  /*1c2d0*/  IADD3.X R3, R9, R3, R4, P1, !PT ;  /* 0x0000000309037210 */ /* 0x000fe20000ffe404 */
[----:B------:R-:W-:Y:S01]  /*1c2e0*/  IMAD R4, R6, UR4, RZ ;  /* 0x0000000406047c24 */ /* 0x000fe2000f8e02ff */
[-C--:B------:R-:W-:Y:S02]  /*1c2f0*/  ISETP.GE.OR P1, PT, R5, R0.reuse, P0 ;  /* 0x000000000500720c */ /* 0x080fe40000726670 */
[----:B------:R-:W-:Y:S01]  /*1c300*/  ISETP.GE.OR P0, PT, R16, R0, P0 ;  /* 0x000000001000720c */ /* 0x000fe20000706670 */
[C---:B------:R-:W-:Y:S02]  /*1c310*/  IMAD R0, R8.reuse, UR5, R4 ;  /* 0x0000000508007c24 */ /* 0x040fe4000f8e0204 */
[----:B------:R-:W-:-:S04]  /*1c320*/  IMAD.WIDE.U32 R4, R8, UR4, R2 ;  /* 0x0000000408047c25 */ /* 0x000fc8000f8e0002 */
[----:B------:R-:W-:-:S06]  /*1c330*/  IMAD.IADD R3, R0, 0x1, R5 ;  /* 0x0000000100037824 */ /* 0x000fcc00078e0205 */
[----:B----4-:R-:W-:Y:S05]  /*1c340*/  @P0 BRA `(.L_x_979) ;  /* 0x0000000000240947 */ /* 0x010fea0003800000 */
        /* <DEDUP_REMOVED lines=8> */
[----:B--2---:R3:W-:Y:S02]  /*1c3d0*/  STG.E.128 desc[UR6][R8.64], R12 ;  /* 0x0000000c08007986 */ /* 0x0047e4000c101d06 */
.L_x_979:
[----:B------:R-:W-:Y:S05]  /*1c3e0*/  BSYNC B0 ;  /* 0x0000000000007941 */ /* 0x000fea0003800000 */
.L_x_978:
[----:B------:R-:W-:Y:S05]  /*1c3f0*/  @P1 EXIT ;  /* 0x000000000000194d */ /* 0x000fea0003800000 */
        /* <DEDUP_REMOVED lines=10> */
[----:B------:R-:W-:Y:S01]  /*1c4a0*/  STG.E.128 desc[UR6][R2.64], R20 ;  /* 0x0000001402007986 */ /* 0x000fe2000c101d06 */
[----:B------:R-:W-:Y:S05]  /*1c4b0*/  EXIT ;  /* 0x000000000000794d */ /* 0x000fea0003800000 */
.L_x_980:
        /* <DEDUP_REMOVED lines=12> */
.L_x_5320:


//--------------------- .text._ZN5flash24flash_fwd_splitkv_kernelI23Flash_fwd_kernel_traitsILi32ELi64ELi256ELi4ELb0ELb0EN7cutlass6half_tE19Flash_kernel_traitsILi32ELi64ELi256ELi4ES3_EELb1ELb0ELb0ELb0ELb0ELb1ELb0ELb1EEEvNS_16Flash_fwd_paramsE --------------------------
	.section	.text._ZN5flash24flash_fwd_splitkv_kernelI23Flash_fwd_kernel_traitsILi32ELi64ELi256ELi4ELb0ELb0EN7cutlass6half_tE19Flash_kernel_traitsILi32ELi64ELi256ELi4ES3_EELb1ELb0ELb0ELb0ELb0ELb1ELb0ELb1EEEvNS_16Flash_fwd_paramsE,"ax",@progbits
	.align	128
        .global         _ZN5flash24flash_fwd_splitkv_kernelI23Flash_fwd_kernel_traitsILi32ELi64ELi256ELi4ELb0ELb0EN7cutlass6half_tE19Flash_kernel_traitsILi32ELi64ELi256ELi4ES3_EELb1ELb0ELb0ELb0ELb0ELb1ELb0ELb1EEEvNS_16Flash_fwd_paramsE
        .type           _ZN5flash24flash_fwd_splitkv_kernelI23Flash_fwd_kernel_traitsILi32ELi64ELi256ELi4ELb0ELb0EN7cutlass6half_tE19Flash_kernel_traitsILi32ELi64ELi256ELi4ES3_EELb1ELb0ELb0ELb0ELb0ELb1ELb0ELb1EEEvNS_16Flash_fwd_paramsE,@function
        .size           _ZN5flash24flash_fwd_splitkv_kernelI23Flash_fwd_kernel_traitsILi32ELi64ELi256ELi4ELb0ELb0EN7cutlass6half_tE19Flash_kernel_traitsILi32ELi64ELi256ELi4ES3_EELb1ELb0ELb0ELb0ELb0ELb1ELb0ELb1EEEvNS_16Flash_fwd_paramsE,(.L_x_5321 - _ZN5flash24flash_fwd_splitkv_kernelI23Flash_fwd_kernel_traitsILi32ELi64ELi256ELi4ELb0ELb0EN7cutlass6half_tE19Flash_kernel_traitsILi32ELi64ELi256ELi4ES3_EELb1ELb0ELb0ELb0ELb0ELb1ELb0ELb1EEEvNS_16Flash_fwd_paramsE)
        .other          _ZN5flash24flash_fwd_splitkv_kernelI23Flash_fwd_kernel_traitsILi32ELi64ELi256ELi4ELb0ELb0EN7cutlass6half_tE19Flash_kernel_traitsILi32ELi64ELi256ELi4ES3_EELb1ELb0ELb0ELb0ELb0ELb1ELb0ELb1EEEvNS_16Flash_fwd_paramsE,@"STO_CUDA_ENTRY STV_DEFAULT"
_ZN5flash24flash_fwd_splitkv_kernelI23Flash_fwd_kernel_traitsILi32ELi64ELi256ELi4ELb0ELb0EN7cutlass6half_tE19Flash_kernel_traitsILi32ELi64ELi256ELi4ES3_EELb1ELb0ELb0ELb0ELb0ELb1ELb0ELb1EEEvNS_16Flash_fwd_paramsE:
.text._ZN5flash24flash_fwd_splitkv_kernelI23Flash_fwd_kernel_traitsILi32ELi64ELi256ELi4ELb0ELb0EN7cutlass6half_tE19Flash_kernel_traitsILi32ELi64ELi256ELi4ES3_EELb1ELb0ELb0ELb0ELb0ELb1ELb0ELb1EEEvNS_16Flash_fwd_paramsE:
        /* <DEDUP_REMOVED lines=38> */
[----:B----4-:R4:W-:-:S12]  /*0260*/  STL [R1], R15 ;  /* 0x0000000f01007387 */ /* 0x0109d80000100800 */
[----:B-123--:R-:W-:Y:S05]  /*0270*/  @!P0 BRA `(.L_x_981) ;  /* 0x0000000000108947 */ /* 0x00efea0003800000 */
[----:B------:R-:W2:Y:S02]  /*0280*/  @P1 LDG.E R0, desc[UR6][R6.64+0x4] ;  /* 0x0000040606001981 */ /* 0x000ea4000c1e1900 */
[----:B--2--5:R-:W-:-:S06]  /*0290*/  @P1 IADD3 R4, R0, -R11, RZ ;  /* 0x8000000b00041210 */ /* 0x024fcc0007ffe0ff */
[----:B------:R2:W5:Y:S01]  /*02a0*/  @!P1 LDG.E R4, desc[UR6][R6.64] ;  /* 0x0000000606049981 */ /* 0x000562000c1e1900 */
[----:B------:R-:W-:Y:S05]  /*02b0*/  BRA `(.L_x_982) ;  /* 0x0000000000047947 */ /* 0x000fea0003800000 */
.L_x_981:
[----:B------:R-:W1:Y:S02]  /*02c0*/  LDC R4, c[0x0][0x2c8] ;  /* 0x0000b200ff047b82 */ /* 0x000e640000000800 */
.L_x_982:
        /* <DEDUP_REMOVED lines=91> */
.L_x_985:
[----:B------:R-:W-:Y:S05]  /*0880*/  BSYNC B0 ;  /* 0x0000000000007941 */ /* 0x000fea0003800000 */
.L_x_984:
        /* <DEDUP_REMOVED lines=13> */
.L_x_987:
[----:B------:R-:W-:Y:S05]  /*0960*/  BSYNC B0 ;  /* 0x0000000000007941 */ /* 0x000fea0003800000 */
.L_x_986:
        /* <DEDUP_REMOVED lines=11> */
.L_x_983:
        /* <DEDUP_REMOVED lines=28> */
.L_x_988:
        /* <DEDUP_REMOVED lines=88> */
.L_x_989:
        /* <DEDUP_REMOVED lines=48> */
.L_x_991:
        /* <DEDUP_REMOVED lines=31> */
.L_x_990:
        /* <DEDUP_REMOVED lines=78> */
[----:B------:R-:W-:Y:S01]  /*1b30*/  IMAD.U32 R185, R14, 0x20, R19 ;  /* 0x000000200eb97824 */ /* 0x000fe200078e0013 */
[----:B------:R-:W-:Y:S01]  /*1b40*/  LEA.HI R3, R0, R91, RZ, 0x8 ;  /* 0x0000005b00037211 */ /* 0x000fe200078f40ff */
[----:B------:R-:W-:-:S03]  /*1b50*/  IMAD.WIDE.U32 R94, R94, UR4, R4 ;  /* 0x000000045e5e7c25 */ /* 0x000fc6000f8e0004 */
[----:B------:R-:W-:Y:S01]  /*1b60*/  SHF.R.S32.HI R5, RZ, 0x8, R3 ;  /* 0x00000008ff057819 */ /* 0x000fe20000011403 */
[----:B------:R-:W-:Y:S02]  /*1b70*/  IMAD.X R3, R133, 0x1, R25, P0 ;  /* 0x0000000185037824 */ /* 0x000fe400000e0619 */
[----:B------:R-:W-:Y:S01]  /*1b80*/  IMAD.SHL.U32 R0, R21, 0x4, RZ ;  /* 0x0000000415007824 */ /* 0x000fe200078e00ff */
[----:B------:R-:W-:Y:S01]  /*1b90*/  VIMNMX R90, RZ, R5, !PT ;  /* 0x00000005ff5a7248 */ /* 0x000fe20007fe0100 */
[----:B------:R-:W-:Y:S02]  /*1ba0*/  IMAD R4, R77, R62, RZ ;  /* 0x0000003e4d047224 */ /* 0x000fe400078e02ff */
[C---:B------:R-:W-:Y:S01]  /*1bb0*/  IMAD R96, R76.reuse, R92, R0 ;  /* 0x0000005c4c607224 */ /* 0x040fe200078e0200 */
[----:B------:R-:W-:Y:S01]  /*1bc0*/  ISETP.GT.AND P0, PT, R207, R90, PT ;  /* 0x0000005acf00720c */ /* 0x000fe20003f04270 */
[C---:B------:R-:W-:Y:S02]  /*1bd0*/  IMAD R4, R76.reuse, R63, R4 ;  /* 0x0000003f4c047224 */ /* 0x040fe400078e0204 */
[----:B------:R-:W-:Y:S01]  /*1be0*/  IMAD.WIDE.U32 R126, R76, R62, R2 ;  /* 0x0000003e4c7e7225 */ /* 0x000fe200078e0002 */
[----:B------:R-:W-:-:S02]  /*1bf0*/  IADD3 R98, R0, R96, RZ ;  /* 0x0000006000627210 */ /* 0x000fc40007ffe0ff */
[----:B------:R-:W-:Y:S01]  /*1c00*/  SHF.R.S32.HI R100, RZ, 0x1f, R96 ;  /* 0x0000001fff647819 */ /* 0x000fe20000011460 */
[----:B------:R-:W-:Y:S01]  /*1c10*/  IMAD.IADD R131, R127, 0x1, R4 ;  /* 0x000000017f837824 */ /* 0x000fe200078e0204 */
        /* <DEDUP_REMOVED lines=163> */
.L_x_1046:
        /* <DEDUP_REMOVED lines=146> */
.L_x_996:
[----:B------:R-:W-:Y:S05]  /*2f70*/  BSYNC B0 ;  /* 0x0000000000007941 */ /* 0x000fea0003800000 */
.L_x_995:
        /* <DEDUP_REMOVED lines=61> */
.L_x_998:
[----:B------:R-:W-:Y:S05]  /*3350*/  BSYNC B0 ;  /* 0x0000000000007941 */ /* 0x000fea0003800000 */
.L_x_997:
        /* <DEDUP_REMOVED lines=62> */
.L_x_1000:
[----:B------:R-:W-:Y:S05]  /*3740*/  BSYNC B0 ;  /* 0x0000000000007941 */ /* 0x000fea0003800000 */
.L_x_999:
        /* <DEDUP_REMOVED lines=81> */
.L_x_1002:
[----:B------:R-:W-:Y:S05]  /*3c60*/  BSYNC B0 ;  /* 0x0000000000007941 */ /* 0x000fea0003800000 */
.L_x_1001:
        /* <DEDUP_REMOVED lines=61> */
.L_x_1004:
[----:B------:R-:W-:Y:S05]  /*4040*/  BSYNC B0 ;  /* 0x0000000000007941 */ /* 0x000fea0003800000 */
.L_x_1003:
        /* <DEDUP_REMOVED lines=70> */
.L_x_1006:
[----:B------:R-:W-:Y:S05]  /*44b0*/  BSYNC B0 ;  /* 0x0000000000007941 */ /* 0x000fea0003800000 */
.L_x_1005:
        /* <DEDUP_REMOVED lines=70> */
.L_x_1008:
[----:B------:R-:W-:Y:S05]  /*4920*/  BSYNC B0 ;  /* 0x0000000000007941 */ /* 0x000fea0003800000 */
.L_x_1007:
        /* <DEDUP_REMOVED lines=70> */
.L_x_1010:
[----:B------:R-:W-:Y:S05]  /*4d90*/  BSYNC B0 ;  /* 0x0000000000007941 */ /* 0x000fea0003800000 */
.L_x_1009:
[C---:B------:R-:W-:Y:S01]  /*4da0*/  LEA R31, P1, R30.reuse, R34, 0x1 ;  /* 0x000000221e1f7211 */ /* 0x040fe200078208ff */
[----:B------:R-:W-:Y:S01]  /*4db0*/  IMAD.MOV.U32 R14, RZ, RZ, R16 ;  /* 0x000000ffff0e7224 */ /* 0x000fe200078e0010 */
[----:B------:R-:W-:Y:S02]  /*4dc0*/  UMOV UR4, UR45 ;  /* 0x0000002d00047c82 */ /* 0x000fe40008000000 */
[C---:B------:R-:W-:Y:S02]  /*4dd0*/  LEA.HI.X.SX32 R32, R30.reuse, R35, 0x1, P1 ;  /* 0x000000231e207211 */ /* 0x040fe400008f0eff */
[C---:B------:R-:W-:Y:S04]  /*4de0*/  LEA R16, P0, R30.reuse, R14, 0x1 ;  /* 0x0000000e1e107211 */ /* 0x040fe800078008ff */
[----:B------:R-:W-:Y:S01]  /*4df0*/  LEA.HI.X.SX32 R15, R30, R15, 0x1, P0 ;  /* 0x0000000f1e0f7211 */ /* 0x000fe200000f0eff */
[----:B------:R-:W-:Y:S08]  /*4e00*/  BRA `(.L_x_1011) ;  /* 0x0000003800e47947 */ /* 0x000ff00003800000 */
.L_x_994:
        /* <DEDUP_REMOVED lines=98> */
.L_x_1015:
[----:B------:R-:W-:Y:S05]  /*5430*/  BSYNC B0 ;  /* 0x0000000000007941 */ /* 0x000fea0003800000 */
.L_x_1014:
[----:B-----5:R2:W-:Y:S02]  /*5440*/  STG.E.128 desc[UR6][R34.64], R8 ;  /* 0x0000000822007986 */ /* 0x0205e4000c101d06 */
.L_x_1013:
[----:B------:R-:W-:Y:S05]  /*5450*/  BSYNC B1 ;  /* 0x0000000000017941 */ /* 0x000fea0003800000 */
.L_x_1012:
        /* <DEDUP_REMOVED lines=98> */
.L_x_1019:
[----:B------:R-:W-:Y:S05]  /*5a80*/  BSYNC B0 ;  /* 0x0000000000007941 */ /* 0x000fea0003800000 */
.L_x_1018:
[----:B-----5:R3:W-:Y:S02]  /*5a90*/  STG.E.128 desc[UR6][R34.64], R8 ;  /* 0x0000000822007986 */ /* 0x0207e4000c101d06 */
.L_x_1017:
[----:B------:R-:W-:Y:S05]  /*5aa0*/  BSYNC B1 ;  /* 0x0000000000017941 */ /* 0x000fea0003800000 */
.L_x_1016:
        /* <DEDUP_REMOVED lines=98> */
.L_x_1023:
[----:B------:R-:W-:Y:S05]  /*60d0*/  BSYNC B0 ;  /* 0x0000000000007941 */ /* 0x000fea0003800000 */
.L_x_1022:
[----:B-----5:R4:W-:Y:S02]  /*60e0*/  STG.E.128 desc[UR6][R34.64], R8 ;  /* 0x0000000822007986 */ /* 0x0209e4000c101d06 */
.L_x_1021:
[----:B------:R-:W-:Y:S05]  /*60f0*/  BSYNC B1 ;  /* 0x0000000000017941 */ /* 0x000fea0003800000 */
.L_x_1020:
        /* <DEDUP_REMOVED lines=107> */
.L_x_1027:
[----:B------:R-:W-:Y:S05]  /*67b0*/  BSYNC B0 ;  /* 0x0000000000007941 */ /* 0x000fea0003800000 */
.L_x_1026:
[----:B-----5:R2:W-:Y:S02]  /*67c0*/  STG.E.128 desc[UR6][R34.64], R8 ;  /* 0x0000000822007986 */ /* 0x0205e4000c101d06 */
.L_x_1025:
[----:B------:R-:W-:Y:S05]  /*67d0*/  BSYNC B1 ;  /* 0x0000000000017941 */ /* 0x000fea0003800000 */
.L_x_1024:
        /* <DEDUP_REMOVED lines=98> */
.L_x_1031:
[----:B------:R-:W-:Y:S05]  /*6e00*/  BSYNC B0 ;  /* 0x0000000000007941 */ /* 0x000fea0003800000 */
.L_x_1030:
[----:B-----5:R2:W-:Y:S02]  /*6e10*/  STG.E.128 desc[UR6][R34.64], R8 ;  /* 0x0000000822007986 */ /* 0x0205e4000c101d06 */
.L_x_1029:
[----:B------:R-:W-:Y:S05]  /*6e20*/  BSYNC B1 ;  /* 0x0000000000017941 */ /* 0x000fea0003800000 */
.L_x_1028:
        /* <DEDUP_REMOVED lines=107> */
.L_x_1035:
[----:B------:R-:W-:Y:S05]  /*74e0*/  BSYNC B0 ;  /* 0x0000000000007941 */ /* 0x000fea0003800000 */
.L_x_1034:
[----:B-----5:R2:W-:Y:S02]  /*74f0*/  STG.E.128 desc[UR6][R34.64], R8 ;  /* 0x0000000822007986 */ /* 0x0205e4000c101d06 */
.L_x_1033:
[----:B------:R-:W-:Y:S05]  /*7500*/  BSYNC B1 ;  /* 0x0000000000017941 */ /* 0x000fea0003800000 */
.L_x_1032:
        /* <DEDUP_REMOVED lines=107> */
.L_x_1039:
[----:B------:R-:W-:Y:S05]  /*7bc0*/  BSYNC B0 ;  /* 0x0000000000007941 */ /* 0x000fea0003800000 */
.L_x_1038:
[----:B-----5:R2:W-:Y:S02]  /*7bd0*/  STG.E.128 desc[UR6][R34.64], R8 ;  /* 0x0000000822007986 */ /* 0x0205e4000c101d06 */
.L_x_1037:
[----:B------:R-:W-:Y:S05]  /*7be0*/  BSYNC B1 ;  /* 0x0000000000017941 */ /* 0x000fea0003800000 */
.L_x_1036:
        /* <DEDUP_REMOVED lines=106> */
.L_x_1043:
[----:B------:R-:W-:Y:S05]  /*8290*/  BSYNC B0 ;  /* 0x0000000000007941 */ /* 0x000fea0003800000 */
.L_x_1042:
[----:B-----5:R2:W-:Y:S02]  /*82a0*/  STG.E.128 desc[UR6][R34.64], R8 ;  /* 0x0000000822007986 */ /* 0x0205e4000c101d06 */
.L_x_1041:
[----:B------:R-:W-:Y:S05]  /*82b0*/  BSYNC B1 ;  /* 0x0000000000017941 */ /* 0x000fea0003800000 */
.L_x_1040:
        /* <DEDUP_REMOVED lines=12> */
.L_x_993:
        /* <DEDUP_REMOVED lines=98> */
.L_x_1011:
        /* <DEDUP_REMOVED lines=85> */
.L_x_1044:
        /* <DEDUP_REMOVED lines=12> */
.L_x_1045:
[----:B------:R-:W-:Y:S04]  /*8fb0*/  IADD3 R18, R18, -0x1, RZ ;  /* 0xffffffff12127810 */ /* 0x000fe80007ffe0ff */
[----:B------:R-:W-:Y:S11]  /*8fc0*/  ISETP.GT.AND P0, PT, R18, R90, PT ;  /* 0x0000005a1200720c */ /* 0x000ff60003f04270 */
[----:B------:R-:W-:Y:S02]  /*8fd0*/  @!UPT UIADD3 URZ, URZ, URZ, URZ ;  /* 0x0000003f3f3ff290 */ /* 0x000fe4000fffe03f */
[----:B------:R-:W-:Y:S05]  /*8fe0*/  @P0 BRA `(.L_x_1046) ;  /* 0xffffff9400980947 */ /* 0x000fea000383ffff */
.L_x_992:
[----:B------:R1:W5:Y:S01]  /*8ff0*/  LDL R209, [R1] ;  /* 0x0000000001d17983 */ /* 0x0003620000100800 */
        /* <DEDUP_REMOVED lines=99> */
.L_x_1053:
[----:B------:R-:W-:Y:S05]  /*9630*/  BSYNC B0 ;  /* 0x0000000000007941 */ /* 0x000fea0003800000 */
.L_x_1052:
[----:B-----5:R3:W-:Y:S02]  /*9640*/  STS.128 [R185], R4 ;  /* 0x00000004b9007388 */ /* 0x0207e40000000c00 */
.L_x_1051:
[----:B------:R-:W-:Y:S05]  /*9650*/  BSYNC B1 ;  /* 0x0000000000017941 */ /* 0x000fea0003800000 */
.L_x_1050:
        /* <DEDUP_REMOVED lines=64> */
.L_x_1056:
[----:B------:R-:W-:Y:S05]  /*9a60*/  BSYNC B0 ;  /* 0x0000000000007941 */ /* 0x000fea0003800000 */
.L_x_1055:
[----:B-----5:R4:W-:Y:S01]  /*9a70*/  STS.128 [R185+0x800], R4 ;  /* 0x00080004b9007388 */ /* 0x0209e20000000c00 */
[----:B------:R-:W-:Y:S05]  /*9a80*/  BRA `(.L_x_1054) ;  /* 0x0000000c00e07947 */ /* 0x000fea0003800000 */
.L_x_1049:
        /* <DEDUP_REMOVED lines=104> */
.L_x_1060:
[----:B------:R-:W-:Y:S05]  /*a110*/  BSYNC B0 ;  /* 0x0000000000007941 */ /* 0x000fea0003800000 */
.L_x_1059:
[----:B-----5:R3:W-:Y:S02]  /*a120*/  STS.128 [R185], R4 ;  /* 0x00000004b9007388 */ /* 0x0207e40000000c00 */
.L_x_1058:
[----:B------:R-:W-:Y:S05]  /*a130*/  BSYNC B1 ;  /* 0x0000000000017941 */ /* 0x000fea0003800000 */
.L_x_1057:
        /* <DEDUP_REMOVED lines=104> */
.L_x_1062:
[----:B------:R-:W-:Y:S05]  /*a7c0*/  BSYNC B0 ;  /* 0x0000000000007941 */ /* 0x000fea0003800000 */
.L_x_1061:
[----:B-----5:R4:W-:Y:S01]  /*a7d0*/  STS.128 [R185+0x800], R4 ;  /* 0x00080004b9007388 */ /* 0x0209e20000000c00 */
[----:B------:R-:W-:Y:S05]  /*a7e0*/  BRA `(.L_x_1054) ;  /* 0x0000000000887947 */ /* 0x000fea0003800000 */
.L_x_1048:
        /* <DEDUP_REMOVED lines=19> */
.L_x_1064:
[----:B------:R-:W-:Y:S05]  /*a920*/  BSYNC B0 ;  /* 0x0000000000007941 */ /* 0x000fea0003800000 */
.L_x_1063:
        /* <DEDUP_REMOVED lines=14> */
.L_x_1054:
[----:B------:R-:W-:Y:S05]  /*aa10*/  BSYNC B2 ;  /* 0x0000000000027941 */ /* 0x000fea0003800000 */
.L_x_1047:
[----:B------:R-:W-:Y:S01]  /*aa20*/  VIADD R243, R207, 0xffffffff ;  /* 0xffffffffcff37836 */ /* 0x000fe20000000000 */
[----:B------:R-:W-:Y:S01]  /*aa30*/  ULDC.64 UR10, c[0x0][0x220] ;  /* 0x00008800000a7ab9 */ /* 0x000fe20000000a00 */
[----:B------:R-:W-:Y:S01]  /*aa40*/  VIADD R0, R76, 0x40 ;  /* 0x000000404c007836 */ /* 0x000fe20000000000 */
[C---:B------:R-:W-:Y:S01]  /*aa50*/  LEA R54, P2, R154.reuse, UR10, 0x1 ;  /* 0x0000000a9a367c11 */ /* 0x040fe2000f8408ff */
[----:B------:R-:W-:Y:S01]  /*aa60*/  IMAD.SHL.U32 R53, R243, 0x100, RZ ;  /* 0x00000100f3357824 */ /* 0x000fe200078e00ff */
[----:B------:R-:W-:Y:S01]  /*aa70*/  ULDC.64 UR12, c[0x0][0x218] ;  /* 0x00008600000c7ab9 */ /* 0x000fe20000000a00 */
[----:B------:R-:W-:Y:S01]  /*aa80*/  BSSY B0, `(.L_x_1065) ;  /* 0x000001b000007945 */ /* 0x000fe20003800000 */
[----:B------:R-:W-:Y:S01]  /*aa90*/  LEA.HI.X R55, R154, UR11, R159, 0x1, P2 ;  /* 0x0000000b9a377c11 */ /* 0x000fe200090f0c9f */
[----:B---34-:R-:W-:Y:S01]  /*aaa0*/  IMAD.IADD R4, R124, 0x1, -R53 ;  /* 0x000000017c047824 */ /* 0x018fe200078e0a35 */
[----:B------:R-:W-:-:S04]  /*aab0*/  LEA R188, P3, R126, UR12, 0x1 ;  /* 0x0000000c7ebc7c11 */ /* 0x000fc8000f8608ff */
[-C--:B------:R-:W-:Y:S02]  /*aac0*/  ISETP.GE.AND P2, PT, R76, R4.reuse, PT ;  /* 0x000000044c00720c */ /* 0x080fe40003f46270 */
[CC--:B------:R-:W-:Y:S02]  /*aad0*/  ISETP.GE.AND P1, PT, R0.reuse, R4.reuse, PT ;  /* 0x000000040000720c */ /* 0x0c0fe40003f26270 */
[-C--:B------:R-:W-:Y:S01]  /*aae0*/  ISETP.GE.AND P6, PT, R0, R4.reuse, PT ;  /* 0x000000040000720c */ /* 0x080fe20003fc6270 */
[----:B------:R-:W-:Y:S01]  /*aaf0*/  VIADD R0, R76, 0x60 ;  /* 0x000000604c007836 */ /* 0x000fe20000000000 */
[----:B------:R-:W-:Y:S02]  /*ab00*/  LEA.HI.X R189, R126, UR13, R131, 0x1, P3 ;  /* 0x0000000d7ebd7c11 */ /* 0x000fe400098f0c83 */
[-C--:B------:R-:W-:Y:S02]  /*ab10*/  ISETP.GE.AND P4, PT, R24, R4.reuse, PT ;  /* 0x000000041800720c */ /* 0x080fe40003f86270 */
[----:B------:R-:W-:-:S02]  /*ab20*/  ISETP.GE.AND P3, PT, R0, R4, PT ;  /* 0x000000040000720c */ /* 0x000fc40003f66270 */
[-C--:B------:R-:W-:Y:S01]  /*ab30*/  ISETP.GE.AND P5, PT, R0, R4.reuse, PT ;  /* 0x000000040000720c */ /* 0x080fe20003fa6270 */
[----:B------:R-:W-:Y:S01]  /*ab40*/  VIADD R0, R76, 0x80 ;  /* 0x000000804c007836 */ /* 0x000fe20000000000 */
[----:B------:R-:W-:Y:S01]  /*ab50*/  ISETP.GE.AND P0, PT, R24, R4, PT ;  /* 0x000000041800720c */ /* 0x000fe20003f06270 */
[----:B------:R-:W-:-:S12]  /*ab60*/  @P2 BRA `(.L_x_1066) ;  /* 0x0000000000302947 */ /* 0x000fd80003800000 */
[----:B------:R-:W-:Y:S02]  /*ab70*/  ULDC UR5, c[0x0][0x2d0] ;  /* 0x0000b40000057ab9 */ /* 0x000fe40000000800 */
[----:B------:R-:W-:-:S13]  /*ab80*/  ISETP.GE.AND P2, PT, R132, UR5, PT ;  /* 0x0000000584007c0c */ /* 0x000fda000bf46270 */
[----:B------:R3:W-:Y:S04]  /*ab90*/  @P2 STS [R185+0x1000], RZ ;  /* 0x001000ffb9002388 */ /* 0x0007e80000000800 */
[----:B------:R3:W-:Y:S04]  /*aba0*/  @P2 STS [R185+0x1004], RZ ;  /* 0x001004ffb9002388 */ /* 0x0007e80000000800 */
[----:B------:R3:W-:Y:S01]  /*abb0*/  @P2 STS.64 [R185+0x1008], RZ ;  /* 0x001008ffb9002388 */ /* 0x0007e20000000a00 */
[----:B------:R-:W-:Y:S05]  /*abc0*/  @P2 BRA `(.L_x_1066) ;  /* 0x0000000000182947 */ /* 0x000fea0003800000 */
[----:B--2---:R-:W-:Y:S02]  /*abd0*/  MOV R2, R188 ;  /* 0x000000bc00027202 */ /* 0x004fe40000000f00 */
[----:B------:R-:W-:-:S05]  /*abe0*/  MOV R3, R189 ;  /* 0x000000bd00037202 */ /* 0x000fca0000000f00 */
[----:B------:R-:W-:Y:S01]  /*abf0*/  @!PT LDS RZ, [RZ] ;  /* 0x00000000fffff984 */ /* 0x000fe20000000800 */
[----:B------:R-:W-:Y:S01]  /*ac00*/  @!PT LDS RZ, [RZ] ;  /* 0x00000000fffff984 */ /* 0x000fe20000000800 */
[----:B------:R-:W-:Y:S01]  /*ac10*/  @!PT LDS RZ, [RZ] ;  /* 0x00000000fffff984 */ /* 0x000fe20000000800 */
[----:B------:R4:W-:Y:S02]  /*ac20*/  LDGSTS.E.BYPASS.LTC128B.128 [R185+0x1000], desc[UR6][R2.64] ;  /* 0x0100000002b97fae */ /* 0x0009e4000b901d46 */
.L_x_1066:
[----:B------:R-:W-:Y:S05]  /*ac30*/  BSYNC B0 ;  /* 0x0000000000007941 */ /* 0x000fea0003800000 */
.L_x_1065:
[----:B------:R-:W-:Y:S01]  /*ac40*/  BSSY B0, `(.L_x_1067) ;  /* 0x000000d000007945 */ /* 0x000fe20003800000 */
[----:B------:R-:W-:-:S03]  /*ac50*/  ISETP.GE.AND P2, PT, R0, R4, PT ;  /* 0x000000040000720c */ /* 0x000fc60003f46270 */
[----:B------:R-:W-:Y:S10]  /*ac60*/  @P4 BRA `(.L_x_1068) ;  /* 0x0000000000284947 */ /* 0x000ff40003800000 */
[----:B------:R-:W-:Y:S02]  /*ac70*/  ULDC UR5, c[0x0][0x2d0] ;  /* 0x0000b40000057ab9 */ /* 0x000fe40000000800 */
[----:B------:R-:W-:-:S13]  /*ac80*/  ISETP.GE.AND P4, PT, R132, UR5, PT ;  /* 0x0000000584007c0c */ /* 0x000fda000bf86270 */
[----:B------:R1:W-:Y:S01]  /*ac90*/  @P4 STS.128 [R185+0x1800], RZ ;  /* 0x001800ffb9004388 */ /* 0x0003e20000000c00 */
[----:B------:R-:W-:Y:S05]  /*aca0*/  @P4 BRA `(.L_x_1068) ;  /* 0x0000000000184947 */ /* 0x000fea0003800000 */
[----:B--2-4-:R-:W-:-:S04]  /*acb0*/  LEA R2, P4, R244, R188, 0x1 ;  /* 0x000000bcf4027211 */ /* 0x014fc800078808ff */
[----:B------:R-:W-:-:S05]  /*acc0*/  LEA.HI.X R3, R244, R189, R247, 0x1, P4 ;  /* 0x000000bdf4037211 */ /* 0x000fca00020f0cf7 */
[----:B------:R-:W-:Y:S01]  /*acd0*/  @!PT LDS RZ, [RZ] ;  /* 0x00000000fffff984 */ /* 0x000fe20000000800 */
[----:B------:R-:W-:Y:S01]  /*ace0*/  @!PT LDS RZ, [RZ] ;  /* 0x00000000fffff984 */ /* 0x000fe20000000800 */
[----:B------:R-:W-:Y:S01]  /*acf0*/  @!PT LDS RZ, [RZ] ;  /* 0x00000000fffff984 */ /* 0x000fe20000000800 */
[----:B------:R2:W-:Y:S04]  /*ad00*/  LDGSTS.E.BYPASS.LTC128B.128 [R185+0x1800], desc[UR6][R2.64] ;  /* 0x0180000002b97fae */ /* 0x0005e8000b901d46 */
.L_x_1068:
[----:B------:R-:W-:Y:S05]  /*ad10*/  BSYNC B0 ;  /* 0x0000000000007941 */ /* 0x000fea0003800000 */
.L_x_1067:
        /* <DEDUP_REMOVED lines=8> */
[----:B------:R-:W2:Y:S02]  /*ada0*/  LDC.64 R6, c[0x0][0x248] ;  /* 0x00009200ff067b82 */ /* 0x000ea40000000a00 */
[----:B--2-4-:R-:W-:-:S04]  /*adb0*/  LEA R2, P1, R6, R188, 0x7 ;  /* 0x000000bc06027211 */ /* 0x014fc800078238ff */
[----:B------:R-:W-:-:S05]  /*adc0*/  LEA.HI.X R3, R6, R189, R7, 0x7, P1 ;  /* 0x000000bd06037211 */ /* 0x000fca00008f3c07 */
[----:B------:R-:W-:Y:S01]  /*add0*/  @!PT LDS RZ, [RZ] ;  /* 0x00000000fffff984 */ /* 0x000fe20000000800 */
[----:B------:R-:W-:Y:S01]  /*ade0*/  @!PT LDS RZ, [RZ] ;  /* 0x00000000fffff984 */ /* 0x000fe20000000800 */
[----:B------:R-:W-:Y:S01]  /*adf0*/  @!PT LDS RZ, [RZ] ;  /* 0x00000000fffff984 */ /* 0x000fe20000000800 */
[----:B------:R2:W-:Y:S04]  /*ae00*/  LDGSTS.E.BYPASS.LTC128B.128 [R185+0x2000], desc[UR6][R2.64] ;  /* 0x0200000002b97fae */ /* 0x0005e8000b901d46 */
.L_x_1070:
[----:B------:R-:W-:Y:S05]  /*ae10*/  BSYNC B0 ;  /* 0x0000000000007941 */ /* 0x000fea0003800000 */
.L_x_1069:
        /* <DEDUP_REMOVED lines=8> */
[----:B--2-4-:R-:W-:Y:S02]  /*aea0*/  MOV R2, R188 ;  /* 0x000000bc00027202 */ /* 0x014fe40000000f00 */
        /* <DEDUP_REMOVED lines=8> */
.L_x_1072:
[----:B------:R-:W-:Y:S05]  /*af30*/  BSYNC B0 ;  /* 0x0000000000007941 */ /* 0x000fea0003800000 */
.L_x_1071:
        /* <DEDUP_REMOVED lines=15> */
.L_x_1074:
[----:B------:R-:W-:Y:S05]  /*b030*/  BSYNC B0 ;  /* 0x0000000000007941 */ /* 0x000fea0003800000 */
.L_x_1073:
        /* <DEDUP_REMOVED lines=17> */
.L_x_1076:
[----:B------:R-:W-:Y:S05]  /*b150*/  BSYNC B0 ;  /* 0x0000000000007941 */ /* 0x000fea0003800000 */
.L_x_1075:
        /* <DEDUP_REMOVED lines=20> */
.L_x_1078:
[----:B------:R-:W-:Y:S05]  /*b2a0*/  BSYNC B0 ;  /* 0x0000000000007941 */ /* 0x000fea0003800000 */
.L_x_1077:
        /* <DEDUP_REMOVED lines=24> */
.L_x_1080:
[----:B------:R-:W-:Y:S05]  /*b430*/  BSYNC B0 ;  /* 0x0000000000007941 */ /* 0x000fea0003800000 */
.L_x_1079:
[----:B------:R-:W0:Y:S01]  /*b440*/  LDGDEPBAR ;  /* 0x00000000000079af */ /* 0x000e220000000000 */
[----:B------:R-:W-:Y:S01]  /*b450*/  LOP3.LUT R6, R8, 0xfffffffe, RZ, 0xc0, !PT ;  /* 0xfffffffe08067812 */ /* 0x000fe200078ec0ff */
[----:B--2-4-:R-:W-:Y:S01]  /*b460*/  IMAD.SHL.U32 R2, R103, 0x40, RZ ;  /* 0x0000004067027824 */ /* 0x014fe200078e00ff */
        /* <DEDUP_REMOVED lines=40> */
.L_x_1082:
[----:B------:R-:W-:Y:S05]  /*b6f0*/  BSYNC B0 ;  /* 0x0000000000007941 */ /* 0x000fea0003800000 */
.L_x_1081:
        /* <DEDUP_REMOVED lines=21> */
.L_x_1084:
[----:B------:R-:W-:Y:S05]  /*b850*/  BSYNC B0 ;  /* 0x0000000000007941 */ /* 0x000fea0003800000 */
.L_x_1083:
        /* <DEDUP_REMOVED lines=14> */
.L_x_1086:
[----:B------:R-:W-:Y:S05]  /*b940*/  BSYNC B0 ;  /* 0x0000000000007941 */ /* 0x000fea0003800000 */
.L_x_1085:
        /* <DEDUP_REMOVED lines=17> */
.L_x_1088:
[----:B------:R-:W-:Y:S05]  /*ba60*/  BSYNC B0 ;  /* 0x0000000000007941 */ /* 0x000fea0003800000 */
.L_x_1087:
        /* <DEDUP_REMOVED lines=14> */
.L_x_1090:
[----:B------:R-:W-:Y:S05]  /*bb50*/  BSYNC B0 ;  /* 0x0000000000007941 */ /* 0x000fea0003800000 */
.L_x_1089:
        /* <DEDUP_REMOVED lines=17> */
.L_x_1092:
[----:B------:R-:W-:Y:S05]  /*bc70*/  BSYNC B0 ;  /* 0x0000000000007941 */ /* 0x000fea0003800000 */
.L_x_1091:
        /* <DEDUP_REMOVED lines=17> */
.L_x_1094:
[----:B------:R-:W-:Y:S05]  /*bd90*/  BSYNC B0 ;  /* 0x0000000000007941 */ /* 0x000fea0003800000 */
.L_x_1093:
        /* <DEDUP_REMOVED lines=17> */
.L_x_1096:
[----:B------:R-:W-:Y:S05]  /*beb0*/  BSYNC B0 ;  /* 0x0000000000007941 */ /* 0x000fea0003800000 */
.L_x_1095:
[----:B------:R-:W-:Y:S01]  /*bec0*/  LDSM.16.M88.4 R4, [R168] ;  /* 0x00000000a804783b */ /* 0x000fe20000000200 */
[----:B------:R-:W-:Y:S01]  /*bed0*/  LOP3.LUT P0, RZ, R16, 0x2, RZ, 0xc0, !PT ;  /* 0x0000000210ff7812 */ /* 0x000fe2000780c0ff */
[C---:B------:R-:W-:Y:S01]  /*bee0*/  VIADD R0, R164.reuse, 0x1000 ;  /* 0x00001000a4007836 */ /* 0x040fe20000000000 */
[----:B------:R-:W-:Y:S01]  /*bef0*/  ULDC.64 UR8, c[0x0][0x398] ;  /* 0x0000e60000087ab9 */ /* 0x000fe20000000a00 */
[----:B------:R-:W5:Y:S01]  /*bf00*/  LDSM.16.M88.4 R12, [R164+0x1000] ;  /* 0x00100000a40c783b */ /* 0x000f620000000200 */
[----:B------:R-:W-:Y:S01]  /*bf10*/  VIADD R167, R164, 0x1020 ;  /* 0x00001020a4a77836 */ /* 0x000fe20000000000 */
[----:B-1----:R-:W-:Y:S01]  /*bf20*/  SHF.R.S32.HI R2, RZ, 0x1f, R158 ;  /* 0x0000001fff027819 */ /* 0x002fe2000001149e */
[----:B------:R-:W-:Y:S01]  /*bf30*/  IMAD R169, R33, 0x2, R168 ;  /* 0x0000000221a97824 */ /* 0x000fe200078e02a8 */
[----:B------:R-:W1:Y:S02]  /*bf40*/  LDSM.16.M88.4 R28, [R164+0x1400] ;  /* 0x00140000a41c783b */ /* 0x000e640000000200 */
[----:B------:R-:W-:-:S02]  /*bf50*/  LEA.HI R2, R2, R158, RZ, 0x5 ;  /* 0x0000009e02027211 */ /* 0x000fc400078f28ff */
[----:B------:R-:W-:Y:S02]  /*bf60*/  LDSM.16.M88.4 R8, [R169] ;  /* 0x00000000a908783b */ /* 0x000fe40000000200 */
[----:B------:R-:W-:Y:S02]  /*bf70*/  @P0 VIADD R167, R0, 0xffffffe0 ;  /* 0xffffffe000a70836 */ /* 0x000fe40000000000 */
[----:B------:R-:W-:Y:S04]  /*bf80*/  LDSM.16.M88.4 R44, [R164+0x1800] ;  /* 0x00180000a42c783b */ /* 0x000fe80000000200 */
[----:B------:R-:W2:Y:S04]  /*bf90*/  LDSM.16.M88.4 R24, [R167] ;  /* 0x00000000a718783b */ /* 0x000ea80000000200 */
[----:B------:R-:W3:Y:S04]  /*bfa0*/  LDSM.16.M88.4 R36, [R167+0x400] ;  /* 0x00040000a724783b */ /* 0x000ee80000000200 */
[----:B------:R-:W-:Y:S04]  /*bfb0*/  LDSM.16.M88.4 R40, [R164+0x1c00] ;  /* 0x001c0000a428783b */ /* 0x000fe80000000200 */
[----:B------:R-:W-:Y:S04]  /*bfc0*/  LDSM.16.M88.4 R56, [R164+0x2800] ;  /* 0x00280000a438783b */ /* 0x000fe80000000200 */
[----:B------:R-:W-:Y:S04]  /*bfd0*/  LDSM.16.M88.4 R60, [R167+0x1800] ;  /* 0x00180000a73c783b */ /* 0x000fe80000000200 */
[----:B------:R-:W-:Y:S01]  /*bfe0*/  LDSM.16.M88.4 R64, [R164+0x3000] ;  /* 0x00300000a440783b */ /* 0x000fe20000000200 */
[C---:B-----5:R-:W-:Y:S03]  /*bff0*/  HMMA.16816.F32 R16, R4.reuse, R12, RZ ;  /* 0x0000000c0410723c */ /* 0x060fe600000018ff */
[----:B------:R-:W-:Y:S04]  /*c000*/  LDSM.16.M88.4 R76, [R167+0x2000] ;  /* 0x00200000a74c783b */ /* 0x000fe80000000200 */
[----:B------:R-:W0:Y:S01]  /*c010*/  LDGDEPBAR ;  /* 0x00000000000079af */ /* 0x000e220000000000 */
[C---:B------:R-:W-:Y:S06]  /*c020*/  HMMA.16816.F32 R12, R4.reuse, R14, RZ ;  /* 0x0000000e040c723c */ /* 0x040fec00000018ff */
[----:B-1----:R-:W-:Y:S10]  /*c030*/  HMMA.16816.F32 R20, R4, R28, RZ ;  /* 0x0000001c0414723c */ /* 0x002ff400000018ff */
[C---:B--2---:R-:W-:Y:S08]  /*c040*/  HMMA.16816.F32 R120, R8.reuse, R24, R16 ;  /* 0x000000180878723c */ /* 0x044ff00000001810 */
[----:B------:R-:W-:Y:S06]  /*c050*/  HMMA.16816.F32 R12, R8, R26, R12 ;  /* 0x0000001a080c723c */ /* 0x000fec000000180c */
[----:B------:R-:W-:Y:S01]  /*c060*/  HMMA.16816.F32 R16, R4, R30, RZ ;  /* 0x0000001e0410723c */ /* 0x000fe200000018ff */
[----:B------:R-:W1:Y:S05]  /*c070*/  LDSM.16.M88.4 R28, [R167+0x800] ;  /* 0x00080000a71c783b */ /* 0x000e6a0000000200 */
[----:B---3--:R-:W-:Y:S04]  /*c080*/  HMMA.16816.F32 R24, R8, R36, R20 ;  /* 0x000000240818723c */ /* 0x008fe80000001814 */
[----:B------:R-:W-:-:S02]  /*c090*/  FMUL.FTZ R0, R122, UR9 ;  /* 0x000000097a007c20 */ /* 0x000fc40008410000 */
[----:B------:R-:W-:Y:S02]  /*c0a0*/  HMMA.16816.F32 R20, R4, R46, RZ ;  /* 0x0000002e0414723c */ /* 0x000fe400000018ff */
[----:B------:R2:W3:Y:S10]  /*c0b0*/  MUFU.TANH R206, R0 ;  /* 0x0000000000ce7308 */ /* 0x0004f40000002400 */
[----:B------:R-:W-:Y:S01]  /*c0c0*/  HMMA.16816.F32 R16, R8, R38, R16 ;  /* 0x000000260810723c */ /* 0x000fe20000001810 */
[----:B------:R-:W-:Y:S01]  /*c0d0*/  LDSM.16.M88.4 R36, [R164+0x2000] ;  /* 0x00200000a424783b */ /* 0x000fe20000000200 */
[----:B--2---:R-:W-:-:S04]  /*c0e0*/  FMUL.FTZ R0, R121, UR9 ;  /* 0x0000000979007c20 */ /* 0x004fc80008410000 */
[----:B------:R2:W5:Y:S02]  /*c0f0*/  MUFU.TANH R204, R0 ;  /* 0x0000000000cc7308 */ /* 0x0005640000002400 */
[----:B--2---:R-:W-:-:S06]  /*c100*/  FMUL.FTZ R0, R123, UR9 ;  /* 0x000000097b007c20 */ /* 0x004fcc0008410000 */
[----:B------:R2:W-:Y:S02]  /*c110*/  MUFU.TANH R205, R0 ;  /* 0x0000000000cd7308 */ /* 0x0005e40000002400 */
[----:B--2---:R-:W-:-:S06]  /*c120*/  FMUL.FTZ R0, R12, UR9 ;  /* 0x000000090c007c20 */ /* 0x004fcc0008410000 */
[----:B------:R2:W-:Y:S02]  /*c130*/  MUFU.TANH R202, R0 ;  /* 0x0000000000ca7308 */ /* 0x0005e40000002400 */
[----:B--2---:R-:W-:-:S06]  /*c140*/  FMUL.FTZ R0, R13, UR9 ;  /* 0x000000090d007c20 */ /* 0x004fcc0008410000 */
[----:B------:R2:W-:Y:S02]  /*c150*/  MUFU.TANH R203, R0 ;  /* 0x0000000000cb7308 */ /* 0x0005e40000002400 */
[----:B--2---:R-:W-:-:S06]  /*c160*/  FMUL.FTZ R0, R14, UR9 ;  /* 0x000000090e007c20 */ /* 0x004fcc0008410000 */
[----:B------:R2:W4:Y:S02]  /*c170*/  MUFU.TANH R122, R0 ;  /* 0x00000000007a7308 */ /* 0x0005240000002400 */
[----:B--2---:R-:W-:Y:S02]  /*c180*/  FMUL.FTZ R0, R15, UR9 ;  /* 0x000000090f007c20 */ /* 0x004fe40008410000 */
[----:B------:R-:W-:Y:S01]  /*c190*/  HMMA.16816.F32 R12, R4, R44, RZ ;  /* 0x0000002c040c723c */ /* 0x000fe200000018ff */
[----:B------:R-:W2:Y:S03]  /*c1a0*/  LDSM.16.M88.4 R44, [R167+0xc00] ;  /* 0x000c0000a72c783b */ /* 0x000ea60000000200 */
[----:B------:R3:W-:Y:S02]  /*c1b0*/  MUFU.TANH R121, R0 ;  /* 0x0000000000797308 */ /* 0x0007e40000002400 */
[----:B---3--:R-:W-:-:S06]  /*c1c0*/  FMUL.FTZ R0, R24, UR9 ;  /* 0x0000000918007c20 */ /* 0x008fcc0008410000 */
[----:B------:R3:W-:-:S12]  /*c1d0*/  MUFU.TANH R200, R0 ;  /* 0x0000000000c87308 */ /* 0x0007d80000002400 */
[C---:B-1----:R-:W-:Y:S06]  /*c1e0*/  HMMA.16816.F32 R12, R8.reuse, R28, R12 ;  /* 0x0000001c080c723c */ /* 0x042fec000000180c */
[----:B------:R-:W-:Y:S06]  /*c1f0*/  HMMA.16816.F32 R28, R8, R30, R20 ;  /* 0x0000001e081c723c */ /* 0x000fec0000001814 */
[----:B------:R-:W-:Y:S01]  /*c200*/  HMMA.16816.F32 R20, R4, R42, RZ ;  /* 0x0000002a0414723c */ /* 0x000fe200000018ff */
[----:B---3--:R-:W-:-:S04]  /*c210*/  FMUL.FTZ R0, R25, UR9 ;  /* 0x0000000919007c20 */ /* 0x008fc80008410000 */
[----:B------:R1:W-:-:S15]  /*c220*/  MUFU.TANH R201, R0 ;  /* 0x0000000000c97308 */ /* 0x0003de0000002400 */
[----:B------:R-:W-:-:S04]  /*c230*/  NOP ;  /* 0x0000000000007918 */ /* 0x000fc80000000000 */
[----:B--2---:R-:W-:Y:S01]  /*c240*/  HMMA.16816.F32 R20, R8, R46, R20 ;  /* 0x0000002e0814723c */ /* 0x004fe20000001814 */
[----:B-1----:R-:W-:-:S04]  /*c250*/  FMUL.FTZ R0, R26, UR9 ;  /* 0x000000091a007c20 */ /* 0x002fc80008410000 */
[----:B------:R1:W2:Y:S02]  /*c260*/  MUFU.TANH R198, R0 ;  /* 0x0000000000c67308 */ /* 0x0002a40000002400 */
[----:B-1----:R-:W-:Y:S02]  /*c270*/  FMUL.FTZ R0, R27, UR9 ;  /* 0x000000091b007c20 */ /* 0x002fe40008410000 */
[----:B------:R-:W-:Y:S04]  /*c280*/  HMMA.16816.F32 R24, R4, R36, RZ ;  /* 0x000000240418723c */ /* 0x000fe800000018ff */
[----:B------:R1:W3:Y:S02]  /*c290*/  MUFU.TANH R199, R0 ;  /* 0x0000000000c77308 */ /* 0x0002e40000002400 */
[----:B-1----:R-:W-:-:S06]  /*c2a0*/  FMUL.FTZ R0, R16, UR9 ;  /* 0x0000000910007c20 */ /* 0x002fcc0008410000 */
[----:B------:R1:W3:Y:S02]  /*c2b0*/  MUFU.TANH R195, R0 ;  /* 0x0000000000c37308 */ /* 0x0002e40000002400 */
[----:B-1----:R-:W-:-:S06]  /*c2c0*/  FMUL.FTZ R0, R17, UR9 ;  /* 0x0000000911007c20 */ /* 0x002fcc0008410000 */
[----:B------:R1:W-:Y:S02]  /*c2d0*/  MUFU.TANH R197, R0 ;  /* 0x0000000000c57308 */ /* 0x0003e40000002400 */
[----:B-1----:R-:W-:-:S06]  /*c2e0*/  FMUL.FTZ R0, R18, UR9 ;  /* 0x0000000912007c20 */ /* 0x002fcc0008410000 */
[----:B------:R1:W-:Y:S02]  /*c2f0*/  MUFU.TANH R196, R0 ;  /* 0x0000000000c47308 */ /* 0x0003e40000002400 */
[----:B-1----:R-:W-:Y:S02]  /*c300*/  FMUL.FTZ R0, R19, UR9 ;  /* 0x0000000913007c20 */ /* 0x002fe40008410000 */
[----:B------:R-:W-:Y:S01]  /*c310*/  HMMA.16816.F32 R16, R4, R40, RZ ;  /* 0x000000280410723c */ /* 0x000fe200000018ff */
[----:B------:R-:W1:Y:S03]  /*c320*/  LDSM.16.M88.4 R40, [R167+0x1000] ;  /* 0x00100000a728783b */ /* 0x000e660000000200 */
[----:B------:R5:W3:Y:S02]  /*c330*/  MUFU.TANH R193, R0 ;  /* 0x0000000000c17308 */ /* 0x000ae40000002400 */
[----:B-----5:R-:W-:-:S06]  /*c340*/  FMUL.FTZ R0, R12, UR9 ;  /* 0x000000090c007c20 */ /* 0x020fcc0008410000 */
[----:B------:R5:W3:Y:S02]  /*c350*/  MUFU.TANH R192, R0 ;  /* 0x0000000000c07308 */ /* 0x000ae40000002400 */
[----:B-----5:R-:W-:Y:S01]  /*c360*/  FMUL.FTZ R0, R13, UR9 ;  /* 0x000000090d007c20 */ /* 0x020fe20008410000 */
[----:B-1----:R-:W-:Y:S05]  /*c370*/  HMMA.16816.F32 R24, R8, R40, R24 ;  /* 0x000000280818723c */ /* 0x002fea0000001818 */
[----:B------:R1:W-:Y:S02]  /*c380*/  MUFU.TANH R194, R0 ;  /* 0x0000000000c27308 */ /* 0x0003e40000002400 */
[----:B-1----:R-:W-:-:S06]  /*c390*/  FMUL.FTZ R0, R14, UR9 ;  /* 0x000000090e007c20 */ /* 0x002fcc0008410000 */
[----:B------:R1:W-:Y:S02]  /*c3a0*/  MUFU.TANH R191, R0 ;  /* 0x0000000000bf7308 */ /* 0x0003e40000002400 */
[----:B-1----:R-:W-:Y:S02]  /*c3b0*/  FMUL.FTZ R0, R15, UR9 ;  /* 0x000000090f007c20 */ /* 0x002fe40008410000 */
[----:B------:R-:W-:Y:S01]  /*c3c0*/  HMMA.16816.F32 R12, R8, R44, R16 ;  /* 0x0000002c080c723c */ /* 0x000fe20000001810 */
[----:B------:R-:W-:Y:S03]  /*c3d0*/  LDSM.16.M88.4 R44, [R167+0x1400] ;  /* 0x00140000a72c783b */ /* 0x000fe60000000200 */
[----:B------:R1:W5:Y:S02]  /*c3e0*/  MUFU.TANH R190, R0 ;  /* 0x0000000000be7308 */ /* 0x0003640000002400 */
[----:B------:R-:W-:Y:S01]  /*c3f0*/  HMMA.16816.F32 R16, R4, R38, RZ ;  /* 0x000000260410723c */ /* 0x000fe200000018ff */
[----:B------:R-:W-:Y:S01]  /*c400*/  LDSM.16.M88.4 R36, [R164+0x2c00] ;  /* 0x002c0000a424783b */ /* 0x000fe20000000200 */
[----:B-1----:R-:W-:-:S04]  /*c410*/  FMUL.FTZ R0, R28, UR9 ;  /* 0x000000091c007c20 */ /* 0x002fc80008410000 */
[----:B------:R1:W-:-:S15]  /*c420*/  MUFU.TANH R184, R0 ;  /* 0x0000000000b87308 */ /* 0x0003de0000002400 */
[----:B------:R-:W-:-:S03]  /*c430*/  NOP ;  /* 0x0000000000007918 */ /* 0x000fc60000000000 */
[----:B------:R-:W-:Y:S01]  /*c440*/  HMMA.16816.F32 R40, R8, R42, R16 ;  /* 0x0000002a0828723c */ /* 0x000fe20000001810 */
[----:B-1----:R-:W-:-:S04]  /*c450*/  FMUL.FTZ R0, R29, UR9 ;  /* 0x000000091d007c20 */ /* 0x002fc80008410000 */
[----:B------:R1:W5:Y:S02]  /*c460*/  MUFU.TANH R187, R0 ;  /* 0x0000000000bb7308 */ /* 0x0003640000002400 */
[----:B-1----:R-:W-:-:S06]  /*c470*/  FMUL.FTZ R0, R30, UR9 ;  /* 0x000000091e007c20 */ /* 0x002fcc0008410000 */
[----:B------:R1:W5:Y:S02]  /*c480*/  MUFU.TANH R183, R0 ;  /* 0x0000000000b77308 */ /* 0x0003640000002400 */
[----:B-1----:R-:W-:Y:S02]  /*c490*/  FMUL.FTZ R0, R31, UR9 ;  /* 0x000000091f007c20 */ /* 0x002fe40008410000 */
[----:B------:R-:W1:Y:S04]  /*c4a0*/  LDSM.16.M88.4 R28, [R164+0x2400] ;  /* 0x00240000a41c783b */ /* 0x000e680000000200 */
[----:B------:R4:W-:Y:S02]  /*c4b0*/  MUFU.TANH R186, R0 ;  /* 0x0000000000ba7308 */ /* 0x0009e40000002400 */
[----:B----4-:R-:W-:-:S06]  /*c4c0*/  FMUL.FTZ R0, R12, UR9 ;  /* 0x000000090c007c20 */ /* 0x010fcc0008410000 */
[----:B------:R4:W5:Y:S02]  /*c4d0*/  MUFU.TANH R52, R0 ;  /* 0x0000000000347308 */ /* 0x0009640000002400 */
[----:B----4-:R-:W-:Y:S01]  /*c4e0*/  FMUL.FTZ R0, R13, UR9 ;  /* 0x000000090d007c20 */ /* 0x010fe20008410000 */
[----:B-1----:R-:W-:Y:S05]  /*c4f0*/  HMMA.16816.F32 R16, R4, R30, RZ ;  /* 0x0000001e0410723c */ /* 0x002fea00000018ff */
[----:B------:R1:W-:Y:S02]  /*c500*/  MUFU.TANH R182, R0 ;  /* 0x0000000000b67308 */ /* 0x0003e40000002400 */
[----:B-1----:R-:W-:-:S06]  /*c510*/  FMUL.FTZ R0, R14, UR9 ;  /* 0x000000090e007c20 */ /* 0x002fcc0008410000 */
[----:B------:R1:W4:Y:S11]  /*c520*/  MUFU.TANH R123, R0 ;  /* 0x00000000007b7308 */ /* 0x0003360000002400 */
[----:B------:R-:W-:Y:S06]  /*c530*/  HMMA.16816.F32 R48, R8, R46, R16 ;  /* 0x0000002e0830723c */ /* 0x000fec0000001810 */
[----:B------:R-:W-:Y:S01]  /*c540*/  HMMA.16816.F32 R16, R4, R38, RZ ;  /* 0x000000260410723c */ /* 0x000fe200000018ff */
[----:B-1----:R-:W-:-:S05]  /*c550*/  FMUL.FTZ R0, R15, UR9 ;  /* 0x000000090f007c20 */ /* 0x002fca0008410000 */
[----:B------:R-:W-:Y:S01]  /*c560*/  HMMA.16816.F32 R12, R4, R56, RZ ;  /* 0x00000038040c723c */ /* 0x000fe200000018ff */
[----:B------:R1:W4:Y:S02]  /*c570*/  MUFU.TANH R181, R0 ;  /* 0x0000000000b57308 */ /* 0x0003240000002400 */
[----:B-1----:R-:W-:-:S06]  /*c580*/  FMUL.FTZ R0, R20, UR9 ;  /* 0x0000000914007c20 */ /* 0x002fcc0008410000 */
[----:B------:R1:W4:-:S15]  /*c590*/  MUFU.TANH R179, R0 ;  /* 0x0000000000b37308 */ /* 0x00031e0000002400 */
[----:B------:R-:W-:Y:S06]  /*c5a0*/  HMMA.16816.F32 R72, R8, R60, R12 ;  /* 0x0000003c0848723c */ /* 0x000fec000000180c */
[----:B------:R-:W-:Y:S01]  /*c5b0*/  HMMA.16816.F32 R12, R4, R64, RZ ;  /* 0x00000040040c723c */ /* 0x000fe200000018ff */
[----:B-1----:R-:W-:-:S04]  /*c5c0*/  FMUL.FTZ R0, R21, UR9 ;  /* 0x0000000915007c20 */ /* 0x002fc80008410000 */
[----:B------:R1:W-:-:S15]  /*c5d0*/  MUFU.TANH R180, R0 ;  /* 0x0000000000b47308 */ /* 0x0003de0000002400 */
[----:B------:R-:W-:-:S04]  /*c5e0*/  NOP ;  /* 0x0000000000007918 */ /* 0x000fc80000000000 */
[----:B------:R-:W-:Y:S01]  /*c5f0*/  HMMA.16816.F32 R116, R8, R76, R12 ;  /* 0x0000004c0874723c */ /* 0x000fe2000000180c */
[----:B------:R-:W2:Y:S01]  /*c600*/  LDSM.16.M88.4 R12, [R164+0x4c00] ;  /* 0x004c0000a40c783b */ /* 0x000ea20000000200 */
[----:B-1----:R-:W-:-:S04]  /*c610*/  FMUL.FTZ R0, R22, UR9 ;  /* 0x0000000916007c20 */ /* 0x002fc80008410000 */
[----:B------:R1:W4:Y:S02]  /*c620*/  MUFU.TANH R125, R0 ;  /* 0x00000000007d7308 */ /* 0x0003240000002400 */
[----:B-1----:R-:W-:Y:S02]  /*c630*/  FMUL.FTZ R0, R23, UR9 ;  /* 0x0000000917007c20 */ /* 0x002fe40008410000 */
[C---:B------:R-:W-:Y:S04]  /*c640*/  HMMA.16816.F32 R20, R4.reuse, R28, RZ ;  /* 0x0000001c0414723c */ /* 0x040fe800000018ff */
[----:B------:R1:W4:Y:S02]  /*c650*/  MUFU.TANH R128, R0 ;  /* 0x0000000000807308 */ /* 0x0003240000002400 */
[----:B--2---:R-:W-:Y:S01]  /*c660*/  HMMA.16816.F32 R84, R4, R12, RZ ;  /* 0x0000000c0454723c */ /* 0x004fe200000018ff */
[----:B-1----:R-:W-:-:S05]  /*c670*/  FMUL.FTZ R0, R24, UR9 ;  /* 0x0000000918007c20 */ /* 0x002fca0008410000 */
[----:B------:R1:W2:-:S12]  /*c680*/  MUFU.TANH R177, R0 ;  /* 0x0000000000b17308 */ /* 0x0002980000002400 */
[----:B------:R-:W-:Y:S01]  /*c690*/  HMMA.16816.F32 R28, R8, R44, R20 ;  /* 0x0000002c081c723c */ /* 0x000fe20000001814 */
[----:B------:R-:W3:Y:S05]  /*c6a0*/  LDSM.16.M88.4 R44, [R167+0x1c00] ;  /* 0x001c0000a72c783b */ /* 0x000eea0000000200 */
[----:B------:R-:W-:Y:S01]  /*c6b0*/  HMMA.16816.F32 R20, R4, R36, RZ ;  /* 0x000000240414723c */ /* 0x000fe200000018ff */
[----:B------:R-:W5:Y:S01]  /*c6c0*/  LDSM.16.M88.4 R36, [R164+0x3800] ;  /* 0x00380000a424783b */ /* 0x000f620000000200 */
[----:B-1----:R-:W-:-:S04]  /*c6d0*/  FMUL.FTZ R0, R25, UR9 ;  /* 0x0000000919007c20 */ /* 0x002fc80008410000 */
[----:B------:R1:W-:Y:S02]  /*c6e0*/  MUFU.TANH R178, R0 ;  /* 0x0000000000b27308 */ /* 0x0003e40000002400 */
[----:B-1----:R-:W-:-:S06]  /*c6f0*/  FMUL.FTZ R0, R26, UR9 ;  /* 0x000000091a007c20 */ /* 0x002fcc0008410000 */
[----:B------:R1:W2:Y:S01]  /*c700*/  MUFU.TANH R129, R0 ;  /* 0x0000000000817308 */ /* 0x0002a20000002400 */
[----:B---3--:R-:W-:Y:S01]  /*c710*/  HMMA.16816.F32 R68, R8, R46, R16 ;  /* 0x0000002e0844723c */ /* 0x008fe20000001810 */
[----:B------:R-:W3:Y:S01]  /*c720*/  LDSM.16.M88.4 R16, [R164+0x4800] ;  /* 0x00480000a410783b */ /* 0x000ee20000000200 */
[----:B-1----:R-:W-:-:S04]  /*c730*/  FMUL.FTZ R0, R27, UR9 ;  /* 0x000000091b007c20 */ /* 0x002fc80008410000 */
[----:B------:R-:W-:Y:S01]  /*c740*/  HMMA.16816.F32 R24, R4, R58, RZ ;  /* 0x0000003a0418723c */ /* 0x000fe200000018ff */
[----:B------:R1:W2:Y:S02]  /*c750*/  MUFU.TANH R135, R0 ;  /* 0x0000000000877308 */ /* 0x0002a40000002400 */
[----:B-1----:R-:W-:-:S06]  /*c760*/  FMUL.FTZ R0, R40, UR9 ;  /* 0x0000000928007c20 */ /* 0x002fcc0008410000 */
[----:B------:R1:W2:-:S15]  /*c770*/  MUFU.TANH R175, R0 ;  /* 0x0000000000af7308 */ /* 0x00029e0000002400 */
[C---:B------:R-:W-:Y:S01]  /*c780*/  HMMA.16816.F32 R56, R8.reuse, R62, R24 ;  /* 0x0000003e0838723c */ /* 0x040fe20000001818 */
[----:B------:R-:W4:Y:S05]  /*c790*/  LDSM.16.M88.4 R24, [R164+0x4000] ;  /* 0x00400000a418783b */ /* 0x000f2a0000000200 */
[----:B------:R-:W-:Y:S01]  /*c7a0*/  HMMA.16816.F32 R60, R8, R44, R20 ;  /* 0x0000002c083c723c */ /* 0x000fe20000001814 */
[----:B------:R-:W2:Y:S05]  /*c7b0*/  LDSM.16.M88.4 R20, [R164+0x4400] ;  /* 0x00440000a414783b */ /* 0x000eaa0000000200 */
[----:B------:R-:W-:Y:S01]  /*c7c0*/  HMMA.16816.F32 R44, R4, R66, RZ ;  /* 0x00000042042c723c */ /* 0x000fe200000018ff */
[----:B-1----:R-:W-:-:S05]  /*c7d0*/  FMUL.FTZ R0, R41, UR9 ;  /* 0x0000000929007c20 */ /* 0x002fca0008410000 */
[C---:B-----5:R-:W-:Y:S01]  /*c7e0*/  HMMA.16816.F32 R64, R4.reuse, R36, RZ ;  /* 0x000000240440723c */ /* 0x060fe200000018ff */
[----:B------:R1:W-:Y:S05]  /*c7f0*/  MUFU.TANH R176, R0 ;  /* 0x0000000000b07308 */ /* 0x0003ea0000002400 */
[C---:B---3--:R-:W-:Y:S06]  /*c800*/  HMMA.16816.F32 R92, R4.reuse, R16, RZ ;  /* 0x00000010045c723c */ /* 0x048fec00000018ff */
[----:B------:R-:W-:Y:S01]  /*c810*/  HMMA.16816.F32 R88, R4, R18, RZ ;  /* 0x000000120458723c */ /* 0x000fe200000018ff */
[----:B------:R-:W-:Y:S01]  /*c820*/  LDSM.16.M88.4 R16, [R167+0x3000] ;  /* 0x00300000a710783b */ /* 0x000fe20000000200 */
[----:B-1----:R-:W-:-:S04]  /*c830*/  FMUL.FTZ R0, R42, UR9 ;  /* 0x000000092a007c20 */ /* 0x002fc80008410000 */
[----:B------:R1:W3:Y:S01]  /*c840*/  MUFU.TANH R136, R0 ;  /* 0x0000000000887308 */ /* 0x0002e20000002400 */
[C---:B----4-:R-:W-:Y:S06]  /*c850*/  HMMA.16816.F32 R104, R4.reuse, R24, RZ ;  /* 0x000000180468723c */ /* 0x050fec00000018ff */
[C---:B------:R-:W-:Y:S01]  /*c860*/  HMMA.16816.F32 R108, R4.reuse, R26, RZ ;  /* 0x0000001a046c723c */ /* 0x040fe200000018ff */
[----:B------:R-:W-:Y:S05]  /*c870*/  LDSM.16.M88.4 R24, [R167+0x2400] ;  /* 0x00240000a718783b */ /* 0x000fea0000000200 */
[----:B--2---:R-:W-:Y:S01]  /*c880*/  HMMA.16816.F32 R112, R4, R20, RZ ;  /* 0x000000140470723c */ /* 0x004fe200000018ff */
[----:B-1----:R-:W-:-:S02]  /*c890*/  FMUL.FTZ R0, R43, UR9 ;  /* 0x000000092b007c20 */ /* 0x002fc40008410000 */
[----:B------:R-:W-:Y:S03]  /*c8a0*/  LDSM.16.M88.4 R40, [R164+0x3400] ;  /* 0x00340000a428783b */ /* 0x000fe60000000200 */
[----:B------:R-:W-:Y:S01]  /*c8b0*/  HMMA.16816.F32 R100, R4, R22, RZ ;  /* 0x000000160464723c */ /* 0x000fe200000018ff */
[----:B------:R1:W2:Y:S02]  /*c8c0*/  MUFU.TANH R137, R0 ;  /* 0x0000000000897308 */ /* 0x0002a40000002400 */
[----:B-1----:R-:W-:-:S06]  /*c8d0*/  FMUL.FTZ R0, R28, UR9 ;  /* 0x000000091c007c20 */ /* 0x002fcc0008410000 */
[----:B------:R1:W4:Y:S02]  /*c8e0*/  MUFU.TANH R173, R0 ;  /* 0x0000000000ad7308 */ /* 0x0003240000002400 */
[----:B-1----:R-:W-:-:S06]  /*c8f0*/  FMUL.FTZ R0, R29, UR9 ;  /* 0x000000091d007c20 */ /* 0x002fcc0008410000 */
[----:B------:R1:W-:Y:S02]  /*c900*/  MUFU.TANH R174, R0 ;  /* 0x0000000000ae7308 */ /* 0x0003e40000002400 */
[----:B-1----:R-:W-:-:S06]  /*c910*/  FMUL.FTZ R0, R30, UR9 ;  /* 0x000000091e007c20 */ /* 0x002fcc0008410000 */
[----:B------:R1:W5:Y:S02]  /*c920*/  MUFU.TANH R138, R0 ;  /* 0x00000000008a7308 */ /* 0x0003640000002400 */
[----:B-1----:R-:W-:Y:S02]  /*c930*/  FMUL.FTZ R0, R31, UR9 ;  /* 0x000000091f007c20 */ /* 0x002fe40008410000 */
[----:B------:R-:W1:Y:S04]  /*c940*/  LDSM.16.M88.4 R28, [R164+0x3c00] ;  /* 0x003c0000a41c783b */ /* 0x000e680000000200 */
[----:B------:R3:W5:Y:S02]  /*c950*/  MUFU.TANH R139, R0 ;  /* 0x00000000008b7308 */ /* 0x0007640000002400 */
[----:B---3--:R-:W-:-:S06]  /*c960*/  FMUL.FTZ R0, R48, UR9 ;  /* 0x0000000930007c20 */ /* 0x008fcc0008410000 */
[----:B------:R3:W5:Y:S02]  /*c970*/  MUFU.TANH R172, R0 ;  /* 0x0000000000ac7308 */ /* 0x0007640000002400 */
[----:B---3--:R-:W-:Y:S01]  /*c980*/  FMUL.FTZ R0, R49, UR9 ;  /* 0x0000000931007c20 */ /* 0x008fe20008410000 */
[C---:B-1----:R-:W-:Y:S05]  /*c990*/  HMMA.16816.F32 R80, R4.reuse, R28, RZ ;  /* 0x0000001c0450723c */ /* 0x042fea00000018ff */
[----:B------:R1:W-:Y:S01]  /*c9a0*/  MUFU.TANH R171, R0 ;  /* 0x0000000000ab7308 */ /* 0x0003e20000002400 */
[----:B------:R-:W-:Y:S01]  /*c9b0*/  HMMA.16816.F32 R96, R4, R30, RZ ;  /* 0x0000001e0460723c */ /* 0x000fe200000018ff */
[----:B------:R-:W3:Y:S01]  /*c9c0*/  LDSM.16.M88.4 R28, [R167+0x2c00] ;  /* 0x002c0000a71c783b */ /* 0x000ee20000000200 */
[----:B-1----:R-:W-:-:S05]  /*c9d0*/  FMUL.FTZ R0, R50, UR9 ;  /* 0x0000000932007c20 */ /* 0x002fca0008410000 */
[----:B------:R1:W5:Y:S02]  /*c9e0*/  MUFU.TANH R140, R0 ;  /* 0x00000000008c7308 */ /* 0x0003640000002400 */
[----:B-1----:R-:W-:Y:S02]  /*c9f0*/  FMUL.FTZ R0, R51, UR9 ;  /* 0x0000000933007c20 */ /* 0x002fe40008410000 */
[C---:B------:R-:W-:Y:S04]  /*ca00*/  HMMA.16816.F32 R48, R4.reuse, R40, RZ ;  /* 0x000000280430723c */ /* 0x040fe800000018ff */
[----:B------:R1:W5:Y:S02]  /*ca10*/  MUFU.TANH R142, R0 ;  /* 0x00000000008e7308 */ /* 0x0003640000002400 */
[----:B------:R-:W-:Y:S01]  /*ca20*/  HMMA.16816.F32 R40, R4, R42, RZ ;  /* 0x0000002a0428723c */ /* 0x000fe200000018ff */
[----:B-1----:R-:W-:-:S05]  /*ca30*/  FMUL.FTZ R0, R72, UR9 ;  /* 0x0000000948007c20 */ /* 0x002fca0008410000 */
[----:B------:R1:W5:-:S12]  /*ca40*/  MUFU.TANH R170, R0 ;  /* 0x0000000000aa7308 */ /* 0x0003580000002400 */
[C---:B------:R-:W-:Y:S06]  /*ca50*/  HMMA.16816.F32 R20, R8.reuse, R24, R48 ;  /* 0x000000180814723c */ /* 0x040fec0000001830 */
[C---:B------:R-:W-:Y:S01]  /*ca60*/  HMMA.16816.F32 R40, R8.reuse, R26, R40 ;  /* 0x0000001a0828723c */ /* 0x040fe20000001828 */
[----:B------:R-:W2:Y:S05]  /*ca70*/  LDSM.16.M88.4 R24, [R167+0x3800] ;  /* 0x00380000a718783b */ /* 0x000eaa0000000200 */
[----:B---3--:R-:W-:Y:S01]  /*ca80*/  HMMA.16816.F32 R48, R8, R28, R80 ;  /* 0x0000001c0830723c */ /* 0x008fe20000001850 */
[----:B-1----:R-:W-:-:S04]  /*ca90*/  FMUL.FTZ R0, R73, UR9 ;  /* 0x0000000949007c20 */ /* 0x002fc80008410000 */
[----:B------:R1:W-:Y:S02]  /*caa0*/  MUFU.TANH R166, R0 ;  /* 0x0000000000a67308 */ /* 0x0003e40000002400 */
[----:B-1----:R-:W-:-:S06]  /*cab0*/  FMUL.FTZ R0, R74, UR9 ;  /* 0x000000094a007c20 */ /* 0x002fcc0008410000 */
[----:B------:R1:W3:Y:S01]  /*cac0*/  MUFU.TANH R143, R0 ;  /* 0x00000000008f7308 */ /* 0x0002e20000002400 */
[C---:B--2---:R-:W-:Y:S06]  /*cad0*/  HMMA.16816.F32 R92, R8.reuse, R24, R92 ;  /* 0x00000018085c723c */ /* 0x044fec000000185c */
[----:B------:R-:W-:Y:S01]  /*cae0*/  HMMA.16816.F32 R88, R8, R26, R88 ;  /* 0x0000001a0858723c */ /* 0x000fe20000001858 */
[----:B-1----:R-:W-:-:S05]  /*caf0*/  FMUL.FTZ R0, R75, UR9 ;  /* 0x000000094b007c20 */ /* 0x002fca0008410000 */
[----:B------:R-:W-:Y:S01]  /*cb00*/  HMMA.16816.F32 R72, R4, R38, RZ ;  /* 0x000000260448723c */ /* 0x000fe200000018ff */
[----:B------:R-:W1:Y:S01]  /*cb10*/  LDSM.16.M88.4 R36, [R167+0x2800] ;  /* 0x00280000a724783b */ /* 0x000e620000000200 */
[----:B------:R2:W3:Y:S02]  /*cb20*/  MUFU.TANH R144, R0 ;  /* 0x0000000000907308 */ /* 0x0004e40000002400 */
[----:B--2---:R-:W-:-:S06]  /*cb30*/  FMUL.FTZ R0, R56, UR9 ;  /* 0x0000000938007c20 */ /* 0x004fcc0008410000 */
[----:B------:R2:W3:Y:S02]  /*cb40*/  MUFU.TANH R163, R0 ;  /* 0x0000000000a37308 */ /* 0x0004e40000002400 */
[----:B--2---:R-:W-:-:S06]  /*cb50*/  FMUL.FTZ R0, R57, UR9 ;  /* 0x0000000939007c20 */ /* 0x004fcc0008410000 */
[----:B------:R2:W-:Y:S02]  /*cb60*/  MUFU.TANH R165, R0 ;  /* 0x0000000000a57308 */ /* 0x0005e40000002400 */
[----:B--2---:R-:W-:-:S06]  /*cb70*/  FMUL.FTZ R0, R58, UR9 ;  /* 0x000000093a007c20 */ /* 0x004fcc0008410000 */
[----:B------:R2:W3:Y:S02]  /*cb80*/  MUFU.TANH R145, R0 ;  /* 0x0000000000917308 */ /* 0x0004e40000002400 */
[----:B--2---:R-:W-:Y:S02]  /*cb90*/  FMUL.FTZ R0, R59, UR9 ;  /* 0x000000093b007c20 */ /* 0x004fe40008410000 */
[----:B------:R-:W-:Y:S01]  /*cba0*/  HMMA.16816.F32 R56, R4, R14, RZ ;  /* 0x0000000e0438723c */ /* 0x000fe200000018ff */
[----:B------:R-:W2:Y:S03]  /*cbb0*/  LDSM.16.M88.4 R12, [R167+0x3400] ;  /* 0x00340000a70c783b */ /* 0x000ea60000000200 */
[----:B------:R4:W3:Y:S02]  /*cbc0*/  MUFU.TANH R146, R0 ;  /* 0x0000000000927308 */ /* 0x0008e40000002400 */
[C---:B------:R-:W-:Y:S06]  /*cbd0*/  HMMA.16816.F32 R4, R8.reuse, R78, R44 ;  /* 0x0000004e0804723c */ /* 0x040fec000000182c */
[C---:B-1----:R-:W-:Y:S06]  /*cbe0*/  HMMA.16816.F32 R44, R8.reuse, R36, R64 ;  /* 0x00000024082c723c */ /* 0x042fec0000001840 */
[----:B------:R-:W-:Y:S01]  /*cbf0*/  HMMA.16816.F32 R36, R8, R38, R72 ;  /* 0x000000260824723c */ /* 0x000fe20000001848 */
[----:B----4-:R-:W-:-:S04]  /*cc00*/  FMUL.FTZ R0, R60, UR9 ;  /* 0x000000093c007c20 */ /* 0x010fc80008410000 */
[----:B------:R1:W4:Y:S01]  /*cc10*/  MUFU.TANH R161, R0 ;  /* 0x0000000000a17308 */ /* 0x0003220000002400 */
[C---:B------:R-:W-:Y:S06]  /*cc20*/  HMMA.16816.F32 R64, R8.reuse, R16, R104 ;  /* 0x000000100840723c */ /* 0x040fec0000001868 */
[----:B------:R-:W-:Y:S01]  /*cc30*/  HMMA.16816.F32 R16, R8, R18, R108 ;  /* 0x000000120810723c */ /* 0x000fe2000000186c */
[----:B-1----:R-:W-:-:S05]  /*cc40*/  FMUL.FTZ R0, R61, UR9 ;  /* 0x000000093d007c20 */ /* 0x002fca0008410000 */
[C---:B--2---:R-:W-:Y:S01]  /*cc50*/  HMMA.16816.F32 R112, R8.reuse, R12, R112 ;  /* 0x0000000c0870723c */ /* 0x044fe20000001870 */
[----:B------:R1:W-:Y:S05]  /*cc60*/  MUFU.TANH R162, R0 ;  /* 0x0000000000a27308 */ /* 0x0003ea0000002400 */
[----:B------:R-:W-:Y:S01]  /*cc70*/  HMMA.16816.F32 R100, R8, R14, R100 ;  /* 0x0000000e0864723c */ /* 0x000fe20000001864 */
[----:B-1----:R-:W-:-:S04]  /*cc80*/  FMUL.FTZ R0, R62, UR9 ;  /* 0x000000093e007c20 */ /* 0x002fc80008410000 */
[----:B------:R1:W2:Y:S02]  /*cc90*/  MUFU.TANH R147, R0 ;  /* 0x0000000000937308 */ /* 0x0002a40000002400 */
[----:B-1----:R-:W-:Y:S02]  /*cca0*/  FMUL.FTZ R0, R63, UR9 ;  /* 0x000000093f007c20 */ /* 0x002fe40008410000 */
[----:B------:R-:W-:Y:S01]  /*ccb0*/  HMMA.16816.F32 R60, R8, R30, R96 ;  /* 0x0000001e083c723c */ /* 0x000fe20000001860 */
[----:B------:R-:W1:Y:S03]  /*ccc0*/  LDSM.16.M88.4 R28, [R167+0x3c00] ;  /* 0x003c0000a71c783b */ /* 0x000e660000000200 */
[----:B------:R5:W2:Y:S01]  /*ccd0*/  MUFU.TANH R148, R0 ;  /* 0x0000000000947308 */ /* 0x000aa20000002400 */
[----:B------:R-:W-:-:S04]  /*cce0*/  DEPBAR.LE SB0, 0x0 ;  /* 0x000080000000791a */ /* 0x000fc80000000000 */
[----:B-----5:R-:W-:-:S04]  /*ccf0*/  FMUL.FTZ R0, R68, UR9 ;  /* 0x0000000944007c20 */ /* 0x020fc80008410000 */
[----:B------:R5:W-:Y:S02]  /*cd00*/  MUFU.TANH R157, R0 ;  /* 0x00000000009d7308 */ /* 0x000be40000002400 */
[----:B-----5:R-:W-:Y:S01]  /*cd10*/  FMUL.FTZ R0, R69, UR9 ;  /* 0x0000000945007c20 */ /* 0x020fe20008410000 */
[C---:B-1----:R-:W-:Y:S05]  /*cd20*/  HMMA.16816.F32 R84, R8.reuse, R28, R84 ;  /* 0x0000001c0854723c */ /* 0x042fea0000001854 */
[----:B------:R1:W-:Y:S01]  /*cd30*/  MUFU.TANH R160, R0 ;  /* 0x0000000000a07308 */ /* 0x0003e20000002400 */
[----:B------:R-:W-:Y:S01]  /*cd40*/  HMMA.16816.F32 R56, R8, R30, R56 ;  /* 0x0000001e0838723c */ /* 0x000fe20000001838 */
[----:B-1----:R-:W-:-:S06]  /*cd50*/  FMUL.FTZ R0, R70, UR9 ;  /* 0x0000000946007c20 */ /* 0x002fcc0008410000 */
[----:B------:R1:W5:Y:S02]  /*cd60*/  MUFU.TANH R149, R0 ;  /* 0x0000000000957308 */ /* 0x0003640000002400 */
[----:B-1----:R-:W-:-:S06]  /*cd70*/  FMUL.FTZ R0, R71, UR9 ;  /* 0x0000000947007c20 */ /* 0x002fcc0008410000 */
[----:B------:R1:W-:Y:S02]  /*cd80*/  MUFU.TANH R156, R0 ;  /* 0x00000000009c7308 */ /* 0x0003e40000002400 */
        /* <DEDUP_REMOVED lines=8> */
[----:B-1----:R-:W-:Y:S01]  /*ce10*/  FMUL.FTZ R0, R4, UR9 ;  /* 0x0000000904007c20 */ /* 0x002fe20008410000 */
[----:B------:R-:W-:-:S05]  /*ce20*/  IMAD R4, R130, 0x10, R208 ;  /* 0x0000001082047824 */ /* 0x000fca00078e02d0 */
[----:B------:R1:W5:Y:S02]  /*ce30*/  MUFU.TANH R70, R0 ;  /* 0x0000000000467308 */ /* 0x0003640000002400 */
[----:B-1----:R-:W-:Y:S01]  /*ce40*/  FMUL.FTZ R0, R5, UR9 ;  /* 0x0000000905007c20 */ /* 0x002fe20008410000 */
[----:B------:R-:W-:-:S05]  /*ce50*/  IMAD.SHL.U32 R5, R158, 0x2, RZ ;  /* 0x000000029e057824 */ /* 0x000fca00078e00ff */
[----:B------:R1:W-:Y:S01]  /*ce60*/  MUFU.TANH R151, R0 ;  /* 0x0000000000977308 */ /* 0x0003e20000002400 */
[----:B------:R-:W-:Y:S01]  /*ce70*/  LOP3.LUT R5, R5, 0x6, RZ, 0xc0, !PT ;  /* 0x0000000605057812 */ /* 0x000fe200078ec0ff */
[----:B-1----:R-:W-:-:S06]  /*ce80*/  FMUL.FTZ R0, R6, UR9 ;  /* 0x0000000906007c20 */ /* 0x002fcc0008410000 */
[----:B------:R1:W-:Y:S02]  /*ce90*/  MUFU.TANH R76, R0 ;  /* 0x00000000004c7308 */ /* 0x0003e40000002400 */
[----:B-1----:R-:W-:Y:S01]  /*cea0*/  FMUL.FTZ R0, R7, UR9 ;  /* 0x0000000907007c20 */ /* 0x002fe20008410000 */
[----:B------:R-:W-:-:S05]  /*ceb0*/  FMUL.FTZ R7, R41, UR9 ;  /* 0x0000000929077c20 */ /* 0x000fca0008410000 */
[----:B------:R1:W5:Y:S08]  /*cec0*/  MUFU.TANH R141, R0 ;  /* 0x00000000008d7308 */ /* 0x0003700000002400 */
[----:B------:R3:W-:Y:S01]  /*ced0*/  MUFU.TANH R79, R7 ;  /* 0x00000007004f7308 */ /* 0x0007e20000002400 */
[----:B-1----:R-:W-:-:S07]  /*cee0*/  FMUL.FTZ R0, R20, UR9 ;  /* 0x0000000914007c20 */ /* 0x002fce0008410000 */
[----:B------:R1:W5:Y:S01]  /*cef0*/  MUFU.TANH R75, R0 ;  /* 0x00000000004b7308 */ /* 0x0003620000002400 */
[----:B---3--:R-:W-:-:S07]  /*cf00*/  FMUL.FTZ R7, R43, UR9 ;  /* 0x000000092b077c20 */ /* 0x008fce0008410000 */
[----:B------:R3:W-:Y:S01]  /*cf10*/  MUFU.TANH R8, R7 ;  /* 0x0000000700087308 */ /* 0x0007e20000002400 */
[----:B-1----:R-:W-:Y:S01]  /*cf20*/  LOP3.LUT R0, R2, 0xffffffe0, RZ, 0xc0, !PT ;  /* 0xffffffe002007812 */ /* 0x002fe200078ec0ff */
[----:B------:R-:W-:-:S04]  /*cf30*/  FMUL.FTZ R2, R21, UR9 ;  /* 0x0000000915027c20 */ /* 0x000fc80008410000 */
[----:B------:R-:W-:Y:S02]  /*cf40*/  IMAD.IADD R0, R158, 0x1, -R0 ;  /* 0x000000019e007824 */ /* 0x000fe400078e0a00 */
[----:B------:R1:W-:Y:S01]  /*cf50*/  MUFU.TANH R134, R2 ;  /* 0x0000000200867308 */ /* 0x0003e20000002400 */
[----:B---3--:R-:W-:Y:S02]  /*cf60*/  FMUL.FTZ R7, R44, UR9 ;  /* 0x000000092c077c20 */ /* 0x008fe40008410000 */
[----:B------:R-:W-:-:S04]  /*cf70*/  SHF.R.S32.HI R3, RZ, 0x1f, R0 ;  /* 0x0000001fff037819 */ /* 0x000fc80000011400 */
[----:B------:R-:W-:Y:S01]  /*cf80*/  LEA.HI R0, R3, R0, RZ, 0x2 ;  /* 0x0000000003007211 */ /* 0x000fe200078f10ff */
[----:B------:R-:W-:Y:S01]  /*cf90*/  FMUL.FTZ R3, R23, UR9 ;  /* 0x0000000917037c20 */ /* 0x000fe20008410000 */
[----:B------:R3:W-:Y:S02]  /*cfa0*/  MUFU.TANH R81, R7 ;  /* 0x0000000700517308 */ /* 0x0007e40000002400 */
[----:B------:R-:W-:-:S04]  /*cfb0*/  SHF.R.S32.HI R0, RZ, 0x2, R0 ;  /* 0x00000002ff007819 */ /* 0x000fc80000011400 */
[----:B------:R-:W-:Y:S01]  /*cfc0*/  IADD3 R0, R4, 0x1, R0 ;  /* 0x0000000104007810 */ /* 0x000fe20007ffe000 */
[----:B-1----:R-:W-:Y:S01]  /*cfd0*/  FMUL.FTZ R2, R22, UR9 ;  /* 0x0000000916027c20 */ /* 0x002fe20008410000 */
[----:B------:R1:W-:Y:S02]  /*cfe0*/  MUFU.TANH R21, R3 ;  /* 0x0000000300157308 */ /* 0x0003e40000002400 */
[----:B------:R-:W-:-:S05]  /*cff0*/  IADD3 R4, R124, R0, -R209 ;  /* 0x000000007c047210 */ /* 0x000fca0007ffe8d1 */
[----:B------:R-:W-:Y:S01]  /*d000*/  VIADD R4, R4, UR8 ;  /* 0x0000000804047c36 */ /* 0x000fe20008000000 */
[----:B------:R4:W-:Y:S01]  /*d010*/  MUFU.TANH R74, R2 ;  /* 0x00000002004a7308 */ /* 0x0009e20000002400 */
[----:B---3--:R-:W-:-:S07]  /*d020*/  FMUL.FTZ R7, R45, UR9 ;  /* 0x000000092d077c20 */ /* 0x008fce0008410000 */
[----:B------:R3:W-:Y:S01]  /*d030*/  MUFU.TANH R78, R7 ;  /* 0x00000007004e7308 */ /* 0x0007e20000002400 */
[----:B-1----:R-:W-:-:S04]  /*d040*/  IMAD.IADD R3, R53, 0x1, R5 ;  /* 0x0000000135037824 */ /* 0x002fc800078e0205 */
[C---:B------:R-:W-:Y:S02]  /*d050*/  VIADD R5, R3.reuse, 0x1 ;  /* 0x0000000103057836 */ /* 0x040fe40000000000 */
[----:B------:R-:W-:Y:S02]  /*d060*/  VIADD R6, R3, 0x8 ;  /* 0x0000000803067836 */ /* 0x000fe40000000000 */
[----:B----4-:R-:W-:-:S04]  /*d070*/  IMAD R2, R35, 0x20, R32 ;  /* 0x0000002023027824 */ /* 0x010fc800078e0220 */
[----:B------:R-:W-:Y:S02]  /*d080*/  IMAD.IADD R0, R34, 0x1, R2 ;  /* 0x0000000122007824 */ /* 0x000fe400078e0202 */
[----:B------:R-:W-:Y:S01]  /*d090*/  FMUL.FTZ R2, R40, UR9 ;  /* 0x0000000928027c20 */ /* 0x000fe20008410000 */
[----:B---3--:R-:W-:-:S03]  /*d0a0*/  FMUL.FTZ R7, R47, UR9 ;  /* 0x000000092f077c20 */ /* 0x008fc60008410000 */
[----:B------:R1:W3:Y:S08]  /*d0b0*/  MUFU.TANH R80, R2 ;  /* 0x0000000200507308 */ /* 0x0002f00000002400 */
[----:B------:R4:W-:Y:S01]  /*d0c0*/  MUFU.TANH R73, R7 ;  /* 0x0000000700497308 */ /* 0x0009e20000002400 */
[C---:B-1----:R-:W-:Y:S02]  /*d0d0*/  VIMNMX R2, R4.reuse, R124, PT ;  /* 0x0000007c04027248 */ /* 0x042fe40003fe0100 */
[----:B------:R-:W-:Y:S01]  /*d0e0*/  VIADDMNMX R4, R4, 0x8, R124, PT ;  /* 0x0000000804047846 */ /* 0x000fe2000380017c */
[----:B------:R-:W-:Y:S01]  /*d0f0*/  BAR.SYNC.DEFER_BLOCKING 0x0 ;  /* 0x0000000000007b1d */ /* 0x000fe20000010000 */
[----:B------:R-:W-:-:S02]  /*d100*/  ISETP.GE.AND P6, PT, R5, R2, PT ;  /* 0x000000020500720c */ /* 0x000fc40003fc6270 */
[-C--:B------:R-:W-:Y:S01]  /*d110*/  ISETP.GE.AND P0, PT, R5, R4.reuse, PT ;  /* 0x000000040500720c */ /* 0x080fe20003f06270 */
[C---:B------:R-:W-:Y:S01]  /*d120*/  VIADD R5, R3.reuse, 0x9 ;  /* 0x0000000903057836 */ /* 0x040fe20000000000 */
[----:B------:R-:W-:Y:S01]  /*d130*/  ISETP.GE.AND P1, PT, R3, R4, PT ;  /* 0x000000040300720c */ /* 0x000fe20003f26270 */
[----:B----4-:R-:W-:Y:S01]  /*d140*/  FMUL.FTZ R7, R36, UR9 ;  /* 0x0000000924077c20 */ /* 0x010fe20008410000 */
[CC--:B------:R-:W-:Y:S02]  /*d150*/  ISETP.GE.AND P3, PT, R6.reuse, R2.reuse, PT ;  /* 0x000000020600720c */ /* 0x0c0fe40003f66270 */
[C---:B------:R-:W-:Y:S01]  /*d160*/  ISETP.GE.AND P2, PT, R5.reuse, R2, PT ;  /* 0x000000020500720c */ /* 0x040fe20003f46270 */
[----:B------:R1:W-:Y:S01]  /*d170*/  MUFU.TANH R41, R7 ;  /* 0x0000000700297308 */ /* 0x0003e20000002400 */
[-C--:B------:R-:W-:Y:S01]  /*d180*/  ISETP.GE.AND P4, PT, R5, R4.reuse, PT ;  /* 0x000000040500720c */ /* 0x080fe20003f86270 */
[----:B------:R-:W-:Y:S01]  /*d190*/  VIADD R5, R3, 0x10 ;  /* 0x0000001003057836 */ /* 0x000fe20000000000 */
[----:B------:R-:W-:Y:S01]  /*d1a0*/  ISETP.GE.AND P5, PT, R6, R4, PT ;  /* 0x000000040600720c */ /* 0x000fe20003fa6270 */
[----:B------:R-:W-:Y:S01]  /*d1b0*/  FMUL.FTZ R6, R42, UR9 ;  /* 0x000000092a067c20 */ /* 0x000fe20008410000 */
[----:B------:R-:W-:-:S02]  /*d1c0*/  FSEL R107, R206, -INF , !P1 ;  /* 0xff800000ce6b7808 */ /* 0x000fc40004800000 */
[----:B------:R-:W-:Y:S01]  /*d1d0*/  FSEL R83, R204, -INF , !P6 ;  /* 0xff800000cc537808 */ /* 0x000fe20007000000 */
[----:B------:R4:W3:Y:S01]  /*d1e0*/  MUFU.TANH R20, R6 ;  /* 0x0000000600147308 */ /* 0x0008e20000002400 */
[C---:B------:R-:W-:Y:S02]  /*d1f0*/  ISETP.GE.AND P1, PT, R5.reuse, R2, PT ;  /* 0x000000020500720c */ /* 0x040fe40003f26270 */
[----:B------:R-:W-:Y:S01]  /*d200*/  ISETP.GE.AND P6, PT, R5, R4, PT ;  /* 0x000000040500720c */ /* 0x000fe20003fc6270 */
[----:B------:R-:W-:Y:S01]  /*d210*/  VIADD R5, R3, 0x18 ;  /* 0x0000001803057836 */ /* 0x000fe20000000000 */
[----:B------:R-:W-:Y:S02]  /*d220*/  FSEL R122, R122, -INF , !P5 ;  /* 0xff8000007a7a7808 */ /* 0x000fe40006800000 */
[----:B------:R-:W-:Y:S02]  /*d230*/  FSEL R104, R203, -INF , !P2 ;  /* 0xff800000cb687808 */ /* 0x000fe40005000000 */
[----:B------:R-:W-:Y:S01]  /*d240*/  FSEL R106, R205, -INF , !P0 ;  /* 0xff800000cd6a7808 */ /* 0x000fe20004000000 */
[----:B-1----:R-:W-:Y:S01]  /*d250*/  FMUL.FTZ R7, R37, UR9 ;  /* 0x0000000925077c20 */ /* 0x002fe20008410000 */
[----:B------:R-:W-:-:S02]  /*d260*/  ISETP.GE.AND P5, PT, R5, R2, PT ;  /* 0x000000020500720c */ /* 0x000fc40003fa6270 */
[----:B------:R-:W-:Y:S01]  /*d270*/  ISETP.GE.AND P2, PT, R5, R4, PT ;  /* 0x000000040500720c */ /* 0x000fe20003f46270 */
[C---:B------:R-:W-:Y:S01]  /*d280*/  VIADD R5, R3.reuse, 0x20 ;  /* 0x0000002003057836 */ /* 0x040fe20000000000 */
[----:B------:R-:W-:Y:S01]  /*d290*/  FSEL R105, R202, -INF , !P3 ;  /* 0xff800000ca697808 */ /* 0x000fe20005800000 */
[----:B------:R1:W-:Y:S01]  /*d2a0*/  MUFU.TANH R40, R7 ;  /* 0x0000000700287308 */ /* 0x0003e20000002400 */
[----:B----4-:R-:W-:Y:S01]  /*d2b0*/  VIADD R6, R3, 0x11 ;  /* 0x0000001103067836 */ /* 0x010fe20000000000 */
[----:B------:R-:W-:Y:S02]  /*d2c0*/  FSEL R116, R198, -INF , !P6 ;  /* 0xff800000c6747808 */ /* 0x000fe40007000000 */
[-C--:B------:R-:W-:Y:S02]  /*d2d0*/  ISETP.GE.AND P6, PT, R5, R2.reuse, PT ;  /* 0x000000020500720c */ /* 0x080fe40003fc6270 */
[C---:B------:R-:W-:Y:S02]  /*d2e0*/  ISETP.GE.AND P0, PT, R6.reuse, R2, PT ;  /* 0x000000020600720c */ /* 0x040fe40003f06270 */
[----:B------:R-:W-:Y:S01]  /*d2f0*/  ISETP.GE.AND P3, PT, R6, R4, PT ;  /* 0x000000040600720c */ /* 0x000fe20003f66270 */
[----:B------:R-:W-:Y:S01]  /*d300*/  VIADD R6, R3, 0x19 ;  /* 0x0000001903067836 */ /* 0x000fe20000000000 */
[----:B------:R-:W-:-:S02]  /*d310*/  FSEL R98, R201, -INF , !P0 ;  /* 0xff800000c9627808 */ /* 0x000fc40004000000 */
[----:B------:R-:W-:Y:S01]  /*d320*/  ISETP.GE.AND P0, PT, R5, R4, PT ;  /* 0x000000040500720c */ /* 0x000fe20003f06270 */
[----:B------:R-:W-:Y:S01]  /*d330*/  VIADD R5, R3, 0x21 ;  /* 0x0000002103057836 */ /* 0x000fe20000000000 */
[----:B------:R-:W-:Y:S02]  /*d340*/  FSEL R121, R121, -INF , !P4 ;  /* 0xff80000079797808 */ /* 0x000fe40006000000 */
[----:B------:R-:W-:Y:S01]  /*d350*/  FSEL R99, R200, -INF , !P1 ;  /* 0xff800000c8637808 */ /* 0x000fe20004800000 */
[----:B-1----:R-:W-:Y:S01]  /*d360*/  FMUL.FTZ R7, R39, UR9 ;  /* 0x0000000927077c20 */ /* 0x002fe20008410000 */
[C---:B------:R-:W-:Y:S02]  /*d370*/  ISETP.GE.AND P4, PT, R6.reuse, R2, PT ;  /* 0x000000020600720c */ /* 0x040fe40003f86270 */
[----:B------:R-:W-:Y:S01]  /*d380*/  ISETP.GE.AND P1, PT, R6, R4, PT ;  /* 0x000000040600720c */ /* 0x000fe20003f26270 */
[----:B------:R-:W-:Y:S01]  /*d390*/  FMUL.FTZ R6, R46, UR9 ;  /* 0x000000092e067c20 */ /* 0x000fe20008410000 */
[----:B------:R-:W-:Y:S01]  /*d3a0*/  FSEL R109, R199, -INF , !P3 ;  /* 0xff800000c76d7808 */ /* 0x000fe20005800000 */
[----:B------:R1:W-:Y:S01]  /*d3b0*/  MUFU.TANH R37, R7 ;  /* 0x0000000700257308 */ /* 0x0003e20000002400 */
[----:B------:R-:W-:-:S02]  /*d3c0*/  FSEL R97, R195, -INF , !P5 ;  /* 0xff800000c3617808 */ /* 0x000fc40006800000 */
[C---:B------:R-:W-:Y:S02]  /*d3d0*/  ISETP.GE.AND P3, PT, R5.reuse, R2, PT ;  /* 0x000000020500720c */ /* 0x040fe40003f66270 */
[----:B------:R-:W-:Y:S01]  /*d3e0*/  ISETP.GE.AND P5, PT, R5, R4, PT ;  /* 0x000000040500720c */ /* 0x000fe20003fa6270 */
[----:B------:R-:W-:Y:S01]  /*d3f0*/  VIADD R5, R3, 0x29 ;  /* 0x0000002903057836 */ /* 0x000fe20000000000 */
[----:B------:R-:W-:Y:S01]  /*d400*/  FSEL R117, R193, -INF , !P1 ;  /* 0xff800000c1757808 */ /* 0x000fe20004800000 */
[----:B------:R4:W3:Y:S01]  /*d410*/  MUFU.TANH R42, R6 ;  /* 0x00000006002a7308 */ /* 0x0008e20000002400 */
[----:B------:R-:W-:Y:S02]  /*d420*/  FSEL R82, R192, -INF , !P6 ;  /* 0xff800000c0527808 */ /* 0x000fe40007000000 */
[----:B------:R-:W-:Y:S02]  /*d430*/  FSEL R108, R196, -INF , !P2 ;  /* 0xff800000c46c7808 */ /* 0x000fe40005000000 */
[----:B------:R-:W-:-:S02]  /*d440*/  FSEL R96, R197, -INF , !P4 ;  /* 0xff800000c5607808 */ /* 0x000fc40006000000 */
[C---:B------:R-:W-:Y:S02]  /*d450*/  ISETP.GE.AND P1, PT, R5.reuse, R2, PT ;  /* 0x000000020500720c */ /* 0x040fe40003f26270 */
[----:B------:R-:W-:Y:S01]  /*d460*/  ISETP.GE.AND P6, PT, R5, R4, PT ;  /* 0x000000040500720c */ /* 0x000fe20003fc6270 */
[----:B------:R-:W-:Y:S01]  /*d470*/  VIADD R5, R3, 0x31 ;  /* 0x0000003103057836 */ /* 0x000fe20000000000 */
[----:B------:R-:W-:Y:S01]  /*d480*/  FSEL R119, R190, -INF , !P5 ;  /* 0xff800000be777808 */ /* 0x000fe20006800000 */
[----:B-1----:R-:W-:Y:S01]  /*d490*/  FMUL.FTZ R7, R48, UR9 ;  /* 0x0000000930077c20 */ /* 0x002fe20008410000 */
[----:B------:R-:W-:Y:S02]  /*d4a0*/  FSEL R111, R191, -INF , !P0 ;  /* 0xff800000bf6f7808 */ /* 0x000fe40004000000 */
[----:B------:R-:W-:Y:S01]  /*d4b0*/  FSEL R77, R194, -INF , !P3 ;  /* 0xff800000c24d7808 */ /* 0x000fe20005800000 */
[----:B------:R1:W-:Y:S01]  /*d4c0*/  MUFU.TANH R35, R7 ;  /* 0x0000000700237308 */ /* 0x0003e20000002400 */
[----:B----4-:R-:W-:Y:S01]  /*d4d0*/  VIADD R6, R3, 0x28 ;  /* 0x0000002803067836 */ /* 0x010fe20000000000 */
[----:B------:R-:W-:-:S02]  /*d4e0*/  ISETP.GE.AND P5, PT, R5, R2, PT ;  /* 0x000000020500720c */ /* 0x000fc40003fa6270 */
[----:B------:R-:W-:Y:S02]  /*d4f0*/  FSEL R69, R187, -INF , !P1 ;  /* 0xff800000bb457808 */ /* 0x000fe40004800000 */
[C---:B------:R-:W-:Y:S02]  /*d500*/  ISETP.GE.AND P2, PT, R6.reuse, R2, PT ;  /* 0x000000020600720c */ /* 0x040fe40003f46270 */
[-C--:B------:R-:W-:Y:S01]  /*d510*/  ISETP.GE.AND P4, PT, R6, R4.reuse, PT ;  /* 0x000000040600720c */ /* 0x080fe20003f86270 */
[----:B------:R-:W-:Y:S01]  /*d520*/  VIADD R6, R3, 0x30 ;  /* 0x0000003003067836 */ /* 0x000fe20000000000 */
[----:B------:R-:W-:Y:S01]  /*d530*/  FSEL R72, R184, -INF , !P2 ;  /* 0xff800000b8487808 */ /* 0x000fe20005000000 */
[----:B------:R-:W-:Y:S01]  /*d540*/  VIADD R184, R167, 0x400 ;  /* 0x00000400a7b87836 */ /* 0x000fe20000000000 */
[----:B------:R-:W-:Y:S01]  /*d550*/  ISETP.GE.AND P2, PT, R5, R4, PT ;  /* 0x000000040500720c */ /* 0x000fe20003f46270 */
[----:B------:R-:W-:Y:S01]  /*d560*/  VIADD R5, R3, 0x38 ;  /* 0x0000003803057836 */ /* 0x000fe20000000000 */
[----:B------:R-:W-:-:S02]  /*d570*/  ISETP.GE.AND P0, PT, R6, R2, PT ;  /* 0x000000020600720c */ /* 0x000fc40003f06270 */
[----:B------:R-:W-:Y:S01]  /*d580*/  ISETP.GE.AND P3, PT, R6, R4, PT ;  /* 0x000000040600720c */ /* 0x000fe20003f66270 */
[----:B------:R-:W-:Y:S01]  /*d590*/  FMUL.FTZ R6, R38, UR9 ;  /* 0x0000000926067c20 */ /* 0x000fe20008410000 */
[----:B------:R-:W-:Y:S01]  /*d5a0*/  FSEL R110, R183, -INF , !P4 ;  /* 0xff800000b76e7808 */ /* 0x000fe20006000000 */
[----:B-1----:R-:W-:Y:S01]  /*d5b0*/  FMUL.FTZ R7, R49, UR9 ;  /* 0x0000000931077c20 */ /* 0x002fe20008410000 */
[C---:B------:R-:W-:Y:S01]  /*d5c0*/  ISETP.GE.AND P4, PT, R5.reuse, R2, PT ;  /* 0x000000020500720c */ /* 0x040fe20003f86270 */
[----:B------:R1:W4:Y:S01]  /*d5d0*/  MUFU.TANH R36, R6 ;  /* 0x0000000600247308 */ /* 0x0003220000002400 */
[----:B------:R-:W-:Y:S01]  /*d5e0*/  ISETP.GE.AND P1, PT, R5, R4, PT ;  /* 0x000000040500720c */ /* 0x000fe20003f26270 */
[----:B------:R-:W-:Y:S01]  /*d5f0*/  VIADD R5, R3, 0x40 ;  /* 0x0000004003057836 */ /* 0x000fe20000000000 */
[----:B------:R-:W-:Y:S01]  /*d600*/  FSEL R68, R52, -INF , !P0 ;  /* 0xff80000034447808 */ /* 0x000fe20004000000 */
[----:B------:R-:W-:Y:S01]  /*d610*/  VIADD R183, R167, 0x800 ;  /* 0x00000800a7b77836 */ /* 0x000fe20000000000 */
[----:B------:R-:W-:-:S02]  /*d620*/  FSEL R118, R186, -INF , !P6 ;  /* 0xff800000ba767808 */ /* 0x000fc40007000000 */
[----:B------:R-:W-:Y:S01]  /*d630*/  FSEL R123, R123, -INF , !P3 ;  /* 0xff8000007b7b7808 */ /* 0x000fe20005800000 */
[----:B------:R2:W4:Y:S01]  /*d640*/  MUFU.TANH R34, R7 ;  /* 0x0000000700227308 */ /* 0x0005220000002400 */
[----:B------:R-:W-:Y:S01]  /*d650*/  FSEL R52, R182, -INF , !P5 ;  /* 0xff800000b6347808 */ /* 0x000fe20006800000 */
[----:B------:R-:W-:Y:S01]  /*d660*/  VIADD R182, R167, 0xc00 ;  /* 0x00000c00a7b67836 */ /* 0x000fe20000000000 */
[C---:B------:R-:W-:Y:S02]  /*d670*/  ISETP.GE.AND P3, PT, R5.reuse, R2, PT ;  /* 0x000000020500720c */ /* 0x040fe40003f66270 */
[----:B------:R-:W-:Y:S01]  /*d680*/  ISETP.GE.AND P5, PT, R5, R4, PT ;  /* 0x000000040500720c */ /* 0x000fe20003fa6270 */
[----:B------:R-:W-:Y:S01]  /*d690*/  VIADD R5, R3, 0x48 ;  /* 0x0000004803057836 */ /* 0x000fe20000000000 */
[----:B------:R-:W-:Y:S01]  /*d6a0*/  FSEL R124, R181, -INF , !P2 ;  /* 0xff800000b57c7808 */ /* 0x000fe20005000000 */
[----:B------:R-:W-:Y:S01]  /*d6b0*/  VIADD R181, R167, 0x1000 ;  /* 0x00001000a7b57836 */ /* 0x000fe20000000000 */
[----:B------:R-:W-:Y:S01]  /*d6c0*/  FSEL R44, R179, -INF , !P4 ;  /* 0xff800000b32c7808 */ /* 0x000fe20006000000 */
[----:B-1----:R-:W-:Y:S01]  /*d6d0*/  VIADD R6, R3, 0x39 ;  /* 0x0000003903067836 */ /* 0x002fe20000000000 */
[----:B------:R-:W-:Y:S01]  /*d6e0*/  FSEL R125, R125, -INF , !P1 ;  /* 0xff8000007d7d7808 */ /* 0x000fe20004800000 */
[----:B------:R-:W-:Y:S01]  /*d6f0*/  VIADD R179, R167, 0x1800 ;  /* 0x00001800a7b37836 */ /* 0x000fe20000000000 */
[----:B------:R-:W-:-:S02]  /*d700*/  ISETP.GE.AND P1, PT, R5, R2, PT ;  /* 0x000000020500720c */ /* 0x000fc40003f26270 */
[C---:B------:R-:W-:Y:S02]  /*d710*/  ISETP.GE.AND P6, PT, R6.reuse, R2, PT ;  /* 0x000000020600720c */ /* 0x040fe40003fc6270 */
[-C--:B------:R-:W-:Y:S01]  /*d720*/  ISETP.GE.AND P0, PT, R6, R4.reuse, PT ;  /* 0x000000040600720c */ /* 0x080fe20003f06270 */
[----:B------:R-:W-:Y:S01]  /*d730*/  VIADD R6, R3, 0x41 ;  /* 0x0000004103067836 */ /* 0x000fe20000000000 */
[----:B------:R-:W-:Y:S01]  /*d740*/  FSEL R43, R180, -INF , !P6 ;  /* 0xff800000b42b7808 */ /* 0x000fe20007000000 */
[----:B--2---:R-:W-:Y:S01]  /*d750*/  FMUL.FTZ R7, R51, UR9 ;  /* 0x0000000933077c20 */ /* 0x004fe20008410000 */
[----:B------:R-:W-:Y:S01]  /*d760*/  ISETP.GE.AND P6, PT, R5, R4, PT ;  /* 0x000000040500720c */ /* 0x000fe20003fc6270 */
[----:B------:R-:W-:Y:S01]  /*d770*/  VIADD R5, R3, 0x49 ;  /* 0x0000004903057836 */ /* 0x000fe20000000000 */
[C---:B------:R-:W-:Y:S01]  /*d780*/  ISETP.GE.AND P2, PT, R6.reuse, R2, PT ;  /* 0x000000020600720c */ /* 0x040fe20003f46270 */
[----:B------:R1:W-:Y:S01]  /*d790*/  MUFU.TANH R31, R7 ;  /* 0x00000007001f7308 */ /* 0x0003e20000002400 */
[----:B------:R-:W-:Y:S01]  /*d7a0*/  ISETP.GE.AND P4, PT, R6, R4, PT ;  /* 0x000000040600720c */ /* 0x000fe20003f86270 */
[----:B------:R-:W-:Y:S01]  /*d7b0*/  FMUL.FTZ R6, R50, UR9 ;  /* 0x0000000932067c20 */ /* 0x000fe20008410000 */
[----:B------:R-:W-:Y:S01]  /*d7c0*/  FSEL R128, R128, -INF , !P0 ;  /* 0xff80000080807808 */ /* 0x000fe20004000000 */
[----:B------:R-:W-:Y:S01]  /*d7d0*/  VIADD R180, R167, 0x1400 ;  /* 0x00001400a7b47836 */ /* 0x000fe20000000000 */
[----:B------:R-:W-:Y:S01]  /*d7e0*/  FSEL R39, R177, -INF , !P3 ;  /* 0xff800000b1277808 */ /* 0x000fe20005800000 */
[----:B------:R-:W-:Y:S01]  /*d7f0*/  VIADD R177, R167, 0x2000 ;  /* 0x00002000a7b17836 */ /* 0x000fe20000000000 */
[C---:B------:R-:W-:Y:S01]  /*d800*/  ISETP.GE.AND P0, PT, R5.reuse, R2, PT ;  /* 0x000000020500720c */ /* 0x040fe20003f06270 */
[----:B------:R2:W-:Y:S01]  /*d810*/  MUFU.TANH R32, R6 ;  /* 0x0000000600207308 */ /* 0x0005e20000002400 */
[----:B------:R-:W-:Y:S01]  /*d820*/  ISETP.GE.AND P3, PT, R5, R4, PT ;  /* 0x000000040500720c */ /* 0x000fe20003f66270 */
[----:B------:R-:W-:Y:S01]  /*d830*/  VIADD R5, R3, 0x51 ;  /* 0x0000005103057836 */ /* 0x000fe20000000000 */
[----:B------:R-:W-:-:S02]  /*d840*/  FSEL R129, R129, -INF , !P5 ;  /* 0xff80000081817808 */ /* 0x000fc40006800000 */
[----:B------:R-:W-:Y:S01]  /*d850*/  FSEL R38, R178, -INF , !P2 ;  /* 0xff800000b2267808 */ /* 0x000fe20005000000 */
[----:B------:R-:W-:Y:S01]  /*d860*/  VIADD R178, R167, 0x1c00 ;  /* 0x00001c00a7b27836 */ /* 0x000fe20000000000 */
[----:B------:R-:W-:Y:S02]  /*d870*/  FSEL R135, R135, -INF , !P4 ;  /* 0xff80000087877808 */ /* 0x000fe40006000000 */
[----:B------:R-:W-:Y:S01]  /*d880*/  FSEL R46, R175, -INF , !P1 ;  /* 0xff800000af2e7808 */ /* 0x000fe20004800000 */
[----:B-1----:R-:W-:Y:S01]  /*d890*/  FMUL.FTZ R7, R60, UR9 ;  /* 0x000000093c077c20 */ /* 0x002fe20008410000 */
[----:B------:R-:W-:Y:S01]  /*d8a0*/  ISETP.GE.AND P4, PT, R5, R2, PT ;  /* 0x000000020500720c */ /* 0x000fe20003f86270 */
[----:B------:R-:W-:Y:S01]  /*d8b0*/  VIADD R175, R167, 0x2800 ;  /* 0x00002800a7af7836 */ /* 0x000fe20000000000 */
[----:B------:R-:W-:Y:S01]  /*d8c0*/  ISETP.GE.AND P1, PT, R5, R4, PT ;  /* 0x000000040500720c */ /* 0x000fe20003f26270 */
[C---:B------:R-:W-:Y:S01]  /*d8d0*/  VIADD R5, R3.reuse, 0x59 ;  /* 0x0000005903057836 */ /* 0x040fe20000000000 */
[----:B------:R-:W-:Y:S01]  /*d8e0*/  FSEL R136, R136, -INF , !P6 ;  /* 0xff80000088887808 */ /* 0x000fe20007000000 */
[----:B------:R1:W-:Y:S01]  /*d8f0*/  MUFU.TANH R15, R7 ;  /* 0x00000007000f7308 */ /* 0x0003e20000002400 */
[----:B--2---:R-:W-:Y:S01]  /*d900*/  VIADD R6, R3, 0x50 ;  /* 0x0000005003067836 */ /* 0x004fe20000000000 */
[----:B------:R-:W-:Y:S01]  /*d910*/  FSEL R45, R176, -INF , !P0 ;  /* 0xff800000b02d7808 */ /* 0x000fe20004000000 */
[----:B------:R-:W-:Y:S01]  /*d920*/  VIADD R176, R167, 0x2400 ;  /* 0x00002400a7b07836 */ /* 0x000fe20000000000 */
[----:B------:R-:W-:-:S02]  /*d930*/  FSEL R137, R137, -INF , !P3 ;  /* 0xff80000089897808 */ /* 0x000fc40005800000 */
[C---:B------:R-:W-:Y:S02]  /*d940*/  ISETP.GE.AND P5, PT, R6.reuse, R2, PT ;  /* 0x000000020600720c */ /* 0x040fe40003fa6270 */
[----:B------:R-:W-:Y:S01]  /*d950*/  ISETP.GE.AND P2, PT, R6, R4, PT ;  /* 0x000000040600720c */ /* 0x000fe20003f46270 */
[----:B------:R-:W-:Y:S01]  /*d960*/  VIADD R6, R3, 0x58 ;  /* 0x0000005803067836 */ /* 0x000fe20000000000 */
[----:B------:R-:W-:Y:S01]  /*d970*/  FSEL R49, R173, -INF , !P5 ;  /* 0xff800000ad317808 */ /* 0x000fe20006800000 */
[----:B------:R-:W-:Y:S01]  /*d980*/  VIADD R173, R167, 0x3000 ;  /* 0x00003000a7ad7836 */ /* 0x000fe20000000000 */
[CC--:B------:R-:W-:Y:S02]  /*d990*/  ISETP.GE.AND P3, PT, R5.reuse, R2.reuse, PT ;  /* 0x000000020500720c */ /* 0x0c0fe40003f66270 */
[C---:B------:R-:W-:Y:S02]  /*d9a0*/  ISETP.GE.AND P6, PT, R6.reuse, R2, PT ;  /* 0x000000020600720c */ /* 0x040fe40003fc6270 */
[-C--:B------:R-:W-:Y:S01]  /*d9b0*/  ISETP.GE.AND P0, PT, R6, R4.reuse, PT ;  /* 0x000000040600720c */ /* 0x080fe20003f06270 */
[----:B------:R-:W-:Y:S01]  /*d9c0*/  FMUL.FTZ R6, R62, UR9 ;  /* 0x000000093e067c20 */ /* 0x000fe20008410000 */
[----:B------:R-:W-:Y:S01]  /*d9d0*/  ISETP.GE.AND P5, PT, R5, R4, PT ;  /* 0x000000040500720c */ /* 0x000fe20003fa6270 */
[----:B------:R-:W-:-:S02]  /*d9e0*/  VIADD R5, R3, 0x60 ;  /* 0x0000006003057836 */ /* 0x000fc40000000000 */
[----:B-1----:R-:W-:Y:S01]  /*d9f0*/  FMUL.FTZ R7, R61, UR9 ;  /* 0x000000093d077c20 */ /* 0x002fe20008410000 */
[----:B------:R1:W-:Y:S01]  /*da00*/  MUFU.TANH R29, R6 ;  /* 0x00000006001d7308 */ /* 0x0003e20000002400 */
[----:B------:R-:W-:Y:S02]  /*da10*/  FSEL R138, R138, -INF , !P2 ;  /* 0xff8000008a8a7808 */ /* 0x000fe40005000000 */
[----:B------:R-:W-:Y:S01]  /*da20*/  FSEL R48, R174, -INF , !P4 ;  /* 0xff800000ae307808 */ /* 0x000fe20006000000 */
[----:B------:R-:W-:Y:S01]  /*da30*/  VIADD R174, R167, 0x2c00 ;  /* 0x00002c00a7ae7836 */ /* 0x000fe20000000000 */
[C---:B------:R-:W-:Y:S02]  /*da40*/  ISETP.GE.AND P2, PT, R5.reuse, R2, PT ;  /* 0x000000020500720c */ /* 0x040fe40003f46270 */
[----:B------:R-:W-:Y:S01]  /*da50*/  ISETP.GE.AND P4, PT, R5, R4, PT ;  /* 0x000000040500720c */ /* 0x000fe20003f86270 */
[----:B------:R2:W-:Y:S01]  /*da60*/  MUFU.TANH R30, R7 ;  /* 0x00000007001e7308 */ /* 0x0005e20000002400 */
[----:B------:R-:W-:Y:S01]  /*da70*/  VIADD R5, R3, 0x68 ;  /* 0x0000006803057836 */ /* 0x000fe20000000000 */
[----:B------:R-:W-:-:S02]  /*da80*/  FSEL R139, R139, -INF , !P1 ;  /* 0xff8000008b8b7808 */ /* 0x000fc40004800000 */
[----:B------:R-:W-:Y:S01]  /*da90*/  FSEL R47, R172, -INF , !P6 ;  /* 0xff800000ac2f7808 */ /* 0x000fe20007000000 */
[----:B------:R-:W-:Y:S01]  /*daa0*/  VIADD R172, R167, 0x3400 ;  /* 0x00003400a7ac7836 */ /* 0x000fe20000000000 */
[----:B------:R-:W-:Y:S02]  /*dab0*/  FSEL R140, R140, -INF , !P0 ;  /* 0xff8000008c8c7808 */ /* 0x000fe40004000000 */
[----:B------:R-:W-:Y:S01]  /*dac0*/  FSEL R51, R171, -INF , !P3 ;  /* 0xff800000ab337808 */ /* 0x000fe20005800000 */
[----:B-1----:R-:W-:Y:S01]  /*dad0*/  VIADD R6, R3, 0x61 ;  /* 0x0000006103067836 */ /* 0x002fe20000000000 */
[----:B------:R-:W-:Y:S01]  /*dae0*/  ISETP.GE.AND P0, PT, R5, R2, PT ;  /* 0x000000020500720c */ /* 0x000fe20003f06270 */
[----:B------:R-:W-:Y:S01]  /*daf0*/  VIADD R171, R167, 0x3800 ;  /* 0x00003800a7ab7836 */ /* 0x000fe20000000000 */
[----:B------:R-:W-:Y:S01]  /*db00*/  ISETP.GE.AND P3, PT, R5, R4, PT ;  /* 0x000000040500720c */ /* 0x000fe20003f66270 */
[----:B------:R-:W-:Y:S01]  /*db10*/  VIADD R5, R3, 0x70 ;  /* 0x0000007003057836 */ /* 0x000fe20000000000 */
[----:B------:R-:W-:-:S02]  /*db20*/  ISETP.GE.AND P1, PT, R6, R2, PT ;  /* 0x000000020600720c */ /* 0x000fc40003f26270 */
[----:B------:R-:W-:Y:S01]  /*db30*/  ISETP.GE.AND P6, PT, R6, R4, PT ;  /* 0x000000040600720c */ /* 0x000fe20003fc6270 */
[----:B--2---:R-:W-:Y:S01]  /*db40*/  FMUL.FTZ R7, R63, UR9 ;  /* 0x000000093f077c20 */ /* 0x004fe20008410000 */
[----:B------:R-:W-:Y:S01]  /*db50*/  VIADD R6, R3, 0x69 ;  /* 0x0000006903067836 */ /* 0x000fe20000000000 */
[----:B------:R-:W-:Y:S02]  /*db60*/  FSEL R142, R142, -INF , !P5 ;  /* 0xff8000008e8e7808 */ /* 0x000fe40006800000 */
[----:B------:R1:W2:Y:S01]  /*db70*/  MUFU.TANH R13, R7 ;  /* 0x00000007000d7308 */ /* 0x0002a20000002400 */
[----:B------:R-:W-:Y:S01]  /*db80*/  FSEL R50, R170, -INF , !P2 ;  /* 0xff800000aa327808 */ /* 0x000fe20005000000 */
[----:B------:R-:W-:Y:S01]  /*db90*/  VIADD R170, R167, 0x3c00 ;  /* 0x00003c00a7aa7836 */ /* 0x000fe20000000000 */
[C---:B------:R-:W-:Y:S02]  /*dba0*/  ISETP.GE.AND P5, PT, R6.reuse, R2, PT ;  /* 0x000000020600720c */ /* 0x040fe40003fa6270 */
[----:B------:R-:W-:Y:S01]  /*dbb0*/  ISETP.GE.AND P2, PT, R6, R4, PT ;  /* 0x000000040600720c */ /* 0x000fe20003f46270 */
[----:B------:R-:W-:Y:S01]  /*dbc0*/  FMUL.FTZ R6, R66, UR9 ;  /* 0x0000000942067c20 */ /* 0x000fe20008410000 */
[----:B------:R-:W-:-:S02]  /*dbd0*/  FSEL R143, R143, -INF , !P4 ;  /* 0xff8000008f8f7808 */ /* 0x000fc40006000000 */
[----:B------:R-:W-:Y:S01]  /*dbe0*/  FSEL R62, R166, -INF , !P1 ;  /* 0xff800000a63e7808 */ /* 0x000fe20004800000 */
[----:B------:R5:W-:Y:S01]  /*dbf0*/  MUFU.TANH R14, R6 ;  /* 0x00000006000e7308 */ /* 0x000be20000002400 */
[C---:B------:R-:W-:Y:S02]  /*dc00*/  ISETP.GE.AND P4, PT, R5.reuse, R2, PT ;  /* 0x000000020500720c */ /* 0x040fe40003f86270 */
[----:B------:R-:W-:Y:S01]  /*dc10*/  ISETP.GE.AND P1, PT, R5, R4, PT ;  /* 0x000000040500720c */ /* 0x000fe20003f26270 */
[----:B------:R-:W-:Y:S01]  /*dc20*/  VIADD R5, R3, 0x71 ;  /* 0x0000007103057836 */ /* 0x000fe20000000000 */
[----:B------:R-:W-:Y:S01]  /*dc30*/  FSEL R144, R144, -INF , !P6 ;  /* 0xff80000090907808 */ /* 0x000fe20007000000 */
[----:B-1----:R-:W-:Y:S01]  /*dc40*/  FMUL.FTZ R7, R64, UR9 ;  /* 0x0000000940077c20 */ /* 0x002fe20008410000 */
[----:B------:R-:W-:Y:S02]  /*dc50*/  FSEL R61, R163, -INF , !P0 ;  /* 0xff800000a33d7808 */ /* 0x000fe40004000000 */
[C---:B------:R-:W-:Y:S01]  /*dc60*/  ISETP.GE.AND P6, PT, R5.reuse, R2, PT ;  /* 0x000000020500720c */ /* 0x040fe20003fc6270 */
[----:B------:R1:W2:Y:S01]  /*dc70*/  MUFU.TANH R27, R7 ;  /* 0x00000007001b7308 */ /* 0x0002a20000002400 */
[----:B------:R-:W-:Y:S01]  /*dc80*/  ISETP.GE.AND P0, PT, R5, R4, PT ;  /* 0x000000040500720c */ /* 0x000fe20003f06270 */
[----:B------:R-:W-:Y:S01]  /*dc90*/  VIADD R5, R3, 0x79 ;  /* 0x0000007903057836 */ /* 0x000fe20000000000 */
[----:B------:R-:W-:-:S02]  /*dca0*/  FSEL R145, R145, -INF , !P3 ;  /* 0xff80000091917808 */ /* 0x000fc40005800000 */
[----:B------:R-:W-:Y:S01]  /*dcb0*/  FSEL R60, R165, -INF , !P5 ;  /* 0xff800000a53c7808 */ /* 0x000fe20006800000 */
[----:B-----5:R-:W-:Y:S01]  /*dcc0*/  VIADD R6, R3, 0x78 ;  /* 0x0000007803067836 */ /* 0x020fe20000000000 */
[----:B------:R-:W-:Y:S02]  /*dcd0*/  FSEL R146, R146, -INF , !P2 ;  /* 0xff80000092927808 */ /* 0x000fe40005000000 */
[----:B------:R-:W-:Y:S02]  /*dce0*/  FSEL R64, R161, -INF , !P4 ;  /* 0xff800000a1407808 */ /* 0x000fe40006000000 */
[C---:B------:R-:W-:Y:S02]  /*dcf0*/  ISETP.GE.AND P3, PT, R6.reuse, R2, PT ;  /* 0x000000020600720c */ /* 0x040fe40003f66270 */
[----:B------:R-:W-:Y:S01]  /*dd00*/  ISETP.GE.AND P5, PT, R6, R4, PT ;  /* 0x000000040600720c */ /* 0x000fe20003fa6270 */
[----:B------:R-:W-:Y:S01]  /*dd10*/  VIADD R6, R3, 0x80 ;  /* 0x0000008003067836 */ /* 0x000fe20000000000 */
[----:B------:R-:W-:Y:S01]  /*dd20*/  ISETP.GE.AND P2, PT, R5, R2, PT ;  /* 0x000000020500720c */ /* 0x000fe20003f46270 */
[----:B-1----:R-:W-:Y:S01]  /*dd30*/  FMUL.FTZ R7, R65, UR9 ;  /* 0x0000000941077c20 */ /* 0x002fe20008410000 */
[----:B------:R-:W-:Y:S01]  /*dd40*/  ISETP.GE.AND P4, PT, R5, R4, PT ;  /* 0x000000040500720c */ /* 0x000fe20003f86270 */
[----:B------:R-:W-:Y:S01]  /*dd50*/  VIADD R5, R3, 0x81 ;  /* 0x0000008103057836 */ /* 0x000fe20000000000 */
[----:B------:R-:W-:Y:S01]  /*dd60*/  FSEL R147, R147, -INF , !P1 ;  /* 0xff80000093937808 */ /* 0x000fe20004800000 */
[----:B------:R1:W5:Y:S01]  /*dd70*/  MUFU.TANH R28, R7 ;  /* 0x00000007001c7308 */ /* 0x0003620000002400 */
[----:B------:R-:W-:-:S02]  /*dd80*/  FSEL R63, R162, -INF , !P6 ;  /* 0xff800000a23f7808 */ /* 0x000fc40007000000 */
[C---:B------:R-:W-:Y:S02]  /*dd90*/  ISETP.GE.AND P1, PT, R6.reuse, R2, PT ;  /* 0x000000020600720c */ /* 0x040fe40003f26270 */
[----:B------:R-:W-:Y:S01]  /*dda0*/  ISETP.GE.AND P6, PT, R6, R4, PT ;  /* 0x000000040600720c */ /* 0x000fe20003fc6270 */
[----:B------:R-:W-:Y:S01]  /*ddb0*/  FMUL.FTZ R6, R18, UR9 ;  /* 0x0000000912067c20 */ /* 0x000fe20008410000 */
[----:B------:R-:W-:Y:S02]  /*ddc0*/  FSEL R148, R148, -INF , !P0 ;  /* 0xff80000094947808 */ /* 0x000fe40004000000 */
[----:B------:R-:W-:Y:S01]  /*ddd0*/  ISETP.GE.AND P0, PT, R5, R2, PT ;  /* 0x000000020500720c */ /* 0x000fe20003f06270 */
[----:B------:R3:W-:Y:S01]  /*dde0*/  MUFU.TANH R11, R6 ;  /* 0x00000006000b7308 */ /* 0x0007e20000002400 */
[----:B------:R-:W-:Y:S02]  /*ddf0*/  FSEL R149, R149, -INF , !P5 ;  /* 0xff80000095957808 */ /* 0x000fe40006800000 */
[----:B------:R-:W-:-:S02]  /*de00*/  FSEL R66, R160, -INF , !P2 ;  /* 0xff800000a0427808 */ /* 0x000fc40005000000 */
[----:B------:R-:W-:Y:S01]  /*de10*/  FSEL R65, R153, -INF , !P1 ;  /* 0xff80000099417808 */ /* 0x000fe20004800000 */
[----:B-1----:R-:W-:Y:S01]  /*de20*/  FMUL.FTZ R7, R67, UR9 ;  /* 0x0000000943077c20 */ /* 0x002fe20008410000 */
[----:B------:R-:W-:Y:S02]  /*de30*/  FSEL R67, R157, -INF , !P3 ;  /* 0xff8000009d437808 */ /* 0x000fe40005800000 */
[----:B------:R-:W-:Y:S01]  /*de40*/  ISETP.GE.AND P3, PT, R5, R4, PT ;  /* 0x000000040500720c */ /* 0x000fe20003f66270 */
[----:B------:R1:W-:Y:S01]  /*de50*/  MUFU.TANH R26, R7 ;  /* 0x00000007001a7308 */ /* 0x0003e20000002400 */
[----:B------:R-:W-:Y:S01]  /*de60*/  VIADD R5, R3, 0x88 ;  /* 0x0000008803057836 */ /* 0x000fe20000000000 */
[----:B------:R-:W-:Y:S02]  /*de70*/  FSEL R150, R150, -INF , !P6 ;  /* 0xff80000096967808 */ /* 0x000fe40007000000 */
[----:B------:R-:W-:Y:S01]  /*de80*/  FSEL R71, R71, -INF , !P0 ;  /* 0xff80000047477808 */ /* 0x000fe20004000000 */
[----:B---3--:R-:W-:Y:S01]  /*de90*/  VIADD R6, R3, 0x89 ;  /* 0x0000008903067836 */ /* 0x008fe20000000000 */
[----:B------:R-:W-:-:S02]  /*dea0*/  ISETP.GE.AND P5, PT, R5, R2, PT ;  /* 0x000000020500720c */ /* 0x000fc40003fa6270 */
[-C--:B------:R-:W-:Y:S01]  /*deb0*/  ISETP.GE.AND P2, PT, R5, R4.reuse, PT ;  /* 0x000000040500720c */ /* 0x080fe20003f46270 */
[----:B------:R-:W-:Y:S01]  /*dec0*/  VIADD R5, R3, 0x90 ;  /* 0x0000009003057836 */ /* 0x000fe20000000000 */
[----:B------:R-:W-:Y:S02]  /*ded0*/  ISETP.GE.AND P1, PT, R6, R4, PT ;  /* 0x000000040600720c */ /* 0x000fe40003f26270 */
[----:B------:R-:W-:Y:S02]  /*dee0*/  FSEL R70, R70, -INF , !P5 ;  /* 0xff80000046467808 */ /* 0x000fe40006800000 */
[C---:B------:R-:W-:Y:S01]  /*def0*/  ISETP.GE.AND P6, PT, R5.reuse, R2, PT ;  /* 0x000000020500720c */ /* 0x040fe20003fc6270 */
[----:B-1----:R-:W-:Y:S01]  /*df00*/  FMUL.FTZ R7, R16, UR9 ;  /* 0x0000000910077c20 */ /* 0x002fe20008410000 */
[----:B------:R-:W-:Y:S01]  /*df10*/  ISETP.GE.AND P0, PT, R5, R4, PT ;  /* 0x000000040500720c */ /* 0x000fe20003f06270 */
[----:B------:R-:W-:Y:S01]  /*df20*/  VIADD R5, R3, 0x98 ;  /* 0x0000009803057836 */ /* 0x000fe20000000000 */
[----:B------:R-:W-:Y:S01]  /*df30*/  FSEL R141, R141, -INF , !P1 ;  /* 0xff8000008d8d7808 */ /* 0x000fe20004800000 */
[----:B------:R1:W-:Y:S01]  /*df40*/  MUFU.TANH R12, R7 ;  /* 0x00000007000c7308 */ /* 0x0003e20000002400 */
[----:B------:R-:W-:Y:S01]  /*df50*/  FSEL R75, R75, -INF , !P6 ;  /* 0xff8000004b4b7808 */ /* 0x000fe20007000000 */
[----:B-1----:R-:W-:-:S06]  /*df60*/  FMUL.FTZ R7, R17, UR9 ;  /* 0x0000000911077c20 */ /* 0x002fcc0008410000 */
[----:B------:R1:W3:Y:S02]  /*df70*/  MUFU.TANH R25, R7 ;  /* 0x0000000700197308 */ /* 0x0002e40000002400 */
[----:B-1----:R-:W-:-:S06]  /*df80*/  FMUL.FTZ R7, R19, UR9 ;  /* 0x0000000913077c20 */ /* 0x002fcc0008410000 */
[----:B------:R1:W3:Y:S02]  /*df90*/  MUFU.TANH R24, R7 ;  /* 0x0000000700187308 */ /* 0x0002e40000002400 */
[----:B-1----:R-:W-:Y:S01]  /*dfa0*/  FMUL.FTZ R7, R112, UR9 ;  /* 0x0000000970077c20 */ /* 0x002fe20008410000 */
[----:B------:R-:W-:Y:S02]  /*dfb0*/  FSEL R112, R156, -INF , !P4 ;  /* 0xff8000009c707808 */ /* 0x000fe40006000000 */
[----:B------:R-:W-:Y:S01]  /*dfc0*/  ISETP.GE.AND P4, PT, R6, R2, PT ;  /* 0x000000020600720c */ /* 0x000fe20003f86270 */
[----:B------:R-:W-:Y:S02]  /*dfd0*/  VIADD R6, R3, 0x91 ;  /* 0x0000009103067836 */ /* 0x000fe40000000000 */
[----:B------:R1:W-:Y:S03]  /*dfe0*/  MUFU.TANH R10, R7 ;  /* 0x00000007000a7308 */ /* 0x0003e60000002400 */
[----:B------:R-:W-:Y:S01]  /*dff0*/  ISETP.GE.AND P5, PT, R6, R4, PT ;  /* 0x000000040600720c */ /* 0x000fe20003fa6270 */
[----:B-1----:R-:W-:Y:S01]  /*e000*/  FMUL.FTZ R7, R113, UR9 ;  /* 0x0000000971077c20 */ /* 0x002fe20008410000 */
[----:B------:R-:W-:-:S02]  /*e010*/  FSEL R113, R152, -INF , !P3 ;  /* 0xff80000098717808 */ /* 0x000fc40005800000 */
[-C--:B------:R-:W-:Y:S01]  /*e020*/  ISETP.GE.AND P3, PT, R6, R2.reuse, PT ;  /* 0x000000020600720c */ /* 0x080fe20003f66270 */
[----:B------:R-:W-:Y:S01]  /*e030*/  FMUL.FTZ R6, R114, UR9 ;  /* 0x0000000972067c20 */ /* 0x000fe20008410000 */
[----:B------:R-:W-:Y:S01]  /*e040*/  FSEL R114, R76, -INF , !P2 ;  /* 0xff8000004c727808 */ /* 0x000fe20005000000 */
[----:B------:R1:W-:Y:S01]  /*e050*/  MUFU.TANH R23, R7 ;  /* 0x0000000700177308 */ /* 0x0003e20000002400 */
[----:B------:R-:W-:Y:S02]  /*e060*/  FSEL R76, R151, -INF , !P4 ;  /* 0xff800000974c7808 */ /* 0x000fe40006000000 */
[C---:B------:R-:W-:Y:S02]  /*e070*/  ISETP.GE.AND P2, PT, R5.reuse, R2, PT ;  /* 0x000000020500720c */ /* 0x040fe40003f46270 */
[----:B------:R-:W-:Y:S01]  /*e080*/  ISETP.GE.AND P4, PT, R5, R4, PT ;  /* 0x000000040500720c */ /* 0x000fe20003f86270 */
[----:B------:R-:W-:Y:S01]  /*e090*/  VIADD R5, R3, 0x99 ;  /* 0x0000009903057836 */ /* 0x000fe20000000000 */
[----:B------:R-:W-:Y:S01]  /*e0a0*/  FSEL R80, R80, -INF , !P2 ;  /* 0xff80000050507808 */ /* 0x000fe20005000000 */
[----:B------:R4:W3:Y:S03]  /*e0b0*/  MUFU.TANH R9, R6 ;  /* 0x0000000600097308 */ /* 0x0008e60000002400 */
[----:B------:R-:W-:-:S02]  /*e0c0*/  ISETP.GE.AND P1, PT, R5, R2, PT ;  /* 0x000000020500720c */ /* 0x000fc40003f26270 */
[----:B------:R-:W-:Y:S01]  /*e0d0*/  ISETP.GE.AND P6, PT, R5, R4, PT ;  /* 0x000000040500720c */ /* 0x000fe20003fc6270 */
[----:B------:R-:W-:Y:S01]  /*e0e0*/  VIADD R5, R3, 0xa1 ;  /* 0x000000a103057836 */ /* 0x000fe20000000000 */
[----:B------:R-:W-:Y:S01]  /*e0f0*/  FSEL R79, R79, -INF , !P1 ;  /* 0xff8000004f4f7808 */ /* 0x000fe20004800000 */
[----:B-1----:R-:W-:Y:S01]  /*e100*/  FMUL.FTZ R7, R115, UR9 ;  /* 0x0000000973077c20 */ /* 0x002fe20008410000 */
[----:B------:R-:W-:Y:S02]  /*e110*/  FSEL R115, R21, -INF , !P5 ;  /* 0xff80000015737808 */ /* 0x000fe40006800000 */
[C---:B------:R-:W-:Y:S01]  /*e120*/  ISETP.GE.AND P5, PT, R5.reuse, R2, PT ;  /* 0x000000020500720c */ /* 0x040fe20003fa6270 */
[----:B------:R1:W3:Y:S01]  /*e130*/  MUFU.TANH R22, R7 ;  /* 0x0000000700167308 */ /* 0x0002e20000002400 */
[----:B------:R-:W-:Y:S01]  /*e140*/  ISETP.GE.AND P2, PT, R5, R4, PT ;  /* 0x000000040500720c */ /* 0x000fe20003f46270 */
[C---:B------:R-:W-:Y:S01]  /*e150*/  VIADD R5, R3.reuse, 0xa9 ;  /* 0x000000a903057836 */ /* 0x040fe20000000000 */
[----:B------:R-:W-:Y:S01]  /*e160*/  FSEL R78, R78, -INF , !P5 ;  /* 0xff8000004e4e7808 */ /* 0x000fe20006800000 */
[----:B----4-:R-:W-:-:S02]  /*e170*/  VIADD R6, R3, 0xa0 ;  /* 0x000000a003067836 */ /* 0x010fc40000000000 */
[----:B-1----:R-:W-:Y:S01]  /*e180*/  FMUL.FTZ R7, R100, UR9 ;  /* 0x0000000964077c20 */ /* 0x002fe20008410000 */
[----:B------:R-:W-:Y:S02]  /*e190*/  FSEL R100, R74, -INF , !P0 ;  /* 0xff8000004a647808 */ /* 0x000fe40004000000 */
[----:B------:R-:W-:Y:S01]  /*e1a0*/  FSEL R74, R134, -INF , !P3 ;  /* 0xff800000864a7808 */ /* 0x000fe20005800000 */
[----:B------:R1:W-:Y:S01]  /*e1b0*/  MUFU.TANH R21, R7 ;  /* 0x0000000700157308 */ /* 0x0003e20000002400 */
[C---:B------:R-:W-:Y:S02]  /*e1c0*/  ISETP.GE.AND P0, PT, R6.reuse, R2, PT ;  /* 0x000000020600720c */ /* 0x040fe40003f06270 */
[----:B------:R-:W-:Y:S01]  /*e1d0*/  ISETP.GE.AND P3, PT, R6, R4, PT ;  /* 0x000000040600720c */ /* 0x000fe20003f66270 */
[----:B------:R-:W-:Y:S01]  /*e1e0*/  VIADD R6, R3, 0xa8 ;  /* 0x000000a803067836 */ /* 0x000fe20000000000 */
[----:B------:R-:W-:Y:S02]  /*e1f0*/  FSEL R134, R8, -INF , !P6 ;  /* 0xff80000008867808 */ /* 0x000fe40007000000 */
[----:B------:R-:W-:-:S02]  /*e200*/  FSEL R81, R81, -INF , !P0 ;  /* 0xff80000051517808 */ /* 0x000fc40004000000 */
[----:B------:R-:W-:Y:S02]  /*e210*/  ISETP.GE.AND P1, PT, R6, R4, PT ;  /* 0x000000040600720c */ /* 0x000fe40003f26270 */
[C---:B------:R-:W-:Y:S02]  /*e220*/  ISETP.GE.AND P6, PT, R5.reuse, R2, PT ;  /* 0x000000020500720c */ /* 0x040fe40003fc6270 */
[----:B------:R-:W-:Y:S01]  /*e230*/  ISETP.GE.AND P0, PT, R5, R4, PT ;  /* 0x000000040500720c */ /* 0x000fe20003f06270 */
[----:B------:R-:W-:Y:S02]  /*e240*/  VIADD R5, R3, 0xb0 ;  /* 0x000000b003057836 */ /* 0x000fe40000000000 */
[----:B-1----:R-:W-:Y:S01]  /*e250*/  FMUL.FTZ R7, R101, UR9 ;  /* 0x0000000965077c20 */ /* 0x002fe20008410000 */
[----:B------:R-:W-:Y:S02]  /*e260*/  FSEL R101, R20, -INF , !P4 ;  /* 0xff80000014657808 */ /* 0x000fe40006000000 */
[----:B------:R-:W-:Y:S01]  /*e270*/  ISETP.GE.AND P4, PT, R6, R2, PT ;  /* 0x000000020600720c */ /* 0x000fe20003f86270 */
[----:B------:R-:W-:Y:S01]  /*e280*/  FMUL.FTZ R6, R102, UR9 ;  /* 0x0000000966067c20 */ /* 0x000fe20008410000 */
[----:B------:R1:W-:Y:S01]  /*e290*/  MUFU.TANH R20, R7 ;  /* 0x0000000700147308 */ /* 0x0003e20000002400 */
[----:B------:R-:W-:-:S02]  /*e2a0*/  FSEL R102, R42, -INF , !P3 ;  /* 0xff8000002a667808 */ /* 0x000fc40005800000 */
[C---:B------:R-:W-:Y:S02]  /*e2b0*/  ISETP.GE.AND P3, PT, R5.reuse, R2, PT ;  /* 0x000000020500720c */ /* 0x040fe40003f66270 */
[-C--:B------:R-:W-:Y:S01]  /*e2c0*/  ISETP.GE.AND P5, PT, R5, R4.reuse, PT ;  /* 0x000000040500720c */ /* 0x080fe20003fa6270 */
[----:B------:R-:W-:Y:S01]  /*e2d0*/  VIADD R5, R3, 0xb8 ;  /* 0x000000b803057836 */ /* 0x000fe20000000000 */
[----:B------:R-:W-:Y:S01]  /*e2e0*/  FSEL R42, R40, -INF , !P6 ;  /* 0xff800000282a7808 */ /* 0x000fe20007000000 */
[----:B------:R4:W3:Y:S03]  /*e2f0*/  MUFU.TANH R8, R6 ;  /* 0x0000000600087308 */ /* 0x0008e60000002400 */
[----:B------:R-:W-:Y:S01]  /*e300*/  ISETP.GE.AND P6, PT, R5, R4, PT ;  /* 0x000000040500720c */ /* 0x000fe20003fc6270 */
[----:B-1----:R-:W-:Y:S01]  /*e310*/  FMUL.FTZ R7, R103, UR9 ;  /* 0x0000000967077c20 */ /* 0x002fe20008410000 */
[----:B------:R-:W-:-:S02]  /*e320*/  FSEL R103, R36, -INF , !P1 ;  /* 0xff80000024677808 */ /* 0x000fc40004800000 */
[-C--:B------:R-:W-:Y:S01]  /*e330*/  ISETP.GE.AND P1, PT, R5, R2.reuse, PT ;  /* 0x000000020500720c */ /* 0x080fe20003f26270 */
[----:B------:R1:W-:Y:S01]  /*e340*/  MUFU.TANH R19, R7 ;  /* 0x0000000700137308 */ /* 0x0003e20000002400 */
[C---:B------:R-:W-:Y:S02]  /*e350*/  VIADD R5, R3.reuse, 0xc0 ;  /* 0x000000c003057836 */ /* 0x040fe40000000000 */
[----:B----4-:R-:W-:Y:S02]  /*e360*/  VIADD R6, R3, 0xb1 ;  /* 0x000000b103067836 */ /* 0x010fe40000000000 */
[----:B-1----:R-:W-:Y:S01]  /*e370*/  FMUL.FTZ R7, R92, UR9 ;  /* 0x000000095c077c20 */ /* 0x002fe20008410000 */
[----:B------:R-:W-:Y:S02]  /*e380*/  FSEL R92, R73, -INF , !P2 ;  /* 0xff800000495c7808 */ /* 0x000fe40005000000 */
[----:B------:R-:W-:Y:S01]  /*e390*/  FSEL R73, R41, -INF , !P4 ;  /* 0xff80000029497808 */ /* 0x000fe20006000000 */
[----:B------:R1:W4:Y:S01]  /*e3a0*/  MUFU.TANH R17, R7 ;  /* 0x0000000700117308 */ /* 0x0003220000002400 */
[----:B------:R-:W-:-:S02]  /*e3b0*/  ISETP.GE.AND P2, PT, R6, R2, PT ;  /* 0x000000020600720c */ /* 0x000fc40003f46270 */
[-C--:B------:R-:W-:Y:S01]  /*e3c0*/  ISETP.GE.AND P4, PT, R6, R4.reuse, PT ;  /* 0x000000040600720c */ /* 0x080fe20003f86270 */
[----:B------:R-:W-:Y:S01]  /*e3d0*/  VIADD R6, R3, 0xb9 ;  /* 0x000000b903067836 */ /* 0x000fe20000000000 */
[----:B------:R-:W-:Y:S02]  /*e3e0*/  FSEL R41, R35, -INF , !P3 ;  /* 0xff80000023297808 */ /* 0x000fe40005800000 */
[----:B------:R-:W-:Y:S02]  /*e3f0*/  FSEL R40, R34, -INF , !P2 ;  /* 0xff80000022287808 */ /* 0x000fe40005000000 */
[-C--:B------:R-:W-:Y:S02]  /*e400*/  ISETP.GE.AND P3, PT, R6, R4.reuse, PT ;  /* 0x000000040600720c */ /* 0x080fe40003f66270 */
[----:B------:R-:W-:Y:S02]  /*e410*/  ISETP.GE.AND P2, PT, R5, R4, PT ;  /* 0x000000040500720c */ /* 0x000fe40003f46270 */
[----:B--2---:R-:W-:Y:S01]  /*e420*/  FSEL R151, R13, -INF , !P3 ;  /* 0xff8000000d977808 */ /* 0x004fe20005800000 */
[----:B-1----:R-:W-:Y:S01]  /*e430*/  FMUL.FTZ R7, R93, UR9 ;  /* 0x000000095d077c20 */ /* 0x002fe20008410000 */
[----:B------:R-:W-:-:S02]  /*e440*/  FSEL R93, R37, -INF , !P0 ;  /* 0xff800000255d7808 */ /* 0x000fc40004000000 */
[-C--:B------:R-:W-:Y:S01]  /*e450*/  ISETP.GE.AND P0, PT, R6, R2.reuse, PT ;  /* 0x000000020600720c */ /* 0x080fe20003f06270 */
[----:B------:R-:W-:Y:S01]  /*e460*/  FMUL.FTZ R6, R94, UR9 ;  /* 0x000000095e067c20 */ /* 0x000fe20008410000 */
[----:B------:R-:W-:Y:S01]  /*e470*/  FSEL R94, R32, -INF , !P5 ;  /* 0xff800000205e7808 */ /* 0x000fe20006800000 */
[----:B------:R1:W-:Y:S01]  /*e480*/  MUFU.TANH R18, R7 ;  /* 0x0000000700127308 */ /* 0x0003e20000002400 */
[----:B------:R-:W-:Y:S01]  /*e490*/  ISETP.GE.AND P5, PT, R5, R2, PT ;  /* 0x000000020500720c */ /* 0x000fe20003fa6270 */
[----:B------:R-:W-:Y:S01]  /*e4a0*/  VIADD R5, R3, 0xc1 ;  /* 0x000000c103057836 */ /* 0x000fe20000000000 */
[----:B------:R-:W-:Y:S02]  /*e4b0*/  FSEL R37, R15, -INF , !P1 ;  /* 0xff8000000f257808 */ /* 0x000fe40004800000 */
[----:B------:R-:W-:Y:S02]  /*e4c0*/  FSEL R36, R30, -INF , !P0 ;  /* 0xff8000001e247808 */ /* 0x000fe40004000000 */
[----:B------:R-:W-:Y:S01]  /*e4d0*/  ISETP.GE.AND P1, PT, R5, R4, PT ;  /* 0x000000040500720c */ /* 0x000fe20003f26270 */
[----:B------:R2:W4:Y:S01]  /*e4e0*/  MUFU.TANH R16, R6 ;  /* 0x0000000600107308 */ /* 0x0005220000002400 */
[----:B------:R-:W-:Y:S01]  /*e4f0*/  FSEL R35, R27, -INF , !P5 ;  /* 0xff8000001b237808 */ /* 0x000fe20006800000 */
[----:B-1----:R-:W-:Y:S01]  /*e500*/  FMUL.FTZ R7, R95, UR9 ;  /* 0x000000095f077c20 */ /* 0x002fe20008410000 */
[----:B------:R-:W-:-:S02]  /*e510*/  FSEL R95, R31, -INF , !P4 ;  /* 0xff8000001f5f7808 */ /* 0x000fc40006000000 */
[----:B------:R-:W-:-:S03]  /*e520*/  ISETP.GE.AND P4, PT, R5, R2, PT ;  /* 0x000000020500720c */ /* 0x000fc60003f86270 */
[----:B------:R1:W4:Y:S01]  /*e530*/  MUFU.TANH R15, R7 ;  /* 0x00000007000f7308 */ /* 0x0003220000002400 */
[C---:B------:R-:W-:Y:S01]  /*e540*/  VIADD R5, R3.reuse, 0xc9 ;  /* 0x000000c903057836 */ /* 0x040fe20000000000 */
[----:B-----5:R-:W-:Y:S01]  /*e550*/  FSEL R34, R28, -INF , !P4 ;  /* 0xff8000001c227808 */ /* 0x020fe20006000000 */
[----:B--2---:R-:W-:-:S03]  /*e560*/  VIADD R6, R3, 0xc8 ;  /* 0x000000c803067836 */ /* 0x004fc60000000000 */
[C---:B------:R-:W-:Y:S02]  /*e570*/  ISETP.GE.AND P3, PT, R5.reuse, R2, PT ;  /* 0x000000020500720c */ /* 0x040fe40003f66270 */
[-C--:B------:R-:W-:Y:S01]  /*e580*/  ISETP.GE.AND P5, PT, R5, R4.reuse, PT ;  /* 0x000000040500720c */ /* 0x080fe20003fa6270 */
[----:B------:R-:W-:Y:S01]  /*e590*/  VIADD R5, R3, 0xd1 ;  /* 0x000000d103057836 */ /* 0x000fe20000000000 */
[----:B------:R-:W-:Y:S02]  /*e5a0*/  ISETP.GE.AND P0, PT, R6, R4, PT ;  /* 0x000000040600720c */ /* 0x000fe40003f06270 */
[----:B---3--:R-:W-:Y:S02]  /*e5b0*/  FSEL R31, R25, -INF , !P3 ;  /* 0xff800000191f7808 */ /* 0x008fe40005800000 */
[----:B------:R-:W-:Y:S01]  /*e5c0*/  FSEL R152, R24, -INF , !P5 ;  /* 0xff80000018987808 */ /* 0x000fe20006800000 */
[----:B-1----:R-:W-:Y:S01]  /*e5d0*/  FMUL.FTZ R7, R88, UR9 ;  /* 0x0000000958077c20 */ /* 0x002fe20008410000 */
[----:B------:R-:W-:-:S02]  /*e5e0*/  FSEL R88, R29, -INF , !P6 ;  /* 0xff8000001d587808 */ /* 0x000fc40007000000 */
[----:B------:R-:W-:Y:S01]  /*e5f0*/  ISETP.GE.AND P6, PT, R6, R2, PT ;  /* 0x000000020600720c */ /* 0x000fe20003fc6270 */
[----:B------:R-:W-:Y:S01]  /*e600*/  VIADD R6, R3, 0xd0 ;  /* 0x000000d003067836 */ /* 0x000fe20000000000 */
[----:B------:R1:W2:Y:S02]  /*e610*/  MUFU.TANH R13, R7 ;  /* 0x00000007000d7308 */ /* 0x0002a40000002400 */
[----:B------:R-:W-:Y:S02]  /*e620*/  FSEL R32, R12, -INF , !P6 ;  /* 0xff8000000c207808 */ /* 0x000fe40007000000 */
[-C--:B------:R-:W-:Y:S02]  /*e630*/  ISETP.GE.AND P4, PT, R6, R4.reuse, PT ;  /* 0x000000040600720c */ /* 0x080fe40003f86270 */
[----:B------:R-:W-:Y:S02]  /*e640*/  ISETP.GE.AND P6, PT, R5, R4, PT ;  /* 0x000000040500720c */ /* 0x000fe40003fc6270 */
[----:B------:R-:W-:-:S02]  /*e650*/  FSEL R156, R9, -INF , !P4 ;  /* 0xff800000099c7808 */ /* 0x000fc40006000000 */
[----:B------:R-:W-:Y:S01]  /*e660*/  FSEL R153, R22, -INF , !P6 ;  /* 0xff80000016997808 */ /* 0x000fe20007000000 */
[----:B-1----:R-:W-:Y:S01]  /*e670*/  FMUL.FTZ R7, R89, UR9 ;  /* 0x0000000959077c20 */ /* 0x002fe20008410000 */
[----:B------:R-:W-:Y:S02]  /*e680*/  FSEL R89, R14, -INF , !P2 ;  /* 0xff8000000e597808 */ /* 0x000fe40005000000 */
[-C--:B------:R-:W-:Y:S01]  /*e690*/  ISETP.GE.AND P2, PT, R6, R2.reuse, PT ;  /* 0x000000020600720c */ /* 0x080fe20003f46270 */
[----:B------:R-:W-:Y:S01]  /*e6a0*/  FMUL.FTZ R6, R90, UR9 ;  /* 0x000000095a067c20 */ /* 0x000fe20008410000 */
[----:B------:R-:W-:Y:S01]  /*e6b0*/  FSEL R90, R26, -INF , !P1 ;  /* 0xff8000001a5a7808 */ /* 0x000fe20004800000 */
[----:B------:R1:W-:Y:S01]  /*e6c0*/  MUFU.TANH R14, R7 ;  /* 0x00000007000e7308 */ /* 0x0003e20000002400 */
[----:B------:R-:W-:Y:S01]  /*e6d0*/  ISETP.GE.AND P1, PT, R5, R2, PT ;  /* 0x000000020500720c */ /* 0x000fe20003f26270 */
[----:B------:R-:W-:Y:S01]  /*e6e0*/  VIADD R5, R3, 0xd8 ;  /* 0x000000d803057836 */ /* 0x000fe20000000000 */
[----:B------:R-:W-:-:S02]  /*e6f0*/  FSEL R30, R10, -INF , !P2 ;  /* 0xff8000000a1e7808 */ /* 0x000fc40005000000 */
[----:B------:R-:W-:Y:S02]  /*e700*/  FSEL R29, R23, -INF , !P1 ;  /* 0xff800000171d7808 */ /* 0x000fe40004800000 */
[----:B------:R-:W-:Y:S01]  /*e710*/  ISETP.GE.AND P3, PT, R5, R4, PT ;  /* 0x000000040500720c */ /* 0x000fe20003f66270 */
[----:B------:R3:W5:Y:S03]  /*e720*/  MUFU.TANH R12, R6 ;  /* 0x00000006000c7308 */ /* 0x0007660000002400 */
[----:B------:R-:W-:Y:S01]  /*e730*/  FSEL R157, R8, -INF , !P3 ;  /* 0xff800000089d7808 */ /* 0x000fe20005800000 */
[----:B-1----:R-:W-:Y:S01]  /*e740*/  FMUL.FTZ R7, R91, UR9 ;  /* 0x000000095b077c20 */ /* 0x002fe20008410000 */
[----:B------:R-:W-:Y:S02]  /*e750*/  FSEL R91, R11, -INF , !P0 ;  /* 0xff8000000b5b7808 */ /* 0x000fe40004000000 */
[-C--:B------:R-:W-:Y:S01]  /*e760*/  ISETP.GE.AND P0, PT, R5, R2.reuse, PT ;  /* 0x000000020500720c */ /* 0x080fe20003f06270 */
[----:B------:R-:W-:Y:S01]  /*e770*/  VIADD R5, R3, 0xe0 ;  /* 0x000000e003057836 */ /* 0x000fe20000000000 */
[----:B------:R1:W5:Y:S02]  /*e780*/  MUFU.TANH R11, R7 ;  /* 0x00000007000b7308 */ /* 0x0003640000002400 */
[----:B------:R-:W-:Y:S01]  /*e790*/  FSEL R28, R21, -INF , !P0 ;  /* 0xff800000151c7808 */ /* 0x000fe20004000000 */
[----:B---3--:R-:W-:Y:S01]  /*e7a0*/  VIADD R6, R3, 0xd9 ;  /* 0x000000d903067836 */ /* 0x008fe20000000000 */
[----:B------:R-:W-:-:S02]  /*e7b0*/  ISETP.GE.AND P4, PT, R5, R2, PT ;  /* 0x000000020500720c */ /* 0x000fc40003f86270 */
[----:B------:R-:W-:Y:S01]  /*e7c0*/  ISETP.GE.AND P1, PT, R5, R4, PT ;  /* 0x000000040500720c */ /* 0x000fe20003f26270 */
[C---:B------:R-:W-:Y:S01]  /*e7d0*/  VIADD R5, R3.reuse, 0xe8 ;  /* 0x000000e803057836 */ /* 0x040fe20000000000 */
[C---:B------:R-:W-:Y:S02]  /*e7e0*/  ISETP.GE.AND P5, PT, R6.reuse, R2, PT ;  /* 0x000000020600720c */ /* 0x040fe40003fa6270 */
[----:B------:R-:W-:Y:S01]  /*e7f0*/  ISETP.GE.AND P2, PT, R6, R4, PT ;  /* 0x000000040600720c */ /* 0x000fe20003f46270 */
[----:B------:R-:W-:Y:S01]  /*e800*/  VIADD R6, R3, 0xe1 ;  /* 0x000000e103067836 */ /* 0x000fe20000000000 */
[----:B------:R-:W-:Y:S02]  /*e810*/  FSEL R27, R20, -INF , !P5 ;  /* 0xff800000141b7808 */ /* 0x000fe40006800000 */
[CC--:B------:R-:W-:Y:S02]  /*e820*/  ISETP.GE.AND P3, PT, R5.reuse, R2.reuse, PT ;  /* 0x000000020500720c */ /* 0x0c0fe40003f66270 */
[----:B------:R-:W-:Y:S01]  /*e830*/  ISETP.GE.AND P6, PT, R6, R2, PT ;  /* 0x000000020600720c */ /* 0x000fe20003fc6270 */
[----:B-1----:R-:W-:Y:S01]  /*e840*/  FMUL.FTZ R7, R84, UR9 ;  /* 0x0000000954077c20 */ /* 0x002fe20008410000 */
[-C--:B------:R-:W-:Y:S01]  /*e850*/  ISETP.GE.AND P0, PT, R6, R4.reuse, PT ;  /* 0x000000040600720c */ /* 0x080fe20003f06270 */
[----:B------:R-:W-:Y:S01]  /*e860*/  FMUL.FTZ R6, R86, UR9 ;  /* 0x0000000956067c20 */ /* 0x000fe20008410000 */
[----:B------:R-:W-:Y:S01]  /*e870*/  ISETP.GE.AND P5, PT, R5, R4, PT ;  /* 0x000000040500720c */ /* 0x000fe20003fa6270 */
[----:B------:R1:W3:Y:S01]  /*e880*/  MUFU.TANH R10, R7 ;  /* 0x00000007000a7308 */ /* 0x0002e20000002400 */
[----:B------:R-:W-:Y:S01]  /*e890*/  VIADD R5, R3, 0xe9 ;  /* 0x000000e903057836 */ /* 0x000fe20000000000 */
[----:B----4-:R-:W-:-:S02]  /*e8a0*/  FSEL R26, R17, -INF , !P4 ;  /* 0xff800000111a7808 */ /* 0x010fc40006000000 */
[----:B------:R-:W-:Y:S02]  /*e8b0*/  FSEL R160, R16, -INF , !P1 ;  /* 0xff80000010a07808 */ /* 0x000fe40004800000 */
[----:B------:R-:W-:Y:S02]  /*e8c0*/  ISETP.GE.AND P4, PT, R5, R4, PT ;  /* 0x000000040500720c */ /* 0x000fe40003f86270 */
[----:B------:R4:W3:Y:S01]  /*e8d0*/  MUFU.TANH R8, R6 ;  /* 0x0000000600087308 */ /* 0x0008e20000002400 */
[----:B------:R-:W-:Y:S02]  /*e8e0*/  FSEL R25, R18, -INF , !P6 ;  /* 0xff80000012197808 */ /* 0x000fe40007000000 */
[----:B------:R-:W-:Y:S02]  /*e8f0*/  FSEL R161, R15, -INF , !P0 ;  /* 0xff8000000fa17808 */ /* 0x000fe40004000000 */
[----:B--2---:R-:W-:Y:S02]  /*e900*/  FSEL R24, R13, -INF , !P3 ;  /* 0xff8000000d187808 */ /* 0x004fe40005800000 */
[----:B-----5:R-:W-:Y:S01]  /*e910*/  FSEL R162, R12, -INF , !P5 ;  /* 0xff8000000ca27808 */ /* 0x020fe20006800000 */
[----:B-1----:R-:W-:Y:S01]  /*e920*/  FMUL.FTZ R7, R85, UR9 ;  /* 0x0000000955077c20 */ /* 0x002fe20008410000 */
[----:B------:R-:W-:-:S03]  /*e930*/  FSEL R163, R11, -INF , !P4 ;  /* 0xff8000000ba37808 */ /* 0x000fc60006000000 */
[----:B------:R1:W2:Y:S01]  /*e940*/  MUFU.TANH R9, R7 ;  /* 0x0000000700097308 */ /* 0x0002a20000002400 */
[----:B----4-:R-:W-:-:S05]  /*e950*/  VIADD R6, R3, 0xf0 ;  /* 0x000000f003067836 */ /* 0x010fca0000000000 */
[C---:B------:R-:W-:Y:S02]  /*e960*/  ISETP.GE.AND P1, PT, R6.reuse, R2, PT ;  /* 0x000000020600720c */ /* 0x040fe40003f26270 */
[----:B------:R-:W-:Y:S01]  /*e970*/  ISETP.GE.AND P6, PT, R6, R4, PT ;  /* 0x000000040600720c */ /* 0x000fe20003fc6270 */
[----:B------:R-:W-:Y:S01]  /*e980*/  VIADD R6, R3, 0xf8 ;  /* 0x000000f803067836 */ /* 0x000fe20000000000 */
[----:B---3--:R-:W-:Y:S02]  /*e990*/  FSEL R84, R10, -INF , !P1 ;  /* 0xff8000000a547808 */ /* 0x008fe40004800000 */
[----:B------:R-:W-:Y:S01]  /*e9a0*/  FSEL R187, R8, -INF , !P6 ;  /* 0xff80000008bb7808 */ /* 0x000fe20007000000 */
[----:B-1----:R-:W-:Y:S01]  /*e9b0*/  FMUL.FTZ R7, R87, UR9 ;  /* 0x0000000957077c20 */ /* 0x002fe20008410000 */
[----:B------:R-:W-:Y:S02]  /*e9c0*/  FSEL R87, R19, -INF , !P2 ;  /* 0xff80000013577808 */ /* 0x000fe40005000000 */
[-C--:B------:R-:W-:Y:S01]  /*e9d0*/  ISETP.GE.AND P2, PT, R5, R2.reuse, PT ;  /* 0x000000020500720c */ /* 0x080fe20003f46270 */
[----:B------:R-:W-:Y:S01]  /*e9e0*/  VIADD R5, R3, 0xf1 ;  /* 0x000000f103057836 */ /* 0x000fe20000000000 */
[----:B------:R1:W3:Y:S01]  /*e9f0*/  MUFU.TANH R17, R7 ;  /* 0x0000000700117308 */ /* 0x0002e20000002400 */
[----:B------:R-:W-:-:S02]  /*ea00*/  ISETP.GE.AND P5, PT, R6, R2, PT ;  /* 0x000000020600720c */ /* 0x000fc40003fa6270 */
[----:B------:R-:W-:Y:S02]  /*ea10*/  FSEL R23, R14, -INF , !P2 ;  /* 0xff8000000e177808 */ /* 0x000fe40005000000 */
[C---:B------:R-:W-:Y:S02]  /*ea20*/  ISETP.GE.AND P0, PT, R5.reuse, R2, PT ;  /* 0x000000020500720c */ /* 0x040fe40003f06270 */
[-C--:B------:R-:W-:Y:S01]  /*ea30*/  ISETP.GE.AND P3, PT, R5, R4.reuse, PT ;  /* 0x000000040500720c */ /* 0x080fe20003f66270 */
[C---:B------:R-:W-:Y:S01]  /*ea40*/  VIADD R5, R3.reuse, 0xf9 ;  /* 0x000000f903057836 */ /* 0x040fe20000000000 */
[----:B------:R-:W-:Y:S01]  /*ea50*/  ISETP.GE.AND P2, PT, R6, R4, PT ;  /* 0x000000040600720c */ /* 0x000fe20003f46270 */
[----:B------:R-:W-:Y:S01]  /*ea60*/  FMUL.FTZ R6, R58, UR9 ;  /* 0x000000093a067c20 */ /* 0x000fe20008410000 */
[-C--:B------:R-:W-:Y:S01]  /*ea70*/  ISETP.GE.AND P6, PT, R3, R2.reuse, PT ;  /* 0x000000020300720c */ /* 0x080fe20003fc6270 */
[----:B------:R-:W-:Y:S01]  /*ea80*/  FMUL.FTZ R3, R59, UR9 ;  /* 0x000000093b037c20 */ /* 0x000fe20008410000 */
[----:B------:R-:W-:-:S02]  /*ea90*/  ISETP.GE.AND P4, PT, R5, R2, PT ;  /* 0x000000020500720c */ /* 0x000fc40003f86270 */
[----:B------:R-:W-:Y:S01]  /*eaa0*/  ISETP.GE.AND P1, PT, R5, R4, PT ;  /* 0x000000040500720c */ /* 0x000fe20003f26270 */
[----:B------:R-:W-:Y:S01]  /*eab0*/  FMUL.FTZ R5, R120, UR9 ;  /* 0x0000000978057c20 */ /* 0x000fe20008410000 */
[----:B-1----:R-:W-:Y:S01]  /*eac0*/  FMUL.FTZ R7, R56, UR9 ;  /* 0x0000000938077c20 */ /* 0x002fe20008410000 */
[----:B------:R-:W1:Y:S01]  /*ead0*/  MUFU.TANH R6, R6 ;  /* 0x0000000600067308 */ /* 0x000e620000002400 */
[----:B--2---:R-:W-:Y:S02]  /*eae0*/  FSEL R85, R9, -INF , !P0 ;  /* 0xff80000009557808 */ /* 0x004fe40004000000 */
[----:B------:R-:W-:Y:S02]  /*eaf0*/  ISETP.GE.AND P0, PT, R207, 0x2, PT ;  /* 0x00000002cf00780c */ /* 0x000fe40003f06270 */
[----:B---3--:R-:W-:-:S03]  /*eb00*/  FSEL R186, R17, -INF , !P3 ;  /* 0xff80000011ba7808 */ /* 0x008fc60005800000 */
[----:B------:R2:W3:Y:S08]  /*eb10*/  MUFU.TANH R15, R7 ;  /* 0x00000007000f7308 */ /* 0x0004f00000002400 */
[----:B------:R-:W4:Y:S01]  /*eb20*/  MUFU.TANH R3, R3 ;  /* 0x0000000300037308 */ /* 0x000f220000002400 */
[----:B-1----:R-:W-:-:S07]  /*eb30*/  FSEL R190, R6, -INF , !P2 ;  /* 0xff80000006be7808 */ /* 0x002fce0005000000 */
[----:B------:R-:W1:Y:S01]  /*eb40*/  MUFU.TANH R5, R5 ;  /* 0x0000000500057308 */ /* 0x000e620000002400 */
[----:B--2---:R-:W-:Y:S01]  /*eb50*/  FMUL.FTZ R7, R57, UR9 ;  /* 0x0000000939077c20 */ /* 0x004fe20008410000 */
[----:B---3--:R-:W-:-:S06]  /*eb60*/  FSEL R86, R15, -INF , !P5 ;  /* 0xff8000000f567808 */ /* 0x008fcc0006800000 */
[----:B------:R-:W2:Y:S01]  /*eb70*/  MUFU.TANH R7, R7 ;  /* 0x0000000700077308 */ /* 0x000ea20000002400 */
[----:B----4-:R-:W-:Y:S02]  /*eb80*/  FSEL R191, R3, -INF , !P1 ;  /* 0xff80000003bf7808 */ /* 0x010fe40004800000 */
[----:B-1----:R-:W-:Y:S02]  /*eb90*/  FSEL R22, R5, -INF , !P6 ;  /* 0xff80000005167808 */ /* 0x002fe40007000000 */
[----:B--2---:R-:W-:Y:S01]  /*eba0*/  FSEL R120, R7, -INF , !P4 ;  /* 0xff80000007787808 */ /* 0x004fe20006000000 */
        /* <DEDUP_REMOVED lines=66> */
.L_x_1098:
[----:B------:R-:W1:Y:S02]  /*efd0*/  LDC R5, c[0x0][0x248] ;  /* 0x00009200ff057b82 */ /* 0x000e640000000800 */
[----:B-1----:R-:W-:-:S05]  /*efe0*/  IMAD.SHL.U32 R3, R5, 0x100, RZ ;  /* 0x0000010005037824 */ /* 0x002fca00078e00ff */
[----:B------:R-:W-:-:S04]  /*eff0*/  IADD3 R3, -R3, RZ, RZ ;  /* 0x000000ff03037210 */ /* 0x000fc80007ffe1ff */
[----:B------:R-:W-:-:S07]  /*f000*/  SHF.R.S32.HI R6, RZ, 0x1f, R3 ;  /* 0x0000001fff067819 */ /* 0x000fce0000011403 */
.L_x_1099:
        /* <DEDUP_REMOVED lines=101> */
.L_x_1101:
[----:B------:R-:W-:Y:S05]  /*f660*/  BSYNC B0 ;  /* 0x0000000000007941 */ /* 0x000fea0003800000 */
.L_x_1100:
[----:B------:R-:W0:Y:S01]  /*f670*/  LDGDEPBAR ;  /* 0x00000000000079af */ /* 0x000e220000000000 */
[----:B------:R-:W-:-:S04]  /*f680*/  LEA R188, P1, R3, R188, 0x1 ;  /* 0x000000bc03bc7211 */ /* 0x000fc800078208ff */
[----:B------:R-:W-:-:S09]  /*f690*/  LEA.HI.X R189, R3, R189, R6, 0x1, P1 ;  /* 0x000000bd03bd7211 */ /* 0x000fd200008f0c06 */
.L_x_1097:
[----:B------:R-:W-:Y:S01]  /*f6a0*/  FMNMX.FTZ R20, R22, R83, !PT ;  /* 0x0000005316147209 */ /* 0x000fe20007810000 */
[----:B------:R-:W-:Y:S01]  /*f6b0*/  ULDC UR5, c[0x0][0x2ec] ;  /* 0x0000bb0000057ab9 */ /* 0x000fe20000000800 */
[----:B------:R-:W-:Y:S02]  /*f6c0*/  LEA R165, R0, UR4, 0x1 ;  /* 0x0000000400a57c11 */ /* 0x000fe4000f8e08ff */
[----:B------:R-:W-:Y:S02]  /*f6d0*/  FMNMX.FTZ R20, R105, R20, !PT ;  /* 0x0000001469147209 */ /* 0x000fe40007810000 */
[----:B------:R-:W-:Y:S01]  /*f6e0*/  LEA R166, R33, R165, 0x1 ;  /* 0x000000a521a67211 */ /* 0x000fe200078e08ff */
        /* <DEDUP_REMOVED lines=74> */
[----:B------:R-:W-:Y:S01]  /*fb90*/  MUFU.EX2 R242, R7 ;  /* 0x0000000700f27308 */ /* 0x000fe20000000800 */
[----:B--2---:R-:W-:-:S07]  /*fba0*/  FFMA.FTZ R3, R83, UR5, -R6 ;  /* 0x0000000553037c23 */ /* 0x004fce0008010806 */
[----:B------:R2:W-:Y:S01]  /*fbb0*/  MUFU.EX2 R126, R3 ;  /* 0x00000003007e7308 */ /* 0x0005e20000000800 */
[----:B---3--:R-:W-:-:S07]  /*fbc0*/  FFMA.FTZ R5, R39, UR5, -R6 ;  /* 0x0000000527057c23 */ /* 0x008fce0008010806 */
[----:B------:R3:W-:Y:S01]  /*fbd0*/  MUFU.EX2 R203, R5 ;  /* 0x0000000500cb7308 */ /* 0x0007e20000000800 */
[----:B--2---:R-:W-:-:S07]  /*fbe0*/  FFMA.FTZ R3, R105, UR5, -R6 ;  /* 0x0000000569037c23 */ /* 0x004fce0008010806 */
[----:B------:R2:W-:Y:S01]  /*fbf0*/  MUFU.EX2 R130, R3 ;  /* 0x0000000300827308 */ /* 0x0005e20000000800 */
[----:B---3--:R-:W-:-:S07]  /*fc00*/  FFMA.FTZ R5, R38, UR5, -R6 ;  /* 0x0000000526057c23 */ /* 0x008fce0008010806 */
[----:B------:R3:W-:Y:S01]  /*fc10*/  MUFU.EX2 R205, R5 ;  /* 0x0000000500cd7308 */ /* 0x0007e20000000800 */
[----:B--2---:R-:W-:-:S07]  /*fc20*/  FFMA.FTZ R3, R104, UR5, -R6 ;  /* 0x0000000568037c23 */ /* 0x004fce0008010806 */
[----:B------:R2:W4:Y:S01]  /*fc30*/  MUFU.EX2 R131, R3 ;  /* 0x0000000300837308 */ /* 0x0005220000000800 */
[----:B---3--:R-:W-:-:S07]  /*fc40*/  FFMA.FTZ R5, R46, UR5, -R6 ;  /* 0x000000052e057c23 */ /* 0x008fce0008010806 */
[----:B------:R3:W-:Y:S01]  /*fc50*/  MUFU.EX2 R206, R5 ;  /* 0x0000000500ce7308 */ /* 0x0007e20000000800 */
[----:B--2---:R-:W-:Y:S01]  /*fc60*/  FFMA.FTZ R3, R99, UR5, -R6 ;  /* 0x0000000563037c23 */ /* 0x004fe20008010806 */
[----:B----4-:R-:W-:-:S06]  /*fc70*/  F2FP.F16.F32.PACK_AB R10, R131, R130 ;  /* 0x00000082830a723e */ /* 0x010fcc00000000ff */
        /* <DEDUP_REMOVED lines=21> */
[--C-:B---3--:R-:W-:Y:S02]  /*fdd0*/  FFMA.FTZ R5, R50, UR5, -R6.reuse ;  /* 0x0000000532057c23 */ /* 0x108fe40008010806 */
[----:B------:R-:W-:Y:S05]  /*fde0*/  LDSM.16.MT88.4 R48, [R165+0x5800] ;  /* 0x00580000a530783b */ /* 0x000fea0000004200 */
        /* <DEDUP_REMOVED lines=17> */
[--C-:B--2---:R-:W-:Y:S02]  /*ff00*/  FFMA.FTZ R3, R44, UR5, -R6.reuse ;  /* 0x000000052c037c23 */ /* 0x104fe40008010806 */
[----:B------:R-:W-:Y:S05]  /*ff10*/  LDSM.16.MT88.4 R44, [R166+0x5400] ;  /* 0x00540000a62c783b */ /* 0x000fea0000004200 */
[----:B------:R2:W-:Y:S01]  /*ff20*/  MUFU.EX2 R202, R3 ;  /* 0x0000000300ca7308 */ /* 0x0005e20000000800 */
[----:B---3--:R-:W-:Y:S02]  /*ff30*/  FFMA.FTZ R5, R63, UR5, -R6 ;  /* 0x000000053f057c23 */ /* 0x008fe40008010806 */
[----:B------:R-:W-:Y:S05]  /*ff40*/  LDSM.16.MT88.4 R60, [R166+0x5800] ;  /* 0x00580000a63c783b */ /* 0x000fea0000004200 */
[----:B------:R3:W-:Y:S01]  /*ff50*/  MUFU.EX2 R217, R5 ;  /* 0x0000000500d97308 */ /* 0x0007e20000000800 */
[----:B--2---:R-:W-:-:S04]  /*ff60*/  FMNMX.FTZ R3, R107, R106, !PT ;  /* 0x0000006a6b037209 */ /* 0x004fc80007810000 */
[----:B------:R-:W-:-:S04]  /*ff70*/  FMNMX.FTZ R3, R122, R3, !PT ;  /* 0x000000037a037209 */ /* 0x000fc80007810000 */
[----:B------:R-:W-:Y:S01]  /*ff80*/  FMNMX.FTZ R3, R121, R3, !PT ;  /* 0x0000000379037209 */ /* 0x000fe20007810000 */
[----:B---3--:R-:W-:-:S03]  /*ff90*/  FFMA.FTZ R5, R67, UR5, -R6 ;  /* 0x0000000543057c23 */ /* 0x008fc60008010806 */
        /* <DEDUP_REMOVED lines=15> */
[----:B------:R-:W-:Y:S01]  /*10090*/  LDSM.16.MT88.4 R64, [R165+0x6400] ;  /* 0x00640000a540783b */ /* 0x000fe20000004200 */
[----:B------:R2:W-:Y:S02]  /*100a0*/  MUFU.EX2 R221, R5 ;  /* 0x0000000500dd7308 */ /* 0x0005e40000000800 */
        /* <DEDUP_REMOVED lines=71> */
[----:B------:R-:W-:-:S03]  /*10520*/  F2FP.F16.F32.PACK_AB R8, R126, R127 ;  /* 0x0000007f7e08723e */ /* 0x000fc600000000ff */
[----:B------:R-:W1:Y:S01]  /*10530*/  SHFL.BFLY PT, R7, R3, 0x1, 0x1f ;  /* 0x0c201f0003077f89 */ /* 0x000e6200000e0000 */
[----:B--2---:R-:W-:-:S04]  /*10540*/  FFMA.FTZ R5, R42, UR5, -R6 ;  /* 0x000000052a057c23 */ /* 0x004fc80008010806 */
[----:B------:R2:W-:Y:S02]  /*10550*/  MUFU.EX2 R234, R5 ;  /* 0x0000000500ea7308 */ /* 0x0005e40000000800 */
[--C-:B--2---:R-:W-:Y:S01]  /*10560*/  FFMA.FTZ R5, R41, UR5, -R6.reuse ;  /* 0x0000000529057c23 */ /* 0x104fe20008010806 */
[----:B-1----:R-:W-:Y:S01]  /*10570*/  FMNMX.FTZ R3, R3, R7, !PT ;  /* 0x0000000703037209 */ /* 0x002fe20007810000 */
[----:B------:R-:W-:-:S04]  /*10580*/  FFMA.FTZ R7, R24, UR5, -R6 ;  /* 0x0000000518077c23 */ /* 0x000fc80008010806 */
[----:B------:R1:W-:Y:S01]  /*10590*/  MUFU.EX2 R235, R5 ;  /* 0x0000000500eb7308 */ /* 0x0003e20000000800 */
[----:B------:R-:W-:-:S07]  /*105a0*/  FSETP.NEU.FTZ.AND P1, PT, R3, -INF , PT ;  /* 0xff8000000300780b */ /* 0x000fce0003f3d000 */
[----:B------:R2:W-:Y:S01]  /*105b0*/  MUFU.EX2 R57, R7 ;  /* 0x0000000700397308 */ /* 0x0005e20000000800 */
[--C-:B-1----:R-:W-:Y:S02]  /*105c0*/  FFMA.FTZ R5, R40, UR5, -R6.reuse ;  /* 0x0000000528057c23 */ /* 0x102fe40008010806 */
[----:B------:R-:W-:Y:S05]  /*105d0*/  LDSM.16.MT88.4 R40, [R165+0x5400] ;  /* 0x00540000a528783b */ /* 0x000fea0000004200 */
[----:B------:R1:W-:Y:S01]  /*105e0*/  MUFU.EX2 R237, R5 ;  /* 0x0000000500ed7308 */ /* 0x0003e20000000800 */
[----:B--2---:R-:W-:-:S07]  /*105f0*/  FFMA.FTZ R7, R23, UR5, -R6 ;  /* 0x0000000517077c23 */ /* 0x004fce0008010806 */
[----:B------:R-:W-:Y:S01]  /*10600*/  MUFU.EX2 R58, R7 ;  /* 0x00000007003a7308 */ /* 0x000fe20000000800 */
[----:B-1----:R-:W-:-:S07]  /*10610*/  FFMA.FTZ R5, R37, UR5, -R6 ;  /* 0x0000000525057c23 */ /* 0x002fce0008010806 */
        /* <DEDUP_REMOVED lines=21> */
[----:B------:R2:W-:Y:S02]  /*10770*/  MUFU.EX2 R56, R5 ;  /* 0x0000000500387308 */ /* 0x0005e40000000800 */
[----:B--2---:R-:W-:-:S05]  /*10780*/  FMUL.FTZ R5, R3, UR5 ;  /* 0x0000000503057c20 */ /* 0x004fca0008410000 */
[----:B------:R-:W-:-:S05]  /*10790*/  FSEL R5, R5, RZ, P1 ;  /* 0x000000ff05057208 */ /* 0x000fca0000800000 */
[--C-:B------:R-:W-:Y:S01]  /*107a0*/  FFMA.FTZ R7, R107, UR5, -R5.reuse ;  /* 0x000000056b077c23 */ /* 0x100fe20008010805 */
[----:B------:R-:W-:-:S03]  /*107b0*/  FFMA.FTZ R0, R108, UR5, -R5 ;  /* 0x000000056c007c23 */ /* 0x000fc60008010805 */
[----:B------:R2:W-:Y:S08]  /*107c0*/  MUFU.EX2 R22, R7 ;  /* 0x0000000700167308 */ /* 0x0005f00000000800 */
        /* <DEDUP_REMOVED lines=11> */
[----:B------:R2:W4:Y:S01]  /*10880*/  MUFU.EX2 R52, R7 ;  /* 0x0000000700347308 */ /* 0x0005220000000800 */
[----:B---3--:R-:W-:-:S07]  /*10890*/  FFMA.FTZ R0, R119, UR5, -R5 ;  /* 0x0000000577007c23 */ /* 0x008fce0008010805 */
[----:B------:R3:W5:Y:S01]  /*108a0*/  MUFU.EX2 R108, R0 ;  /* 0x00000000006c7308 */ /* 0x0007620000000800 */
[----:B--2---:R-:W-:Y:S01]  /*108b0*/  FFMA.FTZ R7, R116, UR5, -R5 ;  /* 0x0000000574077c23 */ /* 0x004fe20008010805 */
[----:B----4-:R-:W-:-:S06]  /*108c0*/  F2FP.F16.F32.PACK_AB R11, R52, R23 ;  /* 0x00000017340b723e */ /* 0x010fcc00000000ff */
[----:B------:R2:W-:Y:S01]  /*108d0*/  MUFU.EX2 R53, R7 ;  /* 0x0000000700357308 */ /* 0x0005e20000000800 */
[--C-:B---3--:R-:W-:Y:S01]  /*108e0*/  FFMA.FTZ R0, R110, UR5, -R5.reuse ;  /* 0x000000056e007c23 */ /* 0x108fe20008010805 */
[C---:B------:R-:W-:Y:S06]  /*108f0*/  HMMA.16816.F32 R24, R8.reuse, R12, RZ ;  /* 0x0000000c0818723c */ /* 0x040fec00000018ff */
[----:B------:R3:W-:Y:S01]  /*10900*/  MUFU.EX2 R110, R0 ;  /* 0x00000000006e7308 */ /* 0x0007e20000000800 */
[----:B------:R-:W-:Y:S01]  /*10910*/  HMMA.16816.F32 R16, R8, R14, RZ ;  /* 0x0000000e0810723c */ /* 0x000fe200000018ff */
[----:B------:R-:W-:Y:S01]  /*10920*/  F2FP.F16.F32.PACK_AB R12, R193, R192 ;  /* 0x000000c0c10c723e */ /* 0x000fe200000000ff */
[----:B--2---:R-:W-:-:S04]  /*10930*/  FFMA.FTZ R7, R109, UR5, -R5 ;  /* 0x000000056d077c23 */ /* 0x004fc80008010805 */
[----:B-1----:R-:W-:Y:S01]  /*10940*/  HMMA.16816.F32 R32, R8, R28, RZ ;  /* 0x0000001c0820723c */ /* 0x002fe200000018ff */
[----:B------:R-:W-:Y:S01]  /*10950*/  F2FP.F16.F32.PACK_AB R14, R195, R194 ;  /* 0x000000c2c30e723e */ /* 0x000fe200000000ff */
[----:B------:R-:W1:Y:S01]  /*10960*/  MUFU.EX2 R82, R7 ;  /* 0x0000000700527308 */ /* 0x000e620000000800 */
[----:B------:R-:W-:-:S03]  /*10970*/  F2FP.F16.F32.PACK_AB R15, R97, R81 ;  /* 0x00000051610f723e */ /* 0x000fc600000000ff */
[----:B------:R-:W-:Y:S01]  /*10980*/  HMMA.16816.F32 R28, R8, R30, RZ ;  /* 0x0000001e081c723c */ /* 0x000fe200000018ff */
[----:B---3--:R-:W-:-:S04]  /*10990*/  FFMA.FTZ R0, R118, UR5, -R5 ;  /* 0x0000000576007c23 */ /* 0x008fc80008010805 */
[----:B------:R2:W3:Y:S02]  /*109a0*/  MUFU.EX2 R117, R0 ;  /* 0x0000000000757308 */ /* 0x0004e40000000800 */
[----:B------:R-:W-:Y:S02]  /*109b0*/  F2FP.F16.F32.PACK_AB R8, R197, R196 ;  /* 0x000000c4c508723e */ /* 0x000fe400000000ff */
[----:B-----5:R-:W-:Y:S02]  /*109c0*/  F2FP.F16.F32.PACK_AB R9, R108, R107 ;  /* 0x0000006b6c09723e */ /* 0x020fe400000000ff */
[----:B------:R-:W-:Y:S02]  /*109d0*/  F2FP.F16.F32.PACK_AB R10, R199, R198 ;  /* 0x000000c6c70a723e */ /* 0x000fe400000000ff */
[----:B-1----:R-:W-:Y:S01]  /*109e0*/  F2FP.F16.F32.PACK_AB R13, R82, R53 ;  /* 0x00000035520d723e */ /* 0x002fe200000000ff */
[----:B------:R-:W-:-:S04]  /*109f0*/  FFMA.FTZ R7, R102, UR5, -R5 ;  /* 0x0000000566077c23 */ /* 0x000fc80008010805 */
[----:B------:R1:W-:Y:S02]  /*10a00*/  MUFU.EX2 R69, R7 ;  /* 0x0000000700457308 */ /* 0x0003e40000000800 */
[----:B------:R-:W-:Y:S01]  /*10a10*/  HMMA.16816.F32 R36, R12, R40, R24 ;  /* 0x000000280c24723c */ /* 0x000fe20000001818 */
[----:B--2---:R-:W-:Y:S01]  /*10a20*/  FFMA.FTZ R0, R123, UR5, -R5 ;  /* 0x000000057b007c23 */ /* 0x004fe20008010805 */
[----:B---3--:R-:W-:-:S04]  /*10a30*/  F2FP.F16.F32.PACK_AB R11, R117, R110 ;  /* 0x0000006e750b723e */ /* 0x008fc800000000ff */
[----:B------:R2:W-:Y:S01]  /*10a40*/  MUFU.EX2 R123, R0 ;  /* 0x00000000007b7308 */ /* 0x0005e20000000800 */
[C---:B------:R-:W-:Y:S06]  /*10a50*/  HMMA.16816.F32 R24, R12.reuse, R42, R16 ;  /* 0x0000002a0c18723c */ /* 0x040fec0000001810 */
[----:B------:R-:W-:Y:S01]  /*10a60*/  HMMA.16816.F32 R16, R12, R44, R32 ;  /* 0x0000002c0c10723c */ /* 0x000fe20000001820 */
[----:B-1----:R-:W-:-:S05]  /*10a70*/  FADD.FTZ R7, R127, R126 ;  /* 0x0000007e7f077221 */ /* 0x002fca0000010000 */
[----:B------:R-:W-:Y:S01]  /*10a80*/  HMMA.16816.F32 R12, R12, R46, R28 ;  /* 0x0000002e0c0c723c */ /* 0x000fe2000000181c */
[----:B------:R-:W1:Y:S01]  /*10a90*/  LDSM.16.MT88.4 R44, [R166+0x5c00] ;  /* 0x005c0000a62c783b */ /* 0x000e620000004200 */
[----:B------:R-:W-:Y:S01]  /*10aa0*/  FADD.FTZ R7, R130, R7 ;  /* 0x0000000782077221 */ /* 0x000fe20000010000 */
[----:B--2---:R-:W-:-:S03]  /*10ab0*/  FFMA.FTZ R0, R124, UR5, -R5 ;  /* 0x000000057c007c23 */ /* 0x004fc60008010805 */
[C---:B------:R-:W-:Y:S01]  /*10ac0*/  HMMA.16816.F32 R36, R8.reuse, R48, R36 ;  /* 0x000000300824723c */ /* 0x040fe20000001824 */
[----:B------:R-:W-:Y:S01]  /*10ad0*/  FADD.FTZ R7, R131, R7 ;  /* 0x0000000783077221 */ /* 0x000fe20000010000 */
[----:B------:R2:W3:Y:S03]  /*10ae0*/  MUFU.EX2 R124, R0 ;  /* 0x00000000007c7308 */ /* 0x0004e60000000800 */
[----:B------:R-:W-:Y:S01]  /*10af0*/  FADD.FTZ R7, R192, R7 ;  /* 0x00000007c0077221 */ /* 0x000fe20000010000 */
[----:B------:R-:W-:Y:S01]  /*10b00*/  HMMA.16816.F32 R32, R8, R50, R24 ;  /* 0x000000320820723c */ /* 0x000fe20000001818 */
[----:B------:R-:W-:Y:S02]  /*10b10*/  LDSM.16.MT88.4 R48, [R165+0x6000] ;  /* 0x00600000a530783b */ /* 0x000fe40000004200 */
[----:B------:R-:W-:-:S03]  /*10b20*/  FADD.FTZ R7, R193, R7 ;  /* 0x00000007c1077221 */ /* 0x000fc60000010000 */
[----:B------:R-:W-:Y:S01]  /*10b30*/  HMMA.16816.F32 R28, R8, R60, R16 ;  /* 0x0000003c081c723c */ /* 0x000fe20000001810 */
[----:B------:R-:W-:-:S04]  /*10b40*/  FADD.FTZ R7, R194, R7 ;  /* 0x00000007c2077221 */ /* 0x000fc80000010000 */
[----:B------:R-:W-:Y:S01]  /*10b50*/  FADD.FTZ R7, R195, R7 ;  /* 0x00000007c3077221 */ /* 0x000fe20000010000 */
[----:B------:R-:W-:Y:S01]  /*10b60*/  HMMA.16816.F32 R40, R8, R62, R12 ;  /* 0x0000003e0828723c */ /* 0x000fe2000000180c */
[----:B--2---:R-:W-:Y:S01]  /*10b70*/  FFMA.FTZ R0, R125, UR5, -R5 ;  /* 0x000000057d007c23 */ /* 0x004fe20008010805 */
[----:B------:R-:W-:Y:S03]  /*10b80*/  LDSM.16.MT88.4 R60, [R166+0x6000] ;  /* 0x00600000a63c783b */ /* 0x000fe60000004200 */
[----:B------:R2:W-:Y:S02]  /*10b90*/  MUFU.EX2 R125, R0 ;  /* 0x00000000007d7308 */ /* 0x0005e40000000800 */
[----:B------:R-:W-:Y:S02]  /*10ba0*/  F2FP.F16.F32.PACK_AB R8, R201, R200 ;  /* 0x000000c8c908723e */ /* 0x000fe400000000ff */
[----:B---3--:R-:W-:-:S02]  /*10bb0*/  F2FP.F16.F32.PACK_AB R9, R124, R123 ;  /* 0x0000007b7c09723e */ /* 0x008fc400000000ff */
[----:B------:R-:W-:Y:S02]  /*10bc0*/  F2FP.F16.F32.PACK_AB R10, R204, R202 ;  /* 0x000000cacc0a723e */ /* 0x000fe400000000ff */
[----:B------:R-:W-:Y:S02]  /*10bd0*/  F2FP.F16.F32.PACK_AB R12, R205, R203 ;  /* 0x000000cbcd0c723e */ /* 0x000fe400000000ff */
[----:B------:R-:W-:Y:S01]  /*10be0*/  F2FP.F16.F32.PACK_AB R14, R209, R206 ;  /* 0x000000ced10e723e */ /* 0x000fe200000000ff */
[----:B--2---:R-:W-:Y:S01]  /*10bf0*/  FFMA.FTZ R0, R128, UR5, -R5 ;  /* 0x0000000580007c23 */ /* 0x004fe20008010805 */
[----:B------:R-:W-:-:S03]  /*10c00*/  MOV R128, R58 ;  /* 0x0000003a00807202 */ /* 0x000fc60000000f00 */
[----:B------:R2:W3:Y:S02]  /*10c10*/  MUFU.EX2 R122, R0 ;  /* 0x00000000007a7308 */ /* 0x0004e40000000800 */
[----:B--2---:R-:W-:Y:S01]  /*10c20*/  FFMA.FTZ R0, R129, UR5, -R5 ;  /* 0x0000000581007c23 */ /* 0x004fe20008010805 */
[----:B------:R-:W-:Y:S02]  /*10c30*/  MOV R129, R57 ;  /* 0x0000003900817202 */ /* 0x000fe40000000f00 */
[----:B---3--:R-:W-:-:S03]  /*10c40*/  F2FP.F16.F32.PACK_AB R11, R122, R125 ;  /* 0x0000007d7a0b723e */ /* 0x008fc600000000ff */
[----:B------:R2:W-:Y:S04]  /*10c50*/  MUFU.EX2 R121, R0 ;  /* 0x0000000000797308 */ /* 0x0005e80000000800 */
[----:B-1----:R-:W-:Y:S01]  /*10c60*/  HMMA.16816.F32 R28, R8, R44, R28 ;  /* 0x0000002c081c723c */ /* 0x002fe2000000181c */
[--C-:B--2---:R-:W-:Y:S01]  /*10c70*/  FFMA.FTZ R0, R135, UR5, -R5.reuse ;  /* 0x0000000587007c23 */ /* 0x104fe20008010805 */
[----:B------:R-:W-:Y:S02]  /*10c80*/  MOV R135, R56 ;  /* 0x0000003800877202 */ /* 0x000fe40000000f00 */
[----:B------:R-:W1:Y:S01]  /*10c90*/  LDSM.16.MT88.4 R56, [R165+0x5c00] ;  /* 0x005c0000a538783b */ /* 0x000e620000004200 */
[----:B------:R2:W3:Y:S02]  /*10ca0*/  MUFU.EX2 R119, R0 ;  /* 0x0000000000777308 */ /* 0x0004e40000000800 */
[----:B--2---:R-:W-:Y:S01]  /*10cb0*/  FFMA.FTZ R0, R136, UR5, -R5 ;  /* 0x0000000588007c23 */ /* 0x004fe20008010805 */
[----:B---3--:R-:W-:-:S05]  /*10cc0*/  F2FP.F16.F32.PACK_AB R13, R119, R121 ;  /* 0x00000079770d723e */ /* 0x008fca00000000ff */
[----:B------:R2:W-:Y:S02]  /*10cd0*/  MUFU.EX2 R118, R0 ;  /* 0x0000000000767308 */ /* 0x0005e40000000800 */
[--C-:B--2---:R-:W-:Y:S01]  /*10ce0*/  FFMA.FTZ R0, R137, UR5, -R5.reuse ;  /* 0x0000000589007c23 */ /* 0x104fe20008010805 */
[C---:B-1----:R-:W-:Y:S05]  /*10cf0*/  HMMA.16816.F32 R24, R8.reuse, R56, R36 ;  /* 0x000000380818723c */ /* 0x042fea0000001824 */
[----:B------:R1:W2:Y:S01]  /*10d00*/  MUFU.EX2 R116, R0 ;  /* 0x0000000000747308 */ /* 0x0002a20000000800 */
[C---:B------:R-:W-:Y:S01]  /*10d10*/  HMMA.16816.F32 R16, R8.reuse, R58, R32 ;  /* 0x0000003a0810723c */ /* 0x040fe20000001820 */
[----:B------:R-:W3:Y:S05]  /*10d20*/  LDSM.16.MT88.4 R56, [R166+0x6400] ;  /* 0x00640000a638783b */ /* 0x000eea0000004200 */
[----:B------:R-:W-:Y:S01]  /*10d30*/  HMMA.16816.F32 R36, R8, R46, R40 ;  /* 0x0000002e0824723c */ /* 0x000fe20000001828 */
[----:B------:R-:W-:Y:S04]  /*10d40*/  LDSM.16.MT88.4 R40, [R166+0x6800] ;  /* 0x00680000a628783b */ /* 0x000fe80000004200 */
[----:B------:R-:W-:Y:S02]  /*10d50*/  LDSM.16.MT88.4 R44, [R165+0x6c00] ;  /* 0x006c0000a52c783b */ /* 0x000fe40000004200 */
[----:B------:R-:W-:Y:S01]  /*10d60*/  F2FP.F16.F32.PACK_AB R8, R210, R208 ;  /* 0x000000d0d208723e */ /* 0x000fe200000000ff */
[----:B-1----:R-:W-:Y:S01]  /*10d70*/  FFMA.FTZ R0, R138, UR5, -R5 ;  /* 0x000000058a007c23 */ /* 0x002fe20008010805 */
[----:B--2---:R-:W-:-:S02]  /*10d80*/  F2FP.F16.F32.PACK_AB R15, R116, R118 ;  /* 0x00000076740f723e */ /* 0x004fc400000000ff */
[----:B------:R-:W-:Y:S01]  /*10d90*/  F2FP.F16.F32.PACK_AB R10, R211, R212 ;  /* 0x000000d4d30a723e */ /* 0x000fe200000000ff */
[----:B------:R1:W-:Y:S04]  /*10da0*/  MUFU.EX2 R111, R0 ;  /* 0x00000000006f7308 */ /* 0x0003e80000000800 */
[C---:B------:R-:W-:Y:S06]  /*10db0*/  HMMA.16816.F32 R32, R12.reuse, R48, R24 ;  /* 0x000000300c20723c */ /* 0x040fec0000001818 */
[C---:B------:R-:W-:Y:S01]  /*10dc0*/  HMMA.16816.F32 R24, R12.reuse, R50, R16 ;  /* 0x000000320c18723c */ /* 0x040fe20000001810 */
[----:B------:R-:W2:Y:S05]  /*10dd0*/  LDSM.16.MT88.4 R48, [R165+0x6800] ;  /* 0x00680000a530783b */ /* 0x000eaa0000004200 */
[----:B------:R-:W-:Y:S01]  /*10de0*/  HMMA.16816.F32 R16, R12, R60, R28 ;  /* 0x0000003c0c10723c */ /* 0x000fe2000000181c */
[----:B-1----:R-:W-:-:S02]  /*10df0*/  FFMA.FTZ R0, R139, UR5, -R5 ;  /* 0x000000058b007c23 */ /* 0x002fc40008010805 */
[----:B------:R-:W-:Y:S02]  /*10e00*/  LDSM.16.MT88.4 R136, [R165+0x8000] ;  /* 0x00800000a588783b */ /* 0x000fe40000004200 */
        /* <DEDUP_REMOVED lines=12> */
[C---:B------:R-:W-:Y:S01]  /*10ed0*/  HMMA.16816.F32 R32, R8.reuse, R66, R24 ;  /* 0x000000420820723c */ /* 0x040fe20000001818 */
[----:B------:R-:W-:Y:S05]  /*10ee0*/  LDSM.16.MT88.4 R64, [R166+0x7400] ;  /* 0x00740000a640783b */ /* 0x000fea0000004200 */
[----:B---3--:R-:W-:Y:S01]  /*10ef0*/  HMMA.16816.F32 R28, R8, R56, R16 ;  /* 0x00000038081c723c */ /* 0x008fe20000001810 */
[----:B-1----:R-:W-:-:S04]  /*10f00*/  FFMA.FTZ R0, R144, UR5, -R5 ;  /* 0x0000000590007c23 */ /* 0x002fc80008010805 */
[----:B------:R1:W3:Y:S01]  /*10f10*/  MUFU.EX2 R99, R0 ;  /* 0x0000000000637308 */ /* 0x0002e20000000800 */
[----:B------:R-:W-:Y:S01]  /*10f20*/  HMMA.16816.F32 R24, R8, R58, R12 ;  /* 0x0000003a0818723c */ /* 0x000fe2000000180c */
[----:B------:R-:W4:Y:S06]  /*10f30*/  LDSM.16.MT88.4 R56, [R166+0x6c00] ;  /* 0x006c0000a638783b */ /* 0x000f2c0000004200 */
[----:B------:R-:W-:Y:S02]  /*10f40*/  F2FP.F16.F32.PACK_AB R8, R214, R213 ;  /* 0x000000d5d608723e */ /* 0x000fe400000000ff */
[----:B------:R-:W-:-:S02]  /*10f50*/  F2FP.F16.F32.PACK_AB R10, R215, R216 ;  /* 0x000000d8d70a723e */ /* 0x000fc400000000ff */
        /* <DEDUP_REMOVED lines=71> */
[----:B---3--:R-:W-:Y:S01]  /*113d0*/  F2FP.F16.F32.PACK_AB R9, R68, R69 ;  /* 0x000000454409723e */ /* 0x008fe200000000ff */
[----:B------:R-:W1:Y:S02]  /*113e0*/  LDSM.16.MT88.4 R44, [R165+0x7c00] ;  /* 0x007c0000a52c783b */ /* 0x000e640000004200 */
        /* <DEDUP_REMOVED lines=15> */
[----:B------:R-:W-:Y:S01]  /*114e0*/  FADD.FTZ R7, R201, R7 ;  /* 0x00000007c9077221 */ /* 0x000fe20000010000 */
[----:B--2---:R-:W-:-:S03]  /*114f0*/  FADD.FTZ R0, R82, R8 ;  /* 0x0000000852007221 */ /* 0x004fc60000010000 */
[----:B------:R-:W-:Y:S01]  /*11500*/  FADD.FTZ R7, R202, R7 ;  /* 0x00000007ca077221 */ /* 0x000fe20000010000 */
[----:B------:R-:W-:Y:S01]  /*11510*/  FFMA.FTZ R8, R94, UR5, -R5 ;  /* 0x000000055e087c23 */ /* 0x000fe20008010805 */
[----:B-1----:R-:W-:Y:S01]  /*11520*/  F2FP.F16.F32.PACK_AB R11, R22, R23 ;  /* 0x00000017160b723e */ /* 0x002fe200000000ff */
[----:B------:R-:W-:Y:S01]  /*11530*/  FADD.FTZ R0, R81, R0 ;  /* 0x0000000051007221 */ /* 0x000fe20000010000 */
[----:B------:R-:W-:Y:S01]  /*11540*/  FADD.FTZ R7, R204, R7 ;  /* 0x00000007cc077221 */ /* 0x000fe20000010000 */
[----:B------:R1:W-:Y:S02]  /*11550*/  MUFU.EX2 R60, R8 ;  /* 0x00000008003c7308 */ /* 0x0003e40000000800 */
[----:B------:R-:W-:Y:S01]  /*11560*/  FADD.FTZ R16, R97, R0 ;  /* 0x0000000061107221 */ /* 0x000fe20000010000 */
[----:B------:R-:W-:Y:S01]  /*11570*/  FFMA.FTZ R0, R95, UR5, -R5 ;  /* 0x000000055f007c23 */ /* 0x000fe20008010805 */
[----:B------:R-:W-:Y:S01]  /*11580*/  FADD.FTZ R7, R203, R7 ;  /* 0x00000007cb077221 */ /* 0x000fe20000010000 */
[----:B----4-:R-:W-:-:S03]  /*11590*/  FFMA.FTZ R12, R89, UR5, -R5 ;  /* 0x00000005590c7c23 */ /* 0x010fc60008010805 */
[----:B------:R2:W3:Y:S01]  /*115a0*/  MUFU.EX2 R21, R0 ;  /* 0x0000000000157308 */ /* 0x0004e20000000800 */
[----:B------:R-:W-:-:S04]  /*115b0*/  FADD.FTZ R7, R205, R7 ;  /* 0x00000007cd077221 */ /* 0x000fc80000010000 */
[----:B------:R-:W-:Y:S01]  /*115c0*/  FADD.FTZ R7, R206, R7 ;  /* 0x00000007ce077221 */ /* 0x000fe20000010000 */
[----:B-1----:R-:W-:-:S03]  /*115d0*/  F2FP.F16.F32.PACK_AB R8, R229, R230 ;  /* 0x000000e6e508723e */ /* 0x002fc600000000ff */
[----:B------:R-:W-:-:S04]  /*115e0*/  FADD.FTZ R7, R209, R7 ;  /* 0x00000007d1077221 */ /* 0x000fc80000010000 */
[----:B------:R-:W-:Y:S01]  /*115f0*/  FADD.FTZ R7, R208, R7 ;  /* 0x00000007d0077221 */ /* 0x000fe20000010000 */
[C---:B------:R-:W-:Y:S01]  /*11600*/  HMMA.16816.F32 R32, R8.reuse, R58, R32 ;  /* 0x0000003a0820723c */ /* 0x040fe20000001820 */
[----:B--2---:R-:W-:Y:S01]  /*11610*/  FADD.FTZ R0, R107, R16 ;  /* 0x000000106b007221 */ /* 0x004fe20000010000 */
[----:B------:R1:W-:Y:S01]  /*11620*/  MUFU.EX2 R58, R12 ;  /* 0x0000000c003a7308 */ /* 0x0003e20000000800 */
[----:B------:R-:W-:Y:S02]  /*11630*/  FADD.FTZ R7, R210, R7 ;  /* 0x00000007d2077221 */ /* 0x000fe40000010000 */
[----:B------:R-:W-:Y:S01]  /*11640*/  FADD.FTZ R0, R108, R0 ;  /* 0x000000006c007221 */ /* 0x000fe20000010000 */
[C---:B------:R-:W-:Y:S03]  /*11650*/  HMMA.16816.F32 R36, R8.reuse, R56, R36 ;  /* 0x000000380824723c */ /* 0x040fe60000001824 */
[----:B------:R-:W-:Y:S01]  /*11660*/  FADD.FTZ R0, R110, R0 ;  /* 0x000000006e007221 */ /* 0x000fe20000010000 */
[----:B------:R2:W4:Y:S02]  /*11670*/  MUFU.EX2 R59, R13 ;  /* 0x0000000d003b7308 */ /* 0x0005240000000800 */
[----:B------:R-:W-:Y:S01]  /*11680*/  HMMA.16816.F32 R16, R8, R50, R24 ;  /* 0x000000320810723c */ /* 0x000fe20000001818 */
[----:B------:R-:W-:-:S04]  /*11690*/  FADD.FTZ R0, R117, R0 ;  /* 0x0000000075007221 */ /* 0x000fc80000010000 */
[----:B------:R-:W-:Y:S01]  /*116a0*/  FADD.FTZ R0, R123, R0 ;  /* 0x000000007b007221 */ /* 0x000fe20000010000 */
[----:B------:R-:W-:Y:S01]  /*116b0*/  HMMA.16816.F32 R28, R8, R48, R28 ;  /* 0x00000030081c723c */ /* 0x000fe2000000181c */
[--C-:B-1----:R-:W-:Y:S02]  /*116c0*/  FFMA.FTZ R12, R90, UR5, -R5.reuse ;  /* 0x000000055a0c7c23 */ /* 0x102fe40008010805 */
[----:B------:R-:W-:Y:S02]  /*116d0*/  FADD.FTZ R0, R124, R0 ;  /* 0x000000007c007221 */ /* 0x000fe40000010000 */
[----:B------:R1:W5:Y:S02]  /*116e0*/  MUFU.EX2 R57, R12 ;  /* 0x0000000c00397308 */ /* 0x0003640000000800 */
[----:B------:R-:W-:Y:S01]  /*116f0*/  FADD.FTZ R0, R125, R0 ;  /* 0x000000007d007221 */ /* 0x000fe20000010000 */
[----:B------:R-:W-:Y:S01]  /*11700*/  F2FP.F16.F32.PACK_AB R8, R237, R235 ;  /* 0x000000ebed08723e */ /* 0x000fe200000000ff */
[----:B--2---:R-:W-:Y:S01]  /*11710*/  FFMA.FTZ R13, R153, UR5, -R5 ;  /* 0x00000005990d7c23 */ /* 0x004fe20008010805 */
[----:B---3--:R-:W-:Y:S01]  /*11720*/  F2FP.F16.F32.PACK_AB R9, R21, R60 ;  /* 0x0000003c1509723e */ /* 0x008fe200000000ff */
[----:B------:R-:W-:Y:S01]  /*11730*/  FADD.FTZ R0, R122, R0 ;  /* 0x000000007a007221 */ /* 0x000fe20000010000 */
[----:B------:R-:W-:Y:S01]  /*11740*/  F2FP.F16.F32.PACK_AB R10, R238, R236 ;  /* 0x000000ecee0a723e */ /* 0x000fe200000000ff */
[----:B------:R2:W-:Y:S01]  /*11750*/  MUFU.EX2 R52, R13 ;  /* 0x0000000d00347308 */ /* 0x0005e20000000800 */
[----:B------:R-:W-:Y:S01]  /*11760*/  F2FP.F16.F32.PACK_AB R11, R14, R15 ;  /* 0x0000000f0e0b723e */ /* 0x000fe200000000ff */
[----:B------:R-:W-:Y:S01]  /*11770*/  FADD.FTZ R0, R121, R0 ;  /* 0x0000000079007221 */ /* 0x000fe20000010000 */
[----:B----4-:R-:W-:-:S03]  /*11780*/  F2FP.F16.F32.PACK_AB R144, R59, R61 ;  /* 0x0000003d3b90723e */ /* 0x010fc600000000ff */
[----:B------:R-:W-:Y:S02]  /*11790*/  FADD.FTZ R0, R119, R0 ;  /* 0x0000000077007221 */ /* 0x000fe40000010000 */
[C---:B------:R-:W-:Y:S01]  /*117a0*/  HMMA.16816.F32 R24, R8.reuse, R44, R36 ;  /* 0x0000002c0818723c */ /* 0x040fe20000001824 */
[----:B-1----:R-:W-:Y:S01]  /*117b0*/  FFMA.FTZ R12, R91, UR5, -R5 ;  /* 0x000000055b0c7c23 */ /* 0x002fe20008010805 */
[----:B------:R-:W-:Y:S01]  /*117c0*/  FADD.FTZ R0, R118, R0 ;  /* 0x0000000076007221 */ /* 0x000fe20000010000 */
[----:B------:R-:W1:Y:S02]  /*117d0*/  LDSM.16.MT88.4 R36, [R166+0x8000] ;  /* 0x00800000a624783b */ /* 0x000e640000004200 */
[----:B------:R3:W-:Y:S01]  /*117e0*/  MUFU.EX2 R56, R12 ;  /* 0x0000000c00387308 */ /* 0x0007e20000000800 */
[----:B------:R-:W-:Y:S01]  /*117f0*/  FADD.FTZ R0, R116, R0 ;  /* 0x0000000074007221 */ /* 0x000fe20000010000 */
[----:B------:R-:W-:Y:S01]  /*11800*/  HMMA.16816.F32 R32, R8, R46, R32 ;  /* 0x0000002e0820723c */ /* 0x000fe20000001820 */
[----:B--2---:R-:W-:-:S02]  /*11810*/  FFMA.FTZ R13, R120, UR5, -R6 ;  /* 0x00000005780d7c23 */ /* 0x004fc40008010806 */
[----:B------:R-:W-:-:S03]  /*11820*/  FADD.FTZ R0, R111, R0 ;  /* 0x000000006f007221 */ /* 0x000fc60000010000 */
[C---:B-----5:R-:W-:Y:S01]  /*11830*/  HMMA.16816.F32 R28, R8.reuse, R40, R28 ;  /* 0x00000028081c723c */ /* 0x060fe2000000181c */
[----:B------:R-:W-:Y:S01]  /*11840*/  FADD.FTZ R0, R109, R0 ;  /* 0x000000006d007221 */ /* 0x000fe20000010000 */
[----:B------:R-:W-:Y:S04]  /*11850*/  MUFU.EX2 R245, R13 ;  /* 0x0000000d00f57308 */ /* 0x000fe80000000800 */
[----:B------:R-:W-:Y:S01]  /*11860*/  HMMA.16816.F32 R16, R8, R42, R16 ;  /* 0x0000002a0810723c */ /* 0x000fe20000001810 */
[----:B------:R-:W2:Y:S01]  /*11870*/  LDSM.16.MT88.4 R40, [R165+0x8400] ;  /* 0x00840000a528783b */ /* 0x000ea20000004200 */
[----:B---3--:R-:W-:-:S04]  /*11880*/  FFMA.FTZ R12, R152, UR5, -R5 ;  /* 0x00000005980c7c23 */ /* 0x008fc80008010805 */
[----:B------:R3:W4:Y:S01]  /*11890*/  MUFU.EX2 R53, R12 ;  /* 0x0000000c00357308 */ /* 0x0007220000000800 */
[----:B------:R-:W-:Y:S02]  /*118a0*/  F2FP.F16.F32.PACK_AB R8, R241, R239 ;  /* 0x000000eff108723e */ /* 0x000fe400000000ff */
[----:B------:R-:W-:Y:S02]  /*118b0*/  F2FP.F16.F32.PACK_AB R9, R57, R58 ;  /* 0x0000003a3909723e */ /* 0x000fe400000000ff */
[----:B------:R-:W-:Y:S01]  /*118c0*/  F2FP.F16.F32.PACK_AB R10, R242, R240 ;  /* 0x000000f0f20a723e */ /* 0x000fe200000000ff */
[----:B---3--:R-:W-:Y:S01]  /*118d0*/  FADD.FTZ R12, R212, R7 ;  /* 0x00000007d40c7221 */ /* 0x008fe20000010000 */
[----:B------:R-:W-:Y:S01]  /*118e0*/  FADD.FTZ R7, R104, R0 ;  /* 0x0000000068077221 */ /* 0x000fe20000010000 */
[----:B------:R-:W-:Y:S01]  /*118f0*/  FFMA.FTZ R0, R156, UR5, -R5 ;  /* 0x000000059c007c23 */ /* 0x000fe20008010805 */
[----:B----4-:R-:W-:Y:S01]  /*11900*/  F2FP.F16.F32.PACK_AB R11, R53, R56 ;  /* 0x00000038350b723e */ /* 0x010fe200000000ff */
[----:B------:R-:W-:Y:S01]  /*11910*/  FADD.FTZ R12, R211, R12 ;  /* 0x0000000cd30c7221 */ /* 0x000fe20000010000 */
[----:B------:R-:W-:Y:S01]  /*11920*/  FADD.FTZ R7, R106, R7 ;  /* 0x000000076a077221 */ /* 0x000fe20000010000 */
[----:B------:R3:W4:Y:S02]  /*11930*/  MUFU.EX2 R50, R0 ;  /* 0x0000000000327308 */ /* 0x0007240000000800 */
[----:B------:R-:W-:-:S02]  /*11940*/  FADD.FTZ R12, R213, R12 ;  /* 0x0000000cd50c7221 */ /* 0x000fc40000010000 */
[C---:B------:R-:W-:Y:S06]  /*11950*/  HMMA.16816.F32 R24, R8.reuse, R136, R24 ;  /* 0x000000880818723c */ /* 0x040fec0000001818 */
[C---:B------:R-:W-:Y:S01]  /*11960*/  HMMA.16816.F32 R136, R8.reuse, R138, R32 ;  /* 0x0000008a0888723c */ /* 0x040fe20000001820 */
[----:B------:R-:W5:Y:S05]  /*11970*/  LDSM.16.MT88.4 R32, [R166+0x8400] ;  /* 0x00840000a620783b */ /* 0x000f6a0000004200 */
[----:B-1----:R-:W-:Y:S01]  /*11980*/  HMMA.16816.F32 R28, R8, R36, R28 ;  /* 0x00000024081c723c */ /* 0x002fe2000000181c */
[----:B---3--:R-:W-:Y:S01]  /*11990*/  FADD.FTZ R0, R105, R7 ;  /* 0x0000000769007221 */ /* 0x008fe20000010000 */
        /* <DEDUP_REMOVED lines=8> */
[----:B------:R-:W3:Y:S02]  /*11a20*/  LDSM.16.MT88.4 R36, [R165+0x8800] ;  /* 0x00880000a524783b */ /* 0x000ee40000004200 */
[----:B------:R-:W-:Y:S01]  /*11a30*/  FADD.FTZ R0, R96, R0 ;  /* 0x0000000060007221 */ /* 0x000fe20000010000 */
[----:B------:R-:W-:Y:S01]  /*11a40*/  FADD.FTZ R7, R218, R7 ;  /* 0x00000007da077221 */ /* 0x000fe20000010000 */
[----:B------:R-:W-:-:S02]  /*11a50*/  F2FP.F16.F32.PACK_AB R8, R250, R246 ;  /* 0x000000f6fa08723e */ /* 0x000fc400000000ff */
[----:B------:R-:W-:Y:S01]  /*11a60*/  FADD.FTZ R0, R83, R0 ;  /* 0x0000000053007221 */ /* 0x000fe20000010000 */
[----:B------:R-:W-:Y:S01]  /*11a70*/  FADD.FTZ R7, R217, R7 ;  /* 0x00000007d9077221 */ /* 0x000fe20000010000 */
[----:B----4-:R-:W-:Y:S02]  /*11a80*/  F2FP.F16.F32.PACK_AB R9, R52, R50 ;  /* 0x000000323409723e */ /* 0x010fe400000000ff */
[----:B------:R-:W-:Y:S01]  /*11a90*/  FADD.FTZ R0, R80, R0 ;  /* 0x0000000050007221 */ /* 0x000fe20000010000 */
[----:B------:R-:W-:Y:S01]  /*11aa0*/  FADD.FTZ R7, R219, R7 ;  /* 0x00000007db077221 */ /* 0x000fe20000010000 */
[----:B------:R-:W-:Y:S01]  /*11ab0*/  F2FP.F16.F32.PACK_AB R10, R252, R248 ;  /* 0x000000f8fc0a723e */ /* 0x000fe200000000ff */
[----:B-1----:R-:W-:Y:S01]  /*11ac0*/  FFMA.FTZ R12, R87, UR5, -R5 ;  /* 0x00000005570c7c23 */ /* 0x002fe20008010805 */
[----:B------:R-:W-:Y:S01]  /*11ad0*/  FADD.FTZ R0, R79, R0 ;  /* 0x000000004f007221 */ /* 0x000fe20000010000 */
[----:B------:R-:W-:Y:S02]  /*11ae0*/  FADD.FTZ R7, R220, R7 ;  /* 0x00000007dc077221 */ /* 0x000fe40000010000 */
[----:B------:R1:W4:Y:S01]  /*11af0*/  MUFU.EX2 R48, R12 ;  /* 0x0000000c00307308 */ /* 0x0003220000000800 */
[----:B------:R-:W-:Y:S01]  /*11b00*/  FADD.FTZ R0, R78, R0 ;  /* 0x000000004e007221 */ /* 0x000fe20000010000 */
[----:B------:R-:W-:-:S03]  /*11b10*/  FADD.FTZ R7, R221, R7 ;  /* 0x00000007dd077221 */ /* 0x000fc60000010000 */
        /* <DEDUP_REMOVED lines=8> */
[----:B-1----:R-:W-:Y:S01]  /*11ba0*/  FFMA.FTZ R12, R86, UR5, -R6 ;  /* 0x00000005560c7c23 */ /* 0x002fe20008010806 */
[----:B----4-:R-:W-:Y:S01]  /*11bb0*/  F2FP.F16.F32.PACK_AB R11, R48, R49 ;  /* 0x00000031300b723e */ /* 0x010fe200000000ff */
[----:B------:R-:W-:Y:S01]  /*11bc0*/  FADD.FTZ R0, R73, R0 ;  /* 0x0000000049007221 */ /* 0x000fe20000010000 */
[----:B------:R-:W-:Y:S01]  /*11bd0*/  FADD.FTZ R7, R225, R7 ;  /* 0x00000007e1077221 */ /* 0x000fe20000010000 */
[----:B------:R1:W4:Y:S02]  /*11be0*/  MUFU.EX2 R51, R12 ;  /* 0x0000000c00337308 */ /* 0x0003240000000800 */
[----:B------:R-:W-:Y:S01]  /*11bf0*/  FADD.FTZ R0, R72, R0 ;  /* 0x0000000048007221 */ /* 0x000fe20000010000 */
[----:B------:R-:W-:Y:S01]  /*11c00*/  FADD.FTZ R7, R228, R7 ;  /* 0x00000007e4077221 */ /* 0x000fe20000010000 */
[----:B--2---:R-:W-:Y:S02]  /*11c10*/  HMMA.16816.F32 R24, R8, R40, R24 ;  /* 0x000000280818723c */ /* 0x004fe40000001818 */
[----:B------:R-:W-:Y:S01]  /*11c20*/  FADD.FTZ R0, R71, R0 ;  /* 0x0000000047007221 */ /* 0x000fe20000010000 */
[----:B------:R-:W-:-:S03]  /*11c30*/  FADD.FTZ R6, R227, R7 ;  /* 0x00000007e3067221 */ /* 0x000fc60000010000 */
[----:B------:R-:W-:Y:S01]  /*11c40*/  FADD.FTZ R0, R70, R0 ;  /* 0x0000000046007221 */ /* 0x000fe20000010000 */
[----:B------:R-:W-:Y:S01]  /*11c50*/  FADD.FTZ R6, R230, R6 ;  /* 0x00000006e6067221 */ /* 0x000fe20000010000 */
[C---:B------:R-:W-:Y:S01]  /*11c60*/  HMMA.16816.F32 R136, R8.reuse, R42, R136 ;  /* 0x0000002a0888723c */ /* 0x040fe20000001888 */
[----:B------:R-:W2:Y:S01]  /*11c70*/  LDSM.16.MT88.4 R40, [R166+0x8800] ;  /* 0x00880000a628783b */ /* 0x000ea20000004200 */
[----:B------:R-:W-:Y:S01]  /*11c80*/  FADD.FTZ R0, R69, R0 ;  /* 0x0000000045007221 */ /* 0x000fe20000010000 */
[----:B------:R-:W-:Y:S01]  /*11c90*/  FADD.FTZ R7, R229, R6 ;  /* 0x00000006e5077221 */ /* 0x000fe20000010000 */
[--C-:B-1----:R-:W-:Y:S02]  /*11ca0*/  FFMA.FTZ R12, R160, UR5, -R5.reuse ;  /* 0x00000005a00c7c23 */ /* 0x102fe40008010805 */
[----:B------:R-:W-:Y:S01]  /*11cb0*/  FADD.FTZ R6, R68, R0 ;  /* 0x0000000044067221 */ /* 0x000fe20000010000 */
[----:B------:R-:W-:Y:S01]  /*11cc0*/  FFMA.FTZ R0, R187, UR5, -R5 ;  /* 0x00000005bb007c23 */ /* 0x000fe20008010805 */
[----:B------:R-:W-:Y:S01]  /*11cd0*/  FADD.FTZ R7, R231, R7 ;  /* 0x00000007e7077221 */ /* 0x000fe20000010000 */
[----:B------:R1:W-:Y:S01]  /*11ce0*/  MUFU.EX2 R47, R12 ;  /* 0x0000000c002f7308 */ /* 0x0003e20000000800 */
[----:B------:R-:W-:Y:S01]  /*11cf0*/  FADD.FTZ R6, R23, R6 ;  /* 0x0000000617067221 */ /* 0x000fe20000010000 */
[----:B-----5:R-:W-:Y:S01]  /*11d00*/  HMMA.16816.F32 R148, R8, R32, R28 ;  /* 0x000000200894723c */ /* 0x020fe2000000181c */
[----:B------:R-:W-:Y:S01]  /*11d10*/  FADD.FTZ R7, R234, R7 ;  /* 0x00000007ea077221 */ /* 0x000fe20000010000 */
[----:B------:R-:W5:Y:S01]  /*11d20*/  LDSM.16.MT88.4 R28, [R165+0x8c00] ;  /* 0x008c0000a51c783b */ /* 0x000f620000004200 */
[----:B----4-:R-:W-:-:S03]  /*11d30*/  F2FP.F16.F32.PACK_AB R146, R245, R51 ;  /* 0x00000033f592723e */ /* 0x010fc600000000ff */
[----:B------:R4:W-:Y:S01]  /*11d40*/  MUFU.EX2 R23, R0 ;  /* 0x0000000000177308 */ /* 0x0009e20000000800 */
[----:B------:R-:W-:Y:S07]  /*11d50*/  HMMA.16816.F32 R16, R8, R34, R16 ;  /* 0x000000220810723c */ /* 0x000fee0000001810 */
[----:B------:R-:W-:Y:S01]  /*11d60*/  F2FP.F16.F32.PACK_AB R8, R135, R251 ;  /* 0x000000fb8708723e */ /* 0x000fe200000000ff */
[----:B-1----:R-:W-:Y:S01]  /*11d70*/  FFMA.FTZ R12, R161, UR5, -R5 ;  /* 0x00000005a10c7c23 */ /* 0x002fe20008010805 */
[----:B------:R-:W-:-:S03]  /*11d80*/  F2FP.F16.F32.PACK_AB R10, R128, R129 ;  /* 0x00000081800a723e */ /* 0x000fc600000000ff */
[----:B------:R1:W3:Y:S01]  /*11d90*/  MUFU.EX2 R46, R12 ;  /* 0x0000000c002e7308 */ /* 0x0002e20000000800 */
[----:B----4-:R-:W-:Y:S01]  /*11da0*/  FADD.FTZ R0, R22, R6 ;  /* 0x0000000616007221 */ /* 0x010fe20000010000 */
[----:B------:R-:W-:Y:S01]  /*11db0*/  FADD.FTZ R6, R235, R7 ;  /* 0x00000007eb067221 */ /* 0x000fe20000010000 */
[----:B------:R-:W-:Y:S02]  /*11dc0*/  FFMA.FTZ R7, R190, UR5, -R5 ;  /* 0x00000005be077c23 */ /* 0x000fe40008010805 */
[----:B------:R-:W-:Y:S01]  /*11dd0*/  FADD.FTZ R0, R60, R0 ;  /* 0x000000003c007221 */ /* 0x000fe20000010000 */
[----:B------:R-:W-:-:S03]  /*11de0*/  FADD.FTZ R6, R237, R6 ;  /* 0x00000006ed067221 */ /* 0x000fc60000010000 */
[----:B------:R-:W-:Y:S01]  /*11df0*/  FADD.FTZ R0, R21, R0 ;  /* 0x0000000015007221 */ /* 0x000fe20000010000 */
[----:B------:R-:W-:Y:S01]  /*11e00*/  FADD.FTZ R6, R236, R6 ;  /* 0x00000006ec067221 */ /* 0x000fe20000010000 */
[----:B------:R4:W-:Y:S02]  /*11e10*/  MUFU.EX2 R21, R7 ;  /* 0x0000000700157308 */ /* 0x0009e40000000800 */
[----:B------:R-:W-:Y:S01]  /*11e20*/  FADD.FTZ R0, R15, R0 ;  /* 0x000000000f007221 */ /* 0x000fe20000010000 */
[----:B-1----:R-:W-:Y:S01]  /*11e30*/  FFMA.FTZ R12, R162, UR5, -R5 ;  /* 0x00000005a20c7c23 */ /* 0x002fe20008010805 */
[----:B---3--:R-:W-:Y:S02]  /*11e40*/  F2FP.F16.F32.PACK_AB R9, R46, R47 ;  /* 0x0000002f2e09723e */ /* 0x008fe400000000ff */
[----:B------:R-:W-:Y:S02]  /*11e50*/  FADD.FTZ R0, R14, R0 ;  /* 0x000000000e007221 */ /* 0x000fe40000010000 */
[----:B------:R1:W-:Y:S02]  /*11e60*/  MUFU.EX2 R45, R12 ;  /* 0x0000000c002d7308 */ /* 0x0003e40000000800 */
[----:B------:R-:W-:-:S04]  /*11e70*/  FADD.FTZ R0, R58, R0 ;  /* 0x000000003a007221 */ /* 0x000fc80000010000 */
[----:B------:R-:W-:Y:S01]  /*11e80*/  FADD.FTZ R0, R57, R0 ;  /* 0x0000000039007221 */ /* 0x000fe20000010000 */
[----:B----4-:R-:W-:-:S03]  /*11e90*/  FFMA.FTZ R7, R191, UR5, -R5 ;  /* 0x00000005bf077c23 */ /* 0x010fc60008010805 */
[----:B------:R-:W-:-:S04]  /*11ea0*/  FADD.FTZ R0, R56, R0 ;  /* 0x0000000038007221 */ /* 0x000fc80000010000 */
[----:B------:R-:W-:Y:S01]  /*11eb0*/  FADD.FTZ R0, R53, R0 ;  /* 0x0000000035007221 */ /* 0x000fe20000010000 */
[----:B------:R-:W3:Y:S01]  /*11ec0*/  MUFU.EX2 R7, R7 ;  /* 0x0000000700077308 */ /* 0x000ee20000000800 */
[----:B-1----:R-:W-:Y:S02]  /*11ed0*/  FFMA.FTZ R12, R163, UR5, -R5 ;  /* 0x00000005a30c7c23 */ /* 0x002fe40008010805 */
[----:B------:R-:W-:-:S04]  /*11ee0*/  FADD.FTZ R0, R50, R0 ;  /* 0x0000000032007221 */ /* 0x000fc80000010000 */
[----:B------:R-:W-:Y:S01]  /*11ef0*/  FADD.FTZ R0, R52, R0 ;  /* 0x0000000034007221 */ /* 0x000fe20000010000 */
[----:B------:R1:W4:Y:S03]  /*11f00*/  MUFU.EX2 R44, R12 ;  /* 0x0000000c002c7308 */ /* 0x0003260000000800 */
[----:B------:R-:W-:-:S04]  /*11f10*/  FADD.FTZ R0, R49, R0 ;  /* 0x0000000031007221 */ /* 0x000fc80000010000 */
[----:B------:R-:W-:Y:S01]  /*11f20*/  FADD.FTZ R0, R48, R0 ;  /* 0x0000000030007221 */ /* 0x000fe20000010000 */
[----:B---3--:R-:W-:-:S03]  /*11f30*/  F2FP.F16.F32.PACK_AB R147, R7, R21 ;  /* 0x000000150793723e */ /* 0x008fc600000000ff */
[----:B------:R-:W-:-:S04]  /*11f40*/  FADD.FTZ R0, R47, R0 ;  /* 0x000000002f007221 */ /* 0x000fc80000010000 */
[----:B------:R-:W-:Y:S01]  /*11f50*/  FADD.FTZ R0, R46, R0 ;  /* 0x000000002e007221 */ /* 0x000fe20000010000 */
[----:B-1----:R-:W-:Y:S01]  /*11f60*/  FFMA.FTZ R12, R186, UR5, -R5 ;  /* 0x00000005ba0c7c23 */ /* 0x002fe20008010805 */
[----:B------:R-:W-:Y:S01]  /*11f70*/  FADD.FTZ R5, R238, R6 ;  /* 0x00000006ee057221 */ /* 0x000fe20000010000 */
[C---:B----4-:R-:W-:Y:S01]  /*11f80*/  F2FP.F16.F32.PACK_AB R11, R44.reuse, R45 ;  /* 0x0000002d2c0b723e */ /* 0x050fe200000000ff */
[----:B------:R-:W-:Y:S01]  /*11f90*/  FADD.FTZ R0, R45, R0 ;  /* 0x000000002d007221 */ /* 0x000fe20000010000 */
[----:B------:R1:W3:Y:S01]  /*11fa0*/  MUFU.EX2 R22, R12 ;  /* 0x0000000c00167308 */ /* 0x0002e20000000800 */
[----:B------:R-:W-:Y:S02]  /*11fb0*/  FADD.FTZ R5, R239, R5 ;  /* 0x00000005ef057221 */ /* 0x000fe40000010000 */
[----:B------:R-:W-:Y:S02]  /*11fc0*/  FADD.FTZ R0, R44, R0 ;  /* 0x000000002c007221 */ /* 0x000fe40000010000 */
[----:B------:R-:W-:Y:S01]  /*11fd0*/  FADD.FTZ R5, R241, R5 ;  /* 0x00000005f1057221 */ /* 0x000fe20000010000 */
[----:B------:R-:W-:Y:S01]  /*11fe0*/  HMMA.16816.F32 R140, R8, R36, R24 ;  /* 0x00000024088c723c */ /* 0x000fe20000001818 */
[----:B------:R-:W-:-:S02]  /*11ff0*/  FADD.FTZ R0, R23, R0 ;  /* 0x0000000017007221 */ /* 0x000fc40000010000 */
[----:B------:R-:W-:-:S03]  /*12000*/  FADD.FTZ R5, R240, R5 ;  /* 0x00000005f0057221 */ /* 0x000fc60000010000 */
[C---:B------:R-:W-:Y:S01]  /*12010*/  HMMA.16816.F32 R136, R8.reuse, R38, R136 ;  /* 0x000000260888723c */ /* 0x040fe20000001888 */
[----:B------:R-:W-:Y:S01]  /*12020*/  FADD.FTZ R5, R242, R5 ;  /* 0x00000005f2057221 */ /* 0x000fe20000010000 */
[----:B-1----:R-:W1:Y:S03]  /*12030*/  LDSM.16.MT88.4 R12, [R166+0x8c00] ;  /* 0x008c0000a60c783b */ /* 0x002e660000004200 */
[----:B------:R-:W-:Y:S01]  /*12040*/  FADD.FTZ R5, R246, R5 ;  /* 0x00000005f6057221 */ /* 0x000fe20000010000 */
[----:B--2---:R-:W-:Y:S01]  /*12050*/  HMMA.16816.F32 R148, R8, R40, R148 ;  /* 0x000000280894723c */ /* 0x004fe20000001894 */
[C---:B---3--:R-:W-:Y:S01]  /*12060*/  F2FP.F16.F32.PACK_AB R145, R22.reuse, R23 ;  /* 0x000000171691723e */ /* 0x048fe200000000ff */
[----:B------:R-:W-:Y:S01]  /*12070*/  FADD.FTZ R0, R22, R0 ;  /* 0x0000000016007221 */ /* 0x000fe20000010000 */
[----:B------:R-:W-:-:S03]  /*12080*/  FADD.FTZ R5, R250, R5 ;  /* 0x00000005fa057221 */ /* 0x000fc60000010000 */
[----:B------:R-:W-:Y:S01]  /*12090*/  HMMA.16816.F32 R16, R8, R42, R16 ;  /* 0x0000002a0810723c */ /* 0x000fe20000001810 */
[----:B------:R-:W-:Y:S01]  /*120a0*/  FADD.FTZ R5, R248, R5 ;  /* 0x00000005f8057221 */ /* 0x000fe20000010000 */
[----:B------:R-:W-:-:S03]  /*120b0*/  FADD.FTZ R0, R21, R0 ;  /* 0x0000000015007221 */ /* 0x000fc60000010000 */
[----:B------:R-:W-:Y:S01]  /*120c0*/  FADD.FTZ R5, R252, R5 ;  /* 0x00000005fc057221 */ /* 0x000fe20000010000 */
[----:B-----5:R-:W-:Y:S01]  /*120d0*/  HMMA.16816.F32 R140, R144, R28, R140 ;  /* 0x0000001c908c723c */ /* 0x020fe2000000188c */
[----:B------:R-:W-:Y:S02]  /*120e0*/  FADD.FTZ R246, R7, R0 ;  /* 0x0000000007f67221 */ /* 0x000fe40000010000 */
[----:B------:R-:W-:-:S03]  /*120f0*/  FADD.FTZ R5, R251, R5 ;  /* 0x00000005fb057221 */ /* 0x000fc60000010000 */
[----:B------:R-:W-:Y:S01]  /*12100*/  HMMA.16816.F32 R136, R144, R30, R136 ;  /* 0x0000001e9088723c */ /* 0x000fe20000001888 */
[----:B------:R-:W-:-:S04]  /*12110*/  FADD.FTZ R5, R135, R5 ;  /* 0x0000000587057221 */ /* 0x000fc80000010000 */
[----:B------:R-:W-:-:S04]  /*12120*/  FADD.FTZ R5, R129, R5 ;  /* 0x0000000581057221 */ /* 0x000fc80000010000 */
[----:B------:R-:W-:-:S04]  /*12130*/  FADD.FTZ R5, R128, R5 ;  /* 0x0000000580057221 */ /* 0x000fc80000010000 */
[----:B------:R-:W-:-:S04]  /*12140*/  FADD.FTZ R5, R61, R5 ;  /* 0x000000053d057221 */ /* 0x000fc80000010000 */
[----:B------:R-:W-:Y:S01]  /*12150*/  FADD.FTZ R5, R59, R5 ;  /* 0x000000053b057221 */ /* 0x000fe20000010000 */
[----:B-1----:R-:W-:Y:S03]  /*12160*/  HMMA.16816.F32 R148, R144, R12, R148 ;  /* 0x0000000c9094723c */ /* 0x002fe60000001894 */
[----:B------:R-:W-:-:S04]  /*12170*/  FADD.FTZ R5, R51, R5 ;  /* 0x0000000533057221 */ /* 0x000fc80000010000 */
[----:B------:R-:W-:Y:S01]  /*12180*/  FADD.FTZ R245, R245, R5 ;  /* 0x00000005f5f57221 */ /* 0x000fe20000010000 */
[----:B------:R-:W-:Y:S01]  /*12190*/  HMMA.16816.F32 R144, R144, R14, R16 ;  /* 0x0000000e9090723c */ /* 0x000fe20000001810 */
        /* <DEDUP_REMOVED lines=70> */
.L_x_1103:
[----:B------:R-:W1:Y:S02]  /*12600*/  LDC R0, c[0x0][0x250] ;  /* 0x00009400ff007b82 */ /* 0x000e640000000800 */
[----:B-1----:R-:W-:-:S05]  /*12610*/  IMAD.SHL.U32 R5, R0, 0x100, RZ ;  /* 0x0000010000057824 */ /* 0x002fca00078e00ff */
[----:B------:R-:W-:-:S04]  /*12620*/  IADD3 R5, -R5, RZ, RZ ;  /* 0x000000ff05057210 */ /* 0x000fc80007ffe1ff */
[----:B------:R-:W-:-:S07]  /*12630*/  SHF.R.S32.HI R6, RZ, 0x1f, R5 ;  /* 0x0000001fff067819 */ /* 0x000fce0000011405 */
.L_x_1104:
[----:B------:R-:W-:Y:S01]  /*12640*/  ULDC UR4, c[0x0][0x2d0] ;  /* 0x0000b40000047ab9 */ /* 0x000fe20000000800 */
[C---:B------:R-:W-:Y:S01]  /*12650*/  LEA R54, P1, R5.reuse, R54, 0x1 ;  /* 0x0000003605367211 */ /* 0x040fe200078208ff */
[----:B------:R-:W1:Y:S01]  /*12660*/  S2R R52, SR_TID.X ;  /* 0x0000000000347919 */ /* 0x000e620000002100 */
[----:B------:R-:W-:Y:S01]  /*12670*/  ISETP.GE.AND P0, PT, R132, UR4, PT ;  /* 0x0000000484007c0c */ /* 0x000fe2000bf06270 */
[----:B------:R-:W-:Y:S01]  /*12680*/  ULDC UR4, c[0x0][0x39c] ;  /* 0x0000e70000047ab9 */ /* 0x000fe20000000800 */
[----:B------:R-:W-:-:S11]  /*12690*/  LEA.HI.X R55, R5, R55, R6, 0x1, P1 ;  /* 0x0000003705377211 */ /* 0x000fd600008f0c06 */
[----:B------:R-:W2:Y:S01]  /*126a0*/  @!P0 LDC R14, c[0x0][0x254] ;  /* 0x00009500ff0e8b82 */ /* 0x000ea20000000800 */
[----:B------:R-:W-:Y:S01]  /*126b0*/  @!P0 IADD3 R7, P2, P1, R5, UR19, R154 ;  /* 0x0000001305078c10 */ /* 0x000fe2000f95e09a */
[----:B------:R-:W-:Y:S01]  /*126c0*/  @!P0 IMAD.MOV.U32 R8, RZ, RZ, R54 ;  /* 0x000000ffff088224 */ /* 0x000fe200078e0036 */
[----:B------:R-:W-:Y:S01]  /*126d0*/  @P0 STS [R185+0x5000], RZ ;  /* 0x005000ffb9000388 */ /* 0x000fe20000000800 */
[----:B------:R-:W-:Y:S01]  /*126e0*/  @!P0 IMAD.MOV.U32 R9, RZ, RZ, R55 ;  /* 0x000000ffff098224 */ /* 0x000fe200078e0037 */
[----:B------:R-:W-:Y:S01]  /*126f0*/  @!P0 IADD3.X R10, R6, UR18, R159, P2, P1 ;  /* 0x00000012060a8c10 */ /* 0x000fe200097e249f */
[----:B------:R-:W-:Y:S01]  /*12700*/  @!P0 IMAD.MOV.U32 R158, RZ, RZ, R154 ;  /* 0x000000ffff9e8224 */ /* 0x000fe200078e009a */
[C---:B------:R-:W-:Y:S01]  /*12710*/  @!P0 LEA R12, P2, R7.reuse, UR10, 0x1 ;  /* 0x0000000a070c8c11 */ /* 0x040fe2000f8408ff */
[----:B------:R-:W3:Y:S01]  /*12720*/  @!P0 LDC R15, c[0x0][0x254] ;  /* 0x00009500ff0f8b82 */ /* 0x000ee20000000800 */
[----:B------:R-:W-:Y:S01]  /*12730*/  @!P0 LEA R11, P1, R0, R154, 0x6 ;  /* 0x0000009a000b8211 */ /* 0x000fe200078230ff */
[----:B------:R-:W-:Y:S01]  /*12740*/  @P0 STS [R185+0x5004], RZ ;  /* 0x005004ffb9000388 */ /* 0x000fe20000000800 */
[----:B------:R-:W-:-:S02]  /*12750*/  @!P0 LEA.HI.X R13, R7, UR11, R10, 0x1, P2 ;  /* 0x0000000b070d8c11 */ /* 0x000fc400090f0c0a */
[----:B------:R-:W-:Y:S01]  /*12760*/  @!P0 IADD3 R7, P2, R5, R11, RZ ;  /* 0x0000000b05078210 */ /* 0x000fe20007f5e0ff */
[----:B------:R-:W-:Y:S02]  /*12770*/  @P0 STS.64 [R185+0x5008], RZ ;  /* 0x005008ffb9000388 */ /* 0x000fe40000000a00 */
[----:B------:R-:W4:Y:S02]  /*12780*/  @!P0 LDC R21, c[0x0][0x254] ;  /* 0x00009500ff158b82 */ /* 0x000f240000000800 */
[----:B------:R-:W-:Y:S01]  /*12790*/  @!PT LDS RZ, [RZ] ;  /* 0x00000000fffff984 */ /* 0x000fe20000000800 */
[----:B------:R-:W-:Y:S01]  /*127a0*/  @!PT LDS RZ, [RZ] ;  /* 0x00000000fffff984 */ /* 0x000fe20000000800 */
[----:B------:R-:W-:Y:S01]  /*127b0*/  @!PT LDS RZ, [RZ] ;  /* 0x00000000fffff984 */ /* 0x000fe20000000800 */
[----:B------:R2:W-:Y:S01]  /*127c0*/  @!P0 LDGSTS.E.BYPASS.LTC128B.128 [R185+0x5000], desc[UR6][R8.64] ;  /* 0x0500000008b98fae */ /* 0x0005e2000b901d46 */
[----:B-1----:R-:W-:-:S03]  /*127d0*/  IMAD.SHL.U32 R52, R52, 0x2, RZ ;  /* 0x0000000234347824 */ /* 0x002fc600078e00ff */
[----:B------:R-:W-:Y:S02]  /*127e0*/  @P0 STS.128 [R185+0x5800], RZ ;  /* 0x005800ffb9000388 */ /* 0x000fe40000000c00 */
[----:B------:R-:W1:Y:S01]  /*127f0*/  @!P0 LDC R19, c[0x0][0x254] ;  /* 0x00009500ff138b82 */ /* 0x000e620000000800 */
[----:B------:R-:W-:Y:S01]  /*12800*/  LOP3.LUT R52, R52, 0x6, RZ, 0xc0, !PT ;  /* 0x0000000634347812 */ /* 0x000fe200078ec0ff */
[----:B------:R-:W-:Y:S01]  /*12810*/  @!PT LDS RZ, [RZ] ;  /* 0x00000000fffff984 */ /* 0x000fe20000000800 */
[----:B------:R-:W-:Y:S01]  /*12820*/  @!PT LDS RZ, [RZ] ;  /* 0x00000000fffff984 */ /* 0x000fe20000000800 */
[----:B------:R-:W-:Y:S01]  /*12830*/  @!PT LDS RZ, [RZ] ;  /* 0x00000000fffff984 */ /* 0x000fe20000000800 */
[----:B------:R5:W-:Y:S04]  /*12840*/  @!P0 LDGSTS.E.BYPASS.LTC128B.128 [R185+0x5800], desc[UR6][R12.64] ;  /* 0x058000000cb98fae */ /* 0x000be8000b901d46 */
[----:B------:R-:W-:Y:S02]  /*12850*/  @P0 STS.128 [R185+0x6000], RZ ;  /* 0x006000ffb9000388 */ /* 0x000fe40000000c00 */
[----:B------:R-:W4:Y:S08]  /*12860*/  @!P0 LDC R18, c[0x0][0x254] ;  /* 0x00009500ff128b82 */ /* 0x000f300000000800 */
[----:B------:R-:W4:Y:S01]  /*12870*/  @!P0 LDC R22, c[0x0][0x254] ;  /* 0x00009500ff168b82 */ /* 0x000f220000000800 */
[----:B--2---:R-:W-:Y:S01]  /*12880*/  @!P0 LEA.HI.X R8, R0, R159, R14, 0x6, P1 ;  /* 0x0000009f00088211 */ /* 0x004fe200008f340e */
[----:B---3--:R-:W-:Y:S01]  /*12890*/  @!P0 IMAD R14, R15, 0x60, RZ ;  /* 0x000000600f0e8824 */ /* 0x008fe200078e02ff */
[----:B------:R-:W-:Y:S01]  /*128a0*/  @!P0 LEA R10, P1, R7, UR10, 0x1 ;  /* 0x0000000a070a8c11 */ /* 0x000fe2000f8208ff */
[----:B-1----:R-:W-:-:S02]  /*128b0*/  @!P0 IMAD R19, R19, 0xa0, RZ ;  /* 0x000000a013138824 */ /* 0x002fc400078e02ff */
[----:B------:R-:W-:Y:S02]  /*128c0*/  @!P0 IMAD.X R11, R6, 0x1, R8, P2 ;  /* 0x00000001060b8824 */ /* 0x000fe400010e0608 */
[----:B------:R-:W-:-:S03]  /*128d0*/  @!P0 IMAD.WIDE.U32 R8, R0, 0x60, R158 ;  /* 0x0000006000088825 */ /* 0x000fc600078e009e */
[----:B------:R-:W-:Y:S01]  /*128e0*/  @!P0 LEA.HI.X R11, R7, UR11, R11, 0x1, P1 ;  /* 0x0000000b070b8c11 */ /* 0x000fe200088f0c0b */
[----:B-----5:R-:W-:Y:S01]  /*128f0*/  @!P0 IMAD.MOV.U32 R12, RZ, RZ, R154 ;  /* 0x000000ffff0c8224 */ /* 0x020fe200078e009a */
[----:B------:R-:W-:Y:S01]  /*12900*/  @!P0 IADD3 R7, P1, R5, R8, RZ ;  /* 0x0000000805078210 */ /* 0x000fe20007f3e0ff */
[--C-:B------:R-:W-:Y:S02]  /*12910*/  @!P0 IMAD.MOV.U32 R13, RZ, RZ, R159.reuse ;  /* 0x000000ffff0d8224 */ /* 0x100fe400078e009f */
[----:B------:R-:W-:Y:S01]  /*12920*/  @!PT LDS RZ, [RZ] ;  /* 0x00000000fffff984 */ /* 0x000fe20000000800 */
[----:B------:R-:W-:Y:S01]  /*12930*/  @!PT LDS RZ, [RZ] ;  /* 0x00000000fffff984 */ /* 0x000fe20000000800 */
[----:B------:R-:W-:Y:S01]  /*12940*/  @!PT LDS RZ, [RZ] ;  /* 0x00000000fffff984 */ /* 0x000fe20000000800 */
[----:B------:R1:W-:Y:S01]  /*12950*/  @!P0 LDGSTS.E.BYPASS.LTC128B.128 [R185+0x6000], desc[UR6][R10.64] ;  /* 0x060000000ab98fae */ /* 0x0003e2000b901d46 */
[----:B------:R-:W-:Y:S01]  /*12960*/  @!P0 IADD3.X R8, R6, R9, R14, P1, !PT ;  /* 0x0000000906088210 */ /* 0x000fe20000ffe40e */
[----:B------:R-:W-:Y:S01]  /*12970*/  @!P0 IMAD.MOV.U32 R9, RZ, RZ, R159 ;  /* 0x000000ffff098224 */ /* 0x000fe200078e009f */
[C---:B------:R-:W-:Y:S01]  /*12980*/  @!P0 LEA R16, P1, R7.reuse, UR10, 0x1 ;  /* 0x0000000a07108c11 */ /* 0x040fe2000f8208ff */
[C---:B------:R-:W-:Y:S01]  /*12990*/  @!P0 IMAD.WIDE.U32 R12, R0.reuse, 0xa0, R12 ;  /* 0x000000a0000c8825 */ /* 0x040fe200078e000c */
[----:B------:R-:W-:Y:S02]  /*129a0*/  @P0 STS.128 [R185+0x6800], RZ ;  /* 0x006800ffb9000388 */ /* 0x000fe40000000c00 */
[----:B------:R-:W-:Y:S01]  /*129b0*/  @!P0 LEA.HI.X R17, R7, UR11, R8, 0x1, P1 ;  /* 0x0000000b07118c11 */ /* 0x000fe200088f0c08 */
[----:B------:R-:W-:Y:S01]  /*129c0*/  @!P0 IMAD.MOV.U32 R8, RZ, RZ, R154 ;  /* 0x000000ffff088224 */ /* 0x000fe200078e009a */
[----:B------:R-:W-:Y:S01]  /*129d0*/  @!P0 LEA R14, P1, R0, R154, 0x7 ;  /* 0x0000009a000e8211 */ /* 0x000fe200078238ff */
[----:B----4-:R-:W-:-:S02]  /*129e0*/  @!P0 IMAD R18, R18, 0xc0, RZ ;  /* 0x000000c012128824 */ /* 0x010fc400078e02ff */
[C---:B------:R-:W-:Y:S01]  /*129f0*/  @!P0 IMAD.WIDE.U32 R8, R0.reuse, 0xe0, R8 ;  /* 0x000000e000088825 */ /* 0x040fe200078e0008 */
[----:B------:R-:W-:Y:S01]  /*12a00*/  @!P0 LEA.HI.X R7, R0, R159, R21, 0x7, P1 ;  /* 0x0000009f00078211 */ /* 0x000fe200008f3c15 */
[----:B------:R-:W-:Y:S01]  /*12a10*/  @!PT LDS RZ, [RZ] ;  /* 0x00000000fffff984 */ /* 0x000fe20000000800 */
[----:B------:R-:W-:Y:S01]  /*12a20*/  @!PT LDS RZ, [RZ] ;  /* 0x00000000fffff984 */ /* 0x000fe20000000800 */
[----:B------:R-:W-:Y:S01]  /*12a30*/  @!PT LDS RZ, [RZ] ;  /* 0x00000000fffff984 */ /* 0x000fe20000000800 */
[----:B------:R-:W-:Y:S02]  /*12a40*/  @!P0 LDGSTS.E.BYPASS.LTC128B.128 [R185+0x6800], desc[UR6][R16.64] ;  /* 0x0680000010b98fae */ /* 0x000fe4000b901d46 */
[----:B------:R-:W-:Y:S02]  /*12a50*/  @!P0 IMAD R21, R22, 0xe0, RZ ;  /* 0x000000e016158824 */ /* 0x000fe400078e02ff */
[----:B------:R-:W-:Y:S01]  /*12a60*/  @P0 STS.128 [R185+0x7000], RZ ;  /* 0x007000ffb9000388 */ /* 0x000fe20000000c00 */
[----:B-1----:R-:W-:Y:S02]  /*12a70*/  @!P0 IMAD.MOV.U32 R10, RZ, RZ, R154 ;  /* 0x000000ffff0a8224 */ /* 0x002fe400078e009a */
        /* <DEDUP_REMOVED lines=40> */
[----:B------:R-:W-:Y:S04]  /*12d00*/  LDSM.16.M88.4 R28, [R167] ;  /* 0x00000000a71c783b */ /* 0x000fe80000000200 */
[----:B------:R-:W-:Y:S04]  /*12d10*/  LDSM.16.M88.4 R36, [R164+0x1400] ;  /* 0x00140000a424783b */ /* 0x000fe80000000200 */
[----:B--2---:R-:W2:Y:S04]  /*12d20*/  LDSM.16.M88.4 R8, [R169] ;  /* 0x00000000a908783b */ /* 0x004ea80000000200 */
[----:B------:R-:W4:Y:S01]  /*12d30*/  LDSM.16.M88.4 R44, [R184] ;  /* 0x00000000b82c783b */ /* 0x000f220000000200 */
[----:B---3--:R-:W-:-:S03]  /*12d40*/  IMAD.SHL.U32 R6, R243, 0x100, RZ ;  /* 0x00000100f3067824 */ /* 0x008fc600078e00ff */
[----:B------:R-:W3:Y:S04]  /*12d50*/  LDSM.16.M88.4 R56, [R164+0x1800] ;  /* 0x00180000a438783b */ /* 0x000ee80000000200 */
[----:B------:R-:W5:Y:S01]  /*12d60*/  LDSM.16.M88.4 R40, [R183] ;  /* 0x00000000b728783b */ /* 0x000f620000000200 */
[C---:B------:R-:W-:Y:S02]  /*12d70*/  LOP3.LUT R0, R6.reuse, R52, RZ, 0xfc, !PT ;  /* 0x0000003406007212 */ /* 0x040fe400078efcff */
[----:B------:R-:W-:Y:S01]  /*12d80*/  LOP3.LUT R5, R6, 0x8, R52, 0xfe, !PT ;  /* 0x0000000806057812 */ /* 0x000fe200078efe34 */
[----:B------:R-:W5:Y:S02]  /*12d90*/  LDSM.16.M88.4 R48, [R164+0x1c00] ;  /* 0x001c0000a430783b */ /* 0x000f640000000200 */
[C---:B------:R-:W-:Y:S01]  /*12da0*/  VIADD R7, R0.reuse, 0x1 ;  /* 0x0000000100077836 */ /* 0x040fe20000000000 */
[C---:B------:R-:W-:Y:S01]  /*12db0*/  ISETP.GE.AND P6, PT, R5.reuse, R2, PT ;  /* 0x000000020500720c */ /* 0x040fe20003fc6270 */
[----:B------:R-:W-:Y:S01]  /*12dc0*/  LDSM.16.M88.4 R60, [R174] ;  /* 0x00000000ae3c783b */ /* 0x000fe20000000200 */
[----:B------:R-:W-:Y:S01]  /*12dd0*/  ISETP.GE.AND P4, PT, R5, R4, PT ;  /* 0x000000040500720c */ /* 0x000fe20003f86270 */
[----:B------:R-:W-:Y:S01]  /*12de0*/  VIADD R5, R0, 0x9 ;  /* 0x0000000900057836 */ /* 0x000fe20000000000 */
[C---:B------:R-:W-:Y:S01]  /*12df0*/  ISETP.GE.AND P3, PT, R7.reuse, R2, PT ;  /* 0x000000020700720c */ /* 0x040fe20003f66270 */
[----:B------:R-:W0:Y:S01]  /*12e00*/  LDGDEPBAR ;  /* 0x00000000000079af */ /* 0x000e220000000000 */
[----:B------:R-:W-:-:S02]  /*12e10*/  ISETP.GE.AND P5, PT, R7, R4, PT ;  /* 0x000000040700720c */ /* 0x000fc40003fa6270 */
[----:B------:R-:W-:Y:S01]  /*12e20*/  ISETP.GE.AND P2, PT, R5, R2, PT ;  /* 0x000000020500720c */ /* 0x000fe20003f46270 */
[C---:B-1----:R-:W-:Y:S06]  /*12e30*/  HMMA.16816.F32 R16, R12.reuse, R24, RZ ;  /* 0x000000180c10723c */ /* 0x042fec00000018ff */
[----:B------:R-:W-:-:S15]  /*12e40*/  HMMA.16816.F32 R24, R12, R26, RZ ;  /* 0x0000001a0c18723c */ /* 0x000fde00000018ff */
[----:B------:R-:W-:-:S03]  /*12e50*/  NOP ;  /* 0x0000000000007918 */ /* 0x000fc60000000000 */
[C---:B--2---:R-:W-:Y:S06]  /*12e60*/  HMMA.16816.F32 R16, R8.reuse, R28, R16 ;  /* 0x0000001c0810723c */ /* 0x044fec0000001810 */
[----:B------:R-:W-:Y:S06]  /*12e70*/  HMMA.16816.F32 R32, R8, R30, R24 ;  /* 0x0000001e0820723c */ /* 0x000fec0000001818 */
[C---:B------:R-:W-:Y:S06]  /*12e80*/  HMMA.16816.F32 R24, R12.reuse, R36, RZ ;  /* 0x000000240c18723c */ /* 0x040fec00000018ff */
        /* <DEDUP_REMOVED lines=10> */
[----:B------:R-:W1:Y:S06]  /*12f30*/  MUFU.TANH R105, R17 ;  /* 0x0000001100697308 */ /* 0x000e6c0000002400 */
[----:B----4-:R-:W-:Y:S02]  /*12f40*/  HMMA.16816.F32 R36, R8, R46, R28 ;  /* 0x0000002e0824723c */ /* 0x010fe4000000181c */
[----:B------:R-:W-:Y:S04]  /*12f50*/  MUFU.TANH R194, R18 ;  /* 0x0000001200c27308 */ /* 0x000fe80000002400 */
[----:B---3--:R-:W-:Y:S04]  /*12f60*/  HMMA.16816.F32 R28, R12, R58, RZ ;  /* 0x0000003a0c1c723c */ /* 0x008fe800000018ff */
[----:B------:R2:W3:Y:S01]  /*12f70*/  MUFU.TANH R119, R19 ;  /* 0x0000001300777308 */ /* 0x0004e20000002400 */
[----:B-1----:R-:W-:-:S02]  /*12f80*/  FSEL R105, R105, -INF , !P3 ;  /* 0xff80000069697808 */ /* 0x002fc40005800000 */
[----:B------:R-:W-:Y:S01]  /*12f90*/  ISETP.GE.AND P3, PT, R5, R4, PT ;  /* 0x000000040500720c */ /* 0x000fe20003f66270 */
[----:B------:R-:W-:-:S04]  /*12fa0*/  VIADD R5, R0, 0x11 ;  /* 0x0000001100057836 */ /* 0x000fc80000000000 */
[----:B------:R-:W-:Y:S06]  /*12fb0*/  MUFU.TANH R225, R32 ;  /* 0x0000002000e17308 */ /* 0x000fec0000002400 */
[----:B------:R-:W-:Y:S01]  /*12fc0*/  FMUL.FTZ R36, R36, UR4 ;  /* 0x0000000424247c20 */ /* 0x000fe20008410000 */
[----:B------:R-:W-:Y:S01]  /*12fd0*/  FMUL.FTZ R37, R37, UR4 ;  /* 0x0000000425257c20 */ /* 0x000fe20008410000 */
[----:B------:R-:W1:Y:S01]  /*12fe0*/  MUFU.TANH R104, R33 ;  /* 0x0000002100687308 */ /* 0x000e620000002400 */
[----:B--2---:R-:W-:Y:S01]  /*12ff0*/  HMMA.16816.F32 R16, R8, R44, R24 ;  /* 0x0000002c0810723c */ /* 0x004fe20000001818 */
[----:B------:R-:W2:Y:S01]  /*13000*/  LDSM.16.M88.4 R44, [R182] ;  /* 0x00000000b62c783b */ /* 0x000ea20000000200 */
[----:B------:R-:W-:Y:S01]  /*13010*/  FMUL.FTZ R38, R38, UR4 ;  /* 0x0000000426267c20 */ /* 0x000fe20008410000 */
[----:B------:R-:W-:Y:S01]  /*13020*/  FMUL.FTZ R39, R39, UR4 ;  /* 0x0000000427277c20 */ /* 0x000fe20008410000 */
[----:B---3--:R-:W-:-:S02]  /*13030*/  FSEL R119, R119, -INF , !P5 ;  /* 0xff80000077777808 */ /* 0x008fc40006800000 */
[----:B------:R-:W-:Y:S01]  /*13040*/  HMMA.16816.F32 R24, R12, R56, RZ ;  /* 0x000000380c18723c */ /* 0x000fe200000018ff */
[----:B------:R-:W3:Y:S01]  /*13050*/  LDSM.16.M88.4 R56, [R164+0x2000] ;  /* 0x00200000a438783b */ /* 0x000ee20000000200 */
[----:B------:R-:W-:Y:S01]  /*13060*/  MUFU.TANH R224, R34 ;  /* 0x0000002200e07308 */ /* 0x000fe20000002400 */
[----:B------:R-:W-:-:S07]  /*13070*/  ISETP.GE.AND P5, PT, R5, R2, PT ;  /* 0x000000020500720c */ /* 0x000fce0003fa6270 */
[----:B------:R5:W4:Y:S01]  /*13080*/  MUFU.TANH R116, R35 ;  /* 0x0000002300747308 */ /* 0x000b220000002400 */
[----:B-1----:R-:W-:Y:S02]  /*13090*/  FSEL R104, R104, -INF , !P2 ;  /* 0xff80000068687808 */ /* 0x002fe40005000000 */
[----:B------:R-:W-:Y:S01]  /*130a0*/  ISETP.GE.AND P2, PT, R5, R4, PT ;  /* 0x000000040500720c */ /* 0x000fe20003f46270 */
[----:B------:R-:W-:-:S04]  /*130b0*/  VIADD R5, R0, 0x19 ;  /* 0x0000001900057836 */ /* 0x000fc80000000000 */
[----:B------:R-:W-:Y:S01]  /*130c0*/  FMUL.FTZ R16, R16, UR4 ;  /* 0x0000000410107c20 */ /* 0x000fe20008410000 */
[----:B------:R-:W-:Y:S01]  /*130d0*/  FMUL.FTZ R17, R17, UR4 ;  /* 0x0000000411117c20 */ /* 0x000fe20008410000 */
[----:B------:R-:W-:Y:S01]  /*130e0*/  FMUL.FTZ R18, R18, UR4 ;  /* 0x0000000412127c20 */ /* 0x000fe20008410000 */
[----:B------:R-:W-:Y:S01]  /*130f0*/  FMUL.FTZ R19, R19, UR4 ;  /* 0x0000000413137c20 */ /* 0x000fe20008410000 */
[----:B------:R-:W-:Y:S01]  /*13100*/  MUFU.TANH R223, R16 ;  /* 0x0000001000df7308 */ /* 0x000fe20000002400 */
[----:B-----5:R-:W-:Y:S01]  /*13110*/  HMMA.16816.F32 R32, R8, R42, R28 ;  /* 0x0000002a0820723c */ /* 0x020fe2000000181c */
[----:B----4-:R-:W-:-:S06]  /*13120*/  FSEL R116, R116, -INF , !P3 ;  /* 0xff80000074747808 */ /* 0x010fcc0005800000 */
[----:B------:R-:W1:Y:S01]  /*13130*/  MUFU.TANH R103, R17 ;  /* 0x0000001100677308 */ /* 0x000e620000002400 */
[----:B------:R-:W-:Y:S01]  /*13140*/  ISETP.GE.AND P3, PT, R5, R2, PT ;  /* 0x000000020500720c */ /* 0x000fe20003f66270 */
[----:B------:R-:W-:Y:S06]  /*13150*/  HMMA.16816.F32 R28, R12, R50, RZ ;  /* 0x000000320c1c723c */ /* 0x000fec00000018ff */
[----:B------:R-:W-:Y:S08]  /*13160*/  MUFU.TANH R222, R18 ;  /* 0x0000001200de7308 */ /* 0x000ff00000002400 */
[----:B------:R4:W5:Y:S01]  /*13170*/  MUFU.TANH R115, R19 ;  /* 0x0000001300737308 */ /* 0x0009620000002400 */
[----:B-1----:R-:W-:-:S02]  /*13180*/  FSEL R103, R103, -INF , !P5 ;  /* 0xff80000067677808 */ /* 0x002fc40006800000 */
[----:B------:R-:W-:Y:S01]  /*13190*/  ISETP.GE.AND P5, PT, R5, R4, PT ;  /* 0x000000040500720c */ /* 0x000fe20003fa6270 */
[----:B------:R-:W-:Y:S02]  /*131a0*/  VIADD R5, R0, 0x21 ;  /* 0x0000002100057836 */ /* 0x000fe40000000000 */
[----:B------:R-:W-:Y:S01]  /*131b0*/  FMUL.FTZ R32, R32, UR4 ;  /* 0x0000000420207c20 */ /* 0x000fe20008410000 */
[----:B------:R-:W-:Y:S01]  /*131c0*/  FMUL.FTZ R33, R33, UR4 ;  /* 0x0000000421217c20 */ /* 0x000fe20008410000 */
[----:B------:R-:W-:Y:S01]  /*131d0*/  FMUL.FTZ R34, R34, UR4 ;  /* 0x0000000422227c20 */ /* 0x000fe20008410000 */
[----:B------:R-:W-:Y:S01]  /*131e0*/  MUFU.TANH R221, R36 ;  /* 0x0000002400dd7308 */ /* 0x000fe20000002400 */
[----:B------:R-:W-:-:S07]  /*131f0*/  FMUL.FTZ R35, R35, UR4 ;  /* 0x0000000423237c20 */ /* 0x000fce0008410000 */
[----:B------:R-:W1:Y:S01]  /*13200*/  MUFU.TANH R102, R37 ;  /* 0x0000002500667308 */ /* 0x000e620000002400 */
[----:B----4-:R-:W-:Y:S01]  /*13210*/  HMMA.16816.F32 R16, R8, R40, R24 ;  /* 0x000000280810723c */ /* 0x010fe20000001818 */
[----:B------:R-:W4:Y:S01]  /*13220*/  LDSM.16.M88.4 R40, [R181] ;  /* 0x00000000b528783b */ /* 0x000f220000000200 */
[----:B-----5:R-:W-:Y:S02]  /*13230*/  FSEL R115, R115, -INF , !P2 ;  /* 0xff80000073737808 */ /* 0x020fe40005000000 */
[----:B------:R-:W-:Y:S02]  /*13240*/  ISETP.GE.AND P2, PT, R5, R2, PT ;  /* 0x000000020500720c */ /* 0x000fe40003f46270 */
[----:B------:R-:W-:Y:S01]  /*13250*/  HMMA.16816.F32 R24, R12, R48, RZ ;  /* 0x000000300c18723c */ /* 0x000fe200000018ff */
[----:B------:R-:W5:Y:S01]  /*13260*/  LDSM.16.M88.4 R48, [R164+0x2400] ;  /* 0x00240000a430783b */ /* 0x000f620000000200 */
[----:B------:R-:W-:Y:S08]  /*13270*/  MUFU.TANH R220, R38 ;  /* 0x0000002600dc7308 */ /* 0x000ff00000002400 */
[----:B------:R2:W3:Y:S01]  /*13280*/  MUFU.TANH R112, R39 ;  /* 0x0000002700707308 */ /* 0x0004e20000002400 */
[----:B-1----:R-:W-:-:S02]  /*13290*/  FSEL R102, R102, -INF , !P3 ;  /* 0xff80000066667808 */ /* 0x002fc40005800000 */
[----:B------:R-:W-:Y:S01]  /*132a0*/  ISETP.GE.AND P3, PT, R5, R4, PT ;  /* 0x000000040500720c */ /* 0x000fe20003f66270 */
[----:B------:R-:W-:-:S04]  /*132b0*/  VIADD R5, R0, 0x29 ;  /* 0x0000002900057836 */ /* 0x000fc80000000000 */
[----:B------:R-:W-:Y:S01]  /*132c0*/  FMUL.FTZ R16, R16, UR4 ;  /* 0x0000000410107c20 */ /* 0x000fe20008410000 */
[----:B------:R-:W-:Y:S01]  /*132d0*/  FMUL.FTZ R17, R17, UR4 ;  /* 0x0000000411117c20 */ /* 0x000fe20008410000 */
[----:B------:R-:W-:Y:S01]  /*132e0*/  FMUL.FTZ R18, R18, UR4 ;  /* 0x0000000412127c20 */ /* 0x000fe20008410000 */
[----:B------:R-:W-:Y:S01]  /*132f0*/  FMUL.FTZ R19, R19, UR4 ;  /* 0x0000000413137c20 */ /* 0x000fe20008410000 */
[----:B------:R-:W-:Y:S01]  /*13300*/  MUFU.TANH R219, R16 ;  /* 0x0000001000db7308 */ /* 0x000fe20000002400 */
[----:B--2---:R-:W-:Y:S01]  /*13310*/  HMMA.16816.F32 R36, R8, R46, R28 ;  /* 0x0000002e0824723c */ /* 0x004fe2000000181c */
[----:B---3--:R-:W-:-:S06]  /*13320*/  FSEL R112, R112, -INF , !P5 ;  /* 0xff80000070707808 */ /* 0x008fcc0006800000 */
[----:B------:R-:W1:Y:S01]  /*13330*/  MUFU.TANH R101, R17 ;  /* 0x0000001100657308 */ /* 0x000e620000002400 */
[----:B------:R-:W-:Y:S01]  /*13340*/  ISETP.GE.AND P5, PT, R5, R2, PT ;  /* 0x000000020500720c */ /* 0x000fe20003fa6270 */
[----:B------:R-:W-:Y:S06]  /*13350*/  HMMA.16816.F32 R28, R12, R58, RZ ;  /* 0x0000003a0c1c723c */ /* 0x000fec00000018ff */
[----:B------:R-:W-:Y:S08]  /*13360*/  MUFU.TANH R218, R18 ;  /* 0x0000001200da7308 */ /* 0x000ff00000002400 */
[----:B------:R2:W3:Y:S01]  /*13370*/  MUFU.TANH R111, R19 ;  /* 0x00000013006f7308 */ /* 0x0004e20000002400 */
        /* <DEDUP_REMOVED lines=9> */
[----:B--2---:R-:W-:Y:S01]  /*13410*/  HMMA.16816.F32 R16, R8, R44, R24 ;  /* 0x0000002c0810723c */ /* 0x004fe20000001818 */
[----:B------:R-:W2:Y:S01]  /*13420*/  LDSM.16.M88.4 R44, [R180] ;  /* 0x00000000b42c783b */ /* 0x000ea20000000200 */
[----:B---3--:R-:W-:Y:S02]  /*13430*/  FSEL R111, R111, -INF , !P3 ;  /* 0xff8000006f6f7808 */ /* 0x008fe40005800000 */
[----:B------:R-:W-:Y:S02]  /*13440*/  ISETP.GE.AND P3, PT, R5, R2, PT ;  /* 0x000000020500720c */ /* 0x000fe40003f66270 */
[----:B------:R-:W-:Y:S01]  /*13450*/  HMMA.16816.F32 R24, R12, R56, RZ ;  /* 0x000000380c18723c */ /* 0x000fe200000018ff */
[----:B------:R-:W3:Y:S01]  /*13460*/  LDSM.16.M88.4 R56, [R164+0x2800] ;  /* 0x00280000a438783b */ /* 0x000ee20000000200 */
[----:B------:R-:W-:Y:S08]  /*13470*/  MUFU.TANH R216, R34 ;  /* 0x0000002200d87308 */ /* 0x000ff00000002400 */
[----:B------:R4:W5:Y:S01]  /*13480*/  MUFU.TANH R109, R35 ;  /* 0x00000023006d7308 */ /* 0x0009620000002400 */
        /* <DEDUP_REMOVED lines=8> */
[----:B----4-:R-:W-:Y:S01]  /*13510*/  HMMA.16816.F32 R32, R8, R42, R28 ;  /* 0x0000002a0820723c */ /* 0x010fe2000000181c */
[----:B-----5:R-:W-:-:S06]  /*13520*/  FSEL R109, R109, -INF , !P2 ;  /* 0xff8000006d6d7808 */ /* 0x020fcc0005000000 */
        /* <DEDUP_REMOVED lines=19> */
[----:B------:R-:W-:Y:S01]  /*13660*/  MUFU.TANH R212, R38 ;  /* 0x0000002600d47308 */ /* 0x000fe20000002400 */
[----:B------:R-:W-:Y:S07]  /*13670*/  LDSM.16.M88.4 R48, [R178] ;  /* 0x00000000b230783b */ /* 0x000fee0000000200 */
[----:B------:R2:W5:Y:S01]  /*13680*/  MUFU.TANH R113, R39 ;  /* 0x0000002700717308 */ /* 0x0005620000002400 */
[----:B-1----:R-:W-:-:S02]  /*13690*/  FSEL R99, R99, -INF , !P2 ;  /* 0xff80000063637808 */ /* 0x002fc40005000000 */
[----:B------:R-:W-:Y:S01]  /*136a0*/  ISETP.GE.AND P2, PT, R5, R4, PT ;  /* 0x000000040500720c */ /* 0x000fe20003f46270 */
[----:B------:R-:W-:-:S04]  /*136b0*/  VIADD R5, R0, 0x49 ;  /* 0x0000004900057836 */ /* 0x000fc80000000000 */
[----:B------:R-:W-:Y:S01]  /*136c0*/  MUFU.TANH R209, R32 ;  /* 0x0000002000d17308 */ /* 0x000fe20000002400 */
[----:B------:R-:W-:Y:S01]  /*136d0*/  FMUL.FTZ R16, R16, UR4 ;  /* 0x0000000410107c20 */ /* 0x000fe20008410000 */
[----:B------:R-:W-:Y:S01]  /*136e0*/  FMUL.FTZ R17, R17, UR4 ;  /* 0x0000000411117c20 */ /* 0x000fe20008410000 */
[----:B------:R-:W-:Y:S01]  /*136f0*/  FMUL.FTZ R18, R18, UR4 ;  /* 0x0000000412127c20 */ /* 0x000fe20008410000 */
[----:B------:R-:W-:-:S04]  /*13700*/  FMUL.FTZ R19, R19, UR4 ;  /* 0x0000000413137c20 */ /* 0x000fc80008410000 */
[----:B------:R-:W-:Y:S01]  /*13710*/  MUFU.TANH R211, R16 ;  /* 0x0000001000d37308 */ /* 0x000fe20000002400 */
[----:B--2---:R-:W-:Y:S01]  /*13720*/  HMMA.16816.F32 R36, R8, R46, R28 ;  /* 0x0000002e0824723c */ /* 0x004fe2000000181c */
[----:B-----5:R-:W-:Y:S02]  /*13730*/  FSEL R113, R113, -INF , !P3 ;  /* 0xff80000071717808 */ /* 0x020fe40005800000 */
[----:B------:R-:W-:-:S03]  /*13740*/  ISETP.GE.AND P3, PT, R5, R2, PT ;  /* 0x000000020500720c */ /* 0x000fc60003f66270 */
[----:B---3--:R-:W-:Y:S01]  /*13750*/  HMMA.16816.F32 R28, R12, R58, RZ ;  /* 0x0000003a0c1c723c */ /* 0x008fe200000018ff */
[----:B------:R-:W1:Y:S08]  /*13760*/  MUFU.TANH R97, R17 ;  /* 0x0000001100617308 */ /* 0x000e700000002400 */
[----:B------:R-:W-:Y:S08]  /*13770*/  MUFU.TANH R210, R18 ;  /* 0x0000001200d27308 */ /* 0x000ff00000002400 */
[----:B------:R2:W3:Y:S01]  /*13780*/  MUFU.TANH R117, R19 ;  /* 0x0000001300757308 */ /* 0x0004e20000002400 */
[----:B------:R-:W-:Y:S01]  /*13790*/  FMUL.FTZ R36, R36, UR4 ;  /* 0x0000000424247c20 */ /* 0x000fe20008410000 */
[----:B------:R-:W-:Y:S01]  /*137a0*/  FMUL.FTZ R37, R37, UR4 ;  /* 0x0000000425257c20 */ /* 0x000fe20008410000 */
[----:B------:R-:W-:Y:S01]  /*137b0*/  FMUL.FTZ R38, R38, UR4 ;  /* 0x0000000426267c20 */ /* 0x000fe20008410000 */
[----:B------:R-:W-:Y:S01]  /*137c0*/  FMUL.FTZ R39, R39, UR4 ;  /* 0x0000000427277c20 */ /* 0x000fe20008410000 */
[----:B-1----:R-:W-:-:S02]  /*137d0*/  FSEL R97, R97, -INF , !P5 ;  /* 0xff80000061617808 */ /* 0x002fc40006800000 */
[----:B------:R-:W-:Y:S01]  /*137e0*/  ISETP.GE.AND P5, PT, R5, R4, PT ;  /* 0x000000040500720c */ /* 0x000fe20003fa6270 */
[----:B------:R-:W1:Y:S01]  /*137f0*/  MUFU.TANH R96, R33 ;  /* 0x0000002100607308 */ /* 0x000e620000002400 */
[----:B------:R-:W-:-:S07]  /*13800*/  VIADD R5, R0, 0x51 ;  /* 0x0000005100057836 */ /* 0x000fce0000000000 */
[----:B------:R-:W-:Y:S01]  /*13810*/  MUFU.TANH R208, R34 ;  /* 0x0000002200d07308 */ /* 0x000fe20000002400 */
[----:B--2---:R-:W-:Y:S01]  /*13820*/  HMMA.16816.F32 R16, R8, R44, R24 ;  /* 0x0000002c0810723c */ /* 0x004fe20000001818 */
[----:B------:R-:W2:Y:S01]  /*13830*/  LDSM.16.M88.4 R44, [R164+0x2c00] ;  /* 0x002c0000a42c783b */ /* 0x000ea20000000200 */
[----:B---3--:R-:W-:Y:S02]  /*13840*/  FSEL R117, R117, -INF , !P2 ;  /* 0xff80000075757808 */ /* 0x008fe40005000000 */
[----:B------:R-:W-:Y:S02]  /*13850*/  ISETP.GE.AND P2, PT, R5, R2, PT ;  /* 0x000000020500720c */ /* 0x000fe40003f46270 */
[----:B------:R-:W-:Y:S01]  /*13860*/  HMMA.16816.F32 R24, R12, R56, RZ ;  /* 0x000000380c18723c */ /* 0x000fe200000018ff */
[----:B------:R4:W3:Y:S01]  /*13870*/  MUFU.TANH R120, R35 ;  /* 0x0000002300787308 */ /* 0x0008e20000002400 */
[----:B------:R-:W-:Y:S01]  /*13880*/  LDSM.16.M88.4 R56, [R164+0x3c00] ;  /* 0x003c0000a438783b */ /* 0x000fe20000000200 */
[----:B-1----:R-:W-:-:S02]  /*13890*/  FSEL R96, R96, -INF , !P3 ;  /* 0xff80000060607808 */ /* 0x002fc40005800000 */
[----:B------:R-:W-:Y:S01]  /*138a0*/  ISETP.GE.AND P3, PT, R5, R4, PT ;  /* 0x000000040500720c */ /* 0x000fe20003f66270 */
[----:B------:R-:W-:-:S03]  /*138b0*/  VIADD R5, R0, 0x59 ;  /* 0x0000005900057836 */ /* 0x000fc60000000000 */
[----:B------:R-:W-:Y:S08]  /*138c0*/  MUFU.TANH R204, R36 ;  /* 0x0000002400cc7308 */ /* 0x000ff00000002400 */
[----:B------:R-:W1:Y:S01]  /*138d0*/  MUFU.TANH R92, R37 ;  /* 0x00000025005c7308 */ /* 0x000e620000002400 */
[----:B------:R-:W-:Y:S01]  /*138e0*/  FMUL.FTZ R16, R16, UR4 ;  /* 0x0000000410107c20 */ /* 0x000fe20008410000 */
[----:B------:R-:W-:Y:S01]  /*138f0*/  FMUL.FTZ R17, R17, UR4 ;  /* 0x0000000411117c20 */ /* 0x000fe20008410000 */
[----:B------:R-:W-:Y:S01]  /*13900*/  FMUL.FTZ R18, R18, UR4 ;  /* 0x0000000412127c20 */ /* 0x000fe20008410000 */
[----:B------:R-:W-:Y:S01]  /*13910*/  FMUL.FTZ R19, R19, UR4 ;  /* 0x0000000413137c20 */ /* 0x000fe20008410000 */
[----:B----4-:R-:W-:Y:S01]  /*13920*/  HMMA.16816.F32 R32, R8, R42, R28 ;  /* 0x0000002a0820723c */ /* 0x010fe2000000181c */
[----:B---3--:R-:W-:-:S02]  /*13930*/  FSEL R120, R120, -INF , !P5 ;  /* 0xff80000078787808 */ /* 0x008fc40006800000 */
[----:B------:R-:W-:Y:S01]  /*13940*/  MUFU.TANH R206, R16 ;  /* 0x0000001000ce7308 */ /* 0x000fe20000002400 */
[----:B------:R-:W-:-:S07]  /*13950*/  ISETP.GE.AND P5, PT, R5, R2, PT ;  /* 0x000000020500720c */ /* 0x000fce0003fa6270 */
[----:B------:R-:W3:Y:S01]  /*13960*/  MUFU.TANH R93, R17 ;  /* 0x00000011005d7308 */ /* 0x000ee20000002400 */
[----:B-1----:R-:W-:Y:S01]  /*13970*/  FSEL R92, R92, -INF , !P5 ;  /* 0xff8000005c5c7808 */ /* 0x002fe20006800000 */
[----:B--2---:R-:W-:Y:S06]  /*13980*/  HMMA.16816.F32 R28, R12, R46, RZ ;  /* 0x0000002e0c1c723c */ /* 0x004fec00000018ff */
[----:B------:R-:W-:Y:S05]  /*13990*/  MUFU.TANH R205, R18 ;  /* 0x0000001200cd7308 */ /* 0x000fea0000002400 */
[----:B------:R-:W-:Y:S01]  /*139a0*/  FMUL.FTZ R32, R32, UR4 ;  /* 0x0000000420207c20 */ /* 0x000fe20008410000 */
[----:B------:R-:W-:Y:S01]  /*139b0*/  FMUL.FTZ R33, R33, UR4 ;  /* 0x0000000421217c20 */ /* 0x000fe20008410000 */
[----:B------:R-:W-:Y:S01]  /*139c0*/  FMUL.FTZ R34, R34, UR4 ;  /* 0x0000000422227c20 */ /* 0x000fe20008410000 */
[----:B------:R1:W2:Y:S01]  /*139d0*/  MUFU.TANH R122, R19 ;  /* 0x00000013007a7308 */ /* 0x0002a20000002400 */
[----:B------:R-:W-:Y:S01]  /*139e0*/  FMUL.FTZ R35, R35, UR4 ;  /* 0x0000000423237c20 */ /* 0x000fe20008410000 */
[----:B---3--:R-:W-:-:S02]  /*139f0*/  FSEL R93, R93, -INF , !P2 ;  /* 0xff8000005d5d7808 */ /* 0x008fc40005000000 */
[----:B------:R-:W-:Y:S01]  /*13a00*/  ISETP.GE.AND P2, PT, R5, R4, PT ;  /* 0x000000040500720c */ /* 0x000fe20003f46270 */
[----:B------:R-:W-:-:S03]  /*13a10*/  VIADD R5, R0, 0x61 ;  /* 0x0000006100057836 */ /* 0x000fc60000000000 */
[----:B------:R-:W-:Y:S02]  /*13a20*/  MUFU.TANH R203, R38 ;  /* 0x0000002600cb7308 */ /* 0x000fe40000002400 */
[----:B------:R-:W-:-:S06]  /*13a30*/  ISETP.GE.AND P5, PT, R5, R4, PT ;  /* 0x000000040500720c */ /* 0x000fcc0003fa6270 */
[----:B------:R3:W4:Y:S01]  /*13a40*/  MUFU.TANH R53, R39 ;  /* 0x0000002700357308 */ /* 0x0007220000002400 */
[----:B-1----:R-:W-:Y:S01]  /*13a50*/  HMMA.16816.F32 R16, R8, R40, R24 ;  /* 0x000000280810723c */ /* 0x002fe20000001818 */
[----:B------:R-:W1:Y:S01]  /*13a60*/  LDSM.16.M88.4 R40, [R164+0x3000] ;  /* 0x00300000a428783b */ /* 0x000e620000000200 */
[----:B--2---:R-:W-:Y:S02]  /*13a70*/  FSEL R122, R122, -INF , !P3 ;  /* 0xff8000007a7a7808 */ /* 0x004fe40005800000 */
[----:B------:R-:W-:Y:S01]  /*13a80*/  ISETP.GE.AND P3, PT, R5, R2, PT ;  /* 0x000000020500720c */ /* 0x000fe20003f66270 */
[----:B------:R-:W-:Y:S01]  /*13a90*/  VIADD R5, R0, 0x69 ;  /* 0x0000006900057836 */ /* 0x000fe20000000000 */
[----:B------:R-:W-:Y:S01]  /*13aa0*/  HMMA.16816.F32 R24, R12, R44, RZ ;  /* 0x0000002c0c18723c */ /* 0x000fe200000018ff */
[----:B------:R-:W2:Y:S01]  /*13ab0*/  LDSM.16.M88.4 R44, [R177] ;  /* 0x00000000b12c783b */ /* 0x000ea20000000200 */
[----:B------:R-:W-:Y:S04]  /*13ac0*/  MUFU.TANH R200, R32 ;  /* 0x0000002000c87308 */ /* 0x000fe80000002400 */
[----:B---3--:R-:W-:Y:S04]  /*13ad0*/  HMMA.16816.F32 R36, R8, R50, R28 ;  /* 0x000000320824723c */ /* 0x008fe8000000181c */
[----:B------:R-:W3:Y:S01]  /*13ae0*/  MUFU.TANH R95, R33 ;  /* 0x00000021005f7308 */ /* 0x000ee20000002400 */
[----:B----4-:R-:W-:-:S02]  /*13af0*/  FSEL R123, R53, -INF , !P2 ;  /* 0xff800000357b7808 */ /* 0x010fc40005000000 */
[----:B------:R-:W-:-:S05]  /*13b00*/  ISETP.GE.AND P2, PT, R5, R2, PT ;  /* 0x000000020500720c */ /* 0x000fca0003f46270 */
[----:B------:R-:W-:Y:S01]  /*13b10*/  FMUL.FTZ R16, R16, UR4 ;  /* 0x0000000410107c20 */ /* 0x000fe20008410000 */
[----:B------:R-:W-:Y:S01]  /*13b20*/  FMUL.FTZ R17, R17, UR4 ;  /* 0x0000000411117c20 */ /* 0x000fe20008410000 */
[----:B------:R-:W-:Y:S01]  /*13b30*/  FMUL.FTZ R18, R18, UR4 ;  /* 0x0000000412127c20 */ /* 0x000fe20008410000 */
[----:B------:R-:W-:Y:S01]  /*13b40*/  FMUL.FTZ R19, R19, UR4 ;  /* 0x0000000413137c20 */ /* 0x000fe20008410000 */
[----:B------:R-:W-:Y:S01]  /*13b50*/  MUFU.TANH R202, R16 ;  /* 0x0000001000ca7308 */ /* 0x000fe20000002400 */
[----:B---3--:R-:W-:-:S07]  /*13b60*/  FSEL R95, R95, -INF , !P2 ;  /* 0xff8000005f5f7808 */ /* 0x008fce0005000000 */
[----:B------:R-:W3:Y:S01]  /*13b70*/  MUFU.TANH R94, R17 ;  /* 0x00000011005e7308 */ /* 0x000ee20000002400 */
[----:B------:R-:W-:Y:S01]  /*13b80*/  FMUL.FTZ R36, R36, UR4 ;  /* 0x0000000424247c20 */ /* 0x000fe20008410000 */
[----:B-1----:R-:W-:Y:S01]  /*13b90*/  HMMA.16816.F32 R28, R12, R42, RZ ;  /* 0x0000002a0c1c723c */ /* 0x002fe200000018ff */
[----:B------:R-:W-:Y:S01]  /*13ba0*/  FMUL.FTZ R37, R37, UR4 ;  /* 0x0000000425257c20 */ /* 0x000fe20008410000 */
[----:B------:R-:W-:-:S04]  /*13bb0*/  FMUL.FTZ R38, R38, UR4 ;  /* 0x0000000426267c20 */ /* 0x000fc80008410000 */
[----:B------:R-:W-:Y:S01]  /*13bc0*/  MUFU.TANH R201, R18 ;  /* 0x0000001200c97308 */ /* 0x000fe20000002400 */
[----:B------:R-:W-:-:S07]  /*13bd0*/  FMUL.FTZ R39, R39, UR4 ;  /* 0x0000000427277c20 */ /* 0x000fce0008410000 */
[----:B------:R-:W1:Y:S01]  /*13be0*/  MUFU.TANH R121, R19 ;  /* 0x0000001300797308 */ /* 0x000e620000002400 */
[----:B---3--:R-:W-:Y:S02]  /*13bf0*/  FSEL R94, R94, -INF , !P3 ;  /* 0xff8000005e5e7808 */ /* 0x008fe40005800000 */
[----:B------:R-:W-:Y:S01]  /*13c00*/  ISETP.GE.AND P3, PT, R5, R4, PT ;  /* 0x000000040500720c */ /* 0x000fe20003f66270 */
[----:B------:R-:W-:-:S04]  /*13c10*/  VIADD R5, R0, 0x71 ;  /* 0x0000007100057836 */ /* 0x000fc80000000000 */
[----:B------:R-:W-:Y:S01]  /*13c20*/  MUFU.TANH R199, R34 ;  /* 0x0000002200c77308 */ /* 0x000fe20000002400 */
[----:B------:R-:W-:Y:S01]  /*13c30*/  ISETP.GE.AND P2, PT, R5, R4, PT ;  /* 0x000000040500720c */ /* 0x000fe20003f46270 */
[C---:B--2---:R-:W-:Y:S06]  /*13c40*/  HMMA.16816.F32 R28, R8.reuse, R46, R28 ;  /* 0x0000002e081c723c */ /* 0x044fec000000181c */
[----:B------:R2:W3:Y:S01]  /*13c50*/  MUFU.TANH R118, R35 ;  /* 0x0000002300767308 */ /* 0x0004e20000002400 */
[----:B-1----:R-:W-:Y:S01]  /*13c60*/  FSEL R121, R121, -INF , !P5 ;  /* 0xff80000079797808 */ /* 0x002fe20006800000 */
[----:B------:R-:W-:Y:S01]  /*13c70*/  HMMA.16816.F32 R16, R8, R48, R24 ;  /* 0x000000300810723c */ /* 0x000fe20000001818 */
[----:B------:R-:W1:Y:S01]  /*13c80*/  LDSM.16.M88.4 R48, [R164+0x3400] ;  /* 0x00340000a430783b */ /* 0x000e620000000200 */
[----:B------:R-:W-:Y:S01]  /*13c90*/  ISETP.GE.AND P5, PT, R5, R2, PT ;  /* 0x000000020500720c */ /* 0x000fe20003fa6270 */
[----:B------:R-:W-:-:S03]  /*13ca0*/  VIADD R5, R0, 0x79 ;  /* 0x0000007900057836 */ /* 0x000fc60000000000 */
[----:B------:R-:W-:Y:S01]  /*13cb0*/  MUFU.TANH R187, R36 ;  /* 0x0000002400bb7308 */ /* 0x000fe20000002400 */
[----:B------:R-:W-:Y:S01]  /*13cc0*/  HMMA.16816.F32 R24, R12, R40, RZ ;  /* 0x000000280c18723c */ /* 0x000fe200000018ff */
[----:B------:R-:W-:Y:S06]  /*13cd0*/  LDSM.16.M88.4 R40, [R164+0x3800] ;  /* 0x00380000a428783b */ /* 0x000fec0000000200 */
[----:B------:R-:W4:Y:S01]  /*13ce0*/  MUFU.TANH R90, R37 ;  /* 0x00000025005a7308 */ /* 0x000f220000002400 */
[----:B--2---:R-:W2:Y:S01]  /*13cf0*/  LDSM.16.M88.4 R32, [R176] ;  /* 0x00000000b020783b */ /* 0x004ea20000000200 */
[----:B---3--:R-:W-:-:S02]  /*13d00*/  FSEL R118, R118, -INF , !P3 ;  /* 0xff80000076767808 */ /* 0x008fc40005800000 */
[----:B------:R-:W-:Y:S01]  /*13d10*/  ISETP.GE.AND P3, PT, R5, R2, PT ;  /* 0x000000020500720c */ /* 0x000fe20003f66270 */
[----:B------:R-:W-:Y:S01]  /*13d20*/  FMUL.FTZ R28, R28, UR4 ;  /* 0x000000041c1c7c20 */ /* 0x000fe20008410000 */
[----:B------:R-:W-:Y:S01]  /*13d30*/  FMUL.FTZ R29, R29, UR4 ;  /* 0x000000041d1d7c20 */ /* 0x000fe20008410000 */
[----:B------:R-:W-:Y:S01]  /*13d40*/  FMUL.FTZ R30, R30, UR4 ;  /* 0x000000041e1e7c20 */ /* 0x000fe20008410000 */
[----:B------:R-:W-:Y:S01]  /*13d50*/  MUFU.TANH R161, R38 ;  /* 0x0000002600a17308 */ /* 0x000fe20000002400 */
[----:B------:R-:W-:Y:S01]  /*13d60*/  FMUL.FTZ R31, R31, UR4 ;  /* 0x000000041f1f7c20 */ /* 0x000fe20008410000 */
[----:B------:R-:W-:Y:S01]  /*13d70*/  FMUL.FTZ R16, R16, UR4 ;  /* 0x0000000410107c20 */ /* 0x000fe20008410000 */
[----:B------:R-:W-:Y:S01]  /*13d80*/  FMUL.FTZ R17, R17, UR4 ;  /* 0x0000000411117c20 */ /* 0x000fe20008410000 */
[----:B------:R-:W-:Y:S01]  /*13d90*/  FMUL.FTZ R18, R18, UR4 ;  /* 0x0000000412127c20 */ /* 0x000fe20008410000 */
[----:B------:R-:W-:-:S03]  /*13da0*/  FMUL.FTZ R19, R19, UR4 ;  /* 0x0000000413137c20 */ /* 0x000fc60008410000 */
[----:B------:R-:W-:Y:S01]  /*13db0*/  MUFU.TANH R198, R16 ;  /* 0x0000001000c67308 */ /* 0x000fe20000002400 */
[----:B----4-:R-:W-:-:S07]  /*13dc0*/  FSEL R90, R90, -INF , !P3 ;  /* 0xff8000005a5a7808 */ /* 0x010fce0005800000 */
[----:B------:R-:W3:Y:S08]  /*13dd0*/  MUFU.TANH R91, R17 ;  /* 0x00000011005b7308 */ /* 0x000ef00000002400 */
[----:B------:R-:W-:Y:S08]  /*13de0*/  MUFU.TANH R191, R18 ;  /* 0x0000001200bf7308 */ /* 0x000ff00000002400 */
[----:B------:R4:W5:Y:S01]  /*13df0*/  MUFU.TANH R114, R19 ;  /* 0x0000001300727308 */ /* 0x0009620000002400 */
[----:B---3--:R-:W-:-:S02]  /*13e00*/  FSEL R91, R91, -INF , !P5 ;  /* 0xff8000005b5b7808 */ /* 0x008fc40006800000 */
[----:B------:R-:W-:Y:S01]  /*13e10*/  ISETP.GE.AND P5, PT, R5, R4, PT ;  /* 0x000000040500720c */ /* 0x000fe20003fa6270 */
[----:B------:R-:W-:-:S04]  /*13e20*/  VIADD R5, R0, 0x81 ;  /* 0x0000008100057836 */ /* 0x000fc80000000000 */
[----:B------:R-:W3:Y:S01]  /*13e30*/  MUFU.TANH R21, R39 ;  /* 0x0000002700157308 */ /* 0x000ee20000002400 */
[----:B------:R-:W-:-:S07]  /*13e40*/  ISETP.GE.AND P3, PT, R5, R4, PT ;  /* 0x000000040500720c */ /* 0x000fce0003f66270 */
[----:B------:R-:W-:Y:S01]  /*13e50*/  MUFU.TANH R156, R28 ;  /* 0x0000001c009c7308 */ /* 0x000fe20000002400 */
[----:B----4-:R-:W-:Y:S01]  /*13e60*/  HMMA.16816.F32 R16, R8, R44, R24 ;  /* 0x0000002c0810723c */ /* 0x010fe20000001818 */
[----:B------:R-:W-:Y:S01]  /*13e70*/  LDSM.16.M88.4 R44, [R164+0x4000] ;  /* 0x00400000a42c783b */ /* 0x000fe20000000200 */
[----:B-----5:R-:W-:Y:S02]  /*13e80*/  FSEL R124, R114, -INF , !P2 ;  /* 0xff800000727c7808 */ /* 0x020fe40005000000 */
[-C--:B------:R-:W-:Y:S01]  /*13e90*/  ISETP.GE.AND P2, PT, R5, R2.reuse, PT ;  /* 0x000000020500720c */ /* 0x080fe20003f46270 */
[----:B------:R-:W-:Y:S01]  /*13ea0*/  VIADD R5, R0, 0x89 ;  /* 0x0000008900057836 */ /* 0x000fe20000000000 */
[----:B-1----:R-:W-:Y:S01]  /*13eb0*/  HMMA.16816.F32 R24, R12, R48, RZ ;  /* 0x000000300c18723c */ /* 0x002fe200000018ff */
[----:B------:R-:W1:Y:S01]  /*13ec0*/  MUFU.TANH R88, R29 ;  /* 0x0000001d00587308 */ /* 0x000e620000002400 */
[----:B---3--:R-:W-:Y:S02]  /*13ed0*/  FSEL R125, R21, -INF , !P5 ;  /* 0xff800000157d7808 */ /* 0x008fe40006800000 */
[----:B------:R-:W-:-:S05]  /*13ee0*/  ISETP.GE.AND P5, PT, R5, R2, PT ;  /* 0x000000020500720c */ /* 0x000fca0003fa6270 */
[----:B------:R-:W-:Y:S08]  /*13ef0*/  MUFU.TANH R155, R30 ;  /* 0x0000001e009b7308 */ /* 0x000ff00000002400 */
[----:B------:R3:W-:Y:S01]  /*13f00*/  MUFU.TANH R107, R31 ;  /* 0x0000001f006b7308 */ /* 0x0007e20000002400 */
[----:B------:R-:W-:Y:S01]  /*13f10*/  FMUL.FTZ R16, R16, UR4 ;  /* 0x0000000410107c20 */ /* 0x000fe20008410000 */
[----:B------:R-:W-:Y:S01]  /*13f20*/  FMUL.FTZ R17, R17, UR4 ;  /* 0x0000000411117c20 */ /* 0x000fe20008410000 */
[----:B------:R-:W-:Y:S01]  /*13f30*/  FMUL.FTZ R18, R18, UR4 ;  /* 0x0000000412127c20 */ /* 0x000fe20008410000 */
[----:B------:R-:W-:Y:S01]  /*13f40*/  FMUL.FTZ R19, R19, UR4 ;  /* 0x0000000413137c20 */ /* 0x000fe20008410000 */
[----:B-1----:R-:W-:-:S02]  /*13f50*/  FSEL R88, R88, -INF , !P5 ;  /* 0xff80000058587808 */ /* 0x002fc40006800000 */
[----:B--2---:R-:W-:Y:S01]  /*13f60*/  HMMA.16816.F32 R24, R8, R32, R24 ;  /* 0x000000200818723c */ /* 0x004fe20000001818 */
[----:B------:R-:W-:Y:S08]  /*13f70*/  MUFU.TANH R160, R16 ;  /* 0x0000001000a07308 */ /* 0x000ff00000002400 */
[----:B------:R-:W1:Y:S01]  /*13f80*/  MUFU.TANH R87, R17 ;  /* 0x0000001100577308 */ /* 0x000e620000002400 */
[----:B---3--:R-:W-:Y:S07]  /*13f90*/  HMMA.16816.F32 R28, R12, R42, RZ ;  /* 0x0000002a0c1c723c */ /* 0x008fee00000018ff */
[----:B------:R-:W-:Y:S07]  /*13fa0*/  MUFU.TANH R158, R18 ;  /* 0x00000012009e7308 */ /* 0x000fee0000002400 */
[----:B------:R-:W-:Y:S01]  /*13fb0*/  FMUL.FTZ R24, R24, UR4 ;  /* 0x0000000418187c20 */ /* 0x000fe20008410000 */
[----:B------:R2:W3:Y:S01]  /*13fc0*/  MUFU.TANH R108, R19 ;  /* 0x00000013006c7308 */ /* 0x0004e20000002400 */
[----:B------:R-:W-:Y:S01]  /*13fd0*/  FMUL.FTZ R25, R25, UR4 ;  /* 0x0000000419197c20 */ /* 0x000fe20008410000 */
[----:B------:R-:W-:Y:S01]  /*13fe0*/  FMUL.FTZ R26, R26, UR4 ;  /* 0x000000041a1a7c20 */ /* 0x000fe20008410000 */
[----:B------:R-:W-:Y:S01]  /*13ff0*/  FMUL.FTZ R27, R27, UR4 ;  /* 0x000000041b1b7c20 */ /* 0x000fe20008410000 */
[----:B-1----:R-:W-:-:S02]  /*14000*/  FSEL R87, R87, -INF , !P2 ;  /* 0xff80000057577808 */ /* 0x002fc40005000000 */
[----:B------:R-:W-:Y:S01]  /*14010*/  ISETP.GE.AND P2, PT, R5, R4, PT ;  /* 0x000000040500720c */ /* 0x000fe20003f46270 */
[----:B------:R-:W-:Y:S01]  /*14020*/  VIADD R5, R0, 0x99 ;  /* 0x0000009900057836 */ /* 0x000fe20000000000 */
[----:B------:R-:W-:Y:S02]  /*14030*/  MUFU.TANH R152, R24 ;  /* 0x0000001800987308 */ /* 0x000fe40000002400 */
[----:B------:R-:W-:Y:S02]  /*14040*/  FSEL R129, R107, -INF , !P2 ;  /* 0xff8000006b817808 */ /* 0x000fe40005000000 */
[----:B------:R-:W-:-:S04]  /*14050*/  ISETP.GE.AND P2, PT, R5, R2, PT ;  /* 0x000000020500720c */ /* 0x000fc80003f46270 */
[----:B------:R-:W-:Y:S01]  /*14060*/  MUFU.TANH R89, R25 ;  /* 0x0000001900597308 */ /* 0x000fe20000002400 */
[----:B--2---:R-:W-:Y:S01]  /*14070*/  HMMA.16816.F32 R16, R12, R50, RZ ;  /* 0x000000320c10723c */ /* 0x004fe200000018ff */
[----:B------:R-:W1:Y:S01]  /*14080*/  LDSM.16.M88.4 R48, [R175] ;  /* 0x00000000af30783b */ /* 0x000e620000000200 */
[----:B---3--:R-:W-:-:S05]  /*14090*/  FSEL R128, R108, -INF , !P3 ;  /* 0xff8000006c807808 */ /* 0x008fca0005800000 */
[----:B------:R-:W-:Y:S08]  /*140a0*/  MUFU.TANH R130, R26 ;  /* 0x0000001a00827308 */ /* 0x000ff00000002400 */
[----:B------:R2:W-:Y:S09]  /*140b0*/  MUFU.TANH R106, R27 ;  /* 0x0000001b006a7308 */ /* 0x0005f20000002400 */
[----:B------:R-:W-:Y:S06]  /*140c0*/  HMMA.16816.F32 R36, R8, R34, R16 ;  /* 0x000000220824723c */ /* 0x000fec0000001810 */
[C---:B------:R-:W-:Y:S01]  /*140d0*/  HMMA.16816.F32 R32, R12.reuse, R40, RZ ;  /* 0x000000280c20723c */ /* 0x040fe200000018ff */
[----:B------:R-:W3:Y:S05]  /*140e0*/  LDSM.16.M88.4 R40, [R164+0x4400] ;  /* 0x00440000a428783b */ /* 0x000eea0000000200 */
[C---:B------:R-:W-:Y:S06]  /*140f0*/  HMMA.16816.F32 R16, R12.reuse, R56, RZ ;  /* 0x000000380c10723c */ /* 0x040fec00000018ff */
[----:B--2---:R-:W-:Y:S06]  /*14100*/  HMMA.16816.F32 R24, R12, R58, RZ ;  /* 0x0000003a0c18723c */ /* 0x004fec00000018ff */
[----:B------:R-:W-:Y:S01]  /*14110*/  FMUL.FTZ R7, R36, UR4 ;  /* 0x0000000424077c20 */ /* 0x000fe20008410000 */
[C---:B-1----:R-:W-:Y:S03]  /*14120*/  HMMA.16816.F32 R76, R8.reuse, R50, R28 ;  /* 0x00000032084c723c */ /* 0x042fe6000000181c */
[----:B------:R1:W-:Y:S03]  /*14130*/  MUFU.TANH R127, R7 ;  /* 0x00000007007f7308 */ /* 0x0003e60000002400 */
[C---:B------:R-:W-:Y:S01]  /*14140*/  HMMA.16816.F32 R72, R8.reuse, R48, R32 ;  /* 0x000000300848723c */ /* 0x040fe20000001820 */
[----:B------:R-:W2:Y:S04]  /*14150*/  LDSM.16.M88.4 R32, [R173] ;  /* 0x00000000ad20783b */ /* 0x000ea80000000200 */
[----:B------:R-:W4:Y:S01]  /*14160*/  LDSM.16.M88.4 R48, [R164+0x4800] ;  /* 0x00480000a430783b */ /* 0x000f220000000200 */
[----:B------:R-:W-:Y:S06]  /*14170*/  HMMA.16816.F32 R80, R8, R60, R16 ;  /* 0x0000003c0850723c */ /* 0x000fec0000001810 */
[----:B------:R-:W-:Y:S01]  /*14180*/  HMMA.16816.F32 R28, R12, R46, RZ ;  /* 0x0000002e0c1c723c */ /* 0x000fe200000018ff */
[----:B-1----:R-:W-:-:S04]  /*14190*/  FMUL.FTZ R7, R37, UR4 ;  /* 0x0000000425077c20 */ /* 0x002fc80008410000 */
[----:B------:R1:W5:Y:S01]  /*141a0*/  MUFU.TANH R86, R7 ;  /* 0x0000000700567308 */ /* 0x0003620000002400 */
[----:B------:R-:W-:Y:S01]  /*141b0*/  HMMA.16816.F32 R16, R12, R44, RZ ;  /* 0x0000002c0c10723c */ /* 0x000fe200000018ff */
[----:B------:R-:W-:Y:S05]  /*141c0*/  LDSM.16.M88.4 R44, [R171] ;  /* 0x00000000ab2c783b */ /* 0x000fea0000000200 */
[----:B------:R-:W-:Y:S06]  /*141d0*/  HMMA.16816.F32 R60, R8, R62, R24 ;  /* 0x0000003e083c723c */ /* 0x000fec0000001818 */
[----:B---3--:R-:W-:Y:S01]  /*141e0*/  HMMA.16816.F32 R24, R12, R42, RZ ;  /* 0x0000002a0c18723c */ /* 0x008fe200000018ff */
[----:B-1----:R-:W-:Y:S01]  /*141f0*/  FMUL.FTZ R7, R38, UR4 ;  /* 0x0000000426077c20 */ /* 0x002fe20008410000 */
[----:B-----5:R-:W-:-:S03]  /*14200*/  FSEL R86, R86, -INF , !P2 ;  /* 0xff80000056567808 */ /* 0x020fc60005000000 */
[----:B------:R1:W-:Y:S01]  /*14210*/  MUFU.TANH R126, R7 ;  /* 0x00000007007e7308 */ /* 0x0003e20000002400 */
[C---:B--2---:R-:W-:Y:S06]  /*14220*/  HMMA.16816.F32 R68, R8.reuse, R34, R28 ;  /* 0x000000220844723c */ /* 0x044fec000000181c */
[----:B------:R-:W-:Y:S01]  /*14230*/  HMMA.16816.F32 R64, R8, R32, R16 ;  /* 0x000000200840723c */ /* 0x000fe20000001810 */
[----:B------:R-:W-:Y:S05]  /*14240*/  LDSM.16.M88.4 R32, [R164+0x4c00] ;  /* 0x004c0000a420783b */ /* 0x000fea0000000200 */
[----:B------:R-:W-:Y:S01]  /*14250*/  HMMA.16816.F32 R28, R12, R40, RZ ;  /* 0x000000280c1c723c */ /* 0x000fe200000018ff */
[----:B-1----:R-:W-:-:S02]  /*14260*/  FMUL.FTZ R7, R39, UR4 ;  /* 0x0000000427077c20 */ /* 0x002fc40008410000 */
[----:B------:R-:W1:Y:S03]  /*14270*/  LDSM.16.M88.4 R36, [R172] ;  /* 0x00000000ac24783b */ /* 0x000e660000000200 */
[----:B----4-:R-:W-:Y:S01]  /*14280*/  HMMA.16816.F32 R16, R12, R48, RZ ;  /* 0x000000300c10723c */ /* 0x010fe200000018ff */
[----:B------:R2:W3:Y:S02]  /*14290*/  MUFU.TANH R85, R7 ;  /* 0x0000000700557308 */ /* 0x0004e40000002400 */
[----:B--2---:R-:W-:-:S06]  /*142a0*/  FMUL.FTZ R7, R73, UR4 ;  /* 0x0000000449077c20 */ /* 0x004fcc0008410000 */
[----:B------:R2:W4:Y:S02]  /*142b0*/  MUFU.TANH R23, R7 ;  /* 0x0000000700177308 */ /* 0x0005240000002400 */
[----:B--2---:R-:W-:-:S07]  /*142c0*/  FMUL.FTZ R7, R75, UR4 ;  /* 0x000000044b077c20 */ /* 0x004fce0008410000 */
[----:B-1----:R-:W-:Y:S01]  /*142d0*/  HMMA.16816.F32 R40, R8, R36, R28 ;  /* 0x000000240828723c */ /* 0x002fe2000000181c */
[----:B------:R-:W1:Y:S01]  /*142e0*/  LDSM.16.M88.4 R28, [R170] ;  /* 0x00000000aa1c783b */ /* 0x000e620000000200 */
[----:B------:R-:W-:-:S04]  /*142f0*/  DEPBAR.LE SB0, 0x0 ;  /* 0x000080000000791a */ /* 0x000fc80000000000 */
[----:B------:R2:W5:Y:S01]  /*14300*/  MUFU.TANH R84, R7 ;  /* 0x0000000700547308 */ /* 0x0005620000002400 */
[C---:B------:R-:W-:Y:S06]  /*14310*/  HMMA.16816.F32 R56, R8.reuse, R38, R24 ;  /* 0x000000260838723c */ /* 0x040fec0000001818 */
[----:B------:R-:W-:Y:S06]  /*14320*/  HMMA.16816.F32 R36, R8, R44, R16 ;  /* 0x0000002c0824723c */ /* 0x000fec0000001810 */
[----:B------:R-:W-:Y:S01]  /*14330*/  HMMA.16816.F32 R24, R12, R32, RZ ;  /* 0x000000200c18723c */ /* 0x000fe200000018ff */
[----:B--2---:R-:W-:-:S04]  /*14340*/  FMUL.FTZ R7, R77, UR4 ;  /* 0x000000044d077c20 */ /* 0x004fc80008410000 */
[----:B------:R-:W-:Y:S01]  /*14350*/  FMUL.FTZ R21, R41, UR4 ;  /* 0x0000000429157c20 */ /* 0x000fe20008410000 */
[C---:B------:R-:W-:Y:S01]  /*14360*/  HMMA.16816.F32 R16, R12.reuse, R50, RZ ;  /* 0x000000320c10723c */ /* 0x040fe200000018ff */
[----:B------:R2:W-:Y:S05]  /*14370*/  MUFU.TANH R22, R7 ;  /* 0x0000000700167308 */ /* 0x0005ea0000002400 */
[----:B------:R-:W-:Y:S03]  /*14380*/  HMMA.16816.F32 R12, R12, R34, RZ ;  /* 0x000000220c0c723c */ /* 0x000fe600000018ff */
[----:B------:R3:W-:Y:S09]  /*14390*/  MUFU.TANH R41, R21 ;  /* 0x0000001500297308 */ /* 0x0007f20000002400 */
[----:B-1----:R-:W-:Y:S01]  /*143a0*/  HMMA.16816.F32 R24, R8, R28, R24 ;  /* 0x0000001c0818723c */ /* 0x002fe20000001818 */
[----:B--2---:R-:W-:-:S04]  /*143b0*/  FMUL.FTZ R7, R79, UR4 ;  /* 0x000000044f077c20 */ /* 0x004fc80008410000 */
[----:B------:R1:W-:Y:S01]  /*143c0*/  MUFU.TANH R77, R7 ;  /* 0x00000007004d7308 */ /* 0x0003e20000002400 */
[----:B------:R-:W-:Y:S01]  /*143d0*/  HMMA.16816.F32 R16, R8, R46, R16 ;  /* 0x0000002e0810723c */ /* 0x000fe20000001810 */
[----:B---3--:R-:W-:-:S05]  /*143e0*/  FMUL.FTZ R21, R59, UR4 ;  /* 0x000000043b157c20 */ /* 0x008fca0008410000 */
[----:B------:R-:W-:Y:S01]  /*143f0*/  HMMA.16816.F32 R12, R8, R30, R12 ;  /* 0x0000001e080c723c */ /* 0x000fe2000000180c */
[----:B-1----:R-:W-:-:S04]  /*14400*/  FMUL.FTZ R7, R81, UR4 ;  /* 0x0000000451077c20 */ /* 0x002fc80008410000 */
[----:B------:R1:W2:-:S13]  /*14410*/  MUFU.TANH R73, R7 ;  /* 0x0000000700497308 */ /* 0x00029a0000002400 */
[----:B------:R-:W-:Y:S01]  /*14420*/  FMUL.FTZ R8, R17, UR4 ;  /* 0x0000000411087c20 */ /* 0x000fe20008410000 */
[----:B-1----:R-:W-:-:S04]  /*14430*/  FMUL.FTZ R7, R83, UR4 ;  /* 0x0000000453077c20 */ /* 0x002fc80008410000 */
[----:B------:R1:W3:Y:S02]  /*14440*/  MUFU.TANH R75, R7 ;  /* 0x00000007004b7308 */ /* 0x0002e40000002400 */
[----:B-1----:R-:W-:-:S06]  /*14450*/  FMUL.FTZ R7, R61, UR4 ;  /* 0x000000043d077c20 */ /* 0x002fcc0008410000 */
[----:B------:R1:W3:Y:S02]  /*14460*/  MUFU.TANH R61, R7 ;  /* 0x00000007003d7308 */ /* 0x0002e40000002400 */
[----:B-1----:R-:W-:-:S06]  /*14470*/  FMUL.FTZ R7, R63, UR4 ;  /* 0x000000043f077c20 */ /* 0x002fcc0008410000 */
[----:B------:R1:W3:Y:S02]  /*14480*/  MUFU.TANH R53, R7 ;  /* 0x0000000700357308 */ /* 0x0002e40000002400 */
[----:B-1----:R-:W-:-:S06]  /*14490*/  FMUL.FTZ R7, R65, UR4 ;  /* 0x0000000441077c20 */ /* 0x002fcc0008410000 */
[----:B------:R1:W-:Y:S02]  /*144a0*/  MUFU.TANH R49, R7 ;  /* 0x0000000700317308 */ /* 0x0003e40000002400 */
[----:B-1----:R-:W-:Y:S01]  /*144b0*/  FMUL.FTZ R7, R67, UR4 ;  /* 0x0000000443077c20 */ /* 0x002fe20008410000 */
[----:B------:R-:W-:-:S05]  /*144c0*/  FSEL R67, R224, -INF , !P4 ;  /* 0xff800000e0437808 */ /* 0x000fca0006000000 */
[----:B------:R1:W-:Y:S02]  /*144d0*/  MUFU.TANH R48, R7 ;  /* 0x0000000700307308 */ /* 0x0003e40000002400 */
[----:B-1----:R-:W-:-:S06]  /*144e0*/  FMUL.FTZ R7, R69, UR4 ;  /* 0x0000000445077c20 */ /* 0x002fcc0008410000 */
[----:B------:R1:W3:Y:S02]  /*144f0*/  MUFU.TANH R45, R7 ;  /* 0x00000007002d7308 */ /* 0x0002e40000002400 */
[----:B-1----:R-:W-:-:S06]  /*14500*/  FMUL.FTZ R7, R71, UR4 ;  /* 0x0000000447077c20 */ /* 0x002fcc0008410000 */
[----:B------:R1:W3:Y:S02]  /*14510*/  MUFU.TANH R44, R7 ;  /* 0x00000007002c7308 */ /* 0x0002e40000002400 */
[----:B-1----:R-:W-:Y:S01]  /*14520*/  VIADD R7, R0, 0x91 ;  /* 0x0000009100077836 */ /* 0x002fe20000000000 */
[----:B------:R-:W-:Y:S04]  /*14530*/  BAR.SYNC.DEFER_BLOCKING 0x0 ;  /* 0x0000000000007b1d */ /* 0x000fe80000010000 */
[C---:B------:R-:W-:Y:S02]  /*14540*/  ISETP.GE.AND P3, PT, R7.reuse, R2, PT ;  /* 0x000000020700720c */ /* 0x040fe40003f66270 */
[----:B------:R-:W-:Y:S01]  /*14550*/  ISETP.GE.AND P5, PT, R7, R4, PT ;  /* 0x000000040700720c */ /* 0x000fe20003fa6270 */
[----:B------:R-:W-:Y:S01]  /*14560*/  FMUL.FTZ R7, R43, UR4 ;  /* 0x000000042b077c20 */ /* 0x000fe20008410000 */
[----:B------:R-:W-:-:S02]  /*14570*/  FSEL R89, R89, -INF , !P3 ;  /* 0xff80000059597808 */ /* 0x000fc40005800000 */
[----:B------:R-:W-:Y:S01]  /*14580*/  ISETP.GE.AND P3, PT, R5, R4, PT ;  /* 0x000000040500720c */ /* 0x000fe20003f66270 */
[----:B------:R1:W3:Y:S01]  /*14590*/  MUFU.TANH R33, R7 ;  /* 0x0000000700217308 */ /* 0x0002e20000002400 */
[----:B------:R-:W-:Y:S01]  /*145a0*/  VIADD R5, R0, 0xa1 ;  /* 0x000000a100057836 */ /* 0x000fe20000000000 */
[----:B------:R-:W-:Y:S02]  /*145b0*/  FSEL R131, R106, -INF , !P5 ;  /* 0xff8000006a837808 */ /* 0x000fe40006800000 */
[----:B------:R-:W-:Y:S02]  /*145c0*/  FSEL R134, R85, -INF , !P3 ;  /* 0xff80000055867808 */ /* 0x000fe40005800000 */
[C---:B------:R-:W-:Y:S02]  /*145d0*/  ISETP.GE.AND P5, PT, R5.reuse, R2, PT ;  /* 0x000000020500720c */ /* 0x040fe40003fa6270 */
[----:B------:R-:W-:Y:S01]  /*145e0*/  ISETP.GE.AND P2, PT, R5, R4, PT ;  /* 0x000000040500720c */ /* 0x000fe20003f46270 */
[----:B------:R-:W-:Y:S01]  /*145f0*/  VIADD R5, R0, 0xb1 ;  /* 0x000000b100057836 */ /* 0x000fe20000000000 */
[----:B----4-:R-:W-:-:S02]  /*14600*/  FSEL R85, R23, -INF , !P5 ;  /* 0xff80000017557808 */ /* 0x010fc40006800000 */
[----:B-----5:R-:W-:Y:S01]  /*14610*/  FSEL R153, R84, -INF , !P2 ;  /* 0xff80000054997808 */ /* 0x020fe20005000000 */
[----:B------:R4:W-:Y:S01]  /*14620*/  MUFU.TANH R23, R21 ;  /* 0x0000001500177308 */ /* 0x0009e20000002400 */
[----:B------:R-:W-:Y:S01]  /*14630*/  ISETP.GE.AND P2, PT, R5, R2, PT ;  /* 0x000000020500720c */ /* 0x000fe20003f46270 */
[----:B-1----:R-:W-:-:S03]  /*14640*/  FMUL.FTZ R7, R57, UR4 ;  /* 0x0000000439077c20 */ /* 0x002fc60008410000 */
[----:B--2---:R-:W-:-:S03]  /*14650*/  FSEL R83, R73, -INF , !P2 ;  /* 0xff80000049537808 */ /* 0x004fc60005000000 */
[----:B------:R1:W2:Y:S01]  /*14660*/  MUFU.TANH R32, R7 ;  /* 0x0000000700207308 */ /* 0x0002a20000002400 */
[----:B----4-:R-:W-:Y:S01]  /*14670*/  FMUL.FTZ R21, R39, UR4 ;  /* 0x0000000427157c20 */ /* 0x010fe20008410000 */
[----:B------:R-:W-:-:S06]  /*14680*/  FSEL R39, R225, -INF , !P6 ;  /* 0xff800000e1277808 */ /* 0x000fcc0007000000 */
[----:B------:R-:W-:Y:S01]  /*14690*/  MUFU.TANH R9, R21 ;  /* 0x0000001500097308 */ /* 0x000fe20000002400 */
[----:B-1----:R-:W-:-:S07]  /*146a0*/  VIADD R7, R0, 0xa9 ;  /* 0x000000a900077836 */ /* 0x002fce0000000000 */
[----:B------:R1:W4:Y:S01]  /*146b0*/  MUFU.TANH R21, R8 ;  /* 0x0000000800157308 */ /* 0x0003220000002400 */
[C---:B------:R-:W-:Y:S02]  /*146c0*/  ISETP.GE.AND P3, PT, R7.reuse, R2, PT ;  /* 0x000000020700720c */ /* 0x040fe40003f66270 */
[-C--:B------:R-:W-:Y:S01]  /*146d0*/  ISETP.GE.AND P5, PT, R7, R4.reuse, PT ;  /* 0x000000040700720c */ /* 0x080fe20003fa6270 */
[----:B------:R-:W-:Y:S01]  /*146e0*/  FMUL.FTZ R7, R37, UR4 ;  /* 0x0000000425077c20 */ /* 0x000fe20008410000 */
[----:B------:R-:W-:Y:S02]  /*146f0*/  FSEL R84, R22, -INF , !P3 ;  /* 0xff80000016547808 */ /* 0x000fe40005800000 */
[----:B------:R-:W-:Y:S01]  /*14700*/  ISETP.GE.AND P3, PT, R5, R4, PT ;  /* 0x000000040500720c */ /* 0x000fe20003f66270 */
[----:B------:R-:W-:Y:S01]  /*14710*/  VIADD R5, R0, 0xb9 ;  /* 0x000000b900057836 */ /* 0x000fe20000000000 */
[----:B------:R5:W4:Y:S01]  /*14720*/  MUFU.TANH R22, R7 ;  /* 0x0000000700167308 */ /* 0x000b220000002400 */
[----:B------:R-:W-:-:S02]  /*14730*/  FSEL R154, R77, -INF , !P5 ;  /* 0xff8000004d9a7808 */ /* 0x000fc40006800000 */
[----:B---3--:R-:W-:Y:S02]  /*14740*/  FSEL R157, R75, -INF , !P3 ;  /* 0xff8000004b9d7808 */ /* 0x008fe40005800000 */
[C---:B------:R-:W-:Y:S02]  /*14750*/  ISETP.GE.AND P5, PT, R5.reuse, R2, PT ;  /* 0x000000020500720c */ /* 0x040fe40003fa6270 */
[----:B------:R-:W-:Y:S01]  /*14760*/  ISETP.GE.AND P2, PT, R5, R4, PT ;  /* 0x000000040500720c */ /* 0x000fe20003f46270 */
[C---:B------:R-:W-:Y:S01]  /*14770*/  VIADD R5, R0.reuse, 0xc9 ;  /* 0x000000c900057836 */ /* 0x040fe20000000000 */
[----:B------:R-:W-:Y:S01]  /*14780*/  FSEL R81, R61, -INF , !P5 ;  /* 0xff8000003d517808 */ /* 0x000fe20006800000 */
[----:B-1----:R-:W-:Y:S01]  /*14790*/  FMUL.FTZ R8, R19, UR4 ;  /* 0x0000000413087c20 */ /* 0x002fe20008410000 */
[----:B------:R-:W-:Y:S02]  /*147a0*/  FSEL R159, R53, -INF , !P2 ;  /* 0xff800000359f7808 */ /* 0x000fe40005000000 */
[----:B------:R-:W-:Y:S01]  /*147b0*/  ISETP.GE.AND P2, PT, R5, R2, PT ;  /* 0x000000020500720c */ /* 0x000fe20003f46270 */
[----:B------:R1:W3:Y:S01]  /*147c0*/  MUFU.TANH R17, R8 ;  /* 0x0000000800117308 */ /* 0x0002e20000002400 */
[----:B-----5:R-:W-:-:S02]  /*147d0*/  VIADD R7, R0, 0xc1 ;  /* 0x000000c100077836 */ /* 0x020fc40000000000 */
[----:B------:R-:W-:-:S03]  /*147e0*/  FSEL R77, R45, -INF , !P2 ;  /* 0xff8000002d4d7808 */ /* 0x000fc60005000000 */
[C---:B------:R-:W-:Y:S02]  /*147f0*/  ISETP.GE.AND P3, PT, R7.reuse, R2, PT ;  /* 0x000000020700720c */ /* 0x040fe40003f66270 */
[-C--:B------:R-:W-:Y:S01]  /*14800*/  ISETP.GE.AND P5, PT, R7, R4.reuse, PT ;  /* 0x000000040700720c */ /* 0x080fe20003fa6270 */
[----:B------:R-:W-:Y:S01]  /*14810*/  VIADD R7, R0, 0xd1 ;  /* 0x000000d100077836 */ /* 0x000fe20000000000 */
[----:B------:R-:W-:Y:S02]  /*14820*/  FSEL R79, R49, -INF , !P3 ;  /* 0xff800000314f7808 */ /* 0x000fe40005800000 */
[----:B------:R-:W-:Y:S02]  /*14830*/  FSEL R162, R48, -INF , !P5 ;  /* 0xff80000030a27808 */ /* 0x000fe40006800000 */
[----:B------:R-:W-:Y:S01]  /*14840*/  ISETP.GE.AND P3, PT, R5, R4, PT ;  /* 0x000000040500720c */ /* 0x000fe20003f66270 */
[----:B------:R-:W-:Y:S01]  /*14850*/  VIADD R5, R0, 0xd9 ;  /* 0x000000d900057836 */ /* 0x000fe20000000000 */
[----:B------:R-:W-:Y:S01]  /*14860*/  ISETP.GE.AND P5, PT, R7, R2, PT ;  /* 0x000000020700720c */ /* 0x000fe20003fa6270 */
[----:B-1----:R-:W-:Y:S01]  /*14870*/  FMUL.FTZ R8, R13, UR4 ;  /* 0x000000040d087c20 */ /* 0x002fe20008410000 */
[----:B------:R-:W-:Y:S01]  /*14880*/  ISETP.GE.AND P2, PT, R7, R4, PT ;  /* 0x000000040700720c */ /* 0x000fe20003f46270 */
[----:B------:R-:W-:Y:S01]  /*14890*/  FMUL.FTZ R7, R25, UR4 ;  /* 0x0000000419077c20 */ /* 0x000fe20008410000 */
[----:B------:R-:W-:Y:S01]  /*148a0*/  FSEL R186, R44, -INF , !P3 ;  /* 0xff8000002cba7808 */ /* 0x000fe20005800000 */
[----:B------:R1:W-:Y:S01]  /*148b0*/  MUFU.TANH R10, R8 ;  /* 0x00000008000a7308 */ /* 0x0003e20000002400 */
[----:B------:R-:W-:-:S02]  /*148c0*/  ISETP.GE.AND P3, PT, R5, R2, PT ;  /* 0x000000020500720c */ /* 0x000fc40003f66270 */
[----:B------:R-:W-:Y:S02]  /*148d0*/  FSEL R190, R33, -INF , !P2 ;  /* 0xff80000021be7808 */ /* 0x000fe40005000000 */
[----:B--2---:R-:W-:Y:S02]  /*148e0*/  FSEL R73, R32, -INF , !P3 ;  /* 0xff80000020497808 */ /* 0x004fe40005800000 */
[----:B------:R-:W-:Y:S01]  /*148f0*/  FSEL R75, R41, -INF , !P5 ;  /* 0xff800000294b7808 */ /* 0x000fe20006800000 */
[----:B------:R2:W-:Y:S01]  /*14900*/  MUFU.TANH R11, R7 ;  /* 0x00000007000b7308 */ /* 0x0005e20000002400 */
[----:B------:R-:W-:Y:S01]  /*14910*/  ISETP.GE.AND P5, PT, R5, R4, PT ;  /* 0x000000040500720c */ /* 0x000fe20003fa6270 */
[----:B------:R-:W-:-:S03]  /*14920*/  VIADD R5, R0, 0xe9 ;  /* 0x000000e900057836 */ /* 0x000fc60000000000 */
[----:B------:R-:W-:Y:S02]  /*14930*/  FSEL R192, R23, -INF , !P5 ;  /* 0xff80000017c07808 */ /* 0x000fe40006800000 */
[----:B------:R-:W-:Y:S01]  /*14940*/  ISETP.GE.AND P5, PT, R5, R2, PT ;  /* 0x000000020500720c */ /* 0x000fe20003fa6270 */
[----:B-1----:R-:W-:-:S03]  /*14950*/  FMUL.FTZ R8, R72, UR4 ;  /* 0x0000000448087c20 */ /* 0x002fc60008410000 */
[----:B----4-:R-:W-:Y:S01]  /*14960*/  FSEL R135, R21, -INF , !P5 ;  /* 0xff80000015877808 */ /* 0x010fe20006800000 */
[----:B--2---:R-:W-:-:S05]  /*14970*/  VIADD R7, R0, 0xe1 ;  /* 0x000000e100077836 */ /* 0x004fca0000000000 */
[C---:B------:R-:W-:Y:S02]  /*14980*/  ISETP.GE.AND P2, PT, R7.reuse, R2, PT ;  /* 0x000000020700720c */ /* 0x040fe40003f46270 */
[----:B------:R-:W-:Y:S01]  /*14990*/  ISETP.GE.AND P3, PT, R7, R4, PT ;  /* 0x000000040700720c */ /* 0x000fe20003f66270 */
[----:B------:R-:W-:Y:S01]  /*149a0*/  FMUL.FTZ R7, R27, UR4 ;  /* 0x000000041b077c20 */ /* 0x000fe20008410000 */
[----:B------:R-:W-:Y:S02]  /*149b0*/  FSEL R71, R22, -INF , !P2 ;  /* 0xff80000016477808 */ /* 0x000fe40005000000 */
[----:B------:R-:W-:Y:S02]  /*149c0*/  FSEL R193, R9, -INF , !P3 ;  /* 0xff80000009c17808 */ /* 0x000fe40005800000 */
[----:B------:R1:W2:Y:S01]  /*149d0*/  MUFU.TANH R9, R7 ;  /* 0x0000000700097308 */ /* 0x0002a20000002400 */
[C---:B------:R-:W-:Y:S02]  /*149e0*/  ISETP.GE.AND P3, PT, R0.reuse, R2, PT ;  /* 0x000000020000720c */ /* 0x040fe40003f66270 */
[----:B------:R-:W-:Y:S01]  /*149f0*/  ISETP.GE.AND P2, PT, R5, R4, PT ;  /* 0x000000040500720c */ /* 0x000fe20003f46270 */
[----:B------:R-:W-:Y:S01]  /*14a00*/  VIADD R5, R0, 0xf1 ;  /* 0x000000f100057836 */ /* 0x000fe20000000000 */
[----:B------:R-:W-:-:S02]  /*14a10*/  FSEL R43, R163, -INF , !P3 ;  /* 0xff800000a32b7808 */ /* 0x000fc40005800000 */
[CC--:B------:R-:W-:Y:S01]  /*14a20*/  ISETP.GE.AND P3, PT, R0.reuse, R4.reuse, PT ;  /* 0x000000040000720c */ /* 0x0c0fe20003f66270 */
[----:B------:R-:W-:Y:S01]  /*14a30*/  VIADD R0, R0, 0xf9 ;  /* 0x000000f900007836 */ /* 0x000fe20000000000 */
[----:B---3--:R-:W-:Y:S02]  /*14a40*/  FSEL R195, R17, -INF , !P2 ;  /* 0xff80000011c37808 */ /* 0x008fe40005000000 */
[C---:B------:R-:W-:Y:S02]  /*14a50*/  ISETP.GE.AND P2, PT, R5.reuse, R4, PT ;  /* 0x000000040500720c */ /* 0x040fe40003f46270 */
[----:B------:R-:W-:Y:S02]  /*14a60*/  FSEL R61, R194, -INF , !P3 ;  /* 0xff800000c23d7808 */ /* 0x000fe40005800000 */
[-C--:B------:R-:W-:Y:S01]  /*14a70*/  ISETP.GE.AND P5, PT, R5, R2.reuse, PT ;  /* 0x000000020500720c */ /* 0x080fe20003fa6270 */
[----:B-1----:R-:W-:Y:S01]  /*14a80*/  FMUL.FTZ R7, R15, UR4 ;  /* 0x000000040f077c20 */ /* 0x002fe20008410000 */
[----:B------:R-:W-:Y:S01]  /*14a90*/  ISETP.GE.AND P3, PT, R0, R2, PT ;  /* 0x000000020000720c */ /* 0x000fe20003f66270 */
[----:B------:R1:W-:Y:S01]  /*14aa0*/  MUFU.TANH R15, R8 ;  /* 0x00000008000f7308 */ /* 0x0003e20000002400 */
[----:B------:R-:W-:-:S02]  /*14ab0*/  LOP3.LUT R5, R6, 0x10, R52, 0xfe, !PT ;  /* 0x0000001006057812 */ /* 0x000fc400078efe34 */
[----:B--2---:R-:W-:Y:S02]  /*14ac0*/  FSEL R196, R9, -INF , !P2 ;  /* 0xff80000009c47808 */ /* 0x004fe40005000000 */
[----:B------:R-:W-:Y:S02]  /*14ad0*/  ISETP.GE.AND P2, PT, R0, R4, PT ;  /* 0x000000040000720c */ /* 0x000fe40003f46270 */
[----:B------:R-:W-:Y:S01]  /*14ae0*/  FSEL R163, R11, -INF , !P5 ;  /* 0xff8000000ba37808 */ /* 0x000fe20006800000 */
[----:B------:R-:W2:Y:S01]  /*14af0*/  MUFU.TANH R7, R7 ;  /* 0x0000000700077308 */ /* 0x000ea20000002400 */
[----:B------:R-:W-:Y:S02]  /*14b00*/  FSEL R194, R10, -INF , !P3 ;  /* 0xff8000000ac27808 */ /* 0x000fe40005800000 */
[C---:B------:R-:W-:Y:S02]  /*14b10*/  ISETP.GE.AND P5, PT, R5.reuse, R2, PT ;  /* 0x000000020500720c */ /* 0x040fe40003fa6270 */
[----:B------:R-:W-:-:S02]  /*14b20*/  ISETP.GE.AND P3, PT, R5, R4, PT ;  /* 0x000000040500720c */ /* 0x000fc40003f66270 */
[C-C-:B------:R-:W-:Y:S02]  /*14b30*/  LOP3.LUT R5, R6.reuse, 0x18, R52.reuse, 0xfe, !PT ;  /* 0x0000001806057812 */ /* 0x140fe400078efe34 */
[----:B------:R-:W-:Y:S01]  /*14b40*/  LOP3.LUT R0, R6, 0x20, R52, 0xfe, !PT ;  /* 0x0000002006007812 */ /* 0x000fe200078efe34 */
[----:B-1----:R-:W-:Y:S01]  /*14b50*/  FMUL.FTZ R8, R74, UR4 ;  /* 0x000000044a087c20 */ /* 0x002fe20008410000 */
[----:B------:R-:W-:Y:S02]  /*14b60*/  ISETP.GE.AND P6, PT, R5, R4, PT ;  /* 0x000000040500720c */ /* 0x000fe40003fc6270 */
[----:B------:R-:W-:Y:S01]  /*14b70*/  FSEL R37, R223, -INF , !P5 ;  /* 0xff800000df257808 */ /* 0x000fe20006800000 */
[----:B------:R-:W1:Y:S01]  /*14b80*/  MUFU.TANH R44, R8 ;  /* 0x00000008002c7308 */ /* 0x000e620000002400 */
[-C--:B------:R-:W-:Y:S02]  /*14b90*/  ISETP.GE.AND P4, PT, R0, R2.reuse, PT ;  /* 0x000000020000720c */ /* 0x080fe40003f86270 */
[----:B--2---:R-:W-:Y:S01]  /*14ba0*/  FSEL R197, R7, -INF , !P2 ;  /* 0xff80000007c57808 */ /* 0x004fe20005000000 */
[----:B------:R-:W-:Y:S01]  /*14bb0*/  FMUL.FTZ R7, R76, UR4 ;  /* 0x000000044c077c20 */ /* 0x000fe20008410000 */
[----:B------:R-:W-:-:S02]  /*14bc0*/  ISETP.GE.AND P2, PT, R5, R2, PT ;  /* 0x000000020500720c */ /* 0x000fc40003f46270 */
[--C-:B------:R-:W-:Y:S01]  /*14bd0*/  LOP3.LUT R5, R6, 0x28, R52.reuse, 0xfe, !PT ;  /* 0x0000002806057812 */ /* 0x100fe200078efe34 */
[----:B------:R2:W3:Y:S01]  /*14be0*/  MUFU.TANH R30, R7 ;  /* 0x00000007001e7308 */ /* 0x0004e20000002400 */
[----:B------:R-:W-:Y:S02]  /*14bf0*/  ISETP.GE.AND P5, PT, R0, R4, PT ;  /* 0x000000040000720c */ /* 0x000fe40003fa6270 */
[----:B------:R-:W-:Y:S02]  /*14c00*/  LOP3.LUT R0, R6, 0x30, R52, 0xfe, !PT ;  /* 0x0000003006007812 */ /* 0x000fe400078efe34 */
[----:B------:R-:W-:Y:S02]  /*14c10*/  FSEL R65, R222, -INF , !P3 ;  /* 0xff800000de417808 */ /* 0x000fe40005800000 */
[----:B------:R-:W-:Y:S02]  /*14c20*/  FSEL R35, R221, -INF , !P2 ;  /* 0xff800000dd237808 */ /* 0x000fe40005000000 */
[----:B------:R-:W-:-:S02]  /*14c30*/  ISETP.GE.AND P3, PT, R5, R2, PT ;  /* 0x000000020500720c */ /* 0x000fc40003f66270 */
[----:B------:R-:W-:Y:S01]  /*14c40*/  ISETP.GE.AND P2, PT, R5, R4, PT ;  /* 0x000000040500720c */ /* 0x000fe20003f46270 */
[----:B------:R-:W-:Y:S01]  /*14c50*/  FMUL.FTZ R5, R80, UR4 ;  /* 0x0000000450057c20 */ /* 0x000fe20008410000 */
[----:B------:R-:W-:Y:S02]  /*14c60*/  FSEL R63, R220, -INF , !P6 ;  /* 0xff800000dc3f7808 */ /* 0x000fe40007000000 */
[----:B------:R-:W-:Y:S01]  /*14c70*/  FSEL R34, R219, -INF , !P4 ;  /* 0xff800000db227808 */ /* 0x000fe20006000000 */
[----:B------:R4:W-:Y:S01]  /*14c80*/  MUFU.TANH R11, R5 ;  /* 0x00000005000b7308 */ /* 0x0009e20000002400 */
[----:B--2---:R-:W-:Y:S01]  /*14c90*/  FMUL.FTZ R7, R78, UR4 ;  /* 0x000000044e077c20 */ /* 0x004fe20008410000 */
[C---:B------:R-:W-:Y:S02]  /*14ca0*/  ISETP.GE.AND P6, PT, R0.reuse, R2, PT ;  /* 0x000000020000720c */ /* 0x040fe40003fc6270 */
[----:B------:R-:W-:Y:S02]  /*14cb0*/  ISETP.GE.AND P4, PT, R0, R4, PT ;  /* 0x000000040000720c */ /* 0x000fe40003f86270 */
[----:B------:R-:W-:-:S02]  /*14cc0*/  LOP3.LUT R0, R6, 0x38, R52, 0xfe, !PT ;  /* 0x0000003806007812 */ /* 0x000fc400078efe34 */
[----:B------:R2:W5:Y:S01]  /*14cd0*/  MUFU.TANH R13, R7 ;  /* 0x00000007000d7308 */ /* 0x0005620000002400 */
[----:B------:R-:W-:Y:S02]  /*14ce0*/  FSEL R59, R218, -INF , !P5 ;  /* 0xff800000da3b7808 */ /* 0x000fe40006800000 */
[----:B------:R-:W-:Y:S02]  /*14cf0*/  FSEL R32, R217, -INF , !P3 ;  /* 0xff800000d9207808 */ /* 0x000fe40005800000 */
[C---:B------:R-:W-:Y:S02]  /*14d00*/  ISETP.GE.AND P5, PT, R0.reuse, R2, PT ;  /* 0x000000020000720c */ /* 0x040fe40003fa6270 */
[----:B------:R-:W-:Y:S02]  /*14d10*/  ISETP.GE.AND P3, PT, R0, R4, PT ;  /* 0x000000040000720c */ /* 0x000fe40003f66270 */
[C-C-:B----4-:R-:W-:Y:S02]  /*14d20*/  LOP3.LUT R5, R6.reuse, 0x40, R52.reuse, 0xfe, !PT ;  /* 0x0000004006057812 */ /* 0x150fe400078efe34 */
[----:B------:R-:W-:-:S02]  /*14d30*/  LOP3.LUT R0, R6, 0x48, R52, 0xfe, !PT ;  /* 0x0000004806007812 */ /* 0x000fc400078efe34 */
[----:B------:R-:W-:Y:S02]  /*14d40*/  FSEL R57, R216, -INF , !P2 ;  /* 0xff800000d8397808 */ /* 0x000fe40005000000 */
[----:B------:R-:W-:Y:S01]  /*14d50*/  FSEL R31, R215, -INF , !P6 ;  /* 0xff800000d71f7808 */ /* 0x000fe20007000000 */
[----:B--2---:R-:W-:Y:S01]  /*14d60*/  FMUL.FTZ R7, R82, UR4 ;  /* 0x0000000452077c20 */ /* 0x004fe20008410000 */
[C---:B------:R-:W-:Y:S02]  /*14d70*/  ISETP.GE.AND P2, PT, R5.reuse, R2, PT ;  /* 0x000000020500720c */ /* 0x040fe40003f46270 */
[----:B------:R-:W-:Y:S01]  /*14d80*/  ISETP.GE.AND P6, PT, R5, R4, PT ;  /* 0x000000040500720c */ /* 0x000fe20003fc6270 */
[----:B------:R2:W4:Y:S01]  /*14d90*/  MUFU.TANH R29, R7 ;  /* 0x00000007001d7308 */ /* 0x0005220000002400 */
[----:B------:R-:W-:Y:S02]  /*14da0*/  LOP3.LUT R5, R6, 0x50, R52, 0xfe, !PT ;  /* 0x0000005006057812 */ /* 0x000fe400078efe34 */
[----:B------:R-:W-:-:S02]  /*14db0*/  FSEL R33, R213, -INF , !P5 ;  /* 0xff800000d5217808 */ /* 0x000fc40006800000 */
[-C--:B------:R-:W-:Y:S02]  /*14dc0*/  ISETP.GE.AND P5, PT, R0, R4.reuse, PT ;  /* 0x000000040000720c */ /* 0x080fe40003fa6270 */
[----:B------:R-:W-:Y:S02]  /*14dd0*/  FSEL R41, R211, -INF , !P2 ;  /* 0xff800000d3297808 */ /* 0x000fe40005000000 */
[----:B------:R-:W-:Y:S02]  /*14de0*/  ISETP.GE.AND P2, PT, R5, R4, PT ;  /* 0x000000040500720c */ /* 0x000fe40003f46270 */
[----:B------:R-:W-:Y:S02]  /*14df0*/  FSEL R69, R210, -INF , !P6 ;  /* 0xff800000d2457808 */ /* 0x000fe40007000000 */
[----:B------:R-:W-:Y:S02]  /*14e00*/  FSEL R72, R208, -INF , !P5 ;  /* 0xff800000d0487808 */ /* 0x000fe40006800000 */
[----:B------:R-:W-:Y:S01]  /*14e10*/  FSEL R74, R205, -INF , !P2 ;  /* 0xff800000cd4a7808 */ /* 0x000fe20005000000 */
[----:B--2---:R-:W-:Y:S01]  /*14e20*/  FMUL.FTZ R7, R60, UR4 ;  /* 0x000000043c077c20 */ /* 0x004fe20008410000 */
[----:B------:R-:W-:-:S02]  /*14e30*/  FSEL R60, R214, -INF , !P4 ;  /* 0xff800000d63c7808 */ /* 0x000fc40006000000 */
[-C--:B------:R-:W-:Y:S01]  /*14e40*/  ISETP.GE.AND P4, PT, R0, R2.reuse, PT ;  /* 0x000000020000720c */ /* 0x080fe20003f86270 */
[----:B------:R2:W-:Y:S01]  /*14e50*/  MUFU.TANH R28, R7 ;  /* 0x00000007001c7308 */ /* 0x0005e20000002400 */
[--C-:B------:R-:W-:Y:S02]  /*14e60*/  LOP3.LUT R0, R6, 0x58, R52.reuse, 0xfe, !PT ;  /* 0x0000005806007812 */ /* 0x100fe400078efe34 */
[----:B------:R-:W-:Y:S02]  /*14e70*/  FSEL R45, R209, -INF , !P4 ;  /* 0xff800000d12d7808 */ /* 0x000fe40006000000 */
[C---:B------:R-:W-:Y:S02]  /*14e80*/  ISETP.GE.AND P6, PT, R0.reuse, R2, PT ;  /* 0x000000020000720c */ /* 0x040fe40003fc6270 */
[----:B------:R-:W-:Y:S02]  /*14e90*/  ISETP.GE.AND P4, PT, R0, R4, PT ;  /* 0x000000040000720c */ /* 0x000fe40003f86270 */
[----:B------:R-:W-:-:S02]  /*14ea0*/  LOP3.LUT R0, R6, 0x60, R52, 0xfe, !PT ;  /* 0x0000006006007812 */ /* 0x000fc400078efe34 */
[----:B------:R-:W-:Y:S02]  /*14eb0*/  FSEL R47, R204, -INF , !P6 ;  /* 0xff800000cc2f7808 */ /* 0x000fe40007000000 */
[-C--:B------:R-:W-:Y:S01]  /*14ec0*/  ISETP.GE.AND P5, PT, R0, R2.reuse, PT ;  /* 0x000000020000720c */ /* 0x080fe20003fa6270 */
[----:B--2---:R-:W-:Y:S01]  /*14ed0*/  FMUL.FTZ R7, R62, UR4 ;  /* 0x000000043e077c20 */ /* 0x004fe20008410000 */
[----:B------:R-:W-:Y:S02]  /*14ee0*/  FSEL R62, R212, -INF , !P3 ;  /* 0xff800000d43e7808 */ /* 0x000fe40005800000 */
[----:B------:R-:W-:Y:S01]  /*14ef0*/  ISETP.GE.AND P3, PT, R5, R2, PT ;  /* 0x000000020500720c */ /* 0x000fe20003f66270 */
[----:B------:R-:W-:Y:S01]  /*14f00*/  FMUL.FTZ R5, R64, UR4 ;  /* 0x0000000440057c20 */ /* 0x000fe20008410000 */
[----:B------:R2:W4:Y:S01]  /*14f10*/  MUFU.TANH R27, R7 ;  /* 0x00000007001b7308 */ /* 0x0005220000002400 */
[----:B------:R-:W-:Y:S02]  /*14f20*/  FSEL R48, R202, -INF , !P5 ;  /* 0xff800000ca307808 */ /* 0x000fe40006800000 */
[----:B------:R-:W-:-:S02]  /*14f30*/  FSEL R46, R206, -INF , !P3 ;  /* 0xff800000ce2e7808 */ /* 0x000fc40005800000 */
[-C--:B------:R-:W-:Y:S02]  /*14f40*/  ISETP.GE.AND P3, PT, R0, R4.reuse, PT ;  /* 0x000000040000720c */ /* 0x080fe40003f66270 */
[----:B------:R-:W-:Y:S01]  /*14f50*/  LOP3.LUT R0, R6, 0x70, R52, 0xfe, !PT ;  /* 0x0000007006007812 */ /* 0x000fe200078efe34 */
[----:B------:R1:W-:Y:S03]  /*14f60*/  MUFU.TANH R10, R5 ;  /* 0x00000005000a7308 */ /* 0x0003e60000002400 */
[----:B------:R-:W-:-:S04]  /*14f70*/  ISETP.GE.AND P5, PT, R0, R4, PT ;  /* 0x000000040000720c */ /* 0x000fc80003fa6270 */
[----:B------:R-:W-:Y:S01]  /*14f80*/  FSEL R78, R191, -INF , !P5 ;  /* 0xff800000bf4e7808 */ /* 0x000fe20006800000 */
[----:B--2---:R-:W-:-:S04]  /*14f90*/  FMUL.FTZ R7, R66, UR4 ;  /* 0x0000000442077c20 */ /* 0x004fc80008410000 */
[----:B------:R2:W-:Y:S01]  /*14fa0*/  MUFU.TANH R25, R7 ;  /* 0x0000000700197308 */ /* 0x0005e20000002400 */
[----:B-1----:R-:W-:-:S04]  /*14fb0*/  LOP3.LUT R5, R6, 0x68, R52, 0xfe, !PT ;  /* 0x0000006806057812 */ /* 0x002fc800078efe34 */
[C---:B------:R-:W-:Y:S02]  /*14fc0*/  ISETP.GE.AND P2, PT, R5.reuse, R2, PT ;  /* 0x000000020500720c */ /* 0x040fe40003f46270 */
[-C--:B------:R-:W-:Y:S02]  /*14fd0*/  ISETP.GE.AND P6, PT, R5, R4.reuse, PT ;  /* 0x000000040500720c */ /* 0x080fe40003fc6270 */
[----:B------:R-:W-:Y:S02]  /*14fe0*/  LOP3.LUT R5, R6, 0x78, R52, 0xfe, !PT ;  /* 0x0000007806057812 */ /* 0x000fe400078efe34 */
[----:B------:R-:W-:Y:S02]  /*14ff0*/  FSEL R49, R200, -INF , !P2 ;  /* 0xff800000c8317808 */ /* 0x000fe40005000000 */
[----:B------:R-:W-:Y:S01]  /*15000*/  ISETP.GE.AND P2, PT, R5, R4, PT ;  /* 0x000000040500720c */ /* 0x000fe20003f46270 */
[----:B--2---:R-:W-:Y:S01]  /*15010*/  FMUL.FTZ R7, R68, UR4 ;  /* 0x0000000444077c20 */ /* 0x004fe20008410000 */
[----:B------:R-:W-:-:S02]  /*15020*/  FSEL R68, R203, -INF , !P4 ;  /* 0xff800000cb447808 */ /* 0x000fc40006000000 */
[-C--:B------:R-:W-:Y:S01]  /*15030*/  ISETP.GE.AND P4, PT, R0, R2.reuse, PT ;  /* 0x000000020000720c */ /* 0x080fe20003f86270 */
[----:B------:R1:W2:Y:S01]  /*15040*/  MUFU.TANH R9, R7 ;  /* 0x0000000700097308 */ /* 0x0002a20000002400 */
[----:B------:R-:W-:Y:S02]  /*15050*/  LOP3.LUT R0, R6, 0x80, R52, 0xfe, !PT ;  /* 0x0000008006007812 */ /* 0x000fe400078efe34 */
[----:B------:R-:W-:Y:S02]  /*15060*/  FSEL R76, R199, -INF , !P6 ;  /* 0xff800000c74c7808 */ /* 0x000fe40007000000 */
[----:B------:R-:W-:Y:S02]  /*15070*/  ISETP.GE.AND P6, PT, R0, R2, PT ;  /* 0x000000020000720c */ /* 0x000fe40003fc6270 */
[----:B------:R-:W-:Y:S02]  /*15080*/  FSEL R80, R161, -INF , !P2 ;  /* 0xff800000a1507808 */ /* 0x000fe40005000000 */
[----:B------:R-:W-:Y:S01]  /*15090*/  FSEL R50, R160, -INF , !P6 ;  /* 0xff800000a0327808 */ /* 0x000fe20007000000 */
[----:B-1----:R-:W-:Y:S01]  /*150a0*/  FMUL.FTZ R7, R70, UR4 ;  /* 0x0000000446077c20 */ /* 0x002fe20008410000 */
[----:B------:R-:W-:-:S02]  /*150b0*/  FSEL R70, R201, -INF , !P3 ;  /* 0xff800000c9467808 */ /* 0x000fc40005800000 */
[----:B------:R-:W-:Y:S01]  /*150c0*/  ISETP.GE.AND P3, PT, R5, R2, PT ;  /* 0x000000020500720c */ /* 0x000fe20003f66270 */
[----:B------:R-:W-:Y:S01]  /*150d0*/  FMUL.FTZ R5, R40, UR4 ;  /* 0x0000000428057c20 */ /* 0x000fe20008410000 */
[----:B------:R1:W2:Y:S01]  /*150e0*/  MUFU.TANH R23, R7 ;  /* 0x0000000700177308 */ /* 0x0002a20000002400 */
[----:B------:R-:W-:Y:S02]  /*150f0*/  FSEL R40, R198, -INF , !P4 ;  /* 0xff800000c6287808 */ /* 0x000fe40006000000 */
[----:B------:R-:W-:Y:S02]  /*15100*/  ISETP.GE.AND P4, PT, R0, R4, PT ;  /* 0x000000040000720c */ /* 0x000fe40003f86270 */
[----:B------:R-:W-:-:S03]  /*15110*/  LOP3.LUT R0, R6, 0x88, R52, 0xfe, !PT ;  /* 0x0000008806007812 */ /* 0x000fc600078efe34 */
[----:B------:R3:W-:Y:S01]  /*15120*/  MUFU.TANH R8, R5 ;  /* 0x0000000500087308 */ /* 0x0007e20000002400 */
[----:B------:R-:W-:-:S04]  /*15130*/  ISETP.GE.AND P5, PT, R0, R2, PT ;  /* 0x000000020000720c */ /* 0x000fc80003fa6270 */
[----:B------:R-:W-:Y:S01]  /*15140*/  FSEL R51, R156, -INF , !P5 ;  /* 0xff8000009c337808 */ /* 0x000fe20006800000 */
[----:B-1----:R-:W-:Y:S01]  /*15150*/  FMUL.FTZ R7, R42, UR4 ;  /* 0x000000042a077c20 */ /* 0x002fe20008410000 */
[----:B------:R-:W-:Y:S02]  /*15160*/  FSEL R42, R187, -INF , !P3 ;  /* 0xff800000bb2a7808 */ /* 0x000fe40005800000 */
[-C--:B------:R-:W-:Y:S01]  /*15170*/  ISETP.GE.AND P3, PT, R0, R4.reuse, PT ;  /* 0x000000040000720c */ /* 0x080fe20003f66270 */
[----:B------:R1:W2:Y:S01]  /*15180*/  MUFU.TANH R22, R7 ;  /* 0x0000000700167308 */ /* 0x0002a20000002400 */
[C-C-:B------:R-:W-:Y:S02]  /*15190*/  LOP3.LUT R0, R6.reuse, 0x98, R52.reuse, 0xfe, !PT ;  /* 0x0000009806007812 */ /* 0x140fe400078efe34 */
[----:B---3--:R-:W-:Y:S02]  /*151a0*/  LOP3.LUT R5, R6, 0x90, R52, 0xfe, !PT ;  /* 0x0000009006057812 */ /* 0x008fe400078efe34 */
[----:B------:R-:W-:-:S02]  /*151b0*/  ISETP.GE.AND P5, PT, R0, R4, PT ;  /* 0x000000040000720c */ /* 0x000fc40003fa6270 */
[C---:B------:R-:W-:Y:S02]  /*151c0*/  ISETP.GE.AND P2, PT, R5.reuse, R2, PT ;  /* 0x000000020500720c */ /* 0x040fe40003f46270 */
[-C--:B------:R-:W-:Y:S02]  /*151d0*/  ISETP.GE.AND P6, PT, R5, R4.reuse, PT ;  /* 0x000000040500720c */ /* 0x080fe40003fc6270 */
[----:B------:R-:W-:Y:S02]  /*151e0*/  LOP3.LUT R5, R6, 0xa0, R52, 0xfe, !PT ;  /* 0x000000a006057812 */ /* 0x000fe400078efe34 */
[----:B------:R-:W-:Y:S02]  /*151f0*/  FSEL R53, R152, -INF , !P2 ;  /* 0xff80000098357808 */ /* 0x000fe40005000000 */
[----:B------:R-:W-:Y:S01]  /*15200*/  ISETP.GE.AND P2, PT, R5, R4, PT ;  /* 0x000000040500720c */ /* 0x000fe20003f46270 */
[----:B-1----:R-:W-:Y:S01]  /*15210*/  FMUL.FTZ R7, R56, UR4 ;  /* 0x0000000438077c20 */ /* 0x002fe20008410000 */
[----:B------:R-:W-:-:S02]  /*15220*/  FSEL R56, R158, -INF , !P4 ;  /* 0xff8000009e387808 */ /* 0x000fc40006000000 */
[-C--:B------:R-:W-:Y:S01]  /*15230*/  ISETP.GE.AND P4, PT, R0, R2.reuse, PT ;  /* 0x000000020000720c */ /* 0x080fe20003f86270 */
[----:B------:R1:W-:Y:S01]  /*15240*/  MUFU.TANH R21, R7 ;  /* 0x0000000700157308 */ /* 0x0003e20000002400 */
[----:B------:R-:W-:Y:S02]  /*15250*/  LOP3.LUT R0, R6, 0xa8, R52, 0xfe, !PT ;  /* 0x000000a806007812 */ /* 0x000fe400078efe34 */
[----:B------:R-:W-:Y:S02]  /*15260*/  FSEL R82, R130, -INF , !P6 ;  /* 0xff80000082527808 */ /* 0x000fe40007000000 */
[----:B------:R-:W-:Y:S02]  /*15270*/  ISETP.GE.AND P6, PT, R0, R2, PT ;  /* 0x000000020000720c */ /* 0x000fe40003fc6270 */
[----:B------:R-:W-:Y:S02]  /*15280*/  FSEL R106, R126, -INF , !P5 ;  /* 0xff8000007e6a7808 */ /* 0x000fe40006800000 */
[----:B------:R-:W-:-:S02]  /*15290*/  FSEL R107, R44, -INF , !P2 ;  /* 0xff8000002c6b7808 */ /* 0x000fc40005000000 */
[----:B------:R-:W-:Y:S01]  /*152a0*/  FSEL R30, R30, -INF , !P6 ;  /* 0xff8000001e1e7808 */ /* 0x000fe20007000000 */
[----:B-1----:R-:W-:Y:S01]  /*152b0*/  FMUL.FTZ R7, R58, UR4 ;  /* 0x000000043a077c20 */ /* 0x002fe20008410000 */
[----:B------:R-:W-:Y:S02]  /*152c0*/  FSEL R58, R155, -INF , !P3 ;  /* 0xff8000009b3a7808 */ /* 0x000fe40005800000 */
[----:B------:R-:W-:Y:S01]  /*152d0*/  ISETP.GE.AND P3, PT, R5, R2, PT ;  /* 0x000000020500720c */ /* 0x000fe20003f66270 */
[----:B------:R-:W-:Y:S01]  /*152e0*/  FMUL.FTZ R5, R36, UR4 ;  /* 0x0000000424057c20 */ /* 0x000fe20008410000 */
[----:B------:R1:W-:Y:S01]  /*152f0*/  MUFU.TANH R19, R7 ;  /* 0x0000000700137308 */ /* 0x0003e20000002400 */
[----:B------:R-:W-:Y:S02]  /*15300*/  FSEL R36, R127, -INF , !P4 ;  /* 0xff8000007f247808 */ /* 0x000fe40006000000 */
[----:B------:R-:W-:Y:S02]  /*15310*/  ISETP.GE.AND P4, PT, R0, R4, PT ;  /* 0x000000040000720c */ /* 0x000fe40003f86270 */
[----:B------:R-:W-:-:S02]  /*15320*/  LOP3.LUT R0, R6, 0xb0, R52, 0xfe, !PT ;  /* 0x000000b006007812 */ /* 0x000fc400078efe34 */
[----:B-----5:R-:W-:Y:S01]  /*15330*/  FSEL R108, R13, -INF , !P4 ;  /* 0xff8000000d6c7808 */ /* 0x020fe20006000000 */
[----:B------:R3:W5:Y:S01]  /*15340*/  MUFU.TANH R17, R5 ;  /* 0x0000000500117308 */ /* 0x0007620000002400 */
[----:B------:R-:W-:-:S04]  /*15350*/  ISETP.GE.AND P5, PT, R0, R2, PT ;  /* 0x000000020000720c */ /* 0x000fc80003fa6270 */
[----:B------:R-:W-:Y:S01]  /*15360*/  FSEL R44, R11, -INF , !P5 ;  /* 0xff8000000b2c7808 */ /* 0x000fe20006800000 */
[----:B-1----:R-:W-:Y:S01]  /*15370*/  FMUL.FTZ R7, R38, UR4 ;  /* 0x0000000426077c20 */ /* 0x002fe20008410000 */
[----:B------:R-:W-:Y:S02]  /*15380*/  FSEL R38, R15, -INF , !P3 ;  /* 0xff8000000f267808 */ /* 0x000fe40005800000 */
[----:B------:R-:W-:Y:S01]  /*15390*/  ISETP.GE.AND P3, PT, R0, R4, PT ;  /* 0x000000040000720c */ /* 0x000fe20003f66270 */
[----:B------:R1:W5:Y:S01]  /*153a0*/  MUFU.TANH R15, R7 ;  /* 0x00000007000f7308 */ /* 0x0003620000002400 */
[C-C-:B------:R-:W-:Y:S02]  /*153b0*/  LOP3.LUT R0, R6.reuse, 0xc0, R52.reuse, 0xfe, !PT ;  /* 0x000000c006007812 */ /* 0x140fe400078efe34 */
[----:B----4-:R-:W-:Y:S02]  /*153c0*/  FSEL R114, R29, -INF , !P3 ;  /* 0xff8000001d727808 */ /* 0x010fe40005800000 */
[----:B---3--:R-:W-:-:S02]  /*153d0*/  LOP3.LUT R5, R6, 0xb8, R52, 0xfe, !PT ;  /* 0x000000b806057812 */ /* 0x008fc400078efe34 */
[CC--:B------:R-:W-:Y:S02]  /*153e0*/  ISETP.GE.AND P4, PT, R0.reuse, R2.reuse, PT ;  /* 0x000000020000720c */ /* 0x0c0fe40003f86270 */
[C---:B------:R-:W-:Y:S02]  /*153f0*/  ISETP.GE.AND P2, PT, R5.reuse, R2, PT ;  /* 0x000000020500720c */ /* 0x040fe40003f46270 */
[-C--:B------:R-:W-:Y:S02]  /*15400*/  ISETP.GE.AND P6, PT, R5, R4.reuse, PT ;  /* 0x000000040500720c */ /* 0x080fe40003fc6270 */
[----:B------:R-:W-:Y:S02]  /*15410*/  ISETP.GE.AND P5, PT, R0, R4, PT ;  /* 0x000000040000720c */ /* 0x000fe40003fa6270 */
[--C-:B------:R-:W-:Y:S01]  /*15420*/  LOP3.LUT R5, R6, 0xc8, R52.reuse, 0xfe, !PT ;  /* 0x000000c806057812 */ /* 0x100fe200078efe34 */
[----:B-1----:R-:W-:Y:S01]  /*15430*/  FMUL.FTZ R7, R16, UR4 ;  /* 0x0000000410077c20 */ /* 0x002fe20008410000 */
[----:B------:R-:W-:-:S02]  /*15440*/  LOP3.LUT R0, R6, 0xd0, R52, 0xfe, !PT ;  /* 0x000000d006007812 */ /* 0x000fc400078efe34 */
[-C--:B------:R-:W-:Y:S01]  /*15450*/  ISETP.GE.AND P3, PT, R5, R2.reuse, PT ;  /* 0x000000020500720c */ /* 0x080fe20003f66270 */
[----:B------:R1:W3:Y:S01]  /*15460*/  MUFU.TANH R13, R7 ;  /* 0x00000007000d7308 */ /* 0x0002e20000002400 */
[----:B------:R-:W-:Y:S02]  /*15470*/  FSEL R127, R27, -INF , !P6 ;  /* 0xff8000001b7f7808 */ /* 0x000fe40007000000 */
[----:B------:R-:W-:Y:S02]  /*15480*/  ISETP.GE.AND P6, PT, R0, R2, PT ;  /* 0x000000020000720c */ /* 0x000fe40003fc6270 */
[----:B------:R-:W-:Y:S02]  /*15490*/  FSEL R29, R28, -INF , !P2 ;  /* 0xff8000001c1d7808 */ /* 0x000fe40005000000 */
[----:B--2---:R-:W-:Y:S02]  /*154a0*/  FSEL R27, R9, -INF , !P3 ;  /* 0xff800000091b7808 */ /* 0x004fe40005800000 */
[----:B------:R-:W-:Y:S01]  /*154b0*/  ISETP.GE.AND P2, PT, R5, R4, PT ;  /* 0x000000040500720c */ /* 0x000fe20003f46270 */
[----:B------:R-:W-:Y:S01]  /*154c0*/  FMUL.FTZ R5, R24, UR4 ;  /* 0x0000000418057c20 */ /* 0x000fe20008410000 */
[----:B------:R-:W-:-:S02]  /*154d0*/  FSEL R28, R10, -INF , !P4 ;  /* 0xff8000000a1c7808 */ /* 0x000fc40006000000 */
[----:B------:R-:W-:Y:S01]  /*154e0*/  ISETP.GE.AND P4, PT, R0, R4, PT ;  /* 0x000000040000720c */ /* 0x000fe20003f86270 */
[----:B------:R2:W-:Y:S01]  /*154f0*/  MUFU.TANH R10, R5 ;  /* 0x00000005000a7308 */ /* 0x0005e20000002400 */
[----:B------:R-:W-:Y:S01]  /*15500*/  LOP3.LUT R0, R6, 0xe0, R52, 0xfe, !PT ;  /* 0x000000e006007812 */ /* 0x000fe200078efe34 */
[----:B-1----:R-:W-:Y:S01]  /*15510*/  FMUL.FTZ R7, R18, UR4 ;  /* 0x0000000412077c20 */ /* 0x002fe20008410000 */
[----:B------:R-:W-:Y:S02]  /*15520*/  FSEL R130, R25, -INF , !P5 ;  /* 0xff80000019827808 */ /* 0x000fe40006800000 */
[----:B------:R-:W-:-:S03]  /*15530*/  FSEL R152, R23, -INF , !P2 ;  /* 0xff80000017987808 */ /* 0x000fc60005000000 */
[----:B------:R1:W4:Y:S01]  /*15540*/  MUFU.TANH R11, R7 ;  /* 0x00000007000b7308 */ /* 0x0003220000002400 */
[----:B------:R-:W-:Y:S02]  /*15550*/  ISETP.GE.AND P2, PT, R0, R2, PT ;  /* 0x000000020000720c */ /* 0x000fe40003f46270 */
[----:B------:R-:W-:Y:S02]  /*15560*/  FSEL R155, R22, -INF , !P4 ;  /* 0xff800000169b7808 */ /* 0x000fe40006000000 */
[----:B-----5:R-:W-:Y:S02]  /*15570*/  FSEL R24, R17, -INF , !P2 ;  /* 0xff80000011187808 */ /* 0x020fe40005000000 */
[----:B--2---:R-:W-:-:S04]  /*15580*/  LOP3.LUT R5, R6, 0xd8, R52, 0xfe, !PT ;  /* 0x000000d806057812 */ /* 0x004fc800078efe34 */
[C---:B------:R-:W-:Y:S02]  /*15590*/  ISETP.GE.AND P5, PT, R5.reuse, R2, PT ;  /* 0x000000020500720c */ /* 0x040fe40003fa6270 */
[-C--:B------:R-:W-:Y:S01]  /*155a0*/  ISETP.GE.AND P3, PT, R5, R4.reuse, PT ;  /* 0x000000040500720c */ /* 0x080fe20003f66270 */
[----:B-1----:R-:W-:Y:S01]  /*155b0*/  FMUL.FTZ R7, R26, UR4 ;  /* 0x000000041a077c20 */ /* 0x002fe20008410000 */
[----:B------:R-:W-:Y:S01]  /*155c0*/  FSEL R26, R8, -INF , !P6 ;  /* 0xff800000081a7808 */ /* 0x000fe20007000000 */
[----:B------:R-:W-:Y:S01]  /*155d0*/  FMUL.FTZ R8, R12, UR4 ;  /* 0x000000040c087c20 */ /* 0x000fe20008410000 */
[----:B------:R-:W-:Y:S01]  /*155e0*/  ISETP.GE.AND P6, PT, R0, R4, PT ;  /* 0x000000040000720c */ /* 0x000fe20003fc6270 */
[----:B------:R1:W2:Y:S01]  /*155f0*/  MUFU.TANH R9, R7 ;  /* 0x0000000700097308 */ /* 0x0002a20000002400 */
[----:B------:R-:W-:Y:S02]  /*15600*/  LOP3.LUT R0, R6, 0xe8, R52, 0xfe, !PT ;  /* 0x000000e806007812 */ /* 0x000fe400078efe34 */
[----:B------:R-:W-:-:S02]  /*15610*/  FSEL R25, R21, -INF , !P5 ;  /* 0xff80000015197808 */ /* 0x000fc40006800000 */
[C---:B------:R-:W-:Y:S02]  /*15620*/  ISETP.GE.AND P4, PT, R0.reuse, R2, PT ;  /* 0x000000020000720c */ /* 0x040fe40003f86270 */
[----:B------:R-:W-:Y:S01]  /*15630*/  ISETP.GE.AND P5, PT, R0, R4, PT ;  /* 0x000000040000720c */ /* 0x000fe20003fa6270 */
[----:B------:R-:W5:Y:S01]  /*15640*/  MUFU.TANH R8, R8 ;  /* 0x0000000800087308 */ /* 0x000f620000002400 */
[C-C-:B------:R-:W-:Y:S02]  /*15650*/  LOP3.LUT R5, R6.reuse, 0xf0, R52.reuse, 0xfe, !PT ;  /* 0x000000f006057812 */ /* 0x140fe400078efe34 */
[----:B------:R-:W-:Y:S02]  /*15660*/  LOP3.LUT R0, R6, 0xf8, R52, 0xfe, !PT ;  /* 0x000000f806007812 */ /* 0x000fe400078efe34 */
[----:B------:R-:W-:Y:S02]  /*15670*/  FSEL R156, R19, -INF , !P3 ;  /* 0xff800000139c7808 */ /* 0x000fe40005800000 */
[----:B------:R-:W-:Y:S01]  /*15680*/  FSEL R160, R15, -INF , !P6 ;  /* 0xff8000000fa07808 */ /* 0x000fe20007000000 */
[----:B-1----:R-:W-:Y:S01]  /*15690*/  FMUL.FTZ R7, R14, UR4 ;  /* 0x000000040e077c20 */ /* 0x002fe20008410000 */
[----:B---3--:R-:W-:-:S02]  /*156a0*/  FSEL R23, R13, -INF , !P4 ;  /* 0xff8000000d177808 */ /* 0x008fc40006000000 */
[C---:B------:R-:W-:Y:S02]  /*156b0*/  ISETP.GE.AND P3, PT, R5.reuse, R2, PT ;  /* 0x000000020500720c */ /* 0x040fe40003f66270 */
[----:B------:R-:W-:Y:S01]  /*156c0*/  ISETP.GE.AND P2, PT, R5, R4, PT ;  /* 0x000000040500720c */ /* 0x000fe20003f46270 */
[----:B------:R-:W1:Y:S01]  /*156d0*/  MUFU.TANH R7, R7 ;  /* 0x0000000700077308 */ /* 0x000e620000002400 */
[C---:B------:R-:W-:Y:S02]  /*156e0*/  ISETP.GE.AND P6, PT, R0.reuse, R2, PT ;  /* 0x000000020000720c */ /* 0x040fe40003fc6270 */
[----:B------:R-:W-:Y:S02]  /*156f0*/  ISETP.GE.AND P4, PT, R0, R4, PT ;  /* 0x000000040000720c */ /* 0x000fe40003f86270 */
[----:B----4-:R-:W-:Y:S02]  /*15700*/  FSEL R161, R11, -INF , !P5 ;  /* 0xff8000000ba17808 */ /* 0x010fe40006800000 */
[----:B------:R-:W-:-:S02]  /*15710*/  FSEL R126, R10, -INF , !P3 ;  /* 0xff8000000a7e7808 */ /* 0x000fc40005800000 */
[----:B--2---:R-:W-:Y:S02]  /*15720*/  FSEL R187, R9, -INF , !P2 ;  /* 0xff80000009bb7808 */ /* 0x004fe40005000000 */
[----:B-----5:R-:W-:Y:S02]  /*15730*/  FSEL R158, R8, -INF , !P6 ;  /* 0xff800000089e7808 */ /* 0x020fe40007000000 */
[----:B-1----:R-:W-:Y:S01]  /*15740*/  FSEL R191, R7, -INF , !P4 ;  /* 0xff80000007bf7808 */ /* 0x002fe20006000000 */
        /* <DEDUP_REMOVED lines=65> */
.L_x_1106:
[----:B------:R-:W1:Y:S02]  /*15b60*/  LDC R2, c[0x0][0x248] ;  /* 0x00009200ff027b82 */ /* 0x000e640000000800 */
[----:B-1----:R-:W-:-:S05]  /*15b70*/  IMAD.SHL.U32 R0, R2, 0x100, RZ ;  /* 0x0000010002007824 */ /* 0x002fca00078e00ff */
[----:B------:R-:W-:-:S04]  /*15b80*/  IADD3 R0, -R0, RZ, RZ ;  /* 0x000000ff00007210 */ /* 0x000fc80007ffe1ff */
[----:B------:R-:W-:-:S07]  /*15b90*/  SHF.R.S32.HI R4, RZ, 0x1f, R0 ;  /* 0x0000001fff047819 */ /* 0x000fce0000011400 */
.L_x_1107:
        /* <DEDUP_REMOVED lines=92> */
.L_x_1109:
[----:B------:R-:W-:Y:S05]  /*16160*/  BSYNC B0 ;  /* 0x0000000000007941 */ /* 0x000fea0003800000 */
.L_x_1108:
[----:B------:R-:W0:Y:S01]  /*16170*/  LDGDEPBAR ;  /* 0x00000000000079af */ /* 0x000e220000000000 */
[----:B------:R-:W-:-:S04]  /*16180*/  LEA R188, P0, R0, R188, 0x1 ;  /* 0x000000bc00bc7211 */ /* 0x000fc800078008ff */
[----:B------:R-:W-:-:S09]  /*16190*/  LEA.HI.X R189, R0, R189, R4, 0x1, P0 ;  /* 0x000000bd00bd7211 */ /* 0x000fd200000f0c04 */
.L_x_1105:
[----:B------:R-:W-:Y:S01]  /*161a0*/  FMNMX.FTZ R0, R20, R43, !PT ;  /* 0x0000002b14007209 */ /* 0x000fe20007810000 */
[----:B------:R-:W-:Y:S01]  /*161b0*/  ULDC UR4, c[0x0][0x2ec] ;  /* 0x0000bb0000047ab9 */ /* 0x000fe20000000800 */
[----:B------:R-:W-:Y:S01]  /*161c0*/  FMNMX.FTZ R4, R3, R61, !PT ;  /* 0x0000003d03047209 */ /* 0x000fe20007810000 */
[----:B---3--:R-:W-:Y:S01]  /*161d0*/  LDSM.16.MT88.4 R12, [R165+0x5000] ;  /* 0x00500000a50c783b */ /* 0x008fe20000004200 */
[----:B------:R-:W-:-:S03]  /*161e0*/  FMNMX.FTZ R0, R105, R0, !PT ;  /* 0x0000000069007209 */ /* 0x000fc60007810000 */
        /* <DEDUP_REMOVED lines=80> */
[----:B------:R-:W-:Y:S08]  /*166f0*/  MUFU.EX2 R37, R5 ;  /* 0x0000000500257308 */ /* 0x000ff00000000800 */
        /* <DEDUP_REMOVED lines=20> */
[----:B------:R-:W-:Y:S02]  /*16840*/  FFMA.FTZ R4, R33, UR4, -R2 ;  /* 0x0000000421047c23 */ /* 0x000fe40008010802 */
[----:B------:R-:W-:Y:S01]  /*16850*/  LDSM.16.MT88.4 R32, [R166+0x5400] ;  /* 0x00540000a620783b */ /* 0x000fe20000004200 */
        /* <DEDUP_REMOVED lines=85> */
[----:B--2---:R-:W-:-:S04]  /*16db0*/  FFMA.FTZ R4, R49, UR4, -R2 ;  /* 0x0000000431047c23 */ /* 0x004fc80008010802 */
[----:B------:R-:W2:Y:S01]  /*16dc0*/  SHFL.BFLY PT, R6, R0, 0x2, 0x1f ;  /* 0x0c401f0000067f89 */ /* 0x000ea200000e0000 */
[----:B------:R3:W-:Y:S02]  /*16dd0*/  MUFU.EX2 R224, R4 ;  /* 0x0000000400e07308 */ /* 0x0007e40000000800 */
[----:B---3--:R-:W-:-:S06]  /*16de0*/  FFMA.FTZ R4, R95, UR4, -R2 ;  /* 0x000000045f047c23 */ /* 0x008fcc0008010802 */
[----:B------:R3:W-:Y:S01]  /*16df0*/  MUFU.EX2 R226, R4 ;  /* 0x0000000400e27308 */ /* 0x0007e20000000800 */
[----:B--2---:R-:W-:Y:S02]  /*16e00*/  FMNMX.FTZ R0, R0, R6, !PT ;  /* 0x0000000600007209 */ /* 0x004fe40007810000 */
[----:B------:R-:W-:-:S03]  /*16e10*/  FSEL R6, R66, RZ, P1 ;  /* 0x000000ff42067208 */ /* 0x000fc60000800000 */
[----:B------:R-:W2:Y:S02]  /*16e20*/  SHFL.BFLY PT, R5, R0, 0x1, 0x1f ;  /* 0x0c201f0000057f89 */ /* 0x000ea400000e0000 */
[----:B------:R-:W-:-:S04]  /*16e30*/  FADD.FTZ R6, R20, -R6 ;  /* 0x8000000614067221 */ /* 0x000fc80000010000 */
[----:B------:R-:W-:-:S04]  /*16e40*/  FMUL.FTZ R6, R6, UR4 ;  /* 0x0000000406067c20 */ /* 0x000fc80008410000 */
[----:B------:R-:W4:Y:S01]  /*16e50*/  MUFU.EX2 R52, R6 ;  /* 0x0000000600347308 */ /* 0x000f220000000800 */
[----:B---3--:R-:W-:-:S07]  /*16e60*/  FFMA.FTZ R4, R40, UR4, -R2 ;  /* 0x0000000428047c23 */ /* 0x008fce0008010802 */
[----:B------:R3:W-:Y:S01]  /*16e70*/  MUFU.EX2 R225, R4 ;  /* 0x0000000400e17308 */ /* 0x0007e20000000800 */
[----:B--2---:R-:W-:Y:S01]  /*16e80*/  FMNMX.FTZ R64, R0, R5, !PT ;  /* 0x0000000500407209 */ /* 0x004fe20007810000 */
[----:B------:R-:W-:Y:S01]  /*16e90*/  FFMA.FTZ R0, R24, UR4, -R2 ;  /* 0x0000000418007c23 */ /* 0x000fe20008010802 */
[----:B----4-:R-:W-:Y:S02]  /*16ea0*/  FMUL.FTZ R140, R140, R52 ;  /* 0x000000348c8c7220 */ /* 0x010fe40000410000 */
[----:B------:R-:W-:-:S03]  /*16eb0*/  FSETP.NEU.FTZ.AND P0, PT, R64, -INF , PT ;  /* 0xff8000004000780b */ /* 0x000fc60003f1d000 */
[----:B-1----:R1:W-:Y:S01]  /*16ec0*/  MUFU.EX2 R9, R0 ;  /* 0x0000000000097308 */ /* 0x0023e20000000800 */
[-C--:B------:R-:W-:Y:S01]  /*16ed0*/  FMUL.FTZ R141, R141, R52.reuse ;  /* 0x000000348d8d7220 */ /* 0x080fe20000410000 */
[-C--:B------:R-:W-:Y:S01]  /*16ee0*/  FMUL.FTZ R136, R136, R52.reuse ;  /* 0x0000003488887220 */ /* 0x080fe20000410000 */
[----:B------:R-:W-:Y:S01]  /*16ef0*/  FSEL R5, R64, RZ, P0 ;  /* 0x000000ff40057208 */ /* 0x000fe20000000000 */
[-C--:B------:R-:W-:Y:S01]  /*16f00*/  FMUL.FTZ R137, R137, R52.reuse ;  /* 0x0000003489897220 */ /* 0x080fe20000410000 */
[-C--:B------:R-:W-:Y:S01]  /*16f10*/  FMUL.FTZ R148, R148, R52.reuse ;  /* 0x0000003494947220 */ /* 0x080fe20000410000 */
[----:B---3--:R-:W-:Y:S01]  /*16f20*/  FFMA.FTZ R4, R91, UR4, -R2 ;  /* 0x000000045b047c23 */ /* 0x008fe20008010802 */
        /* <DEDUP_REMOVED lines=9> */
[--C-:B--2---:R-:W-:Y:S02]  /*16fc0*/  FFMA.FTZ R4, R42, UR4, -R2.reuse ;  /* 0x000000042a047c23 */ /* 0x104fe40008010802 */
[----:B------:R-:W-:Y:S02]  /*16fd0*/  LDSM.16.MT88.4 R40, [R165+0x5800] ;  /* 0x00580000a528783b */ /* 0x000fe40000004200 */
        /* <DEDUP_REMOVED lines=13> */
[----:B------:R1:W2:Y:S08]  /*170b0*/  MUFU.EX2 R53, R3 ;  /* 0x0000000300357308 */ /* 0x0002b00000000800 */
[----:B------:R3:W-:Y:S01]  /*170c0*/  MUFU.EX2 R236, R4 ;  /* 0x0000000400ec7308 */ /* 0x0007e20000000800 */
[----:B-1----:R-:W-:Y:S01]  /*170d0*/  FFMA.FTZ R3, R62, UR4, -R0 ;  /* 0x000000043e037c23 */ /* 0x002fe20008010800 */
[-C--:B--2---:R-:W-:Y:S01]  /*170e0*/  FMUL.FTZ R142, R142, R53.reuse ;  /* 0x000000358e8e7220 */ /* 0x084fe20000410000 */
[-C--:B------:R-:W-:Y:S01]  /*170f0*/  FMUL.FTZ R143, R143, R53.reuse ;  /* 0x000000358f8f7220 */ /* 0x080fe20000410000 */
[----:B------:R-:W-:-:S04]  /*17100*/  FMUL.FTZ R138, R138, R53 ;  /* 0x000000358a8a7220 */ /* 0x000fc80000410000 */
[----:B------:R1:W-:Y:S01]  /*17110*/  MUFU.EX2 R105, R3 ;  /* 0x0000000300697308 */ /* 0x0003e20000000800 */
[-C--:B------:R-:W-:Y:S01]  /*17120*/  FMUL.FTZ R139, R139, R53.reuse ;  /* 0x000000358b8b7220 */ /* 0x080fe20000410000 */
[-C--:B------:R-:W-:Y:S01]  /*17130*/  FMUL.FTZ R150, R150, R53.reuse ;  /* 0x0000003596967220 */ /* 0x080fe20000410000 */
[-C--:B------:R-:W-:Y:S01]  /*17140*/  FMUL.FTZ R151, R151, R53.reuse ;  /* 0x0000003597977220 */ /* 0x080fe20000410000 */
[----:B---3--:R-:W-:Y:S01]  /*17150*/  FFMA.FTZ R4, R89, UR4, -R2 ;  /* 0x0000000459047c23 */ /* 0x008fe20008010802 */
[-C--:B------:R-:W-:Y:S01]  /*17160*/  FMUL.FTZ R146, R146, R53.reuse ;  /* 0x0000003592927220 */ /* 0x080fe20000410000 */
[----:B------:R-:W-:Y:S02]  /*17170*/  FMUL.FTZ R147, R147, R53 ;  /* 0x0000003593937220 */ /* 0x000fe40000410000 */
[----:B------:R2:W-:Y:S01]  /*17180*/  MUFU.EX2 R238, R4 ;  /* 0x0000000400ee7308 */ /* 0x0005e20000000800 */
[----:B-1----:R-:W-:Y:S01]  /*17190*/  FFMA.FTZ R3, R113, UR4, -R0 ;  /* 0x0000000471037c23 */ /* 0x002fe20008010800 */
[----:B--2---:R-:W-:-:S06]  /*171a0*/  FFMA.FTZ R4, R36, UR4, -R2 ;  /* 0x0000000424047c23 */ /* 0x004fcc0008010802 */
        /* <DEDUP_REMOVED lines=33> */
[----:B------:R2:W3:Y:S02]  /*173c0*/  MUFU.EX2 R8, R4 ;  /* 0x0000000400087308 */ /* 0x0004e40000000800 */
[----:B--2---:R-:W-:Y:S01]  /*173d0*/  FFMA.FTZ R4, R71, UR4, -R2 ;  /* 0x0000000447047c23 */ /* 0x004fe20008010802 */
[----:B---3--:R-:W-:Y:S02]  /*173e0*/  MOV R113, R8 ;  /* 0x0000000800717202 */ /* 0x008fe40000000f00 */
[----:B------:R-:W-:-:S03]  /*173f0*/  F2FP.F16.F32.PACK_AB R8, R199, R198 ;  /* 0x000000c6c708723e */ /* 0x000fc600000000ff */
[----:B------:R2:W-:Y:S02]  /*17400*/  MUFU.EX2 R10, R4 ;  /* 0x00000004000a7308 */ /* 0x0005e40000000800 */
[----:B--2---:R-:W-:-:S06]  /*17410*/  FFMA.FTZ R4, R23, UR4, -R2 ;  /* 0x0000000417047c23 */ /* 0x004fcc0008010802 */
[----:B------:R2:W3:Y:S02]  /*17420*/  MUFU.EX2 R11, R4 ;  /* 0x00000004000b7308 */ /* 0x0004e40000000800 */
[----:B--2---:R-:W-:-:S06]  /*17430*/  FFMA.FTZ R4, R61, UR4, -R0 ;  /* 0x000000043d047c23 */ /* 0x004fcc0008010800 */
[----:B------:R2:W-:Y:S02]  /*17440*/  MUFU.EX2 R75, R4 ;  /* 0x00000004004b7308 */ /* 0x0005e40000000800 */
[----:B--2---:R-:W-:Y:S01]  /*17450*/  FFMA.FTZ R4, R119, UR4, -R0 ;  /* 0x0000000477047c23 */ /* 0x004fe20008010800 */
[----:B---3--:R-:W-:-:S05]  /*17460*/  MOV R119, R11 ;  /* 0x0000000b00777202 */ /* 0x008fca0000000f00 */
[----:B------:R2:W-:Y:S02]  /*17470*/  MUFU.EX2 R79, R4 ;  /* 0x00000004004f7308 */ /* 0x0005e40000000800 */
[----:B--2---:R-:W-:-:S06]  /*17480*/  FFMA.FTZ R4, R67, UR4, -R0 ;  /* 0x0000000443047c23 */ /* 0x004fcc0008010800 */
[----:B------:R2:W-:Y:S02]  /*17490*/  MUFU.EX2 R81, R4 ;  /* 0x0000000400517308 */ /* 0x0005e40000000800 */
[----:B--2---:R-:W-:Y:S01]  /*174a0*/  FFMA.FTZ R4, R116, UR4, -R0 ;  /* 0x0000000474047c23 */ /* 0x004fe20008010800 */
[----:B------:R-:W-:Y:S02]  /*174b0*/  MOV R116, R10 ;  /* 0x0000000a00747202 */ /* 0x000fe40000000f00 */
[----:B------:R-:W-:-:S03]  /*174c0*/  F2FP.F16.F32.PACK_AB R10, R201, R200 ;  /* 0x000000c8c90a723e */ /* 0x000fc600000000ff */
[----:B------:R2:W3:Y:S02]  /*174d0*/  MUFU.EX2 R83, R4 ;  /* 0x0000000400537308 */ /* 0x0004e40000000800 */
[----:B--2---:R-:W-:Y:S01]  /*174e0*/  FFMA.FTZ R4, R65, UR4, -R0 ;  /* 0x0000000441047c23 */ /* 0x004fe20008010800 */
[----:B---3--:R-:W-:-:S05]  /*174f0*/  F2FP.F16.F32.PACK_AB R11, R83, R81 ;  /* 0x00000051530b723e */ /* 0x008fca00000000ff */
[----:B------:R2:W-:Y:S02]  /*17500*/  MUFU.EX2 R86, R4 ;  /* 0x0000000400567308 */ /* 0x0005e40000000800 */
[----:B--2---:R-:W-:Y:S01]  /*17510*/  FFMA.FTZ R4, R115, UR4, -R0 ;  /* 0x0000000473047c23 */ /* 0x004fe20008010800 */
[----:B------:R-:W-:Y:S02]  /*17520*/  MOV R115, R9 ;  /* 0x0000000900737202 */ /* 0x000fe40000000f00 */
[----:B------:R-:W-:-:S03]  /*17530*/  F2FP.F16.F32.PACK_AB R9, R79, R75 ;  /* 0x0000004b4f09723e */ /* 0x000fc600000000ff */
[----:B------:R2:W3:Y:S04]  /*17540*/  MUFU.EX2 R90, R4 ;  /* 0x00000004005a7308 */ /* 0x0004e80000000800 */
[C---:B------:R-:W-:Y:S06]  /*17550*/  HMMA.16816.F32 R20, R8.reuse, R12, R140 ;  /* 0x0000000c0814723c */ /* 0x040fec000000188c */
[----:B------:R-:W-:Y:S01]  /*17560*/  HMMA.16816.F32 R24, R8, R14, R136 ;  /* 0x0000000e0818723c */ /* 0x000fe20000001888 */
[----:B------:R-:W-:Y:S01]  /*17570*/  LDSM.16.MT88.4 R136, [R165+0x7c00] ;  /* 0x007c0000a588783b */ /* 0x000fe20000004200 */
[----:B--2---:R-:W-:-:S04]  /*17580*/  FFMA.FTZ R4, R63, UR4, -R0 ;  /* 0x000000043f047c23 */ /* 0x004fc80008010800 */
[C---:B------:R-:W-:Y:S01]  /*17590*/  HMMA.16816.F32 R148, R8.reuse, R16, R148 ;  /* 0x000000100894723c */ /* 0x040fe20000001894 */
[----:B---3--:R-:W-:Y:S01]  /*175a0*/  F2FP.F16.F32.PACK_AB R5, R90, R86 ;  /* 0x000000565a05723e */ /* 0x008fe200000000ff */
[----:B------:R2:W-:Y:S04]  /*175b0*/  MUFU.EX2 R93, R4 ;  /* 0x00000004005d7308 */ /* 0x0005e80000000800 */
[----:B------:R-:W-:Y:S01]  /*175c0*/  HMMA.16816.F32 R12, R8, R18, R144 ;  /* 0x00000012080c723c */ /* 0x000fe20000001890 */
[----:B------:R-:W3:Y:S06]  /*175d0*/  LDSM.16.MT88.4 R16, [R166+0x5800] ;  /* 0x00580000a610783b */ /* 0x000eec0000004200 */
[----:B------:R-:W-:-:S02]  /*175e0*/  MOV R145, R37 ;  /* 0x0000002500917202 */ /* 0x000fc40000000f00 */
[----:B------:R-:W-:Y:S02]  /*175f0*/  MOV R144, R39 ;  /* 0x0000002700907202 */ /* 0x000fe40000000f00 */
[----:B------:R-:W4:Y:S01]  /*17600*/  LDSM.16.MT88.4 R36, [R165+0x5c00] ;  /* 0x005c0000a524783b */ /* 0x000f220000004200 */
[----:B------:R-:W-:Y:S01]  /*17610*/  MOV R146, R98 ;  /* 0x0000006200927202 */ /* 0x000fe20000000f00 */
[----:B--2---:R-:W-:Y:S01]  /*17620*/  FFMA.FTZ R4, R112, UR4, -R0 ;  /* 0x0000000470047c23 */ /* 0x004fe20008010800 */
[----:B------:R-:W-:Y:S01]  /*17630*/  F2FP.F16.F32.PACK_AB R8, R207, R206 ;  /* 0x000000cecf08723e */ /* 0x000fe200000000ff */
[----:B------:R2:W-:Y:S01]  /*17640*/  MUFU.EX2 R112, R3 ;  /* 0x0000000300707308 */ /* 0x0005e20000000800 */
[----:B------:R-:W-:Y:S02]  /*17650*/  F2FP.F16.F32.PACK_AB R10, R209, R208 ;  /* 0x000000d0d10a723e */ /* 0x000fe400000000ff */
[----:B------:R-:W-:-:S05]  /*17660*/  MOV R147, R97 ;  /* 0x0000006100937202 */ /* 0x000fca0000000f00 */
[----:B------:R5:W1:Y:S01]  /*17670*/  MUFU.EX2 R95, R4 ;  /* 0x00000004005f7308 */ /* 0x000a620000000800 */
[----:B--2---:R-:W-:Y:S01]  /*17680*/  FFMA.FTZ R3, R117, UR4, -R0 ;  /* 0x0000000475037c23 */ /* 0x004fe20008010800 */
[----:B------:R-:W-:-:S06]  /*17690*/  MOV R117, R7 ;  /* 0x0000000700757202 */ /* 0x000fcc0000000f00 */
[----:B------:R2:W-:Y:S01]  /*176a0*/  MUFU.EX2 R103, R3 ;  /* 0x0000000300677308 */ /* 0x0005e20000000800 */
[----:B-----5:R-:W-:Y:S01]  /*176b0*/  FFMA.FTZ R4, R59, UR4, -R0 ;  /* 0x000000043b047c23 */ /* 0x020fe20008010800 */
[----:B-1----:R-:W-:-:S06]  /*176c0*/  F2FP.F16.F32.PACK_AB R7, R95, R93 ;  /* 0x0000005d5f07723e */ /* 0x002fcc00000000ff */
[----:B------:R1:W-:Y:S01]  /*176d0*/  MUFU.EX2 R99, R4 ;  /* 0x0000000400637308 */ /* 0x0003e20000000800 */
[----:B--2---:R-:W-:-:S07]  /*176e0*/  FFMA.FTZ R3, R72, UR4, -R0 ;  /* 0x0000000448037c23 */ /* 0x004fce0008010800 */
[----:B------:R2:W-:Y:S01]  /*176f0*/  MUFU.EX2 R100, R3 ;  /* 0x0000000300647308 */ /* 0x0005e20000000800 */
[----:B-1----:R-:W-:-:S07]  /*17700*/  FFMA.FTZ R4, R111, UR4, -R0 ;  /* 0x000000046f047c23 */ /* 0x002fce0008010800 */
[----:B------:R1:W5:Y:S01]  /*17710*/  MUFU.EX2 R101, R4 ;  /* 0x0000000400657308 */ /* 0x0003620000000800 */
[----:B--2---:R-:W-:Y:S01]  /*17720*/  FFMA.FTZ R3, R120, UR4, -R0 ;  /* 0x0000000478037c23 */ /* 0x004fe20008010800 */
[----:B------:R-:W-:-:S06]  /*17730*/  MOV R120, R46 ;  /* 0x0000002e00787202 */ /* 0x000fcc0000000f00 */
[----:B------:R2:W-:Y:S01]  /*17740*/  MUFU.EX2 R98, R3 ;  /* 0x0000000300627308 */ /* 0x0005e20000000800 */
[----:B-1----:R-:W-:Y:S01]  /*17750*/  FFMA.FTZ R4, R57, UR4, -R0 ;  /* 0x0000000439047c23 */ /* 0x002fe20008010800 */
[----:B-----5:R-:W-:-:S06]  /*17760*/  F2FP.F16.F32.PACK_AB R9, R101, R99 ;  /* 0x000000636509723e */ /* 0x020fcc00000000ff */
        /* <DEDUP_REMOVED lines=8> */
[--C-:B-1----:R-:W-:Y:S01]  /*177f0*/  FFMA.FTZ R4, R60, UR4, -R0.reuse ;  /* 0x000000043c047c23 */ /* 0x102fe20008010800 */
[----:B-----5:R-:W-:Y:S01]  /*17800*/  F2FP.F16.F32.PACK_AB R11, R104, R102 ;  /* 0x00000066680b723e */ /* 0x020fe200000000ff */
[----:B------:R-:W-:Y:S05]  /*17810*/  LDSM.16.MT88.4 R60, [R165+0x7400] ;  /* 0x00740000a53c783b */ /* 0x000fea0000004200 */
[----:B------:R1:W-:Y:S01]  /*17820*/  MUFU.EX2 R111, R4 ;  /* 0x00000004006f7308 */ /* 0x0003e20000000800 */
[----:B--2---:R-:W-:-:S07]  /*17830*/  FFMA.FTZ R3, R68, UR4, -R0 ;  /* 0x0000000444037c23 */ /* 0x004fce0008010800 */
[----:B------:R2:W-:Y:S01]  /*17840*/  MUFU.EX2 R94, R3 ;  /* 0x00000003005e7308 */ /* 0x0005e20000000800 */
[----:B-1----:R-:W-:-:S07]  /*17850*/  FFMA.FTZ R4, R110, UR4, -R0 ;  /* 0x000000046e047c23 */ /* 0x002fce0008010800 */
[----:B------:R1:W5:Y:S01]  /*17860*/  MUFU.EX2 R109, R4 ;  /* 0x00000004006d7308 */ /* 0x0003620000000800 */
[--C-:B--2---:R-:W-:Y:S01]  /*17870*/  FFMA.FTZ R3, R123, UR4, -R0.reuse ;  /* 0x000000047b037c23 */ /* 0x104fe20008010800 */
[----:B------:R-:W-:Y:S02]  /*17880*/  MOV R123, R45 ;  /* 0x0000002d007b7202 */ /* 0x000fe40000000f00 */
[----:B------:R-:W-:Y:S04]  /*17890*/  LDSM.16.MT88.4 R44, [R165+0x6000] ;  /* 0x00600000a52c783b */ /* 0x000fe80000004200 */
[----:B------:R2:W-:Y:S01]  /*178a0*/  MUFU.EX2 R92, R3 ;  /* 0x00000003005c7308 */ /* 0x0005e20000000800 */
[----:B-1----:R-:W-:-:S07]  /*178b0*/  FFMA.FTZ R4, R69, UR4, -R0 ;  /* 0x0000000445047c23 */ /* 0x002fce0008010800 */
[----:B------:R1:W4:Y:S01]  /*178c0*/  MUFU.EX2 R110, R4 ;  /* 0x00000004006e7308 */ /* 0x0003220000000800 */
[----:B--2---:R-:W-:-:S07]  /*178d0*/  FFMA.FTZ R3, R70, UR4, -R0 ;  /* 0x0000000446037c23 */ /* 0x004fce0008010800 */
[----:B------:R2:W-:Y:S01]  /*178e0*/  MUFU.EX2 R91, R3 ;  /* 0x00000003005b7308 */ /* 0x0005e20000000800 */
[----:B-1----:R-:W-:-:S07]  /*178f0*/  F2FP.F16.F32.PACK_AB R4, R203, R202 ;  /* 0x000000cacb04723e */ /* 0x002fce00000000ff */
[C---:B------:R-:W-:Y:S06]  /*17900*/  HMMA.16816.F32 R20, R4.reuse, R28, R20 ;  /* 0x0000001c0414723c */ /* 0x040fec0000001814 */
[----:B------:R-:W-:Y:S01]  /*17910*/  HMMA.16816.F32 R24, R4, R30, R24 ;  /* 0x0000001e0418723c */ /* 0x000fe20000001818 */
[----:B--2---:R-:W-:-:S04]  /*17920*/  FFMA.FTZ R3, R121, UR4, -R0 ;  /* 0x0000000479037c23 */ /* 0x004fc80008010800 */
[----:B------:R1:W2:Y:S01]  /*17930*/  MUFU.EX2 R89, R3 ;  /* 0x0000000300597308 */ /* 0x0002a20000000800 */
[C---:B------:R-:W-:Y:S06]  /*17940*/  HMMA.16816.F32 R28, R4.reuse, R32, R148 ;  /* 0x00000020041c723c */ /* 0x040fec0000001894 */
[----:B------:R-:W-:Y:S01]  /*17950*/  HMMA.16816.F32 R12, R4, R34, R12 ;  /* 0x00000022040c723c */ /* 0x000fe2000000180c */
[----:B------:R-:W2:Y:S05]  /*17960*/  LDSM.16.MT88.4 R32, [R166+0x5c00] ;  /* 0x005c0000a620783b */ /* 0x000eaa0000004200 */
[----:B------:R-:W-:Y:S01]  /*17970*/  HMMA.16816.F32 R20, R8, R40, R20 ;  /* 0x000000280814723c */ /* 0x000fe20000001814 */
[----:B------:R-:W-:-:S02]  /*17980*/  F2FP.F16.F32.PACK_AB R4, R212, R210 ;  /* 0x000000d2d404723e */ /* 0x000fc400000000ff */
[----:B-----5:R-:W-:Y:S01]  /*17990*/  F2FP.F16.F32.PACK_AB R5, R109, R111 ;  /* 0x0000006f6d05723e */ /* 0x020fe200000000ff */
[--C-:B-1----:R-:W-:Y:S01]  /*179a0*/  FFMA.FTZ R3, R76, UR4, -R0.reuse ;  /* 0x000000044c037c23 */ /* 0x102fe20008010800 */
[----:B------:R-:W-:Y:S01]  /*179b0*/  F2FP.F16.F32.PACK_AB R6, R213, R211 ;  /* 0x000000d3d506723e */ /* 0x000fe200000000ff */
[C---:B------:R-:W-:Y:S01]  /*179c0*/  HMMA.16816.F32 R24, R8.reuse, R42, R24 ;  /* 0x0000002a0818723c */ /* 0x040fe20000001818 */
[----:B------:R-:W-:Y:S01]  /*179d0*/  F2FP.F16.F32.PACK_AB R7, R112, R105 ;  /* 0x000000697007723e */ /* 0x000fe200000000ff */
[----:B------:R-:W-:Y:S01]  /*179e0*/  LDSM.16.MT88.4 R40, [R165+0x6400] ;  /* 0x00640000a528783b */ /* 0x000fe20000004200 */
[----:B------:R1:W-:Y:S03]  /*179f0*/  MUFU.EX2 R88, R3 ;  /* 0x0000000300587308 */ /* 0x0003e60000000800 */
[C---:B---3--:R-:W-:Y:S06]  /*17a00*/  HMMA.16816.F32 R28, R8.reuse, R16, R28 ;  /* 0x00000010081c723c */ /* 0x048fec000000181c */
[----:B------:R-:W-:Y:S01]  /*17a10*/  HMMA.16816.F32 R12, R8, R18, R12 ;  /* 0x00000012080c723c */ /* 0x000fe2000000180c */
[----:B------:R-:W3:Y:S05]  /*17a20*/  LDSM.16.MT88.4 R16, [R166+0x6000] ;  /* 0x00600000a610783b */ /* 0x000eea0000004200 */
[----:B----4-:R-:W-:Y:S01]  /*17a30*/  HMMA.16816.F32 R20, R4, R36, R20 ;  /* 0x000000240414723c */ /* 0x010fe20000001814 */
[----:B------:R-:W-:Y:S01]  /*17a40*/  F2FP.F16.F32.PACK_AB R8, R214, R215 ;  /* 0x000000d7d608723e */ /* 0x000fe200000000ff */
[----:B-1----:R-:W-:Y:S01]  /*17a50*/  FFMA.FTZ R3, R118, UR4, -R0 ;  /* 0x0000000476037c23 */ /* 0x002fe20008010800 */
[----:B------:R-:W-:-:S02]  /*17a60*/  F2FP.F16.F32.PACK_AB R9, R103, R110 ;  /* 0x0000006e6709723e */ /* 0x000fc400000000ff */
[----:B------:R-:W-:Y:S01]  /*17a70*/  F2FP.F16.F32.PACK_AB R10, R217, R216 ;  /* 0x000000d8d90a723e */ /* 0x000fe200000000ff */
[C---:B------:R-:W-:Y:S01]  /*17a80*/  HMMA.16816.F32 R24, R4.reuse, R38, R24 ;  /* 0x000000260418723c */ /* 0x040fe20000001818 */
[----:B------:R-:W-:Y:S01]  /*17a90*/  F2FP.F16.F32.PACK_AB R11, R98, R100 ;  /* 0x00000064620b723e */ /* 0x000fe200000000ff */
[----:B------:R-:W-:Y:S01]  /*17aa0*/  LDSM.16.MT88.4 R36, [R166+0x6800] ;  /* 0x00680000a624783b */ /* 0x000fe20000004200 */
[----:B------:R1:W4:Y:S03]  /*17ab0*/  MUFU.EX2 R87, R3 ;  /* 0x0000000300577308 */ /* 0x0003260000000800 */
[C---:B--2---:R-:W-:Y:S06]  /*17ac0*/  HMMA.16816.F32 R28, R4.reuse, R32, R28 ;  /* 0x00000020041c723c */ /* 0x044fec000000181c */
[----:B------:R-:W-:Y:S01]  /*17ad0*/  HMMA.16816.F32 R12, R4, R34, R12 ;  /* 0x00000022040c723c */ /* 0x000fe2000000180c */
[----:B------:R-:W2:Y:S05]  /*17ae0*/  LDSM.16.MT88.4 R32, [R166+0x6400] ;  /* 0x00640000a620783b */ /* 0x000eaa0000004200 */
[----:B------:R-:W-:Y:S01]  /*17af0*/  HMMA.16816.F32 R20, R8, R44, R20 ;  /* 0x0000002c0814723c */ /* 0x000fe20000001814 */
[----:B------:R-:W-:Y:S01]  /*17b00*/  F2FP.F16.F32.PACK_AB R4, R218, R219 ;  /* 0x000000dbda04723e */ /* 0x000fe200000000ff */
[----:B-1----:R-:W-:Y:S01]  /*17b10*/  FFMA.FTZ R3, R78, UR4, -R0 ;  /* 0x000000044e037c23 */ /* 0x002fe20008010800 */
[----:B------:R-:W-:-:S02]  /*17b20*/  F2FP.F16.F32.PACK_AB R5, R96, R97 ;  /* 0x000000616005723e */ /* 0x000fc400000000ff */
[----:B------:R-:W-:Y:S01]  /*17b30*/  F2FP.F16.F32.PACK_AB R6, R222, R220 ;  /* 0x000000dcde06723e */ /* 0x000fe200000000ff */
[C---:B------:R-:W-:Y:S01]  /*17b40*/  HMMA.16816.F32 R24, R8.reuse, R46, R24 ;  /* 0x0000002e0818723c */ /* 0x040fe20000001818 */
[----:B------:R-:W-:Y:S01]  /*17b50*/  F2FP.F16.F32.PACK_AB R7, R92, R94 ;  /* 0x0000005e5c07723e */ /* 0x000fe200000000ff */
[----:B------:R1:W-:Y:S01]  /*17b60*/  MUFU.EX2 R85, R3 ;  /* 0x0000000300557308 */ /* 0x0003e20000000800 */
[----:B------:R-:W5:Y:S03]  /*17b70*/  LDSM.16.MT88.4 R44, [R165+0x6c00] ;  /* 0x006c0000a52c783b */ /* 0x000f660000004200 */
[C---:B---3--:R-:W-:Y:S06]  /*17b80*/  HMMA.16816.F32 R28, R8.reuse, R16, R28 ;  /* 0x00000010081c723c */ /* 0x048fec000000181c */
[----:B------:R-:W-:Y:S06]  /*17b90*/  HMMA.16816.F32 R12, R8, R18, R12 ;  /* 0x00000012080c723c */ /* 0x000fec000000180c */
[----:B------:R-:W-:Y:S01]  /*17ba0*/  HMMA.16816.F32 R20, R4, R40, R20 ;  /* 0x000000280414723c */ /* 0x000fe20000001814 */
[----:B-1----:R-:W-:Y:S01]  /*17bb0*/  FFMA.FTZ R3, R124, UR4, -R0 ;  /* 0x000000047c037c23 */ /* 0x002fe20008010800 */
[----:B------:R-:W-:-:S02]  /*17bc0*/  F2FP.F16.F32.PACK_AB R8, R223, R221 ;  /* 0x000000dddf08723e */ /* 0x000fc400000000ff */
[----:B------:R-:W-:Y:S01]  /*17bd0*/  F2FP.F16.F32.PACK_AB R9, R89, R91 ;  /* 0x0000005b5909723e */ /* 0x000fe200000000ff */
[----:B------:R1:W3:Y:S01]  /*17be0*/  MUFU.EX2 R84, R3 ;  /* 0x0000000300547308 */ /* 0x0002e20000000800 */
[----:B------:R-:W-:Y:S01]  /*17bf0*/  HMMA.16816.F32 R24, R4, R42, R24 ;  /* 0x0000002a0418723c */ /* 0x000fe20000001818 */
[----:B------:R-:W-:Y:S01]  /*17c00*/  F2FP.F16.F32.PACK_AB R10, R226, R224 ;  /* 0x000000e0e20a723e */ /* 0x000fe200000000ff */
[----:B------:R-:W5:Y:S01]  /*17c10*/  LDSM.16.MT88.4 R40, [R166+0x6c00] ;  /* 0x006c0000a628783b */ /* 0x000f620000004200 */
[----:B----4-:R-:W-:-:S03]  /*17c20*/  F2FP.F16.F32.PACK_AB R11, R87, R88 ;  /* 0x00000058570b723e */ /* 0x010fc600000000ff */
[C---:B--2---:R-:W-:Y:S06]  /*17c30*/  HMMA.16816.F32 R28, R4.reuse, R32, R28 ;  /* 0x00000020041c723c */ /* 0x044fec000000181c */
[----:B------:R-:W-:Y:S01]  /*17c40*/  HMMA.16816.F32 R16, R4, R34, R12 ;  /* 0x000000220410723c */ /* 0x000fe2000000180c */
[----:B-1----:R-:W-:-:S05]  /*17c50*/  FFMA.FTZ R3, R80, UR4, -R0 ;  /* 0x0000000450037c23 */ /* 0x002fca0008010800 */
[C---:B------:R-:W-:Y:S01]  /*17c60*/  HMMA.16816.F32 R12, R8.reuse, R48, R20 ;  /* 0x00000030080c723c */ /* 0x040fe20000001814 */
[----:B------:R-:W-:Y:S01]  /*17c70*/  F2FP.F16.F32.PACK_AB R4, R228, R225 ;  /* 0x000000e1e404723e */ /* 0x000fe200000000ff */
[----:B------:R1:W-:Y:S01]  /*17c80*/  MUFU.EX2 R78, R3 ;  /* 0x00000003004e7308 */ /* 0x0003e20000000800 */
[----:B---3--:R-:W-:Y:S02]  /*17c90*/  F2FP.F16.F32.PACK_AB R5, R84, R85 ;  /* 0x000000555405723e */ /* 0x008fe400000000ff */
[----:B------:R-:W-:Y:S01]  /*17ca0*/  F2FP.F16.F32.PACK_AB R6, R229, R227 ;  /* 0x000000e3e506723e */ /* 0x000fe200000000ff */
[C---:B------:R-:W-:Y:S01]  /*17cb0*/  HMMA.16816.F32 R24, R8.reuse, R50, R24 ;  /* 0x000000320818723c */ /* 0x040fe20000001818 */
[----:B------:R-:W-:Y:S05]  /*17cc0*/  LDSM.16.MT88.4 R48, [R166+0x7000] ;  /* 0x00700000a630783b */ /* 0x000fea0000004200 */
[C---:B------:R-:W-:Y:S06]  /*17cd0*/  HMMA.16816.F32 R32, R8.reuse, R36, R28 ;  /* 0x000000240820723c */ /* 0x040fec000000181c */
[----:B------:R-:W-:Y:S01]  /*17ce0*/  HMMA.16816.F32 R28, R8, R38, R16 ;  /* 0x00000026081c723c */ /* 0x000fe20000001810 */
[--C-:B-1----:R-:W-:Y:S01]  /*17cf0*/  FFMA.FTZ R3, R125, UR4, -R0.reuse ;  /* 0x000000047d037c23 */ /* 0x102fe20008010800 */
[----:B------:R-:W-:Y:S03]  /*17d00*/  LDSM.16.MT88.4 R36, [R166+0x7400] ;  /* 0x00740000a624783b */ /* 0x000fe60000004200 */
[----:B------:R1:W2:Y:S02]  /*17d10*/  MUFU.EX2 R77, R3 ;  /* 0x00000003004d7308 */ /* 0x0002a40000000800 */
[----:B------:R-:W-:Y:S01]  /*17d20*/  FFMA.FTZ R8, R134, UR4, -R0 ;  /* 0x0000000486087c23 */ /* 0x000fe20008010800 */
[----:B------:R-:W-:-:S05]  /*17d30*/  FFMA.FTZ R9, R246, R53, R75 ;  /* 0x00000035f6097223 */ /* 0x000fca000001004b */
[----:B------:R3:W-:Y:S01]  /*17d40*/  MUFU.EX2 R68, R8 ;  /* 0x0000000800447308 */ /* 0x0007e20000000800 */
[----:B-1----:R-:W-:Y:S01]  /*17d50*/  FFMA.FTZ R3, R56, UR4, -R0 ;  /* 0x0000000438037c23 */ /* 0x002fe20008010800 */
[----:B--2---:R-:W-:-:S06]  /*17d60*/  F2FP.F16.F32.PACK_AB R7, R77, R78 ;  /* 0x0000004e4d07723e */ /* 0x004fcc00000000ff */
[----:B------:R1:W-:Y:S01]  /*17d70*/  MUFU.EX2 R76, R3 ;  /* 0x00000003004c7308 */ /* 0x0003e20000000800 */
[----:B-----5:R-:W-:Y:S01]  /*17d80*/  HMMA.16816.F32 R20, R4, R44, R12 ;  /* 0x0000002c0414723c */ /* 0x020fe2000000180c */
[----:B---3--:R-:W-:-:S05]  /*17d90*/  F2FP.F16.F32.PACK_AB R8, R238, R236 ;  /* 0x000000ecee08723e */ /* 0x008fca00000000ff */
[----:B------:R-:W-:Y:S01]  /*17da0*/  HMMA.16816.F32 R16, R4, R46, R24 ;  /* 0x0000002e0410723c */ /* 0x000fe20000001818 */
[----:B------:R-:W-:Y:S01]  /*17db0*/  F2FP.F16.F32.PACK_AB R12, R231, R230 ;  /* 0x000000e6e70c723e */ /* 0x000fe200000000ff */
[----:B------:R-:W-:Y:S01]  /*17dc0*/  LDSM.16.MT88.4 R44, [R165+0x7800] ;  /* 0x00780000a52c783b */ /* 0x000fe20000004200 */
[----:B------:R-:W-:-:S03]  /*17dd0*/  F2FP.F16.F32.PACK_AB R14, R234, R235 ;  /* 0x000000ebea0e723e */ /* 0x000fc600000000ff */
[----:B------:R-:W-:Y:S01]  /*17de0*/  HMMA.16816.F32 R24, R4, R40, R32 ;  /* 0x000000280418723c */ /* 0x000fe20000001820 */
[----:B-1----:R-:W-:-:S04]  /*17df0*/  FFMA.FTZ R3, R128, UR4, -R0 ;  /* 0x0000000480037c23 */ /* 0x002fc80008010800 */
[----:B------:R1:W2:Y:S01]  /*17e00*/  MUFU.EX2 R74, R3 ;  /* 0x00000003004a7308 */ /* 0x0002a20000000800 */
[----:B------:R-:W-:Y:S01]  /*17e10*/  HMMA.16816.F32 R28, R4, R42, R28 ;  /* 0x0000002a041c723c */ /* 0x000fe2000000181c */
[----:B------:R-:W-:Y:S06]  /*17e20*/  LDSM.16.MT88.4 R40, [R166+0x7800] ;  /* 0x00780000a628783b */ /* 0x000fec0000004200 */
[----:B------:R-:W-:Y:S01]  /*17e30*/  FADD.FTZ R5, R79, R9 ;  /* 0x000000094f057221 */ /* 0x000fe20000010000 */
[----:B------:R-:W-:-:S03]  /*17e40*/  F2FP.F16.F32.PACK_AB R6, R248, R241 ;  /* 0x000000f1f806723e */ /* 0x000fc600000000ff */
[----:B------:R-:W-:-:S04]  /*17e50*/  FADD.FTZ R5, R81, R5 ;  /* 0x0000000551057221 */ /* 0x000fc80000010000 */
[----:B------:R-:W-:Y:S01]  /*17e60*/  FADD.FTZ R5, R83, R5 ;  /* 0x0000000553057221 */ /* 0x000fe20000010000 */
[--C-:B-1----:R-:W-:Y:S01]  /*17e70*/  FFMA.FTZ R3, R58, UR4, -R0.reuse ;  /* 0x000000043a037c23 */ /* 0x102fe20008010800 */
[----:B--2---:R-:W-:Y:S01]  /*17e80*/  F2FP.F16.F32.PACK_AB R13, R74, R76 ;  /* 0x0000004c4a0d723e */ /* 0x004fe200000000ff */
[----:B------:R-:W1:Y:S01]  /*17e90*/  LDSM.16.MT88.4 R56, [R165+0x7000] ;  /* 0x00700000a538783b */ /* 0x000e620000004200 */
[----:B------:R-:W-:Y:S01]  /*17ea0*/  FADD.FTZ R5, R86, R5 ;  /* 0x0000000556057221 */ /* 0x000fe20000010000 */
[----:B------:R2:W-:Y:S02]  /*17eb0*/  MUFU.EX2 R73, R3 ;  /* 0x0000000300497308 */ /* 0x0005e40000000800 */
[----:B--2---:R-:W-:-:S06]  /*17ec0*/  FFMA.FTZ R3, R129, UR4, -R0 ;  /* 0x0000000481037c23 */ /* 0x004fcc0008010800 */
[----:B------:R2:W3:Y:S02]  /*17ed0*/  MUFU.EX2 R72, R3 ;  /* 0x0000000300487308 */ /* 0x0004e40000000800 */
[----:B--2---:R-:W-:Y:S01]  /*17ee0*/  FFMA.FTZ R3, R82, UR4, -R0 ;  /* 0x0000000452037c23 */ /* 0x004fe20008010800 */
[----:B---3--:R-:W-:-:S05]  /*17ef0*/  F2FP.F16.F32.PACK_AB R15, R72, R73 ;  /* 0x00000049480f723e */ /* 0x008fca00000000ff */
[----:B------:R2:W-:Y:S02]  /*17f00*/  MUFU.EX2 R71, R3 ;  /* 0x0000000300477308 */ /* 0x0005e40000000800 */
[C---:B-1----:R-:W-:Y:S06]  /*17f10*/  HMMA.16816.F32 R20, R12.reuse, R56, R20 ;  /* 0x000000380c14723c */ /* 0x042fec0000001814 */
[C---:B------:R-:W-:Y:S06]  /*17f20*/  HMMA.16816.F32 R16, R12.reuse, R58, R16 ;  /* 0x0000003a0c10723c */ /* 0x040fec0000001810 */
[----:B------:R-:W-:Y:S01]  /*17f30*/  HMMA.16816.F32 R24, R12, R48, R24 ;  /* 0x000000300c18723c */ /* 0x000fe20000001818 */
[----:B--2---:R-:W-:-:S04]  /*17f40*/  FFMA.FTZ R3, R131, UR4, -R0 ;  /* 0x0000000483037c23 */ /* 0x004fc80008010800 */
[----:B------:R1:W2:Y:S01]  /*17f50*/  MUFU.EX2 R70, R3 ;  /* 0x0000000300467308 */ /* 0x0002a20000000800 */
[----:B------:R-:W-:Y:S01]  /*17f60*/  HMMA.16816.F32 R32, R12, R50, R28 ;  /* 0x000000320c20723c */ /* 0x000fe2000000181c */
[----:B-1----:R-:W-:Y:S01]  /*17f70*/  FFMA.FTZ R3, R106, UR4, -R0 ;  /* 0x000000046a037c23 */ /* 0x002fe20008010800 */
[----:B--2---:R-:W-:-:S05]  /*17f80*/  F2FP.F16.F32.PACK_AB R9, R70, R71 ;  /* 0x000000474609723e */ /* 0x004fca00000000ff */
[----:B------:R1:W2:Y:S02]  /*17f90*/  MUFU.EX2 R69, R3 ;  /* 0x0000000300457308 */ /* 0x0002a40000000800 */
[----:B-1----:R-:W-:Y:S01]  /*17fa0*/  FFMA.FTZ R3, R245, R52, R198 ;  /* 0x00000034f5037223 */ /* 0x002fe200000100c6 */
[----:B--2---:R-:W-:-:S03]  /*17fb0*/  F2FP.F16.F32.PACK_AB R11, R68, R69 ;  /* 0x00000045440b723e */ /* 0x004fc600000000ff */
[----:B------:R-:W-:Y:S01]  /*17fc0*/  FADD.FTZ R10, R199, R3 ;  /* 0x00000003c70a7221 */ /* 0x000fe20000010000 */
[----:B------:R-:W-:-:S03]  /*17fd0*/  FFMA.FTZ R3, R107, UR4, -R0 ;  /* 0x000000046b037c23 */ /* 0x000fc60008010800 */
[----:B------:R-:W-:Y:S01]  /*17fe0*/  FADD.FTZ R4, R200, R10 ;  /* 0x0000000ac8047221 */ /* 0x000fe20000010000 */
[----:B------:R1:W-:Y:S01]  /*17ff0*/  MUFU.EX2 R67, R3 ;  /* 0x0000000300437308 */ /* 0x0003e20000000800 */
[----:B------:R-:W-:Y:S02]  /*18000*/  F2FP.F16.F32.PACK_AB R10, R240, R237 ;  /* 0x000000edf00a723e */ /* 0x000fe400000000ff */
[----:B------:R-:W-:-:S04]  /*18010*/  FADD.FTZ R4, R201, R4 ;  /* 0x00000004c9047221 */ /* 0x000fc80000010000 */
[----:B------:R-:W-:Y:S01]  /*18020*/  FADD.FTZ R4, R202, R4 ;  /* 0x00000004ca047221 */ /* 0x000fe20000010000 */
[C---:B------:R-:W-:Y:S06]  /*18030*/  HMMA.16816.F32 R28, R8.reuse, R60, R20 ;  /* 0x0000003c081c723c */ /* 0x040fec0000001814 */
[----:B------:R-:W-:Y:S01]  /*18040*/  HMMA.16816.F32 R20, R8, R36, R24 ;  /* 0x000000240814723c */ /* 0x000fe20000001818 */
[----:B-1----:R-:W-:-:S05]  /*18050*/  FFMA.FTZ R3, R153, UR4, -R0 ;  /* 0x0000000499037c23 */ /* 0x002fca0008010800 */
        /* <DEDUP_REMOVED lines=9> */
[----:B------:R1:W-:Y:S01]  /*180f0*/  MUFU.EX2 R59, R3 ;  /* 0x00000003003b7308 */ /* 0x0003e20000000800 */
[----:B---3--:R-:W-:-:S07]  /*18100*/  FFMA.FTZ R8, R159, UR4, -R0 ;  /* 0x000000049f087c23 */ /* 0x008fce0008010800 */
        /* <DEDUP_REMOVED lines=13> */
[--C-:B------:R-:W-:Y:S01]  /*181e0*/  FFMA.FTZ R3, R157, UR4, -R0.reuse ;  /* 0x000000049d037c23 */ /* 0x100fe20008010800 */
        /* <DEDUP_REMOVED lines=21> */
[----:B------:R1:W3:Y:S01]  /*18340*/  MUFU.EX2 R49, R8 ;  /* 0x0000000800317308 */ /* 0x0002e20000000800 */
        /* <DEDUP_REMOVED lines=15> */
[----:B------:R1:W-:Y:S01]  /*18440*/  MUFU.EX2 R48, R8 ;  /* 0x0000000800307308 */ /* 0x0003e20000000800 */
[----:B------:R-:W-:Y:S01]  /*18450*/  FADD.FTZ R3, R103, R3 ;  /* 0x0000000367037221 */ /* 0x000fe20000010000 */
[----:B------:R-:W-:-:S02]  /*18460*/  FADD.FTZ R9, R220, R9 ;  /* 0x00000009dc097221 */ /* 0x000fc40000010000 */
[----:B------:R-:W-:Y:S01]  /*18470*/  HMMA.16816.F32 R20, R4, R40, R20 ;  /* 0x000000280414723c */ /* 0x000fe20000001814 */
[----:B------:R-:W-:Y:S01]  /*18480*/  FADD.FTZ R3, R100, R3 ;  /* 0x0000000364037221 */ /* 0x000fe20000010000 */
[----:B------:R-:W-:-:S03]  /*18490*/  FADD.FTZ R9, R222, R9 ;  /* 0x00000009de097221 */ /* 0x000fc60000010000 */
[----:B------:R-:W-:Y:S01]  /*184a0*/  FADD.FTZ R3, R98, R3 ;  /* 0x0000000362037221 */ /* 0x000fe20000010000 */
[----:B------:R-:W-:Y:S01]  /*184b0*/  HMMA.16816.F32 R12, R4, R42, R24 ;  /* 0x0000002a040c723c */ /* 0x000fe20000001818 */
[----:B------:R-:W3:Y:S01]  /*184c0*/  LDSM.16.MT88.4 R24, [R165+0x8000] ;  /* 0x00800000a518783b */ /* 0x000ee20000004200 */
[----:B------:R-:W-:Y:S01]  /*184d0*/  FADD.FTZ R9, R221, R9 ;  /* 0x00000009dd097221 */ /* 0x000fe20000010000 */
[----:B------:R-:W-:Y:S01]  /*184e0*/  FADD.FTZ R3, R97, R3 ;  /* 0x0000000361037221 */ /* 0x000fe20000010000 */
[----:B----4-:R-:W-:Y:S02]  /*184f0*/  FFMA.FTZ R10, R194, UR4, -R2 ;  /* 0x00000004c20a7c23 */ /* 0x010fe40008010802 */
[----:B------:R-:W-:Y:S01]  /*18500*/  FADD.FTZ R9, R223, R9 ;  /* 0x00000009df097221 */ /* 0x000fe20000010000 */
[----:B-1----:R-:W-:Y:S01]  /*18510*/  FFMA.FTZ R8, R186, UR4, -R0 ;  /* 0x00000004ba087c23 */ /* 0x002fe20008010800 */
[----:B------:R-:W-:Y:S01]  /*18520*/  FADD.FTZ R3, R96, R3 ;  /* 0x0000000360037221 */ /* 0x000fe20000010000 */
[----:B------:R-:W-:Y:S01]  /*18530*/  F2FP.F16.F32.PACK_AB R4, R251, R250 ;  /* 0x000000fafb04723e */ /* 0x000fe200000000ff */
[----:B------:R-:W-:Y:S01]  /*18540*/  MUFU.EX2 R245, R10 ;  /* 0x0000000a00f57308 */ /* 0x000fe20000000800 */
[----:B-----5:R-:W-:Y:S01]  /*18550*/  F2FP.F16.F32.PACK_AB R5, R56, R57 ;  /* 0x000000393805723e */ /* 0x020fe200000000ff */
[----:B------:R-:W-:Y:S01]  /*18560*/  FADD.FTZ R3, R94, R3 ;  /* 0x000000035e037221 */ /* 0x000fe20000010000 */
[----:B------:R-:W-:-:S02]  /*18570*/  F2FP.F16.F32.PACK_AB R6, R123, R252 ;  /* 0x000000fc7b06723e */ /* 0x000fc400000000ff */
[----:B------:R-:W-:-:S03]  /*18580*/  F2FP.F16.F32.PACK_AB R7, R51, R53 ;  /* 0x000000353307723e */ /* 0x000fc600000000ff */
[----:B------:R1:W4:Y:S04]  /*18590*/  MUFU.EX2 R47, R8 ;  /* 0x00000008002f7308 */ /* 0x0003280000000800 */
[C---:B------:R-:W-:Y:S06]  /*185a0*/  HMMA.16816.F32 R28, R4.reuse, R136, R28 ;  /* 0x00000088041c723c */ /* 0x040fec000000181c */
[C---:B--2---:R-:W-:Y:S06]  /*185b0*/  HMMA.16816.F32 R20, R4.reuse, R36, R20 ;  /* 0x000000240414723c */ /* 0x044fec0000001814 */
[C---:B------:R-:W-:Y:S01]  /*185c0*/  HMMA.16816.F32 R12, R4.reuse, R38, R12 ;  /* 0x00000026040c723c */ /* 0x040fe2000000180c */
[----:B-1----:R-:W-:Y:S01]  /*185d0*/  FFMA.FTZ R8, R163, UR4, -R2 ;  /* 0x00000004a3087c23 */ /* 0x002fe20008010802 */
[----:B------:R-:W1:Y:S03]  /*185e0*/  LDSM.16.MT88.4 R36, [R165+0x8400] ;  /* 0x00840000a524783b */ /* 0x000e660000004200 */
[----:B------:R2:W-:Y:S01]  /*185f0*/  MUFU.EX2 R52, R8 ;  /* 0x0000000800347308 */ /* 0x0005e20000000800 */
[----:B------:R-:W-:Y:S07]  /*18600*/  HMMA.16816.F32 R136, R4, R138, R16 ;  /* 0x0000008a0488723c */ /* 0x000fee0000001810 */
[----:B------:R-:W-:-:S02]  /*18610*/  F2FP.F16.F32.PACK_AB R4, R144, R122 ;  /* 0x0000007a9004723e */ /* 0x000fc400000000ff */
[----:B---3--:R-:W-:Y:S02]  /*18620*/  F2FP.F16.F32.PACK_AB R5, R49, R50 ;  /* 0x000000323105723e */ /* 0x008fe400000000ff */
[----:B------:R-:W-:Y:S02]  /*18630*/  F2FP.F16.F32.PACK_AB R6, R146, R145 ;  /* 0x000000919206723e */ /* 0x000fe400000000ff */
[----:B----4-:R-:W-:Y:S01]  /*18640*/  F2FP.F16.F32.PACK_AB R7, R47, R48 ;  /* 0x000000302f07723e */ /* 0x010fe200000000ff */
[----:B--2---:R-:W-:Y:S01]  /*18650*/  FADD.FTZ R8, R92, R3 ;  /* 0x000000035c087221 */ /* 0x004fe20000010000 */
[----:B------:R-:W-:-:S03]  /*18660*/  FFMA.FTZ R3, R155, UR4, -R0 ;  /* 0x000000049b037c23 */ /* 0x000fc60008010800 */
[----:B------:R-:W-:Y:S01]  /*18670*/  FADD.FTZ R8, R91, R8 ;  /* 0x000000085b087221 */ /* 0x000fe20000010000 */
[----:B------:R2:W3:Y:S01]  /*18680*/  MUFU.EX2 R45, R3 ;  /* 0x00000003002d7308 */ /* 0x0004e20000000800 */
[C---:B------:R-:W-:Y:S01]  /*18690*/  HMMA.16816.F32 R16, R4.reuse, R24, R28 ;  /* 0x000000180410723c */ /* 0x040fe2000000181c */
[----:B------:R-:W-:Y:S05]  /*186a0*/  LDSM.16.MT88.4 R28, [R165+0x8800] ;  /* 0x00880000a51c783b */ /* 0x000fea0000004200 */
[C---:B------:R-:W-:Y:S01]  /*186b0*/  HMMA.16816.F32 R136, R4.reuse, R26, R136 ;  /* 0x0000001a0488723c */ /* 0x040fe20000001888 */
[----:B------:R-:W4:Y:S05]  /*186c0*/  LDSM.16.MT88.4 R24, [R166+0x8400] ;  /* 0x00840000a618783b */ /* 0x000f2a0000004200 */
[----:B------:R-:W-:Y:S01]  /*186d0*/  HMMA.16816.F32 R20, R4, R32, R20 ;  /* 0x000000200414723c */ /* 0x000fe20000001814 */
[----:B--2---:R-:W-:Y:S01]  /*186e0*/  FADD.FTZ R3, R89, R8 ;  /* 0x0000000859037221 */ /* 0x004fe20000010000 */
[----:B------:R-:W-:Y:S01]  /*186f0*/  FADD.FTZ R8, R224, R9 ;  /* 0x00000009e0087221 */ /* 0x000fe20000010000 */
[----:B------:R-:W-:-:S03]  /*18700*/  FFMA.FTZ R9, R156, UR4, -R0 ;  /* 0x000000049c097c23 */ /* 0x000fc60008010800 */
[----:B------:R-:W-:Y:S01]  /*18710*/  HMMA.16816.F32 R12, R4, R34, R12 ;  /* 0x00000022040c723c */ /* 0x000fe2000000180c */
[----:B------:R-:W-:Y:S01]  /*18720*/  FADD.FTZ R3, R88, R3 ;  /* 0x0000000358037221 */ /* 0x000fe20000010000 */
[----:B------:R-:W-:Y:S01]  /*18730*/  FADD.FTZ R8, R226, R8 ;  /* 0x00000008e2087221 */ /* 0x000fe20000010000 */
[----:B------:R2:W-:Y:S01]  /*18740*/  MUFU.EX2 R43, R9 ;  /* 0x00000009002b7308 */ /* 0x0005e20000000800 */
[----:B------:R-:W5:Y:S01]  /*18750*/  LDSM.16.MT88.4 R32, [R166+0x8800] ;  /* 0x00880000a620783b */ /* 0x000f620000004200 */
[----:B------:R-:W-:Y:S01]  /*18760*/  FADD.FTZ R3, R87, R3 ;  /* 0x0000000357037221 */ /* 0x000fe20000010000 */
[----:B------:R-:W-:Y:S01]  /*18770*/  FADD.FTZ R8, R225, R8 ;  /* 0x00000008e1087221 */ /* 0x000fe20000010000 */
[----:B------:R-:W-:Y:S02]  /*18780*/  F2FP.F16.F32.PACK_AB R4, R120, R147 ;  /* 0x000000937804723e */ /* 0x000fe400000000ff */
[----:B------:R-:W-:Y:S01]  /*18790*/  FADD.FTZ R3, R85, R3 ;  /* 0x0000000355037221 */ /* 0x000fe20000010000 */
[----:B------:R-:W-:Y:S01]  /*187a0*/  FADD.FTZ R8, R228, R8 ;  /* 0x00000008e4087221 */ /* 0x000fe20000010000 */
[----:B---3--:R-:W-:-:S02]  /*187b0*/  F2FP.F16.F32.PACK_AB R5, R44, R45 ;  /* 0x0000002d2c05723e */ /* 0x008fc400000000ff */
[----:B------:R-:W-:Y:S01]  /*187c0*/  FADD.FTZ R3, R84, R3 ;  /* 0x0000000354037221 */ /* 0x000fe20000010000 */
[----:B------:R-:W-:Y:S01]  /*187d0*/  FADD.FTZ R8, R227, R8 ;  /* 0x00000008e3087221 */ /* 0x000fe20000010000 */
[----:B------:R-:W-:Y:S02]  /*187e0*/  F2FP.F16.F32.PACK_AB R6, R113, R117 ;  /* 0x000000757106723e */ /* 0x000fe400000000ff */
        /* <DEDUP_REMOVED lines=36> */
[C---:B----4-:R-:W-:Y:S01]  /*18a30*/  HMMA.16816.F32 R148, R4.reuse, R24, R20 ;  /* 0x000000180494723c */ /* 0x050fe20000001814 */
        /* <DEDUP_REMOVED lines=30> */
[C---:B-----5:R-:W-:Y:S06]  /*18c20*/  HMMA.16816.F32 R148, R4.reuse, R32, R148 ;  /* 0x000000200494723c */ /* 0x060fec0000001894 */
[----:B------:R-:W-:Y:S01]  /*18c30*/  HMMA.16816.F32 R12, R4, R34, R12 ;  /* 0x00000022040c723c */ /* 0x000fe2000000180c */
[----:B----4-:R-:W-:Y:S01]  /*18c40*/  FFMA.FTZ R8, R197, UR4, -R0 ;  /* 0x00000004c5087c23 */ /* 0x010fe20008010800 */
[----:B------:R-:W-:Y:S01]  /*18c50*/  FADD.FTZ R0, R50, R2 ;  /* 0x0000000232007221 */ /* 0x000fe20000010000 */
[----:B------:R-:W-:Y:S01]  /*18c60*/  FADD.FTZ R2, R144, R3 ;  /* 0x0000000390027221 */ /* 0x000fe20000010000 */
[----:B------:R-:W-:-:S02]  /*18c70*/  F2FP.F16.F32.PACK_AB R144, R52, R60 ;  /* 0x0000003c3490723e */ /* 0x000fc400000000ff */
[----:B------:R-:W-:Y:S01]  /*18c80*/  FADD.FTZ R0, R49, R0 ;  /* 0x0000000031007221 */ /* 0x000fe20000010000 */
[----:B------:R-:W-:Y:S01]  /*18c90*/  FADD.FTZ R2, R145, R2 ;  /* 0x0000000291027221 */ /* 0x000fe20000010000 */
[----:B------:R-:W4:Y:S01]  /*18ca0*/  MUFU.EX2 R8, R8 ;  /* 0x0000000800087308 */ /* 0x000f220000000800 */
[----:B-1----:R-:W-:Y:S01]  /*18cb0*/  F2FP.F16.F32.PACK_AB R145, R10, R11 ;  /* 0x0000000b0a91723e */ /* 0x002fe200000000ff */
[----:B------:R-:W-:Y:S01]  /*18cc0*/  FADD.FTZ R0, R48, R0 ;  /* 0x0000000030007221 */ /* 0x000fe20000010000 */
[----:B------:R-:W-:Y:S01]  /*18cd0*/  FADD.FTZ R2, R146, R2 ;  /* 0x0000000292027221 */ /* 0x000fe20000010000 */
[----:B------:R-:W-:Y:S02]  /*18ce0*/  F2FP.F16.F32.PACK_AB R146, R245, R46 ;  /* 0x0000002ef592723e */ /* 0x000fe400000000ff */
[----:B------:R-:W-:Y:S01]  /*18cf0*/  FADD.FTZ R0, R47, R0 ;  /* 0x000000002f007221 */ /* 0x000fe20000010000 */
[----:B------:R-:W-:Y:S01]  /*18d00*/  FADD.FTZ R2, R147, R2 ;  /* 0x0000000293027221 */ /* 0x000fe20000010000 */
[----:B------:R-:W-:-:S02]  /*18d10*/  MOV R3, R64 ;  /* 0x0000004000037202 */ /* 0x000fc40000000f00 */
[----:B------:R-:W-:Y:S01]  /*18d20*/  FADD.FTZ R0, R45, R0 ;  /* 0x000000002d007221 */ /* 0x000fe20000010000 */
[----:B------:R-:W-:-:S03]  /*18d30*/  FADD.FTZ R2, R120, R2 ;  /* 0x0000000278027221 */ /* 0x000fc60000010000 */
[----:B------:R-:W-:Y:S01]  /*18d40*/  FADD.FTZ R0, R44, R0 ;  /* 0x000000002c007221 */ /* 0x000fe20000010000 */
[----:B------:R-:W-:Y:S01]  /*18d50*/  FADD.FTZ R2, R117, R2 ;  /* 0x0000000275027221 */ /* 0x000fe20000010000 */
[----:B----4-:R-:W-:Y:S02]  /*18d60*/  F2FP.F16.F32.PACK_AB R147, R8, R9 ;  /* 0x000000090893723e */ /* 0x010fe400000000ff */
        /* <DEDUP_REMOVED lines=24> */
.L_x_1102:
[----:B------:R-:W-:-:S13]  /*18ef0*/  ISETP.GE.AND P0, PT, R243, 0x1, PT ;  /* 0x00000001f300780c */ /* 0x000fda0003f06270 */
[----:B------:R-:W-:Y:S05]  /*18f00*/  @!P0 BRA `(.L_x_1110) ;  /* 0x0000005800008947 */ /* 0x000fea0003800000 */
[----:B------:R-:W-:Y:S01]  /*18f10*/  ULDC UR7, c[0x0][0x250] ;  /* 0x0000940000077ab9 */ /* 0x000fe20000000800 */
[----:B------:R-:W-:Y:S01]  /*18f20*/  IMAD.MOV.U32 R135, RZ, RZ, R3 ;  /* 0x000000ffff877224 */ /* 0x000fe200078e0003 */
[----:B------:R-:W-:Y:S01]  /*18f30*/  ULEA UR7, -UR7, URZ, 0x8 ;  /* 0x0000003f07077291 */ /* 0x000fe2000f8e413f */
[----:B------:R-:W-:Y:S01]  /*18f40*/  IMAD.MOV.U32 R134, RZ, RZ, R20 ;  /* 0x000000ffff867224 */ /* 0x000fe200078e0014 */
[----:B------:R-:W-:Y:S01]  /*18f50*/  ULDC UR6, c[0x0][0x2d0] ;  /* 0x0000b40000067ab9 */ /* 0x000fe20000000800 */
[----:B------:R-:W-:Y:S01]  /*18f60*/  ULDC UR4, c[0x0][0x2ec] ;  /* 0x0000bb0000047ab9 */ /* 0x000fe20000000800 */
[----:B------:R-:W-:Y:S02]  /*18f70*/  USHF.R.S32.HI UR5, URZ, 0x1f, UR7 ;  /* 0x0000001f3f057899 */ /* 0x000fe40008011407 */
[----:B------:R-:W-:Y:S01]  /*18f80*/  MOV R250, UR7 ;  /* 0x0000000700fa7c02 */ /* 0x000fe20008000f00 */
[----:B------:R-:W-:-:S03]  /*18f90*/  ULDC.64 UR8, c[0x0][0x208] ;  /* 0x0000820000087ab9 */ /* 0x000fc60000000a00 */
[----:B------:R-:W-:Y:S01]  /*18fa0*/  MOV R248, UR5 ;  /* 0x0000000500f87c02 */ /* 0x000fe20008000f00 */
[----:B------:R-:W-:-:S06]  /*18fb0*/  ULDC UR5, c[0x0][0x39c] ;  /* 0x0000e70000057ab9 */ /* 0x000fcc0000000800 */
.L_x_1114:
        /* <DEDUP_REMOVED lines=72> */
.L_x_1111:
[----:B------:R-:W4:Y:S01]  /*19440*/  @!P0 LDC.64 R12, c[0x0][0x250] ;  /* 0x00009400ff0c8b82 */ /* 0x000f220000000a00 */
[----:B------:R-:W-:Y:S01]  /*19450*/  @P0 STS.64 [R185+0x5008], RZ ;  /* 0x005008ffb9000388 */ /* 0x000fe20000000a00 */
[CC--:B------:R-:W-:Y:S02]  /*19460*/  LEA R186, P2, R0.reuse, R54.reuse, 0x1 ;  /* 0x0000003600ba7211 */ /* 0x0c0fe400078408ff */
[C---:B------:R-:W-:Y:S04]  /*19470*/  @!P0 IADD3 R3, P1, R0.reuse, UR19, RZ ;  /* 0x0000001300038c10 */ /* 0x040fe8000ff3e0ff */
[----:B------:R-:W5:Y:S01]  /*19480*/  @!P0 LDC.64 R18, c[0x0][0x250] ;  /* 0x00009400ff128b82 */ /* 0x000f620000000a00 */
[----:B------:R-:W-:Y:S01]  /*19490*/  @P0 STS [R185+0x5000], RZ ;  /* 0x005000ffb9000388 */ /* 0x000fe20000000800 */
[-C--:B------:R-:W-:Y:S02]  /*194a0*/  LEA.HI.X R187, R0, R55.reuse, R2, 0x1, P2 ;  /* 0x0000003700bb7211 */ /* 0x080fe400010f0c02 */
[----:B------:R-:W-:Y:S01]  /*194b0*/  @!P0 IADD3.X R4, R2, UR18, RZ, P1, !PT ;  /* 0x0000001202048c10 */ /* 0x000fe20008ffe4ff */
        /* <DEDUP_REMOVED lines=68> */
[----:B------:R-:W-:Y:S05]  /*19900*/  @!P0 LEA.HI.X R3, R8, R55, R5, 0x1, P1 ;  /* 0x0000003708038211 */ /* 0x000fea00008f0c05 */
        /* <DEDUP_REMOVED lines=9> */
[----:B------:R2:W-:Y:S01]  /*199a0*/  @!P0 LDGSTS.E.BYPASS.LTC128B.128 [R185+0x8800], desc[UR8][R2.64] ;  /* 0x0880000002b98fae */ /* 0x0005e2000b901d48 */
[----:B------:R-:W-:Y:S07]  /*199b0*/  ISETP.GE.AND P0, PT, R243, 0x2, PT ;  /* 0x00000002f300780c */ /* 0x000fee0003f06270 */
        /* <DEDUP_REMOVED lines=52> */
[----:B------:R-:W1:Y:S05]  /*19d00*/  LDSM.16.M88.4 R152, [R184] ;  /* 0x00000000b898783b */ /* 0x000e6a0000000200 */
        /* <DEDUP_REMOVED lines=26> */
[----:B----4-:R-:W4:Y:S01]  /*19eb0*/  LDSM.16.M88.4 R4, [R183] ;  /* 0x00000000b704783b */ /* 0x010f220000000200 */
[----:B------:R-:W-:Y:S08]  /*19ec0*/  FMUL.FTZ R19, R19, UR5 ;  /* 0x0000000513137c20 */ /* 0x000ff00008410000 */
[----:B------:R-:W1:Y:S10]  /*19ed0*/  MUFU.TANH R210, R10 ;  /* 0x0000000a00d27308 */ /* 0x000e740000002400 */
[----:B------:R5:W1:Y:S10]  /*19ee0*/  MUFU.TANH R209, R11 ;  /* 0x0000000b00d17308 */ /* 0x000a740000002400 */
[----:B------:R-:W1:Y:S10]  /*19ef0*/  MUFU.TANH R208, R12 ;  /* 0x0000000c00d07308 */ /* 0x000e740000002400 */
[----:B------:R-:W1:Y:S01]  /*19f00*/  MUFU.TANH R207, R13 ;  /* 0x0000000d00cf7308 */ /* 0x000e620000002400 */
[----:B-----5:R-:W5:Y:S09]  /*19f10*/  LDSM.16.M88.4 R8, [R182] ;  /* 0x00000000b608783b */ /* 0x020f720000000200 */
[----:B------:R-:W1:Y:S01]  /*19f20*/  MUFU.TANH R206, R14 ;  /* 0x0000000e00ce7308 */ /* 0x000e620000002400 */
[C---:B----4-:R-:W-:Y:S06]  /*19f30*/  HMMA.16816.F32 R20, R156.reuse, R4, R20 ;  /* 0x000000049c14723c */ /* 0x050fec0000001814 */
[C---:B------:R-:W-:Y:S03]  /*19f40*/  HMMA.16816.F32 R24, R156.reuse, R6, R24 ;  /* 0x000000069c18723c */ /* 0x040fe60000001818 */
[----:B------:R-:W4:Y:S01]  /*19f50*/  MUFU.TANH R205, R15 ;  /* 0x0000000f00cd7308 */ /* 0x000f220000002400 */
[----:B------:R-:W2:Y:S09]  /*19f60*/  LDSM.16.M88.4 R4, [R181] ;  /* 0x00000000b504783b */ /* 0x000eb20000000200 */
        /* <DEDUP_REMOVED lines=14> */
[----:B------:R-:W5:Y:S09]  /*1a050*/  LDSM.16.M88.4 R8, [R180] ;  /* 0x00000000b408783b */ /* 0x000f720000000200 */
[----:B------:R-:W1:Y:S01]  /*1a060*/  MUFU.TANH R190, R25 ;  /* 0x0000001900be7308 */ /* 0x000e620000002400 */
[C---:B--2---:R-:W-:Y:S06]  /*1a070*/  HMMA.16816.F32 R36, R156.reuse, R4, R36 ;  /* 0x000000049c24723c */ /* 0x044fec0000001824 */
[C---:B------:R-:W-:Y:S03]  /*1a080*/  HMMA.16816.F32 R40, R156.reuse, R6, R40 ;  /* 0x000000069c28723c */ /* 0x040fe60000001828 */
[----:B------:R-:W2:Y:S01]  /*1a090*/  MUFU.TANH R163, R26 ;  /* 0x0000001a00a37308 */ /* 0x000ea20000002400 */
[----:B------:R-:W3:Y:S01]  /*1a0a0*/  LDSM.16.M88.4 R4, [R179] ;  /* 0x00000000b304783b */ /* 0x000ee20000000200 */
        /* <DEDUP_REMOVED lines=24> */
[C---:B---3--:R-:W-:Y:S06]  /*1a230*/  HMMA.16816.F32 R52, R156.reuse, R4, R52 ;  /* 0x000000049c34723c */ /* 0x048fec0000001834 */
[C---:B------:R-:W-:Y:S03]  /*1a240*/  HMMA.16816.F32 R56, R156.reuse, R6, R56 ;  /* 0x000000069c38723c */ /* 0x040fe60000001838 */
[----:B------:R-:W3:Y:S01]  /*1a250*/  MUFU.TANH R152, R32 ;  /* 0x0000002000987308 */ /* 0x000ee20000002400 */
[----:B------:R-:W4:Y:S01]  /*1a260*/  LDSM.16.M88.4 R4, [R177] ;  /* 0x00000000b104783b */ /* 0x000f220000000200 */
        /* <DEDUP_REMOVED lines=24> */
[C---:B----4-:R-:W-:Y:S06]  /*1a3f0*/  HMMA.16816.F32 R68, R156.reuse, R4, R68 ;  /* 0x000000049c44723c */ /* 0x050fec0000001844 */
[C---:B------:R-:W-:Y:S03]  /*1a400*/  HMMA.16816.F32 R72, R156.reuse, R6, R72 ;  /* 0x000000069c48723c */ /* 0x040fe60000001848 */
[----:B------:R-:W4:Y:S01]  /*1a410*/  MUFU.TANH R33, R33 ;  /* 0x0000002100217308 */ /* 0x000f220000002400 */
[----:B------:R-:W2:Y:S01]  /*1a420*/  LDSM.16.M88.4 R4, [R175] ;  /* 0x00000000af04783b */ /* 0x000ea20000000200 */
        /* <DEDUP_REMOVED lines=78> */
[----:B------:R-:W5:Y:S02]  /*1a910*/  LDSM.16.M88.4 R8, [R170] ;  /* 0x00000000aa08783b */ /* 0x000f640000000200 */
[----:B------:R-:W-:Y:S07]  /*1a920*/  DEPBAR.LE SB0, 0x0 ;  /* 0x000080000000791a */ /* 0x000fee0000000000 */
[----:B------:R-:W1:Y:S01]  /*1a930*/  MUFU.TANH R30, R50 ;  /* 0x00000032001e7308 */ /* 0x000e620000002400 */
[----:B------:R-:W-:Y:S01]  /*1a940*/  BAR.SYNC.DEFER_BLOCKING 0x0 ;  /* 0x0000000000007b1d */ /* 0x000fe20000010000 */
[C---:B----4-:R-:W-:Y:S08]  /*1a950*/  HMMA.16816.F32 R116, R156.reuse, R4, R116 ;  /* 0x000000049c74723c */ /* 0x050ff00000001874 */
[----:B------:R-:W4:Y:S01]  /*1a960*/  MUFU.TANH R29, R51 ;  /* 0x00000033001d7308 */ /* 0x000f220000002400 */
        /* <DEDUP_REMOVED lines=15> */
[----:B------:R2:W1:Y:S01]  /*1aa60*/  MUFU.TANH R26, R54 ;  /* 0x00000036001a7308 */ /* 0x0004620000002400 */
[C---:B-----5:R-:W-:Y:S03]  /*1aa70*/  HMMA.16816.F32 R124, R156.reuse, R8, R124 ;  /* 0x000000089c7c723c */ /* 0x060fe6000000187c */
[----:B------:R-:W-:Y:S01]  /*1aa80*/  FMUL.FTZ R120, R120, UR5 ;  /* 0x0000000578787c20 */ /* 0x000fe20008410000 */
[----:B------:R-:W-:Y:S01]  /*1aa90*/  FMUL.FTZ R121, R121, UR5 ;  /* 0x0000000579797c20 */ /* 0x000fe20008410000 */
[----:B------:R-:W-:Y:S01]  /*1aaa0*/  FMUL.FTZ R122, R122, UR5 ;  /* 0x000000057a7a7c20 */ /* 0x000fe20008410000 */
[----:B------:R-:W-:Y:S03]  /*1aab0*/  HMMA.16816.F32 R128, R156, R10, R128 ;  /* 0x0000000a9c80723c */ /* 0x000fe60000001880 */
[----:B------:R5:W1:Y:S02]  /*1aac0*/  MUFU.TANH R25, R55 ;  /* 0x0000003700197308 */ /* 0x000a640000002400 */
[----:B------:R-:W-:Y:S08]  /*1aad0*/  FMUL.FTZ R123, R123, UR5 ;  /* 0x000000057b7b7c20 */ /* 0x000ff00008410000 */
[----:B------:R-:W1:Y:S01]  /*1aae0*/  MUFU.TANH R56, R56 ;  /* 0x0000003800387308 */ /* 0x000e620000002400 */
[----:B--2---:R-:W-:Y:S09]  /*1aaf0*/  MOV R54, R186 ;  /* 0x000000ba00367202 */ /* 0x004ff20000000f00 */
[----:B------:R-:W2:Y:S01]  /*1ab00*/  MUFU.TANH R57, R57 ;  /* 0x0000003900397308 */ /* 0x000ea20000002400 */
[----:B------:R-:W-:Y:S01]  /*1ab10*/  FMUL.FTZ R124, R124, UR5 ;  /* 0x000000057c7c7c20 */ /* 0x000fe20008410000 */
[----:B------:R-:W-:Y:S01]  /*1ab20*/  FMUL.FTZ R125, R125, UR5 ;  /* 0x000000057d7d7c20 */ /* 0x000fe20008410000 */
[----:B------:R-:W-:Y:S01]  /*1ab30*/  FMUL.FTZ R126, R126, UR5 ;  /* 0x000000057e7e7c20 */ /* 0x000fe20008410000 */
[----:B------:R-:W-:Y:S01]  /*1ab40*/  FMUL.FTZ R127, R127, UR5 ;  /* 0x000000057f7f7c20 */ /* 0x000fe20008410000 */
[----:B-----5:R-:W-:Y:S01]  /*1ab50*/  MOV R55, R187 ;  /* 0x000000bb00377202 */ /* 0x020fe20000000f00 */
[----:B------:R-:W-:Y:S04]  /*1ab60*/  FMUL.FTZ R21, R130, UR5 ;  /* 0x0000000582157c20 */ /* 0x000fe80008410000 */
        /* <DEDUP_REMOVED lines=48> */
[----:B------:R-:W1:Y:S10]  /*1ae70*/  MUFU.TANH R103, R103 ;  /* 0x0000006700677308 */ /* 0x000e740000002400 */
[----:B------:R-:W1:Y:S10]  /*1ae80*/  MUFU.TANH R104, R104 ;  /* 0x0000006800687308 */ /* 0x000e740000002400 */
[----:B------:R1:W1:Y:S10]  /*1ae90*/  MUFU.TANH R194, R105 ;  /* 0x0000006900c27308 */ /* 0x0002740000002400 */
[----:B------:R1:W1:Y:S10]  /*1aea0*/  MUFU.TANH R197, R106 ;  /* 0x0000006a00c57308 */ /* 0x0002740000002400 */
[----:B------:R1:W1:Y:S10]  /*1aeb0*/  MUFU.TANH R204, R107 ;  /* 0x0000006b00cc7308 */ /* 0x0002740000002400 */
[----:B------:R1:W1:Y:S10]  /*1aec0*/  MUFU.TANH R214, R108 ;  /* 0x0000006c00d67308 */ /* 0x0002740000002400 */
[----:B------:R1:W1:Y:S10]  /*1aed0*/  MUFU.TANH R216, R109 ;  /* 0x0000006d00d87308 */ /* 0x0002740000002400 */
[----:B------:R-:W1:Y:S10]  /*1aee0*/  MUFU.TANH R110, R110 ;  /* 0x0000006e006e7308 */ /* 0x000e740000002400 */
        /* <DEDUP_REMOVED lines=21> */
[----:B--234-:R-:W-:Y:S05]  /*1b040*/  @!P0 BRA `(.L_x_1112) ;  /* 0x0000000800888947 */ /* 0x01cfea0003800000 */
        /* <DEDUP_REMOVED lines=70> */
.L_x_1113:
[----:B------:R3:W-:Y:S01]  /*1b4b0*/  @P0 STS [R185+0x1000], RZ ;  /* 0x001000ffb9000388 */ /* 0x0007e20000000800 */
[----:B------:R-:W-:Y:S01]  /*1b4c0*/  @!P0 IADD3 R3, P1, R244, R0, RZ ;  /* 0x00000000f4038210 */ /* 0x000fe20007f3e0ff */
[----:B------:R-:W1:Y:S01]  /*1b4d0*/  @!P0 LDC R10, c[0x0][0x24c] ;  /* 0x00009300ff0a8b82 */ /* 0x000e620000000800 */
[C---:B------:R-:W-:Y:S01]  /*1b4e0*/  LEA R4, P2, R0.reuse, R188, 0x1 ;  /* 0x000000bc00047211 */ /* 0x040fe200078408ff */
        /* <DEDUP_REMOVED lines=28> */
[----:B------:R-:W3:Y:S01]  /*1b6b0*/  @!P0 LDC R23, c[0x0][0x24c] ;  /* 0x00009300ff178b82 */ /* 0x000ee20000000800 */
        /* <DEDUP_REMOVED lines=14> */
[-C--:B-1----:R-:W-:Y:S01]  /*1b7a0*/  @!P0 LEA R8, P3, R18, R188.reuse, 0x1 ;  /* 0x000000bc12088211 */ /* 0x082fe200078608ff */
        /* <DEDUP_REMOVED lines=8> */
[----:B---3--:R-:W-:Y:S01]  /*1b830*/  @!P0 IMAD R0, R23, 0xc0, RZ ;  /* 0x000000c017008824 */ /* 0x008fe200078e02ff */
        /* <DEDUP_REMOVED lines=35> */
.L_x_1112:
[----:B-1----:R-:W-:Y:S01]  /*1ba70*/  FMNMX.FTZ R0, R202, R134, !PT ;  /* 0x00000086ca007209 */ /* 0x002fe20007810000 */
[----:B--2---:R-:W-:Y:S03]  /*1ba80*/  LDSM.16.MT88.4 R12, [R165+0x5000] ;  /* 0x00500000a50c783b */ /* 0x004fe60000004200 */
        /* <DEDUP_REMOVED lines=201> */
[----:B------:R-:W3:Y:S01]  /*1c720*/  MUFU.EX2 R2, R2 ;  /* 0x0000000200027308 */ /* 0x000ee20000000800 */
[--C-:B-1----:R-:W-:Y:S01]  /*1c730*/  FFMA.FTZ R5, R27, UR4, -R23.reuse ;  /* 0x000000041b057c23 */ /* 0x102fe20008010817 */
[----:B----4-:R-:W-:Y:S01]  /*1c740*/  F2FP.F16.F32.PACK_AB R27, R105, R102 ;  /* 0x00000066691b723e */ /* 0x010fe200000000ff */
[--C-:B--2---:R-:W-:Y:S07]  /*1c750*/  FFMA.FTZ R4, R205, UR4, -R48.reuse ;  /* 0x00000004cd047c23 */ /* 0x104fee0008010830 */
[----:B------:R1:W2:Y:S01]  /*1c760*/  MUFU.EX2 R112, R4 ;  /* 0x0000000400707308 */ /* 0x0002a20000000800 */
[C---:B---3--:R-:W-:Y:S01]  /*1c770*/  FMUL.FTZ R9, R2.reuse, R137 ;  /* 0x0000008902097220 */ /* 0x048fe20000410000 */
[----:B------:R-:W-:Y:S08]  /*1c780*/  FMUL.FTZ R17, R2, R145 ;  /* 0x0000009102117220 */ /* 0x000ff00000410000 */
[----:B------:R3:W-:Y:S01]  /*1c790*/  MUFU.EX2 R137, R10 ;  /* 0x0000000a00897308 */ /* 0x0007e20000000800 */
[--C-:B-1----:R-:W-:Y:S09]  /*1c7a0*/  FFMA.FTZ R4, R200, UR4, -R23.reuse ;  /* 0x00000004c8047c23 */ /* 0x102ff20008010817 */
[----:B------:R1:W4:Y:S01]  /*1c7b0*/  MUFU.EX2 R117, R4 ;  /* 0x0000000400757308 */ /* 0x0003220000000800 */
[----:B---3--:R-:W-:Y:S01]  /*1c7c0*/  FMUL.FTZ R10, R0, R138 ;  /* 0x0000008a000a7220 */ /* 0x008fe20000410000 */
[--C-:B-1----:R-:W-:Y:S08]  /*1c7d0*/  FFMA.FTZ R4, R199, UR4, -R48.reuse ;  /* 0x00000004c7047c23 */ /* 0x102ff00008010830 */
[----:B------:R1:W-:Y:S10]  /*1c7e0*/  MUFU.EX2 R199, R5 ;  /* 0x0000000500c77308 */ /* 0x0003f40000000800 */
[----:B------:R3:W-:Y:S01]  /*1c7f0*/  MUFU.EX2 R111, R4 ;  /* 0x00000004006f7308 */ /* 0x0007e20000000800 */
[--C-:B-1----:R-:W-:Y:S09]  /*1c800*/  FFMA.FTZ R5, R61, UR4, -R23.reuse ;  /* 0x000000043d057c23 */ /* 0x102ff20008010817 */
[----:B------:R1:W-:Y:S01]  /*1c810*/  MUFU.EX2 R61, R5 ;  /* 0x00000005003d7308 */ /* 0x0003e20000000800 */
[--C-:B---3--:R-:W-:Y:S09]  /*1c820*/  FFMA.FTZ R4, R198, UR4, -R48.reuse ;  /* 0x00000004c6047c23 */ /* 0x108ff20008010830 */
[----:B------:R3:W5:Y:S10]  /*1c830*/  MUFU.EX2 R115, R4 ;  /* 0x0000000400737308 */ /* 0x0007740000000800 */
[----:B------:R2:W-:Y:S01]  /*1c840*/  MUFU.EX2 R198, R6 ;  /* 0x0000000600c67308 */ /* 0x0005e20000000800 */
[--C-:B-1----:R-:W-:Y:S09]  /*1c850*/  FFMA.FTZ R5, R69, UR4, -R23.reuse ;  /* 0x0000000445057c23 */ /* 0x102ff20008010817 */
[----:B------:R1:W-:Y:S01]  /*1c860*/  MUFU.EX2 R207, R5 ;  /* 0x0000000500cf7308 */ /* 0x0003e20000000800 */
[--C-:B---3--:R-:W-:Y:S09]  /*1c870*/  FFMA.FTZ R4, R193, UR4, -R48.reuse ;  /* 0x00000004c1047c23 */ /* 0x108ff20008010830 */
[----:B------:R3:W-:Y:S01]  /*1c880*/  MUFU.EX2 R114, R4 ;  /* 0x0000000400727308 */ /* 0x0007e20000000800 */
[--C-:B--2---:R-:W-:Y:S09]  /*1c890*/  FFMA.FTZ R6, R60, UR4, -R23.reuse ;  /* 0x000000043c067c23 */ /* 0x104ff20008010817 */
[----:B------:R2:W-:Y:S01]  /*1c8a0*/  MUFU.EX2 R60, R6 ;  /* 0x00000006003c7308 */ /* 0x0005e20000000800 */
[--C-:B-1----:R-:W-:Y:S09]  /*1c8b0*/  FFMA.FTZ R5, R77, UR4, -R23.reuse ;  /* 0x000000044d057c23 */ /* 0x102ff20008010817 */
[----:B------:R1:W-:Y:S01]  /*1c8c0*/  MUFU.EX2 R234, R5 ;  /* 0x0000000500ea7308 */ /* 0x0003e20000000800 */
[--C-:B---3--:R-:W-:Y:S09]  /*1c8d0*/  FFMA.FTZ R4, R192, UR4, -R48.reuse ;  /* 0x00000004c0047c23 */ /* 0x108ff20008010830 */
[----:B------:R3:W5:Y:S01]  /*1c8e0*/  MUFU.EX2 R120, R4 ;  /* 0x0000000400787308 */ /* 0x0007620000000800 */
[--C-:B--2---:R-:W-:Y:S09]  /*1c8f0*/  FFMA.FTZ R6, R68, UR4, -R23.reuse ;  /* 0x0000000444067c23 */ /* 0x104ff20008010817 */
[----:B------:R2:W-:Y:S01]  /*1c900*/  MUFU.EX2 R206, R6 ;  /* 0x0000000600ce7308 */ /* 0x0005e20000000800 */
[----:B-1----:R-:W-:Y:S01]  /*1c910*/  FMUL.FTZ R5, R2, R141 ;  /* 0x0000008d02057220 */ /* 0x002fe20000410000 */
[--C-:B---3--:R-:W-:Y:S08]  /*1c920*/  FFMA.FTZ R4, R190, UR4, -R23.reuse ;  /* 0x00000004be047c23 */ /* 0x108ff00008010817 */
[----:B------:R1:W3:Y:S01]  /*1c930*/  MUFU.EX2 R125, R4 ;  /* 0x00000004007d7308 */ /* 0x0002e20000000800 */
[--C-:B--2---:R-:W-:Y:S09]  /*1c940*/  FFMA.FTZ R6, R76, UR4, -R23.reuse ;  /* 0x000000044c067c23 */ /* 0x104ff20008010817 */
[----:B------:R2:W-:Y:S01]  /*1c950*/  MUFU.EX2 R215, R6 ;  /* 0x0000000600d77308 */ /* 0x0005e20000000800 */
[--C-:B-1----:R-:W-:Y:S09]  /*1c960*/  FFMA.FTZ R4, R163, UR4, -R48.reuse ;  /* 0x00000004a3047c23 */ /* 0x102ff20008010830 */
[----:B------:R1:W-:Y:S01]  /*1c970*/  MUFU.EX2 R121, R4 ;  /* 0x0000000400797308 */ /* 0x0003e20000000800 */
[--C-:B--2---:R-:W-:Y:S09]  /*1c980*/  FFMA.FTZ R6, R84, UR4, -R23.reuse ;  /* 0x0000000454067c23 */ /* 0x104ff20008010817 */
[----:B------:R2:W-:Y:S01]  /*1c990*/  MUFU.EX2 R241, R6 ;  /* 0x0000000600f17308 */ /* 0x0005e20000000800 */
[--C-:B-1----:R-:W-:Y:S09]  /*1c9a0*/  FFMA.FTZ R4, R162, UR4, -R48.reuse ;  /* 0x00000004a2047c23 */ /* 0x102ff20008010830 */
[----:B------:R1:W3:Y:S01]  /*1c9b0*/  MUFU.EX2 R123, R4 ;  /* 0x00000004007b7308 */ /* 0x0002e20000000800 */
[----:B--2---:R-:W-:Y:S01]  /*1c9c0*/  FMUL.FTZ R6, R0, R142 ;  /* 0x0000008e00067220 */ /* 0x004fe20000410000 */
[--C-:B-1----:R-:W-:Y:S08]  /*1c9d0*/  FFMA.FTZ R4, R155, UR4, -R48.reuse ;  /* 0x000000049b047c23 */ /* 0x102ff00008010830 */
[----:B------:R1:W-:Y:S02]  /*1c9e0*/  MUFU.EX2 R122, R4 ;  /* 0x00000004007a7308 */ /* 0x0003e40000000800 */
[--C-:B-1----:R-:W-:Y:S08]  /*1c9f0*/  FFMA.FTZ R4, R153, UR4, -R48.reuse ;  /* 0x0000000499047c23 */ /* 0x102ff00008010830 */
[----:B------:R1:W-:Y:S10]  /*1ca00*/  MUFU.EX2 R153, R7 ;  /* 0x0000000700997308 */ /* 0x0003f40000000800 */
[----:B------:R2:W-:Y:S01]  /*1ca10*/  MUFU.EX2 R128, R4 ;  /* 0x0000000400807308 */ /* 0x0005e20000000800 */
[--C-:B-1----:R-:W-:Y:S01]  /*1ca20*/  FFMA.FTZ R7, R32, UR4, -R23.reuse ;  /* 0x0000000420077c23 */ /* 0x102fe20008010817 */
[--C-:B------:R-:W-:Y:S08]  /*1ca30*/  FFMA.FTZ R32, R91, UR4, -R48.reuse ;  /* 0x000000045b207c23 */ /* 0x100ff00008010830 */
[----:B------:R1:W-:Y:S01]  /*1ca40*/  MUFU.EX2 R192, R7 ;  /* 0x0000000700c07308 */ /* 0x0003e20000000800 */
[--C-:B--2---:R-:W-:Y:S01]  /*1ca50*/  FFMA.FTZ R4, R33, UR4, -R23.reuse ;  /* 0x0000000421047c23 */ /* 0x104fe20008010817 */
[----:B------:R-:W-:Y:S08]  /*1ca60*/  F2FP.F16.F32.PACK_AB R33, R112, R107 ;  /* 0x0000006b7021723e */ /* 0x000ff000000000ff */
[----:B------:R2:W3:Y:S10]  /*1ca70*/  MUFU.EX2 R135, R4 ;  /* 0x0000000400877308 */ /* 0x0004f40000000800 */
[----:B------:R5:W-:Y:S01]  /*1ca80*/  MUFU.EX2 R90, R32 ;  /* 0x00000020005a7308 */ /* 0x000be20000000800 */
[--C-:B-1----:R-:W-:Y:S09]  /*1ca90*/  FFMA.FTZ R7, R56, UR4, -R23.reuse ;  /* 0x0000000438077c23 */ /* 0x102ff20008010817 */
[----:B------:R1:W-:Y:S01]  /*1caa0*/  MUFU.EX2 R56, R7 ;  /* 0x0000000700387308 */ /* 0x0003e20000000800 */
[--C-:B--2---:R-:W-:Y:S01]  /*1cab0*/  FFMA.FTZ R4, R34, UR4, -R48.reuse ;  /* 0x0000000422047c23 */ /* 0x104fe20008010830 */
[----:B----4-:R-:W-:Y:S08]  /*1cac0*/  F2FP.F16.F32.PACK_AB R34, R117, R113 ;  /* 0x000000717522723e */ /* 0x010ff000000000ff */
[----:B------:R2:W-:Y:S01]  /*1cad0*/  MUFU.EX2 R127, R4 ;  /* 0x00000004007f7308 */ /* 0x0005e20000000800 */
[----:B-----5:R-:W-:Y:S01]  /*1cae0*/  F2FP.F16.F32.PACK_AB R32, R109, R108 ;  /* 0x0000006c6d20723e */ /* 0x020fe200000000ff */
[--C-:B-1----:R-:W-:Y:S08]  /*1caf0*/  FFMA.FTZ R7, R64, UR4, -R23.reuse ;  /* 0x0000000440077c23 */ /* 0x102ff00008010817 */
[----:B------:R1:W-:Y:S01]  /*1cb00*/  MUFU.EX2 R64, R7 ;  /* 0x0000000700407308 */ /* 0x0003e20000000800 */
[--C-:B--2---:R-:W-:Y:S01]  /*1cb10*/  FFMA.FTZ R4, R35, UR4, -R48.reuse ;  /* 0x0000000423047c23 */ /* 0x104fe20008010830 */
[----:B------:R-:W-:Y:S08]  /*1cb20*/  F2FP.F16.F32.PACK_AB R35, R115, R111 ;  /* 0x0000006f7323723e */ /* 0x000ff000000000ff */
[----:B------:R2:W4:Y:S01]  /*1cb30*/  MUFU.EX2 R131, R4 ;  /* 0x0000000400837308 */ /* 0x0005220000000800 */
[--C-:B-1----:R-:W-:Y:S09]  /*1cb40*/  FFMA.FTZ R7, R72, UR4, -R23.reuse ;  /* 0x0000000448077c23 */ /* 0x102ff20008010817 */
[----:B------:R1:W-:Y:S01]  /*1cb50*/  MUFU.EX2 R208, R7 ;  /* 0x0000000700d07308 */ /* 0x0003e20000000800 */
[--C-:B--2---:R-:W-:Y:S09]  /*1cb60*/  FFMA.FTZ R4, R38, UR4, -R48.reuse ;  /* 0x0000000426047c23 */ /* 0x104ff20008010830 */
[----:B------:R2:W-:Y:S01]  /*1cb70*/  MUFU.EX2 R130, R4 ;  /* 0x0000000400827308 */ /* 0x0005e20000000800 */
[----:B-1----:R-:W-:Y:S01]  /*1cb80*/  FMUL.FTZ R7, R0, R143 ;  /* 0x0000008f00077220 */ /* 0x002fe20000410000 */
[--C-:B--2---:R-:W-:Y:S02]  /*1cb90*/  FFMA.FTZ R4, R39, UR4, -R48.reuse ;  /* 0x0000000427047c23 */ /* 0x104fe40008010830 */
[----:B------:R-:W-:Y:S06]  /*1cba0*/  LDSM.16.MT88.4 R36, [R165+0x5400] ;  /* 0x00540000a524783b */ /* 0x000fec0000004200 */
[----:B------:R1:W2:Y:S02]  /*1cbb0*/  MUFU.EX2 R155, R4 ;  /* 0x00000004009b7308 */ /* 0x0002a40000000800 */
[--C-:B-1----:R-:W-:Y:S08]  /*1cbc0*/  FFMA.FTZ R4, R41, UR4, -R23.reuse ;  /* 0x0000000429047c23 */ /* 0x102ff00008010817 */
[----:B------:R1:W5:Y:S02]  /*1cbd0*/  MUFU.EX2 R163, R4 ;  /* 0x0000000400a37308 */ /* 0x0003640000000800 */
[--C-:B-1----:R-:W-:Y:S08]  /*1cbe0*/  FFMA.FTZ R4, R42, UR4, -R48.reuse ;  /* 0x000000042a047c23 */ /* 0x102ff00008010830 */
[----:B------:R1:W-:Y:S02]  /*1cbf0*/  MUFU.EX2 R160, R4 ;  /* 0x0000000400a07308 */ /* 0x0003e40000000800 */
[--C-:B-1----:R-:W-:Y:S02]  /*1cc00*/  FFMA.FTZ R4, R43, UR4, -R48.reuse ;  /* 0x000000042b047c23 */ /* 0x102fe40008010830 */
[----:B------:R-:W-:Y:S06]  /*1cc10*/  LDSM.16.MT88.4 R40, [R166+0x5400] ;  /* 0x00540000a628783b */ /* 0x000fec0000004200 */
[----:B------:R1:W5:Y:S02]  /*1cc20*/  MUFU.EX2 R161, R4 ;  /* 0x0000000400a17308 */ /* 0x0003640000000800 */
[--C-:B-1----:R-:W-:Y:S08]  /*1cc30*/  FFMA.FTZ R4, R46, UR4, -R48.reuse ;  /* 0x000000042e047c23 */ /* 0x102ff00008010830 */
[----:B------:R1:W-:Y:S02]  /*1cc40*/  MUFU.EX2 R162, R4 ;  /* 0x0000000400a27308 */ /* 0x0003e40000000800 */
[--C-:B-1----:R-:W-:Y:S02]  /*1cc50*/  FFMA.FTZ R4, R47, UR4, -R48.reuse ;  /* 0x000000042f047c23 */ /* 0x102fe40008010830 */
[----:B------:R-:W-:Y:S06]  /*1cc60*/  LDSM.16.MT88.4 R44, [R165+0x5800] ;  /* 0x00580000a52c783b */ /* 0x000fec0000004200 */
[----:B------:R1:W-:Y:S02]  /*1cc70*/  MUFU.EX2 R190, R4 ;  /* 0x0000000400be7308 */ /* 0x0003e40000000800 */
[----:B-1----:R-:W-:Y:S08]  /*1cc80*/  FFMA.FTZ R4, R31, UR4, -R23 ;  /* 0x000000041f047c23 */ /* 0x002ff00008010817 */
[----:B------:R1:W5:Y:S02]  /*1cc90*/  MUFU.EX2 R196, R4 ;  /* 0x0000000400c47308 */ /* 0x0003640000000800 */
[--C-:B-1----:R-:W-:Y:S08]  /*1cca0*/  FFMA.FTZ R4, R30, UR4, -R48.reuse ;  /* 0x000000041e047c23 */ /* 0x102ff00008010830 */
[----:B------:R1:W-:Y:S02]  /*1ccb0*/  MUFU.EX2 R191, R4 ;  /* 0x0000000400bf7308 */ /* 0x0003e40000000800 */
[--C-:B-1----:R-:W-:Y:S02]  /*1ccc0*/  FFMA.FTZ R4, R29, UR4, -R48.reuse ;  /* 0x000000041d047c23 */ /* 0x102fe40008010830 */
[----:B------:R-:W1:Y:S06]  /*1ccd0*/  LDSM.16.MT88.4 R28, [R166+0x5000] ;  /* 0x00500000a61c783b */ /* 0x000e6c0000004200 */
[----:B------:R3:W5:Y:S02]  /*1cce0*/  MUFU.EX2 R193, R4 ;  /* 0x0000000400c17308 */ /* 0x0007640000000800 */
[--C-:B---3--:R-:W-:Y:S01]  /*1ccf0*/  FFMA.FTZ R4, R26, UR4, -R48.reuse ;  /* 0x000000041a047c23 */ /* 0x108fe20008010830 */
[----:B------:R-:W-:Y:S07]  /*1cd00*/  F2FP.F16.F32.PACK_AB R26, R106, R53 ;  /* 0x000000356a1a723e */ /* 0x000fee00000000ff */
[----:B------:R3:W-:Y:S02]  /*1cd10*/  MUFU.EX2 R195, R4 ;  /* 0x0000000400c37308 */ /* 0x0007e40000000800 */
[--C-:B---3--:R-:W-:Y:S01]  /*1cd20*/  FFMA.FTZ R4, R25, UR4, -R48.reuse ;  /* 0x0000000419047c23 */ /* 0x108fe20008010830 */
[----:B------:R-:W-:Y:S01]  /*1cd30*/  F2FP.F16.F32.PACK_AB R25, R52, R49 ;  /* 0x000000313419723e */ /* 0x000fe200000000ff */
[----:B------:R-:W-:Y:S06]  /*1cd40*/  FFMA.FTZ R49, R0, R246, R49 ;  /* 0x000000f600317223 */ /* 0x000fec0000010031 */
[----:B------:R3:W5:Y:S02]  /*1cd50*/  MUFU.EX2 R200, R4 ;  /* 0x0000000400c87308 */ /* 0x0007640000000800 */
[--C-:B---3--:R-:W-:Y:S08]  /*1cd60*/  FFMA.FTZ R4, R57, UR4, -R23.reuse ;  /* 0x0000000439047c23 */ /* 0x108ff00008010817 */
[----:B------:R3:W5:Y:S02]  /*1cd70*/  MUFU.EX2 R201, R4 ;  /* 0x0000000400c97308 */ /* 0x0007640000000800 */
[--C-:B---3--:R-:W-:Y:S08]  /*1cd80*/  FFMA.FTZ R4, R58, UR4, -R48.reuse ;  /* 0x000000043a047c23 */ /* 0x108ff00008010830 */
[----:B------:R3:W-:Y:S02]  /*1cd90*/  MUFU.EX2 R57, R4 ;  /* 0x0000000400397308 */ /* 0x0007e40000000800 */
[--C-:B---3--:R-:W-:Y:S08]  /*1cda0*/  FFMA.FTZ R4, R59, UR4, -R48.reuse ;  /* 0x000000043b047c23 */ /* 0x108ff00008010830 */
[----:B------:R3:W5:Y:S02]  /*1cdb0*/  MUFU.EX2 R58, R4 ;  /* 0x00000004003a7308 */ /* 0x0007640000000800 */
[--C-:B---3--:R-:W-:Y:S08]  /*1cdc0*/  FFMA.FTZ R4, R62, UR4, -R48.reuse ;  /* 0x000000043e047c23 */ /* 0x108ff00008010830 */
[----:B------:R3:W-:Y:S02]  /*1cdd0*/  MUFU.EX2 R59, R4 ;  /* 0x00000004003b7308 */ /* 0x0007e40000000800 */
[--C-:B---3--:R-:W-:Y:S08]  /*1cde0*/  FFMA.FTZ R4, R63, UR4, -R48.reuse ;  /* 0x000000043f047c23 */ /* 0x108ff00008010830 */
[----:B------:R3:W-:Y:S02]  /*1cdf0*/  MUFU.EX2 R62, R4 ;  /* 0x00000004003e7308 */ /* 0x0007e40000000800 */
        /* <DEDUP_REMOVED lines=32> */
[C---:B---3--:R-:W-:Y:S08]  /*1d000*/  FMUL.FTZ R4, R2.reuse, R140 ;  /* 0x0000008c02047220 */ /* 0x048ff00000410000 */
[----:B------:R3:W-:Y:S01]  /*1d010*/  MUFU.EX2 R140, R8 ;  /* 0x00000008008c7308 */ /* 0x0007e20000000800 */
[C---:B------:R-:W-:Y:S07]  /*1d020*/  HMMA.16816.F32 R4, R24.reuse, R12, R4 ;  /* 0x0000000c1804723c */ /* 0x040fee0000001804 */
[----:B------:R-:W-:Y:S01]  /*1d030*/  FFMA.FTZ R12, R89, UR4, -R23 ;  /* 0x00000004590c7c23 */ /* 0x000fe20008010817 */
[C---:B------:R-:W-:Y:S03]  /*1d040*/  FMUL.FTZ R13, R2.reuse, R149 ;  /* 0x00000095020d7220 */ /* 0x040fe60000410000 */
[----:B------:R4:W5:Y:S01]  /*1d050*/  MUFU.EX2 R138, R12 ;  /* 0x0000000c008a7308 */ /* 0x0009620000000800 */
[----:B---3--:R-:W-:Y:S07]  /*1d060*/  FMUL.FTZ R8, R2, R136 ;  /* 0x0000008802087220 */ /* 0x008fee0000410000 */
[C---:B------:R-:W-:Y:S02]  /*1d070*/  HMMA.16816.F32 R8, R24.reuse, R14, R8 ;  /* 0x0000000e1808723c */ /* 0x040fe40000001808 */
[----:B------:R3:W5:Y:S05]  /*1d080*/  MUFU.EX2 R136, R16 ;  /* 0x0000001000887308 */ /* 0x00076a0000000800 */
[C---:B------:R-:W-:Y:S01]  /*1d090*/  FMUL.FTZ R14, R0.reuse, R150 ;  /* 0x00000096000e7220 */ /* 0x040fe20000410000 */
[----:B------:R-:W-:Y:S03]  /*1d0a0*/  FMUL.FTZ R15, R0, R151 ;  /* 0x00000097000f7220 */ /* 0x000fe60000410000 */
[----:B----4-:R-:W-:Y:S01]  /*1d0b0*/  FMUL.FTZ R12, R2, R148 ;  /* 0x00000094020c7220 */ /* 0x010fe20000410000 */
[----:B------:R-:W-:Y:S04]  /*1d0c0*/  FFMA.FTZ R0, R94, UR4, -R48 ;  /* 0x000000045e007c23 */ /* 0x000fe80008010830 */
[----:B------:R4:W-:Y:S02]  /*1d0d0*/  MUFU.EX2 R86, R0 ;  /* 0x0000000000567308 */ /* 0x0009e40000000800 */
[C---:B-1----:R-:W-:Y:S03]  /*1d0e0*/  HMMA.16816.F32 R12, R24.reuse, R28, R12 ;  /* 0x0000001c180c723c */ /* 0x042fe6000000180c */
[C---:B---3--:R-:W-:Y:S01]  /*1d0f0*/  FMUL.FTZ R16, R2.reuse, R144 ;  /* 0x0000009002107220 */ /* 0x048fe20000410000 */
[----:B------:R-:W-:Y:S04]  /*1d100*/  FFMA.FTZ R2, R2, R245, R50 ;  /* 0x000000f502027223 */ /* 0x000fe80000010032 */
[----:B------:R-:W-:Y:S02]  /*1d110*/  FADD.FTZ R50, R51, R2 ;  /* 0x0000000233327221 */ /* 0x000fe40000010000 */
[----:B------:R-:W-:Y:S01]  /*1d120*/  HMMA.16816.F32 R16, R24, R30, R16 ;  /* 0x0000001e1810723c */ /* 0x000fe20000001810 */
[----:B------:R-:W1:Y:S02]  /*1d130*/  LDSM.16.MT88.4 R28, [R166+0x5800] ;  /* 0x00580000a61c783b */ /* 0x000e640000004200 */
[----:B------:R-:W-:Y:S01]  /*1d140*/  FADD.FTZ R2, R52, R49 ;  /* 0x0000003134027221 */ /* 0x000fe20000010000 */
[--C-:B------:R-:W-:Y:S01]  /*1d150*/  FFMA.FTZ R49, R98, UR4, -R48.reuse ;  /* 0x0000000462317c23 */ /* 0x100fe20008010830 */
[----:B----4-:R-:W-:Y:S01]  /*1d160*/  FFMA.FTZ R0, R95, UR4, -R48 ;  /* 0x000000045f007c23 */ /* 0x010fe20008010830 */
[C---:B------:R-:W-:Y:S02]  /*1d170*/  HMMA.16816.F32 R4, R32.reuse, R36, R4 ;  /* 0x000000242004723c */ /* 0x040fe40000001804 */
[----:B------:R-:W-:Y:S03]  /*1d180*/  MUFU.EX2 R83, R49 ;  /* 0x0000003100537308 */ /* 0x000fe60000000800 */
[--C-:B------:R-:W-:Y:S01]  /*1d190*/  FFMA.FTZ R24, R92, UR4, -R23.reuse ;  /* 0x000000045c187c23 */ /* 0x100fe20008010817 */
[C---:B------:R-:W-:Y:S01]  /*1d1a0*/  HMMA.16816.F32 R8, R32.reuse, R38, R8 ;  /* 0x000000262008723c */ /* 0x040fe20000001808 */
[----:B------:R-:W3:Y:S05]  /*1d1b0*/  LDSM.16.MT88.4 R36, [R165+0x5c00] ;  /* 0x005c0000a524783b */ /* 0x000eea0000004200 */
[----:B------:R4:W-:Y:S01]  /*1d1c0*/  MUFU.EX2 R89, R24 ;  /* 0x0000001800597308 */ /* 0x0009e20000000800 */
[----:B------:R-:W-:Y:S01]  /*1d1d0*/  F2FP.F16.F32.PACK_AB R25, R120, R114 ;  /* 0x000000727819723e */ /* 0x000fe200000000ff */
[C---:B------:R-:W-:Y:S03]  /*1d1e0*/  HMMA.16816.F32 R12, R32.reuse, R40, R12 ;  /* 0x00000028200c723c */ /* 0x040fe6000000180c */
[----:B------:R-:W-:Y:S03]  /*1d1f0*/  F2FP.F16.F32.PACK_AB R26, R125, R119 ;  /* 0x000000777d1a723e */ /* 0x000fe600000000ff */
[----:B------:R-:W-:Y:S02]  /*1d200*/  HMMA.16816.F32 R16, R32, R42, R16 ;  /* 0x0000002a2010723c */ /* 0x000fe40000001810 */
[----:B------:R2:W-:Y:S01]  /*1d210*/  MUFU.EX2 R87, R0 ;  /* 0x0000000000577308 */ /* 0x0005e20000000800 */
[----:B------:R-:W5:Y:S02]  /*1d220*/  LDSM.16.MT88.4 R40, [R166+0x5c00] ;  /* 0x005c0000a628783b */ /* 0x000f640000004200 */
[----:B------:R-:W-:Y:S02]  /*1d230*/  F2FP.F16.F32.PACK_AB R27, R123, R121 ;  /* 0x000000797b1b723e */ /* 0x000fe400000000ff */
[----:B------:R-:W-:Y:S01]  /*1d240*/  FADD.FTZ R33, R53, R50 ;  /* 0x0000003235217221 */ /* 0x000fe20000010000 */
[--C-:B------:R-:W-:Y:S03]  /*1d250*/  FFMA.FTZ R32, R96, UR4, -R23.reuse ;  /* 0x0000000460207c23 */ /* 0x100fe60008010817 */
[----:B----4-:R-:W-:Y:S01]  /*1d260*/  FFMA.FTZ R24, R93, UR4, -R23 ;  /* 0x000000045d187c23 */ /* 0x010fe20008010817 */
[----:B------:R-:W-:Y:S01]  /*1d270*/  FADD.FTZ R33, R106, R33 ;  /* 0x000000216a217221 */ /* 0x000fe20000010000 */
[----:B------:R4:W-:Y:S01]  /*1d280*/  MUFU.EX2 R85, R32 ;  /* 0x0000002000557308 */ /* 0x0009e20000000800 */
[----:B------:R-:W-:Y:S02]  /*1d290*/  F2FP.F16.F32.PACK_AB R34, R135, R129 ;  /* 0x000000818722723e */ /* 0x000fe400000000ff */
[----:B------:R-:W-:Y:S01]  /*1d2a0*/  F2FP.F16.F32.PACK_AB R35, R131, R127 ;  /* 0x0000007f8323723e */ /* 0x000fe200000000ff */
[----:B--2---:R-:W-:Y:S06]  /*1d2b0*/  FADD.FTZ R0, R102, R2 ;  /* 0x0000000266007221 */ /* 0x004fec0000010000 */
[----:B------:R2:W-:Y:S01]  /*1d2c0*/  MUFU.EX2 R88, R24 ;  /* 0x0000001800587308 */ /* 0x0005e20000000800 */
[----:B------:R-:W-:Y:S01]  /*1d2d0*/  FADD.FTZ R2, R105, R0 ;  /* 0x0000000069027221 */ /* 0x000fe20000010000 */
[----:B------:R-:W-:Y:S01]  /*1d2e0*/  FADD.FTZ R0, R108, R33 ;  /* 0x000000216c007221 */ /* 0x000fe20000010000 */
[----:B------:R-:W-:Y:S02]  /*1d2f0*/  F2FP.F16.F32.PACK_AB R33, R128, R122 ;  /* 0x0000007a8021723e */ /* 0x000fe400000000ff */
[----:B------:R-:W-:Y:S01]  /*1d300*/  FADD.FTZ R50, R107, R2 ;  /* 0x000000026b327221 */ /* 0x000fe20000010000 */
[----:B------:R-:W-:Y:S01]  /*1d310*/  FFMA.FTZ R2, R97, UR4, -R23 ;  /* 0x0000000461027c23 */ /* 0x000fe20008010817 */
[----:B------:R-:W-:Y:S02]  /*1d320*/  FADD.FTZ R51, R109, R0 ;  /* 0x000000006d337221 */ /* 0x000fe40000010000 */
[----:B------:R-:W-:Y:S01]  /*1d330*/  FADD.FTZ R0, R112, R50 ;  /* 0x0000003270007221 */ /* 0x000fe20000010000 */
[----:B------:R1:W5:Y:S01]  /*1d340*/  MUFU.EX2 R84, R2 ;  /* 0x0000000200547308 */ /* 0x0003620000000800 */
[----:B----4-:R-:W-:Y:S02]  /*1d350*/  F2FP.F16.F32.PACK_AB R32, R126, R124 ;  /* 0x0000007c7e20723e */ /* 0x010fe400000000ff */
[----:B--2---:R-:W-:Y:S07]  /*1d360*/  F2FP.F16.F32.PACK_AB R24, R118, R116 ;  /* 0x000000747618723e */ /* 0x004fee00000000ff */
[C---:B------:R-:W-:Y:S05]  /*1d370*/  HMMA.16816.F32 R4, R24.reuse, R44, R4 ;  /* 0x0000002c1804723c */ /* 0x040fea0000001804 */
[----:B-1----:R-:W-:Y:S01]  /*1d380*/  FADD.FTZ R2, R113, R51 ;  /* 0x0000003371027221 */ /* 0x002fe20000010000 */
[C---:B------:R-:W-:Y:S01]  /*1d390*/  HMMA.16816.F32 R8, R24.reuse, R46, R8 ;  /* 0x0000002e1808723c */ /* 0x040fe20000001808 */
[----:B------:R-:W1:Y:S04]  /*1d3a0*/  LDSM.16.MT88.4 R44, [R165+0x6000] ;  /* 0x00600000a52c783b */ /* 0x000e680000004200 */
[----:B------:R-:W-:Y:S01]  /*1d3b0*/  FADD.FTZ R2, R117, R2 ;  /* 0x0000000275027221 */ /* 0x000fe20000010000 */
[C---:B------:R-:W-:Y:S06]  /*1d3c0*/  HMMA.16816.F32 R12, R24.reuse, R28, R12 ;  /* 0x0000001c180c723c */ /* 0x040fec000000180c */
[----:B------:R-:W-:Y:S01]  /*1d3d0*/  HMMA.16816.F32 R16, R24, R30, R16 ;  /* 0x0000001e1810723c */ /* 0x000fe20000001810 */
[----:B------:R-:W2:Y:S05]  /*1d3e0*/  LDSM.16.MT88.4 R28, [R166+0x6000] ;  /* 0x00600000a61c783b */ /* 0x000eaa0000004200 */
[C---:B---3--:R-:W-:Y:S05]  /*1d3f0*/  HMMA.16816.F32 R4, R32.reuse, R36, R4 ;  /* 0x000000242004723c */ /* 0x048fea0000001804 */
[----:B------:R-:W-:Y:S01]  /*1d400*/  FADD.FTZ R24, R111, R0 ;  /* 0x000000006f187221 */ /* 0x000fe20000010000 */
[C---:B------:R-:W-:Y:S01]  /*1d410*/  HMMA.16816.F32 R8, R32.reuse, R38, R8 ;  /* 0x000000262008723c */ /* 0x040fe20000001808 */
[----:B------:R-:W3:Y:S04]  /*1d420*/  LDSM.16.MT88.4 R36, [R165+0x6400] ;  /* 0x00640000a524783b */ /* 0x000ee80000004200 */
[----:B------:R-:W-:Y:S01]  /*1d430*/  FFMA.FTZ R0, R99, UR4, -R48 ;  /* 0x0000000463007c23 */ /* 0x000fe20008010830 */
[C---:B-----5:R-:W-:Y:S03]  /*1d440*/  HMMA.16816.F32 R12, R32.reuse, R40, R12 ;  /* 0x00000028200c723c */ /* 0x060fe6000000180c */
        /* <DEDUP_REMOVED lines=11> */
[----:B----4-:R-:W-:Y:S01]  /*1d500*/  FADD.FTZ R0, R116, R2 ;  /* 0x0000000274007221 */ /* 0x010fe20000010000 */
[--C-:B------:R-:W-:Y:S01]  /*1d510*/  FFMA.FTZ R2, R100, UR4, -R23.reuse ;  /* 0x0000000464027c23 */ /* 0x100fe20008010817 */
[----:B------:R-:W-:Y:S02]  /*1d520*/  F2FP.F16.F32.PACK_AB R34, R196, R192 ;  /* 0x000000c0c422723e */ /* 0x000fe400000000ff */
[----:B------:R-:W-:Y:S01]  /*1d530*/  FADD.FTZ R50, R118, R0 ;  /* 0x0000000076327221 */ /* 0x000fe20000010000 */
[----:B------:R-:W-:Y:S01]  /*1d540*/  FFMA.FTZ R0, R101, UR4, -R23 ;  /* 0x0000000465007c23 */ /* 0x000fe20008010817 */
[C---:B-1----:R-:W-:Y:S02]  /*1d550*/  HMMA.16816.F32 R4, R24.reuse, R44, R4 ;  /* 0x0000002c1804723c */ /* 0x042fe40000001804 */
        /* <DEDUP_REMOVED lines=129> */
[C---:B------:R-:W-:Y:S05]  /*1dd70*/  HMMA.16816.F32 R12, R32.reuse, R40, R12 ;  /* 0x00000028200c723c */ /* 0x040fea000000180c */
[----:B------:R-:W-:Y:S01]  /*1dd80*/  FADD.FTZ R24, R202, R24 ;  /* 0x00000018ca187221 */ /* 0x000fe20000010000 */
[----:B------:R-:W-:Y:S01]  /*1dd90*/  HMMA.16816.F32 R16, R32, R42, R16 ;  /* 0x0000002a2010723c */ /* 0x000fe20000001810 */
[----:B------:R-:W2:Y:S04]  /*1dda0*/  LDSM.16.MT88.4 R40, [R166+0x7c00] ;  /* 0x007c0000a628783b */ /* 0x000ea80000004200 */
[----:B-1----:R-:W-:Y:S01]  /*1ddb0*/  FADD.FTZ R2, R64, R51 ;  /* 0x0000003340027221 */ /* 0x002fe20000010000 */
[----:B------:R-:W-:Y:S01]  /*1ddc0*/  FADD.FTZ R49, R203, R24 ;  /* 0x00000018cb317221 */ /* 0x000fe20000010000 */
[----:B------:R1:W-:Y:S01]  /*1ddd0*/  MUFU.EX2 R64, R0 ;  /* 0x0000000000407308 */ /* 0x0003e20000000800 */
[----:B------:R-:W-:Y:S03]  /*1dde0*/  F2FP.F16.F32.PACK_AB R24, R242, R241 ;  /* 0x000000f1f218723e */ /* 0x000fe600000000ff */
[----:B------:R-:W-:Y:S01]  /*1ddf0*/  FADD.FTZ R2, R205, R2 ;  /* 0x00000002cd027221 */ /* 0x000fe20000010000 */
[----:B------:R-:W-:Y:S01]  /*1de00*/  F2FP.F16.F32.PACK_AB R34, R84, R85 ;  /* 0x000000555422723e */ /* 0x000fe200000000ff */
[----:B------:R-:W-:Y:S01]  /*1de10*/  FFMA.FTZ R33, R226, UR4, -R23 ;  /* 0x00000004e2217c23 */ /* 0x000fe20008010817 */
[----:B------:R-:W-:Y:S01]  /*1de20*/  F2FP.F16.F32.PACK_AB R35, R82, R83 ;  /* 0x000000535223723e */ /* 0x000fe200000000ff */
[C---:B---3--:R-:W-:Y:S02]  /*1de30*/  HMMA.16816.F32 R4, R24.reuse, R44, R4 ;  /* 0x0000002c1804723c */ /* 0x048fe40000001804 */
[----:B------:R3:W-:Y:S04]  /*1de40*/  MUFU.EX2 R61, R33 ;  /* 0x00000021003d7308 */ /* 0x0007e80000000800 */
[C---:B------:R-:W-:Y:S01]  /*1de50*/  HMMA.16816.F32 R8, R24.reuse, R46, R8 ;  /* 0x0000002e1808723c */ /* 0x040fe20000001808 */
[----:B------:R-:W2:Y:S04]  /*1de60*/  LDSM.16.MT88.4 R44, [R165+0x8000] ;  /* 0x00800000a52c783b */ /* 0x000ea80000004200 */
[----:B-1----:R-:W-:Y:S01]  /*1de70*/  FADD.FTZ R0, R206, R2 ;  /* 0x00000002ce007221 */ /* 0x002fe20000010000 */
[C---:B-----5:R-:W-:Y:S05]  /*1de80*/  HMMA.16816.F32 R12, R24.reuse, R28, R12 ;  /* 0x0000001c180c723c */ /* 0x060fea000000180c */
[----:B------:R-:W-:Y:S01]  /*1de90*/  FFMA.FTZ R2, R224, UR4, -R48 ;  /* 0x00000004e0027c23 */ /* 0x000fe20008010830 */
[----:B------:R-:W-:Y:S01]  /*1dea0*/  HMMA.16816.F32 R16, R24, R30, R16 ;  /* 0x0000001e1810723c */ /* 0x000fe20000001810 */
[----:B------:R-:W1:Y:S02]  /*1deb0*/  LDSM.16.MT88.4 R28, [R166+0x8000] ;  /* 0x00800000a61c783b */ /* 0x000e640000004200 */
[----:B------:R5:W-:Y:S02]  /*1dec0*/  MUFU.EX2 R63, R2 ;  /* 0x00000002003f7308 */ /* 0x000be40000000800 */
[----:B------:R-:W-:Y:S01]  /*1ded0*/  FADD.FTZ R50, R207, R0 ;  /* 0x00000000cf327221 */ /* 0x000fe20000010000 */
[----:B------:R-:W-:Y:S01]  /*1dee0*/  FFMA.FTZ R0, R225, UR4, -R48 ;  /* 0x00000004e1007c23 */ /* 0x000fe20008010830 */
[----:B---3--:R-:W-:Y:S06]  /*1def0*/  F2FP.F16.F32.PACK_AB R33, R87, R86 ;  /* 0x000000565721723e */ /* 0x008fec00000000ff */
[----:B------:R3:W1:Y:S01]  /*1df00*/  MUFU.EX2 R62, R0 ;  /* 0x00000000003e7308 */ /* 0x0006620000000800 */
[----:B------:R-:W-:Y:S01]  /*1df10*/  FADD.FTZ R32, R208, R50 ;  /* 0x00000032d0207221 */ /* 0x000fe20000010000 */
[----:B------:R-:W-:Y:S02]  /*1df20*/  F2FP.F16.F32.PACK_AB R25, R78, R79 ;  /* 0x0000004f4e19723e */ /* 0x000fe400000000ff */
[----:B------:R-:W-:Y:S01]  /*1df30*/  F2FP.F16.F32.PACK_AB R26, R76, R77 ;  /* 0x0000004d4c1a723e */ /* 0x000fe200000000ff */
[----:B------:R-:W-:Y:S01]  /*1df40*/  FADD.FTZ R32, R213, R32 ;  /* 0x00000020d5207221 */ /* 0x000fe20000010000 */
[----:B------:R-:W-:Y:S01]  /*1df50*/  F2FP.F16.F32.PACK_AB R27, R74, R75 ;  /* 0x0000004b4a1b723e */ /* 0x000fe200000000ff */
[----:B-----5:R-:W-:Y:S01]  /*1df60*/  FADD.FTZ R2, R209, R49 ;  /* 0x00000031d1027221 */ /* 0x020fe20000010000 */
[----:B------:R-:W-:Y:S04]  /*1df70*/  FFMA.FTZ R49, R228, UR4, -R48 ;  /* 0x00000004e4317c23 */ /* 0x000fe80008010830 */
[----:B------:R-:W-:Y:S01]  /*1df80*/  MUFU.EX2 R59, R49 ;  /* 0x00000031003b7308 */ /* 0x000fe20000000800 */
[----:B---3--:R-:W-:Y:S04]  /*1df90*/  FADD.FTZ R0, R210, R2 ;  /* 0x00000002d2007221 */ /* 0x008fe80000010000 */
        /* <DEDUP_REMOVED lines=18> */
[----:B---3--:R-:W-:Y:S01]  /*1e0c0*/  FADD.FTZ R2, R237, R51 ;  /* 0x00000033ed027221 */ /* 0x008fe20000010000 */
[----:B------:R-:W-:Y:S01]  /*1e0d0*/  FADD.FTZ R49, R239, R24 ;  /* 0x00000018ef317221 */ /* 0x000fe20000010000 */
[----:B------:R-:W-:Y:S01]  /*1e0e0*/  F2FP.F16.F32.PACK_AB R24, R80, R81 ;  /* 0x000000515018723e */ /* 0x000fe200000000ff */
[----:B------:R-:W-:Y:S03]  /*1e0f0*/  FFMA.FTZ R33, R158, UR4, -R48 ;  /* 0x000000049e217c23 */ /* 0x000fe60008010830 */
[----:B------:R-:W-:Y:S01]  /*1e100*/  FADD.FTZ R2, R240, R2 ;  /* 0x00000002f0027221 */ /* 0x000fe20000010000 */
[----:B------:R-:W-:Y:S01]  /*1e110*/  F2FP.F16.F32.PACK_AB R34, R68, R69 ;  /* 0x000000454422723e */ /* 0x000fe200000000ff */
[----:B------:R3:W-:Y:S01]  /*1e120*/  MUFU.EX2 R53, R33 ;  /* 0x0000002100357308 */ /* 0x0007e20000000800 */
[C---:B------:R-:W-:Y:S05]  /*1e130*/  HMMA.16816.F32 R4, R24.reuse, R44, R4 ;  /* 0x0000002c1804723c */ /* 0x040fea0000001804 */
[----:B--2---:R-:W-:Y:S01]  /*1e140*/  FADD.FTZ R0, R241, R2 ;  /* 0x00000002f1007221 */ /* 0x004fe20000010000 */
[C---:B------:R-:W-:Y:S01]  /*1e150*/  HMMA.16816.F32 R8, R24.reuse, R46, R8 ;  /* 0x0000002e1808723c */ /* 0x040fe20000001808 */
[----:B------:R-:W2:Y:S04]  /*1e160*/  LDSM.16.MT88.4 R44, [R165+0x8800] ;  /* 0x00880000a52c783b */ /* 0x000ea80000004200 */
[--C-:B------:R-:W-:Y:S01]  /*1e170*/  FFMA.FTZ R2, R156, UR4, -R23.reuse ;  /* 0x000000049c027c23 */ /* 0x100fe20008010817 */
[C---:B-1----:R-:W-:Y:S03]  /*1e180*/  HMMA.16816.F32 R12, R24.reuse, R28, R12 ;  /* 0x0000001c180c723c */ /* 0x042fe6000000180c */
[----:B------:R1:W-:Y:S02]  /*1e190*/  MUFU.EX2 R57, R2 ;  /* 0x0000000200397308 */ /* 0x0003e40000000800 */
[----:B------:R-:W-:Y:S01]  /*1e1a0*/  FADD.FTZ R50, R242, R0 ;  /* 0x00000000f2327221 */ /* 0x000fe20000010000 */
[----:B------:R-:W-:Y:S01]  /*1e1b0*/  HMMA.16816.F32 R16, R24, R30, R16 ;  /* 0x0000001e1810723c */ /* 0x000fe20000001810 */
[----:B------:R-:W2:Y:S04]  /*1e1c0*/  LDSM.16.MT88.4 R28, [R166+0x8800] ;  /* 0x00880000a61c783b */ /* 0x000ea80000004200 */
[----:B------:R-:W-:Y:S01]  /*1e1d0*/  FFMA.FTZ R0, R157, UR4, -R23 ;  /* 0x000000049d007c23 */ /* 0x000fe20008010817 */
[----:B------:R-:W-:Y:S01]  /*1e1e0*/  FADD.FTZ R32, R137, R50 ;  /* 0x0000003289207221 */ /* 0x000fe20000010000 */
[----:B---3--:R-:W-:Y:S02]  /*1e1f0*/  F2FP.F16.F32.PACK_AB R33, R70, R71 ;  /* 0x000000474621723e */ /* 0x008fe400000000ff */
[----:B------:R3:W5:Y:S02]  /*1e200*/  MUFU.EX2 R56, R0 ;  /* 0x0000000000387308 */ /* 0x0007640000000800 */
[----:B------:R-:W-:Y:S01]  /*1e210*/  FADD.FTZ R32, R138, R32 ;  /* 0x000000208a207221 */ /* 0x000fe20000010000 */
[----:B------:R-:W-:Y:S01]  /*1e220*/  F2FP.F16.F32.PACK_AB R35, R66, R67 ;  /* 0x000000434223723e */ /* 0x000fe200000000ff */
[----:B-1----:R-:W-:Y:S01]  /*1e230*/  FADD.FTZ R2, R140, R49 ;  /* 0x000000318c027221 */ /* 0x002fe20000010000 */
[--C-:B------:R-:W-:Y:S01]  /*1e240*/  FFMA.FTZ R49, R230, UR4, -R23.reuse ;  /* 0x00000004e6317c23 */ /* 0x100fe20008010817 */
[----:B------:R-:W-:Y:S01]  /*1e250*/  FFMA.FTZ R23, R231, UR4, -R23 ;  /* 0x00000004e7177c23 */ /* 0x000fe20008010817 */
[----:B------:R-:W-:Y:S02]  /*1e260*/  F2FP.F16.F32.PACK_AB R25, R62, R63 ;  /* 0x0000003f3e19723e */ /* 0x000fe400000000ff */
[----:B----4-:R-:W-:Y:S02]  /*1e270*/  F2FP.F16.F32.PACK_AB R26, R60, R61 ;  /* 0x0000003d3c1a723e */ /* 0x010fe400000000ff */
[----:B------:R-:W-:Y:S01]  /*1e280*/  MUFU.EX2 R49, R49 ;  /* 0x0000003100317308 */ /* 0x000fe20000000800 */
[----:B------:R-:W-:Y:S01]  /*1e290*/  F2FP.F16.F32.PACK_AB R27, R58, R59 ;  /* 0x0000003b3a1b723e */ /* 0x000fe200000000ff */
[----:B---3--:R-:W-:Y:S01]  /*1e2a0*/  FADD.FTZ R0, R136, R2 ;  /* 0x0000000288007221 */ /* 0x008fe20000010000 */
[----:B-----5:R-:W-:Y:S01]  /*1e2b0*/  F2FP.F16.F32.PACK_AB R144, R56, R57 ;  /* 0x000000393890723e */ /* 0x020fe200000000ff */
[----:B------:R-:W1:Y:S02]  /*1e2c0*/  LDSM.16.MT88.4 R136, [R165+0x8c00] ;  /* 0x008c0000a588783b */ /* 0x000e640000004200 */
        /* <DEDUP_REMOVED lines=9> */
[----:B------:R3:W4:Y:S04]  /*1e360*/  MUFU.EX2 R52, R2 ;  /* 0x0000000200347308 */ /* 0x0007280000000800 */
[----:B------:R-:W-:Y:S01]  /*1e370*/  FADD.FTZ R24, R85, R51 ;  /* 0x0000003355187221 */ /* 0x000fe20000010000 */
[C---:B------:R-:W-:Y:S05]  /*1e380*/  HMMA.16816.F32 R8, R32.reuse, R38, R8 ;  /* 0x000000262008723c */ /* 0x040fea0000001808 */
[----:B------:R5:W1:Y:S01]  /*1e390*/  MUFU.EX2 R37, R23 ;  /* 0x0000001700257308 */ /* 0x000a620000000800 */
[C---:B------:R-:W-:Y:S09]  /*1e3a0*/  HMMA.16816.F32 R12, R32.reuse, R40, R12 ;  /* 0x00000028200c723c */ /* 0x040ff2000000180c */
[----:B------:R1:W-:Y:S01]  /*1e3b0*/  MUFU.EX2 R36, R21 ;  /* 0x0000001500247308 */ /* 0x0003e20000000800 */
[----:B------:R-:W-:Y:S01]  /*1e3c0*/  HMMA.16816.F32 R16, R32, R42, R16 ;  /* 0x0000002a2010723c */ /* 0x000fe20000001810 */
[----:B------:R-:W1:Y:S02]  /*1e3d0*/  LDSM.16.MT88.4 R32, [R166+0x8c00] ;  /* 0x008c0000a620783b */ /* 0x000e640000004200 */
[----:B---3--:R-:W-:Y:S01]  /*1e3e0*/  FADD.FTZ R2, R83, R0 ;  /* 0x0000000053027221 */ /* 0x008fe20000010000 */
[----:B------:R-:W-:Y:S01]  /*1e3f0*/  FADD.FTZ R0, R84, R24 ;  /* 0x0000001854007221 */ /* 0x000fe20000010000 */
[----:B------:R-:W-:Y:S04]  /*1e400*/  F2FP.F16.F32.PACK_AB R24, R64, R65 ;  /* 0x000000414018723e */ /* 0x000fe800000000ff */
[----:B------:R-:W3:Y:S02]  /*1e410*/  MUFU.EX2 R48, R48 ;  /* 0x0000003000307308 */ /* 0x000ee40000000800 */
[----:B------:R-:W-:Y:S01]  /*1e420*/  FADD.FTZ R2, R82, R2 ;  /* 0x0000000252027221 */ /* 0x000fe20000010000 */
[----:B------:R-:W-:Y:S01]  /*1e430*/  FADD.FTZ R0, R81, R0 ;  /* 0x0000000051007221 */ /* 0x000fe20000010000 */
[----:B----4-:R-:W-:Y:S01]  /*1e440*/  F2FP.F16.F32.PACK_AB R145, R52, R53 ;  /* 0x000000353491723e */ /* 0x010fe200000000ff */
[C---:B--2---:R-:W-:Y:S05]  /*1e450*/  HMMA.16816.F32 R4, R24.reuse, R44, R4 ;  /* 0x0000002c1804723c */ /* 0x044fea0000001804 */
[----:B------:R-:W-:Y:S01]  /*1e460*/  FADD.FTZ R2, R79, R2 ;  /* 0x000000024f027221 */ /* 0x000fe20000010000 */
[C---:B------:R-:W-:Y:S05]  /*1e470*/  HMMA.16816.F32 R8, R24.reuse, R46, R8 ;  /* 0x0000002e1808723c */ /* 0x040fea0000001808 */
[----:B-----5:R-:W-:Y:S01]  /*1e480*/  FADD.FTZ R23, R80, R0 ;  /* 0x0000000050177221 */ /* 0x020fe20000010000 */
[C---:B------:R-:W-:Y:S05]  /*1e490*/  HMMA.16816.F32 R12, R24.reuse, R28, R12 ;  /* 0x0000001c180c723c */ /* 0x040fea000000180c */
[----:B------:R-:W-:Y:S01]  /*1e4a0*/  FADD.FTZ R0, R78, R2 ;  /* 0x000000024e007221 */ /* 0x000fe20000010000 */
[----:B------:R-:W-:Y:S05]  /*1e4b0*/  HMMA.16816.F32 R16, R24, R30, R16 ;  /* 0x0000001e1810723c */ /* 0x000fea0000001810 */
[----:B-1----:R-:W-:Y:S01]  /*1e4c0*/  FADD.FTZ R21, R77, R23 ;  /* 0x000000174d157221 */ /* 0x002fe20000010000 */
[----:B------:R-:W-:Y:S01]  /*1e4d0*/  FADD.FTZ R2, R75, R0 ;  /* 0x000000004b027221 */ /* 0x000fe20000010000 */
[----:B------:R-:W-:Y:S04]  /*1e4e0*/  F2FP.F16.F32.PACK_AB R146, R37, R49 ;  /* 0x000000312592723e */ /* 0x000fe800000000ff */
[----:B------:R-:W-:Y:S01]  /*1e4f0*/  FADD.FTZ R0, R76, R21 ;  /* 0x000000154c007221 */ /* 0x000fe20000010000 */
[----:B------:R-:W-:Y:S01]  /*1e500*/  FADD.FTZ R2, R74, R2 ;  /* 0x000000024a027221 */ /* 0x000fe20000010000 */
[----:B---3--:R-:W-:Y:S02]  /*1e510*/  F2FP.F16.F32.PACK_AB R147, R48, R36 ;  /* 0x000000243093723e */ /* 0x008fe400000000ff */
        /* <DEDUP_REMOVED lines=31> */
.L_x_1110:
        /* <DEDUP_REMOVED lines=106> */
.L_x_1115:
[----:B------:R-:W1:Y:S01]  /*1edb0*/  S2R R8, SR_CTAID.Z ;  /* 0x0000000000087919 */ /* 0x000e620000002700 */
[----:B------:R-:W1:Y:S01]  /*1edc0*/  LDC R0, c[0x0][0x270] ;  /* 0x00009c00ff007b82 */ /* 0x000e620000000800 */
[----:B------:R-:W1:Y:S07]  /*1edd0*/  S2R R6, SR_CTAID.Y ;  /* 0x0000000000067919 */ /* 0x000e6e0000002600 */
[----:B------:R-:W2:Y:S01]  /*1ede0*/  LDC R3, c[0x0][0x2c4] ;  /* 0x0000b100ff037b82 */ /* 0x000ea20000000800 */
[----:B-1----:R-:W-:-:S04]  /*1edf0*/  IMAD R0, R6, R0, R8 ;  /* 0x0000000006007224 */ /* 0x002fc800078e0208 */
[----:B--2---:R-:W-:-:S07]  /*1ee00*/  IMAD R3, R0, R3, RZ ;  /* 0x0000000300037224 */ /* 0x004fce00078e02ff */
.L_x_1116:
[----:B------:R1:W5:Y:S01]  /*1ee10*/  LDL R13, [R1] ;  /* 0x00000000010d7983 */ /* 0x0003620000100800 */
        /* <DEDUP_REMOVED lines=34> */
.L_x_1118:
[----:B------:R-:W-:Y:S05]  /*1f040*/  BSYNC B0 ;  /* 0x0000000000007941 */ /* 0x000fea0003800000 */
.L_x_1117:
        /* <DEDUP_REMOVED lines=46> */
.L_x_1120:
[----:B------:R-:W-:Y:S05]  /*1f330*/  BSYNC B0 ;  /* 0x0000000000007941 */ /* 0x000fea0003800000 */
.L_x_1119:
        /* <DEDUP_REMOVED lines=13> */
.L_x_1121:
        /* <DEDUP_REMOVED lines=15> */
.L_x_5321:


//--------------------- .text._ZN5flash24flash_fwd_splitkv_kernelI23Flash_fwd_kernel_traitsILi32ELi64ELi256ELi4ELb0ELb0EN7cutlass6half_tE19Flash_kernel_traitsILi32ELi64ELi256ELi4ES3_EELb1ELb0ELb0ELb0ELb0ELb0ELb1ELb0EEEvNS_16Flash_fwd_paramsE --------------------------
	.section	.text._ZN5flash24flash_fwd_splitkv_kernelI23Flash_fwd_kernel_traitsILi32ELi64ELi256ELi4ELb0ELb0EN7cutlass6half_tE19Flash_kernel_traitsILi32ELi64ELi256ELi4ES3_EELb1ELb0ELb0ELb0ELb0ELb0ELb1ELb0EEEvNS_16Flash_fwd_paramsE,"ax",@progbits
	.align	128
        .global         _ZN5flash24flash_fwd_splitkv_kernelI23Flash_fwd_kernel_traitsILi32ELi64ELi256ELi4ELb0ELb0EN7cutlass6half_tE19Flash_kernel_traitsILi32ELi64ELi256ELi4ES3_EELb1ELb0ELb0ELb0ELb0ELb0ELb1ELb0EEEvNS_16Flash_fwd_paramsE
        .type           _ZN5flash24flash_fwd_splitkv_kernelI23Flash_fwd_kernel_traitsILi32ELi64ELi256ELi4ELb0ELb0EN7cutlass6half_tE19Flash_kernel_traitsILi32ELi64ELi256ELi4ES3_EELb1ELb0ELb0ELb0ELb0ELb0ELb1ELb0EEEvNS_16Flash_fwd_paramsE,@function
        .size           _ZN5flash24flash_fwd_splitkv_kernelI23Flash_fwd_kernel_traitsILi32ELi64ELi256ELi4ELb0ELb0EN7cutlass6half_tE19Flash_kernel_traitsILi32ELi64ELi256ELi4ES3_EELb1ELb0ELb0ELb0ELb0ELb0ELb1ELb0EEEvNS_16Flash_fwd_paramsE,(.L_x_5322 - _ZN5flash24flash_fwd_splitkv_kernelI23Flash_fwd_kernel_traitsILi32ELi64ELi256ELi4ELb0ELb0EN7cutlass6half_tE19Flash_kernel_traitsILi32ELi64ELi256ELi4ES3_EELb1ELb0ELb0ELb0ELb0ELb0ELb1ELb0EEEvNS_16Flash_fwd_paramsE)
        .other          _ZN5flash24flash_fwd_splitkv_kernelI23Flash_fwd_kernel_traitsILi32ELi64ELi256ELi4ELb0ELb0EN7cutlass6half_tE19Flash_kernel_traitsILi32ELi64ELi256ELi4ES3_EELb1ELb0ELb0ELb0ELb0ELb0ELb1ELb0EEEvNS_16Flash_fwd_paramsE,@"STO_CUDA_ENTRY STV_DEFAULT"
_ZN5flash24flash_fwd_splitkv_kernelI23Flash_fwd_kernel_traitsILi32ELi64ELi256ELi4ELb0ELb0EN7cutlass6half_tE19Flash_kernel_traitsILi32ELi64ELi256ELi4ES3_EELb1ELb0ELb0ELb0ELb0ELb0ELb1ELb0EEEvNS_16Flash_fwd_paramsE:
.text._ZN5flash24flash_fwd_splitkv_kernelI23Flash_fwd_kernel_traitsILi32ELi64ELi256ELi4ELb0ELb0EN7cutlass6half_tE19Flash_kernel_traitsILi32ELi64ELi256ELi4ES3_EELb1ELb0ELb0ELb0ELb0ELb0ELb1ELb0EEEvNS_16Flash_fwd_paramsE:
[----:B------:R-:W-:Y:S08]  /*0000*/  LDC R1, c[0x0][0x28] ;  /* 0x00000a00ff017b82 */ /* 0x000ff00000000800 */
[----:B------:R-:W1:Y:S01]  /*0010*/  LDC R0, c[0x0][0x270] ;  /* 0x00009c00ff007b82 */ /* 0x000e620000000800 */
[----:B------:R-:W2:Y:S01]  /*0020*/  S2R R10, SR_CTAID.Z ;  /* 0x00000000000a7919 */ /* 0x000ea20000002700 */
[----:B------:R-:W-:Y:S01]  /*0030*/  MOV R12, 0xffffffff ;  /* 0xffffffff000c7802 */ /* 0x000fe20000000f00 */
[----:B------:R-:W-:-:S05]  /*0040*/  ULDC.64 UR10, c[0x0][0x208] ;  /* 0x00008200000a7ab9 */ /* 0x000fca0000000a00 */
[----:B------:R-:W3:Y:S01]  /*0050*/  LDC.64 R6, c[0x0][0x2f0] ;  /* 0x0000bc00ff067b82 */ /* 0x000ee20000000a00 */
[----:B-1----:R-:W1:Y:S01]  /*0060*/  I2F.U32.RP R2, R0 ;  /* 0x0000000000027306 */ /* 0x002e620000209000 */
[----:B------:R-:W-:-:S07]  /*0070*/  ISETP.NE.U32.AND P2, PT, R0, RZ, PT ;  /* 0x000000ff0000720c */ /* 0x000fce0003f45070 */
[----:B-1----:R-:W1:Y:S02]  /*0080*/  MUFU.RCP R2, R2 ;  /* 0x0000000200027308 */ /* 0x002e640000001000 */
[----:B-1----:R-:W-:-:S06]  /*0090*/  VIADD R2, R2, 0xffffffe ;  /* 0x0ffffffe02027836 */ /* 0x002fcc0000000000 */
[----:B------:R-:W1:Y:S02]  /*00a0*/  F2I.FTZ.U32.TRUNC.NTZ R3, R2 ;  /* 0x0000000200037305 */ /* 0x000e64000021f000 */
[----:B-1----:R-:W-:-:S04]  /*00b0*/  IMAD.MOV R2, RZ, RZ, -R3 ;  /* 0x000000ffff027224 */ /* 0x002fc800078e0a03 */
[----:B------:R-:W-:Y:S01]  /*00c0*/  IMAD R4, R2, R0, RZ ;  /* 0x0000000002047224 */ /* 0x000fe200078e02ff */
[----:B------:R-:W-:-:S05]  /*00d0*/  MOV R2, RZ ;  /* 0x000000ff00027202 */ /* 0x000fca0000000f00 */
[----:B------:R-:W-:Y:S02]  /*00e0*/  IMAD.HI.U32 R4, R3, R4, R2 ;  /* 0x0000000403047227 */ /* 0x000fe400078e0002 */
[----:B------:R-:W1:Y:S04]  /*00f0*/  LDC.64 R2, c[0x0][0x300] ;  /* 0x0000c000ff027b82 */ /* 0x000e680000000a00 */
[----:B--2---:R-:W-:-:S04]  /*0100*/  IMAD.HI.U32 R240, R4, R10, RZ ;  /* 0x0000000a04f07227 */ /* 0x004fc800078e00ff */
[----:B------:R-:W-:Y:S01]  /*0110*/  IMAD.MOV R8, RZ, RZ, -R240 ;  /* 0x000000ffff087224 */ /* 0x000fe200078e0af0 */
[----:B------:R-:W2:Y:S03]  /*0120*/  LDC.64 R4, c[0x0][0x2f0] ;  /* 0x0000bc00ff047b82 */ /* 0x000ea60000000a00 */
[----:B------:R-:W-:-:S05]  /*0130*/  IMAD R8, R0, R8, R10 ;  /* 0x0000000800087224 */ /* 0x000fca00078e020a */
[----:B------:R-:W-:Y:S02]  /*0140*/  ISETP.GE.U32.AND P4, PT, R8, R0, PT ;  /* 0x000000000800720c */ /* 0x000fe40003f86070 */
[----:B-1----:R-:W-:-:S04]  /*0150*/  ISETP.NE.U32.AND P0, PT, R2, RZ, PT ;  /* 0x000000ff0200720c */ /* 0x002fc80003f05070 */
[----:B------:R-:W-:-:S07]  /*0160*/  ISETP.NE.AND.EX P0, PT, R3, RZ, PT, P0 ;  /* 0x000000ff0300720c */ /* 0x000fce0003f05300 */
[----:B------:R-:W-:Y:S01]  /*0170*/  @P4 IMAD.IADD R8, R8, 0x1, -R0 ;  /* 0x0000000108084824 */ /* 0x000fe200078e0a00 */
[----:B------:R-:W-:Y:S01]  /*0180*/  @P4 IADD3 R240, R240, 0x1, RZ ;  /* 0x00000001f0f04810 */ /* 0x000fe20007ffe0ff */
[----:B------:R-:W1:Y:S01]  /*0190*/  LDC.64 R2, c[0x0][0x2f8] ;  /* 0x0000be00ff027b82 */ /* 0x000e620000000a00 */
[----:B--2---:R-:W-:Y:S02]  /*01a0*/  ISETP.NE.U32.AND P1, PT, R4, RZ, PT ;  /* 0x000000ff0400720c */ /* 0x004fe40003f25070 */
[----:B------:R-:W-:Y:S02]  /*01b0*/  ISETP.GE.U32.AND P3, PT, R8, R0, PT ;  /* 0x000000000800720c */ /* 0x000fe40003f66070 */
[----:B------:R-:W-:-:S03]  /*01c0*/  ISETP.NE.AND.EX P1, PT, R5, RZ, PT, P1 ;  /* 0x000000ff0500720c */ /* 0x000fc60003f25310 */
[----:B------:R-:W2:Y:S08]  /*01d0*/  LDC.U8 R8, c[0x0][0x3c2] ;  /* 0x0000f080ff087b82 */ /* 0x000eb00000000000 */
[----:B------:R-:W-:Y:S01]  /*01e0*/  @P3 VIADD R240, R240, 0x1 ;  /* 0x00000001f0f03836 */ /* 0x000fe20000000000 */
[----:B------:R-:W-:Y:S01]  /*01f0*/  @!P2 LOP3.LUT R240, RZ, R0, RZ, 0x33, !PT ;  /* 0x00000000fff0a212 */ /* 0x000fe200078e33ff */
[----:B------:R-:W4:Y:S04]  /*0200*/  @P0 LDC.64 R4, c[0x0][0x300] ;  /* 0x0000c000ff040b82 */ /* 0x000f280000000a00 */
[----:B---3--:R-:W-:-:S04]  /*0210*/  IMAD.WIDE R14, R240, 0x4, R6 ;  /* 0x00000004f00e7825 */ /* 0x008fc800078e0206 */
[----:B------:R-:W3:Y:S01]  /*0220*/  LDC.64 R6, c[0x0][0x2f8] ;  /* 0x0000be00ff067b82 */ /* 0x000ee20000000a00 */
[----:B------:R-:W3:Y:S04]  /*0230*/  @P1 LDG.E R12, desc[UR10][R14.64] ;  /* 0x0000000a0e0c1981 */ /* 0x000ee8000c1e1900 */
[----:B------:R3:W3:Y:S01]  /*0240*/  @P1 LDG.E R33, desc[UR10][R14.64+0x4] ;  /* 0x0000040a0e211981 */ /* 0x0006e2000c1e1900 */
[----:B--2---:R-:W-:Y:S01]  /*0250*/  ISETP.NE.AND P3, PT, R8, RZ, PT ;  /* 0x000000ff0800720c */ /* 0x004fe20003f65270 */
[----:B------:R-:W-:Y:S01]  /*0260*/  IMAD.MOV.U32 R8, RZ, RZ, RZ ;  /* 0x000000ffff087224 */ /* 0x000fe200078e00ff */
[----:B-1----:R-:W-:-:S04]  /*0270*/  ISETP.EQ.U32.AND P2, PT, R2, RZ, PT ;  /* 0x000000ff0200720c */ /* 0x002fc80003f42070 */
[----:B------:R-:W-:Y:S01]  /*0280*/  ISETP.EQ.OR.EX P2, PT, R3, RZ, !P3, P2 ;  /* 0x000000ff0300720c */ /* 0x000fe20005f42720 */
[C---:B----4-:R-:W-:Y:S01]  /*0290*/  @P0 IMAD.WIDE R4, R240.reuse, 0x4, R4 ;  /* 0x00000004f0040825 */ /* 0x050fe200078e0204 */
[----:B------:R-:W1:Y:S04]  /*02a0*/  S2R R11, SR_CTAID.X ;  /* 0x00000000000b7919 */ /* 0x000e680000002500 */
[----:B------:R2:W5:Y:S01]  /*02b0*/  @P0 LDG.E R8, desc[UR10][R4.64] ;  /* 0x0000000a04080981 */ /* 0x000562000c1e1900 */
[----:B---3--:R-:W-:Y:S01]  /*02c0*/  IMAD.WIDE R6, R240, 0x4, R6 ;  /* 0x00000004f0067825 */ /* 0x008fe200078e0206 */
[----:B------:R-:W-:-:S06]  /*02d0*/  MOV R14, 0xffffffff ;  /* 0xffffffff000e7802 */ /* 0x000fcc0000000f00 */
[----:B------:R3:W5:Y:S01]  /*02e0*/  @!P2 LDG.E R14, desc[UR10][R6.64] ;  /* 0x0000000a060ea981 */ /* 0x000762000c1e1900 */
[----:B------:R-:W-:Y:S01]  /*02f0*/  ISETP.NE.U32.AND P0, PT, R2, RZ, PT ;  /* 0x000000ff0200720c */ /* 0x000fe20003f05070 */
[----:B------:R-:W4:Y:S03]  /*0300*/  S2R R34, SR_TID.X ;  /* 0x0000000000227919 */ /* 0x000f260000002100 */
[----:B------:R-:W-:Y:S01]  /*0310*/  ISETP.NE.AND.EX P0, PT, R3, RZ, PT, P0 ;  /* 0x000000ff0300720c */ /* 0x000fe20003f05300 */
[----:B--2---:R-:W2:Y:S01]  /*0320*/  S2R R4, SR_CTAID.Y ;  /* 0x0000000000047919 */ /* 0x004ea20000002600 */
[----:B------:R-:W-:-:S05]  /*0330*/  IADD3 R2, -R240, RZ, RZ ;  /* 0x000000fff0027210 */ /* 0x000fca0007ffe1ff */
[----:B------:R-:W-:Y:S02]  /*0340*/  IMAD R10, R0, R2, R10 ;  /* 0x00000002000a7224 */ /* 0x000fe400078e020a */
[----:B------:R-:W-:-:S06]  /*0350*/  @P1 IMAD.IADD R33, R33, 0x1, -R12 ;  /* 0x0000000121211824 */ /* 0x000fcc00078e0a0c */
[----:B------:R-:W1:Y:S01]  /*0360*/  @!P1 LDC R33, c[0x0][0x2c4] ;  /* 0x0000b100ff219b82 */ /* 0x000e620000000800 */
[----:B--234-:R-:W-:Y:S05]  /*0370*/  @!P0 BRA `(.L_x_1122) ;  /* 0x0000000000108947 */ /* 0x01cfea0003800000 */
[----:B------:R-:W2:Y:S02]  /*0380*/  @P3 LDG.E R5, desc[UR10][R6.64+0x4] ;  /* 0x0000040a06053981 */ /* 0x000ea4000c1e1900 */
[----:B--2--5:R-:W-:-:S06]  /*0390*/  @P3 IADD3 R5, R5, -R14, RZ ;  /* 0x8000000e05053210 */ /* 0x024fcc0007ffe0ff */
[----:B------:R3:W5:Y:S01]  /*03a0*/  @!P3 LDG.E R5, desc[UR10][R6.64] ;  /* 0x0000000a0605b981 */ /* 0x000762000c1e1900 */
[----:B------:R-:W-:Y:S05]  /*03b0*/  BRA `(.L_x_1123) ;  /* 0x0000000000047947 */ /* 0x000fea0003800000 */
.L_x_1122:
[----:B------:R-:W2:Y:S02]  /*03c0*/  LDC R5, c[0x0][0x2c8] ;  /* 0x0000b200ff057b82 */ /* 0x000ea40000000800 */
.L_x_1123:
[----:B------:R-:W4:Y:S02]  /*03d0*/  LDC.64 R2, c[0x0][0x308] ;  /* 0x0000c200ff027b82 */ /* 0x000f240000000a00 */
[----:B----4-:R-:W-:-:S04]  /*03e0*/  ISETP.NE.U32.AND P3, PT, R2, RZ, PT ;  /* 0x000000ff0200720c */ /* 0x010fc80003f65070 */
[----:B------:R-:W-:-:S13]  /*03f0*/  ISETP.NE.AND.EX P3, PT, R3, RZ, PT, P3 ;  /* 0x000000ff0300720c */ /* 0x000fda0003f65330 */
[----:B------:R-:W4:Y:S02]  /*0400*/  @P3 LDC.64 R2, c[0x0][0x308] ;  /* 0x0000c200ff023b82 */ /* 0x000f240000000a00 */
[----:B----4-:R-:W-:-:S05]  /*0410*/  @P3 IMAD.WIDE R2, R240, 0x4, R2 ;  /* 0x00000004f0023825 */ /* 0x010fca00078e0202 */
[----:B------:R4:W5:Y:S01]  /*0420*/  @P3 LDG.E R69, desc[UR10][R2.64] ;  /* 0x0000000a02453981 */ /* 0x000962000c1e1900 */
[----:B-1----:R-:W-:-:S05]  /*0430*/  IMAD.SHL.U32 R13, R11, 0x40, RZ ;  /* 0x000000400b0d7824 */ /* 0x002fca00078e00ff */
[----:B------:R-:W-:-:S13]  /*0440*/  ISETP.GT.AND P0, PT, R33, R13, PT ;  /* 0x0000000d2100720c */ /* 0x000fda0003f04270 */
[----:B------:R-:W-:Y:S05]  /*0450*/  @!P0 EXIT ;  /* 0x000000000000894d */ /* 0x000fea0003800000 */
[----:B---3--:R-:W1:Y:S01]  /*0460*/  LDC R7, c[0x0][0x10] ;  /* 0x00000400ff077b82 */ /* 0x008e620000000800 */
[----:B-----5:R-:W-:-:S07]  /*0470*/  @P3 IMAD.IADD R69, R69, 0x1, -R8 ;  /* 0x0000000145453824 */ /* 0x020fce00078e0a08 */
[----:B----4-:R-:W3:Y:S08]  /*0480*/  LDC R2, c[0x0][0x2c8] ;  /* 0x0000b200ff027b82 */ /* 0x010ef00000000800 */
[----:B------:R-:W4:Y:S01]  /*0490*/  LDC R32, c[0x0][0x398] ;  /* 0x0000e600ff207b82 */ /* 0x000f220000000800 */
[----:B-1----:R-:W-:-:S04]  /*04a0*/  IABS R15, R7 ;  /* 0x00000007000f7213 */ /* 0x002fc80000000000 */
[----:B------:R-:W1:Y:S01]  /*04b0*/  I2F.RP R18, R15 ;  /* 0x0000000f00127306 */ /* 0x000e620000209400 */
[----:B---3--:R-:W-:-:S05]  /*04c0*/  VIADD R2, R2, 0xff ;  /* 0x000000ff02027836 */ /* 0x008fca0000000000 */
[----:B------:R-:W-:-:S04]  /*04d0*/  SHF.R.S32.HI R17, RZ, 0x1f, R2 ;  /* 0x0000001fff117819 */ /* 0x000fc80000011402 */
[----:B------:R-:W-:Y:S01]  /*04e0*/  LEA.HI R17, R17, R2, RZ, 0x8 ;  /* 0x0000000211117211 */ /* 0x000fe200078f40ff */
[----:B-1----:R-:W1:Y:S01]  /*04f0*/  MUFU.RCP R18, R18 ;  /* 0x0000001200127308 */ /* 0x002e620000001000 */
[-C--:B------:R-:W-:Y:S02]  /*0500*/  IABS R2, R7.reuse ;  /* 0x0000000700027213 */ /* 0x080fe40000000000 */
[----:B------:R-:W-:-:S03]  /*0510*/  LEA.HI.SX32 R17, R17, R7, 0x18 ;  /* 0x0000000711117211 */ /* 0x000fc600078fc2ff */
[----:B------:R-:W-:Y:S02]  /*0520*/  IMAD.MOV R2, RZ, RZ, -R2 ;  /* 0x000000ffff027224 */ /* 0x000fe400078e0a02 */
[----:B------:R-:W-:-:S05]  /*0530*/  VIADD R17, R17, 0xffffffff ;  /* 0xffffffff11117836 */ /* 0x000fca0000000000 */
[----:B------:R-:W-:Y:S02]  /*0540*/  IABS R3, R17 ;  /* 0x0000001100037213 */ /* 0x000fe40000000000 */
[----:B------:R-:W-:Y:S01]  /*0550*/  LOP3.LUT R17, R17, R7, RZ, 0x3c, !PT ;  /* 0x0000000711117212 */ /* 0x000fe200078e3cff */
[----:B-1----:R-:W-:-:S03]  /*0560*/  VIADD R18, R18, 0xffffffe ;  /* 0x0ffffffe12127836 */ /* 0x002fc60000000000 */
[----:B------:R-:W-:Y:S01]  /*0570*/  ISETP.GE.AND P0, PT, R17, RZ, PT ;  /* 0x000000ff1100720c */ /* 0x000fe20003f06270 */
[----:B------:R-:W1:Y:S02]  /*0580*/  F2I.FTZ.U32.TRUNC.NTZ R19, R18 ;  /* 0x0000001200137305 */ /* 0x000e64000021f000 */
[----:B-1----:R-:W-:Y:S02]  /*0590*/  IMAD.MOV R6, RZ, RZ, -R19 ;  /* 0x000000ffff067224 */ /* 0x002fe400078e0a13 */
[----:B------:R-:W-:Y:S02]  /*05a0*/  IMAD.MOV.U32 R18, RZ, RZ, RZ ;  /* 0x000000ffff127224 */ /* 0x000fe400078e00ff */
[----:B------:R-:W-:-:S04]  /*05b0*/  IMAD R6, R6, R15, RZ ;  /* 0x0000000f06067224 */ /* 0x000fc800078e02ff */
[----:B------:R-:W-:-:S06]  /*05c0*/  IMAD.HI.U32 R6, R19, R6, R18 ;  /* 0x0000000613067227 */ /* 0x000fcc00078e0012 */
[----:B------:R-:W-:Y:S02]  /*05d0*/  IMAD.HI.U32 R9, R6, R3, RZ ;  /* 0x0000000306097227 */ /* 0x000fe400078e00ff */
[----:B------:R-:W1:Y:S02]  /*05e0*/  @!P3 LDC R6, c[0x0][0x2cc] ;  /* 0x0000b300ff06bb82 */ /* 0x000e640000000800 */
[----:B------:R-:W-:-:S05]  /*05f0*/  IMAD R16, R9, R2, R3 ;  /* 0x0000000209107224 */ /* 0x000fca00078e0203 */
[----:B------:R-:W-:Y:S01]  /*0600*/  ISETP.GT.U32.AND P1, PT, R15, R16, PT ;  /* 0x000000100f00720c */ /* 0x000fe20003f24070 */
[----:B------:R-:W3:-:S12]  /*0610*/  @!P3 LDC.64 R2, c[0x0][0x318] ;  /* 0x0000c600ff02bb82 */ /* 0x000ed80000000a00 */
[----:B------:R-:W-:Y:S02]  /*0620*/  @!P1 IMAD.IADD R16, R16, 0x1, -R15 ;  /* 0x0000000110109824 */ /* 0x000fe400078e0a0f */
[----:B------:R-:W-:Y:S01]  /*0630*/  @!P1 VIADD R9, R9, 0x1 ;  /* 0x0000000109099836 */ /* 0x000fe20000000000 */
[----:B------:R-:W-:Y:S02]  /*0640*/  ISETP.NE.AND P1, PT, R7, RZ, PT ;  /* 0x000000ff0700720c */ /* 0x000fe40003f25270 */
[----:B------:R-:W-:Y:S02]  /*0650*/  ISETP.GE.U32.AND P4, PT, R16, R15, PT ;  /* 0x0000000f1000720c */ /* 0x000fe40003f86070 */
[----:B---3--:R-:W-:-:S04]  /*0660*/  @!P3 ISETP.NE.U32.AND P2, PT, R2, RZ, PT ;  /* 0x000000ff0200b20c */ /* 0x008fc80003f45070 */
[----:B------:R-:W-:Y:S02]  /*0670*/  @!P3 ISETP.NE.AND.EX P2, PT, R3, RZ, PT, P2 ;  /* 0x000000ff0300b20c */ /* 0x000fe40003f45320 */
[----:B------:R-:W-:-:S05]  /*0680*/  IADD3 R3, -R33, 0x13f, R13 ;  /* 0x0000013f21037810 */ /* 0x000fca0007ffe10d */
[----:B------:R-:W-:Y:S01]  /*0690*/  @P4 VIADD R9, R9, 0x1 ;  /* 0x0000000109094836 */ /* 0x000fe20000000000 */
[----:B-1----:R-:W-:-:S03]  /*06a0*/  @!P3 SEL R6, R6, RZ, P2 ;  /* 0x000000ff0606b207 */ /* 0x002fc60001000000 */
[----:B------:R-:W-:Y:S01]  /*06b0*/  @!P0 IMAD.MOV R9, RZ, RZ, -R9 ;  /* 0x000000ffff098224 */ /* 0x000fe200078e0a09 */
[----:B--2---:R-:W-:Y:S02]  /*06c0*/  @!P3 IADD3 R69, R6, R5, -R8 ;  /* 0x000000050645b210 */ /* 0x004fe40007ffe808 */
[----:B------:R-:W-:Y:S02]  /*06d0*/  @!P1 LOP3.LUT R9, RZ, R7, RZ, 0x33, !PT ;  /* 0x00000007ff099212 */ /* 0x000fe400078e33ff */
[----:B----4-:R-:W-:Y:S01]  /*06e0*/  IADD3 R3, R3, R32, R69 ;  /* 0x0000002003037210 */ /* 0x010fe20007ffe045 */
[----:B------:R-:W-:Y:S02]  /*06f0*/  VIADD R6, R69, 0xff ;  /* 0x000000ff45067836 */ /* 0x000fe40000000000 */
[----:B------:R-:W-:Y:S01]  /*0700*/  IMAD R236, R9, R4, RZ ;  /* 0x0000000409ec7224 */ /* 0x000fe200078e02ff */
[----:B------:R-:W-:Y:S02]  /*0710*/  SHF.R.S32.HI R2, RZ, 0x1f, R3 ;  /* 0x0000001fff027819 */ /* 0x000fe40000011403 */
[----:B------:R-:W-:-:S02]  /*0720*/  SHF.R.S32.HI R5, RZ, 0x1f, R6 ;  /* 0x0000001fff057819 */ /* 0x000fc40000011406 */
[----:B------:R-:W-:Y:S02]  /*0730*/  LEA.HI R2, R2, R3, RZ, 0x8 ;  /* 0x0000000302027211 */ /* 0x000fe400078f40ff */
[----:B------:R-:W-:Y:S02]  /*0740*/  LEA.HI R5, R5, R6, RZ, 0x8 ;  /* 0x0000000605057211 */ /* 0x000fe400078f40ff */
[----:B------:R-:W-:Y:S02]  /*0750*/  SHF.R.S32.HI R2, RZ, 0x8, R2 ;  /* 0x00000008ff027819 */ /* 0x000fe40000011402 */
[----:B------:R-:W-:-:S04]  /*0760*/  SHF.R.S32.HI R5, RZ, 0x8, R5 ;  /* 0x00000008ff057819 */ /* 0x000fc80000011405 */
[----:B------:R-:W-:-:S04]  /*0770*/  VIADDMNMX R5, R236, R9, R5, PT ;  /* 0x00000009ec057246 */ /* 0x000fc80003800105 */
[----:B------:R-:W-:-:S04]  /*0780*/  VIMNMX R46, R5, R2, PT ;  /* 0x00000002052e7248 */ /* 0x000fc80003fe0100 */
[----:B------:R-:W-:-:S13]  /*0790*/  ISETP.GE.AND P0, PT, R236, R46, PT ;  /* 0x0000002eec00720c */ /* 0x000fda0003f06270 */
[----:B------:R-:W-:Y:S05]  /*07a0*/  @!P0 BRA `(.L_x_1124) ;  /* 0x0000000000e48947 */ /* 0x000fea0003800000 */
[----:B------:R-:W1:Y:S01]  /*07b0*/  LDC.64 R2, c[0x0][0x2c0] ;  /* 0x0000b000ff027b82 */ /* 0x000e620000000a00 */
[----:B------:R-:W-:Y:S01]  /*07c0*/  SHF.R.S32.HI R6, RZ, 0x1f, R34 ;  /* 0x0000001fff067819 */ /* 0x000fe20000011422 */
[----:B------:R-:W-:-:S03]  /*07d0*/  ULDC UR4, c[0x0][0x2dc] ;  /* 0x0000b70000047ab9 */ /* 0x000fc60000000800 */
[----:B------:R-:W-:-:S04]  /*07e0*/  LEA.HI R6, R6, R34, RZ, 0x3 ;  /* 0x0000002206067211 */ /* 0x000fc800078f18ff */
[----:B------:R-:W-:Y:S02]  /*07f0*/  LOP3.LUT R5, R6, 0xfffffff8, RZ, 0xc0, !PT ;  /* 0xfffffff806057812 */ /* 0x000fe400078ec0ff */
[----:B------:R-:W-:-:S03]  /*0800*/  SHF.R.S32.HI R6, RZ, 0x3, R6 ;  /* 0x00000003ff067819 */ /* 0x000fc60000011406 */
[----:B------:R-:W-:Y:S02]  /*0810*/  IMAD.IADD R5, R34, 0x1, -R5 ;  /* 0x0000000122057824 */ /* 0x000fe400078e0a05 */
[----:B------:R-:W-:-:S03]  /*0820*/  VIADD R7, R6, 0x10 ;  /* 0x0000001006077836 */ /* 0x000fc60000000000 */
[----:B------:R-:W-:Y:S01]  /*0830*/  ISETP.NE.AND P3, PT, R5, RZ, PT ;  /* 0x000000ff0500720c */ /* 0x000fe20003f65270 */
[----:B-1----:R-:W-:-:S04]  /*0840*/  IMAD R2, R4, R2, R240 ;  /* 0x0000000204027224 */ /* 0x002fc800078e02f0 */
[----:B------:R-:W-:Y:S02]  /*0850*/  IMAD R0, R2, R0, R10 ;  /* 0x0000000002007224 */ /* 0x000fe400078e020a */
[----:B------:R-:W-:Y:S02]  /*0860*/  IMAD.SHL.U32 R2, R5, 0x4, RZ ;  /* 0x0000000405027824 */ /* 0x000fe400078e00ff */
[--C-:B------:R-:W-:Y:S02]  /*0870*/  IMAD R0, R0, R3, R13.reuse ;  /* 0x0000000300007224 */ /* 0x100fe400078e020d */
[----:B------:R-:W-:Y:S01]  /*0880*/  IMAD.IADD R13, R33, 0x1, -R13 ;  /* 0x00000001210d7824 */ /* 0x000fe200078e0a0d */
[--C-:B------:R-:W-:Y:S01]  /*0890*/  SHF.R.S32.HI R3, RZ, 0x1f, R2.reuse ;  /* 0x0000001fff037819 */ /* 0x100fe20000011402 */
[----:B------:R-:W-:Y:S01]  /*08a0*/  IMAD R4, R0, UR4, RZ ;  /* 0x0000000400047c24 */ /* 0x000fe2000f8e02ff */
[----:B------:R-:W-:Y:S02]  /*08b0*/  ULDC UR4, c[0x0][0x2d0] ;  /* 0x0000b40000047ab9 */ /* 0x000fe40000000800 */
[----:B------:R-:W-:Y:S01]  /*08c0*/  ISETP.GE.AND P6, PT, R2, UR4, PT ;  /* 0x0000000402007c0c */ /* 0x000fe2000bfc6270 */
[C---:B------:R-:W-:Y:S01]  /*08d0*/  IMAD.WIDE R8, R6.reuse, 0x20, R2 ;  /* 0x0000002006087825 */ /* 0x040fe200078e0202 */
[----:B------:R-:W-:Y:S01]  /*08e0*/  ULDC.64 UR4, c[0x0][0x288] ;  /* 0x0000a20000047ab9 */ /* 0x000fe20000000a00 */
[----:B------:R-:W-:-:S02]  /*08f0*/  ISETP.GE.OR P3, PT, R6, R13, P3 ;  /* 0x0000000d0600720c */ /* 0x000fc40001f66670 */
[CC--:B------:R-:W-:Y:S01]  /*0900*/  ISETP.GE.OR P5, PT, R6.reuse, R13.reuse, P6 ;  /* 0x0000000d0600720c */ /* 0x0c0fe200037a6670 */
[----:B------:R-:W-:Y:S01]  /*0910*/  VIADD R2, R6, 0x20 ;  /* 0x0000002006027836 */ /* 0x000fe20000000000 */
[C---:B------:R-:W-:Y:S02]  /*0920*/  IADD3 R3, P0, R4.reuse, R8, RZ ;  /* 0x0000000804037210 */ /* 0x040fe40007f1e0ff */
[----:B------:R-:W-:Y:S02]  /*0930*/  ISETP.GE.OR P4, PT, R7, R13, P6 ;  /* 0x0000000d0700720c */ /* 0x000fe40003786670 */
[----:B------:R-:W-:Y:S02]  /*0940*/  LEA.HI.X.SX32 R4, R4, R9, 0x1, P0 ;  /* 0x0000000904047211 */ /* 0x000fe400000f0eff */
[----:B------:R-:W-:Y:S02]  /*0950*/  LEA R8, P0, R3, UR4, 0x2 ;  /* 0x0000000403087c11 */ /* 0x000fe4000f8010ff */
[----:B------:R-:W-:-:S02]  /*0960*/  ISETP.GE.AND P1, PT, R7, R13, PT ;  /* 0x0000000d0700720c */ /* 0x000fc40003f26270 */
[----:B------:R-:W-:Y:S01]  /*0970*/  LEA.HI.X R9, R3, UR5, R4, 0x2, P0 ;  /* 0x0000000503097c11 */ /* 0x000fe200080f1404 */
[----:B------:R-:W-:Y:S01]  /*0980*/  VIADD R4, R6, 0x30 ;  /* 0x0000003006047836 */ /* 0x000fe20000000000 */
[-C--:B------:R-:W-:Y:S01]  /*0990*/  ISETP.GE.AND P0, PT, R2, R13.reuse, PT ;  /* 0x0000000d0200720c */ /* 0x080fe20003f06270 */
[----:B------:R-:W-:Y:S01]  /*09a0*/  ULDC.64 UR4, c[0x0][0x2b8] ;  /* 0x0000ae0000047ab9 */ /* 0x000fe20000000a00 */
[----:B------:R-:W-:Y:S01]  /*09b0*/  SHF.R.S32.HI R3, RZ, 0x1f, R0 ;  /* 0x0000001fff037819 */ /* 0x000fe20000011400 */
[----:B------:R1:W-:Y:S01]  /*09c0*/  @!P5 STG.E.128 desc[UR10][R8.64], RZ ;  /* 0x000000ff0800d986 */ /* 0x0003e2000c101d0a */
[----:B------:R-:W-:Y:S02]  /*09d0*/  ISETP.NE.OR P0, PT, R5, RZ, P0 ;  /* 0x000000ff0500720c */ /* 0x000fe40000705670 */
[----:B------:R-:W-:Y:S01]  /*09e0*/  IADD3 R0, P2, R0, R6, RZ ;  /* 0x0000000600007210 */ /* 0x000fe20007f5e0ff */
[----:B------:R1:W-:Y:S01]  /*09f0*/  @!P4 STG.E.128 desc[UR10][R8.64+0x800], RZ ;  /* 0x000800ff0800c986 */ /* 0x0003e2000c101d0a */
[----:B------:R-:W-:-:S02]  /*0a00*/  ISETP.GE.OR P5, PT, R2, R13, P6 ;  /* 0x0000000d0200720c */ /* 0x000fc400037a6670 */
[----:B------:R-:W-:Y:S02]  /*0a10*/  ISETP.GE.OR P6, PT, R4, R13, P6 ;  /* 0x0000000d0400720c */ /* 0x000fe400037c6670 */
[----:B------:R-:W-:Y:S02]  /*0a20*/  LEA.HI.X.SX32 R3, R6, R3, 0x1, P2 ;  /* 0x0000000306037211 */ /* 0x000fe400010f0eff */
[C---:B------:R-:W-:Y:S02]  /*0a30*/  LEA R6, P2, R0.reuse, UR4, 0x2 ;  /* 0x0000000400067c11 */ /* 0x040fe4000f8410ff */
[----:B------:R-:W-:Y:S02]  /*0a40*/  ISETP.NE.OR P1, PT, R5, RZ, P1 ;  /* 0x000000ff0500720c */ /* 0x000fe40000f25670 */
[----:B------:R-:W-:Y:S01]  /*0a50*/  LEA.HI.X R7, R0, UR5, R3, 0x2, P2 ;  /* 0x0000000500077c11 */ /* 0x000fe200090f1403 */
[----:B------:R-:W-:Y:S02]  /*0a60*/  @!P0 IMAD.MOV.U32 R0, RZ, RZ, -0x800000 ;  /* 0xff800000ff008424 */ /* 0x000fe400078e00ff */
[----:B------:R1:W-:Y:S01]  /*0a70*/  @!P5 STG.E.128 desc[UR10][R8.64+0x1000], RZ ;  /* 0x001000ff0800d986 */ /* 0x0003e2000c101d0a */
[----:B------:R-:W-:-:S03]  /*0a80*/  @!P3 IMAD.MOV.U32 R3, RZ, RZ, -0x800000 ;  /* 0xff800000ff03b424 */ /* 0x000fc600078e00ff */
[----:B------:R1:W-:Y:S04]  /*0a90*/  @!P6 STG.E.128 desc[UR10][R8.64+0x1800], RZ ;  /* 0x001800ff0800e986 */ /* 0x0003e8000c101d0a */
[----:B------:R1:W-:Y:S01]  /*0aa0*/  @!P0 STG.E desc[UR10][R6.64+0x80], R0 ;  /* 0x0000800006008986 */ /* 0x0003e2000c10190a */
[----:B------:R-:W-:Y:S01]  /*0ab0*/  ISETP.GE.AND P0, PT, R4, R13, PT ;  /* 0x0000000d0400720c */ /* 0x000fe20003f06270 */
[----:B------:R-:W-:Y:S02]  /*0ac0*/  @!P1 IMAD.MOV.U32 R2, RZ, RZ, -0x800000 ;  /* 0xff800000ff029424 */ /* 0x000fe400078e00ff */
[----:B------:R1:W-:Y:S01]  /*0ad0*/  @!P3 STG.E desc[UR10][R6.64], R3 ;  /* 0x000000030600b986 */ /* 0x0003e2000c10190a */
[----:B------:R-:W-:-:S03]  /*0ae0*/  ISETP.NE.OR P0, PT, R5, RZ, P0 ;  /* 0x000000ff0500720c */ /* 0x000fc60000705670 */
[----:B------:R1:W-:Y:S10]  /*0af0*/  @!P1 STG.E desc[UR10][R6.64+0x40], R2 ;  /* 0x0000400206009986 */ /* 0x0003f4000c10190a */
[----:B------:R-:W-:Y:S05]  /*0b00*/  @P0 EXIT ;  /* 0x000000000000094d */ /* 0x000fea0003800000 */
[----:B-1----:R-:W-:-:S05]  /*0b10*/  MOV R0, 0xff800000 ;  /* 0xff80000000007802 */ /* 0x002fca0000000f00 */
[----:B------:R-:W-:Y:S01]  /*0b20*/  STG.E desc[UR10][R6.64+0xc0], R0 ;  /* 0x0000c00006007986 */ /* 0x000fe2000c10190a */
[----:B------:R-:W-:Y:S05]  /*0b30*/  EXIT ;  /* 0x000000000000794d */ /* 0x000fea0003800000 */
.L_x_1124:
        /* <DEDUP_REMOVED lines=16> */
[----:B------:R-:W-:-:S04]  /*0c40*/  IMAD.WIDE.U32 R6, R240, R2, RZ ;  /* 0x00000002f0067225 */ /* 0x000fc800078e00ff */
[----:B------:R-:W-:Y:S01]  /*0c50*/  IMAD R2, R240, R3, R4 ;  /* 0x00000003f0027224 */ /* 0x000fe200078e0204 */
[----:B------:R-:W-:-:S03]  /*0c60*/  LEA R242, P0, R6, UR4, 0x2 ;  /* 0x0000000406f27c11 */ /* 0x000fc6000f8010ff */
[----:B------:R-:W-:Y:S01]  /*0c70*/  IMAD.IADD R2, R7, 0x1, R2 ;  /* 0x0000000107027824 */ /* 0x000fe200078e0202 */
[----:B------:R-:W-:-:S04]  /*0c80*/  ISETP.NE.U32.AND P6, PT, R242, RZ, PT ;  /* 0x000000fff200720c */ /* 0x000fc80003fc5070 */
[----:B------:R-:W-:-:S04]  /*0c90*/  SHF.L.U64.HI R2, R6, 0x2, R2 ;  /* 0x0000000206027819 */ /* 0x000fc80000010202 */
[----:B------:R-:W-:-:S04]  /*0ca0*/  IADD3.X R243, R2, UR5, RZ, P0, !PT ;  /* 0x0000000502f37c10 */ /* 0x000fc800087fe4ff */
[----:B------:R-:W-:-:S13]  /*0cb0*/  ISETP.NE.AND.EX P6, PT, R243, RZ, PT, P6 ;  /* 0x000000fff300720c */ /* 0x000fda0003fc5360 */
.L_x_1125:
[----:B------:R-:W-:Y:S05]  /*0cc0*/  @!P6 BRA `(.L_x_1126) ;  /* 0x000000040044e947 */ /* 0x000fea0003800000 */
[----:B------:R-:W1:Y:S01]  /*0cd0*/  LDC R8, c[0x0][0x380] ;  /* 0x0000e000ff087b82 */ /* 0x000e620000000800 */
[----:B------:R-:W-:Y:S01]  /*0ce0*/  LEA R48, R46, 0xffffff00, 0x8 ;  /* 0xffffff002e307811 */ /* 0x000fe200078e40ff */
[----:B------:R-:W-:-:S03]  /*0cf0*/  ULDC.64 UR4, c[0x0][0x230] ;  /* 0x00008c0000047ab9 */ /* 0x000fc60000000a00 */
[----:B-----5:R-:W-:-:S03]  /*0d00*/  IABS R0, R48 ;  /* 0x0000003000007213 */ /* 0x020fc60000000000 */
[----:B------:R-:W2:Y:S01]  /*0d10*/  LDC.64 R52, c[0x0][0x248] ;  /* 0x00009200ff347b82 */ /* 0x000ea20000000a00 */
[----:B-1----:R-:W-:-:S04]  /*0d20*/  IABS R3, R8 ;  /* 0x0000000800037213 */ /* 0x002fc80000000000 */
[----:B------:R-:W1:Y:S08]  /*0d30*/  I2F.RP R4, R3 ;  /* 0x0000000300047306 */ /* 0x000e700000209400 */
        /* <DEDUP_REMOVED lines=21> */
[----:B------:R-:W-:-:S06]  /*0e90*/  IMAD.WIDE R4, R7, 0x4, R242 ;  /* 0x0000000407047825 */ /* 0x000fcc00078e02f2 */
[----:B------:R1:W3:Y:S01]  /*0ea0*/  LDG.E R4, desc[UR10][R4.64] ;  /* 0x0000000a04047981 */ /* 0x0002e2000c1e1900 */
[----:B------:R-:W-:-:S05]  /*0eb0*/  IADD3 R7, -R7, RZ, RZ ;  /* 0x000000ff07077210 */ /* 0x000fca0007ffe1ff */
[----:B------:R-:W-:-:S05]  /*0ec0*/  IMAD R48, R8, R7, R48 ;  /* 0x0000000708307224 */ /* 0x000fca00078e0230 */
[----:B------:R-:W-:Y:S01]  /*0ed0*/  SHF.R.S32.HI R19, RZ, 0x1f, R48 ;  /* 0x0000001fff137819 */ /* 0x000fe20000011430 */
[----:B-1----:R-:W1:Y:S02]  /*0ee0*/  LDC R5, c[0x0][0x278] ;  /* 0x00009e00ff057b82 */ /* 0x002e640000000800 */
[----:B-1----:R-:W-:-:S04]  /*0ef0*/  IABS R0, R5 ;  /* 0x0000000500007213 */ /* 0x002fc80000000000 */
[----:B------:R-:W1:Y:S08]  /*0f00*/  I2F.RP R14, R0 ;  /* 0x00000000000e7306 */ /* 0x000e700000209400 */
[----:B-1----:R-:W1:Y:S02]  /*0f10*/  MUFU.RCP R14, R14 ;  /* 0x0000000e000e7308 */ /* 0x002e640000001000 */
[----:B-1----:R-:W-:-:S06]  /*0f20*/  VIADD R14, R14, 0xffffffe ;  /* 0x0ffffffe0e0e7836 */ /* 0x002fcc0000000000 */
[----:B------:R-:W1:Y:S02]  /*0f30*/  F2I.FTZ.U32.TRUNC.NTZ R15, R14 ;  /* 0x0000000e000f7305 */ /* 0x000e64000021f000 */
[----:B-1----:R-:W-:Y:S01]  /*0f40*/  IADD3 R2, RZ, -R15, RZ ;  /* 0x8000000fff027210 */ /* 0x002fe20007ffe0ff */
[----:B------:R-:W-:-:S04]  /*0f50*/  IMAD.MOV.U32 R14, RZ, RZ, RZ ;  /* 0x000000ffff0e7224 */ /* 0x000fc800078e00ff */
[----:B------:R-:W-:Y:S01]  /*0f60*/  IMAD R3, R2, R0, RZ ;  /* 0x0000000002037224 */ /* 0x000fe200078e02ff */
[----:B------:R-:W-:-:S03]  /*0f70*/  IABS R2, R10 ;  /* 0x0000000a00027213 */ /* 0x000fc60000000000 */
[----:B------:R-:W-:Y:S01]  /*0f80*/  IMAD.HI.U32 R14, R15, R3, R14 ;  /* 0x000000030f0e7227 */ /* 0x000fe200078e000e */
[----:B------:R-:W-:-:S05]  /*0f90*/  MOV R3, R2 ;  /* 0x0000000200037202 */ /* 0x000fca0000000f00 */
        /* <DEDUP_REMOVED lines=8> */
[----:B------:R-:W-:Y:S01]  /*1020*/  LOP3.LUT R0, R10, R5, RZ, 0x3c, !PT ;  /* 0x000000050a007212 */ /* 0x000fe200078e3cff */
[----:B------:R-:W1:Y:S03]  /*1030*/  LDC.64 R2, c[0x0][0x238] ;  /* 0x00008e00ff027b82 */ /* 0x000e660000000a00 */
[----:B------:R-:W-:-:S07]  /*1040*/  ISETP.GE.AND P0, PT, R0, RZ, PT ;  /* 0x000000ff0000720c */ /* 0x000fce0003f06270 */
[----:B------:R-:W-:-:S06]  /*1050*/  @P2 VIADD R22, R22, 0x1 ;  /* 0x0000000116162836 */ /* 0x000fcc0000000000 */
[----:B------:R-:W-:Y:S02]  /*1060*/  @!P0 IADD3 R22, -R22, RZ, RZ ;  /* 0x000000ff16168210 */ /* 0x000fe40007ffe1ff */
[----:B------:R-:W-:Y:S02]  /*1070*/  @!P1 LOP3.LUT R22, RZ, R5, RZ, 0x33, !PT ;  /* 0x00000005ff169212 */ /* 0x000fe400078e33ff */
[----:B---3--:R-:W-:Y:S01]  /*1080*/  SHF.R.S32.HI R0, RZ, 0x1f, R4 ;  /* 0x0000001fff007819 */ /* 0x008fe20000011404 */
[----:B------:R-:W-:-:S04]  /*1090*/  IMAD.WIDE.U32 R8, R4, UR4, RZ ;  /* 0x0000000404087c25 */ /* 0x000fc8000f8e00ff */
[C---:B------:R-:W-:Y:S02]  /*10a0*/  IMAD R6, R0.reuse, UR4, RZ ;  /* 0x0000000400067c24 */ /* 0x040fe4000f8e02ff */
[----:B-1----:R-:W-:Y:S02]  /*10b0*/  IMAD R0, R0, R2, RZ ;  /* 0x0000000200007224 */ /* 0x002fe400078e02ff */
[C---:B------:R-:W-:Y:S01]  /*10c0*/  IMAD R6, R4.reuse, UR5, R6 ;  /* 0x0000000504067c24 */ /* 0x040fe2000f8e0206 */
[----:B------:R-:W-:Y:S01]  /*10d0*/  ULDC.64 UR4, c[0x0][0x260] ;  /* 0x0000980000047ab9 */ /* 0x000fe20000000a00 */
[----:B------:R-:W-:Y:S02]  /*10e0*/  IMAD R0, R4, R3, R0 ;  /* 0x0000000304007224 */ /* 0x000fe400078e0200 */
[----:B------:R-:W-:Y:S02]  /*10f0*/  IMAD.IADD R9, R9, 0x1, R6 ;  /* 0x0000000109097824 */ /* 0x000fe400078e0206 */
[----:B--2---:R-:W-:-:S02]  /*1100*/  IMAD R6, R19, R52, RZ ;  /* 0x0000003413067224 */ /* 0x004fc400078e02ff */
[----:B------:R-:W-:-:S04]  /*1110*/  IMAD.WIDE.U32 R2, R4, R2, RZ ;  /* 0x0000000204027225 */ /* 0x000fc800078e00ff */
[C---:B------:R-:W-:Y:S01]  /*1120*/  IMAD R5, R48.reuse, R53, R6 ;  /* 0x0000003530057224 */ /* 0x040fe200078e0206 */
[----:B------:R-:W-:Y:S01]  /*1130*/  MOV R18, R2 ;  /* 0x0000000200127202 */ /* 0x000fe20000000f00 */
[----:B------:R-:W-:Y:S01]  /*1140*/  IMAD.WIDE.U32 R6, R48, R52, R8 ;  /* 0x0000003430067225 */ /* 0x000fe200078e0008 */
[----:B------:R-:W-:-:S03]  /*1150*/  SHF.R.S32.HI R9, RZ, 0x1f, R22 ;  /* 0x0000001fff097819 */ /* 0x000fc60000011416 */
[----:B------:R-:W-:Y:S01]  /*1160*/  IMAD.IADD R2, R3, 0x1, R0 ;  /* 0x0000000103027824 */ /* 0x000fe200078e0200 */
[----:B------:R-:W-:Y:S01]  /*1170*/  IADD3 R7, R7, R5, RZ ;  /* 0x0000000507077210 */ /* 0x000fe20007ffe0ff */
[----:B------:R-:W-:-:S04]  /*1180*/  IMAD R5, R9, UR4, RZ ;  /* 0x0000000409057c24 */ /* 0x000fc8000f8e02ff */
[C---:B------:R-:W-:Y:S02]  /*1190*/  IMAD R5, R22.reuse, UR5, R5 ;  /* 0x0000000516057c24 */ /* 0x040fe4000f8e0205 */
[----:B------:R-:W-:-:S05]  /*11a0*/  IMAD.WIDE.U32 R6, R22, UR4, R6 ;  /* 0x0000000416067c25 */ /* 0x000fca000f8e0006 */
[----:B------:R-:W-:Y:S02]  /*11b0*/  IADD3 R15, R7, R5, RZ ;  /* 0x00000005070f7210 */ /* 0x000fe40007ffe0ff */
[----:B------:R-:W-:Y:S01]  /*11c0*/  MOV R20, R6 ;  /* 0x0000000600147202 */ /* 0x000fe20000000f00 */
[----:B------:R-:W-:Y:S06]  /*11d0*/  BRA `(.L_x_1127) ;  /* 0x0000000400447947 */ /* 0x000fec0003800000 */
.L_x_1126:
[----:B------:R-:W1:Y:S01]  /*11e0*/  LDC R9, c[0x0][0x278] ;  /* 0x00009e00ff097b82 */ /* 0x000e620000000800 */
[----:B------:R-:W-:Y:S02]  /*11f0*/  ISETP.NE.AND P3, PT, R14, -0x1, PT ;  /* 0xffffffff0e00780c */ /* 0x000fe40003f65270 */
[----:B------:R-:W-:-:S04]  /*1200*/  LEA R48, R46, 0xffffff00, 0x8 ;  /* 0xffffff002e307811 */ /* 0x000fc800078e40ff */
[----:B------:R-:W-:-:S07]  /*1210*/  SHF.R.S32.HI R19, RZ, 0x1f, R48 ;  /* 0x0000001fff137819 */ /* 0x000fce0000011430 */
[----:B------:R-:W2:Y:S01]  /*1220*/  @P3 LDC.64 R52, c[0x0][0x248] ;  /* 0x00009200ff343b82 */ /* 0x000ea20000000a00 */
[----:B------:R-:W-:Y:S01]  /*1230*/  @P3 IMAD.IADD R16, R8, 0x1, R14 ;  /* 0x0000000108103824 */ /* 0x000fe200078e020e */
[----:B-1----:R-:W-:-:S04]  /*1240*/  IABS R3, R9 ;  /* 0x0000000900037213 */ /* 0x002fc80000000000 */
[----:B------:R-:W1:Y:S01]  /*1250*/  I2F.RP R6, R3 ;  /* 0x0000000300067306 */ /* 0x000e620000209400 */
[C---:B--2---:R-:W-:Y:S02]  /*1260*/  @P3 IMAD R5, R16.reuse, R53, RZ ;  /* 0x0000003510053224 */ /* 0x044fe400078e02ff */
[----:B------:R-:W-:-:S05]  /*1270*/  @P3 IMAD.WIDE.U32 R16, R16, R52, RZ ;  /* 0x0000003410103225 */ /* 0x000fca00078e00ff */
[----:B-1----:R-:W1:Y:S01]  /*1280*/  MUFU.RCP R6, R6 ;  /* 0x0000000600067308 */ /* 0x002e620000001000 */
[----:B------:R-:W-:Y:S02]  /*1290*/  @P3 IADD3 R5, R17, R5, RZ ;  /* 0x0000000511053210 */ /* 0x000fe40007ffe0ff */
[----:B------:R-:W-:Y:S01]  /*12a0*/  @P3 MOV R15, R16 ;  /* 0x00000010000f3202 */ /* 0x000fe20000000f00 */
[----:B-1----:R-:W-:-:S04]  /*12b0*/  VIADD R6, R6, 0xffffffe ;  /* 0x0ffffffe06067836 */ /* 0x002fc80000000000 */
        /* <DEDUP_REMOVED lines=8> */
[----:B------:R-:W1:Y:S02]  /*1340*/  @P3 LDC.64 R6, c[0x0][0x250] ;  /* 0x00009400ff063b82 */ /* 0x000e640000000a00 */
[----:B------:R-:W-:-:S04]  /*1350*/  IMAD.MOV R2, RZ, RZ, -R22 ;  /* 0x000000ffff027224 */ /* 0x000fc800078e0a16 */
[----:B------:R-:W-:Y:S01]  /*1360*/  IMAD R2, R3, R2, R4 ;  /* 0x0000000203027224 */ /* 0x000fe200078e0204 */
[----:B------:R-:W-:-:S04]  /*1370*/  LOP3.LUT R4, R10, R9, RZ, 0x3c, !PT ;  /* 0x000000090a047212 */ /* 0x000fc800078e3cff */
[----:B------:R-:W-:Y:S02]  /*1380*/  ISETP.GT.U32.AND P0, PT, R3, R2, PT ;  /* 0x000000020300720c */ /* 0x000fe40003f04070 */
[----:B------:R-:W-:-:S11]  /*1390*/  ISETP.GE.AND P1, PT, R4, RZ, PT ;  /* 0x000000ff0400720c */ /* 0x000fd60003f26270 */
[-C--:B------:R-:W-:Y:S02]  /*13a0*/  @!P0 IADD3 R2, R2, -R3.reuse, RZ ;  /* 0x8000000302028210 */ /* 0x080fe40007ffe0ff */
[----:B------:R-:W-:Y:S02]  /*13b0*/  @!P0 IADD3 R22, R22, 0x1, RZ ;  /* 0x0000000116168810 */ /* 0x000fe40007ffe0ff */
[----:B------:R-:W-:Y:S02]  /*13c0*/  ISETP.GE.U32.AND P2, PT, R2, R3, PT ;  /* 0x000000030200720c */ /* 0x000fe40003f46070 */
[----:B------:R-:W2:Y:S01]  /*13d0*/  LDC.64 R2, c[0x0][0x260] ;  /* 0x00009800ff027b82 */ /* 0x000ea20000000a00 */
[----:B------:R-:W-:-:S10]  /*13e0*/  ISETP.NE.AND P0, PT, R9, RZ, PT ;  /* 0x000000ff0900720c */ /* 0x000fd40003f05270 */
[----:B------:R-:W-:-:S04]  /*13f0*/  @P2 VIADD R22, R22, 0x1 ;  /* 0x0000000116162836 */ /* 0x000fc80000000000 */
[----:B------:R-:W-:Y:S01]  /*1400*/  @!P1 IMAD.MOV R22, RZ, RZ, -R22 ;  /* 0x000000ffff169224 */ /* 0x000fe200078e0a16 */
[----:B------:R-:W-:Y:S06]  /*1410*/  @P3 BRA `(.L_x_1128) ;  /* 0x0000000000383947 */ /* 0x000fec0003800000 */
[----:B------:R-:W3:Y:S01]  /*1420*/  LDC.64 R52, c[0x0][0x248] ;  /* 0x00009200ff347b82 */ /* 0x000ee20000000a00 */
[----:B------:R-:W-:Y:S02]  /*1430*/  SHF.R.S32.HI R16, RZ, 0x1f, R8 ;  /* 0x0000001fff107819 */ /* 0x000fe40000011408 */
[----:B-----5:R-:W-:-:S05]  /*1440*/  SHF.R.S32.HI R15, RZ, 0x1f, R0 ;  /* 0x0000001fff0f7819 */ /* 0x020fca0000011400 */
[----:B------:R-:W4:Y:S01]  /*1450*/  LDC.64 R4, c[0x0][0x230] ;  /* 0x00008c00ff047b82 */ /* 0x000f220000000a00 */
[-C--:B---3--:R-:W-:Y:S02]  /*1460*/  IMAD R16, R16, R52.reuse, RZ ;  /* 0x0000003410107224 */ /* 0x088fe400078e02ff */
[----:B------:R-:W-:-:S04]  /*1470*/  IMAD.WIDE.U32 R20, R8, R52, RZ ;  /* 0x0000003408147225 */ /* 0x000fc800078e00ff */
[----:B------:R-:W-:Y:S02]  /*1480*/  IMAD R16, R8, R53, R16 ;  /* 0x0000003508107224 */ /* 0x000fe400078e0210 */
[----:B----4-:R-:W-:-:S03]  /*1490*/  IMAD R15, R15, R4, RZ ;  /* 0x000000040f0f7224 */ /* 0x010fc600078e02ff */
[----:B------:R-:W-:Y:S01]  /*14a0*/  IADD3 R17, R21, R16, RZ ;  /* 0x0000001015117210 */ /* 0x000fe20007ffe0ff */
[----:B------:R-:W-:Y:S01]  /*14b0*/  IMAD R5, R0, R5, R15 ;  /* 0x0000000500057224 */ /* 0x000fe200078e020f */
[----:B------:R-:W-:-:S05]  /*14c0*/  MOV R16, R20 ;  /* 0x0000001400107202 */ /* 0x000fca0000000f00 */
[----:B------:R-:W-:-:S05]  /*14d0*/  IMAD.WIDE.U32 R16, R0, R4, R16 ;  /* 0x0000000400107225 */ /* 0x000fca00078e0010 */
[----:B------:R-:W-:Y:S02]  /*14e0*/  IADD3 R5, R17, R5, RZ ;  /* 0x0000000511057210 */ /* 0x000fe40007ffe0ff */
[----:B------:R-:W-:-:S07]  /*14f0*/  MOV R15, R16 ;  /* 0x00000010000f7202 */ /* 0x000fce0000000f00 */
.L_x_1128:
[----:B------:R-:W-:Y:S01]  /*1500*/  MOV R16, R15 ;  /* 0x0000000f00107202 */ /* 0x000fe20000000f00 */
[----:B------:R-:W-:Y:S01]  /*1510*/  IMAD R4, R19, R52, RZ ;  /* 0x0000003413047224 */ /* 0x000fe200078e02ff */
[----:B------:R-:W-:Y:S02]  /*1520*/  MOV R17, R5 ;  /* 0x0000000500117202 */ /* 0x000fe40000000f00 */
[----:B------:R-:W-:Y:S01]  /*1530*/  @!P0 LOP3.LUT R22, RZ, R9, RZ, 0x33, !PT ;  /* 0x00000009ff168212 */ /* 0x000fe200078e33ff */
[----:B------:R-:W-:Y:S01]  /*1540*/  IMAD R4, R53, R48, R4 ;  /* 0x0000003035047224 */ /* 0x000fe200078e0204 */
[----:B------:R-:W-:Y:S01]  /*1550*/  @P3 IADD3 R14, R8, R14, RZ ;  /* 0x0000000e080e3210 */ /* 0x000fe20007ffe0ff */
[----:B------:R-:W-:Y:S01]  /*1560*/  IMAD.WIDE.U32 R16, R52, R48, R16 ;  /* 0x0000003034107225 */ /* 0x000fe200078e0010 */
[----:B------:R-:W-:-:S04]  /*1570*/  SHF.R.S32.HI R9, RZ, 0x1f, R22 ;  /* 0x0000001fff097819 */ /* 0x000fc80000011416 */
[----:B------:R-:W-:Y:S01]  /*1580*/  IADD3 R17, R17, R4, RZ ;  /* 0x0000000411117210 */ /* 0x000fe20007ffe0ff */
[----:B--2---:R-:W-:Y:S02]  /*1590*/  IMAD R15, R9, R2, RZ ;  /* 0x00000002090f7224 */ /* 0x004fe400078e02ff */
[----:B-1----:R-:W-:-:S04]  /*15a0*/  @P3 IMAD.WIDE.U32 R4, R14, R6, RZ ;  /* 0x000000060e043225 */ /* 0x002fc800078e00ff */
        /* <DEDUP_REMOVED lines=20> */
.L_x_1127:
[----:B------:R-:W-:Y:S01]  /*16f0*/  ISETP.NE.AND P0, PT, R12, -0x1, PT ;  /* 0xffffffff0c00780c */ /* 0x000fe20003f05270 */
[----:B------:R-:W1:Y:S01]  /*1700*/  S2UR UR8, SR_CgaCtaId ;  /* 0x00000000000879c3 */ /* 0x000e620000008800 */
[----:B------:R-:W-:Y:S01]  /*1710*/  SHF.R.S32.HI R8, RZ, 0x1f, R34 ;  /* 0x0000001fff087819 */ /* 0x000fe20000011422 */
[----:B------:R-:W-:Y:S01]  /*1720*/  IMAD.IADD R235, R33, 0x1, -R13 ;  /* 0x0000000121eb7824 */ /* 0x000fe200078e0a0d */
[----:B------:R-:W-:Y:S01]  /*1730*/  ULDC.64 UR4, c[0x0][0x258] ;  /* 0x0000960000047ab9 */ /* 0x000fe20000000a00 */
[----:B------:R-:W-:Y:S01]  /*1740*/  VIADD R237, R46, 0xffffffff ;  /* 0xffffffff2eed7836 */ /* 0x000fe20000000000 */
[CC--:B------:R-:W-:Y:S01]  /*1750*/  LEA.HI R3, R8.reuse, R34.reuse, RZ, 0x3 ;  /* 0x0000002208037211 */ /* 0x0c0fe200078f18ff */
[----:B------:R-:W-:Y:S01]  /*1760*/  ULDC.64 UR6, c[0x0][0x268] ;  /* 0x00009a0000067ab9 */ /* 0x000fe20000000a00 */
[----:B------:R-:W-:Y:S01]  /*1770*/  LEA.HI R14, R8, R34, RZ, 0x2 ;  /* 0x00000022080e7211 */ /* 0x000fe200078f10ff */
[----:B------:R-:W-:Y:S01]  /*1780*/  BSSY B0, `(.L_x_1129) ;  /* 0x0000049000007945 */ /* 0x000fe20003800000 */
[----:B-----5:R-:W-:-:S02]  /*1790*/  SHF.R.S32.HI R0, RZ, 0x3, R3 ;  /* 0x00000003ff007819 */ /* 0x020fc40000011403 */
[----:B------:R-:W-:Y:S01]  /*17a0*/  LOP3.LUT R239, R14, 0xfffffffc, RZ, 0xc0, !PT ;  /* 0xfffffffc0eef7812 */ /* 0x000fe200078ec0ff */
[----:B------:R-:W2:Y:S01]  /*17b0*/  @P0 LDC.64 R6, c[0x0][0x240] ;  /* 0x00009000ff060b82 */ /* 0x000ea20000000a00 */
[----:B------:R-:W-:Y:S01]  /*17c0*/  @!P0 SHF.R.S32.HI R23, RZ, 0x1f, R240 ;  /* 0x0000001fff178819 */ /* 0x000fe200000114f0 */
[----:B------:R-:W-:Y:S01]  /*17d0*/  IMAD.SHL.U32 R17, R0, 0x40, RZ ;  /* 0x0000004000117824 */ /* 0x000fe200078e00ff */
[----:B------:R-:W-:Y:S01]  /*17e0*/  SHF.R.S32.HI R16, RZ, 0x2, R14 ;  /* 0x00000002ff107819 */ /* 0x000fe2000001140e */
[----:B------:R-:W-:-:S04]  /*17f0*/  IMAD.IADD R239, R34, 0x1, -R239 ;  /* 0x0000000122ef7824 */ /* 0x000fc800078e0aef */
[----:B------:R-:W3:Y:S01]  /*1800*/  @!P0 LDC.64 R4, c[0x0][0x228] ;  /* 0x00008a00ff048b82 */ /* 0x000ee20000000a00 */
[----:B------:R-:W-:-:S05]  /*1810*/  IMAD.SHL.U32 R239, R239, 0x8, RZ ;  /* 0x00000008efef7824 */ /* 0x000fca00078e00ff */
[----:B------:R-:W-:Y:S01]  /*1820*/  IADD3 R20, P2, R239, R20, RZ ;  /* 0x00000014ef147210 */ /* 0x000fe20007f5e0ff */
[C---:B--2---:R-:W-:Y:S01]  /*1830*/  @P0 IMAD.WIDE.U32 R26, R12.reuse, R6, RZ ;  /* 0x000000060c1a0225 */ /* 0x044fe200078e00ff */
[----:B------:R-:W-:Y:S02]  /*1840*/  LOP3.LUT R6, R17, 0xc0, RZ, 0xc0, !PT ;  /* 0x000000c011067812 */ /* 0x000fe400078ec0ff */
[----:B------:R-:W-:Y:S01]  /*1850*/  SHF.R.S32.HI R17, RZ, 0x1f, R16 ;  /* 0x0000001fff117819 */ /* 0x000fe20000011410 */
[----:B------:R-:W-:Y:S01]  /*1860*/  @P0 IMAD R21, R12, R7, R27 ;  /* 0x000000070c150224 */ /* 0x000fe200078e021b */
[----:B------:R-:W-:Y:S02]  /*1870*/  LOP3.LUT R238, R6, 0x18, R239, 0xf8, !PT ;  /* 0x0000001806ee7812 */ /* 0x000fe400078ef8ef */
[----:B------:R-:W-:Y:S01]  /*1880*/  SHF.R.U32.HI R12, RZ, 0x3, R6 ;  /* 0x00000003ff0c7819 */ /* 0x000fe20000011606 */
[-C--:B---3--:R-:W-:Y:S02]  /*1890*/  @!P0 IMAD R23, R23, R4.reuse, RZ ;  /* 0x0000000417178224 */ /* 0x088fe400078e02ff */
[----:B------:R-:W-:Y:S01]  /*18a0*/  @!P0 IMAD.WIDE.U32 R24, R240, R4, RZ ;  /* 0x00000004f0188225 */ /* 0x000fe200078e00ff */
[----:B------:R-:W-:-:S02]  /*18b0*/  LOP3.LUT R238, R238, R12, RZ, 0x3c, !PT ;  /* 0x0000000ceeee7212 */ /* 0x000fc400078e3cff */
[----:B------:R-:W-:Y:S01]  /*18c0*/  SHF.R.S32.HI R4, RZ, 0x1f, R10 ;  /* 0x0000001fff047819 */ /* 0x000fe2000001140a */
[----:B------:R-:W-:Y:S02]  /*18d0*/  @!P0 IMAD R5, R240, R5, R23 ;  /* 0x00000005f0058224 */ /* 0x000fe400078e0217 */
[----:B------:R-:W-:Y:S01]  /*18e0*/  @!P0 IMAD.MOV.U32 R26, RZ, RZ, R24 ;  /* 0x000000ffff1a8224 */ /* 0x000fe200078e0018 */
[----:B------:R-:W-:Y:S01]  /*18f0*/  IADD3 R24, P1, R239, R18, RZ ;  /* 0x00000012ef187210 */ /* 0x000fe20007f3e0ff */
[----:B------:R-:W-:Y:S01]  /*1900*/  IMAD.WIDE R6, R11, 0x40, R16 ;  /* 0x000000400b067825 */ /* 0x000fe200078e0210 */
[----:B------:R-:W-:Y:S02]  /*1910*/  LEA.HI R11, R14, R16, RZ, 0x1 ;  /* 0x000000100e0b7211 */ /* 0x000fe400078f08ff */
[----:B------:R-:W-:Y:S01]  /*1920*/  LEA.HI R14, R8, R34, RZ, 0x5 ;  /* 0x00000022080e7211 */ /* 0x000fe200078f28ff */
[----:B------:R-:W-:Y:S01]  /*1930*/  @!P0 IMAD.IADD R21, R25, 0x1, R5 ;  /* 0x0000000119158824 */ /* 0x000fe200078e0205 */
[----:B------:R-:W-:Y:S01]  /*1940*/  SHF.R.S32.HI R5, RZ, 0x1f, R239 ;  /* 0x0000001fff057819 */ /* 0x000fe200000114ef */
[----:B------:R-:W-:Y:S01]  /*1950*/  IMAD R4, R4, UR4, RZ ;  /* 0x0000000404047c24 */ /* 0x000fe2000f8e02ff */
[----:B------:R-:W-:Y:S01]  /*1960*/  IADD3 R26, P0, R239, R26, RZ ;  /* 0x0000001aef1a7210 */ /* 0x000fe20007f1e0ff */
[----:B------:R-:W-:Y:S01]  /*1970*/  IMAD R18, R9, UR6, RZ ;  /* 0x0000000609127c24 */ /* 0x000fe2000f8e02ff */
[----:B------:R-:W-:Y:S01]  /*1980*/  LOP3.LUT R11, R11, 0x7fffffe, RZ, 0xc0, !PT ;  /* 0x07fffffe0b0b7812 */ /* 0x000fe200078ec0ff */
[C---:B------:R-:W-:Y:S01]  /*1990*/  IMAD.X R25, R5.reuse, 0x1, R2, P1 ;  /* 0x0000000105197824 */ /* 0x040fe200008e0602 */
[----:B------:R-:W-:Y:S01]  /*19a0*/  SHF.R.S32.HI R12, RZ, 0x5, R14 ;  /* 0x00000005ff0c7819 */ /* 0x000fe2000001140e */
[C---:B------:R-:W-:Y:S01]  /*19b0*/  IMAD.X R27, R5.reuse, 0x1, R21, P0 ;  /* 0x00000001051b7824 */ /* 0x040fe200000e0615 */
[C---:B------:R-:W-:Y:S01]  /*19c0*/  ISETP.GE.AND P0, PT, R16.reuse, R235, PT ;  /* 0x000000eb1000720c */ /* 0x040fe20003f06270 */
[----:B------:R-:W-:Y:S01]  /*19d0*/  IMAD.X R21, R5, 0x1, R15, P2 ;  /* 0x0000000105157824 */ /* 0x000fe200010e060f */
[----:B------:R-:W-:Y:S01]  /*19e0*/  IADD3 R11, R16, -R11, RZ ;  /* 0x8000000b100b7210 */ /* 0x000fe20007ffe0ff */
[----:B------:R-:W-:Y:S01]  /*19f0*/  IMAD.WIDE.U32 R26, R10, UR4, R26 ;  /* 0x000000040a1a7c25 */ /* 0x000fe2000f8e001a */
[----:B------:R-:W-:Y:S01]  /*1a00*/  UMOV UR4, 0x400 ;  /* 0x0000040000047882 */ /* 0x000fe20000000000 */
[----:B------:R-:W-:Y:S01]  /*1a10*/  SHF.L.U32 R2, R237, 0x8, RZ ;  /* 0x00000008ed027819 */ /* 0x000fe200000006ff */
[----:B-1----:R-:W-:Y:S01]  /*1a20*/  ULEA UR4, UR8, UR4, 0x18 ;  /* 0x0000000408047291 */ /* 0x002fe2000f8ec03f */
[----:B------:R-:W-:-:S02]  /*1a30*/  IMAD R11, R12, 0x8, R11 ;  /* 0x000000080c0b7824 */ /* 0x000fc400078e020b */
[----:B------:R-:W-:Y:S02]  /*1a40*/  VIADD R15, R16, 0x20 ;  /* 0x00000020100f7836 */ /* 0x000fe40000000000 */
[----:B------:R-:W-:Y:S01]  /*1a50*/  IMAD R4, R10, UR5, R4 ;  /* 0x000000050a047c24 */ /* 0x000fe2000f8e0204 */
[----:B------:R-:W-:Y:S01]  /*1a60*/  LEA R238, R11, R238, 0x5 ;  /* 0x000000ee0bee7211 */ /* 0x000fe200078e28ff */
[C---:B------:R-:W-:Y:S01]  /*1a70*/  IMAD R18, R22.reuse, UR7, R18 ;  /* 0x0000000716127c24 */ /* 0x040fe2000f8e0212 */
[----:B------:R-:W-:Y:S01]  /*1a80*/  ISETP.GE.AND P1, PT, R15, R235, PT ;  /* 0x000000eb0f00720c */ /* 0x000fe20003f26270 */
[----:B------:R-:W-:Y:S01]  /*1a90*/  IMAD.WIDE.U32 R22, R22, UR6, R24 ;  /* 0x0000000616167c25 */ /* 0x000fe2000f8e0018 */
[----:B------:R-:W-:-:S03]  /*1aa0*/  LEA R238, R238, UR4, 0x1 ;  /* 0x00000004eeee7c11 */ /* 0x000fc6000f8e08ff */
[----:B------:R-:W-:Y:S02]  /*1ab0*/  IMAD.IADD R5, R69, 0x1, -R2 ;  /* 0x0000000145057824 */ /* 0x000fe400078e0a02 */
        /* <DEDUP_REMOVED lines=21> */
.L_x_1130:
[----:B------:R-:W-:Y:S05]  /*1c10*/  BSYNC B0 ;  /* 0x0000000000007941 */ /* 0x000fea0003800000 */
.L_x_1129:
        /* <DEDUP_REMOVED lines=21> */
.L_x_1132:
[----:B------:R-:W-:Y:S05]  /*1d70*/  BSYNC B0 ;  /* 0x0000000000007941 */ /* 0x000fea0003800000 */
.L_x_1131:
[----:B------:R-:W1:Y:S01]  /*1d80*/  LDC.64 R44, c[0x0][0x250] ;  /* 0x00009400ff2c7b82 */ /* 0x000e620000000a00 */
[CC--:B------:R-:W-:Y:S01]  /*1d90*/  ISETP.GE.AND P2, PT, R16.reuse, R5.reuse, PT ;  /* 0x000000051000720c */ /* 0x0c0fe20003f46270 */
[----:B------:R-:W-:Y:S01]  /*1da0*/  IMAD R54, R17, R52, RZ ;  /* 0x0000003411367224 */ /* 0x000fe200078e02ff */
[C---:B------:R-:W-:Y:S01]  /*1db0*/  IADD3 R48, P0, R16.reuse, R48, RZ ;  /* 0x0000003010307210 */ /* 0x040fe20007f1e0ff */
[C---:B------:R-:W-:Y:S01]  /*1dc0*/  VIADD R11, R16.reuse, 0x40 ;  /* 0x00000040100b7836 */ /* 0x040fe20000000000 */
[C---:B------:R-:W-:Y:S01]  /*1dd0*/  IADD3 R9, R16.reuse, 0x80, RZ ;  /* 0x0000008010097810 */ /* 0x040fe20007ffe0ff */
[C---:B------:R-:W-:Y:S01]  /*1de0*/  VIADD R10, R16.reuse, 0x60 ;  /* 0x00000060100a7836 */ /* 0x040fe20000000000 */
[----:B------:R-:W-:Y:S01]  /*1df0*/  BSSY B0, `(.L_x_1133) ;  /* 0x000001b000007945 */ /* 0x000fe20003800000 */
[C---:B------:R-:W-:Y:S01]  /*1e00*/  VIADD R7, R16.reuse, 0xa0 ;  /* 0x000000a010077836 */ /* 0x040fe20000000000 */
[-C--:B------:R-:W-:Y:S01]  /*1e10*/  ISETP.GE.AND P1, PT, R15, R5.reuse, PT ;  /* 0x000000050f00720c */ /* 0x080fe20003f26270 */
[----:B------:R-:W-:Y:S01]  /*1e20*/  IMAD.WIDE.U32 R20, R16, R52, R20 ;  /* 0x0000003410147225 */ /* 0x000fe200078e0014 */
        /* <DEDUP_REMOVED lines=23> */
.L_x_1134:
[----:B------:R-:W-:Y:S05]  /*1fa0*/  BSYNC B0 ;  /* 0x0000000000007941 */ /* 0x000fea0003800000 */
.L_x_1133:
        /* <DEDUP_REMOVED lines=11> */
[----:B----4-:R-:W-:-:S04]  /*2060*/  LEA R24, P1, R21, UR6, 0x1 ;  /* 0x0000000615187c11 */ /* 0x010fc8000f8208ff */
[----:B------:R-:W-:-:S05]  /*2070*/  LEA.HI.X R25, R21, UR7, R20, 0x1, P1 ;  /* 0x0000000715197c11 */ /* 0x000fca00088f0c14 */
[----:B------:R-:W-:Y:S01]  /*2080*/  @!PT LDS RZ, [RZ] ;  /* 0x00000000fffff984 */ /* 0x000fe20000000800 */
[----:B------:R-:W-:Y:S01]  /*2090*/  @!PT LDS RZ, [RZ] ;  /* 0x00000000fffff984 */ /* 0x000fe20000000800 */
[----:B------:R-:W-:Y:S01]  /*20a0*/  @!PT LDS RZ, [RZ] ;  /* 0x00000000fffff984 */ /* 0x000fe20000000800 */
[----:B------:R1:W-:Y:S04]  /*20b0*/  LDGSTS.E.BYPASS.LTC128B.128 [R238+0x1800], desc[UR10][R24.64] ;  /* 0x0180000018ee7fae */ /* 0x0003e8000b901d4a */
.L_x_1136:
[----:B------:R-:W-:Y:S05]  /*20c0*/  BSYNC B0 ;  /* 0x0000000000007941 */ /* 0x000fea0003800000 */
.L_x_1135:
[----:B------:R-:W-:Y:S01]  /*20d0*/  BSSY B0, `(.L_x_1137) ;  /* 0x0000010000007945 */ /* 0x000fe20003800000 */
[----:B------:R-:W-:-:S03]  /*20e0*/  ISETP.GE.AND P1, PT, R6, R5, PT ;  /* 0x000000050600720c */ /* 0x000fc60003f26270 */
[----:B------:R-:W-:Y:S10]  /*20f0*/  @P0 BRA `(.L_x_1138) ;  /* 0x0000000000340947 */ /* 0x000ff40003800000 */
        /* <DEDUP_REMOVED lines=13> */
.L_x_1138:
[----:B------:R-:W-:Y:S05]  /*21d0*/  BSYNC B0 ;  /* 0x0000000000007941 */ /* 0x000fea0003800000 */
.L_x_1137:
[----:B------:R-:W-:Y:S04]  /*21e0*/  BSSY B0, `(.L_x_1139) ;  /* 0x0000012000007945 */ /* 0x000fe80003800000 */
[----:B------:R-:W-:Y:S05]  /*21f0*/  @P5 BRA `(.L_x_1140) ;  /* 0x0000000000405947 */ /* 0x000fea0003800000 */
[----:B------:R-:W-:Y:S02]  /*2200*/  ULDC UR5, c[0x0][0x2d0] ;  /* 0x0000b40000057ab9 */ /* 0x000fe40000000800 */
[----:B------:R-:W-:-:S13]  /*2210*/  ISETP.GE.AND P0, PT, R239, UR5, PT ;  /* 0x00000005ef007c0c */ /* 0x000fda000bf06270 */
[----:B------:R1:W-:Y:S01]  /*2220*/  @P0 STS.128 [R238+0x2800], RZ ;  /* 0x002800ffee000388 */ /* 0x0003e20000000c00 */
[----:B------:R-:W-:Y:S05]  /*2230*/  @P0 BRA `(.L_x_1140) ;  /* 0x0000000000300947 */ /* 0x000fea0003800000 */
[----:B-1--4-:R-:W-:Y:S01]  /*2240*/  MOV R24, R55 ;  /* 0x0000003700187202 */ /* 0x012fe20000000f00 */
        /* <DEDUP_REMOVED lines=11> */
.L_x_1140:
[----:B------:R-:W-:Y:S05]  /*2300*/  BSYNC B0 ;  /* 0x0000000000007941 */ /* 0x000fea0003800000 */
.L_x_1139:
        /* <DEDUP_REMOVED lines=15> */
.L_x_1142:
[----:B------:R-:W-:Y:S05]  /*2400*/  BSYNC B0 ;  /* 0x0000000000007941 */ /* 0x000fea0003800000 */
.L_x_1141:
        /* <DEDUP_REMOVED lines=18> */
.L_x_1144:
[----:B------:R-:W-:Y:S05]  /*2530*/  BSYNC B0 ;  /* 0x0000000000007941 */ /* 0x000fea0003800000 */
.L_x_1143:
        /* <DEDUP_REMOVED lines=18> */
.L_x_1146:
[----:B------:R-:W-:Y:S05]  /*2660*/  BSYNC B0 ;  /* 0x0000000000007941 */ /* 0x000fea0003800000 */
.L_x_1145:
        /* <DEDUP_REMOVED lines=18> */
.L_x_1148:
[----:B------:R-:W-:Y:S05]  /*2790*/  BSYNC B0 ;  /* 0x0000000000007941 */ /* 0x000fea0003800000 */
.L_x_1147:
[----:B------:R-:W0:Y:S01]  /*27a0*/  LDGDEPBAR ;  /* 0x00000000000079af */ /* 0x000e220000000000 */
[----:B------:R-:W-:Y:S01]  /*27b0*/  ISETP.GE.AND P2, PT, R16, R5, PT ;  /* 0x000000051000720c */ /* 0x000fe20003f46270 */
[----:B-1----:R-:W-:Y:S01]  /*27c0*/  IMAD R19, R19, R44, RZ ;  /* 0x0000002c13137224 */ /* 0x002fe200078e02ff */
[----:B------:R-:W-:Y:S01]  /*27d0*/  ULDC.64 UR8, c[0x0][0x220] ;  /* 0x0000880000087ab9 */ /* 0x000fe20000000a00 */
[----:B------:R-:W-:Y:S01]  /*27e0*/  IMAD.IADD R23, R23, 0x1, R18 ;  /* 0x0000000117177824 */ /* 0x000fe200078e0212 */
[----:B------:R-:W-:Y:S01]  /*27f0*/  LEA.HI R8, R8, R34, RZ, 0x4 ;  /* 0x0000002208087211 */ /* 0x000fe200078f20ff */
[C---:B------:R-:W-:Y:S01]  /*2800*/  IMAD R47, R48.reuse, R45, R19 ;  /* 0x0000002d302f7224 */ /* 0x040fe200078e0213 */
[----:B------:R-:W-:Y:S01]  /*2810*/  BSSY B0, `(.L_x_1149) ;  /* 0x000001d000007945 */ /* 0x000fe20003800000 */
[----:B------:R-:W-:Y:S01]  /*2820*/  IMAD.WIDE.U32 R48, R48, R44, R22 ;  /* 0x0000002c30307225 */ /* 0x000fe200078e0016 */
[-C--:B------:R-:W-:Y:S02]  /*2830*/  ISETP.GE.AND P1, PT, R15, R5.reuse, PT ;  /* 0x000000050f00720c */ /* 0x080fe40003f26270 */
[----:B------:R-:W-:Y:S01]  /*2840*/  ISETP.GE.AND P0, PT, R11, R5, PT ;  /* 0x000000050b00720c */ /* 0x000fe20003f06270 */
[----:B------:R-:W-:Y:S01]  /*2850*/  IMAD.IADD R47, R49, 0x1, R47 ;  /* 0x00000001312f7824 */ /* 0x000fe200078e022f */
[----:B------:R-:W-:-:S02]  /*2860*/  LEA R153, P3, R48, UR8, 0x1 ;  /* 0x0000000830997c11 */ /* 0x000fc4000f8608ff */
[-C--:B------:R-:W-:Y:S02]  /*2870*/  ISETP.GE.AND P5, PT, R10, R5.reuse, PT ;  /* 0x000000050a00720c */ /* 0x080fe40003fa6270 */
[----:B------:R-:W-:Y:S02]  /*2880*/  LEA.HI.X R152, R48, UR9, R47, 0x1, P3 ;  /* 0x0000000930987c11 */ /* 0x000fe400098f0c2f */
[-C--:B------:R-:W-:Y:S02]  /*2890*/  ISETP.GE.AND P3, PT, R7, R5.reuse, PT ;  /* 0x000000050700720c */ /* 0x080fe40003f66270 */
[----:B------:R-:W-:Y:S02]  /*28a0*/  ISETP.GE.AND P4, PT, R9, R5, PT ;  /* 0x000000050900720c */ /* 0x000fe40003f86270 */
[----:B------:R-:W-:Y:S01]  /*28b0*/  LOP3.LUT R7, R8, 0xfffffff0, RZ, 0xc0, !PT ;  /* 0xfffffff008077812 */ /* 0x000fe200078ec0ff */
[----:B------:R-:W-:-:S04]  /*28c0*/  DEPBAR.LE SB0, 0x0 ;  /* 0x000080000000791a */ /* 0x000fc80000000000 */
[----:B------:R-:W-:Y:S06]  /*28d0*/  BAR.SYNC.DEFER_BLOCKING 0x0 ;  /* 0x0000000000007b1d */ /* 0x000fec0000010000 */
        /* <DEDUP_REMOVED lines=16> */
.L_x_1150:
[----:B------:R-:W-:Y:S05]  /*29e0*/  BSYNC B0 ;  /* 0x0000000000007941 */ /* 0x000fea0003800000 */
.L_x_1149:
[----:B------:R-:W-:Y:S01]  /*29f0*/  IMAD.IADD R7, R34, 0x1, -R7 ;  /* 0x0000000122077824 */ /* 0x000fe200078e0a07 */
[----:B-1----:R-:W-:Y:S01]  /*2a00*/  LOP3.LUT R11, R3, 0xfffffff8, RZ, 0xc0, !PT ;  /* 0xfffffff8030b7812 */ /* 0x002fe200078ec0ff */
[----:B------:R1:W-:Y:S01]  /*2a10*/  @P1 STS.128 [R238+0x5800], RZ ;  /* 0x005800ffee001388 */ /* 0x0003e20000000c00 */
[----:B------:R-:W-:Y:S01]  /*2a20*/  ISETP.GE.AND P2, PT, R4, R5, PT ;  /* 0x000000050400720c */ /* 0x000fe20003f46270 */
[----:B------:R-:W-:Y:S01]  /*2a30*/  BSSY B0, `(.L_x_1151) ;  /* 0x0000033000007945 */ /* 0x000fe20003800000 */
[----:B------:R-:W-:Y:S01]  /*2a40*/  LEA.HI R10, R7, R7, RZ, 0x1 ;  /* 0x00000007070a7211 */ /* 0x000fe200078f08ff */
[----:B------:R-:W-:Y:S01]  /*2a50*/  IMAD.IADD R11, R34, 0x1, -R11 ;  /* 0x00000001220b7824 */ /* 0x000fe200078e0a0b */
[----:B------:R-:W-:Y:S02]  /*2a60*/  SHF.R.S32.HI R232, RZ, 0x4, R8 ;  /* 0x00000004ffe87819 */ /* 0x000fe40000011408 */
[--C-:B------:R-:W-:Y:S02]  /*2a70*/  SHF.R.S32.HI R4, RZ, 0x1, R10.reuse ;  /* 0x00000001ff047819 */ /* 0x100fe4000001140a */
[----:B------:R-:W-:-:S02]  /*2a80*/  SHF.R.S32.HI R8, RZ, 0x1f, R10 ;  /* 0x0000001fff087819 */ /* 0x000fc4000001140a */
[----:B------:R-:W-:Y:S02]  /*2a90*/  LEA.HI R9, R3, R0, RZ, 0x1 ;  /* 0x0000000003097211 */ /* 0x000fe400078f08ff */
[----:B------:R-:W-:Y:S02]  /*2aa0*/  LEA.HI R8, R8, R4, RZ, 0x2 ;  /* 0x0000000408087211 */ /* 0x000fe400078f10ff */
[----:B------:R-:W-:Y:S02]  /*2ab0*/  LEA.HI R3, R11, R11, RZ, 0x1 ;  /* 0x0000000b0b037211 */ /* 0x000fe400078f08ff */
[----:B------:R-:W-:Y:S02]  /*2ac0*/  LEA.HI R16, R232, R232, RZ, 0x1 ;  /* 0x000000e8e8107211 */ /* 0x000fe400078f08ff */
[----:B------:R-:W-:Y:S02]  /*2ad0*/  SHF.R.S32.HI R89, RZ, 0x1f, R7 ;  /* 0x0000001fff597819 */ /* 0x000fe40000011407 */
[----:B------:R-:W-:-:S02]  /*2ae0*/  LOP3.LUT R8, R8, 0xfffffffc, RZ, 0xc0, !PT ;  /* 0xfffffffc08087812 */ /* 0x000fc400078ec0ff */
[----:B------:R-:W-:Y:S02]  /*2af0*/  LOP3.LUT R15, R3, 0xfffffffe, RZ, 0xc0, !PT ;  /* 0xfffffffe030f7812 */ /* 0x000fe400078ec0ff */
[----:B------:R-:W-:Y:S01]  /*2b00*/  LOP3.LUT R9, R9, 0xfffffffe, RZ, 0xc0, !PT ;  /* 0xfffffffe09097812 */ /* 0x000fe200078ec0ff */
[----:B------:R-:W-:Y:S01]  /*2b10*/  IMAD.IADD R4, R4, 0x1, -R8 ;  /* 0x0000000104047824 */ /* 0x000fe200078e0a08 */
[----:B------:R-:W-:Y:S01]  /*2b20*/  LOP3.LUT R16, R16, 0xfffffffe, RZ, 0xc0, !PT ;  /* 0xfffffffe10107812 */ /* 0x000fe200078ec0ff */
[----:B------:R-:W-:Y:S01]  /*2b30*/  IMAD.IADD R11, R11, 0x1, -R15 ;  /* 0x000000010b0b7824 */ /* 0x000fe200078e0a0f */
[----:B------:R-:W-:Y:S01]  /*2b40*/  SHF.R.S32.HI R3, RZ, 0x1, R3 ;  /* 0x00000001ff037819 */ /* 0x000fe20000011403 */
[----:B------:R-:W-:Y:S01]  /*2b50*/  IMAD.IADD R9, R0, 0x1, -R9 ;  /* 0x0000000100097824 */ /* 0x000fe200078e0a09 */
[----:B------:R-:W-:Y:S01]  /*2b60*/  LEA.HI R89, R89, R7, RZ, 0x3 ;  /* 0x0000000759597211 */ /* 0x000fe200078f18ff */
[----:B------:R-:W-:Y:S01]  /*2b70*/  IMAD.IADD R232, R232, 0x1, -R16 ;  /* 0x00000001e8e87824 */ /* 0x000fe200078e0a10 */
[----:B------:R-:W-:Y:S01]  /*2b80*/  LOP3.LUT R0, R10, 0x7fffffe, RZ, 0xc0, !PT ;  /* 0x07fffffe0a007812 */ /* 0x000fe200078ec0ff */
[----:B------:R-:W-:-:S02]  /*2b90*/  IMAD.SHL.U32 R8, R3, 0x40, RZ ;  /* 0x0000004003087824 */ /* 0x000fc400078e00ff */
[----:B------:R-:W-:Y:S02]  /*2ba0*/  IMAD.SHL.U32 R89, R89, 0x20, RZ ;  /* 0x0000002059597824 */ /* 0x000fe400078e00ff */
[----:B------:R-:W-:Y:S01]  /*2bb0*/  IMAD.SHL.U32 R88, R4, 0x40, RZ ;  /* 0x0000004004587824 */ /* 0x000fe200078e00ff */
[----:B------:R-:W-:Y:S01]  /*2bc0*/  LOP3.LUT R8, R8, 0xc0, RZ, 0xc0, !PT ;  /* 0x000000c008087812 */ /* 0x000fe200078ec0ff */
[----:B------:R-:W-:Y:S01]  /*2bd0*/  IMAD.SHL.U32 R9, R9, 0x8, RZ ;  /* 0x0000000809097824 */ /* 0x000fe200078e00ff */
[----:B------:R-:W-:Y:S01]  /*2be0*/  LOP3.LUT R89, R89, 0xffffff00, RZ, 0xc0, !PT ;  /* 0xffffff0059597812 */ /* 0x000fe200078ec0ff */
[----:B------:R-:W-:Y:S01]  /*2bf0*/  IMAD.SHL.U32 R10, R232, 0x8, RZ ;  /* 0x00000008e80a7824 */ /* 0x000fe200078e00ff */
[----:B------:R-:W-:Y:S01]  /*2c00*/  LOP3.LUT R88, R88, 0xc0, RZ, 0xc0, !PT ;  /* 0x000000c058587812 */ /* 0x000fe200078ec0ff */
[----:B------:R-:W-:Y:S01]  /*2c10*/  IMAD.IADD R0, R7, 0x1, -R0 ;  /* 0x0000000107007824 */ /* 0x000fe200078e0a00 */
[----:B------:R-:W-:Y:S01]  /*2c20*/  LOP3.LUT R9, R8, 0x8, R9, 0xf8, !PT ;  /* 0x0000000808097812 */ /* 0x000fe200078ef809 */
[----:B------:R-:W-:Y:S01]  /*2c30*/  IMAD R7, R12, 0x200, R89 ;  /* 0x000002000c077824 */ /* 0x000fe200078e0259 */
[----:B------:R-:W-:Y:S01]  /*2c40*/  LOP3.LUT R10, R88, 0x8, R10, 0xf8, !PT ;  /* 0x00000008580a7812 */ /* 0x000fe200078ef80a */
[----:B------:R-:W-:Y:S01]  /*2c50*/  IMAD R232, R232, 0x8, R11 ;  /* 0x00000008e8e87824 */ /* 0x000fe200078e020b */
[----:B------:R-:W-:Y:S01]  /*2c60*/  SHF.R.U32.HI R8, RZ, 0x3, R8 ;  /* 0x00000003ff087819 */ /* 0x000fe20000011608 */
[----:B------:R-:W-:Y:S01]  /*2c70*/  IMAD R7, R0, 0x20, R7 ;  /* 0x0000002000077824 */ /* 0x000fe200078e0207 */
[----:B------:R-:W-:-:S02]  /*2c80*/  SHF.R.U32.HI R88, RZ, 0x3, R88 ;  /* 0x00000003ff587819 */ /* 0x000fc40000011658 */
        /* <DEDUP_REMOVED lines=13> */
.L_x_1152:
[----:B------:R-:W-:Y:S05]  /*2d60*/  BSYNC B0 ;  /* 0x0000000000007941 */ /* 0x000fea0003800000 */
.L_x_1151:
        /* <DEDUP_REMOVED lines=18> */
.L_x_1154:
[----:B------:R-:W-:Y:S05]  /*2e90*/  BSYNC B0 ;  /* 0x0000000000007941 */ /* 0x000fea0003800000 */
.L_x_1153:
        /* <DEDUP_REMOVED lines=16> */
.L_x_1156:
[----:B------:R-:W-:Y:S05]  /*2fa0*/  BSYNC B0 ;  /* 0x0000000000007941 */ /* 0x000fea0003800000 */
.L_x_1155:
        /* <DEDUP_REMOVED lines=13> */
.L_x_1158:
[----:B------:R-:W-:Y:S05]  /*3080*/  BSYNC B0 ;  /* 0x0000000000007941 */ /* 0x000fea0003800000 */
.L_x_1157:
        /* <DEDUP_REMOVED lines=16> */
.L_x_1160:
[----:B------:R-:W-:Y:S05]  /*3190*/  BSYNC B0 ;  /* 0x0000000000007941 */ /* 0x000fea0003800000 */
.L_x_1159:
        /* <DEDUP_REMOVED lines=16> */
.L_x_1162:
[----:B------:R-:W-:Y:S05]  /*32a0*/  BSYNC B0 ;  /* 0x0000000000007941 */ /* 0x000fea0003800000 */
.L_x_1161:
        /* <DEDUP_REMOVED lines=16> */
.L_x_1164:
[----:B------:R-:W-:Y:S05]  /*33b0*/  BSYNC B0 ;  /* 0x0000000000007941 */ /* 0x000fea0003800000 */
.L_x_1163:
[----:B--2---:R-:W-:Y:S01]  /*33c0*/  LDSM.16.M88.4 R28, [R234] ;  /* 0x00000000ea1c783b */ /* 0x004fe20000000200 */
[----:B------:R-:W-:Y:S01]  /*33d0*/  LOP3.LUT P0, RZ, R3, 0x2, RZ, 0xc0, !PT ;  /* 0x0000000203ff7812 */ /* 0x000fe2000780c0ff */
[----:B------:R-:W-:Y:S01]  /*33e0*/  IMAD.MOV.U32 R3, RZ, RZ, 0x10 ;  /* 0x00000010ff037424 */ /* 0x000fe200078e00ff */
[----:B------:R-:W-:Y:S01]  /*33f0*/  LOP3.LUT P1, RZ, R4, 0x2, RZ, 0xc0, !PT ;  /* 0x0000000204ff7812 */ /* 0x000fe2000782c0ff */
[----:B------:R-:W2:Y:S01]  /*3400*/  LDSM.16.M88.4 R160, [R232+0x1000] ;  /* 0x00100000e8a0783b */ /* 0x000ea20000000200 */
[----:B------:R-:W-:Y:S01]  /*3410*/  VIADD R4, R232, 0x1000 ;  /* 0x00001000e8047836 */ /* 0x000fe20000000000 */
[----:B------:R-:W-:Y:S01]  /*3420*/  LOP3.LUT R14, R14, 0xffffffe0, RZ, 0xc0, !PT ;  /* 0xffffffe00e0e7812 */ /* 0x000fe200078ec0ff */
[----:B------:R-:W-:Y:S01]  /*3430*/  VIADD R231, R232, 0x1020 ;  /* 0x00001020e8e77836 */ /* 0x000fe20000000000 */
[----:B------:R-:W-:Y:S01]  /*3440*/  SEL R3, R3, 0xfffffff0, !P1 ;  /* 0xfffffff003037807 */ /* 0x000fe20004800000 */
[----:B------:R-:W5:Y:S01]  /*3450*/  LDSM.16.M88.4 R140, [R232+0x1400] ;  /* 0x00140000e88c783b */ /* 0x000f620000000200 */
[----:B------:R-:W-:-:S02]  /*3460*/  IMAD R35, R12, 0x10, R13 ;  /* 0x000000100c237824 */ /* 0x000fc400078e020d */
[----:B------:R-:W-:Y:S01]  /*3470*/  IMAD.IADD R14, R34, 0x1, -R14 ;  /* 0x00000001220e7824 */ /* 0x000fe200078e0a0e */
[----:B------:R-:W-:Y:S01]  /*3480*/  LDSM.16.M88.4 R20, [R232+0x1800] ;  /* 0x00180000e814783b */ /* 0x000fe20000000200 */
[----:B------:R-:W-:Y:S02]  /*3490*/  @P0 VIADD R231, R4, 0xffffffe0 ;  /* 0xffffffe004e70836 */ /* 0x000fe40000000000 */
[----:B------:R-:W-:Y:S01]  /*34a0*/  IMAD R233, R3, 0x2, R234 ;  /* 0x0000000203e97824 */ /* 0x000fe200078e02ea */
[----:B------:R-:W-:Y:S01]  /*34b0*/  SHF.R.S32.HI R15, RZ, 0x1f, R14 ;  /* 0x0000001fff0f7819 */ /* 0x000fe2000001140e */
[----:B------:R-:W-:Y:S01]  /*34c0*/  IMAD.SHL.U32 R90, R34, 0x2, RZ ;  /* 0x00000002225a7824 */ /* 0x000fe200078e00ff */
[----:B----4-:R-:W-:Y:S01]  /*34d0*/  LDSM.16.M88.4 R24, [R231] ;  /* 0x00000000e718783b */ /* 0x010fe20000000200 */
[----:B------:R-:W-:Y:S01]  /*34e0*/  IMAD R89, R0, 0x20, R89 ;  /* 0x0000002000597824 */ /* 0x000fe200078e0259 */
[----:B------:R-:W-:Y:S01]  /*34f0*/  LEA.HI R14, R15, R14, RZ, 0x2 ;  /* 0x0000000e0f0e7211 */ /* 0x000fe200078f10ff */
[C---:B------:R-:W-:Y:S01]  /*3500*/  VIADD R228, R231.reuse, 0x400 ;  /* 0x00000400e7e47836 */ /* 0x040fe20000000000 */
[----:B-1----:R-:W1:Y:S01]  /*3510*/  LDSM.16.M88.4 R4, [R233] ;  /* 0x00000000e904783b */ /* 0x002e620000000200 */
[----:B------:R-:W-:Y:S01]  /*3520*/  LOP3.LUT R90, R90, 0x6, RZ, 0xc0, !PT ;  /* 0x000000065a5a7812 */ /* 0x000fe200078ec0ff */
[----:B------:R-:W-:-:S02]  /*3530*/  VIADD R227, R231, 0x800 ;  /* 0x00000800e7e37836 */ /* 0x000fc40000000000 */
[----:B------:R-:W4:Y:S01]  /*3540*/  LDSM.16.M88.4 R8, [R231+0x400] ;  /* 0x00040000e708783b */ /* 0x000f220000000200 */
[C---:B------:R-:W-:Y:S02]  /*3550*/  VIADD R226, R231.reuse, 0xc00 ;  /* 0x00000c00e7e27836 */ /* 0x040fe40000000000 */
[----:B------:R-:W-:Y:S01]  /*3560*/  IMAD.IADD R90, R2, 0x1, R90 ;  /* 0x00000001025a7824 */ /* 0x000fe200078e025a */
[----:B------:R-:W-:Y:S01]  /*3570*/  LDSM.16.M88.4 R36, [R231+0x800] ;  /* 0x00080000e724783b */ /* 0x000fe20000000200 */
[C---:B------:R-:W-:Y:S02]  /*3580*/  VIADD R225, R231.reuse, 0x1000 ;  /* 0x00001000e7e17836 */ /* 0x040fe40000000000 */
[C---:B------:R-:W-:Y:S01]  /*3590*/  VIADD R0, R90.reuse, 0x9 ;  /* 0x000000095a007836 */ /* 0x040fe20000000000 */
[----:B------:R-:W-:Y:S01]  /*35a0*/  LDSM.16.M88.4 R40, [R231+0xc00] ;  /* 0x000c0000e728783b */ /* 0x000fe20000000200 */
[C---:B------:R-:W-:Y:S02]  /*35b0*/  VIADD R50, R90.reuse, 0x39 ;  /* 0x000000395a327836 */ /* 0x040fe40000000000 */
[----:B------:R-:W-:Y:S01]  /*35c0*/  VIADD R92, R90, 0x79 ;  /* 0x000000795a5c7836 */ /* 0x000fe20000000000 */
[----:B------:R-:W-:Y:S01]  /*35d0*/  LDSM.16.M88.4 R64, [R231+0x1000] ;  /* 0x00100000e740783b */ /* 0x000fe20000000200 */
[----:B------:R-:W-:-:S02]  /*35e0*/  VIADD R224, R231, 0x1400 ;  /* 0x00001400e7e07836 */ /* 0x000fc40000000000 */
[C---:B------:R-:W-:Y:S01]  /*35f0*/  VIADD R223, R231.reuse, 0x1800 ;  /* 0x00001800e7df7836 */ /* 0x040fe20000000000 */
[----:B------:R-:W-:Y:S01]  /*3600*/  LDSM.16.M88.4 R60, [R231+0x1800] ;  /* 0x00180000e73c783b */ /* 0x000fe20000000200 */
[C---:B--2---:R-:W-:Y:S01]  /*3610*/  HMMA.16816.F32 R56, R28.reuse, R160, RZ ;  /* 0x000000a01c38723c */ /* 0x044fe200000018ff */
[C---:B------:R-:W-:Y:S02]  /*3620*/  VIADD R222, R231.reuse, 0x1c00 ;  /* 0x00001c00e7de7836 */ /* 0x040fe40000000000 */
[----:B------:R-:W-:Y:S01]  /*3630*/  LDSM.16.M88.4 R72, [R231+0x2000] ;  /* 0x00200000e748783b */ /* 0x000fe20000000200 */
[C---:B------:R-:W-:Y:S02]  /*3640*/  VIADD R221, R231.reuse, 0x2000 ;  /* 0x00002000e7dd7836 */ /* 0x040fe40000000000 */
[----:B-----5:R-:W-:Y:S01]  /*3650*/  HMMA.16816.F32 R16, R28, R140, RZ ;  /* 0x0000008c1c10723c */ /* 0x020fe200000018ff */
[----:B------:R-:W-:Y:S01]  /*3660*/  LDSM.16.M88.4 R104, [R232+0x4000] ;  /* 0x00400000e868783b */ /* 0x000fe20000000200 */
[----:B------:R-:W-:-:S02]  /*3670*/  VIADD R220, R231, 0x2400 ;  /* 0x00002400e7dc7836 */ /* 0x000fc40000000000 */
[C---:B------:R-:W-:Y:S01]  /*3680*/  VIADD R219, R231.reuse, 0x2800 ;  /* 0x00002800e7db7836 */ /* 0x040fe20000000000 */
[----:B------:R-:W0:Y:S01]  /*3690*/  LDGDEPBAR ;  /* 0x00000000000079af */ /* 0x000e220000000000 */
[C---:B------:R-:W-:Y:S01]  /*36a0*/  HMMA.16816.F32 R160, R28.reuse, R162, RZ ;  /* 0x000000a21ca0723c */ /* 0x040fe200000018ff */
[C---:B------:R-:W-:Y:S02]  /*36b0*/  VIADD R218, R231.reuse, 0x2c00 ;  /* 0x00002c00e7da7836 */ /* 0x040fe40000000000 */
[C---:B------:R-:W-:Y:S02]  /*36c0*/  VIADD R217, R231.reuse, 0x3000 ;  /* 0x00003000e7d97836 */ /* 0x040fe40000000000 */
[C---:B------:R-:W-:Y:S01]  /*36d0*/  VIADD R216, R231.reuse, 0x3400 ;  /* 0x00003400e7d87836 */ /* 0x040fe20000000000 */
[----:B------:R-:W-:Y:S01]  /*36e0*/  HMMA.16816.F32 R140, R28, R142, RZ ;  /* 0x0000008e1c8c723c */ /* 0x000fe200000018ff */
[C---:B------:R-:W-:Y:S02]  /*36f0*/  VIADD R151, R231.reuse, 0x3800 ;  /* 0x00003800e7977836 */ /* 0x040fe40000000000 */
[----:B------:R-:W-:-:S03]  /*3700*/  VIADD R150, R231, 0x3c00 ;  /* 0x00003c00e7967836 */ /* 0x000fc60000000000 */
[C---:B-1----:R-:W-:Y:S06]  /*3710*/  HMMA.16816.F32 R56, R4.reuse, R24, R56 ;  /* 0x000000180438723c */ /* 0x042fec0000001838 */
[C---:B----4-:R-:W-:Y:S01]  /*3720*/  HMMA.16816.F32 R16, R4.reuse, R8, R16 ;  /* 0x000000080410723c */ /* 0x050fe20000001810 */
[----:B------:R-:W-:Y:S02]  /*3730*/  SHF.R.S32.HI R24, RZ, 0x2, R14 ;  /* 0x00000002ff187819 */ /* 0x000fe4000001140e */
[----:B------:R-:W1:Y:S02]  /*3740*/  LDSM.16.M88.4 R12, [R232+0x1c00] ;  /* 0x001c0000e80c783b */ /* 0x000e640000000200 */
[----:B------:R-:W-:Y:S01]  /*3750*/  IADD3 R24, R35, 0x1, R24 ;  /* 0x0000000123187810 */ /* 0x000fe20007ffe018 */
[----:B------:R-:W-:Y:S01]  /*3760*/  HMMA.16816.F32 R160, R4, R26, R160 ;  /* 0x0000001a04a0723c */ /* 0x000fe200000018a0 */
[----:B------:R-:W-:-:S02]  /*3770*/  VIADD R8, R90, 0x8 ;  /* 0x000000085a087836 */ /* 0x000fc40000000000 */
[----:B------:R-:W-:-:S03]  /*3780*/  IADD3 R24, R69, R24, -R33 ;  /* 0x0000001845187210 */ /* 0x000fc60007ffe821 */
[----:B------:R-:W-:Y:S02]  /*3790*/  HMMA.16816.F32 R140, R4, R10, R140 ;  /* 0x0000000a048c723c */ /* 0x000fe4000000188c */
[----:B------:R-:W-:Y:S02]  /*37a0*/  IMAD.IADD R32, R24, 0x1, R32 ;  /* 0x0000000118207824 */ /* 0x000fe400078e0220 */
[----:B------:R-:W-:-:S03]  /*37b0*/  VIADD R24, R90, 0x1 ;  /* 0x000000015a187836 */ /* 0x000fc60000000000 */
[C---:B------:R-:W-:Y:S02]  /*37c0*/  VIMNMX R70, R32.reuse, R69, PT ;  /* 0x0000004520467248 */ /* 0x040fe40003fe0100 */
[----:B------:R-:W-:Y:S02]  /*37d0*/  VIADDMNMX R69, R32, 0x8, R69, PT ;  /* 0x0000000820457846 */ /* 0x000fe40003800145 */
[CC--:B------:R-:W-:Y:S01]  /*37e0*/  ISETP.GE.AND P1, PT, R8.reuse, R70.reuse, PT ;  /* 0x000000460800720c */ /* 0x0c0fe20003f26270 */
[C---:B------:R-:W-:Y:S01]  /*37f0*/  HMMA.16816.F32 R32, R28.reuse, R20, RZ ;  /* 0x000000141c20723c */ /* 0x040fe200000018ff */
[-C--:B------:R-:W-:Y:S02]  /*3800*/  ISETP.GE.AND P5, PT, R8, R69.reuse, PT ;  /* 0x000000450800720c */ /* 0x080fe40003fa6270 */
[----:B------:R-:W2:Y:S01]  /*3810*/  LDSM.16.M88.4 R8, [R232+0x2000] ;  /* 0x00200000e808783b */ /* 0x000ea20000000200 */
[CC--:B------:R-:W-:Y:S02]  /*3820*/  ISETP.GE.AND P2, PT, R24.reuse, R70.reuse, PT ;  /* 0x000000461800720c */ /* 0x0c0fe40003f46270 */
[----:B------:R-:W-:Y:S01]  /*3830*/  HMMA.16816.F32 R20, R28, R22, RZ ;  /* 0x000000161c14723c */ /* 0x000fe200000018ff */
[----:B------:R-:W-:Y:S01]  /*3840*/  ISETP.GE.AND P4, PT, R24, R69, PT ;  /* 0x000000451800720c */ /* 0x000fe20003f86270 */
[----:B------:R-:W-:Y:S01]  /*3850*/  VIADD R24, R90, 0x11 ;  /* 0x000000115a187836 */ /* 0x000fe20000000000 */
[----:B------:R-:W-:-:S02]  /*3860*/  ISETP.GE.AND P3, PT, R0, R70, PT ;  /* 0x000000460000720c */ /* 0x000fc40003f66270 */
[-C--:B------:R-:W-:Y:S02]  /*3870*/  ISETP.GE.AND P0, PT, R90, R69.reuse, PT ;  /* 0x000000455a00720c */ /* 0x080fe40003f06270 */
[----:B------:R-:W-:Y:S02]  /*3880*/  FSEL R164, R162, -INF , !P5 ;  /* 0xff800000a2a47808 */ /* 0x000fe40006800000 */
[----:B------:R-:W-:Y:S02]  /*3890*/  FSEL R83, R161, -INF , !P3 ;  /* 0xff800000a1537808 */ /* 0x000fe40005800000 */
[C---:B------:R-:W-:Y:S02]  /*38a0*/  ISETP.GE.AND P5, PT, R24.reuse, R70, PT ;  /* 0x000000461800720c */ /* 0x040fe40003fa6270 */
[-C--:B------:R-:W-:Y:S01]  /*38b0*/  ISETP.GE.AND P3, PT, R24, R69.reuse, PT ;  /* 0x000000451800720c */ /* 0x080fe20003f66270 */
[C---:B-1----:R-:W-:Y:S01]  /*38c0*/  HMMA.16816.F32 R128, R28.reuse, R12, RZ ;  /* 0x0000000c1c80723c */ /* 0x042fe200000018ff */
[----:B------:R-:W-:Y:S01]  /*38d0*/  FSEL R169, R58, -INF , !P0 ;  /* 0xff8000003aa97808 */ /* 0x000fe20004000000 */
[----:B------:R-:W1:Y:S01]  /*38e0*/  LDSM.16.M88.4 R24, [R232+0x2400] ;  /* 0x00240000e818783b */ /* 0x000e620000000200 */
[----:B------:R-:W-:Y:S01]  /*38f0*/  ISETP.GE.AND P0, PT, R0, R69, PT ;  /* 0x000000450000720c */ /* 0x000fe20003f06270 */
[----:B------:R-:W-:Y:S01]  /*3900*/  VIADD R0, R90, 0x10 ;  /* 0x000000105a007836 */ /* 0x000fe20000000000 */
[----:B------:R-:W-:Y:S01]  /*3910*/  FSEL R85, R57, -INF , !P2 ;  /* 0xff80000039557808 */ /* 0x000fe20005000000 */
[----:B------:R-:W-:Y:S01]  /*3920*/  HMMA.16816.F32 R12, R28, R14, RZ ;  /* 0x0000000e1c0c723c */ /* 0x000fe200000018ff */
[----:B------:R-:W-:-:S02]  /*3930*/  FSEL R84, R160, -INF , !P1 ;  /* 0xff800000a0547808 */ /* 0x000fc40004800000 */
[CC--:B------:R-:W-:Y:S02]  /*3940*/  ISETP.GE.AND P2, PT, R0.reuse, R70.reuse, PT ;  /* 0x000000460000720c */ /* 0x0c0fe40003f46270 */
[----:B------:R-:W-:Y:S01]  /*3950*/  ISETP.GE.AND P1, PT, R0, R69, PT ;  /* 0x000000450000720c */ /* 0x000fe20003f26270 */
[C---:B------:R-:W-:Y:S01]  /*3960*/  HMMA.16816.F32 R32, R4.reuse, R36, R32 ;  /* 0x000000240420723c */ /* 0x040fe20000001820 */
[----:B------:R-:W-:Y:S01]  /*3970*/  FSEL R82, R16, -INF , !P2 ;  /* 0xff80000010527808 */ /* 0x000fe20005000000 */
[----:B------:R-:W-:Y:S01]  /*3980*/  VIADD R16, R90, 0x19 ;  /* 0x000000195a107836 */ /* 0x000fe20000000000 */
[----:B------:R-:W-:Y:S01]  /*3990*/  FSEL R160, R18, -INF , !P1 ;  /* 0xff80000012a07808 */ /* 0x000fe20004800000 */
[----:B------:R-:W-:Y:S01]  /*39a0*/  VIADD R0, R90, 0x18 ;  /* 0x000000185a007836 */ /* 0x000fe20000000000 */
[----:B------:R-:W-:Y:S01]  /*39b0*/  FSEL R81, R17, -INF , !P5 ;  /* 0xff80000011517808 */ /* 0x000fe20006800000 */
[----:B------:R-:W-:Y:S01]  /*39c0*/  HMMA.16816.F32 R20, R4, R38, R20 ;  /* 0x000000260414723c */ /* 0x000fe20000001814 */
[----:B------:R-:W-:-:S02]  /*39d0*/  ISETP.GE.AND P1, PT, R16, R70, PT ;  /* 0x000000461000720c */ /* 0x000fc40003f26270 */
[-C--:B------:R-:W-:Y:S01]  /*39e0*/  ISETP.GE.AND P5, PT, R16, R69.reuse, PT ;  /* 0x000000451000720c */ /* 0x080fe20003fa6270 */
[----:B------:R-:W-:Y:S01]  /*39f0*/  VIADD R16, R90, 0x21 ;  /* 0x000000215a107836 */ /* 0x000fe20000000000 */
[----:B------:R-:W-:Y:S01]  /*3a00*/  ISETP.GE.AND P2, PT, R0, R69, PT ;  /* 0x000000450000720c */ /* 0x000fe20003f46270 */
[----:B--2---:R-:W-:Y:S01]  /*3a10*/  HMMA.16816.F32 R36, R28, R8, RZ ;  /* 0x000000081c24723c */ /* 0x004fe200000018ff */
[----:B------:R-:W-:Y:S02]  /*3a20*/  FSEL R163, R163, -INF , !P0 ;  /* 0xff800000a3a37808 */ /* 0x000fe40004000000 */
[----:B------:R-:W-:Y:S02]  /*3a30*/  FSEL R146, R142, -INF , !P2 ;  /* 0xff8000008e927808 */ /* 0x000fe40005000000 */
[----:B------:R-:W-:Y:S01]  /*3a40*/  FSEL R79, R141, -INF , !P1 ;  /* 0xff8000008d4f7808 */ /* 0x000fe20004800000 */
[----:B------:R-:W-:Y:S01]  /*3a50*/  HMMA.16816.F32 R128, R4, R40, R128 ;  /* 0x000000280480723c */ /* 0x000fe20000001880 */
[----:B------:R-:W-:Y:S01]  /*3a60*/  ISETP.GE.AND P0, PT, R0, R70, PT ;  /* 0x000000460000720c */ /* 0x000fe20003f06270 */
[----:B------:R-:W-:Y:S01]  /*3a70*/  VIADD R0, R90, 0x20 ;  /* 0x000000205a007836 */ /* 0x000fe20000000000 */
[----:B------:R-:W-:-:S02]  /*3a80*/  FSEL R148, R19, -INF , !P3 ;  /* 0xff80000013947808 */ /* 0x000fc40005800000 */
[CC--:B------:R-:W-:Y:S01]  /*3a90*/  ISETP.GE.AND P2, PT, R16.reuse, R70.reuse, PT ;  /* 0x000000461000720c */ /* 0x0c0fe20003f46270 */
[----:B------:R-:W-:Y:S01]  /*3aa0*/  HMMA.16816.F32 R12, R4, R42, R12 ;  /* 0x0000002a040c723c */ /* 0x000fe2000000180c */
[-C--:B------:R-:W-:Y:S01]  /*3ab0*/  ISETP.GE.AND P1, PT, R16, R69.reuse, PT ;  /* 0x000000451000720c */ /* 0x080fe20003f26270 */
[----:B------:R-:W2:Y:S01]  /*3ac0*/  LDSM.16.M88.4 R40, [R232+0x2800] ;  /* 0x00280000e828783b */ /* 0x000ea20000000200 */
[----:B------:R-:W-:Y:S02]  /*3ad0*/  FSEL R80, R140, -INF , !P0 ;  /* 0xff8000008c507808 */ /* 0x000fe40004000000 */
[C---:B------:R-:W-:Y:S01]  /*3ae0*/  ISETP.GE.AND P3, PT, R0.reuse, R70, PT ;  /* 0x000000460000720c */ /* 0x040fe20003f66270 */
[----:B------:R-:W4:Y:S01]  /*3af0*/  LDSM.16.M88.4 R16, [R231+0x1400] ;  /* 0x00140000e710783b */ /* 0x000f220000000200 */
[----:B------:R-:W-:Y:S01]  /*3b00*/  ISETP.GE.AND P0, PT, R0, R69, PT ;  /* 0x000000450000720c */ /* 0x000fe20003f06270 */
[----:B------:R-:W-:Y:S01]  /*3b10*/  VIADD R0, R90, 0x28 ;  /* 0x000000285a007836 */ /* 0x000fe20000000000 */
[----:B------:R-:W-:Y:S01]  /*3b20*/  FSEL R143, R143, -INF , !P5 ;  /* 0xff8000008f8f7808 */ /* 0x000fe20006800000 */
[----:B------:R-:W-:Y:S01]  /*3b30*/  HMMA.16816.F32 R8, R28, R10, RZ ;  /* 0x0000000a1c08723c */ /* 0x000fe200000018ff */
[----:B------:R-:W-:-:S02]  /*3b40*/  FSEL R78, R32, -INF , !P3 ;  /* 0xff800000204e7808 */ /* 0x000fc40005800000 */
[CC--:B------:R-:W-:Y:S02]  /*3b50*/  ISETP.GE.AND P5, PT, R0.reuse, R70.reuse, PT ;  /* 0x000000460000720c */ /* 0x0c0fe40003fa6270 */
[-C--:B------:R-:W-:Y:S01]  /*3b60*/  ISETP.GE.AND P3, PT, R0, R69.reuse, PT ;  /* 0x000000450000720c */ /* 0x080fe20003f66270 */
[----:B------:R-:W-:Y:S01]  /*3b70*/  VIADD R0, R90, 0x29 ;  /* 0x000000295a007836 */ /* 0x000fe20000000000 */
[----:B------:R-:W-:Y:S01]  /*3b80*/  FSEL R139, R34, -INF , !P0 ;  /* 0xff800000228b7808 */ /* 0x000fe20004000000 */
[----:B------:R-:W-:Y:S01]  /*3b90*/  HMMA.16816.F32 R36, R4, R64, R36 ;  /* 0x000000400424723c */ /* 0x000fe20000001824 */
[----:B------:R-:W-:Y:S02]  /*3ba0*/  FSEL R77, R33, -INF , !P2 ;  /* 0xff800000214d7808 */ /* 0x000fe40005000000 */
[----:B------:R-:W-:Y:S02]  /*3bb0*/  FSEL R138, R35, -INF , !P1 ;  /* 0xff800000238a7808 */ /* 0x000fe40004800000 */
[----:B------:R-:W-:Y:S01]  /*3bc0*/  FSEL R76, R20, -INF , !P5 ;  /* 0xff800000144c7808 */ /* 0x000fe20006800000 */
[C---:B-1----:R-:W-:Y:S01]  /*3bd0*/  HMMA.16816.F32 R32, R28.reuse, R24, RZ ;  /* 0x000000181c20723c */ /* 0x042fe200000018ff */
[-C--:B------:R-:W-:Y:S01]  /*3be0*/  ISETP.GE.AND P0, PT, R0, R70.reuse, PT ;  /* 0x000000460000720c */ /* 0x080fe20003f06270 */
[----:B------:R-:W-:Y:S01]  /*3bf0*/  VIADD R20, R90, 0x31 ;  /* 0x000000315a147836 */ /* 0x000fe20000000000 */
[----:B------:R-:W-:Y:S01]  /*3c00*/  ISETP.GE.AND P2, PT, R0, R69, PT ;  /* 0x000000450000720c */ /* 0x000fe20003f46270 */
[----:B------:R-:W-:Y:S01]  /*3c10*/  VIADD R0, R90, 0x30 ;  /* 0x000000305a007836 */ /* 0x000fe20000000000 */
[----:B------:R-:W-:Y:S01]  /*3c20*/  FSEL R133, R22, -INF , !P3 ;  /* 0xff80000016857808 */ /* 0x000fe20005800000 */
[----:B------:R-:W-:Y:S01]  /*3c30*/  HMMA.16816.F32 R24, R28, R26, RZ ;  /* 0x0000001a1c18723c */ /* 0x000fe200000018ff */
[----:B------:R-:W-:Y:S01]  /*3c40*/  FSEL R71, R21, -INF , !P0 ;  /* 0xff80000015477808 */ /* 0x000fe20004000000 */
[----:B------:R-:W-:Y:S01]  /*3c50*/  VIADD R64, R90, 0x51 ;  /* 0x000000515a407836 */ /* 0x000fe20000000000 */
[----:B------:R-:W-:-:S02]  /*3c60*/  ISETP.GE.AND P3, PT, R20, R70, PT ;  /* 0x000000461400720c */ /* 0x000fc40003f66270 */
[-C--:B------:R-:W-:Y:S01]  /*3c70*/  ISETP.GE.AND P0, PT, R20, R69.reuse, PT ;  /* 0x000000451400720c */ /* 0x080fe20003f06270 */
[----:B------:R-:W-:Y:S01]  /*3c80*/  HMMA.16816.F32 R8, R4, R66, R8 ;  /* 0x000000420408723c */ /* 0x000fe20000001808 */
[----:B------:R-:W-:Y:S02]  /*3c90*/  FSEL R189, R23, -INF , !P2 ;  /* 0xff80000017bd7808 */ /* 0x000fe40005000000 */
[----:B------:R-:W1:Y:S01]  /*3ca0*/  LDSM.16.M88.4 R20, [R232+0x2c00] ;  /* 0x002c0000e814783b */ /* 0x000e620000000200 */
[C---:B------:R-:W-:Y:S02]  /*3cb0*/  ISETP.GE.AND P1, PT, R0.reuse, R70, PT ;  /* 0x000000460000720c */ /* 0x040fe40003f26270 */
[----:B------:R-:W-:Y:S01]  /*3cc0*/  ISETP.GE.AND P5, PT, R0, R69, PT ;  /* 0x000000450000720c */ /* 0x000fe20003fa6270 */
[----:B------:R-:W-:Y:S01]  /*3cd0*/  VIADD R0, R90, 0x38 ;  /* 0x000000385a007836 */ /* 0x000fe20000000000 */
[----:B------:R-:W-:Y:S01]  /*3ce0*/  FSEL R68, R128, -INF , !P1 ;  /* 0xff80000080447808 */ /* 0x000fe20004800000 */
[----:B--2---:R-:W-:Y:S01]  /*3cf0*/  HMMA.16816.F32 R172, R28, R40, RZ ;  /* 0x000000281cac723c */ /* 0x004fe200000018ff */
[----:B------:R-:W-:-:S02]  /*3d00*/  FSEL R132, R131, -INF , !P0 ;  /* 0xff80000083847808 */ /* 0x000fc40004000000 */
[CC--:B------:R-:W-:Y:S02]  /*3d10*/  ISETP.GE.AND P2, PT, R0.reuse, R70.reuse, PT ;  /* 0x000000460000720c */ /* 0x0c0fe40003f46270 */
[-C--:B------:R-:W-:Y:S01]  /*3d20*/  ISETP.GE.AND P1, PT, R0, R69.reuse, PT ;  /* 0x000000450000720c */ /* 0x080fe20003f26270 */
[----:B------:R-:W-:Y:S01]  /*3d30*/  VIADD R0, R90, 0x40 ;  /* 0x000000405a007836 */ /* 0x000fe20000000000 */
[----:B------:R-:W-:Y:S01]  /*3d40*/  FSEL R57, R12, -INF , !P2 ;  /* 0xff8000000c397808 */ /* 0x000fe20005000000 */
[----:B------:R-:W-:Y:S01]  /*3d50*/  VIADD R12, R90, 0x41 ;  /* 0x000000415a0c7836 */ /* 0x000fe20000000000 */
[----:B------:R-:W-:Y:S01]  /*3d60*/  FSEL R58, R129, -INF , !P3 ;  /* 0xff800000813a7808 */ /* 0x000fe20005800000 */
[C---:B----4-:R-:W-:Y:S01]  /*3d70*/  HMMA.16816.F32 R32, R4.reuse, R16, R32 ;  /* 0x000000100420723c */ /* 0x050fe20000001820 */
[C---:B------:R-:W-:Y:S02]  /*3d80*/  ISETP.GE.AND P0, PT, R0.reuse, R70, PT ;  /* 0x000000460000720c */ /* 0x040fe40003f06270 */
[-C--:B------:R-:W-:Y:S01]  /*3d90*/  ISETP.GE.AND P2, PT, R0, R69.reuse, PT ;  /* 0x000000450000720c */ /* 0x080fe20003f46270 */
[----:B------:R-:W-:Y:S01]  /*3da0*/  VIADD R0, R90, 0x48 ;  /* 0x000000485a007836 */ /* 0x000fe20000000000 */
[----:B------:R-:W-:Y:S01]  /*3db0*/  ISETP.GE.AND P3, PT, R50, R69, PT ;  /* 0x000000453200720c */ /* 0x000fe20003f66270 */
[----:B------:R-:W-:Y:S01]  /*3dc0*/  HMMA.16816.F32 R24, R4, R18, R24 ;  /* 0x000000120418723c */ /* 0x000fe20000001818 */
[----:B------:R-:W-:Y:S01]  /*3dd0*/  FSEL R130, R130, -INF , !P5 ;  /* 0xff80000082827808 */ /* 0x000fe20006800000 */
[----:B------:R-:W-:Y:S01]  /*3de0*/  VIADD R16, R90, 0x49 ;  /* 0x000000495a107836 */ /* 0x000fe20000000000 */
[----:B------:R-:W-:-:S02]  /*3df0*/  FSEL R134, R14, -INF , !P1 ;  /* 0xff8000000e867808 */ /* 0x000fc40004800000 */
[-C--:B------:R-:W-:Y:S01]  /*3e00*/  ISETP.GE.AND P5, PT, R50, R70.reuse, PT ;  /* 0x000000463200720c */ /* 0x080fe20003fa6270 */
[----:B------:R-:W-:Y:S01]  /*3e10*/  HMMA.16816.F32 R40, R28, R42, RZ ;  /* 0x0000002a1c28723c */ /* 0x000fe200000018ff */
[-C--:B------:R-:W-:Y:S02]  /*3e20*/  ISETP.GE.AND P1, PT, R12, R70.reuse, PT ;  /* 0x000000460c00720c */ /* 0x080fe40003f26270 */
[----:B------:R-:W-:Y:S02]  /*3e30*/  FSEL R137, R15, -INF , !P3 ;  /* 0xff8000000f897808 */ /* 0x000fe40005800000 */
[----:B------:R-:W-:Y:S01]  /*3e40*/  FSEL R50, R36, -INF , !P0 ;  /* 0xff80000024327808 */ /* 0x000fe20004000000 */
[----:B------:R-:W-:Y:S01]  /*3e50*/  VIADD R36, R90, 0x50 ;  /* 0x000000505a247836 */ /* 0x000fe20000000000 */
[C---:B------:R-:W-:Y:S01]  /*3e60*/  ISETP.GE.AND P3, PT, R0.reuse, R70, PT ;  /* 0x000000460000720c */ /* 0x040fe20003f66270 */
[----:B------:R-:W-:Y:S01]  /*3e70*/  HMMA.16816.F32 R172, R4, R60, R172 ;  /* 0x0000003c04ac723c */ /* 0x000fe200000018ac */
[----:B------:R-:W-:-:S02]  /*3e80*/  ISETP.GE.AND P0, PT, R0, R69, PT ;  /* 0x000000450000720c */ /* 0x000fc40003f06270 */
[----:B------:R-:W-:Y:S02]  /*3e90*/  FSEL R51, R13, -INF , !P5 ;  /* 0xff8000000d337808 */ /* 0x000fe40006800000 */
[----:B------:R-:W-:Y:S02]  /*3ea0*/  FSEL R140, R38, -INF , !P2 ;  /* 0xff800000268c7808 */ /* 0x000fe40005000000 */
[----:B------:R-:W-:Y:S01]  /*3eb0*/  FSEL R0, R37, -INF , !P1 ;  /* 0xff80000025007808 */ /* 0x000fe20004800000 */
[----:B------:R-:W-:Y:S01]  /*3ec0*/  VIADD R60, R90, 0x59 ;  /* 0x000000595a3c7836 */ /* 0x000fe20000000000 */
[-C--:B------:R-:W-:Y:S02]  /*3ed0*/  ISETP.GE.AND P5, PT, R12, R69.reuse, PT ;  /* 0x000000450c00720c */ /* 0x080fe40003fa6270 */
[C---:B------:R-:W-:Y:S01]  /*3ee0*/  ISETP.GE.AND P2, PT, R16.reuse, R70, PT ;  /* 0x000000461000720c */ /* 0x040fe20003f46270 */
[----:B------:R-:W2:Y:S01]  /*3ef0*/  LDSM.16.M88.4 R12, [R231+0x1c00] ;  /* 0x001c0000e70c783b */ /* 0x000ea20000000200 */
[----:B------:R-:W-:-:S02]  /*3f00*/  ISETP.GE.AND P1, PT, R16, R69, PT ;  /* 0x000000451000720c */ /* 0x000fc40003f26270 */
[----:B------:R-:W-:Y:S01]  /*3f10*/  FSEL R149, R39, -INF , !P5 ;  /* 0xff80000027957808 */ /* 0x000fe20006800000 */
[----:B------:R-:W4:Y:S01]  /*3f20*/  LDSM.16.M88.4 R16, [R232+0x3000] ;  /* 0x00300000e810783b */ /* 0x000f220000000200 */
[----:B------:R-:W-:Y:S01]  /*3f30*/  FSEL R86, R8, -INF , !P3 ;  /* 0xff80000008567808 */ /* 0x000fe20005800000 */
[----:B------:R-:W-:Y:S01]  /*3f40*/  VIADD R8, R90, 0x58 ;  /* 0x000000585a087836 */ /* 0x000fe20000000000 */
[C---:B------:R-:W-:Y:S01]  /*3f50*/  ISETP.GE.AND P5, PT, R36.reuse, R70, PT ;  /* 0x000000462400720c */ /* 0x040fe20003fa6270 */
[----:B------:R-:W-:Y:S01]  /*3f60*/  HMMA.16816.F32 R40, R4, R62, R40 ;  /* 0x0000003e0428723c */ /* 0x000fe20000001828 */
[----:B------:R-:W-:Y:S02]  /*3f70*/  ISETP.GE.AND P3, PT, R36, R69, PT ;  /* 0x000000452400720c */ /* 0x000fe40003f66270 */
[----:B------:R-:W-:Y:S02]  /*3f80*/  FSEL R155, R11, -INF , !P1 ;  /* 0xff8000000b9b7808 */ /* 0x000fe40004800000 */
[----:B------:R-:W-:Y:S01]  /*3f90*/  FSEL R91, R32, -INF , !P5 ;  /* 0xff800000205b7808 */ /* 0x000fe20006800000 */
[----:B-1----:R-:W-:Y:S01]  /*3fa0*/  HMMA.16816.F32 R36, R28, R20, RZ ;  /* 0x000000141c24723c */ /* 0x002fe200000018ff */
[----:B------:R-:W-:Y:S01]  /*3fb0*/  FSEL R147, R10, -INF , !P0 ;  /* 0xff8000000a937808 */ /* 0x000fe20004000000 */
[----:B------:R-:W-:Y:S01]  /*3fc0*/  VIADD R32, R90, 0x60 ;  /* 0x000000605a207836 */ /* 0x000fe20000000000 */
[----:B------:R-:W-:-:S02]  /*3fd0*/  FSEL R87, R9, -INF , !P2 ;  /* 0xff80000009577808 */ /* 0x000fc40005000000 */
[CC--:B------:R-:W-:Y:S01]  /*3fe0*/  ISETP.GE.AND P1, PT, R8.reuse, R70.reuse, PT ;  /* 0x000000460800720c */ /* 0x0c0fe20003f26270 */
[----:B------:R-:W-:Y:S01]  /*3ff0*/  HMMA.16816.F32 R20, R28, R22, RZ ;  /* 0x000000161c14723c */ /* 0x000fe200000018ff */
[-C--:B------:R-:W-:Y:S02]  /*4000*/  ISETP.GE.AND P5, PT, R8, R69.reuse, PT ;  /* 0x000000450800720c */ /* 0x080fe40003fa6270 */
[----:B------:R-:W1:Y:S01]  /*4010*/  LDSM.16.M88.4 R8, [R232+0x3400] ;  /* 0x00340000e808783b */ /* 0x000e620000000200 */
[CC--:B------:R-:W-:Y:S02]  /*4020*/  ISETP.GE.AND P0, PT, R64.reuse, R70.reuse, PT ;  /* 0x000000464000720c */ /* 0x0c0fe40003f06270 */
[----:B------:R-:W-:Y:S02]  /*4030*/  ISETP.GE.AND P2, PT, R64, R69, PT ;  /* 0x000000454000720c */ /* 0x000fe40003f46270 */
[----:B------:R-:W-:Y:S01]  /*4040*/  FSEL R166, R34, -INF , !P3 ;  /* 0xff80000022a67808 */ /* 0x000fe20005800000 */
[----:B------:R-:W-:Y:S01]  /*4050*/  LDSM.16.M88.4 R64, [R231+0x2800] ;  /* 0x00280000e740783b */ /* 0x000fe20000000200 */
[----:B------:R-:W-:Y:S01]  /*4060*/  FSEL R95, R24, -INF , !P1 ;  /* 0xff800000185f7808 */ /* 0x000fe20004800000 */
[----:B------:R-:W-:Y:S01]  /*4070*/  VIADD R24, R90, 0x61 ;  /* 0x000000615a187836 */ /* 0x000fe20000000000 */
[----:B------:R-:W-:-:S02]  /*4080*/  ISETP.GE.AND P3, PT, R60, R70, PT ;  /* 0x000000463c00720c */ /* 0x000fc40003f66270 */
[----:B------:R-:W-:Y:S02]  /*4090*/  FSEL R93, R33, -INF , !P0 ;  /* 0xff800000215d7808 */ /* 0x000fe40004000000 */
[----:B------:R-:W-:Y:S02]  /*40a0*/  FSEL R161, R35, -INF , !P2 ;  /* 0xff80000023a17808 */ /* 0x000fe40005000000 */
[-C--:B------:R-:W-:Y:S02]  /*40b0*/  ISETP.GE.AND P0, PT, R60, R69.reuse, PT ;  /* 0x000000453c00720c */ /* 0x080fe40003f06270 */
[C---:B------:R-:W-:Y:S01]  /*40c0*/  ISETP.GE.AND P2, PT, R32.reuse, R70, PT ;  /* 0x000000462000720c */ /* 0x040fe20003f46270 */
[----:B--2---:R-:W-:Y:S01]  /*40d0*/  HMMA.16816.F32 R36, R4, R12, R36 ;  /* 0x0000000c0424723c */ /* 0x004fe20000001824 */
[----:B------:R-:W-:Y:S01]  /*40e0*/  ISETP.GE.AND P1, PT, R32, R69, PT ;  /* 0x000000452000720c */ /* 0x000fe20003f26270 */
[----:B------:R-:W2:Y:S01]  /*40f0*/  LDSM.16.M88.4 R60, [R231+0x2400] ;  /* 0x00240000e73c783b */ /* 0x000ea20000000200 */
[----:B------:R-:W-:-:S02]  /*4100*/  FSEL R157, R26, -INF , !P5 ;  /* 0xff8000001a9d7808 */ /* 0x000fc40006800000 */
[----:B------:R-:W-:Y:S01]  /*4110*/  FSEL R100, R25, -INF , !P3 ;  /* 0xff80000019647808 */ /* 0x000fe20005800000 */
[C---:B----4-:R-:W-:Y:S01]  /*4120*/  HMMA.16816.F32 R32, R28.reuse, R16, RZ ;  /* 0x000000101c20723c */ /* 0x050fe200000018ff */
[----:B------:R-:W-:Y:S01]  /*4130*/  VIADD R12, R90, 0x68 ;  /* 0x000000685a0c7836 */ /* 0x000fe20000000000 */
[C---:B------:R-:W-:Y:S02]  /*4140*/  ISETP.GE.AND P5, PT, R24.reuse, R70, PT ;  /* 0x000000461800720c */ /* 0x040fe40003fa6270 */
[----:B------:R-:W-:Y:S02]  /*4150*/  ISETP.GE.AND P3, PT, R24, R69, PT ;  /* 0x000000451800720c */ /* 0x000fe40003f66270 */
[----:B------:R-:W-:Y:S01]  /*4160*/  FSEL R168, R27, -INF , !P0 ;  /* 0xff8000001ba87808 */ /* 0x000fe20004000000 */
[----:B------:R-:W-:Y:S01]  /*4170*/  HMMA.16816.F32 R16, R28, R18, RZ ;  /* 0x000000121c10723c */ /* 0x000fe200000018ff */
[----:B------:R-:W4:Y:S01]  /*4180*/  LDSM.16.M88.4 R24, [R232+0x3800] ;  /* 0x00380000e818783b */ /* 0x000f220000000200 */
[----:B------:R-:W-:-:S02]  /*4190*/  FSEL R102, R172, -INF , !P2 ;  /* 0xff800000ac667808 */ /* 0x000fc40005000000 */
[CC--:B------:R-:W-:Y:S02]  /*41a0*/  ISETP.GE.AND P0, PT, R12.reuse, R70.reuse, PT ;  /* 0x000000460c00720c */ /* 0x0c0fe40003f06270 */
[-C--:B------:R-:W-:Y:S01]  /*41b0*/  ISETP.GE.AND P2, PT, R12, R69.reuse, PT ;  /* 0x000000450c00720c */ /* 0x080fe20003f46270 */
[----:B------:R-:W-:Y:S01]  /*41c0*/  VIADD R12, R90, 0x69 ;  /* 0x000000695a0c7836 */ /* 0x000fe20000000000 */
[----:B------:R-:W-:Y:S01]  /*41d0*/  FSEL R174, R174, -INF , !P1 ;  /* 0xff800000aeae7808 */ /* 0x000fe20004800000 */
[C---:B------:R-:W-:Y:S01]  /*41e0*/  HMMA.16816.F32 R20, R4.reuse, R14, R20 ;  /* 0x0000000e0414723c */ /* 0x040fe20000001814 */
[----:B------:R-:W-:Y:S02]  /*41f0*/  FSEL R103, R173, -INF , !P5 ;  /* 0xff800000ad677808 */ /* 0x000fe40006800000 */
[CC--:B------:R-:W-:Y:S02]  /*4200*/  ISETP.GE.AND P1, PT, R12.reuse, R70.reuse, PT ;  /* 0x000000460c00720c */ /* 0x0c0fe40003f26270 */
[----:B------:R-:W-:Y:S01]  /*4210*/  ISETP.GE.AND P5, PT, R12, R69, PT ;  /* 0x000000450c00720c */ /* 0x000fe20003fa6270 */
[----:B------:R-:W-:Y:S01]  /*4220*/  VIADD R12, R90, 0x70 ;  /* 0x000000705a0c7836 */ /* 0x000fe20000000000 */
[----:B------:R-:W-:Y:S01]  /*4230*/  FSEL R175, R175, -INF , !P3 ;  /* 0xff800000afaf7808 */ /* 0x000fe20005800000 */
[----:B------:R-:W-:Y:S01]  /*4240*/  HMMA.16816.F32 R32, R4, R72, R32 ;  /* 0x000000480420723c */ /* 0x000fe20000001820 */
[----:B------:R-:W-:Y:S01]  /*4250*/  FSEL R170, R40, -INF , !P0 ;  /* 0xff80000028aa7808 */ /* 0x000fe20004000000 */
[----:B------:R-:W-:Y:S01]  /*4260*/  VIADD R40, R90, 0x71 ;  /* 0x000000715a287836 */ /* 0x000fe20000000000 */
[----:B------:R-:W-:-:S02]  /*4270*/  ISETP.GE.AND P3, PT, R12, R70, PT ;  /* 0x000000460c00720c */ /* 0x000fc40003f66270 */
[-C--:B------:R-:W-:Y:S02]  /*4280*/  ISETP.GE.AND P0, PT, R12, R69.reuse, PT ;  /* 0x000000450c00720c */ /* 0x080fe40003f06270 */
[----:B-1----:R-:W-:Y:S01]  /*4290*/  HMMA.16816.F32 R12, R28, R8, RZ ;  /* 0x000000081c0c723c */ /* 0x002fe200000018ff */
[----:B------:R-:W-:Y:S02]  /*42a0*/  FSEL R176, R42, -INF , !P2 ;  /* 0xff8000002ab07808 */ /* 0x000fe40005000000 */
[----:B------:R-:W-:Y:S02]  /*42b0*/  FSEL R190, R41, -INF , !P1 ;  /* 0xff80000029be7808 */ /* 0x000fe40004800000 */
[C---:B------:R-:W-:Y:S01]  /*42c0*/  ISETP.GE.AND P2, PT, R40.reuse, R70, PT ;  /* 0x000000462800720c */ /* 0x040fe20003f46270 */
[----:B------:R-:W-:Y:S01]  /*42d0*/  HMMA.16816.F32 R16, R4, R74, R16 ;  /* 0x0000004a0410723c */ /* 0x000fe20000001810 */
[----:B------:R-:W-:Y:S01]  /*42e0*/  ISETP.GE.AND P1, PT, R40, R69, PT ;  /* 0x000000452800720c */ /* 0x000fe20003f26270 */
[----:B------:R-:W-:Y:S01]  /*42f0*/  VIADD R8, R90, 0x78 ;  /* 0x000000785a087836 */ /* 0x000fe20000000000 */
[----:B------:R-:W-:-:S02]  /*4300*/  FSEL R188, R43, -INF , !P5 ;  /* 0xff8000002bbc7808 */ /* 0x000fc40006800000 */
[----:B------:R-:W1:Y:S01]  /*4310*/  LDSM.16.M88.4 R40, [R232+0x3c00] ;  /* 0x003c0000e828783b */ /* 0x000e620000000200 */
[----:B------:R-:W-:Y:S01]  /*4320*/  FSEL R72, R36, -INF , !P3 ;  /* 0xff80000024487808 */ /* 0x000fe20005800000 */
[----:B------:R-:W-:Y:S01]  /*4330*/  VIADD R36, R90, 0x80 ;  /* 0x000000805a247836 */ /* 0x000fe20000000000 */
[CC--:B------:R-:W-:Y:S02]  /*4340*/  ISETP.GE.AND P5, PT, R8.reuse, R70.reuse, PT ;  /* 0x000000460800720c */ /* 0x0c0fe40003fa6270 */
[----:B------:R-:W-:Y:S02]  /*4350*/  ISETP.GE.AND P3, PT, R8, R69, PT ;  /* 0x000000450800720c */ /* 0x000fe40003f66270 */
[----:B------:R-:W-:Y:S01]  /*4360*/  HMMA.16816.F32 R8, R28, R10, RZ ;  /* 0x0000000a1c08723c */ /* 0x000fe200000018ff */
[----:B------:R-:W-:Y:S02]  /*4370*/  FSEL R186, R39, -INF , !P1 ;  /* 0xff80000027ba7808 */ /* 0x000fe40004800000 */
[----:B------:R-:W-:Y:S01]  /*4380*/  FSEL R74, R20, -INF , !P5 ;  /* 0xff800000144a7808 */ /* 0x000fe20006800000 */
[----:B------:R-:W-:Y:S01]  /*4390*/  VIADD R20, R90, 0x88 ;  /* 0x000000885a147836 */ /* 0x000fe20000000000 */
[----:B------:R-:W-:Y:S01]  /*43a0*/  FSEL R187, R38, -INF , !P0 ;  /* 0xff80000026bb7808 */ /* 0x000fe20004000000 */
[----:B--2---:R-:W-:Y:S01]  /*43b0*/  HMMA.16816.F32 R12, R4, R60, R12 ;  /* 0x0000003c040c723c */ /* 0x004fe2000000180c */
[----:B------:R-:W-:-:S02]  /*43c0*/  ISETP.GE.AND P1, PT, R36, R70, PT ;  /* 0x000000462400720c */ /* 0x000fc40003f26270 */
[----:B------:R-:W-:Y:S01]  /*43d0*/  ISETP.GE.AND P5, PT, R36, R69, PT ;  /* 0x000000452400720c */ /* 0x000fe20003fa6270 */
[----:B------:R-:W-:Y:S01]  /*43e0*/  VIADD R36, R90, 0x81 ;  /* 0x000000815a247836 */ /* 0x000fe20000000000 */
[-C--:B------:R-:W-:Y:S02]  /*43f0*/  ISETP.GE.AND P0, PT, R92, R70.reuse, PT ;  /* 0x000000465c00720c */ /* 0x080fe40003f06270 */
[----:B------:R-:W-:Y:S01]  /*4400*/  FSEL R185, R22, -INF , !P3 ;  /* 0xff80000016b97808 */ /* 0x000fe20005800000 */
[----:B------:R-:W-:Y:S01]  /*4410*/  VIADD R60, R90, 0x91 ;  /* 0x000000915a3c7836 */ /* 0x000fe20000000000 */
[----:B------:R-:W-:Y:S02]  /*4420*/  FSEL R75, R21, -INF , !P0 ;  /* 0xff800000154b7808 */ /* 0x000fe40004000000 */
[----:B------:R-:W-:Y:S02]  /*4430*/  FSEL R73, R37, -INF , !P2 ;  /* 0xff80000025497808 */ /* 0x000fe40005000000 */
[----:B------:R-:W-:-:S02]  /*4440*/  ISETP.GE.AND P3, PT, R36, R70, PT ;  /* 0x000000462400720c */ /* 0x000fc40003f66270 */
[-C--:B------:R-:W-:Y:S02]  /*4450*/  ISETP.GE.AND P0, PT, R36, R69.reuse, PT ;  /* 0x000000452400720c */ /* 0x080fe40003f06270 */
[-C--:B------:R-:W-:Y:S01]  /*4460*/  ISETP.GE.AND P2, PT, R92, R69.reuse, PT ;  /* 0x000000455c00720c */ /* 0x080fe20003f46270 */
[----:B----4-:R-:W-:Y:S01]  /*4470*/  HMMA.16816.F32 R36, R28, R24, RZ ;  /* 0x000000181c24723c */ /* 0x010fe200000018ff */
[----:B------:R-:W-:Y:S01]  /*4480*/  FSEL R191, R32, -INF , !P1 ;  /* 0xff80000020bf7808 */ /* 0x000fe20004800000 */
[----:B------:R-:W-:Y:S01]  /*4490*/  VIADD R32, R90, 0x90 ;  /* 0x000000905a207836 */ /* 0x000fe20000000000 */
[----:B------:R-:W-:Y:S02]  /*44a0*/  FSEL R184, R23, -INF , !P2 ;  /* 0xff80000017b87808 */ /* 0x000fe40005000000 */
[C---:B------:R-:W-:Y:S01]  /*44b0*/  ISETP.GE.AND P2, PT, R20.reuse, R70, PT ;  /* 0x000000461400720c */ /* 0x040fe20003f46270 */
[----:B------:R-:W-:Y:S01]  /*44c0*/  HMMA.16816.F32 R8, R4, R62, R8 ;  /* 0x0000003e0408723c */ /* 0x000fe20000001808 */
[----:B------:R-:W-:Y:S01]  /*44d0*/  ISETP.GE.AND P1, PT, R20, R69, PT ;  /* 0x000000451400720c */ /* 0x000fe20003f26270 */
[----:B------:R-:W-:Y:S01]  /*44e0*/  VIADD R24, R90, 0x89 ;  /* 0x000000895a187836 */ /* 0x000fe20000000000 */
[----:B------:R-:W2:Y:S01]  /*44f0*/  LDSM.16.M88.4 R20, [R231+0x2c00] ;  /* 0x002c0000e714783b */ /* 0x000ea20000000200 */
[----:B------:R-:W-:-:S02]  /*4500*/  FSEL R192, R33, -INF , !P3 ;  /* 0xff80000021c07808 */ /* 0x000fc40005800000 */
[----:B------:R-:W-:Y:S02]  /*4510*/  FSEL R182, R35, -INF , !P0 ;  /* 0xff80000023b67808 */ /* 0x000fe40004000000 */
[----:B------:R-:W-:Y:S01]  /*4520*/  FSEL R193, R16, -INF , !P2 ;  /* 0xff80000010c17808 */ /* 0x000fe20005000000 */
[----:B------:R-:W-:Y:S01]  /*4530*/  VIADD R16, R90, 0x98 ;  /* 0x000000985a107836 */ /* 0x000fe20000000000 */
[----:B------:R-:W-:Y:S02]  /*4540*/  FSEL R183, R34, -INF , !P5 ;  /* 0xff80000022b77808 */ /* 0x000fe40006800000 */
[----:B------:R-:W-:Y:S02]  /*4550*/  ISETP.GE.AND P3, PT, R24, R69, PT ;  /* 0x000000451800720c */ /* 0x000fe40003f66270 */
[-C--:B------:R-:W-:Y:S02]  /*4560*/  ISETP.GE.AND P0, PT, R32, R70.reuse, PT ;  /* 0x000000462000720c */ /* 0x080fe40003f06270 */
[----:B------:R-:W-:-:S02]  /*4570*/  ISETP.GE.AND P5, PT, R24, R70, PT ;  /* 0x000000461800720c */ /* 0x000fc40003fa6270 */
[----:B------:R-:W-:Y:S01]  /*4580*/  ISETP.GE.AND P2, PT, R32, R69, PT ;  /* 0x000000452000720c */ /* 0x000fe20003f46270 */
[C---:B------:R-:W-:Y:S01]  /*4590*/  HMMA.16816.F32 R24, R28.reuse, R26, RZ ;  /* 0x0000001a1c18723c */ /* 0x040fe200000018ff */
[----:B------:R-:W-:Y:S02]  /*45a0*/  FSEL R180, R19, -INF , !P3 ;  /* 0xff80000013b47808 */ /* 0x000fe40005800000 */
[----:B------:R-:W-:Y:S01]  /*45b0*/  FSEL R195, R12, -INF , !P0 ;  /* 0xff8000000cc37808 */ /* 0x000fe20004000000 */
[----:B------:R-:W-:Y:S01]  /*45c0*/  VIADD R12, R90, 0xa0 ;  /* 0x000000a05a0c7836 */ /* 0x000fe20000000000 */
[----:B------:R-:W-:Y:S01]  /*45d0*/  FSEL R181, R18, -INF , !P1 ;  /* 0xff80000012b57808 */ /* 0x000fe20004800000 */
[----:B-1----:R-:W-:Y:S01]  /*45e0*/  HMMA.16816.F32 R32, R28, R40, RZ ;  /* 0x000000281c20723c */ /* 0x002fe200000018ff */
[----:B------:R-:W-:Y:S02]  /*45f0*/  FSEL R194, R17, -INF , !P5 ;  /* 0xff80000011c27808 */ /* 0x000fe40006800000 */
[----:B------:R-:W-:-:S02]  /*4600*/  ISETP.GE.AND P3, PT, R16, R70, PT ;  /* 0x000000461000720c */ /* 0x000fc40003f66270 */
[-C--:B------:R-:W-:Y:S01]  /*4610*/  ISETP.GE.AND P0, PT, R16, R69.reuse, PT ;  /* 0x000000451000720c */ /* 0x080fe20003f06270 */
[----:B------:R-:W-:Y:S01]  /*4620*/  HMMA.16816.F32 R36, R4, R64, R36 ;  /* 0x000000400424723c */ /* 0x000fe20000001824 */
[----:B------:R-:W1:Y:S01]  /*4630*/  LDSM.16.M88.4 R16, [R232+0x4400] ;  /* 0x00440000e810783b */ /* 0x000e620000000200 */
[C---:B------:R-:W-:Y:S02]  /*4640*/  ISETP.GE.AND P1, PT, R60.reuse, R70, PT ;  /* 0x000000463c00720c */ /* 0x040fe40003f26270 */
[----:B------:R-:W-:Y:S02]  /*4650*/  ISETP.GE.AND P5, PT, R60, R69, PT ;  /* 0x000000453c00720c */ /* 0x000fe40003fa6270 */
[----:B------:R-:W4:Y:S01]  /*4660*/  LDSM.16.M88.4 R60, [R231+0x3000] ;  /* 0x00300000e73c783b */ /* 0x000f220000000200 */
[----:B------:R-:W-:Y:S01]  /*4670*/  VIADD R64, R90, 0x99 ;  /* 0x000000995a407836 */ /* 0x000fe20000000000 */
[----:B------:R-:W-:Y:S01]  /*4680*/  HMMA.16816.F32 R40, R28, R42, RZ ;  /* 0x0000002a1c28723c */ /* 0x000fe200000018ff */
[----:B------:R-:W-:-:S02]  /*4690*/  FSEL R178, R15, -INF , !P5 ;  /* 0xff8000000fb27808 */ /* 0x000fc40006800000 */
[----:B------:R-:W-:Y:S01]  /*46a0*/  FSEL R197, R8, -INF , !P3 ;  /* 0xff80000008c57808 */ /* 0x000fe20005800000 */
[----:B------:R-:W-:Y:S01]  /*46b0*/  VIADD R8, R90, 0xa8 ;  /* 0x000000a85a087836 */ /* 0x000fe20000000000 */
[----:B------:R-:W-:Y:S01]  /*46c0*/  FSEL R179, R14, -INF , !P2 ;  /* 0xff8000000eb37808 */ /* 0x000fe20005000000 */
[C---:B------:R-:W-:Y:S01]  /*46d0*/  HMMA.16816.F32 R24, R4.reuse, R66, R24 ;  /* 0x000000420418723c */ /* 0x040fe20000001818 */
[CC--:B------:R-:W-:Y:S02]  /*46e0*/  ISETP.GE.AND P5, PT, R12.reuse, R70.reuse, PT ;  /* 0x000000460c00720c */ /* 0x0c0fe40003fa6270 */
[----:B------:R-:W-:Y:S01]  /*46f0*/  ISETP.GE.AND P3, PT, R12, R69, PT ;  /* 0x000000450c00720c */ /* 0x000fe20003f66270 */
[----:B------:R-:W-:Y:S01]  /*4700*/  VIADD R12, R90, 0xa1 ;  /* 0x000000a15a0c7836 */ /* 0x000fe20000000000 */
[----:B------:R-:W-:Y:S01]  /*4710*/  ISETP.GE.AND P2, PT, R64, R70, PT ;  /* 0x000000464000720c */ /* 0x000fe20003f46270 */
[----:B--2---:R-:W-:Y:S01]  /*4720*/  HMMA.16816.F32 R32, R4, R20, R32 ;  /* 0x000000140420723c */ /* 0x004fe20000001820 */
[----:B------:R-:W-:-:S02]  /*4730*/  FSEL R196, R13, -INF , !P1 ;  /* 0xff8000000dc47808 */ /* 0x000fc40004800000 */
[-C--:B------:R-:W-:Y:S01]  /*4740*/  ISETP.GE.AND P1, PT, R64, R69.reuse, PT ;  /* 0x000000454000720c */ /* 0x080fe20003f26270 */
[----:B------:R-:W-:Y:S01]  /*4750*/  VIADD R64, R90, 0xa9 ;  /* 0x000000a95a407836 */ /* 0x000fe20000000000 */
[----:B------:R-:W-:Y:S02]  /*4760*/  FSEL R177, R10, -INF , !P0 ;  /* 0xff8000000ab17808 */ /* 0x000fe40004000000 */
[----:B------:R-:W-:Y:S02]  /*4770*/  FSEL R198, R9, -INF , !P2 ;  /* 0xff80000009c67808 */ /* 0x000fe40005000000 */
[CC--:B------:R-:W-:Y:S02]  /*4780*/  ISETP.GE.AND P0, PT, R12.reuse, R70.reuse, PT ;  /* 0x000000460c00720c */ /* 0x0c0fe40003f06270 */
[-C--:B------:R-:W-:Y:S01]  /*4790*/  ISETP.GE.AND P2, PT, R12, R69.reuse, PT ;  /* 0x000000450c00720c */ /* 0x080fe20003f46270 */
[----:B------:R-:W-:Y:S01]  /*47a0*/  HMMA.16816.F32 R40, R4, R22, R40 ;  /* 0x000000160428723c */ /* 0x000fe20000001828 */
[----:B------:R-:W-:Y:S01]  /*47b0*/  FSEL R167, R11, -INF , !P1 ;  /* 0xff8000000ba77808 */ /* 0x000fe20004800000 */
[----:B------:R-:W-:Y:S01]  /*47c0*/  LDSM.16.M88.4 R20, [R232+0x4800] ;  /* 0x00480000e814783b */ /* 0x000fe20000000200 */
[----:B------:R-:W-:Y:S01]  /*47d0*/  FSEL R199, R36, -INF , !P5 ;  /* 0xff80000024c77808 */ /* 0x000fe20006800000 */
[----:B------:R-:W-:Y:S01]  /*47e0*/  VIADD R36, R90, 0xb0 ;  /* 0x000000b05a247836 */ /* 0x000fe20000000000 */
[C---:B------:R-:W-:Y:S01]  /*47f0*/  ISETP.GE.AND P1, PT, R8.reuse, R70, PT ;  /* 0x000000460800720c */ /* 0x040fe20003f26270 */
[----:B------:R-:W-:Y:S01]  /*4800*/  HMMA.16816.F32 R12, R28, R104, RZ ;  /* 0x000000681c0c723c */ /* 0x000fe200000018ff */
[----:B------:R-:W-:-:S02]  /*4810*/  ISETP.GE.AND P5, PT, R8, R69, PT ;  /* 0x000000450800720c */ /* 0x000fc40003fa6270 */
[----:B------:R-:W2:Y:S01]  /*4820*/  LDSM.16.M88.4 R8, [R231+0x3400] ;  /* 0x00340000e708783b */ /* 0x000ea20000000200 */
[----:B------:R-:W-:Y:S02]  /*4830*/  FSEL R200, R37, -INF , !P0 ;  /* 0xff80000025c87808 */ /* 0x000fe40004000000 */
[C---:B------:R-:W-:Y:S01]  /*4840*/  HMMA.16816.F32 R104, R28.reuse, R106, RZ ;  /* 0x0000006a1c68723c */ /* 0x040fe200000018ff */
[----:B------:R-:W-:Y:S02]  /*4850*/  FSEL R156, R39, -INF , !P2 ;  /* 0xff800000279c7808 */ /* 0x000fe40005000000 */
[----:B------:R-:W-:Y:S02]  /*4860*/  ISETP.GE.AND P0, PT, R64, R69, PT ;  /* 0x000000454000720c */ /* 0x000fe40003f06270 */
[----:B------:R-:W-:Y:S01]  /*4870*/  ISETP.GE.AND P2, PT, R36, R70, PT ;  /* 0x000000462400720c */ /* 0x000fe20003f46270 */
[----:B-1----:R-:W-:Y:S01]  /*4880*/  HMMA.16816.F32 R96, R28, R16, RZ ;  /* 0x000000101c60723c */ /* 0x002fe200000018ff */
[----:B------:R-:W-:Y:S01]  /*4890*/  FSEL R201, R24, -INF , !P1 ;  /* 0xff80000018c97808 */ /* 0x000fe20004800000 */
[----:B------:R-:W-:Y:S01]  /*48a0*/  VIADD R24, R90, 0xb1 ;  /* 0x000000b15a187836 */ /* 0x000fe20000000000 */
[----:B------:R-:W-:-:S02]  /*48b0*/  FSEL R144, R27, -INF , !P0 ;  /* 0xff8000001b907808 */ /* 0x000fc40004000000 */
[----:B------:R-:W-:Y:S01]  /*48c0*/  FSEL R203, R32, -INF , !P2 ;  /* 0xff80000020cb7808 */ /* 0x000fe20005000000 */
[----:B------:R-:W-:Y:S01]  /*48d0*/  VIADD R32, R90, 0xc0 ;  /* 0x000000c05a207836 */ /* 0x000fe20000000000 */
[----:B------:R-:W-:Y:S01]  /*48e0*/  FSEL R162, R38, -INF , !P3 ;  /* 0xff80000026a27808 */ /* 0x000fe20005800000 */
[----:B------:R-:W-:Y:S01]  /*48f0*/  VIADD R16, R90, 0xb8 ;  /* 0x000000b85a107836 */ /* 0x000fe20000000000 */
[-C--:B------:R-:W-:Y:S02]  /*4900*/  ISETP.GE.AND P1, PT, R36, R69.reuse, PT ;  /* 0x000000452400720c */ /* 0x080fe40003f26270 */
[----:B------:R-:W1:Y:S01]  /*4910*/  LDSM.16.M88.4 R36, [R232+0x4c00] ;  /* 0x004c0000e824783b */ /* 0x000e620000000200 */
[----:B----4-:R-:W-:Y:S01]  /*4920*/  HMMA.16816.F32 R12, R4, R60, R12 ;  /* 0x0000003c040c723c */ /* 0x010fe2000000180c */
[C---:B------:R-:W-:Y:S02]  /*4930*/  ISETP.GE.AND P0, PT, R16.reuse, R70, PT ;  /* 0x000000461000720c */ /* 0x040fe40003f06270 */
[----:B------:R-:W-:-:S02]  /*4940*/  ISETP.GE.AND P2, PT, R16, R69, PT ;  /* 0x000000451000720c */ /* 0x000fc40003f46270 */
[-C--:B------:R-:W-:Y:S01]  /*4950*/  ISETP.GE.AND P3, PT, R64, R70.reuse, PT ;  /* 0x000000464000720c */ /* 0x080fe20003f66270 */
[----:B------:R-:W-:Y:S01]  /*4960*/  HMMA.16816.F32 R16, R28, R18, RZ ;  /* 0x000000121c10723c */ /* 0x000fe200000018ff */
[----:B------:R-:W-:Y:S01]  /*4970*/  FSEL R154, R26, -INF , !P5 ;  /* 0xff8000001a9a7808 */ /* 0x000fe20006800000 */
[----:B------:R-:W-:Y:S01]  /*4980*/  VIADD R60, R90, 0xb9 ;  /* 0x000000b95a3c7836 */ /* 0x000fe20000000000 */
[----:B------:R-:W-:Y:S02]  /*4990*/  FSEL R202, R25, -INF , !P3 ;  /* 0xff80000019ca7808 */ /* 0x000fe40005800000 */
[C---:B------:R-:W-:Y:S01]  /*49a0*/  ISETP.GE.AND P5, PT, R24.reuse, R70, PT ;  /* 0x000000461800720c */ /* 0x040fe20003fa6270 */
[----:B------:R-:W-:Y:S01]  /*49b0*/  HMMA.16816.F32 R104, R4, R62, R104 ;  /* 0x0000003e0468723c */ /* 0x000fe20000001868 */
[----:B------:R-:W-:Y:S02]  /*49c0*/  ISETP.GE.AND P3, PT, R24, R69, PT ;  /* 0x000000451800720c */ /* 0x000fe40003f66270 */
[----:B------:R-:W4:Y:S01]  /*49d0*/  LDSM.16.M88.4 R24, [R231+0x3800] ;  /* 0x00380000e718783b */ /* 0x000f220000000200 */
[----:B------:R-:W-:-:S02]  /*49e0*/  FSEL R204, R33, -INF , !P5 ;  /* 0xff80000021cc7808 */ /* 0x000fc40006800000 */
[----:B------:R-:W-:Y:S01]  /*49f0*/  FSEL R125, R35, -INF , !P3 ;  /* 0xff800000237d7808 */ /* 0x000fe20005800000 */
[C---:B--2---:R-:W-:Y:S01]  /*4a00*/  HMMA.16816.F32 R96, R4.reuse, R8, R96 ;  /* 0x000000080460723c */ /* 0x044fe20000001860 */
[-C--:B------:R-:W-:Y:S02]  /*4a10*/  ISETP.GE.AND P5, PT, R60, R69.reuse, PT ;  /* 0x000000453c00720c */ /* 0x080fe40003fa6270 */
[----:B------:R-:W-:Y:S02]  /*4a20*/  ISETP.GE.AND P3, PT, R32, R70, PT ;  /* 0x000000462000720c */ /* 0x000fe40003f66270 */
[----:B------:R-:W-:Y:S02]  /*4a30*/  FSEL R40, R40, -INF , !P0 ;  /* 0xff80000028287808 */ /* 0x000fe40004000000 */
[----:B------:R-:W-:Y:S01]  /*4a40*/  VIADD R8, R90, 0xc8 ;  /* 0x000000c85a087836 */ /* 0x000fe20000000000 */
[----:B------:R-:W-:Y:S01]  /*4a50*/  ISETP.GE.AND P0, PT, R32, R69, PT ;  /* 0x000000452000720c */ /* 0x000fe20003f06270 */
[----:B------:R-:W-:Y:S01]  /*4a60*/  VIADD R32, R90, 0xc1 ;  /* 0x000000c15a207836 */ /* 0x000fe20000000000 */
[----:B------:R-:W-:Y:S01]  /*4a70*/  FSEL R121, R42, -INF , !P2 ;  /* 0xff8000002a797808 */ /* 0x000fe20005000000 */
[----:B------:R-:W-:Y:S01]  /*4a80*/  HMMA.16816.F32 R16, R4, R10, R16 ;  /* 0x0000000a0410723c */ /* 0x000fe20000001810 */
[----:B------:R-:W-:-:S02]  /*4a90*/  FSEL R118, R43, -INF , !P5 ;  /* 0xff8000002b767808 */ /* 0x000fc40006800000 */
[----:B------:R-:W-:Y:S01]  /*4aa0*/  FSEL R42, R12, -INF , !P3 ;  /* 0xff8000000c2a7808 */ /* 0x000fe20005800000 */
[----:B------:R-:W-:Y:S01]  /*4ab0*/  VIADD R12, R90, 0xc9 ;  /* 0x000000c95a0c7836 */ /* 0x000fe20000000000 */
[----:B------:R-:W-:Y:S02]  /*4ac0*/  FSEL R127, R34, -INF , !P1 ;  /* 0xff800000227f7808 */ /* 0x000fe40004800000 */
[CC--:B------:R-:W-:Y:S02]  /*4ad0*/  ISETP.GE.AND P5, PT, R8.reuse, R70.reuse, PT ;  /* 0x000000460800720c */ /* 0x0c0fe40003fa6270 */
[----:B------:R-:W-:Y:S02]  /*4ae0*/  ISETP.GE.AND P3, PT, R8, R69, PT ;  /* 0x000000450800720c */ /* 0x000fe40003f66270 */
[-C--:B------:R-:W-:Y:S01]  /*4af0*/  ISETP.GE.AND P1, PT, R60, R70.reuse, PT ;  /* 0x000000463c00720c */ /* 0x080fe20003f26270 */
[----:B------:R-:W2:Y:S01]  /*4b00*/  LDSM.16.M88.4 R8, [R231+0x3c00] ;  /* 0x003c0000e708783b */ /* 0x000ea20000000200 */
[----:B------:R-:W-:Y:S01]  /*4b10*/  ISETP.GE.AND P2, PT, R32, R70, PT ;  /* 0x000000462000720c */ /* 0x000fe20003f46270 */
[----:B------:R-:W-:Y:S01]  /*4b20*/  VIADD R60, R90, 0xd1 ;  /* 0x000000d15a3c7836 */ /* 0x000fe20000000000 */
[----:B------:R-:W-:Y:S01]  /*4b30*/  FSEL R41, R41, -INF , !P1 ;  /* 0xff80000029297808 */ /* 0x000fe20004800000 */
[----:B------:R-:W-:-:S04]  /*4b40*/  DEPBAR.LE SB0, 0x0 ;  /* 0x000080000000791a */ /* 0x000fc80000000000 */
[----:B------:R-:W-:Y:S01]  /*4b50*/  BAR.SYNC.DEFER_BLOCKING 0x0 ;  /* 0x0000000000007b1d */ /* 0x000fe20000010000 */
[-C--:B------:R-:W-:Y:S02]  /*4b60*/  ISETP.GE.AND P1, PT, R32, R69.reuse, PT ;  /* 0x000000452000720c */ /* 0x080fe40003f26270 */
[C---:B------:R-:W-:Y:S01]  /*4b70*/  HMMA.16816.F32 R32, R28.reuse, R20, RZ ;  /* 0x000000141c20723c */ /* 0x040fe200000018ff */
[----:B------:R-:W-:Y:S02]  /*4b80*/  FSEL R115, R14, -INF , !P0 ;  /* 0xff8000000e737808 */ /* 0x000fe40004000000 */
[----:B------:R-:W-:Y:S02]  /*4b90*/  FSEL R43, R13, -INF , !P2 ;  /* 0xff8000000d2b7808 */ /* 0x000fe40005000000 */
[C---:B------:R-:W-:Y:S01]  /*4ba0*/  ISETP.GE.AND P0, PT, R12.reuse, R70, PT ;  /* 0x000000460c00720c */ /* 0x040fe20003f06270 */
[----:B------:R-:W-:Y:S01]  /*4bb0*/  HMMA.16816.F32 R20, R28, R22, RZ ;  /* 0x000000161c14723c */ /* 0x000fe200000018ff */
[----:B------:R-:W-:Y:S01]  /*4bc0*/  ISETP.GE.AND P2, PT, R12, R69, PT ;  /* 0x000000450c00720c */ /* 0x000fe20003f46270 */
[----:B------:R-:W-:Y:S01]  /*4bd0*/  VIADD R12, R90, 0xd0 ;  /* 0x000000d05a0c7836 */ /* 0x000fe20000000000 */
[----:B------:R-:W-:-:S02]  /*4be0*/  FSEL R114, R15, -INF , !P1 ;  /* 0xff8000000f727808 */ /* 0x000fc40004800000 */
[----:B------:R-:W-:Y:S02]  /*4bf0*/  FSEL R205, R104, -INF , !P5 ;  /* 0xff80000068cd7808 */ /* 0x000fe40006800000 */
[CC--:B------:R-:W-:Y:S02]  /*4c00*/  ISETP.GE.AND P1, PT, R12.reuse, R70.reuse, PT ;  /* 0x000000460c00720c */ /* 0x0c0fe40003f26270 */
[----:B------:R-:W-:Y:S02]  /*4c10*/  ISETP.GE.AND P5, PT, R12, R69, PT ;  /* 0x000000450c00720c */ /* 0x000fe40003fa6270 */
[C---:B-1----:R-:W-:Y:S01]  /*4c20*/  HMMA.16816.F32 R12, R28.reuse, R36, RZ ;  /* 0x000000241c0c723c */ /* 0x042fe200000018ff */
[----:B------:R-:W-:Y:S02]  /*4c30*/  FSEL R110, R106, -INF , !P3 ;  /* 0xff8000006a6e7808 */ /* 0x000fe40005800000 */
[----:B------:R-:W-:Y:S02]  /*4c40*/  ISETP.GE.AND P3, PT, R60, R70, PT ;  /* 0x000000463c00720c */ /* 0x000fe40003f66270 */
[----:B------:R-:W-:Y:S01]  /*4c50*/  FSEL R107, R107, -INF , !P2 ;  /* 0xff8000006b6b7808 */ /* 0x000fe20005000000 */
[----:B------:R-:W-:Y:S01]  /*4c60*/  HMMA.16816.F32 R28, R28, R38, RZ ;  /* 0x000000261c1c723c */ /* 0x000fe200000018ff */
[----:B------:R-:W-:Y:S01]  /*4c70*/  VIADD R37, R90, 0xd8 ;  /* 0x000000d85a257836 */ /* 0x000fe20000000000 */
[----:B------:R-:W-:-:S02]  /*4c80*/  FSEL R36, R105, -INF , !P0 ;  /* 0xff80000069247808 */ /* 0x000fc40004000000 */
[-C--:B------:R-:W-:Y:S01]  /*4c90*/  ISETP.GE.AND P0, PT, R60, R69.reuse, PT ;  /* 0x000000453c00720c */ /* 0x080fe20003f06270 */
[----:B------:R-:W-:Y:S01]  /*4ca0*/  VIADD R60, R90, 0xd9 ;  /* 0x000000d95a3c7836 */ /* 0x000fe20000000000 */
[C---:B----4-:R-:W-:Y:S01]  /*4cb0*/  HMMA.16816.F32 R32, R4.reuse, R24, R32 ;  /* 0x000000180420723c */ /* 0x050fe20000001820 */
[CC--:B------:R-:W-:Y:S02]  /*4cc0*/  ISETP.GE.AND P2, PT, R37.reuse, R70.reuse, PT ;  /* 0x000000462500720c */ /* 0x0c0fe40003f46270 */
[----:B------:R-:W-:Y:S02]  /*4cd0*/  FSEL R101, R98, -INF , !P5 ;  /* 0xff80000062657808 */ /* 0x000fe40006800000 */
[----:B------:R-:W-:Y:S01]  /*4ce0*/  ISETP.GE.AND P5, PT, R60, R70, PT ;  /* 0x000000463c00720c */ /* 0x000fe20003fa6270 */
[C---:B------:R-:W-:Y:S01]  /*4cf0*/  HMMA.16816.F32 R20, R4.reuse, R26, R20 ;  /* 0x0000001a0414723c */ /* 0x040fe20000001814 */
[----:B------:R-:W-:Y:S02]  /*4d00*/  FSEL R24, R96, -INF , !P1 ;  /* 0xff80000060187808 */ /* 0x000fe40004800000 */
[----:B------:R-:W-:Y:S01]  /*4d10*/  ISETP.GE.AND P1, PT, R37, R69, PT ;  /* 0x000000452500720c */ /* 0x000fe20003f26270 */
[C---:B------:R-:W-:Y:S01]  /*4d20*/  VIADD R37, R90.reuse, 0xe0 ;  /* 0x000000e05a257836 */ /* 0x040fe20000000000 */
[----:B------:R-:W-:Y:S01]  /*4d30*/  FSEL R25, R97, -INF , !P3 ;  /* 0xff80000061197808 */ /* 0x000fe20005800000 */
[----:B--2---:R-:W-:Y:S01]  /*4d40*/  HMMA.16816.F32 R12, R4, R8, R12 ;  /* 0x00000008040c723c */ /* 0x004fe2000000180c */
[----:B------:R-:W-:Y:S01]  /*4d50*/  VIADD R27, R90, 0xe1 ;  /* 0x000000e15a1b7836 */ /* 0x000fe20000000000 */
[----:B------:R-:W-:-:S02]  /*4d60*/  FSEL R97, R18, -INF , !P1 ;  /* 0xff80000012617808 */ /* 0x000fc40004800000 */
[----:B------:R-:W-:Y:S01]  /*4d70*/  FSEL R26, R16, -INF , !P2 ;  /* 0xff800000101a7808 */ /* 0x000fe20005000000 */
[C---:B------:R-:W-:Y:S01]  /*4d80*/  VIADD R16, R90.reuse, 0xe8 ;  /* 0x000000e85a107836 */ /* 0x040fe20000000000 */
[----:B------:R-:W-:Y:S01]  /*4d90*/  HMMA.16816.F32 R28, R4, R10, R28 ;  /* 0x0000000a041c723c */ /* 0x000fe2000000181c */
[----:B------:R-:W-:Y:S01]  /*4da0*/  ISETP.GE.AND P1, PT, R27, R70, PT ;  /* 0x000000461b00720c */ /* 0x000fe20003f26270 */
[----:B------:R-:W-:Y:S01]  /*4db0*/  VIADD R9, R90, 0xe9 ;  /* 0x000000e95a097836 */ /* 0x000fe20000000000 */
[-C--:B------:R-:W-:Y:S01]  /*4dc0*/  ISETP.GE.AND P3, PT, R60, R69.reuse, PT ;  /* 0x000000453c00720c */ /* 0x080fe20003f66270 */
[C---:B------:R-:W-:Y:S01]  /*4dd0*/  VIADD R8, R90.reuse, 0xf0 ;  /* 0x000000f05a087836 */ /* 0x040fe20000000000 */
[----:B------:R-:W-:Y:S02]  /*4de0*/  FSEL R18, R17, -INF , !P5 ;  /* 0xff80000011127808 */ /* 0x000fe40006800000 */
[----:B------:R-:W-:Y:S01]  /*4df0*/  FSEL R33, R33, -INF , !P1 ;  /* 0xff80000021217808 */ /* 0x000fe20004800000 */
[----:B------:R-:W-:Y:S01]  /*4e00*/  VIADD R4, R90, 0xf8 ;  /* 0x000000f85a047836 */ /* 0x000fe20000000000 */
[----:B------:R-:W-:-:S02]  /*4e10*/  ISETP.GE.AND P1, PT, R9, R69, PT ;  /* 0x000000450900720c */ /* 0x000fc40003f26270 */
[----:B------:R-:W-:Y:S02]  /*4e20*/  FSEL R94, R19, -INF , !P3 ;  /* 0xff800000135e7808 */ /* 0x000fe40005800000 */
[----:B------:R-:W-:Y:S02]  /*4e30*/  FSEL R63, R23, -INF , !P1 ;  /* 0xff800000173f7808 */ /* 0x000fe40004800000 */
[----:B------:R-:W-:Y:S02]  /*4e40*/  FSEL R99, R99, -INF , !P0 ;  /* 0xff80000063637808 */ /* 0x000fe40004000000 */
[-C--:B------:R-:W-:Y:S02]  /*4e50*/  ISETP.GE.AND P5, PT, R27, R69.reuse, PT ;  /* 0x000000451b00720c */ /* 0x080fe40003fa6270 */
[----:B------:R-:W-:Y:S02]  /*4e60*/  ISETP.GE.AND P3, PT, R16, R70, PT ;  /* 0x000000461000720c */ /* 0x000fe40003f66270 */
[----:B------:R-:W-:-:S02]  /*4e70*/  ISETP.GE.AND P1, PT, R4, R69, PT ;  /* 0x000000450400720c */ /* 0x000fc40003f26270 */
[-C--:B------:R-:W-:Y:S02]  /*4e80*/  ISETP.GE.AND P0, PT, R37, R70.reuse, PT ;  /* 0x000000462500720c */ /* 0x080fe40003f06270 */
[----:B------:R-:W-:Y:S02]  /*4e90*/  FSEL R65, R35, -INF , !P5 ;  /* 0xff80000023417808 */ /* 0x000fe40006800000 */
[----:B------:R-:W-:Y:S02]  /*4ea0*/  FSEL R20, R20, -INF , !P3 ;  /* 0xff80000014147808 */ /* 0x000fe40005800000 */
[----:B------:R-:W-:Y:S02]  /*4eb0*/  FSEL R60, R30, -INF , !P1 ;  /* 0xff8000001e3c7808 */ /* 0x000fe40004800000 */
[----:B------:R-:W-:Y:S02]  /*4ec0*/  FSEL R32, R32, -INF , !P0 ;  /* 0xff80000020207808 */ /* 0x000fe40004000000 */
[----:B------:R-:W-:-:S02]  /*4ed0*/  ISETP.GE.AND P5, PT, R8, R70, PT ;  /* 0x000000460800720c */ /* 0x000fc40003fa6270 */
[-C--:B------:R-:W-:Y:S01]  /*4ee0*/  ISETP.GE.AND P3, PT, R8, R69.reuse, PT ;  /* 0x000000450800720c */ /* 0x080fe20003f66270 */
[----:B------:R-:W-:Y:S01]  /*4ef0*/  VIADD R8, R90, 0xf1 ;  /* 0x000000f15a087836 */ /* 0x000fe20000000000 */
[----:B------:R-:W-:Y:S02]  /*4f00*/  ISETP.GT.AND P1, PT, R237, R236, PT ;  /* 0x000000eced00720c */ /* 0x000fe40003f24270 */
[-C--:B------:R-:W-:Y:S02]  /*4f10*/  ISETP.GE.AND P2, PT, R37, R69.reuse, PT ;  /* 0x000000452500720c */ /* 0x080fe40003f46270 */
[----:B------:R-:W-:Y:S02]  /*4f20*/  ISETP.GE.AND P0, PT, R16, R69, PT ;  /* 0x000000451000720c */ /* 0x000fe40003f06270 */
[----:B------:R-:W-:Y:S02]  /*4f30*/  FSEL R5, R59, -INF , !P4 ;  /* 0xff8000003b057808 */ /* 0x000fe40006000000 */
[----:B------:R-:W-:-:S02]  /*4f40*/  FSEL R66, R34, -INF , !P2 ;  /* 0xff80000022427808 */ /* 0x000fc40005000000 */
[----:B------:R-:W-:Y:S02]  /*4f50*/  FSEL R64, R22, -INF , !P0 ;  /* 0xff80000016407808 */ /* 0x000fe40004000000 */
[-C--:B------:R-:W-:Y:S01]  /*4f60*/  ISETP.GE.AND P4, PT, R4, R70.reuse, PT ;  /* 0x000000460400720c */ /* 0x080fe20003f86270 */
[----:B------:R-:W-:Y:S01]  /*4f70*/  VIADD R4, R90, 0xf9 ;  /* 0x000000f95a047836 */ /* 0x000fe20000000000 */
[-C--:B------:R-:W-:Y:S02]  /*4f80*/  ISETP.GE.AND P2, PT, R9, R70.reuse, PT ;  /* 0x000000460900720c */ /* 0x080fe40003f46270 */
[----:B------:R-:W-:Y:S02]  /*4f90*/  ISETP.GE.AND P0, PT, R8, R70, PT ;  /* 0x000000460800720c */ /* 0x000fe40003f06270 */
[----:B------:R-:W-:Y:S02]  /*4fa0*/  FSEL R21, R21, -INF , !P2 ;  /* 0xff80000015157808 */ /* 0x000fe40005000000 */
[----:B------:R-:W-:-:S02]  /*4fb0*/  FSEL R135, R12, -INF , !P5 ;  /* 0xff8000000c877808 */ /* 0x000fc40006800000 */
[----:B------:R-:W-:Y:S02]  /*4fc0*/  FSEL R62, R14, -INF , !P3 ;  /* 0xff8000000e3e7808 */ /* 0x000fe40005800000 */
[----:B------:R-:W-:Y:S02]  /*4fd0*/  FSEL R129, R13, -INF , !P0 ;  /* 0xff8000000d817808 */ /* 0x000fe40004000000 */
[-C--:B------:R-:W-:Y:S02]  /*4fe0*/  ISETP.GE.AND P2, PT, R8, R69.reuse, PT ;  /* 0x000000450800720c */ /* 0x080fe40003f46270 */
[-C--:B------:R-:W-:Y:S02]  /*4ff0*/  ISETP.GE.AND P5, PT, R90, R70.reuse, PT ;  /* 0x000000465a00720c */ /* 0x080fe40003fa6270 */
[C---:B------:R-:W-:Y:S02]  /*5000*/  ISETP.GE.AND P3, PT, R4.reuse, R70, PT ;  /* 0x000000460400720c */ /* 0x040fe40003f66270 */
[----:B------:R-:W-:Y:S01]  /*5010*/  ISETP.GE.AND P0, PT, R4, R69, PT ;  /* 0x000000450400720c */ /* 0x000fe20003f06270 */
[----:B------:R-:W-:Y:S01]  /*5020*/  IMAD.IADD R4, R88, 0x1, R89 ;  /* 0x0000000158047824 */ /* 0x000fe200078e0259 */
[----:B------:R-:W-:-:S02]  /*5030*/  FSEL R56, R56, -INF , !P5 ;  /* 0xff80000038387808 */ /* 0x000fc40006800000 */
[----:B------:R-:W-:Y:S02]  /*5040*/  FSEL R61, R15, -INF , !P2 ;  /* 0xff8000000f3d7808 */ /* 0x000fe40005000000 */
[----:B------:R-:W-:Y:S02]  /*5050*/  FSEL R104, R28, -INF , !P4 ;  /* 0xff8000001c687808 */ /* 0x000fe40006000000 */
[----:B------:R-:W-:Y:S02]  /*5060*/  FSEL R67, R29, -INF , !P3 ;  /* 0xff8000001d437808 */ /* 0x000fe40005800000 */
[----:B------:R-:W-:Y:S01]  /*5070*/  FSEL R59, R31, -INF , !P0 ;  /* 0xff8000001f3b7808 */ /* 0x000fe20004000000 */
[----:B------:R-:W-:Y:S06]  /*5080*/  @!P1 BRA `(.L_x_1165) ;  /* 0x0000000800bc9947 */ /* 0x000fec0003800000 */
        /* <DEDUP_REMOVED lines=23> */
[C---:B------:R-:W-:Y:S01]  /*5200*/  IMAD R8, R6.reuse, R8, R9 ;  /* 0x0000000806087224 */ /* 0x040fe200078e0209 */
[----:B------:R-:W-:Y:S02]  /*5210*/  LOP3.LUT R9, RZ, R7, RZ, 0x33, !PT ;  /* 0x00000007ff097212 */ /* 0x000fe400078e33ff */
        /* <DEDUP_REMOVED lines=9> */
[----:B------:R-:W-:-:S07]  /*52b0*/  ISETP.NE.AND P2, PT, R7, RZ, PT ;  /* 0x000000ff0700720c */ /* 0x000fce0003f45270 */
        /* <DEDUP_REMOVED lines=19> */
[----:B------:R-:W-:-:S05]  /*53f0*/  SHF.R.S32.HI R8, RZ, 0x1f, R6 ;  /* 0x0000001fff087819 */ /* 0x000fca0000011406 */
[----:B------:R-:W-:-:S04]  /*5400*/  IMAD R8, R8, UR6, RZ ;  /* 0x0000000608087c24 */ /* 0x000fc8000f8e02ff */
[C---:B------:R-:W-:Y:S02]  /*5410*/  IMAD R8, R6.reuse, UR7, R8 ;  /* 0x0000000706087c24 */ /* 0x040fe4000f8e0208 */
[----:B------:R-:W-:-:S04]  /*5420*/  IMAD.WIDE.U32 R6, R6, UR6, R10 ;  /* 0x0000000606067c25 */ /* 0x000fc8000f8e000a */
[----:B------:R-:W-:Y:S01]  /*5430*/  IMAD.MOV.U32 R19, RZ, RZ, R6 ;  /* 0x000000ffff137224 */ /* 0x000fe200078e0006 */
[----:B------:R-:W-:Y:S01]  /*5440*/  IADD3 R2, R7, R8, RZ ;  /* 0x0000000807027210 */ /* 0x000fe20007ffe0ff */
[----:B------:R-:W-:Y:S06]  /*5450*/  BRA `(.L_x_1167) ;  /* 0x0000000000087947 */ /* 0x000fec0003800000 */
.L_x_1166:
[----:B------:R-:W-:-:S04]  /*5460*/  LEA R19, -R52, RZ, 0x8 ;  /* 0x000000ff34137211 */ /* 0x000fc800078e41ff */
[----:B------:R-:W-:-:S07]  /*5470*/  SHF.R.S32.HI R2, RZ, 0x1f, R19 ;  /* 0x0000001fff027819 */ /* 0x000fce0000011413 */
.L_x_1167:
[----:B------:R-:W-:Y:S01]  /*5480*/  ULDC UR5, c[0x0][0x2d0] ;  /* 0x0000b40000057ab9 */ /* 0x000fe20000000800 */
[----:B------:R-:W-:Y:S01]  /*5490*/  BSSY B0, `(.L_x_1168) ;  /* 0x000006b000007945 */ /* 0x000fe20003800000 */
[----:B------:R-:W-:-:S13]  /*54a0*/  ISETP.GE.AND P0, PT, R239, UR5, PT ;  /* 0x00000005ef007c0c */ /* 0x000fda000bf06270 */
[----:B------:R-:W-:Y:S01]  /*54b0*/  @!P0 IMAD.MOV.U32 R8, RZ, RZ, R55 ;  /* 0x000000ffff088224 */ /* 0x000fe200078e0037 */
[----:B------:R-:W1:Y:S01]  /*54c0*/  @!P0 LDC.64 R6, c[0x0][0x218] ;  /* 0x00008600ff068b82 */ /* 0x000e620000000a00 */
[----:B------:R-:W-:Y:S01]  /*54d0*/  @!P0 IMAD.MOV.U32 R9, RZ, RZ, R54 ;  /* 0x000000ffff098224 */ /* 0x000fe200078e0036 */
[----:B------:R2:W-:Y:S01]  /*54e0*/  @P0 STS [R238+0x1000], RZ ;  /* 0x001000ffee000388 */ /* 0x0005e20000000800 */
[----:B------:R-:W-:Y:S02]  /*54f0*/  @!P0 IMAD R22, R53, 0x60, RZ ;  /* 0x0000006035168824 */ /* 0x000fe400078e02ff */
[----:B------:R-:W-:Y:S01]  /*5500*/  @!P0 IMAD.WIDE.U32 R8, R52, 0x60, R8 ;  /* 0x0000006034088825 */ /* 0x000fe200078e0008 */
[----:B------:R2:W-:Y:S02]  /*5510*/  @P0 STS [R238+0x1004], RZ ;  /* 0x001004ffee000388 */ /* 0x0005e40000000800 */
[----:B------:R-:W4:Y:S01]  /*5520*/  @!P0 LDC.64 R16, c[0x0][0x218] ;  /* 0x00008600ff108b82 */ /* 0x000f220000000a00 */
[--C-:B------:R-:W-:Y:S01]  /*5530*/  @!P0 IMAD.MOV.U32 R10, RZ, RZ, R55.reuse ;  /* 0x000000ffff0a8224 */ /* 0x100fe200078e0037 */
[----:B------:R-:W-:Y:S01]  /*5540*/  @!P0 IADD3 R23, P2, R19, R8, RZ ;  /* 0x0000000813178210 */ /* 0x000fe20007f5e0ff */
[----:B------:R-:W-:Y:S01]  /*5550*/  @!P0 IMAD.MOV.U32 R11, RZ, RZ, R54 ;  /* 0x000000ffff0b8224 */ /* 0x000fe200078e0036 */
[----:B------:R2:W-:Y:S01]  /*5560*/  @P0 STS.64 [R238+0x1008], RZ ;  /* 0x001008ffee000388 */ /* 0x0005e20000000a00 */
[----:B------:R-:W-:Y:S01]  /*5570*/  @!P0 IMAD.MOV.U32 R8, RZ, RZ, R55 ;  /* 0x000000ffff088224 */ /* 0x000fe200078e0037 */
[----:B------:R-:W-:Y:S01]  /*5580*/  @!P0 IADD3.X R22, R2, R9, R22, P2, !PT ;  /* 0x0000000902168210 */ /* 0x000fe200017fe416 */
[----:B------:R-:W-:Y:S01]  /*5590*/  @!P0 IMAD.MOV.U32 R9, RZ, RZ, R54 ;  /* 0x000000ffff098224 */ /* 0x000fe200078e0036 */
[----:B------:R-:W5:Y:S01]  /*55a0*/  @!P0 LDC.64 R14, c[0x0][0x218] ;  /* 0x00008600ff0e8b82 */ /* 0x000f620000000a00 */
[----:B------:R-:W-:-:S04]  /*55b0*/  @!P0 IMAD.WIDE.U32 R12, R52, 0xa0, R10 ;  /* 0x000000a0340c8825 */ /* 0x000fc800078e000a */
[----:B------:R-:W-:Y:S01]  /*55c0*/  @!P0 IMAD.WIDE.U32 R10, R52, 0xc0, R8 ;  /* 0x000000c0340a8825 */ /* 0x000fe200078e0008 */
[C---:B------:R-:W-:Y:S02]  /*55d0*/  @!P0 IADD3 R9, P4, R19.reuse, R55, RZ ;  /* 0x0000003713098210 */ /* 0x040fe40007f9e0ff */
[----:B------:R-:W-:Y:S01]  /*55e0*/  @!P0 IADD3 R28, P3, R19, R12, RZ ;  /* 0x0000000c131c8210 */ /* 0x000fe20007f7e0ff */
[----:B------:R-:W-:Y:S01]  /*55f0*/  @!P0 IMAD R27, R53, 0xa0, RZ ;  /* 0x000000a0351b8824 */ /* 0x000fe200078e02ff */
[----:B------:R-:W-:Y:S01]  /*5600*/  @!P0 IADD3 R29, P2, R19, R10, RZ ;  /* 0x0000000a131d8210 */ /* 0x000fe20007f5e0ff */
[----:B------:R-:W-:Y:S02]  /*5610*/  @!P0 IMAD R30, R53, 0xc0, RZ ;  /* 0x000000c0351e8824 */ /* 0x000fe400078e02ff */
[C---:B------:R-:W-:Y:S01]  /*5620*/  @!P0 IMAD.X R8, R2.reuse, 0x1, R54, P4 ;  /* 0x0000000102088824 */ /* 0x040fe200020e0636 */
[C---:B------:R-:W-:Y:S02]  /*5630*/  @!P0 IADD3.X R27, R2.reuse, R13, R27, P3, !PT ;  /* 0x0000000d021b8210 */ /* 0x040fe40001ffe41b */
[----:B-1----:R-:W-:Y:S01]  /*5640*/  @!P0 LEA R38, P3, R9, R6, 0x1 ;  /* 0x0000000609268211 */ /* 0x002fe200078608ff */
[----:B------:R-:W1:Y:S01]  /*5650*/  @!P0 LDC.64 R12, c[0x0][0x218] ;  /* 0x00008600ff0c8b82 */ /* 0x000e620000000a00 */
[----:B------:R-:W-:-:S02]  /*5660*/  @!P0 IADD3.X R30, R2, R11, R30, P2, !PT ;  /* 0x0000000b021e8210 */ /* 0x000fc400017fe41e */
[----:B------:R-:W-:Y:S02]  /*5670*/  @!P0 LEA.HI.X R39, R9, R7, R8, 0x1, P3 ;  /* 0x0000000709278211 */ /* 0x000fe400018f0c08 */
[----:B------:R-:W-:-:S03]  /*5680*/  @!P0 LEA R35, P3, R52, R55, 0x5 ;  /* 0x0000003734238211 */ /* 0x000fc600078628ff */
[----:B------:R-:W3:Y:S01]  /*5690*/  @!P0 LDC.64 R10, c[0x0][0x218] ;  /* 0x00008600ff0a8b82 */ /* 0x000ee20000000a00 */
[----:B------:R-:W-:Y:S01]  /*56a0*/  @!P0 IADD3 R35, P2, R19, R35, RZ ;  /* 0x0000002313238210 */ /* 0x000fe20007f5e0ff */
[----:B------:R-:W-:Y:S01]  /*56b0*/  @!PT LDS RZ, [RZ] ;  /* 0x00000000fffff984 */ /* 0x000fe20000000800 */
[----:B------:R-:W-:Y:S01]  /*56c0*/  @!PT LDS RZ, [RZ] ;  /* 0x00000000fffff984 */ /* 0x000fe20000000800 */
[----:B------:R-:W-:Y:S01]  /*56d0*/  @!PT LDS RZ, [RZ] ;  /* 0x00000000fffff984 */ /* 0x000fe20000000800 */
[----:B------:R4:W-:Y:S01]  /*56e0*/  @!P0 LDGSTS.E.BYPASS.LTC128B.128 [R238+0x1000], desc[UR10][R38.64] ;  /* 0x0100000026ee8fae */ /* 0x0009e2000b901d4a */
[CCC-:B------:R-:W-:Y:S02]  /*56f0*/  @!P0 LEA.HI.X R34, R52.reuse, R54.reuse, R53.reuse, 0x5, P3 ;  /* 0x0000003634228211 */ /* 0x1c0fe400018f2c35 */
[----:B------:R-:W-:Y:S01]  /*5700*/  @!P0 LEA R31, P3, R52, R55, 0x6 ;  /* 0x00000037341f8211 */ /* 0x000fe200078630ff */
[----:B------:R2:W-:Y:S02]  /*5710*/  @P0 STS.128 [R238+0x1800], RZ ;  /* 0x001800ffee000388 */ /* 0x0005e40000000c00 */
[----:B------:R-:W2:Y:S01]  /*5720*/  @!P0 LDC.64 R8, c[0x0][0x218] ;  /* 0x00008600ff088b82 */ /* 0x000ea20000000a00 */
[----:B------:R-:W-:Y:S01]  /*5730*/  @!P0 IMAD.X R34, R2, 0x1, R34, P2 ;  /* 0x0000000102228824 */ /* 0x000fe200010e0622 */
[----:B------:R-:W-:-:S02]  /*5740*/  @!P0 LEA.HI.X R37, R52, R54, R53, 0x6, P3 ;  /* 0x0000003634258211 */ /* 0x000fc400018f3435 */
[----:B------:R-:W-:-:S04]  /*5750*/  @!P0 IADD3 R31, P3, R19, R31, RZ ;  /* 0x0000001f131f8210 */ /* 0x000fc80007f7e0ff */
[----:B------:R-:W3:Y:S01]  /*5760*/  @!P0 LDC.64 R6, c[0x0][0x218] ;  /* 0x00008600ff068b82 */ /* 0x000ee20000000a00 */
[----:B------:R-:W-:Y:S01]  /*5770*/  @!P0 IMAD.X R37, R2, 0x1, R37, P3 ;  /* 0x0000000102258824 */ /* 0x000fe200018e0625 */
[----:B-----5:R-:W-:-:S04]  /*5780*/  @!P0 LEA R14, P3, R31, R14, 0x1 ;  /* 0x0000000e1f0e8211 */ /* 0x020fc800078608ff */
[----:B------:R-:W-:Y:S02]  /*5790*/  @!P0 LEA.HI.X R15, R31, R15, R37, 0x1, P3 ;  /* 0x0000000f1f0f8211 */ /* 0x000fe400018f0c25 */
[C---:B----4-:R-:W-:Y:S02]  /*57a0*/  @!P0 LEA R38, P4, R35.reuse, R16, 0x1 ;  /* 0x0000001023268211 */ /* 0x050fe400078808ff */
[C---:B------:R-:W-:Y:S02]  /*57b0*/  @!P0 LEA R16, P2, R52.reuse, R55, 0x7 ;  /* 0x0000003734108211 */ /* 0x040fe400078438ff */
[----:B------:R-:W-:Y:S02]  /*57c0*/  @!P0 LEA.HI.X R39, R35, R17, R34, 0x1, P4 ;  /* 0x0000001123278211 */ /* 0x000fe400020f0c22 */
[----:B------:R-:W-:Y:S02]  /*57d0*/  @!P0 IADD3 R17, P4, R19, R16, RZ ;  /* 0x0000001013118210 */ /* 0x000fe40007f9e0ff */
[----:B------:R-:W-:Y:S01]  /*57e0*/  @!P0 LEA.HI.X R16, R52, R54, R53, 0x7, P2 ;  /* 0x0000003634108211 */ /* 0x000fe200010f3c35 */
[----:B------:R-:W-:Y:S01]  /*57f0*/  @!PT LDS RZ, [RZ] ;  /* 0x00000000fffff984 */ /* 0x000fe20000000800 */
[----:B------:R-:W-:Y:S01]  /*5800*/  @!PT LDS RZ, [RZ] ;  /* 0x00000000fffff984 */ /* 0x000fe20000000800 */
[----:B------:R-:W-:Y:S01]  /*5810*/  @!PT LDS RZ, [RZ] ;  /* 0x00000000fffff984 */ /* 0x000fe20000000800 */
[----:B------:R4:W-:Y:S01]  /*5820*/  @!P0 LDGSTS.E.BYPASS.LTC128B.128 [R238+0x1800], desc[UR10][R38.64] ;  /* 0x0180000026ee8fae */ /* 0x0009e2000b901d4a */
[----:B-1----:R-:W-:-:S02]  /*5830*/  @!P0 LEA R12, P2, R23, R12, 0x1 ;  /* 0x0000000c170c8211 */ /* 0x002fc400078408ff */
[----:B--2---:R-:W-:Y:S01]  /*5840*/  @!P0 LEA R8, P3, R28, R8, 0x1 ;  /* 0x000000081c088211 */ /* 0x004fe200078608ff */
[----:B------:R-:W-:Y:S01]  /*5850*/  @!P0 IMAD.X R16, R2, 0x1, R16, P4 ;  /* 0x0000000102108824 */ /* 0x000fe200020e0610 */
[----:B---3--:R-:W-:Y:S01]  /*5860*/  @!P0 LEA R10, P4, R17, R10, 0x1 ;  /* 0x0000000a110a8211 */ /* 0x008fe200078808ff */
[----:B------:R4:W-:Y:S01]  /*5870*/  @P0 STS.128 [R238+0x2000], RZ ;  /* 0x002000ffee000388 */ /* 0x0009e20000000c00 */
[----:B------:R-:W-:Y:S02]  /*5880*/  @!P0 LEA.HI.X R13, R23, R13, R22, 0x1, P2 ;  /* 0x0000000d170d8211 */ /* 0x000fe400010f0c16 */
[----:B------:R-:W-:Y:S01]  /*5890*/  @!P0 LEA R6, P2, R29, R6, 0x1 ;  /* 0x000000061d068211 */ /* 0x000fe200078408ff */
[----:B------:R-:W-:Y:S01]  /*58a0*/  @!PT LDS RZ, [RZ] ;  /* 0x00000000fffff984 */ /* 0x000fe20000000800 */
[----:B------:R-:W-:Y:S01]  /*58b0*/  @!PT LDS RZ, [RZ] ;  /* 0x00000000fffff984 */ /* 0x000fe20000000800 */
[----:B------:R-:W-:Y:S01]  /*58c0*/  @!PT LDS RZ, [RZ] ;  /* 0x00000000fffff984 */ /* 0x000fe20000000800 */
[----:B------:R4:W-:Y:S01]  /*58d0*/  @!P0 LDGSTS.E.BYPASS.LTC128B.128 [R238+0x2000], desc[UR10][R14.64] ;  /* 0x020000000eee8fae */ /* 0x0009e2000b901d4a */
[----:B------:R-:W-:Y:S02]  /*58e0*/  @!P0 LEA.HI.X R11, R17, R11, R16, 0x1, P4 ;  /* 0x0000000b110b8211 */ /* 0x000fe400020f0c10 */
        /* <DEDUP_REMOVED lines=24> */
[----:B----4-:R-:W-:Y:S01]  /*5a70*/  IMAD.MOV.U32 R6, RZ, RZ, R55 ;  /* 0x000000ffff067224 */ /* 0x010fe200078e0037 */
[----:B------:R-:W-:Y:S01]  /*5a80*/  ULDC.64 UR6, c[0x0][0x218] ;  /* 0x0000860000067ab9 */ /* 0x000fe20000000a00 */
[----:B------:R-:W-:Y:S02]  /*5a90*/  IMAD.MOV.U32 R7, RZ, RZ, R54 ;  /* 0x000000ffff077224 */ /* 0x000fe400078e0036 */
[----:B------:R-:W-:-:S04]  /*5aa0*/  IMAD.WIDE.U32 R8, R52, 0xe0, R6 ;  /* 0x000000e034087825 */ /* 0x000fc800078e0006 */
[----:B------:R-:W-:Y:S01]  /*5ab0*/  IMAD R6, R53, 0xe0, RZ ;  /* 0x000000e035067824 */ /* 0x000fe200078e02ff */
        /* <DEDUP_REMOVED lines=8> */
.L_x_1169:
[----:B------:R-:W-:Y:S05]  /*5b40*/  BSYNC B0 ;  /* 0x0000000000007941 */ /* 0x000fea0003800000 */
.L_x_1168:
[----:B------:R-:W0:Y:S01]  /*5b50*/  LDGDEPBAR ;  /* 0x00000000000079af */ /* 0x000e220000000000 */
[----:B------:R-:W-:-:S04]  /*5b60*/  IADD3 R55, P0, R19, R55, RZ ;  /* 0x0000003713377210 */ /* 0x000fc80007f1e0ff */
[----:B------:R-:W-:-:S09]  /*5b70*/  IADD3.X R54, R2, R54, RZ, P0, !PT ;  /* 0x0000003602367210 */ /* 0x000fd200007fe4ff */
.L_x_1165:
[----:B------:R-:W-:Y:S01]  /*5b80*/  FMNMX.FTZ R2, R56, R85, !PT ;  /* 0x0000005538027209 */ /* 0x000fe20007810000 */
[----:B------:R-:W-:Y:S01]  /*5b90*/  ULDC UR5, c[0x0][0x2ec] ;  /* 0x0000bb0000057ab9 */ /* 0x000fe20000000800 */
[----:B------:R-:W-:Y:S02]  /*5ba0*/  LEA R230, R4, UR4, 0x1 ;  /* 0x0000000404e67c11 */ /* 0x000fe4000f8e08ff */
[----:B------:R-:W-:Y:S02]  /*5bb0*/  FMNMX.FTZ R2, R84, R2, !PT ;  /* 0x0000000254027209 */ /* 0x000fe40007810000 */
[----:B------:R-:W-:Y:S01]  /*5bc0*/  LEA R229, R3, R230, 0x1 ;  /* 0x000000e603e57211 */ /* 0x000fe200078e08ff */
[----:B----4-:R-:W-:Y:S01]  /*5bd0*/  LDSM.16.MT88.4 R12, [R230+0x5000] ;  /* 0x00500000e60c783b */ /* 0x010fe20000004200 */
        /* <DEDUP_REMOVED lines=64> */
[----:B--2---:R-:W-:Y:S02]  /*5fe0*/  FMNMX.FTZ R2, R6, R2, !PT ;  /* 0x0000000206027209 */ /* 0x004fe40007810000 */
[----:B------:R-:W-:Y:S02]  /*5ff0*/  FMNMX.FTZ R6, R169, R5, !PT ;  /* 0x00000005a9067209 */ /* 0x000fe40007810000 */
[C---:B------:R-:W-:Y:S01]  /*6000*/  FSETP.NEU.FTZ.AND P0, PT, R2.reuse, -INF , PT ;  /* 0xff8000000200780b */ /* 0x040fe20003f1d000 */
[----:B------:R-:W-:Y:S01]  /*6010*/  FMUL.FTZ R92, R2, UR5 ;  /* 0x00000005025c7c20 */ /* 0x000fe20008410000 */
[----:B------:R-:W-:-:S04]  /*6020*/  FMNMX.FTZ R6, R164, R6, !PT ;  /* 0x00000006a4067209 */ /* 0x000fc80007810000 */
[----:B------:R-:W-:Y:S02]  /*6030*/  FMNMX.FTZ R6, R163, R6, !PT ;  /* 0x00000006a3067209 */ /* 0x000fe40007810000 */
[----:B------:R-:W-:Y:S02]  /*6040*/  FSEL R92, R92, RZ, P0 ;  /* 0x000000ff5c5c7208 */ /* 0x000fe40000000000 */
[----:B------:R-:W-:-:S03]  /*6050*/  FMNMX.FTZ R6, R160, R6, !PT ;  /* 0x00000006a0067209 */ /* 0x000fc60007810000 */
        /* <DEDUP_REMOVED lines=20> */
[----:B------:R-:W-:Y:S01]  /*61a0*/  MUFU.EX2 R173, R173 ;  /* 0x000000ad00ad7308 */ /* 0x000fe20000000800 */
[----:B------:R-:W-:Y:S01]  /*61b0*/  FMNMX.FTZ R0, R133, R0, !PT ;  /* 0x0000000085007209 */ /* 0x000fe20007810000 */
[----:B------:R-:W-:Y:S01]  /*61c0*/  LDSM.16.MT88.4 R24, [R229+0x5000] ;  /* 0x00500000e518783b */ /* 0x000fe20000004200 */
[--C-:B------:R-:W-:Y:S01]  /*61d0*/  FFMA.FTZ R122, R51, UR5, -R92.reuse ;  /* 0x00000005337a7c23 */ /* 0x100fe2000801085c */
[--C-:B------:R-:W-:Y:S01]  /*61e0*/  FFMA.FTZ R120, R50, UR5, -R92.reuse ;  /* 0x0000000532787c23 */ /* 0x100fe2000801085c */
[----:B------:R-:W-:Y:S01]  /*61f0*/  FMNMX.FTZ R0, R189, R0, !PT ;  /* 0x00000000bd007209 */ /* 0x000fe20007810000 */
[--C-:B------:R-:W-:Y:S01]  /*6200*/  FFMA.FTZ R51, R20, UR5, -R92.reuse ;  /* 0x0000000514337c23 */ /* 0x100fe2000801085c */
[--C-:B------:R-:W-:Y:S01]  /*6210*/  FFMA.FTZ R50, R21, UR5, -R92.reuse ;  /* 0x0000000515327c23 */ /* 0x100fe2000801085c */
[----:B------:R-:W2:Y:S01]  /*6220*/  MUFU.EX2 R172, R172 ;  /* 0x000000ac00ac7308 */ /* 0x000ea20000000800 */
[----:B------:R-:W-:Y:S01]  /*6230*/  FMNMX.FTZ R0, R130, R0, !PT ;  /* 0x0000000082007209 */ /* 0x000fe20007810000 */
[----:B------:R-:W-:Y:S01]  /*6240*/  LDSM.16.MT88.4 R20, [R230+0x5400] ;  /* 0x00540000e614783b */ /* 0x000fe20000004200 */
[--C-:B------:R-:W-:Y:S01]  /*6250*/  FFMA.FTZ R159, R82, UR5, -R92.reuse ;  /* 0x00000005529f7c23 */ /* 0x100fe2000801085c */
[--C-:B------:R-:W-:Y:S01]  /*6260*/  FFMA.FTZ R158, R81, UR5, -R92.reuse ;  /* 0x00000005519e7c23 */ /* 0x100fe2000801085c */
[----:B------:R-:W-:Y:S01]  /*6270*/  FMNMX.FTZ R0, R132, R0, !PT ;  /* 0x0000000084007209 */ /* 0x000fe20007810000 */
[--C-:B------:R-:W-:Y:S01]  /*6280*/  FFMA.FTZ R145, R80, UR5, -R92.reuse ;  /* 0x0000000550917c23 */ /* 0x100fe2000801085c */
[--C-:B------:R-:W-:Y:S01]  /*6290*/  FFMA.FTZ R142, R79, UR5, -R92.reuse ;  /* 0x000000054f8e7c23 */ /* 0x100fe2000801085c */
[----:B------:R-:W-:Y:S01]  /*62a0*/  MUFU.EX2 R171, R171 ;  /* 0x000000ab00ab7308 */ /* 0x000fe20000000800 */
[----:B------:R-:W-:Y:S01]  /*62b0*/  FMNMX.FTZ R0, R134, R0, !PT ;  /* 0x0000000086007209 */ /* 0x000fe20007810000 */
[--C-:B------:R-:W-:Y:S01]  /*62c0*/  FFMA.FTZ R124, R58, UR5, -R92.reuse ;  /* 0x000000053a7c7c23 */ /* 0x100fe2000801085c */
[--C-:B------:R-:W-:Y:S01]  /*62d0*/  FFMA.FTZ R141, R78, UR5, -R92.reuse ;  /* 0x000000054e8d7c23 */ /* 0x100fe2000801085c */
[--C-:B------:R-:W-:Y:S01]  /*62e0*/  FFMA.FTZ R136, R77, UR5, -R92.reuse ;  /* 0x000000054d887c23 */ /* 0x100fe2000801085c */
[----:B------:R-:W-:Y:S01]  /*62f0*/  FMNMX.FTZ R0, R137, R0, !PT ;  /* 0x0000000089007209 */ /* 0x000fe20007810000 */
[--C-:B------:R-:W-:Y:S01]  /*6300*/  FFMA.FTZ R131, R76, UR5, -R92.reuse ;  /* 0x000000054c837c23 */ /* 0x100fe2000801085c */
[--C-:B------:R-:W-:Y:S01]  /*6310*/  FFMA.FTZ R58, R18, UR5, -R92.reuse ;  /* 0x00000005123a7c23 */ /* 0x100fe2000801085c */
[----:B------:R-:W4:Y:S01]  /*6320*/  MUFU.EX2 R165, R165 ;  /* 0x000000a500a57308 */ /* 0x000f220000000800 */
[----:B------:R-:W-:Y:S01]  /*6330*/  FMNMX.FTZ R0, R140, R0, !PT ;  /* 0x000000008c007209 */ /* 0x000fe20007810000 */
[--C-:B------:R-:W-:Y:S01]  /*6340*/  FFMA.FTZ R79, R40, UR5, -R92.reuse ;  /* 0x00000005284f7c23 */ /* 0x100fe2000801085c */
[----:B--2---:R-:W-:Y:S01]  /*6350*/  F2FP.F16.F32.PACK_AB R28, R172, R173 ;  /* 0x000000adac1c723e */ /* 0x004fe200000000ff */
        /* <DEDUP_REMOVED lines=14> */
[--C-:B------:R-:W-:Y:S01]  /*6440*/  FFMA.FTZ R74, R36, UR5, -R92.reuse ;  /* 0x00000005244a7c23 */ /* 0x100fe2000801085c */
[----:B----4-:R-:W-:Y:S01]  /*6450*/  F2FP.F16.F32.PACK_AB R30, R165, R171 ;  /* 0x000000aba51e723e */ /* 0x010fe200000000ff */
[----:B------:R-:W-:Y:S01]  /*6460*/  LDSM.16.MT88.4 R36, [R229+0x5800] ;  /* 0x00580000e524783b */ /* 0x000fe20000004200 */
        /* <DEDUP_REMOVED lines=21> */
[----:B------:R-:W-:Y:S01]  /*65c0*/  FFMA.FTZ R90, R194, UR5, -R92 ;  /* 0x00000005c25a7c23 */ /* 0x000fe2000801085c */
[----:B------:R-:W-:Y:S01]  /*65d0*/  FADD.FTZ R172, R173, R172 ;  /* 0x000000acadac7221 */ /* 0x000fe20000010000 */
[--C-:B------:R-:W-:Y:S01]  /*65e0*/  FFMA.FTZ R89, R195, UR5, -R92.reuse ;  /* 0x00000005c3597c23 */ /* 0x100fe2000801085c */
[----:B------:R-:W-:Y:S01]  /*65f0*/  FMNMX.FTZ R0, R188, R0, !PT ;  /* 0x00000000bc007209 */ /* 0x000fe20007810000 */
[----:B------:R-:W-:Y:S01]  /*6600*/  FFMA.FTZ R88, R196, UR5, -R92 ;  /* 0x00000005c4587c23 */ /* 0x000fe2000801085c */
[----:B------:R-:W-:Y:S01]  /*6610*/  FADD.FTZ R171, R171, R172 ;  /* 0x000000acabab7221 */ /* 0x000fe20000010000 */
[----:B------:R-:W-:Y:S01]  /*6620*/  MUFU.EX2 R136, R136 ;  /* 0x0000008800887308 */ /* 0x000fe20000000800 */
[----:B------:R-:W-:Y:S01]  /*6630*/  FMNMX.FTZ R0, R187, R0, !PT ;  /* 0x00000000bb007209 */ /* 0x000fe20007810000 */
[--C-:B------:R-:W-:Y:S01]  /*6640*/  FFMA.FTZ R87, R197, UR5, -R92.reuse ;  /* 0x00000005c5577c23 */ /* 0x100fe2000801085c */
[----:B----4-:R-:W-:Y:S01]  /*6650*/  F2FP.F16.F32.PACK_AB R34, R142, R145 ;  /* 0x000000918e22723e */ /* 0x010fe200000000ff */
[----:B------:R-:W-:Y:S01]  /*6660*/  FADD.FTZ R171, R165, R171 ;  /* 0x000000aba5ab7221 */ /* 0x000fe20000010000 */
[----:B------:R-:W-:Y:S01]  /*6670*/  FMNMX.FTZ R0, R186, R0, !PT ;  /* 0x00000000ba007209 */ /* 0x000fe20007810000 */
[--C-:B------:R-:W-:Y:S01]  /*6680*/  FFMA.FTZ R86, R198, UR5, -R92.reuse ;  /* 0x00000005c6567c23 */ /* 0x100fe2000801085c */
[--C-:B------:R-:W-:Y:S01]  /*6690*/  FFMA.FTZ R85, R199, UR5, -R92.reuse ;  /* 0x00000005c7557c23 */ /* 0x100fe2000801085c */
[----:B------:R-:W-:Y:S01]  /*66a0*/  MUFU.EX2 R131, R131 ;  /* 0x0000008300837308 */ /* 0x000fe20000000800 */
[----:B------:R-:W-:Y:S01]  /*66b0*/  FMNMX.FTZ R0, R185, R0, !PT ;  /* 0x00000000b9007209 */ /* 0x000fe20007810000 */
[----:B------:R-:W-:Y:S01]  /*66c0*/  FADD.FTZ R171, R159, R171 ;  /* 0x000000ab9fab7221 */ /* 0x000fe20000010000 */
[--C-:B------:R-:W-:Y:S01]  /*66d0*/  FFMA.FTZ R84, R200, UR5, -R92.reuse ;  /* 0x00000005c8547c23 */ /* 0x100fe2000801085c */
[--C-:B------:R-:W-:Y:S01]  /*66e0*/  FFMA.FTZ R83, R201, UR5, -R92.reuse ;  /* 0x00000005c9537c23 */ /* 0x100fe2000801085c */
[----:B------:R-:W-:Y:S01]  /*66f0*/  FMNMX.FTZ R0, R184, R0, !PT ;  /* 0x00000000b8007209 */ /* 0x000fe20007810000 */
[----:B------:R-:W-:Y:S01]  /*6700*/  FADD.FTZ R158, R158, R171 ;  /* 0x000000ab9e9e7221 */ /* 0x000fe20000010000 */
[----:B------:R-:W-:Y:S01]  /*6710*/  FFMA.FTZ R82, R202, UR5, -R92 ;  /* 0x00000005ca527c23 */ /* 0x000fe2000801085c */
[----:B------:R-:W-:Y:S01]  /*6720*/  MUFU.EX2 R128, R128 ;  /* 0x0000008000807308 */ /* 0x000fe20000000800 */
[----:B------:R-:W-:Y:S01]  /*6730*/  FMNMX.FTZ R0, R183, R0, !PT ;  /* 0x00000000b7007209 */ /* 0x000fe20007810000 */
[----:B------:R-:W-:Y:S01]  /*6740*/  FADD.FTZ R158, R145, R158 ;  /* 0x0000009e919e7221 */ /* 0x000fe20000010000 */
[--C-:B------:R-:W-:Y:S01]  /*6750*/  FFMA.FTZ R81, R203, UR5, -R92.reuse ;  /* 0x00000005cb517c23 */ /* 0x100fe2000801085c */
[----:B------:R-:W-:Y:S01]  /*6760*/  FFMA.FTZ R80, R204, UR5, -R92 ;  /* 0x00000005cc507c23 */ /* 0x000fe2000801085c */
[----:B------:R-:W-:Y:S01]  /*6770*/  FMNMX.FTZ R0, R182, R0, !PT ;  /* 0x00000000b6007209 */ /* 0x000fe20007810000 */
[----:B------:R-:W-:Y:S01]  /*6780*/  FADD.FTZ R158, R142, R158 ;  /* 0x0000009e8e9e7221 */ /* 0x000fe20000010000 */
[--C-:B------:R-:W-:Y:S01]  /*6790*/  FFMA.FTZ R75, R205, UR5, -R92.reuse ;  /* 0x00000005cd4b7c23 */ /* 0x100fe2000801085c */
[----:B------:R-:W-:Y:S01]  /*67a0*/  MUFU.EX2 R126, R126 ;  /* 0x0000007e007e7308 */ /* 0x000fe20000000800 */
[----:B------:R-:W-:Y:S01]  /*67b0*/  FMNMX.FTZ R0, R181, R0, !PT ;  /* 0x00000000b5007209 */ /* 0x000fe20007810000 */
[--C-:B------:R-:W-:Y:S01]  /*67c0*/  FFMA.FTZ R104, R104, UR5, -R92.reuse ;  /* 0x0000000568687c23 */ /* 0x100fe2000801085c */
[----:B------:R-:W-:-:S02]  /*67d0*/  FFMA.FTZ R248, R67, UR5, -R92 ;  /* 0x0000000543f87c23 */ /* 0x000fc4000801085c */
[----:B------:R-:W-:-:S03]  /*67e0*/  FMNMX.FTZ R0, R180, R0, !PT ;  /* 0x00000000b4007209 */ /* 0x000fc60007810000 */
[----:B------:R-:W-:Y:S01]  /*67f0*/  MUFU.EX2 R124, R124 ;  /* 0x0000007c007c7308 */ /* 0x000fe20000000800 */
[----:B------:R-:W-:-:S04]  /*6800*/  FMNMX.FTZ R0, R179, R0, !PT ;  /* 0x00000000b3007209 */ /* 0x000fc80007810000 */
        /* <DEDUP_REMOVED lines=40> */
[----:B------:R-:W-:Y:S02]  /*6a90*/  MUFU.EX2 R103, R103 ;  /* 0x0000006700677308 */ /* 0x000fe40000000800 */
[----:B------:R-:W2:Y:S06]  /*6aa0*/  SHFL.BFLY PT, R6, R0, 0x2, 0x1f ;  /* 0x0c401f0000067f89 */ /* 0x000eac00000e0000 */
[----:B------:R-:W-:Y:S08]  /*6ab0*/  MUFU.EX2 R102, R102 ;  /* 0x0000006600667308 */ /* 0x000ff00000000800 */
[----:B------:R-:W-:Y:S08]  /*6ac0*/  MUFU.EX2 R100, R100 ;  /* 0x0000006400647308 */ /* 0x000ff00000000800 */
[----:B------:R-:W-:Y:S01]  /*6ad0*/  MUFU.EX2 R98, R98 ;  /* 0x0000006200627308 */ /* 0x000fe20000000800 */
[----:B--2---:R-:W-:-:S05]  /*6ae0*/  FMNMX.FTZ R0, R0, R6, !PT ;  /* 0x0000000600007209 */ /* 0x004fca0007810000 */
[----:B------:R-:W2:Y:S02]  /*6af0*/  SHFL.BFLY PT, R6, R0, 0x1, 0x1f ;  /* 0x0c201f0000067f89 */ /* 0x000ea400000e0000 */
[----:B------:R-:W-:Y:S08]  /*6b00*/  MUFU.EX2 R96, R96 ;  /* 0x0000006000607308 */ /* 0x000ff00000000800 */
[----:B------:R-:W-:Y:S08]  /*6b10*/  MUFU.EX2 R95, R95 ;  /* 0x0000005f005f7308 */ /* 0x000ff00000000800 */
[----:B------:R-:W-:Y:S01]  /*6b20*/  MUFU.EX2 R93, R93 ;  /* 0x0000005d005d7308 */ /* 0x000fe20000000800 */
[----:B--2---:R-:W-:-:S07]  /*6b30*/  FMNMX.FTZ R0, R0, R6, !PT ;  /* 0x0000000600007209 */ /* 0x004fce0007810000 */
[----:B------:R-:W-:Y:S01]  /*6b40*/  MUFU.EX2 R91, R91 ;  /* 0x0000005b005b7308 */ /* 0x000fe20000000800 */
[C---:B------:R-:W-:Y:S01]  /*6b50*/  FSETP.NEU.FTZ.AND P0, PT, R0.reuse, -INF , PT ;  /* 0xff8000000000780b */ /* 0x040fe20003f1d000 */
[----:B------:R-:W-:-:S06]  /*6b60*/  FMUL.FTZ R68, R0, UR5 ;  /* 0x0000000500447c20 */ /* 0x000fcc0008410000 */
[----:B------:R-:W-:Y:S01]  /*6b70*/  MUFU.EX2 R90, R90 ;  /* 0x0000005a005a7308 */ /* 0x000fe20000000800 */
[----:B------:R-:W-:-:S05]  /*6b80*/  FSEL R68, R68, RZ, P0 ;  /* 0x000000ff44447208 */ /* 0x000fca0000000000 */
        /* <DEDUP_REMOVED lines=9> */
[----:B------:R-:W2:Y:S01]  /*6c20*/  LDSM.16.MT88.4 R4, [R230+0x5800] ;  /* 0x00580000e604783b */ /* 0x000ea20000004200 */
[--C-:B------:R-:W-:Y:S01]  /*6c30*/  FFMA.FTZ R139, R139, UR5, -R68.reuse ;  /* 0x000000058b8b7c23 */ /* 0x100fe20008010844 */
[--C-:B------:R-:W-:Y:S01]  /*6c40*/  FFMA.FTZ R138, R138, UR5, -R68.reuse ;  /* 0x000000058a8a7c23 */ /* 0x100fe20008010844 */
[--C-:B------:R-:W-:Y:S01]  /*6c50*/  FFMA.FTZ R133, R133, UR5, -R68.reuse ;  /* 0x0000000585857c23 */ /* 0x100fe20008010844 */
[--C-:B------:R-:W-:Y:S01]  /*6c60*/  FFMA.FTZ R3, R189, UR5, -R68.reuse ;  /* 0x00000005bd037c23 */ /* 0x100fe20008010844 */
[----:B------:R-:W4:Y:S01]  /*6c70*/  MUFU.EX2 R169, R169 ;  /* 0x000000a900a97308 */ /* 0x000f220000000800 */
[--C-:B------:R-:W-:Y:S01]  /*6c80*/  FFMA.FTZ R130, R130, UR5, -R68.reuse ;  /* 0x0000000582827c23 */ /* 0x100fe20008010844 */
[--C-:B------:R-:W-:Y:S01]  /*6c90*/  FFMA.FTZ R132, R132, UR5, -R68.reuse ;  /* 0x0000000584847c23 */ /* 0x100fe20008010844 */
[--C-:B------:R-:W-:Y:S01]  /*6ca0*/  FFMA.FTZ R134, R134, UR5, -R68.reuse ;  /* 0x0000000586867c23 */ /* 0x100fe20008010844 */
[--C-:B------:R-:W-:Y:S01]  /*6cb0*/  FFMA.FTZ R137, R137, UR5, -R68.reuse ;  /* 0x0000000589897c23 */ /* 0x100fe20008010844 */
[--C-:B------:R-:W-:Y:S01]  /*6cc0*/  FFMA.FTZ R140, R140, UR5, -R68.reuse ;  /* 0x000000058c8c7c23 */ /* 0x100fe20008010844 */
[--C-:B------:R-:W-:Y:S01]  /*6cd0*/  FFMA.FTZ R149, R149, UR5, -R68.reuse ;  /* 0x0000000595957c23 */ /* 0x100fe20008010844 */
[--C-:B------:R-:W-:Y:S01]  /*6ce0*/  FFMA.FTZ R147, R147, UR5, -R68.reuse ;  /* 0x0000000593937c23 */ /* 0x100fe20008010844 */
[----:B------:R-:W5:Y:S01]  /*6cf0*/  MUFU.EX2 R164, R164 ;  /* 0x000000a400a47308 */ /* 0x000f620000000800 */
[--C-:B------:R-:W-:Y:S01]  /*6d00*/  FFMA.FTZ R155, R155, UR5, -R68.reuse ;  /* 0x000000059b9b7c23 */ /* 0x100fe20008010844 */
[--C-:B------:R-:W-:Y:S01]  /*6d10*/  FFMA.FTZ R166, R166, UR5, -R68.reuse ;  /* 0x00000005a6a67c23 */ /* 0x100fe20008010844 */
[--C-:B------:R-:W-:Y:S01]  /*6d20*/  FFMA.FTZ R161, R161, UR5, -R68.reuse ;  /* 0x00000005a1a17c23 */ /* 0x100fe20008010844 */
[--C-:B------:R-:W-:Y:S01]  /*6d30*/  FFMA.FTZ R157, R157, UR5, -R68.reuse ;  /* 0x000000059d9d7c23 */ /* 0x100fe20008010844 */
[--C-:B------:R-:W-:Y:S01]  /*6d40*/  FFMA.FTZ R168, R168, UR5, -R68.reuse ;  /* 0x00000005a8a87c23 */ /* 0x100fe20008010844 */
[--C-:B------:R-:W-:Y:S01]  /*6d50*/  FFMA.FTZ R174, R174, UR5, -R68.reuse ;  /* 0x00000005aeae7c23 */ /* 0x100fe20008010844 */
[--C-:B------:R-:W-:Y:S01]  /*6d60*/  FFMA.FTZ R175, R175, UR5, -R68.reuse ;  /* 0x00000005afaf7c23 */ /* 0x100fe20008010844 */
[----:B------:R-:W3:Y:S01]  /*6d70*/  MUFU.EX2 R163, R163 ;  /* 0x000000a300a37308 */ /* 0x000ee20000000800 */
[----:B----4-:R-:W-:Y:S01]  /*6d80*/  F2FP.F16.F32.PACK_AB R29, R169, R170 ;  /* 0x000000aaa91d723e */ /* 0x010fe200000000ff */
        /* <DEDUP_REMOVED lines=9> */
[----:B------:R-:W-:Y:S01]  /*6e20*/  FADD.FTZ R169, R170, R169 ;  /* 0x000000a9aaa97221 */ /* 0x000fe20000010000 */
[--C-:B------:R-:W-:Y:S01]  /*6e30*/  FFMA.FTZ R179, R179, UR5, -R68.reuse ;  /* 0x00000005b3b37c23 */ /* 0x100fe20008010844 */
[--C-:B------:R-:W-:Y:S01]  /*6e40*/  FFMA.FTZ R178, R178, UR5, -R68.reuse ;  /* 0x00000005b2b27c23 */ /* 0x100fe20008010844 */
[--C-:B------:R-:W-:Y:S01]  /*6e50*/  FFMA.FTZ R177, R177, UR5, -R68.reuse ;  /* 0x00000005b1b17c23 */ /* 0x100fe20008010844 */
[----:B-----5:R-:W-:Y:S01]  /*6e60*/  FADD.FTZ R169, R164, R169 ;  /* 0x000000a9a4a97221 */ /* 0x020fe20000010000 */
[----:B------:R-:W4:Y:S01]  /*6e70*/  MUFU.EX2 R148, R148 ;  /* 0x0000009400947308 */ /* 0x000f220000000800 */
[----:B---3--:R-:W-:Y:S01]  /*6e80*/  F2FP.F16.F32.PACK_AB R31, R163, R164 ;  /* 0x000000a4a31f723e */ /* 0x008fe200000000ff */
[--C-:B------:R-:W-:Y:S01]  /*6e90*/  FFMA.FTZ R167, R167, UR5, -R68.reuse ;  /* 0x00000005a7a77c23 */ /* 0x100fe20008010844 */
[----:B------:R-:W-:Y:S01]  /*6ea0*/  FADD.FTZ R163, R163, R169 ;  /* 0x000000a9a3a37221 */ /* 0x000fe20000010000 */
[--C-:B------:R-:W-:Y:S01]  /*6eb0*/  FFMA.FTZ R162, R162, UR5, -R68.reuse ;  /* 0x00000005a2a27c23 */ /* 0x100fe20008010844 */
[--C-:B------:R-:W-:Y:S01]  /*6ec0*/  FFMA.FTZ R156, R156, UR5, -R68.reuse ;  /* 0x000000059c9c7c23 */ /* 0x100fe20008010844 */
[--C-:B------:R-:W-:Y:S01]  /*6ed0*/  FFMA.FTZ R154, R154, UR5, -R68.reuse ;  /* 0x000000059a9a7c23 */ /* 0x100fe20008010844 */
[--C-:B------:R-:W-:Y:S01]  /*6ee0*/  FFMA.FTZ R115, R115, UR5, -R68.reuse ;  /* 0x0000000573737c23 */ /* 0x100fe20008010844 */
[C---:B------:R-:W-:Y:S01]  /*6ef0*/  HMMA.16816.F32 R16, R28.reuse, R12, RZ ;  /* 0x0000000c1c10723c */ /* 0x040fe200000018ff */
[----:B------:R-:W3:Y:S01]  /*6f00*/  MUFU.EX2 R146, R146 ;  /* 0x0000009200927308 */ /* 0x000ee20000000800 */
[--C-:B------:R-:W-:Y:S01]  /*6f10*/  FFMA.FTZ R110, R110, UR5, -R68.reuse ;  /* 0x000000056e6e7c23 */ /* 0x100fe20008010844 */
[--C-:B------:R-:W-:Y:S01]  /*6f20*/  FFMA.FTZ R107, R107, UR5, -R68.reuse ;  /* 0x000000056b6b7c23 */ /* 0x100fe20008010844 */
[--C-:B------:R-:W-:Y:S01]  /*6f30*/  FFMA.FTZ R114, R114, UR5, -R68.reuse ;  /* 0x0000000572727c23 */ /* 0x100fe20008010844 */
[--C-:B------:R-:W-:Y:S01]  /*6f40*/  FFMA.FTZ R101, R101, UR5, -R68.reuse ;  /* 0x0000000565657c23 */ /* 0x100fe20008010844 */
[C---:B------:R-:W-:Y:S01]  /*6f50*/  HMMA.16816.F32 R12, R28.reuse, R14, RZ ;  /* 0x0000000e1c0c723c */ /* 0x040fe200000018ff */
[--C-:B------:R-:W-:Y:S01]  /*6f60*/  FFMA.FTZ R99, R99, UR5, -R68.reuse ;  /* 0x0000000563637c23 */ /* 0x100fe20008010844 */
[--C-:B------:R-:W-:Y:S01]  /*6f70*/  FFMA.FTZ R97, R97, UR5, -R68.reuse ;  /* 0x0000000561617c23 */ /* 0x100fe20008010844 */
[----:B------:R-:W5:Y:S01]  /*6f80*/  MUFU.EX2 R143, R143 ;  /* 0x0000008f008f7308 */ /* 0x000f620000000800 */
[----:B----4-:R-:W-:Y:S01]  /*6f90*/  F2FP.F16.F32.PACK_AB R33, R148, R160 ;  /* 0x000000a09421723e */ /* 0x010fe200000000ff */
[----:B------:R-:W-:Y:S01]  /*6fa0*/  FADD.FTZ R160, R160, R163 ;  /* 0x000000a3a0a07221 */ /* 0x000fe20000010000 */
[C---:B-1----:R-:W-:Y:S01]  /*6fb0*/  HMMA.16816.F32 R8, R28.reuse, R24, RZ ;  /* 0x000000181c08723c */ /* 0x042fe200000018ff */
[--C-:B------:R-:W-:Y:S01]  /*6fc0*/  FFMA.FTZ R66, R66, UR5, -R68.reuse ;  /* 0x0000000542427c23 */ /* 0x100fe20008010844 */
[----:B------:R-:W-:Y:S01]  /*6fd0*/  FFMA.FTZ R65, R65, UR5, -R68 ;  /* 0x0000000541417c23 */ /* 0x000fe20008010844 */
[----:B------:R-:W-:Y:S01]  /*6fe0*/  FADD.FTZ R160, R148, R160 ;  /* 0x000000a094a07221 */ /* 0x000fe20000010000 */
[----:B------:R-:W-:Y:S01]  /*6ff0*/  FFMA.FTZ R64, R64, UR5, -R68 ;  /* 0x0000000540407c23 */ /* 0x000fe20008010844 */
[----:B------:R-:W1:Y:S01]  /*7000*/  MUFU.EX2 R139, R139 ;  /* 0x0000008b008b7308 */ /* 0x000e620000000800 */
[----:B------:R-:W-:Y:S01]  /*7010*/  HMMA.16816.F32 R28, R28, R26, RZ ;  /* 0x0000001a1c1c723c */ /* 0x000fe200000018ff */
[----:B------:R-:W4:Y:S01]  /*7020*/  LDSM.16.MT88.4 R24, [R230+0x5c00] ;  /* 0x005c0000e618783b */ /* 0x000f220000004200 */
[----:B---3--:R-:W-:Y:S01]  /*7030*/  FADD.FTZ R160, R146, R160 ;  /* 0x000000a092a07221 */ /* 0x008fe20000010000 */
[--C-:B------:R-:W-:Y:S01]  /*7040*/  FFMA.FTZ R63, R63, UR5, -R68.reuse ;  /* 0x000000053f3f7c23 */ /* 0x100fe20008010844 */
[--C-:B------:R-:W-:Y:S01]  /*7050*/  FFMA.FTZ R247, R59, UR5, -R68.reuse ;  /* 0x000000053bf77c23 */ /* 0x100fe20008010844 */
[--C-:B------:R-:W-:Y:S01]  /*7060*/  FFMA.FTZ R62, R62, UR5, -R68.reuse ;  /* 0x000000053e3e7c23 */ /* 0x100fe20008010844 */
[----:B------:R-:W-:Y:S01]  /*7070*/  FFMA.FTZ R61, R61, UR5, -R68 ;  /* 0x000000053d3d7c23 */ /* 0x000fe20008010844 */
[----:B------:R-:W3:Y:S01]  /*7080*/  MUFU.EX2 R138, R138 ;  /* 0x0000008a008a7308 */ /* 0x000ee20000000800 */
[C---:B-----5:R-:W-:Y:S01]  /*7090*/  F2FP.F16.F32.PACK_AB R35, R143.reuse, R146 ;  /* 0x000000928f23723e */ /* 0x060fe200000000ff */
[----:B------:R-:W-:-:S06]  /*70a0*/  FADD.FTZ R160, R143, R160 ;  /* 0x000000a08fa07221 */ /* 0x000fcc0000010000 */
[----:B------:R-:W-:Y:S01]  /*70b0*/  MUFU.EX2 R133, R133 ;  /* 0x0000008500857308 */ /* 0x000fe20000000800 */
[----:B------:R-:W-:Y:S01]  /*70c0*/  HMMA.16816.F32 R16, R32, R20, R16 ;  /* 0x000000142010723c */ /* 0x000fe20000001810 */
[----:B-1----:R-:W-:-:S05]  /*70d0*/  FADD.FTZ R160, R139, R160 ;  /* 0x000000a08ba07221 */ /* 0x002fca0000010000 */
[C---:B------:R-:W-:Y:S01]  /*70e0*/  HMMA.16816.F32 R12, R32.reuse, R22, R12 ;  /* 0x00000016200c723c */ /* 0x040fe2000000180c */
[----:B------:R-:W1:Y:S01]  /*70f0*/  MUFU.EX2 R3, R3 ;  /* 0x0000000300037308 */ /* 0x000e620000000800 */
[----:B------:R-:W-:Y:S01]  /*7100*/  F2FP.F16.F32.PACK_AB R20, R136, R141 ;  /* 0x0000008d8814723e */ /* 0x000fe200000000ff */
[----:B------:R-:W-:Y:S01]  /*7110*/  FADD.FTZ R141, R141, R158 ;  /* 0x0000009e8d8d7221 */ /* 0x000fe20000010000 */
[C---:B---3--:R-:W-:Y:S01]  /*7120*/  F2FP.F16.F32.PACK_AB R21, R138.reuse, R139 ;  /* 0x0000008b8a15723e */ /* 0x048fe200000000ff */
[----:B------:R-:W-:Y:S01]  /*7130*/  FADD.FTZ R138, R138, R160 ;  /* 0x000000a08a8a7221 */ /* 0x000fe20000010000 */
[C---:B------:R-:W-:Y:S01]  /*7140*/  HMMA.16816.F32 R8, R32.reuse, R40, R8 ;  /* 0x000000282008723c */ /* 0x040fe20000001808 */
[----:B------:R-:W-:Y:S01]  /*7150*/  F2FP.F16.F32.PACK_AB R22, R128, R131 ;  /* 0x000000838016723e */ /* 0x000fe200000000ff */
[----:B------:R-:W-:Y:S01]  /*7160*/  FADD.FTZ R141, R136, R141 ;  /* 0x0000008d888d7221 */ /* 0x000fe20000010000 */
[----:B------:R-:W-:Y:S03]  /*7170*/  MUFU.EX2 R130, R130 ;  /* 0x0000008200827308 */ /* 0x000fe60000000800 */
[----:B------:R-:W-:Y:S01]  /*7180*/  HMMA.16816.F32 R28, R32, R42, R28 ;  /* 0x0000002a201c723c */ /* 0x000fe2000000181c */
[----:B------:R-:W3:Y:S01]  /*7190*/  LDSM.16.MT88.4 R32, [R229+0x5c00] ;  /* 0x005c0000e520783b */ /* 0x000ee20000004200 */
[----:B------:R-:W-:-:S03]  /*71a0*/  FADD.FTZ R141, R131, R141 ;  /* 0x0000008d838d7221 */ /* 0x000fc60000010000 */
[----:B------:R-:W5:Y:S01]  /*71b0*/  MUFU.EX2 R132, R132 ;  /* 0x0000008400847308 */ /* 0x000f620000000800 */
[----:B-1----:R-:W-:Y:S01]  /*71c0*/  F2FP.F16.F32.PACK_AB R23, R3, R133 ;  /* 0x000000850317723e */ /* 0x002fe200000000ff */
[----:B------:R-:W-:Y:S01]  /*71d0*/  LDSM.16.MT88.4 R40, [R229+0x6000] ;  /* 0x00600000e528783b */ /* 0x000fe20000004200 */
[----:B------:R-:W-:Y:S01]  /*71e0*/  FADD.FTZ R133, R133, R138 ;  /* 0x0000008a85857221 */ /* 0x000fe20000010000 */
[----:B------:R-:W-:-:S03]  /*71f0*/  FADD.FTZ R141, R128, R141 ;  /* 0x0000008d808d7221 */ /* 0x000fc60000010000 */
[----:B------:R-:W-:Y:S01]  /*7200*/  FADD.FTZ R133, R3, R133 ;  /* 0x0000008503857221 */ /* 0x000fe20000010000 */
[----:B------:R-:W-:Y:S01]  /*7210*/  MUFU.EX2 R134, R134 ;  /* 0x0000008600867308 */ /* 0x000fe20000000800 */
[----:B--2---:R-:W-:Y:S01]  /*7220*/  HMMA.16816.F32 R16, R20, R4, R16 ;  /* 0x000000041410723c */ /* 0x004fe20000001810 */
[----:B------:R-:W-:-:S05]  /*7230*/  FFMA.FTZ R3, R125, UR5, -R68 ;  /* 0x000000057d037c23 */ /* 0x000fca0008010844 */
[C---:B------:R-:W-:Y:S01]  /*7240*/  HMMA.16816.F32 R12, R20.reuse, R6, R12 ;  /* 0x00000006140c723c */ /* 0x040fe2000000180c */
[----:B------:R-:W1:Y:S01]  /*7250*/  MUFU.EX2 R137, R137 ;  /* 0x0000008900897308 */ /* 0x000e620000000800 */
[----:B------:R-:W2:Y:S04]  /*7260*/  LDSM.16.MT88.4 R4, [R230+0x6000] ;  /* 0x00600000e604783b */ /* 0x000ea80000004200 */
[C---:B------:R-:W-:Y:S03]  /*7270*/  HMMA.16816.F32 R8, R20.reuse, R36, R8 ;  /* 0x000000241408723c */ /* 0x040fe60000001808 */
[----:B------:R-:W-:Y:S03]  /*7280*/  MUFU.EX2 R140, R140 ;  /* 0x0000008c008c7308 */ /* 0x000fe60000000800 */
[----:B------:R-:W-:Y:S01]  /*7290*/  HMMA.16816.F32 R28, R20, R38, R28 ;  /* 0x00000026141c723c */ /* 0x000fe2000000181c */
[----:B------:R-:W-:-:S04]  /*72a0*/  F2FP.F16.F32.PACK_AB R36, R119, R120 ;  /* 0x000000787724723e */ /* 0x000fc800000000ff */
[----:B------:R-:W3:Y:S02]  /*72b0*/  MUFU.EX2 R149, R149 ;  /* 0x0000009500957308 */ /* 0x000ee40000000800 */
[----:B------:R-:W-:Y:S01]  /*72c0*/  F2FP.F16.F32.PACK_AB R20, R124, R126 ;  /* 0x0000007e7c14723e */ /* 0x000fe200000000ff */
[----:B------:R-:W-:Y:S01]  /*72d0*/  FADD.FTZ R126, R126, R141 ;  /* 0x0000008d7e7e7221 */ /* 0x000fe20000010000 */
[----:B-----5:R-:W-:Y:S01]  /*72e0*/  F2FP.F16.F32.PACK_AB R21, R132, R130 ;  /* 0x000000828415723e */ /* 0x020fe200000000ff */
[----:B------:R-:W-:Y:S01]  /*72f0*/  FADD.FTZ R130, R130, R133 ;  /* 0x0000008582827221 */ /* 0x000fe20000010000 */
[----:B------:R-:W-:Y:S01]  /*7300*/  F2FP.F16.F32.PACK_AB R22, R122, R123 ;  /* 0x0000007b7a16723e */ /* 0x000fe200000000ff */
[----:B------:R-:W-:Y:S01]  /*7310*/  FADD.FTZ R126, R124, R126 ;  /* 0x0000007e7c7e7221 */ /* 0x000fe20000010000 */
[----:B-1----:R-:W-:Y:S01]  /*7320*/  F2FP.F16.F32.PACK_AB R23, R137, R134 ;  /* 0x000000868917723e */ /* 0x002fe200000000ff */
[----:B------:R-:W-:Y:S01]  /*7330*/  MUFU.EX2 R147, R147 ;  /* 0x0000009300937308 */ /* 0x000fe20000000800 */
[----:B------:R-:W-:Y:S01]  /*7340*/  F2FP.F16.F32.PACK_AB R38, R116, R117 ;  /* 0x000000757426723e */ /* 0x000fe200000000ff */
[----:B------:R-:W-:Y:S01]  /*7350*/  FADD.FTZ R130, R132, R130 ;  /* 0x0000008284827221 */ /* 0x000fe20000010000 */
[----:B------:R-:W-:-:S03]  /*7360*/  FADD.FTZ R126, R123, R126 ;  /* 0x0000007e7b7e7221 */ /* 0x000fc60000010000 */
[C---:B----4-:R-:W-:Y:S01]  /*7370*/  HMMA.16816.F32 R16, R20.reuse, R24, R16 ;  /* 0x000000181410723c */ /* 0x050fe20000001810 */
[----:B------:R-:W-:Y:S01]  /*7380*/  FADD.FTZ R130, R134, R130 ;  /* 0x0000008286827221 */ /* 0x000fe20000010000 */
[----:B------:R-:W1:Y:S01]  /*7390*/  MUFU.EX2 R155, R155 ;  /* 0x0000009b009b7308 */ /* 0x000e620000000800 */
[----:B---3--:R-:W-:Y:S01]  /*73a0*/  F2FP.F16.F32.PACK_AB R37, R149, R140 ;  /* 0x0000008c9525723e */ /* 0x008fe200000000ff */
[----:B------:R-:W-:Y:S01]  /*73b0*/  FADD.FTZ R122, R122, R126 ;  /* 0x0000007e7a7a7221 */ /* 0x000fe20000010000 */
[----:B------:R-:W-:Y:S01]  /*73c0*/  FADD.FTZ R137, R137, R130 ;  /* 0x0000008289897221 */ /* 0x000fe20000010000 */
[C---:B------:R-:W-:Y:S01]  /*73d0*/  HMMA.16816.F32 R12, R20.reuse, R26, R12 ;  /* 0x0000001a140c723c */ /* 0x040fe2000000180c */
[----:B------:R-:W3:Y:S01]  /*73e0*/  LDSM.16.MT88.4 R24, [R230+0x6400] ;  /* 0x00640000e618783b */ /* 0x000ee20000004200 */
[----:B------:R-:W-:Y:S01]  /*73f0*/  FADD.FTZ R122, R120, R122 ;  /* 0x0000007a787a7221 */ /* 0x000fe20000010000 */
[----:B------:R-:W-:Y:S01]  /*7400*/  FADD.FTZ R137, R140, R137 ;  /* 0x000000898c897221 */ /* 0x000fe20000010000 */
[----:B------:R-:W4:Y:S01]  /*7410*/  MUFU.EX2 R166, R166 ;  /* 0x000000a600a67308 */ /* 0x000f220000000800 */
[----:B------:R-:W-:Y:S01]  /*7420*/  LDSM.16.MT88.4 R140, [R230+0x8c00] ;  /* 0x008c0000e68c783b */ /* 0x000fe20000004200 */
[----:B------:R-:W-:Y:S01]  /*7430*/  HMMA.16816.F32 R8, R20, R32, R8 ;  /* 0x000000201408723c */ /* 0x000fe20000001808 */
[----:B------:R-:W-:Y:S01]  /*7440*/  FADD.FTZ R119, R119, R122 ;  /* 0x0000007a77777221 */ /* 0x000fe20000010000 */
[----:B------:R-:W-:-:S03]  /*7450*/  FADD.FTZ R149, R149, R137 ;  /* 0x0000008995957221 */ /* 0x000fc60000010000 */
[----:B------:R-:W-:Y:S01]  /*7460*/  FADD.FTZ R119, R117, R119 ;  /* 0x0000007775777221 */ /* 0x000fe20000010000 */
[----:B------:R-:W-:Y:S01]  /*7470*/  HMMA.16816.F32 R28, R20, R34, R28 ;  /* 0x00000022141c723c */ /* 0x000fe2000000181c */
[----:B-1----:R-:W-:Y:S01]  /*7480*/  F2FP.F16.F32.PACK_AB R39, R155, R147 ;  /* 0x000000939b27723e */ /* 0x002fe200000000ff */
[----:B------:R-:W1:Y:S01]  /*7490*/  MUFU.EX2 R161, R161 ;  /* 0x000000a100a17308 */ /* 0x000e620000000800 */
[----:B------:R-:W5:Y:S01]  /*74a0*/  LDSM.16.MT88.4 R32, [R229+0x6400] ;  /* 0x00640000e520783b */ /* 0x000f620000004200 */
[----:B------:R-:W-:Y:S01]  /*74b0*/  FADD.FTZ R149, R147, R149 ;  /* 0x0000009593957221 */ /* 0x000fe20000010000 */
[----:B------:R-:W-:Y:S02]  /*74c0*/  FADD.FTZ R116, R116, R119 ;  /* 0x0000007774747221 */ /* 0x000fe40000010000 */
[----:B------:R-:W-:Y:S01]  /*74d0*/  F2FP.F16.F32.PACK_AB R20, R112, R113 ;  /* 0x000000717014723e */ /* 0x000fe200000000ff */
[----:B--2---:R-:W-:Y:S01]  /*74e0*/  HMMA.16816.F32 R16, R36, R4, R16 ;  /* 0x000000042410723c */ /* 0x004fe20000001810 */
[----:B------:R-:W-:Y:S01]  /*74f0*/  F2FP.F16.F32.PACK_AB R22, R109, R111 ;  /* 0x0000006f6d16723e */ /* 0x000fe200000000ff */
[----:B------:R-:W2:Y:S01]  /*7500*/  MUFU.EX2 R157, R157 ;  /* 0x0000009d009d7308 */ /* 0x000ea20000000800 */
[----:B------:R-:W-:Y:S01]  /*7510*/  FADD.FTZ R155, R155, R149 ;  /* 0x000000959b9b7221 */ /* 0x000fe20000010000 */
[----:B------:R-:W-:-:S02]  /*7520*/  FADD.FTZ R116, R113, R116 ;  /* 0x0000007471747221 */ /* 0x000fc40000010000 */
[C---:B------:R-:W-:Y:S01]  /*7530*/  HMMA.16816.F32 R12, R36.reuse, R6, R12 ;  /* 0x00000006240c723c */ /* 0x040fe2000000180c */
[----:B------:R-:W5:Y:S01]  /*7540*/  LDSM.16.MT88.4 R4, [R230+0x6800] ;  /* 0x00680000e604783b */ /* 0x000f620000004200 */
[----:B----4-:R-:W-:Y:S01]  /*7550*/  FADD.FTZ R155, R166, R155 ;  /* 0x0000009ba69b7221 */ /* 0x010fe20000010000 */
[----:B------:R-:W-:Y:S01]  /*7560*/  FADD.FTZ R116, R112, R116 ;  /* 0x0000007470747221 */ /* 0x000fe20000010000 */
[----:B------:R-:W4:Y:S01]  /*7570*/  MUFU.EX2 R168, R168 ;  /* 0x000000a800a87308 */ /* 0x000f220000000800 */
[C---:B-1----:R-:W-:Y:S01]  /*7580*/  F2FP.F16.F32.PACK_AB R21, R161.reuse, R166 ;  /* 0x000000a6a115723e */ /* 0x042fe200000000ff */
[----:B------:R-:W-:Y:S01]  /*7590*/  HMMA.16816.F32 R8, R36, R40, R8 ;  /* 0x000000282408723c */ /* 0x000fe20000001808 */
[----:B------:R-:W-:Y:S01]  /*75a0*/  FADD.FTZ R161, R161, R155 ;  /* 0x0000009ba1a17221 */ /* 0x000fe20000010000 */
[----:B------:R-:W-:-:S04]  /*75b0*/  FADD.FTZ R111, R111, R116 ;  /* 0x000000746f6f7221 */ /* 0x000fc80000010000 */
[----:B------:R-:W-:Y:S01]  /*75c0*/  HMMA.16816.F32 R28, R36, R42, R28 ;  /* 0x0000002a241c723c */ /* 0x000fe2000000181c */
[----:B------:R-:W1:Y:S01]  /*75d0*/  MUFU.EX2 R174, R174 ;  /* 0x000000ae00ae7308 */ /* 0x000e620000000800 */
[----:B------:R-:W5:Y:S01]  /*75e0*/  LDSM.16.MT88.4 R40, [R229+0x6800] ;  /* 0x00680000e528783b */ /* 0x000f620000004200 */
[----:B--2---:R-:W-:Y:S01]  /*75f0*/  FADD.FTZ R161, R157, R161 ;  /* 0x000000a19da17221 */ /* 0x004fe20000010000 */
[----:B------:R-:W-:-:S03]  /*7600*/  FADD.FTZ R111, R109, R111 ;  /* 0x0000006f6d6f7221 */ /* 0x000fc60000010000 */
[----:B------:R-:W-:Y:S01]  /*7610*/  F2FP.F16.F32.PACK_AB R36, R106, R108 ;  /* 0x0000006c6a24723e */ /* 0x000fe200000000ff */
[----:B------:R-:W-:Y:S01]  /*7620*/  FADD.FTZ R108, R108, R111 ;  /* 0x0000006f6c6c7221 */ /* 0x000fe20000010000 */
[C---:B----4-:R-:W-:Y:S01]  /*7630*/  F2FP.F16.F32.PACK_AB R23, R168.reuse, R157 ;  /* 0x0000009da817723e */ /* 0x050fe200000000ff */
[----:B------:R-:W2:Y:S01]  /*7640*/  MUFU.EX2 R175, R175 ;  /* 0x000000af00af7308 */ /* 0x000ea20000000800 */
[----:B------:R-:W-:Y:S01]  /*7650*/  F2FP.F16.F32.PACK_AB R38, R103, R105 ;  /* 0x000000696726723e */ /* 0x000fe200000000ff */
[----:B------:R-:W-:Y:S01]  /*7660*/  FADD.FTZ R168, R168, R161 ;  /* 0x000000a1a8a87221 */ /* 0x000fe20000010000 */
[----:B------:R-:W-:-:S03]  /*7670*/  FADD.FTZ R108, R106, R108 ;  /* 0x0000006c6a6c7221 */ /* 0x000fc60000010000 */
[C---:B---3--:R-:W-:Y:S01]  /*7680*/  HMMA.16816.F32 R16, R20.reuse, R24, R16 ;  /* 0x000000181410723c */ /* 0x048fe20000001810 */
[----:B------:R-:W-:Y:S01]  /*7690*/  FADD.FTZ R105, R105, R108 ;  /* 0x0000006c69697221 */ /* 0x000fe20000010000 */
[----:B------:R-:W3:Y:S01]  /*76a0*/  MUFU.EX2 R176, R176 ;  /* 0x000000b000b07308 */ /* 0x000ee20000000800 */
[----:B-1----:R-:W-:Y:S02]  /*76b0*/  FADD.FTZ R168, R174, R168 ;  /* 0x000000a8aea87221 */ /* 0x002fe40000010000 */
[----:B------:R-:W-:Y:S01]  /*76c0*/  FADD.FTZ R105, R103, R105 ;  /* 0x0000006967697221 */ /* 0x000fe20000010000 */
[C---:B------:R-:W-:Y:S01]  /*76d0*/  HMMA.16816.F32 R12, R20.reuse, R26, R12 ;  /* 0x0000001a140c723c */ /* 0x040fe2000000180c */
[----:B------:R-:W1:Y:S03]  /*76e0*/  LDSM.16.MT88.4 R24, [R230+0x6c00] ;  /* 0x006c0000e618783b */ /* 0x000e660000004200 */
[----:B------:R-:W4:Y:S01]  /*76f0*/  MUFU.EX2 R188, R188 ;  /* 0x000000bc00bc7308 */ /* 0x000f220000000800 */
[C---:B--2---:R-:W-:Y:S01]  /*7700*/  F2FP.F16.F32.PACK_AB R37, R175.reuse, R174 ;  /* 0x000000aeaf25723e */ /* 0x044fe200000000ff */
[----:B-----5:R-:W-:Y:S01]  /*7710*/  HMMA.16816.F32 R8, R20, R32, R8 ;  /* 0x000000201408723c */ /* 0x020fe20000001808 */
[----:B------:R-:W-:-:S05]  /*7720*/  FADD.FTZ R175, R175, R168 ;  /* 0x000000a8afaf7221 */ /* 0x000fca0000010000 */
[----:B------:R-:W-:Y:S01]  /*7730*/  HMMA.16816.F32 R28, R20, R34, R28 ;  /* 0x00000022141c723c */ /* 0x000fe2000000181c */
[----:B------:R-:W2:Y:S01]  /*7740*/  MUFU.EX2 R187, R187 ;  /* 0x000000bb00bb7308 */ /* 0x000ea20000000800 */
[----:B------:R-:W5:Y:S01]  /*7750*/  LDSM.16.MT88.4 R32, [R229+0x6c00] ;  /* 0x006c0000e520783b */ /* 0x000f620000004200 */
[----:B---3--:R-:W-:-:S04]  /*7760*/  FADD.FTZ R175, R176, R175 ;  /* 0x000000afb0af7221 */ /* 0x008fc80000010000 */
[--C-:B------:R-:W-:Y:S01]  /*7770*/  FFMA.FTZ R20, R181, UR5, -R68.reuse ;  /* 0x00000005b5147c23 */ /* 0x100fe20008010844 */
[----:B------:R-:W-:Y:S01]  /*7780*/  FFMA.FTZ R181, R180, UR5, -R68 ;  /* 0x00000005b4b57c23 */ /* 0x000fe20008010844 */
[----:B----4-:R-:W-:Y:S01]  /*7790*/  F2FP.F16.F32.PACK_AB R39, R188, R176 ;  /* 0x000000b0bc27723e */ /* 0x010fe200000000ff */
[----:B------:R-:W3:Y:S01]  /*77a0*/  MUFU.EX2 R186, R186 ;  /* 0x000000ba00ba7308 */ /* 0x000ee20000000800 */
[----:B------:R-:W-:Y:S01]  /*77b0*/  F2FP.F16.F32.PACK_AB R22, R96, R98 ;  /* 0x000000626016723e */ /* 0x000fe200000000ff */
[----:B------:R-:W-:-:S04]  /*77c0*/  FADD.FTZ R188, R188, R175 ;  /* 0x000000afbcbc7221 */ /* 0x000fc80000010000 */
[----:B------:R-:W-:Y:S02]  /*77d0*/  HMMA.16816.F32 R16, R36, R4, R16 ;  /* 0x000000042410723c */ /* 0x000fe40000001810 */
[----:B------:R-:W-:Y:S01]  /*77e0*/  MUFU.EX2 R185, R185 ;  /* 0x000000b900b97308 */ /* 0x000fe20000000800 */
[----:B--2---:R-:W-:-:S03]  /*77f0*/  FADD.FTZ R188, R187, R188 ;  /* 0x000000bcbbbc7221 */ /* 0x004fc60000010000 */
[C---:B------:R-:W-:Y:S01]  /*7800*/  HMMA.16816.F32 R12, R36.reuse, R6, R12 ;  /* 0x00000006240c723c */ /* 0x040fe2000000180c */
[----:B------:R-:W2:Y:S03]  /*7810*/  LDSM.16.MT88.4 R4, [R230+0x7000] ;  /* 0x00700000e604783b */ /* 0x000ea60000004200 */
[----:B------:R-:W4:Y:S01]  /*7820*/  MUFU.EX2 R184, R184 ;  /* 0x000000b800b87308 */ /* 0x000f220000000800 */
[C---:B---3--:R-:W-:Y:S01]  /*7830*/  F2FP.F16.F32.PACK_AB R21, R186.reuse, R187 ;  /* 0x000000bbba15723e */ /* 0x048fe200000000ff */
[----:B------:R-:W-:Y:S01]  /*7840*/  HMMA.16816.F32 R8, R36, R40, R8 ;  /* 0x000000282408723c */ /* 0x000fe20000001808 */
[----:B------:R-:W-:-:S05]  /*7850*/  FADD.FTZ R186, R186, R188 ;  /* 0x000000bcbaba7221 */ /* 0x000fca0000010000 */
[----:B------:R3:W-:Y:S01]  /*7860*/  MUFU.EX2 R180, R20 ;  /* 0x0000001400b47308 */ /* 0x0007e20000000800 */
[----:B------:R-:W-:Y:S01]  /*7870*/  HMMA.16816.F32 R28, R36, R42, R28 ;  /* 0x0000002a241c723c */ /* 0x000fe2000000181c */
[----:B------:R-:W2:Y:S06]  /*7880*/  LDSM.16.MT88.4 R40, [R229+0x7000] ;  /* 0x00700000e528783b */ /* 0x000eac0000004200 */
[----:B------:R-:W-:Y:S01]  /*7890*/  MUFU.EX2 R183, R183 ;  /* 0x000000b700b77308 */ /* 0x000fe20000000800 */
[----:B----4-:R-:W-:Y:S01]  /*78a0*/  F2FP.F16.F32.PACK_AB R23, R184, R185 ;  /* 0x000000b9b817723e */ /* 0x010fe200000000ff */
[----:B------:R-:W-:Y:S01]  /*78b0*/  FADD.FTZ R185, R185, R186 ;  /* 0x000000bab9b97221 */ /* 0x000fe20000010000 */
[----:B------:R-:W-:-:S02]  /*78c0*/  F2FP.F16.F32.PACK_AB R36, R93, R95 ;  /* 0x0000005f5d24723e */ /* 0x000fc400000000ff */
[----:B------:R-:W-:Y:S01]  /*78d0*/  F2FP.F16.F32.PACK_AB R38, R90, R91 ;  /* 0x0000005b5a26723e */ /* 0x000fe200000000ff */
[----:B------:R-:W-:Y:S02]  /*78e0*/  FADD.FTZ R185, R184, R185 ;  /* 0x000000b9b8b97221 */ /* 0x000fe40000010000 */
[----:B------:R-:W4:Y:S01]  /*78f0*/  MUFU.EX2 R182, R182 ;  /* 0x000000b600b67308 */ /* 0x000f220000000800 */
[----:B---3--:R-:W-:Y:S01]  /*7900*/  F2FP.F16.F32.PACK_AB R20, R100, R102 ;  /* 0x000000666414723e */ /* 0x008fe200000000ff */
[----:B------:R-:W-:-:S04]  /*7910*/  FADD.FTZ R102, R102, R105 ;  /* 0x0000006966667221 */ /* 0x000fc80000010000 */
[----:B------:R-:W-:Y:S02]  /*7920*/  FADD.FTZ R102, R100, R102 ;  /* 0x0000006664667221 */ /* 0x000fe40000010000 */
[----:B------:R-:W3:Y:S01]  /*7930*/  MUFU.EX2 R181, R181 ;  /* 0x000000b500b57308 */ /* 0x000ee20000000800 */
[----:B-1----:R-:W-:Y:S01]  /*7940*/  HMMA.16816.F32 R16, R20, R24, R16 ;  /* 0x000000181410723c */ /* 0x002fe20000001810 */
[----:B------:R-:W-:-:S04]  /*7950*/  FADD.FTZ R98, R98, R102 ;  /* 0x0000006662627221 */ /* 0x000fc80000010000 */
[----:B------:R-:W-:Y:S01]  /*7960*/  FADD.FTZ R98, R96, R98 ;  /* 0x0000006260627221 */ /* 0x000fe20000010000 */
[C---:B------:R-:W-:Y:S01]  /*7970*/  HMMA.16816.F32 R12, R20.reuse, R26, R12 ;  /* 0x0000001a140c723c */ /* 0x040fe2000000180c */
[----:B------:R-:W1:Y:S01]  /*7980*/  LDSM.16.MT88.4 R24, [R230+0x7400] ;  /* 0x00740000e618783b */ /* 0x000e620000004200 */
[C---:B----4-:R-:W-:Y:S01]  /*7990*/  F2FP.F16.F32.PACK_AB R37, R182.reuse, R183 ;  /* 0x000000b7b625723e */ /* 0x050fe200000000ff */
[----:B------:R-:W-:Y:S01]  /*79a0*/  MUFU.EX2 R89, R89 ;  /* 0x0000005900597308 */ /* 0x000fe20000000800 */
[----:B------:R-:W-:Y:S01]  /*79b0*/  FADD.FTZ R95, R95, R98 ;  /* 0x000000625f5f7221 */ /* 0x000fe20000010000 */
[----:B------:R-:W-:Y:S01]  /*79c0*/  FADD.FTZ R183, R183, R185 ;  /* 0x000000b9b7b77221 */ /* 0x000fe20000010000 */
[C---:B-----5:R-:W-:Y:S03]  /*79d0*/  HMMA.16816.F32 R8, R20.reuse, R32, R8 ;  /* 0x000000201408723c */ /* 0x060fe60000001808 */
[----:B------:R-:W-:Y:S01]  /*79e0*/  FADD.FTZ R183, R182, R183 ;  /* 0x000000b7b6b77221 */ /* 0x000fe20000010000 */
[----:B---3--:R-:W-:Y:S01]  /*79f0*/  F2FP.F16.F32.PACK_AB R39, R181, R180 ;  /* 0x000000b4b527723e */ /* 0x008fe200000000ff */
[----:B------:R-:W3:Y:S01]  /*7a00*/  MUFU.EX2 R88, R88 ;  /* 0x0000005800587308 */ /* 0x000ee20000000800 */
[----:B------:R-:W-:Y:S01]  /*7a10*/  HMMA.16816.F32 R28, R20, R34, R28 ;  /* 0x00000022141c723c */ /* 0x000fe2000000181c */
[----:B------:R-:W4:Y:S01]  /*7a20*/  LDSM.16.MT88.4 R20, [R229+0x7400] ;  /* 0x00740000e514783b */ /* 0x000f220000004200 */
[----:B------:R-:W-:-:S04]  /*7a30*/  FADD.FTZ R183, R180, R183 ;  /* 0x000000b7b4b77221 */ /* 0x000fc80000010000 */
[----:B--2---:R-:W-:Y:S01]  /*7a40*/  HMMA.16816.F32 R16, R36, R4, R16 ;  /* 0x000000042410723c */ /* 0x004fe20000001810 */
[----:B------:R-:W-:Y:S01]  /*7a50*/  MUFU.EX2 R87, R87 ;  /* 0x0000005700577308 */ /* 0x000fe20000000800 */
[----:B------:R-:W-:-:S04]  /*7a60*/  FADD.FTZ R181, R181, R183 ;  /* 0x000000b7b5b57221 */ /* 0x000fc80000010000 */
[C---:B------:R-:W-:Y:S01]  /*7a70*/  HMMA.16816.F32 R12, R36.reuse, R6, R12 ;  /* 0x00000006240c723c */ /* 0x040fe2000000180c */
[----:B------:R-:W2:Y:S02]  /*7a80*/  LDSM.16.MT88.4 R4, [R230+0x7800] ;  /* 0x00780000e604783b */ /* 0x000ea40000004200 */
[----:B------:R-:W5:Y:S01]  /*7a90*/  MUFU.EX2 R86, R86 ;  /* 0x0000005600567308 */ /* 0x000f620000000800 */
[----:B---3--:R-:W-:Y:S02]  /*7aa0*/  F2FP.F16.F32.PACK_AB R32, R88, R89 ;  /* 0x000000595820723e */ /* 0x008fe400000000ff */
[C---:B------:R-:W-:Y:S05]  /*7ab0*/  HMMA.16816.F32 R8, R36.reuse, R40, R8 ;  /* 0x000000282408723c */ /* 0x040fea0000001808 */
[----:B------:R-:W3:Y:S01]  /*7ac0*/  MUFU.EX2 R179, R179 ;  /* 0x000000b300b37308 */ /* 0x000ee20000000800 */
[----:B------:R-:W-:Y:S01]  /*7ad0*/  HMMA.16816.F32 R28, R36, R42, R28 ;  /* 0x0000002a241c723c */ /* 0x000fe2000000181c */
[----:B------:R-:W-:-:S06]  /*7ae0*/  FFMA.FTZ R41, R127, UR5, -R68 ;  /* 0x000000057f297c23 */ /* 0x000fcc0008010844 */
[----:B------:R-:W1:Y:S01]  /*7af0*/  MUFU.EX2 R178, R178 ;  /* 0x000000b200b27308 */ /* 0x000e620000000800 */
[----:B-----5:R-:W-:Y:S01]  /*7b00*/  F2FP.F16.F32.PACK_AB R34, R86, R87 ;  /* 0x000000575622723e */ /* 0x020fe200000000ff */
[--C-:B------:R-:W-:Y:S01]  /*7b10*/  FFMA.FTZ R39, R144, UR5, -R68.reuse ;  /* 0x0000000590277c23 */ /* 0x100fe20008010844 */
[--C-:B------:R-:W-:Y:S01]  /*7b20*/  FFMA.FTZ R42, R121, UR5, -R68.reuse ;  /* 0x00000005792a7c23 */ /* 0x100fe20008010844 */
[----:B------:R-:W-:Y:S01]  /*7b30*/  FFMA.FTZ R43, R118, UR5, -R68 ;  /* 0x00000005762b7c23 */ /* 0x000fe20008010844 */
[--C-:B------:R-:W-:Y:S01]  /*7b40*/  FFMA.FTZ R36, R135, UR5, -R92.reuse ;  /* 0x0000000587247c23 */ /* 0x100fe2000801085c */
[----:B------:R-:W-:Y:S01]  /*7b50*/  FFMA.FTZ R37, R129, UR5, -R92 ;  /* 0x0000000581257c23 */ /* 0x000fe2000801085c */
[----:B------:R-:W-:Y:S01]  /*7b60*/  LDSM.16.MT88.4 R132, [R229+0x8c00] ;  /* 0x008c0000e584783b */ /* 0x000fe20000004200 */
[----:B------:R-:W-:Y:S01]  /*7b70*/  MUFU.EX2 R177, R177 ;  /* 0x000000b100b17308 */ /* 0x000fe20000000800 */
[----:B---3--:R-:W-:-:S07]  /*7b80*/  FADD.FTZ R181, R179, R181 ;  /* 0x000000b5b3b57221 */ /* 0x008fce0000010000 */
[----:B------:R-:W3:Y:S01]  /*7b90*/  MUFU.EX2 R167, R167 ;  /* 0x000000a700a77308 */ /* 0x000ee20000000800 */
[C---:B-1----:R-:W-:Y:S01]  /*7ba0*/  F2FP.F16.F32.PACK_AB R33, R178.reuse, R179 ;  /* 0x000000b3b221723e */ /* 0x042fe200000000ff */
[----:B------:R-:W-:-:S06]  /*7bb0*/  FADD.FTZ R181, R178, R181 ;  /* 0x000000b5b2b57221 */ /* 0x000fcc0000010000 */
[----:B------:R-:W-:Y:S08]  /*7bc0*/  MUFU.EX2 R85, R85 ;  /* 0x0000005500557308 */ /* 0x000ff00000000800 */
[----:B------:R-:W1:Y:S01]  /*7bd0*/  MUFU.EX2 R84, R84 ;  /* 0x0000005400547308 */ /* 0x000e620000000800 */
[----:B---3--:R-:W-:Y:S01]  /*7be0*/  F2FP.F16.F32.PACK_AB R35, R167, R177 ;  /* 0x000000b1a723723e */ /* 0x008fe200000000ff */
[----:B------:R-:W-:-:S04]  /*7bf0*/  FADD.FTZ R177, R177, R181 ;  /* 0x000000b5b1b17221 */ /* 0x000fc80000010000 */
[----:B------:R-:W-:Y:S02]  /*7c00*/  FADD.FTZ R177, R167, R177 ;  /* 0x000000b1a7b17221 */ /* 0x000fe40000010000 */
[C---:B------:R-:W-:Y:S01]  /*7c10*/  HMMA.16816.F32 R16, R32.reuse, R24, R16 ;  /* 0x000000182010723c */ /* 0x040fe20000001810 */
[----:B------:R-:W-:Y:S05]  /*7c20*/  MUFU.EX2 R83, R83 ;  /* 0x0000005300537308 */ /* 0x000fea0000000800 */
[C---:B------:R-:W-:Y:S01]  /*7c30*/  HMMA.16816.F32 R12, R32.reuse, R26, R12 ;  /* 0x0000001a200c723c */ /* 0x040fe2000000180c */
[----:B------:R-:W3:Y:S02]  /*7c40*/  LDSM.16.MT88.4 R24, [R229+0x7800] ;  /* 0x00780000e518783b */ /* 0x000ee40000004200 */
[----:B------:R-:W5:Y:S03]  /*7c50*/  MUFU.EX2 R82, R82 ;  /* 0x0000005200527308 */ /* 0x000f660000000800 */
[C---:B----4-:R-:W-:Y:S05]  /*7c60*/  HMMA.16816.F32 R8, R32.reuse, R20, R8 ;  /* 0x000000142008723c */ /* 0x050fea0000001808 */
[----:B------:R-:W-:Y:S01]  /*7c70*/  MUFU.EX2 R162, R162 ;  /* 0x000000a200a27308 */ /* 0x000fe20000000800 */
[----:B------:R-:W-:Y:S01]  /*7c80*/  HMMA.16816.F32 R28, R32, R22, R28 ;  /* 0x00000016201c723c */ /* 0x000fe2000000181c */
[----:B------:R-:W4:Y:S01]  /*7c90*/  LDSM.16.MT88.4 R32, [R230+0x7c00] ;  /* 0x007c0000e620783b */ /* 0x000f220000004200 */
[----:B-1----:R-:W-:-:S05]  /*7ca0*/  F2FP.F16.F32.PACK_AB R20, R84, R85 ;  /* 0x000000555414723e */ /* 0x002fca00000000ff */
[----:B------:R-:W1:Y:S01]  /*7cb0*/  MUFU.EX2 R40, R156 ;  /* 0x0000009c00287308 */ /* 0x000e620000000800 */
[----:B-----5:R-:W-:-:S07]  /*7cc0*/  F2FP.F16.F32.PACK_AB R22, R82, R83 ;  /* 0x000000535216723e */ /* 0x020fce00000000ff */
[----:B------:R-:W-:Y:S08]  /*7cd0*/  MUFU.EX2 R38, R154 ;  /* 0x0000009a00267308 */ /* 0x000ff00000000800 */
[----:B------:R-:W5:Y:S01]  /*7ce0*/  MUFU.EX2 R39, R39 ;  /* 0x0000002700277308 */ /* 0x000f620000000800 */
[----:B-1----:R-:W-:Y:S01]  /*7cf0*/  F2FP.F16.F32.PACK_AB R21, R40, R162 ;  /* 0x000000a22815723e */ /* 0x002fe200000000ff */
[----:B------:R-:W-:-:S06]  /*7d00*/  FADD.FTZ R162, R162, R177 ;  /* 0x000000b1a2a27221 */ /* 0x000fcc0000010000 */
[----:B------:R-:W-:Y:S08]  /*7d10*/  MUFU.EX2 R81, R81 ;  /* 0x0000005100517308 */ /* 0x000ff00000000800 */
[----:B------:R-:W1:Y:S01]  /*7d20*/  MUFU.EX2 R80, R80 ;  /* 0x0000005000507308 */ /* 0x000e620000000800 */
[----:B-----5:R-:W-:-:S07]  /*7d30*/  F2FP.F16.F32.PACK_AB R23, R39, R38 ;  /* 0x000000262717723e */ /* 0x020fce00000000ff */
[C---:B--2---:R-:W-:Y:S01]  /*7d40*/  HMMA.16816.F32 R16, R20.reuse, R4, R16 ;  /* 0x000000041410723c */ /* 0x044fe20000001810 */
[----:B------:R-:W-:Y:S05]  /*7d50*/  MUFU.EX2 R79, R79 ;  /* 0x0000004f004f7308 */ /* 0x000fea0000000800 */
[C---:B------:R-:W-:Y:S01]  /*7d60*/  HMMA.16816.F32 R12, R20.reuse, R6, R12 ;  /* 0x00000006140c723c */ /* 0x040fe2000000180c */
[----:B------:R-:W2:Y:S02]  /*7d70*/  LDSM.16.MT88.4 R4, [R229+0x7c00] ;  /* 0x007c0000e504783b */ /* 0x000ea40000004200 */
[----:B------:R-:W5:Y:S03]  /*7d80*/  MUFU.EX2 R78, R78 ;  /* 0x0000004e004e7308 */ /* 0x000f660000000800 */
[C---:B---3--:R-:W-:Y:S05]  /*7d90*/  HMMA.16816.F32 R8, R20.reuse, R24, R8 ;  /* 0x000000181408723c */ /* 0x048fea0000001808 */
[----:B------:R-:W-:Y:S01]  /*7da0*/  MUFU.EX2 R41, R41 ;  /* 0x0000002900297308 */ /* 0x000fe20000000800 */
[----:B------:R-:W-:Y:S01]  /*7db0*/  HMMA.16816.F32 R28, R20, R26, R28 ;  /* 0x0000001a141c723c */ /* 0x000fe2000000181c */
[----:B------:R-:W3:Y:S01]  /*7dc0*/  LDSM.16.MT88.4 R20, [R230+0x8000] ;  /* 0x00800000e614783b */ /* 0x000ee20000004200 */
[----:B-1----:R-:W-:-:S05]  /*7dd0*/  F2FP.F16.F32.PACK_AB R24, R80, R81 ;  /* 0x000000515018723e */ /* 0x002fca00000000ff */
[----:B------:R-:W1:Y:S01]  /*7de0*/  MUFU.EX2 R3, R3 ;  /* 0x0000000300037308 */ /* 0x000e620000000800 */
[----:B-----5:R-:W-:-:S07]  /*7df0*/  F2FP.F16.F32.PACK_AB R26, R78, R79 ;  /* 0x0000004f4e1a723e */ /* 0x020fce00000000ff */
[----:B------:R-:W-:Y:S08]  /*7e00*/  MUFU.EX2 R42, R42 ;  /* 0x0000002a002a7308 */ /* 0x000ff00000000800 */
[----:B------:R-:W5:Y:S01]  /*7e10*/  MUFU.EX2 R43, R43 ;  /* 0x0000002b002b7308 */ /* 0x000f620000000800 */
[----:B-1----:R-:W-:-:S07]  /*7e20*/  F2FP.F16.F32.PACK_AB R25, R3, R41 ;  /* 0x000000290319723e */ /* 0x002fce00000000ff */
[----:B------:R-:W-:Y:S08]  /*7e30*/  MUFU.EX2 R77, R77 ;  /* 0x0000004d004d7308 */ /* 0x000ff00000000800 */
[----:B------:R-:W1:Y:S01]  /*7e40*/  MUFU.EX2 R76, R76 ;  /* 0x0000004c004c7308 */ /* 0x000e620000000800 */
[----:B-----5:R-:W-:-:S07]  /*7e50*/  F2FP.F16.F32.PACK_AB R27, R43, R42 ;  /* 0x0000002a2b1b723e */ /* 0x020fce00000000ff */
[----:B------:R-:W-:Y:S01]  /*7e60*/  MUFU.EX2 R75, R75 ;  /* 0x0000004b004b7308 */ /* 0x000fe20000000800 */
[C---:B----4-:R-:W-:Y:S06]  /*7e70*/  HMMA.16816.F32 R16, R24.reuse, R32, R16 ;  /* 0x000000201810723c */ /* 0x050fec0000001810 */
[C---:B------:R-:W-:Y:S01]  /*7e80*/  HMMA.16816.F32 R12, R24.reuse, R34, R12 ;  /* 0x00000022180c723c */ /* 0x040fe2000000180c */
[----:B------:R-:W4:Y:S01]  /*7e90*/  MUFU.EX2 R74, R74 ;  /* 0x0000004a004a7308 */ /* 0x000f220000000800 */
[----:B------:R-:W5:Y:S04]  /*7ea0*/  LDSM.16.MT88.4 R32, [R229+0x8000] ;  /* 0x00800000e520783b */ /* 0x000f680000004200 */
[C---:B--2---:R-:W-:Y:S03]  /*7eb0*/  HMMA.16816.F32 R8, R24.reuse, R4, R8 ;  /* 0x000000041808723c */ /* 0x044fe60000001808 */
[----:B------:R-:W-:Y:S03]  /*7ec0*/  MUFU.EX2 R115, R115 ;  /* 0x0000007300737308 */ /* 0x000fe60000000800 */
[----:B------:R-:W-:Y:S01]  /*7ed0*/  HMMA.16816.F32 R28, R24, R6, R28 ;  /* 0x00000006181c723c */ /* 0x000fe2000000181c */
[----:B------:R-:W2:Y:S04]  /*7ee0*/  LDSM.16.MT88.4 R4, [R230+0x8400] ;  /* 0x00840000e604783b */ /* 0x000ea80000004200 */
[----:B------:R-:W3:Y:S02]  /*7ef0*/  MUFU.EX2 R113, R114 ;  /* 0x0000007200717308 */ /* 0x000ee40000000800 */
[----:B-1----:R-:W-:-:S02]  /*7f00*/  F2FP.F16.F32.PACK_AB R24, R76, R77 ;  /* 0x0000004d4c18723e */ /* 0x002fc400000000ff */
[----:B----4-:R-:W-:-:S04]  /*7f10*/  F2FP.F16.F32.PACK_AB R26, R74, R75 ;  /* 0x0000004b4a1a723e */ /* 0x010fc800000000ff */
[----:B------:R-:W-:Y:S08]  /*7f20*/  MUFU.EX2 R110, R110 ;  /* 0x0000006e006e7308 */ /* 0x000ff00000000800 */
[----:B------:R-:W1:Y:S01]  /*7f30*/  MUFU.EX2 R107, R107 ;  /* 0x0000006b006b7308 */ /* 0x000e620000000800 */
[----:B---3--:R-:W-:-:S07]  /*7f40*/  F2FP.F16.F32.PACK_AB R25, R113, R115 ;  /* 0x000000737119723e */ /* 0x008fce00000000ff */
[----:B------:R-:W-:Y:S08]  /*7f50*/  MUFU.EX2 R73, R73 ;  /* 0x0000004900497308 */ /* 0x000ff00000000800 */
[----:B------:R-:W3:Y:S01]  /*7f60*/  MUFU.EX2 R72, R72 ;  /* 0x0000004800487308 */ /* 0x000ee20000000800 */
[----:B-1----:R-:W-:-:S07]  /*7f70*/  F2FP.F16.F32.PACK_AB R27, R107, R110 ;  /* 0x0000006e6b1b723e */ /* 0x002fce00000000ff */
[C---:B------:R-:W-:Y:S01]  /*7f80*/  HMMA.16816.F32 R16, R24.reuse, R20, R16 ;  /* 0x000000141810723c */ /* 0x040fe20000001810 */
[----:B------:R-:W-:Y:S05]  /*7f90*/  MUFU.EX2 R71, R71 ;  /* 0x0000004700477308 */ /* 0x000fea0000000800 */
[C---:B------:R-:W-:Y:S01]  /*7fa0*/  HMMA.16816.F32 R12, R24.reuse, R22, R12 ;  /* 0x00000016180c723c */ /* 0x040fe2000000180c */
[----:B------:R-:W-:Y:S01]  /*7fb0*/  FFMA.FTZ R20, R94, UR5, -R68 ;  /* 0x000000055e147c23 */ /* 0x000fe20008010844 */
[----:B------:R-:W-:Y:S01]  /*7fc0*/  FADD.FTZ R94, R93, R95 ;  /* 0x0000005f5d5e7221 */ /* 0x000fe20000010000 */
[----:B------:R-:W1:Y:S03]  /*7fd0*/  MUFU.EX2 R58, R58 ;  /* 0x0000003a003a7308 */ /* 0x000e660000000800 */
[----:B------:R-:W-:Y:S01]  /*7fe0*/  FADD.FTZ R94, R91, R94 ;  /* 0x0000005e5b5e7221 */ /* 0x000fe20000010000 */
[C---:B-----5:R-:W-:Y:S03]  /*7ff0*/  HMMA.16816.F32 R8, R24.reuse, R32, R8 ;  /* 0x000000201808723c */ /* 0x060fe60000001808 */
[----:B------:R-:W-:Y:S01]  /*8000*/  FADD.FTZ R90, R90, R94 ;  /* 0x0000005e5a5a7221 */ /* 0x000fe20000010000 */
[----:B------:R-:W-:Y:S02]  /*8010*/  MUFU.EX2 R101, R101 ;  /* 0x0000006500657308 */ /* 0x000fe40000000800 */
[----:B------:R-:W-:Y:S01]  /*8020*/  HMMA.16816.F32 R28, R24, R34, R28 ;  /* 0x00000022181c723c */ /* 0x000fe2000000181c */
[----:B------:R-:W-:Y:S01]  /*8030*/  FADD.FTZ R90, R89, R90 ;  /* 0x0000005a595a7221 */ /* 0x000fe20000010000 */
[----:B------:R-:W-:Y:S03]  /*8040*/  LDSM.16.MT88.4 R32, [R230+0x8800] ;  /* 0x00880000e620783b */ /* 0x000fe60000004200 */
[----:B------:R-:W-:Y:S01]  /*8050*/  FADD.FTZ R90, R88, R90 ;  /* 0x0000005a585a7221 */ /* 0x000fe20000010000 */
[----:B------:R-:W4:Y:S01]  /*8060*/  MUFU.EX2 R99, R99 ;  /* 0x0000006300637308 */ /* 0x000f220000000800 */
[----:B---3--:R-:W-:-:S02]  /*8070*/  F2FP.F16.F32.PACK_AB R24, R72, R73 ;  /* 0x000000494818723e */ /* 0x008fc400000000ff */
[----:B------:R-:W-:Y:S01]  /*8080*/  FADD.FTZ R87, R87, R90 ;  /* 0x0000005a57577221 */ /* 0x000fe20000010000 */
[----:B-1----:R-:W-:-:S03]  /*8090*/  F2FP.F16.F32.PACK_AB R26, R58, R71 ;  /* 0x000000473a1a723e */ /* 0x002fc600000000ff */
[----:B------:R-:W-:Y:S01]  /*80a0*/  FADD.FTZ R87, R86, R87 ;  /* 0x0000005756577221 */ /* 0x000fe20000010000 */
[----:B------:R-:W-:Y:S03]  /*80b0*/  MUFU.EX2 R96, R97 ;  /* 0x0000006100607308 */ /* 0x000fe60000000800 */
[----:B------:R-:W-:-:S04]  /*80c0*/  FADD.FTZ R85, R85, R87 ;  /* 0x0000005755557221 */ /* 0x000fc80000010000 */
[----:B------:R-:W-:Y:S01]  /*80d0*/  FADD.FTZ R85, R84, R85 ;  /* 0x0000005554557221 */ /* 0x000fe20000010000 */
[----:B------:R-:W1:Y:S01]  /*80e0*/  MUFU.EX2 R93, R20 ;  /* 0x00000014005d7308 */ /* 0x000e620000000800 */
[----:B----4-:R-:W-:Y:S02]  /*80f0*/  F2FP.F16.F32.PACK_AB R25, R99, R101 ;  /* 0x000000656319723e */ /* 0x010fe400000000ff */
[----:B------:R-:W-:-:S04]  /*8100*/  FADD.FTZ R83, R83, R85 ;  /* 0x0000005553537221 */ /* 0x000fc80000010000 */
[----:B------:R-:W-:Y:S01]  /*8110*/  FADD.FTZ R83, R82, R83 ;  /* 0x0000005352537221 */ /* 0x000fe20000010000 */
[----:B------:R-:W-:Y:S03]  /*8120*/  MUFU.EX2 R57, R57 ;  /* 0x0000003900397308 */ /* 0x000fe60000000800 */
[----:B------:R-:W-:-:S04]  /*8130*/  FADD.FTZ R83, R81, R83 ;  /* 0x0000005351537221 */ /* 0x000fc80000010000 */
[----:B------:R-:W-:Y:S01]  /*8140*/  FADD.FTZ R80, R80, R83 ;  /* 0x0000005350507221 */ /* 0x000fe20000010000 */
[----:B------:R-:W3:Y:S01]  /*8150*/  MUFU.EX2 R56, R56 ;  /* 0x0000003800387308 */ /* 0x000ee20000000800 */
[----:B-1----:R-:W-:Y:S01]  /*8160*/  F2FP.F16.F32.PACK_AB R27, R93, R96 ;  /* 0x000000605d1b723e */ /* 0x002fe200000000ff */
[----:B------:R-:W1:Y:S01]  /*8170*/  LDSM.16.MT88.4 R20, [R229+0x8400] ;  /* 0x00840000e514783b */ /* 0x000e620000004200 */
[----:B------:R-:W-:-:S04]  /*8180*/  FADD.FTZ R80, R79, R80 ;  /* 0x000000504f507221 */ /* 0x000fc80000010000 */
[----:B------:R-:W-:Y:S01]  /*8190*/  FADD.FTZ R80, R78, R80 ;  /* 0x000000504e507221 */ /* 0x000fe20000010000 */
[----:B--2---:R-:W-:Y:S01]  /*81a0*/  HMMA.16816.F32 R16, R24, R4, R16 ;  /* 0x000000041810723c */ /* 0x004fe20000001810 */
[----:B------:R-:W-:Y:S02]  /*81b0*/  MUFU.EX2 R51, R51 ;  /* 0x0000003300337308 */ /* 0x000fe40000000800 */
[----:B------:R-:W-:-:S03]  /*81c0*/  FADD.FTZ R77, R77, R80 ;  /* 0x000000504d4d7221 */ /* 0x000fc60000010000 */
[----:B------:R-:W-:Y:S01]  /*81d0*/  HMMA.16816.F32 R12, R24, R6, R12 ;  /* 0x00000006180c723c */ /* 0x000fe2000000180c */
[----:B------:R-:W-:Y:S01]  /*81e0*/  FADD.FTZ R4, R40, R162 ;  /* 0x000000a228047221 */ /* 0x000fe20000010000 */
[----:B------:R-:W-:Y:S01]  /*81f0*/  FADD.FTZ R77, R76, R77 ;  /* 0x0000004d4c4d7221 */ /* 0x000fe20000010000 */
[----:B------:R-:W-:Y:S02]  /*8200*/  MUFU.EX2 R50, R50 ;  /* 0x0000003200327308 */ /* 0x000fe40000000800 */
[----:B------:R-:W-:Y:S01]  /*8210*/  FADD.FTZ R4, R38, R4 ;  /* 0x0000000426047221 */ /* 0x000fe20000010000 */
[----:B------:R-:W-:-:S03]  /*8220*/  FADD.FTZ R75, R75, R77 ;  /* 0x0000004d4b4b7221 */ /* 0x000fc60000010000 */
[----:B------:R-:W-:Y:S01]  /*8230*/  FADD.FTZ R39, R39, R4 ;  /* 0x0000000427277221 */ /* 0x000fe20000010000 */
[----:B------:R-:W-:Y:S01]  /*8240*/  FADD.FTZ R75, R74, R75 ;  /* 0x0000004b4a4b7221 */ /* 0x000fe20000010000 */
[----:B------:R-:W2:Y:S01]  /*8250*/  LDSM.16.MT88.4 R4, [R229+0x8800] ;  /* 0x00880000e504783b */ /* 0x000ea20000004200 */
[----:B------:R-:W-:Y:S01]  /*8260*/  MUFU.EX2 R66, R66 ;  /* 0x0000004200427308 */ /* 0x000fe20000000800 */
[----:B------:R-:W-:Y:S01]  /*8270*/  FADD.FTZ R41, R41, R39 ;  /* 0x0000002729297221 */ /* 0x000fe20000010000 */
[----:B------:R-:W-:-:S03]  /*8280*/  FADD.FTZ R73, R73, R75 ;  /* 0x0000004b49497221 */ /* 0x000fc60000010000 */
[----:B------:R-:W-:Y:S01]  /*8290*/  FADD.FTZ R3, R3, R41 ;  /* 0x0000002903037221 */ /* 0x000fe20000010000 */
[----:B------:R-:W-:Y:S02]  /*82a0*/  FADD.FTZ R73, R72, R73 ;  /* 0x0000004948497221 */ /* 0x000fe40000010000 */
[----:B------:R-:W4:Y:S01]  /*82b0*/  MUFU.EX2 R65, R65 ;  /* 0x0000004100417308 */ /* 0x000f220000000800 */
[----:B------:R-:W-:Y:S01]  /*82c0*/  FADD.FTZ R42, R42, R3 ;  /* 0x000000032a2a7221 */ /* 0x000fe20000010000 */
[----:B------:R-:W-:-:S03]  /*82d0*/  FADD.FTZ R73, R71, R73 ;  /* 0x0000004947497221 */ /* 0x000fc60000010000 */
[----:B------:R-:W-:Y:S01]  /*82e0*/  FADD.FTZ R43, R43, R42 ;  /* 0x0000002a2b2b7221 */ /* 0x000fe20000010000 */
[----:B------:R-:W-:Y:S02]  /*82f0*/  FADD.FTZ R73, R58, R73 ;  /* 0x000000493a497221 */ /* 0x000fe40000010000 */
[----:B------:R-:W-:Y:S01]  /*8300*/  MUFU.EX2 R64, R64 ;  /* 0x0000004000407308 */ /* 0x000fe20000000800 */
[----:B------:R-:W-:Y:S01]  /*8310*/  FADD.FTZ R43, R115, R43 ;  /* 0x0000002b732b7221 */ /* 0x000fe20000010000 */
[----:B-1----:R-:W-:Y:S03]  /*8320*/  HMMA.16816.F32 R8, R24, R20, R8 ;  /* 0x000000141808723c */ /* 0x002fe60000001808 */
[----:B------:R-:W-:-:S03]  /*8330*/  FADD.FTZ R113, R113, R43 ;  /* 0x0000002b71717221 */ /* 0x000fc60000010000 */
[----:B------:R-:W1:Y:S01]  /*8340*/  MUFU.EX2 R38, R63 ;  /* 0x0000003f00267308 */ /* 0x000e620000000800 */
[----:B------:R-:W-:Y:S01]  /*8350*/  FADD.FTZ R113, R110, R113 ;  /* 0x000000716e717221 */ /* 0x000fe20000010000 */
[----:B------:R-:W-:Y:S01]  /*8360*/  HMMA.16816.F32 R28, R24, R22, R28 ;  /* 0x00000016181c723c */ /* 0x000fe2000000181c */
[----:B---3--:R-:W-:Y:S01]  /*8370*/  F2FP.F16.F32.PACK_AB R20, R56, R57 ;  /* 0x000000393814723e */ /* 0x008fe200000000ff */
[----:B------:R-:W-:Y:S01]  /*8380*/  FADD.FTZ R57, R57, R73 ;  /* 0x0000004939397221 */ /* 0x000fe20000010000 */
[----:B------:R-:W-:Y:S01]  /*8390*/  FADD.FTZ R107, R107, R113 ;  /* 0x000000716b6b7221 */ /* 0x000fe20000010000 */
[----:B----4-:R-:W-:Y:S02]  /*83a0*/  F2FP.F16.F32.PACK_AB R21, R65, R66 ;  /* 0x000000424115723e */ /* 0x010fe400000000ff */
[----:B------:R-:W3:Y:S01]  /*83b0*/  MUFU.EX2 R36, R36 ;  /* 0x0000002400247308 */ /* 0x000ee20000000800 */
[----:B------:R-:W-:Y:S01]  /*83c0*/  FADD.FTZ R101, R101, R107 ;  /* 0x0000006b65657221 */ /* 0x000fe20000010000 */
[----:B------:R-:W-:Y:S01]  /*83d0*/  F2FP.F16.F32.PACK_AB R22, R50, R51 ;  /* 0x000000333216723e */ /* 0x000fe200000000ff */
[----:B------:R-:W-:Y:S01]  /*83e0*/  FFMA.FTZ R24, R60, UR5, -R68 ;  /* 0x000000053c187c23 */ /* 0x000fe20008010844 */
[----:B------:R-:W-:Y:S01]  /*83f0*/  FADD.FTZ R57, R56, R57 ;  /* 0x0000003938397221 */ /* 0x000fe20000010000 */
[----:B------:R-:W-:Y:S01]  /*8400*/  FADD.FTZ R101, R99, R101 ;  /* 0x0000006563657221 */ /* 0x000fe20000010000 */
[----:B------:R-:W-:-:S02]  /*8410*/  ULDC.64 UR4, c[0x0][0x218] ;  /* 0x0000860000047ab9 */ /* 0x000fc40000000a00 */
[----:B------:R-:W-:Y:S01]  /*8420*/  MUFU.EX2 R39, R62 ;  /* 0x0000003e00277308 */ /* 0x000fe20000000800 */
[----:B------:R-:W-:Y:S01]  /*8430*/  FADD.FTZ R96, R96, R101 ;  /* 0x0000006560607221 */ /* 0x000fe20000010000 */
[----:B-1----:R-:W-:Y:S01]  /*8440*/  F2FP.F16.F32.PACK_AB R23, R38, R64 ;  /* 0x000000402617723e */ /* 0x002fe200000000ff */
[----:B------:R-:W-:Y:S01]  /*8450*/  FADD.FTZ R57, R51, R57 ;  /* 0x0000003933397221 */ /* 0x000fe20000010000 */
[----:B------:R-:W-:Y:S01]  /*8460*/  LEA R246, P0, R55, UR4, 0x1 ;  /* 0x0000000437f67c11 */ /* 0x000fe2000f8008ff */
[----:B------:R-:W-:Y:S02]  /*8470*/  FADD.FTZ R96, R93, R96 ;  /* 0x000000605d607221 */ /* 0x000fe40000010000 */
[----:B------:R-:W-:Y:S01]  /*8480*/  FADD.FTZ R50, R50, R57 ;  /* 0x0000003932327221 */ /* 0x000fe20000010000 */
[----:B------:R-:W1:Y:S01]  /*8490*/  MUFU.EX2 R37, R37 ;  /* 0x0000002500257308 */ /* 0x000e620000000800 */
[----:B------:R-:W-:Y:S01]  /*84a0*/  HMMA.16816.F32 R16, R20, R32, R16 ;  /* 0x000000201410723c */ /* 0x000fe20000001810 */
[----:B------:R-:W-:Y:S01]  /*84b0*/  FADD.FTZ R96, R66, R96 ;  /* 0x0000006042607221 */ /* 0x000fe20000010000 */
[----:B---3--:R-:W-:Y:S01]  /*84c0*/  FADD.FTZ R50, R36, R50 ;  /* 0x0000003224327221 */ /* 0x008fe20000010000 */
[----:B------:R-:W-:-:S02]  /*84d0*/  LEA.HI.X R245, R55, UR5, R54, 0x1, P0 ;  /* 0x0000000537f57c11 */ /* 0x000fc400080f0c36 */
[----:B------:R-:W-:Y:S01]  /*84e0*/  FADD.FTZ R65, R65, R96 ;  /* 0x0000006041417221 */ /* 0x000fe20000010000 */
[----:B--2---:R-:W-:Y:S01]  /*84f0*/  HMMA.16816.F32 R136, R20, R4, R8 ;  /* 0x000000041488723c */ /* 0x004fe20000001808 */
[----:B------:R-:W2:Y:S02]  /*8500*/  MUFU.EX2 R104, R104 ;  /* 0x0000006800687308 */ /* 0x000ea40000000800 */
[----:B------:R-:W-:-:S03]  /*8510*/  FADD.FTZ R65, R64, R65 ;  /* 0x0000004140417221 */ /* 0x000fc60000010000 */
[C---:B------:R-:W-:Y:S01]  /*8520*/  HMMA.16816.F32 R12, R20.reuse, R34, R12 ;  /* 0x00000022140c723c */ /* 0x040fe2000000180c */
[----:B------:R-:W-:Y:S02]  /*8530*/  FADD.FTZ R65, R38, R65 ;  /* 0x0000004126417221 */ /* 0x000fe40000010000 */
[----:B------:R-:W3:Y:S01]  /*8540*/  MUFU.EX2 R248, R248 ;  /* 0x000000f800f87308 */ /* 0x000ee20000000800 */
[----:B-1----:R-:W-:Y:S01]  /*8550*/  F2FP.F16.F32.PACK_AB R8, R37, R36 ;  /* 0x000000242508723e */ /* 0x002fe200000000ff */
[----:B------:R-:W-:Y:S01]  /*8560*/  FADD.FTZ R65, R39, R65 ;  /* 0x0000004127417221 */ /* 0x000fe20000010000 */
[----:B------:R-:W-:Y:S01]  /*8570*/  HMMA.16816.F32 R28, R20, R6, R28 ;  /* 0x00000006141c723c */ /* 0x000fe2000000181c */
[----:B------:R-:W-:-:S04]  /*8580*/  FADD.FTZ R50, R37, R50 ;  /* 0x0000003225327221 */ /* 0x000fc80000010000 */
[----:B------:R-:W1:Y:S01]  /*8590*/  MUFU.EX2 R3, R61 ;  /* 0x0000003d00037308 */ /* 0x000e620000000800 */
[----:B--2---:R-:W-:-:S07]  /*85a0*/  FADD.FTZ R50, R104, R50 ;  /* 0x0000003268327221 */ /* 0x004fce0000010000 */
[----:B------:R-:W2:Y:S01]  /*85b0*/  MUFU.EX2 R24, R24 ;  /* 0x0000001800187308 */ /* 0x000ea20000000800 */
[C---:B---3--:R-:W-:Y:S01]  /*85c0*/  F2FP.F16.F32.PACK_AB R10, R248.reuse, R104 ;  /* 0x00000068f80a723e */ /* 0x048fe200000000ff */
[----:B------:R-:W-:-:S06]  /*85d0*/  FADD.FTZ R248, R248, R50 ;  /* 0x00000032f8f87221 */ /* 0x000fcc0000010000 */
[----:B------:R-:W3:Y:S01]  /*85e0*/  MUFU.EX2 R247, R247 ;  /* 0x000000f700f77308 */ /* 0x000ee20000000800 */
[C---:B-1----:R-:W-:Y:S01]  /*85f0*/  F2FP.F16.F32.PACK_AB R9, R3.reuse, R39 ;  /* 0x000000270309723e */ /* 0x042fe200000000ff */
[----:B------:R-:W-:-:S04]  /*8600*/  FADD.FTZ R65, R3, R65 ;  /* 0x0000004103417221 */ /* 0x000fc80000010000 */
[----:B--2---:R-:W-:Y:S01]  /*8610*/  FADD.FTZ R65, R24, R65 ;  /* 0x0000004118417221 */ /* 0x004fe20000010000 */
[----:B---3--:R-:W-:-:S03]  /*8620*/  F2FP.F16.F32.PACK_AB R11, R247, R24 ;  /* 0x00000018f70b723e */ /* 0x008fc600000000ff */
        /* <DEDUP_REMOVED lines=71> */
.L_x_1171:
[----:B------:R-:W-:-:S04]  /*8aa0*/  LEA R4, -R44, RZ, 0x8 ;  /* 0x000000ff2c047211 */ /* 0x000fc800078e41ff */
[----:B------:R-:W-:-:S07]  /*8ab0*/  SHF.R.S32.HI R3, RZ, 0x1f, R4 ;  /* 0x0000001fff037819 */ /* 0x000fce0000011404 */
.L_x_1172:
[----:B------:R-:W-:Y:S01]  /*8ac0*/  ULDC UR4, c[0x0][0x2d0] ;  /* 0x0000b40000047ab9 */ /* 0x000fe20000000800 */
[C---:B------:R-:W-:Y:S01]  /*8ad0*/  LEA R153, P1, R4.reuse, R153, 0x1 ;  /* 0x0000009904997211 */ /* 0x040fe200078208ff */
[----:B------:R-:W-:Y:S01]  /*8ae0*/  IMAD.SHL.U32 R68, R237, 0x100, RZ ;  /* 0x00000100ed447824 */ /* 0x000fe200078e00ff */
[----:B------:R-:W-:Y:S02]  /*8af0*/  ISETP.GE.AND P0, PT, R239, UR4, PT ;  /* 0x00000004ef007c0c */ /* 0x000fe4000bf06270 */
[----:B------:R-:W-:-:S11]  /*8b00*/  LEA.HI.X R152, R4, R152, R3, 0x1, P1 ;  /* 0x0000009804987211 */ /* 0x000fd600008f0c03 */
[--C-:B------:R-:W-:Y:S01]  /*8b10*/  @!P0 IMAD.MOV.U32 R46, RZ, RZ, R48.reuse ;  /* 0x000000ffff2e8224 */ /* 0x100fe200078e0030 */
[CC--:B------:R-:W-:Y:S01]  /*8b20*/  @!P0 LEA R5, P3, R44.reuse, R48.reuse, 0x5 ;  /* 0x000000302c058211 */ /* 0x0c0fe200078628ff */
[----:B------:R-:W-:Y:S01]  /*8b30*/  @!P0 IMAD.MOV.U32 R18, RZ, RZ, R48 ;  /* 0x000000ffff128224 */ /* 0x000fe200078e0030 */
[CC--:B------:R-:W-:Y:S01]  /*8b40*/  @!P0 LEA R6, P2, R44.reuse, R48.reuse, 0x6 ;  /* 0x000000302c068211 */ /* 0x0c0fe200078430ff */
[----:B------:R-:W-:Y:S01]  /*8b50*/  @!P0 IMAD.MOV.U32 R19, RZ, RZ, R47 ;  /* 0x000000ffff138224 */ /* 0x000fe200078e002f */
[CC--:B------:R-:W-:Y:S01]  /*8b60*/  @!P0 LEA.HI.X R11, R44.reuse, R47.reuse, R45, 0x5, P3 ;  /* 0x0000002f2c0b8211 */ /* 0x0c0fe200018f2c2d */
[C---:B------:R-:W-:Y:S01]  /*8b70*/  @!P0 IMAD.WIDE.U32 R20, R44.reuse, 0x60, R46 ;  /* 0x000000602c148825 */ /* 0x040fe200078e002e */
[----:B------:R-:W-:Y:S01]  /*8b80*/  @P0 STS [R238+0x5000], RZ ;  /* 0x005000ffee000388 */ /* 0x000fe20000000800 */
[----:B------:R-:W-:Y:S02]  /*8b90*/  @!P0 LEA R7, P1, R44, R48, 0x7 ;  /* 0x000000302c078211 */ /* 0x000fe400078238ff */
[----:B------:R-:W-:Y:S01]  /*8ba0*/  @!P0 IMAD.MOV.U32 R8, RZ, RZ, R153 ;  /* 0x000000ffff088224 */ /* 0x000fe200078e0099 */
[----:B------:R-:W-:Y:S01]  /*8bb0*/  @P0 STS [R238+0x5004], RZ ;  /* 0x005004ffee000388 */ /* 0x000fe20000000800 */
[----:B------:R-:W-:Y:S01]  /*8bc0*/  @!P0 IMAD.MOV.U32 R9, RZ, RZ, R152 ;  /* 0x000000ffff098224 */ /* 0x000fe200078e0098 */
[----:B------:R-:W-:Y:S01]  /*8bd0*/  @!P0 IADD3 R13, P3, R4, R20, RZ ;  /* 0x00000014040d8210 */ /* 0x000fe20007f7e0ff */
[----:B------:R-:W-:Y:S01]  /*8be0*/  @!P0 IMAD.MOV.U32 R16, RZ, RZ, R48 ;  /* 0x000000ffff108224 */ /* 0x000fe200078e0030 */
[----:B------:R-:W-:Y:S01]  /*8bf0*/  @P0 STS.64 [R238+0x5008], RZ ;  /* 0x005008ffee000388 */ /* 0x000fe20000000a00 */
[----:B------:R-:W-:Y:S01]  /*8c00*/  @!P0 IMAD.MOV.U32 R17, RZ, RZ, R47 ;  /* 0x000000ffff118224 */ /* 0x000fe200078e002f */
[CC--:B------:R-:W-:Y:S01]  /*8c10*/  @!P0 LEA.HI.X R12, R44.reuse, R47.reuse, R45, 0x6, P2 ;  /* 0x0000002f2c0c8211 */ /* 0x0c0fe200010f342d */
[C---:B------:R-:W-:Y:S01]  /*8c20*/  @!P0 IMAD.WIDE.U32 R18, R44.reuse, 0xa0, R18 ;  /* 0x000000a02c128825 */ /* 0x040fe200078e0012 */
[----:B------:R-:W-:Y:S01]  /*8c30*/  @!PT LDS RZ, [RZ] ;  /* 0x00000000fffff984 */ /* 0x000fe20000000800 */
[----:B------:R-:W-:Y:S01]  /*8c40*/  @!PT LDS RZ, [RZ] ;  /* 0x00000000fffff984 */ /* 0x000fe20000000800 */
[----:B------:R-:W-:Y:S01]  /*8c50*/  @!PT LDS RZ, [RZ] ;  /* 0x00000000fffff984 */ /* 0x000fe20000000800 */
[----:B------:R1:W-:Y:S01]  /*8c60*/  @!P0 LDGSTS.E.BYPASS.LTC128B.128 [R238+0x5000], desc[UR10][R8.64] ;  /* 0x0500000008ee8fae */ /* 0x0003e2000b901d4a */
[----:B------:R-:W-:-:S02]  /*8c70*/  @!P0 LEA.HI.X R46, R44, R47, R45, 0x7, P1 ;  /* 0x0000002f2c2e8211 */ /* 0x000fc400008f3c2d */
[----:B------:R-:W-:Y:S01]  /*8c80*/  @!P0 IMAD R10, R45, 0x60, RZ ;  /* 0x000000602d0a8824 */ /* 0x000fe200078e02ff */
[----:B------:R-:W-:Y:S01]  /*8c90*/  @!P0 IADD3 R14, P2, R4, R18, RZ ;  /* 0x00000012040e8210 */ /* 0x000fe20007f5e0ff */
[----:B------:R-:W-:Y:S01]  /*8ca0*/  @!P0 IMAD.WIDE.U32 R16, R44, 0xc0, R16 ;  /* 0x000000c02c108825 */ /* 0x000fe200078e0010 */
[----:B------:R-:W-:Y:S02]  /*8cb0*/  @P0 STS.128 [R238+0x5800], RZ ;  /* 0x005800ffee000388 */ /* 0x000fe40000000c00 */
[----:B------:R-:W-:Y:S01]  /*8cc0*/  @!P0 IADD3.X R10, R3, R21, R10, P3, !PT ;  /* 0x00000015030a8210 */ /* 0x000fe20001ffe40a */
[----:B------:R-:W-:Y:S01]  /*8cd0*/  @!P0 IMAD.MOV.U32 R49, RZ, RZ, R47 ;  /* 0x000000ffff318224 */ /* 0x000fe200078e002f */
[C---:B------:R-:W-:Y:S02]  /*8ce0*/  @!P0 IADD3 R5, P3, R4.reuse, R5, RZ ;  /* 0x0000000504058210 */ /* 0x040fe40007f7e0ff */
[----:B------:R-:W-:Y:S01]  /*8cf0*/  @!P0 IADD3 R15, P1, R4, R16, RZ ;  /* 0x00000010040f8210 */ /* 0x000fe20007f3e0ff */
[----:B------:R-:W-:Y:S01]  /*8d00*/  @!P0 IMAD.WIDE.U32 R48, R44, 0xe0, R48 ;  /* 0x000000e02c308825 */ /* 0x000fe200078e0030 */
[----:B------:R-:W-:-:S03]  /*8d10*/  @!P0 LEA R20, P4, R5, UR8, 0x1 ;  /* 0x0000000805148c11 */ /* 0x000fc6000f8808ff */
[----:B------:R-:W-:-:S05]  /*8d20*/  @!P0 IMAD.X R11, R3, 0x1, R11, P3 ;  /* 0x00000001030b8824 */ /* 0x000fca00018e060b */
[----:B------:R-:W-:Y:S02]  /*8d30*/  @!P0 LEA.HI.X R21, R5, UR9, R11, 0x1, P4 ;  /* 0x0000000905158c11 */ /* 0x000fe4000a0f0c0b */
[----:B------:R-:W-:Y:S01]  /*8d40*/  @!P0 LEA R24, P4, R13, UR8, 0x1 ;  /* 0x000000080d188c11 */ /* 0x000fe2000f8808ff */
[----:B-1----:R-:W-:-:S03]  /*8d50*/  @!P0 IMAD R9, R45, 0xa0, RZ ;  /* 0x000000a02d098824 */ /* 0x002fc600078e02ff */
[----:B------:R-:W-:Y:S01]  /*8d60*/  @!P0 LEA.HI.X R25, R13, UR9, R10, 0x1, P4 ;  /* 0x000000090d198c11 */ /* 0x000fe2000a0f0c0a */
[C---:B------:R-:W-:Y:S01]  /*8d70*/  @!P0 IMAD R8, R45.reuse, 0xc0, RZ ;  /* 0x000000c02d088824 */ /* 0x040fe200078e02ff */
[----:B------:R-:W-:Y:S01]  /*8d80*/  @!PT LDS RZ, [RZ] ;  /* 0x00000000fffff984 */ /* 0x000fe20000000800 */
[----:B------:R-:W-:Y:S01]  /*8d90*/  @!PT LDS RZ, [RZ] ;  /* 0x00000000fffff984 */ /* 0x000fe20000000800 */
[----:B------:R-:W-:Y:S01]  /*8da0*/  @!PT LDS RZ, [RZ] ;  /* 0x00000000fffff984 */ /* 0x000fe20000000800 */
[----:B------:R-:W-:Y:S01]  /*8db0*/  @!P0 LDGSTS.E.BYPASS.LTC128B.128 [R238+0x5800], desc[UR10][R20.64] ;  /* 0x0580000014ee8fae */ /* 0x000fe2000b901d4a */
[----:B------:R-:W-:Y:S01]  /*8dc0*/  @!P0 IMAD R45, R45, 0xe0, RZ ;  /* 0x000000e02d2d8824 */ /* 0x000fe200078e02ff */
[C---:B------:R-:W-:Y:S02]  /*8dd0*/  @!P0 IADD3.X R9, R3.reuse, R19, R9, P2, !PT ;  /* 0x0000001303098210 */ /* 0x040fe400017fe409 */
[C---:B------:R-:W-:Y:S01]  /*8de0*/  @!P0 IADD3 R6, P2, R4.reuse, R6, RZ ;  /* 0x0000000604068210 */ /* 0x040fe20007f5e0ff */
[----:B------:R-:W-:Y:S01]  /*8df0*/  @P0 STS.128 [R238+0x6000], RZ ;  /* 0x006000ffee000388 */ /* 0x000fe20000000c00 */
[C---:B------:R-:W-:Y:S02]  /*8e00*/  @!P0 IADD3.X R8, R3.reuse, R8, R17, P1, !PT ;  /* 0x0000000803088210 */ /* 0x040fe40000ffe411 */
[----:B------:R-:W-:Y:S01]  /*8e10*/  @!P0 IADD3 R7, P1, R4, R7, RZ ;  /* 0x0000000704078210 */ /* 0x000fe20007f3e0ff */
[----:B------:R-:W-:Y:S01]  /*8e20*/  @!P0 IMAD.X R12, R3, 0x1, R12, P2 ;  /* 0x00000001030c8824 */ /* 0x000fe200010e060c */
[----:B------:R-:W-:-:S02]  /*8e30*/  @!P0 LEA R18, P3, R6, UR8, 0x1 ;  /* 0x0000000806128c11 */ /* 0x000fc4000f8608ff */
[----:B------:R-:W-:Y:S01]  /*8e40*/  @!P0 LEA R16, P2, R7, UR8, 0x1 ;  /* 0x0000000807108c11 */ /* 0x000fe2000f8408ff */
[----:B------:R-:W-:Y:S01]  /*8e50*/  @!P0 IMAD.X R46, R3, 0x1, R46, P1 ;  /* 0x00000001032e8824 */ /* 0x000fe200008e062e */
[----:B------:R-:W-:Y:S02]  /*8e60*/  @!P0 LEA.HI.X R19, R6, UR9, R12, 0x1, P3 ;  /* 0x0000000906138c11 */ /* 0x000fe400098f0c0c */
[----:B------:R-:W-:Y:S02]  /*8e70*/  @!P0 IADD3 R4, P1, R4, R48, RZ ;  /* 0x0000003004048210 */ /* 0x000fe40007f3e0ff */
[----:B------:R-:W-:Y:S01]  /*8e80*/  @!P0 LEA R22, P3, R14, UR8, 0x1 ;  /* 0x000000080e168c11 */ /* 0x000fe2000f8608ff */
[----:B------:R-:W-:Y:S01]  /*8e90*/  @!PT LDS RZ, [RZ] ;  /* 0x00000000fffff984 */ /* 0x000fe20000000800 */
[----:B------:R-:W-:Y:S01]  /*8ea0*/  @!PT LDS RZ, [RZ] ;  /* 0x00000000fffff984 */ /* 0x000fe20000000800 */
[----:B------:R-:W-:Y:S01]  /*8eb0*/  @!PT LDS RZ, [RZ] ;  /* 0x00000000fffff984 */ /* 0x000fe20000000800 */
[----:B------:R-:W-:Y:S01]  /*8ec0*/  @!P0 LDGSTS.E.BYPASS.LTC128B.128 [R238+0x6000], desc[UR10][R18.64] ;  /* 0x0600000012ee8fae */ /* 0x000fe2000b901d4a */
[----:B------:R-:W-:Y:S02]  /*8ed0*/  @!P0 LEA.HI.X R17, R7, UR9, R46, 0x1, P2 ;  /* 0x0000000907118c11 */ /* 0x000fe400090f0c2e */
[----:B------:R-:W-:Y:S01]  /*8ee0*/  @!P0 LEA R12, P2, R15, UR8, 0x1 ;  /* 0x000000080f0c8c11 */ /* 0x000fe2000f8408ff */
[----:B------:R-:W-:Y:S01]  /*8ef0*/  @P0 STS.128 [R238+0x6800], RZ ;  /* 0x006800ffee000388 */ /* 0x000fe20000000c00 */
[----:B------:R-:W-:-:S02]  /*8f00*/  @!P0 IADD3.X R45, R3, R49, R45, P1, !PT ;  /* 0x00000031032d8210 */ /* 0x000fc40000ffe42d */
[----:B------:R-:W-:Y:S01]  /*8f10*/  @!P0 LEA R6, P1, R4, UR8, 0x1 ;  /* 0x0000000804068c11 */ /* 0x000fe2000f8208ff */
[----:B------:R-:W-:Y:S01]  /*8f20*/  @!PT LDS RZ, [RZ] ;  /* 0x00000000fffff984 */ /* 0x000fe20000000800 */
[----:B------:R-:W-:Y:S01]  /*8f30*/  @!PT LDS RZ, [RZ] ;  /* 0x00000000fffff984 */ /* 0x000fe20000000800 */
[----:B------:R-:W-:Y:S01]  /*8f40*/  @!PT LDS RZ, [RZ] ;  /* 0x00000000fffff984 */ /* 0x000fe20000000800 */
[----:B------:R-:W-:Y:S01]  /*8f50*/  @!P0 LDGSTS.E.BYPASS.LTC128B.128 [R238+0x6800], desc[UR10][R24.64] ;  /* 0x0680000018ee8fae */ /* 0x000fe2000b901d4a */
[----:B------:R-:W-:Y:S02]  /*8f60*/  @!P0 LEA.HI.X R23, R14, UR9, R9, 0x1, P3 ;  /* 0x000000090e178c11 */ /* 0x000fe400098f0c09 */
[----:B------:R-:W-:Y:S01]  /*8f70*/  @!P0 LEA.HI.X R13, R15, UR9, R8, 0x1, P2 ;  /* 0x000000090f0d8c11 */ /* 0x000fe200090f0c08 */
[----:B------:R-:W-:Y:S01]  /*8f80*/  @P0 STS.128 [R238+0x7000], RZ ;  /* 0x007000ffee000388 */ /* 0x000fe20000000c00 */
[----:B------:R-:W-:-:S03]  /*8f90*/  @!P0 LEA.HI.X R7, R4, UR9, R45, 0x1, P1 ;  /* 0x0000000904078c11 */ /* 0x000fc600088f0c2d */
        /* <DEDUP_REMOVED lines=19> */
[----:B------:R-:W-:Y:S04]  /*90d0*/  LDSM.16.M88.4 R172, [R232+0x1000] ;  /* 0x00100000e8ac783b */ /* 0x000fe80000000200 */
[----:B------:R-:W-:Y:S04]  /*90e0*/  LDSM.16.M88.4 R48, [R232+0x1800] ;  /* 0x00180000e830783b */ /* 0x000fe80000000200 */
[----:B------:R-:W-:Y:S04]  /*90f0*/  LDSM.16.M88.4 R32, [R232+0x1400] ;  /* 0x00140000e820783b */ /* 0x000fe80000000200 */
[----:B------:R-:W-:Y:S04]  /*9100*/  LDSM.16.M88.4 R8, [R233] ;  /* 0x00000000e908783b */ /* 0x000fe80000000200 */
[----:B-1----:R-:W1:Y:S04]  /*9110*/  LDSM.16.M88.4 R12, [R234] ;  /* 0x00000000ea0c783b */ /* 0x002e680000000200 */
[----:B------:R-:W3:Y:S04]  /*9120*/  LDSM.16.M88.4 R16, [R231] ;  /* 0x00000000e710783b */ /* 0x000ee80000000200 */
[----:B------:R-:W4:Y:S01]  /*9130*/  LDSM.16.M88.4 R24, [R227] ;  /* 0x00000000e318783b */ /* 0x000f220000000200 */
[----:B------:R-:W5:Y:S03]  /*9140*/  S2R R3, SR_TID.X ;  /* 0x0000000000037919 */ /* 0x000f660000002100 */
[----:B------:R-:W4:Y:S04]  /*9150*/  LDSM.16.M88.4 R36, [R232+0x1c00] ;  /* 0x001c0000e824783b */ /* 0x000f280000000200 */
[----:B------:R-:W4:Y:S04]  /*9160*/  LDSM.16.M88.4 R28, [R228] ;  /* 0x00000000e41c783b */ /* 0x000f280000000200 */
[----:B------:R-:W-:Y:S04]  /*9170*/  LDSM.16.M88.4 R116, [R232+0x2000] ;  /* 0x00200000e874783b */ /* 0x000fe80000000200 */
[----:B------:R-:W-:Y:S04]  /*9180*/  LDSM.16.M88.4 R44, [R232+0x2400] ;  /* 0x00240000e82c783b */ /* 0x000fe80000000200 */
[----:B------:R-:W-:Y:S04]  /*9190*/  LDSM.16.M88.4 R60, [R232+0x2800] ;  /* 0x00280000e83c783b */ /* 0x000fe80000000200 */
[----:B------:R-:W-:Y:S01]  /*91a0*/  LDSM.16.M88.4 R56, [R232+0x3000] ;  /* 0x00300000e838783b */ /* 0x000fe20000000200 */
[----:B-1----:R-:W-:Y:S03]  /*91b0*/  HMMA.16816.F32 R176, R12, R172, RZ ;  /* 0x000000ac0cb0723c */ /* 0x002fe600000018ff */
[----:B------:R-:W-:Y:S01]  /*91c0*/  LDSM.16.M88.4 R88, [R232+0x4000] ;  /* 0x00400000e858783b */ /* 0x000fe20000000200 */
[----:B-----5:R-:W-:-:S03]  /*91d0*/  IMAD.SHL.U32 R3, R3, 0x2, RZ ;  /* 0x0000000203037824 */ /* 0x020fc600078e00ff */
[----:B------:R-:W0:Y:S01]  /*91e0*/  LDGDEPBAR ;  /* 0x00000000000079af */ /* 0x000e220000000000 */
[----:B------:R-:W-:Y:S01]  /*91f0*/  HMMA.16816.F32 R172, R12, R174, RZ ;  /* 0x000000ae0cac723c */ /* 0x000fe200000018ff */
[----:B------:R-:W-:-:S05]  /*9200*/  LOP3.LUT R3, R3, 0x6, RZ, 0xc0, !PT ;  /* 0x0000000603037812 */ /* 0x000fca00078ec0ff */
[C---:B--2---:R-:W-:Y:S01]  /*9210*/  HMMA.16816.F32 R4, R12.reuse, R50, RZ ;  /* 0x000000320c04723c */ /* 0x044fe200000018ff */
[C-C-:B------:R-:W-:Y:S02]  /*9220*/  LOP3.LUT R21, R68.reuse, 0x28, R3.reuse, 0xfe, !PT ;  /* 0x0000002844157812 */ /* 0x140fe400078efe03 */
[C---:B------:R-:W-:Y:S02]  /*9230*/  LOP3.LUT R20, R68.reuse, 0xf9, R3, 0xfe, !PT ;  /* 0x000000f944147812 */ /* 0x040fe400078efe03 */
[----:B------:R-:W-:Y:S01]  /*9240*/  ISETP.GE.AND P4, PT, R21, R69, PT ;  /* 0x000000451500720c */ /* 0x000fe20003f86270 */
[----:B------:R-:W-:Y:S01]  /*9250*/  HMMA.16816.F32 R40, R12, R32, RZ ;  /* 0x000000200c28723c */ /* 0x000fe200000018ff */
[----:B------:R-:W-:Y:S02]  /*9260*/  LOP3.LUT R21, R68, R3, RZ, 0xfc, !PT ;  /* 0x0000000344157212 */ /* 0x000fe400078efcff */
[CC--:B------:R-:W-:Y:S02]  /*9270*/  ISETP.GE.AND P5, PT, R20.reuse, R70.reuse, PT ;  /* 0x000000461400720c */ /* 0x0c0fe40003fa6270 */
[----:B------:R-:W-:Y:S01]  /*9280*/  ISETP.GE.AND P2, PT, R20, R69, PT ;  /* 0x000000451400720c */ /* 0x000fe20003f46270 */
[----:B---3--:R-:W-:Y:S01]  /*9290*/  HMMA.16816.F32 R176, R8, R16, R176 ;  /* 0x0000001008b0723c */ /* 0x008fe200000018b0 */
[----:B------:R-:W-:-:S02]  /*92a0*/  ISETP.GE.AND P1, PT, R21, R70, PT ;  /* 0x000000461500720c */ /* 0x000fc40003f26270 */
[----:B------:R-:W-:Y:S02]  /*92b0*/  ISETP.GE.AND P3, PT, R21, R69, PT ;  /* 0x000000451500720c */ /* 0x000fe40003f66270 */
[C-C-:B------:R-:W-:Y:S01]  /*92c0*/  LOP3.LUT R87, R68.reuse, 0x71, R3.reuse, 0xfe, !PT ;  /* 0x0000007144577812 */ /* 0x140fe200078efe03 */
[C---:B------:R-:W-:Y:S01]  /*92d0*/  HMMA.16816.F32 R172, R8.reuse, R18, R172 ;  /* 0x0000001208ac723c */ /* 0x040fe200000018ac */
[----:B------:R-:W1:Y:S05]  /*92e0*/  LDSM.16.M88.4 R16, [R226] ;  /* 0x00000000e210783b */ /* 0x000e6a0000000200 */
[----:B----4-:R-:W-:Y:S06]  /*92f0*/  HMMA.16816.F32 R4, R8, R26, R4 ;  /* 0x0000001a0804723c */ /* 0x010fec0000001804 */
[----:B------:R-:W-:Y:S01]  /*9300*/  HMMA.16816.F32 R32, R12, R34, RZ ;  /* 0x000000220c20723c */ /* 0x000fe200000018ff */
[----:B------:R-:W-:-:S02]  /*9310*/  LOP3.LUT R27, R68, 0x1, R3, 0xfe, !PT ;  /* 0x00000001441b7812 */ /* 0x000fc400078efe03 */
[----:B------:R-:W-:-:S03]  /*9320*/  LOP3.LUT R26, R68, 0x8, R3, 0xfe, !PT ;  /* 0x00000008441a7812 */ /* 0x000fc600078efe03 */
[C---:B------:R-:W-:Y:S01]  /*9330*/  HMMA.16816.F32 R20, R12.reuse, R36, RZ ;  /* 0x000000240c14723c */ /* 0x040fe200000018ff */
[----:B------:R-:W-:Y:S02]  /*9340*/  FSEL R67, R176, -INF , !P1 ;  /* 0xff800000b0437808 */ /* 0x000fe40004800000 */
[----:B------:R-:W-:Y:S02]  /*9350*/  FSEL R178, R178, -INF , !P3 ;  /* 0xff800000b2b27808 */ /* 0x000fe40005800000 */
[----:B------:R-:W-:Y:S01]  /*9360*/  ISETP.GE.AND P1, PT, R27, R69, PT ;  /* 0x000000451b00720c */ /* 0x000fe20003f26270 */
[----:B------:R-:W-:Y:S01]  /*9370*/  HMMA.16816.F32 R48, R12, R48, RZ ;  /* 0x000000300c30723c */ /* 0x000fe200000018ff */
[----:B------:R-:W-:-:S04]  /*9380*/  ISETP.GE.AND P3, PT, R26, R70, PT ;  /* 0x000000461a00720c */ /* 0x000fc80003f66270 */
[----:B------:R-:W-:Y:S01]  /*9390*/  FSEL R65, R172, -INF , !P3 ;  /* 0xff800000ac417808 */ /* 0x000fe20005800000 */
[----:B------:R-:W-:Y:S01]  /*93a0*/  HMMA.16816.F32 R40, R8, R28, R40 ;  /* 0x0000001c0828723c */ /* 0x000fe20000001828 */
[----:B------:R-:W-:Y:S02]  /*93b0*/  FSEL R107, R6, -INF , !P4 ;  /* 0xff800000066b7808 */ /* 0x000fe40006000000 */
[----:B------:R-:W-:Y:S02]  /*93c0*/  ISETP.GE.AND P4, PT, R27, R70, PT ;  /* 0x000000461b00720c */ /* 0x000fe40003f86270 */
[----:B------:R-:W-:Y:S01]  /*93d0*/  LOP3.LUT R6, R68, 0x9, R3, 0xfe, !PT ;  /* 0x0000000944067812 */ /* 0x000fe200078efe03 */
[----:B------:R-:W-:Y:S01]  /*93e0*/  HMMA.16816.F32 R36, R12, R38, RZ ;  /* 0x000000260c24723c */ /* 0x000fe200000018ff */
[----:B------:R-:W-:Y:S02]  /*93f0*/  FSEL R66, R177, -INF , !P4 ;  /* 0xff800000b1427808 */ /* 0x000fe40006000000 */
[----:B------:R-:W-:-:S02]  /*9400*/  FSEL R177, R179, -INF , !P1 ;  /* 0xff800000b3b17808 */ /* 0x000fc40004800000 */
[-C--:B------:R-:W-:Y:S01]  /*9410*/  ISETP.GE.AND P4, PT, R26, R69.reuse, PT ;  /* 0x000000451a00720c */ /* 0x080fe20003f86270 */
[C---:B------:R-:W-:Y:S01]  /*9420*/  HMMA.16816.F32 R32, R8.reuse, R30, R32 ;  /* 0x0000001e0820723c */ /* 0x040fe20000001820 */
[----:B------:R-:W2:Y:S01]  /*9430*/  LDSM.16.M88.4 R28, [R225] ;  /* 0x00000000e11c783b */ /* 0x000ea20000000200 */
[C---:B------:R-:W-:Y:S02]  /*9440*/  ISETP.GE.AND P1, PT, R6.reuse, R70, PT ;  /* 0x000000460600720c */ /* 0x040fe40003f26270 */
[----:B------:R-:W-:Y:S02]  /*9450*/  ISETP.GE.AND P3, PT, R6, R69, PT ;  /* 0x000000450600720c */ /* 0x000fe40003f66270 */
[C-C-:B------:R-:W-:Y:S01]  /*9460*/  LOP3.LUT R26, R68.reuse, 0x10, R3.reuse, 0xfe, !PT ;  /* 0x00000010441a7812 */ /* 0x140fe200078efe03 */
[----:B-1----:R-:W-:Y:S01]  /*9470*/  HMMA.16816.F32 R20, R8, R16, R20 ;  /* 0x000000100814723c */ /* 0x002fe20000001814 */
[----:B------:R-:W-:Y:S02]  /*9480*/  LOP3.LUT R6, R68, 0x11, R3, 0xfe, !PT ;  /* 0x0000001144067812 */ /* 0x000fe400078efe03 */
[----:B------:R-:W-:-:S02]  /*9490*/  FSEL R64, R173, -INF , !P1 ;  /* 0xff800000ad407808 */ /* 0x000fc40004800000 */
[----:B------:R-:W-:Y:S01]  /*94a0*/  FSEL R175, R175, -INF , !P3 ;  /* 0xff800000afaf7808 */ /* 0x000fe20005800000 */
[C---:B------:R-:W-:Y:S01]  /*94b0*/  HMMA.16816.F32 R48, R8.reuse, R24, R48 ;  /* 0x000000180830723c */ /* 0x040fe20000001830 */
[----:B------:R-:W-:Y:S02]  /*94c0*/  ISETP.GE.AND P1, PT, R26, R69, PT ;  /* 0x000000451a00720c */ /* 0x000fe40003f26270 */
[----:B------:R-:W-:Y:S02]  /*94d0*/  LOP3.LUT R16, R68, 0x18, R3, 0xfe, !PT ;  /* 0x0000001844107812 */ /* 0x000fe400078efe03 */
[-C--:B------:R-:W-:Y:S01]  /*94e0*/  ISETP.GE.AND P3, PT, R6, R70.reuse, PT ;  /* 0x000000460600720c */ /* 0x080fe20003f66270 */
[----:B------:R-:W-:Y:S01]  /*94f0*/  HMMA.16816.F32 R36, R8, R18, R36 ;  /* 0x000000120824723c */ /* 0x000fe20000001824 */
[----:B------:R-:W-:Y:S02]  /*9500*/  FSEL R176, R174, -INF , !P4 ;  /* 0xff800000aeb07808 */ /* 0x000fe40006000000 */
[----:B------:R-:W-:-:S02]  /*9510*/  ISETP.GE.AND P4, PT, R26, R70, PT ;  /* 0x000000461a00720c */ /* 0x000fc40003f86270 */
[----:B------:R-:W-:Y:S01]  /*9520*/  FSEL R168, R42, -INF , !P1 ;  /* 0xff8000002aa87808 */ /* 0x000fe20004800000 */
[C---:B------:R-:W-:Y:S01]  /*9530*/  HMMA.16816.F32 R24, R12.reuse, R116, RZ ;  /* 0x000000740c18723c */ /* 0x040fe200000018ff */
[----:B------:R-:W-:Y:S02]  /*9540*/  FSEL R72, R41, -INF , !P3 ;  /* 0xff80000029487808 */ /* 0x000fe40005800000 */
[C---:B------:R-:W-:Y:S02]  /*9550*/  ISETP.GE.AND P1, PT, R16.reuse, R70, PT ;  /* 0x000000461000720c */ /* 0x040fe40003f26270 */
[-C--:B------:R-:W-:Y:S01]  /*9560*/  ISETP.GE.AND P3, PT, R16, R69.reuse, PT ;  /* 0x000000451000720c */ /* 0x080fe20003f66270 */
[----:B------:R-:W-:Y:S01]  /*9570*/  HMMA.16816.F32 R116, R12, R118, RZ ;  /* 0x000000760c74723c */ /* 0x000fe200000018ff */
[----:B------:R-:W1:Y:S01]  /*9580*/  LDSM.16.M88.4 R16, [R224] ;  /* 0x00000000e010783b */ /* 0x000e620000000200 */
[----:B------:R-:W-:Y:S02]  /*9590*/  FSEL R71, R40, -INF , !P4 ;  /* 0xff80000028477808 */ /* 0x000fe40006000000 */
[----:B------:R-:W-:-:S02]  /*95a0*/  ISETP.GE.AND P4, PT, R6, R69, PT ;  /* 0x000000450600720c */ /* 0x000fc40003f86270 */
[--C-:B------:R-:W-:Y:S01]  /*95b0*/  LOP3.LUT R40, R68, 0x19, R3.reuse, 0xfe, !PT ;  /* 0x0000001944287812 */ /* 0x100fe200078efe03 */
[C---:B------:R-:W-:Y:S01]  /*95c0*/  HMMA.16816.F32 R100, R12.reuse, R88, RZ ;  /* 0x000000580c64723c */ /* 0x040fe200000018ff */
[----:B------:R-:W-:Y:S02]  /*95d0*/  FSEL R126, R43, -INF , !P4 ;  /* 0xff8000002b7e7808 */ /* 0x000fe40006000000 */
[----:B------:R-:W-:Y:S02]  /*95e0*/  FSEL R73, R32, -INF , !P1 ;  /* 0xff80000020497808 */ /* 0x000fe40004800000 */
[C---:B------:R-:W-:Y:S01]  /*95f0*/  ISETP.GE.AND P4, PT, R40.reuse, R70, PT ;  /* 0x000000462800720c */ /* 0x040fe20003f86270 */
[----:B------:R-:W-:Y:S01]  /*9600*/  HMMA.16816.F32 R88, R12, R90, RZ ;  /* 0x0000005a0c58723c */ /* 0x000fe200000018ff */
[----:B------:R-:W-:Y:S02]  /*9610*/  ISETP.GE.AND P1, PT, R40, R69, PT ;  /* 0x000000452800720c */ /* 0x000fe40003f26270 */
[----:B------:R-:W-:-:S02]  /*9620*/  LOP3.LUT R6, R68, 0x20, R3, 0xfe, !PT ;  /* 0x0000002044067812 */ /* 0x000fc400078efe03 */
[----:B------:R-:W-:Y:S01]  /*9630*/  LOP3.LUT R32, R68, 0x21, R3, 0xfe, !PT ;  /* 0x0000002144207812 */ /* 0x000fe200078efe03 */
[C---:B------:R-:W-:Y:S01]  /*9640*/  HMMA.16816.F32 R40, R12.reuse, R44, RZ ;  /* 0x0000002c0c28723c */ /* 0x040fe200000018ff */
[----:B------:R-:W-:Y:S02]  /*9650*/  FSEL R124, R34, -INF , !P3 ;  /* 0xff800000227c7808 */ /* 0x000fe40005800000 */
[----:B------:R-:W-:Y:S02]  /*9660*/  FSEL R74, R33, -INF , !P4 ;  /* 0xff800000214a7808 */ /* 0x000fe40006000000 */
[----:B------:R-:W-:Y:S01]  /*9670*/  FSEL R114, R35, -INF , !P1 ;  /* 0xff80000023727808 */ /* 0x000fe20004800000 */
[----:B------:R-:W-:Y:S01]  /*9680*/  HMMA.16816.F32 R44, R12, R46, RZ ;  /* 0x0000002e0c2c723c */ /* 0x000fe200000018ff */
[C---:B------:R-:W-:Y:S02]  /*9690*/  ISETP.GE.AND P3, PT, R6.reuse, R70, PT ;  /* 0x000000460600720c */ /* 0x040fe40003f66270 */
[----:B------:R-:W-:-:S02]  /*96a0*/  ISETP.GE.AND P4, PT, R6, R69, PT ;  /* 0x000000450600720c */ /* 0x000fc40003f86270 */
[----:B------:R-:W-:Y:S01]  /*96b0*/  ISETP.GE.AND P1, PT, R32, R70, PT ;  /* 0x000000462000720c */ /* 0x000fe20003f26270 */
[C---:B--2---:R-:W-:Y:S01]  /*96c0*/  HMMA.16816.F32 R24, R8.reuse, R28, R24 ;  /* 0x0000001c0818723c */ /* 0x044fe20000001818 */
[----:B------:R-:W-:Y:S02]  /*96d0*/  LOP3.LUT R6, R68, 0x30, R3, 0xfe, !PT ;  /* 0x0000003044067812 */ /* 0x000fe400078efe03 */
[----:B------:R-:W-:Y:S02]  /*96e0*/  FSEL R75, R48, -INF , !P3 ;  /* 0xff800000304b7808 */ /* 0x000fe40005800000 */
[----:B------:R-:W-:Y:S01]  /*96f0*/  FSEL R113, R50, -INF , !P4 ;  /* 0xff80000032717808 */ /* 0x000fe20006000000 */
[----:B------:R-:W-:Y:S01]  /*9700*/  HMMA.16816.F32 R116, R8, R30, R116 ;  /* 0x0000001e0874723c */ /* 0x000fe20000001874 */
[----:B------:R-:W-:Y:S02]  /*9710*/  FSEL R76, R49, -INF , !P1 ;  /* 0xff800000314c7808 */ /* 0x000fe40004800000 */
[----:B------:R-:W-:-:S02]  /*9720*/  ISETP.GE.AND P3, PT, R32, R69, PT ;  /* 0x000000452000720c */ /* 0x000fc40003f66270 */
[CC--:B------:R-:W-:Y:S01]  /*9730*/  ISETP.GE.AND P4, PT, R6.reuse, R70.reuse, PT ;  /* 0x000000460600720c */ /* 0x0c0fe20003f86270 */
[----:B------:R-:W2:Y:S01]  /*9740*/  LDSM.16.M88.4 R32, [R232+0x2c00] ;  /* 0x002c0000e820783b */ /* 0x000ea20000000200 */
[----:B------:R-:W-:Y:S01]  /*9750*/  ISETP.GE.AND P1, PT, R6, R69, PT ;  /* 0x000000450600720c */ /* 0x000fe20003f26270 */
[C---:B-1----:R-:W-:Y:S01]  /*9760*/  HMMA.16816.F32 R40, R8.reuse, R16, R40 ;  /* 0x000000100828723c */ /* 0x042fe20000001828 */
[C-C-:B------:R-:W-:Y:S02]  /*9770*/  LOP3.LUT R6, R68.reuse, 0x31, R3.reuse, 0xfe, !PT ;  /* 0x0000003144067812 */ /* 0x140fe400078efe03 */
[----:B------:R-:W-:Y:S02]  /*9780*/  FSEL R109, R51, -INF , !P3 ;  /* 0xff800000336d7808 */ /* 0x000fe40005800000 */
[----:B------:R-:W-:Y:S01]  /*9790*/  LOP3.LUT R28, R68, 0x38, R3, 0xfe, !PT ;  /* 0x00000038441c7812 */ /* 0x000fe200078efe03 */
[----:B------:R-:W-:Y:S01]  /*97a0*/  HMMA.16816.F32 R44, R8, R18, R44 ;  /* 0x00000012082c723c */ /* 0x000fe2000000182c */
[----:B------:R-:W-:-:S02]  /*97b0*/  ISETP.GE.AND P3, PT, R6, R70, PT ;  /* 0x000000460600720c */ /* 0x000fc40003f66270 */
[----:B------:R-:W-:Y:S02]  /*97c0*/  FSEL R104, R22, -INF , !P1 ;  /* 0xff80000016687808 */ /* 0x000fe40004800000 */
[----:B------:R-:W-:Y:S02]  /*97d0*/  FSEL R78, R21, -INF , !P3 ;  /* 0xff800000154e7808 */ /* 0x000fe40005800000 */
[C---:B------:R-:W-:Y:S02]  /*97e0*/  ISETP.GE.AND P1, PT, R28.reuse, R70, PT ;  /* 0x000000461c00720c */ /* 0x040fe40003f26270 */
[-C--:B------:R-:W-:Y:S02]  /*97f0*/  ISETP.GE.AND P3, PT, R28, R69.reuse, PT ;  /* 0x000000451c00720c */ /* 0x080fe40003f66270 */
[----:B------:R-:W1:Y:S01]  /*9800*/  LDSM.16.M88.4 R28, [R223] ;  /* 0x00000000df1c783b */ /* 0x000e620000000200 */
[----:B------:R-:W-:Y:S02]  /*9810*/  FSEL R77, R20, -INF , !P4 ;  /* 0xff800000144d7808 */ /* 0x000fe40006000000 */
[----:B------:R-:W-:-:S02]  /*9820*/  ISETP.GE.AND P4, PT, R6, R69, PT ;  /* 0x000000450600720c */ /* 0x000fc40003f86270 */
[--C-:B------:R-:W-:Y:S02]  /*9830*/  LOP3.LUT R20, R68, 0x39, R3.reuse, 0xfe, !PT ;  /* 0x0000003944147812 */ /* 0x100fe400078efe03 */
[----:B------:R-:W-:Y:S02]  /*9840*/  FSEL R6, R23, -INF , !P4 ;  /* 0xff80000017067808 */ /* 0x000fe40006000000 */
[----:B------:R-:W-:Y:S02]  /*9850*/  ISETP.GE.AND P4, PT, R20, R70, PT ;  /* 0x000000461400720c */ /* 0x000fe40003f86270 */
[----:B------:R-:W-:Y:S02]  /*9860*/  LOP3.LUT R16, R68, 0x40, R3, 0xfe, !PT ;  /* 0x0000004044107812 */ /* 0x000fe400078efe03 */
[----:B------:R-:W-:Y:S02]  /*9870*/  FSEL R79, R36, -INF , !P1 ;  /* 0xff800000244f7808 */ /* 0x000fe40004800000 */
[----:B------:R-:W-:-:S02]  /*9880*/  ISETP.GE.AND P1, PT, R20, R69, PT ;  /* 0x000000451400720c */ /* 0x000fc40003f26270 */
[----:B------:R-:W-:Y:S01]  /*9890*/  FSEL R182, R38, -INF , !P3 ;  /* 0xff80000026b67808 */ /* 0x000fe20005800000 */
[----:B------:R-:W3:Y:S01]  /*98a0*/  LDSM.16.M88.4 R20, [R222] ;  /* 0x00000000de14783b */ /* 0x000ee20000000200 */
[----:B------:R-:W-:Y:S02]  /*98b0*/  FSEL R80, R37, -INF , !P4 ;  /* 0xff80000025507808 */ /* 0x000fe40006000000 */
[C---:B------:R-:W-:Y:S02]  /*98c0*/  ISETP.GE.AND P3, PT, R16.reuse, R70, PT ;  /* 0x000000461000720c */ /* 0x040fe40003f66270 */
[----:B------:R-:W-:Y:S02]  /*98d0*/  ISETP.GE.AND P4, PT, R16, R69, PT ;  /* 0x000000451000720c */ /* 0x000fe40003f86270 */
[----:B------:R-:W-:Y:S01]  /*98e0*/  HMMA.16816.F32 R16, R12, R60, RZ ;  /* 0x0000003c0c10723c */ /* 0x000fe200000018ff */
[----:B------:R-:W-:Y:S02]  /*98f0*/  LOP3.LUT R37, R68, 0x41, R3, 0xfe, !PT ;  /* 0x0000004144257812 */ /* 0x000fe400078efe03 */
[----:B------:R-:W-:-:S02]  /*9900*/  FSEL R181, R39, -INF , !P1 ;  /* 0xff80000027b57808 */ /* 0x000fc40004800000 */
[C---:B------:R-:W-:Y:S01]  /*9910*/  ISETP.GE.AND P1, PT, R37.reuse, R70, PT ;  /* 0x000000462500720c */ /* 0x040fe20003f26270 */
[----:B------:R-:W-:Y:S01]  /*9920*/  HMMA.16816.F32 R60, R12, R62, RZ ;  /* 0x0000003e0c3c723c */ /* 0x000fe200000018ff */
[--C-:B------:R-:W-:Y:S02]  /*9930*/  LOP3.LUT R36, R68, 0x48, R3.reuse, 0xfe, !PT ;  /* 0x0000004844247812 */ /* 0x100fe400078efe03 */
[----:B------:R-:W-:Y:S02]  /*9940*/  FSEL R81, R24, -INF , !P3 ;  /* 0xff80000018517808 */ /* 0x000fe40005800000 */
[----:B------:R-:W-:Y:S02]  /*9950*/  ISETP.GE.AND P3, PT, R37, R69, PT ;  /* 0x000000452500720c */ /* 0x000fe40003f66270 */
[----:B------:R-:W-:Y:S02]  /*9960*/  FSEL R82, R25, -INF , !P1 ;  /* 0xff80000019527808 */ /* 0x000fe40004800000 */
[----:B------:R-:W-:-:S02]  /*9970*/  LOP3.LUT R25, R68, 0x49, R3, 0xfe, !PT ;  /* 0x0000004944197812 */ /* 0x000fc400078efe03 */
[----:B------:R-:W-:Y:S02]  /*9980*/  FSEL R180, R26, -INF , !P4 ;  /* 0xff8000001ab47808 */ /* 0x000fe40006000000 */
[CC--:B------:R-:W-:Y:S02]  /*9990*/  ISETP.GE.AND P4, PT, R36.reuse, R70.reuse, PT ;  /* 0x000000462400720c */ /* 0x0c0fe40003f86270 */
[----:B------:R-:W-:Y:S02]  /*99a0*/  ISETP.GE.AND P1, PT, R36, R69, PT ;  /* 0x000000452400720c */ /* 0x000fe40003f26270 */
[C---:B--2---:R-:W-:Y:S01]  /*99b0*/  HMMA.16816.F32 R36, R12.reuse, R32, RZ ;  /* 0x000000200c24723c */ /* 0x044fe200000018ff */
[----:B------:R-:W-:Y:S02]  /*99c0*/  FSEL R112, R27, -INF , !P3 ;  /* 0xff8000001b707808 */ /* 0x000fe40005800000 */
[----:B------:R-:W-:Y:S02]  /*99d0*/  LOP3.LUT R24, R68, 0x50, R3, 0xfe, !PT ;  /* 0x0000005044187812 */ /* 0x000fe400078efe03 */
[----:B------:R-:W-:Y:S01]  /*99e0*/  ISETP.GE.AND P3, PT, R25, R70, PT ;  /* 0x000000461900720c */ /* 0x000fe20003f66270 */
[----:B------:R-:W-:Y:S01]  /*99f0*/  HMMA.16816.F32 R32, R12, R34, RZ ;  /* 0x000000220c20723c */ /* 0x000fe200000018ff */
[----:B------:R-:W-:-:S02]  /*9a00*/  FSEL R83, R116, -INF , !P4 ;  /* 0xff80000074537808 */ /* 0x000fc40006000000 */
[-C--:B------:R-:W-:Y:S02]  /*9a10*/  ISETP.GE.AND P4, PT, R25, R69.reuse, PT ;  /* 0x000000451900720c */ /* 0x080fe40003f86270 */
[----:B------:R-:W-:Y:S01]  /*9a20*/  FSEL R118, R118, -INF , !P1 ;  /* 0xff80000076767808 */ /* 0x000fe20004800000 */
[C---:B-1----:R-:W-:Y:S01]  /*9a30*/  HMMA.16816.F32 R16, R8.reuse, R28, R16 ;  /* 0x0000001c0810723c */ /* 0x042fe20000001810 */
[----:B------:R-:W-:Y:S02]  /*9a40*/  FSEL R84, R117, -INF , !P3 ;  /* 0xff80000075547808 */ /* 0x000fe40005800000 */
[C---:B------:R-:W-:Y:S02]  /*9a50*/  ISETP.GE.AND P1, PT, R24.reuse, R70, PT ;  /* 0x000000461800720c */ /* 0x040fe40003f26270 */
[----:B------:R-:W-:Y:S01]  /*9a60*/  ISETP.GE.AND P3, PT, R24, R69, PT ;  /* 0x000000451800720c */ /* 0x000fe20003f66270 */
[----:B------:R-:W-:Y:S01]  /*9a70*/  HMMA.16816.F32 R60, R8, R30, R60 ;  /* 0x0000001e083c723c */ /* 0x000fe2000000183c */
[----:B------:R-:W-:Y:S01]  /*9a80*/  LOP3.LUT R48, R68, 0x51, R3, 0xfe, !PT ;  /* 0x0000005144307812 */ /* 0x000fe200078efe03 */
[----:B------:R-:W1:Y:S01]  /*9a90*/  LDSM.16.M88.4 R24, [R232+0x3400] ;  /* 0x00340000e818783b */ /* 0x000e620000000200 */
[----:B------:R-:W-:-:S02]  /*9aa0*/  FSEL R120, R119, -INF , !P4 ;  /* 0xff80000077787808 */ /* 0x000fc40006000000 */
[----:B------:R-:W-:Y:S01]  /*9ab0*/  LOP3.LUT R28, R68, 0x58, R3, 0xfe, !PT ;  /* 0x00000058441c7812 */ /* 0x000fe200078efe03 */
[C---:B---3--:R-:W-:Y:S01]  /*9ac0*/  HMMA.16816.F32 R36, R8.reuse, R20, R36 ;  /* 0x000000140824723c */ /* 0x048fe20000001824 */
[-C--:B------:R-:W-:Y:S02]  /*9ad0*/  ISETP.GE.AND P4, PT, R48, R70.reuse, PT ;  /* 0x000000463000720c */ /* 0x080fe40003f86270 */
[----:B------:R-:W-:Y:S02]  /*9ae0*/  FSEL R122, R42, -INF , !P3 ;  /* 0xff8000002a7a7808 */ /* 0x000fe40005800000 */
[----:B------:R-:W-:Y:S01]  /*9af0*/  FSEL R86, R41, -INF , !P4 ;  /* 0xff80000029567808 */ /* 0x000fe20006000000 */
[----:B------:R-:W-:Y:S01]  /*9b00*/  HMMA.16816.F32 R32, R8, R22, R32 ;  /* 0x000000160820723c */ /* 0x000fe20000001820 */
[C---:B------:R-:W-:Y:S02]  /*9b10*/  ISETP.GE.AND P3, PT, R28.reuse, R70, PT ;  /* 0x000000461c00720c */ /* 0x040fe40003f66270 */
[----:B------:R-:W-:-:S02]  /*9b20*/  ISETP.GE.AND P4, PT, R28, R69, PT ;  /* 0x000000451c00720c */ /* 0x000fc40003f86270 */
[----:B------:R-:W2:Y:S01]  /*9b30*/  LDSM.16.M88.4 R28, [R221] ;  /* 0x00000000dd1c783b */ /* 0x000ea20000000200 */
[----:B------:R-:W-:Y:S02]  /*9b40*/  FSEL R85, R40, -INF , !P1 ;  /* 0xff80000028557808 */ /* 0x000fe40004800000 */
[----:B------:R-:W-:Y:S02]  /*9b50*/  ISETP.GE.AND P1, PT, R48, R69, PT ;  /* 0x000000453000720c */ /* 0x000fe40003f26270 */
[C-C-:B------:R-:W-:Y:S01]  /*9b60*/  LOP3.LUT R40, R68.reuse, 0x59, R3.reuse, 0xfe, !PT ;  /* 0x0000005944287812 */ /* 0x140fe200078efe03 */
[----:B------:R-:W-:Y:S01]  /*9b70*/  LDSM.16.M88.4 R48, [R232+0x3800] ;  /* 0x00380000e830783b */ /* 0x000fe20000000200 */
[----:B------:R-:W-:Y:S02]  /*9b80*/  FSEL R174, R43, -INF , !P1 ;  /* 0xff8000002bae7808 */ /* 0x000fe40004800000 */
[----:B------:R-:W-:Y:S02]  /*9b90*/  LOP3.LUT R20, R68, 0x60, R3, 0xfe, !PT ;  /* 0x0000006044147812 */ /* 0x000fe400078efe03 */
[----:B------:R-:W-:-:S02]  /*9ba0*/  ISETP.GE.AND P1, PT, R40, R70, PT ;  /* 0x000000462800720c */ /* 0x000fc40003f26270 */
[----:B------:R-:W-:Y:S02]  /*9bb0*/  FSEL R173, R46, -INF , !P4 ;  /* 0xff8000002ead7808 */ /* 0x000fe40006000000 */
[----:B------:R-:W-:Y:S02]  /*9bc0*/  FSEL R187, R45, -INF , !P1 ;  /* 0xff8000002dbb7808 */ /* 0x000fe40004800000 */
[----:B------:R-:W-:Y:S02]  /*9bd0*/  FSEL R119, R44, -INF , !P3 ;  /* 0xff8000002c777808 */ /* 0x000fe40005800000 */
[C---:B------:R-:W-:Y:S02]  /*9be0*/  ISETP.GE.AND P4, PT, R20.reuse, R70, PT ;  /* 0x000000461400720c */ /* 0x040fe40003f86270 */
[-C--:B------:R-:W-:Y:S02]  /*9bf0*/  ISETP.GE.AND P1, PT, R20, R69.reuse, PT ;  /* 0x000000451400720c */ /* 0x080fe40003f26270 */
[----:B------:R-:W-:Y:S01]  /*9c00*/  ISETP.GE.AND P3, PT, R40, R69, PT ;  /* 0x000000452800720c */ /* 0x000fe20003f66270 */
[----:B------:R-:W3:Y:S01]  /*9c10*/  LDSM.16.M88.4 R20, [R220] ;  /* 0x00000000dc14783b */ /* 0x000ee20000000200 */
[----:B------:R-:W-:Y:S01]  /*9c20*/  HMMA.16816.F32 R40, R12, R56, RZ ;  /* 0x000000380c28723c */ /* 0x000fe200000018ff */
[----:B------:R-:W-:-:S02]  /*9c30*/  LOP3.LUT R45, R68, 0x61, R3, 0xfe, !PT ;  /* 0x00000061442d7812 */ /* 0x000fc400078efe03 */
[----:B------:R-:W-:Y:S02]  /*9c40*/  FSEL R172, R47, -INF , !P3 ;  /* 0xff8000002fac7808 */ /* 0x000fe40005800000 */
[C---:B------:R-:W-:Y:S01]  /*9c50*/  ISETP.GE.AND P3, PT, R45.reuse, R70, PT ;  /* 0x000000462d00720c */ /* 0x040fe20003f66270 */
[----:B------:R-:W-:Y:S01]  /*9c60*/  HMMA.16816.F32 R56, R12, R58, RZ ;  /* 0x0000003a0c38723c */ /* 0x000fe200000018ff */
[----:B------:R-:W-:Y:S02]  /*9c70*/  LOP3.LUT R44, R68, 0x68, R3, 0xfe, !PT ;  /* 0x00000068442c7812 */ /* 0x000fe400078efe03 */
[----:B------:R-:W-:Y:S02]  /*9c80*/  FSEL R188, R16, -INF , !P4 ;  /* 0xff80000010bc7808 */ /* 0x000fe40006000000 */
[----:B------:R-:W-:Y:S02]  /*9c90*/  ISETP.GE.AND P4, PT, R45, R69, PT ;  /* 0x000000452d00720c */ /* 0x000fe40003f86270 */
[----:B------:R-:W-:-:S02]  /*9ca0*/  FSEL R189, R17, -INF , !P3 ;  /* 0xff80000011bd7808 */ /* 0x000fc40005800000 */
[--C-:B------:R-:W-:Y:S02]  /*9cb0*/  LOP3.LUT R17, R68, 0x69, R3.reuse, 0xfe, !PT ;  /* 0x0000006944117812 */ /* 0x100fe400078efe03 */
[----:B------:R-:W-:Y:S02]  /*9cc0*/  FSEL R171, R18, -INF , !P1 ;  /* 0xff80000012ab7808 */ /* 0x000fe40004800000 */
[C---:B------:R-:W-:Y:S02]  /*9cd0*/  ISETP.GE.AND P1, PT, R44.reuse, R70, PT ;  /* 0x000000462c00720c */ /* 0x040fe40003f26270 */
[----:B------:R-:W-:Y:S02]  /*9ce0*/  ISETP.GE.AND P3, PT, R44, R69, PT ;  /* 0x000000452c00720c */ /* 0x000fe40003f66270 */
[----:B-1----:R-:W-:Y:S01]  /*9cf0*/  HMMA.16816.F32 R44, R12, R24, RZ ;  /* 0x000000180c2c723c */ /* 0x002fe200000018ff */
[----:B------:R-:W-:Y:S02]  /*9d00*/  FSEL R170, R19, -INF , !P4 ;  /* 0xff80000013aa7808 */ /* 0x000fe40006000000 */
[----:B------:R-:W-:-:S02]  /*9d10*/  LOP3.LUT R16, R68, 0x70, R3, 0xfe, !PT ;  /* 0x0000007044107812 */ /* 0x000fc400078efe03 */
[CC--:B------:R-:W-:Y:S01]  /*9d20*/  ISETP.GE.AND P4, PT, R17.reuse, R70.reuse, PT ;  /* 0x000000461100720c */ /* 0x0c0fe20003f86270 */
[----:B------:R-:W-:Y:S01]  /*9d30*/  HMMA.16816.F32 R24, R12, R26, RZ ;  /* 0x0000001a0c18723c */ /* 0x000fe200000018ff */
[----:B------:R-:W-:Y:S02]  /*9d40*/  FSEL R60, R60, -INF , !P1 ;  /* 0xff8000003c3c7808 */ /* 0x000fe40004800000 */
[----:B------:R-:W-:Y:S02]  /*9d50*/  ISETP.GE.AND P1, PT, R17, R69, PT ;  /* 0x000000451100720c */ /* 0x000fe40003f26270 */
[----:B------:R-:W-:Y:S01]  /*9d60*/  FSEL R167, R62, -INF , !P3 ;  /* 0xff8000003ea77808 */ /* 0x000fe20005800000 */
[----:B--2---:R-:W-:Y:S01]  /*9d70*/  HMMA.16816.F32 R40, R8, R28, R40 ;  /* 0x0000001c0828723c */ /* 0x004fe20000001828 */
[----:B------:R-:W-:Y:S02]  /*9d80*/  FSEL R61, R61, -INF , !P4 ;  /* 0xff8000003d3d7808 */ /* 0x000fe40006000000 */
[----:B------:R-:W-:-:S02]  /*9d90*/  ISETP.GE.AND P3, PT, R16, R70, PT ;  /* 0x000000461000720c */ /* 0x000fc40003f66270 */
[----:B------:R-:W-:Y:S01]  /*9da0*/  ISETP.GE.AND P4, PT, R16, R69, PT ;  /* 0x000000451000720c */ /* 0x000fe20003f86270 */
[C---:B------:R-:W-:Y:S01]  /*9db0*/  HMMA.16816.F32 R56, R8.reuse, R30, R56 ;  /* 0x0000001e0838723c */ /* 0x040fe20000001838 */
[----:B------:R-:W1:Y:S01]  /*9dc0*/  LDSM.16.M88.4 R16, [R232+0x3c00] ;  /* 0x003c0000e810783b */ /* 0x000e620000000200 */
[----:B------:R-:W-:Y:S02]  /*9dd0*/  FSEL R166, R63, -INF , !P1 ;  /* 0xff8000003fa67808 */ /* 0x000fe40004800000 */
[----:B------:R-:W-:Y:S02]  /*9de0*/  LOP3.LUT R28, R68, 0x78, R3, 0xfe, !PT ;  /* 0x00000078441c7812 */ /* 0x000fe400078efe03 */
[----:B------:R-:W-:Y:S01]  /*9df0*/  ISETP.GE.AND P1, PT, R87, R70, PT ;  /* 0x000000465700720c */ /* 0x000fe20003f26270 */
[----:B---3--:R-:W-:Y:S01]  /*9e00*/  HMMA.16816.F32 R44, R8, R20, R44 ;  /* 0x00000014082c723c */ /* 0x008fe2000000182c */
[----:B------:R-:W-:Y:S02]  /*9e10*/  FSEL R165, R38, -INF , !P4 ;  /* 0xff80000026a57808 */ /* 0x000fe40006000000 */
[----:B------:R-:W-:-:S02]  /*9e20*/  FSEL R63, R37, -INF , !P1 ;  /* 0xff800000253f7808 */ /* 0x000fc40004800000 */
[C---:B------:R-:W-:Y:S01]  /*9e30*/  ISETP.GE.AND P4, PT, R28.reuse, R70, PT ;  /* 0x000000461c00720c */ /* 0x040fe20003f86270 */
[----:B------:R-:W-:Y:S01]  /*9e40*/  HMMA.16816.F32 R24, R8, R22, R24 ;  /* 0x000000160818723c */ /* 0x000fe20000001818 */
[-C--:B------:R-:W-:Y:S02]  /*9e50*/  ISETP.GE.AND P1, PT, R28, R69.reuse, PT ;  /* 0x000000451c00720c */ /* 0x080fe40003f26270 */
[----:B------:R-:W2:Y:S01]  /*9e60*/  LDSM.16.M88.4 R28, [R219] ;  /* 0x00000000db1c783b */ /* 0x000ea20000000200 */
[----:B------:R-:W-:Y:S02]  /*9e70*/  FSEL R62, R36, -INF , !P3 ;  /* 0xff800000243e7808 */ /* 0x000fe40005800000 */
[----:B------:R-:W-:Y:S02]  /*9e80*/  ISETP.GE.AND P3, PT, R87, R69, PT ;  /* 0x000000455700720c */ /* 0x000fe40003f66270 */
[----:B------:R-:W-:Y:S02]  /*9e90*/  LOP3.LUT R36, R68, 0x79, R3, 0xfe, !PT ;  /* 0x0000007944247812 */ /* 0x000fe400078efe03 */
[----:B------:R-:W-:-:S02]  /*9ea0*/  FSEL R164, R39, -INF , !P3 ;  /* 0xff80000027a47808 */ /* 0x000fc40005800000 */
[----:B------:R-:W-:Y:S02]  /*9eb0*/  LOP3.LUT R20, R68, 0x80, R3, 0xfe, !PT ;  /* 0x0000008044147812 */ /* 0x000fe400078efe03 */
[-C--:B------:R-:W-:Y:S02]  /*9ec0*/  ISETP.GE.AND P3, PT, R36, R70.reuse, PT ;  /* 0x000000462400720c */ /* 0x080fe40003f66270 */
[----:B------:R-:W-:Y:S02]  /*9ed0*/  FSEL R163, R34, -INF , !P1 ;  /* 0xff80000022a37808 */ /* 0x000fe40004800000 */
[----:B------:R-:W-:Y:S02]  /*9ee0*/  FSEL R191, R33, -INF , !P3 ;  /* 0xff80000021bf7808 */ /* 0x000fe40005800000 */
[----:B------:R-:W-:Y:S02]  /*9ef0*/  FSEL R190, R32, -INF , !P4 ;  /* 0xff80000020be7808 */ /* 0x000fe40006000000 */
[----:B------:R-:W-:-:S02]  /*9f00*/  ISETP.GE.AND P1, PT, R20, R70, PT ;  /* 0x000000461400720c */ /* 0x000fc40003f26270 */
[-C--:B------:R-:W-:Y:S02]  /*9f10*/  ISETP.GE.AND P3, PT, R20, R69.reuse, PT ;  /* 0x000000451400720c */ /* 0x080fe40003f66270 */
[----:B------:R-:W-:Y:S01]  /*9f20*/  ISETP.GE.AND P4, PT, R36, R69, PT ;  /* 0x000000452400720c */ /* 0x000fe20003f86270 */
[----:B------:R-:W3:Y:S01]  /*9f30*/  LDSM.16.M88.4 R20, [R218] ;  /* 0x00000000da14783b */ /* 0x000ee20000000200 */
[C---:B------:R-:W-:Y:S01]  /*9f40*/  HMMA.16816.F32 R36, R12.reuse, R48, RZ ;  /* 0x000000300c24723c */ /* 0x040fe200000018ff */
[C-C-:B------:R-:W-:Y:S02]  /*9f50*/  LOP3.LUT R33, R68.reuse, 0x81, R3.reuse, 0xfe, !PT ;  /* 0x0000008144217812 */ /* 0x140fe400078efe03 */
[----:B------:R-:W-:Y:S02]  /*9f60*/  FSEL R162, R35, -INF , !P4 ;  /* 0xff80000023a27808 */ /* 0x000fe40006000000 */
[----:B------:R-:W-:Y:S01]  /*9f70*/  ISETP.GE.AND P4, PT, R33, R70, PT ;  /* 0x000000462100720c */ /* 0x000fe20003f86270 */
[----:B------:R-:W-:Y:S01]  /*9f80*/  HMMA.16816.F32 R48, R12, R50, RZ ;  /* 0x000000320c30723c */ /* 0x000fe200000018ff */
[----:B------:R-:W-:-:S02]  /*9f90*/  LOP3.LUT R32, R68, 0x88, R3, 0xfe, !PT ;  /* 0x0000008844207812 */ /* 0x000fc400078efe03 */
[----:B------:R-:W-:Y:S02]  /*9fa0*/  FSEL R192, R40, -INF , !P1 ;  /* 0xff80000028c07808 */ /* 0x000fe40004800000 */
[----:B------:R-:W-:Y:S02]  /*9fb0*/  FSEL R161, R42, -INF , !P3 ;  /* 0xff8000002aa17808 */ /* 0x000fe40005800000 */
[----:B------:R-:W-:Y:S02]  /*9fc0*/  FSEL R193, R41, -INF , !P4 ;  /* 0xff80000029c17808 */ /* 0x000fe40006000000 */
[-C--:B------:R-:W-:Y:S02]  /*9fd0*/  ISETP.GE.AND P1, PT, R33, R69.reuse, PT ;  /* 0x000000452100720c */ /* 0x080fe40003f26270 */
[C---:B------:R-:W-:Y:S02]  /*9fe0*/  ISETP.GE.AND P3, PT, R32.reuse, R70, PT ;  /* 0x000000462000720c */ /* 0x040fe40003f66270 */
[----:B------:R-:W-:-:S02]  /*9ff0*/  ISETP.GE.AND P4, PT, R32, R69, PT ;  /* 0x000000452000720c */ /* 0x000fc40003f86270 */
[----:B-1----:R-:W-:Y:S01]  /*a000*/  HMMA.16816.F32 R32, R12, R16, RZ ;  /* 0x000000100c20723c */ /* 0x002fe200000018ff */
[C-C-:B------:R-:W-:Y:S02]  /*a010*/  LOP3.LUT R41, R68.reuse, 0x89, R3.reuse, 0xfe, !PT ;  /* 0x0000008944297812 */ /* 0x140fe400078efe03 */
[----:B------:R-:W-:Y:S02]  /*a020*/  FSEL R160, R43, -INF , !P1 ;  /* 0xff8000002ba07808 */ /* 0x000fe40004800000 */
[--C-:B------:R-:W-:Y:S01]  /*a030*/  LOP3.LUT R40, R68, 0x90, R3.reuse, 0xfe, !PT ;  /* 0x0000009044287812 */ /* 0x100fe200078efe03 */
[----:B--2---:R-:W-:Y:S01]  /*a040*/  HMMA.16816.F32 R36, R8, R28, R36 ;  /* 0x0000001c0824723c */ /* 0x004fe20000001824 */
[----:B------:R-:W-:Y:S02]  /*a050*/  FSEL R56, R56, -INF , !P3 ;  /* 0xff80000038387808 */ /* 0x000fe40005800000 */
[C---:B------:R-:W-:Y:S02]  /*a060*/  ISETP.GE.AND P1, PT, R41.reuse, R70, PT ;  /* 0x000000462900720c */ /* 0x040fe40003f26270 */
[----:B------:R-:W-:Y:S01]  /*a070*/  ISETP.GE.AND P3, PT, R41, R69, PT ;  /* 0x000000452900720c */ /* 0x000fe20003f66270 */
[----:B------:R-:W-:Y:S01]  /*a080*/  HMMA.16816.F32 R16, R12, R18, RZ ;  /* 0x000000120c10723c */ /* 0x000fe200000018ff */
[----:B------:R-:W-:-:S02]  /*a090*/  LOP3.LUT R87, R68, 0x91, R3, 0xfe, !PT ;  /* 0x0000009144577812 */ /* 0x000fc400078efe03 */
[----:B------:R-:W-:Y:S02]  /*a0a0*/  FSEL R159, R58, -INF , !P4 ;  /* 0xff8000003a9f7808 */ /* 0x000fe40006000000 */
[CC--:B------:R-:W-:Y:S01]  /*a0b0*/  ISETP.GE.AND P4, PT, R40.reuse, R70.reuse, PT ;  /* 0x000000462800720c */ /* 0x0c0fe20003f86270 */
[C---:B------:R-:W-:Y:S01]  /*a0c0*/  HMMA.16816.F32 R48, R8.reuse, R30, R48 ;  /* 0x0000001e0830723c */ /* 0x040fe20000001830 */
[----:B------:R-:W-:Y:S02]  /*a0d0*/  FSEL R57, R57, -INF , !P1 ;  /* 0xff80000039397808 */ /* 0x000fe40004800000 */
[----:B------:R-:W-:Y:S02]  /*a0e0*/  FSEL R158, R59, -INF , !P3 ;  /* 0xff8000003b9e7808 */ /* 0x000fe40005800000 */
[----:B------:R-:W-:Y:S01]  /*a0f0*/  ISETP.GE.AND P1, PT, R40, R69, PT ;  /* 0x000000452800720c */ /* 0x000fe20003f26270 */
[----:B---3--:R-:W-:Y:S01]  /*a100*/  HMMA.16816.F32 R32, R8, R20, R32 ;  /* 0x000000140820723c */ /* 0x008fe20000001820 */
[----:B------:R-:W-:Y:S01]  /*a110*/  LOP3.LUT R28, R68, 0x98, R3, 0xfe, !PT ;  /* 0x00000098441c7812 */ /* 0x000fe200078efe03 */
[----:B------:R-:W1:Y:S01]  /*a120*/  LDSM.16.M88.4 R40, [R232+0x4400] ;  /* 0x00440000e828783b */ /* 0x000e620000000200 */
[----:B------:R-:W-:-:S02]  /*a130*/  ISETP.GE.AND P3, PT, R87, R70, PT ;  /* 0x000000465700720c */ /* 0x000fc40003f66270 */
[----:B------:R-:W-:Y:S02]  /*a140*/  FSEL R58, R44, -INF , !P4 ;  /* 0xff8000002c3a7808 */ /* 0x000fe40006000000 */
[----:B------:R-:W-:Y:S02]  /*a150*/  ISETP.GE.AND P4, PT, R87, R69, PT ;  /* 0x000000455700720c */ /* 0x000fe40003f86270 */
[----:B------:R-:W-:Y:S02]  /*a160*/  FSEL R157, R46, -INF , !P1 ;  /* 0xff8000002e9d7808 */ /* 0x000fe40004800000 */
[----:B------:R-:W-:Y:S01]  /*a170*/  FSEL R59, R45, -INF , !P3 ;  /* 0xff8000002d3b7808 */ /* 0x000fe20005800000 */
[----:B------:R-:W-:Y:S01]  /*a180*/  HMMA.16816.F32 R16, R8, R22, R16 ;  /* 0x000000160810723c */ /* 0x000fe20000001810 */
[----:B------:R-:W-:Y:S02]  /*a190*/  LOP3.LUT R44, R68, 0x99, R3, 0xfe, !PT ;  /* 0x00000099442c7812 */ /* 0x000fe400078efe03 */
[----:B------:R-:W-:-:S02]  /*a1a0*/  ISETP.GE.AND P1, PT, R28, R70, PT ;  /* 0x000000461c00720c */ /* 0x000fc40003f26270 */
[-C--:B------:R-:W-:Y:S02]  /*a1b0*/  ISETP.GE.AND P3, PT, R28, R69.reuse, PT ;  /* 0x000000451c00720c */ /* 0x080fe40003f66270 */
[----:B------:R-:W2:Y:S01]  /*a1c0*/  LDSM.16.M88.4 R28, [R217] ;  /* 0x00000000d91c783b */ /* 0x000ea20000000200 */
[----:B------:R-:W-:Y:S02]  /*a1d0*/  FSEL R156, R47, -INF , !P4 ;  /* 0xff8000002f9c7808 */ /* 0x000fe40006000000 */
[----:B------:R-:W-:Y:S02]  /*a1e0*/  ISETP.GE.AND P4, PT, R44, R70, PT ;  /* 0x000000462c00720c */ /* 0x000fe40003f86270 */
[----:B------:R-:W-:Y:S02]  /*a1f0*/  FSEL R194, R24, -INF , !P1 ;  /* 0xff80000018c27808 */ /* 0x000fe40004800000 */
[----:B------:R-:W-:Y:S02]  /*a200*/  ISETP.GE.AND P1, PT, R44, R69, PT ;  /* 0x000000452c00720c */ /* 0x000fe40003f26270 */
[----:B------:R-:W-:-:S02]  /*a210*/  FSEL R195, R25, -INF , !P4 ;  /* 0xff80000019c37808 */ /* 0x000fc40006000000 */
[C-C-:B------:R-:W-:Y:S02]  /*a220*/  LOP3.LUT R20, R68.reuse, 0xa0, R3.reuse, 0xfe, !PT ;  /* 0x000000a044147812 */ /* 0x140fe400078efe03 */
[----:B------:R-:W-:Y:S02]  /*a230*/  LOP3.LUT R25, R68, 0xa1, R3, 0xfe, !PT ;  /* 0x000000a144197812 */ /* 0x000fe400078efe03 */
[----:B------:R-:W-:Y:S02]  /*a240*/  FSEL R155, R26, -INF , !P3 ;  /* 0xff8000001a9b7808 */ /* 0x000fe40005800000 */
[----:B------:R-:W-:Y:S02]  /*a250*/  FSEL R154, R27, -INF , !P1 ;  /* 0xff8000001b9a7808 */ /* 0x000fe40004800000 */
[C---:B------:R-:W-:Y:S02]  /*a260*/  ISETP.GE.AND P3, PT, R20.reuse, R70, PT ;  /* 0x000000461400720c */ /* 0x040fe40003f66270 */
[----:B------:R-:W-:-:S02]  /*a270*/  ISETP.GE.AND P4, PT, R20, R69, PT ;  /* 0x000000451400720c */ /* 0x000fc40003f86270 */
[----:B------:R-:W-:Y:S01]  /*a280*/  LOP3.LUT R24, R68, 0xa8, R3, 0xfe, !PT ;  /* 0x000000a844187812 */ /* 0x000fe200078efe03 */
[----:B------:R-:W3:Y:S01]  /*a290*/  LDSM.16.M88.4 R20, [R216] ;  /* 0x00000000d814783b */ /* 0x000ee20000000200 */
[----:B------:R-:W-:Y:S01]  /*a2a0*/  ISETP.GE.AND P1, PT, R25, R70, PT ;  /* 0x000000461900720c */ /* 0x000fe20003f26270 */
[C---:B-1----:R-:W-:Y:S01]  /*a2b0*/  HMMA.16816.F32 R44, R12.reuse, R40, RZ ;  /* 0x000000280c2c723c */ /* 0x042fe200000018ff */
[----:B------:R-:W-:Y:S02]  /*a2c0*/  FSEL R196, R36, -INF , !P3 ;  /* 0xff80000024c47808 */ /* 0x000fe40005800000 */
[----:B------:R-:W-:Y:S02]  /*a2d0*/  FSEL R149, R38, -INF , !P4 ;  /* 0xff80000026957808 */ /* 0x000fe40006000000 */
[----:B------:R-:W-:Y:S01]  /*a2e0*/  FSEL R197, R37, -INF , !P1 ;  /* 0xff80000025c57808 */ /* 0x000fe20004800000 */
[----:B------:R-:W-:Y:S01]  /*a2f0*/  HMMA.16816.F32 R40, R12, R42, RZ ;  /* 0x0000002a0c28723c */ /* 0x000fe200000018ff */
[----:B------:R-:W-:-:S02]  /*a300*/  ISETP.GE.AND P3, PT, R25, R69, PT ;  /* 0x000000451900720c */ /* 0x000fc40003f66270 */
[CC--:B------:R-:W-:Y:S02]  /*a310*/  ISETP.GE.AND P4, PT, R24.reuse, R70.reuse, PT ;  /* 0x000000461800720c */ /* 0x0c0fe40003f86270 */
[----:B------:R-:W-:Y:S02]  /*a320*/  ISETP.GE.AND P1, PT, R24, R69, PT ;  /* 0x000000451800720c */ /* 0x000fe40003f26270 */
[----:B------:R-:W1:Y:S01]  /*a330*/  LDSM.16.M88.4 R24, [R232+0x4800] ;  /* 0x00480000e818783b */ /* 0x000e620000000200 */
[C-C-:B------:R-:W-:Y:S01]  /*a340*/  LOP3.LUT R37, R68.reuse, 0xa9, R3.reuse, 0xfe, !PT ;  /* 0x000000a944257812 */ /* 0x140fe200078efe03 */
[C---:B--2---:R-:W-:Y:S01]  /*a350*/  HMMA.16816.F32 R100, R8.reuse, R28, R100 ;  /* 0x0000001c0864723c */ /* 0x044fe20000001864 */
[----:B------:R-:W-:Y:S02]  /*a360*/  FSEL R148, R39, -INF , !P3 ;  /* 0xff80000027947808 */ /* 0x000fe40005800000 */
[----:B------:R-:W-:Y:S02]  /*a370*/  LOP3.LUT R36, R68, 0xb0, R3, 0xfe, !PT ;  /* 0x000000b044247812 */ /* 0x000fe400078efe03 */
[----:B------:R-:W-:Y:S01]  /*a380*/  ISETP.GE.AND P3, PT, R37, R70, PT ;  /* 0x000000462500720c */ /* 0x000fe20003f66270 */
[----:B------:R-:W-:Y:S01]  /*a390*/  HMMA.16816.F32 R88, R8, R30, R88 ;  /* 0x0000001e0858723c */ /* 0x000fe20000001858 */
[----:B------:R-:W-:Y:S01]  /*a3a0*/  FSEL R131, R50, -INF , !P1 ;  /* 0xff80000032837808 */ /* 0x000fe20004800000 */
[----:B------:R-:W2:Y:S01]  /*a3b0*/  LDSM.16.M88.4 R28, [R151] ;  /* 0x00000000971c783b */ /* 0x000ea20000000200 */
[----:B------:R-:W-:-:S02]  /*a3c0*/  FSEL R198, R48, -INF , !P4 ;  /* 0xff80000030c67808 */ /* 0x000fc40006000000 */
[----:B------:R-:W-:Y:S02]  /*a3d0*/  FSEL R50, R49, -INF , !P3 ;  /* 0xff80000031327808 */ /* 0x000fe40005800000 */
[-C--:B------:R-:W-:Y:S02]  /*a3e0*/  ISETP.GE.AND P4, PT, R37, R69.reuse, PT ;  /* 0x000000452500720c */ /* 0x080fe40003f86270 */
[C---:B------:R-:W-:Y:S02]  /*a3f0*/  ISETP.GE.AND P1, PT, R36.reuse, R70, PT ;  /* 0x000000462400720c */ /* 0x040fe40003f26270 */
[----:B------:R-:W-:Y:S02]  /*a400*/  ISETP.GE.AND P3, PT, R36, R69, PT ;  /* 0x000000452400720c */ /* 0x000fe40003f66270 */
[----:B------:R-:W4:Y:S01]  /*a410*/  LDSM.16.M88.4 R36, [R232+0x4c00] ;  /* 0x004c0000e824783b */ /* 0x000f220000000200 */
[C-C-:B------:R-:W-:Y:S02]  /*a420*/  LOP3.LUT R49, R68.reuse, 0xb1, R3.reuse, 0xfe, !PT ;  /* 0x000000b144317812 */ /* 0x140fe400078efe03 */
[----:B------:R-:W-:Y:S01]  /*a430*/  LOP3.LUT R48, R68, 0xb8, R3, 0xfe, !PT ;  /* 0x000000b844307812 */ /* 0x000fe200078efe03 */
[----:B---3--:R-:W-:Y:S01]  /*a440*/  HMMA.16816.F32 R44, R8, R20, R44 ;  /* 0x00000014082c723c */ /* 0x008fe2000000182c */
[----:B------:R-:W-:-:S02]  /*a450*/  FSEL R130, R51, -INF , !P4 ;  /* 0xff80000033827808 */ /* 0x000fc40006000000 */
[----:B------:R-:W-:Y:S02]  /*a460*/  FSEL R51, R32, -INF , !P1 ;  /* 0xff80000020337808 */ /* 0x000fe40004800000 */
[----:B------:R-:W-:Y:S01]  /*a470*/  FSEL R123, R34, -INF , !P3 ;  /* 0xff800000227b7808 */ /* 0x000fe20005800000 */
[----:B------:R-:W-:Y:S01]  /*a480*/  HMMA.16816.F32 R40, R8, R22, R40 ;  /* 0x000000160828723c */ /* 0x000fe20000001828 */
[CC--:B------:R-:W-:Y:S02]  /*a490*/  ISETP.GE.AND P4, PT, R49.reuse, R70.reuse, PT ;  /* 0x000000463100720c */ /* 0x0c0fe40003f86270 */
[----:B------:R-:W-:Y:S02]  /*a4a0*/  ISETP.GE.AND P1, PT, R49, R69, PT ;  /* 0x000000453100720c */ /* 0x000fe40003f26270 */
[----:B------:R-:W-:Y:S02]  /*a4b0*/  ISETP.GE.AND P3, PT, R48, R70, PT ;  /* 0x000000463000720c */ /* 0x000fe40003f66270 */
[----:B------:R-:W-:-:S02]  /*a4c0*/  LOP3.LUT R32, R68, 0xb9, R3, 0xfe, !PT ;  /* 0x000000b944207812 */ /* 0x000fc400078efe03 */
[----:B------:R-:W-:Y:S02]  /*a4d0*/  FSEL R199, R33, -INF , !P4 ;  /* 0xff80000021c77808 */ /* 0x000fe40006000000 */
[----:B------:R-:W-:Y:S02]  /*a4e0*/  FSEL R121, R35, -INF , !P1 ;  /* 0xff80000023797808 */ /* 0x000fe40004800000 */
[----:B------:R-:W-:Y:S02]  /*a4f0*/  FSEL R200, R16, -INF , !P3 ;  /* 0xff80000010c87808 */ /* 0x000fe40005800000 */
[-C--:B------:R-:W-:Y:S02]  /*a500*/  ISETP.GE.AND P4, PT, R48, R69.reuse, PT ;  /* 0x000000453000720c */ /* 0x080fe40003f86270 */
[C---:B------:R-:W-:Y:S02]  /*a510*/  ISETP.GE.AND P1, PT, R32.reuse, R70, PT ;  /* 0x000000462000720c */ /* 0x040fe40003f26270 */
[----:B------:R-:W-:-:S02]  /*a520*/  ISETP.GE.AND P3, PT, R32, R69, PT ;  /* 0x000000452000720c */ /* 0x000fc40003f66270 */
[----:B------:R-:W-:Y:S01]  /*a530*/  FSEL R116, R18, -INF , !P4 ;  /* 0xff80000012747808 */ /* 0x000fe20006000000 */
[C---:B-1----:R-:W-:Y:S01]  /*a540*/  HMMA.16816.F32 R32, R12.reuse, R24, RZ ;  /* 0x000000180c20723c */ /* 0x042fe200000018ff */
[----:B------:R-:W-:Y:S02]  /*a550*/  FSEL R201, R17, -INF , !P1 ;  /* 0xff80000011c97808 */ /* 0x000fe40004800000 */
[----:B------:R-:W-:Y:S02]  /*a560*/  FSEL R108, R19, -INF , !P3 ;  /* 0xff800000136c7808 */ /* 0x000fe40005800000 */
[----:B------:R-:W1:Y:S01]  /*a570*/  LDSM.16.M88.4 R16, [R150] ;  /* 0x000000009610783b */ /* 0x000e620000000200 */
[C-C-:B------:R-:W-:Y:S01]  /*a580*/  LOP3.LUT R20, R68.reuse, 0xc0, R3.reuse, 0xfe, !PT ;  /* 0x000000c044147812 */ /* 0x140fe200078efe03 */
[----:B------:R-:W-:Y:S01]  /*a590*/  HMMA.16816.F32 R24, R12, R26, RZ ;  /* 0x0000001a0c18723c */ /* 0x000fe200000018ff */
[----:B------:R-:W-:Y:S01]  /*a5a0*/  LOP3.LUT R21, R68, 0xc1, R3, 0xfe, !PT ;  /* 0x000000c144157812 */ /* 0x000fe200078efe03 */
[----:B------:R-:W-:-:S04]  /*a5b0*/  DEPBAR.LE SB0, 0x0 ;  /* 0x000080000000791a */ /* 0x000fc80000000000 */
[----:B------:R-:W-:Y:S01]  /*a5c0*/  BAR.SYNC.DEFER_BLOCKING 0x0 ;  /* 0x0000000000007b1d */ /* 0x000fe20000010000 */
[CC--:B------:R-:W-:Y:S02]  /*a5d0*/  ISETP.GE.AND P4, PT, R20.reuse, R70.reuse, PT ;  /* 0x000000461400720c */ /* 0x0c0fe40003f86270 */
[----:B------:R-:W-:Y:S02]  /*a5e0*/  ISETP.GE.AND P1, PT, R20, R69, PT ;  /* 0x000000451400720c */ /* 0x000fe40003f26270 */
[----:B------:R-:W-:Y:S02]  /*a5f0*/  ISETP.GE.AND P3, PT, R21, R70, PT ;  /* 0x000000461500720c */ /* 0x000fe40003f66270 */
[----:B------:R-:W-:Y:S02]  /*a600*/  LOP3.LUT R20, R68, 0xc8, R3, 0xfe, !PT ;  /* 0x000000c844147812 */ /* 0x000fe400078efe03 */
[----:B------:R-:W-:Y:S02]  /*a610*/  FSEL R202, R100, -INF , !P4 ;  /* 0xff80000064ca7808 */ /* 0x000fe40006000000 */
[----:B------:R-:W-:Y:S01]  /*a620*/  FSEL R102, R102, -INF , !P1 ;  /* 0xff80000066667808 */ /* 0x000fe20004800000 */
[----:B--2---:R-:W-:Y:S01]  /*a630*/  HMMA.16816.F32 R32, R8, R28, R32 ;  /* 0x0000001c0820723c */ /* 0x004fe20000001820 */
[----:B------:R-:W-:-:S02]  /*a640*/  FSEL R101, R101, -INF , !P3 ;  /* 0xff80000065657808 */ /* 0x000fc40005800000 */
[-C--:B------:R-:W-:Y:S02]  /*a650*/  ISETP.GE.AND P4, PT, R21, R69.reuse, PT ;  /* 0x000000451500720c */ /* 0x080fe40003f86270 */
[CC--:B------:R-:W-:Y:S01]  /*a660*/  ISETP.GE.AND P1, PT, R20.reuse, R70.reuse, PT ;  /* 0x000000461400720c */ /* 0x0c0fe20003f26270 */
[----:B------:R-:W-:Y:S01]  /*a670*/  HMMA.16816.F32 R24, R8, R30, R24 ;  /* 0x0000001e0818723c */ /* 0x000fe20000001818 */
[----:B------:R-:W-:Y:S02]  /*a680*/  ISETP.GE.AND P3, PT, R20, R69, PT ;  /* 0x000000451400720c */ /* 0x000fe40003f66270 */
[----:B------:R-:W-:Y:S02]  /*a690*/  LOP3.LUT R48, R68, 0xc9, R3, 0xfe, !PT ;  /* 0x000000c944307812 */ /* 0x000fe400078efe03 */
[----:B------:R-:W-:Y:S01]  /*a6a0*/  FSEL R97, R103, -INF , !P4 ;  /* 0xff80000067617808 */ /* 0x000fe20006000000 */
[----:B----4-:R-:W-:Y:S01]  /*a6b0*/  HMMA.16816.F32 R20, R12, R36, RZ ;  /* 0x000000240c14723c */ /* 0x010fe200000018ff */
[----:B------:R-:W-:-:S02]  /*a6c0*/  ISETP.GE.AND P4, PT, R48, R70, PT ;  /* 0x000000463000720c */ /* 0x000fc40003f86270 */
[----:B------:R-:W-:Y:S02]  /*a6d0*/  FSEL R88, R88, -INF , !P1 ;  /* 0xff80000058587808 */ /* 0x000fe40004800000 */
[----:B------:R-:W-:Y:S01]  /*a6e0*/  FSEL R94, R90, -INF , !P3 ;  /* 0xff8000005a5e7808 */ /* 0x000fe20005800000 */
[----:B------:R-:W-:Y:S01]  /*a6f0*/  HMMA.16816.F32 R12, R12, R38, RZ ;  /* 0x000000260c0c723c */ /* 0x000fe200000018ff */
[----:B------:R-:W-:Y:S02]  /*a700*/  LOP3.LUT R36, R68, 0xd0, R3, 0xfe, !PT ;  /* 0x000000d044247812 */ /* 0x000fe400078efe03 */
[----:B------:R-:W-:Y:S02]  /*a710*/  FSEL R203, R89, -INF , !P4 ;  /* 0xff80000059cb7808 */ /* 0x000fe40006000000 */
[----:B------:R-:W-:Y:S02]  /*a720*/  ISETP.GE.AND P1, PT, R48, R69, PT ;  /* 0x000000453000720c */ /* 0x000fe40003f26270 */
[----:B------:R-:W-:-:S02]  /*a730*/  ISETP.GE.AND P3, PT, R36, R70, PT ;  /* 0x000000462400720c */ /* 0x000fc40003f66270 */
[----:B------:R-:W-:Y:S02]  /*a740*/  ISETP.GE.AND P4, PT, R36, R69, PT ;  /* 0x000000452400720c */ /* 0x000fe40003f86270 */
[--C-:B------:R-:W-:Y:S02]  /*a750*/  LOP3.LUT R36, R68, 0xd1, R3.reuse, 0xfe, !PT ;  /* 0x000000d144247812 */ /* 0x100fe400078efe03 */
[----:B------:R-:W-:Y:S02]  /*a760*/  FSEL R91, R91, -INF , !P1 ;  /* 0xff8000005b5b7808 */ /* 0x000fe40004800000 */
[----:B------:R-:W-:Y:S02]  /*a770*/  ISETP.GE.AND P1, PT, R36, R70, PT ;  /* 0x000000462400720c */ /* 0x000fe40003f26270 */
[----:B------:R-:W-:Y:S01]  /*a780*/  LOP3.LUT R37, R68, 0xd8, R3, 0xfe, !PT ;  /* 0x000000d844257812 */ /* 0x000fe200078efe03 */
[----:B-1----:R-:W-:Y:S01]  /*a790*/  HMMA.16816.F32 R20, R8, R16, R20 ;  /* 0x000000100814723c */ /* 0x002fe20000001814 */
[----:B------:R-:W-:-:S02]  /*a7a0*/  FSEL R28, R44, -INF , !P3 ;  /* 0xff8000002c1c7808 */ /* 0x000fc40005800000 */
[----:B------:R-:W-:Y:S02]  /*a7b0*/  FSEL R46, R46, -INF , !P4 ;  /* 0xff8000002e2e7808 */ /* 0x000fe40006000000 */
[----:B------:R-:W-:Y:S01]  /*a7c0*/  FSEL R29, R45, -INF , !P1 ;  /* 0xff8000002d1d7808 */ /* 0x000fe20004800000 */
[----:B------:R-:W-:Y:S01]  /*a7d0*/  HMMA.16816.F32 R12, R8, R18, R12 ;  /* 0x00000012080c723c */ /* 0x000fe2000000180c */
[-C--:B------:R-:W-:Y:S02]  /*a7e0*/  ISETP.GE.AND P3, PT, R36, R69.reuse, PT ;  /* 0x000000452400720c */ /* 0x080fe40003f66270 */
[C---:B------:R-:W-:Y:S02]  /*a7f0*/  ISETP.GE.AND P4, PT, R37.reuse, R70, PT ;  /* 0x000000462500720c */ /* 0x040fe40003f86270 */
[----:B------:R-:W-:Y:S02]  /*a800*/  ISETP.GE.AND P1, PT, R37, R69, PT ;  /* 0x000000452500720c */ /* 0x000fe40003f26270 */
[----:B------:R-:W-:-:S02]  /*a810*/  LOP3.LUT R36, R68, 0xd9, R3, 0xfe, !PT ;  /* 0x000000d944247812 */ /* 0x000fc400078efe03 */
[----:B------:R-:W-:Y:S02]  /*a820*/  LOP3.LUT R31, R68, 0xe0, R3, 0xfe, !PT ;  /* 0x000000e0441f7812 */ /* 0x000fe400078efe03 */
[----:B------:R-:W-:Y:S02]  /*a830*/  FSEL R45, R47, -INF , !P3 ;  /* 0xff8000002f2d7808 */ /* 0x000fe40005800000 */
[----:B------:R-:W-:Y:S02]  /*a840*/  FSEL R30, R40, -INF , !P4 ;  /* 0xff800000281e7808 */ /* 0x000fe40006000000 */
[----:B------:R-:W-:Y:S02]  /*a850*/  FSEL R44, R42, -INF , !P1 ;  /* 0xff8000002a2c7808 */ /* 0x000fe40004800000 */
[C---:B------:R-:W-:Y:S02]  /*a860*/  ISETP.GE.AND P3, PT, R36.reuse, R70, PT ;  /* 0x000000462400720c */ /* 0x040fe40003f66270 */
[----:B------:R-:W-:-:S02]  /*a870*/  ISETP.GE.AND P4, PT, R36, R69, PT ;  /* 0x000000452400720c */ /* 0x000fc40003f86270 */
[----:B------:R-:W-:Y:S02]  /*a880*/  ISETP.GE.AND P1, PT, R31, R70, PT ;  /* 0x000000461f00720c */ /* 0x000fe40003f26270 */
[----:B------:R-:W-:Y:S02]  /*a890*/  LOP3.LUT R17, R68, 0xe1, R3, 0xfe, !PT ;  /* 0x000000e144117812 */ /* 0x000fe400078efe03 */
[----:B------:R-:W-:Y:S02]  /*a8a0*/  FSEL R16, R41, -INF , !P3 ;  /* 0xff80000029107808 */ /* 0x000fe40005800000 */
[----:B------:R-:W-:Y:S02]  /*a8b0*/  FSEL R43, R43, -INF , !P4 ;  /* 0xff8000002b2b7808 */ /* 0x000fe40006000000 */
[----:B------:R-:W-:Y:S02]  /*a8c0*/  FSEL R32, R32, -INF , !P1 ;  /* 0xff80000020207808 */ /* 0x000fe40004800000 */
        /* <DEDUP_REMOVED lines=8> */
[CC--:B------:R-:W-:Y:S02]  /*a950*/  ISETP.GE.AND P3, PT, R9.reuse, R70.reuse, PT ;  /* 0x000000460900720c */ /* 0x0c0fe40003f66270 */
[----:B------:R-:W-:Y:S02]  /*a960*/  ISETP.GE.AND P4, PT, R9, R69, PT ;  /* 0x000000450900720c */ /* 0x000fe40003f86270 */
[----:B------:R-:W-:Y:S02]  /*a970*/  ISETP.GE.AND P1, PT, R8, R70, PT ;  /* 0x000000460800720c */ /* 0x000fe40003f26270 */
[----:B------:R-:W-:Y:S02]  /*a980*/  LOP3.LUT R9, R68, 0xf0, R3, 0xfe, !PT ;  /* 0x000000f044097812 */ /* 0x000fe400078efe03 */
[----:B------:R-:W-:-:S02]  /*a990*/  FSEL R40, R26, -INF , !P4 ;  /* 0xff8000001a287808 */ /* 0x000fc40006000000 */
[----:B------:R-:W-:Y:S02]  /*a9a0*/  FSEL R129, R25, -INF , !P1 ;  /* 0xff80000019817808 */ /* 0x000fe40004800000 */
[CC--:B------:R-:W-:Y:S02]  /*a9b0*/  ISETP.GE.AND P4, PT, R9.reuse, R70.reuse, PT ;  /* 0x000000460900720c */ /* 0x0c0fe40003f86270 */
[----:B------:R-:W-:Y:S02]  /*a9c0*/  ISETP.GE.AND P1, PT, R9, R69, PT ;  /* 0x000000450900720c */ /* 0x000fe40003f26270 */
[----:B------:R-:W-:Y:S02]  /*a9d0*/  LOP3.LUT R9, R68, 0x28, R3, 0xfe, !PT ;  /* 0x0000002844097812 */ /* 0x000fe400078efe03 */
[----:B------:R-:W-:Y:S02]  /*a9e0*/  FSEL R103, R20, -INF , !P4 ;  /* 0xff80000014677808 */ /* 0x000fe40006000000 */
[----:B------:R-:W-:-:S02]  /*a9f0*/  ISETP.GE.AND P4, PT, R9, R70, PT ;  /* 0x000000460900720c */ /* 0x000fc40003f86270 */
[----:B------:R-:W-:Y:S02]  /*aa00*/  LOP3.LUT R9, R68, 0x29, R3, 0xfe, !PT ;  /* 0x0000002944097812 */ /* 0x000fe400078efe03 */
[----:B------:R-:W-:Y:S02]  /*aa10*/  FSEL R38, R22, -INF , !P1 ;  /* 0xff80000016267808 */ /* 0x000fe40004800000 */
[----:B------:R-:W-:Y:S02]  /*aa20*/  ISETP.GE.AND P1, PT, R9, R70, PT ;  /* 0x000000460900720c */ /* 0x000fe40003f26270 */
[----:B------:R-:W-:Y:S02]  /*aa30*/  FSEL R24, R24, -INF , !P3 ;  /* 0xff80000018187808 */ /* 0x000fe40005800000 */
[----:B------:R-:W-:Y:S02]  /*aa40*/  FSEL R5, R5, -INF , !P1 ;  /* 0xff80000005057808 */ /* 0x000fe40004800000 */
[----:B------:R-:W-:-:S02]  /*aa50*/  ISETP.GE.AND P3, PT, R8, R69, PT ;  /* 0x000000450800720c */ /* 0x000fc40003f66270 */
[----:B------:R-:W-:Y:S02]  /*aa60*/  ISETP.GT.AND P1, PT, R237, R236, PT ;  /* 0x000000eced00720c */ /* 0x000fe40003f24270 */
[----:B------:R-:W-:Y:S02]  /*aa70*/  LOP3.LUT R8, R68, 0xf1, R3, 0xfe, !PT ;  /* 0x000000f144087812 */ /* 0x000fe400078efe03 */
[----:B------:R-:W-:Y:S02]  /*aa80*/  FSEL R39, R27, -INF , !P3 ;  /* 0xff8000001b277808 */ /* 0x000fe40005800000 */
[----:B------:R-:W-:Y:S02]  /*aa90*/  FSEL R47, R13, -INF , !P5 ;  /* 0xff8000000d2f7808 */ /* 0x000fe40006800000 */
[C---:B------:R-:W-:Y:S02]  /*aaa0*/  ISETP.GE.AND P5, PT, R8.reuse, R70, PT ;  /* 0x000000460800720c */ /* 0x040fe40003fa6270 */
[----:B------:R-:W-:-:S02]  /*aab0*/  ISETP.GE.AND P3, PT, R8, R69, PT ;  /* 0x000000450800720c */ /* 0x000fc40003f66270 */
[C-C-:B------:R-:W-:Y:S02]  /*aac0*/  LOP3.LUT R8, R68.reuse, 0xf8, R3.reuse, 0xfe, !PT ;  /* 0x000000f844087812 */ /* 0x140fe400078efe03 */
[----:B------:R-:W-:Y:S02]  /*aad0*/  LOP3.LUT R3, R68, 0x29, R3, 0xfe, !PT ;  /* 0x0000002944037812 */ /* 0x000fe400078efe03 */
[----:B------:R-:W-:Y:S02]  /*aae0*/  FSEL R49, R21, -INF , !P5 ;  /* 0xff80000015317808 */ /* 0x000fe40006800000 */
[----:B------:R-:W-:Y:S02]  /*aaf0*/  FSEL R37, R23, -INF , !P3 ;  /* 0xff80000017257808 */ /* 0x000fe40005800000 */
[----:B------:R-:W-:Y:S02]  /*ab00*/  FSEL R4, R4, -INF , !P4 ;  /* 0xff80000004047808 */ /* 0x000fe40006000000 */
[----:B------:R-:W-:-:S02]  /*ab10*/  ISETP.GE.AND P5, PT, R8, R70, PT ;  /* 0x000000460800720c */ /* 0x000fc40003fa6270 */
[-C--:B------:R-:W-:Y:S02]  /*ab20*/  ISETP.GE.AND P3, PT, R8, R69.reuse, PT ;  /* 0x000000450800720c */ /* 0x080fe40003f66270 */
[----:B------:R-:W-:Y:S02]  /*ab30*/  ISETP.GE.AND P4, PT, R3, R69, PT ;  /* 0x000000450300720c */ /* 0x000fe40003f86270 */
[----:B------:R-:W-:Y:S02]  /*ab40*/  FSEL R3, R15, -INF , !P2 ;  /* 0xff8000000f037808 */ /* 0x000fe40005000000 */
[----:B------:R-:W-:Y:S02]  /*ab50*/  FSEL R7, R7, -INF , !P4 ;  /* 0xff80000007077808 */ /* 0x000fe40006000000 */
[----:B------:R-:W-:Y:S02]  /*ab60*/  FSEL R48, R12, -INF , !P5 ;  /* 0xff8000000c307808 */ /* 0x000fe40006800000 */
[----:B------:R-:W-:Y:S01]  /*ab70*/  FSEL R36, R14, -INF , !P3 ;  /* 0xff8000000e247808 */ /* 0x000fe20005800000 */
[----:B------:R-:W-:Y:S06]  /*ab80*/  @!P1 BRA `(.L_x_1173) ;  /* 0x0000000800849947 */ /* 0x000fec0003800000 */
[----:B------:R-:W-:Y:S05]  /*ab90*/  @!P6 BRA `(.L_x_1174) ;  /* 0x0000000000ece947 */ /* 0x000fea0003800000 */
[----:B------:R-:W1:Y:S01]  /*aba0*/  LDC R9, c[0x0][0x380] ;  /* 0x0000e000ff097b82 */ /* 0x000e620000000800 */
[----:B------:R-:W-:Y:S01]  /*abb0*/  VIADD R15, R68, 0xffffff00 ;  /* 0xffffff00440f7836 */ /* 0x000fe20000000000 */
[----:B------:R-:W-:Y:S01]  /*abc0*/  IABS R13, R68 ;  /* 0x00000044000d7213 */ /* 0x000fe20000000000 */
[----:B------:R-:W-:-:S03]  /*abd0*/  ULDC.64 UR4, c[0x0][0x230] ;  /* 0x00008c0000047ab9 */ /* 0x000fc60000000a00 */
[----:B------:R-:W-:Y:S02]  /*abe0*/  IABS R11, R15 ;  /* 0x0000000f000b7213 */ /* 0x000fe40000000000 */
[-C--:B-1----:R-:W-:Y:S02]  /*abf0*/  IABS R8, R9.reuse ;  /* 0x0000000900087213 */ /* 0x082fe40000000000 */
[-C--:B------:R-:W-:Y:S02]  /*ac00*/  LOP3.LUT R15, R15, R9.reuse, RZ, 0x3c, !PT ;  /* 0x000000090f0f7212 */ /* 0x080fe400078e3cff */
[----:B------:R-:W1:Y:S01]  /*ac10*/  I2F.RP R18, R8 ;  /* 0x0000000800127306 */ /* 0x000e620000209400 */
[----:B------:R-:W-:-:S07]  /*ac20*/  LOP3.LUT R68, R68, R9, RZ, 0x3c, !PT ;  /* 0x0000000944447212 */ /* 0x000fce00078e3cff */
        /* <DEDUP_REMOVED lines=15> */
[----:B------:R-:W-:Y:S01]  /*ad20*/  @!P3 IMAD.IADD R10, R10, 0x1, -R8 ;  /* 0x000000010a0ab824 */ /* 0x000fe200078e0a08 */
[----:B------:R-:W-:Y:S01]  /*ad30*/  @!P3 IADD3 R14, R14, 0x1, RZ ;  /* 0x000000010e0eb810 */ /* 0x000fe20007ffe0ff */
[----:B------:R-:W-:Y:S01]  /*ad40*/  @!P2 VIADD R17, R17, 0x1 ;  /* 0x000000011111a836 */ /* 0x000fe20000000000 */
[-C--:B------:R-:W-:Y:S02]  /*ad50*/  @!P2 IADD3 R12, R12, -R8.reuse, RZ ;  /* 0x800000080c0ca210 */ /* 0x080fe40007ffe0ff */
[-C--:B------:R-:W-:Y:S02]  /*ad60*/  ISETP.GE.U32.AND P4, PT, R10, R8.reuse, PT ;  /* 0x000000080a00720c */ /* 0x080fe40003f86070 */
[----:B------:R-:W-:Y:S02]  /*ad70*/  ISETP.GE.U32.AND P5, PT, R12, R8, PT ;  /* 0x000000080c00720c */ /* 0x000fe40003fa6070 */
[----:B------:R-:W-:Y:S02]  /*ad80*/  ISETP.GE.AND P2, PT, R15, RZ, PT ;  /* 0x000000ff0f00720c */ /* 0x000fe40003f46270 */
[----:B------:R-:W-:-:S02]  /*ad90*/  ISETP.GE.AND P3, PT, R68, RZ, PT ;  /* 0x000000ff4400720c */ /* 0x000fc40003f66270 */
[----:B------:R-:W-:-:S05]  /*ada0*/  LOP3.LUT R8, RZ, R9, RZ, 0x33, !PT ;  /* 0x00000009ff087212 */ /* 0x000fca00078e33ff */
[----:B------:R-:W-:Y:S01]  /*adb0*/  @P4 VIADD R14, R14, 0x1 ;  /* 0x000000010e0e4836 */ /* 0x000fe20000000000 */
[----:B------:R-:W-:Y:S02]  /*adc0*/  ISETP.NE.AND P4, PT, R9, RZ, PT ;  /* 0x000000ff0900720c */ /* 0x000fe40003f85270 */
[----:B------:R-:W-:Y:S01]  /*add0*/  @P5 IADD3 R17, R17, 0x1, RZ ;  /* 0x0000000111115810 */ /* 0x000fe20007ffe0ff */
[----:B------:R-:W-:-:S04]  /*ade0*/  IMAD.MOV.U32 R10, RZ, RZ, R14 ;  /* 0x000000ffff0a7224 */ /* 0x000fc800078e000e */
[----:B------:R-:W-:Y:S01]  /*adf0*/  @!P3 IMAD.MOV R17, RZ, RZ, -R17 ;  /* 0x000000ffff11b224 */ /* 0x000fe200078e0a11 */
[----:B------:R-:W-:-:S04]  /*ae00*/  @!P2 IADD3 R10, -R10, RZ, RZ ;  /* 0x000000ff0a0aa210 */ /* 0x000fc80007ffe1ff */
[C---:B------:R-:W-:Y:S02]  /*ae10*/  SEL R10, R8.reuse, R10, !P4 ;  /* 0x0000000a080a7207 */ /* 0x040fe40006000000 */
[----:B------:R-:W-:-:S03]  /*ae20*/  SEL R8, R8, R17, !P4 ;  /* 0x0000001108087207 */ /* 0x000fc60006000000 */
[----:B------:R-:W-:-:S04]  /*ae30*/  IMAD.WIDE R14, R10, 0x4, R242 ;  /* 0x000000040a0e7825 */ /* 0x000fc800078e02f2 */
[C---:B------:R-:W-:Y:S01]  /*ae40*/  IMAD.WIDE R12, R8.reuse, 0x4, R242 ;  /* 0x00000004080c7825 */ /* 0x040fe200078e02f2 */
[----:B------:R-:W2:Y:S05]  /*ae50*/  LDG.E R11, desc[UR10][R14.64] ;  /* 0x0000000a0e0b7981 */ /* 0x000eaa000c1e1900 */
[----:B------:R-:W2:Y:S01]  /*ae60*/  LDG.E R12, desc[UR10][R12.64] ;  /* 0x0000000a0c0c7981 */ /* 0x000ea2000c1e1900 */
[----:B------:R-:W-:-:S05]  /*ae70*/  IADD3 R10, R8, -R10, RZ ;  /* 0x8000000a080a7210 */ /* 0x000fca0007ffe0ff */
[----:B------:R-:W-:-:S05]  /*ae80*/  IMAD R10, R10, R9, -0x100 ;  /* 0xffffff000a0a7424 */ /* 0x000fca00078e0209 */
[----:B------:R-:W-:-:S05]  /*ae90*/  SHF.R.S32.HI R8, RZ, 0x1f, R10 ;  /* 0x0000001fff087819 */ /* 0x000fca000001140a */
[----:B------:R-:W-:-:S04]  /*aea0*/  IMAD R8, R8, R52, RZ ;  /* 0x0000003408087224 */ /* 0x000fc800078e02ff */
[C---:B------:R-:W-:Y:S02]  /*aeb0*/  IMAD R8, R10.reuse, R53, R8 ;  /* 0x000000350a087224 */ /* 0x040fe400078e0208 */
[----:B--2---:R-:W-:Y:S02]  /*aec0*/  IMAD.IADD R11, R11, 0x1, -R12 ;  /* 0x000000010b0b7824 */ /* 0x004fe400078e0a0c */
[----:B------:R-:W-:-:S03]  /*aed0*/  IMAD.WIDE.U32 R12, R10, R52, RZ ;  /* 0x000000340a0c7225 */ /* 0x000fc600078e00ff */
[----:B------:R-:W-:Y:S02]  /*aee0*/  SHF.R.S32.HI R9, RZ, 0x1f, R11 ;  /* 0x0000001fff097819 */ /* 0x000fe4000001140b */
[----:B------:R-:W-:-:S03]  /*aef0*/  IADD3 R13, R13, R8, RZ ;  /* 0x000000080d0d7210 */ /* 0x000fc60007ffe0ff */
[----:B------:R-:W-:-:S04]  /*af00*/  IMAD R9, R9, UR4, RZ ;  /* 0x0000000409097c24 */ /* 0x000fc8000f8e02ff */
[C---:B------:R-:W-:Y:S02]  /*af10*/  IMAD R9, R11.reuse, UR5, R9 ;  /* 0x000000050b097c24 */ /* 0x040fe4000f8e0209 */
[----:B------:R-:W-:-:S04]  /*af20*/  IMAD.WIDE.U32 R10, R11, UR4, R12 ;  /* 0x000000040b0a7c25 */ /* 0x000fc8000f8e000c */
[----:B------:R-:W-:Y:S01]  /*af30*/  IMAD.IADD R9, R11, 0x1, R9 ;  /* 0x000000010b097824 */ /* 0x000fe200078e0209 */
[----:B------:R-:W-:Y:S06]  /*af40*/  BRA `(.L_x_1175) ;  /* 0x0000000000087947 */ /* 0x000fec0003800000 */
.L_x_1174:
[----:B------:R-:W-:-:S04]  /*af50*/  LEA R10, -R52, RZ, 0x8 ;  /* 0x000000ff340a7211 */ /* 0x000fc800078e41ff */
[----:B------:R-:W-:-:S07]  /*af60*/  SHF.R.S32.HI R9, RZ, 0x1f, R10 ;  /* 0x0000001fff097819 */ /* 0x000fce000001140a */
.L_x_1175:
[----:B------:R-:W-:Y:S01]  /*af70*/  @!P0 IMAD.MOV.U32 R12, RZ, RZ, R55 ;  /* 0x000000ffff0c8224 */ /* 0x000fe200078e0037 */
[C---:B------:R-:W-:Y:S01]  /*af80*/  @!P0 LEA R22, P4, R52.reuse, R55, 0x5 ;  /* 0x0000003734168211 */ /* 0x040fe200078828ff */
[----:B------:R-:W-:Y:S01]  /*af90*/  @!P0 IMAD.MOV.U32 R13, RZ, RZ, R54 ;  /* 0x000000ffff0d8224 */ /* 0x000fe200078e0036 */
[----:B------:R-:W-:Y:S01]  /*afa0*/  ULDC.64 UR4, c[0x0][0x218] ;  /* 0x0000860000047ab9 */ /* 0x000fe20000000a00 */
[C---:B------:R-:W-:Y:S01]  /*afb0*/  @!P0 IMAD R18, R53.reuse, 0xa0, RZ ;  /* 0x000000a035128824 */ /* 0x040fe200078e02ff */
[C---:B------:R-:W-:Y:S01]  /*afc0*/  @!P0 LEA.HI.X R8, R52.reuse, R54, R53, 0x5, P4 ;  /* 0x0000003634088211 */ /* 0x040fe200020f2c35 */
[--C-:B------:R-:W-:Y:S01]  /*afd0*/  @!P0 IMAD.WIDE.U32 R14, R52, 0x60, R12.reuse ;  /* 0x00000060340e8825 */ /* 0x100fe200078e000c */
[C---:B------:R-:W-:Y:S01]  /*afe0*/  @!P0 IADD3 R22, P4, R10.reuse, R22, RZ ;  /* 0x000000160a168210 */ /* 0x040fe20007f9e0ff */
[----:B------:R1:W-:Y:S01]  /*aff0*/  @P0 STS [R238+0x1000], RZ ;  /* 0x001000ffee000388 */ /* 0x0003e20000000800 */
[----:B------:R-:W-:Y:S01]  /*b000*/  @!P0 LEA R68, P5, R10, R246, 0x1 ;  /* 0x000000f60a448211 */ /* 0x000fe200078a08ff */
[----:B------:R-:W-:Y:S01]  /*b010*/  @!P0 IMAD.WIDE.U32 R20, R52, 0xa0, R12 ;  /* 0x000000a034148825 */ /* 0x000fe200078e000c */
[C---:B------:R-:W-:Y:S01]  /*b020*/  @!P0 IADD3 R14, P3, R10.reuse, R14, RZ ;  /* 0x0000000e0a0e8210 */ /* 0x040fe20007f7e0ff */
[----:B------:R1:W-:Y:S01]  /*b030*/  @P0 STS [R238+0x1004], RZ ;  /* 0x001004ffee000388 */ /* 0x0003e20000000800 */
[C---:B------:R-:W-:Y:S01]  /*b040*/  @!P0 LEA.HI.X R69, R10.reuse, R245, R9, 0x1, P5 ;  /* 0x000000f50a458211 */ /* 0x040fe200028f0c09 */
[----:B------:R-:W-:Y:S01]  /*b050*/  @!P0 IMAD R13, R53, 0x60, RZ ;  /* 0x00000060350d8824 */ /* 0x000fe200078e02ff */
[----:B------:R-:W-:Y:S01]  /*b060*/  @!P0 IADD3 R19, P2, R10, R20, RZ ;  /* 0x000000140a138210 */ /* 0x000fe20007f5e0ff */
[C---:B------:R-:W-:Y:S01]  /*b070*/  @!P0 IMAD.X R8, R9.reuse, 0x1, R8, P4 ;  /* 0x0000000109088824 */ /* 0x040fe200020e0608 */
[----:B------:R-:W-:Y:S01]  /*b080*/  @!P0 LEA R34, P4, R22, UR4, 0x1 ;  /* 0x0000000416228c11 */ /* 0x000fe2000f8808ff */
[----:B------:R-:W-:Y:S01]  /*b090*/  @!P0 IMAD.MOV.U32 R20, RZ, RZ, R55 ;  /* 0x000000ffff148224 */ /* 0x000fe200078e0037 */
[C---:B------:R-:W-:Y:S01]  /*b0a0*/  @!P0 IADD3.X R13, R9.reuse, R13, R15, P3, !PT ;  /* 0x0000000d090d8210 */ /* 0x040fe20001ffe40f */
[----:B------:R1:W-:Y:S01]  /*b0b0*/  @P0 STS.64 [R238+0x1008], RZ ;  /* 0x001008ffee000388 */ /* 0x0003e20000000a00 */
[CC--:B------:R-:W-:Y:S01]  /*b0c0*/  @!P0 LEA R12, P3, R52.reuse, R55.reuse, 0x6 ;  /* 0x00000037340c8211 */ /* 0x0c0fe200078630ff */
[----:B------:R-:W-:Y:S01]  /*b0d0*/  BSSY B0, `(.L_x_1176) ;  /* 0x0000049000007945 */ /* 0x000fe20003800000 */
[----:B------:R-:W-:Y:S01]  /*b0e0*/  @!P0 IADD3.X R18, R9, R18, R21, P2, !PT ;  /* 0x0000001209128210 */ /* 0x000fe200017fe415 */
[----:B------:R-:W-:Y:S01]  /*b0f0*/  @!P0 IMAD.MOV.U32 R21, RZ, RZ, R54 ;  /* 0x000000ffff158224 */ /* 0x000fe200078e0036 */
[C---:B------:R-:W-:Y:S01]  /*b100*/  @!P0 LEA R17, P2, R52.reuse, R55, 0x7 ;  /* 0x0000003734118211 */ /* 0x040fe200078438ff */
[----:B------:R-:W-:Y:S01]  /*b110*/  @!PT LDS RZ, [RZ] ;  /* 0x00000000fffff984 */ /* 0x000fe20000000800 */
[----:B------:R-:W-:Y:S01]  /*b120*/  @!PT LDS RZ, [RZ] ;  /* 0x00000000fffff984 */ /* 0x000fe20000000800 */
[----:B------:R-:W-:Y:S01]  /*b130*/  @!PT LDS RZ, [RZ] ;  /* 0x00000000fffff984 */ /* 0x000fe20000000800 */
[----:B------:R1:W-:Y:S01]  /*b140*/  @!P0 LDGSTS.E.BYPASS.LTC128B.128 [R238+0x1000], desc[UR10][R68.64] ;  /* 0x0100000044ee8fae */ /* 0x0003e2000b901d4a */
[C---:B------:R-:W-:Y:S01]  /*b150*/  @!P0 LEA.HI.X R11, R52.reuse, R54, R53, 0x6, P3 ;  /* 0x00000036340b8211 */ /* 0x040fe200018f3435 */
[----:B------:R-:W-:Y:S01]  /*b160*/  @!P0 IMAD.WIDE.U32 R20, R52, 0xc0, R20 ;  /* 0x000000c034148825 */ /* 0x000fe200078e0014 */
[----:B------:R-:W-:Y:S01]  /*b170*/  @!P0 IADD3 R12, P3, R10, R12, RZ ;  /* 0x0000000c0a0c8210 */ /* 0x000fe20007f7e0ff */
[----:B------:R1:W-:Y:S01]  /*b180*/  @P0 STS.128 [R238+0x1800], RZ ;  /* 0x001800ffee000388 */ /* 0x0003e20000000c00 */
[----:B------:R-:W-:-:S02]  /*b190*/  @!P0 LEA.HI.X R15, R52, R54, R53, 0x7, P2 ;  /* 0x00000036340f8211 */ /* 0x000fc400010f3c35 */
[----:B------:R-:W-:Y:S01]  /*b1a0*/  @!P0 IADD3 R17, P2, R10, R17, RZ ;  /* 0x000000110a118210 */ /* 0x000fe20007f5e0ff */
[----:B------:R-:W-:Y:S01]  /*b1b0*/  @!P0 IMAD.X R11, R9, 0x1, R11, P3 ;  /* 0x00000001090b8824 */ /* 0x000fe200018e060b */
[----:B------:R-:W-:Y:S01]  /*b1c0*/  @!P0 LEA.HI.X R35, R22, UR5, R8, 0x1, P4 ;  /* 0x0000000516238c11 */ /* 0x000fe2000a0f0c08 */
[----:B------:R-:W-:Y:S01]  /*b1d0*/  @!P0 IMAD R8, R53, 0xc0, RZ ;  /* 0x000000c035088824 */ /* 0x000fe200078e02ff */
[C---:B------:R-:W-:Y:S01]  /*b1e0*/  @!P0 LEA R26, P4, R12.reuse, UR4, 0x1 ;  /* 0x000000040c1a8c11 */ /* 0x040fe2000f8808ff */
[----:B------:R-:W-:Y:S01]  /*b1f0*/  @!P0 IMAD.X R15, R9, 0x1, R15, P2 ;  /* 0x00000001090f8824 */ /* 0x000fe200010e060f */
[----:B------:R-:W-:Y:S01]  /*b200*/  @!P0 LEA R22, P3, R17, UR4, 0x1 ;  /* 0x0000000411168c11 */ /* 0x000fe2000f8608ff */
[----:B------:R-:W-:Y:S01]  /*b210*/  @!PT LDS RZ, [RZ] ;  /* 0x00000000fffff984 */ /* 0x000fe20000000800 */
[----:B------:R-:W-:Y:S01]  /*b220*/  @!PT LDS RZ, [RZ] ;  /* 0x00000000fffff984 */ /* 0x000fe20000000800 */
[----:B------:R-:W-:Y:S01]  /*b230*/  @!PT LDS RZ, [RZ] ;  /* 0x00000000fffff984 */ /* 0x000fe20000000800 */
[----:B------:R1:W-:Y:S01]  /*b240*/  @!P0 LDGSTS.E.BYPASS.LTC128B.128 [R238+0x1800], desc[UR10][R34.64] ;  /* 0x0180000022ee8fae */ /* 0x0003e2000b901d4a */
[----:B------:R-:W-:Y:S02]  /*b250*/  @!P0 LEA.HI.X R27, R12, UR5, R11, 0x1, P4 ;  /* 0x000000050c1b8c11 */ /* 0x000fe4000a0f0c0b */
[----:B------:R-:W-:Y:S01]  /*b260*/  @!P0 LEA R98, P4, R14, UR4, 0x1 ;  /* 0x000000040e628c11 */ /* 0x000fe2000f8808ff */
[----:B------:R1:W-:Y:S01]  /*b270*/  @P0 STS.128 [R238+0x2000], RZ ;  /* 0x002000ffee000388 */ /* 0x0003e20000000c00 */
[----:B------:R-:W-:-:S02]  /*b280*/  @!P0 IADD3 R20, P2, R10, R20, RZ ;  /* 0x000000140a148210 */ /* 0x000fc40007f5e0ff */
[----:B------:R-:W-:Y:S01]  /*b290*/  @!P0 LEA.HI.X R23, R17, UR5, R15, 0x1, P3 ;  /* 0x0000000511178c11 */ /* 0x000fe200098f0c0f */
[----:B------:R-:W-:Y:S01]  /*b2a0*/  @!PT LDS RZ, [RZ] ;  /* 0x00000000fffff984 */ /* 0x000fe20000000800 */
[----:B------:R-:W-:Y:S01]  /*b2b0*/  @!PT LDS RZ, [RZ] ;  /* 0x00000000fffff984 */ /* 0x000fe20000000800 */
[----:B------:R-:W-:Y:S01]  /*b2c0*/  @!PT LDS RZ, [RZ] ;  /* 0x00000000fffff984 */ /* 0x000fe20000000800 */
[----:B------:R1:W-:Y:S01]  /*b2d0*/  @!P0 LDGSTS.E.BYPASS.LTC128B.128 [R238+0x2000], desc[UR10][R26.64] ;  /* 0x020000001aee8fae */ /* 0x0003e2000b901d4a */
[----:B------:R-:W-:Y:S02]  /*b2e0*/  @!P0 LEA R92, P3, R19, UR4, 0x1 ;  /* 0x00000004135c8c11 */ /* 0x000fe4000f8608ff */
[----:B------:R-:W-:Y:S01]  /*b2f0*/  @!P0 LEA.HI.X R99, R14, UR5, R13, 0x1, P4 ;  /* 0x000000050e638c11 */ /* 0x000fe2000a0f0c0d */
[----:B------:R1:W-:Y:S01]  /*b300*/  @P0 STS.128 [R238+0x2800], RZ ;  /* 0x002800ffee000388 */ /* 0x0003e20000000c00 */
[----:B------:R-:W-:Y:S02]  /*b310*/  @!P0 IADD3.X R8, R9, R8, R21, P2, !PT ;  /* 0x0000000809088210 */ /* 0x000fe400017fe415 */
[----:B------:R-:W-:Y:S01]  /*b320*/  @!P0 LEA R12, P2, R20, UR4, 0x1 ;  /* 0x00000004140c8c11 */ /* 0x000fe2000f8408ff */
[----:B------:R-:W-:Y:S01]  /*b330*/  @!PT LDS RZ, [RZ] ;  /* 0x00000000fffff984 */ /* 0x000fe20000000800 */
[----:B------:R-:W-:Y:S01]  /*b340*/  @!PT LDS RZ, [RZ] ;  /* 0x00000000fffff984 */ /* 0x000fe20000000800 */
[----:B------:R-:W-:Y:S01]  /*b350*/  @!PT LDS RZ, [RZ] ;  /* 0x00000000fffff984 */ /* 0x000fe20000000800 */
[----:B------:R1:W-:Y:S01]  /*b360*/  @!P0 LDGSTS.E.BYPASS.LTC128B.128 [R238+0x2800], desc[UR10][R98.64] ;  /* 0x0280000062ee8fae */ /* 0x0003e2000b901d4a */
[----:B------:R-:W-:-:S02]  /*b370*/  @!P0 LEA.HI.X R93, R19, UR5, R18, 0x1, P3 ;  /* 0x00000005135d8c11 */ /* 0x000fc400098f0c12 */
        /* <DEDUP_REMOVED lines=30> */
.L_x_1177:
[----:B------:R-:W-:Y:S05]  /*b560*/  BSYNC B0 ;  /* 0x0000000000007941 */ /* 0x000fea0003800000 */
.L_x_1176:
[----:B------:R-:W0:Y:S01]  /*b570*/  LDGDEPBAR ;  /* 0x00000000000079af */ /* 0x000e220000000000 */
[----:B------:R-:W-:-:S04]  /*b580*/  LEA R246, P0, R10, R246, 0x1 ;  /* 0x000000f60af67211 */ /* 0x000fc800078008ff */
[----:B------:R-:W-:-:S09]  /*b590*/  LEA.HI.X R245, R10, R245, R9, 0x1, P0 ;  /* 0x000000f50af57211 */ /* 0x000fd200000f0c09 */
.L_x_1173:
[----:B------:R-:W-:Y:S01]  /*b5a0*/  FMNMX.FTZ R9, R2, R67, !PT ;  /* 0x0000004302097209 */ /* 0x000fe20007810000 */
[----:B------:R-:W-:-:S03]  /*b5b0*/  ULDC UR4, c[0x0][0x2ec] ;  /* 0x0000bb0000047ab9 */ /* 0x000fc60000000800 */
        /* <DEDUP_REMOVED lines=65> */
[----:B------:R-:W3:Y:S02]  /*b9d0*/  SHFL.BFLY PT, R89, R8, 0x1, 0x1f ;  /* 0x0c201f0008597f89 */ /* 0x000ee400000e0000 */
[----:B---3--:R-:W-:Y:S02]  /*b9e0*/  FMNMX.FTZ R89, R8, R89, !PT ;  /* 0x0000005908597209 */ /* 0x008fe40007810000 */
[----:B------:R-:W-:Y:S02]  /*b9f0*/  LDSM.16.MT88.4 R8, [R229+0x5000] ;  /* 0x00500000e508783b */ /* 0x000fe40000004200 */
        /* <DEDUP_REMOVED lines=14> */
[--C-:B-1----:R-:W-:Y:S01]  /*bae0*/  FFMA.FTZ R92, R86, UR4, -R87.reuse ;  /* 0x00000004565c7c23 */ /* 0x102fe20008010857 */
[----:B------:R-:W-:Y:S01]  /*baf0*/  LDSM.16.MT88.4 R16, [R230+0x5000] ;  /* 0x00500000e610783b */ /* 0x000fe20000004200 */
        /* <DEDUP_REMOVED lines=22> */
[--C-:B------:R-:W-:Y:S01]  /*bc60*/  FFMA.FTZ R125, R75, UR4, -R87.reuse ;  /* 0x000000044b7d7c23 */ /* 0x100fe20008010857 */
        /* <DEDUP_REMOVED lines=10> */
[----:B------:R-:W-:Y:S01]  /*bd10*/  LDSM.16.MT88.4 R28, [R230+0x5800] ;  /* 0x00580000e61c783b */ /* 0x000fe20000004200 */
[--C-:B------:R-:W-:Y:S01]  /*bd20*/  FFMA.FTZ R53, R32, UR4, -R87.reuse ;  /* 0x0000000420357c23 */ /* 0x100fe20008010857 */
[----:B------:R-:W1:Y:S01]  /*bd30*/  MUFU.EX2 R183, R183 ;  /* 0x000000b700b77308 */ /* 0x000e620000000800 */
        /* <DEDUP_REMOVED lines=18> */
[----:B-1----:R-:W-:Y:S01]  /*be60*/  F2FP.F16.F32.PACK_AB R14, R183, R184 ;  /* 0x000000b8b70e723e */ /* 0x002fe200000000ff */
        /* <DEDUP_REMOVED lines=31> */
[----:B-1----:R-:W-:Y:S01]  /*c060*/  F2FP.F16.F32.PACK_AB R34, R127, R128 ;  /* 0x000000807f22723e */ /* 0x002fe200000000ff */
[--C-:B------:R-:W-:Y:S01]  /*c070*/  FFMA.FTZ R58, R203, UR4, -R87.reuse ;  /* 0x00000004cb3a7c23 */ /* 0x100fe20008010857 */
[----:B------:R-:W-:Y:S01]  /*c080*/  FMNMX.FTZ R4, R170, R4, !PT ;  /* 0x00000004aa047209 */ /* 0x000fe20007810000 */
[----:B------:R-:W-:-:S02]  /*c090*/  FFMA.FTZ R129, R129, UR4, -R87 ;  /* 0x0000000481817c23 */ /* 0x000fc40008010857 */
        /* <DEDUP_REMOVED lines=58> */
[----:B------:R-:W1:Y:S06]  /*c440*/  SHFL.BFLY PT, R5, R4, 0x2, 0x1f ;  /* 0x0c401f0004057f89 */ /* 0x000e6c00000e0000 */
[----:B------:R-:W-:Y:S08]  /*c450*/  MUFU.EX2 R79, R79 ;  /* 0x0000004f004f7308 */ /* 0x000ff00000000800 */
        /* <DEDUP_REMOVED lines=9> */
[----:B------:R-:W-:Y:S02]  /*c4f0*/  FSEL R4, R89, RZ, P2 ;  /* 0x000000ff59047208 */ /* 0x000fe40001000000 */
[C---:B------:R-:W-:Y:S01]  /*c500*/  FSETP.NEU.FTZ.AND P0, PT, R88.reuse, -INF , PT ;  /* 0xff8000005800780b */ /* 0x040fe20003f1d000 */
[----:B------:R-:W-:Y:S02]  /*c510*/  FMUL.FTZ R50, R88, UR4 ;  /* 0x0000000458327c20 */ /* 0x000fe40008410000 */
[----:B------:R-:W-:Y:S01]  /*c520*/  FADD.FTZ R2, R2, -R4 ;  /* 0x8000000402027221 */ /* 0x000fe20000010000 */
[----:B------:R-:W-:Y:S01]  /*c530*/  FSEL R4, R88, RZ, P0 ;  /* 0x000000ff58047208 */ /* 0x000fe20000000000 */
[----:B------:R-:W-:Y:S01]  /*c540*/  MUFU.EX2 R72, R72 ;  /* 0x0000004800487308 */ /* 0x000fe20000000800 */
[----:B------:R-:W-:Y:S01]  /*c550*/  FSEL R50, R50, RZ, P0 ;  /* 0x000000ff32327208 */ /* 0x000fe20000000000 */
[----:B------:R-:W-:-:S02]  /*c560*/  FMUL.FTZ R2, R2, UR4 ;  /* 0x0000000402027c20 */ /* 0x000fc40008410000 */
[----:B------:R-:W-:Y:S02]  /*c570*/  FADD.FTZ R4, R0, -R4 ;  /* 0x8000000400047221 */ /* 0x000fe40000010000 */
[--C-:B------:R-:W-:Y:S01]  /*c580*/  FFMA.FTZ R187, R178, UR4, -R50.reuse ;  /* 0x00000004b2bb7c23 */ /* 0x100fe20008010832 */
[--C-:B------:R-:W-:Y:S01]  /*c590*/  FFMA.FTZ R178, R177, UR4, -R50.reuse ;  /* 0x00000004b1b27c23 */ /* 0x100fe20008010832 */
[--C-:B------:R-:W-:Y:S01]  /*c5a0*/  FFMA.FTZ R176, R176, UR4, -R50.reuse ;  /* 0x00000004b0b07c23 */ /* 0x100fe20008010832 */
[--C-:B------:R-:W-:Y:S01]  /*c5b0*/  FFMA.FTZ R177, R175, UR4, -R50.reuse ;  /* 0x00000004afb17c23 */ /* 0x100fe20008010832 */
[----:B------:R-:W-:Y:S01]  /*c5c0*/  FMUL.FTZ R4, R4, UR4 ;  /* 0x0000000404047c20 */ /* 0x000fe20008410000 */
[----:B------:R-:W1:Y:S01]  /*c5d0*/  MUFU.EX2 R189, R2 ;  /* 0x0000000200bd7308 */ /* 0x000e620000000800 */
[--C-:B------:R-:W-:Y:S01]  /*c5e0*/  FFMA.FTZ R175, R168, UR4, -R50.reuse ;  /* 0x00000004a8af7c23 */ /* 0x100fe20008010832 */
        /* <DEDUP_REMOVED lines=14> */
[----:B------:R-:W2:Y:S01]  /*c6d0*/  MUFU.EX2 R178, R178 ;  /* 0x000000b200b27308 */ /* 0x000ea20000000800 */
[-C--:B-1----:R-:W-:Y:S01]  /*c6e0*/  FMUL.FTZ R20, R144, R189.reuse ;  /* 0x000000bd90147220 */ /* 0x082fe20000410000 */
[-C--:B------:R-:W-:Y:S01]  /*c6f0*/  FMUL.FTZ R21, R145, R189.reuse ;  /* 0x000000bd91157220 */ /* 0x080fe20000410000 */
[-C--:B------:R-:W-:Y:S01]  /*c700*/  FMUL.FTZ R140, R140, R189.reuse ;  /* 0x000000bd8c8c7220 */ /* 0x080fe20000410000 */
[-C--:B------:R-:W-:Y:S01]  /*c710*/  FMUL.FTZ R141, R141, R189.reuse ;  /* 0x000000bd8d8d7220 */ /* 0x080fe20000410000 */
[-C--:B------:R-:W-:Y:S01]  /*c720*/  FMUL.FTZ R136, R136, R189.reuse ;  /* 0x000000bd88887220 */ /* 0x080fe20000410000 */
[-C--:B------:R-:W-:Y:S01]  /*c730*/  FMUL.FTZ R137, R137, R189.reuse ;  /* 0x000000bd89897220 */ /* 0x080fe20000410000 */
[-C--:B------:R-:W-:Y:S01]  /*c740*/  FMUL.FTZ R132, R132, R189.reuse ;  /* 0x000000bd84847220 */ /* 0x080fe20000410000 */
[----:B------:R-:W-:Y:S01]  /*c750*/  MUFU.EX2 R176, R176 ;  /* 0x000000b000b07308 */ /* 0x000fe20000000800 */
[----:B------:R-:W-:Y:S01]  /*c760*/  FMUL.FTZ R133, R133, R189 ;  /* 0x000000bd85857220 */ /* 0x000fe20000410000 */
[--C-:B------:R-:W-:Y:S01]  /*c770*/  FFMA.FTZ R2, R180, UR4, -R50.reuse ;  /* 0x00000004b4027c23 */ /* 0x100fe20008010832 */
[--C-:B------:R-:W-:Y:S01]  /*c780*/  FFMA.FTZ R120, R120, UR4, -R50.reuse ;  /* 0x0000000478787c23 */ /* 0x100fe20008010832 */
[--C-:B------:R-:W-:Y:S01]  /*c790*/  FFMA.FTZ R122, R122, UR4, -R50.reuse ;  /* 0x000000047a7a7c23 */ /* 0x100fe20008010832 */
[--C-:B------:R-:W-:Y:S01]  /*c7a0*/  FFMA.FTZ R144, R170, UR4, -R50.reuse ;  /* 0x00000004aa907c23 */ /* 0x100fe20008010832 */
[--C-:B------:R-:W-:Y:S01]  /*c7b0*/  FFMA.FTZ R145, R167, UR4, -R50.reuse ;  /* 0x00000004a7917c23 */ /* 0x100fe20008010832 */
[--C-:B------:R-:W-:Y:S01]  /*c7c0*/  FFMA.FTZ R164, R164, UR4, -R50.reuse ;  /* 0x00000004a4a47c23 */ /* 0x100fe20008010832 */
[----:B------:R-:W1:Y:S01]  /*c7d0*/  MUFU.EX2 R177, R177 ;  /* 0x000000b100b17308 */ /* 0x000e620000000800 */
[----:B--2---:R-:W-:Y:S01]  /*c7e0*/  F2FP.F16.F32.PACK_AB R13, R178, R187 ;  /* 0x000000bbb20d723e */ /* 0x004fe200000000ff */
[--C-:B------:R-:W-:Y:S01]  /*c7f0*/  FFMA.FTZ R163, R163, UR4, -R50.reuse ;  /* 0x00000004a3a37c23 */ /* 0x100fe20008010832 */
[----:B------:R-:W-:Y:S01]  /*c800*/  FFMA.FTZ R162, R162, UR4, -R50 ;  /* 0x00000004a2a27c23 */ /* 0x000fe20008010832 */
[----:B------:R-:W-:Y:S01]  /*c810*/  FFMA.FTZ R186, R248, R189, R186 ;  /* 0x000000bdf8ba7223 */ /* 0x000fe200000100ba */
[--C-:B------:R-:W-:Y:S01]  /*c820*/  FFMA.FTZ R161, R161, UR4, -R50.reuse ;  /* 0x00000004a1a17c23 */ /* 0x100fe20008010832 */
[--C-:B------:R-:W-:Y:S01]  /*c830*/  FFMA.FTZ R160, R160, UR4, -R50.reuse ;  /* 0x00000004a0a07c23 */ /* 0x100fe20008010832 */
[----:B------:R-:W-:Y:S01]  /*c840*/  FFMA.FTZ R159, R159, UR4, -R50 ;  /* 0x000000049f9f7c23 */ /* 0x000fe20008010832 */
[----:B------:R2:W3:Y:S01]  /*c850*/  MUFU.EX2 R188, R4 ;  /* 0x0000000400bc7308 */ /* 0x0004e20000000800 */
[----:B------:R-:W-:Y:S01]  /*c860*/  FADD.FTZ R185, R185, R186 ;  /* 0x000000bab9b97221 */ /* 0x000fe20000010000 */
[--C-:B------:R-:W-:Y:S01]  /*c870*/  FFMA.FTZ R158, R158, UR4, -R50.reuse ;  /* 0x000000049e9e7c23 */ /* 0x100fe20008010832 */
[--C-:B------:R-:W-:Y:S01]  /*c880*/  FFMA.FTZ R157, R157, UR4, -R50.reuse ;  /* 0x000000049d9d7c23 */ /* 0x100fe20008010832 */
[--C-:B------:R-:W-:Y:S01]  /*c890*/  FFMA.FTZ R156, R156, UR4, -R50.reuse ;  /* 0x000000049c9c7c23 */ /* 0x100fe20008010832 */
[----:B------:R-:W-:Y:S01]  /*c8a0*/  FADD.FTZ R185, R184, R185 ;  /* 0x000000b9b8b97221 */ /* 0x000fe20000010000 */
[--C-:B------:R-:W-:Y:S01]  /*c8b0*/  FFMA.FTZ R155, R155, UR4, -R50.reuse ;  /* 0x000000049b9b7c23 */ /* 0x100fe20008010832 */
[--C-:B------:R-:W-:Y:S01]  /*c8c0*/  FFMA.FTZ R154, R154, UR4, -R50.reuse ;  /* 0x000000049a9a7c23 */ /* 0x100fe20008010832 */
[----:B------:R-:W-:Y:S01]  /*c8d0*/  MUFU.EX2 R175, R175 ;  /* 0x000000af00af7308 */ /* 0x000fe20000000800 */
[----:B-1----:R-:W-:Y:S01]  /*c8e0*/  F2FP.F16.F32.PACK_AB R15, R177, R176 ;  /* 0x000000b0b10f723e */ /* 0x002fe200000000ff */
[----:B------:R-:W-:Y:S01]  /*c8f0*/  FADD.FTZ R185, R183, R185 ;  /* 0x000000b9b7b97221 */ /* 0x000fe20000010000 */
[--C-:B------:R-:W-:Y:S01]  /*c900*/  FFMA.FTZ R149, R149, UR4, -R50.reuse ;  /* 0x0000000495957c23 */ /* 0x100fe20008010832 */
[--C-:B------:R-:W-:Y:S01]  /*c910*/  FFMA.FTZ R148, R148, UR4, -R50.reuse ;  /* 0x0000000494947c23 */ /* 0x100fe20008010832 */
[--C-:B------:R-:W-:Y:S01]  /*c920*/  FFMA.FTZ R131, R131, UR4, -R50.reuse ;  /* 0x0000000483837c23 */ /* 0x100fe20008010832 */
[----:B------:R-:W-:Y:S01]  /*c930*/  FADD.FTZ R179, R179, R185 ;  /* 0x000000b9b3b37221 */ /* 0x000fe20000010000 */
[--C-:B------:R-:W-:Y:S01]  /*c940*/  FFMA.FTZ R130, R130, UR4, -R50.reuse ;  /* 0x0000000482827c23 */ /* 0x100fe20008010832 */
[----:B------:R-:W1:Y:S01]  /*c950*/  MUFU.EX2 R168, R168 ;  /* 0x000000a800a87308 */ /* 0x000e620000000800 */
[----:B--2---:R-:W2:Y:S01]  /*c960*/  LDSM.16.MT88.4 R4, [R230+0x5400] ;  /* 0x00540000e604783b */ /* 0x004ea20000004200 */
[-C--:B---3--:R-:W-:Y:S01]  /*c970*/  FMUL.FTZ R22, R146, R188.reuse ;  /* 0x000000bc92167220 */ /* 0x088fe20000410000 */
[-C--:B------:R-:W-:Y:S01]  /*c980*/  FMUL.FTZ R23, R147, R188.reuse ;  /* 0x000000bc93177220 */ /* 0x080fe20000410000 */
[-C--:B------:R-:W-:Y:S01]  /*c990*/  FMUL.FTZ R142, R142, R188.reuse ;  /* 0x000000bc8e8e7220 */ /* 0x080fe20000410000 */
[-C--:B------:R-:W-:Y:S01]  /*c9a0*/  FMUL.FTZ R143, R143, R188.reuse ;  /* 0x000000bc8f8f7220 */ /* 0x080fe20000410000 */
[-C--:B------:R-:W-:Y:S01]  /*c9b0*/  FMUL.FTZ R138, R138, R188.reuse ;  /* 0x000000bc8a8a7220 */ /* 0x080fe20000410000 */
[-C--:B------:R-:W-:Y:S01]  /*c9c0*/  FMUL.FTZ R139, R139, R188.reuse ;  /* 0x000000bc8b8b7220 */ /* 0x080fe20000410000 */
[----:B------:R-:W-:Y:S01]  /*c9d0*/  MUFU.EX2 R126, R126 ;  /* 0x0000007e007e7308 */ /* 0x000fe20000000800 */
[-C--:B------:R-:W-:Y:S01]  /*c9e0*/  FMUL.FTZ R134, R134, R188.reuse ;  /* 0x000000bc86867220 */ /* 0x080fe20000410000 */
[C---:B------:R-:W-:Y:S01]  /*c9f0*/  HMMA.16816.F32 R20, R12.reuse, R16, R20 ;  /* 0x000000100c14723c */ /* 0x040fe20000001814 */
[-C--:B------:R-:W-:Y:S01]  /*ca00*/  FMUL.FTZ R135, R135, R188.reuse ;  /* 0x000000bc87877220 */ /* 0x080fe20000410000 */
[--C-:B------:R-:W-:Y:S01]  /*ca10*/  FFMA.FTZ R146, R166, UR4, -R50.reuse ;  /* 0x00000004a6927c23 */ /* 0x100fe20008010832 */
[--C-:B------:R-:W-:Y:S01]  /*ca20*/  FFMA.FTZ R147, R165, UR4, -R50.reuse ;  /* 0x00000004a5937c23 */ /* 0x100fe20008010832 */
[----:B------:R-:W-:Y:S01]  /*ca30*/  FFMA.FTZ R187, R247, R188, R187 ;  /* 0x000000bcf7bb7223 */ /* 0x000fe200000100bb */
[----:B------:R-:W-:Y:S01]  /*ca40*/  FADD.FTZ R179, R169, R179 ;  /* 0x000000b3a9b37221 */ /* 0x000fe20000010000 */
[----:B------:R-:W3:Y:S01]  /*ca50*/  MUFU.EX2 R124, R124 ;  /* 0x0000007c007c7308 */ /* 0x000ee20000000800 */
[C---:B------:R-:W-:Y:S01]  /*ca60*/  HMMA.16816.F32 R16, R12.reuse, R18, R140 ;  /* 0x000000120c10723c */ /* 0x040fe2000000188c */
[----:B-1----:R-:W-:Y:S01]  /*ca70*/  F2FP.F16.F32.PACK_AB R33, R168, R175 ;  /* 0x000000afa821723e */ /* 0x002fe200000000ff */
[----:B------:R-:W-:Y:S01]  /*ca80*/  FADD.FTZ R187, R178, R187 ;  /* 0x000000bbb2bb7221 */ /* 0x000fe20000010000 */
[----:B------:R-:W-:Y:S01]  /*ca90*/  FADD.FTZ R179, R128, R179 ;  /* 0x000000b380b37221 */ /* 0x000fe20000010000 */
[--C-:B------:R-:W-:Y:S01]  /*caa0*/  FFMA.FTZ R123, R123, UR4, -R50.reuse ;  /* 0x000000047b7b7c23 */ /* 0x100fe20008010832 */
[--C-:B------:R-:W-:Y:S01]  /*cab0*/  FFMA.FTZ R45, R45, UR4, -R50.reuse ;  /* 0x000000042d2d7c23 */ /* 0x100fe20008010832 */
[C---:B------:R-:W-:Y:S01]  /*cac0*/  HMMA.16816.F32 R136, R12.reuse, R8, R136 ;  /* 0x000000080c88723c */ /* 0x040fe20000001888 */
[----:B------:R-:W-:Y:S01]  /*cad0*/  MUFU.EX2 R119, R119 ;  /* 0x0000007700777308 */ /* 0x000fe20000000800 */
[--C-:B------:R-:W-:Y:S01]  /*cae0*/  FFMA.FTZ R140, R174, UR4, -R50.reuse ;  /* 0x00000004ae8c7c23 */ /* 0x100fe20008010832 */
[--C-:B------:R-:W-:Y:S01]  /*caf0*/  FFMA.FTZ R141, R173, UR4, -R50.reuse ;  /* 0x00000004ad8d7c23 */ /* 0x100fe20008010832 */
[--C-:B------:R-:W-:Y:S01]  /*cb00*/  FFMA.FTZ R142, R172, UR4, -R50.reuse ;  /* 0x00000004ac8e7c23 */ /* 0x100fe20008010832 */
[--C-:B------:R-:W-:Y:S01]  /*cb10*/  FFMA.FTZ R143, R171, UR4, -R50.reuse ;  /* 0x00000004ab8f7c23 */ /* 0x100fe20008010832 */
[----:B------:R-:W-:Y:S01]  /*cb20*/  HMMA.16816.F32 R132, R12, R10, R132 ;  /* 0x0000000a0c84723c */ /* 0x000fe20000001884 */
[----:B------:R-:W1:Y:S01]  /*cb30*/  LDSM.16.MT88.4 R8, [R229+0x5800] ;  /* 0x00580000e508783b */ /* 0x000e620000004200 */
[----:B------:R-:W-:Y:S01]  /*cb40*/  FADD.FTZ R187, R176, R187 ;  /* 0x000000bbb0bb7221 */ /* 0x000fe20000010000 */
[----:B------:R-:W4:Y:S01]  /*cb50*/  MUFU.EX2 R114, R114 ;  /* 0x0000007200727308 */ /* 0x000f220000000800 */
[----:B---3--:R-:W-:Y:S01]  /*cb60*/  F2FP.F16.F32.PACK_AB R35, R124, R126 ;  /* 0x0000007e7c23723e */ /* 0x008fe200000000ff */
[----:B------:R-:W-:Y:S01]  /*cb70*/  FADD.FTZ R127, R127, R179 ;  /* 0x000000b37f7f7221 */ /* 0x000fe20000010000 */
[----:B------:R-:W-:Y:S01]  /*cb80*/  FADD.FTZ R177, R177, R187 ;  /* 0x000000bbb1b17221 */ /* 0x000fe20000010000 */
[----:B------:R-:W-:Y:S01]  /*cb90*/  F2FP.F16.F32.PACK_AB R12, R117, R125 ;  /* 0x0000007d750c723e */ /* 0x000fe200000000ff */
[--C-:B------:R-:W-:Y:S01]  /*cba0*/  FFMA.FTZ R44, R44, UR4, -R50.reuse ;  /* 0x000000042c2c7c23 */ /* 0x100fe20008010832 */
[----:B------:R-:W-:Y:S01]  /*cbb0*/  F2FP.F16.F32.PACK_AB R14, R111, R115 ;  /* 0x000000736f0e723e */ /* 0x000fe200000000ff */
[----:B------:R-:W-:Y:S01]  /*cbc0*/  FADD.FTZ R175, R175, R177 ;  /* 0x000000b1afaf7221 */ /* 0x000fe20000010000 */
[----:B------:R-:W-:Y:S01]  /*cbd0*/  MUFU.EX2 R113, R113 ;  /* 0x0000007100717308 */ /* 0x000fe20000000800 */
[C---:B--2---:R-:W-:Y:S01]  /*cbe0*/  HMMA.16816.F32 R20, R32.reuse, R4, R20 ;  /* 0x000000042014723c */ /* 0x044fe20000001814 */
[----:B------:R-:W-:Y:S01]  /*cbf0*/  FADD.FTZ R125, R125, R127 ;  /* 0x0000007f7d7d7221 */ /* 0x000fe20000010000 */
[----:B------:R-:W-:Y:S01]  /*cc00*/  FADD.FTZ R175, R168, R175 ;  /* 0x000000afa8af7221 */ /* 0x000fe20000010000 */
[--C-:B------:R-:W-:Y:S01]  /*cc10*/  FFMA.FTZ R42, R42, UR4, -R50.reuse ;  /* 0x000000042a2a7c23 */ /* 0x100fe20008010832 */
[--C-:B------:R-:W-:Y:S01]  /*cc20*/  FFMA.FTZ R41, R41, UR4, -R50.reuse ;  /* 0x0000000429297c23 */ /* 0x100fe20008010832 */
[----:B------:R-:W-:Y:S01]  /*cc30*/  FADD.FTZ R125, R117, R125 ;  /* 0x0000007d757d7221 */ /* 0x000fe20000010000 */
[C---:B------:R-:W-:Y:S01]  /*cc40*/  HMMA.16816.F32 R16, R32.reuse, R6, R16 ;  /* 0x000000062010723c */ /* 0x040fe20000001810 */
[----:B------:R-:W2:Y:S01]  /*cc50*/  MUFU.EX2 R109, R109 ;  /* 0x0000006d006d7308 */ /* 0x000ea20000000800 */
[----:B------:R-:W3:Y:S01]  /*cc60*/  LDSM.16.MT88.4 R4, [R230+0x5c00] ;  /* 0x005c0000e604783b */ /* 0x000ee20000004200 */
[----:B----4-:R-:W-:Y:S01]  /*cc70*/  F2FP.F16.F32.PACK_AB R13, R114, R119 ;  /* 0x00000077720d723e */ /* 0x010fe200000000ff */
[----:B------:R-:W-:Y:S01]  /*cc80*/  FADD.FTZ R175, R126, R175 ;  /* 0x000000af7eaf7221 */ /* 0x000fe20000010000 */
[----:B------:R-:W-:Y:S01]  /*cc90*/  FADD.FTZ R125, R115, R125 ;  /* 0x0000007d737d7221 */ /* 0x000fe20000010000 */
[C---:B------:R-:W-:Y:S01]  /*cca0*/  HMMA.16816.F32 R136, R32.reuse, R24, R136 ;  /* 0x000000182088723c */ /* 0x040fe20000001888 */
[--C-:B------:R-:W-:Y:S01]  /*ccb0*/  FFMA.FTZ R40, R40, UR4, -R50.reuse ;  /* 0x0000000428287c23 */ /* 0x100fe20008010832 */
[----:B------:R-:W-:Y:S01]  /*ccc0*/  FADD.FTZ R124, R124, R175 ;  /* 0x000000af7c7c7221 */ /* 0x000fe20000010000 */
[----:B------:R-:W4:Y:S01]  /*ccd0*/  MUFU.EX2 R104, R104 ;  /* 0x0000006800687308 */ /* 0x000f220000000800 */
[----:B------:R-:W-:Y:S01]  /*cce0*/  FADD.FTZ R125, R111, R125 ;  /* 0x0000007d6f7d7221 */ /* 0x000fe20000010000 */
[----:B------:R-:W-:Y:S01]  /*ccf0*/  FFMA.FTZ R39, R39, UR4, -R50 ;  /* 0x0000000427277c23 */ /* 0x000fe20008010832 */
[----:B------:R-:W-:Y:S01]  /*cd00*/  HMMA.16816.F32 R132, R32, R26, R132 ;  /* 0x0000001a2084723c */ /* 0x000fe20000001884 */
[----:B------:R-:W5:Y:S01]  /*cd10*/  LDSM.16.MT88.4 R24, [R229+0x5c00] ;  /* 0x005c0000e518783b */ /* 0x000f620000004200 */
[----:B------:R-:W-:Y:S01]  /*cd20*/  FADD.FTZ R124, R119, R124 ;  /* 0x0000007c777c7221 */ /* 0x000fe20000010000 */
[----:B------:R-:W-:Y:S01]  /*cd30*/  FFMA.FTZ R248, R47, UR4, -R87 ;  /* 0x000000042ff87c23 */ /* 0x000fe20008010857 */
[----:B------:R-:W-:Y:S01]  /*cd40*/  FFMA.FTZ R247, R3, UR4, -R50 ;  /* 0x0000000403f77c23 */ /* 0x000fe20008010832 */
[----:B------:R-:W1:Y:S01]  /*cd50*/  MUFU.EX2 R107, R107 ;  /* 0x0000006b006b7308 */ /* 0x000e620000000800 */
[----:B--2---:R-:W-:Y:S01]  /*cd60*/  F2FP.F16.F32.PACK_AB R15, R109, R113 ;  /* 0x000000716d0f723e */ /* 0x004fe200000000ff */
[----:B------:R-:W-:Y:S01]  /*cd70*/  FADD.FTZ R124, R114, R124 ;  /* 0x0000007c727c7221 */ /* 0x000fe20000010000 */
[----:B------:R-:W-:Y:S01]  /*cd80*/  F2FP.F16.F32.PACK_AB R32, R106, R110 ;  /* 0x0000006e6a20723e */ /* 0x000fe200000000ff */
[----:B------:R-:W-:Y:S01]  /*cd90*/  FADD.FTZ R110, R110, R125 ;  /* 0x0000007d6e6e7221 */ /* 0x000fe20000010000 */
[----:B------:R-:W-:Y:S01]  /*cda0*/  F2FP.F16.F32.PACK_AB R34, R100, R105 ;  /* 0x000000696422723e */ /* 0x000fe200000000ff */
[----:B------:R-:W-:-:S02]  /*cdb0*/  FADD.FTZ R113, R113, R124 ;  /* 0x0000007c71717221 */ /* 0x000fc40000010000 */
[----:B------:R-:W-:Y:S01]  /*cdc0*/  HMMA.16816.F32 R20, R12, R28, R20 ;  /* 0x0000001c0c14723c */ /* 0x000fe20000001814 */
[----:B------:R-:W2:Y:S01]  /*cdd0*/  MUFU.EX2 R101, R101 ;  /* 0x0000006500657308 */ /* 0x000ea20000000800 */
[----:B------:R-:W-:Y:S01]  /*cde0*/  FADD.FTZ R113, R109, R113 ;  /* 0x000000716d717221 */ /* 0x000fe20000010000 */
[----:B------:R-:W-:-:S03]  /*cdf0*/  FADD.FTZ R110, R106, R110 ;  /* 0x0000006e6a6e7221 */ /* 0x000fc60000010000 */
[C---:B------:R-:W-:Y:S01]  /*ce00*/  HMMA.16816.F32 R28, R12.reuse, R30, R16 ;  /* 0x0000001e0c1c723c */ /* 0x040fe20000001810 */
[----:B------:R-:W5:Y:S01]  /*ce10*/  LDSM.16.MT88.4 R16, [R230+0x6000] ;  /* 0x00600000e610783b */ /* 0x000f620000004200 */
[----:B----4-:R-:W-:Y:S01]  /*ce20*/  FADD.FTZ R113, R104, R113 ;  /* 0x0000007168717221 */ /* 0x010fe20000010000 */
[----:B------:R-:W4:Y:S01]  /*ce30*/  MUFU.EX2 R0, R0 ;  /* 0x0000000000007308 */ /* 0x000f220000000800 */
[----:B-1----:R-:W-:Y:S01]  /*ce40*/  F2FP.F16.F32.PACK_AB R33, R107, R104 ;  /* 0x000000686b21723e */ /* 0x002fe200000000ff */
[----:B------:R-:W-:Y:S01]  /*ce50*/  FADD.FTZ R105, R105, R110 ;  /* 0x0000006e69697221 */ /* 0x000fe20000010000 */
[C---:B------:R-:W-:Y:S01]  /*ce60*/  HMMA.16816.F32 R136, R12.reuse, R8, R136 ;  /* 0x000000080c88723c */ /* 0x040fe20000001888 */
[----:B------:R-:W-:Y:S02]  /*ce70*/  FADD.FTZ R107, R107, R113 ;  /* 0x000000716b6b7221 */ /* 0x000fe40000010000 */
[----:B------:R-:W-:Y:S02]  /*ce80*/  FADD.FTZ R105, R100, R105 ;  /* 0x0000006964697221 */ /* 0x000fe40000010000 */
[----:B------:R-:W-:Y:S01]  /*ce90*/  MUFU.EX2 R2, R2 ;  /* 0x0000000200027308 */ /* 0x000fe20000000800 */
[----:B------:R-:W-:Y:S01]  /*cea0*/  HMMA.16816.F32 R132, R12, R10, R132 ;  /* 0x0000000a0c84723c */ /* 0x000fe20000001884 */
[----:B------:R-:W1:Y:S01]  /*ceb0*/  LDSM.16.MT88.4 R8, [R229+0x6000] ;  /* 0x00600000e508783b */ /* 0x000e620000004200 */
[----:B--2---:R-:W-:Y:S01]  /*cec0*/  FADD.FTZ R107, R101, R107 ;  /* 0x0000006b656b7221 */ /* 0x004fe20000010000 */
[----:B------:R-:W-:-:S04]  /*ced0*/  FADD.FTZ R105, R99, R105 ;  /* 0x0000006963697221 */ /* 0x000fc80000010000 */
[----:B------:R-:W2:Y:S01]  /*cee0*/  MUFU.EX2 R112, R112 ;  /* 0x0000007000707308 */ /* 0x000ea20000000800 */
[C---:B----4-:R-:W-:Y:S01]  /*cef0*/  F2FP.F16.F32.PACK_AB R35, R0.reuse, R101 ;  /* 0x000000650023723e */ /* 0x050fe200000000ff */
[----:B------:R-:W-:Y:S01]  /*cf00*/  FADD.FTZ R107, R0, R107 ;  /* 0x0000006b006b7221 */ /* 0x000fe20000010000 */
[C---:B------:R-:W-:Y:S01]  /*cf10*/  F2FP.F16.F32.PACK_AB R12, R98.reuse, R99 ;  /* 0x00000063620c723e */ /* 0x040fe200000000ff */
[----:B------:R-:W-:Y:S01]  /*cf20*/  FADD.FTZ R98, R98, R105 ;  /* 0x0000006962627221 */ /* 0x000fe20000010000 */
[----:B------:R-:W-:Y:S01]  /*cf30*/  F2FP.F16.F32.PACK_AB R14, R95, R96 ;  /* 0x000000605f0e723e */ /* 0x000fe200000000ff */
[----:B------:R-:W-:Y:S02]  /*cf40*/  FFMA.FTZ R0, R97, UR4, -R50 ;  /* 0x0000000461007c23 */ /* 0x000fe40008010832 */
[----:B------:R-:W-:Y:S01]  /*cf50*/  MUFU.EX2 R118, R118 ;  /* 0x0000007600767308 */ /* 0x000fe20000000800 */
[----:B---3--:R-:W-:Y:S01]  /*cf60*/  HMMA.16816.F32 R20, R32, R4, R20 ;  /* 0x000000042014723c */ /* 0x008fe20000001814 */
[----:B------:R-:W-:-:S04]  /*cf70*/  FADD.FTZ R98, R96, R98 ;  /* 0x0000006260627221 */ /* 0x000fc80000010000 */
[----:B------:R-:W-:Y:S01]  /*cf80*/  FADD.FTZ R95, R95, R98 ;  /* 0x000000625f5f7221 */ /* 0x000fe20000010000 */
[C---:B------:R-:W-:Y:S01]  /*cf90*/  HMMA.16816.F32 R28, R32.reuse, R6, R28 ;  /* 0x00000006201c723c */ /* 0x040fe2000000181c */
[----:B------:R-:W3:Y:S01]  /*cfa0*/  MUFU.EX2 R120, R120 ;  /* 0x0000007800787308 */ /* 0x000ee20000000800 */
[----:B------:R-:W4:Y:S01]  /*cfb0*/  LDSM.16.MT88.4 R4, [R230+0x6400] ;  /* 0x00640000e604783b */ /* 0x000f220000004200 */
[----:B--2---:R-:W-:Y:S01]  /*cfc0*/  F2FP.F16.F32.PACK_AB R13, R112, R2 ;  /* 0x00000002700d723e */ /* 0x004fe200000000ff */
[----:B------:R-:W-:Y:S01]  /*cfd0*/  FADD.FTZ R2, R2, R107 ;  /* 0x0000006b02027221 */ /* 0x000fe20000010000 */
[----:B------:R-:W-:Y:S01]  /*cfe0*/  FADD.FTZ R95, R93, R95 ;  /* 0x0000005f5d5f7221 */ /* 0x000fe20000010000 */
[C---:B-----5:R-:W-:Y:S02]  /*cff0*/  HMMA.16816.F32 R136, R32.reuse, R24, R136 ;  /* 0x000000182088723c */ /* 0x060fe40000001888 */
[----:B------:R-:W-:Y:S01]  /*d000*/  FADD.FTZ R2, R112, R2 ;  /* 0x0000000270027221 */ /* 0x000fe20000010000 */
[----:B------:R-:W-:Y:S03]  /*d010*/  MUFU.EX2 R122, R122 ;  /* 0x0000007a007a7308 */ /* 0x000fe60000000800 */
[----:B------:R-:W-:Y:S01]  /*d020*/  HMMA.16816.F32 R132, R32, R26, R132 ;  /* 0x0000001a2084723c */ /* 0x000fe20000001884 */
[----:B------:R-:W2:Y:S04]  /*d030*/  LDSM.16.MT88.4 R24, [R229+0x6400] ;  /* 0x00640000e518783b */ /* 0x000ea80000004200 */
[----:B------:R-:W5:Y:S01]  /*d040*/  MUFU.EX2 R140, R140 ;  /* 0x0000008c008c7308 */ /* 0x000f620000000800 */
[----:B---3--:R-:W-:Y:S01]  /*d050*/  F2FP.F16.F32.PACK_AB R15, R120, R118 ;  /* 0x00000076780f723e */ /* 0x008fe200000000ff */
[----:B------:R-:W-:Y:S01]  /*d060*/  FADD.FTZ R118, R118, R2 ;  /* 0x0000000276767221 */ /* 0x000fe20000010000 */
[C---:B------:R-:W-:Y:S01]  /*d070*/  F2FP.F16.F32.PACK_AB R32, R92.reuse, R93 ;  /* 0x0000005d5c20723e */ /* 0x040fe200000000ff */
[----:B------:R-:W-:Y:S01]  /*d080*/  FADD.FTZ R92, R92, R95 ;  /* 0x0000005f5c5c7221 */ /* 0x000fe20000010000 */
[----:B------:R-:W-:Y:S01]  /*d090*/  F2FP.F16.F32.PACK_AB R34, R86, R90 ;  /* 0x0000005a5622723e */ /* 0x000fe200000000ff */
[----:B------:R-:W-:Y:S01]  /*d0a0*/  FADD.FTZ R118, R120, R118 ;  /* 0x0000007678767221 */ /* 0x000fe20000010000 */
[----:B------:R-:W-:Y:S01]  /*d0b0*/  FFMA.FTZ R2, R49, UR4, -R87 ;  /* 0x0000000431027c23 */ /* 0x000fe20008010857 */
[----:B------:R-:W3:Y:S01]  /*d0c0*/  MUFU.EX2 R141, R141 ;  /* 0x0000008d008d7308 */ /* 0x000ee20000000800 */
[----:B------:R-:W-:Y:S01]  /*d0d0*/  HMMA.16816.F32 R20, R12, R16, R20 ;  /* 0x000000100c14723c */ /* 0x000fe20000001814 */
[----:B------:R-:W-:-:S04]  /*d0e0*/  FADD.FTZ R92, R90, R92 ;  /* 0x0000005c5a5c7221 */ /* 0x000fc80000010000 */
[----:B------:R-:W-:Y:S01]  /*d0f0*/  FADD.FTZ R92, R86, R92 ;  /* 0x0000005c565c7221 */ /* 0x000fe20000010000 */
[C---:B------:R-:W-:Y:S01]  /*d100*/  HMMA.16816.F32 R28, R12.reuse, R18, R28 ;  /* 0x000000120c1c723c */ /* 0x040fe2000000181c */
[----:B------:R-:W4:Y:S01]  /*d110*/  MUFU.EX2 R142, R142 ;  /* 0x0000008e008e7308 */ /* 0x000f220000000800 */
[----:B------:R-:W2:Y:S01]  /*d120*/  LDSM.16.MT88.4 R16, [R230+0x6800] ;  /* 0x00680000e610783b */ /* 0x000ea20000004200 */
[----:B-----5:R-:W-:Y:S01]  /*d130*/  F2FP.F16.F32.PACK_AB R33, R140, R122 ;  /* 0x0000007a8c21723e */ /* 0x020fe200000000ff */
[----:B------:R-:W-:Y:S02]  /*d140*/  FADD.FTZ R122, R122, R118 ;  /* 0x000000767a7a7221 */ /* 0x000fe40000010000 */
[C---:B-1----:R-:W-:Y:S02]  /*d150*/  HMMA.16816.F32 R136, R12.reuse, R8, R136 ;  /* 0x000000080c88723c */ /* 0x042fe40000001888 */
[----:B------:R-:W-:Y:S01]  /*d160*/  FADD.FTZ R122, R140, R122 ;  /* 0x0000007a8c7a7221 */ /* 0x000fe20000010000 */
[----:B------:R-:W1:Y:S03]  /*d170*/  MUFU.EX2 R143, R143 ;  /* 0x0000008f008f7308 */ /* 0x000e660000000800 */
[----:B------:R-:W-:Y:S01]  /*d180*/  HMMA.16816.F32 R132, R12, R10, R132 ;  /* 0x0000000a0c84723c */ /* 0x000fe20000001884 */
[----:B------:R-:W5:Y:S01]  /*d190*/  LDSM.16.MT88.4 R8, [R229+0x6800] ;  /* 0x00680000e508783b */ /* 0x000f620000004200 */
[----:B---3--:R-:W-:-:S03]  /*d1a0*/  FADD.FTZ R122, R141, R122 ;  /* 0x0000007a8d7a7221 */ /* 0x008fc60000010000 */
[----:B------:R-:W3:Y:S01]  /*d1b0*/  MUFU.EX2 R144, R144 ;  /* 0x0000009000907308 */ /* 0x000ee20000000800 */
[C---:B----4-:R-:W-:Y:S01]  /*d1c0*/  F2FP.F16.F32.PACK_AB R35, R142.reuse, R141 ;  /* 0x0000008d8e23723e */ /* 0x050fe200000000ff */
[----:B------:R-:W-:Y:S01]  /*d1d0*/  FADD.FTZ R142, R142, R122 ;  /* 0x0000007a8e8e7221 */ /* 0x000fe20000010000 */
[----:B------:R-:W-:Y:S01]  /*d1e0*/  F2FP.F16.F32.PACK_AB R12, R84, R85 ;  /* 0x00000055540c723e */ /* 0x000fe200000000ff */
[----:B------:R-:W-:Y:S01]  /*d1f0*/  FADD.FTZ R85, R85, R92 ;  /* 0x0000005c55557221 */ /* 0x000fe20000010000 */
[----:B------:R-:W-:-:S03]  /*d200*/  F2FP.F16.F32.PACK_AB R14, R82, R83 ;  /* 0x00000053520e723e */ /* 0x000fc600000000ff */
[----:B------:R-:W-:Y:S01]  /*d210*/  MUFU.EX2 R145, R145 ;  /* 0x0000009100917308 */ /* 0x000fe20000000800 */
[----:B------:R-:W-:Y:S01]  /*d220*/  HMMA.16816.F32 R20, R32, R4, R20 ;  /* 0x000000042014723c */ /* 0x000fe20000001814 */
[----:B-1----:R-:W-:Y:S01]  /*d230*/  FADD.FTZ R142, R143, R142 ;  /* 0x0000008e8f8e7221 */ /* 0x002fe20000010000 */
[----:B------:R-:W-:-:S04]  /*d240*/  FADD.FTZ R85, R84, R85 ;  /* 0x0000005554557221 */ /* 0x000fc80000010000 */
[C---:B------:R-:W-:Y:S01]  /*d250*/  HMMA.16816.F32 R28, R32.reuse, R6, R28 ;  /* 0x00000006201c723c */ /* 0x040fe2000000181c */
[----:B------:R-:W1:Y:S01]  /*d260*/  MUFU.EX2 R146, R146 ;  /* 0x0000009200927308 */ /* 0x000e620000000800 */
[----:B------:R-:W4:Y:S01]  /*d270*/  LDSM.16.MT88.4 R4, [R230+0x6c00] ;  /* 0x006c0000e604783b */ /* 0x000f220000004200 */
[C---:B---3--:R-:W-:Y:S01]  /*d280*/  F2FP.F16.F32.PACK_AB R13, R144.reuse, R143 ;  /* 0x0000008f900d723e */ /* 0x048fe200000000ff */
[----:B------:R-:W-:Y:S01]  /*d290*/  FADD.FTZ R142, R144, R142 ;  /* 0x0000008e908e7221 */ /* 0x000fe20000010000 */
[----:B------:R-:W-:Y:S01]  /*d2a0*/  FADD.FTZ R83, R83, R85 ;  /* 0x0000005553537221 */ /* 0x000fe20000010000 */
[----:B--2---:R-:W-:Y:S03]  /*d2b0*/  HMMA.16816.F32 R136, R32, R24, R136 ;  /* 0x000000182088723c */ /* 0x004fe60000001888 */
[----:B------:R-:W-:Y:S01]  /*d2c0*/  MUFU.EX2 R147, R147 ;  /* 0x0000009300937308 */ /* 0x000fe20000000800 */
[----:B------:R-:W-:-:S02]  /*d2d0*/  FADD.FTZ R83, R82, R83 ;  /* 0x0000005352537221 */ /* 0x000fc40000010000 */
[----:B------:R-:W-:Y:S01]  /*d2e0*/  HMMA.16816.F32 R132, R32, R26, R132 ;  /* 0x0000001a2084723c */ /* 0x000fe20000001884 */
[----:B------:R-:W2:Y:S04]  /*d2f0*/  LDSM.16.MT88.4 R24, [R229+0x6c00] ;  /* 0x006c0000e518783b */ /* 0x000ea80000004200 */
[----:B------:R-:W3:Y:S01]  /*d300*/  MUFU.EX2 R164, R164 ;  /* 0x000000a400a47308 */ /* 0x000ee20000000800 */
[----:B-1----:R-:W-:Y:S01]  /*d310*/  F2FP.F16.F32.PACK_AB R15, R146, R145 ;  /* 0x00000091920f723e */ /* 0x002fe200000000ff */
[----:B------:R-:W-:Y:S01]  /*d320*/  FADD.FTZ R145, R145, R142 ;  /* 0x0000008e91917221 */ /* 0x000fe20000010000 */
[----:B------:R-:W-:Y:S01]  /*d330*/  F2FP.F16.F32.PACK_AB R32, R80, R81 ;  /* 0x000000515020723e */ /* 0x000fe200000000ff */
[----:B------:R-:W-:Y:S01]  /*d340*/  FADD.FTZ R81, R81, R83 ;  /* 0x0000005351517221 */ /* 0x000fe20000010000 */
[----:B------:R-:W-:Y:S01]  /*d350*/  F2FP.F16.F32.PACK_AB R34, R78, R79 ;  /* 0x0000004f4e22723e */ /* 0x000fe200000000ff */
[----:B------:R-:W-:Y:S01]  /*d360*/  FADD.FTZ R145, R146, R145 ;  /* 0x0000009192917221 */ /* 0x000fe20000010000 */
[----:B------:R-:W-:Y:S01]  /*d370*/  LDSM.16.MT88.4 R140, [R230+0x8c00] ;  /* 0x008c0000e68c783b */ /* 0x000fe20000004200 */
[----:B------:R-:W-:Y:S01]  /*d380*/  MUFU.EX2 R163, R163 ;  /* 0x000000a300a37308 */ /* 0x000fe20000000800 */
[----:B------:R-:W-:Y:S01]  /*d390*/  HMMA.16816.F32 R20, R12, R16, R20 ;  /* 0x000000100c14723c */ /* 0x000fe20000001814 */
[----:B------:R-:W-:-:S04]  /*d3a0*/  FADD.FTZ R81, R80, R81 ;  /* 0x0000005150517221 */ /* 0x000fc80000010000 */
[----:B------:R-:W-:Y:S01]  /*d3b0*/  FADD.FTZ R79, R79, R81 ;  /* 0x000000514f4f7221 */ /* 0x000fe20000010000 */
[C---:B------:R-:W-:Y:S01]  /*d3c0*/  HMMA.16816.F32 R28, R12.reuse, R18, R28 ;  /* 0x000000120c1c723c */ /* 0x040fe2000000181c */
[----:B------:R-:W1:Y:S01]  /*d3d0*/  MUFU.EX2 R162, R162 ;  /* 0x000000a200a27308 */ /* 0x000e620000000800 */
[----:B------:R-:W2:Y:S01]  /*d3e0*/  LDSM.16.MT88.4 R16, [R230+0x7000] ;  /* 0x00700000e610783b */ /* 0x000ea20000004200 */
[----:B---3--:R-:W-:Y:S01]  /*d3f0*/  F2FP.F16.F32.PACK_AB R33, R164, R147 ;  /* 0x00000093a421723e */ /* 0x008fe200000000ff */
[----:B------:R-:W-:Y:S01]  /*d400*/  FADD.FTZ R147, R147, R145 ;  /* 0x0000009193937221 */ /* 0x000fe20000010000 */
[----:B------:R-:W-:Y:S01]  /*d410*/  FADD.FTZ R79, R78, R79 ;  /* 0x0000004f4e4f7221 */ /* 0x000fe20000010000 */
[C---:B-----5:R-:W-:Y:S02]  /*d420*/  HMMA.16816.F32 R136, R12.reuse, R8, R136 ;  /* 0x000000080c88723c */ /* 0x060fe40000001888 */
[----:B------:R-:W-:Y:S01]  /*d430*/  FADD.FTZ R147, R164, R147 ;  /* 0x00000093a4937221 */ /* 0x000fe20000010000 */
[----:B------:R-:W-:Y:S03]  /*d440*/  MUFU.EX2 R161, R161 ;  /* 0x000000a100a17308 */ /* 0x000fe60000000800 */
[----:B------:R-:W-:Y:S01]  /*d450*/  HMMA.16816.F32 R132, R12, R10, R132 ;  /* 0x0000000a0c84723c */ /* 0x000fe20000001884 */
[----:B------:R-:W3:Y:S04]  /*d460*/  LDSM.16.MT88.4 R8, [R229+0x7000] ;  /* 0x00700000e508783b */ /* 0x000ee80000004200 */
        /* <DEDUP_REMOVED lines=8> */
[----:B----4-:R-:W-:Y:S01]  /*d4f0*/  HMMA.16816.F32 R20, R32, R4, R20 ;  /* 0x000000042014723c */ /* 0x010fe20000001814 */
[----:B------:R-:W-:-:S04]  /*d500*/  FADD.FTZ R77, R76, R77 ;  /* 0x0000004d4c4d7221 */ /* 0x000fc80000010000 */
[----:B------:R-:W-:Y:S01]  /*d510*/  FADD.FTZ R77, R75, R77 ;  /* 0x0000004d4b4d7221 */ /* 0x000fe20000010000 */
[C---:B------:R-:W-:Y:S01]  /*d520*/  HMMA.16816.F32 R28, R32.reuse, R6, R28 ;  /* 0x00000006201c723c */ /* 0x040fe2000000181c */
[----:B------:R-:W4:Y:S01]  /*d530*/  MUFU.EX2 R158, R158 ;  /* 0x0000009e009e7308 */ /* 0x000f220000000800 */
[----:B------:R-:W3:Y:S01]  /*d540*/  LDSM.16.MT88.4 R4, [R230+0x7400] ;  /* 0x00740000e604783b */ /* 0x000ee20000004200 */
[----:B-----5:R-:W-:Y:S01]  /*d550*/  F2FP.F16.F32.PACK_AB R13, R160, R161 ;  /* 0x000000a1a00d723e */ /* 0x020fe200000000ff */
[----:B------:R-:W-:Y:S01]  /*d560*/  FADD.FTZ R161, R161, R163 ;  /* 0x000000a3a1a17221 */ /* 0x000fe20000010000 */
[----:B------:R-:W-:Y:S01]  /*d570*/  FADD.FTZ R74, R74, R77 ;  /* 0x0000004d4a4a7221 */ /* 0x000fe20000010000 */
[----:B--2---:R-:W-:Y:S02]  /*d580*/  HMMA.16816.F32 R136, R32, R24, R136 ;  /* 0x000000182088723c */ /* 0x004fe40000001888 */
[----:B------:R-:W-:Y:S01]  /*d590*/  FADD.FTZ R161, R160, R161 ;  /* 0x000000a1a0a17221 */ /* 0x000fe20000010000 */
[----:B------:R-:W-:Y:S01]  /*d5a0*/  MUFU.EX2 R71, R71 ;  /* 0x0000004700477308 */ /* 0x000fe20000000800 */
[----:B------:R-:W-:-:S02]  /*d5b0*/  FADD.FTZ R74, R73, R74 ;  /* 0x0000004a494a7221 */ /* 0x000fc40000010000 */
[----:B------:R-:W-:Y:S01]  /*d5c0*/  HMMA.16816.F32 R132, R32, R26, R132 ;  /* 0x0000001a2084723c */ /* 0x000fe20000001884 */
[----:B------:R-:W2:Y:S01]  /*d5d0*/  LDSM.16.MT88.4 R24, [R229+0x7400] ;  /* 0x00740000e518783b */ /* 0x000ea20000004200 */
[----:B-1----:R-:W-:Y:S01]  /*d5e0*/  FADD.FTZ R161, R159, R161 ;  /* 0x000000a19fa17221 */ /* 0x002fe20000010000 */
[----:B------:R-:W-:Y:S02]  /*d5f0*/  FADD.FTZ R74, R72, R74 ;  /* 0x0000004a484a7221 */ /* 0x000fe40000010000 */
[----:B------:R-:W1:Y:S01]  /*d600*/  MUFU.EX2 R70, R70 ;  /* 0x0000004600467308 */ /* 0x000e620000000800 */
[C---:B----4-:R-:W-:Y:S01]  /*d610*/  F2FP.F16.F32.PACK_AB R15, R158.reuse, R159 ;  /* 0x0000009f9e0f723e */ /* 0x050fe200000000ff */
[----:B------:R-:W-:Y:S01]  /*d620*/  FADD.FTZ R158, R158, R161 ;  /* 0x000000a19e9e7221 */ /* 0x000fe20000010000 */
[----:B------:R-:W-:-:S05]  /*d630*/  F2FP.F16.F32.PACK_AB R32, R72, R73 ;  /* 0x000000494820723e */ /* 0x000fca00000000ff */
[----:B------:R-:W4:Y:S01]  /*d640*/  MUFU.EX2 R157, R157 ;  /* 0x0000009d009d7308 */ /* 0x000f220000000800 */
[C---:B------:R-:W-:Y:S06]  /*d650*/  HMMA.16816.F32 R20, R12.reuse, R16, R20 ;  /* 0x000000100c14723c */ /* 0x040fec0000001814 */
[----:B------:R-:W-:Y:S01]  /*d660*/  HMMA.16816.F32 R28, R12, R18, R28 ;  /* 0x000000120c1c723c */ /* 0x000fe2000000181c */
[----:B------:R-:W5:Y:S01]  /*d670*/  MUFU.EX2 R156, R156 ;  /* 0x0000009c009c7308 */ /* 0x000f620000000800 */
[----:B------:R-:W2:Y:S01]  /*d680*/  LDSM.16.MT88.4 R16, [R230+0x7800] ;  /* 0x00780000e610783b */ /* 0x000ea20000004200 */
[----:B-1----:R-:W-:Y:S01]  /*d690*/  F2FP.F16.F32.PACK_AB R34, R70, R71 ;  /* 0x000000474622723e */ /* 0x002fe200000000ff */
[----:B------:R-:W-:-:S02]  /*d6a0*/  FADD.FTZ R71, R71, R74 ;  /* 0x0000004a47477221 */ /* 0x000fc40000010000 */
[C---:B---3--:R-:W-:Y:S02]  /*d6b0*/  HMMA.16816.F32 R136, R12.reuse, R8, R136 ;  /* 0x000000080c88723c */ /* 0x048fe40000001888 */
[----:B------:R-:W-:Y:S01]  /*d6c0*/  FADD.FTZ R71, R70, R71 ;  /* 0x0000004746477221 */ /* 0x000fe20000010000 */
[----:B------:R-:W-:Y:S01]  /*d6d0*/  MUFU.EX2 R155, R155 ;  /* 0x0000009b009b7308 */ /* 0x000fe20000000800 */
[----:B----4-:R-:W-:Y:S02]  /*d6e0*/  FADD.FTZ R158, R157, R158 ;  /* 0x0000009e9d9e7221 */ /* 0x010fe40000010000 */
[----:B------:R-:W-:Y:S01]  /*d6f0*/  HMMA.16816.F32 R132, R12, R10, R132 ;  /* 0x0000000a0c84723c */ /* 0x000fe20000001884 */
[----:B------:R-:W1:Y:S04]  /*d700*/  LDSM.16.MT88.4 R8, [R229+0x7800] ;  /* 0x00780000e508783b */ /* 0x000e680000004200 */
[----:B------:R-:W3:Y:S01]  /*d710*/  MUFU.EX2 R154, R154 ;  /* 0x0000009a009a7308 */ /* 0x000ee20000000800 */
[C---:B-----5:R-:W-:Y:S01]  /*d720*/  F2FP.F16.F32.PACK_AB R33, R156.reuse, R157 ;  /* 0x0000009d9c21723e */ /* 0x060fe200000000ff */
[----:B------:R-:W4:Y:S01]  /*d730*/  LDSM.16.MT88.4 R12, [R230+0x7c00] ;  /* 0x007c0000e60c783b */ /* 0x000f220000004200 */
[----:B------:R-:W-:-:S05]  /*d740*/  FADD.FTZ R158, R156, R158 ;  /* 0x0000009e9c9e7221 */ /* 0x000fca0000010000 */
[----:B------:R-:W-:Y:S08]  /*d750*/  MUFU.EX2 R69, R69 ;  /* 0x0000004500457308 */ /* 0x000ff00000000800 */
[----:B------:R-:W5:Y:S01]  /*d760*/  MUFU.EX2 R68, R68 ;  /* 0x0000004400447308 */ /* 0x000f620000000800 */
[----:B---3--:R-:W-:Y:S01]  /*d770*/  F2FP.F16.F32.PACK_AB R35, R154, R155 ;  /* 0x0000009b9a23723e */ /* 0x008fe200000000ff */
[----:B------:R-:W-:-:S04]  /*d780*/  FADD.FTZ R155, R155, R158 ;  /* 0x0000009e9b9b7221 */ /* 0x000fc80000010000 */
[----:B------:R-:W-:Y:S02]  /*d790*/  FADD.FTZ R155, R154, R155 ;  /* 0x0000009b9a9b7221 */ /* 0x000fe40000010000 */
[----:B------:R-:W-:Y:S01]  /*d7a0*/  MUFU.EX2 R67, R67 ;  /* 0x0000004300437308 */ /* 0x000fe20000000800 */
[C---:B------:R-:W-:Y:S06]  /*d7b0*/  HMMA.16816.F32 R20, R32.reuse, R4, R20 ;  /* 0x000000042014723c */ /* 0x040fec0000001814 */
[----:B------:R-:W-:Y:S01]  /*d7c0*/  HMMA.16816.F32 R28, R32, R6, R28 ;  /* 0x00000006201c723c */ /* 0x000fe2000000181c */
[----:B------:R-:W3:Y:S01]  /*d7d0*/  MUFU.EX2 R66, R66 ;  /* 0x0000004200427308 */ /* 0x000ee20000000800 */
[----:B-----5:R-:W-:Y:S01]  /*d7e0*/  F2FP.F16.F32.PACK_AB R4, R68, R69 ;  /* 0x000000454404723e */ /* 0x020fe200000000ff */
[----:B------:R-:W-:-:S03]  /*d7f0*/  FADD.FTZ R69, R69, R71 ;  /* 0x0000004745457221 */ /* 0x000fc60000010000 */
[C---:B--2---:R-:W-:Y:S01]  /*d800*/  HMMA.16816.F32 R136, R32.reuse, R24, R136 ;  /* 0x000000182088723c */ /* 0x044fe20000001888 */
[----:B------:R-:W-:Y:S02]  /*d810*/  FADD.FTZ R69, R68, R69 ;  /* 0x0000004544457221 */ /* 0x000fe40000010000 */
[----:B------:R-:W-:Y:S03]  /*d820*/  MUFU.EX2 R149, R149 ;  /* 0x0000009500957308 */ /* 0x000fe60000000800 */
[----:B------:R-:W-:Y:S01]  /*d830*/  HMMA.16816.F32 R132, R32, R26, R132 ;  /* 0x0000001a2084723c */ /* 0x000fe20000001884 */
[----:B------:R-:W-:Y:S01]  /*d840*/  FFMA.FTZ R25, R121, UR4, -R50 ;  /* 0x0000000479197c23 */ /* 0x000fe20008010832 */
[----:B------:R-:W-:-:S03]  /*d850*/  FFMA.FTZ R24, R103, UR4, -R87 ;  /* 0x0000000467187c23 */ /* 0x000fc60008010857 */
[----:B------:R-:W2:Y:S01]  /*d860*/  MUFU.EX2 R148, R148 ;  /* 0x0000009400947308 */ /* 0x000ea20000000800 */
[----:B---3--:R-:W-:Y:S01]  /*d870*/  F2FP.F16.F32.PACK_AB R6, R66, R67 ;  /* 0x000000434206723e */ /* 0x008fe200000000ff */
[--C-:B------:R-:W-:Y:S01]  /*d880*/  FFMA.FTZ R26, R116, UR4, -R50.reuse ;  /* 0x00000004741a7c23 */ /* 0x100fe20008010832 */
[--C-:B------:R-:W-:Y:S01]  /*d890*/  FFMA.FTZ R27, R108, UR4, -R50.reuse ;  /* 0x000000046c1b7c23 */ /* 0x100fe20008010832 */
[--C-:B------:R-:W-:Y:S01]  /*d8a0*/  FFMA.FTZ R32, R102, UR4, -R50.reuse ;  /* 0x0000000466207c23 */ /* 0x100fe20008010832 */
[--C-:B------:R-:W-:Y:S01]  /*d8b0*/  FFMA.FTZ R33, R94, UR4, -R50.reuse ;  /* 0x000000045e217c23 */ /* 0x100fe20008010832 */
[--C-:B------:R-:W-:Y:S01]  /*d8c0*/  FFMA.FTZ R34, R91, UR4, -R50.reuse ;  /* 0x000000045b227c23 */ /* 0x100fe20008010832 */
[--C-:B------:R-:W-:Y:S01]  /*d8d0*/  FFMA.FTZ R35, R46, UR4, -R50.reuse ;  /* 0x000000042e237c23 */ /* 0x100fe20008010832 */
[----:B------:R-:W-:Y:S01]  /*d8e0*/  MUFU.EX2 R131, R131 ;  /* 0x0000008300837308 */ /* 0x000fe20000000800 */
[----:B------:R-:W-:Y:S01]  /*d8f0*/  FFMA.FTZ R46, R43, UR4, -R50 ;  /* 0x000000042b2e7c23 */ /* 0x000fe20008010832 */
[----:B------:R-:W-:Y:S01]  /*d900*/  FADD.FTZ R67, R67, R69 ;  /* 0x0000004543437221 */ /* 0x000fe20000010000 */
[----:B------:R-:W-:-:S03]  /*d910*/  FFMA.FTZ R43, R48, UR4, -R87 ;  /* 0x00000004302b7c23 */ /* 0x000fc60008010857 */
[----:B------:R-:W-:Y:S02]  /*d920*/  FADD.FTZ R67, R66, R67 ;  /* 0x0000004342437221 */ /* 0x000fe40000010000 */
[----:B------:R-:W3:Y:S01]  /*d930*/  MUFU.EX2 R130, R130 ;  /* 0x0000008200827308 */ /* 0x000ee20000000800 */
[----:B--2---:R-:W-:Y:S01]  /*d940*/  F2FP.F16.F32.PACK_AB R5, R148, R149 ;  /* 0x000000959405723e */ /* 0x004fe200000000ff */
[----:B------:R-:W-:-:S04]  /*d950*/  FADD.FTZ R149, R149, R155 ;  /* 0x0000009b95957221 */ /* 0x000fc80000010000 */
[----:B------:R-:W-:Y:S02]  /*d960*/  FADD.FTZ R149, R148, R149 ;  /* 0x0000009594957221 */ /* 0x000fe40000010000 */
[----:B------:R-:W-:Y:S08]  /*d970*/  MUFU.EX2 R65, R65 ;  /* 0x0000004100417308 */ /* 0x000ff00000000800 */
[----:B------:R-:W2:Y:S01]  /*d980*/  MUFU.EX2 R64, R64 ;  /* 0x0000004000407308 */ /* 0x000ea20000000800 */
        /* <DEDUP_REMOVED lines=8> */
[C---:B-1----:R-:W-:Y:S05]  /*da10*/  HMMA.16816.F32 R136, R4.reuse, R8, R136 ;  /* 0x000000080488723c */ /* 0x042fea0000001888 */
[----:B------:R-:W-:Y:S01]  /*da20*/  MUFU.EX2 R123, R123 ;  /* 0x0000007b007b7308 */ /* 0x000fe20000000800 */
[----:B------:R-:W-:Y:S01]  /*da30*/  HMMA.16816.F32 R132, R4, R10, R132 ;  /* 0x0000000a0484723c */ /* 0x000fe20000001884 */
[----:B------:R-:W1:Y:S06]  /*da40*/  LDSM.16.MT88.4 R8, [R230+0x8000] ;  /* 0x00800000e608783b */ /* 0x000e6c0000004200 */
[----:B------:R-:W4:Y:S01]  /*da50*/  MUFU.EX2 R25, R25 ;  /* 0x0000001900197308 */ /* 0x000f220000000800 */
[----:B--2---:R-:W-:Y:S01]  /*da60*/  F2FP.F16.F32.PACK_AB R4, R64, R65 ;  /* 0x000000414004723e */ /* 0x004fe200000000ff */
[----:B------:R-:W-:Y:S01]  /*da70*/  FADD.FTZ R65, R65, R67 ;  /* 0x0000004341417221 */ /* 0x000fe20000010000 */
[----:B-----5:R-:W-:-:S03]  /*da80*/  F2FP.F16.F32.PACK_AB R6, R62, R63 ;  /* 0x0000003f3e06723e */ /* 0x020fc600000000ff */
[----:B------:R-:W-:Y:S02]  /*da90*/  FADD.FTZ R64, R64, R65 ;  /* 0x0000004140407221 */ /* 0x000fe40000010000 */
[----:B------:R-:W2:Y:S02]  /*daa0*/  MUFU.EX2 R26, R26 ;  /* 0x0000001a001a7308 */ /* 0x000ea40000000800 */
[----:B------:R-:W-:-:S04]  /*dab0*/  FADD.FTZ R64, R63, R64 ;  /* 0x000000403f407221 */ /* 0x000fc80000010000 */
[----:B------:R-:W-:Y:S02]  /*dac0*/  FADD.FTZ R62, R62, R64 ;  /* 0x000000403e3e7221 */ /* 0x000fe40000010000 */
[----:B------:R-:W5:Y:S01]  /*dad0*/  MUFU.EX2 R27, R27 ;  /* 0x0000001b001b7308 */ /* 0x000f620000000800 */
[----:B----4-:R-:W-:Y:S01]  /*dae0*/  F2FP.F16.F32.PACK_AB R5, R25, R123 ;  /* 0x0000007b1905723e */ /* 0x010fe200000000ff */
[----:B------:R-:W-:-:S04]  /*daf0*/  FADD.FTZ R123, R123, R131 ;  /* 0x000000837b7b7221 */ /* 0x000fc80000010000 */
[----:B------:R-:W-:Y:S02]  /*db00*/  FADD.FTZ R25, R25, R123 ;  /* 0x0000007b19197221 */ /* 0x000fe40000010000 */
[----:B------:R-:W4:Y:S02]  /*db10*/  MUFU.EX2 R61, R61 ;  /* 0x0000003d003d7308 */ /* 0x000f240000000800 */
[----:B--2---:R-:W-:-:S06]  /*db20*/  FADD.FTZ R25, R26, R25 ;  /* 0x000000191a197221 */ /* 0x004fcc0000010000 */
[----:B------:R-:W2:Y:S01]  /*db30*/  MUFU.EX2 R60, R60 ;  /* 0x0000003c003c7308 */ /* 0x000ea20000000800 */
[C---:B-----5:R-:W-:Y:S01]  /*db40*/  F2FP.F16.F32.PACK_AB R7, R27.reuse, R26 ;  /* 0x0000001a1b07723e */ /* 0x060fe200000000ff */
[----:B------:R-:W-:-:S06]  /*db50*/  FADD.FTZ R27, R27, R25 ;  /* 0x000000191b1b7221 */ /* 0x000fcc0000010000 */
[----:B------:R-:W-:Y:S01]  /*db60*/  HMMA.16816.F32 R20, R4, R12, R20 ;  /* 0x0000000c0414723c */ /* 0x000fe20000001814 */
[----:B------:R-:W-:Y:S01]  /*db70*/  MUFU.EX2 R59, R59 ;  /* 0x0000003b003b7308 */ /* 0x000fe20000000800 */
[----:B----4-:R-:W-:-:S04]  /*db80*/  FADD.FTZ R62, R61, R62 ;  /* 0x0000003e3d3e7221 */ /* 0x010fc80000010000 */
[C---:B------:R-:W-:Y:S01]  /*db90*/  HMMA.16816.F32 R28, R4.reuse, R14, R28 ;  /* 0x0000000e041c723c */ /* 0x040fe2000000181c */
[----:B------:R-:W4:Y:S02]  /*dba0*/  LDSM.16.MT88.4 R12, [R229+0x8000] ;  /* 0x00800000e50c783b */ /* 0x000f240000004200 */
[----:B------:R-:W5:Y:S03]  /*dbb0*/  MUFU.EX2 R58, R58 ;  /* 0x0000003a003a7308 */ /* 0x000f660000000800 */
[C---:B---3--:R-:W-:Y:S05]  /*dbc0*/  HMMA.16816.F32 R136, R4.reuse, R16, R136 ;  /* 0x000000100488723c */ /* 0x048fea0000001888 */
[----:B------:R-:W3:Y:S01]  /*dbd0*/  MUFU.EX2 R32, R32 ;  /* 0x0000002000207308 */ /* 0x000ee20000000800 */
[----:B------:R-:W-:Y:S01]  /*dbe0*/  HMMA.16816.F32 R132, R4, R18, R132 ;  /* 0x000000120484723c */ /* 0x000fe20000001884 */
[----:B------:R-:W4:Y:S06]  /*dbf0*/  LDSM.16.MT88.4 R16, [R230+0x8400] ;  /* 0x00840000e610783b */ /* 0x000f2c0000004200 */
[----:B------:R-:W1:Y:S01]  /*dc00*/  MUFU.EX2 R0, R0 ;  /* 0x0000000000007308 */ /* 0x000e620000000800 */
[C---:B--2---:R-:W-:Y:S01]  /*dc10*/  F2FP.F16.F32.PACK_AB R4, R60.reuse, R61 ;  /* 0x0000003d3c04723e */ /* 0x044fe200000000ff */
[----:B------:R-:W-:Y:S01]  /*dc20*/  FADD.FTZ R60, R60, R62 ;  /* 0x0000003e3c3c7221 */ /* 0x000fe20000010000 */
[----:B-----5:R-:W-:-:S03]  /*dc30*/  F2FP.F16.F32.PACK_AB R6, R58, R59 ;  /* 0x0000003b3a06723e */ /* 0x020fc600000000ff */
[----:B------:R-:W-:Y:S02]  /*dc40*/  FADD.FTZ R60, R59, R60 ;  /* 0x0000003c3b3c7221 */ /* 0x000fe40000010000 */
[----:B------:R-:W-:Y:S01]  /*dc50*/  MUFU.EX2 R33, R33 ;  /* 0x0000002100217308 */ /* 0x000fe20000000800 */
[----:B---3--:R-:W-:Y:S01]  /*dc60*/  FADD.FTZ R27, R32, R27 ;  /* 0x0000001b201b7221 */ /* 0x008fe20000010000 */
[----:B------:R-:W-:-:S06]  /*dc70*/  FADD.FTZ R58, R58, R60 ;  /* 0x0000003c3a3a7221 */ /* 0x000fcc0000010000 */
[----:B------:R-:W2:Y:S01]  /*dc80*/  MUFU.EX2 R34, R34 ;  /* 0x0000002200227308 */ /* 0x000ea20000000800 */
[C---:B-1----:R-:W-:Y:S01]  /*dc90*/  F2FP.F16.F32.PACK_AB R5, R0.reuse, R32 ;  /* 0x000000200005723e */ /* 0x042fe200000000ff */
[----:B------:R-:W-:Y:S01]  /*dca0*/  FADD.FTZ R27, R0, R27 ;  /* 0x0000001b001b7221 */ /* 0x000fe20000010000 */
[----:B------:R-:W-:-:S05]  /*dcb0*/  MOV R0, R88 ;  /* 0x0000005800007202 */ /* 0x000fca0000000f00 */
[----:B------:R-:W1:Y:S08]  /*dcc0*/  MUFU.EX2 R57, R57 ;  /* 0x0000003900397308 */ /* 0x000e700000000800 */
[----:B------:R-:W3:Y:S01]  /*dcd0*/  MUFU.EX2 R56, R56 ;  /* 0x0000003800387308 */ /* 0x000ee20000000800 */
[----:B--2---:R-:W-:Y:S01]  /*dce0*/  F2FP.F16.F32.PACK_AB R7, R34, R33 ;  /* 0x000000212207723e */ /* 0x004fe200000000ff */
[----:B------:R-:W-:-:S04]  /*dcf0*/  FADD.FTZ R33, R33, R27 ;  /* 0x0000001b21217221 */ /* 0x000fc80000010000 */
[----:B------:R-:W-:Y:S02]  /*dd00*/  FADD.FTZ R33, R34, R33 ;  /* 0x0000002122217221 */ /* 0x000fe40000010000 */
[----:B------:R-:W-:Y:S01]  /*dd10*/  MUFU.EX2 R55, R55 ;  /* 0x0000003700377308 */ /* 0x000fe20000000800 */
[----:B------:R-:W-:Y:S01]  /*dd20*/  HMMA.16816.F32 R20, R4, R8, R20 ;  /* 0x000000080414723c */ /* 0x000fe20000001814 */
[----:B-1----:R-:W-:-:S05]  /*dd30*/  FADD.FTZ R58, R57, R58 ;  /* 0x0000003a393a7221 */ /* 0x002fca0000010000 */
[C---:B------:R-:W-:Y:S01]  /*dd40*/  HMMA.16816.F32 R28, R4.reuse, R10, R28 ;  /* 0x0000000a041c723c */ /* 0x040fe2000000181c */
[----:B------:R-:W1:Y:S01]  /*dd50*/  MUFU.EX2 R54, R54 ;  /* 0x0000003600367308 */ /* 0x000e620000000800 */
[----:B------:R-:W2:Y:S04]  /*dd60*/  LDSM.16.MT88.4 R8, [R229+0x8400] ;  /* 0x00840000e508783b */ /* 0x000ea80000004200 */
[C---:B----4-:R-:W-:Y:S03]  /*dd70*/  HMMA.16816.F32 R136, R4.reuse, R12, R136 ;  /* 0x0000000c0488723c */ /* 0x050fe60000001888 */
[----:B------:R-:W4:Y:S03]  /*dd80*/  MUFU.EX2 R35, R35 ;  /* 0x0000002300237308 */ /* 0x000f260000000800 */
[----:B------:R-:W-:Y:S01]  /*dd90*/  HMMA.16816.F32 R132, R4, R14, R132 ;  /* 0x0000000e0484723c */ /* 0x000fe20000001884 */
[----:B------:R-:W5:Y:S04]  /*dda0*/  LDSM.16.MT88.4 R12, [R230+0x8800] ;  /* 0x00880000e60c783b */ /* 0x000f680000004200 */
[----:B------:R-:W2:Y:S02]  /*ddb0*/  MUFU.EX2 R45, R45 ;  /* 0x0000002d002d7308 */ /* 0x000ea40000000800 */
[C---:B---3--:R-:W-:Y:S01]  /*ddc0*/  F2FP.F16.F32.PACK_AB R4, R56.reuse, R57 ;  /* 0x000000393804723e */ /* 0x048fe200000000ff */
[----:B------:R-:W-:Y:S01]  /*ddd0*/  FADD.FTZ R56, R56, R58 ;  /* 0x0000003a38387221 */ /* 0x000fe20000010000 */
[----:B-1----:R-:W-:-:S03]  /*dde0*/  F2FP.F16.F32.PACK_AB R6, R54, R55 ;  /* 0x000000373606723e */ /* 0x002fc600000000ff */
[----:B------:R-:W-:Y:S01]  /*ddf0*/  FADD.FTZ R56, R55, R56 ;  /* 0x0000003837387221 */ /* 0x000fe20000010000 */
[----:B------:R-:W1:Y:S01]  /*de00*/  MUFU.EX2 R44, R44 ;  /* 0x0000002c002c7308 */ /* 0x000e620000000800 */
[----:B----4-:R-:W-:Y:S02]  /*de10*/  FADD.FTZ R33, R35, R33 ;  /* 0x0000002123217221 */ /* 0x010fe40000010000 */
[----:B------:R-:W-:-:S05]  /*de20*/  FADD.FTZ R54, R54, R56 ;  /* 0x0000003836367221 */ /* 0x000fca0000010000 */
[----:B------:R-:W3:Y:S01]  /*de30*/  MUFU.EX2 R46, R46 ;  /* 0x0000002e002e7308 */ /* 0x000ee20000000800 */
[C---:B--2---:R-:W-:Y:S01]  /*de40*/  F2FP.F16.F32.PACK_AB R5, R45.reuse, R35 ;  /* 0x000000232d05723e */ /* 0x044fe200000000ff */
[----:B------:R-:W-:-:S06]  /*de50*/  FADD.FTZ R45, R45, R33 ;  /* 0x000000212d2d7221 */ /* 0x000fcc0000010000 */
[----:B------:R-:W2:Y:S01]  /*de60*/  MUFU.EX2 R53, R53 ;  /* 0x0000003500357308 */ /* 0x000ea20000000800 */
[----:B-1----:R-:W-:-:S07]  /*de70*/  FADD.FTZ R45, R44, R45 ;  /* 0x0000002d2c2d7221 */ /* 0x002fce0000010000 */
[----:B------:R-:W-:Y:S01]  /*de80*/  MUFU.EX2 R52, R52 ;  /* 0x0000003400347308 */ /* 0x000fe20000000800 */
[C---:B---3--:R-:W-:Y:S01]  /*de90*/  F2FP.F16.F32.PACK_AB R7, R46.reuse, R44 ;  /* 0x0000002c2e07723e */ /* 0x048fe200000000ff */
[----:B------:R-:W-:-:S06]  /*dea0*/  FADD.FTZ R46, R46, R45 ;  /* 0x0000002d2e2e7221 */ /* 0x000fcc0000010000 */
[----:B------:R-:W-:Y:S01]  /*deb0*/  HMMA.16816.F32 R20, R4, R16, R20 ;  /* 0x000000100414723c */ /* 0x000fe20000001814 */
[----:B------:R-:W-:Y:S01]  /*dec0*/  MUFU.EX2 R51, R51 ;  /* 0x0000003300337308 */ /* 0x000fe20000000800 */
[----:B--2---:R-:W-:-:S04]  /*ded0*/  FADD.FTZ R54, R53, R54 ;  /* 0x0000003635367221 */ /* 0x004fc80000010000 */
[C---:B------:R-:W-:Y:S01]  /*dee0*/  HMMA.16816.F32 R28, R4.reuse, R18, R28 ;  /* 0x00000012041c723c */ /* 0x040fe2000000181c */
[----:B------:R-:W1:Y:S02]  /*def0*/  LDSM.16.MT88.4 R16, [R229+0x8800] ;  /* 0x00880000e510783b */ /* 0x000e640000004200 */
[----:B------:R-:W2:Y:S03]  /*df00*/  MUFU.EX2 R128, R129 ;  /* 0x0000008100807308 */ /* 0x000ea60000000800 */
[C---:B------:R-:W-:Y:S05]  /*df10*/  HMMA.16816.F32 R136, R4.reuse, R8, R136 ;  /* 0x000000080488723c */ /* 0x040fea0000001888 */
[----:B------:R-:W3:Y:S01]  /*df20*/  MUFU.EX2 R42, R42 ;  /* 0x0000002a002a7308 */ /* 0x000ee20000000800 */
[----:B------:R-:W-:Y:S01]  /*df30*/  HMMA.16816.F32 R132, R4, R10, R132 ;  /* 0x0000000a0484723c */ /* 0x000fe20000001884 */
[----:B------:R-:W4:Y:S06]  /*df40*/  LDSM.16.MT88.4 R8, [R229+0x8c00] ;  /* 0x008c0000e508783b */ /* 0x000f2c0000004200 */
[----:B------:R-:W5:Y:S01]  /*df50*/  MUFU.EX2 R41, R41 ;  /* 0x0000002900297308 */ /* 0x000f620000000800 */
[--C-:B------:R-:W-:Y:S01]  /*df60*/  FFMA.FTZ R4, R38, UR4, -R50.reuse ;  /* 0x0000000426047c23 */ /* 0x100fe20008010832 */
[----:B------:R-:W-:Y:S01]  /*df70*/  FFMA.FTZ R38, R37, UR4, -R50 ;  /* 0x0000000425267c23 */ /* 0x000fe20008010832 */
[----:B--2---:R-:W-:-:S05]  /*df80*/  F2FP.F16.F32.PACK_AB R6, R128, R51 ;  /* 0x000000338006723e */ /* 0x004fca00000000ff */
[----:B------:R-:W2:Y:S01]  /*df90*/  MUFU.EX2 R40, R40 ;  /* 0x0000002800287308 */ /* 0x000ea20000000800 */
[----:B---3--:R-:W-:-:S07]  /*dfa0*/  FADD.FTZ R46, R42, R46 ;  /* 0x0000002e2a2e7221 */ /* 0x008fce0000010000 */
[----:B------:R-:W3:Y:S01]  /*dfb0*/  MUFU.EX2 R39, R39 ;  /* 0x0000002700277308 */ /* 0x000ee20000000800 */
[C---:B-----5:R-:W-:Y:S01]  /*dfc0*/  F2FP.F16.F32.PACK_AB R5, R41.reuse, R42 ;  /* 0x0000002a2905723e */ /* 0x060fe200000000ff */
[----:B------:R-:W-:-:S06]  /*dfd0*/  FADD.FTZ R41, R41, R46 ;  /* 0x0000002e29297221 */ /* 0x000fcc0000010000 */
[----:B------:R5:W1:Y:S01]  /*dfe0*/  MUFU.EX2 R37, R4 ;  /* 0x0000000400257308 */ /* 0x000a620000000800 */
[----:B--2---:R-:W-:-:S07]  /*dff0*/  FADD.FTZ R41, R40, R41 ;  /* 0x0000002928297221 */ /* 0x004fce0000010000 */
[----:B------:R-:W2:Y:S01]  /*e000*/  MUFU.EX2 R24, R24 ;  /* 0x0000001800187308 */ /* 0x000ea20000000800 */
[C---:B---3--:R-:W-:Y:S01]  /*e010*/  F2FP.F16.F32.PACK_AB R7, R39.reuse, R40 ;  /* 0x000000282707723e */ /* 0x048fe200000000ff */
[----:B------:R-:W-:-:S06]  /*e020*/  FADD.FTZ R39, R39, R41 ;  /* 0x0000002927277221 */ /* 0x000fcc0000010000 */
[----:B------:R-:W3:Y:S01]  /*e030*/  MUFU.EX2 R2, R2 ;  /* 0x0000000200027308 */ /* 0x000ee20000000800 */
[C---:B-----5:R-:W-:Y:S01]  /*e040*/  F2FP.F16.F32.PACK_AB R4, R52.reuse, R53 ;  /* 0x000000353404723e */ /* 0x060fe200000000ff */
[----:B------:R-:W-:Y:S01]  /*e050*/  FADD.FTZ R52, R52, R54 ;  /* 0x0000003634347221 */ /* 0x000fe20000010000 */
[----:B-1----:R-:W-:-:S03]  /*e060*/  FADD.FTZ R39, R37, R39 ;  /* 0x0000002725277221 */ /* 0x002fc60000010000 */
[----:B------:R-:W-:Y:S02]  /*e070*/  FADD.FTZ R52, R51, R52 ;  /* 0x0000003433347221 */ /* 0x000fe40000010000 */
[----:B------:R-:W-:Y:S01]  /*e080*/  HMMA.16816.F32 R20, R4, R12, R20 ;  /* 0x0000000c0414723c */ /* 0x000fe20000001814 */
[----:B------:R-:W1:Y:S01]  /*e090*/  MUFU.EX2 R43, R43 ;  /* 0x0000002b002b7308 */ /* 0x000e620000000800 */
[----:B------:R-:W-:-:S04]  /*e0a0*/  FADD.FTZ R128, R128, R52 ;  /* 0x0000003480807221 */ /* 0x000fc80000010000 */
[C---:B------:R-:W-:Y:S01]  /*e0b0*/  HMMA.16816.F32 R28, R4.reuse, R14, R28 ;  /* 0x0000000e041c723c */ /* 0x040fe2000000181c */
[----:B------:R-:W-:Y:S01]  /*e0c0*/  FFMA.FTZ R12, R36, UR4, -R50 ;  /* 0x00000004240c7c23 */ /* 0x000fe20008010832 */
[----:B--2---:R-:W-:Y:S01]  /*e0d0*/  FADD.FTZ R128, R24, R128 ;  /* 0x0000008018807221 */ /* 0x004fe20000010000 */
[----:B------:R-:W2:Y:S03]  /*e0e0*/  MUFU.EX2 R248, R248 ;  /* 0x000000f800f87308 */ /* 0x000ea60000000800 */
[----:B------:R-:W-:Y:S01]  /*e0f0*/  HMMA.16816.F32 R136, R4, R16, R136 ;  /* 0x000000100488723c */ /* 0x000fe20000001888 */
[----:B---3--:R-:W-:-:S04]  /*e100*/  FADD.FTZ R128, R2, R128 ;  /* 0x0000008002807221 */ /* 0x008fc80000010000 */
[----:B------:R-:W3:Y:S01]  /*e110*/  MUFU.EX2 R38, R38 ;  /* 0x0000002600267308 */ /* 0x000ee20000000800 */
[----:B------:R-:W-:Y:S01]  /*e120*/  HMMA.16816.F32 R132, R4, R18, R132 ;  /* 0x000000120484723c */ /* 0x000fe20000001884 */
[----:B-1----:R-:W-:-:S06]  /*e130*/  FADD.FTZ R128, R43, R128 ;  /* 0x000000802b807221 */ /* 0x002fcc0000010000 */
[----:B------:R-:W1:Y:S01]  /*e140*/  MUFU.EX2 R12, R12 ;  /* 0x0000000c000c7308 */ /* 0x000e620000000800 */
[----:B------:R-:W-:Y:S02]  /*e150*/  F2FP.F16.F32.PACK_AB R4, R2, R24 ;  /* 0x000000180204723e */ /* 0x000fe400000000ff */
[C---:B--2---:R-:W-:Y:S01]  /*e160*/  F2FP.F16.F32.PACK_AB R6, R248.reuse, R43 ;  /* 0x0000002bf806723e */ /* 0x044fe200000000ff */
[----:B------:R-:W-:Y:S01]  /*e170*/  FADD.FTZ R248, R248, R128 ;  /* 0x00000080f8f87221 */ /* 0x000fe20000010000 */
[----:B------:R-:W-:-:S03]  /*e180*/  MOV R2, R89 ;  /* 0x0000005900027202 */ /* 0x000fc60000000f00 */
[----:B------:R-:W2:Y:S01]  /*e190*/  MUFU.EX2 R247, R247 ;  /* 0x000000f700f77308 */ /* 0x000ea20000000800 */
[C---:B---3--:R-:W-:Y:S01]  /*e1a0*/  F2FP.F16.F32.PACK_AB R5, R38.reuse, R37 ;  /* 0x000000252605723e */ /* 0x048fe200000000ff */
[----:B------:R-:W-:-:S04]  /*e1b0*/  FADD.FTZ R39, R38, R39 ;  /* 0x0000002726277221 */ /* 0x000fc80000010000 */
[----:B-1----:R-:W-:Y:S01]  /*e1c0*/  FADD.FTZ R39, R12, R39 ;  /* 0x000000270c277221 */ /* 0x002fe20000010000 */
[----:B--2---:R-:W-:-:S03]  /*e1d0*/  F2FP.F16.F32.PACK_AB R7, R247, R12 ;  /* 0x0000000cf707723e */ /* 0x004fc600000000ff */
[----:B------:R-:W-:-:S04]  /*e1e0*/  FADD.FTZ R247, R247, R39 ;  /* 0x00000027f7f77221 */ /* 0x000fc80000010000 */
[C---:B------:R-:W-:Y:S06]  /*e1f0*/  HMMA.16816.F32 R144, R4.reuse, R140, R20 ;  /* 0x0000008c0490723c */ /* 0x040fec0000001814 */
[C---:B------:R-:W-:Y:S06]  /*e200*/  HMMA.16816.F32 R140, R4.reuse, R142, R28 ;  /* 0x0000008e048c723c */ /* 0x040fec000000181c */
[C---:B----4-:R-:W-:Y:S06]  /*e210*/  HMMA.16816.F32 R136, R4.reuse, R8, R136 ;  /* 0x000000080488723c */ /* 0x050fec0000001888 */
[----:B------:R-:W-:-:S15]  /*e220*/  HMMA.16816.F32 R132, R4, R10, R132 ;  /* 0x0000000a0484723c */ /* 0x000fde0000001884 */
[----:B------:R-:W-:-:S09]  /*e230*/  NOP ;  /* 0x0000000000007918 */ /* 0x000fd20000000000 */
.L_x_1170:
[----:B------:R-:W-:Y:S05]  /*e240*/  @!P1 BRA `(.L_x_1178) ;  /* 0x0000004400f09947 */ /* 0x000fea0003800000 */
[----:B------:R-:W-:Y:S01]  /*e250*/  ULDC UR5, c[0x0][0x250] ;  /* 0x0000940000057ab9 */ /* 0x000fe20000000800 */
[----:B------:R-:W-:Y:S01]  /*e260*/  IMAD.MOV.U32 R3, RZ, RZ, R0 ;  /* 0x000000ffff037224 */ /* 0x000fe200078e0000 */
[----:B------:R-:W-:Y:S01]  /*e270*/  ULEA UR5, -UR5, URZ, 0x8 ;  /* 0x0000003f05057291 */ /* 0x000fe2000f8e413f */
[----:B------:R-:W-:-:S03]  /*e280*/  IMAD.MOV.U32 R148, RZ, RZ, R2 ;  /* 0x000000ffff947224 */ /* 0x000fc600078e0002 */
[----:B------:R-:W-:Y:S02]  /*e290*/  USHF.R.S32.HI UR4, URZ, 0x1f, UR5 ;  /* 0x0000001f3f047899 */ /* 0x000fe40008011405 */
[----:B------:R-:W-:Y:S01]  /*e2a0*/  MOV R244, UR5 ;  /* 0x0000000500f47c02 */ /* 0x000fe20008000f00 */
[----:B------:R-:W-:-:S03]  /*e2b0*/  ULDC UR5, c[0x0][0x2d0] ;  /* 0x0000b40000057ab9 */ /* 0x000fc60000000800 */
[----:B------:R-:W-:Y:S01]  /*e2c0*/  MOV R241, UR4 ;  /* 0x0000000400f17c02 */ /* 0x000fe20008000f00 */
[----:B------:R-:W-:-:S06]  /*e2d0*/  ULDC UR4, c[0x0][0x2ec] ;  /* 0x0000bb0000047ab9 */ /* 0x000fcc0000000800 */
.L_x_1182:
[----:B------:R-:W-:Y:S01]  /*e2e0*/  ISETP.GE.AND P0, PT, R239, UR5, PT ;  /* 0x00000005ef007c0c */ /* 0x000fe2000bf06270 */
[----:B------:R-:W-:Y:S04]  /*e2f0*/  DEPBAR.LE SB0, 0x0 ;  /* 0x000080000000791a */ /* 0x000fe80000000000 */
[----:B------:R-:W-:Y:S01]  /*e300*/  BAR.SYNC.DEFER_BLOCKING 0x0 ;  /* 0x0000000000007b1d */ /* 0x000fe20000010000 */
[----:B------:R-:W-:Y:S01]  /*e310*/  VIADD R237, R237, 0xffffffff ;  /* 0xffffffffeded7836 */ /* 0x000fe20000000000 */
[----:B------:R-:W-:Y:S01]  /*e320*/  MOV R2, R244 ;  /* 0x000000f400027202 */ /* 0x000fe20000000f00 */
[----:B------:R-:W-:Y:S05]  /*e330*/  IMAD.MOV.U32 R0, RZ, RZ, R241 ;  /* 0x000000ffff007224 */ /* 0x000fea00078e00f1 */
[----:B------:R-:W1:Y:S08]  /*e340*/  @!P0 LDC.64 R6, c[0x0][0x250] ;  /* 0x00009400ff068b82 */ /* 0x000e700000000a00 */
[----:B------:R-:W2:Y:S08]  /*e350*/  @!P0 LDC.64 R4, c[0x0][0x250] ;  /* 0x00009400ff048b82 */ /* 0x000eb00000000a00 */
[----:B------:R-:W3:Y:S08]  /*e360*/  @!P0 LDC.64 R12, c[0x0][0x250] ;  /* 0x00009400ff0c8b82 */ /* 0x000ef00000000a00 */
[----:B------:R-:W4:Y:S01]  /*e370*/  @!P0 LDC.64 R10, c[0x0][0x250] ;  /* 0x00009400ff0a8b82 */ /* 0x000f220000000a00 */
[----:B------:R-:W-:Y:S05]  /*e380*/  @!P6 BRA `(.L_x_1179) ;  /* 0x0000000000f8e947 */ /* 0x000fea0003800000 */
[----:B------:R-:W5:Y:S01]  /*e390*/  LDC R0, c[0x0][0x380] ;  /* 0x0000e000ff007b82 */ /* 0x000f620000000800 */
[----:B------:R-:W-:Y:S04]  /*e3a0*/  SHF.L.U32 R8, R237, 0x8, RZ ;  /* 0x00000008ed087819 */ /* 0x000fe800000006ff */
[----:B------:R-:W-:Y:S01]  /*e3b0*/  IABS R14, R8 ;  /* 0x00000008000e7213 */ /* 0x000fe20000000000 */
[C---:B------:R-:W-:Y:S05]  /*e3c0*/  VIADD R19, R8.reuse, 0x100 ;  /* 0x0000010008137836 */ /* 0x040fea0000000000 */
[----:B------:R-:W-:Y:S02]  /*e3d0*/  IABS R16, R19 ;  /* 0x0000001300107213 */ /* 0x000fe40000000000 */
[-C--:B-----5:R-:W-:Y:S02]  /*e3e0*/  IABS R2, R0.reuse ;  /* 0x0000000000027213 */ /* 0x0a0fe40000000000 */
[-C--:B------:R-:W-:Y:S02]  /*e3f0*/  LOP3.LUT R8, R8, R0.reuse, RZ, 0x3c, !PT ;  /* 0x0000000008087212 */ /* 0x080fe400078e3cff */
[----:B------:R-:W5:Y:S01]  /*e400*/  I2F.RP R20, R2 ;  /* 0x0000000200147306 */ /* 0x000f620000209400 */
[----:B------:R-:W-:Y:S02]  /*e410*/  LOP3.LUT R19, R19, R0, RZ, 0x3c, !PT ;  /* 0x0000000013137212 */ /* 0x000fe400078e3cff */
[----:B------:R-:W-:Y:S07]  /*e420*/  ISETP.GE.AND P1, PT, R8, RZ, PT ;  /* 0x000000ff0800720c */ /* 0x000fee0003f26270 */
[----:B-----5:R-:W5:Y:S02]  /*e430*/  MUFU.RCP R20, R20 ;  /* 0x0000001400147308 */ /* 0x020f640000001000 */
[----:B-----5:R-:W-:Y:S08]  /*e440*/  VIADD R20, R20, 0xffffffe ;  /* 0x0ffffffe14147836 */ /* 0x020ff00000000000 */
[----:B------:R-:W5:Y:S02]  /*e450*/  F2I.FTZ.U32.TRUNC.NTZ R21, R20 ;  /* 0x0000001400157305 */ /* 0x000f64000021f000 */
[--C-:B-----5:R-:W-:Y:S02]  /*e460*/  IMAD.MOV R18, RZ, RZ, -R21.reuse ;  /* 0x000000ffff127224 */ /* 0x120fe400078e0a15 */
        /* <DEDUP_REMOVED lines=31> */
[----:B------:R-:W5:Y:S01]  /*e660*/  LDG.E R2, desc[UR10][R18.64] ;  /* 0x0000000a12027981 */ /* 0x000f62000c1e1900 */
[----:B------:R-:W1:Y:S01]  /*e670*/  LDC.64 R8, c[0x0][0x238] ;  /* 0x00008e00ff087b82 */ /* 0x000e620000000a00 */
[----:B------:R-:W-:Y:S02]  /*e680*/  IMAD R17, R17, R0, -0x100 ;  /* 0xffffff0011117424 */ /* 0x000fe400078e0200 */
[----:B------:R2:W5:Y:S03]  /*e690*/  LDG.E R16, desc[UR10][R14.64] ;  /* 0x0000000a0e107981 */ /* 0x000566000c1e1900 */
[----:B------:R-:W-:Y:S02]  /*e6a0*/  SHF.R.S32.HI R0, RZ, 0x1f, R17 ;  /* 0x0000001fff007819 */ /* 0x000fe40000011411 */
[----:B--2---:R-:W2:Y:S03]  /*e6b0*/  LDC.64 R14, c[0x0][0x250] ;  /* 0x00009400ff0e7b82 */ /* 0x004ea60000000a00 */
[-C--:B--2---:R-:W-:Y:S02]  /*e6c0*/  IMAD R0, R0, R14.reuse, RZ ;  /* 0x0000000e00007224 */ /* 0x084fe400078e02ff */
[C---:B------:R-:W-:Y:S04]  /*e6d0*/  IMAD.WIDE.U32 R18, R17.reuse, R14, RZ ;  /* 0x0000000e11127225 */ /* 0x040fe800078e00ff */
[----:B------:R-:W-:Y:S05]  /*e6e0*/  IMAD R0, R17, R15, R0 ;  /* 0x0000000f11007224 */ /* 0x000fea00078e0200 */
[----:B------:R-:W-:Y:S01]  /*e6f0*/  IADD3 R19, R19, R0, RZ ;  /* 0x0000000013137210 */ /* 0x000fe20007ffe0ff */
[----:B-----5:R-:W-:Y:S04]  /*e700*/  IMAD.IADD R2, R2, 0x1, -R16 ;  /* 0x0000000102027824 */ /* 0x020fe800078e0a10 */
[-C--:B-1----:R-:W-:Y:S01]  /*e710*/  IMAD.WIDE.U32 R18, R2, R8.reuse, R18 ;  /* 0x0000000802127225 */ /* 0x082fe200078e0012 */
[----:B------:R-:W-:Y:S05]  /*e720*/  SHF.R.S32.HI R14, RZ, 0x1f, R2 ;  /* 0x0000001fff0e7819 */ /* 0x000fea0000011402 */
[----:B------:R-:W-:Y:S04]  /*e730*/  IMAD R14, R14, R8, RZ ;  /* 0x000000080e0e7224 */ /* 0x000fe800078e02ff */
[----:B------:R-:W-:Y:S01]  /*e740*/  IMAD R14, R2, R9, R14 ;  /* 0x00000009020e7224 */ /* 0x000fe200078e020e */
[----:B------:R-:W-:Y:S03]  /*e750*/  MOV R2, R18 ;  /* 0x0000001200027202 */ /* 0x000fe60000000f00 */
[----:B------:R-:W-:Y:S07]  /*e760*/  IMAD.IADD R0, R19, 0x1, R14 ;  /* 0x0000000113007824 */ /* 0x000fee00078e020e */
.L_x_1179:
[-C--:B------:R-:W-:Y:S01]  /*e770*/  LEA R250, P2, R2, R153.reuse, 0x1 ;  /* 0x0000009902fa7211 */ /* 0x080fe200078408ff */
[----:B------:R-:W-:Y:S01]  /*e780*/  @P0 STS [R238+0x5000], RZ ;  /* 0x005000ffee000388 */ /* 0x000fe20000000800 */
[----:B-1----:R-:W-:Y:S01]  /*e790*/  @!P0 LEA R15, P1, R6, R2, 0x5 ;  /* 0x00000002060f8211 */ /* 0x002fe200078228ff */
[----:B------:R-:W1:Y:S01]  /*e7a0*/  @!P0 LDC.64 R8, c[0x0][0x250] ;  /* 0x00009400ff088b82 */ /* 0x000e620000000a00 */
[----:B------:R-:W-:Y:S01]  /*e7b0*/  LEA.HI.X R251, R2, R152, R0, 0x1, P2 ;  /* 0x0000009802fb7211 */ /* 0x000fe200010f0c00 */
[----:B------:R-:W-:Y:S01]  /*e7c0*/  @P0 STS [R238+0x5004], RZ ;  /* 0x005004ffee000388 */ /* 0x000fe20000000800 */
[----:B------:R-:W-:Y:S01]  /*e7d0*/  @!P0 LEA.HI.X R7, R6, R0, R7, 0x5, P1 ;  /* 0x0000000006078211 */ /* 0x000fe200008f2c07 */
[----:B------:R-:W-:Y:S01]  /*e7e0*/  @!P0 IMAD.MOV.U32 R18, RZ, RZ, R2 ;  /* 0x000000ffff128224 */ /* 0x000fe200078e0002 */
[CC--:B------:R-:W-:Y:S01]  /*e7f0*/  @!P0 LEA R16, P2, R15.reuse, R153.reuse, 0x1 ;  /* 0x000000990f108211 */ /* 0x0c0fe200078408ff */
[----:B------:R-:W-:Y:S01]  /*e800*/  @P0 STS.64 [R238+0x5008], RZ ;  /* 0x005008ffee000388 */ /* 0x000fe20000000a00 */
[C---:B--2---:R-:W-:Y:S01]  /*e810*/  @!P0 LEA R14, P1, R4.reuse, R2, 0x6 ;  /* 0x00000002040e8211 */ /* 0x044fe200078230ff */
[----:B------:R-:W-:Y:S01]  /*e820*/  @!P0 IMAD.MOV.U32 R19, RZ, RZ, R0 ;  /* 0x000000ffff138224 */ /* 0x000fe200078e0000 */
[----:B------:R-:W-:Y:S01]  /*e830*/  @!P0 LEA.HI.X R17, R15, R152, R7, 0x1, P2 ;  /* 0x000000980f118211 */ /* 0x000fe200010f0c07 */
[----:B------:R-:W-:Y:S01]  /*e840*/  @!PT LDS RZ, [RZ] ;  /* 0x00000000fffff984 */ /* 0x000fe20000000800 */
[----:B------:R-:W-:Y:S01]  /*e850*/  @!PT LDS RZ, [RZ] ;  /* 0x00000000fffff984 */ /* 0x000fe20000000800 */
[----:B------:R-:W-:Y:S01]  /*e860*/  @!PT LDS RZ, [RZ] ;  /* 0x00000000fffff984 */ /* 0x000fe20000000800 */
[----:B------:R-:W-:Y:S01]  /*e870*/  @!P0 LDGSTS.E.BYPASS.LTC128B.128 [R238+0x5000], desc[UR10][R250.64] ;  /* 0x05000000faee8fae */ /* 0x000fe2000b901d4a */
[----:B------:R-:W-:Y:S01]  /*e880*/  @!P0 LEA.HI.X R15, R4, R0, R5, 0x6, P1 ;  /* 0x00000000040f8211 */ /* 0x000fe200008f3405 */
[----:B---3--:R-:W-:Y:S01]  /*e890*/  @!P0 IMAD.WIDE.U32 R18, R12, 0x60, R18 ;  /* 0x000000600c128825 */ /* 0x008fe200078e0012 */
[-C--:B------:R-:W-:Y:S01]  /*e8a0*/  @!P0 LEA R20, P2, R14, R153.reuse, 0x1 ;  /* 0x000000990e148211 */ /* 0x080fe200078408ff */
[----:B------:R-:W-:Y:S01]  /*e8b0*/  @P0 STS.128 [R238+0x5800], RZ ;  /* 0x005800ffee000388 */ /* 0x000fe20000000c00 */
[----:B----4-:R-:W-:Y:S01]  /*e8c0*/  @!P0 LEA R12, P1, R10, R2, 0x7 ;  /* 0x000000020a0c8211 */ /* 0x010fe200078238ff */
        /* <DEDUP_REMOVED lines=8> */
[----:B------:R-:W-:Y:S01]  /*e950*/  @!P0 LEA.HI.X R11, R10, R0, R11, 0x7, P1 ;  /* 0x000000000a0b8211 */ /* 0x000fe200008f3c0b */
[----:B------:R-:W-:Y:S01]  /*e960*/  @P0 STS.128 [R238+0x6000], RZ ;  /* 0x006000ffee000388 */ /* 0x000fe20000000c00 */
[----:B------:R-:W3:Y:S01]  /*e970*/  @!P0 LDC.64 R6, c[0x0][0x250] ;  /* 0x00009400ff068b82 */ /* 0x000ee20000000a00 */
[-C--:B------:R-:W-:Y:S01]  /*e980*/  @!P0 LEA R10, P1, R12, R153.reuse, 0x1 ;  /* 0x000000990c0a8211 */ /* 0x080fe200078208ff */
[--C-:B------:R-:W-:Y:S01]  /*e990*/  @!P0 IMAD.MOV.U32 R19, RZ, RZ, R0.reuse ;  /* 0x000000ffff138224 */ /* 0x100fe200078e0000 */
[----:B------:R-:W-:Y:S01]  /*e9a0*/  @!PT LDS RZ, [RZ] ;  /* 0x00000000fffff984 */ /* 0x000fe20000000800 */
[----:B------:R-:W-:Y:S01]  /*e9b0*/  @!PT LDS RZ, [RZ] ;  /* 0x00000000fffff984 */ /* 0x000fe20000000800 */
[----:B------:R-:W-:Y:S01]  /*e9c0*/  @!PT LDS RZ, [RZ] ;  /* 0x00000000fffff984 */ /* 0x000fe20000000800 */
[----:B------:R-:W-:Y:S01]  /*e9d0*/  @!P0 LDGSTS.E.BYPASS.LTC128B.128 [R238+0x6000], desc[UR10][R20.64] ;  /* 0x0600000014ee8fae */ /* 0x000fe2000b901d4a */
[-C--:B------:R-:W-:Y:S01]  /*e9e0*/  @!P0 LEA.HI.X R15, R18, R152.reuse, R13, 0x1, P2 ;  /* 0x00000098120f8211 */ /* 0x080fe200010f0c0d */
[----:B------:R-:W-:Y:S01]  /*e9f0*/  @!P0 IMAD.MOV.U32 R13, RZ, RZ, R0 ;  /* 0x000000ffff0d8224 */ /* 0x000fe200078e0000 */
[-C--:B------:R-:W-:Y:S01]  /*ea00*/  @!P0 LEA.HI.X R11, R12, R152.reuse, R11, 0x1, P1 ;  /* 0x000000980c0b8211 */ /* 0x080fe200008f0c0b */
[----:B------:R-:W-:Y:S01]  /*ea10*/  @P0 STS.128 [R238+0x6800], RZ ;  /* 0x006800ffee000388 */ /* 0x000fe20000000c00 */
[--C-:B------:R-:W-:Y:S01]  /*ea20*/  @!P0 IMAD.MOV.U32 R12, RZ, RZ, R2.reuse ;  /* 0x000000ffff0c8224 */ /* 0x100fe200078e0002 */
[----:B------:R-:W4:Y:S01]  /*ea30*/  @!P0 LDC.64 R4, c[0x0][0x250] ;  /* 0x00009400ff048b82 */ /* 0x000f220000000a00 */
[--C-:B------:R-:W-:Y:S01]  /*ea40*/  @!P0 IMAD.MOV.U32 R18, RZ, RZ, R2.reuse ;  /* 0x000000ffff128224 */ /* 0x100fe200078e0002 */
        /* <DEDUP_REMOVED lines=8> */
[----:B------:R-:W-:Y:S01]  /*ead0*/  @!P0 LDGSTS.E.BYPASS.LTC128B.128 [R238+0x7000], desc[UR10][R10.64] ;  /* 0x070000000aee8fae */ /* 0x000fe2000b901d4a */
[----:B--2---:R-:W-:Y:S03]  /*eae0*/  @!P0 IMAD.MOV.U32 R16, RZ, RZ, R2 ;  /* 0x000000ffff108224 */ /* 0x004fe600078e0002 */
[----:B------:R-:W-:Y:S01]  /*eaf0*/  @P0 STS.128 [R238+0x7800], RZ ;  /* 0x007800ffee000388 */ /* 0x000fe20000000c00 */
[----:B------:R-:W-:Y:S02]  /*eb00*/  @!P0 IMAD.MOV.U32 R17, RZ, RZ, R0 ;  /* 0x000000ffff118224 */ /* 0x000fe400078e0000 */
[----:B----4-:R-:W-:Y:S04]  /*eb10*/  @!P0 IMAD.WIDE.U32 R18, R4, 0xe0, R18 ;  /* 0x000000e004128825 */ /* 0x010fe800078e0012 */
[----:B-1----:R-:W-:Y:S01]  /*eb20*/  @!P0 IMAD.WIDE.U32 R12, R8, 0xa0, R12 ;  /* 0x000000a0080c8825 */ /* 0x002fe200078e000c */
[-C--:B------:R-:W-:Y:S03]  /*eb30*/  @!P0 LEA R4, P1, R18, R153.reuse, 0x1 ;  /* 0x0000009912048211 */ /* 0x080fe600078208ff */
[----:B------:R-:W-:Y:S01]  /*eb40*/  @!P0 IMAD R9, R9, 0xa0, RZ ;  /* 0x000000a009098824 */ /* 0x000fe200078e02ff */
[-C--:B------:R-:W-:Y:S01]  /*eb50*/  @!P0 LEA R8, P3, R12, R153.reuse, 0x1 ;  /* 0x000000990c088211 */ /* 0x080fe200078608ff */
[----:B---3--:R-:W-:Y:S04]  /*eb60*/  @!P0 IMAD.WIDE.U32 R16, R6, 0xc0, R16 ;  /* 0x000000c006108825 */ /* 0x008fe800078e0010 */
[----:B------:R-:W-:Y:S01]  /*eb70*/  @!P0 IMAD.IADD R9, R9, 0x1, R13 ;  /* 0x0000000109098824 */ /* 0x000fe200078e020d */
[----:B------:R-:W-:Y:S01]  /*eb80*/  @!P0 LEA R6, P2, R16, R153, 0x1 ;  /* 0x0000009910068211 */ /* 0x000fe200078408ff */
[----:B------:R-:W-:Y:S02]  /*eb90*/  @!P0 IMAD R7, R7, 0xc0, RZ ;  /* 0x000000c007078824 */ /* 0x000fe400078e02ff */
[----:B------:R-:W-:Y:S01]  /*eba0*/  @!P0 IMAD R5, R5, 0xe0, RZ ;  /* 0x000000e005058824 */ /* 0x000fe200078e02ff */
[-C--:B------:R-:W-:Y:S01]  /*ebb0*/  @!P0 LEA.HI.X R9, R12, R152.reuse, R9, 0x1, P3 ;  /* 0x000000980c098211 */ /* 0x080fe200018f0c09 */
[----:B------:R-:W-:Y:S02]  /*ebc0*/  @!P0 IMAD.IADD R7, R7, 0x1, R17 ;  /* 0x0000000107078824 */ /* 0x000fe400078e0211 */
[----:B------:R-:W-:Y:S02]  /*ebd0*/  @!P0 IMAD.IADD R5, R5, 0x1, R19 ;  /* 0x0000000105058824 */ /* 0x000fe400078e0213 */
[----:B------:R-:W-:Y:S01]  /*ebe0*/  @!PT LDS RZ, [RZ] ;  /* 0x00000000fffff984 */ /* 0x000fe20000000800 */
[----:B------:R-:W-:Y:S01]  /*ebf0*/  @!PT LDS RZ, [RZ] ;  /* 0x00000000fffff984 */ /* 0x000fe20000000800 */
[----:B------:R-:W-:Y:S01]  /*ec00*/  @!PT LDS RZ, [RZ] ;  /* 0x00000000fffff984 */ /* 0x000fe20000000800 */
[----:B------:R1:W-:Y:S01]  /*ec10*/  @!P0 LDGSTS.E.BYPASS.LTC128B.128 [R238+0x7800], desc[UR10][R8.64] ;  /* 0x0780000008ee8fae */ /* 0x0003e2000b901d4a */
[-C--:B------:R-:W-:Y:S02]  /*ec20*/  @!P0 LEA.HI.X R7, R16, R152.reuse, R7, 0x1, P2 ;  /* 0x0000009810078211 */ /* 0x080fe400010f0c07 */
[----:B------:R-:W-:Y:S01]  /*ec30*/  @!P0 LEA.HI.X R5, R18, R152, R5, 0x1, P1 ;  /* 0x0000009812058211 */ /* 0x000fe200008f0c05 */
[----:B------:R-:W-:Y:S01]  /*ec40*/  @P0 STS.128 [R238+0x8000], RZ ;  /* 0x008000ffee000388 */ /* 0x000fe20000000c00 */
[----:B------:R-:W-:Y:S03]  /*ec50*/  ISETP.GT.AND P1, PT, R237, R236, PT ;  /* 0x000000eced00720c */ /* 0x000fe60003f24270 */
        /* <DEDUP_REMOVED lines=35> */
[----:B------:R-:W1:Y:S03]  /*ee90*/  LDSM.16.M88.4 R164, [R228] ;  /* 0x00000000e4a4783b */ /* 0x000e660000000200 */
[C---:B---3--:R-:W-:Y:S01]  /*eea0*/  HMMA.16816.F32 R28, R128.reuse, R32, RZ ;  /* 0x00000020801c723c */ /* 0x048fe200000018ff */
[----:B------:R-:W3:Y:S04]  /*eeb0*/  LDSM.16.M88.4 R168, [R227] ;  /* 0x00000000e3a8783b */ /* 0x000ee80000000200 */
[----:B------:R-:W3:Y:S01]  /*eec0*/  LDSM.16.M88.4 R172, [R226] ;  /* 0x00000000e2ac783b */ /* 0x000ee20000000200 */
[C---:B------:R-:W-:Y:S03]  /*eed0*/  HMMA.16816.F32 R32, R128.reuse, R34, RZ ;  /* 0x000000228020723c */ /* 0x040fe600000018ff */
[----:B------:R-:W3:Y:S03]  /*eee0*/  LDSM.16.M88.4 R176, [R225] ;  /* 0x00000000e1b0783b */ /* 0x000ee60000000200 */
[C---:B----4-:R-:W-:Y:S01]  /*eef0*/  HMMA.16816.F32 R36, R128.reuse, R40, RZ ;  /* 0x000000288024723c */ /* 0x050fe200000018ff */
[----:B------:R-:W4:Y:S04]  /*ef00*/  LDSM.16.M88.4 R180, [R224] ;  /* 0x00000000e0b4783b */ /* 0x000f280000000200 */
[----:B------:R-:W4:Y:S01]  /*ef10*/  LDSM.16.M88.4 R184, [R223] ;  /* 0x00000000dfb8783b */ /* 0x000f220000000200 */
[C---:B------:R-:W-:Y:S03]  /*ef20*/  HMMA.16816.F32 R40, R128.reuse, R42, RZ ;  /* 0x0000002a8028723c */ /* 0x040fe600000018ff */
[----:B------:R-:W4:Y:S03]  /*ef30*/  LDSM.16.M88.4 R188, [R222] ;  /* 0x00000000debc783b */ /* 0x000f260000000200 */
[C---:B-----5:R-:W-:Y:S01]  /*ef40*/  HMMA.16816.F32 R44, R128.reuse, R48, RZ ;  /* 0x00000030802c723c */ /* 0x060fe200000018ff */
[----:B------:R-:W5:Y:S04]  /*ef50*/  LDSM.16.M88.4 R192, [R221] ;  /* 0x00000000ddc0783b */ /* 0x000f680000000200 */
[----:B------:R-:W-:Y:S01]  /*ef60*/  LDSM.16.M88.4 R196, [R219] ;  /* 0x00000000dbc4783b */ /* 0x000fe20000000200 */
[C---:B------:R-:W-:Y:S03]  /*ef70*/  HMMA.16816.F32 R48, R128.reuse, R50, RZ ;  /* 0x000000328030723c */ /* 0x040fe600000018ff */
[----:B------:R-:W-:Y:S03]  /*ef80*/  LDSM.16.M88.4 R200, [R218] ;  /* 0x00000000dac8783b */ /* 0x000fe60000000200 */
[C---:B------:R-:W-:Y:S01]  /*ef90*/  HMMA.16816.F32 R52, R128.reuse, R56, RZ ;  /* 0x000000388034723c */ /* 0x040fe200000018ff */
[----:B------:R-:W-:Y:S04]  /*efa0*/  LDSM.16.M88.4 R204, [R217] ;  /* 0x00000000d9cc783b */ /* 0x000fe80000000200 */
[----:B------:R-:W-:Y:S01]  /*efb0*/  LDSM.16.M88.4 R208, [R216] ;  /* 0x00000000d8d0783b */ /* 0x000fe20000000200 */
[C---:B------:R-:W-:Y:S03]  /*efc0*/  HMMA.16816.F32 R56, R128.reuse, R58, RZ ;  /* 0x0000003a8038723c */ /* 0x040fe600000018ff */
[----:B------:R-:W-:Y:S03]  /*efd0*/  LDSM.16.M88.4 R212, [R151] ;  /* 0x0000000097d4783b */ /* 0x000fe60000000200 */
        /* <DEDUP_REMOVED lines=18> */
[----:B------:R-:W2:Y:S05]  /*f100*/  LDSM.16.M88.4 R152, [R220] ;  /* 0x00000000dc98783b */ /* 0x000eaa0000000200 */
[C---:B-1----:R-:W-:Y:S06]  /*f110*/  HMMA.16816.F32 R4, R156.reuse, R160, R4 ;  /* 0x000000a09c04723c */ /* 0x042fec0000001804 */
[C---:B------:R-:W-:Y:S01]  /*f120*/  HMMA.16816.F32 R8, R156.reuse, R162, R8 ;  /* 0x000000a29c08723c */ /* 0x040fe20000001808 */
[----:B------:R-:W1:Y:S01]  /*f130*/  LDSM.16.M88.4 R160, [R150] ;  /* 0x0000000096a0783b */ /* 0x000e620000000200 */
        /* <DEDUP_REMOVED lines=38> */
[----:B------:R-:W2:Y:S08]  /*f3a0*/  @!P0 LDC R2, c[0x0][0x24c] ;  /* 0x00009300ff028b82 */ /* 0x000eb00000000800 */
[----:B------:R-:W3:Y:S08]  /*f3b0*/  @!P0 LDC R158, c[0x0][0x24c] ;  /* 0x00009300ff9e8b82 */ /* 0x000ef00000000800 */
[----:B------:R-:W4:Y:S01]  /*f3c0*/  @!P0 LDC R156, c[0x0][0x24c] ;  /* 0x00009300ff9c8b82 */ /* 0x000f220000000800 */
[----:B-1----:R-:W-:Y:S04]  /*f3d0*/  LEA R160, -R0, RZ, 0x8 ;  /* 0x000000ff00a07211 */ /* 0x002fe800078e41ff */
[----:B------:R-:W-:Y:S01]  /*f3e0*/  SHF.R.S32.HI R157, RZ, 0x1f, R160 ;  /* 0x0000001fff9d7819 */ /* 0x000fe200000114a0 */
[----:B------:R-:W-:Y:S06]  /*f3f0*/  @!P6 BRA `(.L_x_1181) ;  /* 0x0000000000f4e947 */ /* 0x000fec0003800000 */
[----:B------:R-:W1:Y:S01]  /*f400*/  LDC R149, c[0x0][0x380] ;  /* 0x0000e000ff957b82 */ /* 0x000e620000000800 */
[----:B------:R-:W-:Y:S04]  /*f410*/  SHF.L.U32 R155, R237, 0x8, RZ ;  /* 0x00000008ed9b7819 */ /* 0x000fe800000006ff */
[----:B------:R-:W-:Y:S01]  /*f420*/  IABS R161, R155 ;  /* 0x0000009b00a17213 */ /* 0x000fe20000000000 */
[----:B------:R-:W-:Y:S05]  /*f430*/  VIADD R163, R155, 0xffffff00 ;  /* 0xffffff009ba37836 */ /* 0x000fea0000000000 */
[----:B------:R-:W-:Y:S02]  /*f440*/  IABS R159, R163 ;  /* 0x000000a3009f7213 */ /* 0x000fe40000000000 */
[-C--:B-1----:R-:W-:Y:S02]  /*f450*/  IABS R154, R149.reuse ;  /* 0x00000095009a7213 */ /* 0x082fe40000000000 */
[-C--:B------:R-:W-:Y:S02]  /*f460*/  LOP3.LUT R163, R163, R149.reuse, RZ, 0x3c, !PT ;  /* 0x00000095a3a37212 */ /* 0x080fe400078e3cff */
[----:B------:R-:W1:Y:S01]  /*f470*/  I2F.RP R166, R154 ;  /* 0x0000009a00a67306 */ /* 0x000e620000209400 */
[----:B------:R-:W-:Y:S02]  /*f480*/  LOP3.LUT R155, R155, R149, RZ, 0x3c, !PT ;  /* 0x000000959b9b7212 */ /* 0x000fe400078e3cff */
[----:B------:R-:W-:Y:S07]  /*f490*/  ISETP.GE.AND P1, PT, R163, RZ, PT ;  /* 0x000000ffa300720c */ /* 0x000fee0003f26270 */
[----:B-1----:R-:W1:Y:S02]  /*f4a0*/  MUFU.RCP R166, R166 ;  /* 0x000000a600a67308 */ /* 0x002e640000001000 */
[----:B-1----:R-:W-:Y:S08]  /*f4b0*/  VIADD R166, R166, 0xffffffe ;  /* 0x0ffffffea6a67836 */ /* 0x002ff00000000000 */
[----:B------:R-:W1:Y:S02]  /*f4c0*/  F2I.FTZ.U32.TRUNC.NTZ R167, R166 ;  /* 0x000000a600a77305 */ /* 0x000e64000021f000 */
[--C-:B-1----:R-:W-:Y:S02]  /*f4d0*/  IMAD.MOV R164, RZ, RZ, -R167.reuse ;  /* 0x000000ffffa47224 */ /* 0x102fe400078e0aa7 */
        /* <DEDUP_REMOVED lines=8> */
[C---:B------:R-:W-:Y:S01]  /*f560*/  IMAD R161, R154.reuse, R160, R161 ;  /* 0x000000a09aa17224 */ /* 0x040fe200078e02a1 */
[----:B------:R-:W1:Y:S02]  /*f570*/  LDC R157, c[0x0][0x24c] ;  /* 0x00009300ff9d7b82 */ /* 0x000e640000000800 */
        /* <DEDUP_REMOVED lines=22> */
[----:B------:R-:W5:Y:S02]  /*f6e0*/  LDG.E R159, desc[UR10][R164.64] ;  /* 0x0000000aa49f7981 */ /* 0x000f64000c1e1900 */
[----:B------:R-:W-:Y:S02]  /*f6f0*/  IMAD R161, R161, R149, -0x100 ;  /* 0xffffff00a1a17424 */ /* 0x000fe400078e0295 */
[----:B------:R2:W5:Y:S03]  /*f700*/  LDG.E R160, desc[UR10][R154.64] ;  /* 0x0000000a9aa07981 */ /* 0x000566000c1e1900 */
[----:B------:R-:W-:Y:S05]  /*f710*/  SHF.R.S32.HI R149, RZ, 0x1f, R161 ;  /* 0x0000001fff957819 */ /* 0x000fea00000114a1 */
[-C--:B------:R-:W-:Y:S04]  /*f720*/  IMAD R149, R149, R0.reuse, RZ ;  /* 0x0000000095957224 */ /* 0x080fe800078e02ff */
[C---:B-1----:R-:W-:Y:S01]  /*f730*/  IMAD R149, R161.reuse, R157, R149 ;  /* 0x0000009da1957224 */ /* 0x042fe200078e0295 */
[----:B--2---:R-:W1:Y:S01]  /*f740*/  LDC.64 R154, c[0x0][0x230] ;  /* 0x00008c00ff9a7b82 */ /* 0x004e620000000a00 */
[----:B-----5:R-:W-:Y:S01]  /*f750*/  IADD3 R159, -R160, R159, RZ ;  /* 0x0000009fa09f7210 */ /* 0x020fe20007ffe1ff */
[----:B------:R-:W-:Y:S03]  /*f760*/  IMAD.WIDE.U32 R160, R161, R0, RZ ;  /* 0x00000000a1a07225 */ /* 0x000fe600078e00ff */
[----:B------:R-:W-:Y:S01]  /*f770*/  SHF.R.S32.HI R157, RZ, 0x1f, R159 ;  /* 0x0000001fff9d7819 */ /* 0x000fe2000001149f */
[----:B------:R-:W-:Y:S04]  /*f780*/  IMAD.IADD R161, R161, 0x1, R149 ;  /* 0x00000001a1a17824 */ /* 0x000fe800078e0295 */
[-C--:B-1----:R-:W-:Y:S02]  /*f790*/  IMAD R157, R157, R154.reuse, RZ ;  /* 0x0000009a9d9d7224 */ /* 0x082fe400078e02ff */
[C---:B------:R-:W-:Y:S04]  /*f7a0*/  IMAD.WIDE.U32 R160, R159.reuse, R154, R160 ;  /* 0x0000009a9fa07225 */ /* 0x040fe800078e00a0 */
[----:B------:R-:W-:Y:S05]  /*f7b0*/  IMAD R157, R159, R155, R157 ;  /* 0x0000009b9f9d7224 */ /* 0x000fea00078e029d */
[----:B------:R-:W-:Y:S07]  /*f7c0*/  IADD3 R157, R161, R157, RZ ;  /* 0x0000009da19d7210 */ /* 0x000fee0007ffe0ff */
.L_x_1181:
[----:B------:R1:W-:Y:S01]  /*f7d0*/  @P0 STS [R238+0x1004], RZ ;  /* 0x001004ffee000388 */ /* 0x0003e20000000800 */
[----:B------:R-:W-:Y:S01]  /*f7e0*/  LEA R170, P1, R160, R246, 0x1 ;  /* 0x000000f6a0aa7211 */ /* 0x000fe200078208ff */
[----:B------:R-:W5:Y:S01]  /*f7f0*/  @!P0 LDC R155, c[0x0][0x24c] ;  /* 0x00009300ff9b8b82 */ /* 0x000f620000000800 */
[----:B------:R-:W-:Y:S01]  /*f800*/  @!P0 LEA R149, P2, R0, R160, 0x5 ;  /* 0x000000a000958211 */ /* 0x000fe200078428ff */
[----:B------:R1:W-:Y:S01]  /*f810*/  @P0 STS.64 [R238+0x1008], RZ ;  /* 0x001008ffee000388 */ /* 0x0003e20000000a00 */
[--C-:B------:R-:W-:Y:S01]  /*f820*/  LEA.HI.X R171, R160, R245, R157.reuse, 0x1, P1 ;  /* 0x000000f5a0ab7211 */ /* 0x100fe200008f0c9d */
[--C-:B------:R-:W-:Y:S01]  /*f830*/  @!P0 IMAD.MOV.U32 R167, RZ, RZ, R157.reuse ;  /* 0x000000ffffa78224 */ /* 0x100fe200078e009d */
[C---:B------:R-:W-:Y:S01]  /*f840*/  @!P0 LEA R162, P1, R149.reuse, R246, 0x1 ;  /* 0x000000f695a28211 */ /* 0x040fe200078208ff */
[----:B------:R1:W-:Y:S01]  /*f850*/  @P0 STS [R238+0x1000], RZ ;  /* 0x001000ffee000388 */ /* 0x0003e20000000800 */
[C---:B--2---:R-:W-:Y:S01]  /*f860*/  @!P0 LEA.HI.X R2, R0.reuse, R157, R2, 0x5, P2 ;  /* 0x0000009d00028211 */ /* 0x044fe200010f2c02 */
[----:B------:R-:W2:Y:S01]  /*f870*/  @!P0 LDC R154, c[0x0][0x24c] ;  /* 0x00009300ff9a8b82 */ /* 0x000ea20000000800 */
[C---:B------:R-:W-:Y:S01]  /*f880*/  @!P0 LEA R159, P2, R0.reuse, R160, 0x6 ;  /* 0x000000a0009f8211 */ /* 0x040fe200078430ff */
[----:B------:R-:W-:Y:S01]  /*f890*/  @!PT LDS RZ, [RZ] ;  /* 0x00000000fffff984 */ /* 0x000fe20000000800 */
[----:B------:R-:W-:Y:S01]  /*f8a0*/  @!PT LDS RZ, [RZ] ;  /* 0x00000000fffff984 */ /* 0x000fe20000000800 */
[----:B------:R-:W-:Y:S01]  /*f8b0*/  @!PT LDS RZ, [RZ] ;  /* 0x00000000fffff984 */ /* 0x000fe20000000800 */
[----:B------:R-:W-:Y:S01]  /*f8c0*/  @!P0 LDGSTS.E.BYPASS.LTC128B.128 [R238+0x1000], desc[UR10][R170.64] ;  /* 0x01000000aaee8fae */ /* 0x000fe2000b901d4a */
[----:B------:R-:W-:Y:S01]  /*f8d0*/  @!P0 LEA.HI.X R163, R149, R245, R2, 0x1, P1 ;  /* 0x000000f595a38211 */ /* 0x000fe200008f0c02 */
[--C-:B------:R-:W-:Y:S01]  /*f8e0*/  @!P0 IMAD.MOV.U32 R165, RZ, RZ, R157.reuse ;  /* 0x000000ffffa58224 */ /* 0x100fe200078e009d */
[CC--:B------:R-:W-:Y:S01]  /*f8f0*/  @!P0 LEA R168, P1, R159.reuse, R246.reuse, 0x1 ;  /* 0x000000f69fa88211 */ /* 0x0c0fe200078208ff */
[----:B------:R1:W-:Y:S01]  /*f900*/  @P0 STS.128 [R238+0x1800], RZ ;  /* 0x001800ffee000388 */ /* 0x0003e20000000c00 */
[----:B---3--:R-:W-:Y:S01]  /*f910*/  @!P0 LEA.HI.X R158, R0, R157, R158, 0x6, P2 ;  /* 0x0000009d009e8211 */ /* 0x008fe200010f349e */
[----:B------:R-:W3:Y:S01]  /*f920*/  @!P0 LDC R149, c[0x0][0x24c] ;  /* 0x00009300ff958b82 */ /* 0x000ee20000000800 */
[----:B------:R-:W-:Y:S01]  /*f930*/  @!P0 IMAD.MOV.U32 R161, RZ, RZ, R157 ;  /* 0x000000ffffa18224 */ /* 0x000fe200078e009d */
[----:B------:R-:W-:Y:S01]  /*f940*/  @!PT LDS RZ, [RZ] ;  /* 0x00000000fffff984 */ /* 0x000fe20000000800 */
[----:B------:R-:W-:Y:S01]  /*f950*/  @!PT LDS RZ, [RZ] ;  /* 0x00000000fffff984 */ /* 0x000fe20000000800 */
[----:B------:R-:W-:Y:S01]  /*f960*/  @!PT LDS RZ, [RZ] ;  /* 0x00000000fffff984 */ /* 0x000fe20000000800 */
[----:B------:R1:W-:Y:S01]  /*f970*/  @!P0 LDGSTS.E.BYPASS.LTC128B.128 [R238+0x1800], desc[UR10][R162.64] ;  /* 0x01800000a2ee8fae */ /* 0x0003e2000b901d4a */
[----:B------:R-:W-:Y:S01]  /*f980*/  @!P0 IMAD.MOV.U32 R166, RZ, RZ, R160 ;  /* 0x000000ffffa68224 */ /* 0x000fe200078e00a0 */
[-C--:B------:R-:W-:Y:S01]  /*f990*/  @!P0 LEA.HI.X R169, R159, R245.reuse, R158, 0x1, P1 ;  /* 0x000000f59fa98211 */ /* 0x080fe200008f0c9e */
[----:B----4-:R-:W-:Y:S01]  /*f9a0*/  @!P0 IMAD R156, R156, 0x60, RZ ;  /* 0x000000609c9c8824 */ /* 0x010fe200078e02ff */
[----:B------:R4:W-:Y:S01]  /*f9b0*/  @P0 STS.128 [R238+0x2000], RZ ;  /* 0x002000ffee000388 */ /* 0x0009e20000000c00 */
[----:B------:R-:W-:Y:S01]  /*f9c0*/  @!P0 IMAD.WIDE.U32 R166, R0, 0x60, R166 ;  /* 0x0000006000a68825 */ /* 0x000fe200078e00a6 */
[----:B------:R-:W4:Y:S02]  /*f9d0*/  @!P0 LDC R2, c[0x0][0x24c] ;  /* 0x00009300ff028b82 */ /* 0x000f240000000800 */
[----:B------:R-:W-:Y:S01]  /*f9e0*/  @!PT LDS RZ, [RZ] ;  /* 0x00000000fffff984 */ /* 0x000fe20000000800 */
[----:B------:R-:W-:Y:S01]  /*f9f0*/  @!PT LDS RZ, [RZ] ;  /* 0x00000000fffff984 */ /* 0x000fe20000000800 */
[----:B------:R-:W-:Y:S01]  /*fa00*/  @!PT LDS RZ, [RZ] ;  /* 0x00000000fffff984 */ /* 0x000fe20000000800 */
[----:B------:R2:W-:Y:S01]  /*fa10*/  @!P0 LDGSTS.E.BYPASS.LTC128B.128 [R238+0x2000], desc[UR10][R168.64] ;  /* 0x02000000a8ee8fae */ /* 0x0005e2000b901d4a */
[----:B------:R-:W-:Y:S01]  /*fa20*/  @!P0 IMAD.IADD R156, R156, 0x1, R167 ;  /* 0x000000019c9c8824 */ /* 0x000fe200078e02a7 */
[----:B------:R-:W-:Y:S01]  /*fa30*/  @!P0 LEA R174, P2, R166, R246, 0x1 ;  /* 0x000000f6a6ae8211 */ /* 0x000fe200078408ff */
[----:B------:R-:W-:Y:S01]  /*fa40*/  @!P0 IMAD.MOV.U32 R164, RZ, RZ, R160 ;  /* 0x000000ffffa48224 */ /* 0x000fe200078e00a0 */
[----:B------:R2:W-:Y:S01]  /*fa50*/  @P0 STS.128 [R238+0x2800], RZ ;  /* 0x002800ffee000388 */ /* 0x0005e20000000c00 */
[----:B------:R-:W-:Y:S02]  /*fa60*/  @!P0 LEA R158, P1, R0, R160, 0x7 ;  /* 0x000000a0009e8211 */ /* 0x000fe400078238ff */
[----:B------:R-:W-:Y:S01]  /*fa70*/  @!P0 LEA.HI.X R175, R166, R245, R156, 0x1, P2 ;  /* 0x000000f5a6af8211 */ /* 0x000fe200010f0c9c */
[C---:B------:R-:W-:Y:S04]  /*fa80*/  @!P0 IMAD.WIDE.U32 R164, R0.reuse, 0xa0, R164 ;  /* 0x000000a000a48825 */ /* 0x040fe800078e00a4 */
[----:B------:R-:W-:Y:S01]  /*fa90*/  @!PT LDS RZ, [RZ] ;  /* 0x00000000fffff984 */ /* 0x000fe20000000800 */
[----:B------:R-:W-:Y:S01]  /*faa0*/  @!PT LDS RZ, [RZ] ;  /* 0x00000000fffff984 */ /* 0x000fe20000000800 */
[----:B------:R-:W-:Y:S01]  /*fab0*/  @!PT LDS RZ, [RZ] ;  /* 0x00000000fffff984 */ /* 0x000fe20000000800 */
[----:B------:R3:W-:Y:S04]  /*fac0*/  @!P0 LDGSTS.E.BYPASS.LTC128B.128 [R238+0x2800], desc[UR10][R174.64] ;  /* 0x02800000aeee8fae */ /* 0x0007e8000b901d4a */
[----:B------:R3:W-:Y:S01]  /*fad0*/  @P0 STS.128 [R238+0x3000], RZ ;  /* 0x003000ffee000388 */ /* 0x0007e20000000c00 */
[----:B-1----:R-:W-:Y:S02]  /*fae0*/  @!P0 IMAD.MOV.U32 R163, RZ, RZ, R157 ;  /* 0x000000ffffa38224 */ /* 0x002fe400078e009d */
[----:B------:R-:W-:Y:S01]  /*faf0*/  @!P0 IMAD.MOV.U32 R162, RZ, RZ, R160 ;  /* 0x000000ffffa28224 */ /* 0x000fe200078e00a0 */
[----:B-----5:R-:W-:Y:S01]  /*fb00*/  @!P0 LEA.HI.X R155, R0, R157, R155, 0x7, P1 ;  /* 0x0000009d009b8211 */ /* 0x020fe200008f3c9b */
[----:B--2---:R-:W-:Y:S01]  /*fb10*/  @!P0 IMAD R154, R154, 0xa0, RZ ;  /* 0x000000a09a9a8824 */ /* 0x004fe200078e02ff */
[-C--:B------:R-:W-:Y:S01]  /*fb20*/  @!P0 LEA R172, P1, R158, R246.reuse, 0x1 ;  /* 0x000000f69eac8211 */ /* 0x080fe200078208ff */
[----:B------:R-:W-:Y:S03]  /*fb30*/  @!P0 IMAD.WIDE.U32 R162, R0, 0xc0, R162 ;  /* 0x000000c000a28825 */ /* 0x000fe600078e00a2 */
[-C--:B------:R-:W-:Y:S01]  /*fb40*/  @!P0 LEA.HI.X R173, R158, R245.reuse, R155, 0x1, P1 ;  /* 0x000000f59ead8211 */ /* 0x080fe200008f0c9b */
[----:B------:R-:W-:Y:S01]  /*fb50*/  @!P0 IMAD.IADD R154, R154, 0x1, R165 ;  /* 0x000000019a9a8824 */ /* 0x000fe200078e02a5 */
[-C--:B------:R-:W-:Y:S01]  /*fb60*/  @!P0 LEA R158, P3, R164, R246.reuse, 0x1 ;  /* 0x000000f6a49e8211 */ /* 0x080fe200078608ff */
[----:B------:R-:W-:Y:S01]  /*fb70*/  @!P0 IMAD.WIDE.U32 R160, R0, 0xe0, R160 ;  /* 0x000000e000a08825 */ /* 0x000fe200078e00a0 */
[-C--:B------:R-:W-:Y:S01]  /*fb80*/  @!P0 LEA R156, P2, R162, R246.reuse, 0x1 ;  /* 0x000000f6a29c8211 */ /* 0x080fe200078408ff */
[----:B------:R-:W-:Y:S01]  /*fb90*/  @!PT LDS RZ, [RZ] ;  /* 0x00000000fffff984 */ /* 0x000fe20000000800 */
[----:B------:R-:W-:Y:S01]  /*fba0*/  @!PT LDS RZ, [RZ] ;  /* 0x00000000fffff984 */ /* 0x000fe20000000800 */
[----:B------:R-:W-:Y:S01]  /*fbb0*/  @!PT LDS RZ, [RZ] ;  /* 0x00000000fffff984 */ /* 0x000fe20000000800 */
[----:B------:R1:W-:Y:S01]  /*fbc0*/  @!P0 LDGSTS.E.BYPASS.LTC128B.128 [R238+0x3000], desc[UR10][R172.64] ;  /* 0x03000000acee8fae */ /* 0x0003e2000b901d4a */
[-C--:B------:R-:W-:Y:S01]  /*fbd0*/  @!P0 LEA.HI.X R159, R164, R245.reuse, R154, 0x1, P3 ;  /* 0x000000f5a49f8211 */ /* 0x080fe200018f0c9a */
[----:B---3--:R-:W-:Y:S01]  /*fbe0*/  @!P0 IMAD R149, R149, 0xc0, RZ ;  /* 0x000000c095958824 */ /* 0x008fe200078e02ff */
[----:B------:R-:W-:Y:S01]  /*fbf0*/  @!P0 LEA R166, P1, R160, R246, 0x1 ;  /* 0x000000f6a0a68211 */ /* 0x000fe200078208ff */
[----:B------:R1:W-:Y:S01]  /*fc00*/  @P0 STS.128 [R238+0x3800], RZ ;  /* 0x003800ffee000388 */ /* 0x0003e20000000c00 */
[----:B----4-:R-:W-:Y:S02]  /*fc10*/  @!P0 IMAD R2, R2, 0xe0, RZ ;  /* 0x000000e002028824 */ /* 0x010fe400078e02ff */
[----:B------:R-:W-:Y:S01]  /*fc20*/  @!P0 IMAD.IADD R149, R149, 0x1, R163 ;  /* 0x0000000195958824 */ /* 0x000fe200078e02a3 */
[----:B------:R-:W-:Y:S01]  /*fc30*/  @!PT LDS RZ, [RZ] ;  /* 0x00000000fffff984 */ /* 0x000fe20000000800 */
[----:B------:R-:W-:Y:S01]  /*fc40*/  @!PT LDS RZ, [RZ] ;  /* 0x00000000fffff984 */ /* 0x000fe20000000800 */
[----:B------:R-:W-:Y:S01]  /*fc50*/  @!PT LDS RZ, [RZ] ;  /* 0x00000000fffff984 */ /* 0x000fe20000000800 */
[----:B------:R1:W-:Y:S01]  /*fc60*/  @!P0 LDGSTS.E.BYPASS.LTC128B.128 [R238+0x3800], desc[UR10][R158.64] ;  /* 0x038000009eee8fae */ /* 0x0003e2000b901d4a */
[----:B------:R-:W-:Y:S02]  /*fc70*/  @!P0 IMAD.IADD R2, R2, 0x1, R161 ;  /* 0x0000000102028824 */ /* 0x000fe400078e02a1 */
[----:B------:R-:W-:Y:S01]  /*fc80*/  IMAD.MOV.U32 R246, RZ, RZ, R170 ;  /* 0x000000fffff67224 */ /* 0x000fe200078e00aa */
[----:B------:R1:W-:Y:S01]  /*fc90*/  @P0 STS.128 [R238+0x4000], RZ ;  /* 0x004000ffee000388 */ /* 0x0003e20000000c00 */
[-C--:B------:R-:W-:Y:S02]  /*fca0*/  @!P0 LEA.HI.X R157, R162, R245.reuse, R149, 0x1, P2 ;  /* 0x000000f5a29d8211 */ /* 0x080fe400010f0c95 */
[----:B------:R-:W-:Y:S01]  /*fcb0*/  @!P0 LEA.HI.X R167, R160, R245, R2, 0x1, P1 ;  /* 0x000000f5a0a78211 */ /* 0x000fe200008f0c02 */
[----:B------:R-:W-:Y:S02]  /*fcc0*/  IMAD.MOV.U32 R245, RZ, RZ, R171 ;  /* 0x000000fffff57224 */ /* 0x000fe400078e00ab */
        /* <DEDUP_REMOVED lines=10> */
.L_x_1180:
        /* <DEDUP_REMOVED lines=268> */
[----:B------:R-:W-:Y:S01]  /*10e30*/  ISETP.GT.AND P0, PT, R237, R236, PT ;  /* 0x000000eced00720c */ /* 0x000fe20003f04270 */
[----:B------:R-:W-:Y:S01]  /*10e40*/  FMUL.FTZ R16, R148, R132 ;  /* 0x0000008494107220 */ /* 0x000fe20000410000 */
        /* <DEDUP_REMOVED lines=58> */
[----:B------:R-:W-:Y:S01]  /*111f0*/  FFMA.FTZ R82, R107, UR4, -R149 ;  /* 0x000000046b527c23 */ /* 0x000fe20008010895 */
[----:B------:R-:W-:Y:S01]  /*11200*/  FFMA.FTZ R251, R3, R247, R251 ;  /* 0x000000f703fb7223 */ /* 0x000fe200000100fb */
[----:B------:R-:W-:Y:S03]  /*11210*/  FFMA.FTZ R3, R93, UR4, -R154 ;  /* 0x000000045d037c23 */ /* 0x000fe6000801089a */
[----:B------:R-:W4:Y:S01]  /*11220*/  MUFU.EX2 R192, R192 ;  /* 0x000000c000c07308 */ /* 0x000f220000000800 */
[----:B-1----:R-:W-:Y:S01]  /*11230*/  F2FP.F16.F32.PACK_AB R23, R196, R198 ;  /* 0x000000c6c417723e */ /* 0x002fe200000000ff */
[----:B------:R-:W-:Y:S01]  /*11240*/  FFMA.FTZ R250, R148, R248, R250 ;  /* 0x000000f894fa7223 */ /* 0x000fe200000100fa */
[----:B------:R-:W-:Y:S01]  /*11250*/  MOV R148, R2 ;  /* 0x0000000200947202 */ /* 0x000fe20000000f00 */
[----:B------:R-:W-:Y:S01]  /*11260*/  FADD.FTZ R251, R215, R251 ;  /* 0x000000fbd7fb7221 */ /* 0x000fe20000010000 */
[----:B------:R-:W-:Y:S01]  /*11270*/  FFMA.FTZ R91, R116, UR4, -R154 ;  /* 0x00000004745b7c23 */ /* 0x000fe2000801089a */
        /* <DEDUP_REMOVED lines=33> */
[----:B------:R-:W-:Y:S01]  /*11490*/  FFMA.FTZ R122, R122, UR4, -R149 ;  /* 0x000000047a7a7c23 */ /* 0x000fe20008010895 */
[----:B------:R-:W-:Y:S01]  /*114a0*/  FADD.FTZ R208, R202, R208 ;  /* 0x000000d0cad07221 */ /* 0x000fe20000010000 */
[----:B------:R-:W-:Y:S03]  /*114b0*/  FADD.FTZ R201, R201, R205 ;  /* 0x000000cdc9c97221 */ /* 0x000fe60000010000 */
        /* <DEDUP_REMOVED lines=11> */
[----:B------:R-:W-:Y:S03]  /*11570*/  FADD.FTZ R198, R196, R198 ;  /* 0x000000c6c4c67221 */ /* 0x000fe60000010000 */
        /* <DEDUP_REMOVED lines=25> */
[----:B------:R-:W1:Y:S01]  /*11710*/  MUFU.EX2 R180, R180 ;  /* 0x000000b400b47308 */ /* 0x000e620000000800 */
[C---:B----4-:R-:W-:Y:S01]  /*11720*/  F2FP.F16.F32.PACK_AB R22, R178.reuse, R181 ;  /* 0x000000b5b216723e */ /* 0x050fe200000000ff */
[----:B------:R-:W-:Y:S04]  /*11730*/  FADD.FTZ R184, R181, R184 ;  /* 0x000000b8b5b87221 */ /* 0x000fe80000010000 */
[----:B------:R-:W-:Y:S04]  /*11740*/  FADD.FTZ R184, R178, R184 ;  /* 0x000000b8b2b87221 */ /* 0x000fe80000010000 */
[----:B------:R-:W4:Y:S10]  /*11750*/  MUFU.EX2 R177, R177 ;  /* 0x000000b100b17308 */ /* 0x000f340000000800 */
[----:B------:R-:W2:Y:S01]  /*11760*/  MUFU.EX2 R176, R176 ;  /* 0x000000b000b07308 */ /* 0x000ea20000000800 */
[----:B-1----:R-:W-:Y:S01]  /*11770*/  F2FP.F16.F32.PACK_AB R23, R180, R182 ;  /* 0x000000b6b417723e */ /* 0x002fe200000000ff */
[----:B------:R-:W-:Y:S04]  /*11780*/  FADD.FTZ R182, R182, R186 ;  /* 0x000000bab6b67221 */ /* 0x000fe80000010000 */
[----:B------:R-:W-:Y:S04]  /*11790*/  FADD.FTZ R182, R180, R182 ;  /* 0x000000b6b4b67221 */ /* 0x000fe80000010000 */
[----:B------:R-:W-:Y:S01]  /*117a0*/  MUFU.EX2 R179, R179 ;  /* 0x000000b300b37308 */ /* 0x000fe20000000800 */
[C---:B------:R-:W-:Y:S05]  /*117b0*/  HMMA.16816.F32 R4, R20.reuse, R40, R4 ;  /* 0x000000281404723c */ /* 0x040fea0000001804 */
[----:B----4-:R-:W-:Y:S01]  /*117c0*/  FADD.FTZ R184, R177, R184 ;  /* 0x000000b8b1b87221 */ /* 0x010fe20000010000 */
[C---:B------:R-:W-:Y:S03]  /*117d0*/  HMMA.16816.F32 R8, R20.reuse, R42, R8 ;  /* 0x0000002a1408723c */ /* 0x040fe60000001808 */
[----:B------:R-:W1:Y:S01]  /*117e0*/  MUFU.EX2 R174, R174 ;  /* 0x000000ae00ae7308 */ /* 0x000e620000000800 */
[----:B------:R-:W4:Y:S01]  /*117f0*/  LDSM.16.MT88.4 R40, [R230+0x6800] ;  /* 0x00680000e628783b */ /* 0x000f220000004200 */
[C---:B--2---:R-:W-:Y:S01]  /*11800*/  F2FP.F16.F32.PACK_AB R28, R176.reuse, R177 ;  /* 0x000000b1b01c723e */ /* 0x044fe200000000ff */
[C---:B------:R-:W-:Y:S07]  /*11810*/  HMMA.16816.F32 R12, R20.reuse, R24, R12 ;  /* 0x00000018140c723c */ /* 0x040fee000000180c */
[----:B------:R-:W2:Y:S01]  /*11820*/  MUFU.EX2 R175, R175 ;  /* 0x000000af00af7308 */ /* 0x000ea20000000800 */
[----:B------:R-:W-:Y:S01]  /*11830*/  FADD.FTZ R176, R176, R184 ;  /* 0x000000b8b0b07221 */ /* 0x000fe20000010000 */
[----:B------:R-:W-:Y:S01]  /*11840*/  HMMA.16816.F32 R16, R20, R26, R16 ;  /* 0x0000001a1410723c */ /* 0x000fe20000001810 */
[----:B------:R-:W4:Y:S07]  /*11850*/  LDSM.16.MT88.4 R24, [R229+0x6800] ;  /* 0x00680000e518783b */ /* 0x000f2e0000004200 */
[----:B------:R-:W5:Y:S03]  /*11860*/  MUFU.EX2 R171, R171 ;  /* 0x000000ab00ab7308 */ /* 0x000f660000000800 */
[C---:B-1----:R-:W-:Y:S01]  /*11870*/  F2FP.F16.F32.PACK_AB R29, R174.reuse, R179 ;  /* 0x000000b3ae1d723e */ /* 0x042fe200000000ff */
[----:B------:R-:W-:Y:S04]  /*11880*/  FADD.FTZ R179, R179, R182 ;  /* 0x000000b6b3b37221 */ /* 0x000fe80000010000 */
[----:B------:R-:W-:Y:S02]  /*11890*/  FADD.FTZ R179, R174, R179 ;  /* 0x000000b3aeb37221 */ /* 0x000fe40000010000 */
[----:B------:R-:W1:Y:S01]  /*118a0*/  MUFU.EX2 R172, R172 ;  /* 0x000000ac00ac7308 */ /* 0x000e620000000800 */
[----:B--2---:R-:W-:Y:S09]  /*118b0*/  FADD.FTZ R176, R175, R176 ;  /* 0x000000b0afb07221 */ /* 0x004ff20000010000 */
[----:B------:R-:W2:Y:S01]  /*118c0*/  MUFU.EX2 R173, R173 ;  /* 0x000000ad00ad7308 */ /* 0x000ea20000000800 */
[C---:B-----5:R-:W-:Y:S01]  /*118d0*/  F2FP.F16.F32.PACK_AB R30, R171.reuse, R175 ;  /* 0x000000afab1e723e */ /* 0x060fe200000000ff */
[----:B------:R-:W-:Y:S08]  /*118e0*/  FADD.FTZ R176, R171, R176 ;  /* 0x000000b0abb07221 */ /* 0x000ff00000010000 */
[----:B------:R-:W5:Y:S01]  /*118f0*/  MUFU.EX2 R170, R170 ;  /* 0x000000aa00aa7308 */ /* 0x000f620000000800 */
[----:B-1----:R-:W-:Y:S09]  /*11900*/  FADD.FTZ R179, R172, R179 ;  /* 0x000000b3acb37221 */ /* 0x002ff20000010000 */
[----:B------:R-:W1:Y:S01]  /*11910*/  MUFU.EX2 R168, R168 ;  /* 0x000000a800a87308 */ /* 0x000e620000000800 */
[C---:B--2---:R-:W-:Y:S01]  /*11920*/  F2FP.F16.F32.PACK_AB R31, R173.reuse, R172 ;  /* 0x000000acad1f723e */ /* 0x044fe200000000ff */
[----:B------:R-:W-:Y:S08]  /*11930*/  FADD.FTZ R173, R173, R179 ;  /* 0x000000b3adad7221 */ /* 0x000ff00000010000 */
[----:B------:R-:W-:Y:S01]  /*11940*/  MUFU.EX2 R169, R169 ;  /* 0x000000a900a97308 */ /* 0x000fe20000000800 */
[C---:B------:R-:W-:Y:S05]  /*11950*/  HMMA.16816.F32 R4, R28.reuse, R32, R4 ;  /* 0x000000201c04723c */ /* 0x040fea0000001804 */
[----:B-----5:R-:W-:Y:S01]  /*11960*/  FADD.FTZ R176, R170, R176 ;  /* 0x000000b0aab07221 */ /* 0x020fe20000010000 */
[C---:B------:R-:W-:Y:S03]  /*11970*/  HMMA.16816.F32 R8, R28.reuse, R34, R8 ;  /* 0x000000221c08723c */ /* 0x040fe60000001808 */
[----:B------:R-:W2:Y:S01]  /*11980*/  MUFU.EX2 R167, R167 ;  /* 0x000000a700a77308 */ /* 0x000ea20000000800 */
[----:B------:R-:W5:Y:S01]  /*11990*/  LDSM.16.MT88.4 R32, [R230+0x6c00] ;  /* 0x006c0000e620783b */ /* 0x000f620000004200 */
[C---:B-1----:R-:W-:Y:S01]  /*119a0*/  F2FP.F16.F32.PACK_AB R20, R168.reuse, R170 ;  /* 0x000000aaa814723e */ /* 0x042fe200000000ff */
[C---:B---3--:R-:W-:Y:S07]  /*119b0*/  HMMA.16816.F32 R12, R28.reuse, R36, R12 ;  /* 0x000000241c0c723c */ /* 0x048fee000000180c */
[----:B------:R-:W1:Y:S01]  /*119c0*/  MUFU.EX2 R165, R165 ;  /* 0x000000a500a57308 */ /* 0x000e620000000800 */
[----:B------:R-:W-:Y:S01]  /*119d0*/  FADD.FTZ R168, R168, R176 ;  /* 0x000000b0a8a87221 */ /* 0x000fe20000010000 */
[----:B------:R-:W-:Y:S01]  /*119e0*/  HMMA.16816.F32 R16, R28, R38, R16 ;  /* 0x000000261c10723c */ /* 0x000fe20000001810 */
[----:B------:R-:W3:Y:S07]  /*119f0*/  LDSM.16.MT88.4 R36, [R229+0x6c00] ;  /* 0x006c0000e524783b */ /* 0x000eee0000004200 */
[----:B------:R-:W4:Y:S03]  /*11a00*/  MUFU.EX2 R162, R162 ;  /* 0x000000a200a27308 */ /* 0x000f260000000800 */
[----:B--2---:R-:W-:Y:S01]  /*11a10*/  F2FP.F16.F32.PACK_AB R21, R167, R169 ;  /* 0x000000a9a715723e */ /* 0x004fe200000000ff */
[----:B------:R-:W-:Y:S04]  /*11a20*/  FADD.FTZ R169, R169, R173 ;  /* 0x000000ada9a97221 */ /* 0x000fe80000010000 */
[----:B------:R-:W-:Y:S02]  /*11a30*/  FADD.FTZ R169, R167, R169 ;  /* 0x000000a9a7a97221 */ /* 0x000fe40000010000 */
[----:B------:R-:W-:Y:S01]  /*11a40*/  MUFU.EX2 R166, R166 ;  /* 0x000000a600a67308 */ /* 0x000fe20000000800 */
[----:B-1----:R-:W-:Y:S09]  /*11a50*/  FADD.FTZ R168, R165, R168 ;  /* 0x000000a8a5a87221 */ /* 0x002ff20000010000 */
[----:B------:R-:W1:Y:S01]  /*11a60*/  MUFU.EX2 R164, R164 ;  /* 0x000000a400a47308 */ /* 0x000e620000000800 */
[C---:B----4-:R-:W-:Y:S01]  /*11a70*/  F2FP.F16.F32.PACK_AB R22, R162.reuse, R165 ;  /* 0x000000a5a216723e */ /* 0x050fe200000000ff */
[----:B------:R-:W-:Y:S08]  /*11a80*/  FADD.FTZ R168, R162, R168 ;  /* 0x000000a8a2a87221 */ /* 0x000ff00000010000 */
[----:B------:R-:W2:Y:S10]  /*11a90*/  MUFU.EX2 R161, R161 ;  /* 0x000000a100a17308 */ /* 0x000eb40000000800 */
[----:B------:R-:W4:Y:S01]  /*11aa0*/  MUFU.EX2 R160, R160 ;  /* 0x000000a000a07308 */ /* 0x000f220000000800 */
        /* <DEDUP_REMOVED lines=9> */
[C---:B----4-:R-:W-:Y:S01]  /*11b40*/  F2FP.F16.F32.PACK_AB R28, R160.reuse, R161 ;  /* 0x000000a1a01c723e */ /* 0x050fe200000000ff */
[C---:B------:R-:W-:Y:S07]  /*11b50*/  HMMA.16816.F32 R12, R20.reuse, R24, R12 ;  /* 0x00000018140c723c */ /* 0x040fee000000180c */
[----:B------:R-:W4:Y:S01]  /*11b60*/  MUFU.EX2 R159, R159 ;  /* 0x0000009f009f7308 */ /* 0x000f220000000800 */
[----:B------:R-:W-:Y:S01]  /*11b70*/  FADD.FTZ R160, R160, R168 ;  /* 0x000000a8a0a07221 */ /* 0x000fe20000010000 */
[----:B------:R-:W-:Y:S01]  /*11b80*/  HMMA.16816.F32 R16, R20, R26, R16 ;  /* 0x0000001a1410723c */ /* 0x000fe20000001810 */
[----:B------:R-:W2:Y:S07]  /*11b90*/  LDSM.16.MT88.4 R24, [R229+0x7000] ;  /* 0x00700000e518783b */ /* 0x000eae0000004200 */
[----:B------:R-:W5:Y:S03]  /*11ba0*/  MUFU.EX2 R155, R155 ;  /* 0x0000009b009b7308 */ /* 0x000f660000000800 */
[C---:B-1----:R-:W-:Y:S01]  /*11bb0*/  F2FP.F16.F32.PACK_AB R29, R158.reuse, R163 ;  /* 0x000000a39e1d723e */ /* 0x042fe200000000ff */
[----:B------:R-:W-:Y:S04]  /*11bc0*/  FADD.FTZ R163, R163, R166 ;  /* 0x000000a6a3a37221 */ /* 0x000fe80000010000 */
[----:B------:R-:W-:Y:S02]  /*11bd0*/  FADD.FTZ R163, R158, R163 ;  /* 0x000000a39ea37221 */ /* 0x000fe40000010000 */
[----:B------:R-:W1:Y:S01]  /*11be0*/  MUFU.EX2 R156, R156 ;  /* 0x0000009c009c7308 */ /* 0x000e620000000800 */
[----:B----4-:R-:W-:Y:S09]  /*11bf0*/  FADD.FTZ R160, R159, R160 ;  /* 0x000000a09fa07221 */ /* 0x010ff20000010000 */
[----:B------:R-:W4:Y:S01]  /*11c00*/  MUFU.EX2 R157, R157 ;  /* 0x0000009d009d7308 */ /* 0x000f220000000800 */
[C---:B-----5:R-:W-:Y:S01]  /*11c10*/  F2FP.F16.F32.PACK_AB R30, R155.reuse, R159 ;  /* 0x0000009f9b1e723e */ /* 0x060fe200000000ff */
[----:B------:R-:W-:Y:S08]  /*11c20*/  FADD.FTZ R160, R155, R160 ;  /* 0x000000a09ba07221 */ /* 0x000ff00000010000 */
[----:B------:R-:W-:Y:S01]  /*11c30*/  MUFU.EX2 R67, R67 ;  /* 0x0000004300437308 */ /* 0x000fe20000000800 */
[----:B-1----:R-:W-:Y:S09]  /*11c40*/  FADD.FTZ R163, R156, R163 ;  /* 0x000000a39ca37221 */ /* 0x002ff20000010000 */
[----:B------:R-:W1:Y:S01]  /*11c50*/  MUFU.EX2 R66, R66 ;  /* 0x0000004200427308 */ /* 0x000e620000000800 */
[C---:B----4-:R-:W-:Y:S01]  /*11c60*/  F2FP.F16.F32.PACK_AB R31, R157.reuse, R156 ;  /* 0x0000009c9d1f723e */ /* 0x050fe200000000ff */
[----:B------:R-:W-:Y:S08]  /*11c70*/  FADD.FTZ R157, R157, R163 ;  /* 0x000000a39d9d7221 */ /* 0x000ff00000010000 */
[----:B------:R-:W-:Y:S01]  /*11c80*/  MUFU.EX2 R68, R68 ;  /* 0x0000004400447308 */ /* 0x000fe20000000800 */
[C---:B------:R-:W-:Y:S06]  /*11c90*/  HMMA.16816.F32 R4, R28.reuse, R32, R4 ;  /* 0x000000201c04723c */ /* 0x040fec0000001804 */
[C---:B------:R-:W-:Y:S03]  /*11ca0*/  HMMA.16816.F32 R8, R28.reuse, R34, R8 ;  /* 0x000000221c08723c */ /* 0x040fe60000001808 */
[----:B------:R-:W4:Y:S01]  /*11cb0*/  MUFU.EX2 R64, R64 ;  /* 0x0000004000407308 */ /* 0x000f220000000800 */
[----:B------:R-:W5:Y:S01]  /*11cc0*/  LDSM.16.MT88.4 R32, [R230+0x7400] ;  /* 0x00740000e620783b */ /* 0x000f620000004200 */
[----:B-1----:R-:W-:Y:S01]  /*11cd0*/  F2FP.F16.F32.PACK_AB R20, R66, R67 ;  /* 0x000000434214723e */ /* 0x002fe200000000ff */
[C---:B---3--:R-:W-:Y:S07]  /*11ce0*/  HMMA.16816.F32 R12, R28.reuse, R36, R12 ;  /* 0x000000241c0c723c */ /* 0x048fee000000180c */
[----:B------:R-:W1:Y:S01]  /*11cf0*/  MUFU.EX2 R61, R61 ;  /* 0x0000003d003d7308 */ /* 0x000e620000000800 */
[----:B------:R-:W-:Y:S01]  /*11d00*/  FADD.FTZ R67, R67, R160 ;  /* 0x000000a043437221 */ /* 0x000fe20000010000 */
[----:B------:R-:W-:Y:S01]  /*11d10*/  HMMA.16816.F32 R16, R28, R38, R16 ;  /* 0x000000261c10723c */ /* 0x000fe20000001810 */
[----:B------:R-:W3:Y:S07]  /*11d20*/  LDSM.16.MT88.4 R36, [R229+0x7400] ;  /* 0x00740000e524783b */ /* 0x000eee0000004200 */
[----:B------:R-:W2:Y:S03]  /*11d30*/  MUFU.EX2 R58, R58 ;  /* 0x0000003a003a7308 */ /* 0x000ea60000000800 */
[----:B----4-:R-:W-:Y:S01]  /*11d40*/  F2FP.F16.F32.PACK_AB R21, R64, R68 ;  /* 0x000000444015723e */ /* 0x010fe200000000ff */
[----:B------:R-:W-:Y:S01]  /*11d50*/  FADD.FTZ R68, R68, R157 ;  /* 0x0000009d44447221 */ /* 0x000fe20000010000 */
[----:B------:R-:W-:Y:S03]  /*11d60*/  FADD.FTZ R67, R66, R67 ;  /* 0x0000004342437221 */ /* 0x000fe60000010000 */
        /* <DEDUP_REMOVED lines=15> */
[----:B------:R-:W4:Y:S01]  /*11e60*/  LDSM.16.MT88.4 R40, [R230+0x7800] ;  /* 0x00780000e628783b */ /* 0x000f220000004200 */
[----:B--2---:R-:W-:Y:S01]  /*11e70*/  F2FP.F16.F32.PACK_AB R28, R55, R57 ;  /* 0x00000039371c723e */ /* 0x004fe200000000ff */
[C---:B------:R-:W-:Y:S07]  /*11e80*/  HMMA.16816.F32 R12, R20.reuse, R24, R12 ;  /* 0x00000018140c723c */ /* 0x040fee000000180c */
[----:B------:R-:W2:Y:S01]  /*11e90*/  MUFU.EX2 R53, R53 ;  /* 0x0000003500357308 */ /* 0x000ea20000000800 */
[----:B------:R-:W-:Y:S01]  /*11ea0*/  FADD.FTZ R57, R57, R67 ;  /* 0x0000004339397221 */ /* 0x000fe20000010000 */
[----:B------:R-:W-:Y:S01]  /*11eb0*/  HMMA.16816.F32 R16, R20, R26, R16 ;  /* 0x0000001a1410723c */ /* 0x000fe20000001810 */
[----:B------:R-:W4:Y:S07]  /*11ec0*/  LDSM.16.MT88.4 R24, [R229+0x7800] ;  /* 0x00780000e518783b */ /* 0x000f2e0000004200 */
[----:B------:R-:W5:Y:S03]  /*11ed0*/  MUFU.EX2 R46, R46 ;  /* 0x0000002e002e7308 */ /* 0x000f660000000800 */
[C---:B-1----:R-:W-:Y:S01]  /*11ee0*/  F2FP.F16.F32.PACK_AB R29, R52.reuse, R59 ;  /* 0x0000003b341d723e */ /* 0x042fe200000000ff */
[----:B------:R-:W-:Y:S01]  /*11ef0*/  FADD.FTZ R59, R59, R62 ;  /* 0x0000003e3b3b7221 */ /* 0x000fe20000010000 */
[----:B------:R-:W-:Y:S03]  /*11f00*/  FADD.FTZ R57, R55, R57 ;  /* 0x0000003937397221 */ /* 0x000fe60000010000 */
        /* <DEDUP_REMOVED lines=17> */
[----:B-1----:R-:W-:Y:S01]  /*12020*/  F2FP.F16.F32.PACK_AB R20, R50, R45 ;  /* 0x0000002d3214723e */ /* 0x002fe200000000ff */
[C---:B---3--:R-:W-:Y:S07]  /*12030*/  HMMA.16816.F32 R12, R28.reuse, R36, R12 ;  /* 0x000000241c0c723c */ /* 0x048fee000000180c */
[----:B------:R-:W1:Y:S01]  /*12040*/  MUFU.EX2 R49, R49 ;  /* 0x0000003100317308 */ /* 0x000e620000000800 */
[----:B------:R-:W-:Y:S01]  /*12050*/  FFMA.FTZ R45, R123, UR4, -R149 ;  /* 0x000000047b2d7c23 */ /* 0x000fe20008010895 */
[----:B------:R-:W-:Y:S01]  /*12060*/  HMMA.16816.F32 R16, R28, R38, R16 ;  /* 0x000000261c10723c */ /* 0x000fe20000001810 */
[----:B------:R-:W3:Y:S07]  /*12070*/  LDSM.16.MT88.4 R36, [R229+0x7c00] ;  /* 0x007c0000e524783b */ /* 0x000eee0000004200 */
[----:B------:R-:W4:Y:S03]  /*12080*/  MUFU.EX2 R54, R54 ;  /* 0x0000003600367308 */ /* 0x000f260000000800 */
[----:B--2---:R-:W-:Y:S01]  /*12090*/  F2FP.F16.F32.PACK_AB R21, R44, R47 ;  /* 0x0000002f2c15723e */ /* 0x004fe200000000ff */
[----:B------:R-:W-:Y:S01]  /*120a0*/  FADD.FTZ R47, R47, R51 ;  /* 0x000000332f2f7221 */ /* 0x000fe20000010000 */
[----:B------:R-:W-:Y:S03]  /*120b0*/  FADD.FTZ R50, R50, R57 ;  /* 0x0000003932327221 */ /* 0x000fe60000010000 */
        /* <DEDUP_REMOVED lines=9> */
[----:B------:R-:W-:Y:S01]  /*12150*/  FADD.FTZ R56, R56, R47 ;  /* 0x0000002f38387221 */ /* 0x000fe20000010000 */
[----:B------:R-:W-:Y:S03]  /*12160*/  FFMA.FTZ R47, R125, UR4, -R154 ;  /* 0x000000047d2f7c23 */ /* 0x000fe6000801089a */
        /* <DEDUP_REMOVED lines=9> */
[----:B------:R-:W-:Y:S01]  /*12200*/  MUFU.EX2 R71, R71 ;  /* 0x0000004700477308 */ /* 0x000fe20000000800 */
[----:B------:R-:W-:Y:S01]  /*12210*/  FADD.FTZ R48, R3, R48 ;  /* 0x0000003003307221 */ /* 0x000fe20000010000 */
[----:B------:R-:W-:Y:S01]  /*12220*/  HMMA.16816.F32 R16, R20, R26, R16 ;  /* 0x0000001a1410723c */ /* 0x000fe20000001810 */
[----:B------:R-:W4:Y:S07]  /*12230*/  LDSM.16.MT88.4 R24, [R229+0x8000] ;  /* 0x00800000e518783b */ /* 0x000f2e0000004200 */
[----:B------:R-:W5:Y:S03]  /*12240*/  MUFU.EX2 R72, R72 ;  /* 0x0000004800487308 */ /* 0x000f660000000800 */
[C---:B-1----:R-:W-:Y:S01]  /*12250*/  F2FP.F16.F32.PACK_AB R29, R69.reuse, R70 ;  /* 0x00000046451d723e */ /* 0x042fe200000000ff */
[----:B------:R-:W-:Y:S04]  /*12260*/  FADD.FTZ R70, R70, R56 ;  /* 0x0000003846467221 */ /* 0x000fe80000010000 */
[----:B------:R-:W-:Y:S02]  /*12270*/  FADD.FTZ R70, R69, R70 ;  /* 0x0000004645467221 */ /* 0x000fe40000010000 */
[----:B------:R-:W1:Y:S10]  /*12280*/  MUFU.EX2 R73, R73 ;  /* 0x0000004900497308 */ /* 0x000e740000000800 */
[----:B------:R-:W3:Y:S01]  /*12290*/  MUFU.EX2 R74, R74 ;  /* 0x0000004a004a7308 */ /* 0x000ee20000000800 */
[C---:B-----5:R-:W-:Y:S01]  /*122a0*/  F2FP.F16.F32.PACK_AB R30, R72.reuse, R71 ;  /* 0x00000047481e723e */ /* 0x060fe200000000ff */
[----:B------:R-:W-:Y:S04]  /*122b0*/  FADD.FTZ R71, R71, R48 ;  /* 0x0000003047477221 */ /* 0x000fe80000010000 */
[----:B------:R-:W-:Y:S04]  /*122c0*/  FADD.FTZ R71, R72, R71 ;  /* 0x0000004748477221 */ /* 0x000fe80000010000 */
[----:B------:R-:W5:Y:S01]  /*122d0*/  MUFU.EX2 R75, R75 ;  /* 0x0000004b004b7308 */ /* 0x000f620000000800 */
[----:B-1----:R-:W-:Y:S09]  /*122e0*/  FADD.FTZ R70, R73, R70 ;  /* 0x0000004649467221 */ /* 0x002ff20000010000 */
[----:B------:R-:W1:Y:S01]  /*122f0*/  MUFU.EX2 R76, R76 ;  /* 0x0000004c004c7308 */ /* 0x000e620000000800 */
[C---:B---3--:R-:W-:Y:S01]  /*12300*/  F2FP.F16.F32.PACK_AB R31, R74.reuse, R73 ;  /* 0x000000494a1f723e */ /* 0x048fe200000000ff */
[----:B------:R-:W-:Y:S08]  /*12310*/  FADD.FTZ R74, R74, R70 ;  /* 0x000000464a4a7221 */ /* 0x000ff00000010000 */
[----:B------:R-:W-:Y:S01]  /*12320*/  MUFU.EX2 R78, R78 ;  /* 0x0000004e004e7308 */ /* 0x000fe20000000800 */
[C---:B------:R-:W-:Y:S05]  /*12330*/  HMMA.16816.F32 R4, R28.reuse, R32, R4 ;  /* 0x000000201c04723c */ /* 0x040fea0000001804 */
[----:B-----5:R-:W-:Y:S01]  /*12340*/  FADD.FTZ R71, R75, R71 ;  /* 0x000000474b477221 */ /* 0x020fe20000010000 */
[C---:B------:R-:W-:Y:S03]  /*12350*/  HMMA.16816.F32 R8, R28.reuse, R34, R8 ;  /* 0x000000221c08723c */ /* 0x040fe60000001808 */
[----:B------:R-:W3:Y:S01]  /*12360*/  MUFU.EX2 R77, R77 ;  /* 0x0000004d004d7308 */ /* 0x000ee20000000800 */
[----:B------:R-:W5:Y:S01]  /*12370*/  LDSM.16.MT88.4 R32, [R230+0x8400] ;  /* 0x00840000e620783b */ /* 0x000f620000004200 */
[C---:B-1----:R-:W-:Y:S01]  /*12380*/  F2FP.F16.F32.PACK_AB R20, R76.reuse, R75 ;  /* 0x0000004b4c14723e */ /* 0x042fe200000000ff */
[C---:B------:R-:W-:Y:S07]  /*12390*/  HMMA.16816.F32 R12, R28.reuse, R36, R12 ;  /* 0x000000241c0c723c */ /* 0x040fee000000180c */
[----:B------:R-:W1:Y:S01]  /*123a0*/  MUFU.EX2 R79, R79 ;  /* 0x0000004f004f7308 */ /* 0x000e620000000800 */
[----:B------:R-:W-:Y:S01]  /*123b0*/  FADD.FTZ R76, R76, R71 ;  /* 0x000000474c4c7221 */ /* 0x000fe20000010000 */
[----:B------:R-:W-:Y:S01]  /*123c0*/  HMMA.16816.F32 R16, R28, R38, R16 ;  /* 0x000000261c10723c */ /* 0x000fe20000001810 */
[----:B------:R-:W5:Y:S07]  /*123d0*/  LDSM.16.MT88.4 R36, [R229+0x8400] ;  /* 0x00840000e524783b */ /* 0x000f6e0000004200 */
[----:B------:R-:W2:Y:S03]  /*123e0*/  MUFU.EX2 R80, R80 ;  /* 0x0000005000507308 */ /* 0x000ea60000000800 */
[C---:B---3--:R-:W-:Y:S01]  /*123f0*/  F2FP.F16.F32.PACK_AB R21, R77.reuse, R78 ;  /* 0x0000004e4d15723e */ /* 0x048fe200000000ff */
[----:B------:R-:W-:Y:S04]  /*12400*/  FADD.FTZ R78, R78, R74 ;  /* 0x0000004a4e4e7221 */ /* 0x000fe80000010000 */
[----:B------:R-:W-:Y:S02]  /*12410*/  FADD.FTZ R78, R77, R78 ;  /* 0x0000004e4d4e7221 */ /* 0x000fe40000010000 */
[----:B------:R-:W3:Y:S01]  /*12420*/  MUFU.EX2 R81, R81 ;  /* 0x0000005100517308 */ /* 0x000ee20000000800 */
[----:B-1----:R-:W-:Y:S09]  /*12430*/  FADD.FTZ R76, R79, R76 ;  /* 0x0000004c4f4c7221 */ /* 0x002ff20000010000 */
[----:B------:R-:W1:Y:S01]  /*12440*/  MUFU.EX2 R82, R82 ;  /* 0x0000005200527308 */ /* 0x000e620000000800 */
[C---:B--2---:R-:W-:Y:S01]  /*12450*/  F2FP.F16.F32.PACK_AB R22, R80.reuse, R79 ;  /* 0x0000004f5016723e */ /* 0x044fe200000000ff */
[----:B------:R-:W-:Y:S08]  /*12460*/  FADD.FTZ R76, R80, R76 ;  /* 0x0000004c504c7221 */ /* 0x000ff00000010000 */
[----:B------:R-:W2:Y:S01]  /*12470*/  MUFU.EX2 R83, R83 ;  /* 0x0000005300537308 */ /* 0x000ea20000000800 */
[----:B---3--:R-:W-:Y:S09]  /*12480*/  FADD.FTZ R78, R81, R78 ;  /* 0x0000004e514e7221 */ /* 0x008ff20000010000 */
[----:B------:R-:W3:Y:S01]  /*12490*/  MUFU.EX2 R84, R84 ;  /* 0x0000005400547308 */ /* 0x000ee20000000800 */
[C---:B-1----:R-:W-:Y:S01]  /*124a0*/  F2FP.F16.F32.PACK_AB R23, R82.reuse, R81 ;  /* 0x000000515217723e */ /* 0x042fe200000000ff */
[----:B------:R-:W-:Y:S08]  /*124b0*/  FADD.FTZ R82, R82, R78 ;  /* 0x0000004e52527221 */ /* 0x000ff00000010000 */
[----:B------:R-:W1:Y:S01]  /*124c0*/  MUFU.EX2 R85, R85 ;  /* 0x0000005500557308 */ /* 0x000e620000000800 */
[C---:B------:R-:W-:Y:S05]  /*124d0*/  HMMA.16816.F32 R4, R20.reuse, R40, R4 ;  /* 0x000000281404723c */ /* 0x040fea0000001804 */
[----:B--2---:R-:W-:Y:S01]  /*124e0*/  FADD.FTZ R76, R83, R76 ;  /* 0x0000004c534c7221 */ /* 0x004fe20000010000 */
[C---:B------:R-:W-:Y:S03]  /*124f0*/  HMMA.16816.F32 R8, R20.reuse, R42, R8 ;  /* 0x0000002a1408723c */ /* 0x040fe60000001808 */
[----:B------:R-:W2:Y:S01]  /*12500*/  MUFU.EX2 R86, R86 ;  /* 0x0000005600567308 */ /* 0x000ea20000000800 */
[----:B------:R-:W5:Y:S01]  /*12510*/  LDSM.16.MT88.4 R40, [R230+0x8800] ;  /* 0x00880000e628783b */ /* 0x000f620000004200 */
[----:B---3--:R-:W-:Y:S01]  /*12520*/  F2FP.F16.F32.PACK_AB R28, R84, R83 ;  /* 0x00000053541c723e */ /* 0x008fe200000000ff */
[C---:B----4-:R-:W-:Y:S07]  /*12530*/  HMMA.16816.F32 R12, R20.reuse, R24, R12 ;  /* 0x00000018140c723c */ /* 0x050fee000000180c */
[----:B------:R-:W3:Y:S01]  /*12540*/  MUFU.EX2 R87, R87 ;  /* 0x0000005700577308 */ /* 0x000ee20000000800 */
[----:B-1----:R-:W-:Y:S01]  /*12550*/  FADD.FTZ R82, R85, R82 ;  /* 0x0000005255527221 */ /* 0x002fe20000010000 */
[----:B------:R-:W-:Y:S01]  /*12560*/  HMMA.16816.F32 R16, R20, R26, R16 ;  /* 0x0000001a1410723c */ /* 0x000fe20000001810 */
[----:B------:R-:W1:Y:S07]  /*12570*/  LDSM.16.MT88.4 R24, [R229+0x8800] ;  /* 0x00880000e518783b */ /* 0x000e6e0000004200 */
[----:B------:R-:W4:Y:S03]  /*12580*/  MUFU.EX2 R88, R88 ;  /* 0x0000005800587308 */ /* 0x000f260000000800 */
[----:B--2---:R-:W-:Y:S01]  /*12590*/  F2FP.F16.F32.PACK_AB R29, R86, R85 ;  /* 0x00000055561d723e */ /* 0x004fe200000000ff */
[----:B------:R-:W-:Y:S01]  /*125a0*/  FADD.FTZ R84, R84, R76 ;  /* 0x0000004c54547221 */ /* 0x000fe20000010000 */
[----:B------:R-:W-:Y:S05]  /*125b0*/  FADD.FTZ R82, R86, R82 ;  /* 0x0000005256527221 */ /* 0x000fea0000010000 */
[----:B------:R-:W-:Y:S01]  /*125c0*/  MUFU.EX2 R89, R89 ;  /* 0x0000005900597308 */ /* 0x000fe20000000800 */
[----:B---3--:R-:W-:Y:S09]  /*125d0*/  FADD.FTZ R84, R87, R84 ;  /* 0x0000005457547221 */ /* 0x008ff20000010000 */
[----:B------:R-:W2:Y:S01]  /*125e0*/  MUFU.EX2 R90, R90 ;  /* 0x0000005a005a7308 */ /* 0x000ea20000000800 */
[C---:B----4-:R-:W-:Y:S01]  /*125f0*/  F2FP.F16.F32.PACK_AB R30, R88.reuse, R87 ;  /* 0x00000057581e723e */ /* 0x050fe200000000ff */
[----:B------:R-:W-:Y:S08]  /*12600*/  FADD.FTZ R84, R88, R84 ;  /* 0x0000005458547221 */ /* 0x000ff00000010000 */
[----:B------:R-:W-:Y:S10]  /*12610*/  MUFU.EX2 R91, R91 ;  /* 0x0000005b005b7308 */ /* 0x000ff40000000800 */
[----:B------:R-:W3:Y:S01]  /*12620*/  MUFU.EX2 R66, R117 ;  /* 0x0000007500427308 */ /* 0x000ee20000000800 */
[C---:B--2---:R-:W-:Y:S01]  /*12630*/  F2FP.F16.F32.PACK_AB R31, R90.reuse, R89 ;  /* 0x000000595a1f723e */ /* 0x044fe200000000ff */
[----:B------:R-:W-:Y:S04]  /*12640*/  FADD.FTZ R89, R89, R82 ;  /* 0x0000005259597221 */ /* 0x000fe80000010000 */
[----:B------:R-:W-:Y:S04]  /*12650*/  FADD.FTZ R89, R90, R89 ;  /* 0x000000595a597221 */ /* 0x000fe80000010000 */
[----:B------:R-:W-:Y:S01]  /*12660*/  MUFU.EX2 R64, R118 ;  /* 0x0000007600407308 */ /* 0x000fe20000000800 */
[C---:B-----5:R-:W-:Y:S06]  /*12670*/  HMMA.16816.F32 R4, R28.reuse, R32, R4 ;  /* 0x000000201c04723c */ /* 0x060fec0000001804 */
[C---:B------:R-:W-:Y:S03]  /*12680*/  HMMA.16816.F32 R8, R28.reuse, R34, R8 ;  /* 0x000000221c08723c */ /* 0x040fe60000001808 */
[----:B------:R-:W2:Y:S02]  /*12690*/  MUFU.EX2 R58, R119 ;  /* 0x00000077003a7308 */ /* 0x000ea40000000800 */
[----:B---3--:R-:W-:Y:S01]  /*126a0*/  F2FP.F16.F32.PACK_AB R20, R66, R91 ;  /* 0x0000005b4214723e */ /* 0x008fe200000000ff */
[C---:B------:R-:W-:Y:S07]  /*126b0*/  HMMA.16816.F32 R12, R28.reuse, R36, R12 ;  /* 0x000000241c0c723c */ /* 0x040fee000000180c */
[----:B------:R-:W3:Y:S01]  /*126c0*/  MUFU.EX2 R55, R120 ;  /* 0x0000007800377308 */ /* 0x000ee20000000800 */
[--C-:B------:R-:W-:Y:S01]  /*126d0*/  FFMA.FTZ R32, R128, UR4, -R154.reuse ;  /* 0x0000000480207c23 */ /* 0x100fe2000801089a */
[----:B------:R-:W-:Y:S01]  /*126e0*/  HMMA.16816.F32 R16, R28, R38, R16 ;  /* 0x000000261c10723c */ /* 0x000fe20000001810 */
[----:B------:R-:W4:Y:S07]  /*126f0*/  LDSM.16.MT88.4 R28, [R229+0x8c00] ;  /* 0x008c0000e51c783b */ /* 0x000f2e0000004200 */
[----:B------:R-:W5:Y:S03]  /*12700*/  MUFU.EX2 R52, R121 ;  /* 0x0000007900347308 */ /* 0x000f660000000800 */
[----:B--2---:R-:W-:Y:S01]  /*12710*/  F2FP.F16.F32.PACK_AB R21, R58, R64 ;  /* 0x000000403a15723e */ /* 0x004fe200000000ff */
[--C-:B------:R-:W-:Y:S01]  /*12720*/  FFMA.FTZ R33, R130, UR4, -R149.reuse ;  /* 0x0000000482217c23 */ /* 0x100fe20008010895 */
[----:B------:R-:W-:Y:S01]  /*12730*/  FFMA.FTZ R154, R129, UR4, -R154 ;  /* 0x00000004819a7c23 */ /* 0x000fe2000801089a */
[----:B------:R-:W-:Y:S01]  /*12740*/  FFMA.FTZ R149, R131, UR4, -R149 ;  /* 0x0000000483957c23 */ /* 0x000fe20008010895 */
[----:B------:R-:W-:Y:S03]  /*12750*/  FADD.FTZ R91, R91, R84 ;  /* 0x000000545b5b7221 */ /* 0x000fe60000010000 */
[----:B------:R-:W2:Y:S01]  /*12760*/  MUFU.EX2 R46, R122 ;  /* 0x0000007a002e7308 */ /* 0x000ea20000000800 */
[----:B------:R-:W-:Y:S01]  /*12770*/  FADD.FTZ R64, R64, R89 ;  /* 0x0000005940407221 */ /* 0x000fe20000010000 */
[----:B------:R-:W-:Y:S03]  /*12780*/  FADD.FTZ R91, R66, R91 ;  /* 0x0000005b425b7221 */ /* 0x000fe60000010000 */
[----:B------:R-:W-:Y:S01]  /*12790*/  FADD.FTZ R64, R58, R64 ;  /* 0x000000403a407221 */ /* 0x000fe20000010000 */
[----:B---3--:R-:W-:Y:S04]  /*127a0*/  FADD.FTZ R91, R55, R91 ;  /* 0x0000005b375b7221 */ /* 0x008fe80000010000 */
[----:B------:R-:W3:Y:S01]  /*127b0*/  MUFU.EX2 R45, R45 ;  /* 0x0000002d002d7308 */ /* 0x000ee20000000800 */
[C---:B-----5:R-:W-:Y:S01]  /*127c0*/  F2FP.F16.F32.PACK_AB R22, R52.reuse, R55 ;  /* 0x000000373416723e */ /* 0x060fe200000000ff */
[----:B------:R-:W-:Y:S08]  /*127d0*/  FADD.FTZ R91, R52, R91 ;  /* 0x0000005b345b7221 */ /* 0x000ff00000010000 */
[----:B------:R-:W5:Y:S01]  /*127e0*/  MUFU.EX2 R44, R124 ;  /* 0x0000007c002c7308 */ /* 0x000f620000000800 */
[----:B--2---:R-:W-:Y:S09]  /*127f0*/  FADD.FTZ R64, R46, R64 ;  /* 0x000000402e407221 */ /* 0x004ff20000010000 */
[----:B------:R-:W2:Y:S01]  /*12800*/  MUFU.EX2 R47, R47 ;  /* 0x0000002f002f7308 */ /* 0x000ea20000000800 */
[C---:B---3--:R-:W-:Y:S01]  /*12810*/  F2FP.F16.F32.PACK_AB R23, R45.reuse, R46 ;  /* 0x0000002e2d17723e */ /* 0x048fe200000000ff */
[----:B------:R-:W-:Y:S08]  /*12820*/  FADD.FTZ R64, R45, R64 ;  /* 0x000000402d407221 */ /* 0x000ff00000010000 */
[----:B------:R-:W3:Y:S01]  /*12830*/  MUFU.EX2 R3, R126 ;  /* 0x0000007e00037308 */ /* 0x000ee20000000800 */
[C---:B------:R-:W-:Y:S05]  /*12840*/  HMMA.16816.F32 R4, R20.reuse, R40, R4 ;  /* 0x000000281404723c */ /* 0x040fea0000001804 */
[----:B-----5:R-:W-:Y:S01]  /*12850*/  FADD.FTZ R91, R44, R91 ;  /* 0x0000005b2c5b7221 */ /* 0x020fe20000010000 */
[C---:B------:R-:W-:Y:S03]  /*12860*/  HMMA.16816.F32 R8, R20.reuse, R42, R8 ;  /* 0x0000002a1408723c */ /* 0x040fe60000001808 */
[----:B------:R-:W5:Y:S02]  /*12870*/  MUFU.EX2 R48, R127 ;  /* 0x0000007f00307308 */ /* 0x000f640000000800 */
[----:B--2---:R-:W-:Y:S01]  /*12880*/  F2FP.F16.F32.PACK_AB R132, R47, R44 ;  /* 0x0000002c2f84723e */ /* 0x004fe200000000ff */
[C---:B-1----:R-:W-:Y:S07]  /*12890*/  HMMA.16816.F32 R12, R20.reuse, R24, R12 ;  /* 0x00000018140c723c */ /* 0x042fee000000180c */
[----:B------:R-:W1:Y:S01]  /*128a0*/  MUFU.EX2 R32, R32 ;  /* 0x0000002000207308 */ /* 0x000e620000000800 */
[----:B---3--:R-:W-:Y:S01]  /*128b0*/  FADD.FTZ R64, R3, R64 ;  /* 0x0000004003407221 */ /* 0x008fe20000010000 */
[----:B------:R-:W-:Y:S08]  /*128c0*/  HMMA.16816.F32 R16, R20, R26, R16 ;  /* 0x0000001a1410723c */ /* 0x000ff00000001810 */
[----:B------:R-:W2:Y:S03]  /*128d0*/  MUFU.EX2 R154, R154 ;  /* 0x0000009a009a7308 */ /* 0x000ea60000000800 */
[C---:B-----5:R-:W-:Y:S01]  /*128e0*/  F2FP.F16.F32.PACK_AB R133, R48.reuse, R3 ;  /* 0x000000033085723e */ /* 0x060fe200000000ff */
[----:B------:R-:W-:Y:S01]  /*128f0*/  FADD.FTZ R91, R47, R91 ;  /* 0x0000005b2f5b7221 */ /* 0x000fe20000010000 */
[----:B------:R-:W-:Y:S01]  /*12900*/  FADD.FTZ R64, R48, R64 ;  /* 0x0000004030407221 */ /* 0x000fe20000010000 */
[----:B------:R-:W-:Y:S04]  /*12910*/  MOV R3, R0 ;  /* 0x0000000000037202 */ /* 0x000fe80000000f00 */
[----:B------:R-:W3:Y:S01]  /*12920*/  MUFU.EX2 R33, R33 ;  /* 0x0000002100217308 */ /* 0x000ee20000000800 */
[----:B-1----:R-:W-:Y:S09]  /*12930*/  FADD.FTZ R91, R32, R91 ;  /* 0x0000005b205b7221 */ /* 0x002ff20000010000 */
[----:B------:R-:W1:Y:S01]  /*12940*/  MUFU.EX2 R149, R149 ;  /* 0x0000009500957308 */ /* 0x000e620000000800 */
[C---:B--2---:R-:W-:Y:S01]  /*12950*/  F2FP.F16.F32.PACK_AB R134, R154.reuse, R32 ;  /* 0x000000209a86723e */ /* 0x044fe200000000ff */
[----:B------:R-:W-:Y:S01]  /*12960*/  FADD.FTZ R248, R154, R91 ;  /* 0x0000005b9af87221 */ /* 0x000fe20000010000 */
[----:B---3--:R-:W-:Y:S01]  /*12970*/  FADD.FTZ R64, R33, R64 ;  /* 0x0000004021407221 */ /* 0x008fe20000010000 */
[C---:B-1----:R-:W-:Y:S03]  /*12980*/  F2FP.F16.F32.PACK_AB R135, R149.reuse, R33 ;  /* 0x000000219587723e */ /* 0x042fe600000000ff */
[----:B------:R-:W-:Y:S04]  /*12990*/  FADD.FTZ R247, R149, R64 ;  /* 0x0000004095f77221 */ /* 0x000fe80000010000 */
[C---:B------:R-:W-:Y:S06]  /*129a0*/  HMMA.16816.F32 R144, R132.reuse, R140, R4 ;  /* 0x0000008c8490723c */ /* 0x040fec0000001804 */
[C---:B------:R-:W-:Y:S06]  /*129b0*/  HMMA.16816.F32 R140, R132.reuse, R142, R8 ;  /* 0x0000008e848c723c */ /* 0x040fec0000001808 */
[C---:B----4-:R-:W-:Y:S06]  /*129c0*/  HMMA.16816.F32 R136, R132.reuse, R28, R12 ;  /* 0x0000001c8488723c */ /* 0x050fec000000180c */
[----:B------:R-:W-:Y:S01]  /*129d0*/  HMMA.16816.F32 R132, R132, R30, R16 ;  /* 0x0000001e8484723c */ /* 0x000fe20000001810 */
[----:B------:R-:W-:Y:S11]  /*129e0*/  @!UPT UIADD3 URZ, URZ, URZ, URZ ;  /* 0x0000003f3f3ff290 */ /* 0x000ff6000fffe03f */
[----:B------:R-:W-:Y:S01]  /*129f0*/  @!UPT UIADD3 URZ, URZ, URZ, URZ ;  /* 0x0000003f3f3ff290 */ /* 0x000fe2000fffe03f */
[----:B------:R-:W-:Y:S11]  /*12a00*/  @P0 BRA `(.L_x_1182) ;  /* 0xffffffb800340947 */ /* 0x000ff6000383ffff */
.L_x_1178:
[----:B------:R-:W1:Y:S01]  /*12a10*/  SHFL.BFLY PT, R6, R248, 0x2, 0x1f ;  /* 0x0c401f00f8067f89 */ /* 0x000e6200000e0000 */
[----:B------:R-:W2:Y:S01]  /*12a20*/  S2UR UR5, SR_CgaCtaId ;  /* 0x00000000000579c3 */ /* 0x000ea20000008800 */
[----:B------:R-:W-:Y:S01]  /*12a30*/  IMAD.MOV.U32 R8, RZ, RZ, 0x3f800000 ;  /* 0x3f800000ff087424 */ /* 0x000fe200078e00ff */
[----:B------:R-:W-:Y:S01]  /*12a40*/  UMOV UR4, 0x400 ;  /* 0x0000040000047882 */ /* 0x000fe20000000000 */
[----:B------:R-:W3:Y:S01]  /*12a50*/  SHFL.BFLY PT, R3, R247, 0x2, 0x1f ;  /* 0x0c401f00f7037f89 */ /* 0x000ee200000e0000 */
[----:B------:R-:W-:Y:S01]  /*12a60*/  IMAD.MOV.U32 R7, RZ, RZ, 0x3f800000 ;  /* 0x3f800000ff077424 */ /* 0x000fe200078e00ff */
[----:B------:R-:W-:Y:S01]  /*12a70*/  BSSY B0, `(.L_x_1183) ;  /* 0x0000098000007945 */ /* 0x000fe20003800000 */
[----:B------:R-:W4:Y:S02]  /*12a80*/  S2R R4, SR_TID.X ;  /* 0x0000000000047919 */ /* 0x000f240000002100 */
[----:B------:R-:W-:Y:S01]  /*12a90*/  BAR.SYNC.DEFER_BLOCKING 0x0 ;  /* 0x0000000000007b1d */ /* 0x000fe20000010000 */
[----:B-1----:R-:W-:Y:S01]  /*12aa0*/  FADD.FTZ R6, R6, R248 ;  /* 0x000000f806067221 */ /* 0x002fe20000010000 */
[----:B--2---:R-:W-:-:S06]  /*12ab0*/  ULEA UR5, UR5, UR4, 0x18 ;  /* 0x0000000405057291 */ /* 0x004fcc000f8ec03f */
[----:B------:R-:W1:Y:S01]  /*12ac0*/  S2UR UR4, SR_CTAID.Z ;  /* 0x00000000000479c3 */ /* 0x000e620000002700 */
[----:B---3--:R-:W-:Y:S02]  /*12ad0*/  FADD.FTZ R247, R3, R247 ;  /* 0x000000f703f77221 */ /* 0x008fe40000010000 */
[----:B------:R-:W2:Y:S04]  /*12ae0*/  SHFL.BFLY PT, R3, R6, 0x1, 0x1f ;  /* 0x0c201f0006037f89 */ /* 0x000ea800000e0000 */
[----:B------:R-:W3:Y:S01]  /*12af0*/  SHFL.BFLY PT, R5, R247, 0x1, 0x1f ;  /* 0x0c201f00f7057f89 */ /* 0x000ee200000e0000 */
[----:B----4-:R-:W-:-:S04]  /*12b00*/  SHF.R.S32.HI R10, RZ, 0x1f, R4 ;  /* 0x0000001fff0a7819 */ /* 0x010fc80000011404 */
[CC--:B------:R-:W-:Y:S02]  /*12b10*/  LEA.HI R9, R10.reuse, R4.reuse, RZ, 0x2 ;  /* 0x000000040a097211 */ /* 0x0c0fe400078f10ff */
[CC--:B------:R-:W-:Y:S02]  /*12b20*/  LEA.HI R13, R10.reuse, R4.reuse, RZ, 0x3 ;  /* 0x000000040a0d7211 */ /* 0x0c0fe400078f18ff */
[----:B------:R-:W-:Y:S02]  /*12b30*/  LOP3.LUT R12, R9, 0xfffffffc, RZ, 0xc0, !PT ;  /* 0xfffffffc090c7812 */ /* 0x000fe400078ec0ff */
[----:B------:R-:W-:Y:S02]  /*12b40*/  SHF.R.S32.HI R9, RZ, 0x2, R9 ;  /* 0x00000002ff097819 */ /* 0x000fe40000011409 */
[-C--:B------:R-:W-:Y:S01]  /*12b50*/  LEA.HI R15, R10, R4.reuse, RZ, 0x6 ;  /* 0x000000040a0f7211 */ /* 0x080fe200078f30ff */
[----:B------:R-:W-:Y:S02]  /*12b60*/  IMAD.IADD R12, R4, 0x1, -R12 ;  /* 0x00000001040c7824 */ /* 0x000fe400078e0a0c */
[----:B--2---:R-:W-:Y:S01]  /*12b70*/  FADD.FTZ R6, R6, R3 ;  /* 0x0000000306067221 */ /* 0x004fe20000010000 */
[----:B------:R-:W-:-:S02]  /*12b80*/  LEA.HI R3, R10, R4, RZ, 0x5 ;  /* 0x000000040a037211 */ /* 0x000fc400078f28ff */
[----:B------:R-:W-:Y:S01]  /*12b90*/  SHF.R.S32.HI R14, RZ, 0x1f, R9 ;  /* 0x0000001fff0e7819 */ /* 0x000fe20000011409 */
[----:B---3--:R-:W-:Y:S01]  /*12ba0*/  FADD.FTZ R5, R247, R5 ;  /* 0x00000005f7057221 */ /* 0x008fe20000010000 */
[----:B------:R-:W-:Y:S02]  /*12bb0*/  SHF.R.S32.HI R11, RZ, 0x5, R3 ;  /* 0x00000005ff0b7819 */ /* 0x000fe40000011403 */
[----:B------:R-:W-:Y:S02]  /*12bc0*/  LEA.HI R14, R14, R9, RZ, 0x3 ;  /* 0x000000090e0e7211 */ /* 0x000fe400078f18ff */
[----:B------:R-:W-:Y:S01]  /*12bd0*/  SHF.L.U32 R15, R15, 0x2, RZ ;  /* 0x000000020f0f7819 */ /* 0x000fe200000006ff */
[----:B------:R-:W-:Y:S01]  /*12be0*/  IMAD R11, R11, 0x100, R12 ;  /* 0x000001000b0b7824 */ /* 0x000fe200078e020c */
[----:B------:R-:W-:Y:S02]  /*12bf0*/  SHF.R.S32.HI R12, RZ, 0x3, R13 ;  /* 0x00000003ff0c7819 */ /* 0x000fe4000001140d */
[----:B------:R-:W-:-:S02]  /*12c00*/  LOP3.LUT R14, R14, 0xfffffff8, RZ, 0xc0, !PT ;  /* 0xfffffff80e0e7812 */ /* 0x000fc400078ec0ff */
[----:B------:R-:W-:Y:S02]  /*12c10*/  LEA.HI R19, R13, R12, RZ, 0x1 ;  /* 0x0000000c0d137211 */ /* 0x000fe400078f08ff */
[----:B------:R-:W-:Y:S01]  /*12c20*/  LOP3.LUT R15, R15, 0x3fffff00, RZ, 0xc0, !PT ;  /* 0x3fffff000f0f7812 */ /* 0x000fe200078ec0ff */
[----:B------:R-:W-:Y:S01]  /*12c30*/  IMAD.IADD R9, R9, 0x1, -R14 ;  /* 0x0000000109097824 */ /* 0x000fe200078e0a0e */
[----:B------:R-:W-:Y:S02]  /*12c40*/  LOP3.LUT R19, R19, 0xfffffffe, RZ, 0xc0, !PT ;  /* 0xfffffffe13137812 */ /* 0x000fe400078ec0ff */
[----:B------:R-:W-:Y:S02]  /*12c50*/  LOP3.LUT R14, R13, 0xfffffff8, RZ, 0xc0, !PT ;  /* 0xfffffff80d0e7812 */ /* 0x000fe400078ec0ff */
[----:B------:R-:W-:Y:S01]  /*12c60*/  LEA.HI R16, R9, R9, RZ, 0x1 ;  /* 0x0000000909107211 */ /* 0x000fe200078f08ff */
[----:B------:R-:W-:Y:S01]  /*12c70*/  IMAD.IADD R19, R12, 0x1, -R19 ;  /* 0x000000010c137824 */ /* 0x000fe200078e0a13 */
[----:B------:R-:W-:Y:S01]  /*12c80*/  LEA.HI R13, R10, R4, RZ, 0x4 ;  /* 0x000000040a0d7211 */ /* 0x000fe200078f20ff */
[----:B------:R-:W-:Y:S01]  /*12c90*/  IMAD.IADD R10, R4, 0x1, -R14 ;  /* 0x00000001040a7824 */ /* 0x000fe200078e0a0e */
[----:B------:R-:W-:Y:S01]  /*12ca0*/  FSETP.NE.FTZ.AND P3, PT, R6, RZ, PT ;  /* 0x000000ff0600720b */ /* 0x000fe20003f75000 */
[----:B------:R-:W-:Y:S01]  /*12cb0*/  IMAD R19, R19, 0x20, R15 ;  /* 0x0000002013137824 */ /* 0x000fe200078e020f */
[----:B------:R-:W-:-:S02]  /*12cc0*/  LOP3.LUT R15, R16, 0x1fffffe, RZ, 0xc0, !PT ;  /* 0x01fffffe100f7812 */ /* 0x000fc400078ec0ff */
[----:B------:R-:W-:Y:S02]  /*12cd0*/  SHF.R.S32.HI R13, RZ, 0x4, R13 ;  /* 0x00000004ff0d7819 */ /* 0x000fe4000001140d */
[----:B------:R-:W-:Y:S01]  /*12ce0*/  SHF.R.S32.HI R16, RZ, 0x1, R16 ;  /* 0x00000001ff107819 */ /* 0x000fe20000011410 */
[----:B------:R-:W-:Y:S01]  /*12cf0*/  IMAD.IADD R15, R9, 0x1, -R15 ;  /* 0x00000001090f7824 */ /* 0x000fe200078e0a0f */
[----:B------:R-:W-:Y:S01]  /*12d00*/  FSETP.NE.FTZ.AND P2, PT, R5, RZ, PT ;  /* 0x000000ff0500720b */ /* 0x000fe20003f55000 */
[----:B------:R-:W-:Y:S01]  /*12d10*/  IMAD.SHL.U32 R13, R13, 0x40, RZ ;  /* 0x000000400d0d7824 */ /* 0x000fe200078e00ff */
[----:B------:R-:W-:Y:S01]  /*12d20*/  LEA.HI R14, R10, R10, RZ, 0x1 ;  /* 0x0000000a0a0e7211 */ /* 0x000fe200078f08ff */
[----:B------:R-:W-:Y:S01]  /*12d30*/  IMAD.SHL.U32 R18, R16, 0x40, RZ ;  /* 0x0000004010127824 */ /* 0x000fe200078e00ff */
[----:B------:R-:W-:Y:S01]  /*12d40*/  LEA R11, R15, R11, 0x4 ;  /* 0x0000000b0f0b7211 */ /* 0x000fe200078e20ff */
[----:B------:R-:W2:Y:S01]  /*12d50*/  @P3 MUFU.RCP R8, R6 ;  /* 0x0000000600083308 */ /* 0x000ea20000001000 */
[----:B------:R-:W-:Y:S01]  /*12d60*/  SHF.R.S32.HI R17, RZ, 0x1, R14 ;  /* 0x00000001ff117819 */ /* 0x000fe2000001140e */
[----:B------:R-:W3:Y:S01]  /*12d70*/  S2R R9, SR_TID.X ;  /* 0x0000000000097919 */ /* 0x000ee20000002100 */
[----:B------:R-:W-:Y:S01]  /*12d80*/  LOP3.LUT R13, R13, 0xc0, RZ, 0xc0, !PT ;  /* 0x000000c00d0d7812 */ /* 0x000fe200078ec0ff */
[----:B------:R-:W4:Y:S01]  /*12d90*/  @P3 LDC R35, c[0x0][0x2e8] ;  /* 0x0000ba00ff233b82 */ /* 0x000f220000000800 */
[----:B------:R-:W-:-:S02]  /*12da0*/  SHF.L.U32 R17, R17, 0x3, RZ ;  /* 0x0000000311117819 */ /* 0x000fc400000006ff */
[----:B------:R-:W-:Y:S01]  /*12db0*/  LOP3.LUT R18, R18, 0xc0, RZ, 0xc0, !PT ;  /* 0x000000c012127812 */ /* 0x000fe200078ec0ff */
[----:B------:R-:W5:Y:S01]  /*12dc0*/  @P2 MUFU.RCP R7, R5 ;  /* 0x0000000500072308 */ /* 0x000f620000001000 */
[----:B------:R-:W-:Y:S02]  /*12dd0*/  LOP3.LUT R17, R13, 0x18, R17, 0xf8, !PT ;  /* 0x000000180d117812 */ /* 0x000fe400078ef811 */
[----:B------:R-:W-:Y:S01]  /*12de0*/  LEA.HI R15, R18, R18, RZ, 0x1d ;  /* 0x00000012120f7211 */ /* 0x000fe200078fe8ff */
[----:B------:R-:W1:Y:S01]  /*12df0*/  @P2 LDC R34, c[0x0][0x2e8] ;  /* 0x0000ba00ff222b82 */ /* 0x000e620000000800 */
[----:B------:R-:W-:Y:S02]  /*12e00*/  SHF.R.U32.HI R13, RZ, 0x3, R13 ;  /* 0x00000003ff0d7819 */ /* 0x000fe4000001160d */
[C---:B------:R-:W-:Y:S01]  /*12e10*/  LOP3.LUT P0, RZ, R16.reuse, 0x2, RZ, 0xc0, !PT ;  /* 0x0000000210ff7812 */ /* 0x040fe2000780c0ff */
[----:B------:R-:W-:Y:S01]  /*12e20*/  IMAD.U32 R15, R11, 0x2, R15 ;  /* 0x000000020b0f7824 */ /* 0x000fe200078e000f */
[----:B------:R-:W-:Y:S01]  /*12e30*/  LOP3.LUT R13, R17, R13, RZ, 0x3c, !PT ;  /* 0x0000000d110d7212 */ /* 0x000fe200078e3cff */
[----:B------:R-:W-:Y:S01]  /*12e40*/  IMAD.MOV.U32 R11, RZ, RZ, -0x20 ;  /* 0xffffffe0ff0b7424 */ /* 0x000fe200078e00ff */
[----:B------:R-:W-:Y:S01]  /*12e50*/  LOP3.LUT R17, R16, 0x1, RZ, 0xc0, !PT ;  /* 0x0000000110117812 */ /* 0x000fe200078ec0ff */
[C---:B--2---:R-:W-:Y:S01]  /*12e60*/  FMUL.FTZ R144, R8.reuse, R144 ;  /* 0x0000009008907220 */ /* 0x044fe20000410000 */
[----:B------:R-:W-:Y:S01]  /*12e70*/  LEA R15, R15, UR5, 0x2 ;  /* 0x000000050f0f7c11 */ /* 0x000fe2000f8e10ff */
[C---:B------:R-:W-:Y:S01]  /*12e80*/  FMUL.FTZ R145, R8.reuse, R145 ;  /* 0x0000009108917220 */ /* 0x040fe20000410000 */
[----:B------:R-:W-:Y:S01]  /*12e90*/  ISETP.NE.U32.AND P1, PT, R17, 0x1, PT ;  /* 0x000000011100780c */ /* 0x000fe20003f25070 */
[C---:B------:R-:W-:Y:S01]  /*12ea0*/  FMUL.FTZ R140, R8.reuse, R140 ;  /* 0x0000008c088c7220 */ /* 0x040fe20000410000 */
[C---:B------:R-:W-:Y:S01]  /*12eb0*/  FMUL.FTZ R141, R8.reuse, R141 ;  /* 0x0000008d088d7220 */ /* 0x040fe20000410000 */
[C---:B------:R-:W-:Y:S01]  /*12ec0*/  FMUL.FTZ R136, R8.reuse, R136 ;  /* 0x0000008808887220 */ /* 0x040fe20000410000 */
[C---:B------:R-:W-:Y:S01]  /*12ed0*/  FMUL.FTZ R137, R8.reuse, R137 ;  /* 0x0000008908897220 */ /* 0x040fe20000410000 */
[C---:B------:R-:W-:Y:S01]  /*12ee0*/  FMUL.FTZ R132, R8.reuse, R132 ;  /* 0x0000008408847220 */ /* 0x040fe20000410000 */
[----:B------:R-:W-:Y:S01]  /*12ef0*/  FMUL.FTZ R133, R8, R133 ;  /* 0x0000008508857220 */ /* 0x000fe20000410000 */
[----:B------:R-:W-:Y:S01]  /*12f00*/  SEL R11, R11, 0x20, !P1 ;  /* 0x000000200b0b7807 */ /* 0x000fe20004800000 */
[----:B------:R-:W-:-:S02]  /*12f10*/  VIADD R8, R15, 0x40 ;  /* 0x000000400f087836 */ /* 0x000fc40000000000 */
[----:B-----5:R-:W-:Y:S01]  /*12f20*/  FMUL.FTZ R147, R7, R147 ;  /* 0x0000009307937220 */ /* 0x020fe20000410000 */
[----:B------:R-:W-:Y:S02]  /*12f30*/  @P0 VIADD R8, R15, 0xffffffc0 ;  /* 0xffffffc00f080836 */ /* 0x000fe40000000000 */
[C---:B------:R-:W-:Y:S01]  /*12f40*/  FMUL.FTZ R146, R7.reuse, R146 ;  /* 0x0000009207927220 */ /* 0x040fe20000410000 */
[C---:B------:R-:W-:Y:S01]  /*12f50*/  FMUL.FTZ R143, R7.reuse, R143 ;  /* 0x0000008f078f7220 */ /* 0x040fe20000410000 */
[C---:B------:R-:W-:Y:S01]  /*12f60*/  FMUL.FTZ R142, R7.reuse, R142 ;  /* 0x0000008e078e7220 */ /* 0x040fe20000410000 */
[C---:B------:R-:W-:Y:S01]  /*12f70*/  FMUL.FTZ R139, R7.reuse, R139 ;  /* 0x0000008b078b7220 */ /* 0x040fe20000410000 */
[C---:B------:R-:W-:Y:S01]  /*12f80*/  FMUL.FTZ R138, R7.reuse, R138 ;  /* 0x0000008a078a7220 */ /* 0x040fe20000410000 */
[C---:B------:R-:W-:Y:S01]  /*12f90*/  FMUL.FTZ R135, R7.reuse, R135 ;  /* 0x0000008707877220 */ /* 0x040fe20000410000 */
[----:B------:R-:W-:Y:S01]  /*12fa0*/  FMUL.FTZ R134, R7, R134 ;  /* 0x0000008607867220 */ /* 0x000fe20000410000 */
[----:B------:R-:W-:Y:S01]  /*12fb0*/  IADD3 R7, R15, R11, RZ ;  /* 0x0000000b0f077210 */ /* 0x000fe20007ffe0ff */
[----:B------:R-:W-:Y:S01]  /*12fc0*/  IMAD.IADD R11, R11, 0x1, R8 ;  /* 0x000000010b0b7824 */ /* 0x000fe200078e0208 */
[----:B------:R-:W-:Y:S01]  /*12fd0*/  STS.64 [R15], R144 ;  /* 0x000000900f007388 */ /* 0x000fe20000000a00 */
[----:B------:R-:W-:Y:S01]  /*12fe0*/  LOP3.LUT R14, R14, 0xfffffffe, RZ, 0xc0, !PT ;  /* 0xfffffffe0e0e7812 */ /* 0x000fe200078ec0ff */
[----:B------:R-:W2:Y:S01]  /*12ff0*/  @P3 MUFU.LG2 R6, R6 ;  /* 0x0000000600063308 */ /* 0x000ea20000000c00 */
[----:B------:R-:W-:Y:S01]  /*13000*/  LOP3.LUT R3, R3, 0xffffffe0, RZ, 0xc0, !PT ;  /* 0xffffffe003037812 */ /* 0x000fe200078ec0ff */
[----:B------:R5:W-:Y:S02]  /*13010*/  STS.64 [R15+0x400], R146 ;  /* 0x000400920f007388 */ /* 0x000be40000000a00 */
[----:B------:R-:W-:-:S02]  /*13020*/  IMAD.IADD R14, R10, 0x1, -R14 ;  /* 0x000000010a0e7824 */ /* 0x000fc400078e0a0e */
[----:B------:R-:W-:Y:S01]  /*13030*/  STS.64 [R7], R140 ;  /* 0x0000008c07007388 */ /* 0x000fe20000000a00 */
[----:B------:R-:W-:Y:S01]  /*13040*/  IMAD.IADD R3, R4, 0x1, -R3 ;  /* 0x0000000104037824 */ /* 0x000fe200078e0a03 */
[----:B------:R-:W3:Y:S01]  /*13050*/  @P2 MUFU.LG2 R5, R5 ;  /* 0x0000000500052308 */ /* 0x000ee20000000c00 */
[----:B------:R-:W-:Y:S01]  /*13060*/  IMAD R14, R14, 0x4, R19 ;  /* 0x000000040e0e7824 */ /* 0x000fe200078e0213 */
[----:B------:R1:W-:Y:S01]  /*13070*/  STS.64 [R7+0x400], R142 ;  /* 0x0004008e07007388 */ /* 0x0003e20000000a00 */
[----:B------:R-:W-:Y:S01]  /*13080*/  IMAD.MOV.U32 R4, RZ, RZ, -0x800000 ;  /* 0xff800000ff047424 */ /* 0x000fe200078e00ff */
[----:B------:R-:W-:Y:S01]  /*13090*/  LOP3.LUT P0, RZ, R3, 0x3, RZ, 0xc0, !PT ;  /* 0x0000000303ff7812 */ /* 0x000fe2000780c0ff */
[----:B------:R-:W-:Y:S01]  /*130a0*/  IMAD.IADD R13, R14, 0x1, R13 ;  /* 0x000000010e0d7824 */ /* 0x000fe200078e020d */
[----:B------:R-:W-:Y:S01]  /*130b0*/  STS.64 [R8], R136 ;  /* 0x0000008808007388 */ /* 0x000fe20000000a00 */
[----:B------:R-:W-:Y:S02]  /*130c0*/  IMAD.MOV R3, RZ, RZ, -R240 ;  /* 0x000000ffff037224 */ /* 0x000fe400078e0af0 */
[----:B--2---:R-:W-:Y:S01]  /*130d0*/  @P3 FMUL.FTZ R6, R6, 0.69314718246459960938 ;  /* 0x3f31721806063820 */ /* 0x004fe20000410000 */
[----:B------:R2:W-:Y:S01]  /*130e0*/  STS.64 [R8+0x400], R138 ;  /* 0x0004008a08007388 */ /* 0x0005e20000000a00 */
[----:B------:R-:W-:-:S02]  /*130f0*/  LEA R13, R13, UR5, 0x2 ;  /* 0x000000050d0d7c11 */ /* 0x000fc4000f8e10ff */
[----:B----4-:R-:W-:Y:S01]  /*13100*/  @P3 FFMA.FTZ R4, R2, R35, R6 ;  /* 0x0000002302043223 */ /* 0x010fe20000010006 */
[----:B------:R-:W-:Y:S01]  /*13110*/  STS.64 [R11], R132 ;  /* 0x000000840b007388 */ /* 0x000fe20000000a00 */
[----:B---3--:R-:W-:-:S03]  /*13120*/  @P2 FMUL.FTZ R5, R5, 0.69314718246459960938 ;  /* 0x3f31721805052820 */ /* 0x008fc60000410000 */
[----:B------:R3:W-:Y:S01]  /*13130*/  STS.64 [R11+0x400], R134 ;  /* 0x000400860b007388 */ /* 0x0007e20000000a00 */
[----:B-----5:R-:W4:Y:S08]  /*13140*/  LDC.64 R14, c[0x0][0x2c0] ;  /* 0x0000b000ff0e7b82 */ /* 0x020f300000000a00 */
[----:B------:R-:W-:Y:S01]  /*13150*/  BAR.SYNC.DEFER_BLOCKING 0x0 ;  /* 0x0000000000007b1d */ /* 0x000fe20000010000 */
[----:B-1----:R-:W-:-:S04]  /*13160*/  SHF.R.S32.HI R7, RZ, 0x1f, R9 ;  /* 0x0000001fff077819 */ /* 0x002fc80000011409 */
[----:B------:R-:W-:Y:S01]  /*13170*/  LEA.HI R7, R7, R9, RZ, 0x5 ;  /* 0x0000000907077211 */ /* 0x000fe200078f28ff */
[----:B--2---:R-:W4:Y:S03]  /*13180*/  S2R R8, SR_CTAID.Y ;  /* 0x0000000000087919 */ /* 0x004f260000002600 */
[----:B------:R-:W-:Y:S02]  /*13190*/  LOP3.LUT R33, R7, 0xffffffe0, RZ, 0xc0, !PT ;  /* 0xffffffe007217812 */ /* 0x000fe400078ec0ff */
[----:B------:R-:W-:-:S03]  /*131a0*/  SHF.R.S32.HI R7, RZ, 0x5, R7 ;  /* 0x00000005ff077819 */ /* 0x000fc60000011407 */
[----:B------:R-:W-:Y:S01]  /*131b0*/  IMAD.IADD R33, R9, 0x1, -R33 ;  /* 0x0000000109217824 */ /* 0x000fe200078e0a21 */
[----:B------:R-:W-:Y:S01]  /*131c0*/  SHF.R.S32.HI R32, RZ, 0x1f, R7 ;  /* 0x0000001fff207819 */ /* 0x000fe20000011407 */
[----:B---3--:R-:W1:Y:S03]  /*131d0*/  S2R R11, SR_CTAID.X ;  /* 0x00000000000b7919 */ /* 0x008e660000002500 */
[----:B------:R-:W-:Y:S01]  /*131e0*/  LEA.HI R9, R32, R7, RZ, 0x2 ;  /* 0x0000000720097211 */ /* 0x000fe200078f10ff */
[----:B------:R-:W2:Y:S01]  /*131f0*/  LDS.128 R28, [R13] ;  /* 0x000000000d1c7984 */ /* 0x000ea20000000c00 */
[----:B------:R-:W-:Y:S02]  /*13200*/  SHF.R.S32.HI R32, RZ, 0x1f, R33 ;  /* 0x0000001fff207819 */ /* 0x000fe40000011421 */
[----:B------:R-:W-:Y:S01]  /*13210*/  LOP3.LUT R9, R9, 0xfffffffc, RZ, 0xc0, !PT ;  /* 0xfffffffc09097812 */ /* 0x000fe200078ec0ff */
[----:B------:R-:W3:Y:S01]  /*13220*/  LDS.128 R24, [R13+0x800] ;  /* 0x000800000d187984 */ /* 0x000ee20000000c00 */
[----:B------:R-:W-:-:S02]  /*13230*/  LEA.HI R32, R32, R33, RZ, 0x2 ;  /* 0x0000002120207211 */ /* 0x000fc400078f10ff */
[----:B------:R-:W-:Y:S01]  /*13240*/  IADD3 R9, R7, -R9, RZ ;  /* 0x8000000907097210 */ /* 0x000fe20007ffe0ff */
[----:B------:R-:W2:Y:S01]  /*13250*/  LDS.128 R20, [R13+0x1000] ;  /* 0x001000000d147984 */ /* 0x000ea20000000c00 */
[----:B------:R-:W-:Y:S02]  /*13260*/  SHF.R.S32.HI R32, RZ, 0x2, R32 ;  /* 0x00000002ff207819 */ /* 0x000fe40000011420 */
[----:B------:R-:W-:Y:S01]  /*13270*/  MOV R7, 0xff800000 ;  /* 0xff80000000077802 */ /* 0x000fe20000000f00 */
[----:B------:R5:W2:Y:S01]  /*13280*/  LDS.128 R16, [R13+0x1800] ;  /* 0x001800000d107984 */ /* 0x000aa20000000c00 */
[----:B------:R-:W-:Y:S01]  /*13290*/  @P2 FFMA.FTZ R7, R0, R34, R5 ;  /* 0x0000002200072223 */ /* 0x000fe20000010005 */
[----:B------:R-:W-:Y:S02]  /*132a0*/  IMAD R9, R9, 0x10, R32 ;  /* 0x0000001009097824 */ /* 0x000fe400078e0220 */
[----:B------:R-:W-:Y:S02]  /*132b0*/  IMAD.SHL.U32 R32, R10, 0x4, RZ ;  /* 0x000000040a207824 */ /* 0x000fe400078e00ff */
[----:B----4-:R-:W-:-:S03]  /*132c0*/  IMAD R8, R8, R14, R240 ;  /* 0x0000000e08087224 */ /* 0x010fc600078e02f0 */
[----:B------:R-:W-:Y:S01]  /*132d0*/  SHF.R.S32.HI R33, RZ, 0x1f, R32 ;  /* 0x0000001fff217819 */ /* 0x000fe20000011420 */
[----:B-1----:R-:W-:Y:S01]  /*132e0*/  IMAD.SHL.U32 R11, R11, 0x40, RZ ;  /* 0x000000400b0b7824 */ /* 0x002fe200078e00ff */
[----:B-----5:R-:W1:Y:S02]  /*132f0*/  LDC R13, c[0x0][0x270] ;  /* 0x00009c00ff0d7b82 */ /* 0x020e640000000800 */
[----:B-1----:R-:W-:-:S04]  /*13300*/  IMAD R3, R13, R3, UR4 ;  /* 0x000000040d037e24 */ /* 0x002fc8000f8e0203 */
[----:B------:R-:W-:-:S04]  /*13310*/  IMAD R3, R8, R13, R3 ;  /* 0x0000000d08037224 */ /* 0x000fc800078e0203 */
[----:B------:R-:W-:Y:S01]  /*13320*/  IMAD R3, R3, R15, R11 ;  /* 0x0000000f03037224 */ /* 0x000fe200078e020b */
[----:B--23--:R-:W-:Y:S06]  /*13330*/  @P0 BRA `(.L_x_1184) ;  /* 0x00000000002c0947 */ /* 0x00cfec0003800000 */
[----:B------:R-:W-:Y:S01]  /*13340*/  VIADD R5, R9, 0x8 ;  /* 0x0000000809057836 */ /* 0x000fe20000000000 */
[----:B------:R-:W-:Y:S01]  /*13350*/  SHF.R.S32.HI R2, RZ, 0x1f, R9 ;  /* 0x0000001fff027819 */ /* 0x000fe20000011409 */
[----:B------:R-:W-:Y:S01]  /*13360*/  ULDC.64 UR4, c[0x0][0x2b8] ;  /* 0x0000ae0000047ab9 */ /* 0x000fe20000000a00 */
[----:B------:R-:W-:Y:S02]  /*13370*/  IADD3 R0, P0, R3, R9, RZ ;  /* 0x0000000903007210 */ /* 0x000fe40007f1e0ff */
[-C--:B------:R-:W-:Y:S02]  /*13380*/  ISETP.GE.AND P2, PT, R9, R235.reuse, PT ;  /* 0x000000eb0900720c */ /* 0x080fe40003f46270 */
[----:B------:R-:W-:Y:S02]  /*13390*/  ISETP.GE.AND P1, PT, R5, R235, PT ;  /* 0x000000eb0500720c */ /* 0x000fe40003f26270 */
[----:B------:R-:W-:Y:S02]  /*133a0*/  LEA.HI.X.SX32 R2, R3, R2, 0x1, P0 ;  /* 0x0000000203027211 */ /* 0x000fe400000f0eff */
[----:B------:R-:W-:-:S04]  /*133b0*/  LEA R8, P0, R0, UR4, 0x2 ;  /* 0x0000000400087c11 */ /* 0x000fc8000f8010ff */
[----:B------:R-:W-:-:S05]  /*133c0*/  LEA.HI.X R9, R0, UR5, R2, 0x2, P0 ;  /* 0x0000000500097c11 */ /* 0x000fca00080f1402 */
[----:B------:R1:W-:Y:S04]  /*133d0*/  @!P2 STG.E desc[UR10][R8.64], R4 ;  /* 0x000000040800a986 */ /* 0x0003e8000c10190a */
[----:B------:R1:W-:Y:S02]  /*133e0*/  @!P1 STG.E desc[UR10][R8.64+0x20], R7 ;  /* 0x0000200708009986 */ /* 0x0003e4000c10190a */
.L_x_1184:
[----:B------:R-:W-:Y:S05]  /*133f0*/  BSYNC B0 ;  /* 0x0000000000007941 */ /* 0x000fea0003800000 */
.L_x_1183:
[----:B------:R-:W-:Y:S01]  /*13400*/  ULDC UR4, c[0x0][0x2d0] ;  /* 0x0000b40000047ab9 */ /* 0x000fe20000000800 */
[----:B------:R-:W-:Y:S01]  /*13410*/  VIADD R0, R12, 0x10 ;  /* 0x000000100c007836 */ /* 0x000fe20000000000 */
[----:B------:R-:W-:Y:S01]  /*13420*/  ISETP.GE.AND P1, PT, R32, UR4, PT ;  /* 0x0000000420007c0c */ /* 0x000fe2000bf26270 */
[----:B------:R-:W-:Y:S01]  /*13430*/  ULDC UR4, c[0x0][0x2dc] ;  /* 0x0000b70000047ab9 */ /* 0x000fe20000000800 */
[C---:B------:R-:W-:Y:S02]  /*13440*/  IMAD.WIDE R32, R12.reuse, 0x20, R32 ;  /* 0x000000200c207825 */ /* 0x040fe400078e0220 */
[-C--:B------:R-:W-:Y:S02]  /*13450*/  ISETP.GE.OR P4, PT, R12, R235.reuse, P1 ;  /* 0x000000eb0c00720c */ /* 0x080fe40000f86670 */
[----:B------:R-:W-:Y:S01]  /*13460*/  IMAD R3, R3, UR4, RZ ;  /* 0x0000000403037c24 */ /* 0x000fe2000f8e02ff */
[----:B------:R-:W-:Y:S01]  /*13470*/  ISETP.GE.OR P3, PT, R0, R235, P1 ;  /* 0x000000eb0000720c */ /* 0x000fe20000f66670 */
[C---:B------:R-:W-:Y:S01]  /*13480*/  VIADD R2, R12.reuse, 0x20 ;  /* 0x000000200c027836 */ /* 0x040fe20000000000 */
[----:B------:R-:W-:Y:S01]  /*13490*/  ULDC.64 UR4, c[0x0][0x288] ;  /* 0x0000a20000047ab9 */ /* 0x000fe20000000a00 */
[----:B------:R-:W-:Y:S01]  /*134a0*/  VIADD R12, R12, 0x30 ;  /* 0x000000300c0c7836 */ /* 0x000fe20000000000 */
[----:B------:R-:W-:-:S02]  /*134b0*/  IADD3 R0, P0, R3, R32, RZ ;  /* 0x0000002003007210 */ /* 0x000fc40007f1e0ff */
[-C--:B------:R-:W-:Y:S02]  /*134c0*/  ISETP.GE.OR P2, PT, R2, R235.reuse, P1 ;  /* 0x000000eb0200720c */ /* 0x080fe40000f46670 */
[----:B------:R-:W-:Y:S02]  /*134d0*/  ISETP.GE.OR P1, PT, R12, R235, P1 ;  /* 0x000000eb0c00720c */ /* 0x000fe40000f26670 */
[----:B------:R-:W-:Y:S02]  /*134e0*/  LEA.HI.X.SX32 R3, R3, R33, 0x1, P0 ;  /* 0x0000002103037211 */ /* 0x000fe400000f0eff */
[----:B------:R-:W-:-:S04]  /*134f0*/  LEA R2, P0, R0, UR4, 0x2 ;  /* 0x0000000400027c11 */ /* 0x000fc8000f8010ff */
[----:B------:R-:W-:-:S05]  /*13500*/  LEA.HI.X R3, R0, UR5, R3, 0x2, P0 ;  /* 0x0000000500037c11 */ /* 0x000fca00080f1403 */
[----:B------:R2:W-:Y:S04]  /*13510*/  @!P4 STG.E.64 desc[UR10][R2.64], R28 ;  /* 0x0000001c0200c986 */ /* 0x0005e8000c101b0a */
[----:B------:R2:W-:Y:S04]  /*13520*/  @!P4 STG.E.64 desc[UR10][R2.64+0x8], R30 ;  /* 0x0000081e0200c986 */ /* 0x0005e8000c101b0a */
[----:B------:R2:W-:Y:S04]  /*13530*/  @!P3 STG.E.128 desc[UR10][R2.64+0x800], R24 ;  /* 0x000800180200b986 */ /* 0x0005e8000c101d0a */
[----:B------:R2:W-:Y:S01]  /*13540*/  @!P2 STG.E.128 desc[UR10][R2.64+0x1000], R20 ;  /* 0x001000140200a986 */ /* 0x0005e2000c101d0a */
[----:B------:R-:W-:Y:S05]  /*13550*/  @P1 EXIT ;  /* 0x000000000000194d */ /* 0x000fea0003800000 */
[----:B------:R-:W-:Y:S01]  /*13560*/  STG.E.128 desc[UR10][R2.64+0x1800], R16 ;  /* 0x0018001002007986 */ /* 0x000fe2000c101d0a */
[----:B------:R-:W-:Y:S05]  /*13570*/  EXIT ;  /* 0x000000000000794d */ /* 0x000fea0003800000 */
.L_x_1185:
        /* <DEDUP_REMOVED lines=16> */
.L_x_5322:


//--------------------- .text._ZN5flash24flash_fwd_splitkv_kernelI23Flash_fwd_kernel_traitsILi32ELi64ELi256ELi4ELb0ELb0EN7cutlass6half_tE19Flash_kernel_traitsILi32ELi64ELi256ELi4ES3_EELb1ELb0ELb0ELb0ELb0ELb1ELb1ELb0EEEvNS_16Flash_fwd_paramsE --------------------------
	.section	.text._ZN5flash24flash_fwd_splitkv_kernelI23Flash_fwd_kernel_traitsILi32ELi64ELi256ELi4ELb0ELb0EN7cutlass6half_tE19Flash_kernel_traitsILi32ELi64ELi256ELi4ES3_EELb1ELb0ELb0ELb0ELb0ELb1ELb1ELb0EEEvNS_16Flash_fwd_paramsE,"ax",@progbits
	.align	128
        .global         _ZN5flash24flash_fwd_splitkv_kernelI23Flash_fwd_kernel_traitsILi32ELi64ELi256ELi4ELb0ELb0EN7cutlass6half_tE19Flash_kernel_traitsILi32ELi64ELi256ELi4ES3_EELb1ELb0ELb0ELb0ELb0ELb1ELb1ELb0EEEvNS_16Flash_fwd_paramsE
        .type           _ZN5flash24flash_fwd_splitkv_kernelI23Flash_fwd_kernel_traitsILi32ELi64ELi256ELi4ELb0ELb0EN7cutlass6half_tE19Flash_kernel_traitsILi32ELi64ELi256ELi4ES3_EELb1ELb0ELb0ELb0ELb0ELb1ELb1ELb0EEEvNS_16Flash_fwd_paramsE,@function
        .size           _ZN5flash24flash_fwd_splitkv_kernelI23Flash_fwd_kernel_traitsILi32ELi64ELi256ELi4ELb0ELb0EN7cutlass6half_tE19Flash_kernel_traitsILi32ELi64ELi256ELi4ES3_EELb1ELb0ELb0ELb0ELb0ELb1ELb1ELb0EEEvNS_16Flash_fwd_paramsE,(.L_x_5323 - _ZN5flash24flash_fwd_splitkv_kernelI23Flash_fwd_kernel_traitsILi32ELi64ELi256ELi4ELb0ELb0EN7cutlass6half_tE19Flash_kernel_traitsILi32ELi64ELi256ELi4ES3_EELb1ELb0ELb0ELb0ELb0ELb1ELb1ELb0EEEvNS_16Flash_fwd_paramsE)
        .other          _ZN5flash24flash_fwd_splitkv_kernelI23Flash_fwd_kernel_traitsILi32ELi64ELi256ELi4ELb0ELb0EN7cutlass6half_tE19Flash_kernel_traitsILi32ELi64ELi256ELi4ES3_EELb1ELb0ELb0ELb0ELb0ELb1ELb1ELb0EEEvNS_16Flash_fwd_paramsE,@"STO_CUDA_ENTRY STV_DEFAULT"
_ZN5flash24flash_fwd_splitkv_kernelI23Flash_fwd_kernel_traitsILi32ELi64ELi256ELi4ELb0ELb0EN7cutlass6half_tE19Flash_kernel_traitsILi32ELi64ELi256ELi4ES3_EELb1ELb0ELb0ELb0ELb0ELb1ELb1ELb0EEEvNS_16Flash_fwd_paramsE:
.text._ZN5flash24flash_fwd_splitkv_kernelI23Flash_fwd_kernel_traitsILi32ELi64ELi256ELi4ELb0ELb0EN7cutlass6half_tE19Flash_kernel_traitsILi32ELi64ELi256ELi4ES3_EELb1ELb0ELb0ELb0ELb0ELb1ELb1ELb0EEEvNS_16Flash_fwd_paramsE:
[----:B------:R-:W1:Y:S08]  /*0000*/  LDC R1, c[0x0][0x28] ;  /* 0x00000a00ff017b82 */ /* 0x000e700000000800 */
[----:B------:R-:W2:Y:S01]  /*0010*/  LDC R13, c[0x0][0x270] ;  /* 0x00009c00ff0d7b82 */ /* 0x000ea20000000800 */
[----:B------:R-:W3:Y:S01]  /*0020*/  S2R R20, SR_CTAID.Z ;  /* 0x0000000000147919 */ /* 0x000ee20000002700 */
[----:B------:R-:W-:Y:S01]  /*0030*/  MOV R22, 0xffffffff ;  /* 0xffffffff00167802 */ /* 0x000fe20000000f00 */
[----:B------:R-:W-:Y:S01]  /*0040*/  ULDC.64 UR10, c[0x0][0x208] ;  /* 0x00008200000a7ab9 */ /* 0x000fe20000000a00 */
[----:B-1----:R-:W-:-:S04]  /*0050*/  VIADD R1, R1, 0xfffffff8 ;  /* 0xfffffff801017836 */ /* 0x002fc80000000000 */
[----:B------:R-:W1:Y:S08]  /*0060*/  LDC.64 R4, c[0x0][0x2f0] ;  /* 0x0000bc00ff047b82 */ /* 0x000e700000000a00 */
[----:B------:R-:W4:Y:S01]  /*0070*/  LDC.64 R8, c[0x0][0x2f0] ;  /* 0x0000bc00ff087b82 */ /* 0x000f220000000a00 */
[----:B--2---:R-:W2:Y:S01]  /*0080*/  I2F.U32.RP R2, R13 ;  /* 0x0000000d00027306 */ /* 0x004ea20000209000 */
[----:B------:R-:W-:-:S06]  /*0090*/  ISETP.NE.U32.AND P2, PT, R13, RZ, PT ;  /* 0x000000ff0d00720c */ /* 0x000fcc0003f45070 */
[----:B------:R-:W4:Y:S01]  /*00a0*/  LDC.U8 R10, c[0x0][0x3c2] ;  /* 0x0000f080ff0a7b82 */ /* 0x000f220000000000 */
[----:B-1----:R-:W-:-:S07]  /*00b0*/  ISETP.NE.U32.AND P1, PT, R4, RZ, PT ;  /* 0x000000ff0400720c */ /* 0x002fce0003f25070 */
[----:B------:R-:W1:Y:S01]  /*00c0*/  LDC.64 R6, c[0x0][0x2f8] ;  /* 0x0000be00ff067b82 */ /* 0x000e620000000a00 */
[----:B------:R-:W-:Y:S01]  /*00d0*/  ISETP.NE.AND.EX P1, PT, R5, RZ, PT, P1 ;  /* 0x000000ff0500720c */ /* 0x000fe20003f25310 */
[----:B--2---:R-:W2:Y:S02]  /*00e0*/  MUFU.RCP R2, R2 ;  /* 0x0000000200027308 */ /* 0x004ea40000001000 */
[----:B--2---:R-:W-:-:S06]  /*00f0*/  VIADD R2, R2, 0xffffffe ;  /* 0x0ffffffe02027836 */ /* 0x004fcc0000000000 */
[----:B------:R-:W2:Y:S02]  /*0100*/  F2I.FTZ.U32.TRUNC.NTZ R3, R2 ;  /* 0x0000000200037305 */ /* 0x000ea4000021f000 */
[----:B--2---:R-:W-:Y:S01]  /*0110*/  IADD3 R0, RZ, -R3, RZ ;  /* 0x80000003ff007210 */ /* 0x004fe20007ffe0ff */
[----:B------:R-:W-:-:S04]  /*0120*/  IMAD.MOV.U32 R2, RZ, RZ, RZ ;  /* 0x000000ffff027224 */ /* 0x000fc800078e00ff */
[----:B------:R-:W-:-:S04]  /*0130*/  IMAD R0, R0, R13, RZ ;  /* 0x0000000d00007224 */ /* 0x000fc800078e02ff */
[----:B------:R-:W-:-:S06]  /*0140*/  IMAD.HI.U32 R2, R3, R0, R2 ;  /* 0x0000000003027227 */ /* 0x000fcc00078e0002 */
[----:B---3--:R-:W-:Y:S02]  /*0150*/  IMAD.HI.U32 R246, R2, R20, RZ ;  /* 0x0000001402f67227 */ /* 0x008fe400078e00ff */
[----:B------:R-:W2:Y:S02]  /*0160*/  LDC.64 R2, c[0x0][0x300] ;  /* 0x0000c000ff027b82 */ /* 0x000ea40000000a00 */
[----:B------:R-:W-:-:S04]  /*0170*/  IMAD.MOV R0, RZ, RZ, -R246 ;  /* 0x000000ffff007224 */ /* 0x000fc800078e0af6 */
[----:B------:R-:W-:-:S05]  /*0180*/  IMAD R0, R13, R0, R20 ;  /* 0x000000000d007224 */ /* 0x000fca00078e0214 */
[----:B------:R-:W-:-:S13]  /*0190*/  ISETP.GE.U32.AND P4, PT, R0, R13, PT ;  /* 0x0000000d0000720c */ /* 0x000fda0003f86070 */
[-C--:B------:R-:W-:Y:S01]  /*01a0*/  @P4 IADD3 R0, R0, -R13.reuse, RZ ;  /* 0x8000000d00004210 */ /* 0x080fe20007ffe0ff */
[----:B------:R-:W-:Y:S01]  /*01b0*/  @P4 VIADD R246, R246, 0x1 ;  /* 0x00000001f6f64836 */ /* 0x000fe20000000000 */
[----:B--2---:R-:W-:Y:S02]  /*01c0*/  ISETP.NE.U32.AND P0, PT, R2, RZ, PT ;  /* 0x000000ff0200720c */ /* 0x004fe40003f05070 */
[----:B------:R-:W-:Y:S02]  /*01d0*/  ISETP.GE.U32.AND P3, PT, R0, R13, PT ;  /* 0x0000000d0000720c */ /* 0x000fe40003f66070 */
[----:B------:R-:W-:-:S11]  /*01e0*/  ISETP.NE.AND.EX P0, PT, R3, RZ, PT, P0 ;  /* 0x000000ff0300720c */ /* 0x000fd60003f05300 */
[----:B------:R-:W-:Y:S01]  /*01f0*/  @P3 VIADD R246, R246, 0x1 ;  /* 0x00000001f6f63836 */ /* 0x000fe20000000000 */
[----:B------:R-:W-:Y:S01]  /*0200*/  @!P2 LOP3.LUT R246, RZ, R13, RZ, 0x33, !PT ;  /* 0x0000000dfff6a212 */ /* 0x000fe200078e33ff */
[----:B------:R-:W2:Y:S04]  /*0210*/  @P0 LDC.64 R4, c[0x0][0x300] ;  /* 0x0000c000ff040b82 */ /* 0x000ea80000000a00 */
[----:B----4-:R-:W-:-:S04]  /*0220*/  IMAD.WIDE R2, R246, 0x4, R8 ;  /* 0x00000004f6027825 */ /* 0x010fc800078e0208 */
[----:B------:R-:W3:Y:S01]  /*0230*/  LDC.64 R8, c[0x0][0x2f8] ;  /* 0x0000be00ff087b82 */ /* 0x000ee20000000a00 */
[----:B------:R-:W4:Y:S04]  /*0240*/  @P1 LDG.E R22, desc[UR10][R2.64] ;  /* 0x0000000a02161981 */ /* 0x000f28000c1e1900 */
[----:B------:R3:W4:Y:S01]  /*0250*/  @P1 LDG.E R0, desc[UR10][R2.64+0x4] ;  /* 0x0000040a02001981 */ /* 0x000722000c1e1900 */
[----:B------:R-:W-:Y:S01]  /*0260*/  ISETP.NE.AND P3, PT, R10, RZ, PT ;  /* 0x000000ff0a00720c */ /* 0x000fe20003f65270 */
[----:B------:R-:W-:Y:S01]  /*0270*/  IMAD.MOV.U32 R11, RZ, RZ, RZ ;  /* 0x000000ffff0b7224 */ /* 0x000fe200078e00ff */
[----:B-1----:R-:W-:Y:S02]  /*0280*/  ISETP.EQ.U32.AND P2, PT, R6, RZ, PT ;  /* 0x000000ff0600720c */ /* 0x002fe40003f42070 */
[----:B------:R-:W-:-:S02]  /*0290*/  MOV R14, 0xffffffff ;  /* 0xffffffff000e7802 */ /* 0x000fc40000000f00 */
[----:B------:R-:W-:Y:S01]  /*02a0*/  ISETP.EQ.OR.EX P2, PT, R7, RZ, !P3, P2 ;  /* 0x000000ff0700720c */ /* 0x000fe20005f42720 */
[C---:B--2---:R-:W-:Y:S01]  /*02b0*/  @P0 IMAD.WIDE R4, R246.reuse, 0x4, R4 ;  /* 0x00000004f6040825 */ /* 0x044fe200078e0204 */
[----:B------:R-:W1:Y:S04]  /*02c0*/  S2R R27, SR_CTAID.X ;  /* 0x00000000001b7919 */ /* 0x000e680000002500 */
[----:B------:R2:W5:Y:S01]  /*02d0*/  @P0 LDG.E R11, desc[UR10][R4.64] ;  /* 0x0000000a040b0981 */ /* 0x000562000c1e1900 */
[----:B---3--:R-:W-:-:S06]  /*02e0*/  IMAD.WIDE R2, R246, 0x4, R8 ;  /* 0x00000004f6027825 */ /* 0x008fcc00078e0208 */
[----:B------:R2:W5:Y:S01]  /*02f0*/  @!P2 LDG.E R14, desc[UR10][R2.64] ;  /* 0x0000000a020ea981 */ /* 0x000562000c1e1900 */
[----:B------:R-:W-:Y:S01]  /*0300*/  ISETP.NE.U32.AND P0, PT, R6, RZ, PT ;  /* 0x000000ff0600720c */ /* 0x000fe20003f05070 */
[----:B------:R-:W3:Y:S01]  /*0310*/  S2R R15, SR_CTAID.Y ;  /* 0x00000000000f7919 */ /* 0x000ee20000002600 */
[----:B------:R-:W1:Y:S02]  /*0320*/  S2R R61, SR_TID.X ;  /* 0x00000000003d7919 */ /* 0x000e640000002100 */
[----:B------:R-:W-:Y:S01]  /*0330*/  ISETP.NE.AND.EX P0, PT, R7, RZ, PT, P0 ;  /* 0x000000ff0700720c */ /* 0x000fe20003f05300 */
[----:B----4-:R-:W-:-:S06]  /*0340*/  @P1 IMAD.IADD R49, R0, 0x1, -R22 ;  /* 0x0000000100311824 */ /* 0x010fcc00078e0a16 */
[----:B------:R-:W4:Y:S01]  /*0350*/  @!P1 LDC R49, c[0x0][0x2c4] ;  /* 0x0000b100ff319b82 */ /* 0x000f220000000800 */
[----:B------:R-:W-:-:S05]  /*0360*/  IADD3 R0, -R246, RZ, RZ ;  /* 0x000000fff6007210 */ /* 0x000fca0007ffe1ff */
[----:B------:R-:W-:Y:S01]  /*0370*/  IMAD R20, R13, R0, R20 ;  /* 0x000000000d147224 */ /* 0x000fe200078e0214 */
[----:B-123--:R-:W-:Y:S06]  /*0380*/  @!P0 BRA `(.L_x_1186) ;  /* 0x0000000000108947 */ /* 0x00efec0003800000 */
[----:B------:R-:W2:Y:S02]  /*0390*/  @P3 LDG.E R0, desc[UR10][R2.64+0x4] ;  /* 0x0000040a02003981 */ /* 0x000ea4000c1e1900 */
[----:B--2--5:R-:W-:-:S06]  /*03a0*/  @P3 IADD3 R9, R0, -R14, RZ ;  /* 0x8000000e00093210 */ /* 0x024fcc0007ffe0ff */
[----:B------:R2:W5:Y:S01]  /*03b0*/  @!P3 LDG.E R9, desc[UR10][R2.64] ;  /* 0x0000000a0209b981 */ /* 0x000562000c1e1900 */
[----:B------:R-:W-:Y:S05]  /*03c0*/  BRA `(.L_x_1187) ;  /* 0x0000000000047947 */ /* 0x000fea0003800000 */
.L_x_1186:
[----:B------:R-:W1:Y:S02]  /*03d0*/  LDC R9, c[0x0][0x2c8] ;  /* 0x0000b200ff097b82 */ /* 0x000e640000000800 */
.L_x_1187:
[----:B--2---:R-:W2:Y:S02]  /*03e0*/  LDC.64 R2, c[0x0][0x308] ;  /* 0x0000c200ff027b82 */ /* 0x004ea40000000a00 */
[----:B--2---:R-:W-:-:S04]  /*03f0*/  ISETP.NE.U32.AND P3, PT, R2, RZ, PT ;  /* 0x000000ff0200720c */ /* 0x004fc80003f65070 */
[----:B------:R-:W-:-:S13]  /*0400*/  ISETP.NE.AND.EX P3, PT, R3, RZ, PT, P3 ;  /* 0x000000ff0300720c */ /* 0x000fda0003f65330 */
[----:B------:R-:W2:Y:S02]  /*0410*/  @P3 LDC.64 R2, c[0x0][0x308] ;  /* 0x0000c200ff023b82 */ /* 0x000ea40000000a00 */
[----:B--2---:R-:W-:-:S05]  /*0420*/  @P3 IMAD.WIDE R2, R246, 0x4, R2 ;  /* 0x00000004f6023825 */ /* 0x004fca00078e0202 */
[----:B------:R2:W5:Y:S01]  /*0430*/  @P3 LDG.E R12, desc[UR10][R2.64] ;  /* 0x0000000a020c3981 */ /* 0x000562000c1e1900 */
[----:B------:R-:W-:-:S05]  /*0440*/  IMAD.SHL.U32 R63, R27, 0x40, RZ ;  /* 0x000000401b3f7824 */ /* 0x000fca00078e00ff */
[----:B----4-:R-:W-:-:S13]  /*0450*/  ISETP.GT.AND P0, PT, R49, R63, PT ;  /* 0x0000003f3100720c */ /* 0x010fda0003f04270 */
[----:B------:R-:W-:Y:S05]  /*0460*/  @!P0 EXIT ;  /* 0x000000000000894d */ /* 0x000fea0003800000 */
[----:B------:R-:W3:Y:S01]  /*0470*/  LDC R7, c[0x0][0x10] ;  /* 0x00000400ff077b82 */ /* 0x000ee20000000800 */
[----:B-----5:R-:W-:-:S07]  /*0480*/  @P3 IMAD.IADD R48, R12, 0x1, -R11 ;  /* 0x000000010c303824 */ /* 0x020fce00078e0a0b */
[----:B------:R-:W4:Y:S01]  /*0490*/  LDC R65, c[0x0][0x398] ;  /* 0x0000e600ff417b82 */ /* 0x000f220000000800 */
[-C--:B---3--:R-:W-:Y:S02]  /*04a0*/  IABS R0, R7.reuse ;  /* 0x0000000700007213 */ /* 0x088fe40000000000 */
[----:B------:R-:W-:-:S03]  /*04b0*/  IABS R5, R7 ;  /* 0x0000000700057213 */ /* 0x000fc60000000000 */
[----:B------:R-:W-:Y:S02]  /*04c0*/  IMAD.MOV.U32 R6, RZ, RZ, R0 ;  /* 0x000000ffff067224 */ /* 0x000fe400078e0000 */
[----:B------:R-:W3:Y:S02]  /*04d0*/  LDC R0, c[0x0][0x2c8] ;  /* 0x0000b200ff007b82 */ /* 0x000ee40000000800 */
[----:B--2---:R-:W2:Y:S08]  /*04e0*/  I2F.RP R2, R6 ;  /* 0x0000000600027306 */ /* 0x004eb00000209400 */
[----:B--2---:R-:W2:Y:S01]  /*04f0*/  MUFU.RCP R2, R2 ;  /* 0x0000000200027308 */ /* 0x004ea20000001000 */
[----:B---3--:R-:W-:-:S02]  /*0500*/  VIADD R0, R0, 0xff ;  /* 0x000000ff00007836 */ /* 0x008fc40000000000 */
[----:B--2---:R-:W-:-:S05]  /*0510*/  VIADD R2, R2, 0xffffffe ;  /* 0x0ffffffe02027836 */ /* 0x004fca0000000000 */
[----:B------:R2:W3:Y:S02]  /*0520*/  F2I.FTZ.U32.TRUNC.NTZ R3, R2 ;  /* 0x0000000200037305 */ /* 0x0004e4000021f000 */
[----:B--2---:R-:W-:-:S04]  /*0530*/  SHF.R.S32.HI R2, RZ, 0x1f, R0 ;  /* 0x0000001fff027819 */ /* 0x004fc80000011400 */
[----:B------:R-:W-:Y:S01]  /*0540*/  LEA.HI R0, R2, R0, RZ, 0x8 ;  /* 0x0000000002007211 */ /* 0x000fe200078f40ff */
[----:B---3--:R-:W-:-:S03]  /*0550*/  IMAD.MOV R2, RZ, RZ, -R3 ;  /* 0x000000ffff027224 */ /* 0x008fc600078e0a03 */
[----:B------:R-:W-:-:S05]  /*0560*/  LEA.HI.SX32 R0, R0, R7, 0x18 ;  /* 0x0000000700007211 */ /* 0x000fca00078fc2ff */
[----:B------:R-:W-:Y:S02]  /*0570*/  VIADD R8, R0, 0xffffffff ;  /* 0xffffffff00087836 */ /* 0x000fe40000000000 */
[----:B------:R-:W-:Y:S02]  /*0580*/  IMAD R0, R2, R6, RZ ;  /* 0x0000000602007224 */ /* 0x000fe400078e02ff */
[----:B------:R-:W-:Y:S01]  /*0590*/  IMAD.MOV.U32 R2, RZ, RZ, RZ ;  /* 0x000000ffff027224 */ /* 0x000fe200078e00ff */
[----:B------:R-:W-:-:S03]  /*05a0*/  IABS R10, R8 ;  /* 0x00000008000a7213 */ /* 0x000fc60000000000 */
[----:B------:R-:W-:-:S04]  /*05b0*/  IMAD.HI.U32 R4, R3, R0, R2 ;  /* 0x0000000003047227 */ /* 0x000fc800078e0002 */
[----:B------:R-:W-:Y:S02]  /*05c0*/  IMAD.MOV R0, RZ, RZ, -R5 ;  /* 0x000000ffff007224 */ /* 0x000fe400078e0a05 */
[----:B------:R-:W-:Y:S02]  /*05d0*/  IMAD.MOV.U32 R2, RZ, RZ, R10 ;  /* 0x000000ffff027224 */ /* 0x000fe400078e000a */
[----:B------:R-:W-:Y:S02]  /*05e0*/  IMAD.MOV.U32 R3, RZ, RZ, R0 ;  /* 0x000000ffff037224 */ /* 0x000fe400078e0000 */
[----:B------:R-:W-:Y:S02]  /*05f0*/  IMAD.HI.U32 R0, R4, R2, RZ ;  /* 0x0000000204007227 */ /* 0x000fe400078e00ff */
[----:B------:R-:W2:Y:S02]  /*0600*/  @!P3 LDC.64 R4, c[0x0][0x318] ;  /* 0x0000c600ff04bb82 */ /* 0x000ea40000000a00 */
[----:B------:R-:W-:-:S05]  /*0610*/  IMAD R2, R0, R3, R2 ;  /* 0x0000000300027224 */ /* 0x000fca00078e0202 */
[----:B------:R-:W-:Y:S01]  /*0620*/  ISETP.GT.U32.AND P1, PT, R6, R2, PT ;  /* 0x000000020600720c */ /* 0x000fe20003f24070 */
[----:B------:R-:W3:-:S12]  /*0630*/  @!P3 LDC R3, c[0x0][0x2cc] ;  /* 0x0000b300ff03bb82 */ /* 0x000ed80000000800 */
[----:B------:R-:W-:Y:S02]  /*0640*/  @!P1 IMAD.IADD R2, R2, 0x1, -R6 ;  /* 0x0000000102029824 */ /* 0x000fe400078e0a06 */
[----:B------:R-:W-:Y:S01]  /*0650*/  @!P1 VIADD R0, R0, 0x1 ;  /* 0x0000000100009836 */ /* 0x000fe20000000000 */
[----:B------:R-:W-:Y:S02]  /*0660*/  ISETP.NE.AND P1, PT, R7, RZ, PT ;  /* 0x000000ff0700720c */ /* 0x000fe40003f25270 */
[----:B--2---:R-:W-:Y:S02]  /*0670*/  @!P3 ISETP.NE.U32.AND P2, PT, R4, RZ, PT ;  /* 0x000000ff0400b20c */ /* 0x004fe40003f45070 */
[----:B------:R-:W-:Y:S02]  /*0680*/  ISETP.GE.U32.AND P4, PT, R2, R6, PT ;  /* 0x000000060200720c */ /* 0x000fe40003f86070 */
[----:B------:R-:W-:Y:S02]  /*0690*/  LOP3.LUT R2, R8, R7, RZ, 0x3c, !PT ;  /* 0x0000000708027212 */ /* 0x000fe400078e3cff */
[----:B------:R-:W-:-:S02]  /*06a0*/  @!P3 ISETP.NE.AND.EX P2, PT, R5, RZ, PT, P2 ;  /* 0x000000ff0500b20c */ /* 0x000fc40003f45320 */
[----:B------:R-:W-:Y:S02]  /*06b0*/  ISETP.GE.AND P0, PT, R2, RZ, PT ;  /* 0x000000ff0200720c */ /* 0x000fe40003f06270 */
[----:B---3--:R-:W-:-:S04]  /*06c0*/  @!P3 SEL R2, R3, RZ, P2 ;  /* 0x000000ff0302b207 */ /* 0x008fc80001000000 */
[----:B-1----:R-:W-:Y:S01]  /*06d0*/  @!P3 IADD3 R48, R2, R9, -R11 ;  /* 0x000000090230b210 */ /* 0x002fe20007ffe80b */
[----:B------:R-:W-:Y:S01]  /*06e0*/  @P4 VIADD R0, R0, 0x1 ;  /* 0x0000000100004836 */ /* 0x000fe20000000000 */
[----:B------:R-:W-:-:S03]  /*06f0*/  IADD3 R2, -R49, 0x13f, R63 ;  /* 0x0000013f31027810 */ /* 0x000fc60007ffe13f */
[----:B------:R-:W-:Y:S01]  /*0700*/  VIADD R3, R48, 0xff ;  /* 0x000000ff30037836 */ /* 0x000fe20000000000 */
[----:B----4-:R-:W-:Y:S01]  /*0710*/  IADD3 R2, R2, R65, R48 ;  /* 0x0000004102027210 */ /* 0x010fe20007ffe030 */
[----:B------:R-:W-:Y:S01]  /*0720*/  @!P0 IMAD.MOV R0, RZ, RZ, -R0 ;  /* 0x000000ffff008224 */ /* 0x000fe200078e0a00 */
[----:B------:R-:W-:Y:S02]  /*0730*/  @!P1 LOP3.LUT R0, RZ, R7, RZ, 0x33, !PT ;  /* 0x00000007ff009212 */ /* 0x000fe400078e33ff */
[----:B------:R-:W-:Y:S02]  /*0740*/  SHF.R.S32.HI R4, RZ, 0x1f, R3 ;  /* 0x0000001fff047819 */ /* 0x000fe40000011403 */
[----:B------:R-:W-:Y:S01]  /*0750*/  SHF.R.S32.HI R5, RZ, 0x1f, R2 ;  /* 0x0000001fff057819 */ /* 0x000fe20000011402 */
[----:B------:R-:W-:Y:S01]  /*0760*/  IMAD R245, R0, R15, RZ ;  /* 0x0000000f00f57224 */ /* 0x000fe200078e02ff */
[----:B------:R-:W-:Y:S02]  /*0770*/  LEA.HI R3, R4, R3, RZ, 0x8 ;  /* 0x0000000304037211 */ /* 0x000fe400078f40ff */
[----:B------:R-:W-:-:S02]  /*0780*/  LEA.HI R2, R5, R2, RZ, 0x8 ;  /* 0x0000000205027211 */ /* 0x000fc400078f40ff */
[----:B------:R-:W-:Y:S02]  /*0790*/  SHF.R.S32.HI R3, RZ, 0x8, R3 ;  /* 0x00000008ff037819 */ /* 0x000fe40000011403 */
[----:B------:R-:W-:Y:S02]  /*07a0*/  SHF.R.S32.HI R2, RZ, 0x8, R2 ;  /* 0x00000008ff027819 */ /* 0x000fe40000011402 */
[----:B------:R-:W-:-:S04]  /*07b0*/  VIADDMNMX R0, R245, R0, R3, PT ;  /* 0x00000000f5007246 */ /* 0x000fc80003800103 */
[----:B------:R-:W-:-:S04]  /*07c0*/  VIMNMX R82, R0, R2, PT ;  /* 0x0000000200527248 */ /* 0x000fc80003fe0100 */
[----:B------:R-:W-:-:S13]  /*07d0*/  ISETP.GE.AND P0, PT, R245, R82, PT ;  /* 0x00000052f500720c */ /* 0x000fda0003f06270 */
[----:B------:R-:W-:Y:S05]  /*07e0*/  @!P0 BRA `(.L_x_1188) ;  /* 0x0000000000e48947 */ /* 0x000fea0003800000 */
[----:B------:R-:W1:Y:S01]  /*07f0*/  LDC.64 R2, c[0x0][0x2c0] ;  /* 0x0000b000ff027b82 */ /* 0x000e620000000a00 */
[----:B------:R-:W-:Y:S01]  /*0800*/  SHF.R.S32.HI R4, RZ, 0x1f, R61 ;  /* 0x0000001fff047819 */ /* 0x000fe2000001143d */
[----:B------:R-:W-:Y:S01]  /*0810*/  ULDC UR4, c[0x0][0x2dc] ;  /* 0x0000b70000047ab9 */ /* 0x000fe20000000800 */
[----:B------:R-:W-:Y:S02]  /*0820*/  IMAD.IADD R9, R49, 0x1, -R63 ;  /* 0x0000000131097824 */ /* 0x000fe400078e0a3f */
[----:B------:R-:W-:-:S04]  /*0830*/  LEA.HI R4, R4, R61, RZ, 0x3 ;  /* 0x0000003d04047211 */ /* 0x000fc800078f18ff */
[----:B------:R-:W-:-:S05]  /*0840*/  LOP3.LUT R6, R4, 0xfffffff8, RZ, 0xc0, !PT ;  /* 0xfffffff804067812 */ /* 0x000fca00078ec0ff */
[----:B------:R-:W-:-:S05]  /*0850*/  IMAD.IADD R6, R61, 0x1, -R6 ;  /* 0x000000013d067824 */ /* 0x000fca00078e0a06 */
[C---:B------:R-:W-:Y:S01]  /*0860*/  ISETP.NE.AND P3, PT, R6.reuse, RZ, PT ;  /* 0x000000ff0600720c */ /* 0x040fe20003f65270 */
[----:B-1----:R-:W-:Y:S02]  /*0870*/  IMAD R0, R15, R2, R246 ;  /* 0x000000020f007224 */ /* 0x002fe400078e02f6 */
[----:B------:R-:W-:Y:S02]  /*0880*/  IMAD.SHL.U32 R2, R6, 0x4, RZ ;  /* 0x0000000406027824 */ /* 0x000fe400078e00ff */
[----:B------:R-:W-:-:S04]  /*0890*/  IMAD R0, R0, R13, R20 ;  /* 0x0000000d00007224 */ /* 0x000fc800078e0214 */
[----:B------:R-:W-:Y:S01]  /*08a0*/  IMAD R8, R0, R3, R63 ;  /* 0x0000000300087224 */ /* 0x000fe200078e023f */
[----:B------:R-:W-:Y:S02]  /*08b0*/  SHF.R.S32.HI R3, RZ, 0x1f, R2 ;  /* 0x0000001fff037819 */ /* 0x000fe40000011402 */
[----:B------:R-:W-:Y:S01]  /*08c0*/  SHF.R.S32.HI R0, RZ, 0x3, R4 ;  /* 0x00000003ff007819 */ /* 0x000fe20000011404 */
[----:B------:R-:W-:Y:S01]  /*08d0*/  IMAD R7, R8, UR4, RZ ;  /* 0x0000000408077c24 */ /* 0x000fe2000f8e02ff */
[----:B------:R-:W-:Y:S02]  /*08e0*/  ULDC UR4, c[0x0][0x2d0] ;  /* 0x0000b40000047ab9 */ /* 0x000fe40000000800 */
[----:B------:R-:W-:Y:S01]  /*08f0*/  ISETP.GE.AND P6, PT, R2, UR4, PT ;  /* 0x0000000402007c0c */ /* 0x000fe2000bfc6270 */
[C---:B------:R-:W-:Y:S01]  /*0900*/  IMAD.WIDE R4, R0.reuse, 0x20, R2 ;  /* 0x0000002000047825 */ /* 0x040fe200078e0202 */
[----:B------:R-:W-:Y:S01]  /*0910*/  ULDC.64 UR4, c[0x0][0x288] ;  /* 0x0000a20000047ab9 */ /* 0x000fe20000000a00 */
[----:B------:R-:W-:-:S02]  /*0920*/  ISETP.GE.OR P3, PT, R0, R9, P3 ;  /* 0x000000090000720c */ /* 0x000fc40001f66670 */
[C---:B------:R-:W-:Y:S01]  /*0930*/  ISETP.GE.OR P5, PT, R0.reuse, R9, P6 ;  /* 0x000000090000720c */ /* 0x040fe200037a6670 */
[C---:B------:R-:W-:Y:S01]  /*0940*/  VIADD R2, R0.reuse, 0x10 ;  /* 0x0000001000027836 */ /* 0x040fe20000000000 */
[----:B------:R-:W-:Y:S01]  /*0950*/  IADD3 R3, P0, R7, R4, RZ ;  /* 0x0000000407037210 */ /* 0x000fe20007f1e0ff */
[----:B------:R-:W-:-:S03]  /*0960*/  VIADD R10, R0, 0x30 ;  /* 0x00000030000a7836 */ /* 0x000fc60000000000 */
[----:B------:R-:W-:Y:S01]  /*0970*/  LEA.HI.X.SX32 R5, R7, R5, 0x1, P0 ;  /* 0x0000000507057211 */ /* 0x000fe200000f0eff */
[----:B------:R-:W-:Y:S01]  /*0980*/  VIADD R7, R0, 0x20 ;  /* 0x0000002000077836 */ /* 0x000fe20000000000 */
[C---:B------:R-:W-:Y:S02]  /*0990*/  LEA R4, P0, R3.reuse, UR4, 0x2 ;  /* 0x0000000403047c11 */ /* 0x040fe4000f8010ff */
[CC--:B------:R-:W-:Y:S02]  /*09a0*/  ISETP.GE.AND P1, PT, R2.reuse, R9.reuse, PT ;  /* 0x000000090200720c */ /* 0x0c0fe40003f26270 */
[----:B------:R-:W-:Y:S01]  /*09b0*/  LEA.HI.X R5, R3, UR5, R5, 0x2, P0 ;  /* 0x0000000503057c11 */ /* 0x000fe200080f1405 */
[----:B------:R-:W-:Y:S01]  /*09c0*/  ULDC.64 UR4, c[0x0][0x2b8] ;  /* 0x0000ae0000047ab9 */ /* 0x000fe20000000a00 */
[-C--:B------:R-:W-:Y:S02]  /*09d0*/  ISETP.GE.AND P0, PT, R7, R9.reuse, PT ;  /* 0x000000090700720c */ /* 0x080fe40003f06270 */
[----:B------:R-:W-:Y:S01]  /*09e0*/  ISETP.GE.OR P4, PT, R2, R9, P6 ;  /* 0x000000090200720c */ /* 0x000fe20003786670 */
[----:B------:R1:W-:Y:S01]  /*09f0*/  @!P5 STG.E.128 desc[UR10][R4.64], RZ ;  /* 0x000000ff0400d986 */ /* 0x0003e2000c101d0a */
[----:B------:R-:W-:-:S02]  /*0a00*/  ISETP.NE.OR P0, PT, R6, RZ, P0 ;  /* 0x000000ff0600720c */ /* 0x000fc40000705670 */
[----:B------:R-:W-:Y:S02]  /*0a10*/  SHF.R.S32.HI R2, RZ, 0x1f, R8 ;  /* 0x0000001fff027819 */ /* 0x000fe40000011408 */
[----:B------:R-:W-:Y:S01]  /*0a20*/  IADD3 R3, P2, R8, R0, RZ ;  /* 0x0000000008037210 */ /* 0x000fe20007f5e0ff */
[----:B------:R-:W-:Y:S01]  /*0a30*/  @!P3 IMAD.MOV.U32 R8, RZ, RZ, -0x800000 ;  /* 0xff800000ff08b424 */ /* 0x000fe200078e00ff */
[-C--:B------:R-:W-:Y:S02]  /*0a40*/  ISETP.GE.OR P5, PT, R7, R9.reuse, P6 ;  /* 0x000000090700720c */ /* 0x080fe400037a6670 */
[----:B------:R-:W-:Y:S02]  /*0a50*/  ISETP.GE.OR P6, PT, R10, R9, P6 ;  /* 0x000000090a00720c */ /* 0x000fe400037c6670 */
[----:B------:R-:W-:Y:S01]  /*0a60*/  LEA.HI.X.SX32 R0, R0, R2, 0x1, P2 ;  /* 0x0000000200007211 */ /* 0x000fe200010f0eff */
[----:B------:R1:W-:Y:S01]  /*0a70*/  @!P4 STG.E.128 desc[UR10][R4.64+0x800], RZ ;  /* 0x000800ff0400c986 */ /* 0x0003e2000c101d0a */
[----:B------:R-:W-:-:S02]  /*0a80*/  LEA R2, P2, R3, UR4, 0x2 ;  /* 0x0000000403027c11 */ /* 0x000fc4000f8410ff */
[----:B------:R-:W-:Y:S02]  /*0a90*/  ISETP.NE.OR P1, PT, R6, RZ, P1 ;  /* 0x000000ff0600720c */ /* 0x000fe40000f25670 */
[----:B------:R-:W-:Y:S01]  /*0aa0*/  LEA.HI.X R3, R3, UR5, R0, 0x2, P2 ;  /* 0x0000000503037c11 */ /* 0x000fe200090f1400 */
[----:B------:R-:W-:Y:S02]  /*0ab0*/  @!P0 IMAD.MOV.U32 R0, RZ, RZ, -0x800000 ;  /* 0xff800000ff008424 */ /* 0x000fe400078e00ff */
[----:B------:R1:W-:Y:S04]  /*0ac0*/  @!P5 STG.E.128 desc[UR10][R4.64+0x1000], RZ ;  /* 0x001000ff0400d986 */ /* 0x0003e8000c101d0a */
[----:B------:R1:W-:Y:S04]  /*0ad0*/  @!P6 STG.E.128 desc[UR10][R4.64+0x1800], RZ ;  /* 0x001800ff0400e986 */ /* 0x0003e8000c101d0a */
[----:B------:R1:W-:Y:S01]  /*0ae0*/  @!P0 STG.E desc[UR10][R2.64+0x80], R0 ;  /* 0x0000800002008986 */ /* 0x0003e2000c10190a */
[----:B------:R-:W-:Y:S01]  /*0af0*/  ISETP.GE.AND P0, PT, R10, R9, PT ;  /* 0x000000090a00720c */ /* 0x000fe20003f06270 */
[----:B------:R-:W-:-:S02]  /*0b00*/  @!P1 IMAD.MOV.U32 R7, RZ, RZ, -0x800000 ;  /* 0xff800000ff079424 */ /* 0x000fc400078e00ff */
[----:B------:R1:W-:Y:S01]  /*0b10*/  @!P3 STG.E desc[UR10][R2.64], R8 ;  /* 0x000000080200b986 */ /* 0x0003e2000c10190a */
[----:B------:R-:W-:-:S03]  /*0b20*/  ISETP.NE.OR P0, PT, R6, RZ, P0 ;  /* 0x000000ff0600720c */ /* 0x000fc60000705670 */
[----:B------:R1:W-:Y:S10]  /*0b30*/  @!P1 STG.E desc[UR10][R2.64+0x40], R7 ;  /* 0x0000400702009986 */ /* 0x0003f4000c10190a */
[----:B------:R-:W-:Y:S05]  /*0b40*/  @P0 EXIT ;  /* 0x000000000000094d */ /* 0x000fea0003800000 */
[----:B-1----:R-:W-:-:S05]  /*0b50*/  MOV R0, 0xff800000 ;  /* 0xff80000000007802 */ /* 0x002fca0000000f00 */
[----:B------:R-:W-:Y:S01]  /*0b60*/  STG.E desc[UR10][R2.64+0xc0], R0 ;  /* 0x0000c00002007986 */ /* 0x000fe2000c10190a */
[----:B------:R-:W-:Y:S05]  /*0b70*/  EXIT ;  /* 0x000000000000794d */ /* 0x000fea0003800000 */
.L_x_1188:
        /* <DEDUP_REMOVED lines=25> */
.L_x_1189:
[----:B------:R-:W-:Y:S02]  /*0d10*/  MOV R234, R3 ;  /* 0x0000000300ea7202 */ /* 0x000fe40000000f00 */
[----:B------:R-:W-:Y:S01]  /*0d20*/  MOV R235, R0 ;  /* 0x0000000000eb7202 */ /* 0x000fe20000000f00 */
[----:B------:R-:W-:Y:S06]  /*0d30*/  @!P6 BRA `(.L_x_1190) ;  /* 0x000000040050e947 */ /* 0x000fec0003800000 */
[----:B------:R-:W1:Y:S01]  /*0d40*/  LDC R18, c[0x0][0x380] ;  /* 0x0000e000ff127b82 */ /* 0x000e620000000800 */
[----:B------:R-:W-:Y:S01]  /*0d50*/  LEA R6, R82, 0xffffff00, 0x8 ;  /* 0xffffff0052067811 */ /* 0x000fe200078e40ff */
[----:B------:R-:W-:-:S03]  /*0d60*/  ULDC.64 UR4, c[0x0][0x230] ;  /* 0x00008c0000047ab9 */ /* 0x000fc60000000a00 */
[----:B------:R-:W-:-:S03]  /*0d70*/  IABS R4, R6 ;  /* 0x0000000600047213 */ /* 0x000fc60000000000 */
[----:B------:R-:W2:Y:S08]  /*0d80*/  LDC R9, c[0x0][0x278] ;  /* 0x00009e00ff097b82 */ /* 0x000eb00000000800 */
[----:B------:R-:W3:Y:S01]  /*0d90*/  LDC.64 R54, c[0x0][0x248] ;  /* 0x00009200ff367b82 */ /* 0x000ee20000000a00 */
[----:B-1----:R-:W-:-:S07]  /*0da0*/  IABS R5, R18 ;  /* 0x0000001200057213 */ /* 0x002fce0000000000 */
[----:B-----5:R-:W1:Y:S01]  /*0db0*/  LDC.64 R10, c[0x0][0x238] ;  /* 0x00008e00ff0a7b82 */ /* 0x020e620000000a00 */
        /* <DEDUP_REMOVED lines=25> */
[----:B--2---:R-:W-:Y:S02]  /*0f50*/  IABS R7, R9 ;  /* 0x0000000900077213 */ /* 0x004fe40000000000 */
[----:B------:R-:W-:Y:S02]  /*0f60*/  IABS R5, R20 ;  /* 0x0000001400057213 */ /* 0x000fe40000000000 */
        /* <DEDUP_REMOVED lines=32> */
[----:B-1----:R-:W-:Y:S02]  /*1170*/  IMAD R5, R5, R10, RZ ;  /* 0x0000000a05057224 */ /* 0x002fe400078e02ff */
[C---:B------:R-:W-:Y:S01]  /*1180*/  IMAD R2, R8.reuse, UR5, R3 ;  /* 0x0000000508027c24 */ /* 0x040fe2000f8e0203 */
[----:B------:R-:W-:Y:S01]  /*1190*/  ULDC.64 UR4, c[0x0][0x260] ;  /* 0x0000980000047ab9 */ /* 0x000fe20000000a00 */
[----:B------:R-:W-:-:S03]  /*11a0*/  IMAD R5, R8, R11, R5 ;  /* 0x0000000b08057224 */ /* 0x000fc600078e0205 */
[----:B------:R-:W-:Y:S01]  /*11b0*/  IADD3 R3, R7, R2, RZ ;  /* 0x0000000207037210 */ /* 0x000fe20007ffe0ff */
[----:B------:R-:W-:Y:S02]  /*11c0*/  IMAD.MOV.U32 R2, RZ, RZ, R6 ;  /* 0x000000ffff027224 */ /* 0x000fe400078e0006 */
[----:B------:R-:W-:-:S04]  /*11d0*/  IMAD.WIDE.U32 R6, R8, R10, RZ ;  /* 0x0000000a08067225 */ /* 0x000fc800078e00ff */
[----:B------:R-:W-:Y:S01]  /*11e0*/  IMAD.WIDE.U32 R2, R18, R54, R2 ;  /* 0x0000003612027225 */ /* 0x000fe200078e0002 */
[----:B------:R-:W-:-:S03]  /*11f0*/  IADD3 R13, R7, R5, RZ ;  /* 0x00000005070d7210 */ /* 0x000fc60007ffe0ff */
[----:B------:R-:W-:Y:S01]  /*1200*/  IMAD.MOV.U32 R12, RZ, RZ, R6 ;  /* 0x000000ffff0c7224 */ /* 0x000fe200078e0006 */
[----:B------:R-:W-:Y:S01]  /*1210*/  IADD3 R3, R3, R4, RZ ;  /* 0x0000000403037210 */ /* 0x000fe20007ffe0ff */
[----:B------:R-:W-:Y:S02]  /*1220*/  IMAD R4, R19, UR4, RZ ;  /* 0x0000000413047c24 */ /* 0x000fe4000f8e02ff */
[----:B------:R-:W-:-:S04]  /*1230*/  IMAD.WIDE.U32 R2, R0, UR4, R2 ;  /* 0x0000000400027c25 */ /* 0x000fc8000f8e0002 */
[----:B------:R-:W-:Y:S01]  /*1240*/  IMAD R4, R0, UR5, R4 ;  /* 0x0000000500047c24 */ /* 0x000fe2000f8e0204 */
[----:B------:R-:W-:-:S03]  /*1250*/  MOV R16, R2 ;  /* 0x0000000200107202 */ /* 0x000fc60000000f00 */
[----:B------:R-:W-:Y:S01]  /*1260*/  IMAD.IADD R17, R3, 0x1, R4 ;  /* 0x0000000103117824 */ /* 0x000fe200078e0204 */
[----:B------:R-:W-:Y:S06]  /*1270*/  BRA `(.L_x_1191) ;  /* 0x0000000400387947 */ /* 0x000fec0003800000 */
.L_x_1190:
[----:B------:R-:W1:Y:S01]  /*1280*/  LDC R6, c[0x0][0x278] ;  /* 0x00009e00ff067b82 */ /* 0x000e620000000800 */
        /* <DEDUP_REMOVED lines=18> */
[----:B------:R-:W-:-:S04]  /*13b0*/  IMAD.MOV R2, RZ, RZ, -R4 ;  /* 0x000000ffff027224 */ /* 0x000fc800078e0a04 */
[----:B------:R-:W-:Y:S02]  /*13c0*/  IMAD R0, R5, R2, R0 ;  /* 0x0000000205007224 */ /* 0x000fe400078e0200 */
[----:B------:R-:W-:-:S03]  /*13d0*/  @P3 IMAD.IADD R2, R11, 0x1, R14 ;  /* 0x000000010b023824 */ /* 0x000fc600078e020e */
        /* <DEDUP_REMOVED lines=26> */
.L_x_1192:
[----:B------:R-:W-:Y:S01]  /*1580*/  IMAD R0, R23, R54, RZ ;  /* 0x0000003617007224 */ /* 0x000fe200078e02ff */
[----:B------:R-:W-:Y:S01]  /*1590*/  @!P0 LOP3.LUT R7, RZ, R6, RZ, 0x33, !PT ;  /* 0x00000006ff078212 */ /* 0x000fe200078e33ff */
[----:B------:R-:W-:Y:S01]  /*15a0*/  IMAD.WIDE.U32 R2, R54, R18, R2 ;  /* 0x0000001236027225 */ /* 0x000fe200078e0002 */
[----:B------:R-:W-:Y:S02]  /*15b0*/  @P3 IADD3 R6, R11, R14, RZ ;  /* 0x0000000e0b063210 */ /* 0x000fe40007ffe0ff */
[----:B------:R-:W-:Y:S01]  /*15c0*/  SHF.R.S32.HI R19, RZ, 0x1f, R7 ;  /* 0x0000001fff137819 */ /* 0x000fe20000011407 */
[----:B------:R-:W-:Y:S01]  /*15d0*/  IMAD R0, R55, R18, R0 ;  /* 0x0000001237007224 */ /* 0x000fe200078e0200 */
[----:B------:R-:W-:Y:S01]  /*15e0*/  MOV R15, R7 ;  /* 0x00000007000f7202 */ /* 0x000fe20000000f00 */
[----:B------:R-:W-:-:S03]  /*15f0*/  @P3 IMAD.WIDE.U32 R4, R6, R16, RZ ;  /* 0x0000001006043225 */ /* 0x000fc600078e00ff */
[----:B------:R-:W-:Y:S01]  /*1600*/  IADD3 R3, R3, R0, RZ ;  /* 0x0000000003037210 */ /* 0x000fe20007ffe0ff */
[-C--:B------:R-:W-:Y:S02]  /*1610*/  IMAD R0, R19, R12.reuse, RZ ;  /* 0x0000000c13007224 */ /* 0x080fe400078e02ff */
        /* <DEDUP_REMOVED lines=20> */
.L_x_1191:
        /* <DEDUP_REMOVED lines=8> */
[-C--:B------:R-:W-:Y:S01]  /*17e0*/  LEA.HI R25, R26, R61.reuse, RZ, 0x3 ;  /* 0x0000003d1a197211 */ /* 0x080fe200078f18ff */
[----:B------:R2:W-:Y:S01]  /*17f0*/  STL [R1], R28 ;  /* 0x0000001c01007387 */ /* 0x0005e20000100800 */
[----:B------:R-:W-:Y:S01]  /*1800*/  LOP3.LUT R183, R21, 0xfffffffc, RZ, 0xc0, !PT ;  /* 0xfffffffc15b77812 */ /* 0x000fe200078ec0ff */
[----:B------:R-:W-:Y:S01]  /*1810*/  BSSY B0, `(.L_x_1193) ;  /* 0x0000048000007945 */ /* 0x000fe20003800000 */
[----:B------:R-:W-:Y:S01]  /*1820*/  SHF.R.S32.HI R24, RZ, 0x3, R25 ;  /* 0x00000003ff187819 */ /* 0x000fe20000011419 */
[----:B------:R-:W3:Y:S01]  /*1830*/  @P0 LDC.64 R6, c[0x0][0x240] ;  /* 0x00009000ff060b82 */ /* 0x000ee20000000a00 */
[----:B------:R-:W-:Y:S01]  /*1840*/  @!P0 SHF.R.S32.HI R0, RZ, 0x1f, R246 ;  /* 0x0000001fff008819 */ /* 0x000fe200000114f6 */
[----:B------:R-:W-:Y:S01]  /*1850*/  IMAD.IADD R183, R61, 0x1, -R183 ;  /* 0x000000013db77824 */ /* 0x000fe200078e0ab7 */
[----:B------:R-:W-:Y:S01]  /*1860*/  SHF.R.S32.HI R8, RZ, 0x2, R21 ;  /* 0x00000002ff087819 */ /* 0x000fe20000011415 */
[----:B------:R-:W-:Y:S01]  /*1870*/  IMAD.SHL.U32 R9, R24, 0x40, RZ ;  /* 0x0000004018097824 */ /* 0x000fe200078e00ff */
[----:B------:R-:W-:Y:S01]  /*1880*/  LEA.HI R62, R26, R61, RZ, 0x5 ;  /* 0x0000003d1a3e7211 */ /* 0x000fe200078f28ff */
[----:B------:R-:W-:Y:S01]  /*1890*/  IMAD.SHL.U32 R183, R183, 0x8, RZ ;  /* 0x00000008b7b77824 */ /* 0x000fe200078e00ff */
[----:B------:R-:W-:Y:S01]  /*18a0*/  SHF.L.U32 R67, R241, 0x8, RZ ;  /* 0x00000008f1437819 */ /* 0x000fe200000006ff */
[----:B------:R-:W4:Y:S01]  /*18b0*/  @!P0 LDC.64 R2, c[0x0][0x228] ;  /* 0x00008a00ff028b82 */ /* 0x000f220000000a00 */
[----:B------:R-:W-:-:S02]  /*18c0*/  SHF.R.S32.HI R60, RZ, 0x5, R62 ;  /* 0x00000005ff3c7819 */ /* 0x000fc4000001143e */
[----:B------:R-:W-:Y:S01]  /*18d0*/  IADD3 R16, P2, R183, R16, RZ ;  /* 0x00000010b7107210 */ /* 0x000fe20007f5e0ff */
[----:B---3--:R-:W-:-:S04]  /*18e0*/  @P0 IMAD.WIDE.U32 R4, R22, R6, RZ ;  /* 0x0000000616040225 */ /* 0x008fc800078e00ff */
[----:B------:R-:W-:Y:S02]  /*18f0*/  @P0 IMAD R7, R22, R7, R5 ;  /* 0x0000000716070224 */ /* 0x000fe400078e0205 */
[----:B------:R-:W-:Y:S02]  /*1900*/  VIADD R22, R8, 0x20 ;  /* 0x0000002008167836 */ /* 0x000fe40000000000 */
[-C--:B----4-:R-:W-:Y:S01]  /*1910*/  @!P0 IMAD R6, R0, R2.reuse, RZ ;  /* 0x0000000200068224 */ /* 0x090fe200078e02ff */
[----:B------:R-:W-:Y:S02]  /*1920*/  LOP3.LUT R0, R9, 0xc0, RZ, 0xc0, !PT ;  /* 0x000000c009007812 */ /* 0x000fe400078ec0ff */
[----:B------:R-:W-:Y:S01]  /*1930*/  SHF.R.S32.HI R9, RZ, 0x1f, R8 ;  /* 0x0000001fff097819 */ /* 0x000fe20000011408 */
[----:B------:R-:W-:Y:S01]  /*1940*/  @!P0 IMAD R6, R246, R3, R6 ;  /* 0x00000003f6068224 */ /* 0x000fe200078e0206 */
[----:B------:R-:W-:Y:S01]  /*1950*/  LOP3.LUT R5, R0, 0x18, R183, 0xf8, !PT ;  /* 0x0000001800057812 */ /* 0x000fe200078ef8b7 */
[----:B------:R-:W-:Y:S01]  /*1960*/  @!P0 IMAD.WIDE.U32 R2, R246, R2, RZ ;  /* 0x00000002f6028225 */ /* 0x000fe200078e00ff */
[----:B------:R-:W-:-:S03]  /*1970*/  SHF.R.U32.HI R0, RZ, 0x3, R0 ;  /* 0x00000003ff007819 */ /* 0x000fc60000011600 */
[----:B------:R-:W-:Y:S01]  /*1980*/  @!P0 IMAD.IADD R7, R3, 0x1, R6 ;  /* 0x0000000103078824 */ /* 0x000fe200078e0206 */
[----:B------:R-:W-:Y:S01]  /*1990*/  LEA.HI R3, R21, R8, RZ, 0x1 ;  /* 0x0000000815037211 */ /* 0x000fe200078f08ff */
[----:B------:R-:W-:Y:S01]  /*19a0*/  @!P0 IMAD.MOV.U32 R4, RZ, RZ, R2 ;  /* 0x000000ffff048224 */ /* 0x000fe200078e0002 */
[----:B------:R-:W-:Y:S01]  /*19b0*/  LOP3.LUT R14, R5, R0, RZ, 0x3c, !PT ;  /* 0x00000000050e7212 */ /* 0x000fe200078e3cff */
[----:B-----5:R-:W-:Y:S01]  /*19c0*/  IMAD.WIDE R10, R27, 0x40, R8 ;  /* 0x000000401b0a7825 */ /* 0x020fe200078e0208 */
[----:B------:R-:W-:Y:S02]  /*19d0*/  SHF.R.S32.HI R0, RZ, 0x1f, R20 ;  /* 0x0000001fff007819 */ /* 0x000fe40000011414 */
[----:B------:R-:W-:Y:S02]  /*19e0*/  LOP3.LUT R3, R3, 0x7fffffe, RZ, 0xc0, !PT ;  /* 0x07fffffe03037812 */ /* 0x000fe400078ec0ff */
[----:B------:R-:W-:Y:S01]  /*19f0*/  IADD3 R2, P0, R183, R4, RZ ;  /* 0x00000004b7027210 */ /* 0x000fe20007f1e0ff */
[----:B------:R-:W-:Y:S01]  /*1a00*/  IMAD R5, R0, UR4, RZ ;  /* 0x0000000400057c24 */ /* 0x000fe2000f8e02ff */
[----:B------:R-:W-:-:S02]  /*1a10*/  IADD3 R3, R8, -R3, RZ ;  /* 0x8000000308037210 */ /* 0x000fc40007ffe0ff */
[----:B------:R-:W-:Y:S02]  /*1a20*/  SHF.R.S32.HI R0, RZ, 0x1f, R183 ;  /* 0x0000001fff007819 */ /* 0x000fe400000114b7 */
[----:B------:R-:W-:Y:S01]  /*1a30*/  IADD3 R6, P1, R183, R12, RZ ;  /* 0x0000000cb7067210 */ /* 0x000fe20007f3e0ff */
[----:B------:R-:W-:Y:S02]  /*1a40*/  IMAD R184, R60, 0x8, R3 ;  /* 0x000000083cb87824 */ /* 0x000fe400078e0203 */
[----:B------:R-:W-:Y:S01]  /*1a50*/  IMAD.X R3, R0, 0x1, R7, P0 ;  /* 0x0000000100037824 */ /* 0x000fe200000e0607 */
[----:B------:R-:W-:Y:S01]  /*1a60*/  ISETP.GE.AND P0, PT, R8, R28, PT ;  /* 0x0000001c0800720c */ /* 0x000fe20003f06270 */
[----:B------:R-:W-:Y:S01]  /*1a70*/  IMAD R12, R20, UR5, R5 ;  /* 0x00000005140c7c24 */ /* 0x000fe2000f8e0205 */
[----:B------:R-:W-:Y:S01]  /*1a80*/  LEA R184, R184, R14, 0x5 ;  /* 0x0000000eb8b87211 */ /* 0x000fe200078e28ff */
[----:B------:R-:W-:Y:S01]  /*1a90*/  IMAD.WIDE.U32 R4, R20, UR4, R2 ;  /* 0x0000000414047c25 */ /* 0x000fe2000f8e0002 */
[----:B------:R-:W-:-:S02]  /*1aa0*/  UMOV UR4, 0x400 ;  /* 0x0000040000047882 */ /* 0x000fc40000000000 */
[----:B-1----:R-:W-:Y:S01]  /*1ab0*/  ULEA UR4, UR8, UR4, 0x18 ;  /* 0x0000000408047291 */ /* 0x002fe2000f8ec03f */
[----:B------:R-:W-:Y:S01]  /*1ac0*/  IMAD.X R7, R0, 0x1, R13, P1 ;  /* 0x0000000100077824 */ /* 0x000fe200008e060d */
[----:B------:R-:W-:Y:S01]  /*1ad0*/  ISETP.GE.AND P1, PT, R22, R28, PT ;  /* 0x0000001c1600720c */ /* 0x000fe20003f26270 */
[----:B------:R-:W-:Y:S02]  /*1ae0*/  IMAD.X R17, R0, 0x1, R17, P2 ;  /* 0x0000000100117824 */ /* 0x000fe400010e0611 */
[----:B------:R-:W-:Y:S01]  /*1af0*/  IMAD R0, R19, UR6, RZ ;  /* 0x0000000613007c24 */ /* 0x000fe2000f8e02ff */
[----:B------:R-:W-:Y:S01]  /*1b00*/  LEA R184, R184, UR4, 0x1 ;  /* 0x00000004b8b87c11 */ /* 0x000fe2000f8e08ff */
[----:B------:R-:W-:-:S04]  /*1b10*/  IMAD.WIDE.U32 R20, R15, UR6, R6 ;  /* 0x000000060f147c25 */ /* 0x000fc8000f8e0006 */
[----:B------:R-:W-:Y:S02]  /*1b20*/  IMAD R19, R15, UR7, R0 ;  /* 0x000000070f137c24 */ /* 0x000fe4000f8e0200 */
[----:B------:R-:W-:Y:S02]  /*1b30*/  IMAD.IADD R14, R48, 0x1, -R67 ;  /* 0x00000001300e7824 */ /* 0x000fe400078e0a43 */
[----:B------:R-:W-:Y:S01]  /*1b40*/  IMAD.IADD R3, R5, 0x1, R12 ;  /* 0x0000000105037824 */ /* 0x000fe200078e020c */
[----:B--2---:R-:W-:Y:S06]  /*1b50*/  @P0 BRA `(.L_x_1194) ;  /* 0x00000000004c0947 */ /* 0x004fec0003800000 */
        /* <DEDUP_REMOVED lines=19> */
.L_x_1194:
[----:B------:R-:W-:Y:S05]  /*1c90*/  BSYNC B0 ;  /* 0x0000000000007941 */ /* 0x000fea0003800000 */
.L_x_1193:
        /* <DEDUP_REMOVED lines=21> */
.L_x_1196:
[----:B------:R-:W-:Y:S05]  /*1df0*/  BSYNC B0 ;  /* 0x0000000000007941 */ /* 0x000fea0003800000 */
.L_x_1195:
        /* <DEDUP_REMOVED lines=8> */
[----:B--2---:R-:W-:Y:S01]  /*1e80*/  VIADD R12, R8, 0xa0 ;  /* 0x000000a0080c7836 */ /* 0x004fe20000000000 */
[----:B------:R-:W-:Y:S01]  /*1e90*/  ISETP.GE.AND P1, PT, R22, R14, PT ;  /* 0x0000000e1600720c */ /* 0x000fe20003f26270 */
[----:B----4-:R-:W-:Y:S01]  /*1ea0*/  IMAD.WIDE.U32 R2, R8, R54, R16 ;  /* 0x0000003608027225 */ /* 0x010fe200078e0010 */
        /* <DEDUP_REMOVED lines=23> */
.L_x_1198:
[----:B------:R-:W-:Y:S05]  /*2020*/  BSYNC B0 ;  /* 0x0000000000007941 */ /* 0x000fea0003800000 */
.L_x_1197:
        /* <DEDUP_REMOVED lines=17> */
.L_x_1200:
[----:B------:R-:W-:Y:S05]  /*2140*/  BSYNC B0 ;  /* 0x0000000000007941 */ /* 0x000fea0003800000 */
.L_x_1199:
[----:B------:R-:W-:Y:S01]  /*2150*/  BSSY B0, `(.L_x_1201) ;  /* 0x0000010000007945 */ /* 0x000fe20003800000 */
[----:B------:R-:W-:-:S03]  /*2160*/  ISETP.GE.AND P1, PT, R13, R14, PT ;  /* 0x0000000e0d00720c */ /* 0x000fc60003f26270 */
[----:B------:R-:W-:Y:S10]  /*2170*/  @P0 BRA `(.L_x_1202) ;  /* 0x0000000000340947 */ /* 0x000ff40003800000 */
        /* <DEDUP_REMOVED lines=13> */
.L_x_1202:
[----:B------:R-:W-:Y:S05]  /*2250*/  BSYNC B0 ;  /* 0x0000000000007941 */ /* 0x000fea0003800000 */
.L_x_1201:
        /* <DEDUP_REMOVED lines=18> */
.L_x_1204:
[----:B------:R-:W-:Y:S05]  /*2380*/  BSYNC B0 ;  /* 0x0000000000007941 */ /* 0x000fea0003800000 */
.L_x_1203:
        /* <DEDUP_REMOVED lines=15> */
.L_x_1206:
[----:B------:R-:W-:Y:S05]  /*2480*/  BSYNC B0 ;  /* 0x0000000000007941 */ /* 0x000fea0003800000 */
.L_x_1205:
        /* <DEDUP_REMOVED lines=18> */
.L_x_1208:
[----:B------:R-:W-:Y:S05]  /*25b0*/  BSYNC B0 ;  /* 0x0000000000007941 */ /* 0x000fea0003800000 */
.L_x_1207:
        /* <DEDUP_REMOVED lines=18> */
.L_x_1210:
[----:B------:R-:W-:Y:S05]  /*26e0*/  BSYNC B0 ;  /* 0x0000000000007941 */ /* 0x000fea0003800000 */
.L_x_1209:
        /* <DEDUP_REMOVED lines=18> */
.L_x_1212:
[----:B------:R-:W-:Y:S05]  /*2810*/  BSYNC B0 ;  /* 0x0000000000007941 */ /* 0x000fea0003800000 */
.L_x_1211:
[----:B------:R-:W0:Y:S01]  /*2820*/  LDGDEPBAR ;  /* 0x00000000000079af */ /* 0x000e220000000000 */
[----:B------:R-:W-:Y:S01]  /*2830*/  ISETP.GE.AND P2, PT, R8, R14, PT ;  /* 0x0000000e0800720c */ /* 0x000fe20003f46270 */
[----:B-1----:R-:W-:Y:S01]  /*2840*/  IMAD R0, R23, R72, RZ ;  /* 0x0000004817007224 */ /* 0x002fe200078e02ff */
[----:B------:R-:W-:Y:S01]  /*2850*/  ULDC.64 UR8, c[0x0][0x220] ;  /* 0x0000880000087ab9 */ /* 0x000fe20000000a00 */
[----:B----4-:R-:W-:Y:S01]  /*2860*/  IMAD.IADD R3, R21, 0x1, R19 ;  /* 0x0000000115037824 */ /* 0x010fe200078e0213 */
[----:B------:R-:W-:Y:S01]  /*2870*/  LEA.HI R4, R26, R61, RZ, 0x4 ;  /* 0x0000003d1a047211 */ /* 0x000fe200078f20ff */
[----:B------:R-:W-:Y:S01]  /*2880*/  IMAD.MOV.U32 R2, RZ, RZ, R20 ;  /* 0x000000ffff027224 */ /* 0x000fe200078e0014 */
[----:B------:R-:W-:Y:S01]  /*2890*/  BSSY B0, `(.L_x_1213) ;  /* 0x000001e000007945 */ /* 0x000fe20003800000 */
[----:B------:R-:W-:Y:S01]  /*28a0*/  IMAD R0, R18, R73, R0 ;  /* 0x0000004912007224 */ /* 0x000fe200078e0200 */
[----:B------:R-:W-:Y:S01]  /*28b0*/  ISETP.GE.AND P1, PT, R22, R14, PT ;  /* 0x0000000e1600720c */ /* 0x000fe20003f26270 */
[----:B------:R-:W-:Y:S01]  /*28c0*/  IMAD.WIDE.U32 R80, R18, R72, R2 ;  /* 0x0000004812507225 */ /* 0x000fe200078e0002 */
[----:B------:R-:W-:-:S02]  /*28d0*/  ISETP.GE.AND P0, PT, R6, R14, PT ;  /* 0x0000000e0600720c */ /* 0x000fc40003f06270 */
[-C--:B------:R-:W-:Y:S01]  /*28e0*/  ISETP.GE.AND P5, PT, R7, R14.reuse, PT ;  /* 0x0000000e0700720c */ /* 0x080fe20003fa6270 */
[----:B------:R-:W-:Y:S01]  /*28f0*/  IMAD.IADD R83, R81, 0x1, R0 ;  /* 0x0000000151537824 */ /* 0x000fe200078e0200 */
[----:B------:R-:W-:Y:S02]  /*2900*/  LEA R52, P3, R80, UR8, 0x1 ;  /* 0x0000000850347c11 */ /* 0x000fe4000f8608ff */
[-C--:B------:R-:W-:Y:S02]  /*2910*/  ISETP.GE.AND P4, PT, R10, R14.reuse, PT ;  /* 0x0000000e0a00720c */ /* 0x080fe40003f86270 */
[----:B------:R-:W-:Y:S02]  /*2920*/  LEA.HI.X R53, R80, UR9, R83, 0x1, P3 ;  /* 0x0000000950357c11 */ /* 0x000fe400098f0c53 */
        /* <DEDUP_REMOVED lines=20> */
.L_x_1214:
[----:B------:R-:W-:Y:S05]  /*2a70*/  BSYNC B0 ;  /* 0x0000000000007941 */ /* 0x000fea0003800000 */
.L_x_1213:
[----:B-1----:R-:W-:Y:S01]  /*2a80*/  LOP3.LUT R2, R25, 0xfffffff8, RZ, 0xc0, !PT ;  /* 0xfffffff819027812 */ /* 0x002fe200078ec0ff */
[----:B------:R1:W-:Y:S01]  /*2a90*/  @P1 STS.128 [R184+0x5800], RZ ;  /* 0x005800ffb8001388 */ /* 0x0003e20000000c00 */
[----:B------:R-:W-:Y:S01]  /*2aa0*/  ISETP.GE.AND P2, PT, R11, R14, PT ;  /* 0x0000000e0b00720c */ /* 0x000fe20003f46270 */
[C---:B------:R-:W-:Y:S01]  /*2ab0*/  IMAD.IADD R11, R61.reuse, 0x1, -R0 ;  /* 0x000000013d0b7824 */ /* 0x040fe200078e0a00 */
[----:B------:R-:W-:Y:S01]  /*2ac0*/  SHF.R.S32.HI R9, RZ, 0x4, R4 ;  /* 0x00000004ff097819 */ /* 0x000fe20000011404 */
[----:B------:R-:W-:Y:S01]  /*2ad0*/  IMAD.IADD R2, R61, 0x1, -R2 ;  /* 0x000000013d027824 */ /* 0x000fe200078e0a02 */
[----:B------:R-:W-:Y:S01]  /*2ae0*/  LEA.HI R4, R25, R24, RZ, 0x1 ;  /* 0x0000001819047211 */ /* 0x000fe200078f08ff */
[----:B------:R-:W-:Y:S01]  /*2af0*/  BSSY B0, `(.L_x_1215) ;  /* 0x0000030000007945 */ /* 0x000fe20003800000 */
[----:B------:R-:W-:Y:S02]  /*2b00*/  LEA.HI R0, R11, R11, RZ, 0x1 ;  /* 0x0000000b0b007211 */ /* 0x000fe400078f08ff */
[----:B------:R-:W-:-:S02]  /*2b10*/  LEA.HI R3, R2, R2, RZ, 0x1 ;  /* 0x0000000202037211 */ /* 0x000fc400078f08ff */
[----:B------:R-:W-:Y:S02]  /*2b20*/  LOP3.LUT R4, R4, 0xfffffffe, RZ, 0xc0, !PT ;  /* 0xfffffffe04047812 */ /* 0x000fe400078ec0ff */
[--C-:B------:R-:W-:Y:S02]  /*2b30*/  SHF.R.S32.HI R6, RZ, 0x1, R0.reuse ;  /* 0x00000001ff067819 */ /* 0x100fe40000011400 */
[----:B------:R-:W-:Y:S01]  /*2b40*/  SHF.R.S32.HI R5, RZ, 0x1f, R0 ;  /* 0x0000001fff057819 */ /* 0x000fe20000011400 */
[----:B------:R-:W-:Y:S01]  /*2b50*/  IMAD.IADD R10, R24, 0x1, -R4 ;  /* 0x00000001180a7824 */ /* 0x000fe200078e0a04 */
[----:B------:R-:W-:Y:S02]  /*2b60*/  LOP3.LUT R8, R3, 0xfffffffe, RZ, 0xc0, !PT ;  /* 0xfffffffe03087812 */ /* 0x000fe400078ec0ff */
[----:B------:R-:W-:Y:S02]  /*2b70*/  LEA.HI R7, R9, R9, RZ, 0x1 ;  /* 0x0000000909077211 */ /* 0x000fe400078f08ff */
[----:B------:R-:W-:Y:S01]  /*2b80*/  LEA.HI R4, R5, R6, RZ, 0x2 ;  /* 0x0000000605047211 */ /* 0x000fe200078f10ff */
[----:B------:R-:W-:Y:S01]  /*2b90*/  IMAD.IADD R8, R2, 0x1, -R8 ;  /* 0x0000000102087824 */ /* 0x000fe200078e0a08 */
[----:B------:R-:W-:-:S02]  /*2ba0*/  LOP3.LUT R7, R7, 0xfffffffe, RZ, 0xc0, !PT ;  /* 0xfffffffe07077812 */ /* 0x000fc400078ec0ff */
[----:B------:R-:W-:Y:S02]  /*2bb0*/  SHF.R.S32.HI R2, RZ, 0x1f, R11 ;  /* 0x0000001fff027819 */ /* 0x000fe4000001140b */
[----:B------:R-:W-:Y:S01]  /*2bc0*/  LOP3.LUT R4, R4, 0xfffffffc, RZ, 0xc0, !PT ;  /* 0xfffffffc04047812 */ /* 0x000fe200078ec0ff */
[----:B------:R-:W-:Y:S01]  /*2bd0*/  IMAD.IADD R7, R9, 0x1, -R7 ;  /* 0x0000000109077824 */ /* 0x000fe200078e0a07 */
[----:B------:R-:W-:Y:S02]  /*2be0*/  LOP3.LUT R0, R0, 0x7fffffe, RZ, 0xc0, !PT ;  /* 0x07fffffe00007812 */ /* 0x000fe400078ec0ff */
[----:B------:R-:W-:Y:S01]  /*2bf0*/  LEA.HI R2, R2, R11, RZ, 0x3 ;  /* 0x0000000b02027211 */ /* 0x000fe200078f18ff */
[----:B------:R-:W-:Y:S01]  /*2c00*/  IMAD.IADD R9, R6, 0x1, -R4 ;  /* 0x0000000106097824 */ /* 0x000fe200078e0a04 */
[----:B------:R-:W-:Y:S01]  /*2c10*/  SHF.R.S32.HI R20, RZ, 0x1, R3 ;  /* 0x00000001ff147819 */ /* 0x000fe20000011403 */
[----:B------:R-:W-:Y:S02]  /*2c20*/  IMAD.IADD R51, R11, 0x1, -R0 ;  /* 0x000000010b337824 */ /* 0x000fe400078e0a00 */
[----:B------:R-:W-:-:S02]  /*2c30*/  IMAD.SHL.U32 R4, R2, 0x20, RZ ;  /* 0x0000002002047824 */ /* 0x000fc400078e00ff */
[----:B------:R-:W-:Y:S02]  /*2c40*/  IMAD.SHL.U32 R0, R20, 0x40, RZ ;  /* 0x0000004014007824 */ /* 0x000fe400078e00ff */
[----:B------:R-:W-:Y:S01]  /*2c50*/  IMAD.SHL.U32 R2, R9, 0x40, RZ ;  /* 0x0000004009027824 */ /* 0x000fe200078e00ff */
[----:B------:R-:W-:Y:S01]  /*2c60*/  LOP3.LUT R50, R4, 0xffffff00, RZ, 0xc0, !PT ;  /* 0xffffff0004327812 */ /* 0x000fe200078ec0ff */
[----:B------:R-:W-:Y:S01]  /*2c70*/  IMAD.SHL.U32 R3, R10, 0x8, RZ ;  /* 0x000000080a037824 */ /* 0x000fe200078e00ff */
[----:B------:R-:W-:Y:S01]  /*2c80*/  LOP3.LUT R0, R0, 0xc0, RZ, 0xc0, !PT ;  /* 0x000000c000007812 */ /* 0x000fe200078ec0ff */
[C---:B------:R-:W-:Y:S01]  /*2c90*/  IMAD.SHL.U32 R6, R7.reuse, 0x8, RZ ;  /* 0x0000000807067824 */ /* 0x040fe200078e00ff */
[----:B------:R-:W-:Y:S02]  /*2ca0*/  LOP3.LUT R2, R2, 0xc0, RZ, 0xc0, !PT ;  /* 0x000000c002027812 */ /* 0x000fe400078ec0ff */
[----:B------:R-:W-:Y:S02]  /*2cb0*/  LOP3.LUT R5, R0, 0x8, R3, 0xf8, !PT ;  /* 0x0000000800057812 */ /* 0x000fe400078ef803 */
[----:B------:R-:W-:Y:S01]  /*2cc0*/  LOP3.LUT R4, R2, 0x8, R6, 0xf8, !PT ;  /* 0x0000000802047812 */ /* 0x000fe200078ef806 */
[----:B------:R-:W-:Y:S01]  /*2cd0*/  IMAD R6, R7, 0x8, R8 ;  /* 0x0000000807067824 */ /* 0x000fe200078e0208 */
[----:B------:R-:W-:Y:S01]  /*2ce0*/  SHF.R.U32.HI R3, RZ, 0x3, R0 ;  /* 0x00000003ff037819 */ /* 0x000fe20000011600 */
[----:B------:R-:W-:Y:S01]  /*2cf0*/  IMAD R0, R60, 0x200, R50 ;  /* 0x000002003c007824 */ /* 0x000fe200078e0232 */
[----:B------:R-:W-:-:S02]  /*2d00*/  SHF.R.U32.HI R2, RZ, 0x3, R2 ;  /* 0x00000003ff027819 */ /* 0x000fc40000011602 */
[----:B------:R-:W-:Y:S02]  /*2d10*/  LOP3.LUT R5, R5, R3, RZ, 0x3c, !PT ;  /* 0x0000000305057212 */ /* 0x000fe400078e3cff */
[----:B------:R-:W-:Y:S01]  /*2d20*/  LOP3.LUT R153, R4, R2, RZ, 0x3c, !PT ;  /* 0x0000000204997212 */ /* 0x000fe200078e3cff */
[----:B------:R-:W-:Y:S01]  /*2d30*/  IMAD R4, R51, 0x20, R0 ;  /* 0x0000002033047824 */ /* 0x000fe200078e0200 */
        /* <DEDUP_REMOVED lines=11> */
.L_x_1216:
[----:B------:R-:W-:Y:S05]  /*2df0*/  BSYNC B0 ;  /* 0x0000000000007941 */ /* 0x000fea0003800000 */
.L_x_1215:
[----:B------:R2:W-:Y:S01]  /*2e00*/  @P0 STS.128 [R184+0x6000], RZ ;  /* 0x006000ffb8000388 */ /* 0x0005e20000000c00 */
[----:B------:R-:W-:Y:S01]  /*2e10*/  IMAD.U32 R0, R6, 0x20, R5 ;  /* 0x0000002006007824 */ /* 0x000fe200078e0005 */
[----:B------:R-:W-:Y:S01]  /*2e20*/  BSSY B0, `(.L_x_1217) ;  /* 0x0000010000007945 */ /* 0x000fe20003800000 */
[----:B-1----:R-:W-:Y:S01]  /*2e30*/  IMAD.IADD R2, R153, 0x1, R4 ;  /* 0x0000000199027824 */ /* 0x002fe200078e0204 */
        /* <DEDUP_REMOVED lines=14> */
.L_x_1218:
[----:B------:R-:W-:Y:S05]  /*2f20*/  BSYNC B0 ;  /* 0x0000000000007941 */ /* 0x000fea0003800000 */
.L_x_1217:
        /* <DEDUP_REMOVED lines=16> */
.L_x_1220:
[----:B------:R-:W-:Y:S05]  /*3030*/  BSYNC B0 ;  /* 0x0000000000007941 */ /* 0x000fea0003800000 */
.L_x_1219:
        /* <DEDUP_REMOVED lines=13> */
.L_x_1222:
[----:B------:R-:W-:Y:S05]  /*3110*/  BSYNC B0 ;  /* 0x0000000000007941 */ /* 0x000fea0003800000 */
.L_x_1221:
        /* <DEDUP_REMOVED lines=16> */
.L_x_1224:
[----:B------:R-:W-:Y:S05]  /*3220*/  BSYNC B0 ;  /* 0x0000000000007941 */ /* 0x000fea0003800000 */
.L_x_1223:
        /* <DEDUP_REMOVED lines=16> */
.L_x_1226:
[----:B------:R-:W-:Y:S05]  /*3330*/  BSYNC B0 ;  /* 0x0000000000007941 */ /* 0x000fea0003800000 */
.L_x_1225:
        /* <DEDUP_REMOVED lines=16> */
.L_x_1228:
[----:B------:R-:W-:Y:S05]  /*3440*/  BSYNC B0 ;  /* 0x0000000000007941 */ /* 0x000fea0003800000 */
.L_x_1227:
[----:B------:R-:W-:Y:S01]  /*3450*/  LDSM.16.M88.4 R12, [R166] ;  /* 0x00000000a60c783b */ /* 0x000fe20000000200 */
[----:B------:R-:W-:Y:S01]  /*3460*/  LOP3.LUT P0, RZ, R20, 0x2, RZ, 0xc0, !PT ;  /* 0x0000000214ff7812 */ /* 0x000fe2000780c0ff */
[----:B------:R-:W-:Y:S01]  /*3470*/  IMAD.MOV.U32 R0, RZ, RZ, 0x10 ;  /* 0x00000010ff007424 */ /* 0x000fe200078e00ff */
[----:B------:R-:W-:Y:S01]  /*3480*/  LOP3.LUT P1, RZ, R9, 0x2, RZ, 0xc0, !PT ;  /* 0x0000000209ff7812 */ /* 0x000fe2000782c0ff */
[----:B------:R-:W5:Y:S01]  /*3490*/  LDSM.16.M88.4 R16, [R134+0x1000] ;  /* 0x001000008610783b */ /* 0x000f620000000200 */
[----:B-1----:R-:W-:Y:S01]  /*34a0*/  VIADD R2, R134, 0x1000 ;  /* 0x0000100086027836 */ /* 0x002fe20000000000 */
[----:B------:R-:W-:Y:S01]  /*34b0*/  ULDC UR5, c[0x0][0x39c] ;  /* 0x0000e70000057ab9 */ /* 0x000fe20000000800 */
[----:B------:R-:W-:Y:S01]  /*34c0*/  SEL R0, R0, 0xfffffff0, !P1 ;  /* 0xfffffff000007807 */ /* 0x000fe20004800000 */
[----:B------:R-:W-:Y:S01]  /*34d0*/  VIADD R165, R134, 0x1020 ;  /* 0x0000102086a57836 */ /* 0x000fe20000000000 */
[----:B------:R-:W-:Y:S01]  /*34e0*/  LDSM.16.M88.4 R28, [R134+0x1400] ;  /* 0x00140000861c783b */ /* 0x000fe20000000200 */
[----:B------:R-:W-:-:S02]  /*34f0*/  IMAD R127, R51, 0x20, R50 ;  /* 0x00000020337f7824 */ /* 0x000fc400078e0232 */
[----:B------:R-:W-:Y:S01]  /*3500*/  IMAD R167, R0, 0x2, R166 ;  /* 0x0000000200a77824 */ /* 0x000fe200078e02a6 */
[----:B------:R-:W-:Y:S01]  /*3510*/  LDSM.16.M88.4 R40, [R134+0x1800] ;  /* 0x001800008628783b */ /* 0x000fe20000000200 */
[----:B------:R-:W-:-:S03]  /*3520*/  @P0 VIADD R165, R2, 0xffffffe0 ;  /* 0xffffffe002a50836 */ /* 0x000fc60000000000 */
[----:B------:R-:W-:Y:S01]  /*3530*/  LDSM.16.M88.4 R4, [R167] ;  /* 0x00000000a704783b */ /* 0x000fe20000000200 */
[C---:B------:R-:W-:Y:S02]  /*3540*/  VIADD R182, R165.reuse, 0x400 ;  /* 0x00000400a5b67836 */ /* 0x040fe40000000000 */
[C---:B------:R-:W-:Y:S01]  /*3550*/  VIADD R181, R165.reuse, 0x800 ;  /* 0x00000800a5b57836 */ /* 0x040fe20000000000 */
[----:B------:R-:W1:Y:S01]  /*3560*/  LDSM.16.M88.4 R20, [R165] ;  /* 0x00000000a514783b */ /* 0x000e620000000200 */
[C---:B------:R-:W-:Y:S02]  /*3570*/  VIADD R180, R165.reuse, 0xc00 ;  /* 0x00000c00a5b47836 */ /* 0x040fe40000000000 */
[C---:B------:R-:W-:Y:S01]  /*3580*/  VIADD R179, R165.reuse, 0x1000 ;  /* 0x00001000a5b37836 */ /* 0x040fe20000000000 */
[----:B------:R-:W2:Y:S01]  /*3590*/  LDSM.16.M88.4 R32, [R165+0x400] ;  /* 0x00040000a520783b */ /* 0x000ea20000000200 */
[C---:B------:R-:W-:Y:S02]  /*35a0*/  VIADD R178, R165.reuse, 0x1400 ;  /* 0x00001400a5b27836 */ /* 0x040fe40000000000 */
[C---:B------:R-:W-:Y:S01]  /*35b0*/  VIADD R177, R165.reuse, 0x1800 ;  /* 0x00001800a5b17836 */ /* 0x040fe20000000000 */
[----:B------:R-:W3:Y:S01]  /*35c0*/  LDSM.16.M88.4 R36, [R165+0x800] ;  /* 0x00080000a524783b */ /* 0x000ee20000000200 */
[----:B------:R-:W-:-:S02]  /*35d0*/  VIADD R176, R165, 0x1c00 ;  /* 0x00001c00a5b07836 */ /* 0x000fc40000000000 */
[C---:B------:R-:W-:Y:S01]  /*35e0*/  VIADD R175, R165.reuse, 0x2000 ;  /* 0x00002000a5af7836 */ /* 0x040fe20000000000 */
[----:B------:R-:W4:Y:S01]  /*35f0*/  LDSM.16.M88.4 R44, [R134+0x1c00] ;  /* 0x001c0000862c783b */ /* 0x000f220000000200 */
[C---:B------:R-:W-:Y:S02]  /*3600*/  VIADD R174, R165.reuse, 0x2400 ;  /* 0x00002400a5ae7836 */ /* 0x040fe40000000000 */
[C---:B------:R-:W-:Y:S01]  /*3610*/  VIADD R173, R165.reuse, 0x2800 ;  /* 0x00002800a5ad7836 */ /* 0x040fe20000000000 */
[----:B------:R-:W0:Y:S01]  /*3620*/  LDGDEPBAR ;  /* 0x00000000000079af */ /* 0x000e220000000000 */
[C---:B------:R-:W-:Y:S02]  /*3630*/  VIADD R172, R165.reuse, 0x2c00 ;  /* 0x00002c00a5ac7836 */ /* 0x040fe40000000000 */
[C---:B------:R-:W-:Y:S02]  /*3640*/  VIADD R171, R165.reuse, 0x3000 ;  /* 0x00003000a5ab7836 */ /* 0x040fe40000000000 */
[C---:B------:R-:W-:Y:S01]  /*3650*/  VIADD R170, R165.reuse, 0x3400 ;  /* 0x00003400a5aa7836 */ /* 0x040fe20000000000 */
[----:B-----5:R-:W-:Y:S01]  /*3660*/  HMMA.16816.F32 R8, R12, R16, RZ ;  /* 0x000000100c08723c */ /* 0x020fe200000018ff */
[----:B------:R-:W-:-:S02]  /*3670*/  VIADD R169, R165, 0x3800 ;  /* 0x00003800a5a97836 */ /* 0x000fc40000000000 */
[----:B------:R-:W-:-:S03]  /*3680*/  VIADD R168, R165, 0x3c00 ;  /* 0x00003c00a5a87836 */ /* 0x000fc60000000000 */
[----:B------:R-:W-:-:S15]  /*3690*/  HMMA.16816.F32 R16, R12, R18, RZ ;  /* 0x000000120c10723c */ /* 0x000fde00000018ff */
[----:B------:R-:W-:-:S03]  /*36a0*/  NOP ;  /* 0x0000000000007918 */ /* 0x000fc60000000000 */
[----:B-1----:R-:W-:Y:S06]  /*36b0*/  HMMA.16816.F32 R56, R4, R20, R8 ;  /* 0x000000140438723c */ /* 0x002fec0000001808 */
[----:B------:R-:W-:Y:S06]  /*36c0*/  HMMA.16816.F32 R8, R12, R28, RZ ;  /* 0x0000001c0c08723c */ /* 0x000fec00000018ff */
[----:B------:R-:W-:Y:S06]  /*36d0*/  HMMA.16816.F32 R16, R4, R22, R16 ;  /* 0x000000160410723c */ /* 0x000fec0000001810 */
[----:B------:R-:W-:Y:S06]  /*36e0*/  HMMA.16816.F32 R20, R12, R40, RZ ;  /* 0x000000280c14723c */ /* 0x000fec00000018ff */
[----:B------:R-:W-:-:S04]  /*36f0*/  FMUL.FTZ R2, R58, UR5 ;  /* 0x000000053a027c20 */ /* 0x000fc80008410000 */
[----:B------:R1:W-:Y:S02]  /*3700*/  MUFU.TANH R132, R2 ;  /* 0x0000000200847308 */ /* 0x0003e40000002400 */
[----:B--2---:R-:W-:Y:S06]  /*3710*/  HMMA.16816.F32 R24, R4, R32, R8 ;  /* 0x000000200418723c */ /* 0x004fec0000001808 */
[----:B------:R-:W-:Y:S01]  /*3720*/  HMMA.16816.F32 R8, R12, R30, RZ ;  /* 0x0000001e0c08723c */ /* 0x000fe200000018ff */
[----:B-1----:R-:W-:-:S04]  /*3730*/  FMUL.FTZ R2, R57, UR5 ;  /* 0x0000000539027c20 */ /* 0x002fc80008410000 */
[----:B------:R1:W2:-:S15]  /*3740*/  MUFU.TANH R119, R2 ;  /* 0x0000000200777308 */ /* 0x00029e0000002400 */
[----:B------:R-:W-:-:S04]  /*3750*/  NOP ;  /* 0x0000000000007918 */ /* 0x000fc80000000000 */
[----:B------:R-:W-:Y:S01]  /*3760*/  HMMA.16816.F32 R8, R4, R34, R8 ;  /* 0x000000220408723c */ /* 0x000fe20000001808 */
[----:B-1----:R-:W-:-:S05]  /*3770*/  FMUL.FTZ R2, R59, UR5 ;  /* 0x000000053b027c20 */ /* 0x002fca0008410000 */
[----:B---3--:R-:W-:Y:S01]  /*3780*/  HMMA.16816.F32 R32, R4, R36, R20 ;  /* 0x000000240420723c */ /* 0x008fe20000001814 */
[----:B------:R1:W-:Y:S05]  /*3790*/  MUFU.TANH R130, R2 ;  /* 0x0000000200827308 */ /* 0x0003ea0000002400 */
[----:B----4-:R-:W-:Y:S01]  /*37a0*/  HMMA.16816.F32 R20, R12, R44, RZ ;  /* 0x0000002c0c14723c */ /* 0x010fe200000018ff */
[----:B-1----:R-:W-:-:S04]  /*37b0*/  FMUL.FTZ R2, R16, UR5 ;  /* 0x0000000510027c20 */ /* 0x002fc80008410000 */
[----:B------:R1:W3:Y:S02]  /*37c0*/  MUFU.TANH R122, R2 ;  /* 0x00000002007a7308 */ /* 0x0002e40000002400 */
[----:B-1----:R-:W-:-:S06]  /*37d0*/  FMUL.FTZ R2, R17, UR5 ;  /* 0x0000000511027c20 */ /* 0x002fcc0008410000 */
[----:B------:R1:W-:Y:S02]  /*37e0*/  MUFU.TANH R121, R2 ;  /* 0x0000000200797308 */ /* 0x0003e40000002400 */
[----:B-1----:R-:W-:-:S06]  /*37f0*/  FMUL.FTZ R2, R18, UR5 ;  /* 0x0000000512027c20 */ /* 0x002fcc0008410000 */
[----:B------:R1:W4:Y:S02]  /*3800*/  MUFU.TANH R142, R2 ;  /* 0x00000002008e7308 */ /* 0x0003240000002400 */
[----:B-1----:R-:W-:Y:S02]  /*3810*/  FMUL.FTZ R2, R19, UR5 ;  /* 0x0000000513027c20 */ /* 0x002fe40008410000 */
[----:B------:R-:W-:Y:S01]  /*3820*/  HMMA.16816.F32 R16, R12, R42, RZ ;  /* 0x0000002a0c10723c */ /* 0x000fe200000018ff */
[----:B------:R-:W-:Y:S03]  /*3830*/  LDSM.16.M88.4 R40, [R134+0x2000] ;  /* 0x002000008628783b */ /* 0x000fe60000000200 */
[----:B------:R1:W5:Y:S02]  /*3840*/  MUFU.TANH R135, R2 ;  /* 0x0000000200877308 */ /* 0x0003640000002400 */
[----:B-1----:R-:W-:-:S06]  /*3850*/  FMUL.FTZ R2, R24, UR5 ;  /* 0x0000000518027c20 */ /* 0x002fcc0008410000 */
[----:B------:R1:W-:Y:S02]  /*3860*/  MUFU.TANH R120, R2 ;  /* 0x0000000200787308 */ /* 0x0003e40000002400 */
[----:B-1----:R-:W-:-:S06]  /*3870*/  FMUL.FTZ R2, R25, UR5 ;  /* 0x0000000519027c20 */ /* 0x002fcc0008410000 */
[----:B------:R1:W5:Y:S02]  /*3880*/  MUFU.TANH R118, R2 ;  /* 0x0000000200767308 */ /* 0x0003640000002400 */
[----:B-1----:R-:W-:-:S06]  /*3890*/  FMUL.FTZ R2, R26, UR5 ;  /* 0x000000051a027c20 */ /* 0x002fcc0008410000 */
[----:B------:R1:W-:Y:S02]  /*38a0*/  MUFU.TANH R133, R2 ;  /* 0x0000000200857308 */ /* 0x0003e40000002400 */
[----:B-1----:R-:W-:Y:S02]  /*38b0*/  FMUL.FTZ R2, R27, UR5 ;  /* 0x000000051b027c20 */ /* 0x002fe40008410000 */
[----:B------:R-:W1:Y:S04]  /*38c0*/  LDSM.16.M88.4 R24, [R165+0xc00] ;  /* 0x000c0000a518783b */ /* 0x000e680000000200 */
[----:B------:R2:W5:Y:S02]  /*38d0*/  MUFU.TANH R138, R2 ;  /* 0x00000002008a7308 */ /* 0x0005640000002400 */
[----:B--2---:R-:W-:-:S06]  /*38e0*/  FMUL.FTZ R2, R8, UR5 ;  /* 0x0000000508027c20 */ /* 0x004fcc0008410000 */
[----:B------:R2:W5:Y:S02]  /*38f0*/  MUFU.TANH R117, R2 ;  /* 0x0000000200757308 */ /* 0x0005640000002400 */
[----:B--2---:R-:W-:Y:S01]  /*3900*/  FMUL.FTZ R2, R9, UR5 ;  /* 0x0000000509027c20 */ /* 0x004fe20008410000 */
[----:B-1----:R-:W-:Y:S05]  /*3910*/  HMMA.16816.F32 R28, R4, R24, R20 ;  /* 0x00000018041c723c */ /* 0x002fea0000001814 */
[----:B------:R1:W-:Y:S01]  /*3920*/  MUFU.TANH R116, R2 ;  /* 0x0000000200747308 */ /* 0x0003e20000002400 */
[----:B------:R-:W-:Y:S01]  /*3930*/  HMMA.16816.F32 R20, R12, R40, RZ ;  /* 0x000000280c14723c */ /* 0x000fe200000018ff */
[----:B-1----:R-:W-:-:S06]  /*3940*/  FMUL.FTZ R2, R10, UR5 ;  /* 0x000000050a027c20 */ /* 0x002fcc0008410000 */
[----:B------:R1:W2:Y:S02]  /*3950*/  MUFU.TANH R136, R2 ;  /* 0x0000000200887308 */ /* 0x0002a40000002400 */
[----:B-1----:R-:W-:Y:S02]  /*3960*/  FMUL.FTZ R2, R11, UR5 ;  /* 0x000000050b027c20 */ /* 0x002fe40008410000 */
[----:B------:R-:W-:Y:S01]  /*3970*/  HMMA.16816.F32 R8, R4, R38, R16 ;  /* 0x000000260408723c */ /* 0x000fe20000001810 */
[----:B------:R-:W-:Y:S03]  /*3980*/  LDSM.16.M88.4 R36, [R134+0x2400] ;  /* 0x002400008624783b */ /* 0x000fe60000000200 */
[----:B------:R1:W2:Y:S02]  /*3990*/  MUFU.TANH R139, R2 ;  /* 0x00000002008b7308 */ /* 0x0002a40000002400 */
[----:B------:R-:W-:Y:S01]  /*39a0*/  HMMA.16816.F32 R16, R12, R46, RZ ;  /* 0x0000002e0c10723c */ /* 0x000fe200000018ff */
[----:B------:R-:W-:Y:S01]  /*39b0*/  LDSM.16.M88.4 R44, [R134+0x2c00] ;  /* 0x002c0000862c783b */ /* 0x000fe20000000200 */
[----:B-1----:R-:W-:-:S04]  /*39c0*/  FMUL.FTZ R2, R32, UR5 ;  /* 0x0000000520027c20 */ /* 0x002fc80008410000 */
[----:B------:R1:W-:Y:S02]  /*39d0*/  MUFU.TANH R115, R2 ;  /* 0x0000000200737308 */ /* 0x0003e40000002400 */
[----:B-1----:R-:W-:-:S06]  /*39e0*/  FMUL.FTZ R2, R33, UR5 ;  /* 0x0000000521027c20 */ /* 0x002fcc0008410000 */
[----:B------:R1:W2:Y:S02]  /*39f0*/  MUFU.TANH R113, R2 ;  /* 0x0000000200717308 */ /* 0x0002a40000002400 */
[----:B-1----:R-:W-:-:S06]  /*3a00*/  FMUL.FTZ R2, R34, UR5 ;  /* 0x0000000522027c20 */ /* 0x002fcc0008410000 */
[----:B------:R1:W-:Y:S02]  /*3a10*/  MUFU.TANH R131, R2 ;  /* 0x0000000200837308 */ /* 0x0003e40000002400 */
[----:B-1----:R-:W-:Y:S02]  /*3a20*/  FMUL.FTZ R2, R35, UR5 ;  /* 0x0000000523027c20 */ /* 0x002fe40008410000 */
[----:B------:R-:W1:Y:S04]  /*3a30*/  LDSM.16.M88.4 R32, [R165+0x1000] ;  /* 0x00100000a520783b */ /* 0x000e680000000200 */
[----:B------:R3:W2:Y:S02]  /*3a40*/  MUFU.TANH R129, R2 ;  /* 0x0000000200817308 */ /* 0x0006a40000002400 */
[----:B---3--:R-:W-:-:S06]  /*3a50*/  FMUL.FTZ R2, R8, UR5 ;  /* 0x0000000508027c20 */ /* 0x008fcc0008410000 */
[----:B------:R3:W-:Y:S02]  /*3a60*/  MUFU.TANH R112, R2 ;  /* 0x0000000200707308 */ /* 0x0007e40000002400 */
[----:B---3--:R-:W-:-:S06]  /*3a70*/  FMUL.FTZ R2, R9, UR5 ;  /* 0x0000000509027c20 */ /* 0x008fcc0008410000 */
[----:B------:R3:W2:Y:S02]  /*3a80*/  MUFU.TANH R111, R2 ;  /* 0x00000002006f7308 */ /* 0x0006a40000002400 */
[----:B---3--:R-:W-:-:S06]  /*3a90*/  FMUL.FTZ R2, R10, UR5 ;  /* 0x000000050a027c20 */ /* 0x008fcc0008410000 */
[----:B------:R3:W-:Y:S02]  /*3aa0*/  MUFU.TANH R137, R2 ;  /* 0x0000000200897308 */ /* 0x0007e40000002400 */
[----:B---3--:R-:W-:Y:S02]  /*3ab0*/  FMUL.FTZ R2, R11, UR5 ;  /* 0x000000050b027c20 */ /* 0x008fe40008410000 */
[----:B------:R-:W-:Y:S04]  /*3ac0*/  HMMA.16816.F32 R8, R4, R26, R16 ;  /* 0x0000001a0408723c */ /* 0x000fe80000001810 */
[----:B------:R3:W2:Y:S02]  /*3ad0*/  MUFU.TANH R141, R2 ;  /* 0x00000002008d7308 */ /* 0x0006a40000002400 */
[----:B------:R-:W-:Y:S01]  /*3ae0*/  HMMA.16816.F32 R16, R12, R42, RZ ;  /* 0x0000002a0c10723c */ /* 0x000fe200000018ff */
[----:B------:R-:W4:Y:S05]  /*3af0*/  LDSM.16.M88.4 R40, [R165+0x1400] ;  /* 0x00140000a528783b */ /* 0x000f2a0000000200 */
[----:B-1----:R-:W-:Y:S06]  /*3b00*/  HMMA.16816.F32 R24, R4, R32, R20 ;  /* 0x000000200418723c */ /* 0x002fec0000001814 */
[----:B------:R-:W-:Y:S01]  /*3b10*/  HMMA.16816.F32 R20, R12, R36, RZ ;  /* 0x000000240c14723c */ /* 0x000fe200000018ff */
[----:B---3--:R-:W-:-:S04]  /*3b20*/  FMUL.FTZ R2, R28, UR5 ;  /* 0x000000051c027c20 */ /* 0x008fc80008410000 */
[----:B------:R1:W-:Y:S02]  /*3b30*/  MUFU.TANH R110, R2 ;  /* 0x00000002006e7308 */ /* 0x0003e40000002400 */
[----:B-1----:R-:W-:-:S06]  /*3b40*/  FMUL.FTZ R2, R29, UR5 ;  /* 0x000000051d027c20 */ /* 0x002fcc0008410000 */
[----:B------:R1:W3:Y:S02]  /*3b50*/  MUFU.TANH R109, R2 ;  /* 0x00000002006d7308 */ /* 0x0002e40000002400 */
[----:B-1----:R-:W-:-:S06]  /*3b60*/  FMUL.FTZ R2, R30, UR5 ;  /* 0x000000051e027c20 */ /* 0x002fcc0008410000 */
[----:B------:R1:W-:Y:S02]  /*3b70*/  MUFU.TANH R143, R2 ;  /* 0x00000002008f7308 */ /* 0x0003e40000002400 */
[----:B-1----:R-:W-:Y:S02]  /*3b80*/  FMUL.FTZ R2, R31, UR5 ;  /* 0x000000051f027c20 */ /* 0x002fe40008410000 */
[----:B----4-:R-:W-:Y:S04]  /*3b90*/  HMMA.16816.F32 R28, R4, R40, R20 ;  /* 0x00000028041c723c */ /* 0x010fe80000001814 */
[----:B------:R1:W4:Y:S02]  /*3ba0*/  MUFU.TANH R140, R2 ;  /* 0x00000002008c7308 */ /* 0x0003240000002400 */
[----:B-1----:R-:W-:-:S06]  /*3bb0*/  FMUL.FTZ R2, R8, UR5 ;  /* 0x0000000508027c20 */ /* 0x002fcc0008410000 */
[----:B------:R1:W4:Y:S02]  /*3bc0*/  MUFU.TANH R108, R2 ;  /* 0x00000002006c7308 */ /* 0x0003240000002400 */
[----:B-1----:R-:W-:-:S06]  /*3bd0*/  FMUL.FTZ R2, R9, UR5 ;  /* 0x0000000509027c20 */ /* 0x002fcc0008410000 */
[----:B------:R1:W-:Y:S02]  /*3be0*/  MUFU.TANH R106, R2 ;  /* 0x00000002006a7308 */ /* 0x0003e40000002400 */
[----:B-1----:R-:W-:-:S06]  /*3bf0*/  FMUL.FTZ R2, R10, UR5 ;  /* 0x000000050a027c20 */ /* 0x002fcc0008410000 */
[----:B------:R1:W4:Y:S02]  /*3c00*/  MUFU.TANH R144, R2 ;  /* 0x0000000200907308 */ /* 0x0003240000002400 */
[----:B-1----:R-:W-:Y:S02]  /*3c10*/  FMUL.FTZ R2, R11, UR5 ;  /* 0x000000050b027c20 */ /* 0x002fe40008410000 */
[----:B------:R-:W-:Y:S01]  /*3c20*/  HMMA.16816.F32 R8, R4, R34, R16 ;  /* 0x000000220408723c */ /* 0x000fe20000001810 */
[----:B------:R-:W1:Y:S03]  /*3c30*/  LDSM.16.M88.4 R32, [R134+0x2800] ;  /* 0x002800008620783b */ /* 0x000e660000000200 */
[----:B------:R5:W4:Y:S02]  /*3c40*/  MUFU.TANH R145, R2 ;  /* 0x0000000200917308 */ /* 0x000b240000002400 */
[----:B------:R-:W-:Y:S01]  /*3c50*/  HMMA.16816.F32 R16, R12, R38, RZ ;  /* 0x000000260c10723c */ /* 0x000fe200000018ff */
[----:B------:R-:W2:Y:S01]  /*3c60*/  LDSM.16.M88.4 R36, [R165+0x1800] ;  /* 0x00180000a524783b */ /* 0x000ea20000000200 */
[----:B-----5:R-:W-:-:S04]  /*3c70*/  FMUL.FTZ R2, R24, UR5 ;  /* 0x0000000518027c20 */ /* 0x020fc80008410000 */
[----:B------:R5:W-:Y:S02]  /*3c80*/  MUFU.TANH R107, R2 ;  /* 0x00000002006b7308 */ /* 0x000be40000002400 */
[----:B-----5:R-:W-:Y:S01]  /*3c90*/  FMUL.FTZ R2, R25, UR5 ;  /* 0x0000000519027c20 */ /* 0x020fe20008410000 */
[----:B-1----:R-:W-:Y:S05]  /*3ca0*/  HMMA.16816.F32 R20, R12, R34, RZ ;  /* 0x000000220c14723c */ /* 0x002fea00000018ff */
[----:B------:R1:W-:Y:S02]  /*3cb0*/  MUFU.TANH R103, R2 ;  /* 0x0000000200677308 */ /* 0x0003e40000002400 */
[----:B-1----:R-:W-:-:S06]  /*3cc0*/  FMUL.FTZ R2, R26, UR5 ;  /* 0x000000051a027c20 */ /* 0x002fcc0008410000 */
[----:B------:R1:W-:Y:S02]  /*3cd0*/  MUFU.TANH R146, R2 ;  /* 0x0000000200927308 */ /* 0x0003e40000002400 */
[----:B-1----:R-:W-:Y:S02]  /*3ce0*/  FMUL.FTZ R2, R27, UR5 ;  /* 0x000000051b027c20 */ /* 0x002fe40008410000 */
[----:B------:R-:W-:Y:S01]  /*3cf0*/  HMMA.16816.F32 R24, R12, R32, RZ ;  /* 0x000000200c18723c */ /* 0x000fe200000018ff */
[----:B------:R-:W-:Y:S03]  /*3d00*/  LDSM.16.M88.4 R32, [R134+0x3000] ;  /* 0x003000008620783b */ /* 0x000fe60000000200 */
[----:B------:R1:W-:Y:S02]  /*3d10*/  MUFU.TANH R147, R2 ;  /* 0x0000000200937308 */ /* 0x0003e40000002400 */
[----:B-1----:R-:W-:-:S06]  /*3d20*/  FMUL.FTZ R2, R8, UR5 ;  /* 0x0000000508027c20 */ /* 0x002fcc0008410000 */
[----:B------:R1:W5:Y:S02]  /*3d30*/  MUFU.TANH R99, R2 ;  /* 0x0000000200637308 */ /* 0x0003640000002400 */
[----:B-1----:R-:W-:-:S06]  /*3d40*/  FMUL.FTZ R2, R9, UR5 ;  /* 0x0000000509027c20 */ /* 0x002fcc0008410000 */
[----:B------:R1:W-:Y:S02]  /*3d50*/  MUFU.TANH R101, R2 ;  /* 0x0000000200657308 */ /* 0x0003e40000002400 */
[----:B-1----:R-:W-:-:S06]  /*3d60*/  FMUL.FTZ R2, R10, UR5 ;  /* 0x000000050a027c20 */ /* 0x002fcc0008410000 */
[----:B------:R1:W5:Y:S02]  /*3d70*/  MUFU.TANH R148, R2 ;  /* 0x0000000200947308 */ /* 0x0003640000002400 */
[----:B-1----:R-:W-:Y:S02]  /*3d80*/  FMUL.FTZ R2, R11, UR5 ;  /* 0x000000050b027c20 */ /* 0x002fe40008410000 */
[----:B------:R-:W-:Y:S01]  /*3d90*/  HMMA.16816.F32 R8, R4, R42, R16 ;  /* 0x0000002a0408723c */ /* 0x000fe20000001810 */
[----:B------:R-:W1:Y:S03]  /*3da0*/  LDSM.16.M88.4 R40, [R165+0x1c00] ;  /* 0x001c0000a528783b */ /* 0x000e660000000200 */
[----:B------:R3:W-:Y:S02]  /*3db0*/  MUFU.TANH R150, R2 ;  /* 0x0000000200967308 */ /* 0x0007e40000002400 */
[----:B------:R-:W-:Y:S01]  /*3dc0*/  HMMA.16816.F32 R16, R12, R44, RZ ;  /* 0x0000002c0c10723c */ /* 0x000fe200000018ff */
[----:B---3--:R-:W-:-:S05]  /*3dd0*/  FMUL.FTZ R2, R28, UR5 ;  /* 0x000000051c027c20 */ /* 0x008fca0008410000 */
[----:B------:R3:W5:Y:S02]  /*3de0*/  MUFU.TANH R100, R2 ;  /* 0x0000000200647308 */ /* 0x0007640000002400 */
[----:B---3--:R-:W-:-:S06]  /*3df0*/  FMUL.FTZ R2, R29, UR5 ;  /* 0x000000051d027c20 */ /* 0x008fcc0008410000 */
[----:B------:R3:W-:Y:S02]  /*3e00*/  MUFU.TANH R102, R2 ;  /* 0x0000000200667308 */ /* 0x0007e40000002400 */
[----:B---3--:R-:W-:-:S06]  /*3e10*/  FMUL.FTZ R2, R30, UR5 ;  /* 0x000000051e027c20 */ /* 0x008fcc0008410000 */
[----:B------:R3:W5:Y:S02]  /*3e20*/  MUFU.TANH R152, R2 ;  /* 0x0000000200987308 */ /* 0x0007640000002400 */
[----:B---3--:R-:W-:Y:S02]  /*3e30*/  FMUL.FTZ R2, R31, UR5 ;  /* 0x000000051f027c20 */ /* 0x008fe40008410000 */
[C---:B--2---:R-:W-:Y:S04]  /*3e40*/  HMMA.16816.F32 R28, R4.reuse, R36, R24 ;  /* 0x00000024041c723c */ /* 0x044fe80000001818 */
[----:B------:R2:W-:Y:S02]  /*3e50*/  MUFU.TANH R156, R2 ;  /* 0x00000002009c7308 */ /* 0x0005e40000002400 */
[C---:B------:R-:W-:Y:S01]  /*3e60*/  HMMA.16816.F32 R24, R4.reuse, R38, R20 ;  /* 0x000000260418723c */ /* 0x040fe20000001814 */
[----:B------:R-:W-:Y:S05]  /*3e70*/  LDSM.16.M88.4 R36, [R134+0x3400] ;  /* 0x003400008624783b */ /* 0x000fea0000000200 */
[----:B-1----:R-:W-:Y:S06]  /*3e80*/  HMMA.16816.F32 R20, R4, R40, R16 ;  /* 0x000000280414723c */ /* 0x002fec0000001810 */
[----:B------:R-:W-:Y:S01]  /*3e90*/  HMMA.16816.F32 R16, R12, R34, RZ ;  /* 0x000000220c10723c */ /* 0x000fe200000018ff */
[----:B--2---:R-:W-:-:S04]  /*3ea0*/  FMUL.FTZ R2, R8, UR5 ;  /* 0x0000000508027c20 */ /* 0x004fc80008410000 */
[----:B------:R1:W2:Y:S02]  /*3eb0*/  MUFU.TANH R98, R2 ;  /* 0x0000000200627308 */ /* 0x0002a40000002400 */
[----:B-1----:R-:W-:-:S06]  /*3ec0*/  FMUL.FTZ R2, R9, UR5 ;  /* 0x0000000509027c20 */ /* 0x002fcc0008410000 */
[----:B------:R1:W-:Y:S02]  /*3ed0*/  MUFU.TANH R97, R2 ;  /* 0x0000000200617308 */ /* 0x0003e40000002400 */
[----:B-1----:R-:W-:-:S06]  /*3ee0*/  FMUL.FTZ R2, R10, UR5 ;  /* 0x000000050a027c20 */ /* 0x002fcc0008410000 */
[----:B------:R1:W3:Y:S02]  /*3ef0*/  MUFU.TANH R154, R2 ;  /* 0x00000002009a7308 */ /* 0x0002e40000002400 */
[----:B-1----:R-:W-:Y:S02]  /*3f00*/  FMUL.FTZ R2, R11, UR5 ;  /* 0x000000050b027c20 */ /* 0x002fe40008410000 */
[----:B------:R-:W-:Y:S04]  /*3f10*/  HMMA.16816.F32 R8, R12, R46, RZ ;  /* 0x0000002e0c08723c */ /* 0x000fe800000018ff */
[----:B------:R1:W3:Y:S02]  /*3f20*/  MUFU.TANH R155, R2 ;  /* 0x00000002009b7308 */ /* 0x0002e40000002400 */
[----:B-1----:R-:W-:-:S06]  /*3f30*/  FMUL.FTZ R2, R28, UR5 ;  /* 0x000000051c027c20 */ /* 0x002fcc0008410000 */
[----:B------:R1:W3:-:S12]  /*3f40*/  MUFU.TANH R95, R2 ;  /* 0x00000002005f7308 */ /* 0x0002d80000002400 */
[----:B------:R-:W-:Y:S01]  /*3f50*/  HMMA.16816.F32 R8, R4, R42, R8 ;  /* 0x0000002a0408723c */ /* 0x000fe20000001808 */
[----:B------:R-:W-:Y:S01]  /*3f60*/  LDSM.16.M88.4 R40, [R165+0x3000] ;  /* 0x00300000a528783b */ /* 0x000fe20000000200 */
[----:B-1----:R-:W-:-:S04]  /*3f70*/  FMUL.FTZ R2, R29, UR5 ;  /* 0x000000051d027c20 */ /* 0x002fc80008410000 */
[----:B------:R1:W-:Y:S02]  /*3f80*/  MUFU.TANH R96, R2 ;  /* 0x0000000200607308 */ /* 0x0003e40000002400 */
[----:B-1----:R-:W-:-:S06]  /*3f90*/  FMUL.FTZ R2, R30, UR5 ;  /* 0x000000051e027c20 */ /* 0x002fcc0008410000 */
[----:B------:R1:W3:Y:S02]  /*3fa0*/  MUFU.TANH R157, R2 ;  /* 0x00000002009d7308 */ /* 0x0002e40000002400 */
[----:B-1----:R-:W-:Y:S02]  /*3fb0*/  FMUL.FTZ R2, R31, UR5 ;  /* 0x000000051f027c20 */ /* 0x002fe40008410000 */
[----:B------:R-:W1:Y:S04]  /*3fc0*/  LDSM.16.M88.4 R28, [R165+0x2000] ;  /* 0x00200000a51c783b */ /* 0x000e680000000200 */
[----:B------:R4:W-:Y:S02]  /*3fd0*/  MUFU.TANH R160, R2 ;  /* 0x0000000200a07308 */ /* 0x0009e40000002400 */
[----:B----4-:R-:W-:-:S06]  /*3fe0*/  FMUL.FTZ R2, R24, UR5 ;  /* 0x0000000518027c20 */ /* 0x010fcc0008410000 */
[----:B------:R4:W-:Y:S02]  /*3ff0*/  MUFU.TANH R94, R2 ;  /* 0x00000002005e7308 */ /* 0x0009e40000002400 */
[----:B----4-:R-:W-:Y:S01]  /*4000*/  FMUL.FTZ R2, R25, UR5 ;  /* 0x0000000519027c20 */ /* 0x010fe20008410000 */
[----:B-1----:R-:W-:Y:S05]  /*4010*/  HMMA.16816.F32 R16, R4, R30, R16 ;  /* 0x0000001e0410723c */ /* 0x002fea0000001810 */
[----:B------:R1:W4:Y:S02]  /*4020*/  MUFU.TANH R90, R2 ;  /* 0x00000002005a7308 */ /* 0x0003240000002400 */
[----:B-1----:R-:W-:-:S06]  /*4030*/  FMUL.FTZ R2, R26, UR5 ;  /* 0x000000051a027c20 */ /* 0x002fcc0008410000 */
[----:B------:R1:W-:Y:S11]  /*4040*/  MUFU.TANH R159, R2 ;  /* 0x00000002009f7308 */ /* 0x0003f60000002400 */
[----:B------:R-:W-:-:S04]  /*4050*/  FMUL.FTZ R3, R16, UR5 ;  /* 0x0000000510037c20 */ /* 0x000fc80008410000 */
[----:B------:R5:W-:Y:S01]  /*4060*/  MUFU.TANH R88, R3 ;  /* 0x0000000300587308 */ /* 0x000be20000002400 */
[----:B-1----:R-:W-:Y:S02]  /*4070*/  FMUL.FTZ R2, R27, UR5 ;  /* 0x000000051b027c20 */ /* 0x002fe40008410000 */
[----:B------:R-:W-:Y:S01]  /*4080*/  HMMA.16816.F32 R24, R12, R32, RZ ;  /* 0x000000200c18723c */ /* 0x000fe200000018ff */
[----:B------:R-:W-:Y:S04]  /*4090*/  LDSM.16.M88.4 R32, [R134+0x3800] ;  /* 0x003800008620783b */ /* 0x000fe80000000200 */
[----:B------:R1:W4:Y:S01]  /*40a0*/  MUFU.TANH R158, R2 ;  /* 0x00000002009e7308 */ /* 0x0003220000002400 */
[----:B-----5:R-:W-:-:S07]  /*40b0*/  FMUL.FTZ R3, R17, UR5 ;  /* 0x0000000511037c20 */ /* 0x020fce0008410000 */
[----:B------:R5:W-:Y:S01]  /*40c0*/  MUFU.TANH R151, R3 ;  /* 0x0000000300977308 */ /* 0x000be20000002400 */
[----:B-1----:R-:W-:-:S07]  /*40d0*/  FMUL.FTZ R2, R20, UR5 ;  /* 0x0000000514027c20 */ /* 0x002fce0008410000 */
[----:B------:R1:W4:Y:S01]  /*40e0*/  MUFU.TANH R92, R2 ;  /* 0x00000002005c7308 */ /* 0x0003220000002400 */
[----:B-----5:R-:W-:-:S07]  /*40f0*/  FMUL.FTZ R3, R18, UR5 ;  /* 0x0000000512037c20 */ /* 0x020fce0008410000 */
[----:B------:R-:W-:Y:S01]  /*4100*/  MUFU.TANH R45, R3 ;  /* 0x00000003002d7308 */ /* 0x000fe20000002400 */
[----:B-1----:R-:W-:-:S07]  /*4110*/  FMUL.FTZ R2, R21, UR5 ;  /* 0x0000000515027c20 */ /* 0x002fce0008410000 */
[----:B------:R1:W-:Y:S02]  /*4120*/  MUFU.TANH R91, R2 ;  /* 0x00000002005b7308 */ /* 0x0003e40000002400 */
[----:B-1----:R-:W-:-:S06]  /*4130*/  FMUL.FTZ R2, R22, UR5 ;  /* 0x0000000516027c20 */ /* 0x002fcc0008410000 */
[----:B------:R1:W5:Y:S02]  /*4140*/  MUFU.TANH R59, R2 ;  /* 0x00000002003b7308 */ /* 0x0003640000002400 */
[----:B-1----:R-:W-:Y:S02]  /*4150*/  FMUL.FTZ R2, R23, UR5 ;  /* 0x0000000517027c20 */ /* 0x002fe40008410000 */
[----:B------:R-:W-:Y:S01]  /*4160*/  HMMA.16816.F32 R20, R4, R28, R24 ;  /* 0x0000001c0414723c */ /* 0x000fe20000001818 */
[----:B------:R-:W1:Y:S03]  /*4170*/  LDSM.16.M88.4 R24, [R165+0x2400] ;  /* 0x00240000a518783b */ /* 0x000e660000000200 */
[----:B------:R2:W5:Y:S02]  /*4180*/  MUFU.TANH R86, R2 ;  /* 0x0000000200567308 */ /* 0x0005640000002400 */
[----:B--2---:R-:W-:-:S06]  /*4190*/  FMUL.FTZ R2, R8, UR5 ;  /* 0x0000000508027c20 */ /* 0x004fcc0008410000 */
[----:B------:R2:W-:Y:S02]  /*41a0*/  MUFU.TANH R93, R2 ;  /* 0x00000002005d7308 */ /* 0x0005e40000002400 */
[----:B--2---:R-:W-:-:S06]  /*41b0*/  FMUL.FTZ R2, R9, UR5 ;  /* 0x0000000509027c20 */ /* 0x004fcc0008410000 */
[----:B------:R2:W5:Y:S02]  /*41c0*/  MUFU.TANH R89, R2 ;  /* 0x0000000200597308 */ /* 0x0005640000002400 */
[----:B--2---:R-:W-:-:S06]  /*41d0*/  FMUL.FTZ R2, R10, UR5 ;  /* 0x000000050a027c20 */ /* 0x004fcc0008410000 */
[----:B------:R2:W-:Y:S02]  /*41e0*/  MUFU.TANH R57, R2 ;  /* 0x0000000200397308 */ /* 0x0005e40000002400 */
[----:B--2---:R-:W-:Y:S02]  /*41f0*/  FMUL.FTZ R2, R11, UR5 ;  /* 0x000000050b027c20 */ /* 0x004fe40008410000 */
[----:B------:R-:W-:Y:S04]  /*4200*/  HMMA.16816.F32 R8, R12, R36, RZ ;  /* 0x000000240c08723c */ /* 0x000fe800000018ff */
[----:B------:R2:W5:Y:S02]  /*4210*/  MUFU.TANH R162, R2 ;  /* 0x0000000200a27308 */ /* 0x0005640000002400 */
[----:B--2---:R-:W-:-:S06]  /*4220*/  FMUL.FTZ R2, R20, UR5 ;  /* 0x0000000514027c20 */ /* 0x004fcc0008410000 */
[----:B------:R2:W-:-:S12]  /*4230*/  MUFU.TANH R87, R2 ;  /* 0x0000000200577308 */ /* 0x0005d80000002400 */
[----:B-1----:R-:W-:Y:S07]  /*4240*/  HMMA.16816.F32 R28, R4, R24, R8 ;  /* 0x00000018041c723c */ /* 0x002fee0000001808 */
[----:B------:R-:W-:Y:S02]  /*4250*/  IMAD R8, R60, 0x10, R63 ;  /* 0x000000103c087824 */ /* 0x000fe400078e023f */
[----:B------:R-:W-:-:S05]  /*4260*/  IMAD.SHL.U32 R9, R61, 0x2, RZ ;  /* 0x000000023d097824 */ /* 0x000fca00078e00ff */
[----:B------:R-:W-:Y:S01]  /*4270*/  LOP3.LUT R9, R9, 0x6, RZ, 0xc0, !PT ;  /* 0x0000000609097812 */ /* 0x000fe200078ec0ff */
[----:B--2---:R-:W-:-:S04]  /*4280*/  FMUL.FTZ R2, R21, UR5 ;  /* 0x0000000515027c20 */ /* 0x004fc80008410000 */
[----:B------:R1:W-:Y:S05]  /*4290*/  MUFU.TANH R164, R2 ;  /* 0x0000000200a47308 */ /* 0x0003ea0000002400 */
[----:B------:R-:W-:-:S04]  /*42a0*/  FMUL.FTZ R11, R28, UR5 ;  /* 0x000000051c0b7c20 */ /* 0x000fc80008410000 */
[----:B------:R2:W-:Y:S01]  /*42b0*/  MUFU.TANH R85, R11 ;  /* 0x0000000b00557308 */ /* 0x0005e20000002400 */
[----:B-1----:R-:W-:-:S07]  /*42c0*/  FMUL.FTZ R2, R22, UR5 ;  /* 0x0000000516027c20 */ /* 0x002fce0008410000 */
[----:B------:R1:W5:Y:S01]  /*42d0*/  MUFU.TANH R84, R2 ;  /* 0x0000000200547308 */ /* 0x0003620000002400 */
[----:B--2---:R-:W-:-:S07]  /*42e0*/  FMUL.FTZ R11, R30, UR5 ;  /* 0x000000051e0b7c20 */ /* 0x004fce0008410000 */
[----:B------:R2:W-:Y:S01]  /*42f0*/  MUFU.TANH R44, R11 ;  /* 0x0000000b002c7308 */ /* 0x0005e20000002400 */
[----:B-1----:R-:W-:Y:S02]  /*4300*/  FMUL.FTZ R2, R23, UR5 ;  /* 0x0000000517027c20 */ /* 0x002fe40008410000 */
[----:B------:R-:W-:Y:S01]  /*4310*/  HMMA.16816.F32 R20, R12, R38, RZ ;  /* 0x000000260c14723c */ /* 0x000fe200000018ff */
[----:B------:R-:W1:Y:S04]  /*4320*/  LDSM.16.M88.4 R36, [R165+0x2800] ;  /* 0x00280000a524783b */ /* 0x000e680000000200 */
[----:B------:R3:W5:Y:S01]  /*4330*/  MUFU.TANH R149, R2 ;  /* 0x0000000200957308 */ /* 0x0007620000002400 */
[----:B--2---:R-:W-:-:S07]  /*4340*/  FMUL.FTZ R11, R31, UR5 ;  /* 0x000000051f0b7c20 */ /* 0x004fce0008410000 */
[----:B------:R2:W-:Y:S01]  /*4350*/  MUFU.TANH R128, R11 ;  /* 0x0000000b00807308 */ /* 0x0005e20000002400 */
[----:B---3--:R-:W-:-:S05]  /*4360*/  LOP3.LUT R2, R62, 0xffffffe0, RZ, 0xc0, !PT ;  /* 0xffffffe03e027812 */ /* 0x008fca00078ec0ff */
[----:B------:R-:W-:-:S05]  /*4370*/  IMAD.IADD R2, R61, 0x1, -R2 ;  /* 0x000000013d027824 */ /* 0x000fca00078e0a02 */
[----:B------:R-:W-:Y:S01]  /*4380*/  HMMA.16816.F32 R24, R4, R26, R20 ;  /* 0x0000001a0418723c */ /* 0x000fe20000001814 */
[----:B------:R-:W-:-:S04]  /*4390*/  SHF.R.S32.HI R16, RZ, 0x1f, R2 ;  /* 0x0000001fff107819 */ /* 0x000fc80000011402 */
[----:B------:R-:W-:-:S04]  /*43a0*/  LEA.HI R2, R16, R2, RZ, 0x2 ;  /* 0x0000000210027211 */ /* 0x000fc800078f10ff */
[----:B------:R-:W-:-:S04]  /*43b0*/  SHF.R.S32.HI R2, RZ, 0x2, R2 ;  /* 0x00000002ff027819 */ /* 0x000fc80000011402 */
[----:B------:R-:W-:Y:S01]  /*43c0*/  IADD3 R2, R8, 0x1, R2 ;  /* 0x0000000108027810 */ /* 0x000fe20007ffe002 */
[----:B------:R-:W-:Y:S02]  /*43d0*/  FMUL.FTZ R8, R19, UR5 ;  /* 0x0000000513087c20 */ /* 0x000fe40008410000 */
[----:B------:R-:W-:Y:S01]  /*43e0*/  HMMA.16816.F32 R16, R12, R32, RZ ;  /* 0x000000200c10723c */ /* 0x000fe200000018ff */
[----:B------:R-:W-:Y:S01]  /*43f0*/  IADD3 R3, R48, R2, -R49 ;  /* 0x0000000230037210 */ /* 0x000fe20007ffe831 */
[----:B------:R-:W-:Y:S01]  /*4400*/  IMAD.IADD R2, R67, 0x1, R9 ;  /* 0x0000000143027824 */ /* 0x000fe200078e0209 */
[----:B------:R3:W5:Y:S05]  /*4410*/  MUFU.TANH R47, R8 ;  /* 0x00000008002f7308 */ /* 0x00076a0000002400 */
[----:B--2---:R-:W-:Y:S01]  /*4420*/  FMUL.FTZ R11, R25, UR5 ;  /* 0x00000005190b7c20 */ /* 0x004fe20008410000 */
[----:B------:R-:W-:-:S02]  /*4430*/  IMAD.IADD R3, R3, 0x1, R65 ;  /* 0x0000000103037824 */ /* 0x000fc400078e0241 */
[----:B------:R-:W-:-:S03]  /*4440*/  VIADD R10, R2, 0x1 ;  /* 0x00000001020a7836 */ /* 0x000fc60000000000 */
[----:B------:R-:W-:Y:S01]  /*4450*/  VIMNMX R9, R3, R48, PT ;  /* 0x0000003003097248 */ /* 0x000fe20003fe0100 */
[----:B------:R2:W-:Y:S03]  /*4460*/  MUFU.TANH R79, R11 ;  /* 0x0000000b004f7308 */ /* 0x0005e60000002400 */
[----:B------:R-:W-:-:S04]  /*4470*/  ISETP.GE.AND P5, PT, R10, R9, PT ;  /* 0x000000090a00720c */ /* 0x000fc80003fa6270 */
[----:B------:R-:W-:Y:S02]  /*4480*/  FSEL R119, R119, -INF , !P5 ;  /* 0xff80000077777808 */ /* 0x000fe40006800000 */
[----:B---3--:R-:W-:Y:S01]  /*4490*/  VIADDMNMX R8, R3, 0x8, R48, PT ;  /* 0x0000000803087846 */ /* 0x008fe20003800130 */
[----:B------:R-:W-:Y:S01]  /*44a0*/  VIADD R3, R2, 0x8 ;  /* 0x0000000802037836 */ /* 0x000fe20000000000 */
[----:B-1----:R-:W-:Y:S02]  /*44b0*/  HMMA.16816.F32 R20, R4, R36, R16 ;  /* 0x000000240414723c */ /* 0x002fe40000001810 */
[-C--:B------:R-:W-:Y:S01]  /*44c0*/  ISETP.GE.AND P1, PT, R10, R8.reuse, PT ;  /* 0x000000080a00720c */ /* 0x080fe20003f26270 */
[C---:B------:R-:W-:Y:S01]  /*44d0*/  VIADD R10, R2.reuse, 0x9 ;  /* 0x00000009020a7836 */ /* 0x040fe20000000000 */
[CC--:B------:R-:W-:Y:S02]  /*44e0*/  ISETP.GE.AND P4, PT, R3.reuse, R9.reuse, PT ;  /* 0x000000090300720c */ /* 0x0c0fe40003f86270 */
[-C--:B------:R-:W-:Y:S01]  /*44f0*/  ISETP.GE.AND P2, PT, R3, R8.reuse, PT ;  /* 0x000000080300720c */ /* 0x080fe20003f46270 */
[----:B------:R-:W-:Y:S01]  /*4500*/  FMUL.FTZ R3, R29, UR5 ;  /* 0x000000051d037c20 */ /* 0x000fe20008410000 */
[-C--:B------:R-:W-:Y:S01]  /*4510*/  ISETP.GE.AND P0, PT, R2, R8.reuse, PT ;  /* 0x000000080200720c */ /* 0x080fe20003f06270 */
[----:B------:R-:W1:Y:S01]  /*4520*/  LDSM.16.M88.4 R28, [R134+0x3c00] ;  /* 0x003c0000861c783b */ /* 0x000e620000000200 */
[----:B------:R-:W-:Y:S01]  /*4530*/  ISETP.GE.AND P3, PT, R10, R9, PT ;  /* 0x000000090a00720c */ /* 0x000fe20003f66270 */
[----:B------:R-:W-:Y:S01]  /*4540*/  HMMA.16816.F32 R16, R12, R34, RZ ;  /* 0x000000220c10723c */ /* 0x000fe200000018ff */
[----:B------:R-:W-:Y:S01]  /*4550*/  FSEL R132, R132, -INF , !P0 ;  /* 0xff80000084847808 */ /* 0x000fe20004000000 */
[----:B------:R3:W5:Y:S01]  /*4560*/  MUFU.TANH R77, R3 ;  /* 0x00000003004d7308 */ /* 0x0007620000002400 */
[----:B------:R-:W-:Y:S01]  /*4570*/  ISETP.GE.AND P0, PT, R10, R8, PT ;  /* 0x000000080a00720c */ /* 0x000fe20003f06270 */
[----:B------:R-:W-:Y:S01]  /*4580*/  VIADD R10, R2, 0x11 ;  /* 0x00000011020a7836 */ /* 0x000fe20000000000 */
[----:B------:R-:W-:Y:S01]  /*4590*/  FSEL R122, R122, -INF , !P4 ;  /* 0xff8000007a7a7808 */ /* 0x000fe20006000000 */
[----:B------:R-:W4:Y:S01]  /*45a0*/  LDSM.16.M88.4 R32, [R165+0x2c00] ;  /* 0x002c0000a520783b */ /* 0x000f220000000200 */
[----:B------:R-:W-:-:S02]  /*45b0*/  FSEL R142, R142, -INF , !P2 ;  /* 0xff8000008e8e7808 */ /* 0x000fc40005000000 */
[C---:B------:R-:W-:Y:S02]  /*45c0*/  ISETP.GE.AND P4, PT, R10.reuse, R9, PT ;  /* 0x000000090a00720c */ /* 0x040fe40003f86270 */
[----:B------:R-:W-:Y:S01]  /*45d0*/  ISETP.GE.AND P2, PT, R10, R8, PT ;  /* 0x000000080a00720c */ /* 0x000fe20003f46270 */
[----:B------:R-:W-:Y:S01]  /*45e0*/  FMUL.FTZ R10, R24, UR5 ;  /* 0x00000005180a7c20 */ /* 0x000fe20008410000 */
[----:B------:R-:W-:Y:S01]  /*45f0*/  FSEL R130, R130, -INF , !P1 ;  /* 0xff80000082827808 */ /* 0x000fe20004800000 */
[----:B--2---:R-:W-:Y:S01]  /*4600*/  FMUL.FTZ R11, R21, UR5 ;  /* 0x00000005150b7c20 */ /* 0x004fe20008410000 */
[----:B------:R-:W-:Y:S01]  /*4610*/  FSEL R121, R121, -INF , !P3 ;  /* 0xff80000079797808 */ /* 0x000fe20005800000 */
[----:B------:R2:W-:Y:S01]  /*4620*/  MUFU.TANH R78, R10 ;  /* 0x0000000a004e7308 */ /* 0x0005e20000002400 */
[----:B------:R-:W-:Y:S01]  /*4630*/  FSEL R135, R135, -INF , !P0 ;  /* 0xff80000087877808 */ /* 0x000fe20004000000 */
[----:B---3--:R-:W-:Y:S01]  /*4640*/  VIADD R3, R2, 0x10 ;  /* 0x0000001002037836 */ /* 0x008fe20000000000 */
[----:B------:R-:W-:-:S02]  /*4650*/  FSEL R118, R118, -INF , !P4 ;  /* 0xff80000076767808 */ /* 0x000fc40006000000 */
[----:B------:R-:W-:Y:S02]  /*4660*/  FSEL R138, R138, -INF , !P2 ;  /* 0xff8000008a8a7808 */ /* 0x000fe40005000000 */
[CC--:B------:R-:W-:Y:S01]  /*4670*/  ISETP.GE.AND P5, PT, R3.reuse, R9.reuse, PT ;  /* 0x000000090300720c */ /* 0x0c0fe20003fa6270 */
[----:B------:R3:W-:Y:S01]  /*4680*/  MUFU.TANH R125, R11 ;  /* 0x0000000b007d7308 */ /* 0x0007e20000002400 */
[-C--:B------:R-:W-:Y:S01]  /*4690*/  ISETP.GE.AND P1, PT, R3, R8.reuse, PT ;  /* 0x000000080300720c */ /* 0x080fe20003f26270 */
[----:B------:R-:W-:Y:S01]  /*46a0*/  VIADD R3, R2, 0x18 ;  /* 0x0000001802037836 */ /* 0x000fe20000000000 */
[----:B------:R-:W-:Y:S02]  /*46b0*/  FSEL R120, R120, -INF , !P5 ;  /* 0xff80000078787808 */ /* 0x000fe40006800000 */
[----:B------:R-:W-:Y:S02]  /*46c0*/  FSEL R133, R133, -INF , !P1 ;  /* 0xff80000085857808 */ /* 0x000fe40004800000 */
[C---:B------:R-:W-:Y:S01]  /*46d0*/  ISETP.GE.AND P3, PT, R3.reuse, R9, PT ;  /* 0x000000090300720c */ /* 0x040fe20003f66270 */
[C---:B--2---:R-:W-:Y:S01]  /*46e0*/  VIADD R10, R2.reuse, 0x19 ;  /* 0x00000019020a7836 */ /* 0x044fe20000000000 */
[----:B------:R-:W-:Y:S01]  /*46f0*/  ISETP.GE.AND P0, PT, R3, R8, PT ;  /* 0x000000080300720c */ /* 0x000fe20003f06270 */
[----:B------:R-:W-:Y:S01]  /*4700*/  VIADD R3, R2, 0x20 ;  /* 0x0000002002037836 */ /* 0x000fe20000000000 */
[----:B------:R-:W-:-:S02]  /*4710*/  FSEL R117, R117, -INF , !P3 ;  /* 0xff80000075757808 */ /* 0x000fc40005800000 */
[CC--:B------:R-:W-:Y:S02]  /*4720*/  ISETP.GE.AND P5, PT, R10.reuse, R9.reuse, PT ;  /* 0x000000090a00720c */ /* 0x0c0fe40003fa6270 */
[-C--:B------:R-:W-:Y:S01]  /*4730*/  ISETP.GE.AND P1, PT, R10, R8.reuse, PT ;  /* 0x000000080a00720c */ /* 0x080fe20003f26270 */
[----:B------:R-:W-:Y:S01]  /*4740*/  FMUL.FTZ R10, R26, UR5 ;  /* 0x000000051a0a7c20 */ /* 0x000fe20008410000 */
[C---:B------:R-:W-:Y:S01]  /*4750*/  ISETP.GE.AND P4, PT, R3.reuse, R9, PT ;  /* 0x000000090300720c */ /* 0x040fe20003f86270 */
[----:B---3--:R-:W-:Y:S01]  /*4760*/  FMUL.FTZ R11, R22, UR5 ;  /* 0x00000005160b7c20 */ /* 0x008fe20008410000 */
[----:B------:R-:W-:Y:S01]  /*4770*/  ISETP.GE.AND P2, PT, R3, R8, PT ;  /* 0x000000080300720c */ /* 0x000fe20003f46270 */
[----:B------:R2:W3:Y:S01]  /*4780*/  MUFU.TANH R46, R10 ;  /* 0x0000000a002e7308 */ /* 0x0004e20000002400 */
[----:B------:R-:W-:Y:S01]  /*4790*/  VIADD R3, R2, 0x21 ;  /* 0x0000002102037836 */ /* 0x000fe20000000000 */
[----:B------:R-:W-:Y:S02]  /*47a0*/  FSEL R136, R136, -INF , !P0 ;  /* 0xff80000088887808 */ /* 0x000fe40004000000 */
[----:B------:R-:W-:-:S02]  /*47b0*/  FSEL R116, R116, -INF , !P5 ;  /* 0xff80000074747808 */ /* 0x000fc40006800000 */
[CC--:B------:R-:W-:Y:S02]  /*47c0*/  ISETP.GE.AND P3, PT, R3.reuse, R9.reuse, PT ;  /* 0x000000090300720c */ /* 0x0c0fe40003f66270 */
[-C--:B------:R-:W-:Y:S01]  /*47d0*/  ISETP.GE.AND P0, PT, R3, R8.reuse, PT ;  /* 0x000000080300720c */ /* 0x080fe20003f06270 */
[C---:B------:R-:W-:Y:S01]  /*47e0*/  VIADD R3, R2.reuse, 0x28 ;  /* 0x0000002802037836 */ /* 0x040fe20000000000 */
[----:B------:R-:W-:Y:S01]  /*47f0*/  FSEL R139, R139, -INF , !P1 ;  /* 0xff8000008b8b7808 */ /* 0x000fe20004800000 */
[----:B------:R5:W-:Y:S01]  /*4800*/  MUFU.TANH R71, R11 ;  /* 0x0000000b00477308 */ /* 0x000be20000002400 */
[----:B------:R-:W-:Y:S02]  /*4810*/  FSEL R113, R113, -INF , !P3 ;  /* 0xff80000071717808 */ /* 0x000fe40005800000 */
[C---:B------:R-:W-:Y:S02]  /*4820*/  ISETP.GE.AND P5, PT, R3.reuse, R9, PT ;  /* 0x000000090300720c */ /* 0x040fe40003fa6270 */
[----:B------:R-:W-:Y:S01]  /*4830*/  ISETP.GE.AND P1, PT, R3, R8, PT ;  /* 0x000000080300720c */ /* 0x000fe20003f26270 */
[----:B--2---:R-:W-:Y:S01]  /*4840*/  FMUL.FTZ R10, R27, UR5 ;  /* 0x000000051b0a7c20 */ /* 0x004fe20008410000 */
[----:B------:R-:W-:Y:S01]  /*4850*/  VIADD R3, R2, 0x29 ;  /* 0x0000002902037836 */ /* 0x000fe20000000000 */
[----:B------:R-:W-:Y:S01]  /*4860*/  HMMA.16816.F32 R24, R4, R38, R16 ;  /* 0x000000260418723c */ /* 0x000fe20000001810 */
[----:B------:R-:W2:Y:S01]  /*4870*/  LDSM.16.M88.4 R36, [R134+0x4000] ;  /* 0x004000008624783b */ /* 0x000ea20000000200 */
[----:B------:R4:W3:Y:S01]  /*4880*/  MUFU.TANH R76, R10 ;  /* 0x0000000a004c7308 */ /* 0x0008e20000002400 */
[----:B------:R-:W-:-:S02]  /*4890*/  FSEL R129, R129, -INF , !P0 ;  /* 0xff80000081817808 */ /* 0x000fc40004000000 */
[----:B------:R-:W-:Y:S01]  /*48a0*/  FSEL R115, R115, -INF , !P4 ;  /* 0xff80000073737808 */ /* 0x000fe20006000000 */
[----:B-1----:R-:W-:Y:S01]  /*48b0*/  HMMA.16816.F32 R16, R12, R28, RZ ;  /* 0x0000001c0c10723c */ /* 0x002fe200000018ff */
[----:B------:R-:W-:Y:S01]  /*48c0*/  FSEL R131, R131, -INF , !P2 ;  /* 0xff80000083837808 */ /* 0x000fe20005000000 */
[----:B-----5:R-:W-:Y:S01]  /*48d0*/  FMUL.FTZ R11, R23, UR5 ;  /* 0x00000005170b7c20 */ /* 0x020fe20008410000 */
[C---:B------:R-:W-:Y:S02]  /*48e0*/  ISETP.GE.AND P4, PT, R3.reuse, R9, PT ;  /* 0x000000090300720c */ /* 0x040fe40003f86270 */
[----:B------:R-:W-:Y:S01]  /*48f0*/  ISETP.GE.AND P2, PT, R3, R8, PT ;  /* 0x000000080300720c */ /* 0x000fe20003f46270 */
[----:B------:R-:W-:Y:S01]  /*4900*/  VIADD R3, R2, 0x31 ;  /* 0x0000003102037836 */ /* 0x000fe20000000000 */
[----:B------:R-:W-:Y:S01]  /*4910*/  FSEL R111, R111, -INF , !P4 ;  /* 0xff8000006f6f7808 */ /* 0x000fe20006000000 */
[----:B------:R1:W-:Y:S01]  /*4920*/  MUFU.TANH R124, R11 ;  /* 0x0000000b007c7308 */ /* 0x0003e20000002400 */
[----:B------:R-:W-:-:S02]  /*4930*/  FSEL R141, R141, -INF , !P2 ;  /* 0xff8000008d8d7808 */ /* 0x000fc40005000000 */
[----:B------:R-:W-:Y:S01]  /*4940*/  FSEL R112, R112, -INF , !P5 ;  /* 0xff80000070707808 */ /* 0x000fe20006800000 */
[----:B----4-:R-:W-:Y:S01]  /*4950*/  FMUL.FTZ R10, R20, UR5 ;  /* 0x00000005140a7c20 */ /* 0x010fe20008410000 */
[----:B------:R-:W-:Y:S02]  /*4960*/  FSEL R137, R137, -INF , !P1 ;  /* 0xff80000089897808 */ /* 0x000fe40004800000 */
[C---:B------:R-:W-:Y:S01]  /*4970*/  ISETP.GE.AND P5, PT, R3.reuse, R9, PT ;  /* 0x000000090300720c */ /* 0x040fe20003fa6270 */
[----:B------:R4:W5:Y:S01]  /*4980*/  MUFU.TANH R126, R10 ;  /* 0x0000000a007e7308 */ /* 0x0009620000002400 */
[----:B------:R-:W-:Y:S01]  /*4990*/  ISETP.GE.AND P1, PT, R3, R8, PT ;  /* 0x000000080300720c */ /* 0x000fe20003f26270 */
[----:B------:R-:W-:Y:S01]  /*49a0*/  VIADD R3, R2, 0x39 ;  /* 0x0000003902037836 */ /* 0x000fe20000000000 */
[----:B------:R-:W-:Y:S02]  /*49b0*/  FSEL R109, R109, -INF , !P5 ;  /* 0xff8000006d6d7808 */ /* 0x000fe40006800000 */
[----:B------:R-:W-:-:S03]  /*49c0*/  FSEL R140, R140, -INF , !P1 ;  /* 0xff8000008c8c7808 */ /* 0x000fc60004800000 */
[----:B------:R-:W-:Y:S01]  /*49d0*/  HMMA.16816.F32 R20, R4, R32, R16 ;  /* 0x000000200414723c */ /* 0x000fe20000001810 */
[----:B-1----:R-:W-:-:S05]  /*49e0*/  FMUL.FTZ R11, R25, UR5 ;  /* 0x00000005190b7c20 */ /* 0x002fca0008410000 */
[----:B------:R-:W-:Y:S01]  /*49f0*/  HMMA.16816.F32 R16, R12, R30, RZ ;  /* 0x0000001e0c10723c */ /* 0x000fe200000018ff */
[----:B------:R-:W1:Y:S01]  /*4a00*/  LDSM.16.M88.4 R28, [R134+0x4400] ;  /* 0x00440000861c783b */ /* 0x000e620000000200 */
[----:B------:R3:W-:Y:S01]  /*4a10*/  MUFU.TANH R123, R11 ;  /* 0x0000000b007b7308 */ /* 0x0007e20000002400 */
[----:B----4-:R-:W-:-:S05]  /*4a20*/  VIADD R10, R2, 0x30 ;  /* 0x00000030020a7836 */ /* 0x010fca0000000000 */
[CC--:B------:R-:W-:Y:S02]  /*4a30*/  ISETP.GE.AND P3, PT, R10.reuse, R9.reuse, PT ;  /* 0x000000090a00720c */ /* 0x0c0fe40003f66270 */
[-C--:B------:R-:W-:Y:S01]  /*4a40*/  ISETP.GE.AND P0, PT, R10, R8.reuse, PT ;  /* 0x000000080a00720c */ /* 0x080fe20003f06270 */
[----:B------:R-:W-:Y:S01]  /*4a50*/  VIADD R10, R2, 0x38 ;  /* 0x00000038020a7836 */ /* 0x000fe20000000000 */
[----:B------:R-:W-:Y:S02]  /*4a60*/  FSEL R110, R110, -INF , !P3 ;  /* 0xff8000006e6e7808 */ /* 0x000fe40005800000 */
[----:B------:R-:W-:Y:S02]  /*4a70*/  FSEL R143, R143, -INF , !P0 ;  /* 0xff8000008f8f7808 */ /* 0x000fe40004000000 */
[CC--:B------:R-:W-:Y:S02]  /*4a80*/  ISETP.GE.AND P4, PT, R10.reuse, R9.reuse, PT ;  /* 0x000000090a00720c */ /* 0x0c0fe40003f86270 */
[-C--:B------:R-:W-:Y:S01]  /*4a90*/  ISETP.GE.AND P2, PT, R10, R8.reuse, PT ;  /* 0x000000080a00720c */ /* 0x080fe20003f46270 */
[----:B------:R-:W-:Y:S01]  /*4aa0*/  FMUL.FTZ R10, R24, UR5 ;  /* 0x00000005180a7c20 */ /* 0x000fe20008410000 */
[----:B------:R-:W-:Y:S01]  /*4ab0*/  ISETP.GE.AND P3, PT, R3, R9, PT ;  /* 0x000000090300720c */ /* 0x000fe20003f66270 */
[----:B---3--:R-:W-:Y:S01]  /*4ac0*/  FMUL.FTZ R11, R21, UR5 ;  /* 0x00000005150b7c20 */ /* 0x008fe20008410000 */
[----:B------:R-:W-:Y:S01]  /*4ad0*/  ISETP.GE.AND P0, PT, R3, R8, PT ;  /* 0x000000080300720c */ /* 0x000fe20003f06270 */
[----:B------:R3:W4:Y:S01]  /*4ae0*/  MUFU.TANH R70, R10 ;  /* 0x0000000a00467308 */ /* 0x0007220000002400 */
[----:B------:R-:W-:Y:S01]  /*4af0*/  VIADD R3, R2, 0x41 ;  /* 0x0000004102037836 */ /* 0x000fe20000000000 */
[----:B------:R-:W-:-:S02]  /*4b00*/  FSEL R108, R108, -INF , !P4 ;  /* 0xff8000006c6c7808 */ /* 0x000fc40006000000 */
[----:B------:R-:W-:Y:S02]  /*4b10*/  FSEL R144, R144, -INF , !P2 ;  /* 0xff80000090907808 */ /* 0x000fe40005000000 */
[CC--:B------:R-:W-:Y:S02]  /*4b20*/  ISETP.GE.AND P4, PT, R3.reuse, R9.reuse, PT ;  /* 0x000000090300720c */ /* 0x0c0fe40003f86270 */
[----:B------:R-:W-:Y:S01]  /*4b30*/  ISETP.GE.AND P2, PT, R3, R8, PT ;  /* 0x000000080300720c */ /* 0x000fe20003f46270 */
[----:B------:R-:W-:Y:S01]  /*4b40*/  VIADD R3, R2, 0x48 ;  /* 0x0000004802037836 */ /* 0x000fe20000000000 */
[----:B------:R-:W-:Y:S01]  /*4b50*/  FSEL R106, R106, -INF , !P3 ;  /* 0xff8000006a6a7808 */ /* 0x000fe20005800000 */
[----:B------:R5:W-:Y:S01]  /*4b60*/  MUFU.TANH R105, R11 ;  /* 0x0000000b00697308 */ /* 0x000be20000002400 */
[----:B------:R-:W-:Y:S02]  /*4b70*/  FSEL R145, R145, -INF , !P0 ;  /* 0xff80000091917808 */ /* 0x000fe40004000000 */
[----:B------:R-:W-:-:S02]  /*4b80*/  ISETP.GE.AND P3, PT, R3, R9, PT ;  /* 0x000000090300720c */ /* 0x000fc40003f66270 */
[-C--:B------:R-:W-:Y:S01]  /*4b90*/  ISETP.GE.AND P0, PT, R3, R8.reuse, PT ;  /* 0x000000080300720c */ /* 0x080fe20003f06270 */
[C---:B---3--:R-:W-:Y:S01]  /*4ba0*/  VIADD R10, R2.reuse, 0x40 ;  /* 0x00000040020a7836 */ /* 0x048fe20000000000 */
[----:B------:R-:W-:Y:S01]  /*4bb0*/  FSEL R99, R99, -INF , !P3 ;  /* 0xff80000063637808 */ /* 0x000fe20005800000 */
[----:B------:R-:W-:Y:S01]  /*4bc0*/  VIADD R3, R2, 0x49 ;  /* 0x0000004902037836 */ /* 0x000fe20000000000 */
[----:B------:R-:W-:Y:S02]  /*4bd0*/  FSEL R148, R148, -INF , !P0 ;  /* 0xff80000094947808 */ /* 0x000fe40004000000 */
[C---:B------:R-:W-:Y:S02]  /*4be0*/  ISETP.GE.AND P5, PT, R10.reuse, R9, PT ;  /* 0x000000090a00720c */ /* 0x040fe40003fa6270 */
[----:B------:R-:W-:Y:S01]  /*4bf0*/  ISETP.GE.AND P1, PT, R10, R8, PT ;  /* 0x000000080a00720c */ /* 0x000fe20003f26270 */
[----:B------:R-:W-:Y:S01]  /*4c00*/  FMUL.FTZ R10, R26, UR5 ;  /* 0x000000051a0a7c20 */ /* 0x000fe20008410000 */
[----:B------:R-:W-:Y:S01]  /*4c10*/  FSEL R107, R107, -INF , !P5 ;  /* 0xff8000006b6b7808 */ /* 0x000fe20006800000 */
[----:B-----5:R-:W-:-:S02]  /*4c20*/  FMUL.FTZ R11, R22, UR5 ;  /* 0x00000005160b7c20 */ /* 0x020fc40008410000 */
[----:B------:R3:W5:Y:S01]  /*4c30*/  MUFU.TANH R69, R10 ;  /* 0x0000000a00457308 */ /* 0x0007620000002400 */
        /* <DEDUP_REMOVED lines=8> */
[----:B------:R-:W-:Y:S01]  /*4cc0*/  ISETP.GE.AND P2, PT, R3, R8, PT ;  /* 0x000000080300720c */ /* 0x000fe20003f46270 */
[----:B------:R-:W-:Y:S01]  /*4cd0*/  VIADD R3, R2, 0x58 ;  /* 0x0000005802037836 */ /* 0x000fe20000000000 */
[----:B------:R-:W-:Y:S01]  /*4ce0*/  FSEL R100, R100, -INF , !P4 ;  /* 0xff80000064647808 */ /* 0x000fe20006000000 */
[----:B---3--:R-:W-:Y:S01]  /*4cf0*/  FMUL.FTZ R10, R27, UR5 ;  /* 0x000000051b0a7c20 */ /* 0x008fe20008410000 */
[----:B------:R-:W-:Y:S01]  /*4d00*/  FSEL R152, R152, -INF , !P2 ;  /* 0xff80000098987808 */ /* 0x000fe20005000000 */
[----:B------:R-:W-:Y:S01]  /*4d10*/  HMMA.16816.F32 R24, R4, R34, R16 ;  /* 0x000000220418723c */ /* 0x000fe20000001810 */
[----:B------:R-:W3:Y:S01]  /*4d20*/  LDSM.16.M88.4 R32, [R165+0x3400] ;  /* 0x00340000a520783b */ /* 0x000ee20000000200 */
[----:B------:R1:W-:Y:S01]  /*4d30*/  MUFU.TANH R114, R10 ;  /* 0x0000000a00727308 */ /* 0x0003e20000002400 */
[----:B------:R-:W-:Y:S02]  /*4d40*/  FSEL R101, R101, -INF , !P5 ;  /* 0xff80000065657808 */ /* 0x000fe40006800000 */
[----:B------:R-:W-:Y:S01]  /*4d50*/  FSEL R150, R150, -INF , !P1 ;  /* 0xff80000096967808 */ /* 0x000fe20004800000 */
[----:B--2---:R-:W-:Y:S01]  /*4d60*/  HMMA.16816.F32 R16, R12, R36, RZ ;  /* 0x000000240c10723c */ /* 0x004fe200000018ff */
[----:B----4-:R-:W-:Y:S01]  /*4d70*/  FMUL.FTZ R11, R23, UR5 ;  /* 0x00000005170b7c20 */ /* 0x010fe20008410000 */
[----:B------:R-:W-:-:S02]  /*4d80*/  ISETP.GE.AND P5, PT, R3, R9, PT ;  /* 0x000000090300720c */ /* 0x000fc40003fa6270 */
[----:B------:R-:W-:Y:S01]  /*4d90*/  ISETP.GE.AND P1, PT, R3, R8, PT ;  /* 0x000000080300720c */ /* 0x000fe20003f26270 */
[----:B------:R2:W-:Y:S01]  /*4da0*/  MUFU.TANH R104, R11 ;  /* 0x0000000b00687308 */ /* 0x0005e20000002400 */
[----:B------:R-:W-:Y:S01]  /*4db0*/  FSEL R98, R98, -INF , !P5 ;  /* 0xff80000062627808 */ /* 0x000fe20006800000 */
[----:B------:R-:W-:Y:S01]  /*4dc0*/  VIADD R3, R2, 0x60 ;  /* 0x0000006002037836 */ /* 0x000fe20000000000 */
[----:B------:R-:W-:Y:S01]  /*4dd0*/  FSEL R154, R154, -INF , !P1 ;  /* 0xff8000009a9a7808 */ /* 0x000fe20004800000 */
[----:B-1----:R-:W-:-:S04]  /*4de0*/  FMUL.FTZ R10, R20, UR5 ;  /* 0x00000005140a7c20 */ /* 0x002fc80008410000 */
[----:B------:R1:W4:Y:S05]  /*4df0*/  MUFU.TANH R68, R10 ;  /* 0x0000000a00447308 */ /* 0x00032a0000002400 */
[----:B--2---:R-:W-:-:S06]  /*4e00*/  FMUL.FTZ R11, R25, UR5 ;  /* 0x00000005190b7c20 */ /* 0x004fcc0008410000 */
[----:B------:R-:W-:Y:S01]  /*4e10*/  HMMA.16816.F32 R20, R4, R40, R16 ;  /* 0x000000280414723c */ /* 0x000fe20000001810 */
[----:B------:R2:W-:Y:S05]  /*4e20*/  MUFU.TANH R64, R11 ;  /* 0x0000000b00407308 */ /* 0x0005ea0000002400 */
[----:B------:R-:W-:Y:S01]  /*4e30*/  HMMA.16816.F32 R16, R12, R38, RZ ;  /* 0x000000260c10723c */ /* 0x000fe200000018ff */
[----:B------:R-:W5:Y:S01]  /*4e40*/  LDSM.16.M88.4 R36, [R134+0x4800] ;  /* 0x004800008624783b */ /* 0x000f620000000200 */
[----:B-1----:R-:W-:-:S05]  /*4e50*/  VIADD R10, R2, 0x51 ;  /* 0x00000051020a7836 */ /* 0x002fca0000000000 */
[CC--:B------:R-:W-:Y:S02]  /*4e60*/  ISETP.GE.AND P3, PT, R10.reuse, R9.reuse, PT ;  /* 0x000000090a00720c */ /* 0x0c0fe40003f66270 */
[----:B------:R-:W-:Y:S01]  /*4e70*/  ISETP.GE.AND P0, PT, R10, R8, PT ;  /* 0x000000080a00720c */ /* 0x000fe20003f06270 */
[----:B------:R-:W-:Y:S01]  /*4e80*/  VIADD R10, R2, 0x59 ;  /* 0x00000059020a7836 */ /* 0x000fe20000000000 */
[----:B------:R-:W-:Y:S02]  /*4e90*/  FSEL R102, R102, -INF , !P3 ;  /* 0xff80000066667808 */ /* 0x000fe40005800000 */
[----:B------:R-:W-:Y:S02]  /*4ea0*/  FSEL R156, R156, -INF , !P0 ;  /* 0xff8000009c9c7808 */ /* 0x000fe40004000000 */
[----:B------:R-:W-:-:S03]  /*4eb0*/  ISETP.GE.AND P4, PT, R10, R9, PT ;  /* 0x000000090a00720c */ /* 0x000fc60003f86270 */
[----:B--2---:R-:W-:Y:S01]  /*4ec0*/  FMUL.FTZ R11, R21, UR5 ;  /* 0x00000005150b7c20 */ /* 0x004fe20008410000 */
[-C--:B------:R-:W-:Y:S01]  /*4ed0*/  ISETP.GE.AND P2, PT, R10, R8.reuse, PT ;  /* 0x000000080a00720c */ /* 0x080fe20003f46270 */
[----:B------:R-:W-:Y:S01]  /*4ee0*/  FMUL.FTZ R10, R24, UR5 ;  /* 0x00000005180a7c20 */ /* 0x000fe20008410000 */
[CC--:B------:R-:W-:Y:S01]  /*4ef0*/  ISETP.GE.AND P3, PT, R3.reuse, R9.reuse, PT ;  /* 0x000000090300720c */ /* 0x0c0fe20003f66270 */
[----:B------:R1:W-:Y:S01]  /*4f00*/  MUFU.TANH R61, R11 ;  /* 0x0000000b003d7308 */ /* 0x0003e20000002400 */
[-C--:B------:R-:W-:Y:S01]  /*4f10*/  ISETP.GE.AND P0, PT, R3, R8.reuse, PT ;  /* 0x000000080300720c */ /* 0x080fe20003f06270 */
[C---:B------:R-:W-:Y:S01]  /*4f20*/  VIADD R3, R2.reuse, 0x68 ;  /* 0x0000006802037836 */ /* 0x040fe20000000000 */
[----:B------:R-:W-:Y:S02]  /*4f30*/  FSEL R97, R97, -INF , !P4 ;  /* 0xff80000061617808 */ /* 0x000fe40006000000 */
[----:B------:R-:W-:Y:S02]  /*4f40*/  FSEL R155, R155, -INF , !P2 ;  /* 0xff8000009b9b7808 */ /* 0x000fe40005000000 */
[C---:B------:R-:W-:Y:S01]  /*4f50*/  ISETP.GE.AND P4, PT, R3.reuse, R9, PT ;  /* 0x000000090300720c */ /* 0x040fe20003f86270 */
[----:B------:R2:W4:Y:S01]  /*4f60*/  MUFU.TANH R65, R10 ;  /* 0x0000000a00417308 */ /* 0x0005220000002400 */
[----:B------:R-:W-:Y:S01]  /*4f70*/  ISETP.GE.AND P2, PT, R3, R8, PT ;  /* 0x000000080300720c */ /* 0x000fe20003f46270 */
[----:B------:R-:W-:Y:S01]  /*4f80*/  VIADD R3, R2, 0x69 ;  /* 0x0000006902037836 */ /* 0x000fe20000000000 */
[----:B------:R-:W-:-:S02]  /*4f90*/  FSEL R95, R95, -INF , !P3 ;  /* 0xff8000005f5f7808 */ /* 0x000fc40005800000 */
[----:B------:R-:W-:Y:S02]  /*4fa0*/  FSEL R157, R157, -INF , !P0 ;  /* 0xff8000009d9d7808 */ /* 0x000fe40004000000 */
[C---:B------:R-:W-:Y:S01]  /*4fb0*/  ISETP.GE.AND P3, PT, R3.reuse, R9, PT ;  /* 0x000000090300720c */ /* 0x040fe20003f66270 */
[----:B-1----:R-:W-:Y:S01]  /*4fc0*/  FMUL.FTZ R11, R22, UR5 ;  /* 0x00000005160b7c20 */ /* 0x002fe20008410000 */
[----:B------:R-:W-:Y:S01]  /*4fd0*/  ISETP.GE.AND P0, PT, R3, R8, PT ;  /* 0x000000080300720c */ /* 0x000fe20003f06270 */
[----:B------:R-:W-:Y:S01]  /*4fe0*/  VIADD R3, R2, 0x70 ;  /* 0x0000007002037836 */ /* 0x000fe20000000000 */
[----:B------:R-:W-:Y:S01]  /*4ff0*/  FSEL R90, R90, -INF , !P3 ;  /* 0xff8000005a5a7808 */ /* 0x000fe20005800000 */
[----:B------:R1:W-:Y:S01]  /*5000*/  MUFU.TANH R58, R11 ;  /* 0x0000000b003a7308 */ /* 0x0003e20000002400 */
[----:B------:R-:W-:Y:S02]  /*5010*/  FSEL R158, R158, -INF , !P0 ;  /* 0xff8000009e9e7808 */ /* 0x000fe40004000000 */
[----:B------:R-:W-:Y:S01]  /*5020*/  FSEL R94, R94, -INF , !P4 ;  /* 0xff8000005e5e7808 */ /* 0x000fe20006000000 */
[----:B--2---:R-:W-:Y:S01]  /*5030*/  VIADD R10, R2, 0x61 ;  /* 0x00000061020a7836 */ /* 0x004fe20000000000 */
[----:B------:R-:W-:-:S04]  /*5040*/  FSEL R159, R159, -INF , !P2 ;  /* 0xff8000009f9f7808 */ /* 0x000fc80005000000 */
[CC--:B------:R-:W-:Y:S02]  /*5050*/  ISETP.GE.AND P5, PT, R10.reuse, R9.reuse, PT ;  /* 0x000000090a00720c */ /* 0x0c0fe40003fa6270 */
[-C--:B------:R-:W-:Y:S01]  /*5060*/  ISETP.GE.AND P1, PT, R10, R8.reuse, PT ;  /* 0x000000080a00720c */ /* 0x080fe20003f26270 */
[----:B------:R-:W-:Y:S01]  /*5070*/  FMUL.FTZ R10, R26, UR5 ;  /* 0x000000051a0a7c20 */ /* 0x000fe20008410000 */
[----:B------:R-:W-:Y:S02]  /*5080*/  FSEL R96, R96, -INF , !P5 ;  /* 0xff80000060607808 */ /* 0x000fe40006800000 */
[----:B------:R-:W-:Y:S01]  /*5090*/  FSEL R160, R160, -INF , !P1 ;  /* 0xff800000a0a07808 */ /* 0x000fe20004800000 */
[----:B------:R2:W4:Y:S01]  /*50a0*/  MUFU.TANH R62, R10 ;  /* 0x0000000a003e7308 */ /* 0x0005220000002400 */
[----:B-1----:R-:W-:Y:S01]  /*50b0*/  FMUL.FTZ R11, R23, UR5 ;  /* 0x00000005170b7c20 */ /* 0x002fe20008410000 */
[C---:B------:R-:W-:Y:S02]  /*50c0*/  ISETP.GE.AND P5, PT, R3.reuse, R9, PT ;  /* 0x000000090300720c */ /* 0x040fe40003fa6270 */
[----:B------:R-:W-:Y:S01]  /*50d0*/  ISETP.GE.AND P1, PT, R3, R8, PT ;  /* 0x000000080300720c */ /* 0x000fe20003f26270 */
[----:B------:R-:W-:Y:S01]  /*50e0*/  VIADD R3, R2, 0x71 ;  /* 0x0000007102037836 */ /* 0x000fe20000000000 */
[----:B------:R-:W-:-:S02]  /*50f0*/  FSEL R92, R92, -INF , !P5 ;  /* 0xff8000005c5c7808 */ /* 0x000fc40006800000 */
[----:B------:R-:W-:Y:S02]  /*5100*/  FSEL R161, R59, -INF , !P1 ;  /* 0xff8000003ba17808 */ /* 0x000fe40004800000 */
[CC--:B------:R-:W-:Y:S01]  /*5110*/  ISETP.GE.AND P4, PT, R3.reuse, R9.reuse, PT ;  /* 0x000000090300720c */ /* 0x0c0fe20003f86270 */
[----:B------:R-:W-:Y:S01]  /*5120*/  MUFU.TANH R59, R11 ;  /* 0x0000000b003b7308 */ /* 0x000fe20000002400 */
[-C--:B------:R-:W-:Y:S01]  /*5130*/  ISETP.GE.AND P2, PT, R3, R8.reuse, PT ;  /* 0x000000080300720c */ /* 0x080fe20003f46270 */
[----:B------:R-:W-:Y:S01]  /*5140*/  VIADD R3, R2, 0x79 ;  /* 0x0000007902037836 */ /* 0x000fe20000000000 */
[----:B------:R-:W-:Y:S02]  /*5150*/  FSEL R91, R91, -INF , !P4 ;  /* 0xff8000005b5b7808 */ /* 0x000fe40006000000 */
[----:B------:R-:W-:Y:S01]  /*5160*/  FSEL R163, R86, -INF , !P2 ;  /* 0xff80000056a37808 */ /* 0x000fe20005000000 */
[----:B--2---:R-:W-:Y:S01]  /*5170*/  FMUL.FTZ R10, R27, UR5 ;  /* 0x000000051b0a7c20 */ /* 0x004fe20008410000 */
[C---:B------:R-:W-:Y:S01]  /*5180*/  ISETP.GE.AND P5, PT, R3.reuse, R9, PT ;  /* 0x000000090300720c */ /* 0x040fe20003fa6270 */
[----:B------:R-:W-:Y:S01]  /*5190*/  HMMA.16816.F32 R24, R4, R42, R16 ;  /* 0x0000002a0418723c */ /* 0x000fe20000001810 */
[----:B------:R-:W1:Y:S01]  /*51a0*/  LDSM.16.M88.4 R40, [R165+0x3800] ;  /* 0x00380000a528783b */ /* 0x000e620000000200 */
[----:B------:R2:W-:Y:S01]  /*51b0*/  MUFU.TANH R63, R10 ;  /* 0x0000000a003f7308 */ /* 0x0005e20000002400 */
[----:B------:R-:W-:Y:S01]  /*51c0*/  ISETP.GE.AND P1, PT, R3, R8, PT ;  /* 0x000000080300720c */ /* 0x000fe20003f26270 */
[----:B------:R-:W-:Y:S01]  /*51d0*/  VIADD R3, R2, 0x81 ;  /* 0x0000008102037836 */ /* 0x000fe20000000000 */
[----:B------:R-:W-:Y:S01]  /*51e0*/  FSEL R89, R89, -INF , !P5 ;  /* 0xff80000059597808 */ /* 0x000fe20006800000 */
[----:B------:R-:W-:Y:S01]  /*51f0*/  HMMA.16816.F32 R16, R12, R28, RZ ;  /* 0x0000001c0c10723c */ /* 0x000fe200000018ff */
[----:B------:R-:W-:Y:S01]  /*5200*/  FSEL R162, R162, -INF , !P1 ;  /* 0xff800000a2a27808 */ /* 0x000fe20004800000 */
[----:B--2---:R-:W-:-:S04]  /*5210*/  FMUL.FTZ R10, R20, UR5 ;  /* 0x00000005140a7c20 */ /* 0x004fc80008410000 */
[----:B------:R2:W4:-:S12]  /*5220*/  MUFU.TANH R60, R10 ;  /* 0x0000000a003c7308 */ /* 0x0005180000002400 */
[----:B------:R-:W-:-:S06]  /*5230*/  FMUL.FTZ R11, R25, UR5 ;  /* 0x00000005190b7c20 */ /* 0x000fcc0008410000 */
[----:B---3--:R-:W-:Y:S01]  /*5240*/  HMMA.16816.F32 R20, R4, R32, R16 ;  /* 0x000000200414723c */ /* 0x008fe20000001810 */
[----:B------:R3:W-:Y:S05]  /*5250*/  MUFU.TANH R51, R11 ;  /* 0x0000000b00337308 */ /* 0x0007ea0000002400 */
[----:B------:R-:W-:Y:S01]  /*5260*/  HMMA.16816.F32 R16, R12, R30, RZ ;  /* 0x0000001e0c10723c */ /* 0x000fe200000018ff */
[----:B--2---:R-:W-:-:S05]  /*5270*/  VIADD R10, R2, 0x78 ;  /* 0x00000078020a7836 */ /* 0x004fca0000000000 */
[CC--:B------:R-:W-:Y:S02]  /*5280*/  ISETP.GE.AND P3, PT, R10.reuse, R9.reuse, PT ;  /* 0x000000090a00720c */ /* 0x0c0fe40003f66270 */
[-C--:B------:R-:W-:Y:S01]  /*5290*/  ISETP.GE.AND P0, PT, R10, R8.reuse, PT ;  /* 0x000000080a00720c */ /* 0x080fe20003f06270 */
[----:B------:R-:W-:Y:S01]  /*52a0*/  VIADD R10, R2, 0x80 ;  /* 0x00000080020a7836 */ /* 0x000fe20000000000 */
[----:B------:R-:W-:Y:S01]  /*52b0*/  FSEL R93, R93, -INF , !P3 ;  /* 0xff8000005d5d7808 */ /* 0x000fe20005800000 */
[----:B---3--:R-:W-:Y:S01]  /*52c0*/  FMUL.FTZ R11, R27, UR5 ;  /* 0x000000051b0b7c20 */ /* 0x008fe20008410000 */
[----:B------:R-:W-:Y:S02]  /*52d0*/  FSEL R185, R57, -INF , !P0 ;  /* 0xff80000039b97808 */ /* 0x000fe40004000000 */
[CC--:B------:R-:W-:Y:S01]  /*52e0*/  ISETP.GE.AND P4, PT, R10.reuse, R9.reuse, PT ;  /* 0x000000090a00720c */ /* 0x0c0fe20003f86270 */
[----:B------:R2:W-:Y:S01]  /*52f0*/  MUFU.TANH R49, R11 ;  /* 0x0000000b00317308 */ /* 0x0005e20000002400 */
[----:B------:R-:W-:Y:S01]  /*5300*/  ISETP.GE.AND P2, PT, R10, R8, PT ;  /* 0x000000080a00720c */ /* 0x000fe20003f46270 */
[----:B------:R-:W-:Y:S01]  /*5310*/  FMUL.FTZ R10, R24, UR5 ;  /* 0x00000005180a7c20 */ /* 0x000fe20008410000 */
[----:B------:R-:W-:-:S02]  /*5320*/  ISETP.GE.AND P3, PT, R3, R9, PT ;  /* 0x000000090300720c */ /* 0x000fc40003f66270 */
[----:B------:R-:W-:-:S04]  /*5330*/  ISETP.GE.AND P0, PT, R3, R8, PT ;  /* 0x000000080300720c */ /* 0x000fc80003f06270 */
[----:B------:R-:W-:Y:S01]  /*5340*/  HMMA.16816.F32 R28, R4, R34, R16 ;  /* 0x00000022041c723c */ /* 0x000fe20000001810 */
[----:B------:R-:W-:Y:S01]  /*5350*/  VIADD R3, R2, 0x89 ;  /* 0x0000008902037836 */ /* 0x000fe20000000000 */
[----:B------:R3:W4:Y:S01]  /*5360*/  MUFU.TANH R57, R10 ;  /* 0x0000000a00397308 */ /* 0x0007220000002400 */
[----:B------:R-:W-:Y:S01]  /*5370*/  FSEL R186, R84, -INF , !P2 ;  /* 0xff80000054ba7808 */ /* 0x000fe20005000000 */
[----:B------:R-:W4:Y:S01]  /*5380*/  LDSM.16.M88.4 R32, [R134+0x4c00] ;  /* 0x004c00008620783b */ /* 0x000f220000000200 */
[----:B------:R-:W-:Y:S01]  /*5390*/  FSEL R87, R87, -INF , !P4 ;  /* 0xff80000057577808 */ /* 0x000fe20006000000 */
[----:B-----5:R-:W-:Y:S01]  /*53a0*/  HMMA.16816.F32 R16, R12, R36, RZ ;  /* 0x000000240c10723c */ /* 0x020fe200000018ff */
[C---:B------:R-:W-:Y:S02]  /*53b0*/  ISETP.GE.AND P2, PT, R3.reuse, R8, PT ;  /* 0x000000080300720c */ /* 0x040fe40003f46270 */
[----:B------:R-:W-:Y:S01]  /*53c0*/  ISETP.GE.AND P4, PT, R3, R9, PT ;  /* 0x000000090300720c */ /* 0x000fe20003f86270 */
[----:B------:R-:W-:-:S02]  /*53d0*/  VIADD R3, R2, 0x91 ;  /* 0x0000009102037836 */ /* 0x000fc40000000000 */
[----:B--2---:R-:W-:Y:S01]  /*53e0*/  FMUL.FTZ R11, R21, UR5 ;  /* 0x00000005150b7c20 */ /* 0x004fe20008410000 */
[----:B------:R-:W-:Y:S02]  /*53f0*/  FSEL R187, R149, -INF , !P0 ;  /* 0xff80000095bb7808 */ /* 0x000fe40004000000 */
[----:B------:R-:W-:Y:S02]  /*5400*/  FSEL R149, R47, -INF , !P2 ;  /* 0xff8000002f957808 */ /* 0x000fe40005000000 */
[----:B------:R2:W-:Y:S01]  /*5410*/  MUFU.TANH R47, R11 ;  /* 0x0000000b002f7308 */ /* 0x0005e20000002400 */
[----:B------:R-:W-:Y:S01]  /*5420*/  FSEL R86, R164, -INF , !P3 ;  /* 0xff800000a4567808 */ /* 0x000fe20005800000 */
[----:B---3--:R-:W-:Y:S01]  /*5430*/  VIADD R10, R2, 0x88 ;  /* 0x00000088020a7836 */ /* 0x008fe20000000000 */
[----:B------:R-:W-:-:S04]  /*5440*/  FSEL R84, R151, -INF , !P4 ;  /* 0xff80000097547808 */ /* 0x000fc80006000000 */
[CC--:B------:R-:W-:Y:S02]  /*5450*/  ISETP.GE.AND P5, PT, R10.reuse, R9.reuse, PT ;  /* 0x000000090a00720c */ /* 0x0c0fe40003fa6270 */
[-C--:B------:R-:W-:Y:S01]  /*5460*/  ISETP.GE.AND P1, PT, R10, R8.reuse, PT ;  /* 0x000000080a00720c */ /* 0x080fe20003f26270 */
[----:B------:R-:W-:Y:S01]  /*5470*/  FMUL.FTZ R10, R26, UR5 ;  /* 0x000000051a0a7c20 */ /* 0x000fe20008410000 */
[----:B------:R-:W-:Y:S02]  /*5480*/  FSEL R88, R88, -INF , !P5 ;  /* 0xff80000058587808 */ /* 0x000fe40006800000 */
[----:B------:R-:W-:Y:S01]  /*5490*/  FSEL R188, R45, -INF , !P1 ;  /* 0xff8000002dbc7808 */ /* 0x000fe20004800000 */
[----:B------:R3:W5:Y:S01]  /*54a0*/  MUFU.TANH R50, R10 ;  /* 0x0000000a00327308 */ /* 0x0007620000002400 */
[C---:B------:R-:W-:Y:S01]  /*54b0*/  ISETP.GE.AND P5, PT, R3.reuse, R9, PT ;  /* 0x000000090300720c */ /* 0x040fe20003fa6270 */
[----:B--2---:R-:W-:Y:S01]  /*54c0*/  FMUL.FTZ R11, R22, UR5 ;  /* 0x00000005160b7c20 */ /* 0x004fe20008410000 */
[----:B------:R-:W-:Y:S01]  /*54d0*/  ISETP.GE.AND P1, PT, R3, R8, PT ;  /* 0x000000080300720c */ /* 0x000fe20003f26270 */
[----:B------:R-:W-:Y:S01]  /*54e0*/  VIADD R3, R2, 0x98 ;  /* 0x0000009802037836 */ /* 0x000fe20000000000 */
[----:B-1----:R-:W-:Y:S01]  /*54f0*/  HMMA.16816.F32 R24, R4, R40, R16 ;  /* 0x000000280418723c */ /* 0x002fe20000001810 */
[----:B------:R-:W-:-:S02]  /*5500*/  FSEL R77, R77, -INF , !P5 ;  /* 0xff8000004d4d7808 */ /* 0x000fc40006800000 */
[----:B------:R1:W-:Y:S01]  /*5510*/  MUFU.TANH R45, R11 ;  /* 0x0000000b002d7308 */ /* 0x0003e20000002400 */
[C---:B------:R-:W-:Y:S02]  /*5520*/  ISETP.GE.AND P2, PT, R3.reuse, R8, PT ;  /* 0x000000080300720c */ /* 0x040fe40003f46270 */
[----:B------:R-:W-:Y:S01]  /*5530*/  HMMA.16816.F32 R16, R12, R38, RZ ;  /* 0x000000260c10723c */ /* 0x000fe200000018ff */
[----:B------:R-:W-:Y:S01]  /*5540*/  ISETP.GE.AND P4, PT, R3, R9, PT ;  /* 0x000000090300720c */ /* 0x000fe20003f86270 */
[----:B------:R-:W-:Y:S01]  /*5550*/  VIADD R3, R2, 0xa0 ;  /* 0x000000a002037836 */ /* 0x000fe20000000000 */
[----:B------:R-:W-:Y:S02]  /*5560*/  FSEL R189, R46, -INF , !P2 ;  /* 0xff8000002ebd7808 */ /* 0x000fe40005000000 */
[----:B------:R-:W-:Y:S01]  /*5570*/  FSEL R78, R78, -INF , !P4 ;  /* 0xff8000004e4e7808 */ /* 0x000fe20006000000 */
[----:B---3--:R-:W-:Y:S01]  /*5580*/  VIADD R10, R2, 0x90 ;  /* 0x00000090020a7836 */ /* 0x008fe20000000000 */
[----:B------:R-:W-:-:S02]  /*5590*/  FSEL R128, R128, -INF , !P1 ;  /* 0xff80000080807808 */ /* 0x000fc40004800000 */
[-C--:B------:R-:W-:Y:S02]  /*55a0*/  ISETP.GE.AND P5, PT, R3, R9.reuse, PT ;  /* 0x000000090300720c */ /* 0x080fe40003fa6270 */
[C---:B------:R-:W-:Y:S02]  /*55b0*/  ISETP.GE.AND P3, PT, R10.reuse, R9, PT ;  /* 0x000000090a00720c */ /* 0x040fe40003f66270 */
[----:B------:R-:W-:Y:S01]  /*55c0*/  ISETP.GE.AND P0, PT, R10, R8, PT ;  /* 0x000000080a00720c */ /* 0x000fe20003f06270 */
[----:B------:R-:W-:Y:S01]  /*55d0*/  FMUL.FTZ R10, R20, UR5 ;  /* 0x00000005140a7c20 */ /* 0x000fe20008410000 */
[----:B-1----:R-:W-:Y:S01]  /*55e0*/  FMUL.FTZ R11, R23, UR5 ;  /* 0x00000005170b7c20 */ /* 0x002fe20008410000 */
[----:B------:R-:W-:Y:S02]  /*55f0*/  FSEL R85, R85, -INF , !P3 ;  /* 0xff80000055557808 */ /* 0x000fe40005800000 */
[----:B------:R1:W-:Y:S01]  /*5600*/  MUFU.TANH R48, R10 ;  /* 0x0000000a00307308 */ /* 0x0003e20000002400 */
[----:B------:R-:W-:-:S02]  /*5610*/  FSEL R151, R44, -INF , !P0 ;  /* 0xff8000002c977808 */ /* 0x000fc40004000000 */
[----:B------:R-:W-:Y:S01]  /*5620*/  ISETP.GE.AND P1, PT, R3, R8, PT ;  /* 0x000000080300720c */ /* 0x000fe20003f26270 */
[C---:B------:R-:W-:Y:S02]  /*5630*/  VIADD R3, R2.reuse, 0xa8 ;  /* 0x000000a802037836 */ /* 0x040fe40000000000 */
[----:B------:R-:W-:Y:S02]  /*5640*/  HMMA.16816.F32 R20, R4, R42, R16 ;  /* 0x0000002a0414723c */ /* 0x000fe40000001810 */
[----:B------:R2:W3:Y:S04]  /*5650*/  MUFU.TANH R44, R11 ;  /* 0x0000000b002c7308 */ /* 0x0004e80000002400 */
[----:B----4-:R-:W-:Y:S01]  /*5660*/  HMMA.16816.F32 R16, R12, R32, RZ ;  /* 0x000000200c10723c */ /* 0x010fe200000018ff */
[----:B-1----:R-:W-:-:S05]  /*5670*/  VIADD R10, R2, 0x99 ;  /* 0x00000099020a7836 */ /* 0x002fca0000000000 */
[----:B------:R-:W-:Y:S01]  /*5680*/  HMMA.16816.F32 R12, R12, R34, RZ ;  /* 0x000000220c0c723c */ /* 0x000fe200000018ff */
[CC--:B------:R-:W-:Y:S02]  /*5690*/  ISETP.GE.AND P3, PT, R10.reuse, R9.reuse, PT ;  /* 0x000000090a00720c */ /* 0x0c0fe40003f66270 */
[----:B------:R-:W-:Y:S01]  /*56a0*/  ISETP.GE.AND P0, PT, R10, R8, PT ;  /* 0x000000080a00720c */ /* 0x000fe20003f06270 */
[----:B--2---:R-:W-:Y:S01]  /*56b0*/  FMUL.FTZ R11, R28, UR5 ;  /* 0x000000051c0b7c20 */ /* 0x004fe20008410000 */
[----:B------:R-:W-:Y:S01]  /*56c0*/  VIADD R10, R2, 0xa1 ;  /* 0x000000a1020a7836 */ /* 0x000fe20000000000 */
[----:B------:R-:W-:Y:S02]  /*56d0*/  FSEL R79, R79, -INF , !P3 ;  /* 0xff8000004f4f7808 */ /* 0x000fe40005800000 */
[----:B------:R1:W2:Y:S01]  /*56e0*/  MUFU.TANH R46, R11 ;  /* 0x0000000b002e7308 */ /* 0x0002a20000002400 */
[----:B------:R-:W-:Y:S02]  /*56f0*/  FSEL R190, R76, -INF , !P0 ;  /* 0xff8000004cbe7808 */ /* 0x000fe40004000000 */
[----:B------:R-:W-:-:S02]  /*5700*/  ISETP.GE.AND P4, PT, R10, R9, PT ;  /* 0x000000090a00720c */ /* 0x000fc40003f86270 */
[-C--:B------:R-:W-:Y:S01]  /*5710*/  ISETP.GE.AND P2, PT, R10, R8.reuse, PT ;  /* 0x000000080a00720c */ /* 0x080fe20003f46270 */
[----:B------:R-:W-:Y:S01]  /*5720*/  FMUL.FTZ R10, R29, UR5 ;  /* 0x000000051d0a7c20 */ /* 0x000fe20008410000 */
[CC--:B------:R-:W-:Y:S02]  /*5730*/  ISETP.GE.AND P3, PT, R3.reuse, R9.reuse, PT ;  /* 0x000000090300720c */ /* 0x0c0fe40003f66270 */
[-C--:B------:R-:W-:Y:S01]  /*5740*/  ISETP.GE.AND P0, PT, R3, R8.reuse, PT ;  /* 0x000000080300720c */ /* 0x080fe20003f06270 */
[----:B------:R-:W-:Y:S01]  /*5750*/  VIADD R3, R2, 0xa9 ;  /* 0x000000a902037836 */ /* 0x000fe20000000000 */
[----:B------:R-:W-:Y:S01]  /*5760*/  FSEL R76, R126, -INF , !P5 ;  /* 0xff8000007e4c7808 */ /* 0x000fe20006800000 */
[----:B------:R4:W-:Y:S01]  /*5770*/  MUFU.TANH R40, R10 ;  /* 0x0000000a00287308 */ /* 0x0009e20000002400 */
[----:B------:R-:W-:Y:S02]  /*5780*/  FSEL R126, R71, -INF , !P1 ;  /* 0xff800000477e7808 */ /* 0x000fe40004800000 */
[C---:B------:R-:W-:Y:S01]  /*5790*/  ISETP.GE.AND P5, PT, R3.reuse, R9, PT ;  /* 0x000000090300720c */ /* 0x040fe20003fa6270 */
[----:B-1----:R-:W-:Y:S01]  /*57a0*/  FMUL.FTZ R11, R30, UR5 ;  /* 0x000000051e0b7c20 */ /* 0x002fe20008410000 */
[----:B------:R-:W-:Y:S01]  /*57b0*/  ISETP.GE.AND P1, PT, R3, R8, PT ;  /* 0x000000080300720c */ /* 0x000fe20003f26270 */
[----:B------:R-:W-:Y:S01]  /*57c0*/  VIADD R3, R2, 0xb1 ;  /* 0x000000b102037836 */ /* 0x000fe20000000000 */
[----:B------:R-:W-:Y:S01]  /*57d0*/  FSEL R71, R125, -INF , !P4 ;  /* 0xff8000007d477808 */ /* 0x000fe20006000000 */
[----:B------:R1:W2:Y:S01]  /*57e0*/  MUFU.TANH R39, R11 ;  /* 0x0000000b00277308 */ /* 0x0002a20000002400 */
[----:B------:R-:W-:-:S02]  /*57f0*/  FSEL R70, R70, -INF , !P3 ;  /* 0xff80000046467808 */ /* 0x000fc40005800000 */
[----:B------:R-:W-:Y:S02]  /*5800*/  FSEL R125, R69, -INF , !P0 ;  /* 0xff800000457d7808 */ /* 0x000fe40004000000 */
[----:B------:R-:W-:Y:S02]  /*5810*/  FSEL R124, R124, -INF , !P2 ;  /* 0xff8000007c7c7808 */ /* 0x000fe40005000000 */
[CC--:B------:R-:W-:Y:S01]  /*5820*/  ISETP.GE.AND P3, PT, R3.reuse, R9.reuse, PT ;  /* 0x000000090300720c */ /* 0x0c0fe20003f66270 */
[C---:B----4-:R-:W-:Y:S01]  /*5830*/  VIADD R10, R2.reuse, 0xb0 ;  /* 0x000000b0020a7836 */ /* 0x050fe20000000000 */
[----:B------:R-:W-:Y:S01]  /*5840*/  ISETP.GE.AND P0, PT, R3, R8, PT ;  /* 0x000000080300720c */ /* 0x000fe20003f06270 */
[----:B------:R-:W-:Y:S01]  /*5850*/  VIADD R3, R2, 0xb9 ;  /* 0x000000b902037836 */ /* 0x000fe20000000000 */
[----:B------:R-:W-:Y:S02]  /*5860*/  FSEL R69, R123, -INF , !P5 ;  /* 0xff8000007b457808 */ /* 0x000fe40006800000 */
[----:B------:R-:W-:-:S02]  /*5870*/  ISETP.GE.AND P4, PT, R10, R9, PT ;  /* 0x000000090a00720c */ /* 0x000fc40003f86270 */
[----:B------:R-:W-:Y:S01]  /*5880*/  ISETP.GE.AND P2, PT, R10, R8, PT ;  /* 0x000000080a00720c */ /* 0x000fe20003f46270 */
[----:B------:R-:W-:Y:S02]  /*5890*/  VIADD R10, R2, 0xb8 ;  /* 0x000000b8020a7836 */ /* 0x000fe40000000000 */
[----:B-1----:R-:W-:Y:S01]  /*58a0*/  FMUL.FTZ R11, R31, UR5 ;  /* 0x000000051f0b7c20 */ /* 0x002fe20008410000 */
[----:B------:R-:W-:Y:S01]  /*58b0*/  FSEL R68, R68, -INF , !P4 ;  /* 0xff80000044447808 */ /* 0x000fe20006000000 */
[----:B------:R-:W1:Y:S01]  /*58c0*/  LDSM.16.M88.4 R28, [R165+0x3c00] ;  /* 0x003c0000a51c783b */ /* 0x000e620000000200 */
[----:B------:R-:W-:Y:S01]  /*58d0*/  FSEL R192, R66, -INF , !P2 ;  /* 0xff80000042c07808 */ /* 0x000fe20005000000 */
[----:B------:R4:W-:Y:S01]  /*58e0*/  MUFU.TANH R38, R11 ;  /* 0x0000000b00267308 */ /* 0x0009e20000002400 */
[----:B------:R-:W-:Y:S01]  /*58f0*/  FSEL R114, R114, -INF , !P1 ;  /* 0xff80000072727808 */ /* 0x000fe20004800000 */
[----:B------:R-:W-:-:S04]  /*5900*/  DEPBAR.LE SB0, 0x0 ;  /* 0x000080000000791a */ /* 0x000fc80000000000 */
[CC--:B------:R-:W-:Y:S02]  /*5910*/  ISETP.GE.AND P4, PT, R3.reuse, R9.reuse, PT ;  /* 0x000000090300720c */ /* 0x0c0fe40003f86270 */
[-C--:B------:R-:W-:Y:S01]  /*5920*/  ISETP.GE.AND P2, PT, R3, R8.reuse, PT ;  /* 0x000000080300720c */ /* 0x080fe20003f46270 */
[----:B------:R-:W-:Y:S01]  /*5930*/  VIADD R3, R2, 0xc1 ;  /* 0x000000c102037836 */ /* 0x000fe20000000000 */
[C---:B------:R-:W-:Y:S02]  /*5940*/  ISETP.GE.AND P5, PT, R10.reuse, R9, PT ;  /* 0x000000090a00720c */ /* 0x040fe40003fa6270 */
[----:B------:R-:W-:Y:S01]  /*5950*/  ISETP.GE.AND P1, PT, R10, R8, PT ;  /* 0x000000080a00720c */ /* 0x000fe20003f26270 */
[----:B------:R-:W-:Y:S01]  /*5960*/  VIADD R10, R2, 0xc0 ;  /* 0x000000c0020a7836 */ /* 0x000fe20000000000 */
[----:B------:R-:W-:Y:S02]  /*5970*/  FSEL R65, R65, -INF , !P5 ;  /* 0xff80000041417808 */ /* 0x000fe40006800000 */
[----:B------:R-:W-:Y:S01]  /*5980*/  FSEL R193, R62, -INF , !P1 ;  /* 0xff8000003ec17808 */ /* 0x000fe20004800000 */
[----:B----4-:R-:W-:Y:S01]  /*5990*/  FMUL.FTZ R11, R24, UR5 ;  /* 0x00000005180b7c20 */ /* 0x010fe20008410000 */
[----:B------:R-:W-:-:S02]  /*59a0*/  FSEL R41, R105, -INF , !P3 ;  /* 0xff80000069297808 */ /* 0x000fc40005800000 */
[----:B------:R-:W-:Y:S01]  /*59b0*/  FSEL R191, R104, -INF , !P0 ;  /* 0xff80000068bf7808 */ /* 0x000fe20004000000 */
[----:B------:R4:W2:Y:S01]  /*59c0*/  MUFU.TANH R37, R11 ;  /* 0x0000000b00257308 */ /* 0x0008a20000002400 */
[CC--:B------:R-:W-:Y:S02]  /*59d0*/  ISETP.GE.AND P5, PT, R3.reuse, R9.reuse, PT ;  /* 0x000000090300720c */ /* 0x0c0fe40003fa6270 */
[-C--:B------:R-:W-:Y:S01]  /*59e0*/  ISETP.GE.AND P1, PT, R3, R8.reuse, PT ;  /* 0x000000080300720c */ /* 0x080fe20003f26270 */
[----:B------:R-:W-:Y:S01]  /*59f0*/  VIADD R3, R2, 0xc9 ;  /* 0x000000c902037836 */ /* 0x000fe20000000000 */
[C---:B------:R-:W-:Y:S02]  /*5a00*/  ISETP.GE.AND P3, PT, R10.reuse, R9, PT ;  /* 0x000000090a00720c */ /* 0x040fe40003f66270 */
[----:B------:R-:W-:Y:S01]  /*5a10*/  ISETP.GE.AND P0, PT, R10, R8, PT ;  /* 0x000000080a00720c */ /* 0x000fe20003f06270 */
[----:B------:R-:W-:Y:S01]  /*5a20*/  VIADD R10, R2, 0xc8 ;  /* 0x000000c8020a7836 */ /* 0x000fe20000000000 */
[----:B------:R-:W-:-:S02]  /*5a30*/  FSEL R60, R60, -INF , !P3 ;  /* 0xff8000003c3c7808 */ /* 0x000fc40005800000 */
[----:B------:R-:W-:Y:S02]  /*5a40*/  FSEL R197, R58, -INF , !P0 ;  /* 0xff8000003ac57808 */ /* 0x000fe40004000000 */
[CC--:B------:R-:W-:Y:S02]  /*5a50*/  ISETP.GE.AND P3, PT, R3.reuse, R9.reuse, PT ;  /* 0x000000090300720c */ /* 0x0c0fe40003f66270 */
[-C--:B------:R-:W-:Y:S01]  /*5a60*/  ISETP.GE.AND P0, PT, R3, R8.reuse, PT ;  /* 0x000000080300720c */ /* 0x080fe20003f06270 */
[----:B------:R-:W-:Y:S01]  /*5a70*/  VIADD R3, R2, 0xd0 ;  /* 0x000000d002037836 */ /* 0x000fe20000000000 */
[C---:B-1----:R-:W-:Y:S01]  /*5a80*/  HMMA.16816.F32 R16, R4.reuse, R28, R16 ;  /* 0x0000001c0410723c */ /* 0x042fe20000001810 */
[----:B------:R-:W-:Y:S01]  /*5a90*/  FSEL R64, R64, -INF , !P4 ;  /* 0xff80000040407808 */ /* 0x000fe20006000000 */
[----:B----4-:R-:W-:Y:S01]  /*5aa0*/  FMUL.FTZ R11, R25, UR5 ;  /* 0x00000005190b7c20 */ /* 0x010fe20008410000 */
[----:B------:R-:W-:Y:S02]  /*5ab0*/  FSEL R194, R63, -INF , !P2 ;  /* 0xff8000003fc27808 */ /* 0x000fe40005000000 */
[C---:B------:R-:W-:Y:S01]  /*5ac0*/  ISETP.GE.AND P4, PT, R10.reuse, R9, PT ;  /* 0x000000090a00720c */ /* 0x040fe20003f86270 */
[----:B------:R1:W-:Y:S01]  /*5ad0*/  MUFU.TANH R36, R11 ;  /* 0x0000000b00247308 */ /* 0x0003e20000002400 */
[----:B------:R-:W-:Y:S01]  /*5ae0*/  ISETP.GE.AND P2, PT, R10, R8, PT ;  /* 0x000000080a00720c */ /* 0x000fe20003f46270 */
[----:B------:R-:W-:Y:S01]  /*5af0*/  FMUL.FTZ R10, R20, UR5 ;  /* 0x00000005140a7c20 */ /* 0x000fe20008410000 */
[----:B------:R-:W-:Y:S01]  /*5b00*/  FSEL R61, R61, -INF , !P5 ;  /* 0xff8000003d3d7808 */ /* 0x000fe20006800000 */
[----:B------:R-:W-:Y:S01]  /*5b10*/  HMMA.16816.F32 R12, R4, R30, R12 ;  /* 0x0000001e040c723c */ /* 0x000fe2000000180c */
[----:B------:R-:W-:-:S02]  /*5b20*/  FSEL R195, R59, -INF , !P1 ;  /* 0xff8000003bc37808 */ /* 0x000fc40004800000 */
[CC--:B------:R-:W-:Y:S01]  /*5b30*/  ISETP.GE.AND P5, PT, R3.reuse, R9.reuse, PT ;  /* 0x000000090300720c */ /* 0x0c0fe20003fa6270 */
[----:B------:R4:W-:Y:S01]  /*5b40*/  MUFU.TANH R25, R10 ;  /* 0x0000000a00197308 */ /* 0x0009e20000002400 */
[-C--:B------:R-:W-:Y:S01]  /*5b50*/  ISETP.GE.AND P1, PT, R3, R8.reuse, PT ;  /* 0x000000080300720c */ /* 0x080fe20003f26270 */
[C---:B------:R-:W-:Y:S01]  /*5b60*/  VIADD R3, R2.reuse, 0xd1 ;  /* 0x000000d102037836 */ /* 0x040fe20000000000 */
[----:B------:R-:W-:Y:S01]  /*5b70*/  FSEL R57, R57, -INF , !P4 ;  /* 0xff80000039397808 */ /* 0x000fe20006000000 */
[----:B------:R-:W-:Y:S01]  /*5b80*/  VIADD R4, R2, 0xe1 ;  /* 0x000000e102047836 */ /* 0x000fe20000000000 */
[----:B-----5:R-:W-:Y:S02]  /*5b90*/  FSEL R196, R50, -INF , !P2 ;  /* 0xff80000032c47808 */ /* 0x020fe40005000000 */
[CC--:B------:R-:W-:Y:S01]  /*5ba0*/  ISETP.GE.AND P4, PT, R3.reuse, R9.reuse, PT ;  /* 0x000000090300720c */ /* 0x0c0fe20003f86270 */
[----:B-1----:R-:W-:Y:S01]  /*5bb0*/  FMUL.FTZ R11, R26, UR5 ;  /* 0x000000051a0b7c20 */ /* 0x002fe20008410000 */
[-C--:B------:R-:W-:Y:S01]  /*5bc0*/  ISETP.GE.AND P2, PT, R3, R8.reuse, PT ;  /* 0x000000080300720c */ /* 0x080fe20003f46270 */
[C---:B------:R-:W-:Y:S01]  /*5bd0*/  VIADD R3, R2.reuse, 0xd8 ;  /* 0x000000d802037836 */ /* 0x040fe20000000000 */
[----:B------:R-:W-:Y:S01]  /*5be0*/  FSEL R51, R51, -INF , !P3 ;  /* 0xff80000033337808 */ /* 0x000fe20005800000 */
[----:B------:R1:W5:Y:S01]  /*5bf0*/  MUFU.TANH R26, R11 ;  /* 0x0000000b001a7308 */ /* 0x0003620000002400 */
[----:B------:R-:W-:Y:S01]  /*5c00*/  FSEL R198, R49, -INF , !P0 ;  /* 0xff80000031c67808 */ /* 0x000fe20004000000 */
[----:B------:R-:W-:Y:S01]  /*5c10*/  FMUL.FTZ R5, R17, UR5 ;  /* 0x0000000511057c20 */ /* 0x000fe20008410000 */
[----:B------:R-:W-:Y:S01]  /*5c20*/  ISETP.GE.AND P3, PT, R3, R9, PT ;  /* 0x000000090300720c */ /* 0x000fe20003f66270 */
[----:B----4-:R-:W-:Y:S01]  /*5c30*/  FMUL.FTZ R10, R21, UR5 ;  /* 0x00000005150a7c20 */ /* 0x010fe20008410000 */
[----:B------:R-:W-:Y:S01]  /*5c40*/  ISETP.GE.AND P0, PT, R3, R8, PT ;  /* 0x000000080300720c */ /* 0x000fe20003f06270 */
[----:B------:R-:W-:Y:S01]  /*5c50*/  VIADD R3, R2, 0xe0 ;  /* 0x000000e002037836 */ /* 0x000fe20000000000 */
[----:B------:R-:W-:Y:S01]  /*5c60*/  FSEL R47, R47, -INF , !P4 ;  /* 0xff8000002f2f7808 */ /* 0x000fe20006000000 */
[----:B------:R4:W-:Y:S01]  /*5c70*/  MUFU.TANH R24, R10 ;  /* 0x0000000a00187308 */ /* 0x0009e20000002400 */
[----:B---3--:R-:W-:Y:S01]  /*5c80*/  FSEL R201, R44, -INF , !P2 ;  /* 0xff8000002cc97808 */ /* 0x008fe20005000000 */
[----:B------:R-:W-:Y:S01]  /*5c90*/  FMUL.FTZ R15, R15, UR5 ;  /* 0x000000050f0f7c20 */ /* 0x000fe20008410000 */
[----:B------:R-:W-:-:S02]  /*5ca0*/  FSEL R48, R48, -INF , !P5 ;  /* 0xff80000030307808 */ /* 0x000fc40006800000 */
[----:B------:R-:W-:Y:S01]  /*5cb0*/  FSEL R199, R45, -INF , !P1 ;  /* 0xff8000002dc77808 */ /* 0x000fe20004800000 */
[----:B------:R-:W-:Y:S01]  /*5cc0*/  BAR.SYNC.DEFER_BLOCKING 0x0 ;  /* 0x0000000000007b1d */ /* 0x000fe20000010000 */
[-C--:B------:R-:W-:Y:S01]  /*5cd0*/  ISETP.GE.AND P4, PT, R3, R9.reuse, PT ;  /* 0x000000090300720c */ /* 0x080fe20003f86270 */
[----:B-1----:R-:W-:Y:S01]  /*5ce0*/  FMUL.FTZ R11, R27, UR5 ;  /* 0x000000051b0b7c20 */ /* 0x002fe20008410000 */
[-C--:B------:R-:W-:Y:S01]  /*5cf0*/  ISETP.GE.AND P2, PT, R3, R8.reuse, PT ;  /* 0x000000080300720c */ /* 0x080fe20003f46270 */
[----:B------:R-:W-:Y:S01]  /*5d00*/  VIADD R3, R2, 0xe8 ;  /* 0x000000e802037836 */ /* 0x000fe20000000000 */
[----:B--2---:R-:W-:Y:S01]  /*5d10*/  FSEL R46, R46, -INF , !P3 ;  /* 0xff8000002e2e7808 */ /* 0x004fe20005800000 */
[----:B------:R1:W2:Y:S01]  /*5d20*/  MUFU.TANH R27, R11 ;  /* 0x0000000b001b7308 */ /* 0x0002a20000002400 */
[----:B------:R-:W-:Y:S02]  /*5d30*/  FSEL R200, R39, -INF , !P0 ;  /* 0xff80000027c87808 */ /* 0x000fe40004000000 */
[----:B------:R-:W-:Y:S01]  /*5d40*/  ISETP.GE.AND P3, PT, R4, R9, PT ;  /* 0x000000090400720c */ /* 0x000fe20003f66270 */
[----:B----4-:R-:W-:Y:S01]  /*5d50*/  FMUL.FTZ R10, R22, UR5 ;  /* 0x00000005160a7c20 */ /* 0x010fe20008410000 */
[----:B------:R-:W-:Y:S01]  /*5d60*/  ISETP.GE.AND P0, PT, R4, R8, PT ;  /* 0x000000080400720c */ /* 0x000fe20003f06270 */
[----:B------:R-:W-:Y:S01]  /*5d70*/  FMUL.FTZ R4, R18, UR5 ;  /* 0x0000000512047c20 */ /* 0x000fe20008410000 */
[----:B------:R-:W-:Y:S01]  /*5d80*/  FSEL R37, R37, -INF , !P4 ;  /* 0xff80000025257808 */ /* 0x000fe20006000000 */
[----:B------:R3:W4:Y:S01]  /*5d90*/  MUFU.TANH R20, R10 ;  /* 0x0000000a00147308 */ /* 0x0007220000002400 */
[----:B-----5:R-:W-:-:S02]  /*5da0*/  FSEL R203, R26, -INF , !P2 ;  /* 0xff8000001acb7808 */ /* 0x020fc40005000000 */
[----:B------:R-:W-:-:S05]  /*5db0*/  FSEL R36, R36, -INF , !P3 ;  /* 0xff80000024247808 */ /* 0x000fca0005800000 */
[----:B------:R5:W-:Y:S01]  /*5dc0*/  MUFU.TANH R7, R4 ;  /* 0x0000000400077308 */ /* 0x000be20000002400 */
[----:B-1----:R-:W-:Y:S01]  /*5dd0*/  FMUL.FTZ R11, R23, UR5 ;  /* 0x00000005170b7c20 */ /* 0x002fe20008410000 */
[----:B--2---:R-:W-:-:S06]  /*5de0*/  FSEL R204, R27, -INF , !P0 ;  /* 0xff8000001bcc7808 */ /* 0x004fcc0004000000 */
[----:B------:R1:W2:Y:S01]  /*5df0*/  MUFU.TANH R21, R11 ;  /* 0x0000000b00157308 */ /* 0x0002a20000002400 */
[----:B---3--:R-:W-:-:S05]  /*5e00*/  VIADD R10, R2, 0xd9 ;  /* 0x000000d9020a7836 */ /* 0x008fca0000000000 */
[CC--:B------:R-:W-:Y:S02]  /*5e10*/  ISETP.GE.AND P5, PT, R10.reuse, R9.reuse, PT ;  /* 0x000000090a00720c */ /* 0x0c0fe40003fa6270 */
[-C--:B------:R-:W-:Y:S01]  /*5e20*/  ISETP.GE.AND P1, PT, R10, R8.reuse, PT ;  /* 0x000000080a00720c */ /* 0x080fe20003f26270 */
[----:B-----5:R-:W-:Y:S01]  /*5e30*/  VIADD R4, R2, 0xf0 ;  /* 0x000000f002047836 */ /* 0x020fe20000000000 */
[----:B------:R-:W-:Y:S01]  /*5e40*/  FSEL R40, R40, -INF , !P5 ;  /* 0xff80000028287808 */ /* 0x000fe20006800000 */
[----:B------:R3:W-:Y:S01]  /*5e50*/  MUFU.TANH R10, R5 ;  /* 0x00000005000a7308 */ /* 0x0007e20000002400 */
[----:B------:R-:W-:Y:S02]  /*5e60*/  FSEL R202, R38, -INF , !P1 ;  /* 0xff80000026ca7808 */ /* 0x000fe40004800000 */
[C---:B------:R-:W-:Y:S02]  /*5e70*/  ISETP.GE.AND P5, PT, R3.reuse, R9, PT ;  /* 0x000000090300720c */ /* 0x040fe40003fa6270 */
[----:B------:R-:W-:Y:S01]  /*5e80*/  ISETP.GE.AND P1, PT, R3, R8, PT ;  /* 0x000000080300720c */ /* 0x000fe20003f26270 */
[----:B-1----:R-:W-:Y:S01]  /*5e90*/  FMUL.FTZ R11, R16, UR5 ;  /* 0x00000005100b7c20 */ /* 0x002fe20008410000 */
[----:B------:R-:W-:Y:S01]  /*5ea0*/  VIADD R3, R2, 0xe9 ;  /* 0x000000e902037836 */ /* 0x000fe20000000000 */
[----:B------:R-:W-:Y:S01]  /*5eb0*/  FSEL R35, R25, -INF , !P5 ;  /* 0xff80000019237808 */ /* 0x000fe20006800000 */
[----:B------:R-:W-:Y:S01]  /*5ec0*/  MUFU.TANH R15, R15 ;  /* 0x0000000f000f7308 */ /* 0x000fe20000002400 */
[----:B----4-:R-:W-:-:S02]  /*5ed0*/  FSEL R205, R20, -INF , !P1 ;  /* 0xff80000014cd7808 */ /* 0x010fc40004800000 */
[CC--:B------:R-:W-:Y:S02]  /*5ee0*/  ISETP.GE.AND P4, PT, R3.reuse, R9.reuse, PT ;  /* 0x000000090300720c */ /* 0x0c0fe40003f86270 */
[-C--:B------:R-:W-:Y:S01]  /*5ef0*/  ISETP.GE.AND P2, PT, R3, R8.reuse, PT ;  /* 0x000000080300720c */ /* 0x080fe20003f46270 */
[----:B------:R-:W-:Y:S01]  /*5f00*/  VIADD R3, R2, 0xf1 ;  /* 0x000000f102037836 */ /* 0x000fe20000000000 */
[CC--:B------:R-:W-:Y:S01]  /*5f10*/  ISETP.GE.AND P3, PT, R4.reuse, R9.reuse, PT ;  /* 0x000000090400720c */ /* 0x0c0fe20003f66270 */
[----:B------:R-:W1:Y:S01]  /*5f20*/  MUFU.TANH R16, R11 ;  /* 0x0000000b00107308 */ /* 0x000e620000002400 */
[----:B---3--:R-:W-:Y:S01]  /*5f30*/  FMUL.FTZ R5, R19, UR5 ;  /* 0x0000000513057c20 */ /* 0x008fe20008410000 */
[-C--:B------:R-:W-:Y:S01]  /*5f40*/  ISETP.GE.AND P0, PT, R4, R8.reuse, PT ;  /* 0x000000080400720c */ /* 0x080fe20003f06270 */
[C---:B------:R-:W-:Y:S01]  /*5f50*/  VIADD R4, R2.reuse, 0xf8 ;  /* 0x000000f802047836 */ /* 0x040fe20000000000 */
[C---:B------:R-:W-:Y:S02]  /*5f60*/  ISETP.GE.AND P5, PT, R3.reuse, R9, PT ;  /* 0x000000090300720c */ /* 0x040fe40003fa6270 */
[----:B------:R-:W-:Y:S01]  /*5f70*/  ISETP.GE.AND P1, PT, R3, R8, PT ;  /* 0x000000080300720c */ /* 0x000fe20003f26270 */
[----:B------:R-:W-:Y:S01]  /*5f80*/  VIADD R3, R2, 0xf9 ;  /* 0x000000f902037836 */ /* 0x000fe20000000000 */
[----:B------:R3:W4:Y:S01]  /*5f90*/  MUFU.TANH R6, R5 ;  /* 0x0000000500067308 */ /* 0x0007220000002400 */
[----:B------:R-:W-:-:S02]  /*5fa0*/  FSEL R34, R24, -INF , !P4 ;  /* 0xff80000018227808 */ /* 0x000fc40006000000 */
[----:B--2---:R-:W-:Y:S02]  /*5fb0*/  FSEL R206, R21, -INF , !P2 ;  /* 0xff80000015ce7808 */ /* 0x004fe40005000000 */
[----:B------:R-:W-:Y:S02]  /*5fc0*/  FSEL R207, R7, -INF , !P0 ;  /* 0xff80000007cf7808 */ /* 0x000fe40004000000 */
[-C--:B------:R-:W-:Y:S02]  /*5fd0*/  ISETP.GE.AND P4, PT, R4, R9.reuse, PT ;  /* 0x000000090400720c */ /* 0x080fe40003f86270 */
[----:B-1----:R-:W-:Y:S02]  /*5fe0*/  FSEL R104, R16, -INF , !P3 ;  /* 0xff80000010687808 */ /* 0x002fe40005800000 */
[----:B------:R-:W-:Y:S01]  /*5ff0*/  ISETP.GE.AND P2, PT, R4, R8, PT ;  /* 0x000000080400720c */ /* 0x000fe20003f46270 */
[----:B------:R-:W-:Y:S01]  /*6000*/  FMUL.FTZ R4, R14, UR5 ;  /* 0x000000050e047c20 */ /* 0x000fe20008410000 */
[----:B------:R-:W-:-:S02]  /*6010*/  ISETP.GE.AND P3, PT, R3, R9, PT ;  /* 0x000000090300720c */ /* 0x000fc40003f66270 */
[----:B------:R-:W-:Y:S01]  /*6020*/  ISETP.GE.AND P0, PT, R3, R8, PT ;  /* 0x000000080300720c */ /* 0x000fe20003f06270 */
[----:B------:R-:W-:Y:S01]  /*6030*/  FMUL.FTZ R3, R56, UR5 ;  /* 0x0000000538037c20 */ /* 0x000fe20008410000 */
[----:B---3--:R-:W-:Y:S01]  /*6040*/  FMUL.FTZ R5, R12, UR5 ;  /* 0x000000050c057c20 */ /* 0x008fe20008410000 */
[----:B------:R-:W-:Y:S01]  /*6050*/  FSEL R105, R10, -INF , !P5 ;  /* 0xff8000000a697808 */ /* 0x000fe20006800000 */
[----:B------:R-:W1:Y:S01]  /*6060*/  MUFU.TANH R4, R4 ;  /* 0x0000000400047308 */ /* 0x000e620000002400 */
[----:B------:R-:W-:Y:S01]  /*6070*/  ISETP.GE.AND P5, PT, R2, R9, PT ;  /* 0x000000090200720c */ /* 0x000fe20003fa6270 */
[----:B------:R-:W-:Y:S01]  /*6080*/  IMAD.IADD R2, R153, 0x1, R127 ;  /* 0x0000000199027824 */ /* 0x000fe200078e027f */
[----:B----4-:R-:W-:Y:S02]  /*6090*/  FSEL R153, R6, -INF , !P1 ;  /* 0xff80000006997808 */ /* 0x010fe40004800000 */
[----:B------:R-:W-:Y:S02]  /*60a0*/  ISETP.GT.AND P1, PT, R241, R245, PT ;  /* 0x000000f5f100720c */ /* 0x000fe40003f24270 */
[----:B------:R-:W-:Y:S01]  /*60b0*/  FSEL R208, R15, -INF , !P0 ;  /* 0xff8000000fd07808 */ /* 0x000fe20004000000 */
[----:B------:R2:W3:Y:S08]  /*60c0*/  MUFU.TANH R11, R5 ;  /* 0x00000005000b7308 */ /* 0x0004f00000002400 */
[----:B------:R-:W4:Y:S01]  /*60d0*/  MUFU.TANH R3, R3 ;  /* 0x0000000300037308 */ /* 0x000f220000002400 */
[----:B-1----:R-:W-:Y:S01]  /*60e0*/  FSEL R209, R4, -INF , !P2 ;  /* 0xff80000004d17808 */ /* 0x002fe20005000000 */
[----:B--2---:R-:W-:Y:S01]  /*60f0*/  FMUL.FTZ R5, R13, UR5 ;  /* 0x000000050d057c20 */ /* 0x004fe20008410000 */
[----:B---3--:R-:W-:-:S05]  /*6100*/  FSEL R123, R11, -INF , !P4 ;  /* 0xff8000000b7b7808 */ /* 0x008fca0006000000 */
[----:B------:R-:W1:Y:S01]  /*6110*/  MUFU.TANH R5, R5 ;  /* 0x0000000500057308 */ /* 0x000e620000002400 */
[----:B----4-:R-:W-:Y:S02]  /*6120*/  FSEL R33, R3, -INF , !P5 ;  /* 0xff80000003217808 */ /* 0x010fe40006800000 */
[----:B-1----:R-:W-:Y:S01]  /*6130*/  FSEL R127, R5, -INF , !P3 ;  /* 0xff800000057f7808 */ /* 0x002fe20005800000 */
[----:B------:R-:W-:Y:S06]  /*6140*/  @!P1 BRA `(.L_x_1229) ;  /* 0x0000000800bc9947 */ /* 0x000fec0003800000 */
[----:B------:R-:W-:Y:S05]  /*6150*/  @!P6 BRA `(.L_x_1230) ;  /* 0x0000000000f0e947 */ /* 0x000fea0003800000 */
[----:B------:R-:W1:Y:S01]  /*6160*/  LDC R13, c[0x0][0x380] ;  /* 0x0000e000ff0d7b82 */ /* 0x000e620000000800 */
[----:B------:R-:W-:Y:S01]  /*6170*/  IADD3 R7, R67, -0x100, RZ ;  /* 0xffffff0043077810 */ /* 0x000fe20007ffe0ff */
[----:B------:R-:W-:Y:S01]  /*6180*/  ULDC.64 UR6, c[0x0][0x230] ;  /* 0x00008c0000067ab9 */ /* 0x000fe20000000a00 */
[----:B------:R-:W-:Y:S02]  /*6190*/  IABS R6, R67 ;  /* 0x0000004300067213 */ /* 0x000fe40000000000 */
        /* <DEDUP_REMOVED lines=10> */
[----:B------:R-:W-:Y:S01]  /*6240*/  IMAD.HI.U32 R3, R5, R3, R4 ;  /* 0x0000000305037227 */ /* 0x000fe200078e0004 */
[----:B------:R-:W-:-:S05]  /*6250*/  MOV R5, R10 ;  /* 0x0000000a00057202 */ /* 0x000fca0000000f00 */
        /* <DEDUP_REMOVED lines=11> */
[----:B------:R-:W-:Y:S02]  /*6310*/  ISETP.GE.AND P0, PT, R7, RZ, PT ;  /* 0x000000ff0700720c */ /* 0x000fe40003f06270 */
[-C--:B------:R-:W-:Y:S02]  /*6320*/  ISETP.GE.U32.AND P4, PT, R5, R12.reuse, PT ;  /* 0x0000000c0500720c */ /* 0x080fe40003f86070 */
[----:B------:R-:W-:Y:S02]  /*6330*/  ISETP.GE.U32.AND P5, PT, R6, R12, PT ;  /* 0x0000000c0600720c */ /* 0x000fe40003fa6070 */
[----:B------:R-:W-:-:S02]  /*6340*/  LOP3.LUT R5, R67, R13, RZ, 0x3c, !PT ;  /* 0x0000000d43057212 */ /* 0x000fc400078e3cff */
[----:B------:R-:W-:Y:S02]  /*6350*/  @!P2 IADD3 R3, R3, 0x1, RZ ;  /* 0x000000010303a810 */ /* 0x000fe40007ffe0ff */
[----:B------:R-:W-:Y:S02]  /*6360*/  ISETP.GE.AND P3, PT, R5, RZ, PT ;  /* 0x000000ff0500720c */ /* 0x000fe40003f66270 */
[----:B------:R-:W-:Y:S02]  /*6370*/  ISETP.NE.AND P2, PT, R13, RZ, PT ;  /* 0x000000ff0d00720c */ /* 0x000fe40003f45270 */
[----:B------:R-:W-:Y:S02]  /*6380*/  LOP3.LUT R5, RZ, R13, RZ, 0x33, !PT ;  /* 0x0000000dff057212 */ /* 0x000fe400078e33ff */
[----:B------:R-:W-:Y:S01]  /*6390*/  @P4 IADD3 R3, R3, 0x1, RZ ;  /* 0x0000000103034810 */ /* 0x000fe20007ffe0ff */
[----:B------:R-:W-:-:S03]  /*63a0*/  @P5 VIADD R4, R4, 0x1 ;  /* 0x0000000104045836 */ /* 0x000fc60000000000 */
[----:B------:R-:W-:-:S03]  /*63b0*/  @!P0 IADD3 R3, -R3, RZ, RZ ;  /* 0x000000ff03038210 */ /* 0x000fc60007ffe1ff */
        /* <DEDUP_REMOVED lines=9> */
[----:B------:R-:W-:Y:S02]  /*6450*/  SHF.R.S32.HI R4, RZ, 0x1f, R3 ;  /* 0x0000001fff047819 */ /* 0x000fe40000011403 */
[----:B--2---:R-:W-:-:S03]  /*6460*/  IADD3 R10, -R6, R10, RZ ;  /* 0x0000000a060a7210 */ /* 0x004fc60007ffe1ff */
[-C--:B------:R-:W-:Y:S02]  /*6470*/  IMAD R6, R4, R54.reuse, RZ ;  /* 0x0000003604067224 */ /* 0x080fe400078e02ff */
[----:B------:R-:W-:Y:S01]  /*6480*/  IMAD.WIDE.U32 R4, R3, R54, RZ ;  /* 0x0000003603047225 */ /* 0x000fe200078e00ff */
[----:B------:R-:W-:-:S03]  /*6490*/  SHF.R.S32.HI R7, RZ, 0x1f, R10 ;  /* 0x0000001fff077819 */ /* 0x000fc6000001140a */
[----:B------:R-:W-:Y:S02]  /*64a0*/  IMAD R3, R3, R55, R6 ;  /* 0x0000003703037224 */ /* 0x000fe400078e0206 */
[----:B------:R-:W-:Y:S02]  /*64b0*/  IMAD R6, R7, UR6, RZ ;  /* 0x0000000607067c24 */ /* 0x000fe4000f8e02ff */
[----:B------:R-:W-:Y:S02]  /*64c0*/  IMAD.IADD R5, R5, 0x1, R3 ;  /* 0x0000000105057824 */ /* 0x000fe400078e0203 */
[C---:B------:R-:W-:Y:S02]  /*64d0*/  IMAD R3, R10.reuse, UR7, R6 ;  /* 0x000000070a037c24 */ /* 0x040fe4000f8e0206 */
[----:B------:R-:W-:-:S05]  /*64e0*/  IMAD.WIDE.U32 R6, R10, UR6, R4 ;  /* 0x000000060a067c25 */ /* 0x000fca000f8e0004 */
[----:B------:R-:W-:Y:S01]  /*64f0*/  IADD3 R4, R7, R3, RZ ;  /* 0x0000000307047210 */ /* 0x000fe20007ffe0ff */
[----:B------:R-:W-:Y:S01]  /*6500*/  IMAD.MOV.U32 R3, RZ, RZ, R6 ;  /* 0x000000ffff037224 */ /* 0x000fe200078e0006 */
[----:B------:R-:W-:Y:S06]  /*6510*/  BRA `(.L_x_1231) ;  /* 0x0000000000087947 */ /* 0x000fec0003800000 */
.L_x_1230:
[----:B------:R-:W-:-:S04]  /*6520*/  LEA R3, -R54, RZ, 0x8 ;  /* 0x000000ff36037211 */ /* 0x000fc800078e41ff */
[----:B------:R-:W-:-:S07]  /*6530*/  SHF.R.S32.HI R4, RZ, 0x1f, R3 ;  /* 0x0000001fff047819 */ /* 0x000fce0000011403 */
.L_x_1231:
[----:B------:R-:W-:Y:S01]  /*6540*/  ULDC UR5, c[0x0][0x2d0] ;  /* 0x0000b40000057ab9 */ /* 0x000fe20000000800 */
[----:B------:R-:W-:Y:S01]  /*6550*/  BSSY B0, `(.L_x_1232) ;  /* 0x000006b000007945 */ /* 0x000fe20003800000 */
[----:B------:R-:W-:-:S13]  /*6560*/  ISETP.GE.AND P0, PT, R183, UR5, PT ;  /* 0x00000005b7007c0c */ /* 0x000fda000bf06270 */
[----:B------:R-:W1:Y:S01]  /*6570*/  @!P0 LDC.64 R20, c[0x0][0x218] ;  /* 0x00008600ff148b82 */ /* 0x000e620000000a00 */
[----:B------:R-:W-:Y:S01]  /*6580*/  @!P0 IMAD.MOV.U32 R6, RZ, RZ, R75 ;  /* 0x000000ffff068224 */ /* 0x000fe200078e004b */
[----:B------:R2:W-:Y:S01]  /*6590*/  @P0 STS [R184+0x1000], RZ ;  /* 0x001000ffb8000388 */ /* 0x0005e20000000800 */
[----:B------:R-:W-:Y:S02]  /*65a0*/  @!P0 IMAD.MOV.U32 R7, RZ, RZ, R74 ;  /* 0x000000ffff078224 */ /* 0x000fe400078e004a */
[----:B------:R-:W-:Y:S01]  /*65b0*/  @!P0 IMAD R5, R55, 0x60, RZ ;  /* 0x0000006037058824 */ /* 0x000fe200078e02ff */
[----:B------:R2:W-:Y:S01]  /*65c0*/  @P0 STS [R184+0x1004], RZ ;  /* 0x001004ffb8000388 */ /* 0x0005e20000000800 */
[----:B------:R-:W-:Y:S01]  /*65d0*/  @!P0 IMAD.WIDE.U32 R6, R54, 0x60, R6 ;  /* 0x0000006036068825 */ /* 0x000fe200078e0006 */
[----:B------:R-:W3:Y:S02]  /*65e0*/  @!P0 LDC.64 R16, c[0x0][0x218] ;  /* 0x00008600ff108b82 */ /* 0x000ee40000000a00 */
[----:B------:R2:W-:Y:S01]  /*65f0*/  @P0 STS.64 [R184+0x1008], RZ ;  /* 0x001008ffb8000388 */ /* 0x0005e20000000a00 */
[----:B------:R-:W-:Y:S01]  /*6600*/  @!P0 IMAD.MOV.U32 R10, RZ, RZ, R75 ;  /* 0x000000ffff0a8224 */ /* 0x000fe200078e004b */
[----:B------:R-:W-:Y:S01]  /*6610*/  @!P0 IADD3 R15, P2, R3, R6, RZ ;  /* 0x00000006030f8210 */ /* 0x000fe20007f5e0ff */
[----:B------:R-:W-:-:S02]  /*6620*/  @!P0 IMAD.MOV.U32 R11, RZ, RZ, R74 ;  /* 0x000000ffff0b8224 */ /* 0x000fc400078e004a */
[----:B------:R-:W-:Y:S01]  /*6630*/  @!P0 IMAD.MOV.U32 R6, RZ, RZ, R75 ;  /* 0x000000ffff068224 */ /* 0x000fe200078e004b */
[----:B------:R-:W-:Y:S01]  /*6640*/  @!P0 IADD3.X R31, R4, R7, R5, P2, !PT ;  /* 0x00000007041f8210 */ /* 0x000fe200017fe405 */
[C---:B------:R-:W-:Y:S01]  /*6650*/  @!P0 IMAD.WIDE.U32 R10, R54.reuse, 0xa0, R10 ;  /* 0x000000a0360a8825 */ /* 0x040fe200078e000a */
[C---:B------:R-:W-:Y:S01]  /*6660*/  @!P0 IADD3 R5, P4, R3.reuse, R75, RZ ;  /* 0x0000004b03058210 */ /* 0x040fe20007f9e0ff */
[----:B------:R-:W4:Y:S02]  /*6670*/  @!P0 LDC.64 R22, c[0x0][0x218] ;  /* 0x00008600ff168b82 */ /* 0x000f240000000a00 */
[----:B------:R-:W-:Y:S01]  /*6680*/  @!P0 IMAD.MOV.U32 R7, RZ, RZ, R74 ;  /* 0x000000ffff078224 */ /* 0x000fe200078e004a */
[----:B------:R-:W-:Y:S01]  /*6690*/  @!P0 IADD3 R18, P3, R3, R10, RZ ;  /* 0x0000000a03128210 */ /* 0x000fe20007f7e0ff */
[----:B------:R-:W-:Y:S02]  /*66a0*/  @!P0 IMAD R12, R55, 0xa0, RZ ;  /* 0x000000a0370c8824 */ /* 0x000fe400078e02ff */
[----:B------:R-:W-:-:S02]  /*66b0*/  @!P0 IMAD.WIDE.U32 R6, R54, 0xc0, R6 ;  /* 0x000000c036068825 */ /* 0x000fc400078e0006 */
[----:B------:R-:W5:Y:S01]  /*66c0*/  @!P0 LDC.64 R24, c[0x0][0x218] ;  /* 0x00008600ff188b82 */ /* 0x000f620000000a00 */
[C---:B------:R-:W-:Y:S01]  /*66d0*/  @!P0 IADD3.X R32, R4.reuse, R11, R12, P3, !PT ;  /* 0x0000000b04208210 */ /* 0x040fe20001ffe40c */
[----:B------:R-:W-:Y:S01]  /*66e0*/  @!P0 IMAD R13, R55, 0xc0, RZ ;  /* 0x000000c0370d8824 */ /* 0x000fe200078e02ff */
[----:B------:R-:W-:Y:S01]  /*66f0*/  @!P0 IADD3 R19, P2, R3, R6, RZ ;  /* 0x0000000603138210 */ /* 0x000fe20007f5e0ff */
[C---:B------:R-:W-:Y:S01]  /*6700*/  @!P0 IMAD.X R10, R4.reuse, 0x1, R74, P4 ;  /* 0x00000001040a8824 */ /* 0x040fe200020e064a */
[C---:B-1----:R-:W-:Y:S02]  /*6710*/  @!P0 LEA R6, P3, R5.reuse, R20, 0x1 ;  /* 0x0000001405068211 */ /* 0x042fe400078608ff */
[----:B------:R-:W-:Y:S01]  /*6720*/  @!P0 IADD3.X R30, R4, R7, R13, P2, !PT ;  /* 0x00000007041e8210 */ /* 0x000fe200017fe40d */
[----:B------:R-:W1:Y:S01]  /*6730*/  @!P0 LDC.64 R26, c[0x0][0x218] ;  /* 0x00008600ff1a8b82 */ /* 0x000e620000000a00 */
[----:B------:R-:W-:Y:S02]  /*6740*/  @!P0 LEA.HI.X R7, R5, R21, R10, 0x1, P3 ;  /* 0x0000001505078211 */ /* 0x000fe400018f0c0a */
[----:B------:R-:W-:-:S03]  /*6750*/  @!P0 LEA R5, P3, R54, R75, 0x5 ;  /* 0x0000004b36058211 */ /* 0x000fc600078628ff */
[----:B------:R-:W-:Y:S01]  /*6760*/  @!PT LDS RZ, [RZ] ;  /* 0x00000000fffff984 */ /* 0x000fe20000000800 */
[----:B------:R-:W-:Y:S01]  /*6770*/  @!PT LDS RZ, [RZ] ;  /* 0x00000000fffff984 */ /* 0x000fe20000000800 */
[----:B------:R-:W-:Y:S01]  /*6780*/  @!PT LDS RZ, [RZ] ;  /* 0x00000000fffff984 */ /* 0x000fe20000000800 */
[----:B------:R2:W-:Y:S01]  /*6790*/  @!P0 LDGSTS.E.BYPASS.LTC128B.128 [R184+0x1000], desc[UR10][R6.64] ;  /* 0x0100000006b88fae */ /* 0x0005e2000b901d4a */
[----:B------:R-:W-:Y:S01]  /*67a0*/  @!P0 IADD3 R5, P2, R3, R5, RZ ;  /* 0x0000000503058210 */ /* 0x000fe20007f5e0ff */
[----:B------:R-:W1:Y:S01]  /*67b0*/  @!P0 LDC.64 R20, c[0x0][0x218] ;  /* 0x00008600ff148b82 */ /* 0x000e620000000a00 */
[----:B------:R-:W-:Y:S01]  /*67c0*/  @!P0 LEA.HI.X R10, R54, R74, R55, 0x5, P3 ;  /* 0x0000004a360a8211 */ /* 0x000fe200018f2c37 */
[----:B------:R1:W-:Y:S04]  /*67d0*/  @P0 STS.128 [R184+0x1800], RZ ;  /* 0x001800ffb8000388 */ /* 0x0003e80000000c00 */
[----:B------:R-:W-:Y:S01]  /*67e0*/  @!P0 IMAD.X R12, R4, 0x1, R10, P2 ;  /* 0x00000001040c8824 */ /* 0x000fe200010e060a */
[CC--:B------:R-:W-:Y:S01]  /*67f0*/  @!P0 LEA R11, P2, R54.reuse, R75.reuse, 0x7 ;  /* 0x0000004b360b8211 */ /* 0x0c0fe200078438ff */
[----:B------:R-:W1:Y:S01]  /*6800*/  @!P0 LDC.64 R28, c[0x0][0x218] ;  /* 0x00008600ff1c8b82 */ /* 0x000e620000000a00 */
[----:B--2---:R-:W-:-:S02]  /*6810*/  @!P0 LEA R7, P3, R54, R75, 0x6 ;  /* 0x0000004b36078211 */ /* 0x004fc400078630ff */
[----:B---3--:R-:W-:Y:S02]  /*6820*/  @!P0 LEA R6, P4, R5, R16, 0x1 ;  /* 0x0000001005068211 */ /* 0x008fe400078808ff */
[-C--:B------:R-:W-:Y:S02]  /*6830*/  @!P0 LEA.HI.X R13, R54, R74.reuse, R55, 0x6, P3 ;  /* 0x0000004a360d8211 */ /* 0x080fe400018f3437 */
[----:B------:R-:W-:Y:S02]  /*6840*/  @!P0 IADD3 R10, P3, R3, R7, RZ ;  /* 0x00000007030a8210 */ /* 0x000fe40007f7e0ff */
[----:B------:R-:W-:Y:S02]  /*6850*/  @!P0 LEA.HI.X R7, R5, R17, R12, 0x1, P4 ;  /* 0x0000001105078211 */ /* 0x000fe400020f0c0c */
[----:B------:R-:W-:Y:S01]  /*6860*/  @!P0 IADD3 R5, P4, R3, R11, RZ ;  /* 0x0000000b03058210 */ /* 0x000fe20007f9e0ff */
[----:B------:R-:W-:Y:S01]  /*6870*/  @!P0 IMAD.X R13, R4, 0x1, R13, P3 ;  /* 0x00000001040d8824 */ /* 0x000fe200018e060d */
[----:B------:R-:W-:Y:S01]  /*6880*/  @!P0 LEA.HI.X R11, R54, R74, R55, 0x7, P2 ;  /* 0x0000004a360b8211 */ /* 0x000fe200010f3c37 */
[----:B------:R-:W-:Y:S01]  /*6890*/  @!PT LDS RZ, [RZ] ;  /* 0x00000000fffff984 */ /* 0x000fe20000000800 */
[----:B------:R-:W-:Y:S01]  /*68a0*/  @!PT LDS RZ, [RZ] ;  /* 0x00000000fffff984 */ /* 0x000fe20000000800 */
[----:B------:R-:W-:Y:S01]  /*68b0*/  @!PT LDS RZ, [RZ] ;  /* 0x00000000fffff984 */ /* 0x000fe20000000800 */
[----:B------:R2:W-:Y:S01]  /*68c0*/  @!P0 LDGSTS.E.BYPASS.LTC128B.128 [R184+0x1800], desc[UR10][R6.64] ;  /* 0x0180000006b88fae */ /* 0x0005e2000b901d4a */
[----:B----4-:R-:W-:-:S02]  /*68d0*/  @!P0 LEA R16, P3, R10, R22, 0x1 ;  /* 0x000000160a108211 */ /* 0x010fc400078608ff */
[----:B-----5:R-:W-:Y:S01]  /*68e0*/  @!P0 LEA R14, P2, R15, R24, 0x1 ;  /* 0x000000180f0e8211 */ /* 0x020fe200078408ff */
[----:B------:R-:W-:Y:S01]  /*68f0*/  @!P0 IMAD.X R11, R4, 0x1, R11, P4 ;  /* 0x00000001040b8824 */ /* 0x000fe200020e060b */
[----:B------:R-:W-:Y:S01]  /*6900*/  @!P0 LEA.HI.X R17, R10, R23, R13, 0x1, P3 ;  /* 0x000000170a118211 */ /* 0x000fe200018f0c0d */
[----:B------:R3:W-:Y:S01]  /*6910*/  @P0 STS.128 [R184+0x2000], RZ ;  /* 0x002000ffb8000388 */ /* 0x0007e20000000c00 */
[----:B-1----:R-:W-:Y:S02]  /*6920*/  @!P0 LEA R12, P4, R5, R20, 0x1 ;  /* 0x00000014050c8211 */ /* 0x002fe400078808ff */
[----:B------:R-:W-:Y:S01]  /*6930*/  @!P0 LEA.HI.X R15, R15, R25, R31, 0x1, P2 ;  /* 0x000000190f0f8211 */ /* 0x000fe200010f0c1f */
[----:B------:R-:W-:Y:S01]  /*6940*/  @!PT LDS RZ, [RZ] ;  /* 0x00000000fffff984 */ /* 0x000fe20000000800 */
[----:B------:R-:W-:Y:S01]  /*6950*/  @!PT LDS RZ, [RZ] ;  /* 0x00000000fffff984 */ /* 0x000fe20000000800 */
[----:B------:R-:W-:Y:S01]  /*6960*/  @!PT LDS RZ, [RZ] ;  /* 0x00000000fffff984 */ /* 0x000fe20000000800 */
[----:B------:R3:W-:Y:S01]  /*6970*/  @!P0 LDGSTS.E.BYPASS.LTC128B.128 [R184+0x2000], desc[UR10][R16.64] ;  /* 0x0200000010b88fae */ /* 0x0007e2000b901d4a */
[C---:B------:R-:W-:Y:S02]  /*6980*/  @!P0 LEA R10, P3, R18.reuse, R26, 0x1 ;  /* 0x0000001a120a8211 */ /* 0x040fe400078608ff */
        /* <DEDUP_REMOVED lines=12> */
[----:B--2---:R-:W-:-:S03]  /*6a50*/  @!P0 LEA R6, P2, R19, R28, 0x1 ;  /* 0x0000001c13068211 */ /* 0x004fc600078408ff */
        /* <DEDUP_REMOVED lines=26> */
.L_x_1233:
[----:B------:R-:W-:Y:S05]  /*6c00*/  BSYNC B0 ;  /* 0x0000000000007941 */ /* 0x000fea0003800000 */
.L_x_1232:
[----:B------:R-:W0:Y:S01]  /*6c10*/  LDGDEPBAR ;  /* 0x00000000000079af */ /* 0x000e220000000000 */
[----:B------:R-:W-:-:S04]  /*6c20*/  IADD3 R75, P0, R3, R75, RZ ;  /* 0x0000004b034b7210 */ /* 0x000fc80007f1e0ff */
[----:B------:R-:W-:-:S09]  /*6c30*/  IADD3.X R74, R4, R74, RZ, P0, !PT ;  /* 0x0000004a044a7210 */ /* 0x000fd200007fe4ff */
.L_x_1229:
        /* <DEDUP_REMOVED lines=73> */
[--C-:B-1-3--:R-:W-:Y:S02]  /*70d0*/  FFMA.FTZ R6, R51, UR5, -R5.reuse ;  /* 0x0000000533067c23 */ /* 0x10afe40008010805 */
[----:B------:R1:W-:Y:S08]  /*70e0*/  MUFU.EX2 R210, R3 ;  /* 0x0000000300d27308 */ /* 0x0003f00000000800 */
[----:B------:R2:W-:Y:S01]  /*70f0*/  MUFU.EX2 R217, R4 ;  /* 0x0000000400d97308 */ /* 0x0005e20000000800 */
[----:B-1----:R-:W-:-:S07]  /*7100*/  FFMA.FTZ R3, R119, UR5, -R5 ;  /* 0x0000000577037c23 */ /* 0x002fce0008010805 */
[----:B------:R1:W-:Y:S01]  /*7110*/  MUFU.EX2 R119, R3 ;  /* 0x0000000300777308 */ /* 0x0003e20000000800 */
[----:B--2---:R-:W-:-:S07]  /*7120*/  FFMA.FTZ R4, R107, UR5, -R5 ;  /* 0x000000056b047c23 */ /* 0x004fce0008010805 */
        /* <DEDUP_REMOVED lines=48> */
[----:B------:R2:W-:Y:S08]  /*7430*/  MUFU.EX2 R230, R4 ;  /* 0x0000000400e67308 */ /* 0x0005f00000000800 */
[----:B------:R-:W-:Y:S01]  /*7440*/  MUFU.EX2 R92, R6 ;  /* 0x00000006005c7308 */ /* 0x000fe20000000800 */
[----:B-1----:R-:W-:-:S07]  /*7450*/  FFMA.FTZ R3, R108, UR5, -R5 ;  /* 0x000000056c037c23 */ /* 0x002fce0008010805 */
[----:B------:R1:W-:Y:S01]  /*7460*/  MUFU.EX2 R218, R3 ;  /* 0x0000000300da7308 */ /* 0x0003e20000000800 */
[----:B--2---:R-:W-:-:S07]  /*7470*/  FFMA.FTZ R4, R91, UR5, -R5 ;  /* 0x000000055b047c23 */ /* 0x004fce0008010805 */
[----:B------:R2:W-:Y:S01]  /*7480*/  MUFU.EX2 R232, R4 ;  /* 0x0000000400e87308 */ /* 0x0005e20000000800 */
[----:B-1----:R-:W-:-:S04]  /*7490*/  FMNMX.FTZ R3, R132, R130, !PT ;  /* 0x0000008284037209 */ /* 0x002fc80007810000 */
        /* <DEDUP_REMOVED lines=85> */
[----:B------:R-:W-:-:S05]  /*79f0*/  FMNMX.FTZ R3, R208, R3, !PT ;  /* 0x00000003d0037209 */ /* 0x000fca0007810000 */
[----:B------:R-:W2:Y:S01]  /*7a00*/  SHFL.BFLY PT, R7, R3, 0x2, 0x1f ;  /* 0x0c401f0003077f89 */ /* 0x000ea200000e0000 */
[----:B-1----:R-:W-:-:S04]  /*7a10*/  FFMA.FTZ R4, R70, UR5, -R5 ;  /* 0x0000000546047c23 */ /* 0x002fc80008010805 */
[----:B------:R1:W-:Y:S01]  /*7a20*/  MUFU.EX2 R250, R4 ;  /* 0x0000000400fa7308 */ /* 0x0003e20000000800 */
[----:B--2---:R-:W-:-:S05]  /*7a30*/  FMNMX.FTZ R3, R3, R7, !PT ;  /* 0x0000000703037209 */ /* 0x004fca0007810000 */
[----:B------:R-:W2:Y:S01]  /*7a40*/  SHFL.BFLY PT, R6, R3, 0x1, 0x1f ;  /* 0x0c201f0003067f89 */ /* 0x000ea200000e0000 */
[----:B-1----:R-:W-:-:S04]  /*7a50*/  FFMA.FTZ R4, R69, UR5, -R5 ;  /* 0x0000000545047c23 */ /* 0x002fc80008010805 */
[----:B------:R1:W-:Y:S02]  /*7a60*/  MUFU.EX2 R252, R4 ;  /* 0x0000000400fc7308 */ /* 0x0003e40000000800 */
[--C-:B-1----:R-:W-:Y:S01]  /*7a70*/  FFMA.FTZ R4, R68, UR5, -R5.reuse ;  /* 0x0000000544047c23 */ /* 0x102fe20008010805 */
[----:B--2---:R-:W-:Y:S01]  /*7a80*/  FMNMX.FTZ R3, R3, R6, !PT ;  /* 0x0000000603037209 */ /* 0x004fe20007810000 */
[----:B------:R-:W-:-:S04]  /*7a90*/  FFMA.FTZ R6, R35, UR5, -R5 ;  /* 0x0000000523067c23 */ /* 0x000fc80008010805 */
[----:B------:R1:W-:Y:S01]  /*7aa0*/  MUFU.EX2 R22, R4 ;  /* 0x0000000400167308 */ /* 0x0003e20000000800 */
[----:B------:R-:W-:-:S07]  /*7ab0*/  FSETP.NEU.FTZ.AND P0, PT, R3, -INF , PT ;  /* 0xff8000000300780b */ /* 0x000fce0003f1d000 */
[----:B------:R2:W-:Y:S01]  /*7ac0*/  MUFU.EX2 R11, R6 ;  /* 0x00000006000b7308 */ /* 0x0005e20000000800 */
[----:B-1----:R-:W-:-:S07]  /*7ad0*/  FFMA.FTZ R4, R41, UR5, -R5 ;  /* 0x0000000529047c23 */ /* 0x002fce0008010805 */
[----:B------:R1:W-:Y:S01]  /*7ae0*/  MUFU.EX2 R23, R4 ;  /* 0x0000000400177308 */ /* 0x0003e20000000800 */
[----:B--2---:R-:W-:-:S07]  /*7af0*/  FFMA.FTZ R6, R34, UR5, -R5 ;  /* 0x0000000522067c23 */ /* 0x004fce0008010805 */
[----:B------:R-:W2:Y:S01]  /*7b00*/  MUFU.EX2 R10, R6 ;  /* 0x00000006000a7308 */ /* 0x000ea20000000800 */
        /* <DEDUP_REMOVED lines=11> */
[----:B------:R1:W3:Y:S02]  /*7bc0*/  MUFU.EX2 R91, R4 ;  /* 0x00000004005b7308 */ /* 0x0002e40000000800 */
        /* <DEDUP_REMOVED lines=9> */
[----:B------:R1:W4:Y:S02]  /*7c60*/  MUFU.EX2 R14, R4 ;  /* 0x00000004000e7308 */ /* 0x0003240000000800 */
[----:B-1----:R-:W-:-:S05]  /*7c70*/  FMUL.FTZ R4, R3, UR5 ;  /* 0x0000000503047c20 */ /* 0x002fca0008410000 */
[----:B------:R-:W-:-:S05]  /*7c80*/  FSEL R4, R4, RZ, P0 ;  /* 0x000000ff04047208 */ /* 0x000fca0000000000 */
[----:B------:R-:W-:Y:S01]  /*7c90*/  FFMA.FTZ R6, R132, UR5, -R4 ;  /* 0x0000000584067c23 */ /* 0x000fe20008010804 */
[----:B--2---:R-:W-:-:S03]  /*7ca0*/  MOV R132, R10 ;  /* 0x0000000a00847202 */ /* 0x004fc60000000f00 */
[----:B------:R1:W-:Y:S02]  /*7cb0*/  MUFU.EX2 R10, R6 ;  /* 0x00000006000a7308 */ /* 0x0003e40000000800 */
[----:B-1----:R-:W-:Y:S01]  /*7cc0*/  FFMA.FTZ R6, R130, UR5, -R4 ;  /* 0x0000000582067c23 */ /* 0x002fe20008010804 */
[----:B------:R-:W-:-:S05]  /*7cd0*/  MOV R130, R11 ;  /* 0x0000000b00827202 */ /* 0x000fca0000000f00 */
[----:B------:R1:W-:Y:S02]  /*7ce0*/  MUFU.EX2 R7, R6 ;  /* 0x0000000600077308 */ /* 0x0003e40000000800 */
[----:B-1----:R-:W-:Y:S01]  /*7cf0*/  FFMA.FTZ R6, R142, UR5, -R4 ;  /* 0x000000058e067c23 */ /* 0x002fe20008010804 */
[----:B---3--:R-:W-:-:S05]  /*7d00*/  MOV R142, R91 ;  /* 0x0000005b008e7202 */ /* 0x008fca0000000f00 */
[----:B------:R1:W-:Y:S02]  /*7d10*/  MUFU.EX2 R11, R6 ;  /* 0x00000006000b7308 */ /* 0x0003e40000000800 */
[--C-:B-1----:R-:W-:Y:S01]  /*7d20*/  FFMA.FTZ R6, R135, UR5, -R4.reuse ;  /* 0x0000000587067c23 */ /* 0x102fe20008010804 */
[----:B------:R-:W-:Y:S01]  /*7d30*/  LEA R135, R2, UR4, 0x1 ;  /* 0x0000000402877c11 */ /* 0x000fe2000f8e08ff */
[----:B------:R-:W-:Y:S01]  /*7d40*/  FFMA.FTZ R2, R133, UR5, -R4 ;  /* 0x0000000585027c23 */ /* 0x000fe20008010804 */
[----:B----4-:R-:W-:-:S03]  /*7d50*/  MOV R133, R14 ;  /* 0x0000000e00857202 */ /* 0x010fc60000000f00 */
[----:B------:R-:W1:Y:S01]  /*7d60*/  MUFU.EX2 R21, R6 ;  /* 0x0000000600157308 */ /* 0x000e620000000800 */
[----:B------:R-:W-:Y:S01]  /*7d70*/  LEA R164, R0, R135, 0x1 ;  /* 0x0000008700a47211 */ /* 0x000fe200078e08ff */
[----:B------:R-:W2:Y:S01]  /*7d80*/  LDSM.16.MT88.4 R16, [R135+0x5000] ;  /* 0x005000008710783b */ /* 0x000ea20000004200 */
[----:B------:R-:W-:Y:S01]  /*7d90*/  FFMA.FTZ R0, R136, UR5, -R4 ;  /* 0x0000000588007c23 */ /* 0x000fe20008010804 */
[----:B------:R-:W-:Y:S02]  /*7da0*/  F2FP.F16.F32.PACK_AB R14, R121, R122 ;  /* 0x0000007a790e723e */ /* 0x000fe400000000ff */
[----:B------:R-:W3:Y:S01]  /*7db0*/  LDSM.16.MT88.4 R32, [R164+0x5000] ;  /* 0x00500000a420783b */ /* 0x000ee20000004200 */
[----:B------:R-:W-:Y:S01]  /*7dc0*/  MOV R136, R99 ;  /* 0x0000006300887202 */ /* 0x000fe20000000f00 */
[----:B------:R4:W-:Y:S02]  /*7dd0*/  MUFU.EX2 R97, R0 ;  /* 0x0000000000617308 */ /* 0x0009e40000000800 */
[----:B------:R-:W5:Y:S04]  /*7de0*/  LDSM.16.MT88.4 R44, [R135+0x5400] ;  /* 0x00540000872c783b */ /* 0x000f680000004200 */
[----:B------:R-:W5:Y:S02]  /*7df0*/  LDSM.16.MT88.4 R48, [R164+0x5400] ;  /* 0x00540000a430783b */ /* 0x000f640000004200 */
[----:B------:R4:W2:Y:S01]  /*7e00*/  MUFU.EX2 R90, R2 ;  /* 0x00000002005a7308 */ /* 0x0008a20000000800 */
[----:B-1----:R-:W-:Y:S01]  /*7e10*/  F2FP.F16.F32.PACK_AB R15, R21, R11 ;  /* 0x0000000b150f723e */ /* 0x002fe200000000ff */
[----:B------:R-:W1:Y:S01]  /*7e20*/  LDSM.16.MT88.4 R60, [R135+0x5800] ;  /* 0x00580000873c783b */ /* 0x000e620000004200 */
[----:B------:R-:W-:-:S03]  /*7e30*/  FADD.FTZ R6, R10, R7 ;  /* 0x000000070a067221 */ /* 0x000fc60000010000 */
[----:B------:R-:W1:Y:S01]  /*7e40*/  LDSM.16.MT88.4 R64, [R164+0x5800] ;  /* 0x00580000a440783b */ /* 0x000e620000004200 */
[----:B------:R-:W-:Y:S01]  /*7e50*/  FADD.FTZ R6, R11, R6 ;  /* 0x000000060b067221 */ /* 0x000fe20000010000 */
[----:B----4-:R-:W-:Y:S02]  /*7e60*/  FFMA.FTZ R0, R139, UR5, -R4 ;  /* 0x000000058b007c23 */ /* 0x010fe40008010804 */
[----:B------:R-:W4:Y:S01]  /*7e70*/  LDSM.16.MT88.4 R56, [R135+0x5c00] ;  /* 0x005c00008738783b */ /* 0x000f220000004200 */
[----:B------:R-:W-:Y:S01]  /*7e80*/  FADD.FTZ R6, R21, R6 ;  /* 0x0000000615067221 */ /* 0x000fe20000010000 */
[----:B------:R-:W-:Y:S01]  /*7e90*/  MOV R139, R242 ;  /* 0x000000f2008b7202 */ /* 0x000fe20000000f00 */
[----:B------:R3:W-:Y:S01]  /*7ea0*/  MUFU.EX2 R100, R0 ;  /* 0x0000000000647308 */ /* 0x0007e20000000800 */
[----:B------:R-:W-:Y:S01]  /*7eb0*/  LDSM.16.MT88.4 R68, [R135+0x6400] ;  /* 0x006400008744783b */ /* 0x000fe20000004200 */
[----:B------:R-:W-:Y:S01]  /*7ec0*/  FFMA.FTZ R2, R138, UR5, -R4 ;  /* 0x000000058a027c23 */ /* 0x000fe20008010804 */
[----:B------:R-:W-:Y:S01]  /*7ed0*/  MOV R138, R98 ;  /* 0x00000062008a7202 */ /* 0x000fe20000000f00 */
[----:B--2---:R-:W-:-:S04]  /*7ee0*/  FADD.FTZ R6, R90, R6 ;  /* 0x000000065a067221 */ /* 0x004fc80000010000 */
[----:B------:R2:W5:Y:S01]  /*7ef0*/  MUFU.EX2 R94, R2 ;  /* 0x00000002005e7308 */ /* 0x0005620000000800 */
[----:B---3--:R-:W-:Y:S01]  /*7f00*/  FFMA.FTZ R0, R131, UR5, -R4 ;  /* 0x0000000583007c23 */ /* 0x008fe20008010804 */
[----:B------:R-:W-:Y:S02]  /*7f10*/  MOV R131, R13 ;  /* 0x0000000d00837202 */ /* 0x000fe40000000f00 */
[----:B------:R-:W-:-:S04]  /*7f20*/  F2FP.F16.F32.PACK_AB R13, R7, R10 ;  /* 0x0000000a070d723e */ /* 0x000fc800000000ff */
[----:B------:R3:W-:Y:S01]  /*7f30*/  MUFU.EX2 R103, R0 ;  /* 0x0000000000677308 */ /* 0x0007e20000000800 */
[----:B--2---:R-:W-:Y:S01]  /*7f40*/  FFMA.FTZ R2, R149, UR5, -R4 ;  /* 0x0000000595027c23 */ /* 0x004fe20008010804 */
[----:B-----5:R-:W-:-:S06]  /*7f50*/  FADD.FTZ R6, R94, R6 ;  /* 0x000000065e067221 */ /* 0x020fcc0000010000 */
[----:B------:R2:W-:Y:S01]  /*7f60*/  MUFU.EX2 R77, R2 ;  /* 0x00000002004d7308 */ /* 0x0005e20000000800 */
[----:B---3--:R-:W-:Y:S01]  /*7f70*/  FFMA.FTZ R0, R129, UR5, -R4 ;  /* 0x0000000581007c23 */ /* 0x008fe20008010804 */
[----:B------:R-:W-:Y:S02]  /*7f80*/  MOV R129, R12 ;  /* 0x0000000c00817202 */ /* 0x000fe40000000f00 */
[----:B------:R-:W-:-:S04]  /*7f90*/  F2FP.F16.F32.PACK_AB R12, R119, R210 ;  /* 0x000000d2770c723e */ /* 0x000fc800000000ff */
[----:B------:R3:W5:Y:S01]  /*7fa0*/  MUFU.EX2 R106, R0 ;  /* 0x00000000006a7308 */ /* 0x0007620000000800 */
[----:B--2---:R-:W-:Y:S02]  /*7fb0*/  FADD.FTZ R2, R210, R119 ;  /* 0x00000077d2027221 */ /* 0x004fe40000010000 */
[----:B------:R-:W-:Y:S02]  /*7fc0*/  HMMA.16816.F32 R28, R12, R16, RZ ;  /* 0x000000100c1c723c */ /* 0x000fe400000018ff */
[----:B------:R-:W-:-:S04]  /*7fd0*/  FADD.FTZ R2, R122, R2 ;  /* 0x000000027a027221 */ /* 0x000fc80000010000 */
[C---:B------:R-:W-:Y:S01]  /*7fe0*/  HMMA.16816.F32 R24, R12.reuse, R18, RZ ;  /* 0x000000120c18723c */ /* 0x040fe200000018ff */
[----:B------:R-:W-:Y:S01]  /*7ff0*/  F2FP.F16.F32.PACK_AB R16, R118, R120 ;  /* 0x000000787610723e */ /* 0x000fe200000000ff */
[----:B------:R-:W-:Y:S01]  /*8000*/  FADD.FTZ R2, R121, R2 ;  /* 0x0000000279027221 */ /* 0x000fe20000010000 */
[----:B------:R-:W-:Y:S01]  /*8010*/  F2FP.F16.F32.PACK_AB R17, R94, R90 ;  /* 0x0000005a5e11723e */ /* 0x000fe200000000ff */
[----:B---3--:R-:W-:Y:S02]  /*8020*/  FFMA.FTZ R0, R137, UR5, -R4 ;  /* 0x0000000589007c23 */ /* 0x008fe40008010804 */
[----:B------:R-:W-:Y:S01]  /*8030*/  HMMA.16816.F32 R36, R12, R32, RZ ;  /* 0x000000200c24723c */ /* 0x000fe200000018ff */
[----:B------:R-:W-:Y:S01]  /*8040*/  F2FP.F16.F32.PACK_AB R18, R116, R117 ;  /* 0x000000757412723e */ /* 0x000fe200000000ff */
[----:B------:R-:W-:Y:S01]  /*8050*/  FADD.FTZ R2, R120, R2 ;  /* 0x0000000278027221 */ /* 0x000fe20000010000 */
[----:B------:R2:W-:Y:S01]  /*8060*/  MUFU.EX2 R110, R0 ;  /* 0x00000000006e7308 */ /* 0x0005e20000000800 */
[----:B------:R-:W-:-:S02]  /*8070*/  F2FP.F16.F32.PACK_AB R19, R100, R97 ;  /* 0x000000616413723e */ /* 0x000fc400000000ff */
[----:B------:R-:W-:Y:S01]  /*8080*/  HMMA.16816.F32 R32, R12, R34, RZ ;  /* 0x000000220c20723c */ /* 0x000fe200000018ff */
[----:B------:R-:W-:Y:S01]  /*8090*/  MOV R137, R23 ;  /* 0x0000001700897202 */ /* 0x000fe20000000f00 */
[----:B------:R-:W-:-:S04]  /*80a0*/  FADD.FTZ R2, R118, R2 ;  /* 0x0000000276027221 */ /* 0x000fc80000010000 */
[C---:B------:R-:W-:Y:S01]  /*80b0*/  HMMA.16816.F32 R40, R16.reuse, R44, R28 ;  /* 0x0000002c1028723c */ /* 0x040fe2000000181c */
[----:B------:R-:W-:Y:S01]  /*80c0*/  F2FP.F16.F32.PACK_AB R12, R212, R211 ;  /* 0x000000d3d40c723e */ /* 0x000fe200000000ff */
[----:B------:R-:W-:Y:S01]  /*80d0*/  FADD.FTZ R2, R117, R2 ;  /* 0x0000000275027221 */ /* 0x000fe20000010000 */
[----:B-----5:R-:W-:Y:S02]  /*80e0*/  F2FP.F16.F32.PACK_AB R13, R106, R103 ;  /* 0x000000676a0d723e */ /* 0x020fe400000000ff */
[----:B------:R-:W-:Y:S01]  /*80f0*/  F2FP.F16.F32.PACK_AB R14, R214, R213 ;  /* 0x000000d5d60e723e */ /* 0x000fe200000000ff */
[C---:B------:R-:W-:Y:S01]  /*8100*/  HMMA.16816.F32 R28, R16.reuse, R46, R24 ;  /* 0x0000002e101c723c */ /* 0x040fe20000001818 */
[----:B------:R-:W-:Y:S01]  /*8110*/  FADD.FTZ R2, R116, R2 ;  /* 0x0000000274027221 */ /* 0x000fe20000010000 */
[----:B--2---:R-:W-:Y:S01]  /*8120*/  FFMA.FTZ R0, R141, UR5, -R4 ;  /* 0x000000058d007c23 */ /* 0x004fe20008010804 */
[----:B------:R-:W-:Y:S02]  /*8130*/  MOV R141, R92 ;  /* 0x0000005c008d7202 */ /* 0x000fe40000000f00 */
[----:B------:R-:W-:Y:S01]  /*8140*/  FADD.FTZ R2, R211, R2 ;  /* 0x00000002d3027221 */ /* 0x000fe20000010000 */
[----:B------:R2:W3:Y:S01]  /*8150*/  MUFU.EX2 R115, R0 ;  /* 0x0000000000737308 */ /* 0x0004e20000000800 */
[----:B------:R-:W-:Y:S02]  /*8160*/  HMMA.16816.F32 R24, R16, R48, R36 ;  /* 0x000000301018723c */ /* 0x000fe40000001824 */
[----:B------:R-:W-:-:S04]  /*8170*/  FADD.FTZ R2, R212, R2 ;  /* 0x00000002d4027221 */ /* 0x000fc80000010000 */
[----:B------:R-:W-:Y:S01]  /*8180*/  HMMA.16816.F32 R16, R16, R50, R32 ;  /* 0x000000321010723c */ /* 0x000fe20000001820 */
[----:B------:R-:W5:Y:S01]  /*8190*/  LDSM.16.MT88.4 R48, [R164+0x5c00] ;  /* 0x005c0000a430783b */ /* 0x000f620000004200 */
[----:B------:R-:W-:-:S04]  /*81a0*/  FADD.FTZ R2, R213, R2 ;  /* 0x00000002d5027221 */ /* 0x000fc80000010000 */
[----:B------:R-:W-:Y:S01]  /*81b0*/  FADD.FTZ R2, R214, R2 ;  /* 0x00000002d6027221 */ /* 0x000fe20000010000 */
[----:B--2---:R-:W-:Y:S01]  /*81c0*/  FFMA.FTZ R0, R143, UR5, -R4 ;  /* 0x000000058f007c23 */ /* 0x004fe20008010804 */
[----:B---3--:R-:W-:Y:S02]  /*81d0*/  F2FP.F16.F32.PACK_AB R15, R115, R110 ;  /* 0x0000006e730f723e */ /* 0x008fe400000000ff */
[----:B------:R-:W-:Y:S01]  /*81e0*/  FADD.FTZ R2, R215, R2 ;  /* 0x00000002d7027221 */ /* 0x000fe20000010000 */
[----:B------:R-:W-:Y:S01]  /*81f0*/  MOV R143, R96 ;  /* 0x00000060008f7202 */ /* 0x000fe20000000f00 */
[----:B------:R2:W-:Y:S02]  /*8200*/  MUFU.EX2 R113, R0 ;  /* 0x0000000000717308 */ /* 0x0005e40000000800 */
[----:B------:R-:W-:Y:S01]  /*8210*/  FADD.FTZ R2, R216, R2 ;  /* 0x00000002d8027221 */ /* 0x000fe20000010000 */
[----:B-1----:R-:W-:Y:S03]  /*8220*/  HMMA.16816.F32 R40, R12, R60, R40 ;  /* 0x0000003c0c28723c */ /* 0x002fe60000001828 */
[----:B------:R-:W-:-:S03]  /*8230*/  FADD.FTZ R2, R218, R2 ;  /* 0x00000002da027221 */ /* 0x000fc60000010000 */
[----:B------:R-:W-:Y:S01]  /*8240*/  HMMA.16816.F32 R36, R12, R62, R28 ;  /* 0x0000003e0c24723c */ /* 0x000fe2000000181c */
[----:B------:R-:W1:Y:S01]  /*8250*/  LDSM.16.MT88.4 R60, [R135+0x6000] ;  /* 0x00600000873c783b */ /* 0x000e620000004200 */
[----:B------:R-:W-:-:S04]  /*8260*/  FADD.FTZ R2, R217, R2 ;  /* 0x00000002d9027221 */ /* 0x000fc80000010000 */
[C---:B------:R-:W-:Y:S01]  /*8270*/  HMMA.16816.F32 R32, R12.reuse, R64, R24 ;  /* 0x000000400c20723c */ /* 0x040fe20000001818 */
[----:B--2---:R-:W-:Y:S01]  /*8280*/  FFMA.FTZ R0, R140, UR5, -R4 ;  /* 0x000000058c007c23 */ /* 0x004fe20008010804 */
[----:B------:R-:W-:Y:S01]  /*8290*/  MOV R140, R95 ;  /* 0x0000005f008c7202 */ /* 0x000fe20000000f00 */
[----:B------:R-:W-:Y:S02]  /*82a0*/  FADD.FTZ R2, R220, R2 ;  /* 0x00000002dc027221 */ /* 0x000fe40000010000 */
[----:B------:R2:W3:Y:S01]  /*82b0*/  MUFU.EX2 R112, R0 ;  /* 0x0000000000707308 */ /* 0x0004e20000000800 */
[----:B------:R-:W-:Y:S01]  /*82c0*/  HMMA.16816.F32 R44, R12, R66, R16 ;  /* 0x000000420c2c723c */ /* 0x000fe20000001810 */
[----:B------:R-:W1:Y:S01]  /*82d0*/  LDSM.16.MT88.4 R64, [R164+0x6000] ;  /* 0x00600000a440783b */ /* 0x000e620000004200 */
[----:B------:R-:W-:-:S04]  /*82e0*/  FADD.FTZ R2, R219, R2 ;  /* 0x00000002db027221 */ /* 0x000fc80000010000 */
[----:B------:R-:W-:Y:S01]  /*82f0*/  FADD.FTZ R2, R222, R2 ;  /* 0x00000002de027221 */ /* 0x000fe20000010000 */
[----:B------:R-:W-:Y:S02]  /*8300*/  F2FP.F16.F32.PACK_AB R12, R216, R215 ;  /* 0x000000d7d80c723e */ /* 0x000fe400000000ff */
[----:B------:R-:W-:Y:S01]  /*8310*/  F2FP.F16.F32.PACK_AB R14, R217, R218 ;  /* 0x000000dad90e723e */ /* 0x000fe200000000ff */
[----:B------:R-:W-:Y:S01]  /*8320*/  FADD.FTZ R2, R221, R2 ;  /* 0x00000002dd027221 */ /* 0x000fe20000010000 */
[----:B------:R-:W-:Y:S02]  /*8330*/  F2FP.F16.F32.PACK_AB R16, R219, R220 ;  /* 0x000000dcdb10723e */ /* 0x000fe400000000ff */
[----:B------:R-:W-:Y:S01]  /*8340*/  F2FP.F16.F32.PACK_AB R18, R221, R222 ;  /* 0x000000dedd12723e */ /* 0x000fe200000000ff */
[----:B------:R-:W-:Y:S01]  /*8350*/  FADD.FTZ R2, R223, R2 ;  /* 0x00000002df027221 */ /* 0x000fe20000010000 */
[----:B--2---:R-:W-:Y:S01]  /*8360*/  FFMA.FTZ R0, R144, UR5, -R4 ;  /* 0x0000000590007c23 */ /* 0x004fe20008010804 */
[----:B---3--:R-:W-:-:S02]  /*8370*/  F2FP.F16.F32.PACK_AB R13, R112, R113 ;  /* 0x00000071700d723e */ /* 0x008fc400000000ff */
[----:B------:R-:W-:Y:S01]  /*8380*/  FADD.FTZ R2, R225, R2 ;  /* 0x00000002e1027221 */ /* 0x000fe20000010000 */
[----:B------:R2:W-:Y:S03]  /*8390*/  MUFU.EX2 R111, R0 ;  /* 0x00000000006f7308 */ /* 0x0005e60000000800 */
[----:B------:R-:W-:-:S04]  /*83a0*/  FADD.FTZ R2, R224, R2 ;  /* 0x00000002e0027221 */ /* 0x000fc80000010000 */
[----:B------:R-:W-:-:S04]  /*83b0*/  FADD.FTZ R2, R227, R2 ;  /* 0x00000002e3027221 */ /* 0x000fc80000010000 */
[----:B------:R-:W-:-:S04]  /*83c0*/  FADD.FTZ R2, R226, R2 ;  /* 0x00000002e2027221 */ /* 0x000fc80000010000 */
[----:B------:R-:W-:Y:S01]  /*83d0*/  FADD.FTZ R2, R228, R2 ;  /* 0x00000002e4027221 */ /* 0x000fe20000010000 */
[----:B--2---:R-:W-:-:S03]  /*83e0*/  FFMA.FTZ R0, R145, UR5, -R4 ;  /* 0x0000000591007c23 */ /* 0x004fc60008010804 */
[----:B------:R-:W-:Y:S01]  /*83f0*/  FADD.FTZ R2, R229, R2 ;  /* 0x00000002e5027221 */ /* 0x000fe20000010000 */
[----:B------:R2:W3:Y:S03]  /*8400*/  MUFU.EX2 R109, R0 ;  /* 0x00000000006d7308 */ /* 0x0004e60000000800 */
[----:B------:R-:W-:-:S04]  /*8410*/  FADD.FTZ R2, R231, R2 ;  /* 0x00000002e7027221 */ /* 0x000fc80000010000 */
[----:B------:R-:W-:Y:S01]  /*8420*/  FADD.FTZ R2, R230, R2 ;  /* 0x00000002e6027221 */ /* 0x000fe20000010000 */
[----:B--2---:R-:W-:Y:S01]  /*8430*/  FFMA.FTZ R0, R146, UR5, -R4 ;  /* 0x0000000592007c23 */ /* 0x004fe20008010804 */
[----:B---3--:R-:W-:-:S03]  /*8440*/  F2FP.F16.F32.PACK_AB R15, R109, R111 ;  /* 0x0000006f6d0f723e */ /* 0x008fc600000000ff */
[----:B------:R2:W-:Y:S04]  /*8450*/  MUFU.EX2 R108, R0 ;  /* 0x00000000006c7308 */ /* 0x0005e80000000800 */
[C---:B----4-:R-:W-:Y:S06]  /*8460*/  HMMA.16816.F32 R28, R12.reuse, R56, R40 ;  /* 0x000000380c1c723c */ /* 0x050fec0000001828 */
[C---:B------:R-:W-:Y:S01]  /*8470*/  HMMA.16816.F32 R24, R12.reuse, R58, R36 ;  /* 0x0000003a0c18723c */ /* 0x040fe20000001824 */
[----:B------:R-:W-:Y:S05]  /*8480*/  LDSM.16.MT88.4 R56, [R135+0x6800] ;  /* 0x006800008738783b */ /* 0x000fea0000004200 */
[----:B-----5:R-:W-:Y:S01]  /*8490*/  HMMA.16816.F32 R32, R12, R48, R32 ;  /* 0x000000300c20723c */ /* 0x020fe20000001820 */
[----:B--2---:R-:W-:-:S02]  /*84a0*/  FFMA.FTZ R0, R147, UR5, -R4 ;  /* 0x0000000593007c23 */ /* 0x004fc40008010804 */
[----:B------:R-:W-:Y:S02]  /*84b0*/  LDSM.16.MT88.4 R144, [R135+0x8800] ;  /* 0x008800008790783b */ /* 0x000fe40000004200 */
[----:B------:R2:W3:Y:S01]  /*84c0*/  MUFU.EX2 R102, R0 ;  /* 0x0000000000667308 */ /* 0x0004e20000000800 */
[----:B------:R-:W-:Y:S01]  /*84d0*/  HMMA.16816.F32 R40, R12, R50, R44 ;  /* 0x000000320c28723c */ /* 0x000fe2000000182c */
[----:B------:R-:W4:Y:S04]  /*84e0*/  LDSM.16.MT88.4 R48, [R164+0x6400] ;  /* 0x00640000a430783b */ /* 0x000f280000004200 */
[----:B------:R-:W-:Y:S02]  /*84f0*/  LDSM.16.MT88.4 R44, [R135+0x6c00] ;  /* 0x006c0000872c783b */ /* 0x000fe40000004200 */
[----:B------:R-:W-:-:S02]  /*8500*/  F2FP.F16.F32.PACK_AB R12, R225, R223 ;  /* 0x000000dfe10c723e */ /* 0x000fc400000000ff */
[----:B------:R-:W-:Y:S01]  /*8510*/  F2FP.F16.F32.PACK_AB R14, R227, R224 ;  /* 0x000000e0e30e723e */ /* 0x000fe200000000ff */
[--C-:B--2---:R-:W-:Y:S01]  /*8520*/  FFMA.FTZ R0, R148, UR5, -R4.reuse ;  /* 0x0000000594007c23 */ /* 0x104fe20008010804 */
[----:B------:R-:W-:Y:S02]  /*8530*/  MOV R148, R93 ;  /* 0x0000005d00947202 */ /* 0x000fe40000000f00 */
[----:B---3--:R-:W-:Y:S01]  /*8540*/  F2FP.F16.F32.PACK_AB R17, R102, R108 ;  /* 0x0000006c6611723e */ /* 0x008fe200000000ff */
[----:B------:R2:W-:Y:S02]  /*8550*/  MUFU.EX2 R107, R0 ;  /* 0x00000000006b7308 */ /* 0x0005e40000000800 */
[----:B--2---:R-:W-:Y:S01]  /*8560*/  FFMA.FTZ R0, R150, UR5, -R4 ;  /* 0x0000000596007c23 */ /* 0x004fe20008010804 */
[----:B------:R-:W-:-:S05]  /*8570*/  MOV R150, R22 ;  /* 0x0000001600967202 */ /* 0x000fca0000000f00 */
[----:B------:R2:W3:Y:S02]  /*8580*/  MUFU.EX2 R101, R0 ;  /* 0x0000000000657308 */ /* 0x0004e40000000800 */
[----:B--2---:R-:W-:Y:S01]  /*8590*/  FFMA.FTZ R0, R152, UR5, -R4 ;  /* 0x0000000598007c23 */ /* 0x004fe20008010804 */
[----:B------:R-:W-:Y:S02]  /*85a0*/  MOV R152, R89 ;  /* 0x0000005900987202 */ /* 0x000fe40000000f00 */
[----:B---3--:R-:W-:-:S03]  /*85b0*/  F2FP.F16.F32.PACK_AB R19, R101, R107 ;  /* 0x0000006b6513723e */ /* 0x008fc600000000ff */
[----:B------:R2:W-:Y:S04]  /*85c0*/  MUFU.EX2 R96, R0 ;  /* 0x0000000000607308 */ /* 0x0005e80000000800 */
[C---:B-1----:R-:W-:Y:S06]  /*85d0*/  HMMA.16816.F32 R36, R16.reuse, R60, R28 ;  /* 0x0000003c1024723c */ /* 0x042fec000000181c */
[----:B------:R-:W-:Y:S01]  /*85e0*/  HMMA.16816.F32 R28, R16, R62, R24 ;  /* 0x0000003e101c723c */ /* 0x000fe20000001818 */
[----:B------:R-:W-:Y:S01]  /*85f0*/  LDSM.16.MT88.4 R60, [R164+0x7000] ;  /* 0x00700000a43c783b */ /* 0x000fe20000004200 */
[----:B--2---:R-:W-:-:S04]  /*8600*/  FFMA.FTZ R0, R156, UR5, -R4 ;  /* 0x000000059c007c23 */ /* 0x004fc80008010804 */
[C---:B------:R-:W-:Y:S01]  /*8610*/  HMMA.16816.F32 R24, R16.reuse, R64, R32 ;  /* 0x000000401018723c */ /* 0x040fe20000001820 */
[----:B------:R1:W2:Y:S05]  /*8620*/  MUFU.EX2 R98, R0 ;  /* 0x0000000000627308 */ /* 0x0002aa0000000800 */
[----:B------:R-:W-:Y:S01]  /*8630*/  HMMA.16816.F32 R16, R16, R66, R40 ;  /* 0x000000421010723c */ /* 0x000fe20000001828 */
[----:B------:R-:W3:Y:S01]  /*8640*/  LDSM.16.MT88.4 R40, [R164+0x6800] ;  /* 0x00680000a428783b */ /* 0x000ee20000004200 */
        /* <DEDUP_REMOVED lines=9> */
[C---:B------:R-:W-:Y:S06]  /*86e0*/  HMMA.16816.F32 R28, R12.reuse, R70, R28 ;  /* 0x000000460c1c723c */ /* 0x040fec000000181c */
[----:B----4-:R-:W-:Y:S01]  /*86f0*/  HMMA.16816.F32 R24, R12, R48, R24 ;  /* 0x000000300c18723c */ /* 0x010fe20000001818 */
[----:B-1----:R-:W-:-:S04]  /*8700*/  FFMA.FTZ R0, R160, UR5, -R4 ;  /* 0x00000005a0007c23 */ /* 0x002fc80008010804 */
[----:B------:R1:W2:Y:S01]  /*8710*/  MUFU.EX2 R92, R0 ;  /* 0x00000000005c7308 */ /* 0x0002a20000000800 */
[----:B------:R-:W-:Y:S01]  /*8720*/  HMMA.16816.F32 R36, R12, R50, R16 ;  /* 0x000000320c24723c */ /* 0x000fe20000001810 */
[----:B------:R-:W4:Y:S06]  /*8730*/  LDSM.16.MT88.4 R48, [R164+0x6c00] ;  /* 0x006c0000a430783b */ /* 0x000f2c0000004200 */
        /* <DEDUP_REMOVED lines=13> */
[----:B---3--:R-:W-:Y:S01]  /*8810*/  HMMA.16816.F32 R28, R12, R40, R24 ;  /* 0x000000280c1c723c */ /* 0x008fe20000001818 */
[----:B-1----:R-:W-:-:S04]  /*8820*/  FFMA.FTZ R0, R163, UR5, -R4 ;  /* 0x00000005a3007c23 */ /* 0x002fc80008010804 */
[----:B------:R1:W3:Y:S01]  /*8830*/  MUFU.EX2 R87, R0 ;  /* 0x0000000000577308 */ /* 0x0002e20000000800 */
[----:B------:R-:W-:Y:S01]  /*8840*/  HMMA.16816.F32 R36, R12, R42, R36 ;  /* 0x0000002a0c24723c */ /* 0x000fe20000001824 */
[----:B------:R-:W-:Y:S01]  /*8850*/  F2FP.F16.F32.PACK_AB R24, R232, R230 ;  /* 0x000000e6e818723e */ /* 0x000fe200000000ff */
[----:B------:R-:W5:Y:S01]  /*8860*/  LDSM.16.MT88.4 R40, [R135+0x7400] ;  /* 0x007400008728783b */ /* 0x000f620000004200 */
        /* <DEDUP_REMOVED lines=10> */
[----:B------:R-:W-:Y:S01]  /*8910*/  HMMA.16816.F32 R32, R24, R46, R32 ;  /* 0x0000002e1820723c */ /* 0x000fe20000001820 */
[----:B------:R-:W3:Y:S01]  /*8920*/  LDSM.16.MT88.4 R44, [R164+0x7400] ;  /* 0x00740000a42c783b */ /* 0x000ee20000004200 */
[----:B------:R-:W-:-:S02]  /*8930*/  F2FP.F16.F32.PACK_AB R16, R238, R236 ;  /* 0x000000ecee10723e */ /* 0x000fc400000000ff */
[----:B------:R-:W-:Y:S02]  /*8940*/  F2FP.F16.F32.PACK_AB R18, R239, R240 ;  /* 0x000000f0ef12723e */ /* 0x000fe400000000ff */
[----:B----4-:R-:W-:Y:S01]  /*8950*/  HMMA.16816.F32 R28, R24, R48, R28 ;  /* 0x00000030181c723c */ /* 0x010fe2000000181c */
[----:B-1----:R-:W-:-:S04]  /*8960*/  FFMA.FTZ R0, R187, UR5, -R4 ;  /* 0x00000005bb007c23 */ /* 0x002fc80008010804 */
[----:B------:R1:W4:Y:S01]  /*8970*/  MUFU.EX2 R78, R0 ;  /* 0x00000000004e7308 */ /* 0x0003220000000800 */
[----:B------:R-:W-:Y:S01]  /*8980*/  HMMA.16816.F32 R36, R24, R50, R36 ;  /* 0x000000321824723c */ /* 0x000fe20000001824 */
[----:B------:R-:W3:Y:S01]  /*8990*/  LDSM.16.MT88.4 R48, [R135+0x7800] ;  /* 0x007800008730783b */ /* 0x000ee20000004200 */
[----:B-1----:R-:W-:Y:S01]  /*89a0*/  FFMA.FTZ R0, R188, UR5, -R4 ;  /* 0x00000005bc007c23 */ /* 0x002fe20008010804 */
[----:B----4-:R-:W-:-:S04]  /*89b0*/  F2FP.F16.F32.PACK_AB R17, R78, R85 ;  /* 0x000000554e11723e */ /* 0x010fc800000000ff */
[----:B------:R1:W4:Y:S02]  /*89c0*/  MUFU.EX2 R79, R0 ;  /* 0x00000000004f7308 */ /* 0x0003240000000800 */
[----:B-1----:R-:W-:Y:S01]  /*89d0*/  FFMA.FTZ R0, R151, UR5, -R4 ;  /* 0x0000000597007c23 */ /* 0x002fe20008010804 */
[----:B----4-:R-:W-:-:S05]  /*89e0*/  F2FP.F16.F32.PACK_AB R19, R77, R79 ;  /* 0x0000004f4d13723e */ /* 0x010fca00000000ff */
[----:B------:R1:W-:Y:S02]  /*89f0*/  MUFU.EX2 R23, R0 ;  /* 0x0000000000177308 */ /* 0x0003e40000000800 */
[C---:B--2---:R-:W-:Y:S06]  /*8a00*/  HMMA.16816.F32 R24, R16.reuse, R56, R12 ;  /* 0x000000381018723c */ /* 0x044fec000000180c */
        /* <DEDUP_REMOVED lines=8> */
[----:B-1----:R-:W-:Y:S01]  /*8a90*/  FFMA.FTZ R0, R189, UR5, -R4 ;  /* 0x00000005bd007c23 */ /* 0x002fe20008010804 */
[----:B--2---:R-:W-:-:S05]  /*8aa0*/  F2FP.F16.F32.PACK_AB R13, R76, R23 ;  /* 0x000000174c0d723e */ /* 0x004fca00000000ff */
[----:B------:R1:W-:Y:S02]  /*8ab0*/  MUFU.EX2 R22, R0 ;  /* 0x0000000000167308 */ /* 0x0003e40000000800 */
[----:B-1----:R-:W-:-:S06]  /*8ac0*/  FFMA.FTZ R0, R190, UR5, -R4 ;  /* 0x00000005be007c23 */ /* 0x002fcc0008010804 */
[----:B------:R1:W2:Y:S02]  /*8ad0*/  MUFU.EX2 R71, R0 ;  /* 0x0000000000477308 */ /* 0x0002a40000000800 */
[----:B-1----:R-:W-:Y:S01]  /*8ae0*/  FFMA.FTZ R0, R126, UR5, -R4 ;  /* 0x000000057e007c23 */ /* 0x002fe20008010804 */
[----:B--2---:R-:W-:-:S05]  /*8af0*/  F2FP.F16.F32.PACK_AB R15, R71, R22 ;  /* 0x00000016470f723e */ /* 0x004fca00000000ff */
[----:B------:R1:W-:Y:S02]  /*8b00*/  MUFU.EX2 R21, R0 ;  /* 0x0000000000157308 */ /* 0x0003e40000000800 */
[C---:B-----5:R-:W-:Y:S06]  /*8b10*/  HMMA.16816.F32 R24, R12.reuse, R40, R24 ;  /* 0x000000280c18723c */ /* 0x060fec0000001818 */
[C---:B------:R-:W-:Y:S01]  /*8b20*/  HMMA.16816.F32 R32, R12.reuse, R42, R32 ;  /* 0x0000002a0c20723c */ /* 0x040fe20000001820 */
[----:B------:R-:W2:Y:S05]  /*8b30*/  LDSM.16.MT88.4 R40, [R164+0x7800] ;  /* 0x00780000a428783b */ /* 0x000eaa0000004200 */
[----:B---3--:R-:W-:Y:S01]  /*8b40*/  HMMA.16816.F32 R28, R12, R44, R28 ;  /* 0x0000002c0c1c723c */ /* 0x008fe2000000181c */
[----:B-1----:R-:W-:-:S04]  /*8b50*/  FFMA.FTZ R0, R124, UR5, -R4 ;  /* 0x000000057c007c23 */ /* 0x002fc80008010804 */
[----:B------:R1:W3:Y:S01]  /*8b60*/  MUFU.EX2 R70, R0 ;  /* 0x0000000000467308 */ /* 0x0002e20000000800 */
[----:B------:R-:W-:Y:S01]  /*8b70*/  HMMA.16816.F32 R16, R12, R46, R16 ;  /* 0x0000002e0c10723c */ /* 0x000fe20000001810 */
[----:B------:R-:W4:Y:S06]  /*8b80*/  LDSM.16.MT88.4 R44, [R135+0x7c00] ;  /* 0x007c0000872c783b */ /* 0x000f2c0000004200 */
[----:B------:R-:W-:Y:S02]  /*8b90*/  F2FP.F16.F32.PACK_AB R12, R251, R249 ;  /* 0x000000f9fb0c723e */ /* 0x000fe400000000ff */
[----:B------:R-:W-:Y:S01]  /*8ba0*/  F2FP.F16.F32.PACK_AB R14, R252, R250 ;  /* 0x000000fafc0e723e */ /* 0x000fe200000000ff */
[----:B-1----:R-:W-:Y:S01]  /*8bb0*/  FFMA.FTZ R0, R125, UR5, -R4 ;  /* 0x000000057d007c23 */ /* 0x002fe20008010804 */
[----:B---3--:R-:W-:-:S03]  /*8bc0*/  F2FP.F16.F32.PACK_AB R13, R70, R21 ;  /* 0x00000015460d723e */ /* 0x008fc600000000ff */
[----:B------:R1:W-:Y:S02]  /*8bd0*/  MUFU.EX2 R11, R0 ;  /* 0x00000000000b7308 */ /* 0x0003e40000000800 */
[----:B-1----:R-:W-:Y:S01]  /*8be0*/  FADD.FTZ R0, R97, R6 ;  /* 0x0000000661007221 */ /* 0x002fe20000010000 */
[----:B------:R-:W-:-:S03]  /*8bf0*/  FFMA.FTZ R6, R114, UR5, -R4 ;  /* 0x0000000572067c23 */ /* 0x000fc60008010804 */
[----:B------:R-:W-:Y:S02]  /*8c00*/  FADD.FTZ R0, R100, R0 ;  /* 0x0000000064007221 */ /* 0x000fe40000010000 */
[----:B------:R1:W3:Y:S02]  /*8c10*/  MUFU.EX2 R69, R6 ;  /* 0x0000000600457308 */ /* 0x0002e40000000800 */
[----:B------:R-:W-:-:S04]  /*8c20*/  FADD.FTZ R0, R103, R0 ;  /* 0x0000000067007221 */ /* 0x000fc80000010000 */
[----:B------:R-:W-:-:S04]  /*8c30*/  FADD.FTZ R0, R106, R0 ;  /* 0x000000006a007221 */ /* 0x000fc80000010000 */
[----:B------:R-:W-:Y:S01]  /*8c40*/  FADD.FTZ R7, R110, R0 ;  /* 0x000000006e077221 */ /* 0x000fe20000010000 */
[----:B------:R-:W-:-:S04]  /*8c50*/  FFMA.FTZ R0, R192, UR5, -R4 ;  /* 0x00000005c0007c23 */ /* 0x000fc80008010804 */
[----:B------:R5:W-:Y:S01]  /*8c60*/  MUFU.EX2 R10, R0 ;  /* 0x00000000000a7308 */ /* 0x000be20000000800 */
[----:B-1----:R-:W-:Y:S01]  /*8c70*/  FFMA.FTZ R6, R104, UR5, -R5 ;  /* 0x0000000568067c23 */ /* 0x002fe20008010805 */
[----:B---3--:R-:W-:-:S06]  /*8c80*/  F2FP.F16.F32.PACK_AB R15, R69, R11 ;  /* 0x0000000b450f723e */ /* 0x008fcc00000000ff */
[----:B------:R1:W-:Y:S01]  /*8c90*/  MUFU.EX2 R94, R6 ;  /* 0x00000006005e7308 */ /* 0x0003e20000000800 */
[C---:B------:R-:W-:Y:S06]  /*8ca0*/  HMMA.16816.F32 R36, R12.reuse, R48, R24 ;  /* 0x000000300c24723c */ /* 0x040fec0000001818 */
[----:B------:R-:W-:Y:S01]  /*8cb0*/  HMMA.16816.F32 R32, R12, R50, R32 ;  /* 0x000000320c20723c */ /* 0x000fe20000001820 */
[----:B------:R-:W3:Y:S01]  /*8cc0*/  LDSM.16.MT88.4 R48, [R164+0x7c00] ;  /* 0x007c0000a430783b */ /* 0x000ee20000004200 */
[----:B-----5:R-:W-:-:S04]  /*8cd0*/  FADD.FTZ R0, R115, R7 ;  /* 0x0000000773007221 */ /* 0x020fc80000010000 */
[----:B------:R-:W-:Y:S01]  /*8ce0*/  FADD.FTZ R0, R113, R0 ;  /* 0x0000000071007221 */ /* 0x000fe20000010000 */
[C---:B--2---:R-:W-:Y:S03]  /*8cf0*/  HMMA.16816.F32 R24, R12.reuse, R40, R28 ;  /* 0x000000280c18723c */ /* 0x044fe6000000181c */
[----:B------:R-:W-:Y:S01]  /*8d00*/  FADD.FTZ R0, R112, R0 ;  /* 0x0000000070007221 */ /* 0x000fe20000010000 */
[----:B-1----:R-:W-:Y:S02]  /*8d10*/  FFMA.FTZ R6, R105, UR5, -R5 ;  /* 0x0000000569067c23 */ /* 0x002fe40008010805 */
[----:B------:R-:W-:Y:S01]  /*8d20*/  HMMA.16816.F32 R16, R12, R42, R16 ;  /* 0x0000002a0c10723c */ /* 0x000fe20000001810 */
[----:B------:R-:W-:Y:S01]  /*8d30*/  FADD.FTZ R0, R111, R0 ;  /* 0x000000006f007221 */ /* 0x000fe20000010000 */
[----:B------:R1:W-:Y:S01]  /*8d40*/  MUFU.EX2 R90, R6 ;  /* 0x00000006005a7308 */ /* 0x0003e20000000800 */
[----:B------:R-:W2:Y:S02]  /*8d50*/  LDSM.16.MT88.4 R40, [R164+0x8000] ;  /* 0x00800000a428783b */ /* 0x000ea40000004200 */
[----:B------:R-:W-:-:S02]  /*8d60*/  FADD.FTZ R0, R109, R0 ;  /* 0x000000006d007221 */ /* 0x000fc40000010000 */
[----:B------:R-:W-:Y:S02]  /*8d70*/  F2FP.F16.F32.PACK_AB R12, R137, R150 ;  /* 0x00000096890c723e */ /* 0x000fe400000000ff */
[----:B------:R-:W-:Y:S01]  /*8d80*/  FADD.FTZ R0, R108, R0 ;  /* 0x000000006c007221 */ /* 0x000fe20000010000 */
[----:B------:R-:W-:-:S03]  /*8d90*/  F2FP.F16.F32.PACK_AB R14, R136, R139 ;  /* 0x0000008b880e723e */ /* 0x000fc600000000ff */
[----:B------:R-:W-:-:S04]  /*8da0*/  FADD.FTZ R0, R102, R0 ;  /* 0x0000000066007221 */ /* 0x000fc80000010000 */
[----:B------:R-:W-:Y:S01]  /*8db0*/  FADD.FTZ R0, R107, R0 ;  /* 0x000000006b007221 */ /* 0x000fe20000010000 */
[----:B-1----:R-:W-:-:S03]  /*8dc0*/  FFMA.FTZ R6, R191, UR5, -R4 ;  /* 0x00000005bf067c23 */ /* 0x002fc60008010804 */
[----:B------:R-:W-:Y:S01]  /*8dd0*/  FADD.FTZ R0, R101, R0 ;  /* 0x0000000065007221 */ /* 0x000fe20000010000 */
[----:B------:R1:W5:Y:S03]  /*8de0*/  MUFU.EX2 R7, R6 ;  /* 0x0000000600077308 */ /* 0x0003660000000800 */
[----:B------:R-:W-:-:S04]  /*8df0*/  FADD.FTZ R0, R96, R0 ;  /* 0x0000000060007221 */ /* 0x000fc80000010000 */
[----:B------:R-:W-:-:S04]  /*8e00*/  FADD.FTZ R0, R98, R0 ;  /* 0x0000000062007221 */ /* 0x000fc80000010000 */
[----:B------:R-:W-:-:S04]  /*8e10*/  FADD.FTZ R0, R99, R0 ;  /* 0x0000000063007221 */ /* 0x000fc80000010000 */
[----:B------:R-:W-:Y:S01]  /*8e20*/  FADD.FTZ R0, R95, R0 ;  /* 0x000000005f007221 */ /* 0x000fe20000010000 */
[----:B-1----:R-:W-:-:S03]  /*8e30*/  FFMA.FTZ R6, R193, UR5, -R4 ;  /* 0x00000005c1067c23 */ /* 0x002fc60008010804 */
[----:B------:R-:W-:Y:S01]  /*8e40*/  FADD.FTZ R0, R93, R0 ;  /* 0x000000005d007221 */ /* 0x000fe20000010000 */
[----:B-----5:R-:W-:Y:S01]  /*8e50*/  F2FP.F16.F32.PACK_AB R13, R7, R10 ;  /* 0x0000000a070d723e */ /* 0x020fe200000000ff */
[----:B------:R1:W-:Y:S02]  /*8e60*/  MUFU.EX2 R66, R6 ;  /* 0x0000000600427308 */ /* 0x0003e40000000800 */
[----:B------:R-:W-:-:S04]  /*8e70*/  FADD.FTZ R0, R92, R0 ;  /* 0x000000005c007221 */ /* 0x000fc80000010000 */
[----:B------:R-:W-:-:S04]  /*8e80*/  FADD.FTZ R0, R91, R0 ;  /* 0x000000005b007221 */ /* 0x000fc80000010000 */
        /* <DEDUP_REMOVED lines=9> */
[----:B-1----:R-:W-:Y:S01]  /*8f20*/  FFMA.FTZ R6, R197, UR5, -R4 ;  /* 0x00000005c5067c23 */ /* 0x002fe20008010804 */
[----:B-----5:R-:W-:Y:S02]  /*8f30*/  F2FP.F16.F32.PACK_AB R15, R67, R66 ;  /* 0x00000042430f723e */ /* 0x020fe400000000ff */
[----:B------:R-:W-:Y:S01]  /*8f40*/  FADD.FTZ R0, R79, R0 ;  /* 0x000000004f007221 */ /* 0x000fe20000010000 */
[----:B------:R1:W-:Y:S03]  /*8f50*/  MUFU.EX2 R65, R6 ;  /* 0x0000000600417308 */ /* 0x0003e60000000800 */
[----:B------:R-:W-:Y:S01]  /*8f60*/  FADD.FTZ R0, R77, R0 ;  /* 0x000000004d007221 */ /* 0x000fe20000010000 */
[----:B----4-:R-:W-:Y:S03]  /*8f70*/  HMMA.16816.F32 R36, R12, R44, R36 ;  /* 0x0000002c0c24723c */ /* 0x010fe60000001824 */
[----:B------:R-:W-:-:S03]  /*8f80*/  FADD.FTZ R0, R23, R0 ;  /* 0x0000000017007221 */ /* 0x000fc60000010000 */
[----:B------:R-:W-:Y:S01]  /*8f90*/  HMMA.16816.F32 R28, R12, R46, R32 ;  /* 0x0000002e0c1c723c */ /* 0x000fe20000001820 */
[----:B------:R-:W4:Y:S01]  /*8fa0*/  LDSM.16.MT88.4 R44, [R135+0x8400] ;  /* 0x00840000872c783b */ /* 0x000f220000004200 */
[----:B------:R-:W-:-:S04]  /*8fb0*/  FADD.FTZ R0, R76, R0 ;  /* 0x000000004c007221 */ /* 0x000fc80000010000 */
[----:B---3--:R-:W-:Y:S01]  /*8fc0*/  HMMA.16816.F32 R24, R12, R48, R24 ;  /* 0x000000300c18723c */ /* 0x008fe20000001818 */
[----:B-1----:R-:W-:Y:S01]  /*8fd0*/  FFMA.FTZ R6, R195, UR5, -R4 ;  /* 0x00000005c3067c23 */ /* 0x002fe20008010804 */
[----:B------:R-:W-:-:S03]  /*8fe0*/  FADD.FTZ R0, R22, R0 ;  /* 0x0000000016007221 */ /* 0x000fc60000010000 */
[----:B------:R1:W3:Y:S01]  /*8ff0*/  MUFU.EX2 R64, R6 ;  /* 0x0000000600407308 */ /* 0x0002e20000000800 */
[----:B------:R-:W-:Y:S01]  /*9000*/  HMMA.16816.F32 R16, R12, R50, R16 ;  /* 0x000000320c10723c */ /* 0x000fe20000001810 */
[----:B------:R-:W-:Y:S01]  /*9010*/  FADD.FTZ R0, R71, R0 ;  /* 0x0000000047007221 */ /* 0x000fe20000010000 */
[----:B------:R-:W5:Y:S03]  /*9020*/  LDSM.16.MT88.4 R48, [R164+0x8400] ;  /* 0x00840000a430783b */ /* 0x000f660000004200 */
[----:B------:R-:W-:Y:S02]  /*9030*/  FADD.FTZ R0, R21, R0 ;  /* 0x0000000015007221 */ /* 0x000fe40000010000 */
[----:B------:R-:W-:Y:S02]  /*9040*/  F2FP.F16.F32.PACK_AB R12, R140, R138 ;  /* 0x0000008a8c0c723e */ /* 0x000fe400000000ff */
[----:B------:R-:W-:Y:S01]  /*9050*/  F2FP.F16.F32.PACK_AB R14, R141, R143 ;  /* 0x0000008f8d0e723e */ /* 0x000fe200000000ff */
[----:B------:R-:W-:-:S04]  /*9060*/  FADD.FTZ R0, R70, R0 ;  /* 0x0000000046007221 */ /* 0x000fc80000010000 */
[----:B------:R-:W-:Y:S01]  /*9070*/  FADD.FTZ R0, R11, R0 ;  /* 0x000000000b007221 */ /* 0x000fe20000010000 */
[----:B-1----:R-:W-:Y:S01]  /*9080*/  FFMA.FTZ R6, R196, UR5, -R4 ;  /* 0x00000005c4067c23 */ /* 0x002fe20008010804 */
[----:B---3--:R-:W-:Y:S02]  /*9090*/  F2FP.F16.F32.PACK_AB R13, R64, R65 ;  /* 0x00000041400d723e */ /* 0x008fe400000000ff */
[----:B------:R-:W-:Y:S01]  /*90a0*/  FADD.FTZ R0, R69, R0 ;  /* 0x0000000045007221 */ /* 0x000fe20000010000 */
[----:B------:R1:W-:Y:S03]  /*90b0*/  MUFU.EX2 R63, R6 ;  /* 0x00000006003f7308 */ /* 0x0003e60000000800 */
[----:B------:R-:W-:Y:S01]  /*90c0*/  FADD.FTZ R0, R10, R0 ;  /* 0x000000000a007221 */ /* 0x000fe20000010000 */
[----:B-1----:R-:W-:-:S04]  /*90d0*/  FFMA.FTZ R6, R198, UR5, -R4 ;  /* 0x00000005c6067c23 */ /* 0x002fc80008010804 */
[----:B------:R1:W3:Y:S02]  /*90e0*/  MUFU.EX2 R62, R6 ;  /* 0x00000006003e7308 */ /* 0x0002e40000000800 */
[--C-:B-1----:R-:W-:Y:S01]  /*90f0*/  FFMA.FTZ R6, R123, UR5, -R5.reuse ;  /* 0x000000057b067c23 */ /* 0x102fe20008010805 */
[----:B---3--:R-:W-:Y:S01]  /*9100*/  F2FP.F16.F32.PACK_AB R15, R62, R63 ;  /* 0x0000003f3e0f723e */ /* 0x008fe200000000ff */
[----:B------:R-:W-:-:S04]  /*9110*/  FFMA.FTZ R5, R127, UR5, -R5 ;  /* 0x000000057f057c23 */ /* 0x000fc80008010805 */
[----:B------:R1:W-:Y:S02]  /*9120*/  MUFU.EX2 R68, R6 ;  /* 0x0000000600447308 */ /* 0x0003e40000000800 */
[C---:B------:R-:W-:Y:S01]  /*9130*/  HMMA.16816.F32 R32, R12.reuse, R56, R36 ;  /* 0x000000380c20723c */ /* 0x040fe20000001824 */
[----:B------:R-:W3:Y:S05]  /*9140*/  LDSM.16.MT88.4 R36, [R164+0x8800] ;  /* 0x00880000a424783b */ /* 0x000eea0000004200 */
[----:B------:R4:W-:Y:S01]  /*9150*/  MUFU.EX2 R242, R5 ;  /* 0x0000000500f27308 */ /* 0x0009e20000000800 */
[C---:B------:R-:W-:Y:S06]  /*9160*/  HMMA.16816.F32 R28, R12.reuse, R58, R28 ;  /* 0x0000003a0c1c723c */ /* 0x040fec000000181c */
[----:B--2---:R-:W-:Y:S01]  /*9170*/  HMMA.16816.F32 R24, R12, R40, R24 ;  /* 0x000000280c18723c */ /* 0x004fe20000001818 */
[----:B-1----:R-:W-:-:S04]  /*9180*/  FFMA.FTZ R6, R199, UR5, -R4 ;  /* 0x00000005c7067c23 */ /* 0x002fc80008010804 */
[----:B------:R1:W-:Y:S01]  /*9190*/  MUFU.EX2 R60, R6 ;  /* 0x00000006003c7308 */ /* 0x0003e20000000800 */
[----:B------:R-:W-:Y:S01]  /*91a0*/  HMMA.16816.F32 R16, R12, R42, R16 ;  /* 0x0000002a0c10723c */ /* 0x000fe20000001810 */
[----:B------:R-:W2:Y:S01]  /*91b0*/  LDSM.16.MT88.4 R40, [R135+0x8c00] ;  /* 0x008c00008728783b */ /* 0x000ea20000004200 */
[----:B----4-:R-:W-:-:S05]  /*91c0*/  FFMA.FTZ R5, R203, UR5, -R4 ;  /* 0x00000005cb057c23 */ /* 0x010fca0008010804 */
[----:B------:R4:W-:Y:S01]  /*91d0*/  MUFU.EX2 R23, R5 ;  /* 0x0000000500177308 */ /* 0x0009e20000000800 */
[----:B------:R-:W-:Y:S02]  /*91e0*/  F2FP.F16.F32.PACK_AB R12, R148, R142 ;  /* 0x0000008e940c723e */ /* 0x000fe400000000ff */
[----:B------:R-:W-:Y:S01]  /*91f0*/  F2FP.F16.F32.PACK_AB R14, R129, R152 ;  /* 0x00000098810e723e */ /* 0x000fe200000000ff */
[----:B-1----:R-:W-:Y:S01]  /*9200*/  FADD.FTZ R6, R232, R2 ;  /* 0x00000002e8067221 */ /* 0x002fe20000010000 */
[----:B------:R-:W-:-:S04]  /*9210*/  FFMA.FTZ R2, R201, UR5, -R4 ;  /* 0x00000005c9027c23 */ /* 0x000fc80008010804 */
[----:B------:R1:W5:Y:S01]  /*9220*/  MUFU.EX2 R61, R2 ;  /* 0x00000002003d7308 */ /* 0x0003620000000800 */
[----:B----4-:R-:W-:-:S07]  /*9230*/  FFMA.FTZ R5, R204, UR5, -R4 ;  /* 0x00000005cc057c23 */ /* 0x010fce0008010804 */
[----:B------:R4:W-:Y:S01]  /*9240*/  MUFU.EX2 R22, R5 ;  /* 0x0000000500167308 */ /* 0x0009e20000000800 */
[----:B-1----:R-:W-:Y:S01]  /*9250*/  FADD.FTZ R2, R233, R6 ;  /* 0x00000006e9027221 */ /* 0x002fe20000010000 */
[----:B------:R-:W-:Y:S01]  /*9260*/  FFMA.FTZ R6, R200, UR5, -R4 ;  /* 0x00000005c8067c23 */ /* 0x000fe20008010804 */
[----:B-----5:R-:W-:Y:S02]  /*9270*/  F2FP.F16.F32.PACK_AB R13, R61, R60 ;  /* 0x0000003c3d0d723e */ /* 0x020fe400000000ff */
[----:B------:R-:W-:-:S03]  /*9280*/  FADD.FTZ R2, R237, R2 ;  /* 0x00000002ed027221 */ /* 0x000fc60000010000 */
[----:B------:R1:W-:Y:S01]  /*9290*/  MUFU.EX2 R57, R6 ;  /* 0x0000000600397308 */ /* 0x0003e20000000800 */
[----:B------:R-:W-:Y:S01]  /*92a0*/  FADD.FTZ R2, R236, R2 ;  /* 0x00000002ec027221 */ /* 0x000fe20000010000 */
[----:B----4-:R-:W-:-:S03]  /*92b0*/  FFMA.FTZ R5, R205, UR5, -R4 ;  /* 0x00000005cd057c23 */ /* 0x010fc60008010804 */
[----:B------:R-:W-:-:S03]  /*92c0*/  FADD.FTZ R2, R238, R2 ;  /* 0x00000002ee027221 */ /* 0x000fc60000010000 */
[----:B------:R4:W-:Y:S01]  /*92d0*/  MUFU.EX2 R21, R5 ;  /* 0x0000000500157308 */ /* 0x0009e20000000800 */
[----:B------:R-:W-:-:S04]  /*92e0*/  FADD.FTZ R2, R240, R2 ;  /* 0x00000002f0027221 */ /* 0x000fc80000010000 */
[----:B------:R-:W-:Y:S01]  /*92f0*/  FADD.FTZ R2, R239, R2 ;  /* 0x00000002ef027221 */ /* 0x000fe20000010000 */
[----:B-1----:R-:W-:-:S03]  /*9300*/  FFMA.FTZ R6, R202, UR5, -R4 ;  /* 0x00000005ca067c23 */ /* 0x002fc60008010804 */
[----:B------:R-:W-:Y:S01]  /*9310*/  FADD.FTZ R2, R243, R2 ;  /* 0x00000002f3027221 */ /* 0x000fe20000010000 */
[----:B------:R-:W1:Y:S03]  /*9320*/  MUFU.EX2 R56, R6 ;  /* 0x0000000600387308 */ /* 0x000e660000000800 */
[----:B------:R-:W-:Y:S01]  /*9330*/  FADD.FTZ R2, R247, R2 ;  /* 0x00000002f7027221 */ /* 0x000fe20000010000 */
[----:B----4-:R-:W-:-:S03]  /*9340*/  FFMA.FTZ R5, R206, UR5, -R4 ;  /* 0x00000005ce057c23 */ /* 0x010fc60008010804 */
[----:B------:R-:W-:Y:S01]  /*9350*/  FADD.FTZ R2, R244, R2 ;  /* 0x00000002f4027221 */ /* 0x000fe20000010000 */
[----:B------:R4:W5:Y:S03]  /*9360*/  MUFU.EX2 R11, R5 ;  /* 0x00000005000b7308 */ /* 0x0009660000000800 */
[----:B------:R-:W-:-:S04]  /*9370*/  FADD.FTZ R2, R248, R2 ;  /* 0x00000002f8027221 */ /* 0x000fc80000010000 */
[----:B------:R-:W-:Y:S01]  /*9380*/  FADD.FTZ R2, R249, R2 ;  /* 0x00000002f9027221 */ /* 0x000fe20000010000 */
[----:B-1----:R-:W-:-:S03]  /*9390*/  F2FP.F16.F32.PACK_AB R15, R56, R57 ;  /* 0x00000039380f723e */ /* 0x002fc600000000ff */
[----:B------:R-:W-:Y:S01]  /*93a0*/  FADD.FTZ R2, R251, R2 ;  /* 0x00000002fb027221 */ /* 0x000fe20000010000 */
[----:B------:R-:W-:-:S03]  /*93b0*/  FFMA.FTZ R6, R209, UR5, -R4 ;  /* 0x00000005d1067c23 */ /* 0x000fc60008010804 */
[----:B------:R-:W-:Y:S01]  /*93c0*/  FADD.FTZ R2, R250, R2 ;  /* 0x00000002fa027221 */ /* 0x000fe20000010000 */
[C---:B------:R-:W-:Y:S01]  /*93d0*/  HMMA.16816.F32 R32, R12.reuse, R44, R32 ;  /* 0x0000002c0c20723c */ /* 0x040fe20000001820 */
[----:B----4-:R-:W-:Y:S02]  /*93e0*/  FFMA.FTZ R5, R207, UR5, -R4 ;  /* 0x00000005cf057c23 */ /* 0x010fe40008010804 */
[----:B------:R-:W-:Y:S01]  /*93f0*/  FADD.FTZ R2, R252, R2 ;  /* 0x00000002fc027221 */ /* 0x000fe20000010000 */
[----:B------:R-:W-:Y:S03]  /*9400*/  MUFU.EX2 R6, R6 ;  /* 0x0000000600067308 */ /* 0x000fe60000000800 */
[----:B------:R-:W-:Y:S01]  /*9410*/  FADD.FTZ R2, R150, R2 ;  /* 0x0000000296027221 */ /* 0x000fe20000010000 */
[----:B------:R-:W-:Y:S01]  /*9420*/  HMMA.16816.F32 R28, R12, R46, R28 ;  /* 0x0000002e0c1c723c */ /* 0x000fe2000000181c */
[----:B------:R-:W-:-:S03]  /*9430*/  F2FP.F16.F32.PACK_AB R150, R242, R68 ;  /* 0x00000044f296723e */ /* 0x000fc600000000ff */
[----:B------:R1:W-:Y:S02]  /*9440*/  MUFU.EX2 R10, R5 ;  /* 0x00000005000a7308 */ /* 0x0003e40000000800 */
[C---:B------:R-:W-:Y:S06]  /*9450*/  HMMA.16816.F32 R24, R12.reuse, R48, R24 ;  /* 0x000000300c18723c */ /* 0x040fec0000001818 */
[----:B------:R-:W-:Y:S07]  /*9460*/  HMMA.16816.F32 R16, R12, R50, R16 ;  /* 0x000000320c10723c */ /* 0x000fee0000001810 */
[----:B------:R-:W-:Y:S01]  /*9470*/  F2FP.F16.F32.PACK_AB R12, R133, R131 ;  /* 0x00000083850c723e */ /* 0x000fe200000000ff */
[----:B-1----:R-:W-:Y:S01]  /*9480*/  FADD.FTZ R5, R137, R2 ;  /* 0x0000000289057221 */ /* 0x002fe20000010000 */
[----:B------:R-:W-:Y:S01]  /*9490*/  FADD.FTZ R2, R7, R0 ;  /* 0x0000000007027221 */ /* 0x000fe20000010000 */
[----:B------:R-:W-:Y:S01]  /*94a0*/  FFMA.FTZ R0, R153, UR5, -R4 ;  /* 0x0000000599007c23 */ /* 0x000fe20008010804 */
[----:B------:R-:W-:Y:S01]  /*94b0*/  F2FP.F16.F32.PACK_AB R13, R22, R23 ;  /* 0x00000017160d723e */ /* 0x000fe200000000ff */
[----:B------:R-:W-:Y:S01]  /*94c0*/  FADD.FTZ R5, R139, R5 ;  /* 0x000000058b057221 */ /* 0x000fe20000010000 */
[----:B------:R-:W-:Y:S01]  /*94d0*/  FADD.FTZ R2, R66, R2 ;  /* 0x0000000242027221 */ /* 0x000fe20000010000 */
[----:B------:R1:W4:Y:S01]  /*94e0*/  MUFU.EX2 R7, R0 ;  /* 0x0000000000077308 */ /* 0x0003220000000800 */
[----:B------:R-:W-:Y:S01]  /*94f0*/  F2FP.F16.F32.PACK_AB R14, R132, R130 ;  /* 0x00000082840e723e */ /* 0x000fe200000000ff */
[----:B------:R-:W-:Y:S01]  /*9500*/  FADD.FTZ R5, R136, R5 ;  /* 0x0000000588057221 */ /* 0x000fe20000010000 */
[----:B-----5:R-:W-:Y:S01]  /*9510*/  F2FP.F16.F32.PACK_AB R15, R11, R21 ;  /* 0x000000150b0f723e */ /* 0x020fe200000000ff */
[----:B------:R-:W-:Y:S01]  /*9520*/  FFMA.FTZ R4, R208, UR5, -R4 ;  /* 0x00000005d0047c23 */ /* 0x000fe20008010804 */
[----:B------:R-:W-:-:S02]  /*9530*/  ULDC.64 UR4, c[0x0][0x218] ;  /* 0x0000860000047ab9 */ /* 0x000fc40000000a00 */
[----:B------:R-:W-:-:S03]  /*9540*/  LEA R185, P0, R75, UR4, 0x1 ;  /* 0x000000044bb97c11 */ /* 0x000fc6000f8008ff */
[----:B------:R-:W5:Y:S01]  /*9550*/  MUFU.EX2 R4, R4 ;  /* 0x0000000400047308 */ /* 0x000f620000000800 */
[C---:B---3--:R-:W-:Y:S01]  /*9560*/  HMMA.16816.F32 R16, R12.reuse, R38, R16 ;  /* 0x000000260c10723c */ /* 0x048fe20000001810 */
[----:B------:R-:W-:Y:S01]  /*9570*/  LEA.HI.X R188, R75, UR5, R74, 0x1, P0 ;  /* 0x000000054bbc7c11 */ /* 0x000fe200080f0c4a */
[----:B-1----:R-:W-:Y:S01]  /*9580*/  FADD.FTZ R0, R67, R2 ;  /* 0x0000000243007221 */ /* 0x002fe20000010000 */
[----:B------:R-:W-:Y:S01]  /*9590*/  FADD.FTZ R2, R138, R5 ;  /* 0x000000058a027221 */ /* 0x000fe20000010000 */
[----:B----4-:R-:W-:Y:S02]  /*95a0*/  F2FP.F16.F32.PACK_AB R149, R7, R10 ;  /* 0x0000000a0795723e */ /* 0x010fe400000000ff */
[C---:B------:R-:W-:Y:S01]  /*95b0*/  HMMA.16816.F32 R136, R12.reuse, R144, R32 ;  /* 0x000000900c88723c */ /* 0x040fe20000001820 */
[----:B------:R-:W-:Y:S01]  /*95c0*/  FADD.FTZ R0, R65, R0 ;  /* 0x0000000041007221 */ /* 0x000fe20000010000 */
[----:B------:R-:W-:Y:S01]  /*95d0*/  FADD.FTZ R2, R140, R2 ;  /* 0x000000028c027221 */ /* 0x000fe20000010000 */
[----:B------:R-:W1:Y:S02]  /*95e0*/  LDSM.16.MT88.4 R32, [R164+0x8c00] ;  /* 0x008c0000a420783b */ /* 0x000e640000004200 */
[----:B------:R-:W-:Y:S01]  /*95f0*/  FADD.FTZ R0, R64, R0 ;  /* 0x0000000040007221 */ /* 0x000fe20000010000 */
[----:B------:R-:W-:Y:S01]  /*9600*/  FADD.FTZ R2, R143, R2 ;  /* 0x000000028f027221 */ /* 0x000fe20000010000 */
[----:B------:R-:W-:Y:S01]  /*9610*/  HMMA.16816.F32 R144, R12, R146, R28 ;  /* 0x000000920c90723c */ /* 0x000fe2000000181c */
[----:B-----5:R-:W-:Y:S01]  /*9620*/  F2FP.F16.F32.PACK_AB R151, R4, R6 ;  /* 0x000000060497723e */ /* 0x020fe200000000ff */
[----:B------:R-:W-:Y:S01]  /*9630*/  FADD.FTZ R0, R63, R0 ;  /* 0x000000003f007221 */ /* 0x000fe20000010000 */
[----:B------:R-:W-:-:S03]  /*9640*/  FADD.FTZ R2, R141, R2 ;  /* 0x000000028d027221 */ /* 0x000fc60000010000 */
[----:B------:R-:W-:Y:S01]  /*9650*/  FADD.FTZ R0, R62, R0 ;  /* 0x000000003e007221 */ /* 0x000fe20000010000 */
[----:B------:R-:W-:Y:S02]  /*9660*/  FADD.FTZ R2, R142, R2 ;  /* 0x000000028e027221 */ /* 0x000fe40000010000 */
[----:B------:R-:W-:Y:S01]  /*9670*/  HMMA.16816.F32 R140, R12, R36, R24 ;  /* 0x000000240c8c723c */ /* 0x000fe20000001818 */
[----:B------:R-:W-:Y:S01]  /*9680*/  FADD.FTZ R0, R60, R0 ;  /* 0x000000003c007221 */ /* 0x000fe20000010000 */
[----:B------:R-:W-:Y:S01]  /*9690*/  FADD.FTZ R2, R148, R2 ;  /* 0x0000000294027221 */ /* 0x000fe20000010000 */
[----:B------:R-:W-:Y:S02]  /*96a0*/  F2FP.F16.F32.PACK_AB R148, R90, R94 ;  /* 0x0000005e5a94723e */ /* 0x000fe400000000ff */
        /* <DEDUP_REMOVED lines=23> */
[----:B------:R-:W-:-:S03]  /*9820*/  FADD.FTZ R242, R242, R2 ;  /* 0x00000002f2f27221 */ /* 0x000fc60000010000 */
[----:B------:R-:W-:Y:S01]  /*9830*/  FADD.FTZ R243, R4, R0 ;  /* 0x0000000004f37221 */ /* 0x000fe20000010000 */
[----:B------:R-:W-:-:S13]  /*9840*/  @!P1 BRA `(.L_x_1234) ;  /* 0x0000006c00589947 */ /* 0x000fda0003800000 */
        /* <DEDUP_REMOVED lines=22> */
[----:B------:R-:W-:Y:S01]  /*99b0*/  IMAD.HI.U32 R0, R5, R0, R4 ;  /* 0x0000000005007227 */ /* 0x000fe200078e0004 */
[----:B------:R-:W-:-:S03]  /*99c0*/  MOV R4, R7 ;  /* 0x0000000700047202 */ /* 0x000fc60000000f00 */
[----:B------:R-:W-:-:S04]  /*99d0*/  IMAD.MOV.U32 R5, RZ, RZ, R2 ;  /* 0x000000ffff057224 */ /* 0x000fc800078e0002 */
        /* <DEDUP_REMOVED lines=14> */
[----:B------:R-:W-:-:S02]  /*9ac0*/  ISETP.NE.AND P1, PT, R13, RZ, PT ;  /* 0x000000ff0d00720c */ /* 0x000fc40003f25270 */
[----:B------:R-:W-:-:S07]  /*9ad0*/  LOP3.LUT R4, RZ, R13, RZ, 0x33, !PT ;  /* 0x0000000dff047212 */ /* 0x000fce00078e33ff */
[----:B------:R-:W-:Y:S02]  /*9ae0*/  @P5 VIADD R2, R2, 0x1 ;  /* 0x0000000102025836 */ /* 0x000fe40000000000 */
[----:B------:R-:W-:Y:S02]  /*9af0*/  @P4 IADD3 R0, R0, 0x1, RZ ;  /* 0x0000000100004810 */ /* 0x000fe40007ffe0ff */
        /* <DEDUP_REMOVED lines=23> */
.L_x_1235:
[----:B------:R-:W-:-:S04]  /*9c70*/  LEA R0, -R72, RZ, 0x8 ;  /* 0x000000ff48007211 */ /* 0x000fc800078e41ff */
[----:B------:R-:W-:-:S07]  /*9c80*/  SHF.R.S32.HI R2, RZ, 0x1f, R0 ;  /* 0x0000001fff027819 */ /* 0x000fce0000011400 */
.L_x_1236:
[----:B------:R-:W-:Y:S01]  /*9c90*/  ULDC UR4, c[0x0][0x2d0] ;  /* 0x0000b40000047ab9 */ /* 0x000fe20000000800 */
[C---:B------:R-:W-:Y:S02]  /*9ca0*/  LEA R52, P1, R0.reuse, R52, 0x1 ;  /* 0x0000003400347211 */ /* 0x040fe400078208ff */
[----:B------:R-:W-:Y:S01]  /*9cb0*/  ISETP.GE.AND P0, PT, R183, UR4, PT ;  /* 0x00000004b7007c0c */ /* 0x000fe2000bf06270 */
[----:B------:R-:W-:Y:S01]  /*9cc0*/  ULDC UR4, c[0x0][0x39c] ;  /* 0x0000e70000047ab9 */ /* 0x000fe20000000800 */
[----:B------:R-:W-:-:S11]  /*9cd0*/  LEA.HI.X R53, R0, R53, R2, 0x1, P1 ;  /* 0x0000003500357211 */ /* 0x000fd600008f0c02 */
[----:B------:R-:W-:Y:S01]  /*9ce0*/  @!P0 IMAD.MOV.U32 R4, RZ, RZ, R52 ;  /* 0x000000ffff048224 */ /* 0x000fe200078e0034 */
[----:B------:R-:W-:Y:S01]  /*9cf0*/  @P0 STS [R184+0x5000], RZ ;  /* 0x005000ffb8000388 */ /* 0x000fe20000000800 */
[----:B------:R-:W-:Y:S01]  /*9d00*/  @!P0 IMAD.MOV.U32 R5, RZ, RZ, R53 ;  /* 0x000000ffff058224 */ /* 0x000fe200078e0035 */
[CC--:B------:R-:W-:Y:S01]  /*9d10*/  @!P0 LEA R17, P3, R72.reuse, R80.reuse, 0x5 ;  /* 0x0000005048118211 */ /* 0x0c0fe200078628ff */
[--C-:B------:R-:W-:Y:S01]  /*9d20*/  @!P0 IMAD.MOV.U32 R82, RZ, RZ, R80.reuse ;  /* 0x000000ffff528224 */ /* 0x100fe200078e0050 */
[----:B------:R-:W-:Y:S01]  /*9d30*/  @P0 STS [R184+0x5004], RZ ;  /* 0x005004ffb8000388 */ /* 0x000fe20000000800 */
[--C-:B------:R-:W-:Y:S01]  /*9d40*/  @!P0 IMAD.MOV.U32 R6, RZ, RZ, R80.reuse ;  /* 0x000000ffff068224 */ /* 0x100fe200078e0050 */
[CC--:B------:R-:W-:Y:S01]  /*9d50*/  @!P0 LEA R18, P1, R72.reuse, R80.reuse, 0x7 ;  /* 0x0000005048128211 */ /* 0x0c0fe200078238ff */
[--C-:B------:R-:W-:Y:S01]  /*9d60*/  @!P0 IMAD.MOV.U32 R7, RZ, RZ, R83.reuse ;  /* 0x000000ffff078224 */ /* 0x100fe200078e0053 */
[----:B------:R-:W-:Y:S01]  /*9d70*/  @P0 STS.64 [R184+0x5008], RZ ;  /* 0x005008ffb8000388 */ /* 0x000fe20000000a00 */
[----:B------:R-:W-:Y:S01]  /*9d80*/  @!P0 IMAD.MOV.U32 R10, RZ, RZ, R80 ;  /* 0x000000ffff0a8224 */ /* 0x000fe200078e0050 */
[C---:B------:R-:W-:Y:S01]  /*9d90*/  @!P0 LEA R19, P2, R72.reuse, R80, 0x6 ;  /* 0x0000005048138211 */ /* 0x040fe200078430ff */
[----:B------:R-:W-:Y:S01]  /*9da0*/  @!P0 IMAD.MOV.U32 R11, RZ, RZ, R83 ;  /* 0x000000ffff0b8224 */ /* 0x000fe200078e0053 */
[----:B------:R-:W-:Y:S01]  /*9db0*/  @!PT LDS RZ, [RZ] ;  /* 0x00000000fffff984 */ /* 0x000fe20000000800 */
[----:B------:R-:W-:Y:S01]  /*9dc0*/  @!PT LDS RZ, [RZ] ;  /* 0x00000000fffff984 */ /* 0x000fe20000000800 */
[----:B------:R-:W-:Y:S01]  /*9dd0*/  @!PT LDS RZ, [RZ] ;  /* 0x00000000fffff984 */ /* 0x000fe20000000800 */
[----:B------:R1:W-:Y:S01]  /*9de0*/  @!P0 LDGSTS.E.BYPASS.LTC128B.128 [R184+0x5000], desc[UR10][R4.64] ;  /* 0x0500000004b88fae */ /* 0x0003e2000b901d4a */
[C---:B------:R-:W-:Y:S01]  /*9df0*/  @!P0 IMAD.WIDE.U32 R6, R72.reuse, 0xc0, R6 ;  /* 0x000000c048068825 */ /* 0x040fe200078e0006 */
[----:B------:R-:W-:-:S02]  /*9e00*/  @!P0 LEA.HI.X R14, R72, R83, R73, 0x5, P3 ;  /* 0x00000053480e8211 */ /* 0x000fc400018f2c49 */
[CC--:B------:R-:W-:Y:S01]  /*9e10*/  @!P0 LEA.HI.X R16, R72.reuse, R83.reuse, R73, 0x7, P1 ;  /* 0x0000005348108211 */ /* 0x0c0fe200008f3c49 */
[C---:B------:R-:W-:Y:S01]  /*9e20*/  @!P0 IMAD.WIDE.U32 R10, R72.reuse, 0xa0, R10 ;  /* 0x000000a0480a8825 */ /* 0x040fe200078e000a */
[----:B------:R-:W-:Y:S01]  /*9e30*/  @!P0 LEA.HI.X R15, R72, R83, R73, 0x6, P2 ;  /* 0x00000053480f8211 */ /* 0x000fe200010f3449 */
[----:B------:R-:W-:Y:S01]  /*9e40*/  @P0 STS.128 [R184+0x5800], RZ ;  /* 0x005800ffb8000388 */ /* 0x000fe20000000c00 */
[C---:B------:R-:W-:Y:S01]  /*9e50*/  @!P0 IADD3 R23, P1, R0.reuse, R6, RZ ;  /* 0x0000000600178210 */ /* 0x040fe20007f3e0ff */
[C---:B------:R-:W-:Y:S01]  /*9e60*/  @!P0 IMAD R26, R73.reuse, 0x60, RZ ;  /* 0x00000060491a8824 */ /* 0x040fe200078e02ff */
[----:B------:R-:W-:Y:S01]  /*9e70*/  @!P0 IADD3 R22, P2, R0, R10, RZ ;  /* 0x0000000a00168210 */ /* 0x000fe20007f5e0ff */
[C---:B------:R-:W-:Y:S02]  /*9e80*/  @!P0 IMAD R24, R73.reuse, 0xc0, RZ ;  /* 0x000000c049188824 */ /* 0x040fe400078e02ff */
[----:B------:R-:W-:Y:S02]  /*9e90*/  @!P0 IMAD R25, R73, 0xa0, RZ ;  /* 0x000000a049198824 */ /* 0x000fe400078e02ff */
[----:B------:R-:W-:Y:S01]  /*9ea0*/  @!P0 IMAD.MOV.U32 R12, RZ, RZ, R80 ;  /* 0x000000ffff0c8224 */ /* 0x000fe200078e0050 */
[C---:B------:R-:W-:Y:S01]  /*9eb0*/  @!P0 IADD3.X R24, R2.reuse, R24, R7, P1, !PT ;  /* 0x0000001802188210 */ /* 0x040fe20000ffe407 */
[----:B------:R-:W-:Y:S01]  /*9ec0*/  @!P0 IMAD.MOV.U32 R13, RZ, RZ, R83 ;  /* 0x000000ffff0d8224 */ /* 0x000fe200078e0053 */
[----:B------:R-:W-:-:S02]  /*9ed0*/  @!P0 IADD3.X R25, R2, R11, R25, P2, !PT ;  /* 0x0000000b02198210 */ /* 0x000fc400017fe419 */
[----:B------:R-:W-:Y:S01]  /*9ee0*/  @!P0 IADD3 R6, P1, R0, R18, RZ ;  /* 0x0000001200068210 */ /* 0x000fe20007f3e0ff */
[----:B------:R-:W-:-:S04]  /*9ef0*/  @!P0 IMAD.WIDE.U32 R12, R72, 0xe0, R12 ;  /* 0x000000e0480c8825 */ /* 0x000fc800078e000c */
[----:B------:R-:W-:Y:S02]  /*9f00*/  @!P0 IMAD.X R11, R2, 0x1, R16, P1 ;  /* 0x00000001020b8824 */ /* 0x000fe400008e0610 */
[----:B-1----:R-:W-:-:S03]  /*9f10*/  @!P0 IMAD.WIDE.U32 R4, R72, 0x60, R82 ;  /* 0x0000006048048825 */ /* 0x002fc600078e0052 */
[----:B------:R-:W-:-:S04]  /*9f20*/  @!P0 IADD3 R21, P3, R0, R4, RZ ;  /* 0x0000000400158210 */ /* 0x000fc80007f7e0ff */
[----:B------:R-:W-:Y:S02]  /*9f30*/  @!P0 IADD3.X R26, R2, R5, R26, P3, !PT ;  /* 0x00000005021a8210 */ /* 0x000fe40001ffe41a */
[C---:B------:R-:W-:Y:S01]  /*9f40*/  @!P0 IADD3 R4, P3, R0.reuse, R17, RZ ;  /* 0x0000001100048210 */ /* 0x040fe20007f7e0ff */
[----:B------:R-:W-:Y:S01]  /*9f50*/  @!P0 IMAD R17, R73, 0xe0, RZ ;  /* 0x000000e049118824 */ /* 0x000fe200078e02ff */
[----:B------:R-:W-:Y:S02]  /*9f60*/  @!P0 IADD3 R5, P2, R0, R19, RZ ;  /* 0x0000001300058210 */ /* 0x000fe40007f5e0ff */
[----:B------:R-:W-:Y:S01]  /*9f70*/  @!P0 LEA R18, P4, R4, UR8, 0x1 ;  /* 0x0000000804128c11 */ /* 0x000fe2000f8808ff */
[----:B------:R-:W-:Y:S01]  /*9f80*/  @!P0 IMAD.X R7, R2, 0x1, R14, P3 ;  /* 0x0000000102078824 */ /* 0x000fe200018e060e */
[----:B------:R-:W-:Y:S01]  /*9f90*/  @!P0 IADD3 R0, P1, R0, R12, RZ ;  /* 0x0000000c00008210 */ /* 0x000fe20007f3e0ff */
[----:B------:R-:W-:Y:S01]  /*9fa0*/  @!P0 IMAD.X R10, R2, 0x1, R15, P2 ;  /* 0x00000001020a8824 */ /* 0x000fe200010e060f */
[----:B------:R-:W-:-:S02]  /*9fb0*/  @!P0 LEA R16, P3, R5, UR8, 0x1 ;  /* 0x0000000805108c11 */ /* 0x000fc4000f8608ff */
[----:B------:R-:W-:Y:S02]  /*9fc0*/  @!P0 LEA.HI.X R19, R4, UR9, R7, 0x1, P4 ;  /* 0x0000000904138c11 */ /* 0x000fe4000a0f0c07 */
[----:B------:R-:W-:Y:S02]  /*9fd0*/  @!P0 LEA R12, P4, R21, UR8, 0x1 ;  /* 0x00000008150c8c11 */ /* 0x000fe4000f8808ff */
[----:B------:R-:W-:Y:S01]  /*9fe0*/  @!P0 LEA R14, P2, R6, UR8, 0x1 ;  /* 0x00000008060e8c11 */ /* 0x000fe2000f8408ff */
[----:B------:R-:W-:Y:S01]  /*9ff0*/  @!PT LDS RZ, [RZ] ;  /* 0x00000000fffff984 */ /* 0x000fe20000000800 */
[----:B------:R-:W-:Y:S01]  /*a000*/  @!PT LDS RZ, [RZ] ;  /* 0x00000000fffff984 */ /* 0x000fe20000000800 */
[----:B------:R-:W-:Y:S01]  /*a010*/  @!PT LDS RZ, [RZ] ;  /* 0x00000000fffff984 */ /* 0x000fe20000000800 */
[----:B------:R-:W-:Y:S01]  /*a020*/  @!P0 LDGSTS.E.BYPASS.LTC128B.128 [R184+0x5800], desc[UR10][R18.64] ;  /* 0x0580000012b88fae */ /* 0x000fe2000b901d4a */
[----:B------:R-:W-:Y:S02]  /*a030*/  @!P0 IADD3.X R2, R2, R13, R17, P1, !PT ;  /* 0x0000000d02028210 */ /* 0x000fe40000ffe411 */
[----:B------:R-:W-:Y:S01]  /*a040*/  @!P0 LEA.HI.X R17, R5, UR9, R10, 0x1, P3 ;  /* 0x0000000905118c11 */ /* 0x000fe200098f0c0a */
[----:B------:R-:W-:Y:S01]  /*a050*/  @P0 STS.128 [R184+0x6000], RZ ;  /* 0x006000ffb8000388 */ /* 0x000fe20000000c00 */
[----:B------:R-:W-:-:S02]  /*a060*/  @!P0 LEA R10, P3, R22, UR8, 0x1 ;  /* 0x00000008160a8c11 */ /* 0x000fc4000f8608ff */
[----:B------:R-:W-:Y:S01]  /*a070*/  @!P0 LEA.HI.X R13, R21, UR9, R26, 0x1, P4 ;  /* 0x00000009150d8c11 */ /* 0x000fe2000a0f0c1a */
[----:B------:R-:W-:Y:S01]  /*a080*/  @!PT LDS RZ, [RZ] ;  /* 0x00000000fffff984 */ /* 0x000fe20000000800 */
[----:B------:R-:W-:Y:S01]  /*a090*/  @!PT LDS RZ, [RZ] ;  /* 0x00000000fffff984 */ /* 0x000fe20000000800 */
[----:B------:R-:W-:Y:S01]  /*a0a0*/  @!PT LDS RZ, [RZ] ;  /* 0x00000000fffff984 */ /* 0x000fe20000000800 */
[----:B------:R-:W-:Y:S01]  /*a0b0*/  @!P0 LDGSTS.E.BYPASS.LTC128B.128 [R184+0x6000], desc[UR10][R16.64] ;  /* 0x0600000010b88fae */ /* 0x000fe2000b901d4a */
[----:B------:R-:W-:Y:S02]  /*a0c0*/  @!P0 LEA.HI.X R15, R6, UR9, R11, 0x1, P2 ;  /* 0x00000009060f8c11 */ /* 0x000fe400090f0c0b */
[C---:B------:R-:W-:Y:S01]  /*a0d0*/  @!P0 LEA R6, P2, R23.reuse, UR8, 0x1 ;  /* 0x0000000817068c11 */ /* 0x040fe2000f8408ff */
[----:B------:R-:W-:Y:S01]  /*a0e0*/  @P0 STS.128 [R184+0x6800], RZ ;  /* 0x006800ffb8000388 */ /* 0x000fe20000000c00 */
[----:B------:R-:W-:Y:S02]  /*a0f0*/  @!P0 LEA R4, P1, R0, UR8, 0x1 ;  /* 0x0000000800048c11 */ /* 0x000fe4000f8208ff */
[----:B------:R-:W-:Y:S01]  /*a100*/  @!P0 LEA.HI.X R11, R22, UR9, R25, 0x1, P3 ;  /* 0x00000009160b8c11 */ /* 0x000fe200098f0c19 */
[----:B------:R-:W-:Y:S01]  /*a110*/  @!PT LDS RZ, [RZ] ;  /* 0x00000000fffff984 */ /* 0x000fe20000000800 */
[----:B------:R-:W-:Y:S01]  /*a120*/  @!PT LDS RZ, [RZ] ;  /* 0x00000000fffff984 */ /* 0x000fe20000000800 */
[----:B------:R-:W-:Y:S01]  /*a130*/  @!PT LDS RZ, [RZ] ;  /* 0x00000000fffff984 */ /* 0x000fe20000000800 */
[----:B------:R-:W-:Y:S01]  /*a140*/  @!P0 LDGSTS.E.BYPASS.LTC128B.128 [R184+0x6800], desc[UR10][R12.64] ;  /* 0x068000000cb88fae */ /* 0x000fe2000b901d4a */
[----:B------:R-:W-:-:S02]  /*a150*/  @!P0 LEA.HI.X R7, R23, UR9, R24, 0x1, P2 ;  /* 0x0000000917078c11 */ /* 0x000fc400090f0c18 */
[----:B------:R-:W-:Y:S01]  /*a160*/  @!P0 LEA.HI.X R5, R0, UR9, R2, 0x1, P1 ;  /* 0x0000000900058c11 */ /* 0x000fe200088f0c02 */
        /* <DEDUP_REMOVED lines=24> */
[----:B------:R-:W-:Y:S04]  /*a2f0*/  LDSM.16.M88.4 R44, [R182] ;  /* 0x00000000b62c783b */ /* 0x000fe80000000200 */
[----:B------:R-:W-:Y:S04]  /*a300*/  LDSM.16.M88.4 R36, [R134+0x1800] ;  /* 0x001800008624783b */ /* 0x000fe80000000200 */
[----:B--2---:R-:W2:Y:S04]  /*a310*/  LDSM.16.M88.4 R4, [R167] ;  /* 0x00000000a704783b */ /* 0x004ea80000000200 */
[----:B------:R-:W3:Y:S04]  /*a320*/  LDSM.16.M88.4 R48, [R181] ;  /* 0x00000000b530783b */ /* 0x000ee80000000200 */
[----:B------:R-:W4:Y:S04]  /*a330*/  LDSM.16.M88.4 R56, [R134+0x1c00] ;  /* 0x001c00008638783b */ /* 0x000f280000000200 */
[----:B------:R-:W-:Y:S01]  /*a340*/  LDSM.16.M88.4 R64, [R134+0x4c00] ;  /* 0x004c00008640783b */ /* 0x000fe20000000200 */
[----:B------:R-:W5:Y:S01]  /*a350*/  S2R R11, SR_TID.X ;  /* 0x00000000000b7919 */ /* 0x000f620000002100 */
[----:B-1----:R-:W-:Y:S02]  /*a360*/  HMMA.16816.F32 R16, R12, R24, RZ ;  /* 0x000000180c10723c */ /* 0x002fe400000018ff */
[----:B------:R-:W0:-:S15]  /*a370*/  LDGDEPBAR ;  /* 0x00000000000079af */ /* 0x000e1e0000000000 */
[----:B------:R-:W-:-:S07]  /*a380*/  NOP ;  /* 0x0000000000007918 */ /* 0x000fce0000000000 */
[----:B--2---:R-:W-:Y:S01]  /*a390*/  HMMA.16816.F32 R32, R4, R28, R16 ;  /* 0x0000001c0420723c */ /* 0x004fe20000001810 */
[----:B-----5:R-:W-:-:S05]  /*a3a0*/  IMAD.SHL.U32 R11, R11, 0x2, RZ ;  /* 0x000000020b0b7824 */ /* 0x020fca00078e00ff */
[----:B------:R-:W-:Y:S01]  /*a3b0*/  HMMA.16816.F32 R16, R12, R26, RZ ;  /* 0x0000001a0c10723c */ /* 0x000fe200000018ff */
[----:B------:R-:W-:-:S05]  /*a3c0*/  LOP3.LUT R11, R11, 0x6, RZ, 0xc0, !PT ;  /* 0x000000060b0b7812 */ /* 0x000fca00078ec0ff */
[----:B------:R-:W-:-:S12]  /*a3d0*/  HMMA.16816.F32 R24, R12, R40, RZ ;  /* 0x000000280c18723c */ /* 0x000fd800000018ff */
[----:B------:R-:W-:Y:S01]  /*a3e0*/  FMUL.FTZ R32, R32, UR4 ;  /* 0x0000000420207c20 */ /* 0x000fe20008410000 */
[----:B------:R-:W-:Y:S01]  /*a3f0*/  FMUL.FTZ R33, R33, UR4 ;  /* 0x0000000421217c20 */ /* 0x000fe20008410000 */
[----:B------:R-:W-:Y:S01]  /*a400*/  FMUL.FTZ R34, R34, UR4 ;  /* 0x0000000422227c20 */ /* 0x000fe20008410000 */
[----:B------:R-:W-:Y:S01]  /*a410*/  FMUL.FTZ R35, R35, UR4 ;  /* 0x0000000423237c20 */ /* 0x000fe20008410000 */
[----:B------:R-:W-:Y:S02]  /*a420*/  MUFU.TANH R100, R32 ;  /* 0x0000002000647308 */ /* 0x000fe40000002400 */
[C---:B------:R-:W-:Y:S06]  /*a430*/  HMMA.16816.F32 R16, R4.reuse, R30, R16 ;  /* 0x0000001e0410723c */ /* 0x040fec0000001810 */
[----:B------:R-:W-:Y:S01]  /*a440*/  HMMA.16816.F32 R28, R4, R44, R24 ;  /* 0x0000002c041c723c */ /* 0x000fe20000001818 */
[----:B------:R-:W-:Y:S05]  /*a450*/  MUFU.TANH R105, R33 ;  /* 0x0000002100697308 */ /* 0x000fea0000002400 */
[----:B------:R-:W-:Y:S01]  /*a460*/  HMMA.16816.F32 R24, R12, R42, RZ ;  /* 0x0000002a0c18723c */ /* 0x000fe200000018ff */
[----:B------:R-:W1:Y:S02]  /*a470*/  LDSM.16.M88.4 R40, [R180] ;  /* 0x00000000b428783b */ /* 0x000e640000000200 */
[----:B------:R-:W-:Y:S08]  /*a480*/  MUFU.TANH R129, R34 ;  /* 0x0000002200817308 */ /* 0x000ff00000002400 */
[----:B------:R2:W-:Y:S01]  /*a490*/  MUFU.TANH R152, R35 ;  /* 0x0000002300987308 */ /* 0x0005e20000002400 */
[----:B------:R-:W-:Y:S01]  /*a4a0*/  FMUL.FTZ R16, R16, UR4 ;  /* 0x0000000410107c20 */ /* 0x000fe20008410000 */
[----:B------:R-:W-:Y:S01]  /*a4b0*/  FMUL.FTZ R17, R17, UR4 ;  /* 0x0000000411117c20 */ /* 0x000fe20008410000 */
[----:B------:R-:W-:Y:S01]  /*a4c0*/  FMUL.FTZ R18, R18, UR4 ;  /* 0x0000000412127c20 */ /* 0x000fe20008410000 */
[----:B------:R-:W-:-:S03]  /*a4d0*/  FMUL.FTZ R0, R19, UR4 ;  /* 0x0000000413007c20 */ /* 0x000fc60008410000 */
[----:B------:R-:W-:Y:S01]  /*a4e0*/  FMUL.FTZ R28, R28, UR4 ;  /* 0x000000041c1c7c20 */ /* 0x000fe20008410000 */
[----:B------:R-:W-:Y:S01]  /*a4f0*/  MUFU.TANH R101, R16 ;  /* 0x0000001000657308 */ /* 0x000fe20000002400 */
[----:B------:R-:W-:Y:S01]  /*a500*/  FMUL.FTZ R29, R29, UR4 ;  /* 0x000000041d1d7c20 */ /* 0x000fe20008410000 */
[----:B------:R-:W-:Y:S01]  /*a510*/  FMUL.FTZ R30, R30, UR4 ;  /* 0x000000041e1e7c20 */ /* 0x000fe20008410000 */
[----:B------:R-:W-:Y:S02]  /*a520*/  FMUL.FTZ R31, R31, UR4 ;  /* 0x000000041f1f7c20 */ /* 0x000fe40008410000 */
[----:B------:R-:W-:Y:S01]  /*a530*/  HMMA.16816.F32 R24, R4, R46, R24 ;  /* 0x0000002e0418723c */ /* 0x000fe20000001818 */
[----:B------:R-:W5:Y:S02]  /*a540*/  LDSM.16.M88.4 R44, [R134+0x2000] ;  /* 0x00200000862c783b */ /* 0x000f640000000200 */
[----:B------:R-:W-:Y:S03]  /*a550*/  MUFU.TANH R99, R17 ;  /* 0x0000001100637308 */ /* 0x000fe60000002400 */
[C---:B--2---:R-:W-:Y:S05]  /*a560*/  HMMA.16816.F32 R32, R12.reuse, R38, RZ ;  /* 0x000000260c20723c */ /* 0x044fea00000018ff */
[----:B------:R2:W-:Y:S08]  /*a570*/  MUFU.TANH R132, R18 ;  /* 0x0000001200847308 */ /* 0x0005f00000002400 */
[----:B------:R-:W-:Y:S05]  /*a580*/  MUFU.TANH R98, R28 ;  /* 0x0000001c00627308 */ /* 0x000fea0000002400 */
[----:B------:R-:W-:Y:S01]  /*a590*/  FMUL.FTZ R24, R24, UR4 ;  /* 0x0000000418187c20 */ /* 0x000fe20008410000 */
[----:B------:R-:W-:Y:S01]  /*a5a0*/  FMUL.FTZ R25, R25, UR4 ;  /* 0x0000000419197c20 */ /* 0x000fe20008410000 */
[----:B------:R-:W-:Y:S01]  /*a5b0*/  FMUL.FTZ R26, R26, UR4 ;  /* 0x000000041a1a7c20 */ /* 0x000fe20008410000 */
[----:B------:R-:W-:Y:S01]  /*a5c0*/  MUFU.TANH R97, R29 ;  /* 0x0000001d00617308 */ /* 0x000fe20000002400 */
[----:B--2---:R-:W-:Y:S01]  /*a5d0*/  HMMA.16816.F32 R16, R12, R36, RZ ;  /* 0x000000240c10723c */ /* 0x004fe200000018ff */
[----:B------:R-:W-:Y:S01]  /*a5e0*/  FMUL.FTZ R27, R27, UR4 ;  /* 0x000000041b1b7c20 */ /* 0x000fe20008410000 */
[----:B------:R-:W2:Y:S04]  /*a5f0*/  LDSM.16.M88.4 R36, [R179] ;  /* 0x00000000b324783b */ /* 0x000ea80000000200 */
[C---:B---3--:R-:W-:Y:S01]  /*a600*/  HMMA.16816.F32 R60, R4.reuse, R50, R32 ;  /* 0x00000032043c723c */ /* 0x048fe20000001820 */
[----:B------:R-:W-:Y:S08]  /*a610*/  MUFU.TANH R130, R30 ;  /* 0x0000001e00827308 */ /* 0x000ff00000002400 */
[----:B------:R3:W-:Y:S08]  /*a620*/  MUFU.TANH R126, R31 ;  /* 0x0000001f007e7308 */ /* 0x0007f00000002400 */
[----:B------:R1:W-:Y:S08]  /*a630*/  MUFU.TANH R131, R0 ;  /* 0x0000000000837308 */ /* 0x0003f00000002400 */
[----:B------:R-:W-:Y:S01]  /*a640*/  MUFU.TANH R96, R24 ;  /* 0x0000001800607308 */ /* 0x000fe20000002400 */
[----:B---3--:R-:W-:Y:S01]  /*a650*/  HMMA.16816.F32 R28, R4, R48, R16 ;  /* 0x00000030041c723c */ /* 0x008fe20000001810 */
[----:B------:R-:W-:Y:S05]  /*a660*/  LDSM.16.M88.4 R48, [R134+0x2800] ;  /* 0x002800008630783b */ /* 0x000fea0000000200 */
[----:B----4-:R-:W-:Y:S01]  /*a670*/  HMMA.16816.F32 R16, R12, R56, RZ ;  /* 0x000000380c10723c */ /* 0x010fe200000018ff */
[----:B------:R-:W-:Y:S08]  /*a680*/  MUFU.TANH R95, R25 ;  /* 0x00000019005f7308 */ /* 0x000ff00000002400 */
[----:B------:R-:W-:Y:S08]  /*a690*/  MUFU.TANH R125, R26 ;  /* 0x0000001a007d7308 */ /* 0x000ff00000002400 */
[----:B------:R3:W-:Y:S01]  /*a6a0*/  MUFU.TANH R124, R27 ;  /* 0x0000001b007c7308 */ /* 0x0007e20000002400 */
[----:B-1----:R-:W-:-:S06]  /*a6b0*/  FMUL.FTZ R0, R28, UR4 ;  /* 0x000000041c007c20 */ /* 0x002fcc0008410000 */
[----:B------:R-:W-:Y:S01]  /*a6c0*/  HMMA.16816.F32 R16, R4, R40, R16 ;  /* 0x000000280410723c */ /* 0x000fe20000001810 */
[----:B------:R1:W-:Y:S05]  /*a6d0*/  MUFU.TANH R94, R0 ;  /* 0x00000000005e7308 */ /* 0x0003ea0000002400 */
[----:B---3--:R-:W-:Y:S01]  /*a6e0*/  HMMA.16816.F32 R24, R12, R58, RZ ;  /* 0x0000003a0c18723c */ /* 0x008fe200000018ff */
[----:B------:R-:W-:Y:S01]  /*a6f0*/  LDSM.16.M88.4 R56, [R134+0x2c00] ;  /* 0x002c00008638783b */ /* 0x000fe20000000200 */
[----:B-1----:R-:W-:-:S04]  /*a700*/  FMUL.FTZ R0, R29, UR4 ;  /* 0x000000041d007c20 */ /* 0x002fc80008410000 */
[----:B------:R1:W-:-:S15]  /*a710*/  MUFU.TANH R93, R0 ;  /* 0x00000000005d7308 */ /* 0x0003de0000002400 */
[----:B------:R-:W-:-:S03]  /*a720*/  NOP ;  /* 0x0000000000007918 */ /* 0x000fc60000000000 */
[----:B------:R-:W-:Y:S01]  /*a730*/  HMMA.16816.F32 R32, R4, R42, R24 ;  /* 0x0000002a0420723c */ /* 0x000fe20000001818 */
[----:B------:R-:W3:Y:S01]  /*a740*/  LDSM.16.M88.4 R40, [R134+0x2400] ;  /* 0x002400008628783b */ /* 0x000ee20000000200 */
[----:B-1----:R-:W-:-:S04]  /*a750*/  FMUL.FTZ R0, R30, UR4 ;  /* 0x000000041e007c20 */ /* 0x002fc80008410000 */
[----:B-----5:R-:W-:Y:S01]  /*a760*/  HMMA.16816.F32 R24, R12, R44, RZ ;  /* 0x0000002c0c18723c */ /* 0x020fe200000018ff */
[----:B------:R1:W-:Y:S02]  /*a770*/  MUFU.TANH R123, R0 ;  /* 0x00000000007b7308 */ /* 0x0003e40000002400 */
[----:B-1----:R-:W-:-:S03]  /*a780*/  FMUL.FTZ R0, R31, UR4 ;  /* 0x000000041f007c20 */ /* 0x002fc60008410000 */
[----:B------:R-:W-:Y:S01]  /*a790*/  HMMA.16816.F32 R28, R12, R46, RZ ;  /* 0x0000002e0c1c723c */ /* 0x000fe200000018ff */
[----:B------:R-:W1:Y:S02]  /*a7a0*/  LDSM.16.M88.4 R44, [R178] ;  /* 0x00000000b22c783b */ /* 0x000e640000000200 */
[----:B------:R4:W-:Y:S02]  /*a7b0*/  MUFU.TANH R122, R0 ;  /* 0x00000000007a7308 */ /* 0x0009e40000002400 */
[----:B----4-:R-:W-:-:S06]  /*a7c0*/  FMUL.FTZ R0, R61, UR4 ;  /* 0x000000043d007c20 */ /* 0x010fcc0008410000 */
[----:B------:R4:W-:Y:S02]  /*a7d0*/  MUFU.TANH R92, R0 ;  /* 0x00000000005c7308 */ /* 0x0009e40000002400 */
[----:B----4-:R-:W-:-:S06]  /*a7e0*/  FMUL.FTZ R0, R62, UR4 ;  /* 0x000000043e007c20 */ /* 0x010fcc0008410000 */
[----:B------:R4:W5:Y:S02]  /*a7f0*/  MUFU.TANH R61, R0 ;  /* 0x00000000003d7308 */ /* 0x0009640000002400 */
[----:B----4-:R-:W-:-:S06]  /*a800*/  FMUL.FTZ R0, R63, UR4 ;  /* 0x000000043f007c20 */ /* 0x010fcc0008410000 */
[----:B------:R4:W-:Y:S02]  /*a810*/  MUFU.TANH R117, R0 ;  /* 0x0000000000757308 */ /* 0x0009e40000002400 */
[----:B----4-:R-:W-:-:S06]  /*a820*/  FMUL.FTZ R0, R16, UR4 ;  /* 0x0000000410007c20 */ /* 0x010fcc0008410000 */
[----:B------:R4:W-:Y:S02]  /*a830*/  MUFU.TANH R91, R0 ;  /* 0x00000000005b7308 */ /* 0x0009e40000002400 */
[----:B----4-:R-:W-:-:S06]  /*a840*/  FMUL.FTZ R0, R17, UR4 ;  /* 0x0000000411007c20 */ /* 0x010fcc0008410000 */
[----:B------:R4:W-:Y:S02]  /*a850*/  MUFU.TANH R88, R0 ;  /* 0x0000000000587308 */ /* 0x0009e40000002400 */
[----:B----4-:R-:W-:-:S06]  /*a860*/  FMUL.FTZ R0, R18, UR4 ;  /* 0x0000000412007c20 */ /* 0x010fcc0008410000 */
[----:B------:R4:W-:Y:S02]  /*a870*/  MUFU.TANH R115, R0 ;  /* 0x0000000000737308 */ /* 0x0009e40000002400 */
[----:B----4-:R-:W-:Y:S02]  /*a880*/  FMUL.FTZ R0, R19, UR4 ;  /* 0x0000000413007c20 */ /* 0x010fe40008410000 */
[----:B--2---:R-:W-:Y:S04]  /*a890*/  HMMA.16816.F32 R16, R4, R36, R24 ;  /* 0x000000240410723c */ /* 0x004fe80000001818 */
[----:B------:R2:W-:Y:S02]  /*a8a0*/  MUFU.TANH R116, R0 ;  /* 0x0000000000747308 */ /* 0x0005e40000002400 */
[----:B---3--:R-:W-:Y:S06]  /*a8b0*/  HMMA.16816.F32 R24, R12, R40, RZ ;  /* 0x000000280c18723c */ /* 0x008fec00000018ff */
[----:B------:R-:W-:Y:S06]  /*a8c0*/  HMMA.16816.F32 R36, R4, R38, R28 ;  /* 0x000000260424723c */ /* 0x000fec000000181c */
[----:B------:R-:W-:Y:S01]  /*a8d0*/  HMMA.16816.F32 R28, R12, R42, RZ ;  /* 0x0000002a0c1c723c */ /* 0x000fe200000018ff */
[----:B--2---:R-:W-:Y:S01]  /*a8e0*/  FMUL.FTZ R0, R32, UR4 ;  /* 0x0000000420007c20 */ /* 0x004fe20008410000 */
[----:B------:R-:W2:Y:S03]  /*a8f0*/  LDSM.16.M88.4 R40, [R177] ;  /* 0x00000000b128783b */ /* 0x000ea60000000200 */
[----:B------:R3:W-:Y:S02]  /*a900*/  MUFU.TANH R90, R0 ;  /* 0x00000000005a7308 */ /* 0x0007e40000002400 */
[----:B---3--:R-:W-:-:S06]  /*a910*/  FMUL.FTZ R0, R33, UR4 ;  /* 0x0000000421007c20 */ /* 0x008fcc0008410000 */
[----:B------:R3:W-:Y:S02]  /*a920*/  MUFU.TANH R89, R0 ;  /* 0x0000000000597308 */ /* 0x0007e40000002400 */
[----:B---3--:R-:W-:-:S06]  /*a930*/  FMUL.FTZ R0, R34, UR4 ;  /* 0x0000000422007c20 */ /* 0x008fcc0008410000 */
[----:B------:R3:W-:Y:S02]  /*a940*/  MUFU.TANH R121, R0 ;  /* 0x0000000000797308 */ /* 0x0007e40000002400 */
[----:B---3--:R-:W-:Y:S02]  /*a950*/  FMUL.FTZ R0, R35, UR4 ;  /* 0x0000000423007c20 */ /* 0x008fe40008410000 */
[----:B-1----:R-:W-:Y:S04]  /*a960*/  HMMA.16816.F32 R32, R4, R46, R28 ;  /* 0x0000002e0420723c */ /* 0x002fe8000000181c */
[----:B------:R1:W-:Y:S02]  /*a970*/  MUFU.TANH R119, R0 ;  /* 0x0000000000777308 */ /* 0x0003e40000002400 */
[----:B------:R-:W-:Y:S01]  /*a980*/  HMMA.16816.F32 R28, R12, R50, RZ ;  /* 0x000000320c1c723c */ /* 0x000fe200000018ff */
[----:B-1----:R-:W-:-:S05]  /*a990*/  FMUL.FTZ R0, R16, UR4 ;  /* 0x0000000410007c20 */ /* 0x002fca0008410000 */
[----:B------:R1:W-:Y:S02]  /*a9a0*/  MUFU.TANH R87, R0 ;  /* 0x0000000000577308 */ /* 0x0003e40000002400 */
[----:B-1----:R-:W-:-:S06]  /*a9b0*/  FMUL.FTZ R0, R17, UR4 ;  /* 0x0000000411007c20 */ /* 0x002fcc0008410000 */
[----:B------:R1:W-:Y:S02]  /*a9c0*/  MUFU.TANH R83, R0 ;  /* 0x0000000000537308 */ /* 0x0003e40000002400 */
[----:B-1----:R-:W-:-:S06]  /*a9d0*/  FMUL.FTZ R0, R18, UR4 ;  /* 0x0000000412007c20 */ /* 0x002fcc0008410000 */
[----:B------:R1:W-:Y:S02]  /*a9e0*/  MUFU.TANH R118, R0 ;  /* 0x0000000000767308 */ /* 0x0003e40000002400 */
[----:B-1----:R-:W-:Y:S02]  /*a9f0*/  FMUL.FTZ R0, R19, UR4 ;  /* 0x0000000413007c20 */ /* 0x002fe40008410000 */
[----:B------:R-:W-:Y:S01]  /*aa00*/  HMMA.16816.F32 R16, R4, R44, R24 ;  /* 0x0000002c0410723c */ /* 0x000fe20000001818 */
[----:B------:R-:W1:Y:S03]  /*aa10*/  LDSM.16.M88.4 R44, [R176] ;  /* 0x00000000b02c783b */ /* 0x000e660000000200 */
[----:B------:R3:W-:Y:S02]  /*aa20*/  MUFU.TANH R128, R0 ;  /* 0x0000000000807308 */ /* 0x0007e40000002400 */
[----:B------:R-:W-:Y:S01]  /*aa30*/  HMMA.16816.F32 R24, R12, R48, RZ ;  /* 0x000000300c18723c */ /* 0x000fe200000018ff */
[----:B------:R-:W4:Y:S01]  /*aa40*/  LDSM.16.M88.4 R48, [R134+0x3000] ;  /* 0x003000008630783b */ /* 0x000f220000000200 */
[----:B---3--:R-:W-:-:S04]  /*aa50*/  FMUL.FTZ R0, R36, UR4 ;  /* 0x0000000424007c20 */ /* 0x008fc80008410000 */
[----:B------:R3:W-:Y:S02]  /*aa60*/  MUFU.TANH R85, R0 ;  /* 0x0000000000557308 */ /* 0x0007e40000002400 */
[----:B---3--:R-:W-:-:S06]  /*aa70*/  FMUL.FTZ R0, R37, UR4 ;  /* 0x0000000425007c20 */ /* 0x008fcc0008410000 */
[----:B------:R3:W-:Y:S02]  /*aa80*/  MUFU.TANH R84, R0 ;  /* 0x0000000000547308 */ /* 0x0007e40000002400 */
[----:B---3--:R-:W-:-:S06]  /*aa90*/  FMUL.FTZ R0, R38, UR4 ;  /* 0x0000000426007c20 */ /* 0x008fcc0008410000 */
[----:B------:R3:W-:Y:S02]  /*aaa0*/  MUFU.TANH R133, R0 ;  /* 0x0000000000857308 */ /* 0x0007e40000002400 */
[----:B---3--:R-:W-:Y:S02]  /*aab0*/  FMUL.FTZ R0, R39, UR4 ;  /* 0x0000000427007c20 */ /* 0x008fe40008410000 */
[----:B--2---:R-:W-:Y:S04]  /*aac0*/  HMMA.16816.F32 R36, R4, R42, R28 ;  /* 0x0000002a0424723c */ /* 0x004fe8000000181c */
[----:B------:R2:W-:Y:S02]  /*aad0*/  MUFU.TANH R154, R0 ;  /* 0x00000000009a7308 */ /* 0x0005e40000002400 */
[----:B------:R-:W-:Y:S01]  /*aae0*/  HMMA.16816.F32 R28, R12, R56, RZ ;  /* 0x000000380c1c723c */ /* 0x000fe200000018ff */
[----:B--2---:R-:W-:-:S05]  /*aaf0*/  FMUL.FTZ R0, R16, UR4 ;  /* 0x0000000410007c20 */ /* 0x004fca0008410000 */
[----:B------:R2:W-:Y:S02]  /*ab00*/  MUFU.TANH R86, R0 ;  /* 0x0000000000567308 */ /* 0x0005e40000002400 */
[----:B--2---:R-:W-:-:S06]  /*ab10*/  FMUL.FTZ R0, R17, UR4 ;  /* 0x0000000411007c20 */ /* 0x004fcc0008410000 */
[----:B------:R2:W-:Y:S02]  /*ab20*/  MUFU.TANH R80, R0 ;  /* 0x0000000000507308 */ /* 0x0005e40000002400 */
[----:B--2---:R-:W-:-:S06]  /*ab30*/  FMUL.FTZ R0, R18, UR4 ;  /* 0x0000000412007c20 */ /* 0x004fcc0008410000 */
[----:B------:R2:W-:Y:S02]  /*ab40*/  MUFU.TANH R153, R0 ;  /* 0x0000000000997308 */ /* 0x0005e40000002400 */
[----:B--2---:R-:W-:Y:S02]  /*ab50*/  FMUL.FTZ R0, R19, UR4 ;  /* 0x0000000413007c20 */ /* 0x004fe40008410000 */
[----:B------:R-:W-:Y:S01]  /*ab60*/  HMMA.16816.F32 R16, R4, R40, R24 ;  /* 0x000000280410723c */ /* 0x000fe20000001818 */
[----:B------:R-:W2:Y:S03]  /*ab70*/  LDSM.16.M88.4 R40, [R175] ;  /* 0x00000000af28783b */ /* 0x000ea60000000200 */
[----:B------:R3:W-:Y:S02]  /*ab80*/  MUFU.TANH R156, R0 ;  /* 0x00000000009c7308 */ /* 0x0007e40000002400 */
[----:B------:R-:W-:Y:S01]  /*ab90*/  HMMA.16816.F32 R24, R12, R58, RZ ;  /* 0x0000003a0c18723c */ /* 0x000fe200000018ff */
[----:B------:R-:W-:Y:S01]  /*aba0*/  LDSM.16.M88.4 R56, [R168] ;  /* 0x00000000a838783b */ /* 0x000fe20000000200 */
[----:B---3--:R-:W-:-:S04]  /*abb0*/  FMUL.FTZ R0, R32, UR4 ;  /* 0x0000000420007c20 */ /* 0x008fc80008410000 */
        /* <DEDUP_REMOVED lines=8> */
[----:B----4-:R-:W-:Y:S01]  /*ac40*/  HMMA.16816.F32 R28, R12, R48, RZ ;  /* 0x000000300c1c723c */ /* 0x010fe200000018ff */
        /* <DEDUP_REMOVED lines=8> */
[----:B------:R-:W1:Y:S03]  /*acd0*/  LDSM.16.M88.4 R44, [R134+0x3400] ;  /* 0x00340000862c783b */ /* 0x000e660000000200 */
[----:B------:R3:W-:Y:S02]  /*ace0*/  MUFU.TANH R163, R0 ;  /* 0x0000000000a37308 */ /* 0x0007e40000002400 */
[----:B------:R-:W-:Y:S01]  /*acf0*/  HMMA.16816.F32 R24, R12, R50, RZ ;  /* 0x000000320c18723c */ /* 0x000fe200000018ff */
[----:B---3--:R-:W-:-:S05]  /*ad00*/  FMUL.FTZ R0, R36, UR4 ;  /* 0x0000000424007c20 */ /* 0x008fca0008410000 */
[----:B------:R3:W-:Y:S02]  /*ad10*/  MUFU.TANH R71, R0 ;  /* 0x0000000000477308 */ /* 0x0007e40000002400 */
[----:B---3--:R-:W-:-:S06]  /*ad20*/  FMUL.FTZ R0, R37, UR4 ;  /* 0x0000000425007c20 */ /* 0x008fcc0008410000 */
[----:B------:R3:W-:Y:S02]  /*ad30*/  MUFU.TANH R73, R0 ;  /* 0x0000000000497308 */ /* 0x0007e40000002400 */
[----:B---3--:R-:W-:-:S06]  /*ad40*/  FMUL.FTZ R0, R38, UR4 ;  /* 0x0000000426007c20 */ /* 0x008fcc0008410000 */
[----:B------:R3:W-:Y:S02]  /*ad50*/  MUFU.TANH R186, R0 ;  /* 0x0000000000ba7308 */ /* 0x0007e40000002400 */
[----:B---3--:R-:W-:Y:S02]  /*ad60*/  FMUL.FTZ R0, R39, UR4 ;  /* 0x0000000427007c20 */ /* 0x008fe40008410000 */
[----:B------:R-:W3:Y:S04]  /*ad70*/  LDSM.16.M88.4 R36, [R174] ;  /* 0x00000000ae24783b */ /* 0x000ee80000000200 */
        /* <DEDUP_REMOVED lines=8> */
[C---:B--2---:R-:W-:Y:S04]  /*ae00*/  HMMA.16816.F32 R32, R4.reuse, R40, R28 ;  /* 0x000000280420723c */ /* 0x044fe8000000181c */
[----:B------:R2:W-:Y:S02]  /*ae10*/  MUFU.TANH R191, R0 ;  /* 0x0000000000bf7308 */ /* 0x0005e40000002400 */
[----:B------:R-:W-:Y:S01]  /*ae20*/  HMMA.16816.F32 R28, R4, R42, R24 ;  /* 0x0000002a041c723c */ /* 0x000fe20000001818 */
[----:B------:R-:W-:Y:S05]  /*ae30*/  LDSM.16.M88.4 R40, [R173] ;  /* 0x00000000ad28783b */ /* 0x000fea0000000200 */
[----:B-1----:R-:W-:Y:S01]  /*ae40*/  HMMA.16816.F32 R24, R12, R44, RZ ;  /* 0x0000002c0c18723c */ /* 0x002fe200000018ff */
[----:B--2---:R-:W-:-:S04]  /*ae50*/  FMUL.FTZ R0, R16, UR4 ;  /* 0x0000000410007c20 */ /* 0x004fc80008410000 */
[----:B------:R1:W-:-:S15]  /*ae60*/  MUFU.TANH R68, R0 ;  /* 0x0000000000447308 */ /* 0x0003de0000002400 */
[----:B------:R-:W-:-:S04]  /*ae70*/  NOP ;  /* 0x0000000000007918 */ /* 0x000fc80000000000 */
[----:B---3--:R-:W-:Y:S01]  /*ae80*/  HMMA.16816.F32 R24, R4, R36, R24 ;  /* 0x000000240418723c */ /* 0x008fe20000001818 */
[----:B-1----:R-:W-:-:S04]  /*ae90*/  FMUL.FTZ R0, R17, UR4 ;  /* 0x0000000411007c20 */ /* 0x002fc80008410000 */
[----:B------:R1:W-:Y:S02]  /*aea0*/  MUFU.TANH R205, R0 ;  /* 0x0000000000cd7308 */ /* 0x0003e40000002400 */
[----:B-1----:R-:W-:-:S06]  /*aeb0*/  FMUL.FTZ R0, R18, UR4 ;  /* 0x0000000412007c20 */ /* 0x002fcc0008410000 */
[----:B------:R1:W-:Y:S02]  /*aec0*/  MUFU.TANH R194, R0 ;  /* 0x0000000000c27308 */ /* 0x0003e40000002400 */
[----:B-1----:R-:W-:Y:S02]  /*aed0*/  FMUL.FTZ R0, R19, UR4 ;  /* 0x0000000413007c20 */ /* 0x002fe40008410000 */
[----:B------:R-:W-:Y:S04]  /*aee0*/  HMMA.16816.F32 R16, R12, R66, RZ ;  /* 0x000000420c10723c */ /* 0x000fe800000018ff */
[----:B------:R1:W-:Y:S02]  /*aef0*/  MUFU.TANH R195, R0 ;  /* 0x0000000000c37308 */ /* 0x0003e40000002400 */
[----:B-1----:R-:W-:-:S06]  /*af00*/  FMUL.FTZ R0, R32, UR4 ;  /* 0x0000000420007c20 */ /* 0x002fcc0008410000 */
[----:B------:R1:W-:-:S12]  /*af10*/  MUFU.TANH R196, R0 ;  /* 0x0000000000c47308 */ /* 0x0003d80000002400 */
[----:B------:R-:W-:Y:S06]  /*af20*/  HMMA.16816.F32 R48, R4, R58, R16 ;  /* 0x0000003a0430723c */ /* 0x000fec0000001810 */
[----:B------:R-:W-:Y:S01]  /*af30*/  HMMA.16816.F32 R16, R12, R46, RZ ;  /* 0x0000002e0c10723c */ /* 0x000fe200000018ff */
[----:B------:R-:W-:Y:S01]  /*af40*/  LDSM.16.M88.4 R44, [R172] ;  /* 0x00000000ac2c783b */ /* 0x000fe20000000200 */
[----:B-1----:R-:W-:-:S04]  /*af50*/  FMUL.FTZ R0, R33, UR4 ;  /* 0x0000000421007c20 */ /* 0x002fc80008410000 */
[----:B------:R1:W-:-:S12]  /*af60*/  MUFU.TANH R69, R0 ;  /* 0x0000000000457308 */ /* 0x0003d80000002400 */
[----:B------:R-:W-:Y:S01]  /*af70*/  FMUL.FTZ R21, R51, UR4 ;  /* 0x0000000433157c20 */ /* 0x000fe20008410000 */
[----:B------:R-:W-:-:S03]  /*af80*/  FMUL.FTZ R2, R49, UR4 ;  /* 0x0000000431027c20 */ /* 0x000fc60008410000 */
[----:B------:R2:W-:Y:S08]  /*af90*/  MUFU.TANH R22, R21 ;  /* 0x0000001500167308 */ /* 0x0005f00000002400 */
[----:B------:R-:W3:Y:S01]  /*afa0*/  MUFU.TANH R23, R2 ;  /* 0x0000000200177308 */ /* 0x000ee20000002400 */
[----:B-1----:R-:W-:-:S07]  /*afb0*/  FMUL.FTZ R0, R34, UR4 ;  /* 0x0000000422007c20 */ /* 0x002fce0008410000 */
[----:B------:R1:W-:Y:S01]  /*afc0*/  MUFU.TANH R197, R0 ;  /* 0x0000000000c57308 */ /* 0x0003e20000002400 */
[----:B--2---:R-:W-:-:S07]  /*afd0*/  FMUL.FTZ R21, R25, UR4 ;  /* 0x0000000419157c20 */ /* 0x004fce0008410000 */
[----:B------:R2:W-:Y:S01]  /*afe0*/  MUFU.TANH R202, R21 ;  /* 0x0000001500ca7308 */ /* 0x0005e20000002400 */
[----:B-1----:R-:W-:Y:S02]  /*aff0*/  FMUL.FTZ R0, R35, UR4 ;  /* 0x0000000423007c20 */ /* 0x002fe40008410000 */
[----:B------:R-:W1:Y:S05]  /*b000*/  LDSM.16.M88.4 R32, [R134+0x3800] ;  /* 0x003800008620783b */ /* 0x000e6a0000000200 */
[----:B------:R4:W3:Y:S01]  /*b010*/  MUFU.TANH R204, R0 ;  /* 0x0000000000cc7308 */ /* 0x0008e20000002400 */
[----:B--2---:R-:W-:-:S07]  /*b020*/  FMUL.FTZ R21, R27, UR4 ;  /* 0x000000041b157c20 */ /* 0x004fce0008410000 */
[----:B------:R-:W-:Y:S01]  /*b030*/  MUFU.TANH R199, R21 ;  /* 0x0000001500c77308 */ /* 0x000fe20000002400 */
[----:B----4-:R-:W-:-:S07]  /*b040*/  FMUL.FTZ R0, R28, UR4 ;  /* 0x000000041c007c20 */ /* 0x010fce0008410000 */
[----:B------:R2:W4:Y:S02]  /*b050*/  MUFU.TANH R203, R0 ;  /* 0x0000000000cb7308 */ /* 0x0005240000002400 */
[----:B--2---:R-:W-:-:S06]  /*b060*/  FMUL.FTZ R0, R29, UR4 ;  /* 0x000000041d007c20 */ /* 0x004fcc0008410000 */
[----:B------:R2:W-:Y:S02]  /*b070*/  MUFU.TANH R63, R0 ;  /* 0x00000000003f7308 */ /* 0x0005e40000002400 */
[----:B--2---:R-:W-:-:S06]  /*b080*/  FMUL.FTZ R0, R30, UR4 ;  /* 0x000000041e007c20 */ /* 0x004fcc0008410000 */
[----:B------:R2:W-:Y:S02]  /*b090*/  MUFU.TANH R198, R0 ;  /* 0x0000000000c67308 */ /* 0x0005e40000002400 */
[----:B--2---:R-:W-:Y:S02]  /*b0a0*/  FMUL.FTZ R0, R31, UR4 ;  /* 0x000000041f007c20 */ /* 0x004fe40008410000 */
[----:B------:R-:W-:Y:S01]  /*b0b0*/  HMMA.16816.F32 R28, R4, R38, R16 ;  /* 0x00000026041c723c */ /* 0x000fe20000001810 */
[----:B------:R-:W2:Y:S03]  /*b0c0*/  LDSM.16.M88.4 R36, [R134+0x3c00] ;  /* 0x003c00008624783b */ /* 0x000ea60000000200 */
[----:B------:R5:W4:Y:S02]  /*b0d0*/  MUFU.TANH R200, R0 ;  /* 0x0000000000c87308 */ /* 0x000b240000002400 */
[----:B-1----:R-:W-:Y:S01]  /*b0e0*/  HMMA.16816.F32 R16, R12, R32, RZ ;  /* 0x000000200c10723c */ /* 0x002fe200000018ff */
[----:B-----5:R-:W-:-:S05]  /*b0f0*/  FMUL.FTZ R0, R24, UR4 ;  /* 0x0000000418007c20 */ /* 0x020fca0008410000 */
[----:B------:R1:W5:-:S12]  /*b100*/  MUFU.TANH R201, R0 ;  /* 0x0000000000c97308 */ /* 0x0003580000002400 */
[----:B------:R-:W-:-:S04]  /*b110*/  FMUL.FTZ R21, R29, UR4 ;  /* 0x000000041d157c20 */ /* 0x000fc80008410000 */
[----:B------:R3:W-:Y:S01]  /*b120*/  MUFU.TANH R189, R21 ;  /* 0x0000001500bd7308 */ /* 0x0007e20000002400 */
[----:B-1----:R-:W-:-:S05]  /*b130*/  IMAD.SHL.U32 R0, R241, 0x100, RZ ;  /* 0x00000100f1007824 */ /* 0x002fca00078e00ff */
[C-C-:B------:R-:W-:Y:S02]  /*b140*/  LOP3.LUT R10, R0.reuse, 0x28, R11.reuse, 0xfe, !PT ;  /* 0x00000028000a7812 */ /* 0x140fe400078efe0b */
[----:B------:R-:W-:Y:S01]  /*b150*/  LOP3.LUT R2, R0, 0xf9, R11, 0xfe, !PT ;  /* 0x000000f900027812 */ /* 0x000fe200078efe0b */
[----:B---3--:R-:W-:Y:S01]  /*b160*/  FMUL.FTZ R21, R30, UR4 ;  /* 0x000000041e157c20 */ /* 0x008fe20008410000 */
[----:B------:R-:W-:Y:S02]  /*b170*/  ISETP.GE.AND P2, PT, R10, R8, PT ;  /* 0x000000080a00720c */ /* 0x000fe40003f46270 */
[----:B------:R-:W-:Y:S01]  /*b180*/  LOP3.LUT R10, R0, R11, RZ, 0xfc, !PT ;  /* 0x0000000b000a7212 */ /* 0x000fe200078efcff */
[----:B------:R-:W-:Y:S01]  /*b190*/  MUFU.TANH R62, R21 ;  /* 0x00000015003e7308 */ /* 0x000fe20000002400 */
[-C--:B------:R-:W-:Y:S02]  /*b1a0*/  ISETP.GE.AND P4, PT, R2, R9.reuse, PT ;  /* 0x000000090200720c */ /* 0x080fe40003f86270 */
[----:B------:R-:W-:-:S02]  /*b1b0*/  ISETP.GE.AND P1, PT, R10, R9, PT ;  /* 0x000000090a00720c */ /* 0x000fc40003f26270 */
[-C--:B------:R-:W-:Y:S01]  /*b1c0*/  ISETP.GE.AND P3, PT, R10, R8.reuse, PT ;  /* 0x000000080a00720c */ /* 0x080fe20003f66270 */
[----:B------:R-:W-:Y:S01]  /*b1d0*/  FMUL.FTZ R10, R26, UR4 ;  /* 0x000000041a0a7c20 */ /* 0x000fe20008410000 */
[----:B------:R-:W-:Y:S01]  /*b1e0*/  ISETP.GE.AND P5, PT, R2, R8, PT ;  /* 0x000000080200720c */ /* 0x000fe20003fa6270 */
[----:B------:R-:W-:Y:S01]  /*b1f0*/  HMMA.16816.F32 R24, R4, R40, R16 ;  /* 0x000000280418723c */ /* 0x000fe20000001810 */
[----:B------:R-:W-:Y:S01]  /*b200*/  LOP3.LUT R2, R0, 0x1, R11, 0xfe, !PT ;  /* 0x0000000100027812 */ /* 0x000fe200078efe0b */
[----:B------:R1:W3:Y:S01]  /*b210*/  MUFU.TANH R59, R10 ;  /* 0x0000000a003b7308 */ /* 0x0002e20000002400 */
[----:B------:R-:W-:Y:S02]  /*b220*/  FSEL R158, R61, -INF , !P2 ;  /* 0xff8000003d9e7808 */ /* 0x000fe40005000000 */
[----:B------:R-:W-:Y:S01]  /*b230*/  FSEL R209, R23, -INF , !P4 ;  /* 0xff80000017d17808 */ /* 0x000fe20006000000 */
[----:B------:R-:W-:Y:S01]  /*b240*/  HMMA.16816.F32 R16, R12, R34, RZ ;  /* 0x000000220c10723c */ /* 0x000fe200000018ff */
[----:B------:R-:W-:Y:S01]  /*b250*/  FSEL R211, R22, -INF , !P5 ;  /* 0xff80000016d37808 */ /* 0x000fe20006800000 */
[----:B------:R-:W4:Y:S01]  /*b260*/  LDSM.16.M88.4 R32, [R134+0x4000] ;  /* 0x004000008620783b */ /* 0x000f220000000200 */
[----:B------:R-:W-:-:S02]  /*b270*/  FSEL R100, R100, -INF , !P1 ;  /* 0xff80000064647808 */ /* 0x000fc40004800000 */
[C---:B------:R-:W-:Y:S02]  /*b280*/  ISETP.GE.AND P2, PT, R2.reuse, R9, PT ;  /* 0x000000090200720c */ /* 0x040fe40003f46270 */
[----:B------:R-:W-:Y:S02]  /*b290*/  ISETP.GE.AND P4, PT, R2, R8, PT ;  /* 0x000000080200720c */ /* 0x000fe40003f86270 */
[C-C-:B------:R-:W-:Y:S02]  /*b2a0*/  LOP3.LUT R2, R0.reuse, 0x9, R11.reuse, 0xfe, !PT ;  /* 0x0000000900027812 */ /* 0x140fe400078efe0b */
[----:B------:R-:W-:Y:S02]  /*b2b0*/  FSEL R105, R105, -INF , !P2 ;  /* 0xff80000069697808 */ /* 0x000fe40005000000 */
[----:B-1----:R-:W-:Y:S02]  /*b2c0*/  LOP3.LUT R10, R0, 0x8, R11, 0xfe, !PT ;  /* 0x00000008000a7812 */ /* 0x002fe400078efe0b */
[----:B------:R-:W-:-:S02]  /*b2d0*/  FSEL R152, R152, -INF , !P4 ;  /* 0xff80000098987808 */ /* 0x000fc40006000000 */
[CC--:B------:R-:W-:Y:S01]  /*b2e0*/  ISETP.GE.AND P5, PT, R10.reuse, R9.reuse, PT ;  /* 0x000000090a00720c */ /* 0x0c0fe20003fa6270 */
[----:B------:R-:W-:Y:S01]  /*b2f0*/  FMUL.FTZ R21, R25, UR4 ;  /* 0x0000000419157c20 */ /* 0x000fe20008410000 */
[-C--:B------:R-:W-:Y:S02]  /*b300*/  ISETP.GE.AND P1, PT, R10, R8.reuse, PT ;  /* 0x000000080a00720c */ /* 0x080fe40003f26270 */
[----:B------:R-:W-:Y:S01]  /*b310*/  LOP3.LUT R10, R0, 0x10, R11, 0xfe, !PT ;  /* 0x00000010000a7812 */ /* 0x000fe200078efe0b */
[----:B------:R1:W-:Y:S01]  /*b320*/  MUFU.TANH R162, R21 ;  /* 0x0000001500a27308 */ /* 0x0003e20000002400 */
[----:B------:R-:W-:Y:S02]  /*b330*/  FSEL R101, R101, -INF , !P5 ;  /* 0xff80000065657808 */ /* 0x000fe40006800000 */
[----:B------:R-:W-:Y:S02]  /*b340*/  ISETP.GE.AND P2, PT, R2, R8, PT ;  /* 0x000000080200720c */ /* 0x000fe40003f46270 */
[----:B------:R-:W-:-:S02]  /*b350*/  ISETP.GE.AND P4, PT, R10, R9, PT ;  /* 0x000000090a00720c */ /* 0x000fc40003f86270 */
[-C--:B------:R-:W-:Y:S02]  /*b360*/  ISETP.GE.AND P5, PT, R10, R8.reuse, PT ;  /* 0x000000080a00720c */ /* 0x080fe40003fa6270 */
[----:B------:R-:W-:Y:S02]  /*b370*/  LOP3.LUT R10, R0, 0x18, R11, 0xfe, !PT ;  /* 0x00000018000a7812 */ /* 0x000fe400078efe0b */
[----:B------:R-:W-:Y:S02]  /*b380*/  FSEL R129, R129, -INF , !P3 ;  /* 0xff80000081817808 */ /* 0x000fe40005800000 */
[----:B------:R-:W-:Y:S02]  /*b390*/  FSEL R131, R131, -INF , !P2 ;  /* 0xff80000083837808 */ /* 0x000fe40005000000 */
[----:B------:R-:W-:Y:S02]  /*b3a0*/  FSEL R98, R98, -INF , !P4 ;  /* 0xff80000062627808 */ /* 0x000fe40006000000 */
[-C--:B------:R-:W-:Y:S01]  /*b3b0*/  ISETP.GE.AND P3, PT, R2, R9.reuse, PT ;  /* 0x000000090200720c */ /* 0x080fe20003f66270 */
[----:B------:R-:W-:Y:S01]  /*b3c0*/  FMUL.FTZ R2, R28, UR4 ;  /* 0x000000041c027c20 */ /* 0x000fe20008410000 */
[C---:B------:R-:W-:Y:S01]  /*b3d0*/  ISETP.GE.AND P2, PT, R10.reuse, R9, PT ;  /* 0x000000090a00720c */ /* 0x040fe20003f46270 */
[----:B-1----:R-:W-:Y:S01]  /*b3e0*/  FMUL.FTZ R21, R27, UR4 ;  /* 0x000000041b157c20 */ /* 0x002fe20008410000 */
[----:B------:R-:W-:Y:S01]  /*b3f0*/  ISETP.GE.AND P4, PT, R10, R8, PT ;  /* 0x000000080a00720c */ /* 0x000fe20003f86270 */
[----:B------:R-:W-:Y:S01]  /*b400*/  FMUL.FTZ R10, R31, UR4 ;  /* 0x000000041f0a7c20 */ /* 0x000fe20008410000 */
[----:B------:R1:W3:Y:S01]  /*b410*/  MUFU.TANH R58, R2 ;  /* 0x00000002003a7308 */ /* 0x0002e20000002400 */
[----:B------:R-:W-:Y:S01]  /*b420*/  HMMA.16816.F32 R28, R4, R42, R16 ;  /* 0x0000002a041c723c */ /* 0x000fe20000001810 */
[----:B------:R-:W-:Y:S01]  /*b430*/  FSEL R132, R132, -INF , !P1 ;  /* 0xff80000084847808 */ /* 0x000fe20004800000 */
[----:B------:R-:W5:Y:S01]  /*b440*/  LDSM.16.M88.4 R40, [R171] ;  /* 0x00000000ab28783b */ /* 0x000f620000000200 */
[----:B------:R-:W-:-:S02]  /*b450*/  FSEL R99, R99, -INF , !P3 ;  /* 0xff80000063637808 */ /* 0x000fc40005800000 */
[----:B------:R-:W-:Y:S01]  /*b460*/  FSEL R130, R130, -INF , !P5 ;  /* 0xff80000082827808 */ /* 0x000fe20006800000 */
[----:B--2---:R-:W-:Y:S01]  /*b470*/  HMMA.16816.F32 R16, R12, R36, RZ ;  /* 0x000000240c10723c */ /* 0x004fe200000018ff */
[----:B------:R2:W3:Y:S01]  /*b480*/  MUFU.TANH R193, R10 ;  /* 0x0000000a00c17308 */ /* 0x0004e20000002400 */
[----:B------:R-:W-:Y:S02]  /*b490*/  FSEL R125, R125, -INF , !P4 ;  /* 0xff8000007d7d7808 */ /* 0x000fe40006000000 */
[----:B------:R-:W-:-:S05]  /*b4a0*/  FSEL R96, R96, -INF , !P2 ;  /* 0xff80000060607808 */ /* 0x000fca0005000000 */
[----:B------:R4:W-:Y:S01]  /*b4b0*/  MUFU.TANH R157, R21 ;  /* 0x00000015009d7308 */ /* 0x0009e20000002400 */
[----:B-1----:R-:W-:-:S04]  /*b4c0*/  LOP3.LUT R2, R0, 0x11, R11, 0xfe, !PT ;  /* 0x0000001100027812 */ /* 0x002fc800078efe0b */
[CC--:B------:R-:W-:Y:S02]  /*b4d0*/  ISETP.GE.AND P1, PT, R2.reuse, R9.reuse, PT ;  /* 0x000000090200720c */ /* 0x0c0fe40003f26270 */
[-C--:B------:R-:W-:Y:S02]  /*b4e0*/  ISETP.GE.AND P3, PT, R2, R8.reuse, PT ;  /* 0x000000080200720c */ /* 0x080fe40003f66270 */
[----:B------:R-:W-:Y:S01]  /*b4f0*/  LOP3.LUT R2, R0, 0x19, R11, 0xfe, !PT ;  /* 0x0000001900027812 */ /* 0x000fe200078efe0b */
[----:B--2---:R-:W-:Y:S01]  /*b500*/  FMUL.FTZ R10, R24, UR4 ;  /* 0x00000004180a7c20 */ /* 0x004fe20008410000 */
[----:B------:R-:W-:Y:S02]  /*b510*/  FSEL R97, R97, -INF , !P1 ;  /* 0xff80000061617808 */ /* 0x000fe40004800000 */
[C---:B------:R-:W-:Y:S01]  /*b520*/  ISETP.GE.AND P5, PT, R2.reuse, R9, PT ;  /* 0x000000090200720c */ /* 0x040fe20003fa6270 */
[----:B------:R1:W2:Y:S01]  /*b530*/  MUFU.TANH R187, R10 ;  /* 0x0000000a00bb7308 */ /* 0x0002a20000002400 */
[----:B------:R-:W-:-:S02]  /*b540*/  ISETP.GE.AND P1, PT, R2, R8, PT ;  /* 0x000000080200720c */ /* 0x000fc40003f26270 */
[----:B------:R-:W-:Y:S01]  /*b550*/  FSEL R95, R95, -INF , !P5 ;  /* 0xff8000005f5f7808 */ /* 0x000fe20006800000 */
[----:B----4-:R-:W-:Y:S01]  /*b560*/  FMUL.FTZ R21, R29, UR4 ;  /* 0x000000041d157c20 */ /* 0x010fe20008410000 */
[--C-:B------:R-:W-:Y:S02]  /*b570*/  LOP3.LUT R2, R0, 0x20, R11.reuse, 0xfe, !PT ;  /* 0x0000002000027812 */ /* 0x100fe400078efe0b */
[----:B------:R-:W-:Y:S01]  /*b580*/  FSEL R126, R126, -INF , !P3 ;  /* 0xff8000007e7e7808 */ /* 0x000fe20005800000 */
[----:B------:R4:W-:Y:S01]  /*b590*/  MUFU.TANH R114, R21 ;  /* 0x0000001500727308 */ /* 0x0009e20000002400 */
[C---:B------:R-:W-:Y:S02]  /*b5a0*/  ISETP.GE.AND P3, PT, R2.reuse, R9, PT ;  /* 0x000000090200720c */ /* 0x040fe40003f66270 */
[----:B------:R-:W-:Y:S02]  /*b5b0*/  ISETP.GE.AND P2, PT, R2, R8, PT ;  /* 0x000000080200720c */ /* 0x000fe40003f46270 */
[----:B------:R-:W-:-:S02]  /*b5c0*/  LOP3.LUT R2, R0, 0x29, R11, 0xfe, !PT ;  /* 0x0000002900027812 */ /* 0x000fc400078efe0b */
[----:B------:R-:W-:Y:S02]  /*b5d0*/  FSEL R124, R124, -INF , !P1 ;  /* 0xff8000007c7c7808 */ /* 0x000fe40004800000 */
[--C-:B-1----:R-:W-:Y:S02]  /*b5e0*/  LOP3.LUT R10, R0, 0x21, R11.reuse, 0xfe, !PT ;  /* 0x00000021000a7812 */ /* 0x102fe400078efe0b */
[----:B------:R-:W-:Y:S02]  /*b5f0*/  FSEL R94, R94, -INF , !P3 ;  /* 0xff8000005e5e7808 */ /* 0x000fe40005800000 */
[CC--:B------:R-:W-:Y:S02]  /*b600*/  ISETP.GE.AND P4, PT, R10.reuse, R9.reuse, PT ;  /* 0x000000090a00720c */ /* 0x0c0fe40003f86270 */
[-C--:B------:R-:W-:Y:S01]  /*b610*/  ISETP.GE.AND P5, PT, R10, R8.reuse, PT ;  /* 0x000000080a00720c */ /* 0x080fe20003fa6270 */
[----:B------:R-:W-:Y:S01]  /*b620*/  FMUL.FTZ R10, R26, UR4 ;  /* 0x000000041a0a7c20 */ /* 0x000fe20008410000 */
[----:B------:R-:W-:Y:S01]  /*b630*/  FSEL R123, R123, -INF , !P2 ;  /* 0xff8000007b7b7808 */ /* 0x000fe20005000000 */
[----:B------:R-:W-:Y:S01]  /*b640*/  HMMA.16816.F32 R24, R4, R44, R16 ;  /* 0x0000002c0418723c */ /* 0x000fe20000001810 */
[----:B------:R-:W-:Y:S01]  /*b650*/  FSEL R93, R93, -INF , !P4 ;  /* 0xff8000005d5d7808 */ /* 0x000fe20006000000 */
[----:B------:R1:W2:Y:S01]  /*b660*/  MUFU.TANH R155, R10 ;  /* 0x0000000a009b7308 */ /* 0x0002a20000002400 */
[----:B------:R-:W-:Y:S01]  /*b670*/  ISETP.GE.AND P1, PT, R2, R9, PT ;  /* 0x000000090200720c */ /* 0x000fe20003f26270 */
[----:B----4-:R-:W-:Y:S01]  /*b680*/  FMUL.FTZ R21, R30, UR4 ;  /* 0x000000041e157c20 */ /* 0x010fe20008410000 */
[----:B------:R-:W-:Y:S01]  /*b690*/  ISETP.GE.AND P3, PT, R2, R8, PT ;  /* 0x000000080200720c */ /* 0x000fe20003f66270 */
[----:B------:R-:W-:Y:S01]  /*b6a0*/  HMMA.16816.F32 R16, R12, R38, RZ ;  /* 0x000000260c10723c */ /* 0x000fe200000018ff */
[----:B------:R-:W-:Y:S01]  /*b6b0*/  LOP3.LUT R2, R0, 0x31, R11, 0xfe, !PT ;  /* 0x0000003100027812 */ /* 0x000fe200078efe0b */
[----:B------:R-:W4:Y:S01]  /*b6c0*/  LDSM.16.M88.4 R36, [R134+0x4400] ;  /* 0x004400008624783b */ /* 0x000f220000000200 */
[----:B------:R-:W-:Y:S01]  /*b6d0*/  FSEL R92, R92, -INF , !P1 ;  /* 0xff8000005c5c7808 */ /* 0x000fe20004800000 */
[----:B------:R3:W-:Y:S01]  /*b6e0*/  MUFU.TANH R49, R21 ;  /* 0x0000001500317308 */ /* 0x0007e20000002400 */
[----:B------:R-:W-:-:S02]  /*b6f0*/  FSEL R117, R117, -INF , !P3 ;  /* 0xff80000075757808 */ /* 0x000fc40005800000 */
[----:B------:R-:W-:Y:S02]  /*b700*/  ISETP.GE.AND P1, PT, R2, R8, PT ;  /* 0x000000080200720c */ /* 0x000fe40003f26270 */
[----:B------:R-:W-:Y:S02]  /*b710*/  FSEL R122, R122, -INF , !P5 ;  /* 0xff8000007a7a7808 */ /* 0x000fe40006800000 */
[----:B------:R-:W-:Y:S02]  /*b720*/  FSEL R116, R116, -INF , !P1 ;  /* 0xff80000074747808 */ /* 0x000fe40004800000 */
[----:B-1----:R-:W-:Y:S02]  /*b730*/  LOP3.LUT R10, R0, 0x30, R11, 0xfe, !PT ;  /* 0x00000030000a7812 */ /* 0x002fe400078efe0b */
[-C--:B------:R-:W-:Y:S01]  /*b740*/  ISETP.GE.AND P5, PT, R2, R9.reuse, PT ;  /* 0x000000090200720c */ /* 0x080fe20003fa6270 */
[----:B------:R-:W-:Y:S01]  /*b750*/  FMUL.FTZ R2, R28, UR4 ;  /* 0x000000041c027c20 */ /* 0x000fe20008410000 */
[----:B------:R-:W-:-:S02]  /*b760*/  ISETP.GE.AND P2, PT, R10, R9, PT ;  /* 0x000000090a00720c */ /* 0x000fc40003f46270 */
[-C--:B------:R-:W-:Y:S01]  /*b770*/  ISETP.GE.AND P4, PT, R10, R8.reuse, PT ;  /* 0x000000080a00720c */ /* 0x080fe20003f86270 */
[----:B------:R1:W2:Y:S01]  /*b780*/  MUFU.TANH R127, R2 ;  /* 0x00000002007f7308 */ /* 0x0002a20000002400 */
[--C-:B------:R-:W-:Y:S01]  /*b790*/  LOP3.LUT R10, R0, 0x38, R11.reuse, 0xfe, !PT ;  /* 0x00000038000a7812 */ /* 0x100fe200078efe0b */
[----:B---3--:R-:W-:Y:S01]  /*b7a0*/  FMUL.FTZ R21, R25, UR4 ;  /* 0x0000000419157c20 */ /* 0x008fe20008410000 */
[----:B------:R-:W-:Y:S02]  /*b7b0*/  FSEL R91, R91, -INF , !P2 ;  /* 0xff8000005b5b7808 */ /* 0x000fe40005000000 */
[C---:B------:R-:W-:Y:S02]  /*b7c0*/  ISETP.GE.AND P3, PT, R10.reuse, R9, PT ;  /* 0x000000090a00720c */ /* 0x040fe40003f66270 */
[----:B------:R-:W-:Y:S01]  /*b7d0*/  ISETP.GE.AND P2, PT, R10, R8, PT ;  /* 0x000000080a00720c */ /* 0x000fe20003f46270 */
[----:B------:R3:W-:Y:S01]  /*b7e0*/  MUFU.TANH R113, R21 ;  /* 0x0000001500717308 */ /* 0x0007e20000002400 */
[----:B------:R-:W-:-:S02]  /*b7f0*/  LOP3.LUT R10, R0, 0x40, R11, 0xfe, !PT ;  /* 0x00000040000a7812 */ /* 0x000fc400078efe0b */
[----:B------:R-:W-:Y:S02]  /*b800*/  FSEL R90, R90, -INF , !P3 ;  /* 0xff8000005a5a7808 */ /* 0x000fe40005800000 */
[C---:B------:R-:W-:Y:S02]  /*b810*/  ISETP.GE.AND P1, PT, R10.reuse, R9, PT ;  /* 0x000000090a00720c */ /* 0x040fe40003f26270 */
[----:B------:R-:W-:Y:S01]  /*b820*/  ISETP.GE.AND P3, PT, R10, R8, PT ;  /* 0x000000080a00720c */ /* 0x000fe20003f66270 */
[----:B------:R-:W-:Y:S01]  /*b830*/  FMUL.FTZ R10, R31, UR4 ;  /* 0x000000041f0a7c20 */ /* 0x000fe20008410000 */
[----:B-1----:R-:W-:Y:S01]  /*b840*/  LOP3.LUT R2, R0, 0x39, R11, 0xfe, !PT ;  /* 0x0000003900027812 */ /* 0x002fe200078efe0b */
[----:B------:R-:W-:Y:S01]  /*b850*/  HMMA.16816.F32 R28, R4, R46, R16 ;  /* 0x0000002e041c723c */ /* 0x000fe20000001810 */
[----:B------:R-:W-:Y:S01]  /*b860*/  FSEL R115, R115, -INF , !P4 ;  /* 0xff80000073737808 */ /* 0x000fe20006000000 */
[----:B------:R1:W2:Y:S01]  /*b870*/  MUFU.TANH R120, R10 ;  /* 0x0000000a00787308 */ /* 0x0002a20000002400 */
[----:B------:R-:W-:-:S02]  /*b880*/  FSEL R88, R88, -INF , !P5 ;  /* 0xff80000058587808 */ /* 0x000fc40006800000 */
[CC--:B------:R-:W-:Y:S01]  /*b890*/  ISETP.GE.AND P4, PT, R2.reuse, R9.reuse, PT ;  /* 0x000000090200720c */ /* 0x0c0fe20003f86270 */
[----:B------:R-:W-:Y:S01]  /*b8a0*/  HMMA.16816.F32 R16, R12, R32, RZ ;  /* 0x000000200c10723c */ /* 0x000fe200000018ff */
[----:B------:R-:W-:Y:S01]  /*b8b0*/  ISETP.GE.AND P5, PT, R2, R8, PT ;  /* 0x000000080200720c */ /* 0x000fe20003fa6270 */
[----:B---3--:R-:W-:Y:S01]  /*b8c0*/  FMUL.FTZ R21, R27, UR4 ;  /* 0x000000041b157c20 */ /* 0x008fe20008410000 */
[----:B------:R-:W-:Y:S02]  /*b8d0*/  LOP3.LUT R2, R0, 0x41, R11, 0xfe, !PT ;  /* 0x0000004100027812 */ /* 0x000fe400078efe0b */
[----:B------:R-:W-:Y:S01]  /*b8e0*/  FSEL R121, R121, -INF , !P2 ;  /* 0xff80000079797808 */ /* 0x000fe20005000000 */
[----:B------:R3:W-:Y:S01]  /*b8f0*/  MUFU.TANH R111, R21 ;  /* 0x00000015006f7308 */ /* 0x0007e20000002400 */
[----:B------:R-:W-:Y:S02]  /*b900*/  ISETP.GE.AND P2, PT, R2, R9, PT ;  /* 0x000000090200720c */ /* 0x000fe40003f46270 */
[----:B------:R-:W-:-:S02]  /*b910*/  FSEL R118, R118, -INF , !P3 ;  /* 0xff80000076767808 */ /* 0x000fc40005800000 */
[----:B------:R-:W-:Y:S01]  /*b920*/  FSEL R83, R83, -INF , !P2 ;  /* 0xff80000053537808 */ /* 0x000fe20005000000 */
[----:B-1----:R-:W-:Y:S01]  /*b930*/  FMUL.FTZ R10, R24, UR4 ;  /* 0x00000004180a7c20 */ /* 0x002fe20008410000 */
[----:B------:R-:W-:Y:S02]  /*b940*/  FSEL R89, R89, -INF , !P4 ;  /* 0xff80000059597808 */ /* 0x000fe40006000000 */
[----:B------:R-:W-:Y:S01]  /*b950*/  ISETP.GE.AND P4, PT, R2, R8, PT ;  /* 0x000000080200720c */ /* 0x000fe20003f86270 */
[----:B------:R1:W2:Y:S01]  /*b960*/  MUFU.TANH R112, R10 ;  /* 0x0000000a00707308 */ /* 0x0002a20000002400 */
[----:B------:R-:W-:Y:S02]  /*b970*/  LOP3.LUT R2, R0, 0x48, R11, 0xfe, !PT ;  /* 0x0000004800027812 */ /* 0x000fe400078efe0b */
[----:B------:R-:W-:Y:S02]  /*b980*/  FSEL R119, R119, -INF , !P5 ;  /* 0xff80000077777808 */ /* 0x000fe40006800000 */
[----:B------:R-:W-:Y:S01]  /*b990*/  FSEL R87, R87, -INF , !P1 ;  /* 0xff80000057577808 */ /* 0x000fe20004800000 */
[----:B---3--:R-:W-:Y:S01]  /*b9a0*/  FMUL.FTZ R21, R29, UR4 ;  /* 0x000000041d157c20 */ /* 0x008fe20008410000 */
[----:B------:R-:W-:-:S02]  /*b9b0*/  ISETP.GE.AND P5, PT, R2, R9, PT ;  /* 0x000000090200720c */ /* 0x000fc40003fa6270 */
[----:B------:R-:W-:Y:S01]  /*b9c0*/  ISETP.GE.AND P1, PT, R2, R8, PT ;  /* 0x000000080200720c */ /* 0x000fe20003f26270 */
[----:B------:R3:W-:Y:S01]  /*b9d0*/  MUFU.TANH R109, R21 ;  /* 0x00000015006d7308 */ /* 0x0007e20000002400 */
[--C-:B------:R-:W-:Y:S02]  /*b9e0*/  LOP3.LUT R2, R0, 0x50, R11.reuse, 0xfe, !PT ;  /* 0x0000005000027812 */ /* 0x100fe400078efe0b */
[----:B------:R-:W-:Y:S02]  /*b9f0*/  FSEL R128, R128, -INF , !P4 ;  /* 0xff80000080807808 */ /* 0x000fe40006000000 */
[----:B------:R-:W-:Y:S02]  /*ba00*/  FSEL R85, R85, -INF , !P5 ;  /* 0xff80000055557808 */ /* 0x000fe40006800000 */
[----:B-1----:R-:W-:Y:S02]  /*ba10*/  LOP3.LUT R10, R0, 0x49, R11, 0xfe, !PT ;  /* 0x00000049000a7812 */ /* 0x002fe400078efe0b */
[----:B------:R-:W-:-:S02]  /*ba20*/  FSEL R133, R133, -INF , !P1 ;  /* 0xff80000085857808 */ /* 0x000fc40004800000 */
[CC--:B------:R-:W-:Y:S02]  /*ba30*/  ISETP.GE.AND P3, PT, R10.reuse, R9.reuse, PT ;  /* 0x000000090a00720c */ /* 0x0c0fe40003f66270 */
[-C--:B------:R-:W-:Y:S01]  /*ba40*/  ISETP.GE.AND P2, PT, R10, R8.reuse, PT ;  /* 0x000000080a00720c */ /* 0x080fe20003f46270 */
[----:B------:R-:W-:Y:S01]  /*ba50*/  FMUL.FTZ R10, R26, UR4 ;  /* 0x000000041a0a7c20 */ /* 0x000fe20008410000 */
[----:B------:R-:W-:Y:S01]  /*ba60*/  FSEL R84, R84, -INF , !P3 ;  /* 0xff80000054547808 */ /* 0x000fe20005800000 */
[----:B-----5:R-:W-:Y:S01]  /*ba70*/  HMMA.16816.F32 R24, R4, R40, R16 ;  /* 0x000000280418723c */ /* 0x020fe20000001810 */
[C---:B------:R-:W-:Y:S01]  /*ba80*/  ISETP.GE.AND P4, PT, R2.reuse, R9, PT ;  /* 0x000000090200720c */ /* 0x040fe20003f86270 */
[----:B------:R1:W5:Y:S01]  /*ba90*/  MUFU.TANH R23, R10 ;  /* 0x0000000a00177308 */ /* 0x0003620000002400 */
[----:B------:R-:W-:Y:S01]  /*baa0*/  ISETP.GE.AND P5, PT, R2, R8, PT ;  /* 0x000000080200720c */ /* 0x000fe20003fa6270 */
[----:B---3--:R-:W-:Y:S01]  /*bab0*/  FMUL.FTZ R21, R30, UR4 ;  /* 0x000000041e157c20 */ /* 0x008fe20008410000 */
[----:B------:R-:W-:Y:S01]  /*bac0*/  LOP3.LUT R2, R0, 0x58, R11, 0xfe, !PT ;  /* 0x0000005800027812 */ /* 0x000fe200078efe0b */
[----:B------:R-:W-:Y:S01]  /*bad0*/  HMMA.16816.F32 R16, R12, R34, RZ ;  /* 0x000000220c10723c */ /* 0x000fe200000018ff */
[----:B------:R-:W3:Y:S01]  /*bae0*/  LDSM.16.M88.4 R32, [R170] ;  /* 0x00000000aa20783b */ /* 0x000ee20000000200 */
[----:B------:R-:W-:-:S02]  /*baf0*/  FSEL R86, R86, -INF , !P4 ;  /* 0xff80000056567808 */ /* 0x000fc40006000000 */
[----:B------:R-:W-:Y:S01]  /*bb00*/  FSEL R153, R153, -INF , !P5 ;  /* 0xff80000099997808 */ /* 0x000fe20006800000 */
[----:B------:R4:W-:Y:S01]  /*bb10*/  MUFU.TANH R108, R21 ;  /* 0x00000015006c7308 */ /* 0x0009e20000002400 */
[----:B------:R-:W-:Y:S02]  /*bb20*/  ISETP.GE.AND P4, PT, R2, R8, PT ;  /* 0x000000080200720c */ /* 0x000fe40003f86270 */
[----:B------:R-:W-:Y:S02]  /*bb30*/  FSEL R154, R154, -INF , !P2 ;  /* 0xff8000009a9a7808 */ /* 0x000fe40005000000 */
[----:B------:R-:W-:Y:S02]  /*bb40*/  FSEL R159, R159, -INF , !P4 ;  /* 0xff8000009f9f7808 */ /* 0x000fe40006000000 */
[----:B------:R-:W-:Y:S01]  /*bb50*/  ISETP.GE.AND P2, PT, R2, R9, PT ;  /* 0x000000090200720c */ /* 0x000fe20003f46270 */
[----:B------:R-:W-:Y:S01]  /*bb60*/  FMUL.FTZ R2, R28, UR4 ;  /* 0x000000041c027c20 */ /* 0x000fe20008410000 */
[----:B-1----:R-:W-:-:S02]  /*bb70*/  LOP3.LUT R10, R0, 0x51, R11, 0xfe, !PT ;  /* 0x00000051000a7812 */ /* 0x002fc400078efe0b */
[----:B------:R-:W-:Y:S01]  /*bb80*/  FSEL R79, R79, -INF , !P2 ;  /* 0xff8000004f4f7808 */ /* 0x000fe20005000000 */
[----:B------:R1:W5:Y:S01]  /*bb90*/  MUFU.TANH R110, R2 ;  /* 0x00000002006e7308 */ /* 0x0003620000002400 */
[CC--:B------:R-:W-:Y:S02]  /*bba0*/  ISETP.GE.AND P1, PT, R10.reuse, R9.reuse, PT ;  /* 0x000000090a00720c */ /* 0x0c0fe40003f26270 */
[-C--:B------:R-:W-:Y:S02]  /*bbb0*/  ISETP.GE.AND P3, PT, R10, R8.reuse, PT ;  /* 0x000000080a00720c */ /* 0x080fe40003f66270 */
[----:B------:R-:W-:Y:S01]  /*bbc0*/  LOP3.LUT R10, R0, 0x59, R11, 0xfe, !PT ;  /* 0x00000059000a7812 */ /* 0x000fe200078efe0b */
[----:B----4-:R-:W-:Y:S01]  /*bbd0*/  FMUL.FTZ R21, R25, UR4 ;  /* 0x0000000419157c20 */ /* 0x010fe20008410000 */
[----:B------:R-:W-:Y:S02]  /*bbe0*/  FSEL R80, R80, -INF , !P1 ;  /* 0xff80000050507808 */ /* 0x000fe40004800000 */
[C---:B------:R-:W-:Y:S01]  /*bbf0*/  ISETP.GE.AND P5, PT, R10.reuse, R9, PT ;  /* 0x000000090a00720c */ /* 0x040fe20003fa6270 */
[----:B------:R4:W-:Y:S01]  /*bc00*/  MUFU.TANH R106, R21 ;  /* 0x00000015006a7308 */ /* 0x0009e20000002400 */
[----:B------:R-:W-:-:S02]  /*bc10*/  ISETP.GE.AND P1, PT, R10, R8, PT ;  /* 0x000000080a00720c */ /* 0x000fc40003f26270 */
[--C-:B------:R-:W-:Y:S02]  /*bc20*/  LOP3.LUT R10, R0, 0x61, R11.reuse, 0xfe, !PT ;  /* 0x00000061000a7812 */ /* 0x100fe400078efe0b */
[----:B------:R-:W-:Y:S02]  /*bc30*/  FSEL R82, R82, -INF , !P5 ;  /* 0xff80000052527808 */ /* 0x000fe40006800000 */
[CC--:B------:R-:W-:Y:S02]  /*bc40*/  ISETP.GE.AND P4, PT, R10.reuse, R9.reuse, PT ;  /* 0x000000090a00720c */ /* 0x0c0fe40003f86270 */
[----:B------:R-:W-:Y:S01]  /*bc50*/  ISETP.GE.AND P5, PT, R10, R8, PT ;  /* 0x000000080a00720c */ /* 0x000fe20003fa6270 */
[----:B------:R-:W-:Y:S01]  /*bc60*/  FMUL.FTZ R10, R31, UR4 ;  /* 0x000000041f0a7c20 */ /* 0x000fe20008410000 */
[----:B-1----:R-:W-:Y:S01]  /*bc70*/  LOP3.LUT R2, R0, 0x60, R11, 0xfe, !PT ;  /* 0x0000006000027812 */ /* 0x002fe200078efe0b */
[----:B------:R-:W-:Y:S01]  /*bc80*/  HMMA.16816.F32 R28, R4, R42, R16 ;  /* 0x0000002a041c723c */ /* 0x000fe20000001810 */
[----:B------:R-:W-:Y:S01]  /*bc90*/  FSEL R156, R156, -INF , !P3 ;  /* 0xff8000009c9c7808 */ /* 0x000fe20005800000 */
[----:B------:R1:W-:Y:S01]  /*bca0*/  MUFU.TANH R107, R10 ;  /* 0x0000000a006b7308 */ /* 0x0003e20000002400 */
[----:B------:R-:W-:-:S02]  /*bcb0*/  ISETP.GE.AND P3, PT, R2, R9, PT ;  /* 0x000000090200720c */ /* 0x000fc40003f66270 */
[----:B------:R-:W-:Y:S01]  /*bcc0*/  ISETP.GE.AND P2, PT, R2, R8, PT ;  /* 0x000000080200720c */ /* 0x000fe20003f46270 */
[----:B------:R-:W-:Y:S01]  /*bcd0*/  HMMA.16816.F32 R16, R12, R36, RZ ;  /* 0x000000240c10723c */ /* 0x000fe200000018ff */
[----:B------:R-:W-:Y:S01]  /*bce0*/  LOP3.LUT R2, R0, 0x68, R11, 0xfe, !PT ;  /* 0x0000006800027812 */ /* 0x000fe200078efe0b */
[----:B----4-:R-:W-:Y:S01]  /*bcf0*/  FMUL.FTZ R21, R27, UR4 ;  /* 0x000000041b157c20 */ /* 0x010fe20008410000 */
[----:B------:R-:W-:Y:S02]  /*bd00*/  FSEL R161, R161, -INF , !P1 ;  /* 0xff800000a1a17808 */ /* 0x000fe40004800000 */
[----:B------:R-:W-:Y:S01]  /*bd10*/  ISETP.GE.AND P1, PT, R2, R9, PT ;  /* 0x000000090200720c */ /* 0x000fe20003f26270 */
[----:B------:R4:W-:Y:S01]  /*bd20*/  MUFU.TANH R102, R21 ;  /* 0x0000001500667308 */ /* 0x0009e20000002400 */
[----:B------:R-:W-:Y:S02]  /*bd30*/  FSEL R163, R163, -INF , !P5 ;  /* 0xff800000a3a37808 */ /* 0x000fe40006800000 */
[----:B------:R-:W-:-:S02]  /*bd40*/  FSEL R71, R71, -INF , !P1 ;  /* 0xff80000047477808 */ /* 0x000fc40004800000 */
[----:B------:R-:W-:Y:S01]  /*bd50*/  FSEL R81, R81, -INF , !P3 ;  /* 0xff80000051517808 */ /* 0x000fe20005800000 */
[----:B-1----:R-:W-:Y:S01]  /*bd60*/  FMUL.FTZ R10, R24, UR4 ;  /* 0x00000004180a7c20 */ /* 0x002fe20008410000 */
[-C--:B------:R-:W-:Y:S02]  /*bd70*/  ISETP.GE.AND P3, PT, R2, R8.reuse, PT ;  /* 0x000000080200720c */ /* 0x080fe40003f66270 */
[----:B------:R-:W-:Y:S01]  /*bd80*/  LOP3.LUT R2, R0, 0x69, R11, 0xfe, !PT ;  /* 0x0000006900027812 */ /* 0x000fe200078efe0b */
[----:B------:R1:W-:Y:S02]  /*bd90*/  MUFU.TANH R104, R10 ;  /* 0x0000000a00687308 */ /* 0x0003e40000002400 */
[----:B------:R-:W-:Y:S01]  /*bda0*/  FMUL.FTZ R22, R30, UR4 ;  /* 0x000000041e167c20 */ /* 0x000fe20008410000 */
[----:B------:R-:W-:Y:S02]  /*bdb0*/  FSEL R160, R160, -INF , !P2 ;  /* 0xff800000a0a07808 */ /* 0x000fe40005000000 */
[----:B------:R-:W-:Y:S01]  /*bdc0*/  FSEL R77, R77, -INF , !P4 ;  /* 0xff8000004d4d7808 */ /* 0x000fe20006000000 */
[----:B----4-:R-:W-:Y:S01]  /*bdd0*/  FMUL.FTZ R21, R28, UR4 ;  /* 0x000000041c157c20 */ /* 0x010fe20008410000 */
[C---:B------:R-:W-:Y:S01]  /*bde0*/  ISETP.GE.AND P2, PT, R2.reuse, R9, PT ;  /* 0x000000090200720c */ /* 0x040fe20003f46270 */
[----:B------:R-:W-:Y:S01]  /*bdf0*/  MUFU.TANH R44, R22 ;  /* 0x00000016002c7308 */ /* 0x000fe20000002400 */
[----:B------:R-:W-:-:S02]  /*be00*/  ISETP.GE.AND P4, PT, R2, R8, PT ;  /* 0x000000080200720c */ /* 0x000fc40003f86270 */
[--C-:B------:R-:W-:Y:S02]  /*be10*/  LOP3.LUT R2, R0, 0x71, R11.reuse, 0xfe, !PT ;  /* 0x0000007100027812 */ /* 0x100fe400078efe0b */
[----:B------:R-:W-:Y:S02]  /*be20*/  FSEL R186, R186, -INF , !P3 ;  /* 0xff800000baba7808 */ /* 0x000fe40005800000 */
[----:B------:R-:W-:Y:S01]  /*be30*/  FSEL R73, R73, -INF , !P2 ;  /* 0xff80000049497808 */ /* 0x000fe20005000000 */
[----:B------:R4:W-:Y:S01]  /*be40*/  MUFU.TANH R78, R21 ;  /* 0x00000015004e7308 */ /* 0x0009e20000002400 */
[----:B-1----:R-:W-:Y:S02]  /*be50*/  LOP3.LUT R10, R0, 0x70, R11, 0xfe, !PT ;  /* 0x00000070000a7812 */ /* 0x002fe400078efe0b */
[----:B------:R-:W-:Y:S02]  /*be60*/  FSEL R190, R190, -INF , !P4 ;  /* 0xff800000bebe7808 */ /* 0x000fe40006000000 */
[----:B------:R-:W-:-:S02]  /*be70*/  ISETP.GE.AND P5, PT, R10, R9, PT ;  /* 0x000000090a00720c */ /* 0x000fc40003fa6270 */
[-C--:B------:R-:W-:Y:S01]  /*be80*/  ISETP.GE.AND P1, PT, R10, R8.reuse, PT ;  /* 0x000000080a00720c */ /* 0x080fe20003f26270 */
[----:B------:R-:W-:Y:S01]  /*be90*/  FMUL.FTZ R10, R26, UR4 ;  /* 0x000000041a0a7c20 */ /* 0x000fe20008410000 */
[----:B------:R-:W-:Y:S01]  /*bea0*/  FSEL R72, R72, -INF , !P5 ;  /* 0xff80000048487808 */ /* 0x000fe20006800000 */
[----:B---3--:R-:W-:Y:S01]  /*beb0*/  HMMA.16816.F32 R24, R4, R32, R16 ;  /* 0x000000200418723c */ /* 0x008fe20000001810 */
[C---:B------:R-:W-:Y:S01]  /*bec0*/  ISETP.GE.AND P3, PT, R2.reuse, R9, PT ;  /* 0x000000090200720c */ /* 0x040fe20003f66270 */
[----:B------:R1:W3:Y:S01]  /*bed0*/  MUFU.TANH R103, R10 ;  /* 0x0000000a00677308 */ /* 0x0002e20000002400 */
[----:B------:R-:W-:Y:S02]  /*bee0*/  ISETP.GE.AND P2, PT, R2, R8, PT ;  /* 0x000000080200720c */ /* 0x000fe40003f46270 */
[----:B------:R-:W-:Y:S01]  /*bef0*/  LOP3.LUT R2, R0, 0x79, R11, 0xfe, !PT ;  /* 0x0000007900027812 */ /* 0x000fe200078efe0b */
[----:B------:R-:W-:Y:S01]  /*bf00*/  HMMA.16816.F32 R16, R12, R38, RZ ;  /* 0x000000260c10723c */ /* 0x000fe200000018ff */
[----:B------:R-:W2:Y:S01]  /*bf10*/  LDSM.16.M88.4 R36, [R134+0x4800] ;  /* 0x004800008624783b */ /* 0x000ea20000000200 */
[----:B----4-:R-:W-:Y:S01]  /*bf20*/  FMUL.FTZ R21, R29, UR4 ;  /* 0x000000041d157c20 */ /* 0x010fe20008410000 */
[----:B------:R-:W-:-:S02]  /*bf30*/  FSEL R192, R192, -INF , !P1 ;  /* 0xff800000c0c07808 */ /* 0x000fc40004800000 */
[----:B------:R-:W-:Y:S01]  /*bf40*/  FSEL R76, R76, -INF , !P3 ;  /* 0xff8000004c4c7808 */ /* 0x000fe20005800000 */
[----:B------:R4:W-:Y:S01]  /*bf50*/  MUFU.TANH R70, R21 ;  /* 0x0000001500467308 */ /* 0x0009e20000002400 */
[----:B------:R-:W-:Y:S02]  /*bf60*/  FSEL R191, R191, -INF , !P2 ;  /* 0xff800000bfbf7808 */ /* 0x000fe40005000000 */
[C---:B------:R-:W-:Y:S02]  /*bf70*/  ISETP.GE.AND P1, PT, R2.reuse, R9, PT ;  /* 0x000000090200720c */ /* 0x040fe40003f26270 */
[----:B------:R-:W-:Y:S02]  /*bf80*/  ISETP.GE.AND P3, PT, R2, R8, PT ;  /* 0x000000080200720c */ /* 0x000fe40003f66270 */
[C-C-:B-1----:R-:W-:Y:S02]  /*bf90*/  LOP3.LUT R10, R0.reuse, 0x78, R11.reuse, 0xfe, !PT ;  /* 0x00000078000a7812 */ /* 0x142fe400078efe0b */
[----:B------:R-:W-:-:S02]  /*bfa0*/  LOP3.LUT R2, R0, 0x81, R11, 0xfe, !PT ;  /* 0x0000008100027812 */ /* 0x000fc400078efe0b */
[CC--:B------:R-:W-:Y:S02]  /*bfb0*/  ISETP.GE.AND P4, PT, R10.reuse, R9.reuse, PT ;  /* 0x000000090a00720c */ /* 0x0c0fe40003f86270 */
[-C--:B------:R-:W-:Y:S02]  /*bfc0*/  ISETP.GE.AND P5, PT, R10, R8.reuse, PT ;  /* 0x000000080a00720c */ /* 0x080fe40003fa6270 */
[----:B------:R-:W-:Y:S01]  /*bfd0*/  LOP3.LUT R10, R0, 0x80, R11, 0xfe, !PT ;  /* 0x00000080000a7812 */ /* 0x000fe200078efe0b */
[----:B----4-:R-:W-:Y:S01]  /*bfe0*/  FMUL.FTZ R21, R31, UR4 ;  /* 0x000000041f157c20 */ /* 0x010fe20008410000 */
[----:B------:R-:W-:Y:S01]  /*bff0*/  FSEL R68, R68, -INF , !P4 ;  /* 0xff80000044447808 */ /* 0x000fe20006000000 */
[----:B------:R-:W-:Y:S01]  /*c000*/  HMMA.16816.F32 R28, R4, R34, R16 ;  /* 0x00000022041c723c */ /* 0x000fe20000001810 */
[----:B------:R-:W1:Y:S01]  /*c010*/  LDSM.16.M88.4 R32, [R169] ;  /* 0x00000000a920783b */ /* 0x000e620000000200 */
[C---:B------:R-:W-:Y:S01]  /*c020*/  ISETP.GE.AND P2, PT, R10.reuse, R9, PT ;  /* 0x000000090a00720c */ /* 0x040fe20003f46270 */
[----:B------:R4:W-:Y:S01]  /*c030*/  MUFU.TANH R43, R21 ;  /* 0x00000015002b7308 */ /* 0x0009e20000002400 */
[----:B------:R-:W-:Y:S01]  /*c040*/  ISETP.GE.AND P4, PT, R10, R8, PT ;  /* 0x000000080a00720c */ /* 0x000fe20003f86270 */
[----:B------:R-:W-:-:S04]  /*c050*/  DEPBAR.LE SB0, 0x0 ;  /* 0x000080000000791a */ /* 0x000fc80000000000 */
[----:B------:R-:W-:Y:S01]  /*c060*/  FMUL.FTZ R16, R24, UR4 ;  /* 0x0000000418107c20 */ /* 0x000fe20008410000 */
[----:B------:R-:W-:Y:S02]  /*c070*/  LOP3.LUT R10, R0, 0x88, R11, 0xfe, !PT ;  /* 0x00000088000a7812 */ /* 0x000fe400078efe0b */
[----:B------:R-:W-:Y:S01]  /*c080*/  FSEL R194, R194, -INF , !P5 ;  /* 0xff800000c2c27808 */ /* 0x000fe20006800000 */
[----:B------:R5:W-:Y:S01]  /*c090*/  MUFU.TANH R41, R16 ;  /* 0x0000001000297308 */ /* 0x000be20000002400 */
[----:B------:R-:W-:Y:S02]  /*c0a0*/  FSEL R67, R205, -INF , !P1 ;  /* 0xff800000cd437808 */ /* 0x000fe40004800000 */
[----:B------:R-:W-:Y:S02]  /*c0b0*/  FSEL R195, R195, -INF , !P3 ;  /* 0xff800000c3c37808 */ /* 0x000fe40005800000 */
[----:B------:R-:W-:Y:S01]  /*c0c0*/  FSEL R66, R196, -INF , !P2 ;  /* 0xff800000c4427808 */ /* 0x000fe20005000000 */
[----:B------:R-:W-:Y:S01]  /*c0d0*/  BAR.SYNC.DEFER_BLOCKING 0x0 ;  /* 0x0000000000007b1d */ /* 0x000fe20000010000 */
[----:B------:R-:W-:Y:S01]  /*c0e0*/  ISETP.GE.AND P5, PT, R2, R9, PT ;  /* 0x000000090200720c */ /* 0x000fe20003fa6270 */
[----:B----4-:R-:W-:Y:S01]  /*c0f0*/  FMUL.FTZ R21, R26, UR4 ;  /* 0x000000041a157c20 */ /* 0x010fe20008410000 */
[----:B------:R-:W-:-:S02]  /*c100*/  ISETP.GE.AND P1, PT, R2, R8, PT ;  /* 0x000000080200720c */ /* 0x000fc40003f26270 */
[C---:B------:R-:W-:Y:S01]  /*c110*/  ISETP.GE.AND P3, PT, R10.reuse, R9, PT ;  /* 0x000000090a00720c */ /* 0x040fe20003f66270 */
[----:B------:R4:W3:Y:S01]  /*c120*/  MUFU.TANH R40, R21 ;  /* 0x0000001500287308 */ /* 0x0008e20000002400 */
[----:B------:R-:W-:Y:S02]  /*c130*/  ISETP.GE.AND P2, PT, R10, R8, PT ;  /* 0x000000080a00720c */ /* 0x000fe40003f46270 */
[C-C-:B------:R-:W-:Y:S01]  /*c140*/  LOP3.LUT R2, R0.reuse, 0x89, R11.reuse, 0xfe, !PT ;  /* 0x0000008900027812 */ /* 0x140fe200078efe0b */
[----:B-----5:R-:W-:Y:S01]  /*c150*/  FMUL.FTZ R16, R25, UR4 ;  /* 0x0000000419107c20 */ /* 0x020fe20008410000 */
[----:B------:R-:W-:Y:S02]  /*c160*/  LOP3.LUT R10, R0, 0x90, R11, 0xfe, !PT ;  /* 0x00000090000a7812 */ /* 0x000fe400078efe0b */
[----:B------:R-:W-:Y:S01]  /*c170*/  FSEL R69, R69, -INF , !P5 ;  /* 0xff80000045457808 */ /* 0x000fe20006800000 */
[----:B------:R2:W-:Y:S01]  /*c180*/  MUFU.TANH R42, R16 ;  /* 0x00000010002a7308 */ /* 0x0005e20000002400 */
[----:B------:R-:W-:-:S02]  /*c190*/  FSEL R196, R204, -INF , !P1 ;  /* 0xff800000ccc47808 */ /* 0x000fc40004800000 */
[----:B------:R-:W-:Y:S02]  /*c1a0*/  FSEL R61, R203, -INF , !P3 ;  /* 0xff800000cb3d7808 */ /* 0x000fe40005800000 */
[-C--:B------:R-:W-:Y:S02]  /*c1b0*/  ISETP.GE.AND P5, PT, R2, R8.reuse, PT ;  /* 0x000000080200720c */ /* 0x080fe40003fa6270 */
[----:B------:R-:W-:Y:S01]  /*c1c0*/  ISETP.GE.AND P1, PT, R10, R9, PT ;  /* 0x000000090a00720c */ /* 0x000fe20003f26270 */
[----:B----4-:R-:W-:Y:S01]  /*c1d0*/  FMUL.FTZ R21, R28, UR4 ;  /* 0x000000041c157c20 */ /* 0x010fe20008410000 */
[----:B------:R-:W-:Y:S02]  /*c1e0*/  ISETP.GE.AND P3, PT, R10, R8, PT ;  /* 0x000000080a00720c */ /* 0x000fe40003f66270 */
[----:B------:R-:W-:Y:S02]  /*c1f0*/  LOP3.LUT R10, R0, 0x98, R11, 0xfe, !PT ;  /* 0x00000098000a7812 */ /* 0x000fe400078efe0b */
[----:B------:R-:W-:-:S02]  /*c200*/  FSEL R200, R200, -INF , !P5 ;  /* 0xff800000c8c87808 */ /* 0x000fc40006800000 */
[----:B------:R-:W-:Y:S01]  /*c210*/  FSEL R51, R201, -INF , !P1 ;  /* 0xff800000c9337808 */ /* 0x000fe20004800000 */
[----:B--2---:R-:W-:Y:S01]  /*c220*/  HMMA.16816.F32 R16, R12, R36, RZ ;  /* 0x000000240c10723c */ /* 0x004fe200000018ff */
[CC--:B------:R-:W-:Y:S01]  /*c230*/  ISETP.GE.AND P5, PT, R10.reuse, R9.reuse, PT ;  /* 0x000000090a00720c */ /* 0x0c0fe20003fa6270 */
[----:B------:R2:W4:Y:S01]  /*c240*/  MUFU.TANH R36, R21 ;  /* 0x0000001500247308 */ /* 0x0005220000002400 */
[----:B------:R-:W-:Y:S01]  /*c250*/  ISETP.GE.AND P1, PT, R10, R8, PT ;  /* 0x000000080a00720c */ /* 0x000fe20003f26270 */
[----:B------:R-:W-:Y:S01]  /*c260*/  FMUL.FTZ R10, R27, UR4 ;  /* 0x000000041b0a7c20 */ /* 0x000fe20008410000 */
[----:B------:R-:W-:Y:S02]  /*c270*/  FSEL R197, R197, -INF , !P4 ;  /* 0xff800000c5c57808 */ /* 0x000fe40006000000 */
[----:B------:R-:W-:Y:S02]  /*c280*/  ISETP.GE.AND P4, PT, R2, R9, PT ;  /* 0x000000090200720c */ /* 0x000fe40003f86270 */
[----:B------:R-:W-:Y:S01]  /*c290*/  LOP3.LUT R2, R0, 0x91, R11, 0xfe, !PT ;  /* 0x0000009100027812 */ /* 0x000fe200078efe0b */
[----:B------:R5:W4:Y:S01]  /*c2a0*/  MUFU.TANH R37, R10 ;  /* 0x0000000a00257308 */ /* 0x000b220000002400 */
[----:B------:R-:W-:-:S02]  /*c2b0*/  FSEL R198, R198, -INF , !P2 ;  /* 0xff800000c6c67808 */ /* 0x000fc40005000000 */
[----:B------:R-:W-:Y:S02]  /*c2c0*/  FSEL R63, R63, -INF , !P4 ;  /* 0xff8000003f3f7808 */ /* 0x000fe40006000000 */
[C---:B------:R-:W-:Y:S02]  /*c2d0*/  ISETP.GE.AND P2, PT, R2.reuse, R9, PT ;  /* 0x000000090200720c */ /* 0x040fe40003f46270 */
[----:B------:R-:W-:Y:S02]  /*c2e0*/  ISETP.GE.AND P4, PT, R2, R8, PT ;  /* 0x000000080200720c */ /* 0x000fe40003f86270 */
[--C-:B------:R-:W-:Y:S01]  /*c2f0*/  LOP3.LUT R2, R0, 0x99, R11.reuse, 0xfe, !PT ;  /* 0x0000009900027812 */ /* 0x100fe200078efe0b */
[----:B--2---:R-:W-:Y:S01]  /*c300*/  FMUL.FTZ R21, R29, UR4 ;  /* 0x000000041d157c20 */ /* 0x004fe20008410000 */
[----:B------:R-:W-:Y:S02]  /*c310*/  FSEL R201, R59, -INF , !P3 ;  /* 0xff8000003bc97808 */ /* 0x000fe40005800000 */
[----:B------:R-:W-:Y:S01]  /*c320*/  FSEL R59, R202, -INF , !P2 ;  /* 0xff800000ca3b7808 */ /* 0x000fe20005000000 */
[----:B-1----:R-:W-:Y:S01]  /*c330*/  HMMA.16816.F32 R24, R4, R32, R16 ;  /* 0x000000200418723c */ /* 0x002fe20000001810 */
[----:B------:R-:W-:Y:S01]  /*c340*/  FSEL R199, R199, -INF , !P4 ;  /* 0xff800000c7c77808 */ /* 0x000fe20006000000 */
[----:B------:R1:W-:Y:S01]  /*c350*/  MUFU.TANH R32, R21 ;  /* 0x0000001500207308 */ /* 0x0003e20000002400 */
[----:B-----5:R-:W-:-:S02]  /*c360*/  LOP3.LUT R10, R0, 0xa0, R11, 0xfe, !PT ;  /* 0x000000a0000a7812 */ /* 0x020fc400078efe0b */
[----:B------:R-:W-:Y:S01]  /*c370*/  FSEL R58, R58, -INF , !P5 ;  /* 0xff8000003a3a7808 */ /* 0x000fe20006800000 */
[C---:B------:R-:W-:Y:S01]  /*c380*/  HMMA.16816.F32 R16, R12.reuse, R38, RZ ;  /* 0x000000260c10723c */ /* 0x040fe200000018ff */
[CC--:B------:R-:W-:Y:S02]  /*c390*/  ISETP.GE.AND P3, PT, R2.reuse, R9.reuse, PT ;  /* 0x000000090200720c */ /* 0x0c0fe40003f66270 */
[-C--:B------:R-:W-:Y:S02]  /*c3a0*/  ISETP.GE.AND P2, PT, R2, R8.reuse, PT ;  /* 0x000000080200720c */ /* 0x080fe40003f46270 */
[C---:B------:R-:W-:Y:S01]  /*c3b0*/  ISETP.GE.AND P4, PT, R10.reuse, R9, PT ;  /* 0x000000090a00720c */ /* 0x040fe20003f86270 */
[----:B------:R-:W-:Y:S01]  /*c3c0*/  HMMA.16816.F32 R12, R12, R64, RZ ;  /* 0x000000400c0c723c */ /* 0x000fe200000018ff */
[----:B------:R-:W-:Y:S02]  /*c3d0*/  ISETP.GE.AND P5, PT, R10, R8, PT ;  /* 0x000000080a00720c */ /* 0x000fe40003fa6270 */
[----:B------:R-:W-:-:S02]  /*c3e0*/  LOP3.LUT R2, R0, 0xa1, R11, 0xfe, !PT ;  /* 0x000000a100027812 */ /* 0x000fc400078efe0b */
[----:B------:R-:W-:Y:S02]  /*c3f0*/  LOP3.LUT R10, R0, 0xa8, R11, 0xfe, !PT ;  /* 0x000000a8000a7812 */ /* 0x000fe400078efe0b */
[----:B------:R-:W-:Y:S01]  /*c400*/  FSEL R202, R62, -INF , !P1 ;  /* 0xff8000003eca7808 */ /* 0x000fe20004800000 */
[----:B-1----:R-:W-:Y:S01]  /*c410*/  FMUL.FTZ R21, R30, UR4 ;  /* 0x000000041e157c20 */ /* 0x002fe20008410000 */
[----:B------:R-:W-:Y:S02]  /*c420*/  FSEL R62, R189, -INF , !P3 ;  /* 0xff800000bd3e7808 */ /* 0x000fe40005800000 */
[----:B------:R-:W-:Y:S01]  /*c430*/  FSEL R193, R193, -INF , !P2 ;  /* 0xff800000c1c17808 */ /* 0x000fe20005000000 */
[----:B------:R1:W2:Y:S01]  /*c440*/  MUFU.TANH R30, R21 ;  /* 0x00000015001e7308 */ /* 0x0002a20000002400 */
[----:B------:R-:W-:Y:S02]  /*c450*/  FSEL R45, R187, -INF , !P4 ;  /* 0xff800000bb2d7808 */ /* 0x000fe40006000000 */
[----:B------:R-:W-:-:S02]  /*c460*/  ISETP.GE.AND P1, PT, R2, R9, PT ;  /* 0x000000090200720c */ /* 0x000fc40003f26270 */
[-C--:B------:R-:W-:Y:S01]  /*c470*/  ISETP.GE.AND P3, PT, R2, R8.reuse, PT ;  /* 0x000000080200720c */ /* 0x080fe20003f66270 */
[C---:B------:R-:W-:Y:S01]  /*c480*/  HMMA.16816.F32 R16, R4.reuse, R34, R16 ;  /* 0x000000220410723c */ /* 0x040fe20000001810 */
[C---:B------:R-:W-:Y:S02]  /*c490*/  ISETP.GE.AND P2, PT, R10.reuse, R9, PT ;  /* 0x000000090a00720c */ /* 0x040fe40003f46270 */
[----:B------:R-:W-:Y:S02]  /*c4a0*/  ISETP.GE.AND P4, PT, R10, R8, PT ;  /* 0x000000080a00720c */ /* 0x000fe40003f86270 */
[C-C-:B------:R-:W-:Y:S01]  /*c4b0*/  LOP3.LUT R2, R0.reuse, 0xa9, R11.reuse, 0xfe, !PT ;  /* 0x000000a900027812 */ /* 0x140fe200078efe0b */
[----:B------:R-:W-:Y:S01]  /*c4c0*/  HMMA.16816.F32 R4, R4, R56, R12 ;  /* 0x000000380404723c */ /* 0x000fe2000000180c */
[----:B------:R-:W-:Y:S02]  /*c4d0*/  LOP3.LUT R10, R0, 0xb0, R11, 0xfe, !PT ;  /* 0x000000b0000a7812 */ /* 0x000fe400078efe0b */
[----:B------:R-:W-:-:S02]  /*c4e0*/  FSEL R155, R155, -INF , !P5 ;  /* 0xff8000009b9b7808 */ /* 0x000fc40006800000 */
[----:B------:R-:W-:Y:S01]  /*c4f0*/  FSEL R47, R162, -INF , !P1 ;  /* 0xff800000a22f7808 */ /* 0x000fe20004800000 */
[----:B-1----:R-:W-:Y:S01]  /*c500*/  FMUL.FTZ R21, R31, UR4 ;  /* 0x000000041f157c20 */ /* 0x002fe20008410000 */
[----:B------:R-:W-:Y:S02]  /*c510*/  FSEL R157, R157, -INF , !P3 ;  /* 0xff8000009d9d7808 */ /* 0x000fe40005800000 */
[----:B------:R-:W-:Y:S01]  /*c520*/  FSEL R46, R127, -INF , !P2 ;  /* 0xff8000007f2e7808 */ /* 0x000fe20005000000 */
[----:B------:R1:W-:Y:S01]  /*c530*/  MUFU.TANH R29, R21 ;  /* 0x00000015001d7308 */ /* 0x0003e20000002400 */
[CC--:B------:R-:W-:Y:S02]  /*c540*/  ISETP.GE.AND P5, PT, R2.reuse, R9.reuse, PT ;  /* 0x000000090200720c */ /* 0x0c0fe40003fa6270 */
[----:B------:R-:W-:Y:S02]  /*c550*/  ISETP.GE.AND P1, PT, R2, R8, PT ;  /* 0x000000080200720c */ /* 0x000fe40003f26270 */
[----:B------:R-:W-:-:S02]  /*c560*/  ISETP.GE.AND P3, PT, R10, R9, PT ;  /* 0x000000090a00720c */ /* 0x000fc40003f66270 */
[-C--:B------:R-:W-:Y:S01]  /*c570*/  ISETP.GE.AND P2, PT, R10, R8.reuse, PT ;  /* 0x000000080a00720c */ /* 0x080fe20003f46270 */
[----:B------:R-:W-:Y:S01]  /*c580*/  FMUL.FTZ R10, R24, UR4 ;  /* 0x00000004180a7c20 */ /* 0x000fe20008410000 */
[--C-:B------:R-:W-:Y:S01]  /*c590*/  LOP3.LUT R2, R0, 0xb1, R11.reuse, 0xfe, !PT ;  /* 0x000000b100027812 */ /* 0x100fe200078efe0b */
[----:B------:R-:W-:Y:S01]  /*c5a0*/  FMUL.FTZ R16, R16, UR4 ;  /* 0x0000000410107c20 */ /* 0x000fe20008410000 */
[----:B------:R-:W-:Y:S01]  /*c5b0*/  FSEL R127, R49, -INF , !P4 ;  /* 0xff800000317f7808 */ /* 0x000fe20006000000 */
[----:B------:R5:W2:Y:S01]  /*c5c0*/  MUFU.TANH R28, R10 ;  /* 0x0000000a001c7308 */ /* 0x000aa20000002400 */
[----:B------:R-:W-:Y:S01]  /*c5d0*/  FSEL R49, R114, -INF , !P5 ;  /* 0xff80000072317808 */ /* 0x000fe20006800000 */
[----:B------:R-:W-:Y:S01]  /*c5e0*/  FMUL.FTZ R5, R5, UR4 ;  /* 0x0000000405057c20 */ /* 0x000fe20008410000 */
[CC--:B------:R-:W-:Y:S01]  /*c5f0*/  ISETP.GE.AND P4, PT, R2.reuse, R9.reuse, PT ;  /* 0x000000090200720c */ /* 0x0c0fe20003f86270 */
[----:B------:R-:W-:Y:S01]  /*c600*/  FMUL.FTZ R12, R17, UR4 ;  /* 0x00000004110c7c20 */ /* 0x000fe20008410000 */
[----:B------:R-:W-:Y:S01]  /*c610*/  ISETP.GE.AND P5, PT, R2, R8, PT ;  /* 0x000000080200720c */ /* 0x000fe20003fa6270 */
[----:B-1----:R-:W-:Y:S01]  /*c620*/  FMUL.FTZ R21, R27, UR4 ;  /* 0x000000041b157c20 */ /* 0x002fe20008410000 */
[----:B------:R-:W-:Y:S01]  /*c630*/  LOP3.LUT R2, R0, 0xb8, R11, 0xfe, !PT ;  /* 0x000000b800027812 */ /* 0x000fe200078efe0b */
[----:B------:R1:W-:Y:S01]  /*c640*/  MUFU.TANH R13, R5 ;  /* 0x00000005000d7308 */ /* 0x0003e20000002400 */
[----:B------:R-:W-:Y:S01]  /*c650*/  FSEL R120, R120, -INF , !P1 ;  /* 0xff80000078787808 */ /* 0x000fe20004800000 */
[----:B------:R-:W-:Y:S01]  /*c660*/  FMUL.FTZ R7, R7, UR4 ;  /* 0x0000000407077c20 */ /* 0x000fe20008410000 */
[----:B------:R-:W-:Y:S01]  /*c670*/  FSEL R39, R112, -INF , !P3 ;  /* 0xff80000070277808 */ /* 0x000fe20005800000 */
[----:B------:R-:W-:Y:S01]  /*c680*/  FMUL.FTZ R6, R6, UR4 ;  /* 0x0000000406067c20 */ /* 0x000fe20008410000 */
[----:B------:R-:W-:-:S02]  /*c690*/  ISETP.GE.AND P1, PT, R2, R9, PT ;  /* 0x000000090200720c */ /* 0x000fc40003f26270 */
[-C--:B------:R-:W-:Y:S01]  /*c6a0*/  ISETP.GE.AND P3, PT, R2, R8.reuse, PT ;  /* 0x000000080200720c */ /* 0x080fe20003f66270 */
[----:B------:R-:W-:Y:S01]  /*c6b0*/  MUFU.TANH R22, R21 ;  /* 0x0000001500167308 */ /* 0x000fe20000002400 */
[----:B-----5:R-:W-:Y:S01]  /*c6c0*/  FMUL.FTZ R10, R25, UR4 ;  /* 0x00000004190a7c20 */ /* 0x020fe20008410000 */
[----:B------:R-:W-:Y:S02]  /*c6d0*/  LOP3.LUT R2, R0, 0xb9, R11, 0xfe, !PT ;  /* 0x000000b900027812 */ /* 0x000fe400078efe0b */
[----:B------:R-:W-:Y:S02]  /*c6e0*/  FSEL R112, R23, -INF , !P2 ;  /* 0xff80000017707808 */ /* 0x000fe40005000000 */
[----:B------:R-:W-:Y:S02]  /*c6f0*/  FSEL R38, R113, -INF , !P4 ;  /* 0xff80000071267808 */ /* 0x000fe40006000000 */
[----:B------:R5:W-:Y:S01]  /*c700*/  MUFU.TANH R24, R10 ;  /* 0x0000000a00187308 */ /* 0x000be20000002400 */
[----:B------:R-:W-:Y:S01]  /*c710*/  ISETP.GE.AND P2, PT, R2, R9, PT ;  /* 0x000000090200720c */ /* 0x000fe20003f46270 */
[----:B-1----:R-:W-:Y:S01]  /*c720*/  FMUL.FTZ R5, R48, UR4 ;  /* 0x0000000430057c20 */ /* 0x002fe20008410000 */
[----:B------:R-:W-:-:S02]  /*c730*/  ISETP.GE.AND P4, PT, R2, R8, PT ;  /* 0x000000080200720c */ /* 0x000fc40003f86270 */
[----:B------:R-:W-:Y:S02]  /*c740*/  LOP3.LUT R2, R0, 0xc0, R11, 0xfe, !PT ;  /* 0x000000c000027812 */ /* 0x000fe400078efe0b */
[----:B------:R-:W-:Y:S01]  /*c750*/  FSEL R35, R110, -INF , !P1 ;  /* 0xff8000006e237808 */ /* 0x000fe20004800000 */
[----:B------:R-:W-:Y:S01]  /*c760*/  MUFU.TANH R21, R16 ;  /* 0x0000001000157308 */ /* 0x000fe20000002400 */
[----:B------:R-:W-:Y:S02]  /*c770*/  FSEL R108, R108, -INF , !P3 ;  /* 0xff8000006c6c7808 */ /* 0x000fe40005800000 */
[----:B------:R-:W-:Y:S02]  /*c780*/  FSEL R34, R109, -INF , !P2 ;  /* 0xff8000006d227808 */ /* 0x000fe40005000000 */
[----:B------:R-:W-:Y:S02]  /*c790*/  ISETP.GE.AND P1, PT, R2, R8, PT ;  /* 0x000000080200720c */ /* 0x000fe40003f26270 */
[----:B------:R-:W-:Y:S01]  /*c7a0*/  FSEL R111, R111, -INF , !P5 ;  /* 0xff8000006f6f7808 */ /* 0x000fe20006800000 */
[----:B------:R1:W-:Y:S01]  /*c7b0*/  MUFU.TANH R17, R12 ;  /* 0x0000000c00117308 */ /* 0x0003e20000002400 */
[----:B-----5:R-:W-:Y:S01]  /*c7c0*/  FMUL.FTZ R10, R26, UR4 ;  /* 0x000000041a0a7c20 */ /* 0x020fe20008410000 */
[----:B---3--:R-:W-:-:S02]  /*c7d0*/  FSEL R103, R103, -INF , !P1 ;  /* 0xff80000067677808 */ /* 0x008fc40004800000 */
[-C--:B------:R-:W-:Y:S02]  /*c7e0*/  ISETP.GE.AND P5, PT, R2, R9.reuse, PT ;  /* 0x000000090200720c */ /* 0x080fe40003fa6270 */
[----:B------:R-:W-:Y:S02]  /*c7f0*/  LOP3.LUT R2, R0, 0xc8, R11, 0xfe, !PT ;  /* 0x000000c800027812 */ /* 0x000fe400078efe0b */
[----:B------:R3:W5:Y:S01]  /*c800*/  MUFU.TANH R23, R10 ;  /* 0x0000000a00177308 */ /* 0x0007620000002400 */
[----:B------:R-:W-:Y:S02]  /*c810*/  FSEL R33, R104, -INF , !P5 ;  /* 0xff80000068217808 */ /* 0x000fe40006800000 */
[----:B------:R-:W-:Y:S02]  /*c820*/  FSEL R107, R107, -INF , !P4 ;  /* 0xff8000006b6b7808 */ /* 0x000fe40006000000 */
[C---:B------:R-:W-:Y:S02]  /*c830*/  ISETP.GE.AND P5, PT, R2.reuse, R8, PT ;  /* 0x000000080200720c */ /* 0x040fe40003fa6270 */
[----:B------:R-:W-:-:S02]  /*c840*/  ISETP.GE.AND P4, PT, R2, R9, PT ;  /* 0x000000090200720c */ /* 0x000fc40003f86270 */
[--C-:B------:R-:W-:Y:S01]  /*c850*/  LOP3.LUT R2, R0, 0xd0, R11.reuse, 0xfe, !PT ;  /* 0x000000d000027812 */ /* 0x100fe200078efe0b */
[----:B-1----:R-:W-:Y:S01]  /*c860*/  FMUL.FTZ R12, R19, UR4 ;  /* 0x00000004130c7c20 */ /* 0x002fe20008410000 */
[----:B------:R-:W-:Y:S02]  /*c870*/  FSEL R27, R78, -INF , !P4 ;  /* 0xff8000004e1b7808 */ /* 0x000fe40006000000 */
[----:B------:R-:W-:Y:S01]  /*c880*/  ISETP.GE.AND P4, PT, R2, R8, PT ;  /* 0x000000080200720c */ /* 0x000fe20003f86270 */
[----:B------:R-:W-:Y:S01]  /*c890*/  MUFU.TANH R15, R12 ;  /* 0x0000000c000f7308 */ /* 0x000fe20000002400 */
[----:B---3--:R-:W-:Y:S02]  /*c8a0*/  LOP3.LUT R10, R0, 0xc1, R11, 0xfe, !PT ;  /* 0x000000c1000a7812 */ /* 0x008fe400078efe0b */
[----:B------:R-:W-:Y:S02]  /*c8b0*/  FSEL R114, R40, -INF , !P4 ;  /* 0xff80000028727808 */ /* 0x000fe40006000000 */
[----:B------:R-:W-:-:S03]  /*c8c0*/  ISETP.GE.AND P3, PT, R10, R9, PT ;  /* 0x000000090a00720c */ /* 0x000fc60003f66270 */
[----:B------:R1:W-:Y:S01]  /*c8d0*/  MUFU.TANH R12, R6 ;  /* 0x00000006000c7308 */ /* 0x0003e20000002400 */
[-C--:B------:R-:W-:Y:S02]  /*c8e0*/  ISETP.GE.AND P2, PT, R10, R8.reuse, PT ;  /* 0x000000080a00720c */ /* 0x080fe40003f46270 */
[----:B------:R-:W-:Y:S02]  /*c8f0*/  LOP3.LUT R10, R0, 0xc9, R11, 0xfe, !PT ;  /* 0x000000c9000a7812 */ /* 0x000fe400078efe0b */
[----:B------:R-:W-:Y:S02]  /*c900*/  FSEL R31, R106, -INF , !P3 ;  /* 0xff8000006a1f7808 */ /* 0x000fe40005800000 */
[C---:B------:R-:W-:Y:S02]  /*c910*/  ISETP.GE.AND P1, PT, R10.reuse, R9, PT ;  /* 0x000000090a00720c */ /* 0x040fe40003f26270 */
[----:B------:R-:W-:Y:S01]  /*c920*/  ISETP.GE.AND P3, PT, R10, R8, PT ;  /* 0x000000080a00720c */ /* 0x000fe20003f66270 */
[----:B------:R-:W-:Y:S01]  /*c930*/  FMUL.FTZ R10, R18, UR4 ;  /* 0x00000004120a7c20 */ /* 0x000fe20008410000 */
[----:B------:R-:W-:-:S02]  /*c940*/  FSEL R106, R44, -INF , !P5 ;  /* 0xff8000002c6a7808 */ /* 0x000fc40006800000 */
[----:B------:R-:W-:Y:S01]  /*c950*/  FSEL R26, R70, -INF , !P1 ;  /* 0xff800000461a7808 */ /* 0x000fe20004800000 */
[----:B------:R3:W5:Y:S01]  /*c960*/  MUFU.TANH R16, R10 ;  /* 0x0000000a00107308 */ /* 0x0007620000002400 */
[----:B------:R-:W-:Y:S02]  /*c970*/  FSEL R104, R102, -INF , !P2 ;  /* 0xff80000066687808 */ /* 0x000fe40005000000 */
[-C--:B------:R-:W-:Y:S01]  /*c980*/  ISETP.GE.AND P2, PT, R2, R9.reuse, PT ;  /* 0x000000090200720c */ /* 0x080fe20003f46270 */
[----:B-1----:R-:W-:Y:S01]  /*c990*/  FMUL.FTZ R6, R60, UR4 ;  /* 0x000000043c067c20 */ /* 0x002fe20008410000 */
[----:B------:R-:W-:Y:S02]  /*c9a0*/  LOP3.LUT R2, R0, 0xd8, R11, 0xfe, !PT ;  /* 0x000000d800027812 */ /* 0x000fe400078efe0b */
[----:B------:R-:W-:Y:S02]  /*c9b0*/  FSEL R109, R43, -INF , !P3 ;  /* 0xff8000002b6d7808 */ /* 0x000fe40005800000 */
[----:B------:R-:W-:Y:S01]  /*c9c0*/  FSEL R41, R41, -INF , !P2 ;  /* 0xff80000029297808 */ /* 0x000fe20005000000 */
[----:B------:R-:W-:Y:S01]  /*c9d0*/  MUFU.TANH R6, R6 ;  /* 0x0000000600067308 */ /* 0x000fe20000002400 */
[----:B------:R-:W-:-:S02]  /*c9e0*/  ISETP.GE.AND P3, PT, R2, R9, PT ;  /* 0x000000090200720c */ /* 0x000fc40003f66270 */
[-C--:B------:R-:W-:Y:S02]  /*c9f0*/  ISETP.GE.AND P2, PT, R2, R8.reuse, PT ;  /* 0x000000080200720c */ /* 0x080fe40003f46270 */
[C-C-:B------:R-:W-:Y:S02]  /*ca00*/  LOP3.LUT R2, R0.reuse, 0xe0, R11.reuse, 0xfe, !PT ;  /* 0x000000e000027812 */ /* 0x140fe400078efe0b */
[--C-:B---3--:R-:W-:Y:S02]  /*ca10*/  LOP3.LUT R10, R0, 0xd1, R11.reuse, 0xfe, !PT ;  /* 0x000000d1000a7812 */ /* 0x108fe400078efe0b */
[----:B----4-:R-:W-:Y:S02]  /*ca20*/  FSEL R36, R36, -INF , !P3 ;  /* 0xff80000024247808 */ /* 0x010fe40005800000 */
[C---:B------:R-:W-:Y:S02]  /*ca30*/  ISETP.GE.AND P5, PT, R10.reuse, R9, PT ;  /* 0x000000090a00720c */ /* 0x040fe40003fa6270 */
[----:B------:R-:W-:Y:S01]  /*ca40*/  ISETP.GE.AND P1, PT, R10, R8, PT ;  /* 0x000000080a00720c */ /* 0x000fe20003f26270 */
[----:B------:R-:W-:Y:S01]  /*ca50*/  FMUL.FTZ R10, R4, UR4 ;  /* 0x00000004040a7c20 */ /* 0x000fe20008410000 */
[----:B------:R-:W-:-:S02]  /*ca60*/  LOP3.LUT R4, R0, 0xd9, R11, 0xfe, !PT ;  /* 0x000000d900047812 */ /* 0x000fc400078efe0b */
[----:B------:R-:W-:Y:S01]  /*ca70*/  FSEL R42, R42, -INF , !P5 ;  /* 0xff8000002a2a7808 */ /* 0x000fe20006800000 */
[----:B------:R-:W1:Y:S01]  /*ca80*/  MUFU.TANH R14, R10 ;  /* 0x0000000a000e7308 */ /* 0x000e620000002400 */
[C---:B------:R-:W-:Y:S02]  /*ca90*/  ISETP.GE.AND P4, PT, R4.reuse, R9, PT ;  /* 0x000000090400720c */ /* 0x040fe40003f86270 */
[----:B------:R-:W-:Y:S02]  /*caa0*/  ISETP.GE.AND P5, PT, R4, R8, PT ;  /* 0x000000080400720c */ /* 0x000fe40003fa6270 */
[----:B------:R-:W-:Y:S02]  /*cab0*/  LOP3.LUT R4, R0, 0xe1, R11, 0xfe, !PT ;  /* 0x000000e100047812 */ /* 0x000fe400078efe0b */
[----:B------:R-:W-:Y:S01]  /*cac0*/  FSEL R113, R37, -INF , !P1 ;  /* 0xff80000025717808 */ /* 0x000fe20004800000 */
[----:B------:R-:W3:Y:S01]  /*cad0*/  MUFU.TANH R10, R7 ;  /* 0x00000007000a7308 */ /* 0x000ee20000002400 */
[----:B--2---:R-:W-:-:S02]  /*cae0*/  FSEL R162, R30, -INF , !P2 ;  /* 0xff8000001ea27808 */ /* 0x004fc40005000000 */
[----:B------:R-:W-:Y:S02]  /*caf0*/  FSEL R32, R32, -INF , !P4 ;  /* 0xff80000020207808 */ /* 0x000fe40006000000 */
[CC--:B------:R-:W-:Y:S02]  /*cb00*/  ISETP.GE.AND P1, PT, R2.reuse, R9.reuse, PT ;  /* 0x000000090200720c */ /* 0x0c0fe40003f26270 */
[-C--:B------:R-:W-:Y:S01]  /*cb10*/  ISETP.GE.AND P3, PT, R2, R8.reuse, PT ;  /* 0x000000080200720c */ /* 0x080fe20003f66270 */
[----:B------:R2:W4:Y:S01]  /*cb20*/  MUFU.TANH R7, R5 ;  /* 0x0000000500077308 */ /* 0x0005220000002400 */
[C---:B------:R-:W-:Y:S02]  /*cb30*/  ISETP.GE.AND P2, PT, R4.reuse, R9, PT ;  /* 0x000000090400720c */ /* 0x040fe40003f46270 */
[----:B------:R-:W-:Y:S02]  /*cb40*/  ISETP.GE.AND P4, PT, R4, R8, PT ;  /* 0x000000080400720c */ /* 0x000fe40003f86270 */
[----:B------:R-:W-:-:S02]  /*cb50*/  LOP3.LUT R2, R0, 0xe8, R11, 0xfe, !PT ;  /* 0x000000e800027812 */ /* 0x000fc400078efe0b */
[----:B------:R-:W-:Y:S02]  /*cb60*/  LOP3.LUT R4, R0, 0xe9, R11, 0xfe, !PT ;  /* 0x000000e900047812 */ /* 0x000fe400078efe0b */
[----:B------:R-:W-:Y:S02]  /*cb70*/  FSEL R28, R28, -INF , !P1 ;  /* 0xff8000001c1c7808 */ /* 0x000fe40004800000 */
[----:B-----5:R-:W-:Y:S02]  /*cb80*/  FSEL R189, R23, -INF , !P3 ;  /* 0xff80000017bd7808 */ /* 0x020fe40005800000 */
[----:B------:R-:W-:Y:S02]  /*cb90*/  FSEL R25, R24, -INF , !P2 ;  /* 0xff80000018197808 */ /* 0x000fe40005000000 */
[-C--:B------:R-:W-:Y:S02]  /*cba0*/  ISETP.GE.AND P1, PT, R2, R8.reuse, PT ;  /* 0x000000080200720c */ /* 0x080fe40003f26270 */
[----:B------:R-:W-:Y:S01]  /*cbb0*/  ISETP.GE.AND P3, PT, R4, R9, PT ;  /* 0x000000090400720c */ /* 0x000fe20003f66270 */
[----:B--2---:R-:W-:Y:S01]  /*cbc0*/  FMUL.FTZ R5, R50, UR4 ;  /* 0x0000000432057c20 */ /* 0x004fe20008410000 */
[----:B------:R-:W-:-:S02]  /*cbd0*/  ISETP.GE.AND P2, PT, R4, R8, PT ;  /* 0x000000080400720c */ /* 0x000fc40003f46270 */
[----:B------:R-:W-:Y:S02]  /*cbe0*/  LOP3.LUT R4, R0, 0xf1, R11, 0xfe, !PT ;  /* 0x000000f100047812 */ /* 0x000fe400078efe0b */
[----:B------:R-:W-:Y:S01]  /*cbf0*/  FSEL R204, R16, -INF , !P1 ;  /* 0xff80000010cc7808 */ /* 0x000fe20004800000 */
[----:B------:R-:W2:Y:S01]  /*cc00*/  MUFU.TANH R5, R5 ;  /* 0x0000000500057308 */ /* 0x000ea20000002400 */
[-C--:B------:R-:W-:Y:S02]  /*cc10*/  ISETP.GE.AND P1, PT, R4, R9.reuse, PT ;  /* 0x000000090400720c */ /* 0x080fe40003f26270 */
        /* <DEDUP_REMOVED lines=13> */
[----:B-1----:R-:W-:Y:S02]  /*ccf0*/  FSEL R78, R14, -INF , !P4 ;  /* 0xff8000000e4e7808 */ /* 0x002fe40006000000 */
[----:B------:R-:W-:-:S02]  /*cd00*/  FSEL R207, R12, -INF , !P5 ;  /* 0xff8000000ccf7808 */ /* 0x000fc40006800000 */
[-C--:B------:R-:W-:Y:S02]  /*cd10*/  ISETP.GE.AND P3, PT, R4, R8.reuse, PT ;  /* 0x000000080400720c */ /* 0x080fe40003f66270 */
[C---:B------:R-:W-:Y:S02]  /*cd20*/  ISETP.GE.AND P2, PT, R2.reuse, R8, PT ;  /* 0x000000080200720c */ /* 0x040fe40003f46270 */
[-C--:B------:R-:W-:Y:S02]  /*cd30*/  ISETP.GE.AND P4, PT, R2, R9.reuse, PT ;  /* 0x000000090200720c */ /* 0x080fe40003f86270 */
[----:B------:R-:W-:Y:S02]  /*cd40*/  ISETP.GE.AND P5, PT, R11, R9, PT ;  /* 0x000000090b00720c */ /* 0x000fe40003fa6270 */
[----:B---3--:R-:W-:Y:S02]  /*cd50*/  FSEL R206, R10, -INF , !P3 ;  /* 0xff8000000ace7808 */ /* 0x008fe40005800000 */
[----:B----4-:R-:W-:-:S02]  /*cd60*/  FSEL R110, R7, -INF , !P4 ;  /* 0xff800000076e7808 */ /* 0x010fc40006000000 */
[----:B--2---:R-:W-:Y:S02]  /*cd70*/  FSEL R208, R5, -INF , !P2 ;  /* 0xff80000005d07808 */ /* 0x004fe40005000000 */
        /* <DEDUP_REMOVED lines=9> */
[----:B------:R-:W-:Y:S02]  /*ce10*/  LOP3.LUT R0, R0, R11, RZ, 0x3c, !PT ;  /* 0x0000000b00007212 */ /* 0x000fe400078e3cff */
        /* <DEDUP_REMOVED lines=21> */
[----:B------:R-:W-:Y:S02]  /*cf70*/  LOP3.LUT R5, R9, R11, RZ, 0x3c, !PT ;  /* 0x0000000b09057212 */ /* 0x000fe400078e3cff */
[----:B------:R-:W-:Y:S02]  /*cf80*/  ISETP.GE.U32.AND P5, PT, R6, R10, PT ;  /* 0x0000000a0600720c */ /* 0x000fe40003fa6070 */
[----:B------:R-:W-:-:S02]  /*cf90*/  ISETP.GE.AND P2, PT, R5, RZ, PT ;  /* 0x000000ff0500720c */ /* 0x000fc40003f46270 */
[----:B------:R-:W-:Y:S02]  /*cfa0*/  ISETP.GE.AND P3, PT, R0, RZ, PT ;  /* 0x000000ff0000720c */ /* 0x000fe40003f66270 */
[----:B------:R-:W-:-:S03]  /*cfb0*/  LOP3.LUT R0, RZ, R11, RZ, 0x33, !PT ;  /* 0x0000000bff007212 */ /* 0x000fc600078e33ff */
[----:B------:R-:W-:Y:S01]  /*cfc0*/  @P4 VIADD R2, R2, 0x1 ;  /* 0x0000000102024836 */ /* 0x000fe20000000000 */
[----:B------:R-:W-:-:S03]  /*cfd0*/  ISETP.NE.AND P4, PT, R11, RZ, PT ;  /* 0x000000ff0b00720c */ /* 0x000fc60003f85270 */
[----:B------:R-:W-:Y:S02]  /*cfe0*/  @P5 IADD3 R4, R4, 0x1, RZ ;  /* 0x0000000104045810 */ /* 0x000fe40007ffe0ff */
[----:B------:R-:W-:Y:S02]  /*cff0*/  @!P2 IMAD.MOV R2, RZ, RZ, -R2 ;  /* 0x000000ffff02a224 */ /* 0x000fe400078e0a02 */
[----:B------:R-:W-:-:S03]  /*d000*/  @!P3 IADD3 R4, -R4, RZ, RZ ;  /* 0x000000ff0404b210 */ /* 0x000fc60007ffe1ff */
[C---:B------:R-:W-:Y:S02]  /*d010*/  SEL R2, R0.reuse, R2, !P4 ;  /* 0x0000000200027207 */ /* 0x040fe40006000000 */
[----:B------:R-:W-:-:S03]  /*d020*/  SEL R4, R0, R4, !P4 ;  /* 0x0000000400047207 */ /* 0x000fc60006000000 */
[----:B------:R-:W-:-:S04]  /*d030*/  IMAD.WIDE R8, R2, 0x4, R234 ;  /* 0x0000000402087825 */ /* 0x000fc800078e02ea */
[C---:B------:R-:W-:Y:S02]  /*d040*/  IMAD.WIDE R6, R4.reuse, 0x4, R234 ;  /* 0x0000000404067825 */ /* 0x040fe400078e02ea */
[----:B------:R-:W2:Y:S04]  /*d050*/  LDG.E R8, desc[UR10][R8.64] ;  /* 0x0000000a08087981 */ /* 0x000ea8000c1e1900 */
[----:B------:R-:W2:Y:S01]  /*d060*/  LDG.E R6, desc[UR10][R6.64] ;  /* 0x0000000a06067981 */ /* 0x000ea2000c1e1900 */
[----:B------:R-:W-:-:S04]  /*d070*/  IMAD.IADD R0, R4, 0x1, -R2 ;  /* 0x0000000104007824 */ /* 0x000fc800078e0a02 */
[----:B------:R-:W-:-:S04]  /*d080*/  IMAD R0, R0, R11, -0x100 ;  /* 0xffffff0000007424 */ /* 0x000fc800078e020b */
[----:B------:R-:W-:Y:S01]  /*d090*/  IMAD.WIDE.U32 R4, R0, R54, RZ ;  /* 0x0000003600047225 */ /* 0x000fe200078e00ff */
[----:B------:R-:W-:-:S05]  /*d0a0*/  SHF.R.S32.HI R2, RZ, 0x1f, R0 ;  /* 0x0000001fff027819 */ /* 0x000fca0000011400 */
[----:B------:R-:W-:-:S04]  /*d0b0*/  IMAD R2, R2, R54, RZ ;  /* 0x0000003602027224 */ /* 0x000fc800078e02ff */
[----:B------:R-:W-:-:S04]  /*d0c0*/  IMAD R0, R0, R55, R2 ;  /* 0x0000003700007224 */ /* 0x000fc800078e0202 */
        /* <DEDUP_REMOVED lines=9> */
.L_x_1238:
[----:B------:R-:W-:-:S04]  /*d160*/  LEA R0, -R54, RZ, 0x8 ;  /* 0x000000ff36007211 */ /* 0x000fc800078e41ff */
[----:B------:R-:W-:-:S07]  /*d170*/  SHF.R.S32.HI R2, RZ, 0x1f, R0 ;  /* 0x0000001fff027819 */ /* 0x000fce0000011400 */
.L_x_1239:
[----:B------:R-:W-:Y:S01]  /*d180*/  @!P0 IMAD.MOV.U32 R4, RZ, RZ, R75 ;  /* 0x000000ffff048224 */ /* 0x000fe200078e004b */
[----:B------:R-:W-:Y:S01]  /*d190*/  @!P0 LEA R9, P4, R54, R75, 0x5 ;  /* 0x0000004b36098211 */ /* 0x000fe200078828ff */
[----:B------:R-:W-:Y:S01]  /*d1a0*/  @!P0 IMAD.MOV.U32 R5, RZ, RZ, R74 ;  /* 0x000000ffff058224 */ /* 0x000fe200078e004a */
[----:B------:R-:W-:Y:S01]  /*d1b0*/  ULDC.64 UR4, c[0x0][0x218] ;  /* 0x0000860000047ab9 */ /* 0x000fe20000000a00 */
[C---:B------:R-:W-:Y:S01]  /*d1c0*/  @!P0 IMAD R8, R55.reuse, 0x60, RZ ;  /* 0x0000006037088824 */ /* 0x040fe200078e02ff */
[----:B------:R-:W-:Y:S01]  /*d1d0*/  @!P0 LEA R14, P5, R0, R185, 0x1 ;  /* 0x000000b9000e8211 */ /* 0x000fe200078a08ff */
[----:B------:R-:W-:Y:S01]  /*d1e0*/  @!P0 IMAD.WIDE.U32 R6, R54, 0x60, R4 ;  /* 0x0000006036068825 */ /* 0x000fe200078e0004 */
[----:B------:R1:W-:Y:S01]  /*d1f0*/  @P0 STS [R184+0x1000], RZ ;  /* 0x001000ffb8000388 */ /* 0x0003e20000000800 */
[----:B------:R-:W-:Y:S01]  /*d200*/  BSSY B0, `(.L_x_1240) ;  /* 0x0000057000007945 */ /* 0x000fe20003800000 */
[----:B------:R-:W-:Y:S01]  /*d210*/  @!P0 LEA.HI.X R15, R0, R188, R2, 0x1, P5 ;  /* 0x000000bc000f8211 */ /* 0x000fe200028f0c02 */
[----:B------:R-:W-:Y:S01]  /*d220*/  @!P0 IMAD.WIDE.U32 R4, R54, 0xa0, R4 ;  /* 0x000000a036048825 */ /* 0x000fe200078e0004 */
[C---:B------:R-:W-:Y:S01]  /*d230*/  @!P0 IADD3 R11, P3, R0.reuse, R6, RZ ;  /* 0x00000006000b8210 */ /* 0x040fe20007f7e0ff */
[----:B------:R1:W-:Y:S02]  /*d240*/  @P0 STS [R184+0x1004], RZ ;  /* 0x001004ffb8000388 */ /* 0x0003e40000000800 */
[----:B------:R-:W-:Y:S01]  /*d250*/  @!P0 IMAD R6, R55, 0xa0, RZ ;  /* 0x000000a037068824 */ /* 0x000fe200078e02ff */
[----:B------:R-:W-:Y:S01]  /*d260*/  @!P0 IADD3 R19, P2, R0, R4, RZ ;  /* 0x0000000400138210 */ /* 0x000fe20007f5e0ff */
[----:B------:R-:W-:Y:S01]  /*d270*/  @!P0 IMAD.MOV.U32 R4, RZ, RZ, R75 ;  /* 0x000000ffff048224 */ /* 0x000fe200078e004b */
[C---:B------:R-:W-:Y:S01]  /*d280*/  @!P0 IADD3.X R22, R2.reuse, R8, R7, P3, !PT ;  /* 0x0000000802168210 */ /* 0x040fe20001ffe407 */
[----:B------:R1:W-:Y:S01]  /*d290*/  @P0 STS.64 [R184+0x1008], RZ ;  /* 0x001008ffb8000388 */ /* 0x0003e20000000a00 */
[----:B------:R-:W-:Y:S01]  /*d2a0*/  @!P0 IADD3.X R21, R2, R6, R5, P2, !PT ;  /* 0x0000000602158210 */ /* 0x000fe200017fe405 */
[----:B------:R-:W-:Y:S01]  /*d2b0*/  @!P0 IMAD.MOV.U32 R5, RZ, RZ, R74 ;  /* 0x000000ffff058224 */ /* 0x000fe200078e004a */
[C---:B------:R-:W-:Y:S01]  /*d2c0*/  @!P0 LEA.HI.X R8, R54.reuse, R74, R55, 0x5, P4 ;  /* 0x0000004a36088211 */ /* 0x040fe200020f2c37 */
[----:B------:R-:W-:Y:S01]  /*d2d0*/  @!PT LDS RZ, [RZ] ;  /* 0x00000000fffff984 */ /* 0x000fe20000000800 */
[----:B------:R-:W-:Y:S01]  /*d2e0*/  @!PT LDS RZ, [RZ] ;  /* 0x00000000fffff984 */ /* 0x000fe20000000800 */
[----:B------:R-:W-:Y:S01]  /*d2f0*/  @!PT LDS RZ, [RZ] ;  /* 0x00000000fffff984 */ /* 0x000fe20000000800 */
[----:B------:R1:W-:Y:S01]  /*d300*/  @!P0 LDGSTS.E.BYPASS.LTC128B.128 [R184+0x1000], desc[UR10][R14.64] ;  /* 0x010000000eb88fae */ /* 0x0003e2000b901d4a */
[CC--:B------:R-:W-:Y:S01]  /*d310*/  @!P0 LEA R7, P3, R54.reuse, R75.reuse, 0x6 ;  /* 0x0000004b36078211 */ /* 0x0c0fe200078630ff */
[C---:B------:R-:W-:Y:S01]  /*d320*/  @!P0 IMAD.WIDE.U32 R4, R54.reuse, 0xc0, R4 ;  /* 0x000000c036048825 */ /* 0x040fe200078e0004 */
[----:B------:R-:W-:Y:S01]  /*d330*/  @!P0 LEA R12, P2, R54, R75, 0x7 ;  /* 0x0000004b360c8211 */ /* 0x000fe200078438ff */
[----:B------:R1:W-:Y:S01]  /*d340*/  @P0 STS.128 [R184+0x1800], RZ ;  /* 0x001800ffb8000388 */ /* 0x0003e20000000c00 */
[----:B------:R-:W-:-:S02]  /*d350*/  @!P0 IADD3 R6, P4, R0, R9, RZ ;  /* 0x0000000900068210 */ /* 0x000fc40007f9e0ff */
[CCC-:B------:R-:W-:Y:S02]  /*d360*/  @!P0 LEA.HI.X R13, R54.reuse, R74.reuse, R55.reuse, 0x6, P3 ;  /* 0x0000004a360d8211 */ /* 0x1c0fe400018f3437 */
[----:B------:R-:W-:Y:S01]  /*d370*/  @!P0 LEA.HI.X R10, R54, R74, R55, 0x7, P2 ;  /* 0x0000004a360a8211 */ /* 0x000fe200010f3c37 */
[----:B------:R-:W-:Y:S01]  /*d380*/  @!P0 IMAD.X R8, R2, 0x1, R8, P4 ;  /* 0x0000000102088824 */ /* 0x000fe200020e0608 */
[C---:B------:R-:W-:Y:S02]  /*d390*/  @!P0 IADD3 R7, P3, R0.reuse, R7, RZ ;  /* 0x0000000700078210 */ /* 0x040fe40007f7e0ff */
[----:B------:R-:W-:Y:S02]  /*d3a0*/  @!P0 IADD3 R9, P2, R0, R12, RZ ;  /* 0x0000000c00098210 */ /* 0x000fe40007f5e0ff */
[----:B------:R-:W-:Y:S01]  /*d3b0*/  @!P0 LEA R16, P4, R6, UR4, 0x1 ;  /* 0x0000000406108c11 */ /* 0x000fe2000f8808ff */
[C---:B------:R-:W-:Y:S02]  /*d3c0*/  @!P0 IMAD.X R13, R2.reuse, 0x1, R13, P3 ;  /* 0x00000001020d8824 */ /* 0x040fe400018e060d */
[----:B------:R-:W-:Y:S01]  /*d3d0*/  @!P0 IMAD.X R10, R2, 0x1, R10, P2 ;  /* 0x00000001020a8824 */ /* 0x000fe200010e060a */
[----:B------:R-:W-:Y:S01]  /*d3e0*/  @!P0 LEA.HI.X R17, R6, UR5, R8, 0x1, P4 ;  /* 0x0000000506118c11 */ /* 0x000fe2000a0f0c08 */
[----:B------:R-:W-:Y:S01]  /*d3f0*/  @!P0 IMAD R6, R55, 0xc0, RZ ;  /* 0x000000c037068824 */ /* 0x000fe200078e02ff */
[----:B------:R-:W-:-:S02]  /*d400*/  @!P0 LEA R12, P4, R7, UR4, 0x1 ;  /* 0x00000004070c8c11 */ /* 0x000fc4000f8808ff */
[----:B------:R-:W-:Y:S01]  /*d410*/  @!P0 LEA R8, P3, R9, UR4, 0x1 ;  /* 0x0000000409088c11 */ /* 0x000fe2000f8608ff */
[----:B------:R-:W-:Y:S01]  /*d420*/  @!PT LDS RZ, [RZ] ;  /* 0x00000000fffff984 */ /* 0x000fe20000000800 */
[----:B------:R-:W-:Y:S01]  /*d430*/  @!PT LDS RZ, [RZ] ;  /* 0x00000000fffff984 */ /* 0x000fe20000000800 */
[----:B------:R-:W-:Y:S01]  /*d440*/  @!PT LDS RZ, [RZ] ;  /* 0x00000000fffff984 */ /* 0x000fe20000000800 */
[----:B------:R1:W-:Y:S01]  /*d450*/  @!P0 LDGSTS.E.BYPASS.LTC128B.128 [R184+0x1800], desc[UR10][R16.64] ;  /* 0x0180000010b88fae */ /* 0x0003e2000b901d4a */
[----:B------:R-:W-:Y:S02]  /*d460*/  @!P0 IADD3 R18, P2, R0, R4, RZ ;  /* 0x0000000400128210 */ /* 0x000fe40007f5e0ff */
[----:B------:R-:W-:Y:S01]  /*d470*/  @!P0 LEA.HI.X R13, R7, UR5, R13, 0x1, P4 ;  /* 0x00000005070d8c11 */ /* 0x000fe2000a0f0c0d */
[----:B------:R1:W-:Y:S01]  /*d480*/  @P0 STS.128 [R184+0x2000], RZ ;  /* 0x002000ffb8000388 */ /* 0x0003e20000000c00 */
[----:B------:R-:W-:Y:S02]  /*d490*/  @!P0 LEA.HI.X R9, R9, UR5, R10, 0x1, P3 ;  /* 0x0000000509098c11 */ /* 0x000fe400098f0c0a */
[----:B------:R-:W-:Y:S01]  /*d4a0*/  @!P0 LEA R10, P4, R11, UR4, 0x1 ;  /* 0x000000040b0a8c11 */ /* 0x000fe2000f8808ff */
[----:B------:R-:W-:Y:S01]  /*d4b0*/  @!PT LDS RZ, [RZ] ;  /* 0x00000000fffff984 */ /* 0x000fe20000000800 */
[----:B------:R-:W-:Y:S01]  /*d4c0*/  @!PT LDS RZ, [RZ] ;  /* 0x00000000fffff984 */ /* 0x000fe20000000800 */
[----:B------:R-:W-:Y:S01]  /*d4d0*/  @!PT LDS RZ, [RZ] ;  /* 0x00000000fffff984 */ /* 0x000fe20000000800 */
[----:B------:R1:W-:Y:S01]  /*d4e0*/  @!P0 LDGSTS.E.BYPASS.LTC128B.128 [R184+0x2000], desc[UR10][R12.64] ;  /* 0x020000000cb88fae */ /* 0x0003e2000b901d4a */
[----:B------:R-:W-:-:S02]  /*d4f0*/  @!P0 IADD3.X R5, R2, R6, R5, P2, !PT ;  /* 0x0000000602058210 */ /* 0x000fc400017fe405 */
[----:B------:R-:W-:Y:S01]  /*d500*/  @!P0 LEA R6, P3, R19, UR4, 0x1 ;  /* 0x0000000413068c11 */ /* 0x000fe2000f8608ff */
[----:B------:R1:W-:Y:S01]  /*d510*/  @P0 STS.128 [R184+0x2800], RZ ;  /* 0x002800ffb8000388 */ /* 0x0003e20000000c00 */
[----:B------:R-:W-:Y:S02]  /*d520*/  @!P0 LEA.HI.X R11, R11, UR5, R22, 0x1, P4 ;  /* 0x000000050b0b8c11 */ /* 0x000fe4000a0f0c16 */
[C---:B------:R-:W-:Y:S02]  /*d530*/  @!P0 LEA R4, P2, R18.reuse, UR4, 0x1 ;  /* 0x0000000412048c11 */ /* 0x040fe4000f8408ff */
[----:B------:R-:W-:Y:S01]  /*d540*/  @!P0 LEA.HI.X R7, R19, UR5, R21, 0x1, P3 ;  /* 0x0000000513078c11 */ /* 0x000fe200098f0c15 */
[----:B------:R-:W-:Y:S01]  /*d550*/  @!PT LDS RZ, [RZ] ;  /* 0x00000000fffff984 */ /* 0x000fe20000000800 */
[----:B------:R-:W-:Y:S01]  /*d560*/  @!PT LDS RZ, [RZ] ;  /* 0x00000000fffff984 */ /* 0x000fe20000000800 */
[----:B------:R-:W-:Y:S01]  /*d570*/  @!PT LDS RZ, [RZ] ;  /* 0x00000000fffff984 */ /* 0x000fe20000000800 */
[----:B------:R1:W-:Y:S01]  /*d580*/  @!P0 LDGSTS.E.BYPASS.LTC128B.128 [R184+0x2800], desc[UR10][R10.64] ;  /* 0x028000000ab88fae */ /* 0x0003e2000b901d4a */
[----:B------:R-:W-:-:S03]  /*d590*/  @!P0 LEA.HI.X R5, R18, UR5, R5, 0x1, P2 ;  /* 0x0000000512058c11 */ /* 0x000fc600090f0c05 */
        /* <DEDUP_REMOVED lines=29> */
.L_x_1241:
[----:B------:R-:W-:Y:S05]  /*d770*/  BSYNC B0 ;  /* 0x0000000000007941 */ /* 0x000fea0003800000 */
.L_x_1240:
[----:B------:R-:W0:Y:S01]  /*d780*/  LDGDEPBAR ;  /* 0x00000000000079af */ /* 0x000e220000000000 */
[----:B------:R-:W-:-:S04]  /*d790*/  LEA R185, P0, R0, R185, 0x1 ;  /* 0x000000b900b97211 */ /* 0x000fc800078008ff */
[----:B------:R-:W-:-:S09]  /*d7a0*/  LEA.HI.X R188, R0, R188, R2, 0x1, P0 ;  /* 0x000000bc00bc7211 */ /* 0x000fd200000f0c02 */
.L_x_1237:
[----:B------:R-:W-:Y:S01]  /*d7b0*/  FMNMX.FTZ R0, R20, R100, !PT ;  /* 0x0000006414007209 */ /* 0x000fe20007810000 */
[----:B------:R-:W-:Y:S01]  /*d7c0*/  ULDC UR4, c[0x0][0x2ec] ;  /* 0x0000bb0000047ab9 */ /* 0x000fe20000000800 */
[----:B-12---:R-:W-:Y:S01]  /*d7d0*/  FMNMX.FTZ R4, R3, R129, !PT ;  /* 0x0000008103047209 */ /* 0x006fe20007810000 */
        /* <DEDUP_REMOVED lines=219> */
[----:B-1----:R-:W-:-:S04]  /*e590*/  FMUL.FTZ R0, R64, UR4 ;  /* 0x0000000440007c20 */ /* 0x002fc80008410000 */
[----:B------:R1:W3:Y:S01]  /*e5a0*/  MUFU.EX2 R55, R3 ;  /* 0x0000000300377308 */ /* 0x0002e20000000800 */
[----:B------:R-:W-:Y:S01]  /*e5b0*/  FSEL R0, R0, RZ, P0 ;  /* 0x000000ff00007208 */ /* 0x000fe20000000000 */
[----:B--2---:R-:W-:-:S06]  /*e5c0*/  FFMA.FTZ R4, R68, UR4, -R2 ;  /* 0x0000000444047c23 */ /* 0x004fcc0008010802 */
[----:B------:R2:W-:Y:S01]  /*e5d0*/  MUFU.EX2 R244, R4 ;  /* 0x0000000400f47308 */ /* 0x0005e20000000800 */
[----:B-1----:R-:W-:Y:S01]  /*e5e0*/  FFMA.FTZ R3, R121, UR4, -R0 ;  /* 0x0000000479037c23 */ /* 0x002fe20008010800 */
[-C--:B---3--:R-:W-:Y:S01]  /*e5f0*/  FMUL.FTZ R138, R138, R55.reuse ;  /* 0x000000378a8a7220 */ /* 0x088fe20000410000 */
[-C--:B------:R-:W-:Y:S01]  /*e600*/  FMUL.FTZ R139, R139, R55.reuse ;  /* 0x000000378b8b7220 */ /* 0x080fe20000410000 */
[-C--:B------:R-:W-:Y:S01]  /*e610*/  FMUL.FTZ R146, R146, R55.reuse ;  /* 0x0000003792927220 */ /* 0x080fe20000410000 */
[-C--:B------:R-:W-:Y:S01]  /*e620*/  FMUL.FTZ R147, R147, R55.reuse ;  /* 0x0000003793937220 */ /* 0x080fe20000410000 */
[-C--:B------:R-:W-:Y:S01]  /*e630*/  FMUL.FTZ R142, R142, R55.reuse ;  /* 0x000000378e8e7220 */ /* 0x080fe20000410000 */
[-C--:B------:R-:W-:Y:S01]  /*e640*/  FMUL.FTZ R143, R143, R55.reuse ;  /* 0x000000378f8f7220 */ /* 0x080fe20000410000 */
[-C--:B------:R-:W-:Y:S01]  /*e650*/  FMUL.FTZ R150, R150, R55.reuse ;  /* 0x0000003796967220 */ /* 0x080fe20000410000 */
[----:B------:R-:W-:Y:S01]  /*e660*/  FMUL.FTZ R151, R151, R55 ;  /* 0x0000003797977220 */ /* 0x000fe20000410000 */
        /* <DEDUP_REMOVED lines=35> */
[----:B------:R1:W2:Y:S02]  /*e8a0*/  MUFU.EX2 R8, R4 ;  /* 0x0000000400087308 */ /* 0x0002a40000000800 */
[----:B-1----:R-:W-:Y:S01]  /*e8b0*/  FFMA.FTZ R4, R31, UR4, -R2 ;  /* 0x000000041f047c23 */ /* 0x002fe20008010802 */
[----:B--2---:R-:W-:Y:S01]  /*e8c0*/  MOV R121, R8 ;  /* 0x0000000800797202 */ /* 0x004fe20000000f00 */
[----:B------:R-:W-:Y:S01]  /*e8d0*/  LDSM.16.MT88.4 R28, [R135+0x5400] ;  /* 0x00540000871c783b */ /* 0x000fe20000004200 */
[----:B------:R-:W-:-:S03]  /*e8e0*/  F2FP.F16.F32.PACK_AB R8, R210, R60 ;  /* 0x0000003cd208723e */ /* 0x000fc600000000ff */
        /* <DEDUP_REMOVED lines=16> */
[----:B-1----:R-:W-:Y:S01]  /*e9f0*/  FFMA.FTZ R4, R129, UR4, -R0 ;  /* 0x0000000481047c23 */ /* 0x002fe20008010800 */
[----:B--2---:R-:W-:-:S05]  /*ea00*/  MOV R129, R50 ;  /* 0x0000003200817202 */ /* 0x004fca0000000f00 */
[----:B------:R1:W-:Y:S02]  /*ea10*/  MUFU.EX2 R66, R4 ;  /* 0x0000000400427308 */ /* 0x0003e40000000800 */
[--C-:B-1----:R-:W-:Y:S01]  /*ea20*/  FFMA.FTZ R4, R152, UR4, -R0.reuse ;  /* 0x0000000498047c23 */ /* 0x102fe20008010800 */
[----:B------:R-:W-:Y:S02]  /*ea30*/  MOV R152, R44 ;  /* 0x0000002c00987202 */ /* 0x000fe40000000f00 */
[----:B------:R-:W-:Y:S03]  /*ea40*/  LDSM.16.MT88.4 R44, [R135+0x6000] ;  /* 0x00600000872c783b */ /* 0x000fe60000004200 */
[----:B------:R1:W-:Y:S02]  /*ea50*/  MUFU.EX2 R80, R4 ;  /* 0x0000000400507308 */ /* 0x0003e40000000800 */
[----:B-1----:R-:W-:Y:S01]  /*ea60*/  FFMA.FTZ R4, R132, UR4, -R0 ;  /* 0x0000000484047c23 */ /* 0x002fe20008010800 */
[----:B------:R-:W-:-:S02]  /*ea70*/  MOV R132, R48 ;  /* 0x0000003000847202 */ /* 0x000fc40000000f00 */
[----:B------:R-:W-:Y:S03]  /*ea80*/  LDSM.16.MT88.4 R48, [R135+0x6800] ;  /* 0x006800008730783b */ /* 0x000fe60000004200 */
[----:B------:R1:W-:Y:S02]  /*ea90*/  MUFU.EX2 R81, R4 ;  /* 0x0000000400517308 */ /* 0x0003e40000000800 */
[----:B-1----:R-:W-:Y:S01]  /*eaa0*/  FFMA.FTZ R4, R131, UR4, -R0 ;  /* 0x0000000483047c23 */ /* 0x002fe20008010800 */
[----:B------:R-:W-:-:S05]  /*eab0*/  MOV R131, R15 ;  /* 0x0000000f00837202 */ /* 0x000fca0000000f00 */
[----:B------:R1:W-:Y:S02]  /*eac0*/  MUFU.EX2 R82, R4 ;  /* 0x0000000400527308 */ /* 0x0003e40000000800 */
[----:B-1----:R-:W-:Y:S01]  /*ead0*/  FFMA.FTZ R4, R130, UR4, -R0 ;  /* 0x0000000482047c23 */ /* 0x002fe20008010800 */
[----:B------:R-:W-:-:S05]  /*eae0*/  MOV R130, R14 ;  /* 0x0000000e00827202 */ /* 0x000fca0000000f00 */
[----:B------:R1:W-:Y:S02]  /*eaf0*/  MUFU.EX2 R85, R4 ;  /* 0x0000000400557308 */ /* 0x0003e40000000800 */
[----:B-1----:R-:W-:Y:S01]  /*eb00*/  FFMA.FTZ R4, R126, UR4, -R0 ;  /* 0x000000047e047c23 */ /* 0x002fe20008010800 */
[----:B------:R-:W-:-:S05]  /*eb10*/  MOV R126, R13 ;  /* 0x0000000d007e7202 */ /* 0x000fca0000000f00 */
[----:B------:R1:W2:Y:S02]  /*eb20*/  MUFU.EX2 R89, R4 ;  /* 0x0000000400597308 */ /* 0x0002a40000000800 */
[--C-:B-1----:R-:W-:Y:S01]  /*eb30*/  FFMA.FTZ R4, R125, UR4, -R0.reuse ;  /* 0x000000047d047c23 */ /* 0x102fe20008010800 */
[----:B------:R-:W-:Y:S02]  /*eb40*/  MOV R125, R12 ;  /* 0x0000000c007d7202 */ /* 0x000fe40000000f00 */
[----:B------:R-:W1:Y:S03]  /*eb50*/  LDSM.16.MT88.4 R12, [R135+0x5000] ;  /* 0x00500000870c783b */ /* 0x000e660000004200 */
[----:B------:R3:W-:Y:S01]  /*eb60*/  MUFU.EX2 R92, R4 ;  /* 0x00000004005c7308 */ /* 0x0007e20000000800 */
[----:B--2---:R-:W-:Y:S01]  /*eb70*/  F2FP.F16.F32.PACK_AB R5, R89, R85 ;  /* 0x000000555905723e */ /* 0x004fe200000000ff */
[----:B---3--:R-:W-:Y:S01]  /*eb80*/  FFMA.FTZ R4, R124, UR4, -R0 ;  /* 0x000000047c047c23 */ /* 0x008fe20008010800 */
[----:B------:R-:W-:-:S02]  /*eb90*/  MOV R124, R11 ;  /* 0x0000000b007c7202 */ /* 0x000fc40000000f00 */
[----:B------:R-:W-:-:S03]  /*eba0*/  F2FP.F16.F32.PACK_AB R11, R82, R81 ;  /* 0x00000051520b723e */ /* 0x000fc600000000ff */
[----:B------:R2:W3:Y:S02]  /*ebb0*/  MUFU.EX2 R94, R4 ;  /* 0x00000004005e7308 */ /* 0x0004e40000000800 */
[----:B--2---:R-:W-:Y:S01]  /*ebc0*/  FFMA.FTZ R4, R123, UR4, -R0 ;  /* 0x000000047b047c23 */ /* 0x004fe20008010800 */
[----:B------:R-:W-:Y:S02]  /*ebd0*/  MOV R123, R10 ;  /* 0x0000000a007b7202 */ /* 0x000fe40000000f00 */
[----:B------:R-:W-:-:S03]  /*ebe0*/  F2FP.F16.F32.PACK_AB R10, R213, R212 ;  /* 0x000000d4d50a723e */ /* 0x000fc600000000ff */
[----:B------:R2:W-:Y:S02]  /*ebf0*/  MUFU.EX2 R98, R4 ;  /* 0x0000000400627308 */ /* 0x0005e40000000800 */
[----:B--2---:R-:W-:-:S06]  /*ec00*/  FFMA.FTZ R4, R122, UR4, -R0 ;  /* 0x000000047a047c23 */ /* 0x004fcc0008010800 */
[----:B------:R2:W4:Y:S02]  /*ec10*/  MUFU.EX2 R100, R4 ;  /* 0x0000000400647308 */ /* 0x0005240000000800 */
[----:B--2---:R-:W-:Y:S01]  /*ec20*/  FFMA.FTZ R4, R158, UR4, -R0 ;  /* 0x000000049e047c23 */ /* 0x004fe20008010800 */
[----:B------:R-:W-:Y:S02]  /*ec30*/  MOV R158, R9 ;  /* 0x00000009009e7202 */ /* 0x000fe40000000f00 */
[----:B------:R-:W-:-:S03]  /*ec40*/  F2FP.F16.F32.PACK_AB R9, R80, R66 ;  /* 0x000000425009723e */ /* 0x000fc600000000ff */
[----:B------:R2:W-:Y:S04]  /*ec50*/  MUFU.EX2 R101, R4 ;  /* 0x0000000400657308 */ /* 0x0005e80000000800 */
[C---:B-1----:R-:W-:Y:S06]  /*ec60*/  HMMA.16816.F32 R20, R8.reuse, R12, R136 ;  /* 0x0000000c0814723c */ /* 0x042fec0000001888 */
[----:B------:R-:W-:Y:S01]  /*ec70*/  HMMA.16816.F32 R24, R8, R14, R144 ;  /* 0x0000000e0818723c */ /* 0x000fe20000001890 */
[----:B------:R-:W-:Y:S01]  /*ec80*/  MOV R136, R7 ;  /* 0x0000000700887202 */ /* 0x000fe20000000f00 */
[----:B------:R-:W-:Y:S01]  /*ec90*/  LDSM.16.MT88.4 R144, [R135+0x7c00] ;  /* 0x007c00008790783b */ /* 0x000fe20000004200 */
[----:B---3--:R-:W-:Y:S01]  /*eca0*/  F2FP.F16.F32.PACK_AB R7, R94, R92 ;  /* 0x0000005c5e07723e */ /* 0x008fe200000000ff */
[----:B--2---:R-:W-:-:S02]  /*ecb0*/  FFMA.FTZ R4, R117, UR4, -R0 ;  /* 0x0000000475047c23 */ /* 0x004fc40008010800 */
[----:B------:R-:W-:Y:S01]  /*ecc0*/  HMMA.16816.F32 R140, R8, R16, R140 ;  /* 0x00000010088c723c */ /* 0x000fe2000000188c */
[----:B------:R-:W-:Y:S01]  /*ecd0*/  MOV R137, R99 ;  /* 0x0000006300897202 */ /* 0x000fe20000000f00 */
[----:B------:R1:W2:Y:S01]  /*ece0*/  MUFU.EX2 R117, R4 ;  /* 0x0000000400757308 */ /* 0x0002a20000000800 */
[----:B------:R-:W-:-:S03]  /*ecf0*/  MOV R138, R96 ;  /* 0x00000060008a7202 */ /* 0x000fc60000000f00 */
[----:B------:R-:W-:Y:S01]  /*ed00*/  HMMA.16816.F32 R12, R8, R18, R148 ;  /* 0x00000012080c723c */ /* 0x000fe20000001894 */
[----:B------:R-:W-:Y:S01]  /*ed10*/  LDSM.16.MT88.4 R16, [R164+0x5800] ;  /* 0x00580000a410783b */ /* 0x000fe20000004200 */
[----:B------:R-:W-:-:S05]  /*ed20*/  MOV R139, R95 ;  /* 0x0000005f008b7202 */ /* 0x000fca0000000f00 */
[----:B------:R-:W-:Y:S02]  /*ed30*/  MOV R151, R97 ;  /* 0x0000006100977202 */ /* 0x000fe40000000f00 */
[----:B------:R-:W-:Y:S02]  /*ed40*/  F2FP.F16.F32.PACK_AB R8, R219, R218 ;  /* 0x000000dadb08723e */ /* 0x000fe400000000ff */
[----:B----4-:R-:W-:Y:S02]  /*ed50*/  F2FP.F16.F32.PACK_AB R9, R100, R98 ;  /* 0x000000626409723e */ /* 0x010fe400000000ff */
[----:B------:R-:W-:Y:S01]  /*ed60*/  F2FP.F16.F32.PACK_AB R10, R221, R220 ;  /* 0x000000dcdd0a723e */ /* 0x000fe200000000ff */
[----:B-1----:R-:W-:Y:S01]  /*ed70*/  FFMA.FTZ R4, R115, UR4, -R0 ;  /* 0x0000000473047c23 */ /* 0x002fe20008010800 */
[----:B--2---:R-:W-:Y:S01]  /*ed80*/  F2FP.F16.F32.PACK_AB R11, R117, R101 ;  /* 0x00000065750b723e */ /* 0x004fe200000000ff */
[----:B------:R1:W-:Y:S01]  /*ed90*/  MUFU.EX2 R115, R3 ;  /* 0x0000000300737308 */ /* 0x0003e20000000800 */
[----:B------:R-:W-:-:S02]  /*eda0*/  MOV R150, R75 ;  /* 0x0000004b00967202 */ /* 0x000fc40000000f00 */
[----:B------:R-:W-:Y:S02]  /*edb0*/  MOV R148, R57 ;  /* 0x0000003900947202 */ /* 0x000fe40000000f00 */
[----:B------:R-:W-:-:S03]  /*edc0*/  MOV R149, R74 ;  /* 0x0000004a00957202 */ /* 0x000fc60000000f00 */
[----:B------:R2:W-:Y:S01]  /*edd0*/  MUFU.EX2 R122, R4 ;  /* 0x00000004007a7308 */ /* 0x0005e20000000800 */
[----:B-1----:R-:W-:-:S07]  /*ede0*/  FFMA.FTZ R3, R119, UR4, -R0 ;  /* 0x0000000477037c23 */ /* 0x002fce0008010800 */
[----:B------:R1:W-:Y:S01]  /*edf0*/  MUFU.EX2 R119, R3 ;  /* 0x0000000300777308 */ /* 0x0003e20000000800 */
[----:B--2---:R-:W-:-:S07]  /*ee00*/  FFMA.FTZ R4, R116, UR4, -R0 ;  /* 0x0000000474047c23 */ /* 0x004fce0008010800 */
[----:B------:R2:W3:Y:S01]  /*ee10*/  MUFU.EX2 R116, R4 ;  /* 0x0000000400747308 */ /* 0x0004e20000000800 */
[--C-:B-1----:R-:W-:Y:S01]  /*ee20*/  FFMA.FTZ R3, R128, UR4, -R0.reuse ;  /* 0x0000000480037c23 */ /* 0x102fe20008010800 */
[----:B------:R-:W-:Y:S02]  /*ee30*/  MOV R128, R40 ;  /* 0x0000002800807202 */ /* 0x000fe40000000f00 */
[----:B------:R-:W1:Y:S04]  /*ee40*/  LDSM.16.MT88.4 R40, [R135+0x5800] ;  /* 0x005800008728783b */ /* 0x000e680000004200 */
[----:B------:R4:W-:Y:S01]  /*ee50*/  MUFU.EX2 R105, R3 ;  /* 0x0000000300697308 */ /* 0x0009e20000000800 */
[----:B--2---:R-:W-:-:S07]  /*ee60*/  FFMA.FTZ R4, R118, UR4, -R0 ;  /* 0x0000000476047c23 */ /* 0x004fce0008010800 */
[----:B------:R2:W5:Y:S01]  /*ee70*/  MUFU.EX2 R118, R4 ;  /* 0x0000000400767308 */ /* 0x0005620000000800 */
[----:B----4-:R-:W-:Y:S01]  /*ee80*/  FFMA.FTZ R3, R133, UR4, -R0 ;  /* 0x0000000485037c23 */ /* 0x010fe20008010800 */
[----:B------:R-:W-:-:S06]  /*ee90*/  MOV R133, R93 ;  /* 0x0000005d00857202 */ /* 0x000fcc0000000f00 */
[----:B------:R4:W-:Y:S01]  /*eea0*/  MUFU.EX2 R99, R3 ;  /* 0x0000000300637308 */ /* 0x0009e20000000800 */
[----:B--2---:R-:W-:-:S07]  /*eeb0*/  F2FP.F16.F32.PACK_AB R4, R215, R214 ;  /* 0x000000d6d704723e */ /* 0x004fce00000000ff */
[----:B------:R-:W-:Y:S01]  /*eec0*/  HMMA.16816.F32 R20, R4, R28, R20 ;  /* 0x0000001c0414723c */ /* 0x000fe20000001814 */
[----:B----4-:R-:W-:-:S05]  /*eed0*/  FFMA.FTZ R3, R154, UR4, -R0 ;  /* 0x000000049a037c23 */ /* 0x010fca0008010800 */
[C---:B------:R-:W-:Y:S01]  /*eee0*/  HMMA.16816.F32 R24, R4.reuse, R30, R24 ;  /* 0x0000001e0418723c */ /* 0x040fe20000001818 */
[----:B------:R-:W-:Y:S01]  /*eef0*/  MOV R154, R56 ;  /* 0x00000038009a7202 */ /* 0x000fe20000000f00 */
[----:B------:R2:W4:Y:S01]  /*ef00*/  MUFU.EX2 R97, R3 ;  /* 0x0000000300617308 */ /* 0x0005220000000800 */
[----:B------:R-:W-:Y:S03]  /*ef10*/  LDSM.16.MT88.4 R56, [R135+0x7000] ;  /* 0x007000008738783b */ /* 0x000fe60000004200 */
[C---:B------:R-:W-:Y:S06]  /*ef20*/  HMMA.16816.F32 R28, R4.reuse, R32, R140 ;  /* 0x00000020041c723c */ /* 0x040fec000000188c */
[----:B------:R-:W-:Y:S01]  /*ef30*/  HMMA.16816.F32 R12, R4, R34, R12 ;  /* 0x00000022040c723c */ /* 0x000fe2000000180c */
[----:B------:R-:W4:Y:S05]  /*ef40*/  LDSM.16.MT88.4 R32, [R164+0x5c00] ;  /* 0x005c0000a420783b */ /* 0x000f2a0000004200 */
[----:B-1----:R-:W-:Y:S01]  /*ef50*/  HMMA.16816.F32 R20, R8, R40, R20 ;  /* 0x000000280814723c */ /* 0x002fe20000001814 */
[----:B------:R-:W-:Y:S01]  /*ef60*/  F2FP.F16.F32.PACK_AB R4, R224, R222 ;  /* 0x000000dee004723e */ /* 0x000fe200000000ff */
[----:B--2---:R-:W-:Y:S01]  /*ef70*/  FFMA.FTZ R3, R153, UR4, -R0 ;  /* 0x0000000499037c23 */ /* 0x004fe20008010800 */
[----:B------:R-:W-:-:S02]  /*ef80*/  MOV R153, R37 ;  /* 0x0000002500997202 */ /* 0x000fc40000000f00 */
[----:B------:R-:W1:Y:S01]  /*ef90*/  LDSM.16.MT88.4 R36, [R135+0x5c00] ;  /* 0x005c00008724783b */ /* 0x000e620000004200 */
[C---:B------:R-:W-:Y:S01]  /*efa0*/  HMMA.16816.F32 R24, R8.reuse, R42, R24 ;  /* 0x0000002a0818723c */ /* 0x040fe20000001818 */
[----:B---3--:R-:W-:Y:S01]  /*efb0*/  F2FP.F16.F32.PACK_AB R5, R116, R122 ;  /* 0x0000007a7405723e */ /* 0x008fe200000000ff */
[----:B------:R2:W-:Y:S01]  /*efc0*/  MUFU.EX2 R96, R3 ;  /* 0x0000000300607308 */ /* 0x0005e20000000800 */
[----:B------:R-:W-:Y:S01]  /*efd0*/  F2FP.F16.F32.PACK_AB R6, R225, R223 ;  /* 0x000000dfe106723e */ /* 0x000fe200000000ff */
[----:B------:R-:W-:Y:S01]  /*efe0*/  LDSM.16.MT88.4 R40, [R135+0x6400] ;  /* 0x006400008728783b */ /* 0x000fe20000004200 */
[----:B------:R-:W-:Y:S01]  /*eff0*/  F2FP.F16.F32.PACK_AB R7, R119, R115 ;  /* 0x000000737707723e */ /* 0x000fe200000000ff */
[C---:B------:R-:W-:Y:S06]  /*f000*/  HMMA.16816.F32 R28, R8.reuse, R16, R28 ;  /* 0x00000010081c723c */ /* 0x040fec000000181c */
[----:B------:R-:W-:Y:S01]  /*f010*/  HMMA.16816.F32 R12, R8, R18, R12 ;  /* 0x00000012080c723c */ /* 0x000fe2000000180c */
[----:B------:R-:W3:Y:S01]  /*f020*/  LDSM.16.MT88.4 R16, [R164+0x6000] ;  /* 0x00600000a410783b */ /* 0x000ee20000004200 */
[----:B--2---:R-:W-:-:S05]  /*f030*/  FFMA.FTZ R3, R156, UR4, -R0 ;  /* 0x000000049c037c23 */ /* 0x004fca0008010800 */
[----:B------:R-:W-:Y:S02]  /*f040*/  F2FP.F16.F32.PACK_AB R8, R226, R227 ;  /* 0x000000e3e208723e */ /* 0x000fe400000000ff */
[----:B-----5:R-:W-:Y:S01]  /*f050*/  F2FP.F16.F32.PACK_AB R9, R105, R118 ;  /* 0x000000766909723e */ /* 0x020fe200000000ff */
[----:B------:R2:W5:Y:S01]  /*f060*/  MUFU.EX2 R95, R3 ;  /* 0x00000003005f7308 */ /* 0x0005620000000800 */
[----:B------:R-:W-:Y:S02]  /*f070*/  F2FP.F16.F32.PACK_AB R10, R229, R228 ;  /* 0x000000e4e50a723e */ /* 0x000fe400000000ff */
[----:B----4-:R-:W-:-:S05]  /*f080*/  F2FP.F16.F32.PACK_AB R11, R97, R99 ;  /* 0x00000063610b723e */ /* 0x010fca00000000ff */
[C---:B------:R-:W-:Y:S06]  /*f090*/  HMMA.16816.F32 R28, R4.reuse, R32, R28 ;  /* 0x00000020041c723c */ /* 0x040fec000000181c */
[----:B------:R-:W-:Y:S01]  /*f0a0*/  HMMA.16816.F32 R12, R4, R34, R12 ;  /* 0x00000022040c723c */ /* 0x000fe2000000180c */
[----:B------:R-:W4:Y:S01]  /*f0b0*/  LDSM.16.MT88.4 R32, [R164+0x6400] ;  /* 0x00640000a420783b */ /* 0x000f220000004200 */
[----:B--2---:R-:W-:-:S04]  /*f0c0*/  FFMA.FTZ R3, R159, UR4, -R0 ;  /* 0x000000049f037c23 */ /* 0x004fc80008010800 */
[C---:B-1----:R-:W-:Y:S01]  /*f0d0*/  HMMA.16816.F32 R20, R4.reuse, R36, R20 ;  /* 0x000000240414723c */ /* 0x042fe20000001814 */
[----:B------:R1:W-:Y:S05]  /*f0e0*/  MUFU.EX2 R93, R3 ;  /* 0x00000003005d7308 */ /* 0x0003ea0000000800 */
[----:B------:R-:W-:Y:S01]  /*f0f0*/  HMMA.16816.F32 R24, R4, R38, R24 ;  /* 0x000000260418723c */ /* 0x000fe20000001818 */
[----:B------:R-:W2:Y:S05]  /*f100*/  LDSM.16.MT88.4 R36, [R164+0x6800] ;  /* 0x00680000a424783b */ /* 0x000eaa0000004200 */
[----:B---3--:R-:W-:Y:S01]  /*f110*/  HMMA.16816.F32 R28, R8, R16, R28 ;  /* 0x00000010081c723c */ /* 0x008fe2000000181c */
[----:B------:R-:W-:-:S02]  /*f120*/  F2FP.F16.F32.PACK_AB R4, R230, R231 ;  /* 0x000000e7e604723e */ /* 0x000fc400000000ff */
[----:B-----5:R-:W-:Y:S02]  /*f130*/  F2FP.F16.F32.PACK_AB R5, R95, R96 ;  /* 0x000000605f05723e */ /* 0x020fe400000000ff */
[----:B------:R-:W-:Y:S01]  /*f140*/  F2FP.F16.F32.PACK_AB R6, R236, R232 ;  /* 0x000000e8ec06723e */ /* 0x000fe200000000ff */
[----:B------:R-:W-:Y:S01]  /*f150*/  HMMA.16816.F32 R12, R8, R18, R12 ;  /* 0x00000012080c723c */ /* 0x000fe2000000180c */
[----:B-1----:R-:W-:-:S04]  /*f160*/  FFMA.FTZ R3, R161, UR4, -R0 ;  /* 0x00000004a1037c23 */ /* 0x002fc80008010800 */
[----:B------:R1:W3:Y:S01]  /*f170*/  MUFU.EX2 R91, R3 ;  /* 0x00000003005b7308 */ /* 0x0002e20000000800 */
[C---:B------:R-:W-:Y:S06]  /*f180*/  HMMA.16816.F32 R20, R8.reuse, R44, R20 ;  /* 0x0000002c0814723c */ /* 0x040fec0000001814 */
[----:B------:R-:W-:Y:S01]  /*f190*/  HMMA.16816.F32 R24, R8, R46, R24 ;  /* 0x0000002e0818723c */ /* 0x000fe20000001818 */
[----:B------:R-:W5:Y:S06]  /*f1a0*/  LDSM.16.MT88.4 R44, [R135+0x6c00] ;  /* 0x006c0000872c783b */ /* 0x000f6c0000004200 */
[----:B------:R-:W-:-:S02]  /*f1b0*/  F2FP.F16.F32.PACK_AB R8, R237, R233 ;  /* 0x000000e9ed08723e */ /* 0x000fc400000000ff */
[----:B------:R-:W-:Y:S01]  /*f1c0*/  F2FP.F16.F32.PACK_AB R10, R240, R238 ;  /* 0x000000eef00a723e */ /* 0x000fe200000000ff */
[----:B-1----:R-:W-:Y:S01]  /*f1d0*/  FFMA.FTZ R3, R160, UR4, -R0 ;  /* 0x00000004a0037c23 */ /* 0x002fe20008010800 */
[----:B---3--:R-:W-:-:S03]  /*f1e0*/  F2FP.F16.F32.PACK_AB R7, R91, R93 ;  /* 0x0000005d5b07723e */ /* 0x008fc600000000ff */
[----:B------:R1:W-:Y:S04]  /*f1f0*/  MUFU.EX2 R90, R3 ;  /* 0x00000003005a7308 */ /* 0x0003e80000000800 */
[C---:B------:R-:W-:Y:S06]  /*f200*/  HMMA.16816.F32 R20, R4.reuse, R40, R20 ;  /* 0x000000280414723c */ /* 0x040fec0000001814 */
[C---:B------:R-:W-:Y:S01]  /*f210*/  HMMA.16816.F32 R24, R4.reuse, R42, R24 ;  /* 0x0000002a0418723c */ /* 0x040fe20000001818 */
[----:B------:R-:W3:Y:S05]  /*f220*/  LDSM.16.MT88.4 R40, [R164+0x6c00] ;  /* 0x006c0000a428783b */ /* 0x000eea0000004200 */
[----:B----4-:R-:W-:Y:S01]  /*f230*/  HMMA.16816.F32 R28, R4, R32, R28 ;  /* 0x00000020041c723c */ /* 0x010fe2000000181c */
[----:B-1----:R-:W-:-:S04]  /*f240*/  FFMA.FTZ R3, R163, UR4, -R0 ;  /* 0x00000004a3037c23 */ /* 0x002fc80008010800 */
[----:B------:R1:W4:Y:S01]  /*f250*/  MUFU.EX2 R88, R3 ;  /* 0x0000000300587308 */ /* 0x0003220000000800 */
[----:B------:R-:W-:Y:S07]  /*f260*/  HMMA.16816.F32 R16, R4, R34, R12 ;  /* 0x000000220410723c */ /* 0x000fee000000180c */
        /* <DEDUP_REMOVED lines=12> */
[----:B------:R-:W4:Y:S05]  /*f330*/  LDSM.16.MT88.4 R48, [R164+0x7000] ;  /* 0x00700000a430783b */ /* 0x000f2a0000004200 */
[----:B--2---:R-:W-:Y:S01]  /*f340*/  HMMA.16816.F32 R32, R8, R36, R28 ;  /* 0x000000240820723c */ /* 0x004fe2000000181c */
[----:B-1----:R-:W-:-:S04]  /*f350*/  FFMA.FTZ R3, R191, UR4, -R0 ;  /* 0x00000004bf037c23 */ /* 0x002fc80008010800 */
[----:B------:R1:W2:Y:S01]  /*f360*/  MUFU.EX2 R83, R3 ;  /* 0x0000000300537308 */ /* 0x0002a20000000800 */
[----:B------:R-:W-:Y:S01]  /*f370*/  HMMA.16816.F32 R28, R8, R38, R16 ;  /* 0x00000026081c723c */ /* 0x000fe20000001810 */
[----:B------:R-:W-:Y:S06]  /*f380*/  LDSM.16.MT88.4 R36, [R164+0x7400] ;  /* 0x00740000a424783b */ /* 0x000fec0000004200 */
[----:B------:R-:W-:Y:S01]  /*f390*/  FFMA.FTZ R8, R193, UR4, -R0 ;  /* 0x00000004c1087c23 */ /* 0x000fe20008010800 */
[----:B------:R-:W-:-:S03]  /*f3a0*/  FFMA.FTZ R9, R243, R55, R66 ;  /* 0x00000037f3097223 */ /* 0x000fc60000010042 */
[----:B------:R5:W-:Y:S01]  /*f3b0*/  MUFU.EX2 R68, R8 ;  /* 0x0000000800447308 */ /* 0x000be20000000800 */
[----:B-1----:R-:W-:Y:S01]  /*f3c0*/  FFMA.FTZ R3, R194, UR4, -R0 ;  /* 0x00000004c2037c23 */ /* 0x002fe20008010800 */
[----:B--2---:R-:W-:-:S06]  /*f3d0*/  F2FP.F16.F32.PACK_AB R5, R83, R84 ;  /* 0x000000545305723e */ /* 0x004fcc00000000ff */
[----:B------:R1:W-:Y:S01]  /*f3e0*/  MUFU.EX2 R79, R3 ;  /* 0x00000003004f7308 */ /* 0x0003e20000000800 */
[----:B-----5:R-:W-:Y:S01]  /*f3f0*/  F2FP.F16.F32.PACK_AB R8, R154, R153 ;  /* 0x000000999a08723e */ /* 0x020fe200000000ff */
        /* <DEDUP_REMOVED lines=10> */
[----:B---3--:R-:W-:Y:S01]  /*f4a0*/  HMMA.16816.F32 R24, R4, R40, R32 ;  /* 0x000000280418723c */ /* 0x008fe20000001820 */
        /* <DEDUP_REMOVED lines=9> */
[----:B--2---:R-:W-:Y:S02]  /*f540*/  F2FP.F16.F32.PACK_AB R13, R75, R76 ;  /* 0x0000004c4b0d723e */ /* 0x004fe400000000ff */
[----:B------:R-:W-:Y:S01]  /*f550*/  FADD.FTZ R5, R85, R5 ;  /* 0x0000000555057221 */ /* 0x000fe20000010000 */
        /* <DEDUP_REMOVED lines=25> */
[----:B--2---:R-:W-:-:S04]  /*f6f0*/  FFMA.FTZ R3, R157, UR4, -R0 ;  /* 0x000000049d037c23 */ /* 0x004fc80008010800 */
[----:B------:R2:W-:Y:S01]  /*f700*/  MUFU.EX2 R66, R3 ;  /* 0x0000000300427308 */ /* 0x0005e20000000800 */
[----:B-1----:R-:W-:Y:S01]  /*f710*/  HMMA.16816.F32 R28, R8, R60, R20 ;  /* 0x0000003c081c723c */ /* 0x002fe20000001814 */
[----:B--2---:R-:W-:-:S05]  /*f720*/  FFMA.FTZ R3, R127, UR4, -R0 ;  /* 0x000000047f037c23 */ /* 0x004fca0008010800 */
[C---:B------:R-:W-:Y:S01]  /*f730*/  HMMA.16816.F32 R20, R8.reuse, R36, R24 ;  /* 0x000000240814723c */ /* 0x040fe20000001818 */
[----:B------:R1:W-:Y:S05]  /*f740*/  MUFU.EX2 R59, R3 ;  /* 0x00000003003b7308 */ /* 0x0003ea0000000800 */
[C---:B------:R-:W-:Y:S06]  /*f750*/  HMMA.16816.F32 R16, R8.reuse, R62, R16 ;  /* 0x0000003e0810723c */ /* 0x040fec0000001810 */
[----:B------:R-:W-:Y:S01]  /*f760*/  HMMA.16816.F32 R24, R8, R38, R32 ;  /* 0x000000260818723c */ /* 0x000fe20000001820 */
[----:B------:R-:W2:Y:S04]  /*f770*/  LDSM.16.MT88.4 R36, [R164+0x7c00] ;  /* 0x007c0000a424783b */ /* 0x000ea80000004200 */
[----:B------:R-:W-:Y:S02]  /*f780*/  LDSM.16.MT88.4 R32, [R164+0x8000] ;  /* 0x00800000a420783b */ /* 0x000fe40000004200 */
[--C-:B------:R-:W-:Y:S01]  /*f790*/  FFMA.FTZ R8, R108, UR4, -R0.reuse ;  /* 0x000000046c087c23 */ /* 0x100fe20008010800 */
[--C-:B-1----:R-:W-:Y:S01]  /*f7a0*/  FFMA.FTZ R3, R120, UR4, -R0.reuse ;  /* 0x0000000478037c23 */ /* 0x102fe20008010800 */
[----:B------:R-:W-:-:S02]  /*f7b0*/  FFMA.FTZ R10, R113, UR4, -R0 ;  /* 0x00000004710a7c23 */ /* 0x000fc40008010800 */
[----:B------:R1:W-:Y:S08]  /*f7c0*/  MUFU.EX2 R55, R8 ;  /* 0x0000000800377308 */ /* 0x0003f00000000800 */
[----:B------:R3:W4:Y:S01]  /*f7d0*/  MUFU.EX2 R58, R3 ;  /* 0x00000003003a7308 */ /* 0x0007220000000800 */
[----:B-1----:R-:W-:-:S07]  /*f7e0*/  FFMA.FTZ R8, R107, UR4, -R0 ;  /* 0x000000046b087c23 */ /* 0x002fce0008010800 */
[----:B------:R1:W-:Y:S01]  /*f7f0*/  MUFU.EX2 R51, R8 ;  /* 0x0000000800337308 */ /* 0x0003e20000000800 */
[----:B---3--:R-:W-:Y:S01]  /*f800*/  FADD.FTZ R3, R215, R4 ;  /* 0x00000004d7037221 */ /* 0x008fe20000010000 */
        /* <DEDUP_REMOVED lines=8> */
[----:B-1----:R-:W-:Y:S02]  /*f890*/  FFMA.FTZ R8, R78, UR4, -R2 ;  /* 0x000000044e087c23 */ /* 0x002fe40008010802 */
[----:B------:R-:W-:Y:S01]  /*f8a0*/  FADD.FTZ R9, R219, R13 ;  /* 0x0000000ddb097221 */ /* 0x000fe20000010000 */
[----:B------:R1:W-:Y:S03]  /*f8b0*/  MUFU.EX2 R56, R3 ;  /* 0x0000000300387308 */ /* 0x0003e60000000800 */
[----:B------:R-:W-:Y:S01]  /*f8c0*/  FADD.FTZ R9, R220, R9 ;  /* 0x00000009dc097221 */ /* 0x000fe20000010000 */
[----:B---3--:R-:W-:-:S03]  /*f8d0*/  FADD.FTZ R5, R92, R4 ;  /* 0x000000045c057221 */ /* 0x008fc60000010000 */
        /* <DEDUP_REMOVED lines=8> */
[----:B-1----:R-:W-:Y:S02]  /*f960*/  FADD.FTZ R3, R98, R12 ;  /* 0x0000000c62037221 */ /* 0x002fe40000010000 */
[----:B------:R-:W-:Y:S02]  /*f970*/  FADD.FTZ R9, R223, R9 ;  /* 0x00000009df097221 */ /* 0x000fe40000010000 */
[----:B------:R-:W-:Y:S02]  /*f980*/  FADD.FTZ R3, R100, R3 ;  /* 0x0000000364037221 */ /* 0x000fe40000010000 */
[----:B------:R-:W-:Y:S02]  /*f990*/  FADD.FTZ R9, R225, R9 ;  /* 0x00000009e1097221 */ /* 0x000fe40000010000 */
[----:B------:R-:W-:Y:S01]  /*f9a0*/  FADD.FTZ R3, R101, R3 ;  /* 0x0000000365037221 */ /* 0x000fe20000010000 */
[----:B---3--:R-:W-:Y:S01]  /*f9b0*/  FFMA.FTZ R8, R103, UR4, -R0 ;  /* 0x0000000467087c23 */ /* 0x008fe20008010800 */
        /* <DEDUP_REMOVED lines=21> */
[----:B------:R-:W-:Y:S01]  /*fb10*/  HMMA.16816.F32 R20, R4, R40, R20 ;  /* 0x000000280414723c */ /* 0x000fe20000001814 */
[----:B------:R-:W-:Y:S01]  /*fb20*/  FADD.FTZ R3, R99, R3 ;  /* 0x0000000363037221 */ /* 0x000fe20000010000 */
[----:B------:R-:W-:-:S03]  /*fb30*/  FADD.FTZ R9, R236, R9 ;  /* 0x00000009ec097221 */ /* 0x000fc60000010000 */
[----:B------:R-:W-:Y:S01]  /*fb40*/  FADD.FTZ R3, R97, R3 ;  /* 0x0000000361037221 */ /* 0x000fe20000010000 */
[----:B------:R-:W-:Y:S01]  /*fb50*/  HMMA.16816.F32 R12, R4, R42, R24 ;  /* 0x0000002a040c723c */ /* 0x000fe20000001818 */
[----:B------:R-:W4:Y:S01]  /*fb60*/  LDSM.16.MT88.4 R24, [R135+0x8000] ;  /* 0x008000008718783b */ /* 0x000f220000004200 */
[----:B------:R-:W-:Y:S01]  /*fb70*/  FADD.FTZ R9, R233, R9 ;  /* 0x00000009e9097221 */ /* 0x000fe20000010000 */
[----:B------:R-:W-:Y:S01]  /*fb80*/  FADD.FTZ R3, R96, R3 ;  /* 0x0000000360037221 */ /* 0x000fe20000010000 */
[----:B---3--:R-:W-:Y:S02]  /*fb90*/  FFMA.FTZ R10, R209, UR4, -R2 ;  /* 0x00000004d10a7c23 */ /* 0x008fe40008010802 */
        /* <DEDUP_REMOVED lines=67> */
[----:B------:R2:W4:Y:S01]  /*ffd0*/  MUFU.EX2 R46, R9 ;  /* 0x00000009002e7308 */ /* 0x0005220000000800 */
[----:B------:R-:W-:Y:S01]  /*ffe0*/  FADD.FTZ R3, R71, R3 ;  /* 0x0000000347037221 */ /* 0x000fe20000010000 */
[----:B------:R-:W-:Y:S01]  /*fff0*/  FADD.FTZ R8, R148, R8 ;  /* 0x0000000894087221 */ /* 0x000fe20000010000 */
[----:B------:R-:W-:-:S02]  /*10000*/  F2FP.F16.F32.PACK_AB R148, R54, R60 ;  /* 0x0000003c3694723e */ /* 0x000fc400000000ff */
        /* <DEDUP_REMOVED lines=11> */
[----:B----4-:R-:W-:Y:S01]  /*100c0*/  F2FP.F16.F32.PACK_AB R150, R242, R46 ;  /* 0x0000002ef296723e */ /* 0x010fe200000000ff */
        /* <DEDUP_REMOVED lines=78> */
.L_x_1234:
        /* <DEDUP_REMOVED lines=8> */
[----:B------:R-:W-:-:S03]  /*10630*/  ULDC UR5, c[0x0][0x39c] ;  /* 0x0000e70000057ab9 */ /* 0x000fc60000000800 */
[----:B------:R-:W-:Y:S01]  /*10640*/  MOV R244, UR4 ;  /* 0x0000000400f47c02 */ /* 0x000fe20008000f00 */
[----:B------:R-:W-:-:S06]  /*10650*/  ULDC UR4, c[0x0][0x2ec] ;  /* 0x0000bb0000047ab9 */ /* 0x000fcc0000000800 */
.L_x_1246:
        /* <DEDUP_REMOVED lines=57> */
[----:B------:R5:W2:Y:S04]  /*109f0*/  LDG.E R9, desc[UR10][R6.64] ;  /* 0x0000000a06097981 */ /* 0x000aa8000c1e1900 */
[----:B------:R1:W2:Y:S01]  /*10a00*/  LDG.E R3, desc[UR10][R4.64] ;  /* 0x0000000a04037981 */ /* 0x0002a2000c1e1900 */
[----:B------:R-:W-:Y:S01]  /*10a10*/  SHF.R.S32.HI R2, RZ, 0x1f, R0 ;  /* 0x0000001fff027819 */ /* 0x000fe20000011400 */
[----:B-----5:R-:W5:Y:S08]  /*10a20*/  LDC.64 R6, c[0x0][0x238] ;  /* 0x00008e00ff067b82 */ /* 0x020f700000000a00 */
[----:B-1----:R-:W1:Y:S02]  /*10a30*/  LDC.64 R4, c[0x0][0x250] ;  /* 0x00009400ff047b82 */ /* 0x002e640000000a00 */
[-C--:B-1----:R-:W-:Y:S04]  /*10a40*/  IMAD R8, R2, R4.reuse, RZ ;  /* 0x0000000402087224 */ /* 0x082fe800078e02ff */
[C---:B------:R-:W-:Y:S02]  /*10a50*/  IMAD R5, R0.reuse, R5, R8 ;  /* 0x0000000500057224 */ /* 0x040fe400078e0208 */
[----:B--2---:R-:W-:Y:S02]  /*10a60*/  IMAD.IADD R9, R9, 0x1, -R3 ;  /* 0x0000000109097824 */ /* 0x004fe400078e0a03 */
[----:B------:R-:W-:Y:S03]  /*10a70*/  IMAD.WIDE.U32 R2, R0, R4, RZ ;  /* 0x0000000400027225 */ /* 0x000fe600078e00ff */
[----:B------:R-:W-:Y:S02]  /*10a80*/  SHF.R.S32.HI R0, RZ, 0x1f, R9 ;  /* 0x0000001fff007819 */ /* 0x000fe40000011409 */
[----:B------:R-:W-:Y:S03]  /*10a90*/  IADD3 R3, R3, R5, RZ ;  /* 0x0000000503037210 */ /* 0x000fe60007ffe0ff */
[-C--:B-----5:R-:W-:Y:S02]  /*10aa0*/  IMAD R0, R0, R6.reuse, RZ ;  /* 0x0000000600007224 */ /* 0x0a0fe400078e02ff */
[C---:B------:R-:W-:Y:S04]  /*10ab0*/  IMAD.WIDE.U32 R4, R9.reuse, R6, R2 ;  /* 0x0000000609047225 */ /* 0x040fe800078e0002 */
[----:B------:R-:W-:Y:S01]  /*10ac0*/  IMAD R7, R9, R7, R0 ;  /* 0x0000000709077224 */ /* 0x000fe200078e0200 */
[----:B------:R-:W-:Y:S03]  /*10ad0*/  MOV R0, R4 ;  /* 0x0000000400007202 */ /* 0x000fe60000000f00 */
[----:B------:R-:W-:Y:S07]  /*10ae0*/  IMAD.IADD R2, R5, 0x1, R7 ;  /* 0x0000000105027824 */ /* 0x000fee00078e0207 */
.L_x_1243:
[----:B------:R-:W5:Y:S01]  /*10af0*/  @!P0 LDC.64 R12, c[0x0][0x250] ;  /* 0x00009400ff0c8b82 */ /* 0x000f620000000a00 */
[----:B------:R-:W-:Y:S01]  /*10b00*/  @P0 STS.64 [R184+0x5008], RZ ;  /* 0x005008ffb8000388 */ /* 0x000fe20000000a00 */
[----:B------:R-:W-:Y:S01]  /*10b10*/  LEA R186, P2, R0, R52, 0x1 ;  /* 0x0000003400ba7211 */ /* 0x000fe200078408ff */
[----:B---3--:R-:W-:Y:S01]  /*10b20*/  @!P0 IMAD R23, R23, 0x60, RZ ;  /* 0x0000006017178824 */ /* 0x008fe200078e02ff */
[----:B-1----:R-:W-:Y:S04]  /*10b30*/  @!P0 LEA R3, P1, R10, R0, 0x5 ;  /* 0x000000000a038211 */ /* 0x002fe800078228ff */
[----:B------:R-:W1:Y:S01]  /*10b40*/  @!P0 LDC.64 R18, c[0x0][0x250] ;  /* 0x00009400ff128b82 */ /* 0x000e620000000a00 */
[----:B------:R-:W-:Y:S01]  /*10b50*/  @P0 STS [R184+0x5000], RZ ;  /* 0x005000ffb8000388 */ /* 0x000fe20000000800 */
[-C--:B------:R-:W-:Y:S02]  /*10b60*/  LEA.HI.X R187, R0, R53.reuse, R2, 0x1, P2 ;  /* 0x0000003500bb7211 */ /* 0x080fe400010f0c02 */
[C---:B------:R-:W-:Y:S01]  /*10b70*/  @!P0 LEA R8, P2, R3.reuse, R52, 0x1 ;  /* 0x0000003403088211 */ /* 0x040fe200078408ff */
[----:B------:R-:W-:Y:S03]  /*10b80*/  @P0 STS [R184+0x5004], RZ ;  /* 0x005004ffb8000388 */ /* 0x000fe60000000800 */
[----:B------:R-:W3:Y:S01]  /*10b90*/  @!P0 LDC.64 R20, c[0x0][0x250] ;  /* 0x00009400ff148b82 */ /* 0x000ee20000000a00 */
[----:B------:R-:W-:Y:S01]  /*10ba0*/  @!P0 LEA.HI.X R4, R10, R2, R11, 0x5, P1 ;  /* 0x000000020a048211 */ /* 0x000fe200008f2c0b */
[----:B------:R-:W-:Y:S01]  /*10bb0*/  @!PT LDS RZ, [RZ] ;  /* 0x00000000fffff984 */ /* 0x000fe20000000800 */
[----:B------:R-:W-:Y:S01]  /*10bc0*/  @!PT LDS RZ, [RZ] ;  /* 0x00000000fffff984 */ /* 0x000fe20000000800 */
[----:B------:R-:W-:Y:S01]  /*10bd0*/  @!PT LDS RZ, [RZ] ;  /* 0x00000000fffff984 */ /* 0x000fe20000000800 */
[----:B------:R-:W-:Y:S01]  /*10be0*/  @!P0 LDGSTS.E.BYPASS.LTC128B.128 [R184+0x5000], desc[UR10][R186.64] ;  /* 0x05000000bab88fae */ /* 0x000fe2000b901d4a */
[C---:B--2---:R-:W-:Y:S02]  /*10bf0*/  @!P0 LEA R7, P1, R14.reuse, R0, 0x6 ;  /* 0x000000000e078211 */ /* 0x044fe400078230ff */
[-C--:B------:R-:W-:Y:S02]  /*10c00*/  @!P0 LEA.HI.X R9, R3, R53.reuse, R4, 0x1, P2 ;  /* 0x0000003503098211 */ /* 0x080fe400010f0c04 */
[C---:B------:R-:W-:Y:S02]  /*10c10*/  @!P0 LEA R6, P2, R7.reuse, R52, 0x1 ;  /* 0x0000003407068211 */ /* 0x040fe400078408ff */
[----:B------:R-:W-:Y:S01]  /*10c20*/  @!P0 LEA.HI.X R10, R14, R2, R15, 0x6, P1 ;  /* 0x000000020e0a8211 */ /* 0x000fe200008f340f */
[----:B------:R-:W-:Y:S01]  /*10c30*/  @P0 STS.128 [R184+0x5800], RZ ;  /* 0x005800ffb8000388 */ /* 0x000fe20000000c00 */
[-C--:B----4-:R-:W-:Y:S02]  /*10c40*/  @!P0 LEA R3, P1, R16, R0.reuse, 0x7 ;  /* 0x0000000010038211 */ /* 0x090fe400078238ff */
[----:B------:R-:W-:Y:S02]  /*10c50*/  @!P0 LEA.HI.X R7, R7, R53, R10, 0x1, P2 ;  /* 0x0000003507078211 */ /* 0x000fe400010f0c0a */
[----:B------:R-:W-:Y:S02]  /*10c60*/  @!P0 MOV R4, R0 ;  /* 0x0000000000048202 */ /* 0x000fe40000000f00 */
[-C--:B------:R-:W-:Y:S01]  /*10c70*/  @!P0 MOV R5, R2.reuse ;  /* 0x0000000200058202 */ /* 0x080fe20000000f00 */
[----:B------:R-:W-:Y:S01]  /*10c80*/  @!PT LDS RZ, [RZ] ;  /* 0x00000000fffff984 */ /* 0x000fe20000000800 */
[----:B------:R-:W-:Y:S01]  /*10c90*/  @!PT LDS RZ, [RZ] ;  /* 0x00000000fffff984 */ /* 0x000fe20000000800 */
[----:B------:R-:W-:Y:S01]  /*10ca0*/  @!PT LDS RZ, [RZ] ;  /* 0x00000000fffff984 */ /* 0x000fe20000000800 */
[----:B------:R1:W-:Y:S02]  /*10cb0*/  @!P0 LDGSTS.E.BYPASS.LTC128B.128 [R184+0x5800], desc[UR10][R8.64] ;  /* 0x0580000008b88fae */ /* 0x0003e4000b901d4a */
[----:B------:R-:W-:Y:S06]  /*10cc0*/  @!P0 IMAD.WIDE.U32 R4, R22, 0x60, R4 ;  /* 0x0000006016048825 */ /* 0x000fec00078e0004 */
[----:B------:R-:W-:Y:S01]  /*10cd0*/  @P0 STS.128 [R184+0x6000], RZ ;  /* 0x006000ffb8000388 */ /* 0x000fe20000000c00 */
[----:B------:R-:W-:Y:S01]  /*10ce0*/  @!P0 IADD3 R5, R23, R5, RZ ;  /* 0x0000000517058210 */ /* 0x000fe20007ffe0ff */
[----:B---3--:R-:W-:Y:S06]  /*10cf0*/  @!P0 IMAD R11, R21, 0xe0, RZ ;  /* 0x000000e0150b8824 */ /* 0x008fec00078e02ff */
[----:B------:R-:W-:Y:S01]  /*10d00*/  @!PT LDS RZ, [RZ] ;  /* 0x00000000fffff984 */ /* 0x000fe20000000800 */
[----:B------:R-:W-:Y:S01]  /*10d10*/  @!PT LDS RZ, [RZ] ;  /* 0x00000000fffff984 */ /* 0x000fe20000000800 */
[----:B------:R-:W-:Y:S01]  /*10d20*/  @!PT LDS RZ, [RZ] ;  /* 0x00000000fffff984 */ /* 0x000fe20000000800 */
[----:B------:R2:W-:Y:S08]  /*10d30*/  @!P0 LDGSTS.E.BYPASS.LTC128B.128 [R184+0x6000], desc[UR10][R6.64] ;  /* 0x0600000006b88fae */ /* 0x0005f0000b901d4a */
[----:B------:R-:W-:Y:S01]  /*10d40*/  @P0 STS.128 [R184+0x6800], RZ ;  /* 0x006800ffb8000388 */ /* 0x000fe20000000c00 */
[----:B-1----:R-:W-:Y:S01]  /*10d50*/  @!P0 IMAD R9, R19, 0xc0, RZ ;  /* 0x000000c013098824 */ /* 0x002fe200078e02ff */
[----:B------:R-:W-:Y:S02]  /*10d60*/  @!P0 LEA.HI.X R8, R16, R2, R17, 0x7, P1 ;  /* 0x0000000210088211 */ /* 0x000fe400008f3c11 */
[CC--:B------:R-:W-:Y:S02]  /*10d70*/  @!P0 LEA R16, P2, R4.reuse, R52.reuse, 0x1 ;  /* 0x0000003404108211 */ /* 0x0c0fe400078408ff */
[C---:B------:R-:W-:Y:S02]  /*10d80*/  @!P0 LEA R14, P1, R3.reuse, R52, 0x1 ;  /* 0x00000034030e8211 */ /* 0x040fe400078208ff */
[-C--:B------:R-:W-:Y:S02]  /*10d90*/  @!P0 LEA.HI.X R17, R4, R53.reuse, R5, 0x1, P2 ;  /* 0x0000003504118211 */ /* 0x080fe400010f0c05 */
[----:B------:R-:W-:Y:S01]  /*10da0*/  @!P0 LEA.HI.X R15, R3, R53, R8, 0x1, P1 ;  /* 0x00000035030f8211 */ /* 0x000fe200008f0c08 */
[----:B-----5:R-:W-:Y:S01]  /*10db0*/  @!P0 IMAD R8, R13, 0xa0, RZ ;  /* 0x000000a00d088824 */ /* 0x020fe200078e02ff */
[----:B------:R-:W-:Y:S01]  /*10dc0*/  @!P0 MOV R5, R2 ;  /* 0x0000000200058202 */ /* 0x000fe20000000f00 */
[----:B------:R-:W-:Y:S01]  /*10dd0*/  @!PT LDS RZ, [RZ] ;  /* 0x00000000fffff984 */ /* 0x000fe20000000800 */
[----:B------:R-:W-:Y:S01]  /*10de0*/  @!PT LDS RZ, [RZ] ;  /* 0x00000000fffff984 */ /* 0x000fe20000000800 */
[----:B------:R-:W-:Y:S01]  /*10df0*/  @!PT LDS RZ, [RZ] ;  /* 0x00000000fffff984 */ /* 0x000fe20000000800 */
[----:B------:R1:W-:Y:S01]  /*10e00*/  @!P0 LDGSTS.E.BYPASS.LTC128B.128 [R184+0x6800], desc[UR10][R16.64] ;  /* 0x0680000010b88fae */ /* 0x0003e2000b901d4a */
[----:B------:R-:W-:Y:S02]  /*10e10*/  @!P0 MOV R4, R0 ;  /* 0x0000000000048202 */ /* 0x000fe40000000f00 */
[----:B------:R-:W-:Y:S02]  /*10e20*/  @!P0 MOV R3, R2 ;  /* 0x0000000200038202 */ /* 0x000fe40000000f00 */
[----:B--2---:R-:W-:Y:S01]  /*10e30*/  @!P0 MOV R6, R0 ;  /* 0x0000000000068202 */ /* 0x004fe20000000f00 */
[----:B------:R-:W-:Y:S01]  /*10e40*/  @!P0 IMAD.WIDE.U32 R4, R18, 0xc0, R4 ;  /* 0x000000c012048825 */ /* 0x000fe200078e0004 */
[----:B------:R-:W-:Y:S01]  /*10e50*/  @!P0 MOV R7, R2 ;  /* 0x0000000200078202 */ /* 0x000fe20000000f00 */
[----:B------:R-:W-:Y:S01]  /*10e60*/  @P0 STS.128 [R184+0x7000], RZ ;  /* 0x007000ffb8000388 */ /* 0x000fe20000000c00 */
[----:B------:R-:W-:Y:S02]  /*10e70*/  @!P0 MOV R2, R0 ;  /* 0x0000000000028202 */ /* 0x000fe40000000f00 */
[-C--:B------:R-:W-:Y:S01]  /*10e80*/  @!P0 LEA R10, P2, R4, R52.reuse, 0x1 ;  /* 0x00000034040a8211 */ /* 0x080fe200078408ff */
[----:B------:R-:W-:Y:S01]  /*10e90*/  @!P0 IMAD.WIDE.U32 R6, R12, 0xa0, R6 ;  /* 0x000000a00c068825 */ /* 0x000fe200078e0006 */
[----:B------:R-:W-:Y:S03]  /*10ea0*/  @!P0 IADD3 R5, R9, R5, RZ ;  /* 0x0000000509058210 */ /* 0x000fe60007ffe0ff */
[----:B------:R-:W-:Y:S01]  /*10eb0*/  @!PT LDS RZ, [RZ] ;  /* 0x00000000fffff984 */ /* 0x000fe20000000800 */
[----:B------:R-:W-:Y:S01]  /*10ec0*/  @!PT LDS RZ, [RZ] ;  /* 0x00000000fffff984 */ /* 0x000fe20000000800 */
[----:B------:R-:W-:Y:S01]  /*10ed0*/  @!PT LDS RZ, [RZ] ;  /* 0x00000000fffff984 */ /* 0x000fe20000000800 */
[----:B------:R-:W-:Y:S01]  /*10ee0*/  @!P0 LDGSTS.E.BYPASS.LTC128B.128 [R184+0x7000], desc[UR10][R14.64] ;  /* 0x070000000eb88fae */ /* 0x000fe2000b901d4a */
[-C--:B------:R-:W-:Y:S01]  /*10ef0*/  @!P0 LEA R12, P3, R6, R52.reuse, 0x1 ;  /* 0x00000034060c8211 */ /* 0x080fe200078608ff */
[----:B------:R-:W-:Y:S01]  /*10f00*/  @!P0 IMAD.WIDE.U32 R2, R20, 0xe0, R2 ;  /* 0x000000e014028825 */ /* 0x000fe200078e0002 */
[----:B------:R-:W-:Y:S04]  /*10f10*/  @!P0 IADD3 R0, R8, R7, RZ ;  /* 0x0000000708008210 */ /* 0x000fe80007ffe0ff */
[----:B------:R-:W-:Y:S01]  /*10f20*/  @!P0 LEA.HI.X R13, R6, R53, R0, 0x1, P3 ;  /* 0x00000035060d8211 */ /* 0x000fe200018f0c00 */
[----:B------:R-:W-:Y:S01]  /*10f30*/  @P0 STS.128 [R184+0x7800], RZ ;  /* 0x007800ffb8000388 */ /* 0x000fe20000000c00 */
[----:B------:R-:W-:Y:S02]  /*10f40*/  @!P0 LEA R8, P1, R2, R52, 0x1 ;  /* 0x0000003402088211 */ /* 0x000fe400078208ff */
[----:B------:R-:W-:Y:S02]  /*10f50*/  @!P0 IADD3 R3, R11, R3, RZ ;  /* 0x000000030b038210 */ /* 0x000fe40007ffe0ff */
[-C--:B------:R-:W-:Y:S02]  /*10f60*/  @!P0 LEA.HI.X R11, R4, R53.reuse, R5, 0x1, P2 ;  /* 0x00000035040b8211 */ /* 0x080fe400010f0c05 */
[----:B------:R-:W-:Y:S01]  /*10f70*/  @!P0 LEA.HI.X R9, R2, R53, R3, 0x1, P1 ;  /* 0x0000003502098211 */ /* 0x000fe200008f0c03 */
[----:B------:R-:W-:Y:S01]  /*10f80*/  @!PT LDS RZ, [RZ] ;  /* 0x00000000fffff984 */ /* 0x000fe20000000800 */
[----:B------:R-:W-:Y:S01]  /*10f90*/  @!PT LDS RZ, [RZ] ;  /* 0x00000000fffff984 */ /* 0x000fe20000000800 */
[----:B------:R-:W-:Y:S01]  /*10fa0*/  @!PT LDS RZ, [RZ] ;  /* 0x00000000fffff984 */ /* 0x000fe20000000800 */
[----:B------:R-:W-:Y:S01]  /*10fb0*/  @!P0 LDGSTS.E.BYPASS.LTC128B.128 [R184+0x7800], desc[UR10][R12.64] ;  /* 0x078000000cb88fae */ /* 0x000fe2000b901d4a */
[----:B------:R-:W-:Y:S07]  /*10fc0*/  ISETP.GT.AND P1, PT, R241, R245, PT ;  /* 0x000000f5f100720c */ /* 0x000fee0003f24270 */
[----:B------:R-:W-:Y:S08]  /*10fd0*/  @P0 STS.128 [R184+0x8000], RZ ;  /* 0x008000ffb8000388 */ /* 0x000ff00000000c00 */
[----:B------:R-:W-:Y:S01]  /*10fe0*/  @!PT LDS RZ, [RZ] ;  /* 0x00000000fffff984 */ /* 0x000fe20000000800 */
[----:B------:R-:W-:Y:S01]  /*10ff0*/  @!PT LDS RZ, [RZ] ;  /* 0x00000000fffff984 */ /* 0x000fe20000000800 */
[----:B------:R-:W-:Y:S01]  /*11000*/  @!PT LDS RZ, [RZ] ;  /* 0x00000000fffff984 */ /* 0x000fe20000000800 */
[----:B------:R-:W-:Y:S08]  /*11010*/  @!P0 LDGSTS.E.BYPASS.LTC128B.128 [R184+0x8000], desc[UR10][R10.64] ;  /* 0x080000000ab88fae */ /* 0x000ff0000b901d4a */
[----:B------:R-:W-:Y:S08]  /*11020*/  @P0 STS.128 [R184+0x8800], RZ ;  /* 0x008800ffb8000388 */ /* 0x000ff00000000c00 */
[----:B------:R-:W-:Y:S01]  /*11030*/  @!PT LDS RZ, [RZ] ;  /* 0x00000000fffff984 */ /* 0x000fe20000000800 */
[----:B------:R-:W-:Y:S01]  /*11040*/  @!PT LDS RZ, [RZ] ;  /* 0x00000000fffff984 */ /* 0x000fe20000000800 */
[----:B------:R-:W-:Y:S01]  /*11050*/  @!PT LDS RZ, [RZ] ;  /* 0x00000000fffff984 */ /* 0x000fe20000000800 */
[----:B------:R2:W-:Y:S08]  /*11060*/  @!P0 LDGSTS.E.BYPASS.LTC128B.128 [R184+0x8800], desc[UR10][R8.64] ;  /* 0x0880000008b88fae */ /* 0x0005f0000b901d4a */
[----:B------:R-:W-:Y:S08]  /*11070*/  LDSM.16.M88.4 R128, [R166] ;  /* 0x00000000a680783b */ /* 0x000ff00000000200 */
[----:B------:R-:W0:Y:S08]  /*11080*/  LDGDEPBAR ;  /* 0x00000000000079af */ /* 0x000e300000000000 */
[----:B-1----:R-:W-:Y:S08]  /*11090*/  LDSM.16.M88.4 R16, [R134+0x1400] ;  /* 0x001400008610783b */ /* 0x002ff00000000200 */
[----:B--2---:R-:W1:Y:S08]  /*110a0*/  LDSM.16.M88.4 R8, [R134+0x1000] ;  /* 0x001000008608783b */ /* 0x004e700000000200 */
[----:B------:R-:W2:Y:S08]  /*110b0*/  LDSM.16.M88.4 R24, [R134+0x1800] ;  /* 0x001800008618783b */ /* 0x000eb00000000200 */
[----:B------:R-:W3:Y:S08]  /*110c0*/  LDSM.16.M88.4 R32, [R134+0x1c00] ;  /* 0x001c00008620783b */ /* 0x000ef00000000200 */
[----:B------:R-:W4:Y:S08]  /*110d0*/  LDSM.16.M88.4 R40, [R134+0x2000] ;  /* 0x002000008628783b */ /* 0x000f300000000200 */
[----:B------:R-:W5:Y:S08]  /*110e0*/  LDSM.16.M88.4 R48, [R134+0x2400] ;  /* 0x002400008630783b */ /* 0x000f700000000200 */
[----:B------:R-:W5:Y:S01]  /*110f0*/  LDSM.16.M88.4 R56, [R134+0x2800] ;  /* 0x002800008638783b */ /* 0x000f620000000200 */
[C---:B-1----:R-:W-:Y:S06]  /*11100*/  HMMA.16816.F32 R4, R128.reuse, R8, RZ ;  /* 0x000000088004723c */ /* 0x042fec00000018ff */
[C---:B------:R-:W-:Y:S01]  /*11110*/  HMMA.16816.F32 R8, R128.reuse, R10, RZ ;  /* 0x0000000a8008723c */ /* 0x040fe200000018ff */
[----:B------:R-:W1:Y:S05]  /*11120*/  LDSM.16.M88.4 R64, [R134+0x2c00] ;  /* 0x002c00008640783b */ /* 0x000e6a0000000200 */
[C---:B------:R-:W-:Y:S03]  /*11130*/  HMMA.16816.F32 R12, R128.reuse, R16, RZ ;  /* 0x00000010800c723c */ /* 0x040fe600000018ff */
[----:B------:R-:W1:Y:S03]  /*11140*/  LDSM.16.M88.4 R72, [R134+0x3000] ;  /* 0x003000008648783b */ /* 0x000e660000000200 */
[C---:B------:R-:W-:Y:S05]  /*11150*/  HMMA.16816.F32 R16, R128.reuse, R18, RZ ;  /* 0x000000128010723c */ /* 0x040fea00000018ff */
[----:B------:R-:W1:Y:S01]  /*11160*/  LDSM.16.M88.4 R80, [R134+0x3400] ;  /* 0x003400008650783b */ /* 0x000e620000000200 */
[C---:B--2---:R-:W-:Y:S06]  /*11170*/  HMMA.16816.F32 R20, R128.reuse, R24, RZ ;  /* 0x000000188014723c */ /* 0x044fec00000018ff */
[C---:B------:R-:W-:Y:S01]  /*11180*/  HMMA.16816.F32 R24, R128.reuse, R26, RZ ;  /* 0x0000001a8018723c */ /* 0x040fe200000018ff */
[----:B------:R-:W2:Y:S05]  /*11190*/  LDSM.16.M88.4 R88, [R134+0x3800] ;  /* 0x003800008658783b */ /* 0x000eaa0000000200 */
        /* <DEDUP_REMOVED lines=11> */
[C---:B------:R-:W-:Y:S06]  /*11250*/  HMMA.16816.F32 R52, R128.reuse, R56, RZ ;  /* 0x000000388034723c */ /* 0x040fec00000018ff */
[C---:B------:R-:W-:Y:S01]  /*11260*/  HMMA.16816.F32 R56, R128.reuse, R58, RZ ;  /* 0x0000003a8038723c */ /* 0x040fe200000018ff */
[----:B------:R-:W-:Y:S05]  /*11270*/  LDSM.16.M88.4 R156, [R167] ;  /* 0x00000000a79c783b */ /* 0x000fea0000000200 */
[C---:B-1----:R-:W-:Y:S03]  /*11280*/  HMMA.16816.F32 R60, R128.reuse, R64, RZ ;  /* 0x00000040803c723c */ /* 0x042fe600000018ff */
[----:B------:R-:W1:Y:S03]  /*11290*/  LDSM.16.M88.4 R160, [R165] ;  /* 0x00000000a5a0783b */ /* 0x000e660000000200 */
[C---:B------:R-:W-:Y:S06]  /*112a0*/  HMMA.16816.F32 R64, R128.reuse, R66, RZ ;  /* 0x000000428040723c */ /* 0x040fec00000018ff */
[C---:B------:R-:W-:Y:S06]  /*112b0*/  HMMA.16816.F32 R68, R128.reuse, R72, RZ ;  /* 0x000000488044723c */ /* 0x040fec00000018ff */
[C---:B------:R-:W-:Y:S06]  /*112c0*/  HMMA.16816.F32 R72, R128.reuse, R74, RZ ;  /* 0x0000004a8048723c */ /* 0x040fec00000018ff */
[C---:B------:R-:W-:Y:S06]  /*112d0*/  HMMA.16816.F32 R76, R128.reuse, R80, RZ ;  /* 0x00000050804c723c */ /* 0x040fec00000018ff */
[C---:B------:R-:W-:Y:S06]  /*112e0*/  HMMA.16816.F32 R80, R128.reuse, R82, RZ ;  /* 0x000000528050723c */ /* 0x040fec00000018ff */
[C---:B--2---:R-:W-:Y:S06]  /*112f0*/  HMMA.16816.F32 R84, R128.reuse, R88, RZ ;  /* 0x000000588054723c */ /* 0x044fec00000018ff */
[C---:B------:R-:W-:Y:S06]  /*11300*/  HMMA.16816.F32 R88, R128.reuse, R90, RZ ;  /* 0x0000005a8058723c */ /* 0x040fec00000018ff */
[C---:B---3--:R-:W-:Y:S06]  /*11310*/  HMMA.16816.F32 R92, R128.reuse, R96, RZ ;  /* 0x00000060805c723c */ /* 0x048fec00000018ff */
[C---:B------:R-:W-:Y:S06]  /*11320*/  HMMA.16816.F32 R96, R128.reuse, R98, RZ ;  /* 0x000000628060723c */ /* 0x040fec00000018ff */
[C---:B------:R-:W-:Y:S06]  /*11330*/  HMMA.16816.F32 R100, R128.reuse, R104, RZ ;  /* 0x000000688064723c */ /* 0x040fec00000018ff */
[C---:B------:R-:W-:Y:S06]  /*11340*/  HMMA.16816.F32 R104, R128.reuse, R106, RZ ;  /* 0x0000006a8068723c */ /* 0x040fec00000018ff */
[C---:B----4-:R-:W-:Y:S06]  /*11350*/  HMMA.16816.F32 R108, R128.reuse, R112, RZ ;  /* 0x00000070806c723c */ /* 0x050fec00000018ff */
[C---:B------:R-:W-:Y:S06]  /*11360*/  HMMA.16816.F32 R112, R128.reuse, R114, RZ ;  /* 0x000000728070723c */ /* 0x040fec00000018ff */
[C---:B-----5:R-:W-:Y:S06]  /*11370*/  HMMA.16816.F32 R116, R128.reuse, R120, RZ ;  /* 0x000000788074723c */ /* 0x060fec00000018ff */
[C---:B------:R-:W-:Y:S06]  /*11380*/  HMMA.16816.F32 R120, R128.reuse, R122, RZ ;  /* 0x0000007a8078723c */ /* 0x040fec00000018ff */
[C---:B------:R-:W-:Y:S06]  /*11390*/  HMMA.16816.F32 R124, R128.reuse, R152, RZ ;  /* 0x00000098807c723c */ /* 0x040fec00000018ff */
[----:B------:R-:W-:Y:S01]  /*113a0*/  HMMA.16816.F32 R128, R128, R154, RZ ;  /* 0x0000009a8080723c */ /* 0x000fe200000018ff */
[----:B------:R-:W2:Y:S05]  /*113b0*/  LDSM.16.M88.4 R152, [R182] ;  /* 0x00000000b698783b */ /* 0x000eaa0000000200 */
[C---:B-1----:R-:W-:Y:S06]  /*113c0*/  HMMA.16816.F32 R4, R156.reuse, R160, R4 ;  /* 0x000000a09c04723c */ /* 0x042fec0000001804 */
[C---:B------:R-:W-:Y:S11]  /*113d0*/  HMMA.16816.F32 R8, R156.reuse, R162, R8 ;  /* 0x000000a29c08723c */ /* 0x040ff60000001808 */
[----:B------:R-:W-:Y:S07]  /*113e0*/  @!UPT UIADD3 URZ, URZ, URZ, URZ ;  /* 0x0000003f3f3ff290 */ /* 0x000fee000fffe03f */
[----:B------:R-:W-:Y:S01]  /*113f0*/  FMUL.FTZ R4, R4, UR5 ;  /* 0x0000000504047c20 */ /* 0x000fe20008410000 */
[----:B------:R-:W-:Y:S01]  /*11400*/  FMUL.FTZ R5, R5, UR5 ;  /* 0x0000000505057c20 */ /* 0x000fe20008410000 */
[----:B------:R-:W-:Y:S01]  /*11410*/  FMUL.FTZ R6, R6, UR5 ;  /* 0x0000000506067c20 */ /* 0x000fe20008410000 */
[----:B------:R-:W-:Y:S01]  /*11420*/  FMUL.FTZ R7, R7, UR5 ;  /* 0x0000000507077c20 */ /* 0x000fe20008410000 */
[----:B------:R-:W1:Y:S02]  /*11430*/  MUFU.TANH R201, R4 ;  /* 0x0000000400c97308 */ /* 0x000e640000002400 */
[----:B------:R-:W-:Y:S01]  /*11440*/  FMUL.FTZ R8, R8, UR5 ;  /* 0x0000000508087c20 */ /* 0x000fe20008410000 */
[----:B------:R-:W-:Y:S01]  /*11450*/  FMUL.FTZ R9, R9, UR5 ;  /* 0x0000000509097c20 */ /* 0x000fe20008410000 */
[----:B------:R-:W-:Y:S01]  /*11460*/  FMUL.FTZ R10, R10, UR5 ;  /* 0x000000050a0a7c20 */ /* 0x000fe20008410000 */
[----:B------:R-:W-:Y:S01]  /*11470*/  FMUL.FTZ R11, R11, UR5 ;  /* 0x000000050b0b7c20 */ /* 0x000fe20008410000 */
[C---:B--2---:R-:W-:Y:S04]  /*11480*/  HMMA.16816.F32 R12, R156.reuse, R152, R12 ;  /* 0x000000989c0c723c */ /* 0x044fe8000000180c */
[----:B------:R-:W2:Y:S02]  /*11490*/  MUFU.TANH R215, R5 ;  /* 0x0000000500d77308 */ /* 0x000ea40000002400 */
        /* <DEDUP_REMOVED lines=188> */
[----:B------:R2:W1:Y:S02]  /*12060*/  MUFU.TANH R28, R52 ;  /* 0x00000034001c7308 */ /* 0x0004640000002400 */
[----:B------:R-:W-:Y:S01]  /*12070*/  FMUL.FTZ R111, R111, UR5 ;  /* 0x000000056f6f7c20 */ /* 0x000fe20008410000 */
[----:B------:R-:W-:Y:S01]  /*12080*/  FMUL.FTZ R112, R112, UR5 ;  /* 0x0000000570707c20 */ /* 0x000fe20008410000 */
[----:B------:R-:W-:Y:S01]  /*12090*/  FMUL.FTZ R113, R113, UR5 ;  /* 0x0000000571717c20 */ /* 0x000fe20008410000 */
[----:B------:R-:W-:Y:S01]  /*120a0*/  FMUL.FTZ R114, R114, UR5 ;  /* 0x0000000572727c20 */ /* 0x000fe20008410000 */
[----:B------:R-:W-:Y:S04]  /*120b0*/  FMUL.FTZ R115, R115, UR5 ;  /* 0x0000000573737c20 */ /* 0x000fe80008410000 */
[----:B------:R3:W1:Y:S01]  /*120c0*/  MUFU.TANH R27, R53 ;  /* 0x00000035001b7308 */ /* 0x0006620000002400 */
        /* <DEDUP_REMOVED lines=11> */
[----:B------:R-:W-:Y:S01]  /*12180*/  FMUL.FTZ R123, R123, UR5 ;  /* 0x000000057b7b7c20 */ /* 0x000fe20008410000 */
[----:B--2---:R-:W-:Y:S02]  /*12190*/  MOV R52, R186 ;  /* 0x000000ba00347202 */ /* 0x004fe40000000f00 */
[----:B---3--:R-:W-:Y:S05]  /*121a0*/  MOV R53, R187 ;  /* 0x000000bb00357202 */ /* 0x008fea0000000f00 */
[----:B------:R-:W2:Y:S10]  /*121b0*/  MUFU.TANH R56, R56 ;  /* 0x0000003800387308 */ /* 0x000eb40000002400 */
[----:B------:R-:W3:Y:S01]  /*121c0*/  MUFU.TANH R57, R57 ;  /* 0x0000003900397308 */ /* 0x000ee20000002400 */
        /* <DEDUP_REMOVED lines=50> */
[----:B------:R-:W1:Y:S10]  /*124f0*/  MUFU.TANH R100, R100 ;  /* 0x0000006400647308 */ /* 0x000e740000002400 */
[----:B------:R1:W1:Y:S10]  /*12500*/  MUFU.TANH R155, R101 ;  /* 0x00000065009b7308 */ /* 0x0002740000002400 */
[----:B------:R-:W1:Y:S10]  /*12510*/  MUFU.TANH R102, R102 ;  /* 0x0000006600667308 */ /* 0x000e740000002400 */
[----:B------:R1:W1:Y:S10]  /*12520*/  MUFU.TANH R191, R103 ;  /* 0x0000006700bf7308 */ /* 0x0002740000002400 */
[----:B------:R-:W1:Y:S10]  /*12530*/  MUFU.TANH R104, R104 ;  /* 0x0000006800687308 */ /* 0x000e740000002400 */
        /* <DEDUP_REMOVED lines=77> */
[-C--:B------:R-:W-:Y:S02]  /*12a10*/  LEA.HI.X.SX32 R7, R0, R235.reuse, 0x2, P2 ;  /* 0x000000eb00077211 */ /* 0x080fe400010f16ff */
[C---:B------:R-:W-:Y:S01]  /*12a20*/  LEA.HI.X.SX32 R5, R2.reuse, R235, 0x2, P1 ;  /* 0x000000eb02057211 */ /* 0x040fe200008f16ff */
[----:B------:R-:W-:Y:S02]  /*12a30*/  IMAD.IADD R2, R2, 0x1, -R0 ;  /* 0x0000000102027824 */ /* 0x000fe400078e0a00 */
[----:B------:R1:W5:Y:S02]  /*12a40*/  LDG.E R3, desc[UR10][R6.64] ;  /* 0x0000000a06037981 */ /* 0x000364000c1e1900 */
[----:B------:R-:W-:Y:S02]  /*12a50*/  IMAD R2, R2, R12, -0x100 ;  /* 0xffffff0002027424 */ /* 0x000fe400078e020c */
[----:B------:R2:W5:Y:S03]  /*12a60*/  LDG.E R4, desc[UR10][R4.64] ;  /* 0x0000000a04047981 */ /* 0x000566000c1e1900 */
[----:B------:R-:W-:Y:S05]  /*12a70*/  SHF.R.S32.HI R0, RZ, 0x1f, R2 ;  /* 0x0000001fff007819 */ /* 0x000fea0000011402 */
[-C--:B------:R-:W-:Y:S01]  /*12a80*/  IMAD R0, R0, R18.reuse, RZ ;  /* 0x0000001200007224 */ /* 0x080fe200078e02ff */
[----:B-1----:R-:W1:Y:S08]  /*12a90*/  LDC.64 R6, c[0x0][0x230] ;  /* 0x00008c00ff067b82 */ /* 0x002e700000000a00 */
[----:B--2---:R-:W2:Y:S02]  /*12aa0*/  LDC R5, c[0x0][0x24c] ;  /* 0x00009300ff057b82 */ /* 0x004ea40000000800 */
[C---:B--2---:R-:W-:Y:S02]  /*12ab0*/  IMAD R0, R2.reuse, R5, R0 ;  /* 0x0000000502007224 */ /* 0x044fe400078e0200 */
        /* <DEDUP_REMOVED lines=9> */
.L_x_1245:
[----:B------:R1:W-:Y:S01]  /*12b50*/  @P0 STS [R184+0x1004], RZ ;  /* 0x001004ffb8000388 */ /* 0x0003e20000000800 */
[-C--:B------:R-:W-:Y:S01]  /*12b60*/  LEA R4, P1, R0, R185.reuse, 0x1 ;  /* 0x000000b900047211 */ /* 0x080fe200078208ff */
[----:B------:R-:W5:Y:S01]  /*12b70*/  @!P0 LDC R16, c[0x0][0x24c] ;  /* 0x00009300ff108b82 */ /* 0x000f620000000800 */
[----:B------:R-:W-:Y:S01]  /*12b80*/  @!P0 LEA R3, P2, R18, R0, 0x5 ;  /* 0x0000000012038211 */ /* 0x000fe200078428ff */
[----:B------:R1:W-:Y:S01]  /*12b90*/  @P0 STS.64 [R184+0x1008], RZ ;  /* 0x001008ffb8000388 */ /* 0x0003e20000000a00 */
[----:B------:R-:W-:Y:S01]  /*12ba0*/  LEA.HI.X R5, R0, R188, R2, 0x1, P1 ;  /* 0x000000bc00057211 */ /* 0x000fe200008f0c02 */
[----:B----4-:R-:W-:Y:S01]  /*12bb0*/  @!P0 IMAD R17, R17, 0x60, RZ ;  /* 0x0000006011118824 */ /* 0x010fe200078e02ff */
[CC--:B------:R-:W-:Y:S01]  /*12bc0*/  @!P0 LEA R6, P1, R3.reuse, R185.reuse, 0x1 ;  /* 0x000000b903068211 */ /* 0x0c0fe200078208ff */
[----:B------:R1:W-:Y:S01]  /*12bd0*/  @P0 STS [R184+0x1000], RZ ;  /* 0x001000ffb8000388 */ /* 0x0003e20000000800 */
[C---:B--2---:R-:W-:Y:S01]  /*12be0*/  @!P0 LEA.HI.X R7, R18.reuse, R2, R10, 0x5, P2 ;  /* 0x0000000212078211 */ /* 0x044fe200010f2c0a */
[----:B------:R-:W2:Y:S01]  /*12bf0*/  @!P0 LDC R20, c[0x0][0x24c] ;  /* 0x00009300ff148b82 */ /* 0x000ea20000000800 */
[----:B------:R-:W-:Y:S01]  /*12c00*/  @!P0 IMAD.MOV.U32 R12, RZ, RZ, R0 ;  /* 0x000000ffff0c8224 */ /* 0x000fe200078e0000 */
[----:B------:R-:W-:Y:S01]  /*12c10*/  @!PT LDS RZ, [RZ] ;  /* 0x00000000fffff984 */ /* 0x000fe20000000800 */
[----:B------:R-:W-:Y:S01]  /*12c20*/  @!PT LDS RZ, [RZ] ;  /* 0x00000000fffff984 */ /* 0x000fe20000000800 */
[----:B------:R-:W-:Y:S01]  /*12c30*/  @!PT LDS RZ, [RZ] ;  /* 0x00000000fffff984 */ /* 0x000fe20000000800 */
[----:B------:R-:W-:Y:S01]  /*12c40*/  @!P0 LDGSTS.E.BYPASS.LTC128B.128 [R184+0x1000], desc[UR10][R4.64] ;  /* 0x0100000004b88fae */ /* 0x000fe2000b901d4a */
[----:B------:R-:W-:Y:S01]  /*12c50*/  @!P0 LEA.HI.X R7, R3, R188, R7, 0x1, P1 ;  /* 0x000000bc03078211 */ /* 0x000fe200008f0c07 */
[----:B------:R-:W-:Y:S01]  /*12c60*/  @!P0 IMAD.MOV.U32 R13, RZ, RZ, R2 ;  /* 0x000000ffff0d8224 */ /* 0x000fe200078e0002 */
[C---:B------:R-:W-:Y:S01]  /*12c70*/  @!P0 LEA R3, P2, R18.reuse, R0, 0x6 ;  /* 0x0000000012038211 */ /* 0x040fe200078430ff */
[----:B------:R1:W-:Y:S01]  /*12c80*/  @P0 STS.128 [R184+0x1800], RZ ;  /* 0x001800ffb8000388 */ /* 0x0003e20000000c00 */
[----:B------:R-:W-:Y:S01]  /*12c90*/  @!P0 IMAD.MOV.U32 R10, RZ, RZ, R0 ;  /* 0x000000ffff0a8224 */ /* 0x000fe200078e0000 */
[----:B------:R-:W4:Y:S01]  /*12ca0*/  @!P0 LDC R23, c[0x0][0x24c] ;  /* 0x00009300ff178b82 */ /* 0x000f220000000800 */
[CC--:B------:R-:W-:Y:S01]  /*12cb0*/  @!P0 LEA R14, P1, R3.reuse, R185.reuse, 0x1 ;  /* 0x000000b9030e8211 */ /* 0x0c0fe200078208ff */
[----:B------:R-:W-:Y:S01]  /*12cc0*/  @!PT LDS RZ, [RZ] ;  /* 0x00000000fffff984 */ /* 0x000fe20000000800 */
[----:B------:R-:W-:Y:S01]  /*12cd0*/  @!PT LDS RZ, [RZ] ;  /* 0x00000000fffff984 */ /* 0x000fe20000000800 */
[----:B------:R-:W-:Y:S01]  /*12ce0*/  @!PT LDS RZ, [RZ] ;  /* 0x00000000fffff984 */ /* 0x000fe20000000800 */
[----:B------:R1:W-:Y:S01]  /*12cf0*/  @!P0 LDGSTS.E.BYPASS.LTC128B.128 [R184+0x1800], desc[UR10][R6.64] ;  /* 0x0180000006b88fae */ /* 0x0003e2000b901d4a */
[C---:B---3--:R-:W-:Y:S01]  /*12d00*/  @!P0 LEA.HI.X R8, R18.reuse, R2, R11, 0x6, P2 ;  /* 0x0000000212088211 */ /* 0x048fe200010f340b */
[C---:B------:R-:W-:Y:S02]  /*12d10*/  @!P0 IMAD.WIDE.U32 R12, R18.reuse, 0x60, R12 ;  /* 0x00000060120c8825 */ /* 0x040fe400078e000c */
[----:B------:R3:W-:Y:S01]  /*12d20*/  @P0 STS.128 [R184+0x2000], RZ ;  /* 0x002000ffb8000388 */ /* 0x0007e20000000c00 */
[----:B------:R-:W-:Y:S01]  /*12d30*/  @!P0 LEA.HI.X R15, R3, R188, R8, 0x1, P1 ;  /* 0x000000bc030f8211 */ /* 0x000fe200008f0c08 */
[----:B------:R-:W3:Y:S01]  /*12d40*/  @!P0 LDC R24, c[0x0][0x24c] ;  /* 0x00009300ff188b82 */ /* 0x000ee20000000800 */
[C---:B------:R-:W-:Y:S01]  /*12d50*/  @!P0 LEA R3, P1, R18.reuse, R0, 0x7 ;  /* 0x0000000012038211 */ /* 0x040fe200078238ff */
[----:B------:R-:W-:Y:S02]  /*12d60*/  @!P0 IMAD.MOV.U32 R11, RZ, RZ, R2 ;  /* 0x000000ffff0b8224 */ /* 0x000fe400078e0002 */
[----:B------:R-:W-:Y:S01]  /*12d70*/  @!PT LDS RZ, [RZ] ;  /* 0x00000000fffff984 */ /* 0x000fe20000000800 */
[----:B------:R-:W-:Y:S01]  /*12d80*/  @!PT LDS RZ, [RZ] ;  /* 0x00000000fffff984 */ /* 0x000fe20000000800 */
[----:B------:R-:W-:Y:S01]  /*12d90*/  @!PT LDS RZ, [RZ] ;  /* 0x00000000fffff984 */ /* 0x000fe20000000800 */
[----:B------:R3:W-:Y:S01]  /*12da0*/  @!P0 LDGSTS.E.BYPASS.LTC128B.128 [R184+0x2000], desc[UR10][R14.64] ;  /* 0x020000000eb88fae */ /* 0x0007e2000b901d4a */
[----:B------:R-:W-:Y:S02]  /*12db0*/  @!P0 IMAD.MOV.U32 R8, RZ, RZ, R0 ;  /* 0x000000ffff088224 */ /* 0x000fe400078e0000 */
[----:B------:R-:W-:Y:S01]  /*12dc0*/  @!P0 IMAD.MOV.U32 R9, RZ, RZ, R2 ;  /* 0x000000ffff098224 */ /* 0x000fe200078e0002 */
[----:B------:R2:W-:Y:S01]  /*12dd0*/  @P0 STS.128 [R184+0x2800], RZ ;  /* 0x002800ffb8000388 */ /* 0x0005e20000000c00 */
[C---:B------:R-:W-:Y:S04]  /*12de0*/  @!P0 IMAD.WIDE.U32 R10, R18.reuse, 0xa0, R10 ;  /* 0x000000a0120a8825 */ /* 0x040fe800078e000a */
[C---:B------:R-:W-:Y:S04]  /*12df0*/  @!P0 IMAD.WIDE.U32 R8, R18.reuse, 0xc0, R8 ;  /* 0x000000c012088825 */ /* 0x040fe800078e0008 */
[----:B-1----:R-:W-:Y:S02]  /*12e00*/  @!P0 IMAD.MOV.U32 R6, RZ, RZ, R0 ;  /* 0x000000ffff068224 */ /* 0x002fe400078e0000 */
[----:B------:R-:W-:Y:S01]  /*12e10*/  @!P0 IMAD.MOV.U32 R7, RZ, RZ, R2 ;  /* 0x000000ffff078224 */ /* 0x000fe200078e0002 */
[C---:B-----5:R-:W-:Y:S01]  /*12e20*/  @!P0 LEA.HI.X R2, R18.reuse, R2, R16, 0x7, P1 ;  /* 0x0000000212028211 */ /* 0x060fe200008f3c10 */
[----:B------:R-:W-:Y:S01]  /*12e30*/  @!P0 IMAD.IADD R0, R17, 0x1, R13 ;  /* 0x0000000111008824 */ /* 0x000fe200078e020d */
[CC--:B------:R-:W-:Y:S01]  /*12e40*/  @!P0 LEA R16, P1, R3.reuse, R185.reuse, 0x1 ;  /* 0x000000b903108211 */ /* 0x0c0fe200078208ff */
[----:B------:R-:W-:Y:S01]  /*12e50*/  @!P0 IMAD.WIDE.U32 R6, R18, 0xe0, R6 ;  /* 0x000000e012068825 */ /* 0x000fe200078e0006 */
[-C--:B------:R-:W-:Y:S02]  /*12e60*/  @!P0 LEA R18, P2, R12, R185.reuse, 0x1 ;  /* 0x000000b90c128211 */ /* 0x080fe400078408ff */
[-C--:B------:R-:W-:Y:S01]  /*12e70*/  @!P0 LEA.HI.X R17, R3, R188.reuse, R2, 0x1, P1 ;  /* 0x000000bc03118211 */ /* 0x080fe200008f0c02 */
[----:B--2---:R-:W-:Y:S01]  /*12e80*/  @!P0 IMAD R3, R20, 0xa0, RZ ;  /* 0x000000a014038824 */ /* 0x004fe200078e02ff */
[-C--:B------:R-:W-:Y:S01]  /*12e90*/  @!P0 LEA.HI.X R19, R12, R188.reuse, R0, 0x1, P2 ;  /* 0x000000bc0c138211 */ /* 0x080fe200010f0c00 */
[----:B---3--:R-:W-:Y:S01]  /*12ea0*/  @!P0 IMAD R13, R24, 0xe0, RZ ;  /* 0x000000e0180d8824 */ /* 0x008fe200078e02ff */
[-C--:B------:R-:W-:Y:S01]  /*12eb0*/  @!P0 LEA R14, P3, R10, R185.reuse, 0x1 ;  /* 0x000000b90a0e8211 */ /* 0x080fe200078608ff */
[----:B------:R-:W-:Y:S01]  /*12ec0*/  @!P0 IMAD.IADD R11, R3, 0x1, R11 ;  /* 0x00000001030b8824 */ /* 0x000fe200078e020b */
[-C--:B------:R-:W-:Y:S01]  /*12ed0*/  @!P0 LEA R12, P2, R8, R185.reuse, 0x1 ;  /* 0x000000b9080c8211 */ /* 0x080fe200078408ff */
[----:B------:R-:W-:Y:S01]  /*12ee0*/  @!PT LDS RZ, [RZ] ;  /* 0x00000000fffff984 */ /* 0x000fe20000000800 */
[----:B------:R-:W-:Y:S01]  /*12ef0*/  @!PT LDS RZ, [RZ] ;  /* 0x00000000fffff984 */ /* 0x000fe20000000800 */
[----:B------:R-:W-:Y:S01]  /*12f00*/  @!PT LDS RZ, [RZ] ;  /* 0x00000000fffff984 */ /* 0x000fe20000000800 */
[----:B------:R2:W-:Y:S01]  /*12f10*/  @!P0 LDGSTS.E.BYPASS.LTC128B.128 [R184+0x2800], desc[UR10][R18.64] ;  /* 0x0280000012b88fae */ /* 0x0005e2000b901d4a */
[----:B------:R-:W-:Y:S01]  /*12f20*/  @!P0 LEA R2, P1, R6, R185, 0x1 ;  /* 0x000000b906028211 */ /* 0x000fe200078208ff */
[----:B------:R-:W-:Y:S01]  /*12f30*/  @!P0 IMAD.IADD R3, R13, 0x1, R7 ;  /* 0x000000010d038824 */ /* 0x000fe200078e0207 */
[-C--:B------:R-:W-:Y:S01]  /*12f40*/  @!P0 LEA.HI.X R15, R10, R188.reuse, R11, 0x1, P3 ;  /* 0x000000bc0a0f8211 */ /* 0x080fe200018f0c0b */
[----:B------:R2:W-:Y:S01]  /*12f50*/  @P0 STS.128 [R184+0x3000], RZ ;  /* 0x003000ffb8000388 */ /* 0x0005e20000000c00 */
[----:B----4-:R-:W-:Y:S02]  /*12f60*/  @!P0 IMAD R0, R23, 0xc0, RZ ;  /* 0x000000c017008824 */ /* 0x010fe400078e02ff */
[-C--:B------:R-:W-:Y:S01]  /*12f70*/  @!P0 LEA.HI.X R3, R6, R188.reuse, R3, 0x1, P1 ;  /* 0x000000bc06038211 */ /* 0x080fe200008f0c03 */
[----:B------:R-:W-:Y:S01]  /*12f80*/  @!PT LDS RZ, [RZ] ;  /* 0x00000000fffff984 */ /* 0x000fe20000000800 */
[----:B------:R-:W-:Y:S01]  /*12f90*/  @!PT LDS RZ, [RZ] ;  /* 0x00000000fffff984 */ /* 0x000fe20000000800 */
[----:B------:R-:W-:Y:S01]  /*12fa0*/  @!PT LDS RZ, [RZ] ;  /* 0x00000000fffff984 */ /* 0x000fe20000000800 */
[----:B------:R2:W-:Y:S01]  /*12fb0*/  @!P0 LDGSTS.E.BYPASS.LTC128B.128 [R184+0x3000], desc[UR10][R16.64] ;  /* 0x0300000010b88fae */ /* 0x0005e2000b901d4a */
[----:B------:R-:W-:Y:S02]  /*12fc0*/  @!P0 IMAD.IADD R0, R0, 0x1, R9 ;  /* 0x0000000100008824 */ /* 0x000fe400078e0209 */
[----:B------:R-:W-:Y:S01]  /*12fd0*/  IMAD.MOV.U32 R185, RZ, RZ, R4 ;  /* 0x000000ffffb97224 */ /* 0x000fe200078e0004 */
[----:B------:R2:W-:Y:S02]  /*12fe0*/  @P0 STS.128 [R184+0x3800], RZ ;  /* 0x003800ffb8000388 */ /* 0x0005e40000000c00 */
[----:B------:R-:W-:Y:S01]  /*12ff0*/  @!P0 LEA.HI.X R13, R8, R188, R0, 0x1, P2 ;  /* 0x000000bc080d8211 */ /* 0x000fe200010f0c00 */
[----:B------:R-:W-:Y:S01]  /*13000*/  IMAD.MOV.U32 R188, RZ, RZ, R5 ;  /* 0x000000ffffbc7224 */ /* 0x000fe200078e0005 */
        /* <DEDUP_REMOVED lines=15> */
.L_x_1244:
        /* <DEDUP_REMOVED lines=156> */
[----:B------:R-:W-:Y:S07]  /*13ac0*/  ISETP.GT.AND P0, PT, R241, R245, PT ;  /* 0x000000f5f100720c */ /* 0x000fee0003f04270 */
        /* <DEDUP_REMOVED lines=40> */
[--C-:B-1----:R-:W-:Y:S09]  /*13d50*/  FFMA.FTZ R5, R45, UR4, -R23.reuse ;  /* 0x000000042d057c23 */ /* 0x102ff20008010817 */
[----:B------:R1:W-:Y:S01]  /*13d60*/  MUFU.EX2 R186, R5 ;  /* 0x0000000500ba7308 */ /* 0x0003e20000000800 */
[--C-:B--2---:R-:W-:Y:S09]  /*13d70*/  FFMA.FTZ R4, R206, UR4, -R48.reuse ;  /* 0x00000004ce047c23 */ /* 0x104ff20008010830 */
[----:B------:R2:W-:Y:S01]  /*13d80*/  MUFU.EX2 R105, R4 ;  /* 0x0000000400697308 */ /* 0x0005e20000000800 */
[C---:B---3--:R-:W-:Y:S01]  /*13d90*/  FMUL.FTZ R9, R2.reuse, R145 ;  /* 0x0000009102097220 */ /* 0x048fe20000410000 */
[C---:B------:R-:W-:Y:S01]  /*13da0*/  FMUL.FTZ R12, R2.reuse, R140 ;  /* 0x0000008c020c7220 */ /* 0x040fe20000410000 */
[----:B------:R-:W-:Y:S01]  /*13db0*/  FMUL.FTZ R13, R2, R141 ;  /* 0x0000008d020d7220 */ /* 0x000fe20000410000 */
[--C-:B-1----:R-:W-:Y:S01]  /*13dc0*/  FFMA.FTZ R5, R27, UR4, -R23.reuse ;  /* 0x000000041b057c23 */ /* 0x102fe20008010817 */
[----:B------:R-:W-:Y:S05]  /*13dd0*/  F2FP.F16.F32.PACK_AB R27, R101, R55 ;  /* 0x00000037651b723e */ /* 0x000fea00000000ff */
[----:B------:R1:W-:Y:S01]  /*13de0*/  MUFU.EX2 R196, R5 ;  /* 0x0000000500c47308 */ /* 0x0003e20000000800 */
[--C-:B--2---:R-:W-:Y:S09]  /*13df0*/  FFMA.FTZ R4, R205, UR4, -R48.reuse ;  /* 0x00000004cd047c23 */ /* 0x104ff20008010830 */
[----:B------:R2:W3:Y:S01]  /*13e00*/  MUFU.EX2 R110, R4 ;  /* 0x00000004006e7308 */ /* 0x0004e20000000800 */
[--C-:B-1----:R-:W-:Y:S01]  /*13e10*/  FFMA.FTZ R5, R61, UR4, -R23.reuse ;  /* 0x000000043d057c23 */ /* 0x102fe20008010817 */
[--C-:B--2---:R-:W-:Y:S08]  /*13e20*/  FFMA.FTZ R4, R199, UR4, -R23.reuse ;  /* 0x00000004c7047c23 */ /* 0x104ff00008010817 */
[----:B------:R1:W2:Y:S02]  /*13e30*/  MUFU.EX2 R115, R4 ;  /* 0x0000000400737308 */ /* 0x0002a40000000800 */
[--C-:B-1----:R-:W-:Y:S08]  /*13e40*/  FFMA.FTZ R4, R198, UR4, -R48.reuse ;  /* 0x00000004c6047c23 */ /* 0x102ff00008010830 */
[----:B------:R1:W-:Y:S02]  /*13e50*/  MUFU.EX2 R111, R4 ;  /* 0x00000004006f7308 */ /* 0x0003e40000000800 */
[--C-:B-1----:R-:W-:Y:S08]  /*13e60*/  FFMA.FTZ R4, R197, UR4, -R48.reuse ;  /* 0x00000004c5047c23 */ /* 0x102ff00008010830 */
[----:B------:R1:W4:Y:S02]  /*13e70*/  MUFU.EX2 R113, R4 ;  /* 0x0000000400717308 */ /* 0x0003240000000800 */
[--C-:B-1----:R-:W-:Y:S08]  /*13e80*/  FFMA.FTZ R4, R194, UR4, -R48.reuse ;  /* 0x00000004c2047c23 */ /* 0x102ff00008010830 */
[----:B------:R1:W-:Y:S02]  /*13e90*/  MUFU.EX2 R112, R4 ;  /* 0x0000000400707308 */ /* 0x0003e40000000800 */
[--C-:B-1----:R-:W-:Y:S08]  /*13ea0*/  FFMA.FTZ R4, R193, UR4, -R48.reuse ;  /* 0x00000004c1047c23 */ /* 0x102ff00008010830 */
[----:B------:R1:W5:Y:S02]  /*13eb0*/  MUFU.EX2 R118, R4 ;  /* 0x0000000400767308 */ /* 0x0003640000000800 */
[--C-:B-1----:R-:W-:Y:S08]  /*13ec0*/  FFMA.FTZ R4, R190, UR4, -R23.reuse ;  /* 0x00000004be047c23 */ /* 0x102ff00008010817 */
[----:B------:R1:W5:Y:S02]  /*13ed0*/  MUFU.EX2 R123, R4 ;  /* 0x00000004007b7308 */ /* 0x0003640000000800 */
[--C-:B-1----:R-:W-:Y:S08]  /*13ee0*/  FFMA.FTZ R4, R189, UR4, -R48.reuse ;  /* 0x00000004bd047c23 */ /* 0x102ff00008010830 */
[----:B------:R1:W-:Y:S02]  /*13ef0*/  MUFU.EX2 R117, R4 ;  /* 0x0000000400757308 */ /* 0x0003e40000000800 */
[--C-:B-1----:R-:W-:Y:S08]  /*13f00*/  FFMA.FTZ R4, R163, UR4, -R48.reuse ;  /* 0x00000004a3047c23 */ /* 0x102ff00008010830 */
[----:B------:R1:W-:Y:S10]  /*13f10*/  MUFU.EX2 R163, R6 ;  /* 0x0000000600a37308 */ /* 0x0003f40000000800 */
[----:B------:R3:W5:Y:S01]  /*13f20*/  MUFU.EX2 R121, R4 ;  /* 0x0000000400797308 */ /* 0x0007620000000800 */
[--C-:B-1----:R-:W-:Y:S09]  /*13f30*/  FFMA.FTZ R6, R28, UR4, -R23.reuse ;  /* 0x000000041c067c23 */ /* 0x102ff20008010817 */
[----:B------:R1:W-:Y:S01]  /*13f40*/  MUFU.EX2 R195, R6 ;  /* 0x0000000600c37308 */ /* 0x0003e20000000800 */
[--C-:B---3--:R-:W-:Y:S09]  /*13f50*/  FFMA.FTZ R4, R160, UR4, -R48.reuse ;  /* 0x00000004a0047c23 */ /* 0x108ff20008010830 */
[----:B------:R3:W-:Y:S01]  /*13f60*/  MUFU.EX2 R120, R4 ;  /* 0x0000000400787308 */ /* 0x0007e20000000800 */
[--C-:B-1----:R-:W-:Y:S09]  /*13f70*/  FFMA.FTZ R6, R60, UR4, -R23.reuse ;  /* 0x000000043c067c23 */ /* 0x102ff20008010817 */
[----:B------:R1:W-:Y:S01]  /*13f80*/  MUFU.EX2 R60, R5 ;  /* 0x00000005003c7308 */ /* 0x0003e20000000800 */
[--C-:B---3--:R-:W-:Y:S09]  /*13f90*/  FFMA.FTZ R4, R154, UR4, -R48.reuse ;  /* 0x000000049a047c23 */ /* 0x108ff20008010830 */
[----:B------:R3:W-:Y:S10]  /*13fa0*/  MUFU.EX2 R154, R7 ;  /* 0x00000007009a7308 */ /* 0x0007f40000000800 */
[----:B------:R2:W5:Y:S01]  /*13fb0*/  MUFU.EX2 R126, R4 ;  /* 0x00000004007e7308 */ /* 0x0005620000000800 */
[--C-:B-1----:R-:W-:Y:S09]  /*13fc0*/  FFMA.FTZ R5, R69, UR4, -R23.reuse ;  /* 0x0000000445057c23 */ /* 0x102ff20008010817 */
[----:B------:R1:W-:Y:S01]  /*13fd0*/  MUFU.EX2 R206, R5 ;  /* 0x0000000500ce7308 */ /* 0x0003e20000000800 */
[--C-:B---3--:R-:W-:Y:S01]  /*13fe0*/  FFMA.FTZ R7, R32, UR4, -R23.reuse ;  /* 0x0000000420077c23 */ /* 0x108fe20008010817 */
[----:B------:R-:W-:Y:S08]  /*13ff0*/  F2FP.F16.F32.PACK_AB R32, R107, R106 ;  /* 0x0000006a6b20723e */ /* 0x000ff000000000ff */
[----:B------:R3:W-:Y:S01]  /*14000*/  MUFU.EX2 R187, R7 ;  /* 0x0000000700bb7308 */ /* 0x0007e20000000800 */
[--C-:B--2---:R-:W-:Y:S01]  /*14010*/  FFMA.FTZ R4, R33, UR4, -R23.reuse ;  /* 0x0000000421047c23 */ /* 0x104fe20008010817 */
[----:B------:R-:W-:Y:S08]  /*14020*/  F2FP.F16.F32.PACK_AB R33, R110, R105 ;  /* 0x000000696e21723e */ /* 0x000ff000000000ff */
[----:B------:R2:W5:Y:S01]  /*14030*/  MUFU.EX2 R130, R4 ;  /* 0x0000000400827308 */ /* 0x0005620000000800 */
[--C-:B-1----:R-:W-:Y:S09]  /*14040*/  FFMA.FTZ R5, R77, UR4, -R23.reuse ;  /* 0x000000044d057c23 */ /* 0x102ff20008010817 */
[----:B------:R1:W-:Y:S01]  /*14050*/  MUFU.EX2 R215, R5 ;  /* 0x0000000500d77308 */ /* 0x0003e20000000800 */
[--C-:B---3--:R-:W-:Y:S09]  /*14060*/  FFMA.FTZ R7, R56, UR4, -R23.reuse ;  /* 0x0000000438077c23 */ /* 0x108ff20008010817 */
[----:B------:R3:W-:Y:S01]  /*14070*/  MUFU.EX2 R198, R7 ;  /* 0x0000000700c67308 */ /* 0x0007e20000000800 */
[--C-:B--2---:R-:W-:Y:S01]  /*14080*/  FFMA.FTZ R4, R34, UR4, -R48.reuse ;  /* 0x0000000422047c23 */ /* 0x104fe20008010830 */
[----:B------:R-:W-:Y:S08]  /*14090*/  F2FP.F16.F32.PACK_AB R34, R115, R109 ;  /* 0x0000006d7322723e */ /* 0x000ff000000000ff */
[----:B------:R2:W-:Y:S01]  /*140a0*/  MUFU.EX2 R127, R4 ;  /* 0x00000004007f7308 */ /* 0x0005e20000000800 */
[----:B-1----:R-:W-:Y:S01]  /*140b0*/  FMUL.FTZ R5, R2, R137 ;  /* 0x0000008902057220 */ /* 0x002fe20000410000 */
[--C-:B---3--:R-:W-:Y:S08]  /*140c0*/  FFMA.FTZ R7, R64, UR4, -R23.reuse ;  /* 0x0000000440077c23 */ /* 0x108ff00008010817 */
[----:B------:R1:W-:Y:S01]  /*140d0*/  MUFU.EX2 R61, R7 ;  /* 0x00000007003d7308 */ /* 0x0003e20000000800 */
[--C-:B--2---:R-:W-:Y:S01]  /*140e0*/  FFMA.FTZ R4, R35, UR4, -R48.reuse ;  /* 0x0000000423047c23 */ /* 0x104fe20008010830 */
[----:B----4-:R-:W-:Y:S08]  /*140f0*/  F2FP.F16.F32.PACK_AB R35, R113, R111 ;  /* 0x0000006f7123723e */ /* 0x010ff000000000ff */
[----:B------:R2:W3:Y:S01]  /*14100*/  MUFU.EX2 R128, R4 ;  /* 0x0000000400807308 */ /* 0x0004e20000000800 */
[--C-:B-1----:R-:W-:Y:S09]  /*14110*/  FFMA.FTZ R7, R72, UR4, -R23.reuse ;  /* 0x0000000448077c23 */ /* 0x102ff20008010817 */
[----:B------:R1:W-:Y:S01]  /*14120*/  MUFU.EX2 R209, R7 ;  /* 0x0000000700d17308 */ /* 0x0003e20000000800 */
[--C-:B--2---:R-:W-:Y:S09]  /*14130*/  FFMA.FTZ R4, R38, UR4, -R48.reuse ;  /* 0x0000000426047c23 */ /* 0x104ff20008010830 */
[----:B------:R2:W-:Y:S01]  /*14140*/  MUFU.EX2 R129, R4 ;  /* 0x0000000400817308 */ /* 0x0005e20000000800 */
[--C-:B-1----:R-:W-:Y:S09]  /*14150*/  FFMA.FTZ R7, R81, UR4, -R23.reuse ;  /* 0x0000000451077c23 */ /* 0x102ff20008010817 */
[----:B------:R1:W-:Y:S01]  /*14160*/  MUFU.EX2 R239, R7 ;  /* 0x0000000700ef7308 */ /* 0x0003e20000000800 */
[--C-:B--2---:R-:W-:Y:S02]  /*14170*/  FFMA.FTZ R4, R39, UR4, -R48.reuse ;  /* 0x0000000427047c23 */ /* 0x104fe40008010830 */
[----:B------:R-:W-:Y:S07]  /*14180*/  LDSM.16.MT88.4 R36, [R135+0x5400] ;  /* 0x005400008724783b */ /* 0x000fee0000004200 */
[----:B------:R2:W-:Y:S01]  /*14190*/  MUFU.EX2 R133, R4 ;  /* 0x0000000400857308 */ /* 0x0005e20000000800 */
[----:B-1----:R-:W-:Y:S01]  /*141a0*/  FMUL.FTZ R7, R0, R139 ;  /* 0x0000008b00077220 */ /* 0x002fe20000410000 */
[--C-:B--2---:R-:W-:Y:S08]  /*141b0*/  FFMA.FTZ R4, R41, UR4, -R23.reuse ;  /* 0x0000000429047c23 */ /* 0x104ff00008010817 */
[----:B------:R1:W2:Y:S02]  /*141c0*/  MUFU.EX2 R162, R4 ;  /* 0x0000000400a27308 */ /* 0x0002a40000000800 */
[--C-:B-1----:R-:W-:Y:S08]  /*141d0*/  FFMA.FTZ R4, R42, UR4, -R48.reuse ;  /* 0x000000042a047c23 */ /* 0x102ff00008010830 */
        /* <DEDUP_REMOVED lines=8> */
[----:B------:R1:W4:Y:S02]  /*14260*/  MUFU.EX2 R189, R4 ;  /* 0x0000000400bd7308 */ /* 0x0003240000000800 */
[----:B-1----:R-:W-:Y:S08]  /*14270*/  FFMA.FTZ R4, R31, UR4, -R23 ;  /* 0x000000041f047c23 */ /* 0x002ff00008010817 */
[----:B------:R1:W4:Y:S02]  /*14280*/  MUFU.EX2 R194, R4 ;  /* 0x0000000400c27308 */ /* 0x0003240000000800 */
[--C-:B-1----:R-:W-:Y:S08]  /*14290*/  FFMA.FTZ R4, R30, UR4, -R48.reuse ;  /* 0x000000041e047c23 */ /* 0x102ff00008010830 */
[----:B------:R1:W-:Y:S02]  /*142a0*/  MUFU.EX2 R190, R4 ;  /* 0x0000000400be7308 */ /* 0x0003e40000000800 */
[--C-:B-1----:R-:W-:Y:S02]  /*142b0*/  FFMA.FTZ R4, R29, UR4, -R48.reuse ;  /* 0x000000041d047c23 */ /* 0x102fe40008010830 */
[----:B------:R-:W1:Y:S06]  /*142c0*/  LDSM.16.MT88.4 R28, [R164+0x5000] ;  /* 0x00500000a41c783b */ /* 0x000e6c0000004200 */
[----:B------:R5:W4:Y:S02]  /*142d0*/  MUFU.EX2 R192, R4 ;  /* 0x0000000400c07308 */ /* 0x000b240000000800 */
[--C-:B-----5:R-:W-:Y:S01]  /*142e0*/  FFMA.FTZ R4, R26, UR4, -R48.reuse ;  /* 0x000000041a047c23 */ /* 0x120fe20008010830 */
[----:B------:R-:W-:Y:S07]  /*142f0*/  F2FP.F16.F32.PACK_AB R26, R103, R97 ;  /* 0x00000061671a723e */ /* 0x000fee00000000ff */
[----:B------:R5:W-:Y:S02]  /*14300*/  MUFU.EX2 R193, R4 ;  /* 0x0000000400c17308 */ /* 0x000be40000000800 */
[--C-:B-----5:R-:W-:Y:S01]  /*14310*/  FFMA.FTZ R4, R25, UR4, -R48.reuse ;  /* 0x0000000419047c23 */ /* 0x120fe20008010830 */
[----:B------:R-:W-:Y:S01]  /*14320*/  F2FP.F16.F32.PACK_AB R25, R54, R49 ;  /* 0x000000313619723e */ /* 0x000fe200000000ff */
[----:B------:R-:W-:Y:S06]  /*14330*/  FFMA.FTZ R49, R0, R243, R49 ;  /* 0x000000f300317223 */ /* 0x000fec0000010031 */
[----:B------:R5:W-:Y:S02]  /*14340*/  MUFU.EX2 R197, R4 ;  /* 0x0000000400c57308 */ /* 0x000be40000000800 */
[--C-:B-----5:R-:W-:Y:S08]  /*14350*/  FFMA.FTZ R4, R57, UR4, -R23.reuse ;  /* 0x0000000439047c23 */ /* 0x120ff00008010817 */
[----:B------:R5:W4:Y:S02]  /*14360*/  MUFU.EX2 R199, R4 ;  /* 0x0000000400c77308 */ /* 0x000b240000000800 */
[--C-:B-----5:R-:W-:Y:S08]  /*14370*/  FFMA.FTZ R4, R58, UR4, -R48.reuse ;  /* 0x000000043a047c23 */ /* 0x120ff00008010830 */
[----:B------:R5:W-:Y:S02]  /*14380*/  MUFU.EX2 R56, R4 ;  /* 0x0000000400387308 */ /* 0x000be40000000800 */
[--C-:B-----5:R-:W-:Y:S08]  /*14390*/  FFMA.FTZ R4, R59, UR4, -R48.reuse ;  /* 0x000000043b047c23 */ /* 0x120ff00008010830 */
[----:B------:R5:W-:Y:S10]  /*143a0*/  MUFU.EX2 R59, R6 ;  /* 0x00000006003b7308 */ /* 0x000bf40000000800 */
[----:B------:R3:W4:Y:S01]  /*143b0*/  MUFU.EX2 R57, R4 ;  /* 0x0000000400397308 */ /* 0x0007220000000800 */
[--C-:B-----5:R-:W-:Y:S09]  /*143c0*/  FFMA.FTZ R6, R68, UR4, -R23.reuse ;  /* 0x0000000444067c23 */ /* 0x120ff20008010817 */
[----:B------:R5:W-:Y:S01]  /*143d0*/  MUFU.EX2 R205, R6 ;  /* 0x0000000600cd7308 */ /* 0x000be20000000800 */
[--C-:B---3--:R-:W-:Y:S09]  /*143e0*/  FFMA.FTZ R4, R62, UR4, -R48.reuse ;  /* 0x000000043e047c23 */ /* 0x108ff20008010830 */
[----:B------:R3:W-:Y:S01]  /*143f0*/  MUFU.EX2 R58, R4 ;  /* 0x00000004003a7308 */ /* 0x0007e20000000800 */
[--C-:B-----5:R-:W-:Y:S09]  /*14400*/  FFMA.FTZ R6, R76, UR4, -R23.reuse ;  /* 0x000000044c067c23 */ /* 0x120ff20008010817 */
[----:B------:R5:W-:Y:S01]  /*14410*/  MUFU.EX2 R213, R6 ;  /* 0x0000000600d57308 */ /* 0x000be20000000800 */
[--C-:B---3--:R-:W-:Y:S09]  /*14420*/  FFMA.FTZ R4, R63, UR4, -R48.reuse ;  /* 0x000000043f047c23 */ /* 0x108ff20008010830 */
[----:B------:R3:W4:Y:S01]  /*14430*/  MUFU.EX2 R62, R4 ;  /* 0x00000004003e7308 */ /* 0x0007220000000800 */
[----:B-----5:R-:W-:Y:S09]  /*14440*/  FMUL.FTZ R6, R0, R138 ;  /* 0x0000008a00067220 */ /* 0x020ff20000410000 */
[----:B------:R5:W-:Y:S01]  /*14450*/  MUFU.EX2 R138, R8 ;  /* 0x00000008008a7308 */ /* 0x000be20000000800 */
[--C-:B---3--:R-:W-:Y:S09]  /*14460*/  FFMA.FTZ R4, R65, UR4, -R23.reuse ;  /* 0x0000000441047c23 */ /* 0x108ff20008010817 */
[----:B------:R3:W4:Y:S01]  /*14470*/  MUFU.EX2 R203, R4 ;  /* 0x0000000400cb7308 */ /* 0x0007220000000800 */
[--C-:B-----5:R-:W-:Y:S01]  /*14480*/  FFMA.FTZ R8, R86, UR4, -R48.reuse ;  /* 0x0000000456087c23 */ /* 0x120fe20008010830 */
        /* <DEDUP_REMOVED lines=26> */
[----:B---3--:R-:W-:Y:S08]  /*14630*/  FMUL.FTZ R4, R2, R136 ;  /* 0x0000008802047220 */ /* 0x008ff00000410000 */
[----:B------:R3:W-:Y:S01]  /*14640*/  MUFU.EX2 R136, R8 ;  /* 0x0000000800887308 */ /* 0x0007e20000000800 */
[C---:B------:R-:W-:Y:S07]  /*14650*/  HMMA.16816.F32 R4, R24.reuse, R16, R4 ;  /* 0x000000101804723c */ /* 0x040fee0000001804 */
[--C-:B------:R-:W-:Y:S01]  /*14660*/  FFMA.FTZ R16, R88, UR4, -R23.reuse ;  /* 0x0000000458107c23 */ /* 0x100fe20008010817 */
[C---:B------:R-:W-:Y:S03]  /*14670*/  FMUL.FTZ R17, R2.reuse, R149 ;  /* 0x0000009502117220 */ /* 0x040fe60000410000 */
[----:B------:R2:W-:Y:S01]  /*14680*/  MUFU.EX2 R139, R16 ;  /* 0x00000010008b7308 */ /* 0x0005e20000000800 */
[----:B---3--:R-:W-:Y:S09]  /*14690*/  FMUL.FTZ R8, R2, R144 ;  /* 0x0000009002087220 */ /* 0x008ff20000410000 */
[----:B------:R3:W-:Y:S01]  /*146a0*/  MUFU.EX2 R144, R10 ;  /* 0x0000000a00907308 */ /* 0x0007e20000000800 */
[--C-:B--2---:R-:W-:Y:S09]  /*146b0*/  FFMA.FTZ R16, R89, UR4, -R23.reuse ;  /* 0x0000000459107c23 */ /* 0x104ff20008010817 */
[----:B------:R2:W5:Y:S01]  /*146c0*/  MUFU.EX2 R137, R16 ;  /* 0x0000001000897308 */ /* 0x0005620000000800 */
[----:B---3--:R-:W-:Y:S07]  /*146d0*/  FMUL.FTZ R10, R0, R146 ;  /* 0x00000092000a7220 */ /* 0x008fee0000410000 */
[C---:B------:R-:W-:Y:S06]  /*146e0*/  HMMA.16816.F32 R8, R24.reuse, R18, R8 ;  /* 0x000000121808723c */ /* 0x040fec0000001808 */
[C---:B-1----:R-:W-:Y:S05]  /*146f0*/  HMMA.16816.F32 R12, R24.reuse, R28, R12 ;  /* 0x0000001c180c723c */ /* 0x042fea000000180c */
[----:B--2---:R-:W-:Y:S01]  /*14700*/  FMUL.FTZ R16, R2, R148 ;  /* 0x0000009402107220 */ /* 0x004fe20000410000 */
[C---:B------:R-:W-:Y:S01]  /*14710*/  FMUL.FTZ R18, R0.reuse, R150 ;  /* 0x0000009600127220 */ /* 0x040fe20000410000 */
[----:B------:R-:W-:Y:S01]  /*14720*/  FMUL.FTZ R19, R0, R151 ;  /* 0x0000009700137220 */ /* 0x000fe20000410000 */
[----:B------:R-:W-:Y:S03]  /*14730*/  FFMA.FTZ R28, R90, UR4, -R48 ;  /* 0x000000045a1c7c23 */ /* 0x000fe60008010830 */
[----:B------:R-:W-:Y:S01]  /*14740*/  FFMA.FTZ R0, R93, UR4, -R23 ;  /* 0x000000045d007c23 */ /* 0x000fe20008010817 */
[----:B------:R1:W-:Y:S01]  /*14750*/  MUFU.EX2 R89, R28 ;  /* 0x0000001c00597308 */ /* 0x0003e20000000800 */
[----:B------:R-:W-:Y:S01]  /*14760*/  FFMA.FTZ R2, R2, R242, R50 ;  /* 0x000000f202027223 */ /* 0x000fe20000010032 */
[----:B------:R-:W-:Y:S03]  /*14770*/  HMMA.16816.F32 R16, R24, R30, R16 ;  /* 0x0000001e1810723c */ /* 0x000fe60000001810 */
[----:B------:R-:W-:Y:S01]  /*14780*/  FADD.FTZ R50, R51, R2 ;  /* 0x0000000233327221 */ /* 0x000fe20000010000 */
[--C-:B------:R-:W-:Y:S02]  /*14790*/  FFMA.FTZ R2, R94, UR4, -R48.reuse ;  /* 0x000000045e027c23 */ /* 0x100fe40008010830 */
[C---:B------:R-:W-:Y:S02]  /*147a0*/  HMMA.16816.F32 R4, R32.reuse, R36, R4 ;  /* 0x000000242004723c */ /* 0x040fe40000001804 */
[----:B------:R2:W-:Y:S03]  /*147b0*/  MUFU.EX2 R86, R0 ;  /* 0x0000000000567308 */ /* 0x0005e60000000800 */
[----:B------:R-:W-:Y:S01]  /*147c0*/  FFMA.FTZ R24, R91, UR4, -R48 ;  /* 0x000000045b187c23 */ /* 0x000fe20008010830 */
[C---:B------:R-:W-:Y:S01]  /*147d0*/  HMMA.16816.F32 R8, R32.reuse, R38, R8 ;  /* 0x000000262008723c */ /* 0x040fe20000001808 */
[----:B------:R-:W-:Y:S05]  /*147e0*/  LDSM.16.MT88.4 R36, [R135+0x5c00] ;  /* 0x005c00008724783b */ /* 0x000fea0000004200 */
[----:B------:R3:W5:Y:S01]  /*147f0*/  MUFU.EX2 R88, R24 ;  /* 0x0000001800587308 */ /* 0x0007620000000800 */
[----:B------:R-:W-:Y:S01]  /*14800*/  F2FP.F16.F32.PACK_AB R25, R118, R112 ;  /* 0x000000707619723e */ /* 0x000fe200000000ff */
[C---:B------:R-:W-:Y:S01]  /*14810*/  HMMA.16816.F32 R12, R32.reuse, R40, R12 ;  /* 0x00000028200c723c */ /* 0x040fe2000000180c */
[----:B-1----:R-:W1:Y:S07]  /*14820*/  LDSM.16.MT88.4 R28, [R164+0x5800] ;  /* 0x00580000a41c783b */ /* 0x002e6e0000004200 */
[----:B------:R4:W-:Y:S01]  /*14830*/  MUFU.EX2 R84, R2 ;  /* 0x0000000200547308 */ /* 0x0009e20000000800 */
[----:B------:R-:W-:Y:S03]  /*14840*/  HMMA.16816.F32 R16, R32, R42, R16 ;  /* 0x0000002a2010723c */ /* 0x000fe60000001810 */
[----:B--2---:R-:W-:Y:S01]  /*14850*/  FADD.FTZ R0, R54, R49 ;  /* 0x0000003136007221 */ /* 0x004fe20000010000 */
[----:B------:R-:W-:Y:S01]  /*14860*/  F2FP.F16.F32.PACK_AB R26, R123, R119 ;  /* 0x000000777b1a723e */ /* 0x000fe200000000ff */
[----:B------:R-:W2:Y:S01]  /*14870*/  LDSM.16.MT88.4 R40, [R164+0x5c00] ;  /* 0x005c0000a428783b */ /* 0x000ea20000004200 */
[--C-:B---3--:R-:W-:Y:S01]  /*14880*/  FFMA.FTZ R24, R92, UR4, -R23.reuse ;  /* 0x000000045c187c23 */ /* 0x108fe20008010817 */
[----:B------:R-:W-:Y:S03]  /*14890*/  F2FP.F16.F32.PACK_AB R27, R121, R117 ;  /* 0x00000075791b723e */ /* 0x000fe600000000ff */
[----:B------:R3:W-:Y:S01]  /*148a0*/  MUFU.EX2 R87, R24 ;  /* 0x0000001800577308 */ /* 0x0007e20000000800 */
[----:B------:R-:W-:Y:S01]  /*148b0*/  FADD.FTZ R32, R97, R50 ;  /* 0x0000003261207221 */ /* 0x000fe20000010000 */
[----:B------:R-:W-:Y:S01]  /*148c0*/  F2FP.F16.F32.PACK_AB R33, R126, R120 ;  /* 0x000000787e21723e */ /* 0x000fe200000000ff */
[----:B----4-:R-:W-:Y:S01]  /*148d0*/  FADD.FTZ R2, R55, R0 ;  /* 0x0000000037027221 */ /* 0x010fe20000010000 */
[----:B------:R-:W-:Y:S01]  /*148e0*/  FFMA.FTZ R0, R95, UR4, -R48 ;  /* 0x000000045f007c23 */ /* 0x000fe20008010830 */
[----:B------:R-:W-:Y:S01]  /*148f0*/  FADD.FTZ R32, R103, R32 ;  /* 0x0000002067207221 */ /* 0x000fe20000010000 */
[----:B------:R-:W-:Y:S01]  /*14900*/  F2FP.F16.F32.PACK_AB R34, R130, R125 ;  /* 0x0000007d8222723e */ /* 0x000fe200000000ff */
[----:B------:R-:W-:Y:S03]  /*14910*/  FADD.FTZ R2, R101, R2 ;  /* 0x0000000265027221 */ /* 0x000fe60000010000 */
[----:B------:R4:W5:Y:S01]  /*14920*/  MUFU.EX2 R85, R0 ;  /* 0x0000000000557308 */ /* 0x0009620000000800 */
[----:B------:R-:W-:Y:S01]  /*14930*/  F2FP.F16.F32.PACK_AB R35, R128, R127 ;  /* 0x0000007f8023723e */ /* 0x000fe200000000ff */
[----:B------:R-:W-:Y:S01]  /*14940*/  FADD.FTZ R49, R105, R2 ;  /* 0x0000000269317221 */ /* 0x000fe20000010000 */
[--C-:B------:R-:W-:Y:S01]  /*14950*/  FFMA.FTZ R2, R96, UR4, -R23.reuse ;  /* 0x0000000460027c23 */ /* 0x100fe20008010817 */
[----:B---3--:R-:W-:Y:S06]  /*14960*/  F2FP.F16.F32.PACK_AB R24, R116, R114 ;  /* 0x000000727418723e */ /* 0x008fec00000000ff */
[----:B------:R3:W-:Y:S01]  /*14970*/  MUFU.EX2 R83, R2 ;  /* 0x0000000200537308 */ /* 0x0007e20000000800 */
[C---:B------:R-:W-:Y:S05]  /*14980*/  HMMA.16816.F32 R4, R24.reuse, R44, R4 ;  /* 0x0000002c1804723c */ /* 0x040fea0000001804 */
[----:B----4-:R-:W-:Y:S01]  /*14990*/  FADD.FTZ R0, R106, R32 ;  /* 0x000000206a007221 */ /* 0x010fe20000010000 */
[C---:B------:R-:W-:Y:S01]  /*149a0*/  HMMA.16816.F32 R8, R24.reuse, R46, R8 ;  /* 0x0000002e1808723c */ /* 0x040fe20000001808 */
[----:B------:R-:W4:Y:S04]  /*149b0*/  LDSM.16.MT88.4 R44, [R135+0x6000] ;  /* 0x00600000872c783b */ /* 0x000f280000004200 */
[----:B------:R-:W-:Y:S01]  /*149c0*/  FADD.FTZ R50, R107, R0 ;  /* 0x000000006b327221 */ /* 0x000fe20000010000 */
[C---:B-1----:R-:W-:Y:S05]  /*149d0*/  HMMA.16816.F32 R12, R24.reuse, R28, R12 ;  /* 0x0000001c180c723c */ /* 0x042fea000000180c */
[----:B------:R-:W-:Y:S01]  /*149e0*/  FFMA.FTZ R0, R152, UR4, -R23 ;  /* 0x0000000498007c23 */ /* 0x000fe20008010817 */
[----:B------:R-:W-:Y:S01]  /*149f0*/  HMMA.16816.F32 R16, R24, R30, R16 ;  /* 0x0000001e1810723c */ /* 0x000fe20000001810 */
[----:B------:R-:W1:Y:S02]  /*14a00*/  LDSM.16.MT88.4 R28, [R164+0x6000] ;  /* 0x00600000a41c783b */ /* 0x000e640000004200 */
[----:B------:R5:W1:Y:S02]  /*14a10*/  MUFU.EX2 R82, R0 ;  /* 0x0000000000527308 */ /* 0x000a640000000800 */
[----:B------:R-:W-:Y:S01]  /*14a20*/  F2FP.F16.F32.PACK_AB R32, R124, R122 ;  /* 0x0000007a7c20723e */ /* 0x000fe200000000ff */
[----:B---3--:R-:W-:Y:S01]  /*14a30*/  FADD.FTZ R2, R110, R49 ;  /* 0x000000316e027221 */ /* 0x008fe20000010000 */
[----:B------:R-:W-:Y:S01]  /*14a40*/  F2FP.F16.F32.PACK_AB R26, R162, R154 ;  /* 0x0000009aa21a723e */ /* 0x000fe200000000ff */
[----:B------:R-:W-:Y:S03]  /*14a50*/  FFMA.FTZ R25, R98, UR4, -R48 ;  /* 0x0000000462197c23 */ /* 0x000fe60008010830 */
[----:B------:R-:W-:Y:S01]  /*14a60*/  F2FP.F16.F32.PACK_AB R27, R160, R153 ;  /* 0x00000099a01b723e */ /* 0x000fe200000000ff */
[C---:B------:R-:W-:Y:S01]  /*14a70*/  HMMA.16816.F32 R4, R32.reuse, R36, R4 ;  /* 0x000000242004723c */ /* 0x040fe20000001804 */
[----:B------:R3:W-:Y:S04]  /*14a80*/  MUFU.EX2 R81, R25 ;  /* 0x0000001900517308 */ /* 0x0007e80000000800 */
[----:B------:R-:W-:Y:S01]  /*14a90*/  FADD.FTZ R24, R109, R50 ;  /* 0x000000326d187221 */ /* 0x000fe20000010000 */
[C---:B------:R-:W-:Y:S01]  /*14aa0*/  HMMA.16816.F32 R8, R32.reuse, R38, R8 ;  /* 0x000000262008723c */ /* 0x040fe20000001808 */
[----:B------:R-:W1:Y:S04]  /*14ab0*/  LDSM.16.MT88.4 R36, [R135+0x6400] ;  /* 0x006400008724783b */ /* 0x000e680000004200 */
[----:B-----5:R-:W-:Y:S01]  /*14ac0*/  FADD.FTZ R0, R111, R2 ;  /* 0x000000026f007221 */ /* 0x020fe20000010000 */
[C---:B--2---:R-:W-:Y:S05]  /*14ad0*/  HMMA.16816.F32 R12, R32.reuse, R40, R12 ;  /* 0x00000028200c723c */ /* 0x044fea000000180c */
[----:B------:R-:W-:Y:S01]  /*14ae0*/  FADD.FTZ R24, R115, R24 ;  /* 0x0000001873187221 */ /* 0x000fe20000010000 */
[----:B------:R-:W-:Y:S01]  /*14af0*/  HMMA.16816.F32 R16, R32, R42, R16 ;  /* 0x0000002a2010723c */ /* 0x000fe20000001810 */
[----:B------:R-:W2:Y:S04]  /*14b00*/  LDSM.16.MT88.4 R40, [R164+0x6400] ;  /* 0x00640000a428783b */ /* 0x000ea80000004200 */
[----:B------:R-:W-:Y:S01]  /*14b10*/  FADD.FTZ R2, R113, R0 ;  /* 0x0000000071027221 */ /* 0x000fe20000010000 */
[----:B------:R-:W-:Y:S01]  /*14b20*/  FADD.FTZ R0, R114, R24 ;  /* 0x0000001872007221 */ /* 0x000fe20000010000 */
[----:B------:R-:W-:Y:S01]  /*14b30*/  F2FP.F16.F32.PACK_AB R24, R132, R131 ;  /* 0x000000838418723e */ /* 0x000fe200000000ff */
[--C-:B------:R-:W-:Y:S03]  /*14b40*/  FFMA.FTZ R49, R100, UR4, -R23.reuse ;  /* 0x0000000464317c23 */ /* 0x100fe60008010817 */
[----:B------:R-:W-:Y:S01]  /*14b50*/  FADD.FTZ R50, R112, R2 ;  /* 0x0000000270327221 */ /* 0x000fe20000010000 */
[----:B------:R-:W-:Y:S01]  /*14b60*/  FFMA.FTZ R2, R99, UR4, -R48 ;  /* 0x0000000463027c23 */ /* 0x000fe20008010830 */
[----:B------:R-:W-:Y:S01]  /*14b70*/  FADD.FTZ R51, R116, R0 ;  /* 0x0000000074337221 */ /* 0x000fe20000010000 */
[----:B---3--:R-:W-:Y:S01]  /*14b80*/  F2FP.F16.F32.PACK_AB R25, R133, R129 ;  /* 0x000000818519723e */ /* 0x008fe200000000ff */
[----:B------:R-:W-:Y:S01]  /*14b90*/  FADD.FTZ R0, R118, R50 ;  /* 0x0000003276007221 */ /* 0x000fe20000010000 */
[----:B------:R3:W5:Y:S01]  /*14ba0*/  MUFU.EX2 R80, R2 ;  /* 0x0000000200507308 */ /* 0x0007620000000800 */
[----:B------:R-:W-:Y:S02]  /*14bb0*/  F2FP.F16.F32.PACK_AB R33, R189, R161 ;  /* 0x000000a1bd21723e */ /* 0x000fe400000000ff */
[----:B------:R-:W-:Y:S01]  /*14bc0*/  FADD.FTZ R32, R117, R0 ;  /* 0x0000000075207221 */ /* 0x000fe20000010000 */
[----:B------:R-:W-:Y:S01]  /*14bd0*/  FFMA.FTZ R0, R155, UR4, -R23 ;  /* 0x000000049b007c23 */ /* 0x000fe20008010817 */
[C---:B----4-:R-:W-:Y:S05]  /*14be0*/  HMMA.16816.F32 R4, R24.reuse, R44, R4 ;  /* 0x0000002c1804723c */ /* 0x050fea0000001804 */
[----:B------:R4:W-:Y:S01]  /*14bf0*/  MUFU.EX2 R78, R0 ;  /* 0x00000000004e7308 */ /* 0x0009e20000000800 */
[----:B------:R-:W-:Y:S01]  /*14c00*/  F2FP.F16.F32.PACK_AB R34, R194, R187 ;  /* 0x000000bbc222723e */ /* 0x000fe200000000ff */
[C---:B------:R-:W-:Y:S01]  /*14c10*/  HMMA.16816.F32 R8, R24.reuse, R46, R8 ;  /* 0x0000002e1808723c */ /* 0x040fe20000001808 */
[----:B------:R-:W5:Y:S07]  /*14c20*/  LDSM.16.MT88.4 R44, [R135+0x6800] ;  /* 0x00680000872c783b */ /* 0x000f6e0000004200 */
[----:B------:R2:W-:Y:S01]  /*14c30*/  MUFU.EX2 R79, R49 ;  /* 0x00000031004f7308 */ /* 0x0005e20000000800 */
[C---:B-1----:R-:W-:Y:S03]  /*14c40*/  HMMA.16816.F32 R12, R24.reuse, R28, R12 ;  /* 0x0000001c180c723c */ /* 0x042fe6000000180c */
[----:B---3--:R-:W-:Y:S03]  /*14c50*/  FADD.FTZ R2, R119, R51 ;  /* 0x0000003377027221 */ /* 0x008fe60000010000 */
[----:B------:R-:W-:Y:S01]  /*14c60*/  HMMA.16816.F32 R16, R24, R30, R16 ;  /* 0x0000001e1810723c */ /* 0x000fe20000001810 */
[----:B------:R-:W1:Y:S04]  /*14c70*/  LDSM.16.MT88.4 R28, [R164+0x6800] ;  /* 0x00680000a41c783b */ /* 0x000e680000004200 */
[----:B------:R-:W-:Y:S01]  /*14c80*/  FADD.FTZ R2, R123, R2 ;  /* 0x000000027b027221 */ /* 0x000fe20000010000 */
[----:B------:R-:W-:Y:S01]  /*14c90*/  FADD.FTZ R32, R121, R32 ;  /* 0x0000002079207221 */ /* 0x000fe20000010000 */
[----:B------:R-:W-:Y:S01]  /*14ca0*/  F2FP.F16.F32.PACK_AB R35, R192, R190 ;  /* 0x000000bec023723e */ /* 0x000fe200000000ff */
[----:B------:R-:W-:Y:S03]  /*14cb0*/  FFMA.FTZ R25, R104, UR4, -R23 ;  /* 0x0000000468197c23 */ /* 0x000fe60008010817 */
[----:B----4-:R-:W-:Y:S01]  /*14cc0*/  FADD.FTZ R0, R122, R2 ;  /* 0x000000027a007221 */ /* 0x010fe20000010000 */
[----:B------:R-:W-:Y:S01]  /*14cd0*/  FFMA.FTZ R2, R102, UR4, -R48 ;  /* 0x0000000466027c23 */ /* 0x000fe20008010830 */
[----:B--2---:R-:W-:Y:S01]  /*14ce0*/  FADD.FTZ R49, R120, R32 ;  /* 0x0000002078317221 */ /* 0x004fe20000010000 */
[----:B------:R-:W-:Y:S01]  /*14cf0*/  F2FP.F16.F32.PACK_AB R32, R186, R163 ;  /* 0x000000a3ba20723e */ /* 0x000fe200000000ff */
[----:B------:R-:W-:Y:S01]  /*14d00*/  FADD.FTZ R50, R124, R0 ;  /* 0x000000007c327221 */ /* 0x000fe20000010000 */
[----:B------:R2:W-:Y:S01]  /*14d10*/  MUFU.EX2 R76, R2 ;  /* 0x00000002004c7308 */ /* 0x0005e20000000800 */
[----:B------:R-:W-:Y:S01]  /*14d20*/  FFMA.FTZ R0, R191, UR4, -R48 ;  /* 0x00000004bf007c23 */ /* 0x000fe20008010830 */
[----:B------:R-:W-:Y:S01]  /*14d30*/  F2FP.F16.F32.PACK_AB R26, R199, R198 ;  /* 0x000000c6c71a723e */ /* 0x000fe200000000ff */
[----:B------:R-:W-:Y:S01]  /*14d40*/  FADD.FTZ R24, R125, R50 ;  /* 0x000000327d187221 */ /* 0x000fe20000010000 */
[----:B------:R-:W-:Y:S01]  /*14d50*/  F2FP.F16.F32.PACK_AB R27, R57, R56 ;  /* 0x00000038391b723e */ /* 0x000fe200000000ff */
[C---:B------:R-:W-:Y:S05]  /*14d60*/  HMMA.16816.F32 R4, R32.reuse, R36, R4 ;  /* 0x000000242004723c */ /* 0x040fea0000001804 */
[----:B------:R3:W-:Y:S01]  /*14d70*/  MUFU.EX2 R77, R0 ;  /* 0x00000000004d7308 */ /* 0x0007e20000000800 */
[----:B------:R-:W-:Y:S01]  /*14d80*/  FADD.FTZ R24, R130, R24 ;  /* 0x0000001882187221 */ /* 0x000fe20000010000 */
[C---:B------:R-:W-:Y:S01]  /*14d90*/  HMMA.16816.F32 R8, R32.reuse, R38, R8 ;  /* 0x000000262008723c */ /* 0x040fe20000001808 */
[----:B------:R-:W4:Y:S07]  /*14da0*/  LDSM.16.MT88.4 R36, [R135+0x6c00] ;  /* 0x006c00008724783b */ /* 0x000f2e0000004200 */
[----:B------:R5:W-:Y:S01]  /*14db0*/  MUFU.EX2 R75, R25 ;  /* 0x00000019004b7308 */ /* 0x000be20000000800 */
[C---:B------:R-:W-:Y:S03]  /*14dc0*/  HMMA.16816.F32 R12, R32.reuse, R40, R12 ;  /* 0x00000028200c723c */ /* 0x040fe6000000180c */
[----:B--2---:R-:W-:Y:S03]  /*14dd0*/  FADD.FTZ R2, R126, R49 ;  /* 0x000000317e027221 */ /* 0x004fe60000010000 */
[----:B------:R-:W-:Y:S01]  /*14de0*/  HMMA.16816.F32 R16, R32, R42, R16 ;  /* 0x0000002a2010723c */ /* 0x000fe20000001810 */
[----:B------:R-:W2:Y:S04]  /*14df0*/  LDSM.16.MT88.4 R40, [R164+0x6c00] ;  /* 0x006c0000a428783b */ /* 0x000ea80000004200 */
[----:B---3--:R-:W-:Y:S01]  /*14e00*/  FADD.FTZ R0, R127, R2 ;  /* 0x000000027f007221 */ /* 0x008fe20000010000 */
[----:B------:R-:W-:Y:S01]  /*14e10*/  FFMA.FTZ R49, R204, UR4, -R48 ;  /* 0x00000004cc317c23 */ /* 0x000fe20008010830 */
[----:B------:R-:W-:Y:S03]  /*14e20*/  F2FP.F16.F32.PACK_AB R33, R62, R58 ;  /* 0x0000003a3e21723e */ /* 0x000fe600000000ff */
[----:B------:R-:W-:Y:S01]  /*14e30*/  MUFU.EX2 R73, R49 ;  /* 0x0000003100497308 */ /* 0x000fe20000000800 */
[----:B------:R-:W-:Y:S01]  /*14e40*/  FADD.FTZ R2, R128, R0 ;  /* 0x0000000080027221 */ /* 0x000fe20000010000 */
[----:B------:R-:W-:Y:S01]  /*14e50*/  FADD.FTZ R0, R131, R24 ;  /* 0x0000001883007221 */ /* 0x000fe20000010000 */
[----:B------:R-:W-:Y:S02]  /*14e60*/  F2FP.F16.F32.PACK_AB R24, R196, R195 ;  /* 0x000000c3c418723e */ /* 0x000fe400000000ff */
[----:B------:R-:W-:Y:S01]  /*14e70*/  FADD.FTZ R50, R129, R2 ;  /* 0x0000000281327221 */ /* 0x000fe20000010000 */
[----:B------:R-:W-:Y:S01]  /*14e80*/  FFMA.FTZ R2, R202, UR4, -R23 ;  /* 0x00000004ca027c23 */ /* 0x000fe20008010817 */
[----:B------:R-:W-:Y:S01]  /*14e90*/  FADD.FTZ R51, R132, R0 ;  /* 0x0000000084337221 */ /* 0x000fe20000010000 */
[----:B-----5:R-:W-:Y:S01]  /*14ea0*/  F2FP.F16.F32.PACK_AB R25, R197, R193 ;  /* 0x000000c1c519723e */ /* 0x020fe200000000ff */
[----:B------:R-:W-:Y:S01]  /*14eb0*/  FADD.FTZ R0, R133, R50 ;  /* 0x0000003285007221 */ /* 0x000fe20000010000 */
[----:B------:R3:W5:Y:S01]  /*14ec0*/  MUFU.EX2 R74, R2 ;  /* 0x00000002004a7308 */ /* 0x0007620000000800 */
[----:B------:R-:W-:Y:S02]  /*14ed0*/  F2FP.F16.F32.PACK_AB R34, R203, R61 ;  /* 0x0000003dcb22723e */ /* 0x000fe400000000ff */
[----:B------:R-:W-:Y:S01]  /*14ee0*/  FADD.FTZ R32, R153, R0 ;  /* 0x0000000099207221 */ /* 0x000fe20000010000 */
[----:B------:R-:W-:Y:S01]  /*14ef0*/  FFMA.FTZ R0, R214, UR4, -R48 ;  /* 0x00000004d6007c23 */ /* 0x000fe20008010830 */
[C---:B------:R-:W-:Y:S05]  /*14f00*/  HMMA.16816.F32 R4, R24.reuse, R44, R4 ;  /* 0x0000002c1804723c */ /* 0x040fea0000001804 */
[----:B------:R4:W5:Y:S01]  /*14f10*/  MUFU.EX2 R72, R0 ;  /* 0x0000000000487308 */ /* 0x0009620000000800 */
[----:B------:R-:W-:Y:S01]  /*14f20*/  F2FP.F16.F32.PACK_AB R35, R200, R63 ;  /* 0x0000003fc823723e */ /* 0x000fe200000000ff */
[C---:B------:R-:W-:Y:S01]  /*14f30*/  HMMA.16816.F32 R8, R24.reuse, R46, R8 ;  /* 0x0000002e1808723c */ /* 0x040fe20000001808 */
[----:B------:R-:W5:Y:S03]  /*14f40*/  LDSM.16.MT88.4 R44, [R135+0x7000] ;  /* 0x00700000872c783b */ /* 0x000f660000004200 */
[----:B------:R-:W-:Y:S02]  /*14f50*/  FADD.FTZ R32, R160, R32 ;  /* 0x00000020a0207221 */ /* 0x000fe40000010000 */
[C---:B-1----:R-:W-:Y:S05]  /*14f60*/  HMMA.16816.F32 R12, R24.reuse, R28, R12 ;  /* 0x0000001c180c723c */ /* 0x042fea000000180c */
[----:B---3--:R-:W-:Y:S01]  /*14f70*/  FADD.FTZ R2, R154, R51 ;  /* 0x000000339a027221 */ /* 0x008fe20000010000 */
[----:B------:R-:W-:Y:S01]  /*14f80*/  HMMA.16816.F32 R16, R24, R30, R16 ;  /* 0x0000001e1810723c */ /* 0x000fe20000001810 */
[----:B------:R-:W1:Y:S04]  /*14f90*/  LDSM.16.MT88.4 R28, [R164+0x7000] ;  /* 0x00700000a41c783b */ /* 0x000e680000004200 */
[----:B------:R-:W-:Y:S01]  /*14fa0*/  FADD.FTZ R2, R162, R2 ;  /* 0x00000002a2027221 */ /* 0x000fe20000010000 */
[----:B------:R-:W-:Y:S01]  /*14fb0*/  FADD.FTZ R49, R161, R32 ;  /* 0x00000020a1317221 */ /* 0x000fe20000010000 */
[----:B------:R-:W-:Y:S01]  /*14fc0*/  F2FP.F16.F32.PACK_AB R32, R60, R59 ;  /* 0x0000003b3c20723e */ /* 0x000fe200000000ff */
[----:B------:R-:W-:Y:S03]  /*14fd0*/  FFMA.FTZ R25, R217, UR4, -R48 ;  /* 0x00000004d9197c23 */ /* 0x000fe60008010830 */
[----:B----4-:R-:W-:Y:S01]  /*14fe0*/  FADD.FTZ R0, R163, R2 ;  /* 0x00000002a3007221 */ /* 0x010fe20000010000 */
[--C-:B------:R-:W-:Y:S01]  /*14ff0*/  FFMA.FTZ R2, R108, UR4, -R23.reuse ;  /* 0x000000046c027c23 */ /* 0x100fe20008010817 */
[----:B------:R-:W-:Y:S01]  /*15000*/  MUFU.EX2 R69, R25 ;  /* 0x0000001900457308 */ /* 0x000fe20000000800 */
[C---:B------:R-:W-:Y:S05]  /*15010*/  HMMA.16816.F32 R4, R32.reuse, R36, R4 ;  /* 0x000000242004723c */ /* 0x040fea0000001804 */
[----:B------:R-:W-:Y:S01]  /*15020*/  FADD.FTZ R50, R186, R0 ;  /* 0x00000000ba327221 */ /* 0x000fe20000010000 */
[C---:B------:R-:W-:Y:S03]  /*15030*/  HMMA.16816.F32 R8, R32.reuse, R38, R8 ;  /* 0x000000262008723c */ /* 0x040fe60000001808 */
[----:B------:R3:W-:Y:S01]  /*15040*/  MUFU.EX2 R71, R2 ;  /* 0x0000000200477308 */ /* 0x0007e20000000800 */
[----:B------:R-:W4:Y:S01]  /*15050*/  LDSM.16.MT88.4 R36, [R135+0x7400] ;  /* 0x007400008724783b */ /* 0x000f220000004200 */
[----:B------:R-:W-:Y:S01]  /*15060*/  FFMA.FTZ R0, R216, UR4, -R23 ;  /* 0x00000004d8007c23 */ /* 0x000fe20008010817 */
[C---:B--2---:R-:W-:Y:S07]  /*15070*/  HMMA.16816.F32 R12, R32.reuse, R40, R12 ;  /* 0x00000028200c723c */ /* 0x044fee000000180c */
[----:B------:R2:W-:Y:S01]  /*15080*/  MUFU.EX2 R70, R0 ;  /* 0x0000000000467308 */ /* 0x0005e20000000800 */
[----:B------:R-:W-:Y:S01]  /*15090*/  FADD.FTZ R24, R187, R50 ;  /* 0x00000032bb187221 */ /* 0x000fe20000010000 */
[----:B------:R-:W-:Y:S01]  /*150a0*/  HMMA.16816.F32 R16, R32, R42, R16 ;  /* 0x0000002a2010723c */ /* 0x000fe20000001810 */
[----:B------:R-:W4:Y:S02]  /*150b0*/  LDSM.16.MT88.4 R40, [R164+0x7400] ;  /* 0x00740000a428783b */ /* 0x000f240000004200 */
[----:B------:R-:W-:Y:S01]  /*150c0*/  FADD.FTZ R24, R194, R24 ;  /* 0x00000018c2187221 */ /* 0x000fe20000010000 */
[----:B---3--:R-:W-:Y:S01]  /*150d0*/  FADD.FTZ R2, R189, R49 ;  /* 0x00000031bd027221 */ /* 0x008fe20000010000 */
[----:B------:R-:W-:Y:S01]  /*150e0*/  F2FP.F16.F32.PACK_AB R25, R207, R201 ;  /* 0x000000c9cf19723e */ /* 0x000fe200000000ff */
[--C-:B------:R-:W-:Y:S01]  /*150f0*/  FFMA.FTZ R49, R218, UR4, -R23.reuse ;  /* 0x00000004da317c23 */ /* 0x100fe20008010817 */
[----:B------:R-:W-:Y:S03]  /*15100*/  F2FP.F16.F32.PACK_AB R26, R212, R209 ;  /* 0x000000d1d41a723e */ /* 0x000fe600000000ff */
[----:B------:R-:W-:Y:S01]  /*15110*/  MUFU.EX2 R67, R49 ;  /* 0x0000003100437308 */ /* 0x000fe20000000800 */
[----:B------:R-:W-:Y:S01]  /*15120*/  F2FP.F16.F32.PACK_AB R27, R210, R208 ;  /* 0x000000d0d21b723e */ /* 0x000fe200000000ff */
[----:B--2---:R-:W-:Y:S01]  /*15130*/  FADD.FTZ R0, R190, R2 ;  /* 0x00000002be007221 */ /* 0x004fe20000010000 */
[----:B------:R-:W-:Y:S02]  /*15140*/  F2FP.F16.F32.PACK_AB R33, R236, R211 ;  /* 0x000000d3ec21723e */ /* 0x000fe400000000ff */
[----:B------:R-:W-:Y:S01]  /*15150*/  F2FP.F16.F32.PACK_AB R34, R239, R233 ;  /* 0x000000e9ef22723e */ /* 0x000fe200000000ff */
        /* <DEDUP_REMOVED lines=8> */
[C---:B-----5:R-:W-:Y:S01]  /*151e0*/  HMMA.16816.F32 R4, R24.reuse, R44, R4 ;  /* 0x0000002c1804723c */ /* 0x060fe20000001804 */
[----:B------:R2:W3:Y:S04]  /*151f0*/  MUFU.EX2 R68, R2 ;  /* 0x0000000200447308 */ /* 0x0004e80000000800 */
[----:B------:R-:W-:Y:S01]  /*15200*/  FADD.FTZ R32, R56, R0 ;  /* 0x0000000038207221 */ /* 0x000fe20000010000 */
[C---:B------:R-:W-:Y:S01]  /*15210*/  HMMA.16816.F32 R8, R24.reuse, R46, R8 ;  /* 0x0000002e1808723c */ /* 0x040fe20000001808 */
[----:B------:R-:W5:Y:S04]  /*15220*/  LDSM.16.MT88.4 R44, [R135+0x7800] ;  /* 0x00780000872c783b */ /* 0x000f680000004200 */
[----:B------:R-:W-:Y:S01]  /*15230*/  FFMA.FTZ R0, R220, UR4, -R23 ;  /* 0x00000004dc007c23 */ /* 0x000fe20008010817 */
[C---:B-1----:R-:W-:Y:S03]  /*15240*/  HMMA.16816.F32 R12, R24.reuse, R28, R12 ;  /* 0x0000001c180c723c */ /* 0x042fe6000000180c */
[----:B------:R1:W3:Y:S02]  /*15250*/  MUFU.EX2 R66, R0 ;  /* 0x0000000000427308 */ /* 0x0002e40000000800 */
[----:B------:R-:W-:Y:S01]  /*15260*/  FADD.FTZ R32, R57, R32 ;  /* 0x0000002039207221 */ /* 0x000fe20000010000 */
[----:B------:R-:W-:Y:S01]  /*15270*/  HMMA.16816.F32 R16, R24, R30, R16 ;  /* 0x0000001e1810723c */ /* 0x000fe20000001810 */
[----:B------:R-:W3:Y:S04]  /*15280*/  LDSM.16.MT88.4 R28, [R164+0x7800] ;  /* 0x00780000a41c783b */ /* 0x000ee80000004200 */
[----:B--2---:R-:W-:Y:S01]  /*15290*/  FADD.FTZ R2, R198, R51 ;  /* 0x00000033c6027221 */ /* 0x004fe20000010000 */
[----:B------:R-:W-:Y:S01]  /*152a0*/  FADD.FTZ R49, R58, R32 ;  /* 0x000000203a317221 */ /* 0x000fe20000010000 */
[----:B------:R-:W-:Y:S01]  /*152b0*/  F2FP.F16.F32.PACK_AB R32, R215, R213 ;  /* 0x000000d5d720723e */ /* 0x000fe200000000ff */
[----:B------:R-:W-:Y:S03]  /*152c0*/  FFMA.FTZ R25, R223, UR4, -R23 ;  /* 0x00000004df197c23 */ /* 0x000fe60008010817 */
[----:B------:R-:W-:Y:S01]  /*152d0*/  FADD.FTZ R2, R199, R2 ;  /* 0x00000002c7027221 */ /* 0x000fe20000010000 */
[----:B------:R-:W-:Y:S02]  /*152e0*/  F2FP.F16.F32.PACK_AB R26, R137, R139 ;  /* 0x0000008b891a723e */ /* 0x000fe400000000ff */
[C---:B----4-:R-:W-:Y:S05]  /*152f0*/  HMMA.16816.F32 R4, R32.reuse, R36, R4 ;  /* 0x000000242004723c */ /* 0x050fea0000001804 */
[----:B-1----:R-:W-:Y:S01]  /*15300*/  FADD.FTZ R0, R59, R2 ;  /* 0x000000023b007221 */ /* 0x002fe20000010000 */
[C---:B------:R-:W-:Y:S01]  /*15310*/  HMMA.16816.F32 R8, R32.reuse, R38, R8 ;  /* 0x000000262008723c */ /* 0x040fe20000001808 */
[----:B------:R-:W1:Y:S04]  /*15320*/  LDSM.16.MT88.4 R36, [R135+0x7c00] ;  /* 0x007c00008724783b */ /* 0x000e680000004200 */
[----:B------:R-:W-:Y:S01]  /*15330*/  FFMA.FTZ R2, R221, UR4, -R48 ;  /* 0x00000004dd027c23 */ /* 0x000fe20008010830 */
[C---:B------:R-:W-:Y:S03]  /*15340*/  HMMA.16816.F32 R12, R32.reuse, R40, R12 ;  /* 0x00000028200c723c */ /* 0x040fe6000000180c */
[----:B------:R2:W-:Y:S02]  /*15350*/  MUFU.EX2 R65, R2 ;  /* 0x0000000200417308 */ /* 0x0005e40000000800 */
[----:B------:R-:W-:Y:S01]  /*15360*/  FADD.FTZ R50, R60, R0 ;  /* 0x000000003c327221 */ /* 0x000fe20000010000 */
[----:B------:R-:W-:Y:S01]  /*15370*/  HMMA.16816.F32 R16, R32, R42, R16 ;  /* 0x0000002a2010723c */ /* 0x000fe20000001810 */
[----:B------:R-:W4:Y:S04]  /*15380*/  LDSM.16.MT88.4 R40, [R164+0x7c00] ;  /* 0x007c0000a428783b */ /* 0x000f280000004200 */
[----:B------:R-:W-:Y:S01]  /*15390*/  FFMA.FTZ R0, R222, UR4, -R48 ;  /* 0x00000004de007c23 */ /* 0x000fe20008010830 */
[----:B------:R-:W-:Y:S01]  /*153a0*/  FADD.FTZ R24, R61, R50 ;  /* 0x000000323d187221 */ /* 0x000fe20000010000 */
[----:B------:R-:W-:Y:S02]  /*153b0*/  F2FP.F16.F32.PACK_AB R27, R88, R89 ;  /* 0x00000059581b723e */ /* 0x000fe400000000ff */
[----:B------:R5:W4:Y:S02]  /*153c0*/  MUFU.EX2 R64, R0 ;  /* 0x0000000000407308 */ /* 0x000b240000000800 */
[----:B------:R-:W-:Y:S01]  /*153d0*/  FADD.FTZ R24, R203, R24 ;  /* 0x00000018cb187221 */ /* 0x000fe20000010000 */
[----:B------:R-:W-:Y:S01]  /*153e0*/  F2FP.F16.F32.PACK_AB R33, R85, R84 ;  /* 0x000000545521723e */ /* 0x000fe200000000ff */
[----:B--2---:R-:W-:Y:S01]  /*153f0*/  FADD.FTZ R2, R62, R49 ;  /* 0x000000313e027221 */ /* 0x004fe20000010000 */
[----:B------:R-:W-:Y:S01]  /*15400*/  FFMA.FTZ R49, R225, UR4, -R48 ;  /* 0x00000004e1317c23 */ /* 0x000fe20008010830 */
[----:B------:R-:W-:Y:S02]  /*15410*/  F2FP.F16.F32.PACK_AB R34, R82, R83 ;  /* 0x000000535222723e */ /* 0x000fe400000000ff */
[----:B------:R-:W-:Y:S02]  /*15420*/  F2FP.F16.F32.PACK_AB R35, R80, R81 ;  /* 0x000000515023723e */ /* 0x000fe400000000ff */
[----:B------:R-:W-:Y:S01]  /*15430*/  MUFU.EX2 R61, R49 ;  /* 0x00000031003d7308 */ /* 0x000fe20000000800 */
[----:B------:R-:W-:Y:S02]  /*15440*/  MOV R133, R3 ;  /* 0x0000000300857202 */ /* 0x000fe40000000f00 */
[----:B------:R-:W-:Y:S01]  /*15450*/  MOV R132, R20 ;  /* 0x0000001400847202 */ /* 0x000fe20000000f00 */
[----:B-----5:R-:W-:Y:S06]  /*15460*/  FADD.FTZ R0, R63, R2 ;  /* 0x000000023f007221 */ /* 0x020fec0000010000 */
        /* <DEDUP_REMOVED lines=8> */
[----:B------:R5:W-:Y:S03]  /*154f0*/  MUFU.EX2 R62, R2 ;  /* 0x00000002003e7308 */ /* 0x000be60000000800 */
[----:B------:R-:W-:Y:S01]  /*15500*/  FADD.FTZ R32, R208, R0 ;  /* 0x00000000d0207221 */ /* 0x000fe20000010000 */
[----:B------:R-:W-:Y:S01]  /*15510*/  FFMA.FTZ R0, R226, UR4, -R48 ;  /* 0x00000004e2007c23 */ /* 0x000fe20008010830 */
[----:B--2---:R-:W-:Y:S02]  /*15520*/  F2FP.F16.F32.PACK_AB R25, R144, R136 ;  /* 0x000000889019723e */ /* 0x004fe400000000ff */
[----:B------:R-:W-:Y:S03]  /*15530*/  FADD.FTZ R32, R210, R32 ;  /* 0x00000020d2207221 */ /* 0x000fe60000010000 */
[----:B------:R2:W-:Y:S01]  /*15540*/  MUFU.EX2 R60, R0 ;  /* 0x00000000003c7308 */ /* 0x0005e20000000800 */
[----:B------:R-:W-:Y:S01]  /*15550*/  FADD.FTZ R49, R211, R32 ;  /* 0x00000020d3317221 */ /* 0x000fe20000010000 */
[----:B------:R-:W-:Y:S01]  /*15560*/  F2FP.F16.F32.PACK_AB R32, R86, R87 ;  /* 0x000000575620723e */ /* 0x000fe200000000ff */
[C---:B------:R-:W-:Y:S05]  /*15570*/  HMMA.16816.F32 R4, R24.reuse, R44, R4 ;  /* 0x0000002c1804723c */ /* 0x040fea0000001804 */
[----:B-----5:R-:W-:Y:S01]  /*15580*/  FADD.FTZ R2, R209, R51 ;  /* 0x00000033d1027221 */ /* 0x020fe20000010000 */
[C---:B------:R-:W-:Y:S01]  /*15590*/  HMMA.16816.F32 R8, R24.reuse, R46, R8 ;  /* 0x0000002e1808723c */ /* 0x040fe20000001808 */
[----:B------:R-:W5:Y:S04]  /*155a0*/  LDSM.16.MT88.4 R44, [R135+0x8000] ;  /* 0x00800000872c783b */ /* 0x000f680000004200 */
[----:B------:R-:W-:Y:S01]  /*155b0*/  FADD.FTZ R2, R212, R2 ;  /* 0x00000002d4027221 */ /* 0x000fe20000010000 */
[C---:B---3--:R-:W-:Y:S05]  /*155c0*/  HMMA.16816.F32 R12, R24.reuse, R28, R12 ;  /* 0x0000001c180c723c */ /* 0x048fea000000180c */
[----:B--2---:R-:W-:Y:S01]  /*155d0*/  FADD.FTZ R0, R213, R2 ;  /* 0x00000002d5007221 */ /* 0x004fe20000010000 */
[----:B------:R-:W-:Y:S01]  /*155e0*/  HMMA.16816.F32 R16, R24, R30, R16 ;  /* 0x0000001e1810723c */ /* 0x000fe20000001810 */
[----:B------:R-:W2:Y:S04]  /*155f0*/  LDSM.16.MT88.4 R28, [R164+0x8000] ;  /* 0x00800000a41c783b */ /* 0x000ea80000004200 */
[--C-:B------:R-:W-:Y:S01]  /*15600*/  FFMA.FTZ R2, R227, UR4, -R23.reuse ;  /* 0x00000004e3027c23 */ /* 0x100fe20008010817 */
[C---:B-1----:R-:W-:Y:S03]  /*15610*/  HMMA.16816.F32 R4, R32.reuse, R36, R4 ;  /* 0x000000242004723c */ /* 0x042fe60000001804 */
[----:B------:R1:W-:Y:S02]  /*15620*/  MUFU.EX2 R59, R2 ;  /* 0x00000002003b7308 */ /* 0x0003e40000000800 */
[----:B------:R-:W-:Y:S01]  /*15630*/  FADD.FTZ R50, R215, R0 ;  /* 0x00000000d7327221 */ /* 0x000fe20000010000 */
[C---:B------:R-:W-:Y:S01]  /*15640*/  HMMA.16816.F32 R8, R32.reuse, R38, R8 ;  /* 0x000000262008723c */ /* 0x040fe20000001808 */
[----:B------:R-:W3:Y:S04]  /*15650*/  LDSM.16.MT88.4 R36, [R135+0x8400] ;  /* 0x008400008724783b */ /* 0x000ee80000004200 */
[----:B------:R-:W-:Y:S01]  /*15660*/  FFMA.FTZ R0, R228, UR4, -R23 ;  /* 0x00000004e4007c23 */ /* 0x000fe20008010817 */
[C---:B----4-:R-:W-:Y:S03]  /*15670*/  HMMA.16816.F32 R12, R32.reuse, R40, R12 ;  /* 0x00000028200c723c */ /* 0x050fe6000000180c */
[----:B------:R4:W3:Y:S02]  /*15680*/  MUFU.EX2 R58, R0 ;  /* 0x00000000003a7308 */ /* 0x0008e40000000800 */
[----:B------:R-:W-:Y:S01]  /*15690*/  FADD.FTZ R24, R233, R50 ;  /* 0x00000032e9187221 */ /* 0x000fe20000010000 */
[----:B------:R-:W-:Y:S01]  /*156a0*/  HMMA.16816.F32 R16, R32, R42, R16 ;  /* 0x0000002a2010723c */ /* 0x000fe20000001810 */
[----:B------:R-:W3:Y:S04]  /*156b0*/  LDSM.16.MT88.4 R40, [R164+0x8400] ;  /* 0x00840000a428783b */ /* 0x000ee80000004200 */
[----:B-1----:R-:W-:Y:S01]  /*156c0*/  FADD.FTZ R2, R236, R49 ;  /* 0x00000031ec027221 */ /* 0x002fe20000010000 */
[----:B------:R-:W-:Y:S01]  /*156d0*/  FADD.FTZ R24, R239, R24 ;  /* 0x00000018ef187221 */ /* 0x000fe20000010000 */
[----:B------:R-:W-:Y:S01]  /*156e0*/  FFMA.FTZ R25, R229, UR4, -R48 ;  /* 0x00000004e5197c23 */ /* 0x000fe20008010830 */
[----:B------:R-:W-:Y:S03]  /*156f0*/  F2FP.F16.F32.PACK_AB R26, R74, R75 ;  /* 0x0000004b4a1a723e */ /* 0x000fe600000000ff */
[----:B------:R1:W-:Y:S01]  /*15700*/  MUFU.EX2 R57, R25 ;  /* 0x0000001900397308 */ /* 0x0003e20000000800 */
[----:B------:R-:W-:Y:S01]  /*15710*/  F2FP.F16.F32.PACK_AB R27, R72, R73 ;  /* 0x00000049481b723e */ /* 0x000fe200000000ff */
[--C-:B------:R-:W-:Y:S01]  /*15720*/  FFMA.FTZ R49, R156, UR4, -R23.reuse ;  /* 0x000000049c317c23 */ /* 0x100fe20008010817 */
[----:B----4-:R-:W-:Y:S01]  /*15730*/  FADD.FTZ R0, R237, R2 ;  /* 0x00000002ed007221 */ /* 0x010fe20000010000 */
[----:B------:R-:W-:Y:S02]  /*15740*/  F2FP.F16.F32.PACK_AB R33, R68, R69 ;  /* 0x000000454421723e */ /* 0x000fe400000000ff */
[----:B------:R-:W-:Y:S01]  /*15750*/  F2FP.F16.F32.PACK_AB R34, R66, R67 ;  /* 0x000000434222723e */ /* 0x000fe200000000ff */
[----:B------:R-:W-:Y:S01]  /*15760*/  FADD.FTZ R2, R238, R0 ;  /* 0x00000000ee027221 */ /* 0x000fe20000010000 */
[----:B------:R-:W-:Y:S01]  /*15770*/  FADD.FTZ R0, R240, R24 ;  /* 0x00000018f0007221 */ /* 0x000fe20000010000 */
[----:B------:R-:W-:Y:S01]  /*15780*/  F2FP.F16.F32.PACK_AB R24, R78, R79 ;  /* 0x0000004f4e18723e */ /* 0x000fe200000000ff */
[----:B------:R4:W-:Y:S01]  /*15790*/  MUFU.EX2 R55, R49 ;  /* 0x0000003100377308 */ /* 0x0009e20000000800 */
[----:B------:R-:W-:Y:S01]  /*157a0*/  FADD.FTZ R50, R136, R2 ;  /* 0x0000000288327221 */ /* 0x000fe20000010000 */
[----:B------:R-:W-:Y:S01]  /*157b0*/  FFMA.FTZ R2, R230, UR4, -R48 ;  /* 0x00000004e6027c23 */ /* 0x000fe20008010830 */
[----:B------:R-:W-:Y:S01]  /*157c0*/  FADD.FTZ R51, R138, R0 ;  /* 0x000000008a337221 */ /* 0x000fe20000010000 */
[----:B------:R-:W-:Y:S01]  /*157d0*/  F2FP.F16.F32.PACK_AB R35, R64, R65 ;  /* 0x000000414023723e */ /* 0x000fe200000000ff */
[----:B------:R-:W-:Y:S01]  /*157e0*/  FADD.FTZ R0, R144, R50 ;  /* 0x0000003290007221 */ /* 0x000fe20000010000 */
[----:B-1----:R-:W-:Y:S04]  /*157f0*/  F2FP.F16.F32.PACK_AB R25, R77, R76 ;  /* 0x0000004c4d19723e */ /* 0x002fe800000000ff */
[----:B------:R1:W3:Y:S01]  /*15800*/  MUFU.EX2 R56, R2 ;  /* 0x0000000200387308 */ /* 0x0002e20000000800 */
[----:B------:R-:W-:Y:S01]  /*15810*/  FADD.FTZ R32, R89, R0 ;  /* 0x0000000059207221 */ /* 0x000fe20000010000 */
[----:B------:R-:W-:Y:S01]  /*15820*/  FFMA.FTZ R0, R157, UR4, -R23 ;  /* 0x000000049d007c23 */ /* 0x000fe20008010817 */
[----:B------:R-:W-:Y:S02]  /*15830*/  LDSM.16.MT88.4 R144, [R135+0x8c00] ;  /* 0x008c00008790783b */ /* 0x000fe40000004200 */
[----:B------:R-:W-:Y:S01]  /*15840*/  FADD.FTZ R32, R88, R32 ;  /* 0x0000002058207221 */ /* 0x000fe20000010000 */
[C---:B-----5:R-:W-:Y:S04]  /*15850*/  HMMA.16816.F32 R4, R24.reuse, R44, R4 ;  /* 0x0000002c1804723c */ /* 0x060fe80000001804 */
[----:B------:R5:W3:Y:S01]  /*15860*/  MUFU.EX2 R54, R0 ;  /* 0x0000000000367308 */ /* 0x000ae20000000800 */
[----:B----4-:R-:W-:Y:S01]  /*15870*/  FADD.FTZ R49, R84, R32 ;  /* 0x0000002054317221 */ /* 0x010fe20000010000 */
[C---:B------:R-:W-:Y:S01]  /*15880*/  HMMA.16816.F32 R8, R24.reuse, R46, R8 ;  /* 0x0000002e1808723c */ /* 0x040fe20000001808 */
[----:B------:R-:W4:Y:S04]  /*15890*/  LDSM.16.MT88.4 R44, [R135+0x8800] ;  /* 0x00880000872c783b */ /* 0x000f280000004200 */
[----:B-1----:R-:W-:Y:S01]  /*158a0*/  FADD.FTZ R2, R139, R51 ;  /* 0x000000338b027221 */ /* 0x002fe20000010000 */
[C---:B--2---:R-:W-:Y:S05]  /*158b0*/  HMMA.16816.F32 R12, R24.reuse, R28, R12 ;  /* 0x0000001c180c723c */ /* 0x044fea000000180c */
[----:B------:R-:W-:Y:S01]  /*158c0*/  FADD.FTZ R2, R137, R2 ;  /* 0x0000000289027221 */ /* 0x000fe20000010000 */
[----:B------:R-:W-:Y:S01]  /*158d0*/  HMMA.16816.F32 R16, R24, R30, R16 ;  /* 0x0000001e1810723c */ /* 0x000fe20000001810 */
[----:B------:R-:W1:Y:S04]  /*158e0*/  LDSM.16.MT88.4 R28, [R164+0x8800] ;  /* 0x00880000a41c783b */ /* 0x000e680000004200 */
[----:B-----5:R-:W-:Y:S01]  /*158f0*/  FADD.FTZ R0, R87, R2 ;  /* 0x0000000257007221 */ /* 0x020fe20000010000 */
[----:B------:R-:W-:Y:S01]  /*15900*/  FFMA.FTZ R2, R158, UR4, -R48 ;  /* 0x000000049e027c23 */ /* 0x000fe20008010830 */
[----:B------:R-:W-:Y:S01]  /*15910*/  F2FP.F16.F32.PACK_AB R32, R70, R71 ;  /* 0x000000474620723e */ /* 0x000fe200000000ff */
[--C-:B------:R-:W-:Y:S02]  /*15920*/  FFMA.FTZ R24, R231, UR4, -R23.reuse ;  /* 0x00000004e7187c23 */ /* 0x100fe40008010817 */
[----:B------:R2:W-:Y:S01]  /*15930*/  MUFU.EX2 R51, R2 ;  /* 0x0000000200337308 */ /* 0x0005e20000000800 */
[----:B------:R-:W-:Y:S01]  /*15940*/  FADD.FTZ R50, R86, R0 ;  /* 0x0000000056327221 */ /* 0x000fe20000010000 */
[----:B------:R-:W-:Y:S01]  /*15950*/  FFMA.FTZ R0, R159, UR4, -R48 ;  /* 0x000000049f007c23 */ /* 0x000fe20008010830 */
[----:B---3--:R-:W-:Y:S01]  /*15960*/  F2FP.F16.F32.PACK_AB R26, R58, R59 ;  /* 0x0000003b3a1a723e */ /* 0x008fe200000000ff */
[C---:B------:R-:W-:Y:S05]  /*15970*/  HMMA.16816.F32 R4, R32.reuse, R36, R4 ;  /* 0x000000242004723c */ /* 0x040fea0000001804 */
[----:B------:R-:W-:Y:S01]  /*15980*/  FADD.FTZ R25, R83, R50 ;  /* 0x0000003253197221 */ /* 0x000fe20000010000 */
[C---:B------:R-:W-:Y:S01]  /*15990*/  HMMA.16816.F32 R8, R32.reuse, R38, R8 ;  /* 0x000000262008723c */ /* 0x040fe20000001808 */
[----:B------:R3:W-:Y:S04]  /*159a0*/  MUFU.EX2 R38, R24 ;  /* 0x0000001800267308 */ /* 0x0007e80000000800 */
[----:B------:R-:W-:Y:S01]  /*159b0*/  FFMA.FTZ R23, R232, UR4, -R23 ;  /* 0x00000004e8177c23 */ /* 0x000fe20008010817 */
[C---:B------:R-:W-:Y:S05]  /*159c0*/  HMMA.16816.F32 R12, R32.reuse, R40, R12 ;  /* 0x00000028200c723c */ /* 0x040fea000000180c */
[----:B------:R-:W5:Y:S01]  /*159d0*/  MUFU.EX2 R37, R23 ;  /* 0x0000001700257308 */ /* 0x000f620000000800 */
[----:B--2---:R-:W-:Y:S01]  /*159e0*/  FADD.FTZ R2, R85, R49 ;  /* 0x0000003155027221 */ /* 0x004fe20000010000 */
[----:B------:R-:W-:Y:S01]  /*159f0*/  HMMA.16816.F32 R16, R32, R42, R16 ;  /* 0x0000002a2010723c */ /* 0x000fe20000001810 */
[----:B------:R-:W2:Y:S07]  /*15a00*/  LDSM.16.MT88.4 R32, [R164+0x8c00] ;  /* 0x008c0000a420783b */ /* 0x000eae0000004200 */
[----:B------:R4:W1:Y:S03]  /*15a10*/  MUFU.EX2 R49, R0 ;  /* 0x0000000000317308 */ /* 0x0008660000000800 */
[----:B---3--:R-:W-:Y:S01]  /*15a20*/  F2FP.F16.F32.PACK_AB R24, R62, R63 ;  /* 0x0000003f3e18723e */ /* 0x008fe200000000ff */
[----:B------:R-:W-:Y:S01]  /*15a30*/  FFMA.FTZ R48, R22, UR4, -R48 ;  /* 0x0000000416307c23 */ /* 0x000fe20008010830 */
[----:B------:R-:W-:Y:S02]  /*15a40*/  F2FP.F16.F32.PACK_AB R27, R56, R57 ;  /* 0x00000039381b723e */ /* 0x000fe400000000ff */
[----:B------:R-:W-:Y:S03]  /*15a50*/  F2FP.F16.F32.PACK_AB R148, R54, R55 ;  /* 0x000000373694723e */ /* 0x000fe600000000ff */
[----:B------:R3:W-:Y:S01]  /*15a60*/  MUFU.EX2 R23, R21 ;  /* 0x0000001500177308 */ /* 0x0007e20000000800 */
[----:B-----5:R-:W-:Y:S09]  /*15a70*/  F2FP.F16.F32.PACK_AB R150, R37, R38 ;  /* 0x000000262596723e */ /* 0x020ff200000000ff */
[----:B------:R-:W5:Y:S01]  /*15a80*/  MUFU.EX2 R48, R48 ;  /* 0x0000003000307308 */ /* 0x000f620000000800 */
[----:B----4-:R-:W-:Y:S01]  /*15a90*/  FADD.FTZ R0, R81, R2 ;  /* 0x0000000251007221 */ /* 0x010fe20000010000 */
[----:B------:R-:W-:Y:S01]  /*15aa0*/  FADD.FTZ R2, R82, R25 ;  /* 0x0000001952027221 */ /* 0x000fe20000010000 */
[----:B-1----:R-:W-:Y:S02]  /*15ab0*/  F2FP.F16.F32.PACK_AB R149, R49, R51 ;  /* 0x000000333195723e */ /* 0x002fe400000000ff */
[----:B------:R-:W-:Y:S01]  /*15ac0*/  FADD.FTZ R25, R80, R0 ;  /* 0x0000000050197221 */ /* 0x000fe20000010000 */
[----:B------:R-:W-:Y:S03]  /*15ad0*/  FADD.FTZ R0, R79, R2 ;  /* 0x000000024f007221 */ /* 0x000fe60000010000 */
[----:B------:R-:W-:Y:S01]  /*15ae0*/  FADD.FTZ R2, R76, R25 ;  /* 0x000000194c027221 */ /* 0x000fe20000010000 */
[----:B------:R-:W-:Y:S01]  /*15af0*/  F2FP.F16.F32.PACK_AB R25, R60, R61 ;  /* 0x0000003d3c19723e */ /* 0x000fe200000000ff */
[----:B------:R-:W-:Y:S02]  /*15b00*/  FADD.FTZ R36, R78, R0 ;  /* 0x000000004e247221 */ /* 0x000fe40000010000 */
[----:B------:R-:W-:Y:S02]  /*15b10*/  FADD.FTZ R0, R77, R2 ;  /* 0x000000024d007221 */ /* 0x000fe40000010000 */
[----:B------:R-:W-:Y:S02]  /*15b20*/  FADD.FTZ R2, R75, R36 ;  /* 0x000000244b027221 */ /* 0x000fe40000010000 */
[C---:B------:R-:W-:Y:S05]  /*15b30*/  HMMA.16816.F32 R4, R24.reuse, R44, R4 ;  /* 0x0000002c1804723c */ /* 0x040fea0000001804 */
[----:B------:R-:W-:Y:S01]  /*15b40*/  FADD.FTZ R0, R73, R0 ;  /* 0x0000000049007221 */ /* 0x000fe20000010000 */
[C---:B------:R-:W-:Y:S05]  /*15b50*/  HMMA.16816.F32 R8, R24.reuse, R46, R8 ;  /* 0x0000002e1808723c */ /* 0x040fea0000001808 */
[----:B---3--:R-:W-:Y:S01]  /*15b60*/  FADD.FTZ R21, R74, R2 ;  /* 0x000000024a157221 */ /* 0x008fe20000010000 */
[C---:B------:R-:W-:Y:S05]  /*15b70*/  HMMA.16816.F32 R12, R24.reuse, R28, R12 ;  /* 0x0000001c180c723c */ /* 0x040fea000000180c */
[----:B------:R-:W-:Y:S01]  /*15b80*/  FADD.FTZ R2, R72, R0 ;  /* 0x0000000048027221 */ /* 0x000fe20000010000 */
[----:B------:R-:W-:Y:S05]  /*15b90*/  HMMA.16816.F32 R16, R24, R30, R16 ;  /* 0x0000001e1810723c */ /* 0x000fea0000001810 */
[----:B------:R-:W-:Y:S01]  /*15ba0*/  FADD.FTZ R0, R71, R21 ;  /* 0x0000001547007221 */ /* 0x000fe20000010000 */
[----:B------:R-:W-:Y:S01]  /*15bb0*/  FADD.FTZ R2, R69, R2 ;  /* 0x0000000245027221 */ /* 0x000fe20000010000 */
[----:B-----5:R-:W-:Y:S04]  /*15bc0*/  F2FP.F16.F32.PACK_AB R151, R48, R23 ;  /* 0x000000173097723e */ /* 0x020fe800000000ff */
[----:B------:R-:W-:Y:S01]  /*15bd0*/  FADD.FTZ R21, R70, R0 ;  /* 0x0000000046157221 */ /* 0x000fe20000010000 */
[----:B------:R-:W-:Y:S02]  /*15be0*/  FADD.FTZ R0, R68, R2 ;  /* 0x0000000244007221 */ /* 0x000fe40000010000 */
[C---:B------:R-:W-:Y:S05]  /*15bf0*/  HMMA.16816.F32 R136, R148.reuse, R144, R4 ;  /* 0x000000909488723c */ /* 0x040fea0000001804 */
[----:B------:R-:W-:Y:S01]  /*15c00*/  FADD.FTZ R2, R67, R21 ;  /* 0x0000001543027221 */ /* 0x000fe20000010000 */
[----:B------:R-:W-:Y:S01]  /*15c10*/  FADD.FTZ R0, R65, R0 ;  /* 0x0000000041007221 */ /* 0x000fe20000010000 */
[C---:B------:R-:W-:Y:S04]  /*15c20*/  HMMA.16816.F32 R144, R148.reuse, R146, R8 ;  /* 0x000000929490723c */ /* 0x040fe80000001808 */
[----:B------:R-:W-:Y:S01]  /*15c30*/  FADD.FTZ R2, R66, R2 ;  /* 0x0000000242027221 */ /* 0x000fe20000010000 */
[----:B------:R-:W-:Y:S01]  /*15c40*/  FADD.FTZ R0, R64, R0 ;  /* 0x0000000040007221 */ /* 0x000fe20000010000 */
[C---:B--2---:R-:W-:Y:S05]  /*15c50*/  HMMA.16816.F32 R140, R148.reuse, R32, R12 ;  /* 0x00000020948c723c */ /* 0x044fea000000180c */
        /* <DEDUP_REMOVED lines=17> */
[----:B------:R-:W-:Y:S06]  /*15d70*/  @P0 BRA `(.L_x_1246) ;  /* 0xffffffa800380947 */ /* 0x000fec000383ffff */
.L_x_1242:
[----:B------:R1:W5:Y:S01]  /*15d80*/  LDL R40, [R1] ;  /* 0x0000000001287983 */ /* 0x0003620000100800 */
[----:B------:R-:W2:Y:S01]  /*15d90*/  S2UR UR5, SR_CgaCtaId ;  /* 0x00000000000579c3 */ /* 0x000ea20000008800 */
[----:B------:R-:W-:Y:S01]  /*15da0*/  UMOV UR4, 0x400 ;  /* 0x0000040000047882 */ /* 0x000fe20000000000 */
[----:B------:R-:W-:Y:S01]  /*15db0*/  BSSY B0, `(.L_x_1247) ;  /* 0x000009c000007945 */ /* 0x000fe20003800000 */
[----:B------:R-:W3:Y:S04]  /*15dc0*/  SHFL.BFLY PT, R0, R243, 0x2, 0x1f ;  /* 0x0c401f00f3007f89 */ /* 0x000ee800000e0000 */
[----:B------:R-:W4:Y:S01]  /*15dd0*/  SHFL.BFLY PT, R2, R242, 0x2, 0x1f ;  /* 0x0c401f00f2027f89 */ /* 0x000f2200000e0000 */
[----:B------:R-:W1:Y:S01]  /*15de0*/  LDC R22, c[0x0][0x270] ;  /* 0x00009c00ff167b82 */ /* 0x000e620000000800 */
[----:B------:R-:W4:Y:S01]  /*15df0*/  S2R R19, SR_TID.X ;  /* 0x0000000000137919 */ /* 0x000f220000002100 */
[----:B------:R-:W1:Y:S01]  /*15e00*/  S2R R23, SR_CTAID.X ;  /* 0x0000000000177919 */ /* 0x000e620000002500 */
[----:B--2---:R-:W-:-:S05]  /*15e10*/  ULEA UR5, UR5, UR4, 0x18 ;  /* 0x0000000405057291 */ /* 0x004fca000f8ec03f */
[----:B------:R-:W2:Y:S01]  /*15e20*/  S2UR UR4, SR_CTAID.Z ;  /* 0x00000000000479c3 */ /* 0x000ea20000002700 */
[----:B---3--:R-:W-:Y:S01]  /*15e30*/  FADD.FTZ R0, R0, R243 ;  /* 0x000000f300007221 */ /* 0x008fe20000010000 */
[----:B----4-:R-:W-:-:S04]  /*15e40*/  FADD.FTZ R2, R2, R242 ;  /* 0x000000f202027221 */ /* 0x010fc80000010000 */
[----:B------:R-:W3:Y:S04]  /*15e50*/  SHFL.BFLY PT, R4, R0, 0x1, 0x1f ;  /* 0x0c201f0000047f89 */ /* 0x000ee800000e0000 */
[----:B------:R-:W4:Y:S01]  /*15e60*/  SHFL.BFLY PT, R5, R2, 0x1, 0x1f ;  /* 0x0c201f0002057f89 */ /* 0x000f2200000e0000 */
[----:B------:R-:W-:-:S04]  /*15e70*/  SHF.R.S32.HI R8, RZ, 0x1f, R19 ;  /* 0x0000001fff087819 */ /* 0x000fc80000011413 */
[CC--:B------:R-:W-:Y:S02]  /*15e80*/  LEA.HI R21, R8.reuse, R19.reuse, RZ, 0x5 ;  /* 0x0000001308157211 */ /* 0x0c0fe400078f28ff */
[-C--:B------:R-:W-:Y:S02]  /*15e90*/  LEA.HI R7, R8, R19.reuse, RZ, 0x3 ;  /* 0x0000001308077211 */ /* 0x080fe400078f18ff */
[----:B------:R-:W-:Y:S02]  /*15ea0*/  SHF.R.S32.HI R6, RZ, 0x5, R21 ;  /* 0x00000005ff067819 */ /* 0x000fe40000011415 */
[----:B------:R-:W-:Y:S01]  /*15eb0*/  SHF.R.S32.HI R12, RZ, 0x3, R7 ;  /* 0x00000003ff0c7819 */ /* 0x000fe20000011407 */
[----:B---3--:R-:W-:Y:S01]  /*15ec0*/  FADD.FTZ R18, R0, R4 ;  /* 0x0000000400127221 */ /* 0x008fe20000010000 */
[----:B------:R-:W-:Y:S01]  /*15ed0*/  LEA.HI R0, R8, R19, RZ, 0x2 ;  /* 0x0000001308007211 */ /* 0x000fe200078f10ff */
[----:B------:R-:W-:Y:S02]  /*15ee0*/  IMAD.MOV.U32 R4, RZ, RZ, 0x3f800000 ;  /* 0x3f800000ff047424 */ /* 0x000fe400078e00ff */
[----:B----4-:R-:W-:Y:S01]  /*15ef0*/  FADD.FTZ R13, R2, R5 ;  /* 0x00000005020d7221 */ /* 0x010fe20000010000 */
[----:B------:R-:W-:Y:S01]  /*15f00*/  LOP3.LUT R2, R0, 0xfffffffc, RZ, 0xc0, !PT ;  /* 0xfffffffc00027812 */ /* 0x000fe200078ec0ff */
[----:B------:R-:W-:Y:S01]  /*15f10*/  IMAD.MOV.U32 R5, RZ, RZ, 0x3f800000 ;  /* 0x3f800000ff057424 */ /* 0x000fe200078e00ff */
[----:B------:R-:W-:Y:S01]  /*15f20*/  SHF.R.S32.HI R0, RZ, 0x2, R0 ;  /* 0x00000002ff007819 */ /* 0x000fe20000011400 */
[----:B------:R-:W-:Y:S01]  /*15f30*/  BAR.SYNC.DEFER_BLOCKING 0x0 ;  /* 0x0000000000007b1d */ /* 0x000fe20000010000 */
[----:B------:R-:W-:Y:S01]  /*15f40*/  FSETP.NE.FTZ.AND P3, PT, R13, RZ, PT ;  /* 0x000000ff0d00720b */ /* 0x000fe20003f75000 */
[----:B------:R-:W-:Y:S01]  /*15f50*/  IMAD.IADD R2, R19, 0x1, -R2 ;  /* 0x0000000113027824 */ /* 0x000fe200078e0a02 */
[----:B------:R-:W-:-:S03]  /*15f60*/  FSETP.NE.FTZ.AND P2, PT, R18, RZ, PT ;  /* 0x000000ff1200720b */ /* 0x000fc60003f55000 */
[----:B------:R-:W-:Y:S01]  /*15f70*/  IMAD R14, R6, 0x100, R2 ;  /* 0x00000100060e7824 */ /* 0x000fe200078e0202 */
[----:B------:R-:W-:Y:S02]  /*15f80*/  SHF.R.S32.HI R2, RZ, 0x1f, R0 ;  /* 0x0000001fff027819 */ /* 0x000fe40000011400 */
[----:B------:R-:W-:Y:S02]  /*15f90*/  LEA.HI R6, R8, R19, RZ, 0x6 ;  /* 0x0000001308067211 */ /* 0x000fe400078f30ff */
[----:B------:R-:W-:Y:S02]  /*15fa0*/  LEA.HI R2, R2, R0, RZ, 0x3 ;  /* 0x0000000002027211 */ /* 0x000fe400078f18ff */
[----:B------:R-:W-:Y:S01]  /*15fb0*/  SHF.L.U32 R6, R6, 0x2, RZ ;  /* 0x0000000206067819 */ /* 0x000fe200000006ff */
[----:B------:R-:W3:Y:S01]  /*15fc0*/  @P3 MUFU.RCP R4, R13 ;  /* 0x0000000d00043308 */ /* 0x000ee20000001000 */
[----:B------:R-:W-:Y:S01]  /*15fd0*/  LOP3.LUT R2, R2, 0xfffffff8, RZ, 0xc0, !PT ;  /* 0xfffffff802027812 */ /* 0x000fe200078ec0ff */
[----:B------:R-:W4:Y:S04]  /*15fe0*/  @P3 LDC R16, c[0x0][0x2e8] ;  /* 0x0000ba00ff103b82 */ /* 0x000f280000000800 */
[----:B------:R-:W-:Y:S01]  /*15ff0*/  IMAD.IADD R10, R0, 0x1, -R2 ;  /* 0x00000001000a7824 */ /* 0x000fe200078e0a02 */
[C---:B------:R-:W-:Y:S01]  /*16000*/  LOP3.LUT R2, R7.reuse, 0xfffffff8, RZ, 0xc0, !PT ;  /* 0xfffffff807027812 */ /* 0x040fe200078ec0ff */
[----:B------:R-:W2:Y:S01]  /*16010*/  @P2 MUFU.RCP R5, R18 ;  /* 0x0000001200052308 */ /* 0x000ea20000001000 */
[----:B------:R-:W-:-:S02]  /*16020*/  LEA.HI R0, R7, R12, RZ, 0x1 ;  /* 0x0000000c07007211 */ /* 0x000fc400078f08ff */
[----:B------:R-:W-:Y:S01]  /*16030*/  LEA.HI R7, R8, R19, RZ, 0x4 ;  /* 0x0000001308077211 */ /* 0x000fe200078f20ff */
[----:B------:R-:W-:Y:S01]  /*16040*/  IMAD.IADD R17, R19, 0x1, -R2 ;  /* 0x0000000113117824 */ /* 0x000fe200078e0a02 */
[----:B------:R-:W-:Y:S02]  /*16050*/  LOP3.LUT R0, R0, 0xfffffffe, RZ, 0xc0, !PT ;  /* 0xfffffffe00007812 */ /* 0x000fe400078ec0ff */
[----:B------:R-:W-:Y:S02]  /*16060*/  SHF.R.S32.HI R2, RZ, 0x4, R7 ;  /* 0x00000004ff027819 */ /* 0x000fe40000011407 */
[----:B------:R-:W-:Y:S01]  /*16070*/  LOP3.LUT R8, R6, 0x3fffff00, RZ, 0xc0, !PT ;  /* 0x3fffff0006087812 */ /* 0x000fe200078ec0ff */
[----:B------:R-:W-:Y:S01]  /*16080*/  IMAD.IADD R7, R12, 0x1, -R0 ;  /* 0x000000010c077824 */ /* 0x000fe200078e0a00 */
[----:B------:R-:W-:Y:S01]  /*16090*/  LEA.HI R0, R17, R17, RZ, 0x1 ;  /* 0x0000001111007211 */ /* 0x000fe200078f08ff */
[----:B------:R-:W-:Y:S01]  /*160a0*/  IMAD.SHL.U32 R6, R2, 0x40, RZ ;  /* 0x0000004002067824 */ /* 0x000fe200078e00ff */
[----:B------:R-:W-:Y:S01]  /*160b0*/  LEA.HI R2, R10, R10, RZ, 0x1 ;  /* 0x0000000a0a027211 */ /* 0x000fe200078f08ff */
[----:B------:R-:W-:Y:S01]  /*160c0*/  IMAD R11, R7, 0x20, R8 ;  /* 0x00000020070b7824 */ /* 0x000fe200078e0208 */
[----:B------:R-:W-:Y:S01]  /*160d0*/  SHF.R.S32.HI R8, RZ, 0x1, R0 ;  /* 0x00000001ff087819 */ /* 0x000fe20000011400 */
[----:B---3--:R-:W-:Y:S01]  /*160e0*/  FMUL.FTZ R136, R4, R136 ;  /* 0x0000008804887220 */ /* 0x008fe20000410000 */
[----:B------:R-:W-:Y:S01]  /*160f0*/  LOP3.LUT R7, R0, 0xfffffffe, RZ, 0xc0, !PT ;  /* 0xfffffffe00077812 */ /* 0x000fe200078ec0ff */
[----:B------:R-:W-:Y:S01]  /*16100*/  FMUL.FTZ R137, R4, R137 ;  /* 0x0000008904897220 */ /* 0x000fe20000410000 */
[----:B------:R-:W-:Y:S01]  /*16110*/  SHF.R.S32.HI R0, RZ, 0x1, R2 ;  /* 0x00000001ff007819 */ /* 0x000fe20000011402 */
[----:B--2---:R-:W-:Y:S01]  /*16120*/  FMUL.FTZ R139, R5, R139 ;  /* 0x0000008b058b7220 */ /* 0x004fe20000410000 */
[----:B------:R-:W-:Y:S01]  /*16130*/  LOP3.LUT R9, R2, 0x1fffffe, RZ, 0xc0, !PT ;  /* 0x01fffffe02097812 */ /* 0x000fe200078ec0ff */
[----:B------:R-:W-:Y:S01]  /*16140*/  IMAD.IADD R2, R17, 0x1, -R7 ;  /* 0x0000000111027824 */ /* 0x000fe200078e0a07 */
[----:B------:R-:W-:Y:S01]  /*16150*/  LOP3.LUT R6, R6, 0xc0, RZ, 0xc0, !PT ;  /* 0x000000c006067812 */ /* 0x000fe200078ec0ff */
[----:B------:R-:W-:Y:S01]  /*16160*/  IMAD.SHL.U32 R7, R0, 0x40, RZ ;  /* 0x0000004000077824 */ /* 0x000fe200078e00ff */
[----:B------:R-:W-:Y:S01]  /*16170*/  SHF.L.U32 R8, R8, 0x3, RZ ;  /* 0x0000000308087819 */ /* 0x000fe200000006ff */
[----:B------:R-:W-:Y:S01]  /*16180*/  IMAD.IADD R9, R10, 0x1, -R9 ;  /* 0x000000010a097824 */ /* 0x000fe200078e0a09 */
[----:B------:R-:W-:Y:S01]  /*16190*/  LOP3.LUT P0, RZ, R0, 0x2, RZ, 0xc0, !PT ;  /* 0x0000000200ff7812 */ /* 0x000fe2000780c0ff */
[----:B------:R-:W-:Y:S01]  /*161a0*/  IMAD R11, R2, 0x4, R11 ;  /* 0x00000004020b7824 */ /* 0x000fe200078e020b */
[----:B------:R-:W-:Y:S01]  /*161b0*/  LOP3.LUT R8, R6, 0x18, R8, 0xf8, !PT ;  /* 0x0000001806087812 */ /* 0x000fe200078ef808 */
[----:B------:R-:W2:Y:S01]  /*161c0*/  S2R R10, SR_TID.X ;  /* 0x00000000000a7919 */ /* 0x000ea20000002100 */
[----:B------:R-:W-:Y:S01]  /*161d0*/  SHF.R.U32.HI R6, RZ, 0x3, R6 ;  /* 0x00000003ff067819 */ /* 0x000fe20000011606 */
[----:B------:R-:W-:Y:S01]  /*161e0*/  FMUL.FTZ R138, R5, R138 ;  /* 0x0000008a058a7220 */ /* 0x000fe20000410000 */
[----:B------:R-:W-:Y:S01]  /*161f0*/  LOP3.LUT R7, R7, 0xc0, RZ, 0xc0, !PT ;  /* 0x000000c007077812 */ /* 0x000fe200078ec0ff */
[----:B------:R-:W-:Y:S01]  /*16200*/  FMUL.FTZ R144, R4, R144 ;  /* 0x0000009004907220 */ /* 0x000fe20000410000 */
[----:B------:R-:W-:Y:S01]  /*16210*/  LOP3.LUT R8, R8, R6, RZ, 0x3c, !PT ;  /* 0x0000000608087212 */ /* 0x000fe200078e3cff */
[C---:B------:R-:W-:Y:S01]  /*16220*/  FMUL.FTZ R145, R4.reuse, R145 ;  /* 0x0000009104917220 */ /* 0x040fe20000410000 */
[----:B------:R-:W-:Y:S01]  /*16230*/  LEA R2, R9, R14, 0x4 ;  /* 0x0000000e09027211 */ /* 0x000fe200078e20ff */
[C---:B------:R-:W-:Y:S01]  /*16240*/  FMUL.FTZ R140, R4.reuse, R140 ;  /* 0x0000008c048c7220 */ /* 0x040fe20000410000 */
[----:B------:R-:W-:Y:S01]  /*16250*/  LEA.HI R6, R7, R7, RZ, 0x1d ;  /* 0x0000000707067211 */ /* 0x000fe200078fe8ff */
[----:B------:R-:W-:Y:S01]  /*16260*/  FMUL.FTZ R141, R4, R141 ;  /* 0x0000008d048d7220 */ /* 0x000fe20000410000 */
[----:B------:R-:W-:Y:S01]  /*16270*/  LOP3.LUT R7, R0, 0x1, RZ, 0xc0, !PT ;  /* 0x0000000100077812 */ /* 0x000fe200078ec0ff */
[C---:B------:R-:W-:Y:S01]  /*16280*/  FMUL.FTZ R148, R4.reuse, R148 ;  /* 0x0000009404947220 */ /* 0x040fe20000410000 */
[----:B------:R-:W-:Y:S01]  /*16290*/  FMUL.FTZ R149, R4, R149 ;  /* 0x0000009504957220 */ /* 0x000fe20000410000 */
[----:B------:R-:W-:Y:S01]  /*162a0*/  IMAD.U32 R2, R2, 0x2, R6 ;  /* 0x0000000202027824 */ /* 0x000fe200078e0006 */
[----:B------:R-:W-:Y:S01]  /*162b0*/  ISETP.NE.U32.AND P1, PT, R7, 0x1, PT ;  /* 0x000000010700780c */ /* 0x000fe20003f25070 */
[----:B------:R-:W-:-:S02]  /*162c0*/  IMAD.MOV.U32 R6, RZ, RZ, -0x20 ;  /* 0xffffffe0ff067424 */ /* 0x000fc400078e00ff */
[C---:B------:R-:W-:Y:S01]  /*162d0*/  FMUL.FTZ R147, R5.reuse, R147 ;  /* 0x0000009305937220 */ /* 0x040fe20000410000 */
[C---:B------:R-:W-:Y:S01]  /*162e0*/  FMUL.FTZ R146, R5.reuse, R146 ;  /* 0x0000009205927220 */ /* 0x040fe20000410000 */
[----:B------:R-:W-:Y:S01]  /*162f0*/  LEA R2, R2, UR5, 0x2 ;  /* 0x0000000502027c11 */ /* 0x000fe2000f8e10ff */
[C---:B------:R-:W-:Y:S01]  /*16300*/  FMUL.FTZ R143, R5.reuse, R143 ;  /* 0x0000008f058f7220 */ /* 0x040fe20000410000 */
[----:B------:R-:W-:Y:S01]  /*16310*/  SEL R6, R6, 0x20, !P1 ;  /* 0x0000002006067807 */ /* 0x000fe20004800000 */
[C---:B------:R-:W-:Y:S01]  /*16320*/  FMUL.FTZ R142, R5.reuse, R142 ;  /* 0x0000008e058e7220 */ /* 0x040fe20000410000 */
[C---:B------:R-:W-:Y:S01]  /*16330*/  FMUL.FTZ R151, R5.reuse, R151 ;  /* 0x0000009705977220 */ /* 0x040fe20000410000 */
[C---:B------:R-:W-:Y:S01]  /*16340*/  VIADD R0, R2.reuse, 0x40 ;  /* 0x0000004002007836 */ /* 0x040fe20000000000 */
[C---:B------:R-:W-:Y:S01]  /*16350*/  IADD3 R4, R2.reuse, R6, RZ ;  /* 0x0000000602047210 */ /* 0x040fe20007ffe0ff */
[----:B------:R-:W-:Y:S01]  /*16360*/  @P0 VIADD R0, R2, 0xffffffc0 ;  /* 0xffffffc002000836 */ /* 0x000fe20000000000 */
[----:B------:R-:W-:Y:S01]  /*16370*/  STS.64 [R2], R136 ;  /* 0x0000008802007388 */ /* 0x000fe20000000a00 */
[----:B------:R-:W-:Y:S01]  /*16380*/  FMUL.FTZ R150, R5, R150 ;  /* 0x0000009605967220 */ /* 0x000fe20000410000 */
[----:B------:R-:W-:Y:S01]  /*16390*/  IMAD.IADD R5, R11, 0x1, R8 ;  /* 0x000000010b057824 */ /* 0x000fe200078e0208 */
[----:B------:R-:W3:Y:S01]  /*163a0*/  LDC.64 R14, c[0x0][0x2c0] ;  /* 0x0000b000ff0e7b82 */ /* 0x000ee20000000a00 */
[----:B------:R1:W-:Y:S01]  /*163b0*/  STS.64 [R2+0x400], R138 ;  /* 0x0004008a02007388 */ /* 0x0003e20000000a00 */
[----:B------:R4:W3:Y:S01]  /*163c0*/  @P3 MUFU.LG2 R11, R13 ;  /* 0x0000000d000b3308 */ /* 0x0008e20000000c00 */
[----:B------:R-:W-:Y:S01]  /*163d0*/  IMAD.MOV.U32 R8, RZ, RZ, -0x800000 ;  /* 0xff800000ff087424 */ /* 0x000fe200078e00ff */
[----:B------:R-:W-:Y:S01]  /*163e0*/  MOV R9, 0xff800000 ;  /* 0xff80000000097802 */ /* 0x000fe20000000f00 */
[----:B------:R-:W-:Y:S04]  /*163f0*/  STS.64 [R4], R144 ;  /* 0x0000009004007388 */ /* 0x000fe80000000a00 */
[----:B------:R2:W-:Y:S04]  /*16400*/  STS.64 [R4+0x400], R146 ;  /* 0x0004009204007388 */ /* 0x0005e80000000a00 */
[----:B------:R-:W-:Y:S04]  /*16410*/  STS.64 [R0], R140 ;  /* 0x0000008c00007388 */ /* 0x000fe80000000a00 */
[----:B------:R2:W-:Y:S01]  /*16420*/  STS.64 [R0+0x400], R142 ;  /* 0x0004008e00007388 */ /* 0x0005e20000000a00 */
[----:B----4-:R-:W4:Y:S01]  /*16430*/  @P2 LDC R13, c[0x0][0x2e8] ;  /* 0x0000ba00ff0d2b82 */ /* 0x010f220000000800 */
[----:B------:R-:W3:Y:S01]  /*16440*/  S2R R7, SR_CTAID.Y ;  /* 0x0000000000077919 */ /* 0x000ee20000002600 */
[----:B-1----:R-:W-:-:S05]  /*16450*/  IMAD.IADD R2, R6, 0x1, R0 ;  /* 0x0000000106027824 */ /* 0x002fca00078e0200 */
[----:B------:R-:W-:Y:S01]  /*16460*/  STS.64 [R2], R148 ;  /* 0x0000009402007388 */ /* 0x000fe20000000a00 */
[----:B--2---:R-:W-:-:S03]  /*16470*/  SHF.R.S32.HI R4, RZ, 0x1f, R10 ;  /* 0x0000001fff047819 */ /* 0x004fc6000001140a */
[----:B------:R1:W-:Y:S01]  /*16480*/  STS.64 [R2+0x400], R150 ;  /* 0x0004009602007388 */ /* 0x0003e20000000a00 */
[----:B------:R-:W-:Y:S02]  /*16490*/  LEA.HI R4, R4, R10, RZ, 0x5 ;  /* 0x0000000a04047211 */ /* 0x000fe400078f28ff */
[----:B------:R-:W-:Y:S01]  /*164a0*/  LEA R0, R5, UR5, 0x2 ;  /* 0x0000000505007c11 */ /* 0x000fe2000f8e10ff */
[----:B------:R-:W-:Y:S01]  /*164b0*/  BAR.SYNC.DEFER_BLOCKING 0x0 ;  /* 0x0000000000007b1d */ /* 0x000fe20000010000 */
[----:B-1----:R-:W-:Y:S02]  /*164c0*/  SHF.R.S32.HI R2, RZ, 0x5, R4 ;  /* 0x00000005ff027819 */ /* 0x002fe40000011404 */
[----:B------:R-:W-:Y:S02]  /*164d0*/  LOP3.LUT R4, R4, 0xffffffe0, RZ, 0xc0, !PT ;  /* 0xffffffe004047812 */ /* 0x000fe400078ec0ff */
[----:B------:R-:W-:Y:S01]  /*164e0*/  SHF.R.S32.HI R5, RZ, 0x1f, R2 ;  /* 0x0000001fff057819 */ /* 0x000fe20000011402 */
[----:B------:R-:W1:Y:S04]  /*164f0*/  LDS.128 R36, [R0] ;  /* 0x0000000000247984 */ /* 0x000e680000000c00 */
[----:B------:R-:W2:Y:S04]  /*16500*/  LDS.128 R32, [R0+0x800] ;  /* 0x0008000000207984 */ /* 0x000ea80000000c00 */
[----:B------:R-:W1:Y:S04]  /*16510*/  LDS.128 R28, [R0+0x1000] ;  /* 0x00100000001c7984 */ /* 0x000e680000000c00 */
[----:B------:R3:W1:Y:S02]  /*16520*/  LDS.128 R24, [R0+0x1800] ;  /* 0x0018000000187984 */ /* 0x0006640000000c00 */
[----:B---3--:R-:W-:Y:S01]  /*16530*/  IMAD.IADD R0, R10, 0x1, -R4 ;  /* 0x000000010a007824 */ /* 0x008fe200078e0a04 */
[----:B------:R-:W-:Y:S01]  /*16540*/  LEA.HI R4, R5, R2, RZ, 0x2 ;  /* 0x0000000205047211 */ /* 0x000fe200078f10ff */
[----:B------:R-:W3:Y:S01]  /*16550*/  @P2 MUFU.LG2 R10, R18 ;  /* 0x00000012000a2308 */ /* 0x000ee20000000c00 */
[----:B------:R-:W-:-:S02]  /*16560*/  LOP3.LUT R5, R21, 0xffffffe0, RZ, 0xc0, !PT ;  /* 0xffffffe015057812 */ /* 0x000fc400078ec0ff */
[----:B------:R-:W-:Y:S02]  /*16570*/  SHF.R.S32.HI R6, RZ, 0x1f, R0 ;  /* 0x0000001fff067819 */ /* 0x000fe40000011400 */
[----:B------:R-:W-:Y:S01]  /*16580*/  LOP3.LUT R4, R4, 0xfffffffc, RZ, 0xc0, !PT ;  /* 0xfffffffc04047812 */ /* 0x000fe200078ec0ff */
[----:B------:R-:W-:Y:S01]  /*16590*/  IMAD.IADD R5, R19, 0x1, -R5 ;  /* 0x0000000113057824 */ /* 0x000fe200078e0a05 */
[----:B------:R-:W-:Y:S01]  /*165a0*/  LEA.HI R0, R6, R0, RZ, 0x2 ;  /* 0x0000000006007211 */ /* 0x000fe200078f10ff */
[----:B------:R-:W-:Y:S01]  /*165b0*/  IMAD R6, R7, R14, R246 ;  /* 0x0000000e07067224 */ /* 0x000fe200078e02f6 */
[----:B------:R-:W-:Y:S01]  /*165c0*/  IADD3 R2, R2, -R4, RZ ;  /* 0x8000000402027210 */ /* 0x000fe20007ffe0ff */
[----:B------:R-:W-:Y:S01]  /*165d0*/  IMAD.SHL.U32 R4, R17, 0x4, RZ ;  /* 0x0000000411047824 */ /* 0x000fe200078e00ff */
[----:B------:R-:W-:Y:S01]  /*165e0*/  SHF.R.S32.HI R0, RZ, 0x2, R0 ;  /* 0x00000002ff007819 */ /* 0x000fe20000011400 */
[----:B------:R-:W-:Y:S01]  /*165f0*/  IMAD.SHL.U32 R14, R23, 0x40, RZ ;  /* 0x00000040170e7824 */ /* 0x000fe200078e00ff */
[----:B------:R-:W-:Y:S01]  /*16600*/  LOP3.LUT P0, RZ, R5, 0x3, RZ, 0xc0, !PT ;  /* 0x0000000305ff7812 */ /* 0x000fe2000780c0ff */
[----:B------:R-:W-:-:S02]  /*16610*/  @P3 FMUL.FTZ R5, R11, 0.69314718246459960938 ;  /* 0x3f3172180b053820 */ /* 0x000fc40000410000 */
[----:B------:R-:W-:Y:S02]  /*16620*/  IMAD R0, R2, 0x10, R0 ;  /* 0x0000001002007824 */ /* 0x000fe400078e0200 */
[----:B------:R-:W-:Y:S02]  /*16630*/  IMAD.MOV R2, RZ, RZ, -R246 ;  /* 0x000000ffff027224 */ /* 0x000fe400078e0af6 */
[----:B------:R-:W-:Y:S01]  /*16640*/  @P3 FFMA.FTZ R8, R20, R16, R5 ;  /* 0x0000001014083223 */ /* 0x000fe20000010005 */
[----:B------:R-:W-:Y:S01]  /*16650*/  SHF.R.S32.HI R5, RZ, 0x1f, R4 ;  /* 0x0000001fff057819 */ /* 0x000fe20000011404 */
[----:B------:R-:W-:Y:S02]  /*16660*/  IMAD R7, R22, R2, UR4 ;  /* 0x0000000416077e24 */ /* 0x000fe4000f8e0202 */
[----:B---3--:R-:W-:Y:S02]  /*16670*/  @P2 FMUL.FTZ R2, R10, 0.69314718246459960938 ;  /* 0x3f3172180a022820 */ /* 0x008fe40000410000 */
[----:B------:R-:W-:-:S02]  /*16680*/  IMAD R6, R6, R22, R7 ;  /* 0x0000001606067224 */ /* 0x000fc400078e0207 */
[----:B----4-:R-:W-:Y:S02]  /*16690*/  @P2 FFMA.FTZ R9, R3, R13, R2 ;  /* 0x0000000d03092223 */ /* 0x010fe40000010002 */
[----:B------:R-:W-:Y:S01]  /*166a0*/  IMAD R6, R6, R15, R14 ;  /* 0x0000000f06067224 */ /* 0x000fe200078e020e */
[----:B-12---:R-:W-:Y:S06]  /*166b0*/  @P0 BRA `(.L_x_1248) ;  /* 0x00000000002c0947 */ /* 0x006fec0003800000 */
[----:B------:R-:W-:Y:S01]  /*166c0*/  VIADD R7, R0, 0x8 ;  /* 0x0000000800077836 */ /* 0x000fe20000000000 */
[----:B------:R-:W-:Y:S01]  /*166d0*/  SHF.R.S32.HI R2, RZ, 0x1f, R0 ;  /* 0x0000001fff027819 */ /* 0x000fe20000011400 */
[----:B------:R-:W-:Y:S01]  /*166e0*/  ULDC.64 UR4, c[0x0][0x2b8] ;  /* 0x0000ae0000047ab9 */ /* 0x000fe20000000a00 */
[----:B------:R-:W-:Y:S02]  /*166f0*/  IADD3 R3, P0, R6, R0, RZ ;  /* 0x0000000006037210 */ /* 0x000fe40007f1e0ff */
[-C--:B-----5:R-:W-:Y:S02]  /*16700*/  ISETP.GE.AND P2, PT, R0, R40.reuse, PT ;  /* 0x000000280000720c */ /* 0x0a0fe40003f46270 */
[----:B------:R-:W-:Y:S02]  /*16710*/  ISETP.GE.AND P1, PT, R7, R40, PT ;  /* 0x000000280700720c */ /* 0x000fe40003f26270 */
[----:B------:R-:W-:Y:S02]  /*16720*/  LEA.HI.X.SX32 R0, R6, R2, 0x1, P0 ;  /* 0x0000000206007211 */ /* 0x000fe400000f0eff */
[----:B------:R-:W-:-:S04]  /*16730*/  LEA R2, P0, R3, UR4, 0x2 ;  /* 0x0000000403027c11 */ /* 0x000fc8000f8010ff */
[----:B------:R-:W-:-:S05]  /*16740*/  LEA.HI.X R3, R3, UR5, R0, 0x2, P0 ;  /* 0x0000000503037c11 */ /* 0x000fca00080f1400 */
[----:B------:R1:W-:Y:S04]  /*16750*/  @!P2 STG.E desc[UR10][R2.64], R8 ;  /* 0x000000080200a986 */ /* 0x0003e8000c10190a */
[----:B------:R1:W-:Y:S02]  /*16760*/  @!P1 STG.E desc[UR10][R2.64+0x20], R9 ;  /* 0x0000200902009986 */ /* 0x0003e4000c10190a */
.L_x_1248:
[----:B------:R-:W-:Y:S05]  /*16770*/  BSYNC B0 ;  /* 0x0000000000007941 */ /* 0x000fea0003800000 */
.L_x_1247:
[----:B------:R-:W-:Y:S01]  /*16780*/  ULDC UR4, c[0x0][0x2d0] ;  /* 0x0000b40000047ab9 */ /* 0x000fe20000000800 */
[----:B-1----:R-:W-:Y:S01]  /*16790*/  IMAD.WIDE R2, R12, 0x20, R4 ;  /* 0x000000200c027825 */ /* 0x002fe200078e0204 */
[----:B------:R-:W-:Y:S01]  /*167a0*/  ISETP.GE.AND P1, PT, R4, UR4, PT ;  /* 0x0000000404007c0c */ /* 0x000fe2000bf26270 */
[----:B------:R-:W-:Y:S02]  /*167b0*/  ULDC UR4, c[0x0][0x2dc] ;  /* 0x0000b70000047ab9 */ /* 0x000fe40000000800 */
[C---:B------:R-:W-:Y:S01]  /*167c0*/  VIADD R5, R12.reuse, 0x20 ;  /* 0x000000200c057836 */ /* 0x040fe20000000000 */
[-C--:B-----5:R-:W-:Y:S01]  /*167d0*/  ISETP.GE.OR P4, PT, R12, R40.reuse, P1 ;  /* 0x000000280c00720c */ /* 0x0a0fe20000f86670 */
[----:B------:R-:W-:Y:S01]  /*167e0*/  IMAD R0, R6, UR4, RZ ;  /* 0x0000000406007c24 */ /* 0x000fe2000f8e02ff */
[----:B------:R-:W-:Y:S01]  /*167f0*/  ULDC.64 UR4, c[0x0][0x288] ;  /* 0x0000a20000047ab9 */ /* 0x000fe20000000a00 */
[C---:B------:R-:W-:Y:S01]  /*16800*/  VIADD R7, R12.reuse, 0x10 ;  /* 0x000000100c077836 */ /* 0x040fe20000000000 */
[----:B------:R-:W-:Y:S01]  /*16810*/  ISETP.GE.OR P2, PT, R5, R40, P1 ;  /* 0x000000280500720c */ /* 0x000fe20000f46670 */
        /* <DEDUP_REMOVED lines=14> */
.L_x_1249:
        /* <DEDUP_REMOVED lines=16> */
.L_x_5323:


//--------------------- .text._ZN5flash24flash_fwd_splitkv_kernelI23Flash_fwd_kernel_traitsILi32ELi64ELi256ELi4ELb0ELb0EN7cutlass6half_tE19Flash_kernel_traitsILi32ELi64ELi256ELi4ES3_EELb1ELb0ELb0ELb0ELb0ELb0ELb1ELb1EEEvNS_16Flash_fwd_paramsE --------------------------
	.section	.text._ZN5flash24flash_fwd_splitkv_kernelI23Flash_fwd_kernel_traitsILi32ELi64ELi256ELi4ELb0ELb0EN7cutlass6half_tE19Flash_kernel_traitsILi32ELi64ELi256ELi4ES3_EELb1ELb0ELb0ELb0ELb0ELb0ELb1ELb1EEEvNS_16Flash_fwd_paramsE,"ax",@progbits
	.align	128
        .global         _ZN5flash24flash_fwd_splitkv_kernelI23Flash_fwd_kernel_traitsILi32ELi64ELi256ELi4ELb0ELb0EN7cutlass6half_tE19Flash_kernel_traitsILi32ELi64ELi256ELi4ES3_EELb1ELb0ELb0ELb0ELb0ELb0ELb1ELb1EEEvNS_16Flash_fwd_paramsE
        .type           _ZN5flash24flash_fwd_splitkv_kernelI23Flash_fwd_kernel_traitsILi32ELi64ELi256ELi4ELb0ELb0EN7cutlass6half_tE19Flash_kernel_traitsILi32ELi64ELi256ELi4ES3_EELb1ELb0ELb0ELb0ELb0ELb0ELb1ELb1EEEvNS_16Flash_fwd_paramsE,@function
        .size           _ZN5flash24flash_fwd_splitkv_kernelI23Flash_fwd_kernel_traitsILi32ELi64ELi256ELi4ELb0ELb0EN7cutlass6half_tE19Flash_kernel_traitsILi32ELi64ELi256ELi4ES3_EELb1ELb0ELb0ELb0ELb0ELb0ELb1ELb1EEEvNS_16Flash_fwd_paramsE,(.L_x_5324 - _ZN5flash24flash_fwd_splitkv_kernelI23Flash_fwd_kernel_traitsILi32ELi64ELi256ELi4ELb0ELb0EN7cutlass6half_tE19Flash_kernel_traitsILi32ELi64ELi256ELi4ES3_EELb1ELb0ELb0ELb0ELb0ELb0ELb1ELb1EEEvNS_16Flash_fwd_paramsE)
        .other          _ZN5flash24flash_fwd_splitkv_kernelI23Flash_fwd_kernel_traitsILi32ELi64ELi256ELi4ELb0ELb0EN7cutlass6half_tE19Flash_kernel_traitsILi32ELi64ELi256ELi4ES3_EELb1ELb0ELb0ELb0ELb0ELb0ELb1ELb1EEEvNS_16Flash_fwd_paramsE,@"STO_CUDA_ENTRY STV_DEFAULT"
_ZN5flash24flash_fwd_splitkv_kernelI23Flash_fwd_kernel_traitsILi32ELi64ELi256ELi4ELb0ELb0EN7cutlass6half_tE19Flash_kernel_traitsILi32ELi64ELi256ELi4ES3_EELb1ELb0ELb0ELb0ELb0ELb0ELb1ELb1EEEvNS_16Flash_fwd_paramsE:
.text._ZN5flash24flash_fwd_splitkv_kernelI23Flash_fwd_kernel_traitsILi32ELi64ELi256ELi4ELb0ELb0EN7cutlass6half_tE19Flash_kernel_traitsILi32ELi64ELi256ELi4ES3_EELb1ELb0ELb0ELb0ELb0ELb0ELb1ELb1EEEvNS_16Flash_fwd_paramsE:
[----:B------:R-:W1:Y:S08]  /*0000*/  LDC R1, c[0x0][0x28] ;  /* 0x00000a00ff017b82 */ /* 0x000e700000000800 */
[----:B------:R-:W2:Y:S01]  /*0010*/  LDC R13, c[0x0][0x270] ;  /* 0x00009c00ff0d7b82 */ /* 0x000ea20000000800 */
[----:B------:R-:W3:Y:S01]  /*0020*/  S2R R24, SR_CTAID.Z ;  /* 0x0000000000187919 */ /* 0x000ee20000002700 */
[----:B------:R-:W-:Y:S01]  /*0030*/  MOV R28, 0xffffffff ;  /* 0xffffffff001c7802 */ /* 0x000fe20000000f00 */
[----:B------:R-:W-:Y:S01]  /*0040*/  ULDC.64 UR6, c[0x0][0x208] ;  /* 0x0000820000067ab9 */ /* 0x000fe20000000a00 */
[----:B------:R-:W-:Y:S01]  /*0050*/  ULDC.64 UR8, c[0x0][0x300] ;  /* 0x0000c00000087ab9 */ /* 0x000fe20000000a00 */
[----:B-1----:R-:W-:-:S03]  /*0060*/  VIADD R1, R1, 0xfffffff0 ;  /* 0xfffffff001017836 */ /* 0x002fc60000000000 */
[----:B------:R-:W1:Y:S08]  /*0070*/  LDC.64 R6, c[0x0][0x2f0] ;  /* 0x0000bc00ff067b82 */ /* 0x000e700000000a00 */
[----:B------:R-:W4:Y:S01]  /*0080*/  LDC.U8 R10, c[0x0][0x3c2] ;  /* 0x0000f080ff0a7b82 */ /* 0x000f220000000000 */
[----:B--2---:R-:W2:Y:S01]  /*0090*/  I2F.U32.RP R2, R13 ;  /* 0x0000000d00027306 */ /* 0x004ea20000209000 */
[----:B------:R-:W-:-:S06]  /*00a0*/  ISETP.NE.U32.AND P0, PT, R13, RZ, PT ;  /* 0x000000ff0d00720c */ /* 0x000fcc0003f05070 */
[----:B------:R-:W4:Y:S08]  /*00b0*/  LDC.64 R4, c[0x0][0x2f8] ;  /* 0x0000be00ff047b82 */ /* 0x000f300000000a00 */
[----:B------:R-:W4:Y:S01]  /*00c0*/  LDC.64 R8, c[0x0][0x300] ;  /* 0x0000c000ff087b82 */ /* 0x000f220000000a00 */
        /* <DEDUP_REMOVED lines=18> */
[----:B------:R-:W-:-:S05]  /*01f0*/  @!P0 LOP3.LUT R251, RZ, R13, RZ, 0x33, !PT ;  /* 0x0000000dfffb8212 */ /* 0x000fca00078e33ff */
[C---:B-1----:R-:W-:Y:S02]  /*0200*/  IMAD.WIDE R2, R251.reuse, 0x4, R6 ;  /* 0x00000004fb027825 */ /* 0x042fe400078e0206 */
[----:B------:R-:W1:Y:S03]  /*0210*/  LDC.64 R6, c[0x0][0x2f8] ;  /* 0x0000be00ff067b82 */ /* 0x000e660000000a00 */
[----:B------:R-:W2:Y:S04]  /*0220*/  @P1 LDG.E R28, desc[UR6][R2.64] ;  /* 0x00000006021c1981 */ /* 0x000ea8000c1e1900 */
[----:B------:R1:W2:Y:S01]  /*0230*/  @P1 LDG.E R0, desc[UR6][R2.64+0x4] ;  /* 0x0000040602001981 */ /* 0x0002a2000c1e1900 */
[----:B----4-:R-:W-:Y:S01]  /*0240*/  ISETP.NE.AND P2, PT, R10, RZ, PT ;  /* 0x000000ff0a00720c */ /* 0x010fe20003f45270 */
[----:B------:R-:W-:Y:S01]  /*0250*/  IMAD.MOV.U32 R14, RZ, RZ, -0x1 ;  /* 0xffffffffff0e7424 */ /* 0x000fe200078e00ff */
[----:B------:R-:W-:Y:S01]  /*0260*/  ISETP.EQ.U32.AND P3, PT, R4, RZ, PT ;  /* 0x000000ff0400720c */ /* 0x000fe20003f62070 */
[----:B------:R-:W-:Y:S01]  /*0270*/  IMAD.WIDE R98, R251, 0x4, R8 ;  /* 0x00000004fb627825 */ /* 0x000fe200078e0208 */
[----:B------:R-:W-:-:S02]  /*0280*/  ISETP.NE.U32.AND P0, PT, RZ, UR8, PT ;  /* 0x00000008ff007c0c */ /* 0x000fc4000bf05070 */
[----:B------:R-:W-:Y:S02]  /*0290*/  ISETP.EQ.OR.EX P3, PT, R5, RZ, !P2, P3 ;  /* 0x000000ff0500720c */ /* 0x000fe40005762730 */
[----:B------:R-:W-:Y:S02]  /*02a0*/  ISETP.NE.AND.EX P0, PT, RZ, UR9, PT, P0 ;  /* 0x00000009ff007c0c */ /* 0x000fe4000bf05300 */
[----:B------:R-:W-:-:S11]  /*02b0*/  MOV R11, RZ ;  /* 0x000000ff000b7202 */ /* 0x000fd60000000f00 */
[----:B------:R3:W5:Y:S01]  /*02c0*/  @P0 LDG.E R11, desc[UR6][R98.64] ;  /* 0x00000006620b0981 */ /* 0x000762000c1e1900 */
[----:B-1----:R-:W-:-:S05]  /*02d0*/  IMAD.WIDE R2, R251, 0x4, R6 ;  /* 0x00000004fb027825 */ /* 0x002fca00078e0206 */
[----:B------:R3:W5:Y:S01]  /*02e0*/  @!P3 LDG.E R14, desc[UR6][R2.64] ;  /* 0x00000006020eb981 */ /* 0x000762000c1e1900 */
[----:B------:R-:W1:Y:S01]  /*02f0*/  S2R R21, SR_CTAID.X ;  /* 0x0000000000157919 */ /* 0x000e620000002500 */
[----:B------:R-:W4:Y:S01]  /*0300*/  S2R R15, SR_CTAID.Y ;  /* 0x00000000000f7919 */ /* 0x000f220000002600 */
[----:B------:R-:W1:Y:S01]  /*0310*/  S2R R174, SR_TID.X ;  /* 0x0000000000ae7919 */ /* 0x000e620000002100 */
[----:B--2---:R-:W-:-:S06]  /*0320*/  @P1 IMAD.IADD R16, R0, 0x1, -R28 ;  /* 0x0000000100101824 */ /* 0x004fcc00078e0a1c */
[----:B------:R-:W2:Y:S01]  /*0330*/  @!P1 LDC R16, c[0x0][0x2c4] ;  /* 0x0000b100ff109b82 */ /* 0x000ea20000000800 */
[----:B------:R-:W-:-:S04]  /*0340*/  ISETP.NE.U32.AND P1, PT, R4, RZ, PT ;  /* 0x000000ff0400720c */ /* 0x000fc80003f25070 */
[----:B------:R-:W-:Y:S02]  /*0350*/  ISETP.NE.AND.EX P1, PT, R5, RZ, PT, P1 ;  /* 0x000000ff0500720c */ /* 0x000fe40003f25310 */
[----:B------:R-:W-:Y:S01]  /*0360*/  IADD3 R0, -R251, RZ, RZ ;  /* 0x000000fffb007210 */ /* 0x000fe20007ffe1ff */
[----:B--2---:R3:W-:Y:S04]  /*0370*/  STL [R1+0x8], R16 ;  /* 0x0000081001007387 */ /* 0x0047e80000100800 */
[----:B------:R-:W-:-:S06]  /*0380*/  IMAD R24, R13, R0, R24 ;  /* 0x000000000d187224 */ /* 0x000fcc00078e0218 */
[----:B-1--4-:R-:W-:Y:S05]  /*0390*/  @!P1 BRA `(.L_x_1250) ;  /* 0x0000000000109947 */ /* 0x012fea0003800000 */
[----:B------:R-:W2:Y:S02]  /*03a0*/  @P2 LDG.E R0, desc[UR6][R2.64+0x4] ;  /* 0x0000040602002981 */ /* 0x000ea4000c1e1900 */
[----:B--2--5:R-:W-:-:S06]  /*03b0*/  @P2 IADD3 R10, R0, -R14, RZ ;  /* 0x8000000e000a2210 */ /* 0x024fcc0007ffe0ff */
[----:B------:R2:W5:Y:S01]  /*03c0*/  @!P2 LDG.E R10, desc[UR6][R2.64] ;  /* 0x00000006020aa981 */ /* 0x000562000c1e1900 */
[----:B------:R-:W-:Y:S05]  /*03d0*/  BRA `(.L_x_1251) ;  /* 0x0000000000047947 */ /* 0x000fea0003800000 */
.L_x_1250:
[----:B------:R-:W1:Y:S02]  /*03e0*/  LDC R10, c[0x0][0x2c8] ;  /* 0x0000b200ff0a7b82 */ /* 0x000e640000000800 */
.L_x_1251:
[----:B--23--:R-:W2:Y:S02]  /*03f0*/  LDC.64 R2, c[0x0][0x308] ;  /* 0x0000c200ff027b82 */ /* 0x00cea40000000a00 */
[----:B--2---:R-:W-:-:S04]  /*0400*/  ISETP.NE.U32.AND P4, PT, R2, RZ, PT ;  /* 0x000000ff0200720c */ /* 0x004fc80003f85070 */
[----:B------:R-:W-:-:S13]  /*0410*/  ISETP.NE.AND.EX P4, PT, R3, RZ, PT, P4 ;  /* 0x000000ff0300720c */ /* 0x000fda0003f85340 */
[----:B------:R-:W2:Y:S02]  /*0420*/  @P4 LDC.64 R2, c[0x0][0x308] ;  /* 0x0000c200ff024b82 */ /* 0x000ea40000000a00 */
[----:B--2---:R-:W-:-:S05]  /*0430*/  @P4 IMAD.WIDE R2, R251, 0x4, R2 ;  /* 0x00000004fb024825 */ /* 0x004fca00078e0202 */
[----:B------:R2:W5:Y:S01]  /*0440*/  @P4 LDG.E R12, desc[UR6][R2.64] ;  /* 0x00000006020c4981 */ /* 0x000562000c1e1900 */
[----:B------:R-:W-:-:S05]  /*0450*/  IMAD.SHL.U32 R217, R21, 0x40, RZ ;  /* 0x0000004015d97824 */ /* 0x000fca00078e00ff */
[----:B------:R-:W-:-:S13]  /*0460*/  ISETP.GT.AND P1, PT, R16, R217, PT ;  /* 0x000000d91000720c */ /* 0x000fda0003f24270 */
[----:B------:R-:W-:Y:S05]  /*0470*/  @!P1 EXIT ;  /* 0x000000000000994d */ /* 0x000fea0003800000 */
[----:B------:R-:W3:Y:S01]  /*0480*/  LDC R7, c[0x0][0x10] ;  /* 0x00000400ff077b82 */ /* 0x000ee20000000800 */
[--C-:B-1---5:R-:W-:Y:S02]  /*0490*/  IMAD.IADD R91, R10, 0x1, -R11.reuse ;  /* 0x000000010a5b7824 */ /* 0x122fe400078e0a0b */
[----:B------:R-:W-:Y:S01]  /*04a0*/  @P4 IMAD.IADD R134, R12, 0x1, -R11 ;  /* 0x000000010c864824 */ /* 0x000fe200078e0a0b */
[-C--:B---3--:R-:W-:Y:S02]  /*04b0*/  IABS R0, R7.reuse ;  /* 0x0000000700007213 */ /* 0x088fe40000000000 */
[----:B------:R-:W-:-:S03]  /*04c0*/  IABS R8, R7 ;  /* 0x0000000700087213 */ /* 0x000fc60000000000 */
[----:B------:R-:W-:Y:S02]  /*04d0*/  IMAD.MOV.U32 R4, RZ, RZ, R0 ;  /* 0x000000ffff047224 */ /* 0x000fe400078e0000 */
[----:B------:R-:W1:Y:S02]  /*04e0*/  LDC R0, c[0x0][0x2c8] ;  /* 0x0000b200ff007b82 */ /* 0x000e640000000800 */
[----:B--2---:R-:W2:Y:S08]  /*04f0*/  I2F.RP R2, R4 ;  /* 0x0000000400027306 */ /* 0x004eb00000209400 */
[----:B--2---:R-:W2:Y:S01]  /*0500*/  MUFU.RCP R2, R2 ;  /* 0x0000000200027308 */ /* 0x004ea20000001000 */
[----:B-1----:R-:W-:-:S02]  /*0510*/  VIADD R0, R0, 0xff ;  /* 0x000000ff00007836 */ /* 0x002fc40000000000 */
[----:B--2---:R-:W-:-:S05]  /*0520*/  VIADD R2, R2, 0xffffffe ;  /* 0x0ffffffe02027836 */ /* 0x004fca0000000000 */
[----:B------:R1:W2:Y:S02]  /*0530*/  F2I.FTZ.U32.TRUNC.NTZ R3, R2 ;  /* 0x0000000200037305 */ /* 0x0002a4000021f000 */
[----:B-1----:R-:W-:-:S04]  /*0540*/  SHF.R.S32.HI R2, RZ, 0x1f, R0 ;  /* 0x0000001fff027819 */ /* 0x002fc80000011400 */
[----:B------:R-:W-:Y:S01]  /*0550*/  LEA.HI R0, R2, R0, RZ, 0x8 ;  /* 0x0000000002007211 */ /* 0x000fe200078f40ff */
[----:B--2---:R-:W-:-:S03]  /*0560*/  IMAD.MOV R2, RZ, RZ, -R3 ;  /* 0x000000ffff027224 */ /* 0x004fc600078e0a03 */
        /* <DEDUP_REMOVED lines=8> */
[----:B------:R-:W-:Y:S01]  /*05f0*/  IMAD.MOV.U32 R3, RZ, RZ, R0 ;  /* 0x000000ffff037224 */ /* 0x000fe200078e0000 */
[----:B------:R-:W1:Y:S01]  /*0600*/  @!P4 LDC.64 R8, c[0x0][0x318] ;  /* 0x0000c600ff08cb82 */ /* 0x000e620000000a00 */
[----:B------:R-:W-:-:S04]  /*0610*/  IMAD.HI.U32 R0, R5, R2, RZ ;  /* 0x0000000205007227 */ /* 0x000fc800078e00ff */
[----:B------:R-:W-:-:S03]  /*0620*/  IMAD R2, R0, R3, R2 ;  /* 0x0000000300027224 */ /* 0x000fc600078e0202 */
[----:B------:R-:W2:Y:S02]  /*0630*/  @!P4 LDC R3, c[0x0][0x2cc] ;  /* 0x0000b300ff03cb82 */ /* 0x000ea40000000800 */
[----:B------:R-:W-:-:S06]  /*0640*/  ISETP.GT.U32.AND P2, PT, R4, R2, PT ;  /* 0x000000020400720c */ /* 0x000fcc0003f44070 */
[----:B------:R-:W3:Y:S07]  /*0650*/  LDC R5, c[0x0][0x398] ;  /* 0x0000e600ff057b82 */ /* 0x000eee0000000800 */
[----:B------:R-:W-:Y:S01]  /*0660*/  @!P2 IMAD.IADD R2, R2, 0x1, -R4 ;  /* 0x000000010202a824 */ /* 0x000fe200078e0a04 */
[----:B-1----:R-:W-:Y:S01]  /*0670*/  @!P4 ISETP.NE.U32.AND P3, PT, R8, RZ, PT ;  /* 0x000000ff0800c20c */ /* 0x002fe20003f65070 */
[----:B------:R-:W-:Y:S01]  /*0680*/  @!P2 VIADD R0, R0, 0x1 ;  /* 0x000000010000a836 */ /* 0x000fe20000000000 */
[----:B------:R-:W-:-:S02]  /*0690*/  ISETP.NE.AND P2, PT, R7, RZ, PT ;  /* 0x000000ff0700720c */ /* 0x000fc40003f45270 */
[----:B------:R-:W-:Y:S02]  /*06a0*/  ISETP.GE.U32.AND P5, PT, R2, R4, PT ;  /* 0x000000040200720c */ /* 0x000fe40003fa6070 */
[----:B------:R-:W-:Y:S02]  /*06b0*/  LOP3.LUT R2, R6, R7, RZ, 0x3c, !PT ;  /* 0x0000000706027212 */ /* 0x000fe400078e3cff */
[----:B------:R-:W-:Y:S02]  /*06c0*/  @!P4 ISETP.NE.AND.EX P3, PT, R9, RZ, PT, P3 ;  /* 0x000000ff0900c20c */ /* 0x000fe40003f65330 */
[----:B------:R-:W-:Y:S02]  /*06d0*/  ISETP.GE.AND P1, PT, R2, RZ, PT ;  /* 0x000000ff0200720c */ /* 0x000fe40003f26270 */
[----:B--2---:R-:W-:-:S05]  /*06e0*/  @!P4 SEL R2, R3, RZ, P3 ;  /* 0x000000ff0302c207 */ /* 0x004fca0001800000 */
[----:B------:R-:W-:Y:S01]  /*06f0*/  @!P4 IMAD.IADD R134, R91, 0x1, R2 ;  /* 0x000000015b86c824 */ /* 0x000fe200078e0202 */
[----:B------:R-:W-:Y:S01]  /*0700*/  IADD3 R2, -R16, 0x13f, R217 ;  /* 0x0000013f10027810 */ /* 0x000fe20007ffe1d9 */
[----:B------:R-:W-:Y:S02]  /*0710*/  @P5 VIADD R0, R0, 0x1 ;  /* 0x0000000100005836 */ /* 0x000fe40000000000 */
[----:B------:R-:W-:Y:S01]  /*0720*/  VIADD R3, R134, 0xff ;  /* 0x000000ff86037836 */ /* 0x000fe20000000000 */
[----:B---3--:R-:W-:Y:S01]  /*0730*/  IADD3 R2, R2, R5, R134 ;  /* 0x0000000502027210 */ /* 0x008fe20007ffe086 */
[----:B------:R-:W-:Y:S01]  /*0740*/  @!P1 IMAD.MOV R0, RZ, RZ, -R0 ;  /* 0x000000ffff009224 */ /* 0x000fe200078e0a00 */
[----:B------:R-:W-:Y:S02]  /*0750*/  @!P2 LOP3.LUT R0, RZ, R7, RZ, 0x33, !PT ;  /* 0x00000007ff00a212 */ /* 0x000fe400078e33ff */
[----:B------:R-:W-:Y:S02]  /*0760*/  SHF.R.S32.HI R4, RZ, 0x1f, R3 ;  /* 0x0000001fff047819 */ /* 0x000fe40000011403 */
[----:B------:R-:W-:Y:S01]  /*0770*/  SHF.R.S32.HI R5, RZ, 0x1f, R2 ;  /* 0x0000001fff057819 */ /* 0x000fe20000011402 */
[----:B------:R-:W-:Y:S01]  /*0780*/  IMAD R250, R0, R15, RZ ;  /* 0x0000000f00fa7224 */ /* 0x000fe200078e02ff */
[----:B------:R-:W-:-:S02]  /*0790*/  LEA.HI R3, R4, R3, RZ, 0x8 ;  /* 0x0000000304037211 */ /* 0x000fc400078f40ff */
[----:B------:R-:W-:Y:S02]  /*07a0*/  LEA.HI R2, R5, R2, RZ, 0x8 ;  /* 0x0000000205027211 */ /* 0x000fe400078f40ff */
        /* <DEDUP_REMOVED lines=63> */
.L_x_1252:
[----:B------:R-:W1:Y:S01]  /*0ba0*/  LDC.64 R2, c[0x0][0x368] ;  /* 0x0000da00ff027b82 */ /* 0x000e620000000a00 */
[----:B------:R-:W-:Y:S01]  /*0bb0*/  IMAD.MOV.U32 R10, RZ, RZ, R251 ;  /* 0x000000ffff0a7224 */ /* 0x000fe200078e00fb */
        /* <DEDUP_REMOVED lines=8> */
[----:B------:R-:W-:Y:S01]  /*0c40*/  IMAD.MOV.U32 R0, RZ, RZ, RZ ;  /* 0x000000ffff007224 */ /* 0x000fe200078e00ff */
[----:B------:R-:W-:Y:S02]  /*0c50*/  SHF.R.S32.HI R30, RZ, 0x1f, R251 ;  /* 0x0000001fff1e7819 */ /* 0x000fe400000114fb */
        /* <DEDUP_REMOVED lines=18> */
.L_x_1253:
        /* <DEDUP_REMOVED lines=88> */
.L_x_1254:
        /* <DEDUP_REMOVED lines=48> */
.L_x_1256:
        /* <DEDUP_REMOVED lines=10> */
[----:B------:R-:W-:Y:S02]  /*16a0*/  @P4 IMAD R18, R6, R17, R5 ;  /* 0x0000001106124224 */ /* 0x000fe400078e0205 */
[----:B------:R-:W-:Y:S01]  /*16b0*/  IMAD.WIDE.U32 R2, R7, R12, R2 ;  /* 0x0000000c07027225 */ /* 0x000fe200078e0002 */
[----:B------:R-:W-:-:S03]  /*16c0*/  @P4 MOV R12, R4 ;  /* 0x00000004000c4202 */ /* 0x000fc60000000f00 */
[----:B------:R-:W-:Y:S01]  /*16d0*/  IMAD R0, R7, R13, R0 ;  /* 0x0000000d07007224 */ /* 0x000fe200078e0200 */
[----:B------:R-:W-:Y:S02]  /*16e0*/  MOV R26, R2 ;  /* 0x00000002001a7202 */ /* 0x000fe40000000f00 */
[----:B------:R-:W-:Y:S02]  /*16f0*/  MOV R13, R20 ;  /* 0x00000014000d7202 */ /* 0x000fe40000000f00 */
        /* <DEDUP_REMOVED lines=15> */
.L_x_1255:
[----:B------:R1:W5:Y:S01]  /*17f0*/  @P0 LDG.E R29, desc[UR6][R98.64] ;  /* 0x00000006621d0981 */ /* 0x000362000c1e1900 */
[----:B------:R-:W-:Y:S01]  /*1800*/  SHF.R.S32.HI R5, RZ, 0x1f, R174 ;  /* 0x0000001fff057819 */ /* 0x000fe200000114ae */
[----:B------:R-:W2:Y:S01]  /*1810*/  LDC.64 R14, c[0x0][0x240] ;  /* 0x00009000ff0e7b82 */ /* 0x000ea20000000a00 */
[----:B------:R-:W-:Y:S01]  /*1820*/  ISETP.NE.AND P1, PT, R28, -0x1, PT ;  /* 0xffffffff1c00780c */ /* 0x000fe20003f25270 */
[----:B------:R-:W-:Y:S01]  /*1830*/  ULDC.64 UR4, c[0x0][0x268] ;  /* 0x00009a0000047ab9 */ /* 0x000fe20000000a00 */
[CC--:B------:R-:W-:Y:S01]  /*1840*/  LEA.HI R4, R5.reuse, R174.reuse, RZ, 0x2 ;  /* 0x000000ae05047211 */ /* 0x0c0fe200078f10ff */
[----:B------:R-:W-:Y:S01]  /*1850*/  ULDC.64 UR30, c[0x0][0x250] ;  /* 0x00009400001e7ab9 */ /* 0x000fe20000000a00 */
[C---:B------:R-:W-:Y:S01]  /*1860*/  LEA.HI R2, R5.reuse, R174, RZ, 0x5 ;  /* 0x000000ae05027211 */ /* 0x040fe200078f28ff */
[----:B------:R-:W-:Y:S01]  /*1870*/  IMAD.MOV.U32 R33, RZ, RZ, 0x10 ;  /* 0x00000010ff217424 */ /* 0x000fe200078e00ff */
[----:B------:R-:W-:Y:S01]  /*1880*/  SHF.R.S32.HI R76, RZ, 0x2, R4 ;  /* 0x00000002ff4c7819 */ /* 0x000fe20000011404 */
[----:B------:R-:W3:Y:S01]  /*1890*/  LDC R108, c[0x0][0x2e0] ;  /* 0x0000b800ff6c7b82 */ /* 0x000ee20000000800 */
[----:B------:R-:W-:Y:S01]  /*18a0*/  SHF.R.S32.HI R2, RZ, 0x5, R2 ;  /* 0x00000005ff027819 */ /* 0x000fe20000011402 */
[----:B------:R-:W-:Y:S01]  /*18b0*/  USHF.L.U64.HI UR18, UR30, 0x5, UR31 ;  /* 0x000000051e127899 */ /* 0x000fe2000801021f */
[----:B------:R-:W-:Y:S01]  /*18c0*/  LEA.HI R0, R4, R76, RZ, 0x1 ;  /* 0x0000004c04007211 */ /* 0x000fe200078f08ff */
[----:B------:R-:W-:Y:S01]  /*18d0*/  USHF.L.U32 UR19, UR30, 0x5, URZ ;  /* 0x000000051e137899 */ /* 0x000fe2000800063f */
[----:B------:R-:W-:Y:S01]  /*18e0*/  LEA.HI R3, R5, R174, RZ, 0x3 ;  /* 0x000000ae05037211 */ /* 0x000fe200078f18ff */
[----:B------:R-:W-:Y:S01]  /*18f0*/  IMAD.SHL.U32 R245, R62, 0x20, RZ ;  /* 0x000000203ef57824 */ /* 0x000fe200078e00ff */
[----:B------:R-:W-:Y:S01]  /*1900*/  LOP3.LUT R0, R0, 0x7fffffe, RZ, 0xc0, !PT ;  /* 0x07fffffe00007812 */ /* 0x000fe200078ec0ff */
[----:B-----5:R-:W4:Y:S01]  /*1910*/  @!P1 LDC.64 R10, c[0x0][0x228] ;  /* 0x00008a00ff0a9b82 */ /* 0x020f220000000a00 */
[----:B------:R-:W-:-:S02]  /*1920*/  SHF.R.S32.HI R77, RZ, 0x1f, R76 ;  /* 0x0000001fff4d7819 */ /* 0x000fc4000001144c */
[----:B------:R-:W-:Y:S01]  /*1930*/  SHF.R.S32.HI R101, RZ, 0x3, R3 ;  /* 0x00000003ff657819 */ /* 0x000fe20000011403 */
[----:B------:R-:W-:Y:S01]  /*1940*/  IMAD.IADD R0, R76, 0x1, -R0 ;  /* 0x000000014c007824 */ /* 0x000fe200078e0a00 */
[----:B------:R-:W-:Y:S01]  /*1950*/  LOP3.LUT R4, R4, 0xfffffffc, RZ, 0xc0, !PT ;  /* 0xfffffffc04047812 */ /* 0x000fe200078ec0ff */
[----:B------:R-:W-:Y:S01]  /*1960*/  IMAD.WIDE R16, R21, 0x40, R76 ;  /* 0x0000004015107825 */ /* 0x000fe200078e024c */
[----:B------:R-:W-:-:S03]  /*1970*/  SHF.L.U64.HI R249, R62, 0x5, R63 ;  /* 0x000000053ef97819 */ /* 0x000fc6000001023f */
[----:B------:R-:W-:Y:S01]  /*1980*/  IMAD R25, R2, 0x8, R0 ;  /* 0x0000000802197824 */ /* 0x000fe200078e0200 */
[----:B------:R-:W-:Y:S01]  /*1990*/  LEA.HI R0, R5, R174, RZ, 0x4 ;  /* 0x000000ae05007211 */ /* 0x000fe200078f20ff */
[----:B------:R-:W-:-:S03]  /*19a0*/  IMAD.IADD R21, R174, 0x1, -R4 ;  /* 0x00000001ae157824 */ /* 0x000fc600078e0a04 */
[----:B------:R-:W-:Y:S01]  /*19b0*/  LOP3.LUT R2, R0, 0xfffffff0, RZ, 0xc0, !PT ;  /* 0xfffffff000027812 */ /* 0x000fe200078ec0ff */
[----:B------:R-:W-:Y:S01]  /*19c0*/  IMAD.SHL.U32 R132, R21, 0x8, RZ ;  /* 0x0000000815847824 */ /* 0x000fe200078e00ff */
[----:B------:R-:W-:Y:S01]  /*19d0*/  LOP3.LUT R0, R3, 0xfffffff8, RZ, 0xc0, !PT ;  /* 0xfffffff803007812 */ /* 0x000fe200078ec0ff */
[----:B------:R-:W-:Y:S01]  /*19e0*/  IMAD.SHL.U32 R3, R101, 0x40, RZ ;  /* 0x0000004065037824 */ /* 0x000fe200078e00ff */
[----:B---3--:R-:W-:Y:S01]  /*19f0*/  LEA.HI R108, R108, R108, RZ, 0x1 ;  /* 0x0000006c6c6c7211 */ /* 0x008fe200078f08ff */
[C---:B------:R-:W-:Y:S01]  /*1a00*/  IMAD.IADD R97, R174.reuse, 0x1, -R2 ;  /* 0x00000001ae617824 */ /* 0x040fe200078e0a02 */
[----:B------:R-:W-:Y:S01]  /*1a10*/  SHF.R.S32.HI R133, RZ, 0x1f, R132 ;  /* 0x0000001fff857819 */ /* 0x000fe20000011484 */
[----:B------:R-:W-:Y:S01]  /*1a20*/  IMAD.IADD R4, R174, 0x1, -R0 ;  /* 0x00000001ae047824 */ /* 0x000fe200078e0a00 */
[----:B------:R-:W-:Y:S01]  /*1a30*/  LOP3.LUT R0, R3, 0xc0, RZ, 0xc0, !PT ;  /* 0x000000c003007812 */ /* 0x000fe200078ec0ff */
[----:B--2---:R-:W-:Y:S01]  /*1a40*/  @P1 IMAD.WIDE.U32 R2, R28, R14, RZ ;  /* 0x0000000e1c021225 */ /* 0x004fe200078e00ff */
[----:B------:R-:W-:-:S02]  /*1a50*/  LEA.HI R102, R97, R97, RZ, 0x1 ;  /* 0x0000006161667211 */ /* 0x000fc400078f08ff */
[----:B------:R-:W-:Y:S02]  /*1a60*/  LEA.HI R22, R4, R4, RZ, 0x1 ;  /* 0x0000000404167211 */ /* 0x000fe400078f08ff */
[----:B------:R-:W-:Y:S02]  /*1a70*/  LOP3.LUT R7, R0, 0x18, R132, 0xf8, !PT ;  /* 0x0000001800077812 */ /* 0x000fe400078ef884 */
[----:B------:R-:W-:Y:S02]  /*1a80*/  SHF.R.U32.HI R6, RZ, 0x3, R0 ;  /* 0x00000003ff067819 */ /* 0x000fe40000011600 */
[----:B------:R-:W-:Y:S02]  /*1a90*/  LOP3.LUT R0, R22, 0xfffffffe, RZ, 0xc0, !PT ;  /* 0xfffffffe16007812 */ /* 0x000fe400078ec0ff */
[----:B------:R-:W-:Y:S01]  /*1aa0*/  LOP3.LUT R9, R7, R6, RZ, 0x3c, !PT ;  /* 0x0000000607097212 */ /* 0x000fe200078e3cff */
[----:B------:R-:W-:Y:S01]  /*1ab0*/  @P1 IMAD R7, R28, R15, R3 ;  /* 0x0000000f1c071224 */ /* 0x000fe200078e0203 */
[----:B------:R-:W-:Y:S01]  /*1ac0*/  SHF.R.S32.HI R8, RZ, 0x1, R102 ;  /* 0x00000001ff087819 */ /* 0x000fe20000011466 */
[----:B------:R-:W-:Y:S01]  /*1ad0*/  IMAD.IADD R107, R4, 0x1, -R0 ;  /* 0x00000001046b7824 */ /* 0x000fe200078e0a00 */
[----:B------:R-:W-:Y:S01]  /*1ae0*/  SHF.R.S32.HI R5, RZ, 0x1f, R102 ;  /* 0x0000001fff057819 */ /* 0x000fe20000011466 */
[----:B------:R-:W-:Y:S01]  /*1af0*/  @P1 IMAD.MOV.U32 R4, RZ, RZ, R2 ;  /* 0x000000ffff041224 */ /* 0x000fe200078e0002 */
[----:B------:R-:W-:Y:S01]  /*1b00*/  SHF.R.S32.HI R92, RZ, 0x1, R108 ;  /* 0x00000001ff5c7819 */ /* 0x000fe2000001146c */
[----:B----4-:R-:W-:Y:S01]  /*1b10*/  @!P1 IMAD R0, R30, R10, RZ ;  /* 0x0000000a1e009224 */ /* 0x010fe200078e02ff */
[----:B------:R-:W-:Y:S01]  /*1b20*/  LEA.HI R5, R5, R8, RZ, 0x2 ;  /* 0x0000000805057211 */ /* 0x000fe200078f10ff */
[----:B------:R-:W-:Y:S01]  /*1b30*/  @!P1 IMAD.WIDE.U32 R2, R251, R10, RZ ;  /* 0x0000000afb029225 */ /* 0x000fe200078e00ff */
[----:B------:R-:W-:-:S02]  /*1b40*/  LEA R237, R25, R9, 0x5 ;  /* 0x0000000919ed7211 */ /* 0x000fc400078e28ff */
[----:B------:R-:W-:Y:S01]  /*1b50*/  LOP3.LUT R5, R5, 0xfffffffc, RZ, 0xc0, !PT ;  /* 0xfffffffc05057812 */ /* 0x000fe200078ec0ff */
[----:B------:R-:W-:Y:S01]  /*1b60*/  @!P1 IMAD R0, R251, R11, R0 ;  /* 0x0000000bfb009224 */ /* 0x000fe200078e0200 */
[----:B------:R-:W-:Y:S01]  /*1b70*/  SHF.R.S32.HI R124, RZ, 0x1, R22 ;  /* 0x00000001ff7c7819 */ /* 0x000fe20000011416 */
[----:B------:R-:W-:Y:S02]  /*1b80*/  @!P1 IMAD.MOV.U32 R4, RZ, RZ, R2 ;  /* 0x000000ffff049224 */ /* 0x000fe400078e0002 */
[----:B------:R-:W-:Y:S01]  /*1b90*/  @!P1 IMAD.IADD R7, R3, 0x1, R0 ;  /* 0x0000000103079824 */ /* 0x000fe200078e0200 */
[----:B------:R-:W-:Y:S01]  /*1ba0*/  IADD3 R2, P1, R132, R12, RZ ;  /* 0x0000000c84027210 */ /* 0x000fe20007f3e0ff */
[----:B------:R-:W-:Y:S01]  /*1bb0*/  IMAD.IADD R105, R8, 0x1, -R5 ;  /* 0x0000000108697824 */ /* 0x000fe200078e0a05 */
[----:B------:R-:W-:Y:S01]  /*1bc0*/  IADD3 R4, P2, R132, R4, RZ ;  /* 0x0000000484047210 */ /* 0x000fe20007f5e0ff */
[----:B------:R-:W-:Y:S01]  /*1bd0*/  IMAD R6, R17, R14, RZ ;  /* 0x0000000e11067224 */ /* 0x000fe200078e02ff */
[----:B------:R-:W-:Y:S01]  /*1be0*/  SHF.R.S32.HI R8, RZ, 0x1f, R24 ;  /* 0x0000001fff087819 */ /* 0x000fe20000011418 */
[----:B------:R-:W-:-:S02]  /*1bf0*/  IMAD.X R3, R133, 0x1, R18, P1 ;  /* 0x0000000185037824 */ /* 0x000fc400008e0612 */
[----:B------:R-:W-:Y:S01]  /*1c00*/  IMAD.X R5, R133, 0x1, R7, P2 ;  /* 0x0000000185057824 */ /* 0x000fe200010e0607 */
[----:B------:R-:W-:Y:S01]  /*1c10*/  IADD3 R7, P1, R76, R13, RZ ;  /* 0x0000000d4c077210 */ /* 0x000fe20007f3e0ff */
[----:B------:R-:W-:Y:S02]  /*1c20*/  IMAD R0, R45, UR4, RZ ;  /* 0x000000042d007c24 */ /* 0x000fe4000f8e02ff */
[----:B------:R-:W-:Y:S02]  /*1c30*/  IMAD R15, R16, R15, R6 ;  /* 0x0000000f100f7224 */ /* 0x000fe400078e0206 */
[----:B------:R-:W-:Y:S02]  /*1c40*/  IMAD R6, R19, UR5, R0 ;  /* 0x0000000513067c24 */ /* 0x000fe4000f8e0200 */
[----:B------:R-:W-:Y:S02]  /*1c50*/  IMAD.X R0, R77, 0x1, R23, P1 ;  /* 0x000000014d007824 */ /* 0x000fe400008e0617 */
[----:B------:R-:W-:Y:S01]  /*1c60*/  IMAD.WIDE.U32 R2, R19, UR4, R2 ;  /* 0x0000000413027c25 */ /* 0x000fe2000f8e0002 */
[----:B------:R-:W-:-:S03]  /*1c70*/  ULDC.64 UR4, c[0x0][0x258] ;  /* 0x0000960000047ab9 */ /* 0x000fc60000000a00 */
[----:B------:R-:W-:Y:S01]  /*1c80*/  IMAD R0, R0, UR30, RZ ;  /* 0x0000001e00007c24 */ /* 0x000fe2000f8e02ff */
[----:B------:R-:W-:Y:S01]  /*1c90*/  IADD3 R3, R3, R6, RZ ;  /* 0x0000000603037210 */ /* 0x000fe20007ffe0ff */
[----:B------:R-:W-:Y:S02]  /*1ca0*/  IMAD R6, R8, UR4, RZ ;  /* 0x0000000408067c24 */ /* 0x000fe4000f8e02ff */
[C---:B------:R-:W-:Y:S01]  /*1cb0*/  IMAD R8, R7.reuse, UR31, R0 ;  /* 0x0000001f07087c24 */ /* 0x040fe2000f8e0200 */
[----:B------:R-:W-:Y:S01]  /*1cc0*/  SHF.R.S32.HI R0, RZ, 0x1f, R91 ;  /* 0x0000001fff007819 */ /* 0x000fe2000001145b */
[----:B------:R-:W-:Y:S01]  /*1cd0*/  IMAD.WIDE.U32 R238, R7, UR30, R2 ;  /* 0x0000001e07ee7c25 */ /* 0x000fe2000f8e0002 */
[----:B------:R-:W-:Y:S02]  /*1ce0*/  IADD3 R2, P1, R132, R26, RZ ;  /* 0x0000001a84027210 */ /* 0x000fe40007f3e0ff */
[----:B------:R-:W-:Y:S01]  /*1cf0*/  LEA.HI R0, R0, R91, RZ, 0x8 ;  /* 0x0000005b00007211 */ /* 0x000fe200078f40ff */
[----:B------:R-:W-:-:S02]  /*1d00*/  IMAD.IADD R35, R239, 0x1, R8 ;  /* 0x00000001ef237824 */ /* 0x000fc400078e0208 */
[----:B------:R-:W-:Y:S01]  /*1d10*/  IMAD.WIDE.U32 R4, R16, R14, R4 ;  /* 0x0000000e10047225 */ /* 0x000fe200078e0004 */
[----:B------:R-:W-:Y:S02]  /*1d20*/  SHF.R.S32.HI R3, RZ, 0x8, R0 ;  /* 0x00000008ff037819 */ /* 0x000fe40000011400 */
[----:B------:R1:W-:Y:S01]  /*1d30*/  STL [R1+0x4], R35 ;  /* 0x0000042301007387 */ /* 0x0003e20000100800 */
[----:B------:R-:W-:Y:S01]  /*1d40*/  IMAD.IADD R5, R5, 0x1, R15 ;  /* 0x0000000105057824 */ /* 0x000fe200078e020f */
[----:B------:R-:W-:Y:S01]  /*1d50*/  VIMNMX R90, R250, R3, !PT ;  /* 0x00000003fa5a7248 */ /* 0x000fe20007fe0100 */
[----:B------:R-:W-:Y:S02]  /*1d60*/  IMAD.SHL.U32 R0, R21, 0x4, RZ ;  /* 0x0000000415007824 */ /* 0x000fe400078e00ff */
[----:B------:R-:W-:-:S04]  /*1d70*/  IMAD.WIDE.U32 R94, R24, UR4, R4 ;  /* 0x00000004185e7c25 */ /* 0x000fc8000f8e0004 */
[----:B------:R-:W-:Y:S02]  /*1d80*/  IMAD R96, R76, R92, R0 ;  /* 0x0000005c4c607224 */ /* 0x000fe400078e0200 */
[-C--:B------:R-:W-:Y:S02]  /*1d90*/  IMAD R4, R77, R62.reuse, RZ ;  /* 0x0000003e4d047224 */ /* 0x080fe400078e02ff */
[----:B------:R-:W-:Y:S01]  /*1da0*/  IMAD.X R3, R133, 0x1, R27, P1 ;  /* 0x0000000185037824 */ /* 0x000fe200008e061b */
[----:B------:R-:W-:Y:S01]  /*1db0*/  LOP3.LUT P1, RZ, R105, 0x2, RZ, 0xc0, !PT ;  /* 0x0000000269ff7812 */ /* 0x000fe2000782c0ff */
[--C-:B------:R-:W-:Y:S01]  /*1dc0*/  IMAD.IADD R100, R0, 0x1, R96.reuse ;  /* 0x0000000100647824 */ /* 0x100fe200078e0260 */
[----:B------:R-:W-:Y:S01]  /*1dd0*/  SHF.R.S32.HI R103, RZ, 0x1f, R96 ;  /* 0x0000001fff677819 */ /* 0x000fe20000011460 */
[----:B------:R-:W-:Y:S01]  /*1de0*/  IMAD R6, R24, UR5, R6 ;  /* 0x0000000518067c24 */ /* 0x000fe2000f8e0206 */
[----:B------:R-:W-:Y:S01]  /*1df0*/  SEL R33, R33, 0xfffffff0, !P1 ;  /* 0xfffffff021217807 */ /* 0x000fe20004800000 */
[C---:B------:R-:W-:Y:S01]  /*1e00*/  IMAD R4, R76.reuse, R63, R4 ;  /* 0x0000003f4c047224 */ /* 0x040fe200078e0204 */
[----:B------:R-:W-:Y:S01]  /*1e10*/  SHF.R.S32.HI R104, RZ, 0x1f, R100 ;  /* 0x0000001fff687819 */ /* 0x000fe20000011464 */
[----:B------:R-:W-:-:S04]  /*1e20*/  IMAD.WIDE.U32 R168, R76, R62, R2 ;  /* 0x0000003e4ca87225 */ /* 0x000fc800078e0002 */
[----:B------:R-:W-:Y:S02]  /*1e30*/  IMAD.IADD R175, R169, 0x1, R4 ;  /* 0x00000001a9af7824 */ /* 0x000fe400078e0204 */
[----:B------:R-:W-:Y:S01]  /*1e40*/  IMAD.IADD R93, R95, 0x1, R6 ;  /* 0x000000015f5d7824 */ /* 0x000fe200078e0206 */
[----:B------:R-:W-:Y:S02]  /*1e50*/  @!P0 MOV R29, RZ ;  /* 0x000000ff001d8202 */ /* 0x000fe40000000f00 */
[----:B------:R-:W-:-:S13]  /*1e60*/  ISETP.GT.AND P0, PT, R248, R90, PT ;  /* 0x0000005af800720c */ /* 0x000fda0003f04270 */
[----:B-1----:R-:W-:Y:S05]  /*1e70*/  @!P0 BRA `(.L_x_1257) ;  /* 0x0000007000e08947 */ /* 0x002fea0003800000 */
        /* <DEDUP_REMOVED lines=38> */
[C---:B------:R-:W-:Y:S01]  /*20e0*/  SHF.L.U64.HI R88, R10.reuse, 0x6, R11 ;  /* 0x000000060a587819 */ /* 0x040fe2000001020b */
[----:B------:R-:W-:Y:S01]  /*20f0*/  USHF.L.U64.HI UR29, UR16, 0x7, UR17 ;  /* 0x00000007101d7899 */ /* 0x000fe20008010211 */
[----:B------:R-:W-:Y:S01]  /*2100*/  IMAD.IADD R3, R3, 0x1, R0 ;  /* 0x0000000103037824 */ /* 0x000fe200078e0200 */
[----:B------:R-:W-:Y:S01]  /*2110*/  USHF.L.U32 UR42, UR16, 0x7, URZ ;  /* 0x00000007102a7899 */ /* 0x000fe2000800063f */
[----:B------:R-:W-:Y:S01]  /*2120*/  IMAD R0, R45, UR14, RZ ;  /* 0x0000000e2d007c24 */ /* 0x000fe2000f8e02ff */
[----:B------:R-:W-:Y:S01]  /*2130*/  UIMAD.WIDE.U32 UR52, UR16, 0x140, URZ ;  /* 0x00000140103478a5 */ /* 0x000fe2000f8e003f */
[C---:B------:R-:W-:Y:S01]  /*2140*/  IMAD.WIDE.U32 R4, R19.reuse, UR14, R4 ;  /* 0x0000000e13047c25 */ /* 0x040fe2000f8e0004 */
[----:B------:R-:W-:Y:S01]  /*2150*/  USHF.L.U32 UR14, UR16, 0x6, URZ ;  /* 0x00000006100e7899 */ /* 0x000fe2000800063f */
[----:B------:R-:W-:Y:S01]  /*2160*/  SHF.L.U64.HI R89, R10, 0x7, R11 ;  /* 0x000000070a597819 */ /* 0x000fe2000001020b */
[----:B------:R-:W-:Y:S01]  /*2170*/  UIMAD UR44, UR17, 0x140, URZ ;  /* 0x00000140112c78a4 */ /* 0x000fe2000f8e023f */
[----:B------:R-:W-:Y:S01]  /*2180*/  IMAD R0, R19, UR15, R0 ;  /* 0x0000000f13007c24 */ /* 0x000fe2000f8e0200 */
[C---:B------:R-:W-:Y:S01]  /*2190*/  LEA R54, P1, R4.reuse, UR12, 0x1 ;  /* 0x0000000c04367c11 */ /* 0x040fe2000f8208ff */
[----:B------:R-:W-:Y:S01]  /*21a0*/  IMAD R45, R45, UR10, RZ ;  /* 0x0000000a2d2d7c24 */ /* 0x000fe2000f8e02ff */
[----:B------:R-:W-:Y:S01]  /*21b0*/  UIMAD UR15, UR17, 0xc0, URZ ;  /* 0x000000c0110f78a4 */ /* 0x000fe2000f8e023f */
[----:B------:R-:W-:Y:S01]  /*21c0*/  IMAD.WIDE.U32 R2, R19, UR10, R2 ;  /* 0x0000000a13027c25 */ /* 0x000fe2000f8e0002 */
        /* <DEDUP_REMOVED lines=105> */
.L_x_1311:
        /* <DEDUP_REMOVED lines=8> */
[-C--:B------:R-:W-:Y:S02]  /*28e0*/  ISETP.GE.OR P0, PT, R76, R40.reuse, P1 ;  /* 0x000000284c00720c */ /* 0x080fe40000f06670 */
[----:B------:R-:W-:Y:S02]  /*28f0*/  ISETP.GE.OR P2, PT, R56, R40, P1 ;  /* 0x000000283800720c */ /* 0x000fe40000f46670 */
        /* <DEDUP_REMOVED lines=136> */
.L_x_1261:
[----:B------:R-:W-:Y:S05]  /*3180*/  BSYNC B0 ;  /* 0x0000000000007941 */ /* 0x000fea0003800000 */
.L_x_1260:
        /* <DEDUP_REMOVED lines=61> */
.L_x_1263:
[----:B------:R-:W-:Y:S05]  /*3560*/  BSYNC B0 ;  /* 0x0000000000007941 */ /* 0x000fea0003800000 */
.L_x_1262:
        /* <DEDUP_REMOVED lines=62> */
.L_x_1265:
[----:B------:R-:W-:Y:S05]  /*3950*/  BSYNC B0 ;  /* 0x0000000000007941 */ /* 0x000fea0003800000 */
.L_x_1264:
        /* <DEDUP_REMOVED lines=81> */
.L_x_1267:
[----:B------:R-:W-:Y:S05]  /*3e70*/  BSYNC B0 ;  /* 0x0000000000007941 */ /* 0x000fea0003800000 */
.L_x_1266:
        /* <DEDUP_REMOVED lines=61> */
.L_x_1269:
[----:B------:R-:W-:Y:S05]  /*4250*/  BSYNC B0 ;  /* 0x0000000000007941 */ /* 0x000fea0003800000 */
.L_x_1268:
        /* <DEDUP_REMOVED lines=70> */
.L_x_1271:
[----:B------:R-:W-:Y:S05]  /*46c0*/  BSYNC B0 ;  /* 0x0000000000007941 */ /* 0x000fea0003800000 */
.L_x_1270:
        /* <DEDUP_REMOVED lines=70> */
.L_x_1273:
[----:B------:R-:W-:Y:S05]  /*4b30*/  BSYNC B0 ;  /* 0x0000000000007941 */ /* 0x000fea0003800000 */
.L_x_1272:
        /* <DEDUP_REMOVED lines=70> */
.L_x_1275:
[----:B------:R-:W-:Y:S05]  /*4fa0*/  BSYNC B0 ;  /* 0x0000000000007941 */ /* 0x000fea0003800000 */
.L_x_1274:
[C---:B------:R-:W-:Y:S01]  /*4fb0*/  LEA R31, P1, R30.reuse, R34, 0x1 ;  /* 0x000000221e1f7211 */ /* 0x040fe200078208ff */
[----:B------:R-:W-:Y:S01]  /*4fc0*/  IMAD.MOV.U32 R14, RZ, RZ, R16 ;  /* 0x000000ffff0e7224 */ /* 0x000fe200078e0010 */
[----:B------:R-:W-:Y:S02]  /*4fd0*/  UMOV UR4, UR45 ;  /* 0x0000002d00047c82 */ /* 0x000fe40008000000 */
[C---:B------:R-:W-:Y:S02]  /*4fe0*/  LEA.HI.X.SX32 R32, R30.reuse, R35, 0x1, P1 ;  /* 0x000000231e207211 */ /* 0x040fe400008f0eff */
[C---:B------:R-:W-:Y:S04]  /*4ff0*/  LEA R16, P0, R30.reuse, R14, 0x1 ;  /* 0x0000000e1e107211 */ /* 0x040fe800078008ff */
[----:B------:R-:W-:Y:S01]  /*5000*/  LEA.HI.X.SX32 R15, R30, R15, 0x1, P0 ;  /* 0x0000000f1e0f7211 */ /* 0x000fe200000f0eff */
[----:B------:R-:W-:Y:S08]  /*5010*/  BRA `(.L_x_1276) ;  /* 0x0000003800e47947 */ /* 0x000ff00003800000 */
.L_x_1259:
        /* <DEDUP_REMOVED lines=98> */
.L_x_1280:
[----:B------:R-:W-:Y:S05]  /*5640*/  BSYNC B0 ;  /* 0x0000000000007941 */ /* 0x000fea0003800000 */
.L_x_1279:
[----:B-----5:R2:W-:Y:S02]  /*5650*/  STG.E.128 desc[UR6][R34.64], R8 ;  /* 0x0000000822007986 */ /* 0x0205e4000c101d06 */
.L_x_1278:
[----:B------:R-:W-:Y:S05]  /*5660*/  BSYNC B1 ;  /* 0x0000000000017941 */ /* 0x000fea0003800000 */
.L_x_1277:
        /* <DEDUP_REMOVED lines=98> */
.L_x_1284:
[----:B------:R-:W-:Y:S05]  /*5c90*/  BSYNC B0 ;  /* 0x0000000000007941 */ /* 0x000fea0003800000 */
.L_x_1283:
[----:B-----5:R3:W-:Y:S02]  /*5ca0*/  STG.E.128 desc[UR6][R34.64], R8 ;  /* 0x0000000822007986 */ /* 0x0207e4000c101d06 */
.L_x_1282:
[----:B------:R-:W-:Y:S05]  /*5cb0*/  BSYNC B1 ;  /* 0x0000000000017941 */ /* 0x000fea0003800000 */
.L_x_1281:
        /* <DEDUP_REMOVED lines=98> */
.L_x_1288:
[----:B------:R-:W-:Y:S05]  /*62e0*/  BSYNC B0 ;  /* 0x0000000000007941 */ /* 0x000fea0003800000 */
.L_x_1287:
[----:B-----5:R4:W-:Y:S02]  /*62f0*/  STG.E.128 desc[UR6][R34.64], R8 ;  /* 0x0000000822007986 */ /* 0x0209e4000c101d06 */
.L_x_1286:
[----:B------:R-:W-:Y:S05]  /*6300*/  BSYNC B1 ;  /* 0x0000000000017941 */ /* 0x000fea0003800000 */
.L_x_1285:
        /* <DEDUP_REMOVED lines=107> */
.L_x_1292:
[----:B------:R-:W-:Y:S05]  /*69c0*/  BSYNC B0 ;  /* 0x0000000000007941 */ /* 0x000fea0003800000 */
.L_x_1291:
[----:B-----5:R2:W-:Y:S02]  /*69d0*/  STG.E.128 desc[UR6][R34.64], R8 ;  /* 0x0000000822007986 */ /* 0x0205e4000c101d06 */
.L_x_1290:
[----:B------:R-:W-:Y:S05]  /*69e0*/  BSYNC B1 ;  /* 0x0000000000017941 */ /* 0x000fea0003800000 */
.L_x_1289:
        /* <DEDUP_REMOVED lines=98> */
.L_x_1296:
[----:B------:R-:W-:Y:S05]  /*7010*/  BSYNC B0 ;  /* 0x0000000000007941 */ /* 0x000fea0003800000 */
.L_x_1295:
[----:B-----5:R2:W-:Y:S02]  /*7020*/  STG.E.128 desc[UR6][R34.64], R8 ;  /* 0x0000000822007986 */ /* 0x0205e4000c101d06 */
.L_x_1294:
[----:B------:R-:W-:Y:S05]  /*7030*/  BSYNC B1 ;  /* 0x0000000000017941 */ /* 0x000fea0003800000 */
.L_x_1293:
        /* <DEDUP_REMOVED lines=107> */
.L_x_1300:
[----:B------:R-:W-:Y:S05]  /*76f0*/  BSYNC B0 ;  /* 0x0000000000007941 */ /* 0x000fea0003800000 */
.L_x_1299:
[----:B-----5:R2:W-:Y:S02]  /*7700*/  STG.E.128 desc[UR6][R34.64], R8 ;  /* 0x0000000822007986 */ /* 0x0205e4000c101d06 */
.L_x_1298:
[----:B------:R-:W-:Y:S05]  /*7710*/  BSYNC B1 ;  /* 0x0000000000017941 */ /* 0x000fea0003800000 */
.L_x_1297:
        /* <DEDUP_REMOVED lines=107> */
.L_x_1304:
[----:B------:R-:W-:Y:S05]  /*7dd0*/  BSYNC B0 ;  /* 0x0000000000007941 */ /* 0x000fea0003800000 */
.L_x_1303:
[----:B-----5:R2:W-:Y:S02]  /*7de0*/  STG.E.128 desc[UR6][R34.64], R8 ;  /* 0x0000000822007986 */ /* 0x0205e4000c101d06 */
.L_x_1302:
[----:B------:R-:W-:Y:S05]  /*7df0*/  BSYNC B1 ;  /* 0x0000000000017941 */ /* 0x000fea0003800000 */
.L_x_1301:
        /* <DEDUP_REMOVED lines=106> */
.L_x_1308:
[----:B------:R-:W-:Y:S05]  /*84a0*/  BSYNC B0 ;  /* 0x0000000000007941 */ /* 0x000fea0003800000 */
.L_x_1307:
[----:B-----5:R2:W-:Y:S02]  /*84b0*/  STG.E.128 desc[UR6][R34.64], R8 ;  /* 0x0000000822007986 */ /* 0x0205e4000c101d06 */
.L_x_1306:
[----:B------:R-:W-:Y:S05]  /*84c0*/  BSYNC B1 ;  /* 0x0000000000017941 */ /* 0x000fea0003800000 */
.L_x_1305:
        /* <DEDUP_REMOVED lines=12> */
.L_x_1258:
        /* <DEDUP_REMOVED lines=98> */
.L_x_1276:
        /* <DEDUP_REMOVED lines=85> */
.L_x_1309:
        /* <DEDUP_REMOVED lines=12> */
.L_x_1310:
[----:B------:R-:W-:Y:S04]  /*91c0*/  IADD3 R18, R18, -0x1, RZ ;  /* 0xffffffff12127810 */ /* 0x000fe80007ffe0ff */
[----:B------:R-:W-:Y:S11]  /*91d0*/  ISETP.GT.AND P0, PT, R18, R90, PT ;  /* 0x0000005a1200720c */ /* 0x000ff60003f04270 */
[----:B------:R-:W-:Y:S02]  /*91e0*/  @!UPT UIADD3 URZ, URZ, URZ, URZ ;  /* 0x0000003f3f3ff290 */ /* 0x000fe4000fffe03f */
[----:B------:R-:W-:Y:S05]  /*91f0*/  @P0 BRA `(.L_x_1311) ;  /* 0xffffff9400980947 */ /* 0x000fea000383ffff */
.L_x_1257:
        /* <DEDUP_REMOVED lines=100> */
.L_x_1318:
[----:B------:R-:W-:Y:S05]  /*9840*/  BSYNC B0 ;  /* 0x0000000000007941 */ /* 0x000fea0003800000 */
.L_x_1317:
[----:B-----5:R3:W-:Y:S04]  /*9850*/  STS.64 [R237], R4 ;  /* 0x00000004ed007388 */ /* 0x0207e80000000a00 */
[----:B------:R3:W-:Y:S02]  /*9860*/  STS.64 [R237+0x8], R6 ;  /* 0x00000806ed007388 */ /* 0x0007e40000000a00 */
.L_x_1316:
[----:B------:R-:W-:Y:S05]  /*9870*/  BSYNC B1 ;  /* 0x0000000000017941 */ /* 0x000fea0003800000 */
.L_x_1315:
        /* <DEDUP_REMOVED lines=64> */
.L_x_1321:
[----:B------:R-:W-:Y:S05]  /*9c80*/  BSYNC B0 ;  /* 0x0000000000007941 */ /* 0x000fea0003800000 */
.L_x_1320:
[----:B-----5:R4:W-:Y:S01]  /*9c90*/  STS.128 [R237+0x800], R4 ;  /* 0x00080004ed007388 */ /* 0x0209e20000000c00 */
[----:B------:R-:W-:Y:S05]  /*9ca0*/  BRA `(.L_x_1319) ;  /* 0x0000000c00e47947 */ /* 0x000fea0003800000 */
.L_x_1314:
        /* <DEDUP_REMOVED lines=104> */
.L_x_1325:
[----:B------:R-:W-:Y:S05]  /*a330*/  BSYNC B0 ;  /* 0x0000000000007941 */ /* 0x000fea0003800000 */
.L_x_1324:
[----:B-----5:R3:W-:Y:S04]  /*a340*/  STS.64 [R237], R4 ;  /* 0x00000004ed007388 */ /* 0x0207e80000000a00 */
[----:B------:R3:W-:Y:S02]  /*a350*/  STS.64 [R237+0x8], R6 ;  /* 0x00000806ed007388 */ /* 0x0007e40000000a00 */
.L_x_1323:
[----:B------:R-:W-:Y:S05]  /*a360*/  BSYNC B1 ;  /* 0x0000000000017941 */ /* 0x000fea0003800000 */
.L_x_1322:
        /* <DEDUP_REMOVED lines=104> */
.L_x_1327:
[----:B------:R-:W-:Y:S05]  /*a9f0*/  BSYNC B0 ;  /* 0x0000000000007941 */ /* 0x000fea0003800000 */
.L_x_1326:
[----:B-----5:R4:W-:Y:S01]  /*aa00*/  STS.128 [R237+0x800], R4 ;  /* 0x00080004ed007388 */ /* 0x0209e20000000c00 */
[----:B------:R-:W-:Y:S05]  /*aa10*/  BRA `(.L_x_1319) ;  /* 0x0000000000887947 */ /* 0x000fea0003800000 */
.L_x_1313:
        /* <DEDUP_REMOVED lines=19> */
.L_x_1329:
[----:B------:R-:W-:Y:S05]  /*ab50*/  BSYNC B0 ;  /* 0x0000000000007941 */ /* 0x000fea0003800000 */
.L_x_1328:
        /* <DEDUP_REMOVED lines=14> */
.L_x_1319:
[----:B------:R-:W-:Y:S05]  /*ac40*/  BSYNC B2 ;  /* 0x0000000000027941 */ /* 0x000fea0003800000 */
.L_x_1312:
[----:B--2---:R-:W2:Y:S01]  /*ac50*/  LDL.64 R2, [R1] ;  /* 0x0000000001027983 */ /* 0x004ea20000100a00 */
[----:B------:R-:W-:Y:S01]  /*ac60*/  VIADD R244, R248, 0xffffffff ;  /* 0xfffffffff8f47836 */ /* 0x000fe20000000000 */
[----:B------:R-:W-:Y:S01]  /*ac70*/  ULDC.64 UR10, c[0x0][0x220] ;  /* 0x00008800000a7ab9 */ /* 0x000fe20000000a00 */
[----:B------:R-:W-:Y:S01]  /*ac80*/  VIADD R0, R76, 0x40 ;  /* 0x000000404c007836 */ /* 0x000fe20000000000 */
[----:B------:R-:W-:Y:S01]  /*ac90*/  LEA R171, P2, R238, UR10, 0x1 ;  /* 0x0000000aeeab7c11 */ /* 0x000fe2000f8408ff */
[----:B------:R-:W-:Y:S01]  /*aca0*/  IMAD.SHL.U32 R32, R244, 0x100, RZ ;  /* 0x00000100f4207824 */ /* 0x000fe200078e00ff */
[----:B------:R-:W-:Y:S01]  /*acb0*/  ULDC.64 UR12, c[0x0][0x218] ;  /* 0x00008600000c7ab9 */ /* 0x000fe20000000a00 */
[----:B------:R-:W-:Y:S01]  /*acc0*/  BSSY B0, `(.L_x_1330) ;  /* 0x000001b000007945 */ /* 0x000fe20003800000 */
[----:B------:R-:W-:Y:S01]  /*acd0*/  LEA R240, P3, R168, UR12, 0x1 ;  /* 0x0000000ca8f07c11 */ /* 0x000fe2000f8608ff */
[----:B---34-:R-:W-:-:S03]  /*ace0*/  IMAD.IADD R4, R134, 0x1, -R32 ;  /* 0x0000000186047824 */ /* 0x018fc600078e0a20 */
        /* <DEDUP_REMOVED lines=24> */
.L_x_1331:
[----:B------:R-:W-:Y:S05]  /*ae70*/  BSYNC B0 ;  /* 0x0000000000007941 */ /* 0x000fea0003800000 */
.L_x_1330:
        /* <DEDUP_REMOVED lines=13> */
.L_x_1333:
[----:B------:R-:W-:Y:S05]  /*af50*/  BSYNC B0 ;  /* 0x0000000000007941 */ /* 0x000fea0003800000 */
.L_x_1332:
        /* <DEDUP_REMOVED lines=15> */
.L_x_1335:
[----:B------:R-:W-:Y:S05]  /*b050*/  BSYNC B0 ;  /* 0x0000000000007941 */ /* 0x000fea0003800000 */
.L_x_1334:
        /* <DEDUP_REMOVED lines=17> */
.L_x_1337:
[----:B------:R-:W-:Y:S05]  /*b170*/  BSYNC B0 ;  /* 0x0000000000007941 */ /* 0x000fea0003800000 */
.L_x_1336:
        /* <DEDUP_REMOVED lines=15> */
.L_x_1339:
[----:B------:R-:W-:Y:S05]  /*b270*/  BSYNC B0 ;  /* 0x0000000000007941 */ /* 0x000fea0003800000 */
.L_x_1338:
        /* <DEDUP_REMOVED lines=17> */
.L_x_1341:
[----:B------:R-:W-:Y:S05]  /*b390*/  BSYNC B0 ;  /* 0x0000000000007941 */ /* 0x000fea0003800000 */
.L_x_1340:
[----:B------:R-:W-:Y:S01]  /*b3a0*/  SHF.R.S32.HI R13, RZ, 0x1f, R174 ;  /* 0x0000001fff0d7819 */ /* 0x000fe200000114ae */
[----:B------:R-:W-:Y:S01]  /*b3b0*/  BSSY B0, `(.L_x_1342) ;  /* 0x0000015000007945 */ /* 0x000fe20003800000 */
[C---:B------:R-:W-:Y:S01]  /*b3c0*/  ISETP.GE.AND P1, PT, R76.reuse, R4, PT ;  /* 0x000000044c00720c */ /* 0x040fe20003f26270 */
[----:B------:R-:W-:Y:S01]  /*b3d0*/  VIADD R12, R76, 0xe0 ;  /* 0x000000e04c0c7836 */ /* 0x000fe20000000000 */
[----:B------:R-:W-:Y:S02]  /*b3e0*/  LOP3.LUT R8, R102, 0x7fffffe, RZ, 0xc0, !PT ;  /* 0x07fffffe66087812 */ /* 0x000fe400078ec0ff */
[CC--:B------:R-:W-:Y:S02]  /*b3f0*/  LEA.HI R5, R13.reuse, R174.reuse, RZ, 0x3 ;  /* 0x000000ae0d057211 */ /* 0x0c0fe400078f18ff */
[----:B------:R-:W-:Y:S01]  /*b400*/  LEA.HI R9, R13, R174, RZ, 0x4 ;  /* 0x000000ae0d097211 */ /* 0x000fe200078f20ff */
        /* <DEDUP_REMOVED lines=15> */
.L_x_1343:
[----:B------:R-:W-:Y:S05]  /*b500*/  BSYNC B0 ;  /* 0x0000000000007941 */ /* 0x000fea0003800000 */
.L_x_1342:
[----:B------:R-:W-:Y:S01]  /*b510*/  ISETP.GE.AND P2, PT, R12, R4, PT ;  /* 0x000000040c00720c */ /* 0x000fe20003f46270 */
[----:B------:R-:W-:Y:S01]  /*b520*/  BSSY B0, `(.L_x_1344) ;  /* 0x0000017000007945 */ /* 0x000fe20003800000 */
[----:B------:R-:W-:Y:S01]  /*b530*/  LEA.HI R0, R5, R101, RZ, 0x1 ;  /* 0x0000006505007211 */ /* 0x000fe200078f08ff */
[----:B------:R-:W-:Y:S01]  /*b540*/  IMAD.IADD R135, R97, 0x1, -R8 ;  /* 0x0000000161877824 */ /* 0x000fe200078e0a08 */
[----:B---3--:R-:W-:Y:S02]  /*b550*/  SHF.R.S32.HI R2, RZ, 0x1f, R97 ;  /* 0x0000001fff027819 */ /* 0x008fe40000011461 */
[----:B------:R-:W-:Y:S02]  /*b560*/  SHF.R.S32.HI R5, RZ, 0x4, R9 ;  /* 0x00000004ff057819 */ /* 0x000fe40000011409 */
[----:B------:R-:W-:Y:S02]  /*b570*/  LEA.HI R9, R2, R97, RZ, 0x3 ;  /* 0x0000006102097211 */ /* 0x000fe400078f18ff */
[----:B------:R-:W-:-:S02]  /*b580*/  LOP3.LUT R8, R0, 0xfffffffe, RZ, 0xc0, !PT ;  /* 0xfffffffe00087812 */ /* 0x000fc400078ec0ff */
[----:B------:R-:W-:Y:S01]  /*b590*/  LEA.HI R11, R5, R5, RZ, 0x1 ;  /* 0x00000005050b7211 */ /* 0x000fe200078f08ff */
[----:B------:R-:W-:Y:S06]  /*b5a0*/  @P2 BRA `(.L_x_1345) ;  /* 0x0000000000382947 */ /* 0x000fec0003800000 */
[----:B------:R-:W-:Y:S02]  /*b5b0*/  ULDC UR5, c[0x0][0x2d0] ;  /* 0x0000b40000057ab9 */ /* 0x000fe40000000800 */
[----:B------:R-:W-:-:S13]  /*b5c0*/  ISETP.GE.AND P2, PT, R132, UR5, PT ;  /* 0x0000000584007c0c */ /* 0x000fda000bf46270 */
[----:B------:R3:W-:Y:S01]  /*b5d0*/  @P2 STS.128 [R237+0x4800], RZ ;  /* 0x004800ffed002388 */ /* 0x0007e20000000c00 */
[----:B------:R-:W-:Y:S05]  /*b5e0*/  @P2 BRA `(.L_x_1345) ;  /* 0x0000000000282947 */ /* 0x000fea0003800000 */
[----:B------:R-:W5:Y:S01]  /*b5f0*/  LDC.64 R6, c[0x0][0x248] ;  /* 0x00009200ff067b82 */ /* 0x000f620000000a00 */
[----:B------:R-:W-:Y:S02]  /*b600*/  MOV R2, R240 ;  /* 0x000000f000027202 */ /* 0x000fe40000000f00 */
        /* <DEDUP_REMOVED lines=8> */
.L_x_1345:
[----:B------:R-:W-:Y:S05]  /*b690*/  BSYNC B0 ;  /* 0x0000000000007941 */ /* 0x000fea0003800000 */
.L_x_1344:
[----:B------:R-:W0:Y:S01]  /*b6a0*/  LDGDEPBAR ;  /* 0x00000000000079af */ /* 0x000e220000000000 */
[----:B------:R-:W-:Y:S01]  /*b6b0*/  LOP3.LUT R7, R11, 0xfffffffe, RZ, 0xc0, !PT ;  /* 0xfffffffe0b077812 */ /* 0x000fe200078ec0ff */
[----:B-1----:R-:W-:Y:S01]  /*b6c0*/  IMAD.IADD R3, R101, 0x1, -R8 ;  /* 0x0000000165037824 */ /* 0x002fe200078e0a08 */
[----:B------:R-:W-:Y:S01]  /*b6d0*/  LEA.HI R173, R13, R174, RZ, 0x5 ;  /* 0x000000ae0dad7211 */ /* 0x000fe200078f28ff */
[----:B------:R-:W-:Y:S01]  /*b6e0*/  IMAD.SHL.U32 R0, R124, 0x40, RZ ;  /* 0x000000407c007824 */ /* 0x000fe200078e00ff */
[----:B------:R-:W-:Y:S01]  /*b6f0*/  BSSY B0, `(.L_x_1346) ;  /* 0x0000026000007945 */ /* 0x000fe20003800000 */
[----:B------:R-:W-:Y:S01]  /*b700*/  IMAD.SHL.U32 R2, R105, 0x40, RZ ;  /* 0x0000004069027824 */ /* 0x000fe200078e00ff */
[----:B------:R-:W-:Y:S01]  /*b710*/  SHF.R.S32.HI R170, RZ, 0x5, R173 ;  /* 0x00000005ffaa7819 */ /* 0x000fe200000114ad */
[----:B------:R-:W-:Y:S01]  /*b720*/  IMAD.IADD R7, R5, 0x1, -R7 ;  /* 0x0000000105077824 */ /* 0x000fe200078e0a07 */
[----:B------:R-:W-:Y:S01]  /*b730*/  LOP3.LUT R0, R0, 0xc0, RZ, 0xc0, !PT ;  /* 0x000000c000007812 */ /* 0x000fe200078ec0ff */
[----:B------:R-:W-:Y:S01]  /*b740*/  IMAD.SHL.U32 R6, R9, 0x20, RZ ;  /* 0x0000002009067824 */ /* 0x000fe200078e00ff */
[----:B------:R-:W-:Y:S01]  /*b750*/  LOP3.LUT R2, R2, 0xc0, RZ, 0xc0, !PT ;  /* 0x000000c002027812 */ /* 0x000fe200078ec0ff */
[----:B------:R-:W-:Y:S01]  /*b760*/  IMAD.SHL.U32 R3, R3, 0x8, RZ ;  /* 0x0000000803037824 */ /* 0x000fe200078e00ff */
[----:B------:R-:W-:Y:S01]  /*b770*/  ISETP.GE.AND P2, PT, R10, R4, PT ;  /* 0x000000040a00720c */ /* 0x000fe20003f46270 */
[C---:B------:R-:W-:Y:S01]  /*b780*/  IMAD.SHL.U32 R5, R7.reuse, 0x8, RZ ;  /* 0x0000000807057824 */ /* 0x040fe200078e00ff */
[----:B------:R-:W-:Y:S01]  /*b790*/  LOP3.LUT R35, R6, 0xffffff00, RZ, 0xc0, !PT ;  /* 0xffffff0006237812 */ /* 0x000fe200078ec0ff */
[----:B------:R-:W-:Y:S01]  /*b7a0*/  IMAD R7, R7, 0x8, R107 ;  /* 0x0000000807077824 */ /* 0x000fe200078e026b */
[----:B------:R-:W-:-:S02]  /*b7b0*/  LOP3.LUT R8, R0, 0x8, R3, 0xf8, !PT ;  /* 0x0000000800087812 */ /* 0x000fc400078ef803 */
[----:B------:R-:W-:Y:S01]  /*b7c0*/  SHF.R.U32.HI R6, RZ, 0x3, R0 ;  /* 0x00000003ff067819 */ /* 0x000fe20000011600 */
[----:B------:R-:W-:Y:S01]  /*b7d0*/  IMAD R0, R170, 0x200, R35 ;  /* 0x00000200aa007824 */ /* 0x000fe200078e0223 */
[----:B------:R-:W-:Y:S02]  /*b7e0*/  LOP3.LUT R3, R2, 0x8, R5, 0xf8, !PT ;  /* 0x0000000802037812 */ /* 0x000fe400078ef805 */
[----:B------:R-:W-:Y:S01]  /*b7f0*/  SHF.R.U32.HI R2, RZ, 0x3, R2 ;  /* 0x00000003ff027819 */ /* 0x000fe20000011602 */
[----:B------:R-:W-:-:S04]  /*b800*/  DEPBAR.LE SB0, 0x0 ;  /* 0x000080000000791a */ /* 0x000fc80000000000 */
[----:B------:R-:W-:Y:S01]  /*b810*/  BAR.SYNC.DEFER_BLOCKING 0x0 ;  /* 0x0000000000007b1d */ /* 0x000fe20000010000 */
[----:B------:R-:W-:Y:S01]  /*b820*/  LOP3.LUT R6, R8, R6, RZ, 0x3c, !PT ;  /* 0x0000000608067212 */ /* 0x000fe200078e3cff */
[----:B------:R-:W-:Y:S01]  /*b830*/  IMAD R5, R135, 0x20, R0 ;  /* 0x0000002087057824 */ /* 0x000fe200078e0200 */
[----:B------:R-:W-:-:S03]  /*b840*/  LOP3.LUT R34, R3, R2, RZ, 0x3c, !PT ;  /* 0x0000000203227212 */ /* 0x000fc600078e3cff */
        /* <DEDUP_REMOVED lines=16> */
.L_x_1347:
[----:B------:R-:W-:Y:S05]  /*b950*/  BSYNC B0 ;  /* 0x0000000000007941 */ /* 0x000fea0003800000 */
.L_x_1346:
        /* <DEDUP_REMOVED lines=21> */
.L_x_1349:
[----:B------:R-:W-:Y:S05]  /*bab0*/  BSYNC B0 ;  /* 0x0000000000007941 */ /* 0x000fea0003800000 */
.L_x_1348:
        /* <DEDUP_REMOVED lines=14> */
.L_x_1351:
[----:B------:R-:W-:Y:S05]  /*bba0*/  BSYNC B0 ;  /* 0x0000000000007941 */ /* 0x000fea0003800000 */
.L_x_1350:
        /* <DEDUP_REMOVED lines=17> */
.L_x_1353:
[----:B------:R-:W-:Y:S05]  /*bcc0*/  BSYNC B0 ;  /* 0x0000000000007941 */ /* 0x000fea0003800000 */
.L_x_1352:
        /* <DEDUP_REMOVED lines=14> */
.L_x_1355:
[----:B------:R-:W-:Y:S05]  /*bdb0*/  BSYNC B0 ;  /* 0x0000000000007941 */ /* 0x000fea0003800000 */
.L_x_1354:
        /* <DEDUP_REMOVED lines=17> */
.L_x_1357:
[----:B------:R-:W-:Y:S05]  /*bed0*/  BSYNC B0 ;  /* 0x0000000000007941 */ /* 0x000fea0003800000 */
.L_x_1356:
        /* <DEDUP_REMOVED lines=17> */
.L_x_1359:
[----:B------:R-:W-:Y:S05]  /*bff0*/  BSYNC B0 ;  /* 0x0000000000007941 */ /* 0x000fea0003800000 */
.L_x_1358:
        /* <DEDUP_REMOVED lines=17> */
.L_x_1361:
[----:B------:R-:W-:Y:S05]  /*c110*/  BSYNC B0 ;  /* 0x0000000000007941 */ /* 0x000fea0003800000 */
.L_x_1360:
        /* <DEDUP_REMOVED lines=11> */
[----:B------:R-:W-:Y:S01]  /*c1d0*/  LOP3.LUT R0, R173, 0xffffffe0, RZ, 0xc0, !PT ;  /* 0xffffffe0ad007812 */ /* 0x000fe200078ec0ff */
[----:B------:R-:W3:Y:S01]  /*c1e0*/  LDSM.16.M88.4 R20, [R216+0x1c00] ;  /* 0x001c0000d814783b */ /* 0x000ee20000000200 */
[----:B------:R-:W-:-:S03]  /*c1f0*/  LOP3.LUT R3, R3, 0x6, RZ, 0xc0, !PT ;  /* 0x0000000603037812 */ /* 0x000fc600078ec0ff */
[----:B------:R-:W4:Y:S01]  /*c200*/  LDSM.16.M88.4 R16, [R216+0x2000] ;  /* 0x00200000d810783b */ /* 0x000f220000000200 */
[----:B------:R-:W-:Y:S02]  /*c210*/  IMAD.IADD R0, R174, 0x1, -R0 ;  /* 0x00000001ae007824 */ /* 0x000fe400078e0a00 */
[----:B------:R-:W-:Y:S01]  /*c220*/  IMAD.IADD R3, R32, 0x1, R3 ;  /* 0x0000000120037824 */ /* 0x000fe200078e0203 */
[----:B------:R-:W4:Y:S02]  /*c230*/  LDSM.16.M88.4 R12, [R216+0x2400] ;  /* 0x00240000d80c783b */ /* 0x000f240000000200 */
[----:B------:R-:W-:Y:S02]  /*c240*/  SHF.R.S32.HI R2, RZ, 0x1f, R0 ;  /* 0x0000001fff027819 */ /* 0x000fe40000011400 */
[----:B------:R-:W4:Y:S02]  /*c250*/  LDSM.16.M88.4 R8, [R216+0x2800] ;  /* 0x00280000d808783b */ /* 0x000f240000000200 */
[----:B------:R-:W-:Y:S01]  /*c260*/  LEA.HI R0, R2, R0, RZ, 0x2 ;  /* 0x0000000002007211 */ /* 0x000fe200078f10ff */
[----:B------:R-:W-:Y:S01]  /*c270*/  IMAD R2, R170, 0x10, R217 ;  /* 0x00000010aa027824 */ /* 0x000fe200078e02d9 */
[----:B------:R-:W4:Y:S02]  /*c280*/  LDSM.16.M88.4 R52, [R216+0x3000] ;  /* 0x00300000d834783b */ /* 0x000f240000000200 */
[----:B------:R-:W-:-:S02]  /*c290*/  SHF.R.S32.HI R0, RZ, 0x2, R0 ;  /* 0x00000002ff007819 */ /* 0x000fc40000011400 */
[----:B------:R-:W-:Y:S02]  /*c2a0*/  LDSM.16.M88.4 R44, [R216+0x2c00] ;  /* 0x002c0000d82c783b */ /* 0x000fe40000000200 */
[----:B------:R-:W-:Y:S01]  /*c2b0*/  IADD3 R0, R2, 0x1, R0 ;  /* 0x0000000102007810 */ /* 0x000fe20007ffe000 */
[----:B------:R-:W-:Y:S01]  /*c2c0*/  IMAD R2, R135, 0x20, R35 ;  /* 0x0000002087027824 */ /* 0x000fe200078e0223 */
[----:B------:R-:W-:Y:S02]  /*c2d0*/  LDSM.16.M88.4 R48, [R216+0x3400] ;  /* 0x00340000d830783b */ /* 0x000fe40000000200 */
[----:B------:R-:W-:Y:S01]  /*c2e0*/  IADD3 R0, R134, R0, -R246 ;  /* 0x0000000086007210 */ /* 0x000fe20007ffe8f6 */
[C---:B-----5:R-:W-:Y:S01]  /*c2f0*/  HMMA.16816.F32 R72, R4.reuse, R28, RZ ;  /* 0x0000001c0448723c */ /* 0x060fe200000018ff */
[----:B------:R-:W-:Y:S04]  /*c300*/  LDSM.16.M88.4 R40, [R216+0x3800] ;  /* 0x00380000d828783b */ /* 0x000fe80000000200 */
[----:B------:R-:W-:Y:S01]  /*c310*/  LDSM.16.M88.4 R56, [R219+0xc00] ;  /* 0x000c0000db38783b */ /* 0x000fe20000000200 */
[C---:B------:R-:W-:Y:S03]  /*c320*/  HMMA.16816.F32 R80, R4.reuse, R30, RZ ;  /* 0x0000001e0450723c */ /* 0x040fe600000018ff */
[----:B------:R-:W5:Y:S03]  /*c330*/  LDSM.16.M88.4 R28, [R216+0x4000] ;  /* 0x00400000d81c783b */ /* 0x000f660000000200 */
[C---:B--2---:R-:W-:Y:S01]  /*c340*/  HMMA.16816.F32 R64, R4.reuse, R36, RZ ;  /* 0x000000240440723c */ /* 0x044fe200000018ff */
[----:B------:R-:W0:Y:S05]  /*c350*/  LDGDEPBAR ;  /* 0x00000000000079af */ /* 0x000e2a0000000000 */
[C---:B------:R-:W-:Y:S01]  /*c360*/  HMMA.16816.F32 R60, R4.reuse, R38, RZ ;  /* 0x00000026043c723c */ /* 0x040fe200000018ff */
[----:B------:R-:W2:Y:S05]  /*c370*/  LDSM.16.M88.4 R36, [R216+0x3c00] ;  /* 0x003c0000d824783b */ /* 0x000eaa0000000200 */
        /* <DEDUP_REMOVED lines=11> */
[----:B------:R-:W-:Y:S05]  /*c430*/  LDSM.16.M88.4 R12, [R219] ;  /* 0x00000000db0c783b */ /* 0x000fea0000000200 */
[C---:B------:R-:W-:Y:S06]  /*c440*/  HMMA.16816.F32 R100, R4.reuse, R8, RZ ;  /* 0x000000080464723c */ /* 0x040fec00000018ff */
[C---:B------:R-:W-:Y:S01]  /*c450*/  HMMA.16816.F32 R88, R4.reuse, R10, RZ ;  /* 0x0000000a0458723c */ /* 0x040fe200000018ff */
[----:B------:R-:W4:Y:S05]  /*c460*/  LDSM.16.M88.4 R8, [R221] ;  /* 0x00000000dd08783b */ /* 0x000f2a0000000200 */
[C---:B------:R-:W-:Y:S06]  /*c470*/  HMMA.16816.F32 R124, R4.reuse, R52, RZ ;  /* 0x00000034047c723c */ /* 0x040fec00000018ff */
[C---:B------:R-:W-:Y:S01]  /*c480*/  HMMA.16816.F32 R128, R4.reuse, R54, RZ ;  /* 0x000000360480723c */ /* 0x040fe200000018ff */
[----:B------:R-:W4:Y:S05]  /*c490*/  LDSM.16.M88.4 R52, [R219+0x400] ;  /* 0x00040000db34783b */ /* 0x000f2a0000000200 */
[C---:B-----5:R-:W-:Y:S06]  /*c4a0*/  HMMA.16816.F32 R160, R4.reuse, R28, RZ ;  /* 0x0000001c04a0723c */ /* 0x060fec00000018ff */
[C---:B------:R-:W-:Y:S01]  /*c4b0*/  HMMA.16816.F32 R164, R4.reuse, R30, RZ ;  /* 0x0000001e04a4723c */ /* 0x040fe200000018ff */
[----:B------:R-:W5:Y:S05]  /*c4c0*/  LDSM.16.M88.4 R28, [R219+0x1c00] ;  /* 0x001c0000db1c783b */ /* 0x000f6a0000000200 */
[C---:B------:R-:W-:Y:S06]  /*c4d0*/  HMMA.16816.F32 R84, R4.reuse, R44, RZ ;  /* 0x0000002c0454723c */ /* 0x040fec00000018ff */
[C---:B------:R-:W-:Y:S01]  /*c4e0*/  HMMA.16816.F32 R76, R4.reuse, R46, RZ ;  /* 0x0000002e044c723c */ /* 0x040fe200000018ff */
[----:B------:R-:W-:Y:S05]  /*c4f0*/  LDSM.16.M88.4 R44, [R219+0x800] ;  /* 0x00080000db2c783b */ /* 0x000fea0000000200 */
[C---:B--2---:R-:W-:Y:S06]  /*c500*/  HMMA.16816.F32 R152, R4.reuse, R36, RZ ;  /* 0x000000240498723c */ /* 0x044fec00000018ff */
[C---:B------:R-:W-:Y:S01]  /*c510*/  HMMA.16816.F32 R156, R4.reuse, R38, RZ ;  /* 0x00000026049c723c */ /* 0x040fe200000018ff */
[----:B------:R-:W2:Y:S05]  /*c520*/  LDSM.16.M88.4 R36, [R219+0x1800] ;  /* 0x00180000db24783b */ /* 0x000eaa0000000200 */
[C---:B------:R-:W-:Y:S06]  /*c530*/  HMMA.16816.F32 R136, R4.reuse, R48, RZ ;  /* 0x000000300488723c */ /* 0x040fec00000018ff */
[C---:B------:R-:W-:Y:S01]  /*c540*/  HMMA.16816.F32 R140, R4.reuse, R50, RZ ;  /* 0x00000032048c723c */ /* 0x040fe200000018ff */
[----:B------:R-:W-:Y:S05]  /*c550*/  LDSM.16.M88.4 R48, [R219+0x1000] ;  /* 0x00100000db30783b */ /* 0x000fea0000000200 */
[C---:B------:R-:W-:Y:S06]  /*c560*/  HMMA.16816.F32 R144, R4.reuse, R40, RZ ;  /* 0x000000280490723c */ /* 0x040fec00000018ff */
        /* <DEDUP_REMOVED lines=11> */
[----:B------:R-:W-:Y:S01]  /*c620*/  LDSM.16.M88.4 R16, [R219+0x2800] ;  /* 0x00280000db10783b */ /* 0x000fe20000000200 */
[C---:B------:R-:W-:Y:S06]  /*c630*/  HMMA.16816.F32 R188, R8.reuse, R12, R64 ;  /* 0x0000000c08bc723c */ /* 0x040fec0000001840 */
[C---:B------:R-:W-:Y:S01]  /*c640*/  HMMA.16816.F32 R228, R8.reuse, R14, R60 ;  /* 0x0000000e08e4723c */ /* 0x040fe2000000183c */
[----:B------:R-:W3:Y:S05]  /*c650*/  LDSM.16.M88.4 R12, [R219+0x2c00] ;  /* 0x002c0000db0c783b */ /* 0x000eea0000000200 */
[C---:B------:R-:W-:Y:S06]  /*c660*/  HMMA.16816.F32 R208, R8.reuse, R54, R80 ;  /* 0x0000003608d0723c */ /* 0x040fec0000001850 */
[C---:B-----5:R-:W-:Y:S06]  /*c670*/  HMMA.16816.F32 R84, R8.reuse, R28, R84 ;  /* 0x0000001c0854723c */ /* 0x060fec0000001854 */
[----:B------:R-:W-:Y:S01]  /*c680*/  HMMA.16816.F32 R80, R8, R30, R76 ;  /* 0x0000001e0850723c */ /* 0x000fe2000000184c */
[----:B------:R-:W4:Y:S01]  /*c690*/  LDSM.16.M88.4 R28, [R219+0x3c00] ;  /* 0x003c0000db1c783b */ /* 0x000f220000000200 */
[----:B------:R-:W-:-:S02]  /*c6a0*/  IMAD.MOV.U32 R236, RZ, RZ, R190 ;  /* 0x000000ffffec7224 */ /* 0x000fc400078e00be */
[----:B------:R-:W-:Y:S02]  /*c6b0*/  IMAD.MOV.U32 R223, RZ, RZ, R189 ;  /* 0x000000ffffdf7224 */ /* 0x000fe400078e00bd */
[----:B--2---:R-:W-:Y:S01]  /*c6c0*/  HMMA.16816.F32 R100, R8, R36, R100 ;  /* 0x000000240864723c */ /* 0x004fe20000001864 */
[----:B------:R-:W-:Y:S02]  /*c6d0*/  IMAD.MOV.U32 R222, RZ, RZ, R191 ;  /* 0x000000ffffde7224 */ /* 0x000fe400078e00bf */
[----:B------:R-:W-:-:S03]  /*c6e0*/  IMAD.MOV.U32 R218, RZ, RZ, R188 ;  /* 0x000000ffffda7224 */ /* 0x000fc600078e00bc */
        /* <DEDUP_REMOVED lines=13> */
[C---:B------:R-:W-:Y:S01]  /*c7c0*/  HMMA.16816.F32 R188, R8.reuse, R58, R120 ;  /* 0x0000003a08bc723c */ /* 0x040fe20000001878 */
[----:B------:R-:W-:Y:S01]  /*c7d0*/  VIADD R5, R3, 0x10 ;  /* 0x0000001003057836 */ /* 0x000fe20000000000 */
[----:B------:R-:W-:Y:S01]  /*c7e0*/  FSEL R125, R236, -INF , !P3 ;  /* 0xff800000ec7d7808 */ /* 0x000fe20005800000 */
[C---:B------:R-:W-:Y:S01]  /*c7f0*/  VIADD R236, R219.reuse, 0x400 ;  /* 0x00000400dbec7836 */ /* 0x040fe20000000000 */
[----:B------:R-:W-:Y:S01]  /*c800*/  FSEL R135, R230, -INF , !P4 ;  /* 0xff800000e6877808 */ /* 0x000fe20006000000 */
[----:B------:R-:W-:Y:S01]  /*c810*/  VIADD R230, R219, 0x1c00 ;  /* 0x00001c00dbe67836 */ /* 0x000fe20000000000 */
[----:B------:R-:W-:Y:S01]  /*c820*/  HMMA.16816.F32 R24, R8, R6, R164 ;  /* 0x000000060818723c */ /* 0x000fe200000018a4 */
[----:B------:R-:W-:-:S05]  /*c830*/  ISETP.GE.AND P3, PT, R5, R4, PT ;  /* 0x000000040500720c */ /* 0x000fca0003f66270 */
[----:B------:R-:W-:Y:S01]  /*c840*/  HMMA.16816.F32 R120, R8, R48, R112 ;  /* 0x000000300878723c */ /* 0x000fe20000001870 */
[C---:B------:R-:W-:Y:S02]  /*c850*/  VIADD R6, R3.reuse, 0x1 ;  /* 0x0000000103067836 */ /* 0x040fe40000000000 */
[----:B------:R-:W-:-:S03]  /*c860*/  VIADD R7, R3, 0xe1 ;  /* 0x000000e103077836 */ /* 0x000fc60000000000 */
[C---:B------:R-:W-:Y:S01]  /*c870*/  HMMA.16816.F32 R204, R8.reuse, R44, R68 ;  /* 0x0000002c08cc723c */ /* 0x040fe20000001844 */
[C---:B------:R-:W-:Y:S02]  /*c880*/  ISETP.GE.AND P0, PT, R6.reuse, R4, PT ;  /* 0x000000040600720c */ /* 0x040fe40003f06270 */
[----:B------:R-:W-:Y:S01]  /*c890*/  ISETP.GE.AND P5, PT, R6, R2, PT ;  /* 0x000000020600720c */ /* 0x000fe20003fa6270 */
[----:B------:R-:W-:Y:S02]  /*c8a0*/  VIADD R6, R3, 0x9 ;  /* 0x0000000903067836 */ /* 0x000fe40000000000 */
[----:B------:R-:W-:Y:S01]  /*c8b0*/  HMMA.16816.F32 R200, R8, R46, R96 ;  /* 0x0000002e08c8723c */ /* 0x000fe20000001860 */
[----:B------:R-:W1:Y:S01]  /*c8c0*/  LDSM.16.M88.4 R44, [R219+0x3400] ;  /* 0x00340000db2c783b */ /* 0x000e620000000200 */
[----:B------:R-:W-:Y:S01]  /*c8d0*/  FSEL R124, R222, -INF , !P5 ;  /* 0xff800000de7c7808 */ /* 0x000fe20006800000 */
[----:B------:R-:W-:Y:S01]  /*c8e0*/  VIADD R222, R219, 0x3c00 ;  /* 0x00003c00dbde7836 */ /* 0x000fe20000000000 */
[----:B------:R-:W-:-:S02]  /*c8f0*/  ISETP.GE.AND P1, PT, R6, R4, PT ;  /* 0x000000040600720c */ /* 0x000fc40003f26270 */
[----:B------:R-:W-:Y:S01]  /*c900*/  HMMA.16816.F32 R112, R8, R40, R104 ;  /* 0x000000280870723c */ /* 0x000fe20000001868 */
[----:B------:R-:W-:Y:S01]  /*c910*/  ISETP.GE.AND P6, PT, R6, R2, PT ;  /* 0x000000020600720c */ /* 0x000fe20003fc6270 */
[----:B------:R-:W-:-:S03]  /*c920*/  VIADD R6, R3, 0x11 ;  /* 0x0000001103067836 */ /* 0x000fc60000000000 */
[----:B------:R-:W-:Y:S01]  /*c930*/  FSEL R134, R231, -INF , !P6 ;  /* 0xff800000e7867808 */ /* 0x000fe20007000000 */
[----:B------:R-:W-:Y:S01]  /*c940*/  HMMA.16816.F32 R92, R8, R42, R92 ;  /* 0x0000002a085c723c */ /* 0x000fe2000000185c */
[----:B------:R-:W2:Y:S01]  /*c950*/  LDSM.16.M88.4 R40, [R219+0x3800] ;  /* 0x00380000db28783b */ /* 0x000ea20000000200 */
[----:B------:R-:W-:Y:S01]  /*c960*/  FSEL R106, R229, -INF , !P1 ;  /* 0xff800000e56a7808 */ /* 0x000fe20004800000 */
[----:B------:R-:W-:-:S04]  /*c970*/  DEPBAR.LE SB0, 0x0 ;  /* 0x000080000000791a */ /* 0x000fc80000000000 */
[C---:B------:R-:W-:Y:S01]  /*c980*/  HMMA.16816.F32 R192, R8.reuse, R56, R116 ;  /* 0x0000003808c0723c */ /* 0x040fe20000001874 */
[----:B------:R-:W-:Y:S01]  /*c990*/  FSEL R107, R228, -INF , !P2 ;  /* 0xff800000e46b7808 */ /* 0x000fe20005000000 */
[C---:B------:R-:W-:Y:S01]  /*c9a0*/  VIADD R231, R219.reuse, 0x1800 ;  /* 0x00001800dbe77836 */ /* 0x040fe20000000000 */
[C---:B------:R-:W-:Y:S01]  /*c9b0*/  ISETP.GE.AND P5, PT, R6.reuse, R4, PT ;  /* 0x000000040600720c */ /* 0x040fe20003fa6270 */
[----:B------:R-:W-:Y:S01]  /*c9c0*/  VIADD R229, R219, 0x2000 ;  /* 0x00002000dbe57836 */ /* 0x000fe20000000000 */
[----:B------:R-:W-:Y:S01]  /*c9d0*/  ISETP.GE.AND P2, PT, R6, R2, PT ;  /* 0x000000020600720c */ /* 0x000fe20003f46270 */
[C---:B------:R-:W-:Y:S01]  /*c9e0*/  HMMA.16816.F32 R116, R8.reuse, R50, R108 ;  /* 0x000000320874723c */ /* 0x040fe2000000186c */
[----:B------:R-:W-:Y:S01]  /*c9f0*/  VIADD R6, R3, 0x19 ;  /* 0x0000001903067836 */ /* 0x000fe20000000000 */
[----:B------:R-:W-:Y:S01]  /*ca00*/  FSEL R104, R225, -INF , !P5 ;  /* 0xff800000e1687808 */ /* 0x000fe20006800000 */
[C---:B------:R-:W-:Y:S01]  /*ca10*/  VIADD R228, R219.reuse, 0x2400 ;  /* 0x00002400dbe47836 */ /* 0x040fe20000000000 */
[----:B------:R-:W-:Y:S01]  /*ca20*/  FSEL R105, R224, -INF , !P3 ;  /* 0xff800000e0697808 */ /* 0x000fe20005800000 */
[C---:B------:R-:W-:Y:S01]  /*ca30*/  VIADD R225, R219.reuse, 0x3000 ;  /* 0x00003000dbe17836 */ /* 0x040fe20000000000 */
[C---:B---3--:R-:W-:Y:S01]  /*ca40*/  HMMA.16816.F32 R52, R8.reuse, R12, R152 ;  /* 0x0000000c0834723c */ /* 0x048fe20000001898 */
[C---:B------:R-:W-:Y:S01]  /*ca50*/  ISETP.GE.AND P6, PT, R6.reuse, R4, PT ;  /* 0x000000040600720c */ /* 0x040fe20003fc6270 */
[----:B------:R-:W-:Y:S01]  /*ca60*/  VIADD R224, R219, 0x3400 ;  /* 0x00003400dbe07836 */ /* 0x000fe20000000000 */
[----:B------:R-:W-:Y:S01]  /*ca70*/  ISETP.GE.AND P3, PT, R6, R2, PT ;  /* 0x000000020600720c */ /* 0x000fe20003f66270 */
[----:B------:R-:W-:Y:S01]  /*ca80*/  VIADD R6, R3, 0x21 ;  /* 0x0000002103067836 */ /* 0x000fe20000000000 */
[----:B------:R-:W-:Y:S01]  /*ca90*/  FSEL R98, R209, -INF , !P6 ;  /* 0xff800000d1627808 */ /* 0x000fe20007000000 */
[----:B------:R-:W-:Y:S01]  /*caa0*/  HMMA.16816.F32 R48, R8, R14, R156 ;  /* 0x0000000e0830723c */ /* 0x000fe2000000189c */
[----:B------:R-:W-:Y:S01]  /*cab0*/  FSEL R129, R227, -INF , !P2 ;  /* 0xff800000e3817808 */ /* 0x000fe20005000000 */
[----:B------:R-:W-:Y:S01]  /*cac0*/  VIADD R227, R219, 0x2800 ;  /* 0x00002800dbe37836 */ /* 0x000fe20000000000 */
[----:B------:R-:W-:Y:S01]  /*cad0*/  BAR.SYNC.DEFER_BLOCKING 0x0 ;  /* 0x0000000000007b1d */ /* 0x000fe20000010000 */
[----:B------:R-:W-:-:S02]  /*cae0*/  ISETP.GE.AND P2, PT, R6, R4, PT ;  /* 0x000000040600720c */ /* 0x000fc40003f46270 */
[----:B----4-:R-:W-:Y:S01]  /*caf0*/  HMMA.16816.F32 R12, R8, R28, R212 ;  /* 0x0000001c080c723c */ /* 0x010fe200000018d4 */
[----:B------:R-:W-:Y:S02]  /*cb00*/  FSEL R130, R211, -INF , !P3 ;  /* 0xff800000d3827808 */ /* 0x000fe40005800000 */
[----:B------:R-:W-:-:S03]  /*cb10*/  FSEL R96, R205, -INF , !P2 ;  /* 0xff800000cd607808 */ /* 0x000fc60005000000 */
[C---:B------:R-:W-:Y:S01]  /*cb20*/  HMMA.16816.F32 R68, R8.reuse, R20, R136 ;  /* 0x000000140844723c */ /* 0x040fe20000001888 */
[----:B------:R-:W-:Y:S01]  /*cb30*/  FSEL R28, R223, -INF , !P0 ;  /* 0xff800000df1c7808 */ /* 0x000fe20004000000 */
[----:B------:R-:W-:Y:S01]  /*cb40*/  VIADD R223, R219, 0x3800 ;  /* 0x00003800dbdf7836 */ /* 0x000fe20000000000 */
[----:B------:R-:W-:Y:S01]  /*cb50*/  ISETP.GE.AND P0, PT, R5, R2, PT ;  /* 0x000000020500720c */ /* 0x000fe20003f06270 */
[----:B------:R-:W-:Y:S02]  /*cb60*/  VIADD R5, R3, 0x18 ;  /* 0x0000001803057836 */ /* 0x000fe40000000000 */
[C---:B------:R-:W-:Y:S01]  /*cb70*/  HMMA.16816.F32 R64, R8.reuse, R22, R140 ;  /* 0x000000160840723c */ /* 0x040fe2000000188c */
[----:B------:R-:W-:Y:S01]  /*cb80*/  FSEL R131, R226, -INF , !P0 ;  /* 0xff800000e2837808 */ /* 0x000fe20004000000 */
[----:B------:R-:W-:Y:S01]  /*cb90*/  VIADD R226, R219, 0x2c00 ;  /* 0x00002c00dbe27836 */ /* 0x000fe20000000000 */
[C---:B------:R-:W-:Y:S02]  /*cba0*/  ISETP.GE.AND P4, PT, R5.reuse, R4, PT ;  /* 0x000000040500720c */ /* 0x040fe40003f86270 */
[----:B------:R-:W-:Y:S01]  /*cbb0*/  ISETP.GE.AND P1, PT, R5, R2, PT ;  /* 0x000000020500720c */ /* 0x000fe20003f26270 */
[----:B------:R-:W-:Y:S01]  /*cbc0*/  VIADD R5, R3, 0x20 ;  /* 0x0000002003057836 */ /* 0x000fe20000000000 */
[----:B------:R-:W-:Y:S01]  /*cbd0*/  FSEL R99, R208, -INF , !P4 ;  /* 0xff800000d0637808 */ /* 0x000fe20006000000 */
[----:B------:R-:W-:Y:S01]  /*cbe0*/  HMMA.16816.F32 R60, R8, R16, R144 ;  /* 0x00000010083c723c */ /* 0x000fe20000001890 */
[----:B------:R-:W-:-:S02]  /*cbf0*/  FSEL R126, R210, -INF , !P1 ;  /* 0xff800000d27e7808 */ /* 0x000fc40004800000 */
[C---:B------:R-:W-:Y:S02]  /*cc00*/  ISETP.GE.AND P0, PT, R5.reuse, R4, PT ;  /* 0x000000040500720c */ /* 0x040fe40003f06270 */
[-C--:B------:R-:W-:Y:S01]  /*cc10*/  ISETP.GE.AND P5, PT, R5, R2.reuse, PT ;  /* 0x000000020500720c */ /* 0x080fe20003fa6270 */
[C---:B------:R-:W-:Y:S01]  /*cc20*/  VIADD R5, R3.reuse, 0x28 ;  /* 0x0000002803057836 */ /* 0x040fe20000000000 */
[----:B------:R-:W-:Y:S01]  /*cc30*/  ISETP.GE.AND P4, PT, R6, R2, PT ;  /* 0x000000020600720c */ /* 0x000fe20003f86270 */
[----:B------:R-:W-:Y:S01]  /*cc40*/  VIADD R6, R3, 0x29 ;  /* 0x0000002903067836 */ /* 0x000fe20000000000 */
[----:B------:R-:W-:Y:S01]  /*cc50*/  FSEL R128, R206, -INF , !P5 ;  /* 0xff800000ce807808 */ /* 0x000fe20006800000 */
[C---:B------:R-:W-:Y:S01]  /*cc60*/  HMMA.16816.F32 R56, R8.reuse, R18, R148 ;  /* 0x000000120838723c */ /* 0x040fe20000001894 */
[C---:B------:R-:W-:Y:S02]  /*cc70*/  ISETP.GE.AND P1, PT, R5.reuse, R4, PT ;  /* 0x000000040500720c */ /* 0x040fe40003f26270 */
[----:B------:R-:W-:Y:S01]  /*cc80*/  ISETP.GE.AND P6, PT, R5, R2, PT ;  /* 0x000000020500720c */ /* 0x000fe20003fc6270 */
[----:B------:R-:W-:Y:S01]  /*cc90*/  VIADD R5, R3, 0x30 ;  /* 0x0000003003057836 */ /* 0x000fe20000000000 */
[----:B------:R-:W-:Y:S01]  /*cca0*/  FSEL R97, R204, -INF , !P0 ;  /* 0xff800000cc617808 */ /* 0x000fe20004000000 */
[----:B-1----:R-:W-:Y:S01]  /*ccb0*/  HMMA.16816.F32 R20, R8, R44, R176 ;  /* 0x0000002c0814723c */ /* 0x002fe200000018b0 */
[----:B------:R-:W-:-:S02]  /*ccc0*/  ISETP.GE.AND P3, PT, R6, R4, PT ;  /* 0x000000040600720c */ /* 0x000fc40003f66270 */
[C---:B------:R-:W-:Y:S02]  /*ccd0*/  ISETP.GE.AND P5, PT, R5.reuse, R4, PT ;  /* 0x000000040500720c */ /* 0x040fe40003fa6270 */
[-C--:B------:R-:W-:Y:S01]  /*cce0*/  ISETP.GE.AND P2, PT, R5, R2.reuse, PT ;  /* 0x000000020500720c */ /* 0x080fe20003f46270 */
[C---:B------:R-:W-:Y:S01]  /*ccf0*/  VIADD R5, R3.reuse, 0x38 ;  /* 0x0000003803057836 */ /* 0x040fe20000000000 */
[----:B------:R-:W-:Y:S01]  /*cd00*/  ISETP.GE.AND P0, PT, R6, R2, PT ;  /* 0x000000020600720c */ /* 0x000fe20003f06270 */
[----:B------:R-:W-:Y:S01]  /*cd10*/  VIADD R6, R3, 0x31 ;  /* 0x0000003103067836 */ /* 0x000fe20000000000 */
[----:B------:R-:W-:Y:S01]  /*cd20*/  FSEL R127, R202, -INF , !P6 ;  /* 0xff800000ca7f7808 */ /* 0x000fe20007000000 */
[----:B--2---:R-:W-:Y:S01]  /*cd30*/  HMMA.16816.F32 R16, R8, R40, R184 ;  /* 0x000000280810723c */ /* 0x004fe200000018b8 */
[----:B------:R-:W-:Y:S02]  /*cd40*/  FSEL R34, R201, -INF , !P3 ;  /* 0xff800000c9227808 */ /* 0x000fe40005800000 */
[----:B------:R-:W-:-:S02]  /*cd50*/  FSEL R207, R207, -INF , !P4 ;  /* 0xff800000cfcf7808 */ /* 0x000fc40006000000 */
        /* <DEDUP_REMOVED lines=11> */
[----:B------:R-:W-:Y:S01]  /*ce10*/  HMMA.16816.F32 R8, R8, R30, R232 ;  /* 0x0000001e0808723c */ /* 0x000fe200000018e8 */
[-C--:B------:R-:W-:Y:S02]  /*ce20*/  ISETP.GE.AND P2, PT, R5, R4.reuse, PT ;  /* 0x000000040500720c */ /* 0x080fe40003f46270 */
[----:B------:R-:W-:Y:S02]  /*ce30*/  ISETP.GE.AND P0, PT, R6, R4, PT ;  /* 0x000000040600720c */ /* 0x000fe40003f06270 */
[----:B------:R-:W-:Y:S02]  /*ce40*/  FSEL R190, R190, -INF , !P3 ;  /* 0xff800000bebe7808 */ /* 0x000fe40005800000 */
[----:B------:R-:W-:Y:S01]  /*ce50*/  FSEL R30, R193, -INF , !P4 ;  /* 0xff800000c11e7808 */ /* 0x000fe20006000000 */
[C---:B------:R-:W-:Y:S01]  /*ce60*/  VIADD R235, R219.reuse, 0x800 ;  /* 0x00000800dbeb7836 */ /* 0x040fe20000000000 */
[----:B------:R-:W-:Y:S01]  /*ce70*/  FSEL R31, R192, -INF , !P5 ;  /* 0xff800000c01f7808 */ /* 0x000fe20006800000 */
[----:B------:R-:W-:Y:S01]  /*ce80*/  VIADD R234, R219, 0xc00 ;  /* 0x00000c00dbea7836 */ /* 0x000fe20000000000 */
[-C--:B------:R-:W-:Y:S01]  /*ce90*/  ISETP.GE.AND P4, PT, R5, R2.reuse, PT ;  /* 0x000000020500720c */ /* 0x080fe20003f86270 */
[C---:B------:R-:W-:Y:S01]  /*cea0*/  VIADD R5, R3.reuse, 0x48 ;  /* 0x0000004803057836 */ /* 0x040fe20000000000 */
[----:B------:R-:W-:Y:S01]  /*ceb0*/  ISETP.GE.AND P5, PT, R6, R2, PT ;  /* 0x000000020600720c */ /* 0x000fe20003fa6270 */
[----:B------:R-:W-:Y:S01]  /*cec0*/  VIADD R6, R3, 0x41 ;  /* 0x0000004103067836 */ /* 0x000fe20000000000 */
[----:B------:R-:W-:Y:S01]  /*ced0*/  FSEL R108, R189, -INF , !P0 ;  /* 0xff800000bd6c7808 */ /* 0x000fe20004000000 */
[----:B------:R-:W-:Y:S01]  /*cee0*/  VIADD R233, R219, 0x1000 ;  /* 0x00001000dbe97836 */ /* 0x000fe20000000000 */
[----:B------:R-:W-:Y:S01]  /*cef0*/  FSEL R195, R195, -INF , !P1 ;  /* 0xff800000c3c37808 */ /* 0x000fe20004800000 */
[----:B------:R-:W-:Y:S01]  /*cf00*/  VIADD R232, R219, 0x1400 ;  /* 0x00001400dbe87836 */ /* 0x000fe20000000000 */
[----:B------:R-:W-:-:S02]  /*cf10*/  FSEL R29, R188, -INF , !P6 ;  /* 0xff800000bc1d7808 */ /* 0x000fc40007000000 */
[C---:B------:R-:W-:Y:S02]  /*cf20*/  ISETP.GE.AND P3, PT, R5.reuse, R4, PT ;  /* 0x000000040500720c */ /* 0x040fe40003f66270 */
[----:B------:R-:W-:Y:S01]  /*cf30*/  ISETP.GE.AND P0, PT, R5, R2, PT ;  /* 0x000000020500720c */ /* 0x000fe20003f06270 */
[C---:B------:R-:W-:Y:S01]  /*cf40*/  VIADD R5, R3.reuse, 0x50 ;  /* 0x0000005003057836 */ /* 0x040fe20000000000 */
[C---:B------:R-:W-:Y:S02]  /*cf50*/  ISETP.GE.AND P1, PT, R6.reuse, R4, PT ;  /* 0x000000040600720c */ /* 0x040fe40003f26270 */
[----:B------:R-:W-:Y:S01]  /*cf60*/  ISETP.GE.AND P6, PT, R6, R2, PT ;  /* 0x000000020600720c */ /* 0x000fe20003fc6270 */
[----:B------:R-:W-:Y:S01]  /*cf70*/  VIADD R6, R3, 0x49 ;  /* 0x0000004903067836 */ /* 0x000fe20000000000 */
[----:B------:R-:W-:Y:S02]  /*cf80*/  FSEL R122, R122, -INF , !P4 ;  /* 0xff8000007a7a7808 */ /* 0x000fe40006000000 */
[----:B------:R-:W-:-:S02]  /*cf90*/  FSEL R110, R121, -INF , !P1 ;  /* 0xff800000796e7808 */ /* 0x000fc40004800000 */
[----:B------:R-:W-:Y:S02]  /*cfa0*/  FSEL R191, R191, -INF , !P5 ;  /* 0xff800000bfbf7808 */ /* 0x000fe40006800000 */
        /* <DEDUP_REMOVED lines=187> */
[C---:B------:R-:W-:Y:S02]  /*db60*/  ISETP.GE.AND P1, PT, R5.reuse, R4, PT ;  /* 0x000000040500720c */ /* 0x040fe40003f26270 */
[----:B------:R-:W-:Y:S01]  /*db70*/  ISETP.GE.AND P6, PT, R5, R2, PT ;  /* 0x000000020500720c */ /* 0x000fe20003fc6270 */
[----:B------:R-:W-:Y:S01]  /*db80*/  VIADD R5, R3, 0xf0 ;  /* 0x000000f003057836 */ /* 0x000fe20000000000 */
[-C--:B------:R-:W-:Y:S02]  /*db90*/  ISETP.GE.AND P0, PT, R7, R4.reuse, PT ;  /* 0x000000040700720c */ /* 0x080fe40003f06270 */
[----:B------:R-:W-:Y:S02]  /*dba0*/  FSEL R156, R18, -INF , !P3 ;  /* 0xff800000129c7808 */ /* 0x000fe40005800000 */
[----:B------:R-:W-:Y:S02]  /*dbb0*/  FSEL R25, R17, -INF , !P0 ;  /* 0xff80000011197808 */ /* 0x000fe40004000000 */
[----:B------:R-:W-:-:S02]  /*dbc0*/  ISETP.GE.AND P3, PT, R5, R4, PT ;  /* 0x000000040500720c */ /* 0x000fc40003f66270 */
[----:B------:R-:W-:Y:S01]  /*dbd0*/  ISETP.GE.AND P0, PT, R5, R2, PT ;  /* 0x000000020500720c */ /* 0x000fe20003f06270 */
[----:B------:R-:W-:Y:S01]  /*dbe0*/  VIADD R5, R3, 0xf8 ;  /* 0x000000f803057836 */ /* 0x000fe20000000000 */
[----:B------:R-:W-:Y:S02]  /*dbf0*/  FSEL R146, R27, -INF , !P4 ;  /* 0xff8000001b927808 */ /* 0x000fe40006000000 */
[----:B------:R-:W-:Y:S01]  /*dc00*/  ISETP.GE.AND P4, PT, R6, R4, PT ;  /* 0x000000040600720c */ /* 0x000fe20003f86270 */
[----:B------:R-:W-:Y:S01]  /*dc10*/  VIADD R6, R3, 0xe8 ;  /* 0x000000e803067836 */ /* 0x000fe20000000000 */
[----:B------:R-:W-:Y:S02]  /*dc20*/  FSEL R23, R41, -INF , !P1 ;  /* 0xff80000029177808 */ /* 0x000fe40004800000 */
[----:B------:R-:W-:Y:S02]  /*dc30*/  ISETP.GE.AND P1, PT, R5, R2, PT ;  /* 0x000000020500720c */ /* 0x000fe40003f26270 */
[----:B------:R-:W-:-:S02]  /*dc40*/  FSEL R27, R45, -INF , !P4 ;  /* 0xff8000002d1b7808 */ /* 0x000fc40006000000 */
[----:B------:R-:W-:Y:S02]  /*dc50*/  FSEL R163, R10, -INF , !P1 ;  /* 0xff8000000aa37808 */ /* 0x000fe40004800000 */
[----:B------:R-:W-:Y:S02]  /*dc60*/  ISETP.GE.AND P4, PT, R6, R2, PT ;  /* 0x000000020600720c */ /* 0x000fe40003f86270 */
[----:B------:R-:W-:Y:S02]  /*dc70*/  ISETP.GT.AND P1, PT, R244, R250, PT ;  /* 0x000000faf400720c */ /* 0x000fe40003f24270 */
[----:B------:R-:W-:Y:S02]  /*dc80*/  FSEL R154, R46, -INF , !P2 ;  /* 0xff8000002e9a7808 */ /* 0x000fe40005000000 */
[----:B------:R-:W-:Y:S02]  /*dc90*/  FSEL R158, R42, -INF , !P4 ;  /* 0xff8000002a9e7808 */ /* 0x000fe40006000000 */
[----:B------:R-:W-:-:S02]  /*dca0*/  FSEL R36, R44, -INF , !P5 ;  /* 0xff8000002c247808 */ /* 0x000fc40006800000 */
[-C--:B------:R-:W-:Y:S01]  /*dcb0*/  ISETP.GE.AND P2, PT, R6, R4.reuse, PT ;  /* 0x000000040600720c */ /* 0x080fe20003f46270 */
[----:B------:R-:W-:Y:S01]  /*dcc0*/  VIADD R6, R3, 0xf1 ;  /* 0x000000f103067836 */ /* 0x000fe20000000000 */
[----:B------:R-:W-:Y:S01]  /*dcd0*/  ISETP.GE.AND P4, PT, R5, R4, PT ;  /* 0x000000040500720c */ /* 0x000fe20003f86270 */
[----:B------:R-:W-:Y:S01]  /*dce0*/  VIADD R5, R3, 0xf9 ;  /* 0x000000f903057836 */ /* 0x000fe20000000000 */
[----:B------:R-:W-:Y:S02]  /*dcf0*/  ISETP.GE.AND P5, PT, R7, R2, PT ;  /* 0x000000020700720c */ /* 0x000fe40003fa6270 */
[----:B------:R-:W-:Y:S02]  /*dd00*/  FSEL R24, R40, -INF , !P2 ;  /* 0xff80000028187808 */ /* 0x000fe40005000000 */
[----:B------:R-:W-:Y:S02]  /*dd10*/  FSEL R157, R19, -INF , !P5 ;  /* 0xff800000139d7808 */ /* 0x000fe40006800000 */
[----:B------:R-:W-:-:S02]  /*dd20*/  FSEL R160, R43, -INF , !P6 ;  /* 0xff8000002ba07808 */ /* 0x000fc40007000000 */
[----:B------:R-:W-:Y:S02]  /*dd30*/  FSEL R138, R12, -INF , !P3 ;  /* 0xff8000000c8a7808 */ /* 0x000fe40005800000 */
[----:B------:R-:W-:Y:S02]  /*dd40*/  FSEL R162, R14, -INF , !P0 ;  /* 0xff8000000ea27808 */ /* 0x000fe40004000000 */
[C---:B------:R-:W-:Y:S02]  /*dd50*/  ISETP.GE.AND P5, PT, R6.reuse, R4, PT ;  /* 0x000000040600720c */ /* 0x040fe40003fa6270 */
[----:B------:R-:W-:Y:S02]  /*dd60*/  ISETP.GE.AND P2, PT, R6, R2, PT ;  /* 0x000000020600720c */ /* 0x000fe40003f46270 */
[-C--:B------:R-:W-:Y:S02]  /*dd70*/  ISETP.GE.AND P6, PT, R3, R4.reuse, PT ;  /* 0x000000040300720c */ /* 0x080fe40003fc6270 */
        /* <DEDUP_REMOVED lines=74> */
.L_x_1363:
[----:B------:R-:W1:Y:S02]  /*e220*/  LDC R5, c[0x0][0x248] ;  /* 0x00009200ff057b82 */ /* 0x000e640000000800 */
[----:B-1----:R-:W-:-:S05]  /*e230*/  IMAD.SHL.U32 R3, R5, 0x100, RZ ;  /* 0x0000010005037824 */ /* 0x002fca00078e00ff */
[----:B------:R-:W-:-:S04]  /*e240*/  IADD3 R3, -R3, RZ, RZ ;  /* 0x000000ff03037210 */ /* 0x000fc80007ffe1ff */
[----:B------:R-:W-:-:S07]  /*e250*/  SHF.R.S32.HI R6, RZ, 0x1f, R3 ;  /* 0x0000001fff067819 */ /* 0x000fce0000011403 */
.L_x_1364:
        /* <DEDUP_REMOVED lines=101> */
.L_x_1366:
[----:B------:R-:W-:Y:S05]  /*e8b0*/  BSYNC B0 ;  /* 0x0000000000007941 */ /* 0x000fea0003800000 */
.L_x_1365:
[----:B------:R-:W0:Y:S01]  /*e8c0*/  LDGDEPBAR ;  /* 0x00000000000079af */ /* 0x000e220000000000 */
[----:B------:R-:W-:-:S04]  /*e8d0*/  LEA R240, P0, R3, R240, 0x1 ;  /* 0x000000f003f07211 */ /* 0x000fc800078008ff */
[----:B------:R-:W-:-:S09]  /*e8e0*/  LEA.HI.X R241, R3, R241, R6, 0x1, P0 ;  /* 0x000000f103f17211 */ /* 0x000fd200000f0c06 */
.L_x_1362:
[----:B------:R-:W-:Y:S01]  /*e8f0*/  FMNMX.FTZ R136, R22, R28, !PT ;  /* 0x0000001c16887209 */ /* 0x000fe20007810000 */
[----:B------:R-:W-:Y:S01]  /*e900*/  ULDC UR5, c[0x0][0x2ec] ;  /* 0x0000bb0000057ab9 */ /* 0x000fe20000000800 */
[----:B------:R-:W-:Y:S02]  /*e910*/  LEA R217, R0, UR4, 0x1 ;  /* 0x0000000400d97c11 */ /* 0x000fe4000f8e08ff */
[----:B------:R-:W-:Y:S02]  /*e920*/  FMNMX.FTZ R136, R107, R136, !PT ;  /* 0x000000886b887209 */ /* 0x000fe40007810000 */
[----:B------:R-:W-:Y:S01]  /*e930*/  LEA R218, R33, R217, 0x1 ;  /* 0x000000d921da7211 */ /* 0x000fe200078e08ff */
[----:B------:R-:W-:Y:S01]  /*e940*/  LDSM.16.MT88.4 R44, [R217+0x5800] ;  /* 0x00580000d92c783b */ /* 0x000fe20000004200 */
        /* <DEDUP_REMOVED lines=237> */
[----:B-1----:R-:W-:-:S07]  /*f820*/  FFMA.FTZ R5, R53, UR5, -R6 ;  /* 0x0000000535057c23 */ /* 0x002fce0008010806 */
        /* <DEDUP_REMOVED lines=15> */
[--C-:B-1----:R-:W-:Y:S02]  /*f920*/  FFMA.FTZ R5, R36, UR5, -R6.reuse ;  /* 0x0000000524057c23 */ /* 0x102fe40008010806 */
[----:B------:R-:W-:Y:S04]  /*f930*/  LDSM.16.MT88.4 R36, [R217+0x5400] ;  /* 0x00540000d924783b */ /* 0x000fe80000004200 */
[----:B------:R1:W-:Y:S02]  /*f940*/  MUFU.EX2 R13, R5 ;  /* 0x00000005000d7308 */ /* 0x0003e40000000800 */
[----:B-1----:R-:W-:-:S06]  /*f950*/  FFMA.FTZ R5, R27, UR5, -R6 ;  /* 0x000000051b057c23 */ /* 0x002fcc0008010806 */
[----:B------:R1:W-:Y:S02]  /*f960*/  MUFU.EX2 R14, R5 ;  /* 0x00000005000e7308 */ /* 0x0003e40000000800 */
[----:B-1----:R-:W-:-:S06]  /*f970*/  FFMA.FTZ R5, R26, UR5, -R6 ;  /* 0x000000051a057c23 */ /* 0x002fcc0008010806 */
[----:B------:R1:W-:Y:S02]  /*f980*/  MUFU.EX2 R15, R5 ;  /* 0x00000005000f7308 */ /* 0x0003e40000000800 */
[----:B-1----:R-:W-:Y:S02]  /*f990*/  FFMA.FTZ R5, R25, UR5, -R6 ;  /* 0x0000000519057c23 */ /* 0x002fe40008010806 */
[----:B------:R-:W1:Y:S04]  /*f9a0*/  LDSM.16.MT88.4 R24, [R218+0x5000] ;  /* 0x00500000da18783b */ /* 0x000e680000004200 */
[----:B------:R3:W4:Y:S02]  /*f9b0*/  MUFU.EX2 R16, R5 ;  /* 0x0000000500107308 */ /* 0x0007240000000800 */
[----:B---3--:R-:W-:-:S05]  /*f9c0*/  FMUL.FTZ R5, R3, UR5 ;  /* 0x0000000503057c20 */ /* 0x008fca0008410000 */
[----:B------:R-:W-:-:S05]  /*f9d0*/  FSEL R5, R5, RZ, P0 ;  /* 0x000000ff05057208 */ /* 0x000fca0000000000 */
[--C-:B------:R-:W-:Y:S01]  /*f9e0*/  FFMA.FTZ R7, R125, UR5, -R5.reuse ;  /* 0x000000057d077c23 */ /* 0x100fe20008010805 */
[----:B------:R-:W-:Y:S01]  /*f9f0*/  FFMA.FTZ R0, R126, UR5, -R5 ;  /* 0x000000057e007c23 */ /* 0x000fe20008010805 */
[----:B--2---:R-:W-:Y:S02]  /*fa00*/  MOV R126, R12 ;  /* 0x0000000c007e7202 */ /* 0x004fe40000000f00 */
[----:B------:R2:W-:Y:S01]  /*fa10*/  MUFU.EX2 R61, R7 ;  /* 0x00000007003d7308 */ /* 0x0005e20000000800 */
[----:B------:R-:W-:-:S07]  /*fa20*/  MOV R125, R18 ;  /* 0x00000012007d7202 */ /* 0x000fce0000000f00 */
[----:B------:R3:W-:Y:S01]  /*fa30*/  MUFU.EX2 R88, R0 ;  /* 0x0000000000587308 */ /* 0x0007e20000000800 */
[----:B--2---:R-:W-:Y:S01]  /*fa40*/  FFMA.FTZ R7, R124, UR5, -R5 ;  /* 0x000000057c077c23 */ /* 0x004fe20008010805 */
[----:B------:R-:W-:-:S06]  /*fa50*/  MOV R124, R17 ;  /* 0x00000011007c7202 */ /* 0x000fcc0000000f00 */
[----:B------:R2:W5:Y:S01]  /*fa60*/  MUFU.EX2 R60, R7 ;  /* 0x00000007003c7308 */ /* 0x0005620000000800 */
[----:B---3--:R-:W-:Y:S01]  /*fa70*/  FFMA.FTZ R0, R130, UR5, -R5 ;  /* 0x0000000582007c23 */ /* 0x008fe20008010805 */
[----:B------:R-:W-:-:S06]  /*fa80*/  MOV R130, R11 ;  /* 0x0000000b00827202 */ /* 0x000fcc0000000f00 */
[----:B------:R3:W-:Y:S01]  /*fa90*/  MUFU.EX2 R92, R0 ;  /* 0x00000000005c7308 */ /* 0x0007e20000000800 */
[----:B--2---:R-:W-:Y:S01]  /*faa0*/  FFMA.FTZ R7, R135, UR5, -R5 ;  /* 0x0000000587077c23 */ /* 0x004fe20008010805 */
[----:B----4-:R-:W-:-:S06]  /*fab0*/  MOV R135, R16 ;  /* 0x0000001000877202 */ /* 0x010fcc0000000f00 */
[----:B------:R2:W-:Y:S01]  /*fac0*/  MUFU.EX2 R69, R7 ;  /* 0x0000000700457308 */ /* 0x0005e20000000800 */
[----:B---3--:R-:W-:Y:S01]  /*fad0*/  FFMA.FTZ R0, R128, UR5, -R5 ;  /* 0x0000000580007c23 */ /* 0x008fe20008010805 */
[----:B------:R-:W-:Y:S02]  /*fae0*/  MOV R128, R10 ;  /* 0x0000000a00807202 */ /* 0x000fe40000000f00 */
[----:B------:R-:W-:-:S04]  /*faf0*/  F2FP.F16.F32.PACK_AB R10, R151, R150 ;  /* 0x00000096970a723e */ /* 0x000fc800000000ff */
[----:B------:R3:W-:Y:S01]  /*fb00*/  MUFU.EX2 R98, R0 ;  /* 0x0000000000627308 */ /* 0x0007e20000000800 */
[----:B--2---:R-:W-:Y:S01]  /*fb10*/  FFMA.FTZ R7, R134, UR5, -R5 ;  /* 0x0000000586077c23 */ /* 0x004fe20008010805 */
[----:B------:R-:W-:-:S06]  /*fb20*/  MOV R134, R15 ;  /* 0x0000000f00867202 */ /* 0x000fcc0000000f00 */
[----:B------:R2:W4:Y:S01]  /*fb30*/  MUFU.EX2 R73, R7 ;  /* 0x0000000700497308 */ /* 0x0005220000000800 */
[----:B---3--:R-:W-:Y:S01]  /*fb40*/  FFMA.FTZ R0, R207, UR5, -R5 ;  /* 0x00000005cf007c23 */ /* 0x008fe20008010805 */
[----:B------:R-:W-:Y:S02]  /*fb50*/  MOV R207, R9 ;  /* 0x0000000900cf7202 */ /* 0x000fe40000000f00 */
[----:B-----5:R-:W-:-:S04]  /*fb60*/  F2FP.F16.F32.PACK_AB R9, R60, R61 ;  /* 0x0000003d3c09723e */ /* 0x020fc800000000ff */
[----:B------:R3:W-:Y:S01]  /*fb70*/  MUFU.EX2 R99, R0 ;  /* 0x0000000000637308 */ /* 0x0007e20000000800 */
[----:B--2---:R-:W-:Y:S01]  /*fb80*/  FFMA.FTZ R7, R131, UR5, -R5 ;  /* 0x0000000583077c23 */ /* 0x004fe20008010805 */
[----:B------:R-:W-:Y:S02]  /*fb90*/  MOV R131, R14 ;  /* 0x0000000e00837202 */ /* 0x000fe40000000f00 */
[----:B----4-:R-:W-:-:S04]  /*fba0*/  F2FP.F16.F32.PACK_AB R11, R73, R69 ;  /* 0x00000045490b723e */ /* 0x010fc800000000ff */
[----:B------:R2:W-:Y:S01]  /*fbb0*/  MUFU.EX2 R84, R7 ;  /* 0x0000000700547308 */ /* 0x0005e20000000800 */
[--C-:B---3--:R-:W-:Y:S02]  /*fbc0*/  FFMA.FTZ R0, R127, UR5, -R5.reuse ;  /* 0x000000057f007c23 */ /* 0x108fe40008010805 */
[C---:B-1----:R-:W-:Y:S05]  /*fbd0*/  HMMA.16816.F32 R28, R8.reuse, R24, RZ ;  /* 0x00000018081c723c */ /* 0x042fea00000018ff */
[----:B------:R1:W-:Y:S01]  /*fbe0*/  MUFU.EX2 R105, R0 ;  /* 0x0000000000697308 */ /* 0x0003e20000000800 */
[----:B------:R-:W-:Y:S01]  /*fbf0*/  HMMA.16816.F32 R24, R8, R26, RZ ;  /* 0x0000001a0818723c */ /* 0x000fe200000018ff */
[----:B--2---:R-:W-:Y:S01]  /*fc00*/  FFMA.FTZ R7, R129, UR5, -R5 ;  /* 0x0000000581077c23 */ /* 0x004fe20008010805 */
[----:B------:R-:W-:-:S02]  /*fc10*/  MOV R129, R13 ;  /* 0x0000000d00817202 */ /* 0x000fc40000000f00 */
[----:B------:R-:W2:Y:S03]  /*fc20*/  LDSM.16.MT88.4 R12, [R217+0x5000] ;  /* 0x00500000d90c783b */ /* 0x000ea60000004200 */
[----:B------:R3:W4:Y:S01]  /*fc30*/  MUFU.EX2 R89, R7 ;  /* 0x0000000700597308 */ /* 0x0007220000000800 */
[----:B-1----:R-:W-:-:S07]  /*fc40*/  FFMA.FTZ R0, R203, UR5, -R5 ;  /* 0x00000005cb007c23 */ /* 0x002fce0008010805 */
[----:B------:R1:W5:Y:S01]  /*fc50*/  MUFU.EX2 R108, R0 ;  /* 0x00000000006c7308 */ /* 0x0003620000000800 */
[----:B---3--:R-:W-:-:S07]  /*fc60*/  FFMA.FTZ R7, R62, UR5, -R5 ;  /* 0x000000053e077c23 */ /* 0x008fce0008010805 */
[----:B------:R3:W-:Y:S01]  /*fc70*/  MUFU.EX2 R64, R7 ;  /* 0x0000000700407308 */ /* 0x0007e20000000800 */
[----:B-1----:R-:W-:-:S07]  /*fc80*/  FFMA.FTZ R0, R194, UR5, -R5 ;  /* 0x00000005c2007c23 */ /* 0x002fce0008010805 */
[----:B------:R1:W-:Y:S01]  /*fc90*/  MUFU.EX2 R113, R0 ;  /* 0x0000000000717308 */ /* 0x0003e20000000800 */
[----:B---3--:R-:W-:Y:S01]  /*fca0*/  FADD.FTZ R7, R149, R148 ;  /* 0x0000009495077221 */ /* 0x008fe20000010000 */
[----:B--2---:R-:W-:Y:S03]  /*fcb0*/  HMMA.16816.F32 R20, R8, R12, RZ ;  /* 0x0000000c0814723c */ /* 0x004fe600000018ff */
[----:B------:R-:W-:-:S03]  /*fcc0*/  FADD.FTZ R7, R150, R7 ;  /* 0x0000000796077221 */ /* 0x000fc60000010000 */
[----:B------:R-:W-:Y:S01]  /*fcd0*/  HMMA.16816.F32 R16, R8, R14, RZ ;  /* 0x0000000e0810723c */ /* 0x000fe200000018ff */
[----:B------:R-:W-:Y:S01]  /*fce0*/  F2FP.F16.F32.PACK_AB R12, R166, R165 ;  /* 0x000000a5a60c723e */ /* 0x000fe200000000ff */
[----:B-1----:R-:W-:Y:S01]  /*fcf0*/  FFMA.FTZ R0, R195, UR5, -R5 ;  /* 0x00000005c3007c23 */ /* 0x002fe20008010805 */
[----:B----4-:R-:W-:Y:S01]  /*fd00*/  F2FP.F16.F32.PACK_AB R13, R89, R84 ;  /* 0x00000054590d723e */ /* 0x010fe200000000ff */
[----:B------:R-:W-:Y:S02]  /*fd10*/  FADD.FTZ R7, R151, R7 ;  /* 0x0000000797077221 */ /* 0x000fe40000010000 */
[----:B------:R1:W2:Y:S01]  /*fd20*/  MUFU.EX2 R116, R0 ;  /* 0x0000000000747308 */ /* 0x0002a20000000800 */
[----:B------:R-:W-:Y:S01]  /*fd30*/  F2FP.F16.F32.PACK_AB R14, R168, R167 ;  /* 0x000000a7a80e723e */ /* 0x000fe200000000ff */
[----:B------:R-:W-:Y:S01]  /*fd40*/  FADD.FTZ R7, R165, R7 ;  /* 0x00000007a5077221 */ /* 0x000fe20000010000 */
[----:B------:R-:W-:Y:S01]  /*fd50*/  F2FP.F16.F32.PACK_AB R15, R92, R88 ;  /* 0x000000585c0f723e */ /* 0x000fe200000000ff */
[----:B------:R-:W-:Y:S01]  /*fd60*/  LDSM.16.MT88.4 R148, [R217+0x8000] ;  /* 0x00800000d994783b */ /* 0x000fe20000004200 */
[----:B------:R-:W-:Y:S01]  /*fd70*/  F2FP.F16.F32.PACK_AB R8, R170, R169 ;  /* 0x000000a9aa08723e */ /* 0x000fe200000000ff */
[----:B------:R-:W-:Y:S01]  /*fd80*/  FADD.FTZ R7, R166, R7 ;  /* 0x00000007a6077221 */ /* 0x000fe20000010000 */
[----:B------:R-:W-:-:S02]  /*fd90*/  F2FP.F16.F32.PACK_AB R9, R99, R98 ;  /* 0x000000626309723e */ /* 0x000fc400000000ff */
[----:B------:R-:W-:Y:S01]  /*fda0*/  F2FP.F16.F32.PACK_AB R10, R174, R173 ;  /* 0x000000adae0a723e */ /* 0x000fe200000000ff */
[----:B------:R-:W-:Y:S01]  /*fdb0*/  FADD.FTZ R7, R167, R7 ;  /* 0x00000007a7077221 */ /* 0x000fe20000010000 */
[----:B-----5:R-:W-:Y:S01]  /*fdc0*/  F2FP.F16.F32.PACK_AB R11, R108, R105 ;  /* 0x000000696c0b723e */ /* 0x020fe200000000ff */
[----:B------:R-:W-:Y:S02]  /*fdd0*/  HMMA.16816.F32 R32, R12, R36, R20 ;  /* 0x000000240c20723c */ /* 0x000fe40000001814 */
[----:B------:R-:W-:Y:S01]  /*fde0*/  FADD.FTZ R7, R168, R7 ;  /* 0x00000007a8077221 */ /* 0x000fe20000010000 */
[----:B-1----:R-:W-:-:S03]  /*fdf0*/  FFMA.FTZ R0, R190, UR5, -R5 ;  /* 0x00000005be007c23 */ /* 0x002fc60008010805 */
[C---:B------:R-:W-:Y:S01]  /*fe00*/  HMMA.16816.F32 R20, R12.reuse, R38, R16 ;  /* 0x000000260c14723c */ /* 0x040fe20000001810 */
[----:B------:R1:W-:Y:S05]  /*fe10*/  MUFU.EX2 R117, R0 ;  /* 0x0000000000757308 */ /* 0x0003ea0000000800 */
[C---:B------:R-:W-:Y:S06]  /*fe20*/  HMMA.16816.F32 R16, R12.reuse, R40, R28 ;  /* 0x000000280c10723c */ /* 0x040fec000000181c */
[----:B------:R-:W-:Y:S01]  /*fe30*/  HMMA.16816.F32 R12, R12, R42, R24 ;  /* 0x0000002a0c0c723c */ /* 0x000fe20000001818 */
[----:B------:R-:W3:Y:S05]  /*fe40*/  LDSM.16.MT88.4 R40, [R218+0x5c00] ;  /* 0x005c0000da28783b */ /* 0x000eea0000004200 */
[----:B------:R-:W-:Y:S01]  /*fe50*/  HMMA.16816.F32 R32, R8, R44, R32 ;  /* 0x0000002c0820723c */ /* 0x000fe20000001820 */
[----:B-1----:R-:W-:-:S04]  /*fe60*/  FFMA.FTZ R0, R191, UR5, -R5 ;  /* 0x00000005bf007c23 */ /* 0x002fc80008010805 */
[----:B------:R1:W4:Y:S01]  /*fe70*/  MUFU.EX2 R112, R0 ;  /* 0x0000000000707308 */ /* 0x0003220000000800 */
[C---:B------:R-:W-:Y:S01]  /*fe80*/  HMMA.16816.F32 R28, R8.reuse, R46, R20 ;  /* 0x0000002e081c723c */ /* 0x040fe20000001814 */
[----:B------:R-:W5:Y:S05]  /*fe90*/  LDSM.16.MT88.4 R44, [R217+0x6000] ;  /* 0x00600000d92c783b */ /* 0x000f6a0000004200 */
[C---:B------:R-:W-:Y:S06]  /*fea0*/  HMMA.16816.F32 R24, R8.reuse, R52, R16 ;  /* 0x000000340818723c */ /* 0x040fec0000001810 */
[----:B------:R-:W-:Y:S01]  /*feb0*/  HMMA.16816.F32 R36, R8, R54, R12 ;  /* 0x000000360824723c */ /* 0x000fe2000000180c */
[----:B------:R-:W5:Y:S01]  /*fec0*/  LDSM.16.MT88.4 R52, [R218+0x6000] ;  /* 0x00600000da34783b */ /* 0x000f620000004200 */
[----:B-1----:R-:W-:-:S05]  /*fed0*/  FFMA.FTZ R0, R122, UR5, -R5 ;  /* 0x000000057a007c23 */ /* 0x002fca0008010805 */
[----:B------:R-:W-:Y:S01]  /*fee0*/  F2FP.F16.F32.PACK_AB R8, R176, R175 ;  /* 0x000000afb008723e */ /* 0x000fe200000000ff */
[----:B------:R1:W-:Y:S01]  /*fef0*/  MUFU.EX2 R111, R0 ;  /* 0x00000000006f7308 */ /* 0x0003e20000000800 */
[----:B--2---:R-:W-:Y:S02]  /*ff00*/  F2FP.F16.F32.PACK_AB R9, R116, R113 ;  /* 0x000000717409723e */ /* 0x004fe400000000ff */
[----:B------:R-:W-:Y:S02]  /*ff10*/  F2FP.F16.F32.PACK_AB R10, R179, R177 ;  /* 0x000000b1b30a723e */ /* 0x000fe400000000ff */
[----:B----4-:R-:W-:Y:S02]  /*ff20*/  F2FP.F16.F32.PACK_AB R11, R112, R117 ;  /* 0x00000075700b723e */ /* 0x010fe400000000ff */
[----:B------:R-:W-:Y:S02]  /*ff30*/  F2FP.F16.F32.PACK_AB R12, R180, R178 ;  /* 0x000000b2b40c723e */ /* 0x000fe400000000ff */
[----:B------:R-:W-:-:S03]  /*ff40*/  F2FP.F16.F32.PACK_AB R14, R182, R120 ;  /* 0x00000078b60e723e */ /* 0x000fc600000000ff */
[----:B------:R-:W-:Y:S01]  /*ff50*/  HMMA.16816.F32 R20, R8, R48, R32 ;  /* 0x000000300814723c */ /* 0x000fe20000001820 */
[----:B-1----:R-:W-:-:S05]  /*ff60*/  FFMA.FTZ R0, R123, UR5, -R5 ;  /* 0x000000057b007c23 */ /* 0x002fca0008010805 */
[C---:B------:R-:W-:Y:S01]  /*ff70*/  HMMA.16816.F32 R16, R8.reuse, R50, R28 ;  /* 0x000000320810723c */ /* 0x040fe2000000181c */
[----:B------:R-:W1:Y:S01]  /*ff80*/  LDSM.16.MT88.4 R48, [R218+0x6400] ;  /* 0x00640000da30783b */ /* 0x000e620000004200 */
[----:B------:R2:W4:Y:S04]  /*ff90*/  MUFU.EX2 R110, R0 ;  /* 0x00000000006e7308 */ /* 0x0005280000000800 */
[C---:B---3--:R-:W-:Y:S06]  /*ffa0*/  HMMA.16816.F32 R24, R8.reuse, R40, R24 ;  /* 0x000000280818723c */ /* 0x048fec0000001818 */
[----:B------:R-:W-:Y:S01]  /*ffb0*/  HMMA.16816.F32 R32, R8, R42, R36 ;  /* 0x0000002a0820723c */ /* 0x000fe20000001824 */
[----:B------:R-:W-:Y:S04]  /*ffc0*/  LDSM.16.MT88.4 R36, [R218+0x6800] ;  /* 0x00680000da24783b */ /* 0x000fe80000004200 */
[----:B------:R-:W-:Y:S02]  /*ffd0*/  LDSM.16.MT88.4 R40, [R217+0x6c00] ;  /* 0x006c0000d928783b */ /* 0x000fe40000004200 */
[----:B------:R-:W-:Y:S01]  /*ffe0*/  F2FP.F16.F32.PACK_AB R8, R183, R181 ;  /* 0x000000b5b708723e */ /* 0x000fe200000000ff */
[----:B--2---:R-:W-:Y:S01]  /*fff0*/  FFMA.FTZ R0, R118, UR5, -R5 ;  /* 0x0000000576007c23 */ /* 0x004fe20008010805 */
[----:B----4-:R-:W-:-:S02]  /*10000*/  F2FP.F16.F32.PACK_AB R13, R110, R111 ;  /* 0x0000006f6e0d723e */ /* 0x010fc400000000ff */
[----:B------:R-:W-:Y:S01]  /*10010*/  F2FP.F16.F32.PACK_AB R10, R184, R185 ;  /* 0x000000b9b80a723e */ /* 0x000fe200000000ff */
[----:B------:R2:W-:Y:S02]  /*10020*/  MUFU.EX2 R109, R0 ;  /* 0x00000000006d7308 */ /* 0x0005e40000000800 */
[----:B--2---:R-:W-:-:S06]  /*10030*/  FFMA.FTZ R0, R119, UR5, -R5 ;  /* 0x0000000577007c23 */ /* 0x004fcc0008010805 */
[----:B------:R2:W3:Y:S02]  /*10040*/  MUFU.EX2 R107, R0 ;  /* 0x00000000006b7308 */ /* 0x0004e40000000800 */
[----:B--2---:R-:W-:Y:S01]  /*10050*/  FFMA.FTZ R0, R114, UR5, -R5 ;  /* 0x0000000572007c23 */ /* 0x004fe20008010805 */
[----:B---3--:R-:W-:-:S05]  /*10060*/  F2FP.F16.F32.PACK_AB R15, R107, R109 ;  /* 0x0000006d6b0f723e */ /* 0x008fca00000000ff */
[----:B------:R2:W-:Y:S02]  /*10070*/  MUFU.EX2 R106, R0 ;  /* 0x00000000006a7308 */ /* 0x0005e40000000800 */
[C---:B-----5:R-:W-:Y:S06]  /*10080*/  HMMA.16816.F32 R28, R12.reuse, R44, R20 ;  /* 0x0000002c0c1c723c */ /* 0x060fec0000001814 */
[C---:B------:R-:W-:Y:S01]  /*10090*/  HMMA.16816.F32 R20, R12.reuse, R46, R16 ;  /* 0x0000002e0c14723c */ /* 0x040fe20000001810 */
[----:B------:R-:W3:Y:S05]  /*100a0*/  LDSM.16.MT88.4 R44, [R217+0x6800] ;  /* 0x00680000d92c783b */ /* 0x000eea0000004200 */
[----:B------:R-:W-:Y:S01]  /*100b0*/  HMMA.16816.F32 R16, R12, R52, R24 ;  /* 0x000000340c10723c */ /* 0x000fe20000001818 */
[----:B--2---:R-:W-:-:S04]  /*100c0*/  FFMA.FTZ R0, R115, UR5, -R5 ;  /* 0x0000000573007c23 */ /* 0x004fc80008010805 */
[----:B------:R2:W4:Y:S01]  /*100d0*/  MUFU.EX2 R104, R0 ;  /* 0x0000000000687308 */ /* 0x0005220000000800 */
[----:B------:R-:W-:Y:S01]  /*100e0*/  HMMA.16816.F32 R12, R12, R54, R32 ;  /* 0x000000360c0c723c */ /* 0x000fe20000001820 */
[----:B------:R-:W-:Y:S01]  /*100f0*/  LDSM.16.MT88.4 R52, [R217+0x7400] ;  /* 0x00740000d934783b */ /* 0x000fe20000004200 */
[----:B--2---:R-:W-:Y:S01]  /*10100*/  FFMA.FTZ R0, R121, UR5, -R5 ;  /* 0x0000000579007c23 */ /* 0x004fe20008010805 */
[----:B----4-:R-:W-:-:S04]  /*10110*/  F2FP.F16.F32.PACK_AB R9, R104, R106 ;  /* 0x0000006a6809723e */ /* 0x010fc800000000ff */
[----:B------:R2:W-:Y:S02]  /*10120*/  MUFU.EX2 R96, R0 ;  /* 0x0000000000607308 */ /* 0x0005e40000000800 */
[----:B--2---:R-:W-:-:S06]  /*10130*/  FFMA.FTZ R0, R95, UR5, -R5 ;  /* 0x000000055f007c23 */ /* 0x004fcc0008010805 */
[----:B------:R2:W4:Y:S02]  /*10140*/  MUFU.EX2 R97, R0 ;  /* 0x0000000000617308 */ /* 0x0005240000000800 */
[----:B--2---:R-:W-:Y:S01]  /*10150*/  FFMA.FTZ R0, R102, UR5, -R5 ;  /* 0x0000000566007c23 */ /* 0x004fe20008010805 */
[----:B----4-:R-:W-:-:S05]  /*10160*/  F2FP.F16.F32.PACK_AB R11, R97, R96 ;  /* 0x00000060610b723e */ /* 0x010fca00000000ff */
[----:B------:R2:W-:Y:S02]  /*10170*/  MUFU.EX2 R95, R0 ;  /* 0x00000000005f7308 */ /* 0x0005e40000000800 */
[C---:B------:R-:W-:Y:S06]  /*10180*/  HMMA.16816.F32 R32, R8.reuse, R56, R28 ;  /* 0x000000380820723c */ /* 0x040fec000000181c */
[C---:B------:R-:W-:Y:S01]  /*10190*/  HMMA.16816.F32 R28, R8.reuse, R58, R20 ;  /* 0x0000003a081c723c */ /* 0x040fe20000001814 */
[----:B------:R-:W-:Y:S05]  /*101a0*/  LDSM.16.MT88.4 R56, [R218+0x7400] ;  /* 0x00740000da38783b */ /* 0x000fea0000004200 */
[----:B-1----:R-:W-:Y:S01]  /*101b0*/  HMMA.16816.F32 R24, R8, R48, R16 ;  /* 0x000000300818723c */ /* 0x002fe20000001810 */
[----:B--2---:R-:W-:-:S04]  /*101c0*/  FFMA.FTZ R0, R103, UR5, -R5 ;  /* 0x0000000567007c23 */ /* 0x004fc80008010805 */
        /* <DEDUP_REMOVED lines=137> */
[----:B------:R-:W-:-:S03]  /*10a60*/  F2FP.F16.F32.PACK_AB R11, R14, R15 ;  /* 0x0000000f0e0b723e */ /* 0x000fc600000000ff */
[----:B------:R-:W-:Y:S02]  /*10a70*/  FADD.FTZ R0, R110, R0 ;  /* 0x000000006e007221 */ /* 0x000fe40000010000 */
        /* <DEDUP_REMOVED lines=22> */
[----:B------:R1:W3:Y:S01]  /*10be0*/  MUFU.EX2 R46, R0 ;  /* 0x00000000002e7308 */ /* 0x0002e20000000800 */
[----:B------:R-:W-:Y:S01]  /*10bf0*/  F2FP.F16.F32.PACK_AB R152, R53, R56 ;  /* 0x000000383598723e */ /* 0x000fe200000000ff */
        /* <DEDUP_REMOVED lines=134> */
[----:B------:R-:W-:Y:S06]  /*11460*/  @!P1 BRA `(.L_x_1367) ;  /* 0x0000005c009c9947 */ /* 0x000fec0003800000 */
        /* <DEDUP_REMOVED lines=69> */
.L_x_1368:
[----:B------:R-:W1:Y:S02]  /*118c0*/  LDC R0, c[0x0][0x250] ;  /* 0x00009400ff007b82 */ /* 0x000e640000000800 */
[----:B-1----:R-:W-:-:S05]  /*118d0*/  IMAD.SHL.U32 R5, R0, 0x100, RZ ;  /* 0x0000010000057824 */ /* 0x002fca00078e00ff */
[----:B------:R-:W-:-:S04]  /*118e0*/  IADD3 R5, -R5, RZ, RZ ;  /* 0x000000ff05057210 */ /* 0x000fc80007ffe1ff */
[----:B------:R-:W-:-:S07]  /*118f0*/  SHF.R.S32.HI R6, RZ, 0x1f, R5 ;  /* 0x0000001fff067819 */ /* 0x000fce0000011405 */
.L_x_1369:
        /* <DEDUP_REMOVED lines=93> */
[----:B------:R-:W-:-:S03]  /*11ed0*/  IMAD.SHL.U32 R0, R244, 0x100, RZ ;  /* 0x00000100f4007824 */ /* 0x000fc600078e00ff */
        /* <DEDUP_REMOVED lines=13> */
[----:B------:R-:W4:Y:S04]  /*11fb0*/  LDSM.16.M88.4 R28, [R216+0x1400] ;  /* 0x00140000d81c783b */ /* 0x000f280000000200 */
[----:B--2---:R-:W2:Y:S04]  /*11fc0*/  LDSM.16.M88.4 R8, [R221] ;  /* 0x00000000dd08783b */ /* 0x004ea80000000200 */
[----:B------:R-:W5:Y:S01]  /*11fd0*/  LDSM.16.M88.4 R44, [R216+0x1800] ;  /* 0x00180000d82c783b */ /* 0x000f620000000200 */
[----:B------:R-:W3:Y:S03]  /*11fe0*/  S2R R5, SR_TID.X ;  /* 0x0000000000057919 */ /* 0x000ee60000002100 */
[----:B------:R-:W-:Y:S04]  /*11ff0*/  LDSM.16.M88.4 R64, [R235] ;  /* 0x00000000eb40783b */ /* 0x000fe80000000200 */
[----:B------:R-:W5:Y:S04]  /*12000*/  LDSM.16.M88.4 R36, [R236] ;  /* 0x00000000ec24783b */ /* 0x000f680000000200 */
[----:B------:R-:W5:Y:S04]  /*12010*/  LDSM.16.M88.4 R52, [R216+0x1c00] ;  /* 0x001c0000d834783b */ /* 0x000f680000000200 */
[----:B------:R-:W-:Y:S01]  /*12020*/  LDSM.16.M88.4 R68, [R216+0x2000] ;  /* 0x00200000d844783b */ /* 0x000fe20000000200 */
[C---:B-1----:R-:W-:Y:S03]  /*12030*/  HMMA.16816.F32 R20, R12.reuse, R16, RZ ;  /* 0x000000100c14723c */ /* 0x042fe600000018ff */
[----:B------:R-:W-:Y:S04]  /*12040*/  LDSM.16.M88.4 R60, [R233] ;  /* 0x00000000e93c783b */ /* 0x000fe80000000200 */
[----:B------:R-:W0:Y:S01]  /*12050*/  LDGDEPBAR ;  /* 0x00000000000079af */ /* 0x000e220000000000 */
[C---:B------:R-:W-:Y:S06]  /*12060*/  HMMA.16816.F32 R16, R12.reuse, R18, RZ ;  /* 0x000000120c10723c */ /* 0x040fec00000018ff */
[----:B----4-:R-:W-:Y:S01]  /*12070*/  HMMA.16816.F32 R24, R12, R28, RZ ;  /* 0x0000001c0c18723c */ /* 0x010fe200000018ff */
[----:B---3--:R-:W-:-:S05]  /*12080*/  IMAD.SHL.U32 R5, R5, 0x2, RZ ;  /* 0x0000000205057824 */ /* 0x008fca00078e00ff */
[----:B------:R-:W-:Y:S01]  /*12090*/  HMMA.16816.F32 R28, R12, R30, RZ ;  /* 0x0000001e0c1c723c */ /* 0x000fe200000018ff */
[----:B------:R-:W-:-:S04]  /*120a0*/  LOP3.LUT R5, R5, 0x6, RZ, 0xc0, !PT ;  /* 0x0000000605057812 */ /* 0x000fc800078ec0ff */
[C---:B------:R-:W-:Y:S01]  /*120b0*/  LOP3.LUT R6, R0.reuse, R5, RZ, 0xfc, !PT ;  /* 0x0000000500067212 */ /* 0x040fe200078efcff */
[C---:B--2---:R-:W-:Y:S01]  /*120c0*/  HMMA.16816.F32 R40, R8.reuse, R32, R20 ;  /* 0x000000200828723c */ /* 0x044fe20000001814 */
[--C-:B------:R-:W-:Y:S02]  /*120d0*/  LOP3.LUT R7, R0, 0x8, R5.reuse, 0xfe, !PT ;  /* 0x0000000800077812 */ /* 0x100fe400078efe05 */
[C---:B------:R-:W-:Y:S02]  /*120e0*/  ISETP.GE.AND P3, PT, R6.reuse, R4, PT ;  /* 0x000000040600720c */ /* 0x040fe40003f66270 */
[----:B------:R-:W-:Y:S01]  /*120f0*/  ISETP.GE.AND P2, PT, R6, R2, PT ;  /* 0x000000020600720c */ /* 0x000fe20003f46270 */
[----:B------:R-:W-:Y:S01]  /*12100*/  HMMA.16816.F32 R48, R8, R34, R16 ;  /* 0x000000220830723c */ /* 0x000fe20000001810 */
[----:B------:R-:W1:Y:S01]  /*12110*/  LDSM.16.M88.4 R32, [R234] ;  /* 0x00000000ea20783b */ /* 0x000e620000000200 */
[C-C-:B------:R-:W-:Y:S02]  /*12120*/  LOP3.LUT R20, R0.reuse, 0x1, R5.reuse, 0xfe, !PT ;  /* 0x0000000100147812 */ /* 0x140fe400078efe05 */
[----:B------:R-:W-:-:S02]  /*12130*/  LOP3.LUT R6, R0, 0x9, R5, 0xfe, !PT ;  /* 0x0000000900067812 */ /* 0x000fc400078efe05 */
[----:B-----5:R-:W-:Y:S01]  /*12140*/  HMMA.16816.F32 R16, R12, R44, RZ ;  /* 0x0000002c0c10723c */ /* 0x020fe200000018ff */
[C---:B------:R-:W-:Y:S02]  /*12150*/  ISETP.GE.AND P4, PT, R20.reuse, R4, PT ;  /* 0x000000041400720c */ /* 0x040fe40003f86270 */
[----:B------:R-:W-:Y:S02]  /*12160*/  ISETP.GE.AND P1, PT, R20, R2, PT ;  /* 0x000000021400720c */ /* 0x000fe40003f26270 */
[C---:B------:R-:W-:Y:S01]  /*12170*/  ISETP.GE.AND P6, PT, R7.reuse, R4, PT ;  /* 0x000000040700720c */ /* 0x040fe20003fc6270 */
[----:B------:R-:W-:Y:S01]  /*12180*/  HMMA.16816.F32 R56, R8, R36, R24 ;  /* 0x000000240838723c */ /* 0x000fe20000001818 */
[----:B------:R-:W-:Y:S02]  /*12190*/  ISETP.GE.AND P5, PT, R7, R2, PT ;  /* 0x000000020700720c */ /* 0x000fe40003fa6270 */
[----:B------:R-:W-:-:S03]  /*121a0*/  LOP3.LUT R7, R0, 0x18, R5, 0xfe, !PT ;  /* 0x0000001800077812 */ /* 0x000fc600078efe05 */
[----:B------:R-:W-:Y:S01]  /*121b0*/  HMMA.16816.F32 R76, R8, R38, R28 ;  /* 0x00000026084c723c */ /* 0x000fe2000000181c */
[----:B------:R-:W2:Y:S01]  /*121c0*/  LDSM.16.M88.4 R36, [R216+0x2400] ;  /* 0x00240000d824783b */ /* 0x000ea20000000200 */
[----:B------:R-:W-:Y:S02]  /*121d0*/  FSEL R109, R40, -INF , !P3 ;  /* 0xff800000286d7808 */ /* 0x000fe40005800000 */
[----:B------:R-:W-:Y:S02]  /*121e0*/  FSEL R139, R42, -INF , !P2 ;  /* 0xff8000002a8b7808 */ /* 0x000fe40005000000 */
[----:B------:R-:W-:Y:S01]  /*121f0*/  HMMA.16816.F32 R20, R12, R52, RZ ;  /* 0x000000340c14723c */ /* 0x000fe200000018ff */
[C---:B------:R-:W-:Y:S02]  /*12200*/  ISETP.GE.AND P3, PT, R6.reuse, R4, PT ;  /* 0x000000040600720c */ /* 0x040fe40003f66270 */
[----:B------:R-:W-:Y:S02]  /*12210*/  ISETP.GE.AND P2, PT, R6, R2, PT ;  /* 0x000000020600720c */ /* 0x000fe40003f46270 */
[----:B------:R-:W-:Y:S01]  /*12220*/  LOP3.LUT R6, R0, 0x10, R5, 0xfe, !PT ;  /* 0x0000001000067812 */ /* 0x000fe200078efe05 */
[----:B------:R-:W-:Y:S01]  /*12230*/  HMMA.16816.F32 R72, R8, R64, R16 ;  /* 0x000000400848723c */ /* 0x000fe20000001810 */
[----:B------:R-:W-:-:S02]  /*12240*/  FSEL R111, R41, -INF , !P4 ;  /* 0xff800000296f7808 */ /* 0x000fc40006000000 */
[----:B------:R-:W-:Y:S02]  /*12250*/  FSEL R163, R43, -INF , !P1 ;  /* 0xff8000002ba37808 */ /* 0x000fe40004800000 */
[C---:B------:R-:W-:Y:S01]  /*12260*/  ISETP.GE.AND P4, PT, R6.reuse, R4, PT ;  /* 0x000000040600720c */ /* 0x040fe20003f86270 */
[C---:B------:R-:W-:Y:S01]  /*12270*/  HMMA.16816.F32 R16, R12.reuse, R54, RZ ;  /* 0x000000360c10723c */ /* 0x040fe200000018ff */
[----:B------:R-:W-:Y:S02]  /*12280*/  ISETP.GE.AND P1, PT, R6, R2, PT ;  /* 0x000000020600720c */ /* 0x000fe40003f26270 */
[----:B------:R-:W-:Y:S02]  /*12290*/  LOP3.LUT R6, R0, 0x11, R5, 0xfe, !PT ;  /* 0x0000001100067812 */ /* 0x000fe400078efe05 */
[----:B------:R-:W-:Y:S01]  /*122a0*/  FSEL R110, R48, -INF , !P6 ;  /* 0xff800000306e7808 */ /* 0x000fe20007000000 */
[----:B------:R-:W-:Y:S01]  /*122b0*/  HMMA.16816.F32 R24, R12, R46, RZ ;  /* 0x0000002e0c18723c */ /* 0x000fe200000018ff */
[----:B------:R-:W-:-:S02]  /*122c0*/  FSEL R160, R50, -INF , !P5 ;  /* 0xff80000032a07808 */ /* 0x000fc40006800000 */
[----:B------:R-:W-:Y:S02]  /*122d0*/  FSEL R108, R49, -INF , !P3 ;  /* 0xff800000316c7808 */ /* 0x000fe40005800000 */
[----:B------:R-:W-:Y:S01]  /*122e0*/  FSEL R156, R51, -INF , !P2 ;  /* 0xff800000339c7808 */ /* 0x000fe20005000000 */
[----:B-1----:R-:W-:Y:S01]  /*122f0*/  HMMA.16816.F32 R44, R8, R32, R20 ;  /* 0x00000020082c723c */ /* 0x002fe20000001814 */
[C---:B------:R-:W-:Y:S01]  /*12300*/  ISETP.GE.AND P6, PT, R6.reuse, R4, PT ;  /* 0x000000040600720c */ /* 0x040fe20003fc6270 */
[----:B------:R-:W1:Y:S01]  /*12310*/  LDSM.16.M88.4 R48, [R216+0x2800] ;  /* 0x00280000d830783b */ /* 0x000e620000000200 */
[----:B------:R-:W-:Y:S02]  /*12320*/  ISETP.GE.AND P5, PT, R6, R2, PT ;  /* 0x000000020600720c */ /* 0x000fe40003fa6270 */
[----:B------:R-:W-:Y:S01]  /*12330*/  LOP3.LUT R6, R0, 0x19, R5, 0xfe, !PT ;  /* 0x0000001900067812 */ /* 0x000fe200078efe05 */
[----:B------:R-:W-:Y:S01]  /*12340*/  HMMA.16816.F32 R28, R12, R68, RZ ;  /* 0x000000440c1c723c */ /* 0x000fe200000018ff */
[----:B------:R-:W-:-:S02]  /*12350*/  FSEL R107, R56, -INF , !P4 ;  /* 0xff800000386b7808 */ /* 0x000fc40006000000 */
[----:B------:R-:W-:Y:S02]  /*12360*/  FSEL R138, R58, -INF , !P1 ;  /* 0xff8000003a8a7808 */ /* 0x000fe40004800000 */
[C---:B------:R-:W-:Y:S01]  /*12370*/  ISETP.GE.AND P3, PT, R7.reuse, R4, PT ;  /* 0x000000040700720c */ /* 0x040fe20003f66270 */
[C---:B------:R-:W-:Y:S01]  /*12380*/  HMMA.16816.F32 R80, R8.reuse, R34, R16 ;  /* 0x000000220850723c */ /* 0x040fe20000001810 */
[----:B------:R-:W3:Y:S01]  /*12390*/  LDSM.16.M88.4 R32, [R232] ;  /* 0x00000000e820783b */ /* 0x000ee20000000200 */
[----:B------:R-:W-:Y:S02]  /*123a0*/  ISETP.GE.AND P2, PT, R7, R2, PT ;  /* 0x000000020700720c */ /* 0x000fe40003f46270 */
[C---:B------:R-:W-:Y:S02]  /*123b0*/  ISETP.GE.AND P4, PT, R6.reuse, R4, PT ;  /* 0x000000040600720c */ /* 0x040fe40003f86270 */
[----:B------:R-:W-:Y:S01]  /*123c0*/  HMMA.16816.F32 R40, R8, R66, R24 ;  /* 0x000000420828723c */ /* 0x000fe20000001818 */
[----:B------:R-:W-:Y:S01]  /*123d0*/  ISETP.GE.AND P1, PT, R6, R2, PT ;  /* 0x000000020600720c */ /* 0x000fe20003f26270 */
[----:B------:R-:W-:Y:S01]  /*123e0*/  LDSM.16.M88.4 R64, [R231] ;  /* 0x00000000e740783b */ /* 0x000fe20000000200 */
[----:B------:R-:W-:-:S02]  /*123f0*/  LOP3.LUT R7, R0, 0x20, R5, 0xfe, !PT ;  /* 0x0000002000077812 */ /* 0x000fc400078efe05 */
[----:B------:R-:W-:Y:S01]  /*12400*/  LOP3.LUT R6, R0, 0x21, R5, 0xfe, !PT ;  /* 0x0000002100067812 */ /* 0x000fe200078efe05 */
[C---:B--2---:R-:W-:Y:S01]  /*12410*/  HMMA.16816.F32 R20, R12.reuse, R36, RZ ;  /* 0x000000240c14723c */ /* 0x044fe200000018ff */
[----:B------:R-:W-:Y:S02]  /*12420*/  FSEL R106, R57, -INF , !P6 ;  /* 0xff800000396a7808 */ /* 0x000fe40007000000 */
[----:B------:R-:W-:Y:S02]  /*12430*/  FSEL R131, R59, -INF , !P5 ;  /* 0xff8000003b837808 */ /* 0x000fe40006800000 */
[----:B------:R-:W-:Y:S01]  /*12440*/  FSEL R105, R76, -INF , !P3 ;  /* 0xff8000004c697808 */ /* 0x000fe20005800000 */
[----:B------:R-:W-:Y:S01]  /*12450*/  HMMA.16816.F32 R16, R12, R38, RZ ;  /* 0x000000260c10723c */ /* 0x000fe200000018ff */
[----:B------:R-:W2:Y:S01]  /*12460*/  LDSM.16.M88.4 R36, [R216+0x2c00] ;  /* 0x002c0000d824783b */ /* 0x000ea20000000200 */
[----:B------:R-:W-:Y:S02]  /*12470*/  FSEL R128, R78, -INF , !P2 ;  /* 0xff8000004e807808 */ /* 0x000fe40005000000 */
[----:B------:R-:W-:-:S02]  /*12480*/  ISETP.GE.AND P6, PT, R7, R4, PT ;  /* 0x000000040700720c */ /* 0x000fc40003fc6270 */
[----:B------:R-:W-:Y:S01]  /*12490*/  HMMA.16816.F32 R24, R12, R70, RZ ;  /* 0x000000460c18723c */ /* 0x000fe200000018ff */
[----:B------:R-:W-:Y:S02]  /*124a0*/  ISETP.GE.AND P5, PT, R7, R2, PT ;  /* 0x000000020700720c */ /* 0x000fe40003fa6270 */
[C---:B------:R-:W-:Y:S02]  /*124b0*/  ISETP.GE.AND P3, PT, R6.reuse, R4, PT ;  /* 0x000000040600720c */ /* 0x040fe40003f66270 */
[----:B------:R-:W-:Y:S01]  /*124c0*/  ISETP.GE.AND P2, PT, R6, R2, PT ;  /* 0x000000020600720c */ /* 0x000fe20003f46270 */
[----:B------:R-:W-:Y:S01]  /*124d0*/  HMMA.16816.F32 R52, R8, R60, R28 ;  /* 0x0000003c0834723c */ /* 0x000fe2000000181c */
[C-C-:B------:R-:W-:Y:S02]  /*124e0*/  LOP3.LUT R6, R0.reuse, 0x29, R5.reuse, 0xfe, !PT ;  /* 0x0000002900067812 */ /* 0x140fe400078efe05 */
[----:B------:R-:W-:Y:S02]  /*124f0*/  LOP3.LUT R7, R0, 0x28, R5, 0xfe, !PT ;  /* 0x0000002800077812 */ /* 0x000fe400078efe05 */
[----:B------:R-:W-:Y:S01]  /*12500*/  FSEL R103, R72, -INF , !P6 ;  /* 0xff80000048677808 */ /* 0x000fe20007000000 */
[----:B-1----:R-:W-:Y:S01]  /*12510*/  HMMA.16816.F32 R28, R12, R48, RZ ;  /* 0x000000300c1c723c */ /* 0x002fe200000018ff */
[----:B------:R-:W-:-:S02]  /*12520*/  FSEL R122, R74, -INF , !P5 ;  /* 0xff8000004a7a7808 */ /* 0x000fc40006800000 */
[C---:B------:R-:W-:Y:S02]  /*12530*/  ISETP.GE.AND P6, PT, R6.reuse, R4, PT ;  /* 0x000000040600720c */ /* 0x040fe40003fc6270 */
[----:B------:R-:W-:Y:S01]  /*12540*/  ISETP.GE.AND P5, PT, R6, R2, PT ;  /* 0x000000020600720c */ /* 0x000fe20003fa6270 */
[C---:B---3--:R-:W-:Y:S01]  /*12550*/  HMMA.16816.F32 R68, R8.reuse, R34, R16 ;  /* 0x000000220844723c */ /* 0x048fe20000001810 */
[----:B------:R-:W-:Y:S02]  /*12560*/  FSEL R104, R77, -INF , !P4 ;  /* 0xff8000004d687808 */ /* 0x000fe40006000000 */
[----:B------:R-:W-:Y:S02]  /*12570*/  FSEL R126, R79, -INF , !P1 ;  /* 0xff8000004f7e7808 */ /* 0x000fe40004800000 */
[----:B------:R-:W-:Y:S01]  /*12580*/  LOP3.LUT R6, R0, 0x30, R5, 0xfe, !PT ;  /* 0x0000003000067812 */ /* 0x000fe200078efe05 */
[----:B------:R-:W-:Y:S01]  /*12590*/  HMMA.16816.F32 R56, R8, R62, R24 ;  /* 0x0000003e0838723c */ /* 0x000fe20000001818 */
[C---:B------:R-:W-:Y:S01]  /*125a0*/  ISETP.GE.AND P4, PT, R7.reuse, R4, PT ;  /* 0x000000040700720c */ /* 0x040fe20003f86270 */
[----:B------:R-:W-:Y:S01]  /*125b0*/  LDSM.16.M88.4 R60, [R229] ;  /* 0x00000000e53c783b */ /* 0x000fe20000000200 */
[----:B------:R-:W-:-:S02]  /*125c0*/  ISETP.GE.AND P1, PT, R7, R2, PT ;  /* 0x000000020700720c */ /* 0x000fc40003f26270 */
[----:B------:R-:W-:Y:S01]  /*125d0*/  FSEL R102, R73, -INF , !P3 ;  /* 0xff80000049667808 */ /* 0x000fe20005800000 */
[C---:B------:R-:W-:Y:S01]  /*125e0*/  HMMA.16816.F32 R24, R12.reuse, R50, RZ ;  /* 0x000000320c18723c */ /* 0x040fe200000018ff */
[----:B------:R-:W-:Y:S02]  /*125f0*/  FSEL R121, R75, -INF , !P2 ;  /* 0xff8000004b797808 */ /* 0x000fe40005000000 */
[C---:B------:R-:W-:Y:S02]  /*12600*/  ISETP.GE.AND P3, PT, R6.reuse, R4, PT ;  /* 0x000000040600720c */ /* 0x040fe40003f66270 */
[----:B------:R-:W-:Y:S01]  /*12610*/  ISETP.GE.AND P2, PT, R6, R2, PT ;  /* 0x000000020600720c */ /* 0x000fe20003f46270 */
[----:B--2---:R-:W-:Y:S01]  /*12620*/  HMMA.16816.F32 R16, R12, R38, RZ ;  /* 0x000000260c10723c */ /* 0x004fe200000018ff */
[----:B------:R-:W-:Y:S02]  /*12630*/  LOP3.LUT R6, R0, 0x31, R5, 0xfe, !PT ;  /* 0x0000003100067812 */ /* 0x000fe400078efe05 */
[----:B------:R-:W-:-:S02]  /*12640*/  FSEL R101, R40, -INF , !P4 ;  /* 0xff80000028657808 */ /* 0x000fc40006000000 */
[----:B------:R-:W-:Y:S01]  /*12650*/  FSEL R119, R42, -INF , !P1 ;  /* 0xff8000002a777808 */ /* 0x000fe20004800000 */
[C---:B------:R-:W-:Y:S01]  /*12660*/  HMMA.16816.F32 R76, R8.reuse, R64, R28 ;  /* 0x00000040084c723c */ /* 0x040fe2000000181c */
[----:B------:R-:W-:Y:S02]  /*12670*/  FSEL R100, R41, -INF , !P6 ;  /* 0xff80000029647808 */ /* 0x000fe40007000000 */
[----:B------:R-:W-:Y:S02]  /*12680*/  FSEL R117, R43, -INF , !P5 ;  /* 0xff8000002b757808 */ /* 0x000fe40006800000 */
[C---:B------:R-:W-:Y:S01]  /*12690*/  ISETP.GE.AND P4, PT, R6.reuse, R4, PT ;  /* 0x000000040600720c */ /* 0x040fe20003f86270 */
[----:B------:R-:W-:Y:S01]  /*126a0*/  HMMA.16816.F32 R40, R8, R32, R20 ;  /* 0x000000200828723c */ /* 0x000fe20000001814 */
[----:B------:R-:W1:Y:S01]  /*126b0*/  LDSM.16.M88.4 R32, [R230] ;  /* 0x00000000e620783b */ /* 0x000e620000000200 */
[----:B------:R-:W-:Y:S02]  /*126c0*/  ISETP.GE.AND P1, PT, R6, R2, PT ;  /* 0x000000020600720c */ /* 0x000fe40003f26270 */
[----:B------:R-:W-:-:S02]  /*126d0*/  LOP3.LUT R7, R0, 0x38, R5, 0xfe, !PT ;  /* 0x0000003800077812 */ /* 0x000fc400078efe05 */
[----:B------:R-:W-:Y:S01]  /*126e0*/  LOP3.LUT R6, R0, 0x39, R5, 0xfe, !PT ;  /* 0x0000003900067812 */ /* 0x000fe200078efe05 */
[----:B------:R-:W-:Y:S01]  /*126f0*/  HMMA.16816.F32 R20, R12, R36, RZ ;  /* 0x000000240c14723c */ /* 0x000fe200000018ff */
[----:B------:R-:W-:Y:S02]  /*12700*/  FSEL R99, R44, -INF , !P3 ;  /* 0xff8000002c637808 */ /* 0x000fe40005800000 */
[----:B------:R-:W-:Y:S02]  /*12710*/  FSEL R116, R46, -INF , !P2 ;  /* 0xff8000002e747808 */ /* 0x000fe40005000000 */
[----:B------:R-:W-:Y:S01]  /*12720*/  FSEL R98, R45, -INF , !P4 ;  /* 0xff8000002d627808 */ /* 0x000fe20006000000 */
[----:B------:R-:W-:Y:S01]  /*12730*/  HMMA.16816.F32 R64, R8, R66, R24 ;  /* 0x000000420840723c */ /* 0x000fe20000001818 */
[----:B------:R-:W-:Y:S02]  /*12740*/  FSEL R115, R47, -INF , !P1 ;  /* 0xff8000002f737808 */ /* 0x000fe40004800000 */
[C---:B------:R-:W-:Y:S01]  /*12750*/  ISETP.GE.AND P6, PT, R7.reuse, R4, PT ;  /* 0x000000040700720c */ /* 0x040fe20003fc6270 */
[----:B------:R-:W2:Y:S01]  /*12760*/  LDSM.16.M88.4 R44, [R216+0x3000] ;  /* 0x00300000d82c783b */ /* 0x000ea20000000200 */
[----:B------:R-:W-:-:S02]  /*12770*/  ISETP.GE.AND P5, PT, R7, R2, PT ;  /* 0x000000020700720c */ /* 0x000fc40003fa6270 */
[C---:B------:R-:W-:Y:S02]  /*12780*/  ISETP.GE.AND P3, PT, R6.reuse, R4, PT ;  /* 0x000000040600720c */ /* 0x040fe40003f66270 */
[----:B------:R-:W-:Y:S02]  /*12790*/  ISETP.GE.AND P2, PT, R6, R2, PT ;  /* 0x000000020600720c */ /* 0x000fe40003f46270 */
[C-C-:B------:R-:W-:Y:S02]  /*127a0*/  LOP3.LUT R7, R0.reuse, 0x40, R5.reuse, 0xfe, !PT ;  /* 0x0000004000077812 */ /* 0x140fe400078efe05 */
[----:B------:R-:W-:Y:S02]  /*127b0*/  LOP3.LUT R6, R0, 0x41, R5, 0xfe, !PT ;  /* 0x0000004100067812 */ /* 0x000fe400078efe05 */
[----:B------:R-:W-:Y:S02]  /*127c0*/  FSEL R97, R80, -INF , !P6 ;  /* 0xff80000050617808 */ /* 0x000fe40007000000 */
[----:B------:R-:W-:-:S02]  /*127d0*/  FSEL R114, R82, -INF , !P5 ;  /* 0xff80000052727808 */ /* 0x000fc40006800000 */
[C---:B------:R-:W-:Y:S02]  /*127e0*/  ISETP.GE.AND P4, PT, R7.reuse, R4, PT ;  /* 0x000000040700720c */ /* 0x040fe40003f86270 */
[----:B------:R-:W-:Y:S02]  /*127f0*/  ISETP.GE.AND P1, PT, R7, R2, PT ;  /* 0x000000020700720c */ /* 0x000fe40003f26270 */
[C---:B------:R-:W-:Y:S02]  /*12800*/  ISETP.GE.AND P6, PT, R6.reuse, R4, PT ;  /* 0x000000040600720c */ /* 0x040fe40003fc6270 */
[----:B------:R-:W-:Y:S02]  /*12810*/  ISETP.GE.AND P5, PT, R6, R2, PT ;  /* 0x000000020600720c */ /* 0x000fe40003fa6270 */
[----:B------:R-:W-:Y:S01]  /*12820*/  LOP3.LUT R6, R0, 0x49, R5, 0xfe, !PT ;  /* 0x0000004900067812 */ /* 0x000fe200078efe05 */
[----:B-1----:R-:W-:Y:S01]  /*12830*/  HMMA.16816.F32 R48, R8, R32, R20 ;  /* 0x000000200830723c */ /* 0x002fe20000001814 */
[----:B------:R-:W-:-:S02]  /*12840*/  FSEL R95, R52, -INF , !P4 ;  /* 0xff800000345f7808 */ /* 0x000fc40006000000 */
[----:B------:R-:W-:Y:S02]  /*12850*/  FSEL R112, R54, -INF , !P1 ;  /* 0xff80000036707808 */ /* 0x000fe40004800000 */
[----:B------:R-:W-:Y:S01]  /*12860*/  FSEL R94, R53, -INF , !P6 ;  /* 0xff800000355e7808 */ /* 0x000fe20007000000 */
[----:B------:R-:W-:Y:S01]  /*12870*/  HMMA.16816.F32 R36, R8, R34, R16 ;  /* 0x000000220824723c */ /* 0x000fe20000001810 */
[----:B------:R-:W-:Y:S01]  /*12880*/  FSEL R118, R55, -INF , !P5 ;  /* 0xff80000037767808 */ /* 0x000fe20006800000 */
[----:B------:R-:W-:Y:S01]  /*12890*/  LDSM.16.M88.4 R32, [R228] ;  /* 0x00000000e420783b */ /* 0x000fe20000000200 */
[C---:B------:R-:W-:Y:S02]  /*128a0*/  ISETP.GE.AND P4, PT, R6.reuse, R4, PT ;  /* 0x000000040600720c */ /* 0x040fe40003f86270 */
[----:B------:R-:W-:Y:S01]  /*128b0*/  ISETP.GE.AND P1, PT, R6, R2, PT ;  /* 0x000000020600720c */ /* 0x000fe20003f26270 */
[----:B------:R-:W1:Y:S01]  /*128c0*/  LDSM.16.M88.4 R52, [R216+0x3400] ;  /* 0x00340000d834783b */ /* 0x000e620000000200 */
[----:B------:R-:W-:-:S02]  /*128d0*/  LOP3.LUT R7, R0, 0x48, R5, 0xfe, !PT ;  /* 0x0000004800077812 */ /* 0x000fc400078efe05 */
[----:B------:R-:W-:Y:S01]  /*128e0*/  LOP3.LUT R6, R0, 0x50, R5, 0xfe, !PT ;  /* 0x0000005000067812 */ /* 0x000fe200078efe05 */
[C---:B--2---:R-:W-:Y:S01]  /*128f0*/  HMMA.16816.F32 R28, R12.reuse, R44, RZ ;  /* 0x0000002c0c1c723c */ /* 0x044fe200000018ff */
[----:B------:R-:W-:Y:S02]  /*12900*/  FSEL R96, R81, -INF , !P3 ;  /* 0xff80000051607808 */ /* 0x000fe40005800000 */
[----:B------:R-:W-:Y:S02]  /*12910*/  FSEL R113, R83, -INF , !P2 ;  /* 0xff80000053717808 */ /* 0x000fe40005000000 */
[C---:B------:R-:W-:Y:S01]  /*12920*/  ISETP.GE.AND P3, PT, R7.reuse, R4, PT ;  /* 0x000000040700720c */ /* 0x040fe20003f66270 */
[----:B------:R-:W-:Y:S01]  /*12930*/  HMMA.16816.F32 R24, R12, R46, RZ ;  /* 0x0000002e0c18723c */ /* 0x000fe200000018ff */
[----:B------:R-:W-:Y:S01]  /*12940*/  ISETP.GE.AND P2, PT, R7, R2, PT ;  /* 0x000000020700720c */ /* 0x000fe20003f46270 */
[----:B------:R-:W-:Y:S01]  /*12950*/  LDSM.16.M88.4 R44, [R227] ;  /* 0x00000000e32c783b */ /* 0x000fe20000000200 */
[----:B------:R-:W-:-:S02]  /*12960*/  ISETP.GE.AND P6, PT, R6, R4, PT ;  /* 0x000000040600720c */ /* 0x000fc40003fc6270 */
[----:B------:R-:W-:Y:S02]  /*12970*/  ISETP.GE.AND P5, PT, R6, R2, PT ;  /* 0x000000020600720c */ /* 0x000fe40003fa6270 */
[----:B------:R-:W-:Y:S02]  /*12980*/  LOP3.LUT R6, R0, 0x51, R5, 0xfe, !PT ;  /* 0x0000005100067812 */ /* 0x000fe400078efe05 */
[----:B------:R-:W-:Y:S02]  /*12990*/  FSEL R93, R56, -INF , !P3 ;  /* 0xff800000385d7808 */ /* 0x000fe40005800000 */
[----:B------:R-:W-:Y:S02]  /*129a0*/  FSEL R120, R58, -INF , !P2 ;  /* 0xff8000003a787808 */ /* 0x000fe40005000000 */
[C---:B------:R-:W-:Y:S02]  /*129b0*/  ISETP.GE.AND P3, PT, R6.reuse, R4, PT ;  /* 0x000000040600720c */ /* 0x040fe40003f66270 */
[----:B------:R-:W-:-:S02]  /*129c0*/  ISETP.GE.AND P2, PT, R6, R2, PT ;  /* 0x000000020600720c */ /* 0x000fc40003f46270 */
[----:B------:R-:W-:Y:S01]  /*129d0*/  FSEL R91, R40, -INF , !P6 ;  /* 0xff800000285b7808 */ /* 0x000fe20007000000 */
[----:B------:R-:W-:Y:S01]  /*129e0*/  HMMA.16816.F32 R72, R8, R60, R28 ;  /* 0x0000003c0848723c */ /* 0x000fe2000000181c */
[----:B------:R-:W-:Y:S01]  /*129f0*/  FSEL R125, R42, -INF , !P5 ;  /* 0xff8000002a7d7808 */ /* 0x000fe20006800000 */
[----:B------:R-:W-:Y:S01]  /*12a00*/  LDSM.16.M88.4 R28, [R216+0x4000] ;  /* 0x00400000d81c783b */ /* 0x000fe20000000200 */
[----:B------:R-:W-:Y:S02]  /*12a10*/  FSEL R90, R41, -INF , !P3 ;  /* 0xff800000295a7808 */ /* 0x000fe40005800000 */
[----:B------:R-:W-:Y:S02]  /*12a20*/  FSEL R124, R43, -INF , !P2 ;  /* 0xff8000002b7c7808 */ /* 0x000fe40005000000 */
[----:B------:R-:W2:Y:S01]  /*12a30*/  LDSM.16.M88.4 R40, [R216+0x3800] ;  /* 0x00380000d828783b */ /* 0x000ea20000000200 */
[C-C-:B------:R-:W-:Y:S02]  /*12a40*/  LOP3.LUT R7, R0.reuse, 0x58, R5.reuse, 0xfe, !PT ;  /* 0x0000005800077812 */ /* 0x140fe400078efe05 */
[----:B------:R-:W-:-:S02]  /*12a50*/  LOP3.LUT R6, R0, 0x59, R5, 0xfe, !PT ;  /* 0x0000005900067812 */ /* 0x000fc400078efe05 */
[----:B------:R-:W-:Y:S01]  /*12a60*/  FSEL R92, R57, -INF , !P4 ;  /* 0xff800000395c7808 */ /* 0x000fe20006000000 */
[C---:B-1----:R-:W-:Y:S01]  /*12a70*/  HMMA.16816.F32 R20, R12.reuse, R52, RZ ;  /* 0x000000340c14723c */ /* 0x042fe200000018ff */
[----:B------:R-:W-:Y:S02]  /*12a80*/  FSEL R123, R59, -INF , !P1 ;  /* 0xff8000003b7b7808 */ /* 0x000fe40004800000 */
[C---:B------:R-:W-:Y:S02]  /*12a90*/  ISETP.GE.AND P4, PT, R7.reuse, R4, PT ;  /* 0x000000040700720c */ /* 0x040fe40003f86270 */
[----:B------:R-:W-:Y:S01]  /*12aa0*/  ISETP.GE.AND P1, PT, R7, R2, PT ;  /* 0x000000020700720c */ /* 0x000fe20003f26270 */
[----:B------:R-:W-:Y:S01]  /*12ab0*/  HMMA.16816.F32 R16, R12, R54, RZ ;  /* 0x000000360c10723c */ /* 0x000fe200000018ff */
[C---:B------:R-:W-:Y:S02]  /*12ac0*/  ISETP.GE.AND P6, PT, R6.reuse, R4, PT ;  /* 0x000000040600720c */ /* 0x040fe40003fc6270 */
[----:B------:R-:W-:-:S02]  /*12ad0*/  ISETP.GE.AND P5, PT, R6, R2, PT ;  /* 0x000000020600720c */ /* 0x000fc40003fa6270 */
[----:B------:R-:W-:Y:S01]  /*12ae0*/  FSEL R89, R68, -INF , !P4 ;  /* 0xff80000044597808 */ /* 0x000fe20006000000 */
[----:B------:R-:W-:Y:S01]  /*12af0*/  HMMA.16816.F32 R52, R8, R62, R24 ;  /* 0x0000003e0834723c */ /* 0x000fe20000001818 */
[----:B------:R-:W-:Y:S02]  /*12b00*/  FSEL R127, R70, -INF , !P1 ;  /* 0xff800000467f7808 */ /* 0x000fe40004800000 */
[----:B------:R-:W-:Y:S02]  /*12b10*/  FSEL R88, R69, -INF , !P6 ;  /* 0xff80000045587808 */ /* 0x000fe40007000000 */
[----:B------:R-:W-:Y:S02]  /*12b20*/  FSEL R130, R71, -INF , !P5 ;  /* 0xff80000047827808 */ /* 0x000fe40006800000 */
[C-C-:B------:R-:W-:Y:S01]  /*12b30*/  LOP3.LUT R7, R0.reuse, 0x60, R5.reuse, 0xfe, !PT ;  /* 0x0000006000077812 */ /* 0x140fe200078efe05 */
[----:B------:R-:W1:Y:S01]  /*12b40*/  LDSM.16.M88.4 R68, [R216+0x3c00] ;  /* 0x003c0000d844783b */ /* 0x000e620000000200 */
[----:B------:R-:W-:-:S02]  /*12b50*/  LOP3.LUT R6, R0, 0x61, R5, 0xfe, !PT ;  /* 0x0000006100067812 */ /* 0x000fc400078efe05 */
[C---:B------:R-:W-:Y:S01]  /*12b60*/  ISETP.GE.AND P3, PT, R7.reuse, R4, PT ;  /* 0x000000040700720c */ /* 0x040fe20003f66270 */
[C---:B------:R-:W-:Y:S01]  /*12b70*/  HMMA.16816.F32 R60, R8.reuse, R32, R20 ;  /* 0x00000020083c723c */ /* 0x040fe20000001814 */
[----:B------:R-:W-:Y:S02]  /*12b80*/  ISETP.GE.AND P2, PT, R7, R2, PT ;  /* 0x000000020700720c */ /* 0x000fe40003f46270 */
[C---:B------:R-:W-:Y:S02]  /*12b90*/  ISETP.GE.AND P4, PT, R6.reuse, R4, PT ;  /* 0x000000040600720c */ /* 0x040fe40003f86270 */
[----:B------:R-:W-:Y:S01]  /*12ba0*/  ISETP.GE.AND P1, PT, R6, R2, PT ;  /* 0x000000020600720c */ /* 0x000fe20003f26270 */
[----:B------:R-:W-:Y:S01]  /*12bb0*/  HMMA.16816.F32 R56, R8, R34, R16 ;  /* 0x000000220838723c */ /* 0x000fe20000001810 */
[----:B------:R-:W-:Y:S01]  /*12bc0*/  LOP3.LUT R6, R0, 0x69, R5, 0xfe, !PT ;  /* 0x0000006900067812 */ /* 0x000fe200078efe05 */
[----:B------:R-:W-:Y:S01]  /*12bd0*/  LDSM.16.M88.4 R32, [R216+0x4400] ;  /* 0x00440000d820783b */ /* 0x000fe20000000200 */
[----:B------:R-:W-:-:S02]  /*12be0*/  FSEL R87, R76, -INF , !P3 ;  /* 0xff8000004c577808 */ /* 0x000fc40005800000 */
[----:B------:R-:W-:Y:S01]  /*12bf0*/  FSEL R129, R78, -INF , !P2 ;  /* 0xff8000004e817808 */ /* 0x000fe20005000000 */
[C---:B--2---:R-:W-:Y:S01]  /*12c00*/  HMMA.16816.F32 R24, R12.reuse, R40, RZ ;  /* 0x000000280c18723c */ /* 0x044fe200000018ff */
[C---:B------:R-:W-:Y:S02]  /*12c10*/  ISETP.GE.AND P3, PT, R6.reuse, R4, PT ;  /* 0x000000040600720c */ /* 0x040fe40003f66270 */
[----:B------:R-:W-:Y:S02]  /*12c20*/  ISETP.GE.AND P2, PT, R6, R2, PT ;  /* 0x000000020600720c */ /* 0x000fe40003f46270 */
[C-C-:B------:R-:W-:Y:S01]  /*12c30*/  LOP3.LUT R7, R0.reuse, 0x68, R5.reuse, 0xfe, !PT ;  /* 0x0000006800077812 */ /* 0x140fe200078efe05 */
[----:B------:R-:W-:Y:S01]  /*12c40*/  HMMA.16816.F32 R20, R12, R42, RZ ;  /* 0x0000002a0c14723c */ /* 0x000fe200000018ff */
[----:B------:R-:W-:Y:S02]  /*12c50*/  LOP3.LUT R6, R0, 0x70, R5, 0xfe, !PT ;  /* 0x0000007000067812 */ /* 0x000fe400078efe05 */
[----:B------:R-:W-:-:S02]  /*12c60*/  FSEL R86, R77, -INF , !P4 ;  /* 0xff8000004d567808 */ /* 0x000fc40006000000 */
[----:B------:R-:W-:Y:S02]  /*12c70*/  FSEL R134, R79, -INF , !P1 ;  /* 0xff8000004f867808 */ /* 0x000fe40004800000 */
[C---:B------:R-:W-:Y:S02]  /*12c80*/  ISETP.GE.AND P6, PT, R7.reuse, R4, PT ;  /* 0x000000040700720c */ /* 0x040fe40003fc6270 */
[----:B------:R-:W-:Y:S02]  /*12c90*/  ISETP.GE.AND P5, PT, R7, R2, PT ;  /* 0x000000020700720c */ /* 0x000fe40003fa6270 */
[C---:B------:R-:W-:Y:S02]  /*12ca0*/  ISETP.GE.AND P4, PT, R6.reuse, R4, PT ;  /* 0x000000040600720c */ /* 0x040fe40003f86270 */
[----:B------:R-:W-:Y:S02]  /*12cb0*/  ISETP.GE.AND P1, PT, R6, R2, PT ;  /* 0x000000020600720c */ /* 0x000fe40003f26270 */
[----:B------:R-:W-:-:S02]  /*12cc0*/  LOP3.LUT R6, R0, 0x71, R5, 0xfe, !PT ;  /* 0x0000007100067812 */ /* 0x000fc400078efe05 */
[----:B------:R-:W-:Y:S01]  /*12cd0*/  FSEL R85, R64, -INF , !P6 ;  /* 0xff80000040557808 */ /* 0x000fe20007000000 */
[----:B------:R-:W-:Y:S01]  /*12ce0*/  HMMA.16816.F32 R40, R8, R44, R24 ;  /* 0x0000002c0828723c */ /* 0x000fe20000001818 */
[----:B------:R-:W-:Y:S02]  /*12cf0*/  FSEL R137, R66, -INF , !P5 ;  /* 0xff80000042897808 */ /* 0x000fe40006800000 */
[C---:B------:R-:W-:Y:S02]  /*12d00*/  ISETP.GE.AND P6, PT, R6.reuse, R4, PT ;  /* 0x000000040600720c */ /* 0x040fe40003fc6270 */
[----:B------:R-:W-:Y:S01]  /*12d10*/  ISETP.GE.AND P5, PT, R6, R2, PT ;  /* 0x000000020600720c */ /* 0x000fe20003fa6270 */
[----:B-1----:R-:W-:Y:S01]  /*12d20*/  HMMA.16816.F32 R24, R12, R70, RZ ;  /* 0x000000460c18723c */ /* 0x002fe200000018ff */
[----:B------:R-:W-:Y:S02]  /*12d30*/  FSEL R83, R48, -INF , !P4 ;  /* 0xff80000030537808 */ /* 0x000fe40006000000 */
[----:B------:R-:W-:-:S02]  /*12d40*/  FSEL R159, R50, -INF , !P1 ;  /* 0xff800000329f7808 */ /* 0x000fc40004800000 */
[----:B------:R-:W-:Y:S01]  /*12d50*/  FSEL R82, R49, -INF , !P6 ;  /* 0xff80000031527808 */ /* 0x000fe20007000000 */
[----:B------:R-:W-:Y:S01]  /*12d60*/  HMMA.16816.F32 R16, R12, R68, RZ ;  /* 0x000000440c10723c */ /* 0x000fe200000018ff */
[----:B------:R-:W-:Y:S02]  /*12d70*/  FSEL R158, R51, -INF , !P5 ;  /* 0xff800000339e7808 */ /* 0x000fe40006800000 */
[----:B------:R-:W1:Y:S01]  /*12d80*/  LDSM.16.M88.4 R48, [R226] ;  /* 0x00000000e230783b */ /* 0x000e620000000200 */
[C-C-:B------:R-:W-:Y:S02]  /*12d90*/  LOP3.LUT R7, R0.reuse, 0x78, R5.reuse, 0xfe, !PT ;  /* 0x0000007800077812 */ /* 0x140fe400078efe05 */
[----:B------:R-:W-:Y:S01]  /*12da0*/  LOP3.LUT R6, R0, 0x79, R5, 0xfe, !PT ;  /* 0x0000007900067812 */ /* 0x000fe200078efe05 */
[----:B------:R-:W-:Y:S01]  /*12db0*/  HMMA.16816.F32 R44, R8, R46, R20 ;  /* 0x0000002e082c723c */ /* 0x000fe20000001814 */
[----:B------:R-:W-:Y:S02]  /*12dc0*/  FSEL R84, R65, -INF , !P3 ;  /* 0xff80000041547808 */ /* 0x000fe40005800000 */
[----:B------:R-:W-:-:S02]  /*12dd0*/  FSEL R135, R67, -INF , !P2 ;  /* 0xff80000043877808 */ /* 0x000fc40005000000 */
[C---:B------:R-:W-:Y:S01]  /*12de0*/  ISETP.GE.AND P3, PT, R7.reuse, R4, PT ;  /* 0x000000040700720c */ /* 0x040fe20003f66270 */
[----:B------:R-:W-:Y:S01]  /*12df0*/  HMMA.16816.F32 R20, R12, R28, RZ ;  /* 0x0000001c0c14723c */ /* 0x000fe200000018ff */
[----:B------:R-:W-:Y:S02]  /*12e00*/  ISETP.GE.AND P2, PT, R7, R2, PT ;  /* 0x000000020700720c */ /* 0x000fe40003f46270 */
[C---:B------:R-:W-:Y:S02]  /*12e10*/  ISETP.GE.AND P4, PT, R6.reuse, R4, PT ;  /* 0x000000040600720c */ /* 0x040fe40003f86270 */
[----:B------:R-:W-:Y:S02]  /*12e20*/  ISETP.GE.AND P1, PT, R6, R2, PT ;  /* 0x000000020600720c */ /* 0x000fe40003f26270 */
[C-C-:B------:R-:W-:Y:S02]  /*12e30*/  LOP3.LUT R7, R0.reuse, 0x80, R5.reuse, 0xfe, !PT ;  /* 0x0000008000077812 */ /* 0x140fe400078efe05 */
[----:B------:R-:W-:-:S02]  /*12e40*/  LOP3.LUT R6, R0, 0x81, R5, 0xfe, !PT ;  /* 0x0000008100067812 */ /* 0x000fc400078efe05 */
        /* <DEDUP_REMOVED lines=9> */
[----:B------:R-:W-:Y:S01]  /*12ee0*/  FSEL R162, R39, -INF , !P1 ;  /* 0xff80000027a27808 */ /* 0x000fe20004800000 */
[----:B-1----:R-:W-:Y:S01]  /*12ef0*/  HMMA.16816.F32 R64, R8, R48, R16 ;  /* 0x000000300840723c */ /* 0x002fe20000001810 */
[----:B------:R-:W-:Y:S01]  /*12f00*/  FSEL R79, R72, -INF , !P6 ;  /* 0xff800000484f7808 */ /* 0x000fe20007000000 */
[----:B------:R-:W1:Y:S01]  /*12f10*/  LDSM.16.M88.4 R36, [R225] ;  /* 0x00000000e124783b */ /* 0x000e620000000200 */
        /* <DEDUP_REMOVED lines=16> */
[----:B------:R-:W-:Y:S02]  /*13020*/  FSEL R75, R60, -INF , !P3 ;  /* 0xff8000003c4b7808 */ /* 0x000fe40005800000 */
[----:B------:R-:W-:Y:S02]  /*13030*/  FSEL R167, R62, -INF , !P2 ;  /* 0xff8000003ea77808 */ /* 0x000fe40005000000 */
[----:B------:R-:W-:Y:S02]  /*13040*/  FSEL R74, R61, -INF , !P4 ;  /* 0xff8000003d4a7808 */ /* 0x000fe40006000000 */
[----:B------:R-:W-:-:S02]  /*13050*/  FSEL R168, R63, -INF , !P1 ;  /* 0xff8000003fa87808 */ /* 0x000fc40004800000 */
[----:B------:R-:W2:Y:S01]  /*13060*/  LDSM.16.M88.4 R60, [R224] ;  /* 0x00000000e03c783b */ /* 0x000ea20000000200 */
[C-C-:B------:R-:W-:Y:S01]  /*13070*/  LOP3.LUT R7, R0.reuse, 0x98, R5.reuse, 0xfe, !PT ;  /* 0x0000009800077812 */ /* 0x140fe200078efe05 */
[----:B-1----:R-:W-:Y:S01]  /*13080*/  HMMA.16816.F32 R28, R8, R36, R20 ;  /* 0x00000024081c723c */ /* 0x002fe20000001814 */
[----:B------:R-:W-:Y:S02]  /*13090*/  LOP3.LUT R6, R0, 0x99, R5, 0xfe, !PT ;  /* 0x0000009900067812 */ /* 0x000fe400078efe05 */
[----:B------:R-:W-:Y:S02]  /*130a0*/  FSEL R76, R53, -INF , !P6 ;  /* 0xff800000354c7808 */ /* 0x000fe40007000000 */
[----:B------:R-:W-:Y:S01]  /*130b0*/  FSEL R165, R55, -INF , !P5 ;  /* 0xff80000037a57808 */ /* 0x000fe20006800000 */
[----:B------:R-:W-:Y:S01]  /*130c0*/  HMMA.16816.F32 R20, R12, R34, RZ ;  /* 0x000000220c14723c */ /* 0x000fe200000018ff */
[C---:B------:R-:W-:Y:S02]  /*130d0*/  ISETP.GE.AND P6, PT, R7.reuse, R4, PT ;  /* 0x000000040700720c */ /* 0x040fe40003fc6270 */
[----:B------:R-:W-:-:S02]  /*130e0*/  ISETP.GE.AND P5, PT, R7, R2, PT ;  /* 0x000000020700720c */ /* 0x000fc40003fa6270 */
[C---:B------:R-:W-:Y:S01]  /*130f0*/  ISETP.GE.AND P3, PT, R6.reuse, R4, PT ;  /* 0x000000040600720c */ /* 0x040fe20003f66270 */
[----:B------:R-:W-:Y:S01]  /*13100*/  HMMA.16816.F32 R52, R8, R50, R24 ;  /* 0x000000320834723c */ /* 0x000fe20000001818 */
[----:B------:R-:W-:Y:S01]  /*13110*/  ISETP.GE.AND P2, PT, R6, R2, PT ;  /* 0x000000020600720c */ /* 0x000fe20003f46270 */
[----:B------:R-:W-:Y:S01]  /*13120*/  LDSM.16.M88.4 R48, [R223] ;  /* 0x00000000df30783b */ /* 0x000fe20000000200 */
[----:B------:R-:W-:Y:S02]  /*13130*/  FSEL R73, R56, -INF , !P6 ;  /* 0xff80000038497808 */ /* 0x000fe40007000000 */
[----:B------:R-:W-:Y:S01]  /*13140*/  FSEL R170, R58, -INF , !P5 ;  /* 0xff8000003aaa7808 */ /* 0x000fe20006800000 */
[----:B------:R-:W-:Y:S01]  /*13150*/  HMMA.16816.F32 R24, R12, R32, RZ ;  /* 0x000000200c18723c */ /* 0x000fe200000018ff */
[----:B------:R-:W-:Y:S02]  /*13160*/  FSEL R72, R57, -INF , !P3 ;  /* 0xff80000039487808 */ /* 0x000fe40005800000 */
[----:B------:R-:W-:-:S02]  /*13170*/  FSEL R173, R59, -INF , !P2 ;  /* 0xff8000003bad7808 */ /* 0x000fc40005000000 */
[----:B------:R-:W1:Y:S01]  /*13180*/  LDSM.16.M88.4 R56, [R216+0x4800] ;  /* 0x00480000d838783b */ /* 0x000e620000000200 */
[C-C-:B------:R-:W-:Y:S01]  /*13190*/  LOP3.LUT R6, R0.reuse, 0xa0, R5.reuse, 0xfe, !PT ;  /* 0x000000a000067812 */ /* 0x140fe200078efe05 */
[----:B------:R-:W-:Y:S01]  /*131a0*/  HMMA.16816.F32 R36, R8, R38, R16 ;  /* 0x000000260824723c */ /* 0x000fe20000001810 */
[----:B------:R-:W-:Y:S02]  /*131b0*/  LOP3.LUT R7, R0, 0xa1, R5, 0xfe, !PT ;  /* 0x000000a100077812 */ /* 0x000fe400078efe05 */
[C---:B------:R-:W-:Y:S02]  /*131c0*/  ISETP.GE.AND P4, PT, R6.reuse, R4, PT ;  /* 0x000000040600720c */ /* 0x040fe40003f86270 */
[----:B------:R-:W-:Y:S02]  /*131d0*/  ISETP.GE.AND P1, PT, R6, R2, PT ;  /* 0x000000020600720c */ /* 0x000fe40003f26270 */
[C---:B------:R-:W-:Y:S02]  /*131e0*/  ISETP.GE.AND P6, PT, R7.reuse, R4, PT ;  /* 0x000000040700720c */ /* 0x040fe40003fc6270 */
[----:B------:R-:W-:-:S02]  /*131f0*/  ISETP.GE.AND P5, PT, R7, R2, PT ;  /* 0x000000020700720c */ /* 0x000fc40003fa6270 */
[----:B------:R-:W-:Y:S02]  /*13200*/  FSEL R71, R40, -INF , !P4 ;  /* 0xff80000028477808 */ /* 0x000fe40006000000 */
[----:B------:R-:W-:Y:S01]  /*13210*/  FSEL R174, R42, -INF , !P1 ;  /* 0xff8000002aae7808 */ /* 0x000fe20004800000 */
[C---:B--2---:R-:W-:Y:S01]  /*13220*/  HMMA.16816.F32 R32, R8.reuse, R62, R20 ;  /* 0x0000003e0820723c */ /* 0x044fe20000001814 */
[----:B------:R-:W-:Y:S02]  /*13230*/  FSEL R70, R41, -INF , !P6 ;  /* 0xff80000029467808 */ /* 0x000fe40007000000 */
[----:B------:R-:W-:Y:S02]  /*13240*/  FSEL R175, R43, -INF , !P5 ;  /* 0xff8000002baf7808 */ /* 0x000fe40006800000 */
[C-C-:B------:R-:W-:Y:S01]  /*13250*/  LOP3.LUT R7, R0.reuse, 0xa8, R5.reuse, 0xfe, !PT ;  /* 0x000000a800077812 */ /* 0x140fe200078efe05 */
[----:B------:R-:W-:Y:S01]  /*13260*/  HMMA.16816.F32 R40, R8, R60, R24 ;  /* 0x0000003c0828723c */ /* 0x000fe20000001818 */
[----:B------:R-:W2:Y:S01]  /*13270*/  LDSM.16.M88.4 R24, [R216+0x4c00] ;  /* 0x004c0000d818783b */ /* 0x000ea20000000200 */
[----:B------:R-:W-:-:S02]  /*13280*/  LOP3.LUT R6, R0, 0xa9, R5, 0xfe, !PT ;  /* 0x000000a900067812 */ /* 0x000fc400078efe05 */
[C---:B------:R-:W-:Y:S02]  /*13290*/  ISETP.GE.AND P3, PT, R7.reuse, R4, PT ;  /* 0x000000040700720c */ /* 0x040fe40003f66270 */
[----:B------:R-:W-:Y:S02]  /*132a0*/  ISETP.GE.AND P2, PT, R7, R2, PT ;  /* 0x000000020700720c */ /* 0x000fe40003f46270 */
[C---:B------:R-:W-:Y:S02]  /*132b0*/  ISETP.GE.AND P4, PT, R6.reuse, R4, PT ;  /* 0x000000040600720c */ /* 0x040fe40003f86270 */
[----:B------:R-:W-:Y:S02]  /*132c0*/  ISETP.GE.AND P1, PT, R6, R2, PT ;  /* 0x000000020600720c */ /* 0x000fe40003f26270 */
[----:B------:R-:W-:Y:S02]  /*132d0*/  LOP3.LUT R6, R0, 0xb1, R5, 0xfe, !PT ;  /* 0x000000b100067812 */ /* 0x000fe400078efe05 */
[----:B------:R-:W-:-:S02]  /*132e0*/  FSEL R69, R44, -INF , !P3 ;  /* 0xff8000002c457808 */ /* 0x000fc40005800000 */
[----:B------:R-:W-:Y:S01]  /*132f0*/  FSEL R176, R46, -INF , !P2 ;  /* 0xff8000002eb07808 */ /* 0x000fe20005000000 */
[C---:B-1----:R-:W-:Y:S01]  /*13300*/  HMMA.16816.F32 R16, R12.reuse, R56, RZ ;  /* 0x000000380c10723c */ /* 0x042fe200000018ff */
[C---:B------:R-:W-:Y:S02]  /*13310*/  ISETP.GE.AND P3, PT, R6.reuse, R4, PT ;  /* 0x000000040600720c */ /* 0x040fe40003f66270 */
[----:B------:R-:W-:Y:S02]  /*13320*/  ISETP.GE.AND P2, PT, R6, R2, PT ;  /* 0x000000020600720c */ /* 0x000fe40003f46270 */
[C-C-:B------:R-:W-:Y:S01]  /*13330*/  LOP3.LUT R7, R0.reuse, 0xb0, R5.reuse, 0xfe, !PT ;  /* 0x000000b000077812 */ /* 0x140fe200078efe05 */
[----:B------:R-:W-:Y:S01]  /*13340*/  HMMA.16816.F32 R20, R12, R58, RZ ;  /* 0x0000003a0c14723c */ /* 0x000fe200000018ff */
[----:B------:R-:W-:Y:S02]  /*13350*/  LOP3.LUT R6, R0, 0xb8, R5, 0xfe, !PT ;  /* 0x000000b800067812 */ /* 0x000fe400078efe05 */
[----:B------:R-:W-:-:S02]  /*13360*/  FSEL R68, R45, -INF , !P4 ;  /* 0xff8000002d447808 */ /* 0x000fc40006000000 */
[----:B------:R-:W-:Y:S02]  /*13370*/  FSEL R177, R47, -INF , !P1 ;  /* 0xff8000002fb17808 */ /* 0x000fe40004800000 */
[C---:B------:R-:W-:Y:S01]  /*13380*/  ISETP.GE.AND P6, PT, R7.reuse, R4, PT ;  /* 0x000000040700720c */ /* 0x040fe20003fc6270 */
[----:B------:R-:W1:Y:S01]  /*13390*/  LDSM.16.M88.4 R44, [R222] ;  /* 0x00000000de2c783b */ /* 0x000e620000000200 */
[----:B------:R-:W-:Y:S01]  /*133a0*/  ISETP.GE.AND P5, PT, R7, R2, PT ;  /* 0x000000020700720c */ /* 0x000fe20003fa6270 */
[----:B------:R-:W-:-:S04]  /*133b0*/  DEPBAR.LE SB0, 0x0 ;  /* 0x000080000000791a */ /* 0x000fc80000000000 */
[C---:B------:R-:W-:Y:S02]  /*133c0*/  ISETP.GE.AND P4, PT, R6.reuse, R4, PT ;  /* 0x000000040600720c */ /* 0x040fe40003f86270 */
[----:B------:R-:W-:Y:S02]  /*133d0*/  ISETP.GE.AND P1, PT, R6, R2, PT ;  /* 0x000000020600720c */ /* 0x000fe40003f26270 */
[----:B------:R-:W-:Y:S02]  /*133e0*/  LOP3.LUT R6, R0, 0xb9, R5, 0xfe, !PT ;  /* 0x000000b900067812 */ /* 0x000fe400078efe05 */
[----:B------:R-:W-:Y:S02]  /*133f0*/  FSEL R64, R64, -INF , !P6 ;  /* 0xff80000040407808 */ /* 0x000fe40007000000 */
[----:B------:R-:W-:Y:S02]  /*13400*/  FSEL R179, R66, -INF , !P5 ;  /* 0xff80000042b37808 */ /* 0x000fe40006800000 */
[C---:B------:R-:W-:Y:S01]  /*13410*/  ISETP.GE.AND P6, PT, R6.reuse, R4, PT ;  /* 0x000000040600720c */ /* 0x040fe20003fc6270 */
[----:B------:R-:W-:Y:S01]  /*13420*/  HMMA.16816.F32 R20, R8, R50, R20 ;  /* 0x000000320814723c */ /* 0x000fe20000001814 */
[----:B------:R-:W-:Y:S01]  /*13430*/  BAR.SYNC.DEFER_BLOCKING 0x0 ;  /* 0x0000000000007b1d */ /* 0x000fe20000010000 */
        /* <DEDUP_REMOVED lines=15> */
[----:B------:R-:W-:Y:S02]  /*13530*/  FSEL R184, R31, -INF , !P1 ;  /* 0xff8000001fb87808 */ /* 0x000fe40004800000 */
[----:B------:R-:W-:Y:S01]  /*13540*/  HMMA.16816.F32 R28, R8, R48, R16 ;  /* 0x00000030081c723c */ /* 0x000fe20000001810 */
[C-C-:B------:R-:W-:Y:S02]  /*13550*/  LOP3.LUT R7, R0.reuse, 0xc8, R5.reuse, 0xfe, !PT ;  /* 0x000000c800077812 */ /* 0x140fe400078efe05 */
[----:B------:R-:W-:Y:S02]  /*13560*/  LOP3.LUT R6, R0, 0xc9, R5, 0xfe, !PT ;  /* 0x000000c900067812 */ /* 0x000fe400078efe05 */
[----:B------:R-:W-:Y:S01]  /*13570*/  FSEL R182, R55, -INF , !P5 ;  /* 0xff80000037b67808 */ /* 0x000fe20006800000 */
[----:B--2---:R-:W-:Y:S01]  /*13580*/  HMMA.16816.F32 R16, R12, R24, RZ ;  /* 0x000000180c10723c */ /* 0x004fe200000018ff */
[----:B------:R-:W-:-:S02]  /*13590*/  ISETP.GE.AND P6, PT, R7, R4, PT ;  /* 0x000000040700720c */ /* 0x000fc40003fc6270 */
[----:B------:R-:W-:Y:S02]  /*135a0*/  ISETP.GE.AND P5, PT, R7, R2, PT ;  /* 0x000000020700720c */ /* 0x000fe40003fa6270 */
[C---:B------:R-:W-:Y:S01]  /*135b0*/  ISETP.GE.AND P3, PT, R6.reuse, R4, PT ;  /* 0x000000040600720c */ /* 0x040fe20003f66270 */
[----:B------:R-:W-:Y:S01]  /*135c0*/  HMMA.16816.F32 R12, R12, R26, RZ ;  /* 0x0000001a0c0c723c */ /* 0x000fe200000018ff */
[----:B------:R-:W-:Y:S02]  /*135d0*/  ISETP.GE.AND P2, PT, R6, R2, PT ;  /* 0x000000020600720c */ /* 0x000fe40003f46270 */
[C-C-:B------:R-:W-:Y:S02]  /*135e0*/  LOP3.LUT R7, R0.reuse, 0xd0, R5.reuse, 0xfe, !PT ;  /* 0x000000d000077812 */ /* 0x140fe400078efe05 */
[----:B------:R-:W-:Y:S02]  /*135f0*/  LOP3.LUT R6, R0, 0xd1, R5, 0xfe, !PT ;  /* 0x000000d100067812 */ /* 0x000fe400078efe05 */
[----:B------:R-:W-:-:S02]  /*13600*/  FSEL R36, R36, -INF , !P6 ;  /* 0xff80000024247808 */ /* 0x000fc40007000000 */
[----:B------:R-:W-:Y:S02]  /*13610*/  FSEL R185, R38, -INF , !P5 ;  /* 0xff80000026b97808 */ /* 0x000fe40006800000 */
[C---:B------:R-:W-:Y:S02]  /*13620*/  ISETP.GE.AND P4, PT, R7.reuse, R4, PT ;  /* 0x000000040700720c */ /* 0x040fe40003f86270 */
[----:B------:R-:W-:Y:S02]  /*13630*/  ISETP.GE.AND P1, PT, R7, R2, PT ;  /* 0x000000020700720c */ /* 0x000fe40003f26270 */
[C---:B------:R-:W-:Y:S02]  /*13640*/  ISETP.GE.AND P6, PT, R6.reuse, R4, PT ;  /* 0x000000040600720c */ /* 0x040fe40003fc6270 */
[----:B------:R-:W-:Y:S01]  /*13650*/  ISETP.GE.AND P5, PT, R6, R2, PT ;  /* 0x000000020600720c */ /* 0x000fe20003fa6270 */
[----:B-1----:R-:W-:Y:S01]  /*13660*/  HMMA.16816.F32 R16, R8, R44, R16 ;  /* 0x0000002c0810723c */ /* 0x002fe20000001810 */
[----:B------:R-:W-:-:S02]  /*13670*/  LOP3.LUT R7, R0, 0xd8, R5, 0xfe, !PT ;  /* 0x000000d800077812 */ /* 0x000fc400078efe05 */
[----:B------:R-:W-:Y:S02]  /*13680*/  LOP3.LUT R6, R0, 0xd9, R5, 0xfe, !PT ;  /* 0x000000d900067812 */ /* 0x000fe400078efe05 */
[----:B------:R-:W-:Y:S01]  /*13690*/  FSEL R37, R37, -INF , !P3 ;  /* 0xff80000025257808 */ /* 0x000fe20005800000 */
[----:B------:R-:W-:Y:S01]  /*136a0*/  HMMA.16816.F32 R8, R8, R46, R12 ;  /* 0x0000002e0808723c */ /* 0x000fe2000000180c */
[----:B------:R-:W-:Y:S02]  /*136b0*/  FSEL R186, R39, -INF , !P2 ;  /* 0xff80000027ba7808 */ /* 0x000fe40005000000 */
[----:B------:R-:W-:Y:S02]  /*136c0*/  FSEL R40, R40, -INF , !P4 ;  /* 0xff80000028287808 */ /* 0x000fe40006000000 */
[----:B------:R-:W-:Y:S02]  /*136d0*/  FSEL R189, R42, -INF , !P1 ;  /* 0xff8000002abd7808 */ /* 0x000fe40004800000 */
        /* <DEDUP_REMOVED lines=14> */
[C-C-:B------:R-:W-:Y:S02]  /*137c0*/  LOP3.LUT R6, R0.reuse, 0xe8, R5.reuse, 0xfe, !PT ;  /* 0x000000e800067812 */ /* 0x140fe400078efe05 */
[----:B------:R-:W-:Y:S02]  /*137d0*/  LOP3.LUT R7, R0, 0xe9, R5, 0xfe, !PT ;  /* 0x000000e900077812 */ /* 0x000fe400078efe05 */
[----:B------:R-:W-:Y:S02]  /*137e0*/  FSEL R191, R35, -INF , !P1 ;  /* 0xff80000023bf7808 */ /* 0x000fe40004800000 */
[----:B------:R-:W-:Y:S02]  /*137f0*/  FSEL R28, R28, -INF , !P6 ;  /* 0xff8000001c1c7808 */ /* 0x000fe40007000000 */
[----:B------:R-:W-:-:S02]  /*13800*/  FSEL R192, R30, -INF , !P5 ;  /* 0xff8000001ec07808 */ /* 0x000fc40006800000 */
[-C--:B------:R-:W-:Y:S02]  /*13810*/  ISETP.GE.AND P1, PT, R6, R4.reuse, PT ;  /* 0x000000040600720c */ /* 0x080fe40003f26270 */
[C---:B------:R-:W-:Y:S02]  /*13820*/  ISETP.GE.AND P6, PT, R7.reuse, R4, PT ;  /* 0x000000040700720c */ /* 0x040fe40003fc6270 */
[----:B------:R-:W-:Y:S02]  /*13830*/  ISETP.GE.AND P5, PT, R7, R2, PT ;  /* 0x000000020700720c */ /* 0x000fe40003fa6270 */
[----:B------:R-:W-:Y:S02]  /*13840*/  LOP3.LUT R7, R0, 0xf1, R5, 0xfe, !PT ;  /* 0x000000f100077812 */ /* 0x000fe400078efe05 */
[----:B------:R-:W-:Y:S02]  /*13850*/  FSEL R24, R20, -INF , !P1 ;  /* 0xff80000014187808 */ /* 0x000fe40004800000 */
[----:B------:R-:W-:-:S02]  /*13860*/  ISETP.GE.AND P1, PT, R7, R4, PT ;  /* 0x000000040700720c */ /* 0x000fc40003f26270 */
[----:B------:R-:W-:Y:S02]  /*13870*/  FSEL R33, R33, -INF , !P4 ;  /* 0xff80000021217808 */ /* 0x000fe40006000000 */
[----:B------:R-:W-:Y:S02]  /*13880*/  FSEL R180, R17, -INF , !P1 ;  /* 0xff80000011b47808 */ /* 0x000fe40004800000 */
[----:B------:R-:W-:Y:S02]  /*13890*/  ISETP.GE.AND P4, PT, R6, R2, PT ;  /* 0x000000020600720c */ /* 0x000fe40003f86270 */
[----:B------:R-:W-:Y:S02]  /*138a0*/  ISETP.GT.AND P1, PT, R244, R250, PT ;  /* 0x000000faf400720c */ /* 0x000fe40003f24270 */
[----:B------:R-:W-:Y:S02]  /*138b0*/  LOP3.LUT R6, R0, 0xf0, R5, 0xfe, !PT ;  /* 0x000000f000067812 */ /* 0x000fe400078efe05 */
[----:B------:R-:W-:-:S02]  /*138c0*/  FSEL R29, R29, -INF , !P3 ;  /* 0xff8000001d1d7808 */ /* 0x000fc40005800000 */
[----:B------:R-:W-:Y:S02]  /*138d0*/  FSEL R193, R31, -INF , !P2 ;  /* 0xff8000001fc17808 */ /* 0x000fe40005000000 */
        /* <DEDUP_REMOVED lines=11> */
[C---:B------:R-:W-:Y:S02]  /*13990*/  ISETP.GE.AND P6, PT, R5.reuse, R4, PT ;  /* 0x000000040500720c */ /* 0x040fe40003fc6270 */
[-C--:B------:R-:W-:Y:S02]  /*139a0*/  ISETP.GE.AND P3, PT, R5, R2.reuse, PT ;  /* 0x000000020500720c */ /* 0x080fe40003f66270 */
[----:B------:R-:W-:Y:S02]  /*139b0*/  ISETP.GE.AND P2, PT, R6, R2, PT ;  /* 0x000000020600720c */ /* 0x000fe40003f46270 */
[----:B------:R-:W-:Y:S02]  /*139c0*/  FSEL R197, R19, -INF , !P4 ;  /* 0xff80000013c57808 */ /* 0x000fe40006000000 */
[----:B------:R-:W-:Y:S02]  /*139d0*/  FSEL R195, R9, -INF , !P5 ;  /* 0xff80000009c37808 */ /* 0x000fe40006800000 */
[----:B------:R-:W-:-:S02]  /*139e0*/  FSEL R187, R8, -INF , !P6 ;  /* 0xff80000008bb7808 */ /* 0x000fc40007000000 */
        /* <DEDUP_REMOVED lines=29> */
[-C--:B------:R-:W-:Y:S01]  /*13bc0*/  @!P3 IADD3 R5, R5, -R10.reuse, RZ ;  /* 0x8000000a0505b210 */ /* 0x080fe20007ffe0ff */
[----:B------:R-:W-:Y:S01]  /*13bd0*/  @!P3 VIADD R2, R2, 0x1 ;  /* 0x000000010202b836 */ /* 0x000fe20000000000 */
[----:B------:R-:W-:Y:S01]  /*13be0*/  @!P4 IADD3 R4, R4, 0x1, RZ ;  /* 0x000000010404c810 */ /* 0x000fe20007ffe0ff */
[----:B------:R-:W-:Y:S01]  /*13bf0*/  @!P4 IMAD.IADD R6, R6, 0x1, -R10 ;  /* 0x000000010606c824 */ /* 0x000fe200078e0a0a */
[-C--:B------:R-:W-:Y:S02]  /*13c00*/  ISETP.GE.U32.AND P5, PT, R5, R10.reuse, PT ;  /* 0x0000000a0500720c */ /* 0x080fe40003fa6070 */
[----:B------:R-:W-:Y:S02]  /*13c10*/  LOP3.LUT R5, R9, R11, RZ, 0x3c, !PT ;  /* 0x0000000b09057212 */ /* 0x000fe400078e3cff */
[----:B------:R-:W-:Y:S02]  /*13c20*/  ISETP.GE.U32.AND P6, PT, R6, R10, PT ;  /* 0x0000000a0600720c */ /* 0x000fe40003fc6070 */
[----:B------:R-:W-:-:S02]  /*13c30*/  ISETP.GE.AND P2, PT, R5, RZ, PT ;  /* 0x000000ff0500720c */ /* 0x000fc40003f46270 */
[----:B------:R-:W-:Y:S02]  /*13c40*/  ISETP.GE.AND P4, PT, R0, RZ, PT ;  /* 0x000000ff0000720c */ /* 0x000fe40003f86270 */
[----:B------:R-:W-:Y:S02]  /*13c50*/  ISETP.NE.AND P3, PT, R11, RZ, PT ;  /* 0x000000ff0b00720c */ /* 0x000fe40003f65270 */
[----:B------:R-:W-:Y:S02]  /*13c60*/  LOP3.LUT R0, RZ, R11, RZ, 0x33, !PT ;  /* 0x0000000bff007212 */ /* 0x000fe400078e33ff */
[----:B------:R-:W-:-:S03]  /*13c70*/  @P5 IADD3 R2, R2, 0x1, RZ ;  /* 0x0000000102025810 */ /* 0x000fc60007ffe0ff */
[----:B------:R-:W-:Y:S02]  /*13c80*/  @P6 VIADD R4, R4, 0x1 ;  /* 0x0000000104046836 */ /* 0x000fe40000000000 */
[----:B------:R-:W-:Y:S02]  /*13c90*/  @!P2 IADD3 R2, -R2, RZ, RZ ;  /* 0x000000ff0202a210 */ /* 0x000fe40007ffe1ff */
[----:B------:R-:W-:Y:S02]  /*13ca0*/  @!P4 IMAD.MOV R4, RZ, RZ, -R4 ;  /* 0x000000ffff04c224 */ /* 0x000fe400078e0a04 */
[----:B------:R-:W-:-:S03]  /*13cb0*/  SEL R2, R0, R2, !P3 ;  /* 0x0000000200027207 */ /* 0x000fc60005800000 */
[----:B------:R-:W-:Y:S02]  /*13cc0*/  SEL R4, R0, R4, !P3 ;  /* 0x0000000400047207 */ /* 0x000fe40005800000 */
[----:B------:R-:W-:-:S04]  /*13cd0*/  IMAD.WIDE R8, R2, 0x4, R242 ;  /* 0x0000000402087825 */ /* 0x000fc800078e02f2 */
[C---:B------:R-:W-:Y:S02]  /*13ce0*/  IMAD.WIDE R6, R4.reuse, 0x4, R242 ;  /* 0x0000000404067825 */ /* 0x040fe400078e02f2 */
[----:B------:R-:W2:Y:S04]  /*13cf0*/  LDG.E R8, desc[UR6][R8.64] ;  /* 0x0000000608087981 */ /* 0x000ea8000c1e1900 */
[----:B------:R1:W2:Y:S01]  /*13d00*/  LDG.E R5, desc[UR6][R6.64] ;  /* 0x0000000606057981 */ /* 0x0002a2000c1e1900 */
[----:B------:R-:W-:Y:S01]  /*13d10*/  IADD3 R0, R4, -R2, RZ ;  /* 0x8000000204007210 */ /* 0x000fe20007ffe0ff */
[----:B------:R-:W-:-:S04]  /*13d20*/  IMAD.U32 R2, RZ, RZ, UR4 ;  /* 0x00000004ff027e24 */ /* 0x000fc8000f8e00ff */
[----:B------:R-:W-:-:S05]  /*13d30*/  IMAD R0, R0, R11, -0x100 ;  /* 0xffffff0000007424 */ /* 0x000fca00078e020b */
[----:B------:R-:W-:-:S05]  /*13d40*/  SHF.R.S32.HI R4, RZ, 0x1f, R0 ;  /* 0x0000001fff047819 */ /* 0x000fca0000011400 */
[----:B------:R-:W-:Y:S01]  /*13d50*/  IMAD R4, R4, R2, RZ ;  /* 0x0000000204047224 */ /* 0x000fe200078e02ff */
[----:B-1----:R-:W1:Y:S01]  /*13d60*/  LDC.64 R6, c[0x0][0x230] ;  /* 0x00008c00ff067b82 */ /* 0x002e620000000a00 */
        /* <DEDUP_REMOVED lines=11> */
.L_x_1371:
[----:B------:R-:W1:Y:S02]  /*13e20*/  LDC R2, c[0x0][0x248] ;  /* 0x00009200ff027b82 */ /* 0x000e640000000800 */
[----:B-1----:R-:W-:-:S05]  /*13e30*/  IMAD.SHL.U32 R0, R2, 0x100, RZ ;  /* 0x0000010002007824 */ /* 0x002fca00078e00ff */
[----:B------:R-:W-:-:S04]  /*13e40*/  IADD3 R0, -R0, RZ, RZ ;  /* 0x000000ff00007210 */ /* 0x000fc80007ffe1ff */
[----:B------:R-:W-:-:S07]  /*13e50*/  SHF.R.S32.HI R4, RZ, 0x1f, R0 ;  /* 0x0000001fff047819 */ /* 0x000fce0000011400 */
.L_x_1372:
        /* <DEDUP_REMOVED lines=92> */
.L_x_1374:
[----:B------:R-:W-:Y:S05]  /*14420*/  BSYNC B0 ;  /* 0x0000000000007941 */ /* 0x000fea0003800000 */
.L_x_1373:
[----:B------:R-:W0:Y:S01]  /*14430*/  LDGDEPBAR ;  /* 0x00000000000079af */ /* 0x000e220000000000 */
[----:B------:R-:W-:-:S04]  /*14440*/  LEA R240, P0, R0, R240, 0x1 ;  /* 0x000000f000f07211 */ /* 0x000fc800078008ff */
[----:B------:R-:W-:-:S09]  /*14450*/  LEA.HI.X R241, R0, R241, R4, 0x1, P0 ;  /* 0x000000f100f17211 */ /* 0x000fd200000f0c04 */
.L_x_1370:
[----:B------:R-:W-:Y:S01]  /*14460*/  FMNMX.FTZ R0, R136, R109, !PT ;  /* 0x0000006d88007209 */ /* 0x000fe20007810000 */
[----:B------:R-:W-:Y:S01]  /*14470*/  ULDC UR4, c[0x0][0x2ec] ;  /* 0x0000bb0000047ab9 */ /* 0x000fe20000000800 */
[----:B------:R-:W-:Y:S02]  /*14480*/  FMNMX.FTZ R4, R3, R139, !PT ;  /* 0x0000008b03047209 */ /* 0x000fe40007810000 */
        /* <DEDUP_REMOVED lines=72> */
[----:B------:R2:W-:Y:S08]  /*14910*/  MUFU.EX2 R57, R0 ;  /* 0x0000000000397308 */ /* 0x0005f00000000800 */
[----:B---3--:R-:W-:Y:S01]  /*14920*/  MUFU.EX2 R17, R5 ;  /* 0x0000000500117308 */ /* 0x008fe20000000800 */
[----:B--2---:R-:W-:-:S07]  /*14930*/  FFMA.FTZ R0, R111, UR4, -R2 ;  /* 0x000000046f007c23 */ /* 0x004fce0008010802 */
        /* <DEDUP_REMOVED lines=129> */
[----:B------:R2:W-:Y:S01]  /*15150*/  MUFU.EX2 R46, R0 ;  /* 0x00000000002e7308 */ /* 0x0005e20000000800 */
        /* <DEDUP_REMOVED lines=13> */
[----:B--2---:R-:W-:-:S05]  /*15230*/  FMUL.FTZ R0, R61, UR4 ;  /* 0x000000043d007c20 */ /* 0x004fca0008410000 */
[----:B------:R-:W-:Y:S01]  /*15240*/  FSEL R0, R0, RZ, P0 ;  /* 0x000000ff00007208 */ /* 0x000fe20000000000 */
[----:B---3--:R-:W-:-:S04]  /*15250*/  FFMA.FTZ R4, R81, UR4, -R2 ;  /* 0x0000000451047c23 */ /* 0x008fc80008010802 */
        /* <DEDUP_REMOVED lines=32> */
[----:B--2---:R-:W-:-:S05]  /*15460*/  MOV R136, R12 ;  /* 0x0000000c00887202 */ /* 0x004fca0000000f00 */
[----:B------:R1:W2:Y:S08]  /*15470*/  MUFU.EX2 R60, R3 ;  /* 0x00000003003c7308 */ /* 0x0002b00000000800 */
[----:B------:R3:W-:Y:S01]  /*15480*/  MUFU.EX2 R13, R4 ;  /* 0x00000004000d7308 */ /* 0x0007e20000000800 */
[----:B-1----:R-:W-:Y:S01]  /*15490*/  FFMA.FTZ R3, R114, UR4, -R0 ;  /* 0x0000000472037c23 */ /* 0x002fe20008010800 */
[----:B------:R-:W-:Y:S01]  /*154a0*/  MOV R114, R10 ;  /* 0x0000000a00727202 */ /* 0x000fe20000000f00 */
[----:B--2---:R-:W-:Y:S01]  /*154b0*/  FMUL.FTZ R142, R142, R60 ;  /* 0x0000003c8e8e7220 */ /* 0x004fe20000410000 */
[----:B------:R-:W-:-:S04]  /*154c0*/  F2FP.F16.F32.PACK_AB R10, R108, R109 ;  /* 0x0000006d6c0a723e */ /* 0x000fc800000000ff */
[----:B------:R1:W-:Y:S01]  /*154d0*/  MUFU.EX2 R100, R3 ;  /* 0x0000000300647308 */ /* 0x0003e20000000800 */
[-C--:B------:R-:W-:Y:S01]  /*154e0*/  FMUL.FTZ R143, R143, R60.reuse ;  /* 0x0000003c8f8f7220 */ /* 0x080fe20000410000 */
[-C--:B------:R-:W-:Y:S01]  /*154f0*/  FMUL.FTZ R150, R150, R60.reuse ;  /* 0x0000003c96967220 */ /* 0x080fe20000410000 */
[-C--:B------:R-:W-:Y:S01]  /*15500*/  FMUL.FTZ R151, R151, R60.reuse ;  /* 0x0000003c97977220 */ /* 0x080fe20000410000 */
[----:B---3--:R-:W-:Y:S01]  /*15510*/  FFMA.FTZ R4, R54, UR4, -R2 ;  /* 0x0000000436047c23 */ /* 0x008fe20008010802 */
[-C--:B------:R-:W-:Y:S01]  /*15520*/  FMUL.FTZ R146, R146, R60.reuse ;  /* 0x0000003c92927220 */ /* 0x080fe20000410000 */
[-C--:B------:R-:W-:Y:S01]  /*15530*/  FMUL.FTZ R147, R147, R60.reuse ;  /* 0x0000003c93937220 */ /* 0x080fe20000410000 */
[-C--:B------:R-:W-:Y:S01]  /*15540*/  FMUL.FTZ R154, R154, R60.reuse ;  /* 0x0000003c9a9a7220 */ /* 0x080fe20000410000 */
[----:B------:R2:W-:Y:S01]  /*15550*/  MUFU.EX2 R14, R4 ;  /* 0x00000004000e7308 */ /* 0x0005e20000000800 */
[----:B------:R-:W-:Y:S01]  /*15560*/  FMUL.FTZ R155, R155, R60 ;  /* 0x0000003c9b9b7220 */ /* 0x000fe20000410000 */
[----:B-1----:R-:W-:Y:S01]  /*15570*/  FFMA.FTZ R3, R113, UR4, -R0 ;  /* 0x0000000471037c23 */ /* 0x002fe20008010800 */
[----:B------:R-:W-:-:S05]  /*15580*/  MOV R113, R9 ;  /* 0x0000000900717202 */ /* 0x000fca0000000f00 */
[----:B------:R1:W-:Y:S01]  /*15590*/  MUFU.EX2 R104, R3 ;  /* 0x0000000300687308 */ /* 0x0003e20000000800 */
[----:B--2---:R-:W-:-:S07]  /*155a0*/  FFMA.FTZ R4, R53, UR4, -R2 ;  /* 0x0000000435047c23 */ /* 0x004fce0008010802 */
[----:B------:R2:W-:Y:S01]  /*155b0*/  MUFU.EX2 R15, R4 ;  /* 0x00000004000f7308 */ /* 0x0005e20000000800 */
[----:B-1----:R-:W-:Y:S01]  /*155c0*/  FFMA.FTZ R3, R118, UR4, -R0 ;  /* 0x0000000476037c23 */ /* 0x002fe20008010800 */
[----:B------:R-:W-:-:S06]  /*155d0*/  MOV R118, R25 ;  /* 0x0000001900767202 */ /* 0x000fcc0000000f00 */
[----:B------:R1:W-:Y:S01]  /*155e0*/  MUFU.EX2 R98, R3 ;  /* 0x0000000300627308 */ /* 0x0003e20000000800 */
[----:B--2---:R-:W-:Y:S02]  /*155f0*/  FFMA.FTZ R4, R52, UR4, -R2 ;  /* 0x0000000434047c23 */ /* 0x004fe40008010802 */
[----:B------:R-:W-:Y:S05]  /*15600*/  LDSM.16.MT88.4 R52, [R217+0x7000] ;  /* 0x00700000d934783b */ /* 0x000fea0000004200 */
[----:B------:R2:W-:Y:S01]  /*15610*/  MUFU.EX2 R16, R4 ;  /* 0x0000000400107308 */ /* 0x0005e20000000800 */
[----:B-1----:R-:W-:Y:S01]  /*15620*/  FFMA.FTZ R3, R120, UR4, -R0 ;  /* 0x0000000478037c23 */ /* 0x002fe20008010800 */
[----:B------:R-:W-:-:S06]  /*15630*/  MOV R120, R7 ;  /* 0x0000000700787202 */ /* 0x000fcc0000000f00 */
[----:B------:R1:W-:Y:S01]  /*15640*/  MUFU.EX2 R95, R3 ;  /* 0x00000003005f7308 */ /* 0x0003e20000000800 */
[----:B--2---:R-:W-:-:S07]  /*15650*/  FFMA.FTZ R4, R37, UR4, -R2 ;  /* 0x0000000425047c23 */ /* 0x004fce0008010802 */
        /* <DEDUP_REMOVED lines=23> */
[----:B--2---:R-:W-:Y:S02]  /*157d0*/  FFMA.FTZ R4, R29, UR4, -R2 ;  /* 0x000000041d047c23 */ /* 0x004fe40008010802 */
[----:B------:R-:W-:Y:S05]  /*157e0*/  LDSM.16.MT88.4 R28, [R217+0x5400] ;  /* 0x00540000d91c783b */ /* 0x000fea0000004200 */
[----:B------:R2:W-:Y:S01]  /*157f0*/  MUFU.EX2 R45, R4 ;  /* 0x00000004002d7308 */ /* 0x0005e20000000800 */
[----:B-1----:R-:W-:-:S07]  /*15800*/  FFMA.FTZ R3, R129, UR4, -R0 ;  /* 0x0000000481037c23 */ /* 0x002fce0008010800 */
[----:B------:R1:W-:Y:S01]  /*15810*/  MUFU.EX2 R86, R3 ;  /* 0x0000000300567308 */ /* 0x0003e20000000800 */
[----:B--2---:R-:W-:-:S07]  /*15820*/  FFMA.FTZ R4, R24, UR4, -R2 ;  /* 0x0000000418047c23 */ /* 0x004fce0008010802 */
[----:B------:R2:W3:Y:S01]  /*15830*/  MUFU.EX2 R39, R4 ;  /* 0x0000000400277308 */ /* 0x0004e20000000800 */
[----:B-1----:R-:W-:-:S07]  /*15840*/  FFMA.FTZ R3, R134, UR4, -R0 ;  /* 0x0000000486037c23 */ /* 0x002fce0008010800 */
[----:B------:R1:W-:Y:S01]  /*15850*/  MUFU.EX2 R84, R3 ;  /* 0x0000000300547308 */ /* 0x0003e20000000800 */
[--C-:B--2---:R-:W-:Y:S01]  /*15860*/  FFMA.FTZ R4, R139, UR4, -R0.reuse ;  /* 0x000000048b047c23 */ /* 0x104fe20008010800 */
[----:B---3--:R-:W-:Y:S02]  /*15870*/  MOV R139, R39 ;  /* 0x00000027008b7202 */ /* 0x008fe40000000f00 */
[----:B------:R-:W-:Y:S04]  /*15880*/  LDSM.16.MT88.4 R36, [R217+0x5c00] ;  /* 0x005c0000d924783b */ /* 0x000fe80000004200 */
[----:B------:R2:W-:Y:S01]  /*15890*/  MUFU.EX2 R63, R4 ;  /* 0x00000004003f7308 */ /* 0x0005e20000000800 */
[----:B-1----:R-:W-:-:S07]  /*158a0*/  FFMA.FTZ R3, R137, UR4, -R0 ;  /* 0x0000000489037c23 */ /* 0x002fce0008010800 */
[----:B------:R1:W-:Y:S01]  /*158b0*/  MUFU.EX2 R83, R3 ;  /* 0x0000000300537308 */ /* 0x0003e20000000800 */
[----:B--2---:R-:W-:Y:S01]  /*158c0*/  FFMA.FTZ R4, R163, UR4, -R0 ;  /* 0x00000004a3047c23 */ /* 0x004fe20008010800 */
[----:B------:R-:W-:-:S06]  /*158d0*/  MOV R163, R45 ;  /* 0x0000002d00a37202 */ /* 0x000fcc0000000f00 */
[----:B------:R2:W3:Y:S01]  /*158e0*/  MUFU.EX2 R64, R4 ;  /* 0x0000000400407308 */ /* 0x0004e20000000800 */
[----:B-1----:R-:W-:-:S07]  /*158f0*/  FFMA.FTZ R3, R135, UR4, -R0 ;  /* 0x0000000487037c23 */ /* 0x002fce0008010800 */
[----:B------:R1:W-:Y:S01]  /*15900*/  MUFU.EX2 R82, R3 ;  /* 0x0000000300527308 */ /* 0x0003e20000000800 */
[----:B--2---:R-:W-:Y:S01]  /*15910*/  FFMA.FTZ R4, R160, UR4, -R0 ;  /* 0x00000004a0047c23 */ /* 0x004fe20008010800 */
[----:B---3--:R-:W-:Y:S02]  /*15920*/  F2FP.F16.F32.PACK_AB R9, R64, R63 ;  /* 0x0000003f4009723e */ /* 0x008fe400000000ff */
[----:B------:R-:W-:-:S04]  /*15930*/  MOV R160, R46 ;  /* 0x0000002e00a07202 */ /* 0x000fc80000000f00 */
[----:B------:R2:W-:Y:S01]  /*15940*/  MUFU.EX2 R77, R4 ;  /* 0x00000004004d7308 */ /* 0x0005e20000000800 */
[----:B------:R-:W-:Y:S01]  /*15950*/  LDSM.16.MT88.4 R44, [R217+0x6000] ;  /* 0x00600000d92c783b */ /* 0x000fe20000004200 */
[----:B-1----:R-:W-:-:S06]  /*15960*/  FFMA.FTZ R3, R159, UR4, -R0 ;  /* 0x000000049f037c23 */ /* 0x002fcc0008010800 */
[----:B------:R1:W-:Y:S01]  /*15970*/  MUFU.EX2 R80, R3 ;  /* 0x0000000300507308 */ /* 0x0003e20000000800 */
[----:B--2---:R-:W-:Y:S01]  /*15980*/  FFMA.FTZ R4, R156, UR4, -R0 ;  /* 0x000000049c047c23 */ /* 0x004fe20008010800 */
[----:B------:R-:W-:-:S06]  /*15990*/  MOV R156, R22 ;  /* 0x00000016009c7202 */ /* 0x000fcc0000000f00 */
[----:B------:R2:W-:Y:S01]  /*159a0*/  MUFU.EX2 R78, R4 ;  /* 0x00000004004e7308 */ /* 0x0005e20000000800 */
[----:B-1----:R-:W-:-:S07]  /*159b0*/  FFMA.FTZ R3, R158, UR4, -R0 ;  /* 0x000000049e037c23 */ /* 0x002fce0008010800 */
        /* <DEDUP_REMOVED lines=12> */
[----:B------:R-:W-:Y:S02]  /*15a80*/  MOV R128, R19 ;  /* 0x0000001300807202 */ /* 0x000fe40000000f00 */
[----:B---3--:R-:W-:-:S04]  /*15a90*/  F2FP.F16.F32.PACK_AB R5, R85, R81 ;  /* 0x000000515505723e */ /* 0x008fc800000000ff */
        /* <DEDUP_REMOVED lines=14> */
[--C-:B--2---:R-:W-:Y:S01]  /*15b80*/  FFMA.FTZ R4, R121, UR4, -R0.reuse ;  /* 0x0000000479047c23 */ /* 0x104fe20008010800 */
[----:B------:R-:W-:Y:S02]  /*15b90*/  MOV R121, R16 ;  /* 0x0000001000797202 */ /* 0x000fe40000000f00 */
[----:B------:R-:W-:Y:S04]  /*15ba0*/  LDSM.16.MT88.4 R16, [R218+0x5000] ;  /* 0x00500000da10783b */ /* 0x000fe80000004200 */
[----:B------:R2:W3:Y:S01]  /*15bb0*/  MUFU.EX2 R96, R4 ;  /* 0x0000000400607308 */ /* 0x0004e20000000800 */
        /* <DEDUP_REMOVED lines=9> */
[----:B------:R2:W4:Y:S01]  /*15c50*/  MUFU.EX2 R99, R4 ;  /* 0x0000000400637308 */ /* 0x0005220000000800 */
[----:B-1----:R-:W-:-:S07]  /*15c60*/  FFMA.FTZ R3, R168, UR4, -R0 ;  /* 0x00000004a8037c23 */ /* 0x002fce0008010800 */
[----:B------:R1:W-:Y:S01]  /*15c70*/  MUFU.EX2 R69, R3 ;  /* 0x0000000300457308 */ /* 0x0003e20000000800 */
[--C-:B--2---:R-:W-:Y:S01]  /*15c80*/  FFMA.FTZ R4, R116, UR4, -R0.reuse ;  /* 0x0000000474047c23 */ /* 0x104fe20008010800 */
[----:B------:R-:W-:Y:S02]  /*15c90*/  MOV R116, R13 ;  /* 0x0000000d00747202 */ /* 0x000fe40000000f00 */
[----:B------:R-:W2:Y:S04]  /*15ca0*/  LDSM.16.MT88.4 R12, [R217+0x5000] ;  /* 0x00500000d90c783b */ /* 0x000ea80000004200 */
[----:B------:R5:W-:Y:S01]  /*15cb0*/  MUFU.EX2 R103, R4 ;  /* 0x0000000400677308 */ /* 0x000be20000000800 */
[----:B-1----:R-:W-:-:S07]  /*15cc0*/  FFMA.FTZ R3, R170, UR4, -R0 ;  /* 0x00000004aa037c23 */ /* 0x002fce0008010800 */
[----:B------:R1:W-:Y:S01]  /*15cd0*/  MUFU.EX2 R68, R3 ;  /* 0x0000000300447308 */ /* 0x0003e20000000800 */
[----:B-----5:R-:W-:Y:S01]  /*15ce0*/  FFMA.FTZ R4, R115, UR4, -R0 ;  /* 0x0000000473047c23 */ /* 0x020fe20008010800 */
[----:B------:R-:W-:Y:S02]  /*15cf0*/  MOV R115, R11 ;  /* 0x0000000b00737202 */ /* 0x000fe40000000f00 */
[----:B------:R-:W-:-:S04]  /*15d00*/  F2FP.F16.F32.PACK_AB R11, R78, R77 ;  /* 0x0000004d4e0b723e */ /* 0x000fc800000000ff */
[----:B------:R5:W4:Y:S01]  /*15d10*/  MUFU.EX2 R101, R4 ;  /* 0x0000000400657308 */ /* 0x000b220000000800 */
[----:B-1----:R-:W-:Y:S01]  /*15d20*/  FFMA.FTZ R3, R246, R56, R57 ;  /* 0x00000038f6037223 */ /* 0x002fe20000010039 */
[----:B-----5:R-:W-:Y:S01]  /*15d30*/  FFMA.FTZ R4, R112, UR4, -R0 ;  /* 0x0000000470047c23 */ /* 0x020fe20008010800 */
[----:B------:R-:W-:Y:S02]  /*15d40*/  MOV R112, R8 ;  /* 0x0000000800707202 */ /* 0x000fe40000000f00 */
[----:B------:R-:W-:-:S03]  /*15d50*/  F2FP.F16.F32.PACK_AB R8, R67, R57 ;  /* 0x000000394308723e */ /* 0x000fc600000000ff */
[----:B------:R1:W5:Y:S01]  /*15d60*/  MUFU.EX2 R102, R4 ;  /* 0x0000000400667308 */ /* 0x0003620000000800 */
[----:B------:R-:W-:Y:S03]  /*15d70*/  LDSM.16.MT88.4 R56, [R217+0x7400] ;  /* 0x00740000d938783b */ /* 0x000fe60000004200 */
[C---:B--2---:R-:W-:Y:S06]  /*15d80*/  HMMA.16816.F32 R20, R8.reuse, R12, R140 ;  /* 0x0000000c0814723c */ /* 0x044fec000000188c */
[----:B------:R-:W-:Y:S01]  /*15d90*/  HMMA.16816.F32 R144, R8, R16, R144 ;  /* 0x000000100890723c */ /* 0x000fe20000001890 */
[----:B------:R-:W-:-:S02]  /*15da0*/  MOV R143, R35 ;  /* 0x00000023008f7202 */ /* 0x000fc40000000f00 */
[----:B------:R-:W-:Y:S02]  /*15db0*/  MOV R142, R34 ;  /* 0x00000022008e7202 */ /* 0x000fe40000000f00 */
[----:B------:R-:W2:Y:S01]  /*15dc0*/  LDSM.16.MT88.4 R32, [R218+0x5400] ;  /* 0x00540000da20783b */ /* 0x000ea20000004200 */
[----:B------:R-:W-:Y:S02]  /*15dd0*/  MOV R141, R27 ;  /* 0x0000001b008d7202 */ /* 0x000fe40000000f00 */
[----:B------:R-:W-:Y:S02]  /*15de0*/  MOV R140, R26 ;  /* 0x0000001a008c7202 */ /* 0x000fe40000000f00 */
[C---:B------:R-:W-:Y:S01]  /*15df0*/  HMMA.16816.F32 R24, R8.reuse, R14, R148 ;  /* 0x0000000e0818723c */ /* 0x040fe20000001894 */
[----:B-1----:R-:W-:Y:S01]  /*15e00*/  F2FP.F16.F32.PACK_AB R4, R106, R107 ;  /* 0x0000006b6a04723e */ /* 0x002fe200000000ff */
[----:B------:R-:W-:Y:S04]  /*15e10*/  LDSM.16.MT88.4 R148, [R217+0x7c00] ;  /* 0x007c0000d994783b */ /* 0x000fe80000004200 */
[----:B------:R-:W-:Y:S01]  /*15e20*/  HMMA.16816.F32 R12, R8, R18, R152 ;  /* 0x00000012080c723c */ /* 0x000fe20000001898 */
[----:B------:R-:W1:Y:S05]  /*15e30*/  LDSM.16.MT88.4 R16, [R218+0x5800] ;  /* 0x00580000da10783b */ /* 0x000e6a0000004200 */
[----:B------:R-:W-:Y:S01]  /*15e40*/  HMMA.16816.F32 R20, R4, R28, R20 ;  /* 0x0000001c0414723c */ /* 0x000fe20000001814 */
[----:B------:R-:W-:-:S02]  /*15e50*/  F2FP.F16.F32.PACK_AB R8, R201, R111 ;  /* 0x0000006fc908723e */ /* 0x000fc400000000ff */
[----:B---3--:R-:W-:Y:S02]  /*15e60*/  F2FP.F16.F32.PACK_AB R9, R96, R94 ;  /* 0x0000005e6009723e */ /* 0x008fe400000000ff */
[----:B------:R-:W-:Y:S02]  /*15e70*/  F2FP.F16.F32.PACK_AB R10, R203, R202 ;  /* 0x000000cacb0a723e */ /* 0x000fe400000000ff */
[----:B----4-:R-:W-:Y:S02]  /*15e80*/  F2FP.F16.F32.PACK_AB R11, R99, R97 ;  /* 0x00000061630b723e */ /* 0x010fe400000000ff */
[----:B------:R-:W-:Y:S02]  /*15e90*/  MOV R155, R51 ;  /* 0x00000033009b7202 */ /* 0x000fe40000000f00 */
[----:B------:R-:W-:Y:S01]  /*15ea0*/  MOV R154, R50 ;  /* 0x00000032009a7202 */ /* 0x000fe20000000f00 */
[----:B------:R-:W-:Y:S01]  /*15eb0*/  HMMA.16816.F32 R24, R4, R30, R24 ;  /* 0x0000001e0418723c */ /* 0x000fe20000001818 */
[----:B------:R-:W-:-:S02]  /*15ec0*/  MOV R153, R49 ;  /* 0x0000003100997202 */ /* 0x000fc40000000f00 */
[----:B------:R-:W-:Y:S02]  /*15ed0*/  MOV R152, R48 ;  /* 0x0000003000987202 */ /* 0x000fe40000000f00 */
[----:B------:R-:W-:Y:S01]  /*15ee0*/  LDSM.16.MT88.4 R48, [R217+0x6800] ;  /* 0x00680000d930783b */ /* 0x000fe20000004200 */
[C---:B--2---:R-:W-:Y:S06]  /*15ef0*/  HMMA.16816.F32 R28, R4.reuse, R32, R144 ;  /* 0x00000020041c723c */ /* 0x044fec0000001890 */
[----:B------:R-:W-:Y:S01]  /*15f00*/  HMMA.16816.F32 R12, R4, R34, R12 ;  /* 0x00000022040c723c */ /* 0x000fe2000000180c */
[----:B------:R-:W2:Y:S05]  /*15f10*/  LDSM.16.MT88.4 R32, [R218+0x5c00] ;  /* 0x005c0000da20783b */ /* 0x000eaa0000004200 */
[----:B------:R-:W-:Y:S01]  /*15f20*/  HMMA.16816.F32 R20, R8, R40, R20 ;  /* 0x000000280814723c */ /* 0x000fe20000001814 */
[----:B------:R-:W-:-:S02]  /*15f30*/  F2FP.F16.F32.PACK_AB R4, R206, R204 ;  /* 0x000000ccce04723e */ /* 0x000fc400000000ff */
[----:B------:R-:W-:Y:S02]  /*15f40*/  F2FP.F16.F32.PACK_AB R5, R101, R103 ;  /* 0x000000676505723e */ /* 0x000fe400000000ff */
[----:B------:R-:W-:Y:S01]  /*15f50*/  F2FP.F16.F32.PACK_AB R6, R207, R205 ;  /* 0x000000cdcf06723e */ /* 0x000fe200000000ff */
[C---:B------:R-:W-:Y:S01]  /*15f60*/  HMMA.16816.F32 R24, R8.reuse, R42, R24 ;  /* 0x0000002a0818723c */ /* 0x040fe20000001818 */
[----:B------:R-:W-:Y:S01]  /*15f70*/  F2FP.F16.F32.PACK_AB R7, R104, R100 ;  /* 0x000000646807723e */ /* 0x000fe200000000ff */
[----:B------:R-:W-:Y:S04]  /*15f80*/  LDSM.16.MT88.4 R40, [R217+0x6400] ;  /* 0x00640000d928783b */ /* 0x000fe80000004200 */
[C---:B-1----:R-:W-:Y:S06]  /*15f90*/  HMMA.16816.F32 R28, R8.reuse, R16, R28 ;  /* 0x00000010081c723c */ /* 0x042fec000000181c */
[----:B------:R-:W-:Y:S01]  /*15fa0*/  HMMA.16816.F32 R12, R8, R18, R12 ;  /* 0x00000012080c723c */ /* 0x000fe2000000180c */
[----:B------:R-:W1:Y:S05]  /*15fb0*/  LDSM.16.MT88.4 R16, [R218+0x6000] ;  /* 0x00600000da10783b */ /* 0x000e6a0000004200 */
[----:B------:R-:W-:Y:S01]  /*15fc0*/  HMMA.16816.F32 R20, R4, R36, R20 ;  /* 0x000000240414723c */ /* 0x000fe20000001814 */
[----:B------:R-:W-:-:S02]  /*15fd0*/  F2FP.F16.F32.PACK_AB R8, R208, R209 ;  /* 0x000000d1d008723e */ /* 0x000fc400000000ff */
[----:B-----5:R-:W-:Y:S02]  /*15fe0*/  F2FP.F16.F32.PACK_AB R9, R98, R102 ;  /* 0x000000666209723e */ /* 0x020fe400000000ff */
[----:B------:R-:W-:Y:S01]  /*15ff0*/  F2FP.F16.F32.PACK_AB R10, R211, R210 ;  /* 0x000000d2d30a723e */ /* 0x000fe200000000ff */
[C---:B------:R-:W-:Y:S01]  /*16000*/  HMMA.16816.F32 R24, R4.reuse, R38, R24 ;  /* 0x000000260418723c */ /* 0x040fe20000001818 */
[----:B------:R-:W-:Y:S01]  /*16010*/  F2FP.F16.F32.PACK_AB R11, R93, R95 ;  /* 0x0000005f5d0b723e */ /* 0x000fe200000000ff */
[----:B------:R-:W-:Y:S04]  /*16020*/  LDSM.16.MT88.4 R36, [R218+0x6800] ;  /* 0x00680000da24783b */ /* 0x000fe80000004200 */
        /* <DEDUP_REMOVED lines=9> */
[----:B------:R-:W3:Y:S04]  /*160c0*/  LDSM.16.MT88.4 R44, [R217+0x6c00] ;  /* 0x006c0000d92c783b */ /* 0x000ee80000004200 */
[C---:B-1----:R-:W-:Y:S06]  /*160d0*/  HMMA.16816.F32 R28, R8.reuse, R16, R28 ;  /* 0x00000010081c723c */ /* 0x042fec000000181c */
[----:B------:R-:W-:Y:S06]  /*160e0*/  HMMA.16816.F32 R12, R8, R18, R12 ;  /* 0x00000012080c723c */ /* 0x000fec000000180c */
[----:B------:R-:W-:Y:S01]  /*160f0*/  HMMA.16816.F32 R20, R4, R40, R20 ;  /* 0x000000280414723c */ /* 0x000fe20000001814 */
[----:B------:R-:W-:-:S02]  /*16100*/  F2FP.F16.F32.PACK_AB R8, R239, R215 ;  /* 0x000000d7ef08723e */ /* 0x000fc400000000ff */
[----:B------:R-:W-:Y:S02]  /*16110*/  F2FP.F16.F32.PACK_AB R9, R84, R86 ;  /* 0x000000565409723e */ /* 0x000fe400000000ff */
[----:B------:R-:W-:Y:S01]  /*16120*/  F2FP.F16.F32.PACK_AB R10, R124, R248 ;  /* 0x000000f87c0a723e */ /* 0x000fe200000000ff */
[C---:B------:R-:W-:Y:S01]  /*16130*/  HMMA.16816.F32 R24, R4.reuse, R42, R24 ;  /* 0x0000002a0418723c */ /* 0x040fe20000001818 */
[----:B------:R-:W-:Y:S01]  /*16140*/  F2FP.F16.F32.PACK_AB R11, R82, R83 ;  /* 0x00000053520b723e */ /* 0x000fe200000000ff */
[----:B------:R-:W1:Y:S04]  /*16150*/  LDSM.16.MT88.4 R40, [R218+0x6c00] ;  /* 0x006c0000da28783b */ /* 0x000e680000004200 */
[C---:B--2---:R-:W-:Y:S06]  /*16160*/  HMMA.16816.F32 R28, R4.reuse, R32, R28 ;  /* 0x00000020041c723c */ /* 0x044fec000000181c */
[----:B------:R-:W-:Y:S06]  /*16170*/  HMMA.16816.F32 R16, R4, R34, R12 ;  /* 0x000000220410723c */ /* 0x000fec000000180c */
[----:B------:R-:W-:Y:S01]  /*16180*/  HMMA.16816.F32 R12, R8, R48, R20 ;  /* 0x00000030080c723c */ /* 0x000fe20000001814 */
[----:B------:R-:W-:-:S02]  /*16190*/  F2FP.F16.F32.PACK_AB R4, R125, R252 ;  /* 0x000000fc7d04723e */ /* 0x000fc400000000ff */
[----:B------:R-:W-:Y:S02]  /*161a0*/  F2FP.F16.F32.PACK_AB R5, R79, R80 ;  /* 0x000000504f05723e */ /* 0x000fe400000000ff */
[----:B------:R-:W-:Y:S01]  /*161b0*/  F2FP.F16.F32.PACK_AB R6, R152, R123 ;  /* 0x0000007b9806723e */ /* 0x000fe200000000ff */
[C---:B------:R-:W-:Y:S01]  /*161c0*/  HMMA.16816.F32 R24, R8.reuse, R50, R24 ;  /* 0x000000320818723c */ /* 0x040fe20000001818 */
[----:B------:R-:W-:Y:S01]  /*161d0*/  F2FP.F16.F32.PACK_AB R7, R75, R76 ;  /* 0x0000004c4b07723e */ /* 0x000fe200000000ff */
[----:B------:R-:W2:Y:S04]  /*161e0*/  LDSM.16.MT88.4 R48, [R218+0x7000] ;  /* 0x00700000da30783b */ /* 0x000ea80000004200 */
[C---:B------:R-:W-:Y:S06]  /*161f0*/  HMMA.16816.F32 R32, R8.reuse, R36, R28 ;  /* 0x000000240820723c */ /* 0x040fec000000181c */
[----:B------:R-:W-:Y:S01]  /*16200*/  HMMA.16816.F32 R28, R8, R38, R16 ;  /* 0x00000026081c723c */ /* 0x000fe20000001810 */
[----:B------:R-:W4:Y:S05]  /*16210*/  LDSM.16.MT88.4 R36, [R218+0x7400] ;  /* 0x00740000da24783b */ /* 0x000f2a0000004200 */
[----:B---3--:R-:W-:Y:S01]  /*16220*/  HMMA.16816.F32 R20, R4, R44, R12 ;  /* 0x0000002c0414723c */ /* 0x008fe2000000180c */
[----:B------:R-:W-:Y:S01]  /*16230*/  FADD.FTZ R10, R67, R3 ;  /* 0x00000003430a7221 */ /* 0x000fe20000010000 */
[--C-:B------:R-:W-:Y:S01]  /*16240*/  FFMA.FTZ R8, R173, UR4, -R0.reuse ;  /* 0x00000004ad087c23 */ /* 0x100fe20008010800 */
[----:B------:R-:W-:Y:S01]  /*16250*/  FFMA.FTZ R3, R174, UR4, -R0 ;  /* 0x00000004ae037c23 */ /* 0x000fe20008010800 */
[----:B------:R-:W-:-:S02]  /*16260*/  FFMA.FTZ R9, R247, R60, R63 ;  /* 0x0000003cf7097223 */ /* 0x000fc4000001003f */
[C---:B------:R-:W-:Y:S01]  /*16270*/  HMMA.16816.F32 R16, R4.reuse, R46, R24 ;  /* 0x0000002e0410723c */ /* 0x040fe20000001818 */
[----:B------:R-:W-:Y:S01]  /*16280*/  F2FP.F16.F32.PACK_AB R12, R154, R153 ;  /* 0x000000999a0c723e */ /* 0x000fe200000000ff */
[----:B------:R3:W5:Y:S01]  /*16290*/  MUFU.EX2 R67, R8 ;  /* 0x0000000800437308 */ /* 0x0007620000000800 */
[----:B------:R-:W-:Y:S01]  /*162a0*/  F2FP.F16.F32.PACK_AB R13, R73, R74 ;  /* 0x0000004a490d723e */ /* 0x000fe200000000ff */
[----:B------:R-:W4:Y:S01]  /*162b0*/  LDSM.16.MT88.4 R44, [R217+0x7800] ;  /* 0x00780000d92c783b */ /* 0x000f220000004200 */
[----:B------:R-:W-:Y:S01]  /*162c0*/  F2FP.F16.F32.PACK_AB R14, R120, R155 ;  /* 0x0000009b780e723e */ /* 0x000fe200000000ff */
[----:B-1----:R-:W-:Y:S01]  /*162d0*/  HMMA.16816.F32 R24, R4, R40, R32 ;  /* 0x000000280418723c */ /* 0x002fe20000001820 */
[----:B------:R-:W-:-:S03]  /*162e0*/  F2FP.F16.F32.PACK_AB R15, R71, R72 ;  /* 0x00000048470f723e */ /* 0x000fc600000000ff */
[----:B------:R1:W-:Y:S02]  /*162f0*/  MUFU.EX2 R65, R3 ;  /* 0x0000000300417308 */ /* 0x0003e40000000800 */
[----:B------:R-:W-:Y:S01]  /*16300*/  HMMA.16816.F32 R28, R4, R42, R28 ;  /* 0x0000002a041c723c */ /* 0x000fe2000000181c */
[----:B------:R-:W4:Y:S05]  /*16310*/  LDSM.16.MT88.4 R40, [R218+0x7800] ;  /* 0x00780000da28783b */ /* 0x000f2a0000004200 */
[----:B------:R-:W-:Y:S01]  /*16320*/  HMMA.16816.F32 R20, R12, R52, R20 ;  /* 0x000000340c14723c */ /* 0x000fe20000001814 */
[----:B------:R-:W-:Y:S01]  /*16330*/  FADD.FTZ R5, R64, R9 ;  /* 0x0000000940057221 */ /* 0x000fe20000010000 */
[----:B------:R-:W-:Y:S01]  /*16340*/  FADD.FTZ R4, R109, R10 ;  /* 0x0000000a6d047221 */ /* 0x000fe20000010000 */
[----:B---3--:R-:W-:-:S02]  /*16350*/  F2FP.F16.F32.PACK_AB R8, R140, R118 ;  /* 0x000000768c08723e */ /* 0x008fc400000000ff */
[----:B------:R-:W-:Y:S01]  /*16360*/  FADD.FTZ R5, R77, R5 ;  /* 0x000000054d057221 */ /* 0x000fe20000010000 */
[----:B------:R-:W-:Y:S01]  /*16370*/  FADD.FTZ R4, R108, R4 ;  /* 0x000000046c047221 */ /* 0x000fe20000010000 */
[C---:B------:R-:W-:Y:S01]  /*16380*/  HMMA.16816.F32 R16, R12.reuse, R54, R16 ;  /* 0x000000360c10723c */ /* 0x040fe20000001810 */
[----:B------:R-:W-:Y:S01]  /*16390*/  F2FP.F16.F32.PACK_AB R9, R69, R70 ;  /* 0x000000464509723e */ /* 0x000fe200000000ff */
[----:B-1----:R-:W-:Y:S01]  /*163a0*/  FFMA.FTZ R3, R175, UR4, -R0 ;  /* 0x00000004af037c23 */ /* 0x002fe20008010800 */
[----:B------:R-:W-:Y:S01]  /*163b0*/  FADD.FTZ R5, R78, R5 ;  /* 0x000000054e057221 */ /* 0x000fe20000010000 */
[----:B------:R-:W-:Y:S01]  /*163c0*/  FADD.FTZ R4, R107, R4 ;  /* 0x000000046b047221 */ /* 0x000fe20000010000 */
[----:B------:R-:W-:Y:S01]  /*163d0*/  F2FP.F16.F32.PACK_AB R10, R142, R141 ;  /* 0x0000008d8e0a723e */ /* 0x000fe200000000ff */
[----:B------:R1:W-:Y:S01]  /*163e0*/  MUFU.EX2 R64, R3 ;  /* 0x0000000300407308 */ /* 0x0003e20000000800 */
[----:B--2---:R-:W-:Y:S01]  /*163f0*/  HMMA.16816.F32 R24, R12, R48, R24 ;  /* 0x000000300c18723c */ /* 0x004fe20000001818 */
[----:B------:R-:W-:Y:S01]  /*16400*/  FADD.FTZ R5, R81, R5 ;  /* 0x0000000551057221 */ /* 0x000fe20000010000 */
[----:B-----5:R-:W-:-:S02]  /*16410*/  F2FP.F16.F32.PACK_AB R11, R67, R68 ;  /* 0x00000044430b723e */ /* 0x020fc400000000ff */
[----:B------:R-:W-:Y:S02]  /*16420*/  F2FP.F16.F32.PACK_AB R6, R114, R113 ;  /* 0x000000717206723e */ /* 0x000fe400000000ff */
[----:B------:R-:W-:Y:S06]  /*16430*/  HMMA.16816.F32 R32, R12, R50, R28 ;  /* 0x000000320c20723c */ /* 0x000fec000000181c */
[----:B------:R-:W-:Y:S01]  /*16440*/  HMMA.16816.F32 R28, R8, R56, R20 ;  /* 0x00000038081c723c */ /* 0x000fe20000001814 */
[----:B-1----:R-:W-:-:S05]  /*16450*/  FFMA.FTZ R3, R176, UR4, -R0 ;  /* 0x00000004b0037c23 */ /* 0x002fca0008010800 */
[C---:B------:R-:W-:Y:S01]  /*16460*/  HMMA.16816.F32 R16, R8.reuse, R58, R16 ;  /* 0x0000003a0810723c */ /* 0x040fe20000001810 */
[----:B------:R1:W-:Y:S05]  /*16470*/  MUFU.EX2 R63, R3 ;  /* 0x00000003003f7308 */ /* 0x0003ea0000000800 */
[C---:B----4-:R-:W-:Y:S06]  /*16480*/  HMMA.16816.F32 R20, R8.reuse, R36, R24 ;  /* 0x000000240814723c */ /* 0x050fec0000001818 */
[----:B------:R-:W-:Y:S01]  /*16490*/  HMMA.16816.F32 R24, R8, R38, R32 ;  /* 0x000000260818723c */ /* 0x000fe20000001820 */
[----:B------:R-:W2:Y:S04]  /*164a0*/  LDSM.16.MT88.4 R36, [R218+0x7c00] ;  /* 0x007c0000da24783b */ /* 0x000ea80000004200 */
[----:B------:R-:W-:Y:S01]  /*164b0*/  LDSM.16.MT88.4 R32, [R218+0x8000] ;  /* 0x00800000da20783b */ /* 0x000fe20000004200 */
[--C-:B-1----:R-:W-:Y:S01]  /*164c0*/  FFMA.FTZ R3, R177, UR4, -R0.reuse ;  /* 0x00000004b1037c23 */ /* 0x102fe20008010800 */
[--C-:B------:R-:W-:Y:S01]  /*164d0*/  FFMA.FTZ R8, R181, UR4, -R0.reuse ;  /* 0x00000004b5087c23 */ /* 0x100fe20008010800 */
[----:B------:R-:W-:-:S02]  /*164e0*/  FFMA.FTZ R10, R188, UR4, -R0 ;  /* 0x00000004bc0a7c23 */ /* 0x000fc40008010800 */
[----:B------:R1:W3:Y:S08]  /*164f0*/  MUFU.EX2 R60, R3 ;  /* 0x00000003003c7308 */ /* 0x0002f00000000800 */
[----:B------:R4:W-:Y:S01]  /*16500*/  MUFU.EX2 R53, R8 ;  /* 0x0000000800357308 */ /* 0x0009e20000000800 */
[----:B-1----:R-:W-:Y:S01]  /*16510*/  FADD.FTZ R3, R106, R4 ;  /* 0x000000046a037221 */ /* 0x002fe20000010000 */
[----:B------:R-:W-:Y:S01]  /*16520*/  FADD.FTZ R4, R85, R5 ;  /* 0x0000000555047221 */ /* 0x000fe20000010000 */
[----:B------:R-:W-:Y:S01]  /*16530*/  FFMA.FTZ R5, R66, UR4, -R2 ;  /* 0x0000000442057c23 */ /* 0x000fe20008010802 */
[----:B---3--:R-:W-:Y:S01]  /*16540*/  F2FP.F16.F32.PACK_AB R7, R60, R63 ;  /* 0x0000003f3c07723e */ /* 0x008fe200000000ff */
[----:B------:R-:W-:-:S03]  /*16550*/  FADD.FTZ R3, R105, R3 ;  /* 0x0000000369037221 */ /* 0x000fc60000010000 */
[----:B------:R1:W-:Y:S01]  /*16560*/  MUFU.EX2 R57, R5 ;  /* 0x0000000500397308 */ /* 0x0003e20000000800 */
[----:B------:R-:W-:Y:S01]  /*16570*/  FADD.FTZ R3, R110, R3 ;  /* 0x000000036e037221 */ /* 0x000fe20000010000 */
[----:B----4-:R-:W-:-:S03]  /*16580*/  FFMA.FTZ R8, R182, UR4, -R0 ;  /* 0x00000004b6087c23 */ /* 0x010fc60008010800 */
[----:B------:R-:W-:Y:S01]  /*16590*/  FADD.FTZ R13, R111, R3 ;  /* 0x000000036f0d7221 */ /* 0x000fe20000010000 */
[----:B------:R-:W-:Y:S02]  /*165a0*/  FFMA.FTZ R3, R178, UR4, -R0 ;  /* 0x00000004b2037c23 */ /* 0x000fe40008010800 */
[----:B------:R3:W-:Y:S01]  /*165b0*/  MUFU.EX2 R51, R8 ;  /* 0x0000000800337308 */ /* 0x0007e20000000800 */
[----:B------:R-:W-:-:S04]  /*165c0*/  FADD.FTZ R9, R201, R13 ;  /* 0x0000000dc9097221 */ /* 0x000fc80000010000 */
[----:B------:R-:W-:-:S03]  /*165d0*/  FADD.FTZ R9, R202, R9 ;  /* 0x00000009ca097221 */ /* 0x000fc60000010000 */
[----:B------:R4:W-:Y:S01]  /*165e0*/  MUFU.EX2 R54, R3 ;  /* 0x0000000300367308 */ /* 0x0009e20000000800 */
[----:B-1----:R-:W-:Y:S01]  /*165f0*/  FADD.FTZ R5, R88, R4 ;  /* 0x0000000458057221 */ /* 0x002fe20000010000 */
[----:B------:R-:W-:Y:S01]  /*16600*/  FADD.FTZ R9, R203, R9 ;  /* 0x00000009cb097221 */ /* 0x000fe20000010000 */
[----:B------:R-:W-:Y:S02]  /*16610*/  FFMA.FTZ R4, R179, UR4, -R0 ;  /* 0x00000004b3047c23 */ /* 0x000fe40008010800 */
[----:B------:R-:W-:Y:S01]  /*16620*/  FADD.FTZ R12, R90, R5 ;  /* 0x000000055a0c7221 */ /* 0x000fe20000010000 */
[----:B------:R-:W-:Y:S01]  /*16630*/  FADD.FTZ R9, R204, R9 ;  /* 0x00000009cc097221 */ /* 0x000fe20000010000 */
[----:B------:R-:W-:Y:S01]  /*16640*/  F2FP.F16.F32.PACK_AB R5, R64, R65 ;  /* 0x000000414005723e */ /* 0x000fe200000000ff */
[----:B------:R1:W5:Y:S01]  /*16650*/  MUFU.EX2 R55, R4 ;  /* 0x0000000400377308 */ /* 0x0003620000000800 */
[----:B---3--:R-:W-:Y:S01]  /*16660*/  FFMA.FTZ R8, R169, UR4, -R2 ;  /* 0x00000004a9087c23 */ /* 0x008fe20008010802 */
[----:B------:R-:W-:-:S04]  /*16670*/  FADD.FTZ R9, R206, R9 ;  /* 0x00000009ce097221 */ /* 0x000fc80000010000 */
[----:B------:R-:W-:Y:S02]  /*16680*/  FADD.FTZ R9, R205, R9 ;  /* 0x00000009cd097221 */ /* 0x000fe40000010000 */
[----:B------:R3:W-:Y:S01]  /*16690*/  MUFU.EX2 R56, R8 ;  /* 0x0000000800387308 */ /* 0x0007e20000000800 */
[----:B----4-:R-:W-:Y:S01]  /*166a0*/  FADD.FTZ R3, R94, R12 ;  /* 0x0000000c5e037221 */ /* 0x010fe20000010000 */
        /* <DEDUP_REMOVED lines=9> */
[----:B---3--:R-:W-:Y:S01]  /*16740*/  FFMA.FTZ R8, R183, UR4, -R0 ;  /* 0x00000004b7087c23 */ /* 0x008fe20008010800 */
[----:B------:R-:W-:Y:S01]  /*16750*/  FADD.FTZ R9, R211, R9 ;  /* 0x00000009d3097221 */ /* 0x000fe20000010000 */
[C---:B------:R-:W-:Y:S01]  /*16760*/  HMMA.16816.F32 R28, R4.reuse, R44, R28 ;  /* 0x0000002c041c723c */ /* 0x040fe2000000181c */
[----:B------:R-:W-:Y:S01]  /*16770*/  FADD.FTZ R3, R101, R3 ;  /* 0x0000000365037221 */ /* 0x000fe20000010000 */
[----:B------:R1:W-:Y:S01]  /*16780*/  MUFU.EX2 R50, R8 ;  /* 0x0000000800327308 */ /* 0x0003e20000000800 */
[----:B------:R-:W-:Y:S02]  /*16790*/  FADD.FTZ R9, R213, R9 ;  /* 0x00000009d5097221 */ /* 0x000fe40000010000 */
[----:B------:R-:W-:Y:S01]  /*167a0*/  FADD.FTZ R3, R100, R3 ;  /* 0x0000000364037221 */ /* 0x000fe20000010000 */
[----:B------:R-:W-:Y:S01]  /*167b0*/  HMMA.16816.F32 R16, R4, R46, R16 ;  /* 0x0000002e0410723c */ /* 0x000fe20000001810 */
[----:B------:R-:W-:-:S02]  /*167c0*/  FADD.FTZ R9, R212, R9 ;  /* 0x00000009d4097221 */ /* 0x000fc40000010000 */
[----:B------:R-:W-:Y:S01]  /*167d0*/  FADD.FTZ R3, R104, R3 ;  /* 0x0000000368037221 */ /* 0x000fe20000010000 */
[----:B------:R3:W-:Y:S01]  /*167e0*/  MUFU.EX2 R44, R10 ;  /* 0x0000000a002c7308 */ /* 0x0007e20000000800 */
[----:B------:R-:W-:Y:S01]  /*167f0*/  FADD.FTZ R9, R214, R9 ;  /* 0x00000009d6097221 */ /* 0x000fe20000010000 */
[C---:B------:R-:W-:Y:S01]  /*16800*/  HMMA.16816.F32 R20, R4.reuse, R40, R20 ;  /* 0x000000280414723c */ /* 0x040fe20000001814 */
[----:B------:R-:W-:Y:S02]  /*16810*/  FADD.FTZ R3, R102, R3 ;  /* 0x0000000366037221 */ /* 0x000fe40000010000 */
[----:B------:R-:W-:Y:S02]  /*16820*/  FADD.FTZ R9, R238, R9 ;  /* 0x00000009ee097221 */ /* 0x000fe40000010000 */
[----:B------:R-:W-:Y:S01]  /*16830*/  FADD.FTZ R3, R98, R3 ;  /* 0x0000000362037221 */ /* 0x000fe20000010000 */
[----:B------:R-:W-:Y:S01]  /*16840*/  HMMA.16816.F32 R12, R4, R42, R24 ;  /* 0x0000002a040c723c */ /* 0x000fe20000001818 */
[----:B-1----:R-:W-:Y:S01]  /*16850*/  FFMA.FTZ R8, R184, UR4, -R0 ;  /* 0x00000004b8087c23 */ /* 0x002fe20008010800 */
[----:B------:R-:W1:Y:S01]  /*16860*/  LDSM.16.MT88.4 R24, [R217+0x8000] ;  /* 0x00800000d918783b */ /* 0x000e620000004200 */
[----:B------:R-:W-:Y:S01]  /*16870*/  FADD.FTZ R3, R95, R3 ;  /* 0x000000035f037221 */ /* 0x000fe20000010000 */
[----:B------:R-:W-:Y:S01]  /*16880*/  FADD.FTZ R9, R215, R9 ;  /* 0x00000009d7097221 */ /* 0x000fe20000010000 */
[----:B------:R4:W1:Y:S02]  /*16890*/  MUFU.EX2 R49, R8 ;  /* 0x0000000800317308 */ /* 0x0008640000000800 */
[----:B------:R-:W-:Y:S01]  /*168a0*/  FADD.FTZ R3, R93, R3 ;  /* 0x000000035d037221 */ /* 0x000fe20000010000 */
[----:B------:R-:W-:Y:S01]  /*168b0*/  FADD.FTZ R9, R239, R9 ;  /* 0x00000009ef097221 */ /* 0x000fe20000010000 */
[----:B------:R-:W-:Y:S01]  /*168c0*/  F2FP.F16.F32.PACK_AB R4, R136, R115 ;  /* 0x000000738804723e */ /* 0x000fe200000000ff */
[----:B---3--:R-:W-:Y:S01]  /*168d0*/  FFMA.FTZ R10, R195, UR4, -R2 ;  /* 0x00000004c30a7c23 */ /* 0x008fe20008010802 */
[----:B------:R-:W-:Y:S01]  /*168e0*/  FADD.FTZ R3, R92, R3 ;  /* 0x000000035c037221 */ /* 0x000fe20000010000 */
[----:B-----5:R-:W-:-:S02]  /*168f0*/  F2FP.F16.F32.PACK_AB R5, R54, R55 ;  /* 0x000000373605723e */ /* 0x020fc400000000ff */
[----:B------:R-:W-:Y:S01]  /*16900*/  F2FP.F16.F32.PACK_AB R6, R117, R116 ;  /* 0x000000747506723e */ /* 0x000fe200000000ff */
[----:B------:R-:W-:Y:S01]  /*16910*/  FADD.FTZ R3, R91, R3 ;  /* 0x000000035b037221 */ /* 0x000fe20000010000 */
[----:B------:R-:W-:Y:S01]  /*16920*/  F2FP.F16.F32.PACK_AB R7, R51, R53 ;  /* 0x000000353307723e */ /* 0x000fe200000000ff */
[----:B------:R-:W-:Y:S02]  /*16930*/  MUFU.EX2 R246, R10 ;  /* 0x0000000a00f67308 */ /* 0x000fe40000000800 */
[----:B------:R-:W-:Y:S01]  /*16940*/  FADD.FTZ R3, R89, R3 ;  /* 0x0000000359037221 */ /* 0x000fe20000010000 */
[----:B----4-:R-:W-:-:S03]  /*16950*/  FFMA.FTZ R8, R185, UR4, -R0 ;  /* 0x00000004b9087c23 */ /* 0x010fc60008010800 */
[C---:B------:R-:W-:Y:S02]  /*16960*/  HMMA.16816.F32 R28, R4.reuse, R148, R28 ;  /* 0x00000094041c723c */ /* 0x040fe4000000181c */
[----:B------:R3:W-:Y:S04]  /*16970*/  MUFU.EX2 R48, R8 ;  /* 0x0000000800307308 */ /* 0x0007e80000000800 */
[C---:B--2---:R-:W-:Y:S06]  /*16980*/  HMMA.16816.F32 R20, R4.reuse, R36, R20 ;  /* 0x000000240414723c */ /* 0x044fec0000001814 */
[C---:B------:R-:W-:Y:S01]  /*16990*/  HMMA.16816.F32 R12, R4.reuse, R38, R12 ;  /* 0x00000026040c723c */ /* 0x040fe2000000180c */
[----:B------:R-:W2:Y:S05]  /*169a0*/  LDSM.16.MT88.4 R36, [R217+0x8400] ;  /* 0x00840000d924783b */ /* 0x000eaa0000004200 */
[----:B------:R-:W-:Y:S01]  /*169b0*/  HMMA.16816.F32 R148, R4, R150, R16 ;  /* 0x000000960494723c */ /* 0x000fe20000001810 */
[----:B---3--:R-:W-:-:S04]  /*169c0*/  FFMA.FTZ R8, R186, UR4, -R0 ;  /* 0x00000004ba087c23 */ /* 0x008fc80008010800 */
[----:B------:R3:W4:Y:S02]  /*169d0*/  MUFU.EX2 R47, R8 ;  /* 0x00000008002f7308 */ /* 0x0007240000000800 */
[----:B------:R-:W-:Y:S02]  /*169e0*/  F2FP.F16.F32.PACK_AB R4, R121, R119 ;  /* 0x000000777904723e */ /* 0x000fe400000000ff */
[----:B-1----:R-:W-:Y:S02]  /*169f0*/  F2FP.F16.F32.PACK_AB R5, R49, R50 ;  /* 0x000000323105723e */ /* 0x002fe400000000ff */
[----:B------:R-:W-:Y:S01]  /*16a00*/  F2FP.F16.F32.PACK_AB R6, R126, R122 ;  /* 0x0000007a7e06723e */ /* 0x000fe200000000ff */
[----:B---3--:R-:W-:Y:S01]  /*16a10*/  FFMA.FTZ R8, R180, UR4, -R2 ;  /* 0x00000004b4087c23 */ /* 0x008fe20008010802 */
[----:B----4-:R-:W-:-:S03]  /*16a20*/  F2FP.F16.F32.PACK_AB R7, R47, R48 ;  /* 0x000000302f07723e */ /* 0x010fc600000000ff */
[----:B------:R1:W-:Y:S04]  /*16a30*/  MUFU.EX2 R52, R8 ;  /* 0x0000000800347308 */ /* 0x0003e80000000800 */
[C---:B------:R-:W-:Y:S01]  /*16a40*/  HMMA.16816.F32 R16, R4.reuse, R24, R28 ;  /* 0x000000180410723c */ /* 0x040fe2000000181c */
[----:B------:R-:W-:Y:S05]  /*16a50*/  LDSM.16.MT88.4 R28, [R217+0x8800] ;  /* 0x00880000d91c783b */ /* 0x000fea0000004200 */
[C---:B------:R-:W-:Y:S01]  /*16a60*/  HMMA.16816.F32 R148, R4.reuse, R26, R148 ;  /* 0x0000001a0494723c */ /* 0x040fe20000001894 */
[----:B------:R-:W3:Y:S05]  /*16a70*/  LDSM.16.MT88.4 R24, [R218+0x8400] ;  /* 0x00840000da18783b */ /* 0x000eea0000004200 */
[----:B------:R-:W-:Y:S01]  /*16a80*/  HMMA.16816.F32 R20, R4, R32, R20 ;  /* 0x000000200414723c */ /* 0x000fe20000001814 */
[----:B-1----:R-:W-:Y:S01]  /*16a90*/  FADD.FTZ R8, R87, R3 ;  /* 0x0000000357087221 */ /* 0x002fe20000010000 */
[----:B------:R-:W-:-:S03]  /*16aa0*/  FFMA.FTZ R3, R189, UR4, -R0 ;  /* 0x00000004bd037c23 */ /* 0x000fc60008010800 */
[----:B------:R-:W-:Y:S01]  /*16ab0*/  FADD.FTZ R8, R86, R8 ;  /* 0x0000000856087221 */ /* 0x000fe20000010000 */
[----:B------:R1:W4:Y:S01]  /*16ac0*/  MUFU.EX2 R45, R3 ;  /* 0x00000003002d7308 */ /* 0x0003220000000800 */
[----:B------:R-:W-:Y:S01]  /*16ad0*/  HMMA.16816.F32 R12, R4, R34, R12 ;  /* 0x00000022040c723c */ /* 0x000fe2000000180c */
[----:B------:R-:W5:Y:S06]  /*16ae0*/  LDSM.16.MT88.4 R32, [R218+0x8800] ;  /* 0x00880000da20783b */ /* 0x000f6c0000004200 */
[----:B------:R-:W-:Y:S02]  /*16af0*/  F2FP.F16.F32.PACK_AB R4, R131, R128 ;  /* 0x000000808304723e */ /* 0x000fe400000000ff */
[----:B------:R-:W-:Y:S01]  /*16b00*/  F2FP.F16.F32.PACK_AB R6, R156, R138 ;  /* 0x0000008a9c06723e */ /* 0x000fe200000000ff */
[----:B-1----:R-:W-:Y:S01]  /*16b10*/  FADD.FTZ R3, R84, R8 ;  /* 0x0000000854037221 */ /* 0x002fe20000010000 */
        /* <DEDUP_REMOVED lines=30> */
[----:B----4-:R-:W-:Y:S01]  /*16d00*/  F2FP.F16.F32.PACK_AB R7, R42, R43 ;  /* 0x0000002b2a07723e */ /* 0x010fe200000000ff */
[----:B------:R1:W4:Y:S01]  /*16d10*/  MUFU.EX2 R46, R9 ;  /* 0x00000009002e7308 */ /* 0x0003220000000800 */
        /* <DEDUP_REMOVED lines=10> */
[----:B-1----:R-:W-:Y:S01]  /*16dc0*/  FFMA.FTZ R9, R192, UR4, -R0 ;  /* 0x00000004c0097c23 */ /* 0x002fe20008010800 */
        /* <DEDUP_REMOVED lines=19> */
[----:B------:R-:W-:Y:S01]  /*16f00*/  FFMA.FTZ R8, R199, UR4, -R0 ;  /* 0x00000004c7087c23 */ /* 0x000fe20008010800 */
[----:B------:R-:W-:Y:S01]  /*16f10*/  MOV R136, R62 ;  /* 0x0000003e00887202 */ /* 0x000fe20000000f00 */
        /* <DEDUP_REMOVED lines=60> */
.L_x_1367:
        /* <DEDUP_REMOVED lines=11> */
[----:B------:R-:W-:-:S06]  /*17390*/  ULDC.64 UR6, c[0x0][0x208] ;  /* 0x0000820000067ab9 */ /* 0x000fcc0000000a00 */
.L_x_1379:
[----:B------:R-:W-:Y:S01]  /*173a0*/  ISETP.GE.AND P0, PT, R132, UR5, PT ;  /* 0x0000000584007c0c */ /* 0x000fe2000bf06270 */
[----:B------:R-:W-:Y:S04]  /*173b0*/  DEPBAR.LE SB0, 0x0 ;  /* 0x000080000000791a */ /* 0x000fe80000000000 */
[----:B------:R-:W-:Y:S01]  /*173c0*/  BAR.SYNC.DEFER_BLOCKING 0x0 ;  /* 0x0000000000007b1d */ /* 0x000fe20000010000 */
[----:B------:R-:W-:Y:S01]  /*173d0*/  PLOP3.LUT P1, PT, PT, PT, UP0, 0x40, 0x0 ;  /* 0x000000000000781c */ /* 0x000fe20003f2e808 */
[----:B------:R-:W-:Y:S01]  /*173e0*/  VIADD R244, R244, 0xffffffff ;  /* 0xfffffffff4f47836 */ /* 0x000fe20000000000 */
[----:B------:R-:W-:Y:S01]  /*173f0*/  MOV R0, R252 ;  /* 0x000000fc00007202 */ /* 0x000fe20000000f00 */
        /* <DEDUP_REMOVED lines=67> */
.L_x_1376:
        /* <DEDUP_REMOVED lines=87> */
[----:B------:R-:W-:Y:S03]  /*17da0*/  ISETP.GT.AND P0, PT, R244, R250, PT ;  /* 0x000000faf400720c */ /* 0x000fe60003f04270 */
        /* <DEDUP_REMOVED lines=158> */
[----:B------:R1:W3:Y:S02]  /*18790*/  LDG.E R3, desc[UR6][R138.64] ;  /* 0x000000068a037981 */ /* 0x0002e4000c1e1900 */
[----:B------:R-:W-:Y:S02]  /*187a0*/  IMAD R2, R2, R159, -0x100 ;  /* 0xffffff0002027424 */ /* 0x000fe400078e029f */
[----:B------:R4:W3:Y:S03]  /*187b0*/  LDG.E R136, desc[UR6][R136.64] ;  /* 0x0000000688887981 */ /* 0x0008e6000c1e1900 */
        /* <DEDUP_REMOVED lines=14> */
.L_x_1378:
[----:B------:R1:W-:Y:S01]  /*188a0*/  @P0 STS [R237+0x1000], RZ ;  /* 0x001000ffed000388 */ /* 0x0003e20000000800 */
[----:B------:R-:W-:Y:S01]  /*188b0*/  @!P0 IADD3 R3, P1, R245, R0, RZ ;  /* 0x00000000f5038210 */ /* 0x000fe20007f3e0ff */
[----:B------:R-:W3:Y:S01]  /*188c0*/  @!P0 LDC R158, c[0x0][0x24c] ;  /* 0x00009300ff9e8b82 */ /* 0x000ee20000000800 */
        /* <DEDUP_REMOVED lines=89> */
.L_x_1377:
        /* <DEDUP_REMOVED lines=282> */
[----:B------:R-:W-:Y:S01]  /*1a000*/  ISETP.GT.AND P0, PT, R244, R250, PT ;  /* 0x000000faf400720c */ /* 0x000fe20003f04270 */
        /* <DEDUP_REMOVED lines=100> */
[----:B------:R-:W1:Y:S07]  /*1a650*/  LDSM.16.MT88.4 R24, [R218+0x6000] ;  /* 0x00600000da18783b */ /* 0x000e6e0000004200 */
        /* <DEDUP_REMOVED lines=8> */
[----:B--2---:R-:W-:Y:S01]  /*1a6e0*/  FADD.FTZ R44, R159, R2 ;  /* 0x000000029f2c7221 */ /* 0x004fe20000010000 */
[----:B------:R-:W-:Y:S01]  /*1a6f0*/  FADD.FTZ R0, R161, R28 ;  /* 0x0000001ca1007221 */ /* 0x000fe20000010000 */
[----:B------:R-:W-:Y:S03]  /*1a700*/  F2FP.F16.F32.PACK_AB R28, R181, R179 ;  /* 0x000000b3b51c723e */ /* 0x000fe600000000ff */
[----:B------:R-:W-:Y:S03]  /*1a710*/  FADD.FTZ R2, R163, R0 ;  /* 0x00000000a3027221 */ /* 0x000fe60000010000 */
        /* <DEDUP_REMOVED lines=12> */
[----:B------:R-:W2:Y:S01]  /*1a7e0*/  MUFU.EX2 R57, R57 ;  /* 0x0000003900397308 */ /* 0x000ea20000000800 */
[----:B------:R-:W-:Y:S03]  /*1a7f0*/  FADD.FTZ R2, R164, R2 ;  /* 0x00000002a4027221 */ /* 0x000fe60000010000 */
[----:B------:R-:W-:Y:S06]  /*1a800*/  F2FP.F16.F32.PACK_AB R29, R47, R46 ;  /* 0x0000002e2f1d723e */ /* 0x000fec00000000ff */
[----:B------:R-:W-:Y:S01]  /*1a810*/  MUFU.EX2 R58, R58 ;  /* 0x0000003a003a7308 */ /* 0x000fe20000000800 */
[----:B------:R-:W-:Y:S01]  /*1a820*/  F2FP.F16.F32.PACK_AB R30, R49, R48 ;  /* 0x00000030311e723e */ /* 0x000fe200000000ff */
[----:B------:R-:W-:Y:S01]  /*1a830*/  FADD.FTZ R2, R169, R2 ;  /* 0x00000002a9027221 */ /* 0x000fe20000010000 */
[----:B-----5:R-:W-:Y:S03]  /*1a840*/  F2FP.F16.F32.PACK_AB R31, R51, R50 ;  /* 0x00000032331f723e */ /* 0x020fe600000000ff */
[----:B------:R-:W-:Y:S01]  /*1a850*/  FADD.FTZ R0, R168, R2 ;  /* 0x00000002a8007221 */ /* 0x000fe20000010000 */
[----:B------:R-:W-:Y:S03]  /*1a860*/  FADD.FTZ R2, R170, R20 ;  /* 0x00000014aa027221 */ /* 0x000fe60000010000 */
[----:B------:R-:W5:Y:S01]  /*1a870*/  MUFU.EX2 R59, R59 ;  /* 0x0000003b003b7308 */ /* 0x000f620000000800 */
[----:B------:R-:W-:Y:S01]  /*1a880*/  F2FP.F16.F32.PACK_AB R20, R189, R188 ;  /* 0x000000bcbd14723e */ /* 0x000fe200000000ff */
[----:B------:R-:W-:Y:S01]  /*1a890*/  FADD.FTZ R44, R173, R0 ;  /* 0x00000000ad2c7221 */ /* 0x000fe20000010000 */
[----:B------:R-:W-:Y:S03]  /*1a8a0*/  FADD.FTZ R0, R175, R2 ;  /* 0x00000002af007221 */ /* 0x000fe60000010000 */
[----:B------:R-:W-:Y:S01]  /*1a8b0*/  FADD.FTZ R28, R176, R44 ;  /* 0x0000002cb01c7221 */ /* 0x000fe20000010000 */
[----:B------:R-:W-:Y:S03]  /*1a8c0*/  FADD.FTZ R2, R174, R0 ;  /* 0x00000000ae027221 */ /* 0x000fe60000010000 */
[----:B------:R-:W-:Y:S01]  /*1a8d0*/  MUFU.EX2 R60, R60 ;  /* 0x0000003c003c7308 */ /* 0x000fe20000000800 */
[C---:B-1----:R-:W-:Y:S05]  /*1a8e0*/  HMMA.16816.F32 R4, R20.reuse, R40, R4 ;  /* 0x000000281404723c */ /* 0x042fea0000001804 */
[----:B------:R-:W-:Y:S01]  /*1a8f0*/  FADD.FTZ R0, R180, R28 ;  /* 0x0000001cb4007221 */ /* 0x000fe20000010000 */
[C---:B------:R-:W-:Y:S03]  /*1a900*/  HMMA.16816.F32 R8, R20.reuse, R42, R8 ;  /* 0x0000002a1408723c */ /* 0x040fe60000001808 */
[----:B------:R-:W-:Y:S01]  /*1a910*/  MUFU.EX2 R61, R61 ;  /* 0x0000003d003d7308 */ /* 0x000fe20000000800 */
[----:B------:R-:W1:Y:S01]  /*1a920*/  LDSM.16.MT88.4 R40, [R217+0x6800] ;  /* 0x00680000d928783b */ /* 0x000e620000004200 */
[----:B------:R-:W-:Y:S01]  /*1a930*/  F2FP.F16.F32.PACK_AB R28, R45, R195 ;  /* 0x000000c32d1c723e */ /* 0x000fe200000000ff */
[C---:B------:R-:W-:Y:S07]  /*1a940*/  HMMA.16816.F32 R12, R20.reuse, R24, R12 ;  /* 0x00000018140c723c */ /* 0x040fee000000180c */
[----:B------:R-:W-:Y:S01]  /*1a950*/  MUFU.EX2 R62, R62 ;  /* 0x0000003e003e7308 */ /* 0x000fe20000000800 */
[----:B------:R-:W-:Y:S01]  /*1a960*/  FADD.FTZ R2, R178, R2 ;  /* 0x00000002b2027221 */ /* 0x000fe20000010000 */
[----:B------:R-:W-:Y:S01]  /*1a970*/  HMMA.16816.F32 R16, R20, R26, R16 ;  /* 0x0000001a1410723c */ /* 0x000fe20000001810 */
[----:B------:R-:W1:Y:S07]  /*1a980*/  LDSM.16.MT88.4 R24, [R218+0x6800] ;  /* 0x00680000da18783b */ /* 0x000e6e0000004200 */
[----:B------:R-:W5:Y:S01]  /*1a990*/  MUFU.EX2 R63, R63 ;  /* 0x0000003f003f7308 */ /* 0x000f620000000800 */
[C---:B----4-:R-:W-:Y:S05]  /*1a9a0*/  HMMA.16816.F32 R4, R28.reuse, R32, R4 ;  /* 0x000000201c04723c */ /* 0x050fea0000001804 */
[----:B--2---:R-:W-:Y:S01]  /*1a9b0*/  F2FP.F16.F32.PACK_AB R21, R55, R54 ;  /* 0x000000363715723e */ /* 0x004fe200000000ff */
[C---:B------:R-:W-:Y:S03]  /*1a9c0*/  HMMA.16816.F32 R8, R28.reuse, R34, R8 ;  /* 0x000000221c08723c */ /* 0x040fe60000001808 */
[----:B------:R-:W-:Y:S01]  /*1a9d0*/  MUFU.EX2 R64, R64 ;  /* 0x0000004000407308 */ /* 0x000fe20000000800 */
[----:B------:R-:W2:Y:S01]  /*1a9e0*/  LDSM.16.MT88.4 R32, [R217+0x6c00] ;  /* 0x006c0000d920783b */ /* 0x000ea20000004200 */
[----:B------:R-:W-:Y:S01]  /*1a9f0*/  F2FP.F16.F32.PACK_AB R22, R57, R56 ;  /* 0x000000383916723e */ /* 0x000fe200000000ff */
[C---:B---3--:R-:W-:Y:S07]  /*1aa00*/  HMMA.16816.F32 R12, R28.reuse, R36, R12 ;  /* 0x000000241c0c723c */ /* 0x048fee000000180c */
[----:B------:R-:W3:Y:S01]  /*1aa10*/  MUFU.EX2 R65, R65 ;  /* 0x0000004100417308 */ /* 0x000ee20000000800 */
[----:B-----5:R-:W-:Y:S01]  /*1aa20*/  F2FP.F16.F32.PACK_AB R23, R59, R58 ;  /* 0x0000003a3b17723e */ /* 0x020fe200000000ff */
[----:B------:R-:W-:Y:S01]  /*1aa30*/  HMMA.16816.F32 R16, R28, R38, R16 ;  /* 0x000000261c10723c */ /* 0x000fe20000001810 */
[----:B------:R-:W4:Y:S07]  /*1aa40*/  LDSM.16.MT88.4 R36, [R218+0x6c00] ;  /* 0x006c0000da24783b */ /* 0x000f2e0000004200 */
[----:B------:R-:W-:Y:S03]  /*1aa50*/  MUFU.EX2 R66, R66 ;  /* 0x0000004200427308 */ /* 0x000fe60000000800 */
[----:B------:R-:W-:Y:S01]  /*1aa60*/  FADD.FTZ R44, R177, R2 ;  /* 0x00000002b12c7221 */ /* 0x000fe20000010000 */
[----:B------:R-:W-:Y:S01]  /*1aa70*/  F2FP.F16.F32.PACK_AB R29, R63, R62 ;  /* 0x0000003e3f1d723e */ /* 0x000fe200000000ff */
[----:B------:R-:W-:Y:S04]  /*1aa80*/  FADD.FTZ R0, R179, R0 ;  /* 0x00000000b3007221 */ /* 0x000fe80000010000 */
[----:B------:R-:W-:Y:S01]  /*1aa90*/  FADD.FTZ R2, R181, R0 ;  /* 0x00000000b5027221 */ /* 0x000fe20000010000 */
[----:B------:R-:W5:Y:S01]  /*1aaa0*/  MUFU.EX2 R67, R67 ;  /* 0x0000004300437308 */ /* 0x000f620000000800 */
[----:B---3--:R-:W-:Y:S01]  /*1aab0*/  F2FP.F16.F32.PACK_AB R30, R65, R64 ;  /* 0x00000040411e723e */ /* 0x008fe200000000ff */
[----:B------:R-:W-:Y:S01]  /*1aac0*/  FADD.FTZ R0, R183, R44 ;  /* 0x0000002cb7007221 */ /* 0x000fe20000010000 */
[----:B------:R-:W-:Y:S03]  /*1aad0*/  FADD.FTZ R20, R182, R2 ;  /* 0x00000002b6147221 */ /* 0x000fe60000010000 */
[----:B------:R-:W-:Y:S01]  /*1aae0*/  FADD.FTZ R0, R184, R0 ;  /* 0x00000000b8007221 */ /* 0x000fe20000010000 */
[----:B------:R-:W-:Y:S03]  /*1aaf0*/  FADD.FTZ R20, R187, R20 ;  /* 0x00000014bb147221 */ /* 0x000fe60000010000 */
[----:B------:R-:W-:Y:S01]  /*1ab00*/  MUFU.EX2 R68, R68 ;  /* 0x0000004400447308 */ /* 0x000fe20000000800 */
[----:B------:R-:W-:Y:S01]  /*1ab10*/  FADD.FTZ R2, R185, R0 ;  /* 0x00000000b9027221 */ /* 0x000fe20000010000 */
[----:B------:R-:W-:Y:S01]  /*1ab20*/  FADD.FTZ R0, R188, R20 ;  /* 0x00000014bc007221 */ /* 0x000fe20000010000 */
[----:B------:R-:W-:Y:S02]  /*1ab30*/  F2FP.F16.F32.PACK_AB R20, R53, R52 ;  /* 0x000000343514723e */ /* 0x000fe400000000ff */
[----:B------:R-:W-:Y:S01]  /*1ab40*/  FADD.FTZ R2, R186, R2 ;  /* 0x00000002ba027221 */ /* 0x000fe20000010000 */
[----:B------:R-:W-:Y:S04]  /*1ab50*/  FADD.FTZ R44, R189, R0 ;  /* 0x00000000bd2c7221 */ /* 0x000fe80000010000 */
[----:B------:R-:W-:Y:S01]  /*1ab60*/  MUFU.EX2 R69, R69 ;  /* 0x0000004500457308 */ /* 0x000fe20000000800 */
[----:B-----5:R-:W-:Y:S01]  /*1ab70*/  F2FP.F16.F32.PACK_AB R31, R67, R66 ;  /* 0x00000042431f723e */ /* 0x020fe200000000ff */
[----:B------:R-:W-:Y:S01]  /*1ab80*/  FADD.FTZ R0, R190, R2 ;  /* 0x00000002be007221 */ /* 0x000fe20000010000 */
[C---:B-1----:R-:W-:Y:S07]  /*1ab90*/  HMMA.16816.F32 R4, R20.reuse, R40, R4 ;  /* 0x000000281404723c */ /* 0x042fee0000001804 */
[----:B------:R-:W-:Y:S01]  /*1aba0*/  MUFU.EX2 R70, R70 ;  /* 0x0000004600467308 */ /* 0x000fe20000000800 */
[C---:B------:R-:W-:Y:S01]  /*1abb0*/  HMMA.16816.F32 R8, R20.reuse, R42, R8 ;  /* 0x0000002a1408723c */ /* 0x040fe20000001808 */
[----:B------:R-:W1:Y:S02]  /*1abc0*/  LDSM.16.MT88.4 R40, [R217+0x7000] ;  /* 0x00700000d928783b */ /* 0x000e640000004200 */
[----:B------:R-:W-:Y:S03]  /*1abd0*/  FADD.FTZ R28, R192, R44 ;  /* 0x0000002cc01c7221 */ /* 0x000fe60000010000 */
[C---:B------:R-:W-:Y:S03]  /*1abe0*/  HMMA.16816.F32 R12, R20.reuse, R24, R12 ;  /* 0x00000018140c723c */ /* 0x040fe6000000180c */
[----:B------:R-:W3:Y:S02]  /*1abf0*/  MUFU.EX2 R71, R71 ;  /* 0x0000004700477308 */ /* 0x000ee40000000800 */
[----:B------:R-:W-:Y:S01]  /*1ac00*/  FADD.FTZ R2, R191, R0 ;  /* 0x00000000bf027221 */ /* 0x000fe20000010000 */
[----:B------:R-:W-:Y:S01]  /*1ac10*/  HMMA.16816.F32 R16, R20, R26, R16 ;  /* 0x0000001a1410723c */ /* 0x000fe20000001810 */
[----:B------:R-:W5:Y:S06]  /*1ac20*/  LDSM.16.MT88.4 R24, [R218+0x7000] ;  /* 0x00700000da18783b */ /* 0x000f6c0000004200 */
[----:B------:R-:W-:Y:S01]  /*1ac30*/  MUFU.EX2 R72, R72 ;  /* 0x0000004800487308 */ /* 0x000fe20000000800 */
[----:B------:R-:W-:Y:S03]  /*1ac40*/  FADD.FTZ R0, R194, R28 ;  /* 0x0000001cc2007221 */ /* 0x000fe60000010000 */
[----:B------:R-:W-:Y:S01]  /*1ac50*/  F2FP.F16.F32.PACK_AB R28, R61, R60 ;  /* 0x0000003c3d1c723e */ /* 0x000fe200000000ff */
[----:B------:R-:W-:Y:S05]  /*1ac60*/  FADD.FTZ R2, R193, R2 ;  /* 0x00000002c1027221 */ /* 0x000fea0000010000 */
[----:B------:R-:W1:Y:S01]  /*1ac70*/  MUFU.EX2 R73, R73 ;  /* 0x0000004900497308 */ /* 0x000e620000000800 */
[----:B---3--:R-:W-:Y:S01]  /*1ac80*/  F2FP.F16.F32.PACK_AB R21, R71, R70 ;  /* 0x000000464715723e */ /* 0x008fe200000000ff */
[C---:B--2---:R-:W-:Y:S05]  /*1ac90*/  HMMA.16816.F32 R4, R28.reuse, R32, R4 ;  /* 0x000000201c04723c */ /* 0x044fea0000001804 */
[----:B------:R-:W-:Y:S03]  /*1aca0*/  FADD.FTZ R44, R46, R2 ;  /* 0x000000022e2c7221 */ /* 0x000fe60000010000 */
[----:B------:R-:W-:Y:S01]  /*1acb0*/  MUFU.EX2 R74, R74 ;  /* 0x0000004a004a7308 */ /* 0x000fe20000000800 */
[C---:B------:R-:W-:Y:S01]  /*1acc0*/  HMMA.16816.F32 R8, R28.reuse, R34, R8 ;  /* 0x000000221c08723c */ /* 0x040fe20000001808 */
[----:B------:R-:W2:Y:S02]  /*1acd0*/  LDSM.16.MT88.4 R32, [R217+0x7400] ;  /* 0x00740000d920783b */ /* 0x000ea40000004200 */
[----:B------:R-:W-:Y:S03]  /*1ace0*/  FADD.FTZ R0, R195, R0 ;  /* 0x00000000c3007221 */ /* 0x000fe60000010000 */
[C---:B----4-:R-:W-:Y:S03]  /*1acf0*/  HMMA.16816.F32 R12, R28.reuse, R36, R12 ;  /* 0x000000241c0c723c */ /* 0x050fe6000000180c */
[----:B------:R-:W3:Y:S02]  /*1ad00*/  MUFU.EX2 R75, R75 ;  /* 0x0000004b004b7308 */ /* 0x000ee40000000800 */
[----:B-1----:R-:W-:Y:S01]  /*1ad10*/  F2FP.F16.F32.PACK_AB R22, R73, R72 ;  /* 0x000000484916723e */ /* 0x002fe200000000ff */
[----:B------:R-:W-:Y:S01]  /*1ad20*/  HMMA.16816.F32 R16, R28, R38, R16 ;  /* 0x000000261c10723c */ /* 0x000fe20000001810 */
[----:B------:R-:W1:Y:S06]  /*1ad30*/  LDSM.16.MT88.4 R36, [R218+0x7400] ;  /* 0x00740000da24783b */ /* 0x000e6c0000004200 */
[----:B------:R-:W-:Y:S01]  /*1ad40*/  MUFU.EX2 R76, R76 ;  /* 0x0000004c004c7308 */ /* 0x000fe20000000800 */
[----:B------:R-:W-:Y:S03]  /*1ad50*/  FADD.FTZ R2, R45, R0 ;  /* 0x000000002d027221 */ /* 0x000fe60000010000 */
[----:B------:R-:W-:Y:S06]  /*1ad60*/  FADD.FTZ R0, R47, R44 ;  /* 0x0000002c2f007221 */ /* 0x000fec0000010000 */
[----:B------:R-:W4:Y:S01]  /*1ad70*/  MUFU.EX2 R77, R77 ;  /* 0x0000004d004d7308 */ /* 0x000f220000000800 */
        /* <DEDUP_REMOVED lines=9> */
[----:B------:R-:W-:Y:S05]  /*1ae10*/  FADD.FTZ R44, R53, R0 ;  /* 0x00000000352c7221 */ /* 0x000fea0000010000 */
[----:B------:R-:W3:Y:S01]  /*1ae20*/  MUFU.EX2 R79, R79 ;  /* 0x0000004f004f7308 */ /* 0x000ee20000000800 */
[----:B------:R-:W-:Y:S01]  /*1ae30*/  FADD.FTZ R0, R55, R2 ;  /* 0x0000000237007221 */ /* 0x000fe20000010000 */
[----:B------:R-:W-:Y:S01]  /*1ae40*/  FADD.FTZ R28, R56, R44 ;  /* 0x0000002c381c7221 */ /* 0x000fe20000010000 */
[C---:B------:R-:W-:Y:S07]  /*1ae50*/  HMMA.16816.F32 R4, R20.reuse, R40, R4 ;  /* 0x000000281404723c */ /* 0x040fee0000001804 */
[----:B------:R-:W-:Y:S01]  /*1ae60*/  MUFU.EX2 R80, R80 ;  /* 0x0000005000507308 */ /* 0x000fe20000000800 */
[----:B------:R-:W-:Y:S01]  /*1ae70*/  FADD.FTZ R2, R58, R0 ;  /* 0x000000003a027221 */ /* 0x000fe20000010000 */
[C---:B------:R-:W-:Y:S01]  /*1ae80*/  HMMA.16816.F32 R8, R20.reuse, R42, R8 ;  /* 0x0000002a1408723c */ /* 0x040fe20000001808 */
[----:B------:R-:W1:Y:S02]  /*1ae90*/  LDSM.16.MT88.4 R40, [R217+0x7800] ;  /* 0x00780000d928783b */ /* 0x000e640000004200 */
[----:B------:R-:W-:Y:S05]  /*1aea0*/  FADD.FTZ R0, R57, R28 ;  /* 0x0000001c39007221 */ /* 0x000fea0000010000 */
[----:B------:R-:W2:Y:S01]  /*1aeb0*/  MUFU.EX2 R81, R81 ;  /* 0x0000005100517308 */ /* 0x000ea20000000800 */
[C---:B-----5:R-:W-:Y:S03]  /*1aec0*/  HMMA.16816.F32 R12, R20.reuse, R24, R12 ;  /* 0x00000018140c723c */ /* 0x060fe6000000180c */
[----:B----4-:R-:W-:Y:S01]  /*1aed0*/  F2FP.F16.F32.PACK_AB R28, R77, R76 ;  /* 0x0000004c4d1c723e */ /* 0x010fe200000000ff */
[----:B------:R-:W-:Y:S02]  /*1aee0*/  FADD.FTZ R2, R59, R2 ;  /* 0x000000023b027221 */ /* 0x000fe40000010000 */
[----:B------:R-:W-:Y:S03]  /*1aef0*/  HMMA.16816.F32 R16, R20, R26, R16 ;  /* 0x0000001a1410723c */ /* 0x000fe60000001810 */
[----:B------:R-:W-:Y:S01]  /*1af00*/  MUFU.EX2 R82, R82 ;  /* 0x0000005200527308 */ /* 0x000fe20000000800 */
[----:B------:R-:W4:Y:S01]  /*1af10*/  LDSM.16.MT88.4 R24, [R218+0x7800] ;  /* 0x00780000da18783b */ /* 0x000f220000004200 */
[----:B---3--:R-:W-:Y:S01]  /*1af20*/  F2FP.F16.F32.PACK_AB R29, R79, R78 ;  /* 0x0000004e4f1d723e */ /* 0x008fe200000000ff */
[----:B------:R-:W-:Y:S01]  /*1af30*/  FADD.FTZ R44, R62, R2 ;  /* 0x000000023e2c7221 */ /* 0x000fe20000010000 */
[----:B------:R-:W-:Y:S06]  /*1af40*/  FADD.FTZ R0, R60, R0 ;  /* 0x000000003c007221 */ /* 0x000fec0000010000 */
[----:B------:R-:W3:Y:S01]  /*1af50*/  MUFU.EX2 R83, R83 ;  /* 0x0000005300537308 */ /* 0x000ee20000000800 */
[----:B--2---:R-:W-:Y:S01]  /*1af60*/  F2FP.F16.F32.PACK_AB R30, R81, R80 ;  /* 0x00000050511e723e */ /* 0x004fe200000000ff */
[----:B------:R-:W-:Y:S01]  /*1af70*/  FADD.FTZ R2, R61, R0 ;  /* 0x000000003d027221 */ /* 0x000fe20000010000 */
[----:B------:R-:W-:Y:S03]  /*1af80*/  FADD.FTZ R0, R63, R44 ;  /* 0x0000002c3f007221 */ /* 0x000fe60000010000 */
[----:B------:R-:W-:Y:S04]  /*1af90*/  FADD.FTZ R20, R64, R2 ;  /* 0x0000000240147221 */ /* 0x000fe80000010000 */
[----:B------:R-:W-:Y:S01]  /*1afa0*/  MUFU.EX2 R84, R84 ;  /* 0x0000005400547308 */ /* 0x000fe20000000800 */
[----:B------:R-:W-:Y:S01]  /*1afb0*/  FADD.FTZ R0, R66, R0 ;  /* 0x0000000042007221 */ /* 0x000fe20000010000 */
[----:B------:R-:W-:Y:S03]  /*1afc0*/  FADD.FTZ R20, R65, R20 ;  /* 0x0000001441147221 */ /* 0x000fe60000010000 */
[----:B------:R-:W-:Y:S01]  /*1afd0*/  FADD.FTZ R2, R67, R0 ;  /* 0x0000000043027221 */ /* 0x000fe20000010000 */
[----:B------:R-:W-:Y:S04]  /*1afe0*/  FADD.FTZ R0, R68, R20 ;  /* 0x0000001444007221 */ /* 0x000fe80000010000 */
[----:B------:R-:W2:Y:S01]  /*1aff0*/  MUFU.EX2 R85, R85 ;  /* 0x0000005500557308 */ /* 0x000ea20000000800 */
[----:B---3--:R-:W-:Y:S01]  /*1b000*/  F2FP.F16.F32.PACK_AB R31, R83, R82 ;  /* 0x00000052531f723e */ /* 0x008fe200000000ff */
[----:B------:R-:W-:Y:S01]  /*1b010*/  FADD.FTZ R2, R70, R2 ;  /* 0x0000000246027221 */ /* 0x000fe20000010000 */
[----:B------:R-:W-:Y:S03]  /*1b020*/  FADD.FTZ R44, R69, R0 ;  /* 0x00000000452c7221 */ /* 0x000fe60000010000 */
[----:B------:R-:W-:Y:S04]  /*1b030*/  FADD.FTZ R0, R71, R2 ;  /* 0x0000000247007221 */ /* 0x000fe80000010000 */
[----:B------:R-:W-:Y:S01]  /*1b040*/  MUFU.EX2 R86, R86 ;  /* 0x0000005600567308 */ /* 0x000fe20000000800 */
[C---:B------:R-:W-:Y:S05]  /*1b050*/  HMMA.16816.F32 R4, R28.reuse, R32, R4 ;  /* 0x000000201c04723c */ /* 0x040fea0000001804 */
[----:B------:R-:W-:Y:S01]  /*1b060*/  FADD.FTZ R2, R74, R0 ;  /* 0x000000004a027221 */ /* 0x000fe20000010000 */
[C---:B------:R-:W-:Y:S03]  /*1b070*/  HMMA.16816.F32 R8, R28.reuse, R34, R8 ;  /* 0x000000221c08723c */ /* 0x040fe60000001808 */
[----:B------:R-:W3:Y:S01]  /*1b080*/  MUFU.EX2 R87, R87 ;  /* 0x0000005700577308 */ /* 0x000ee20000000800 */
[----:B------:R-:W5:Y:S01]  /*1b090*/  LDSM.16.MT88.4 R32, [R217+0x7c00] ;  /* 0x007c0000d920783b */ /* 0x000f620000004200 */
[----:B--2---:R-:W-:Y:S01]  /*1b0a0*/  F2FP.F16.F32.PACK_AB R20, R85, R84 ;  /* 0x000000545514723e */ /* 0x004fe200000000ff */
[C---:B-1----:R-:W-:Y:S07]  /*1b0b0*/  HMMA.16816.F32 R12, R28.reuse, R36, R12 ;  /* 0x000000241c0c723c */ /* 0x042fee000000180c */
[----:B------:R-:W-:Y:S01]  /*1b0c0*/  MUFU.EX2 R88, R88 ;  /* 0x0000005800587308 */ /* 0x000fe20000000800 */
[----:B------:R-:W-:Y:S01]  /*1b0d0*/  FADD.FTZ R2, R75, R2 ;  /* 0x000000024b027221 */ /* 0x000fe20000010000 */
[----:B------:R-:W-:Y:S01]  /*1b0e0*/  HMMA.16816.F32 R16, R28, R38, R16 ;  /* 0x000000261c10723c */ /* 0x000fe20000001810 */
[----:B------:R-:W1:Y:S07]  /*1b0f0*/  LDSM.16.MT88.4 R36, [R218+0x7c00] ;  /* 0x007c0000da24783b */ /* 0x000e6e0000004200 */
[----:B------:R-:W2:Y:S03]  /*1b100*/  MUFU.EX2 R89, R89 ;  /* 0x0000005900597308 */ /* 0x000ea60000000800 */
[----:B---3--:R-:W-:Y:S01]  /*1b110*/  F2FP.F16.F32.PACK_AB R21, R87, R86 ;  /* 0x000000565715723e */ /* 0x008fe200000000ff */
[----:B------:R-:W-:Y:S01]  /*1b120*/  FADD.FTZ R28, R72, R44 ;  /* 0x0000002c481c7221 */ /* 0x000fe20000010000 */
[----:B------:R-:W-:Y:S03]  /*1b130*/  FADD.FTZ R44, R78, R2 ;  /* 0x000000024e2c7221 */ /* 0x000fe60000010000 */
[----:B------:R-:W-:Y:S02]  /*1b140*/  FADD.FTZ R0, R73, R28 ;  /* 0x0000001c49007221 */ /* 0x000fe40000010000 */
[----:B------:R-:W-:Y:S02]  /*1b150*/  MUFU.EX2 R90, R90 ;  /* 0x0000005a005a7308 */ /* 0x000fe40000000800 */
[----:B------:R-:W-:Y:S04]  /*1b160*/  FADD.FTZ R0, R76, R0 ;  /* 0x000000004c007221 */ /* 0x000fe80000010000 */
[----:B------:R-:W-:Y:S01]  /*1b170*/  FADD.FTZ R2, R77, R0 ;  /* 0x000000004d027221 */ /* 0x000fe20000010000 */
[----:B------:R-:W-:Y:S03]  /*1b180*/  FADD.FTZ R0, R79, R44 ;  /* 0x0000002c4f007221 */ /* 0x000fe60000010000 */
[----:B------:R-:W3:Y:S01]  /*1b190*/  MUFU.EX2 R91, R91 ;  /* 0x0000005b005b7308 */ /* 0x000ee20000000800 */
[----:B--2---:R-:W-:Y:S01]  /*1b1a0*/  F2FP.F16.F32.PACK_AB R22, R89, R88 ;  /* 0x000000585916723e */ /* 0x004fe200000000ff */
[----:B------:R-:W-:Y:S01]  /*1b1b0*/  FADD.FTZ R2, R80, R2 ;  /* 0x0000000250027221 */ /* 0x000fe20000010000 */
[----:B------:R-:W-:Y:S03]  /*1b1c0*/  FADD.FTZ R0, R82, R0 ;  /* 0x0000000052007221 */ /* 0x000fe60000010000 */
[----:B------:R-:W-:Y:S04]  /*1b1d0*/  FADD.FTZ R2, R81, R2 ;  /* 0x0000000251027221 */ /* 0x000fe80000010000 */
[----:B------:R-:W-:Y:S10]  /*1b1e0*/  MUFU.EX2 R92, R92 ;  /* 0x0000005c005c7308 */ /* 0x000ff40000000800 */
[----:B------:R-:W2:Y:S01]  /*1b1f0*/  MUFU.EX2 R93, R93 ;  /* 0x0000005d005d7308 */ /* 0x000ea20000000800 */
[----:B---3--:R-:W-:Y:S09]  /*1b200*/  F2FP.F16.F32.PACK_AB R23, R91, R90 ;  /* 0x0000005a5b17723e */ /* 0x008ff200000000ff */
[----:B------:R-:W-:Y:S01]  /*1b210*/  MUFU.EX2 R94, R94 ;  /* 0x0000005e005e7308 */ /* 0x000fe20000000800 */
[C---:B------:R-:W-:Y:S06]  /*1b220*/  HMMA.16816.F32 R4, R20.reuse, R40, R4 ;  /* 0x000000281404723c */ /* 0x040fec0000001804 */
[C---:B------:R-:W-:Y:S03]  /*1b230*/  HMMA.16816.F32 R8, R20.reuse, R42, R8 ;  /* 0x0000002a1408723c */ /* 0x040fe60000001808 */
[----:B------:R-:W3:Y:S01]  /*1b240*/  MUFU.EX2 R95, R95 ;  /* 0x0000005f005f7308 */ /* 0x000ee20000000800 */
[----:B------:R-:W1:Y:S01]  /*1b250*/  LDSM.16.MT88.4 R40, [R217+0x8000] ;  /* 0x00800000d928783b */ /* 0x000e620000004200 */
[----:B--2---:R-:W-:Y:S01]  /*1b260*/  F2FP.F16.F32.PACK_AB R28, R93, R92 ;  /* 0x0000005c5d1c723e */ /* 0x004fe200000000ff */
[C---:B----4-:R-:W-:Y:S07]  /*1b270*/  HMMA.16816.F32 R12, R20.reuse, R24, R12 ;  /* 0x00000018140c723c */ /* 0x050fee000000180c */
[----:B------:R-:W-:Y:S01]  /*1b280*/  MUFU.EX2 R96, R96 ;  /* 0x0000006000607308 */ /* 0x000fe20000000800 */
[----:B------:R-:W-:Y:S01]  /*1b290*/  HMMA.16816.F32 R16, R20, R26, R16 ;  /* 0x0000001a1410723c */ /* 0x000fe20000001810 */
[----:B------:R-:W2:Y:S08]  /*1b2a0*/  LDSM.16.MT88.4 R24, [R218+0x8000] ;  /* 0x00800000da18783b */ /* 0x000eb00000004200 */
[----:B------:R-:W4:Y:S02]  /*1b2b0*/  MUFU.EX2 R97, R97 ;  /* 0x0000006100617308 */ /* 0x000f240000000800 */
[----:B---3--:R-:W-:Y:S01]  /*1b2c0*/  F2FP.F16.F32.PACK_AB R29, R95, R94 ;  /* 0x0000005e5f1d723e */ /* 0x008fe200000000ff */
[----:B------:R-:W-:Y:S01]  /*1b2d0*/  FADD.FTZ R20, R83, R0 ;  /* 0x0000000053147221 */ /* 0x000fe20000010000 */
[----:B------:R-:W-:Y:S03]  /*1b2e0*/  FADD.FTZ R0, R84, R2 ;  /* 0x0000000254007221 */ /* 0x000fe60000010000 */
[----:B------:R-:W-:Y:S01]  /*1b2f0*/  FADD.FTZ R2, R86, R20 ;  /* 0x0000001456027221 */ /* 0x000fe20000010000 */
[----:B------:R-:W-:Y:S02]  /*1b300*/  FADD.FTZ R44, R85, R0 ;  /* 0x00000000552c7221 */ /* 0x000fe40000010000 */
[----:B------:R-:W-:Y:S01]  /*1b310*/  MUFU.EX2 R98, R98 ;  /* 0x0000006200627308 */ /* 0x000fe20000000800 */
[----:B------:R-:W-:Y:S04]  /*1b320*/  FADD.FTZ R0, R87, R2 ;  /* 0x0000000257007221 */ /* 0x000fe80000010000 */
[----:B------:R-:W-:Y:S05]  /*1b330*/  FADD.FTZ R2, R90, R0 ;  /* 0x000000005a027221 */ /* 0x000fea0000010000 */
[----:B------:R-:W3:Y:S01]  /*1b340*/  MUFU.EX2 R99, R99 ;  /* 0x0000006300637308 */ /* 0x000ee20000000800 */
[----:B----4-:R-:W-:Y:S01]  /*1b350*/  F2FP.F16.F32.PACK_AB R30, R97, R96 ;  /* 0x00000060611e723e */ /* 0x010fe200000000ff */
[----:B------:R-:W-:Y:S08]  /*1b360*/  FADD.FTZ R2, R91, R2 ;  /* 0x000000025b027221 */ /* 0x000ff00000010000 */
[----:B------:R-:W-:Y:S10]  /*1b370*/  MUFU.EX2 R100, R100 ;  /* 0x0000006400647308 */ /* 0x000ff40000000800 */
[----:B------:R-:W4:Y:S01]  /*1b380*/  MUFU.EX2 R101, R101 ;  /* 0x0000006500657308 */ /* 0x000f220000000800 */
[----:B---3--:R-:W-:Y:S09]  /*1b390*/  F2FP.F16.F32.PACK_AB R31, R99, R98 ;  /* 0x00000062631f723e */ /* 0x008ff200000000ff */
[----:B------:R-:W-:Y:S01]  /*1b3a0*/  MUFU.EX2 R102, R102 ;  /* 0x0000006600667308 */ /* 0x000fe20000000800 */
[C---:B-----5:R-:W-:Y:S06]  /*1b3b0*/  HMMA.16816.F32 R4, R28.reuse, R32, R4 ;  /* 0x000000201c04723c */ /* 0x060fec0000001804 */
[C---:B------:R-:W-:Y:S03]  /*1b3c0*/  HMMA.16816.F32 R8, R28.reuse, R34, R8 ;  /* 0x000000221c08723c */ /* 0x040fe60000001808 */
[----:B------:R-:W3:Y:S01]  /*1b3d0*/  MUFU.EX2 R103, R103 ;  /* 0x0000006700677308 */ /* 0x000ee20000000800 */
[----:B------:R-:W5:Y:S01]  /*1b3e0*/  LDSM.16.MT88.4 R32, [R217+0x8400] ;  /* 0x00840000d920783b */ /* 0x000f620000004200 */
[----:B----4-:R-:W-:Y:S01]  /*1b3f0*/  F2FP.F16.F32.PACK_AB R20, R101, R100 ;  /* 0x000000646514723e */ /* 0x010fe200000000ff */
[C---:B-1----:R-:W-:Y:S07]  /*1b400*/  HMMA.16816.F32 R12, R28.reuse, R36, R12 ;  /* 0x000000241c0c723c */ /* 0x042fee000000180c */
[----:B------:R-:W-:Y:S01]  /*1b410*/  MUFU.EX2 R104, R104 ;  /* 0x0000006800687308 */ /* 0x000fe20000000800 */
[----:B------:R-:W-:Y:S01]  /*1b420*/  HMMA.16816.F32 R16, R28, R38, R16 ;  /* 0x000000261c10723c */ /* 0x000fe20000001810 */
[----:B------:R-:W1:Y:S08]  /*1b430*/  LDSM.16.MT88.4 R36, [R218+0x8400] ;  /* 0x00840000da24783b */ /* 0x000e700000004200 */
[----:B------:R-:W4:Y:S02]  /*1b440*/  MUFU.EX2 R105, R105 ;  /* 0x0000006900697308 */ /* 0x000f240000000800 */
[----:B---3--:R-:W-:Y:S01]  /*1b450*/  F2FP.F16.F32.PACK_AB R21, R103, R102 ;  /* 0x000000666715723e */ /* 0x008fe200000000ff */
[----:B------:R-:W-:Y:S01]  /*1b460*/  FADD.FTZ R28, R88, R44 ;  /* 0x0000002c581c7221 */ /* 0x000fe20000010000 */
[----:B------:R-:W-:Y:S03]  /*1b470*/  FADD.FTZ R44, R94, R2 ;  /* 0x000000025e2c7221 */ /* 0x000fe60000010000 */
[----:B------:R-:W-:Y:S03]  /*1b480*/  FADD.FTZ R0, R89, R28 ;  /* 0x0000001c59007221 */ /* 0x000fe60000010000 */
[----:B------:R-:W-:Y:S01]  /*1b490*/  MUFU.EX2 R106, R106 ;  /* 0x0000006a006a7308 */ /* 0x000fe20000000800 */
[----:B------:R-:W-:Y:S04]  /*1b4a0*/  FADD.FTZ R0, R92, R0 ;  /* 0x000000005c007221 */ /* 0x000fe80000010000 */
[----:B------:R-:W-:Y:S01]  /*1b4b0*/  FADD.FTZ R2, R93, R0 ;  /* 0x000000005d027221 */ /* 0x000fe20000010000 */
[----:B------:R-:W-:Y:S04]  /*1b4c0*/  FADD.FTZ R0, R95, R44 ;  /* 0x0000002c5f007221 */ /* 0x000fe80000010000 */
[----:B------:R-:W3:Y:S01]  /*1b4d0*/  MUFU.EX2 R107, R107 ;  /* 0x0000006b006b7308 */ /* 0x000ee20000000800 */
[----:B----4-:R-:W-:Y:S01]  /*1b4e0*/  F2FP.F16.F32.PACK_AB R22, R105, R104 ;  /* 0x000000686916723e */ /* 0x010fe200000000ff */
[----:B------:R-:W-:Y:S01]  /*1b4f0*/  FADD.FTZ R2, R96, R2 ;  /* 0x0000000260027221 */ /* 0x000fe20000010000 */
[----:B------:R-:W-:Y:S03]  /*1b500*/  FADD.FTZ R0, R98, R0 ;  /* 0x0000000062007221 */ /* 0x000fe60000010000 */
[----:B------:R-:W-:Y:S04]  /*1b510*/  FADD.FTZ R2, R97, R2 ;  /* 0x0000000261027221 */ /* 0x000fe80000010000 */
[----:B------:R-:W-:Y:S10]  /*1b520*/  MUFU.EX2 R108, R108 ;  /* 0x0000006c006c7308 */ /* 0x000ff40000000800 */
[----:B------:R-:W4:Y:S01]  /*1b530*/  MUFU.EX2 R109, R109 ;  /* 0x0000006d006d7308 */ /* 0x000f220000000800 */
[----:B---3--:R-:W-:Y:S09]  /*1b540*/  F2FP.F16.F32.PACK_AB R23, R107, R106 ;  /* 0x0000006a6b17723e */ /* 0x008ff200000000ff */
[----:B------:R-:W-:Y:S01]  /*1b550*/  MUFU.EX2 R110, R110 ;  /* 0x0000006e006e7308 */ /* 0x000fe20000000800 */
[C---:B------:R-:W-:Y:S06]  /*1b560*/  HMMA.16816.F32 R4, R20.reuse, R40, R4 ;  /* 0x000000281404723c */ /* 0x040fec0000001804 */
[C---:B------:R-:W-:Y:S03]  /*1b570*/  HMMA.16816.F32 R8, R20.reuse, R42, R8 ;  /* 0x0000002a1408723c */ /* 0x040fe60000001808 */
[----:B------:R-:W3:Y:S01]  /*1b580*/  MUFU.EX2 R111, R111 ;  /* 0x0000006f006f7308 */ /* 0x000ee20000000800 */
[----:B------:R-:W1:Y:S01]  /*1b590*/  LDSM.16.MT88.4 R40, [R217+0x8800] ;  /* 0x00880000d928783b */ /* 0x000e620000004200 */
[----:B----4-:R-:W-:Y:S01]  /*1b5a0*/  F2FP.F16.F32.PACK_AB R28, R109, R108 ;  /* 0x0000006c6d1c723e */ /* 0x010fe200000000ff */
[C---:B--2---:R-:W-:Y:S07]  /*1b5b0*/  HMMA.16816.F32 R12, R20.reuse, R24, R12 ;  /* 0x00000018140c723c */ /* 0x044fee000000180c */
[----:B------:R-:W-:Y:S01]  /*1b5c0*/  MUFU.EX2 R112, R112 ;  /* 0x0000007000707308 */ /* 0x000fe20000000800 */
[----:B------:R-:W-:Y:S01]  /*1b5d0*/  HMMA.16816.F32 R16, R20, R26, R16 ;  /* 0x0000001a1410723c */ /* 0x000fe20000001810 */
[----:B------:R-:W2:Y:S08]  /*1b5e0*/  LDSM.16.MT88.4 R24, [R218+0x8800] ;  /* 0x00880000da18783b */ /* 0x000eb00000004200 */
[----:B------:R-:W4:Y:S02]  /*1b5f0*/  MUFU.EX2 R113, R113 ;  /* 0x0000007100717308 */ /* 0x000f240000000800 */
[----:B---3--:R-:W-:Y:S01]  /*1b600*/  F2FP.F16.F32.PACK_AB R29, R111, R110 ;  /* 0x0000006e6f1d723e */ /* 0x008fe200000000ff */
[----:B------:R-:W-:Y:S01]  /*1b610*/  FADD.FTZ R20, R99, R0 ;  /* 0x0000000063147221 */ /* 0x000fe20000010000 */
[----:B------:R-:W-:Y:S03]  /*1b620*/  FADD.FTZ R0, R100, R2 ;  /* 0x0000000264007221 */ /* 0x000fe60000010000 */
[----:B------:R-:W-:Y:S03]  /*1b630*/  FADD.FTZ R2, R102, R20 ;  /* 0x0000001466027221 */ /* 0x000fe60000010000 */
[----:B------:R-:W-:Y:S10]  /*1b640*/  MUFU.EX2 R114, R114 ;  /* 0x0000007200727308 */ /* 0x000ff40000000800 */
[----:B------:R-:W3:Y:S01]  /*1b650*/  MUFU.EX2 R115, R115 ;  /* 0x0000007300737308 */ /* 0x000ee20000000800 */
[----:B----4-:R-:W-:Y:S09]  /*1b660*/  F2FP.F16.F32.PACK_AB R30, R113, R112 ;  /* 0x00000070711e723e */ /* 0x010ff200000000ff */
[----:B------:R-:W-:Y:S10]  /*1b670*/  MUFU.EX2 R116, R116 ;  /* 0x0000007400747308 */ /* 0x000ff40000000800 */
[----:B------:R-:W4:Y:S01]  /*1b680*/  MUFU.EX2 R117, R117 ;  /* 0x0000007500757308 */ /* 0x000f220000000800 */
[----:B---3--:R-:W-:Y:S09]  /*1b690*/  F2FP.F16.F32.PACK_AB R31, R115, R114 ;  /* 0x00000072731f723e */ /* 0x008ff200000000ff */
[----:B------:R-:W-:Y:S01]  /*1b6a0*/  MUFU.EX2 R118, R118 ;  /* 0x0000007600767308 */ /* 0x000fe20000000800 */
[C---:B-----5:R-:W-:Y:S06]  /*1b6b0*/  HMMA.16816.F32 R4, R28.reuse, R32, R4 ;  /* 0x000000201c04723c */ /* 0x060fec0000001804 */
[C---:B------:R-:W-:Y:S03]  /*1b6c0*/  HMMA.16816.F32 R8, R28.reuse, R34, R8 ;  /* 0x000000221c08723c */ /* 0x040fe60000001808 */
[----:B------:R-:W3:Y:S02]  /*1b6d0*/  MUFU.EX2 R119, R119 ;  /* 0x0000007700777308 */ /* 0x000ee40000000800 */
[----:B----4-:R-:W-:Y:S01]  /*1b6e0*/  F2FP.F16.F32.PACK_AB R20, R117, R116 ;  /* 0x000000747514723e */ /* 0x010fe200000000ff */
[C---:B-1----:R-:W-:Y:S07]  /*1b6f0*/  HMMA.16816.F32 R12, R28.reuse, R36, R12 ;  /* 0x000000241c0c723c */ /* 0x042fee000000180c */
[----:B------:R-:W-:Y:S01]  /*1b700*/  MUFU.EX2 R120, R120 ;  /* 0x0000007800787308 */ /* 0x000fe20000000800 */
[----:B------:R-:W-:Y:S01]  /*1b710*/  FADD.FTZ R32, R101, R0 ;  /* 0x0000000065207221 */ /* 0x000fe20000010000 */
[----:B------:R-:W-:Y:S01]  /*1b720*/  HMMA.16816.F32 R16, R28, R38, R16 ;  /* 0x000000261c10723c */ /* 0x000fe20000001810 */
[----:B------:R-:W1:Y:S07]  /*1b730*/  LDSM.16.MT88.4 R28, [R218+0x8c00] ;  /* 0x008c0000da1c783b */ /* 0x000e6e0000004200 */
[----:B------:R-:W4:Y:S03]  /*1b740*/  MUFU.EX2 R121, R121 ;  /* 0x0000007900797308 */ /* 0x000f260000000800 */
[----:B---3--:R-:W-:Y:S01]  /*1b750*/  F2FP.F16.F32.PACK_AB R21, R119, R118 ;  /* 0x000000767715723e */ /* 0x008fe200000000ff */
        /* <DEDUP_REMOVED lines=9> */
[----:B------:R-:W3:Y:S01]  /*1b7f0*/  MUFU.EX2 R123, R123 ;  /* 0x0000007b007b7308 */ /* 0x000ee20000000800 */
[----:B----4-:R-:W-:Y:S01]  /*1b800*/  F2FP.F16.F32.PACK_AB R22, R121, R120 ;  /* 0x000000787916723e */ /* 0x010fe200000000ff */
        /* <DEDUP_REMOVED lines=9> */
[----:B------:R-:W4:Y:S01]  /*1b8a0*/  MUFU.EX2 R125, R125 ;  /* 0x0000007d007d7308 */ /* 0x000f220000000800 */
[----:B---3--:R-:W-:Y:S01]  /*1b8b0*/  F2FP.F16.F32.PACK_AB R23, R123, R122 ;  /* 0x0000007a7b17723e */ /* 0x008fe200000000ff */
[----:B------:R-:W-:Y:S01]  /*1b8c0*/  FADD.FTZ R0, R119, R0 ;  /* 0x0000000077007221 */ /* 0x000fe20000010000 */
[----:B------:R-:W-:Y:S03]  /*1b8d0*/  FADD.FTZ R2, R120, R2 ;  /* 0x0000000278027221 */ /* 0x000fe60000010000 */
[----:B------:R-:W-:Y:S01]  /*1b8e0*/  FADD.FTZ R0, R122, R0 ;  /* 0x000000007a007221 */ /* 0x000fe20000010000 */
[----:B------:R-:W-:Y:S03]  /*1b8f0*/  FADD.FTZ R2, R121, R2 ;  /* 0x0000000279027221 */ /* 0x000fe60000010000 */
[----:B------:R-:W-:Y:S01]  /*1b900*/  MUFU.EX2 R126, R126 ;  /* 0x0000007e007e7308 */ /* 0x000fe20000000800 */
[C---:B------:R-:W-:Y:S05]  /*1b910*/  HMMA.16816.F32 R4, R20.reuse, R40, R4 ;  /* 0x000000281404723c */ /* 0x040fea0000001804 */
[----:B------:R-:W-:Y:S01]  /*1b920*/  FADD.FTZ R0, R123, R0 ;  /* 0x000000007b007221 */ /* 0x000fe20000010000 */
[C---:B------:R-:W-:Y:S03]  /*1b930*/  HMMA.16816.F32 R8, R20.reuse, R42, R8 ;  /* 0x0000002a1408723c */ /* 0x040fe60000001808 */
[----:B------:R-:W3:Y:S02]  /*1b940*/  MUFU.EX2 R127, R127 ;  /* 0x0000007f007f7308 */ /* 0x000ee40000000800 */
[----:B----4-:R-:W-:Y:S01]  /*1b950*/  F2FP.F16.F32.PACK_AB R152, R125, R124 ;  /* 0x0000007c7d98723e */ /* 0x010fe200000000ff */
[C---:B--2---:R-:W-:Y:S07]  /*1b960*/  HMMA.16816.F32 R12, R20.reuse, R24, R12 ;  /* 0x00000018140c723c */ /* 0x044fee000000180c */
[----:B------:R-:W2:Y:S01]  /*1b970*/  MUFU.EX2 R128, R128 ;  /* 0x0000008000807308 */ /* 0x000ea20000000800 */
[----:B------:R-:W-:Y:S01]  /*1b980*/  FADD.FTZ R2, R124, R2 ;  /* 0x000000027c027221 */ /* 0x000fe20000010000 */
[----:B------:R-:W-:Y:S08]  /*1b990*/  HMMA.16816.F32 R16, R20, R26, R16 ;  /* 0x0000001a1410723c */ /* 0x000ff00000001810 */
[----:B------:R-:W4:Y:S03]  /*1b9a0*/  MUFU.EX2 R134, R134 ;  /* 0x0000008600867308 */ /* 0x000f260000000800 */
[----:B---3--:R-:W-:Y:S01]  /*1b9b0*/  F2FP.F16.F32.PACK_AB R153, R127, R126 ;  /* 0x0000007e7f99723e */ /* 0x008fe200000000ff */
[----:B------:R-:W-:Y:S01]  /*1b9c0*/  FADD.FTZ R0, R126, R0 ;  /* 0x000000007e007221 */ /* 0x000fe20000010000 */
[----:B------:R-:W-:Y:S03]  /*1b9d0*/  FADD.FTZ R2, R125, R2 ;  /* 0x000000027d027221 */ /* 0x000fe60000010000 */
[----:B------:R-:W-:Y:S02]  /*1b9e0*/  FADD.FTZ R0, R127, R0 ;  /* 0x000000007f007221 */ /* 0x000fe40000010000 */
[----:B------:R-:W3:Y:S01]  /*1b9f0*/  MUFU.EX2 R130, R130 ;  /* 0x0000008200827308 */ /* 0x000ee20000000800 */
[----:B--2---:R-:W-:Y:S09]  /*1ba00*/  FADD.FTZ R2, R128, R2 ;  /* 0x0000000280027221 */ /* 0x004ff20000010000 */
[----:B------:R-:W2:Y:S01]  /*1ba10*/  MUFU.EX2 R135, R135 ;  /* 0x0000008700877308 */ /* 0x000ea20000000800 */
[C---:B----4-:R-:W-:Y:S01]  /*1ba20*/  F2FP.F16.F32.PACK_AB R154, R134.reuse, R128 ;  /* 0x00000080869a723e */ /* 0x050fe200000000ff */
[----:B------:R-:W-:Y:S01]  /*1ba30*/  FADD.FTZ R246, R134, R2 ;  /* 0x0000000286f67221 */ /* 0x000fe20000010000 */
[----:B------:R-:W-:Y:S01]  /*1ba40*/  MOV R134, R136 ;  /* 0x0000008800867202 */ /* 0x000fe20000000f00 */
[----:B---3--:R-:W-:Y:S01]  /*1ba50*/  FADD.FTZ R0, R130, R0 ;  /* 0x0000000082007221 */ /* 0x008fe20000010000 */
[C---:B--2---:R-:W-:Y:S03]  /*1ba60*/  F2FP.F16.F32.PACK_AB R155, R135.reuse, R130 ;  /* 0x00000082879b723e */ /* 0x044fe600000000ff */
[----:B------:R-:W-:Y:S01]  /*1ba70*/  FADD.FTZ R247, R135, R0 ;  /* 0x0000000087f77221 */ /* 0x000fe20000010000 */
[----:B------:R-:W-:Y:S03]  /*1ba80*/  MOV R135, R3 ;  /* 0x0000000300877202 */ /* 0x000fe60000000f00 */
[C---:B------:R-:W-:Y:S06]  /*1ba90*/  HMMA.16816.F32 R140, R152.reuse, R148, R4 ;  /* 0x00000094988c723c */ /* 0x040fec0000001804 */
[C---:B------:R-:W-:Y:S06]  /*1baa0*/  HMMA.16816.F32 R148, R152.reuse, R150, R8 ;  /* 0x000000969894723c */ /* 0x040fec0000001808 */
[C---:B-1----:R-:W-:Y:S06]  /*1bab0*/  HMMA.16816.F32 R144, R152.reuse, R28, R12 ;  /* 0x0000001c9890723c */ /* 0x042fec000000180c */
[----:B------:R-:W-:Y:S01]  /*1bac0*/  HMMA.16816.F32 R152, R152, R30, R16 ;  /* 0x0000001e9898723c */ /* 0x000fe20000001810 */
[----:B------:R-:W-:Y:S11]  /*1bad0*/  @!UPT UIADD3 URZ, URZ, URZ, URZ ;  /* 0x0000003f3f3ff290 */ /* 0x000ff6000fffe03f */
[----:B------:R-:W-:Y:S01]  /*1bae0*/  @!UPT UIADD3 URZ, URZ, URZ, URZ ;  /* 0x0000003f3f3ff290 */ /* 0x000fe2000fffe03f */
[----:B------:R-:W-:Y:S11]  /*1baf0*/  @P0 BRA `(.L_x_1379) ;  /* 0xffffffb800280947 */ /* 0x000ff6000383ffff */
.L_x_1375:
[----:B------:R-:W2:Y:S01]  /*1bb00*/  LDL R39, [R1+0x8] ;  /* 0x0000080001277983 */ /* 0x000ea20000100800 */
[----:B------:R-:W1:Y:S01]  /*1bb10*/  S2UR UR5, SR_CgaCtaId ;  /* 0x00000000000579c3 */ /* 0x000e620000008800 */
[----:B------:R-:W-:Y:S01]  /*1bb20*/  UMOV UR4, 0x400 ;  /* 0x0000040000047882 */ /* 0x000fe20000000000 */
[----:B------:R-:W-:Y:S01]  /*1bb30*/  ULDC.64 UR6, c[0x0][0x208] ;  /* 0x0000820000067ab9 */ /* 0x000fe20000000a00 */
[----:B------:R-:W3:Y:S01]  /*1bb40*/  SHFL.BFLY PT, R2, R246, 0x2, 0x1f ;  /* 0x0c401f00f6027f89 */ /* 0x000ee200000e0000 */
[----:B------:R-:W-:Y:S03]  /*1bb50*/  BSSY B0, `(.L_x_1380) ;  /* 0x000009c000007945 */ /* 0x000fe60003800000 */
[----:B------:R-:W4:Y:S01]  /*1bb60*/  SHFL.BFLY PT, R0, R247, 0x2, 0x1f ;  /* 0x0c401f00f7007f89 */ /* 0x000f2200000e0000 */
[----:B------:R-:W5:Y:S01]  /*1bb70*/  LDC R38, c[0x0][0x270] ;  /* 0x00009c00ff267b82 */ /* 0x000f620000000800 */
[----:B------:R-:W4:Y:S01]  /*1bb80*/  S2R R36, SR_TID.X ;  /* 0x0000000000247919 */ /* 0x000f220000002100 */
[----:B------:R-:W5:Y:S01]  /*1bb90*/  S2R R14, SR_TID.X ;  /* 0x00000000000e7919 */ /* 0x000f620000002100 */
[----:B------:R-:W5:Y:S01]  /*1bba0*/  S2R R37, SR_CTAID.X ;  /* 0x0000000000257919 */ /* 0x000f620000002500 */
[----:B-1----:R-:W-:-:S04]  /*1bbb0*/  ULEA UR5, UR5, UR4, 0x18 ;  /* 0x0000000405057291 */ /* 0x002fc8000f8ec03f */
[----:B------:R-:W1:Y:S01]  /*1bbc0*/  S2UR UR4, SR_CTAID.Z ;  /* 0x00000000000479c3 */ /* 0x000e620000002700 */
[----:B---3--:R-:W-:Y:S01]  /*1bbd0*/  FADD.FTZ R2, R2, R246 ;  /* 0x000000f602027221 */ /* 0x008fe20000010000 */
[----:B----4-:R-:W-:-:S04]  /*1bbe0*/  FADD.FTZ R0, R0, R247 ;  /* 0x000000f700007221 */ /* 0x010fc80000010000 */
[----:B------:R-:W3:Y:S04]  /*1bbf0*/  SHFL.BFLY PT, R5, R2, 0x1, 0x1f ;  /* 0x0c201f0002057f89 */ /* 0x000ee800000e0000 */
[----:B------:R-:W4:Y:S01]  /*1bc00*/  SHFL.BFLY PT, R4, R0, 0x1, 0x1f ;  /* 0x0c201f0000047f89 */ /* 0x000f2200000e0000 */
[----:B------:R-:W-:-:S04]  /*1bc10*/  SHF.R.S32.HI R19, RZ, 0x1f, R36 ;  /* 0x0000001fff137819 */ /* 0x000fc80000011424 */
[CC--:B------:R-:W-:Y:S02]  /*1bc20*/  LEA.HI R13, R19.reuse, R36.reuse, RZ, 0x2 ;  /* 0x00000024130d7211 */ /* 0x0c0fe400078f10ff */
[----:B------:R-:W-:Y:S02]  /*1bc30*/  LEA.HI R6, R19, R36, RZ, 0x6 ;  /* 0x0000002413067211 */ /* 0x000fe400078f30ff */
[----:B------:R-:W-:-:S03]  /*1bc40*/  SHF.R.S32.HI R9, RZ, 0x2, R13 ;  /* 0x00000002ff097819 */ /* 0x000fc6000001140d */
[----:B------:R-:W-:Y:S01]  /*1bc50*/  IMAD.SHL.U32 R6, R6, 0x4, RZ ;  /* 0x0000000406067824 */ /* 0x000fe200078e00ff */
[----:B------:R-:W-:Y:S01]  /*1bc60*/  SHF.R.S32.HI R7, RZ, 0x1f, R9 ;  /* 0x0000001fff077819 */ /* 0x000fe20000011409 */
[----:B---3--:R-:W-:Y:S01]  /*1bc70*/  FADD.FTZ R11, R2, R5 ;  /* 0x00000005020b7221 */ /* 0x008fe20000010000 */
[----:B------:R-:W-:Y:S01]  /*1bc80*/  LEA.HI R2, R19, R36, RZ, 0x3 ;  /* 0x0000002413027211 */ /* 0x000fe200078f18ff */
[----:B------:R-:W-:Y:S01]  /*1bc90*/  IMAD.MOV.U32 R5, RZ, RZ, 0x3f800000 ;  /* 0x3f800000ff057424 */ /* 0x000fe200078e00ff */
[----:B------:R-:W-:Y:S01]  /*1bca0*/  LEA.HI R7, R7, R9, RZ, 0x3 ;  /* 0x0000000907077211 */ /* 0x000fe200078f18ff */
[----:B----4-:R-:W-:Y:S01]  /*1bcb0*/  FADD.FTZ R16, R0, R4 ;  /* 0x0000000400107221 */ /* 0x010fe20000010000 */
[----:B------:R-:W-:Y:S01]  /*1bcc0*/  SHF.R.S32.HI R15, RZ, 0x3, R2 ;  /* 0x00000003ff0f7819 */ /* 0x000fe20000011402 */
[----:B------:R-:W-:Y:S01]  /*1bcd0*/  IMAD.MOV.U32 R4, RZ, RZ, 0x3f800000 ;  /* 0x3f800000ff047424 */ /* 0x000fe200078e00ff */
[----:B------:R-:W-:Y:S02]  /*1bce0*/  LOP3.LUT R8, R7, 0xfffffff8, RZ, 0xc0, !PT ;  /* 0xfffffff807087812 */ /* 0x000fe400078ec0ff */
[----:B------:R-:W-:-:S02]  /*1bcf0*/  LEA.HI R0, R2, R15, RZ, 0x1 ;  /* 0x0000000f02007211 */ /* 0x000fc400078f08ff */
[----:B------:R-:W-:Y:S02]  /*1bd00*/  LOP3.LUT R2, R2, 0xfffffff8, RZ, 0xc0, !PT ;  /* 0xfffffff802027812 */ /* 0x000fe400078ec0ff */
[----:B------:R-:W-:Y:S02]  /*1bd10*/  LOP3.LUT R0, R0, 0xfffffffe, RZ, 0xc0, !PT ;  /* 0xfffffffe00007812 */ /* 0x000fe400078ec0ff */
[----:B------:R-:W-:Y:S01]  /*1bd20*/  LOP3.LUT R7, R6, 0x3fffff00, RZ, 0xc0, !PT ;  /* 0x3fffff0006077812 */ /* 0x000fe200078ec0ff */
[----:B------:R-:W-:Y:S01]  /*1bd30*/  IMAD.IADD R17, R36, 0x1, -R2 ;  /* 0x0000000124117824 */ /* 0x000fe200078e0a02 */
[----:B------:R-:W-:Y:S01]  /*1bd40*/  IADD3 R6, R15, -R0, RZ ;  /* 0x800000000f067210 */ /* 0x000fe20007ffe0ff */
[----:B------:R-:W-:Y:S01]  /*1bd50*/  IMAD.IADD R2, R9, 0x1, -R8 ;  /* 0x0000000109027824 */ /* 0x000fe200078e0a08 */
[----:B------:R-:W-:Y:S02]  /*1bd60*/  LEA.HI R9, R19, R36, RZ, 0x4 ;  /* 0x0000002413097211 */ /* 0x000fe400078f20ff */
[----:B------:R-:W-:Y:S01]  /*1bd70*/  LEA.HI R0, R17, R17, RZ, 0x1 ;  /* 0x0000001111007211 */ /* 0x000fe200078f08ff */
[----:B------:R-:W-:Y:S01]  /*1bd80*/  IMAD R10, R6, 0x20, R7 ;  /* 0x00000020060a7824 */ /* 0x000fe200078e0207 */
[----:B------:R-:W-:-:S02]  /*1bd90*/  LEA.HI R8, R2, R2, RZ, 0x1 ;  /* 0x0000000202087211 */ /* 0x000fc400078f08ff */
[----:B------:R-:W-:Y:S02]  /*1bda0*/  LOP3.LUT R6, R0, 0xfffffffe, RZ, 0xc0, !PT ;  /* 0xfffffffe00067812 */ /* 0x000fe400078ec0ff */
[----:B------:R-:W-:Y:S02]  /*1bdb0*/  SHF.R.S32.HI R9, RZ, 0x4, R9 ;  /* 0x00000004ff097819 */ /* 0x000fe40000011409 */
[----:B------:R-:W-:Y:S01]  /*1bdc0*/  LOP3.LUT R7, R8, 0x1fffffe, RZ, 0xc0, !PT ;  /* 0x01fffffe08077812 */ /* 0x000fe200078ec0ff */
[----:B------:R-:W-:Y:S01]  /*1bdd0*/  IMAD.IADD R6, R17, 0x1, -R6 ;  /* 0x0000000111067824 */ /* 0x000fe200078e0a06 */
[----:B------:R-:W-:Y:S01]  /*1bde0*/  SHF.R.S32.HI R0, RZ, 0x1, R0 ;  /* 0x00000001ff007819 */ /* 0x000fe20000011400 */
[----:B------:R-:W-:Y:S01]  /*1bdf0*/  BAR.SYNC.DEFER_BLOCKING 0x0 ;  /* 0x0000000000007b1d */ /* 0x000fe20000010000 */
[----:B------:R-:W-:Y:S01]  /*1be00*/  FSETP.NE.FTZ.AND P3, PT, R11, RZ, PT ;  /* 0x000000ff0b00720b */ /* 0x000fe20003f75000 */
[----:B------:R-:W-:Y:S01]  /*1be10*/  IMAD R12, R6, 0x4, R10 ;  /* 0x00000004060c7824 */ /* 0x000fe200078e020a */
[----:B------:R-:W-:Y:S01]  /*1be20*/  IADD3 R10, R2, -R7, RZ ;  /* 0x80000007020a7210 */ /* 0x000fe20007ffe0ff */
[----:B------:R-:W-:Y:S01]  /*1be30*/  IMAD.SHL.U32 R2, R9, 0x40, RZ ;  /* 0x0000004009027824 */ /* 0x000fe200078e00ff */
[----:B------:R-:W-:Y:S01]  /*1be40*/  FSETP.NE.FTZ.AND P2, PT, R16, RZ, PT ;  /* 0x000000ff1000720b */ /* 0x000fe20003f55000 */
[----:B------:R-:W-:Y:S01]  /*1be50*/  IMAD.SHL.U32 R6, R0, 0x8, RZ ;  /* 0x0000000800067824 */ /* 0x000fe200078e00ff */
[----:B------:R-:W-:-:S02]  /*1be60*/  LEA.HI R19, R19, R36, RZ, 0x5 ;  /* 0x0000002413137211 */ /* 0x000fc400078f28ff */
[----:B------:R-:W-:Y:S02]  /*1be70*/  LOP3.LUT R7, R13, 0xfffffffc, RZ, 0xc0, !PT ;  /* 0xfffffffc0d077812 */ /* 0x000fe400078ec0ff */
[----:B------:R-:W-:Y:S02]  /*1be80*/  SHF.R.S32.HI R0, RZ, 0x1, R8 ;  /* 0x00000001ff007819 */ /* 0x000fe40000011408 */
[----:B------:R-:W-:Y:S01]  /*1be90*/  LOP3.LUT R2, R2, 0xc0, RZ, 0xc0, !PT ;  /* 0x000000c002027812 */ /* 0x000fe200078ec0ff */
[----:B------:R-:W-:Y:S01]  /*1bea0*/  IMAD.IADD R7, R36, 0x1, -R7 ;  /* 0x0000000124077824 */ /* 0x000fe200078e0a07 */
[----:B------:R-:W-:Y:S01]  /*1beb0*/  SHF.R.S32.HI R18, RZ, 0x5, R19 ;  /* 0x00000005ff127819 */ /* 0x000fe20000011413 */
[----:B------:R-:W3:Y:S01]  /*1bec0*/  @P3 MUFU.RCP R4, R11 ;  /* 0x0000000b00043308 */ /* 0x000ee20000001000 */
[----:B------:R-:W-:Y:S02]  /*1bed0*/  SHF.L.U32 R8, R0, 0x6, RZ ;  /* 0x0000000600087819 */ /* 0x000fe400000006ff */
[----:B------:R-:W-:-:S02]  /*1bee0*/  LOP3.LUT R9, R2, 0x18, R6, 0xf8, !PT ;  /* 0x0000001802097812 */ /* 0x000fc400078ef806 */
[----:B------:R-:W-:Y:S01]  /*1bef0*/  SHF.R.U32.HI R6, RZ, 0x3, R2 ;  /* 0x00000003ff067819 */ /* 0x000fe20000011602 */
[----:B------:R-:W-:Y:S01]  /*1bf00*/  IMAD R2, R18, 0x100, R7 ;  /* 0x0000010012027824 */ /* 0x000fe200078e0207 */
[----:B------:R-:W-:Y:S01]  /*1bf10*/  LOP3.LUT R7, R8, 0xc0, RZ, 0xc0, !PT ;  /* 0x000000c008077812 */ /* 0x000fe200078ec0ff */
[----:B------:R-:W4:Y:S01]  /*1bf20*/  @P2 MUFU.RCP R5, R16 ;  /* 0x0000001000052308 */ /* 0x000f220000001000 */
[----:B------:R-:W-:Y:S01]  /*1bf30*/  LOP3.LUT R9, R9, R6, RZ, 0x3c, !PT ;  /* 0x0000000609097212 */ /* 0x000fe200078e3cff */
[----:B------:R-:W-:Y:S01]  /*1bf40*/  IMAD R2, R10, 0x10, R2 ;  /* 0x000000100a027824 */ /* 0x000fe200078e0202 */
[----:B------:R-:W-:Y:S01]  /*1bf50*/  LEA.HI R6, R7, R7, RZ, 0x1d ;  /* 0x0000000707067211 */ /* 0x000fe200078fe8ff */
[----:B------:R-:W1:Y:S01]  /*1bf60*/  S2R R10, SR_CTAID.Y ;  /* 0x00000000000a7919 */ /* 0x000e620000002600 */
[C---:B------:R-:W-:Y:S02]  /*1bf70*/  LOP3.LUT P0, RZ, R0.reuse, 0x2, RZ, 0xc0, !PT ;  /* 0x0000000200ff7812 */ /* 0x040fe4000780c0ff */
[----:B------:R-:W-:Y:S01]  /*1bf80*/  LOP3.LUT R7, R0, 0x1, RZ, 0xc0, !PT ;  /* 0x0000000100077812 */ /* 0x000fe200078ec0ff */
[----:B------:R-:W-:Y:S01]  /*1bf90*/  IMAD.U32 R2, R2, 0x2, R6 ;  /* 0x0000000202027824 */ /* 0x000fe200078e0006 */
[----:B------:R-:W-:Y:S01]  /*1bfa0*/  MOV R6, 0xffffffe0 ;  /* 0xffffffe000067802 */ /* 0x000fe20000000f00 */
[C---:B---3--:R-:W-:Y:S01]  /*1bfb0*/  FMUL.FTZ R140, R4.reuse, R140 ;  /* 0x0000008c048c7220 */ /* 0x048fe20000410000 */
[----:B------:R-:W-:Y:S01]  /*1bfc0*/  ISETP.NE.U32.AND P1, PT, R7, 0x1, PT ;  /* 0x000000010700780c */ /* 0x000fe20003f25070 */
[----:B------:R-:W-:Y:S01]  /*1bfd0*/  FMUL.FTZ R141, R4, R141 ;  /* 0x0000008d048d7220 */ /* 0x000fe20000410000 */
[----:B------:R-:W-:Y:S01]  /*1bfe0*/  LEA R2, R2, UR5, 0x2 ;  /* 0x0000000502027c11 */ /* 0x000fe2000f8e10ff */
[----:B------:R-:W-:Y:S01]  /*1bff0*/  FMUL.FTZ R148, R4, R148 ;  /* 0x0000009404947220 */ /* 0x000fe20000410000 */
[----:B------:R-:W-:Y:S01]  /*1c000*/  SEL R6, R6, 0x20, !P1 ;  /* 0x0000002006067807 */ /* 0x000fe20004800000 */
[----:B------:R-:W-:Y:S01]  /*1c010*/  FMUL.FTZ R149, R4, R149 ;  /* 0x0000009504957220 */ /* 0x000fe20000410000 */
[C---:B----4-:R-:W-:Y:S01]  /*1c020*/  FMUL.FTZ R143, R5.reuse, R143 ;  /* 0x0000008f058f7220 */ /* 0x050fe20000410000 */
[C---:B------:R-:W-:Y:S01]  /*1c030*/  FMUL.FTZ R142, R5.reuse, R142 ;  /* 0x0000008e058e7220 */ /* 0x040fe20000410000 */
[C---:B------:R-:W-:Y:S01]  /*1c040*/  VIADD R0, R2.reuse, 0x40 ;  /* 0x0000004002007836 */ /* 0x040fe20000000000 */
[----:B------:R-:W-:Y:S01]  /*1c050*/  @P0 IADD3 R0, R2, -0x40, RZ ;  /* 0xffffffc002000810 */ /* 0x000fe20007ffe0ff */
[C---:B------:R-:W-:Y:S01]  /*1c060*/  FMUL.FTZ R144, R4.reuse, R144 ;  /* 0x0000009004907220 */ /* 0x040fe20000410000 */
[C---:B------:R-:W-:Y:S01]  /*1c070*/  FMUL.FTZ R145, R4.reuse, R145 ;  /* 0x0000009104917220 */ /* 0x040fe20000410000 */
[C---:B------:R-:W-:Y:S01]  /*1c080*/  FMUL.FTZ R152, R4.reuse, R152 ;  /* 0x0000009804987220 */ /* 0x040fe20000410000 */
[----:B------:R-:W-:Y:S01]  /*1c090*/  FMUL.FTZ R153, R4, R153 ;  /* 0x0000009904997220 */ /* 0x000fe20000410000 */
[C---:B------:R-:W-:Y:S01]  /*1c0a0*/  FMUL.FTZ R151, R5.reuse, R151 ;  /* 0x0000009705977220 */ /* 0x040fe20000410000 */
[----:B------:R-:W-:Y:S01]  /*1c0b0*/  FMUL.FTZ R150, R5, R150 ;  /* 0x0000009605967220 */ /* 0x000fe20000410000 */
[----:B------:R-:W-:-:S02]  /*1c0c0*/  IMAD.IADD R4, R2, 0x1, R6 ;  /* 0x0000000102047824 */ /* 0x000fc400078e0206 */
[C---:B------:R-:W-:Y:S01]  /*1c0d0*/  FMUL.FTZ R147, R5.reuse, R147 ;  /* 0x0000009305937220 */ /* 0x040fe20000410000 */
[C---:B------:R-:W-:Y:S01]  /*1c0e0*/  FMUL.FTZ R146, R5.reuse, R146 ;  /* 0x0000009205927220 */ /* 0x040fe20000410000 */
[----:B------:R-:W-:Y:S01]  /*1c0f0*/  STS.64 [R2], R140 ;  /* 0x0000008c02007388 */ /* 0x000fe20000000a00 */
[C---:B------:R-:W-:Y:S01]  /*1c100*/  FMUL.FTZ R155, R5.reuse, R155 ;  /* 0x0000009b059b7220 */ /* 0x040fe20000410000 */
[----:B------:R-:W-:Y:S01]  /*1c110*/  FMUL.FTZ R154, R5, R154 ;  /* 0x0000009a059a7220 */ /* 0x000fe20000410000 */
[----:B------:R-:W-:Y:S01]  /*1c120*/  IMAD.IADD R5, R12, 0x1, R9 ;  /* 0x000000010c057824 */ /* 0x000fe200078e0209 */
[----:B------:R3:W-:Y:S01]  /*1c130*/  STS.64 [R2+0x400], R142 ;  /* 0x0004008e02007388 */ /* 0x0007e20000000a00 */
[----:B------:R-:W1:Y:S01]  /*1c140*/  LDC.64 R12, c[0x0][0x2c0] ;  /* 0x0000b000ff0c7b82 */ /* 0x000e620000000a00 */
[----:B------:R4:W1:Y:S02]  /*1c150*/  @P3 MUFU.LG2 R8, R11 ;  /* 0x0000000b00083308 */ /* 0x0008640000000c00 */
[----:B------:R-:W-:Y:S04]  /*1c160*/  STS.64 [R4], R148 ;  /* 0x0000009404007388 */ /* 0x000fe80000000a00 */
[----:B------:R5:W-:Y:S01]  /*1c170*/  STS.64 [R4+0x400], R150 ;  /* 0x0004009604007388 */ /* 0x000be20000000a00 */
[----:B------:R-:W1:Y:S01]  /*1c180*/  @P3 LDC R9, c[0x0][0x2e8] ;  /* 0x0000ba00ff093b82 */ /* 0x000e620000000800 */
[----:B------:R-:W1:Y:S02]  /*1c190*/  @P2 MUFU.LG2 R7, R16 ;  /* 0x0000001000072308 */ /* 0x000e640000000c00 */
[----:B------:R-:W-:Y:S04]  /*1c1a0*/  STS.64 [R0], R144 ;  /* 0x0000009000007388 */ /* 0x000fe80000000a00 */
[----:B------:R5:W-:Y:S01]  /*1c1b0*/  STS.64 [R0+0x400], R146 ;  /* 0x0004009200007388 */ /* 0x000be20000000a00 */
[----:B----4-:R-:W-:Y:S01]  /*1c1c0*/  MOV R11, 0xff800000 ;  /* 0xff800000000b7802 */ /* 0x010fe20000000f00 */
[----:B---3--:R-:W-:-:S05]  /*1c1d0*/  IMAD.IADD R2, R6, 0x1, R0 ;  /* 0x0000000106027824 */ /* 0x008fca00078e0200 */
[----:B------:R-:W-:Y:S01]  /*1c1e0*/  STS.64 [R2], R152 ;  /* 0x0000009802007388 */ /* 0x000fe20000000a00 */
[----:B-----5:R-:W-:-:S03]  /*1c1f0*/  SHF.R.S32.HI R4, RZ, 0x1f, R18 ;  /* 0x0000001fff047819 */ /* 0x020fc60000011412 */
[----:B------:R3:W-:Y:S01]  /*1c200*/  STS.64 [R2+0x400], R154 ;  /* 0x0004009a02007388 */ /* 0x0007e20000000a00 */
[----:B------:R-:W-:Y:S01]  /*1c210*/  LEA R0, R5, UR5, 0x2 ;  /* 0x0000000505007c11 */ /* 0x000fe2000f8e10ff */
[----:B------:R-:W-:Y:S01]  /*1c220*/  BAR.SYNC.DEFER_BLOCKING 0x0 ;  /* 0x0000000000007b1d */ /* 0x000fe20000010000 */
[----:B---3--:R-:W-:-:S04]  /*1c230*/  SHF.R.S32.HI R2, RZ, 0x1f, R14 ;  /* 0x0000001fff027819 */ /* 0x008fc8000001140e */
[----:B------:R-:W-:Y:S01]  /*1c240*/  LEA.HI R2, R2, R14, RZ, 0x5 ;  /* 0x0000000e02027211 */ /* 0x000fe200078f28ff */
[----:B------:R-:W3:Y:S03]  /*1c250*/  LDS.128 R32, [R0] ;  /* 0x0000000000207984 */ /* 0x000ee60000000c00 */
[----:B------:R-:W-:Y:S01]  /*1c260*/  LOP3.LUT R2, R2, 0xffffffe0, RZ, 0xc0, !PT ;  /* 0xffffffe002027812 */ /* 0x000fe200078ec0ff */
[----:B------:R-:W4:Y:S04]  /*1c270*/  LDS.128 R28, [R0+0x800] ;  /* 0x00080000001c7984 */ /* 0x000f280000000c00 */
[----:B------:R-:W1:Y:S04]  /*1c280*/  LDS.128 R24, [R0+0x1000] ;  /* 0x0010000000187984 */ /* 0x000e680000000c00 */
[----:B------:R5:W2:Y:S02]  /*1c290*/  LDS.128 R20, [R0+0x1800] ;  /* 0x0018000000147984 */ /* 0x000aa40000000c00 */
[----:B-----5:R-:W-:Y:S01]  /*1c2a0*/  IMAD.IADD R0, R14, 0x1, -R2 ;  /* 0x000000010e007824 */ /* 0x020fe200078e0a02 */
[----:B------:R-:W-:Y:S01]  /*1c2b0*/  LEA.HI R2, R4, R18, RZ, 0x2 ;  /* 0x0000001204027211 */ /* 0x000fe200078f10ff */
[----:B------:R-:W5:Y:S01]  /*1c2c0*/  @P2 LDC R14, c[0x0][0x2e8] ;  /* 0x0000ba00ff0e2b82 */ /* 0x000f620000000800 */
[----:B------:R-:W-:-:S02]  /*1c2d0*/  LOP3.LUT R4, R19, 0xffffffe0, RZ, 0xc0, !PT ;  /* 0xffffffe013047812 */ /* 0x000fc400078ec0ff */
[----:B------:R-:W-:Y:S02]  /*1c2e0*/  LOP3.LUT R5, R2, 0xffffffc, RZ, 0xc0, !PT ;  /* 0x0ffffffc02057812 */ /* 0x000fe400078ec0ff */
[----:B------:R-:W-:Y:S01]  /*1c2f0*/  SHF.R.S32.HI R6, RZ, 0x1f, R0 ;  /* 0x0000001fff067819 */ /* 0x000fe20000011400 */
[----:B------:R-:W-:Y:S01]  /*1c300*/  IMAD.IADD R2, R36, 0x1, -R4 ;  /* 0x0000000124027824 */ /* 0x000fe200078e0a04 */
[----:B------:R-:W-:Y:S01]  /*1c310*/  IADD3 R5, R18, -R5, RZ ;  /* 0x8000000512057210 */ /* 0x000fe20007ffe0ff */
[--C-:B------:R-:W-:Y:S01]  /*1c320*/  IMAD.MOV R4, RZ, RZ, -R251.reuse ;  /* 0x000000ffff047224 */ /* 0x100fe200078e0afb */
[----:B------:R-:W-:Y:S02]  /*1c330*/  LEA.HI R0, R6, R0, RZ, 0x2 ;  /* 0x0000000006007211 */ /* 0x000fe400078f10ff */
[----:B------:R-:W-:Y:S01]  /*1c340*/  LOP3.LUT P0, RZ, R2, 0x3, RZ, 0xc0, !PT ;  /* 0x0000000302ff7812 */ /* 0x000fe2000780c0ff */
[----:B-1----:R-:W-:Y:S01]  /*1c350*/  IMAD R2, R10, R12, R251 ;  /* 0x0000000c0a027224 */ /* 0x002fe200078e02fb */
[----:B------:R-:W-:Y:S01]  /*1c360*/  SHF.R.S32.HI R0, RZ, 0x2, R0 ;  /* 0x00000002ff007819 */ /* 0x000fe20000011400 */
[----:B------:R-:W-:-:S02]  /*1c370*/  IMAD R6, R38, R4, UR4 ;  /* 0x0000000426067e24 */ /* 0x000fc4000f8e0204 */
[----:B------:R-:W-:Y:S01]  /*1c380*/  @P3 FMUL.FTZ R4, R8, 0.69314718246459960938 ;  /* 0x3f31721808043820 */ /* 0x000fe20000410000 */
[----:B------:R-:W-:Y:S02]  /*1c390*/  IMAD.SHL.U32 R8, R37, 0x40, RZ ;  /* 0x0000004025087824 */ /* 0x000fe400078e00ff */
[----:B------:R-:W-:Y:S02]  /*1c3a0*/  IMAD R0, R5, 0x10, R0 ;  /* 0x0000001005007824 */ /* 0x000fe400078e0200 */
[----:B------:R-:W-:Y:S01]  /*1c3b0*/  @P2 FMUL.FTZ R5, R7, 0.69314718246459960938 ;  /* 0x3f31721807052820 */ /* 0x000fe20000410000 */
[----:B------:R-:W-:Y:S02]  /*1c3c0*/  IMAD R6, R2, R38, R6 ;  /* 0x0000002602067224 */ /* 0x000fe400078e0206 */
[----:B------:R-:W-:Y:S02]  /*1c3d0*/  IMAD.SHL.U32 R2, R17, 0x4, RZ ;  /* 0x0000000411027824 */ /* 0x000fe400078e00ff */
[----:B------:R-:W-:-:S02]  /*1c3e0*/  IMAD.MOV.U32 R10, RZ, RZ, -0x800000 ;  /* 0xff800000ff0a7424 */ /* 0x000fc400078e00ff */
[----:B-----5:R-:W-:Y:S01]  /*1c3f0*/  @P2 FFMA.FTZ R11, R3, R14, R5 ;  /* 0x0000000e030b2223 */ /* 0x020fe20000010005 */
[----:B------:R-:W-:Y:S01]  /*1c400*/  @P3 FFMA.FTZ R10, R136, R9, R4 ;  /* 0x00000009880a3223 */ /* 0x000fe20000010004 */
[----:B------:R-:W-:Y:S01]  /*1c410*/  IMAD R6, R6, R13, R8 ;  /* 0x0000000d06067224 */ /* 0x000fe200078e0208 */
[----:B------:R-:W-:Y:S01]  /*1c420*/  SHF.R.S32.HI R3, RZ, 0x1f, R2 ;  /* 0x0000001fff037819 */ /* 0x000fe20000011402 */
[----:B--2---:R-:W-:Y:S01]  /*1c430*/  IMAD R7, R37, -0x40, R39 ;  /* 0xffffffc025077824 */ /* 0x004fe200078e0227 */
[----:B---34-:R-:W-:Y:S06]  /*1c440*/  @P0 BRA `(.L_x_1381) ;  /* 0x0000000000300947 */ /* 0x018fec0003800000 */
[----:B------:R-:W-:Y:S01]  /*1c450*/  IMAD R4, R37, -0x40, R39 ;  /* 0xffffffc025047824 */ /* 0x000fe200078e0227 */
[----:B------:R-:W-:Y:S01]  /*1c460*/  SHF.R.S32.HI R8, RZ, 0x1f, R0 ;  /* 0x0000001fff087819 */ /* 0x000fe20000011400 */
[----:B------:R-:W-:Y:S01]  /*1c470*/  VIADD R9, R0, 0x8 ;  /* 0x0000000800097836 */ /* 0x000fe20000000000 */
[----:B------:R-:W-:Y:S01]  /*1c480*/  IADD3 R5, P0, R6, R0, RZ ;  /* 0x0000000006057210 */ /* 0x000fe20007f1e0ff */
[----:B------:R-:W-:Y:S01]  /*1c490*/  ULDC.64 UR4, c[0x0][0x2b8] ;  /* 0x0000ae0000047ab9 */ /* 0x000fe20000000a00 */
[-C--:B------:R-:W-:Y:S02]  /*1c4a0*/  ISETP.GE.AND P2, PT, R0, R4.reuse, PT ;  /* 0x000000040000720c */ /* 0x080fe40003f46270 */
[----:B------:R-:W-:Y:S02]  /*1c4b0*/  ISETP.GE.AND P1, PT, R9, R4, PT ;  /* 0x000000040900720c */ /* 0x000fe40003f26270 */
[----:B------:R-:W-:Y:S02]  /*1c4c0*/  LEA.HI.X.SX32 R0, R6, R8, 0x1, P0 ;  /* 0x0000000806007211 */ /* 0x000fe400000f0eff */
[----:B------:R-:W-:-:S04]  /*1c4d0*/  LEA R4, P0, R5, UR4, 0x2 ;  /* 0x0000000405047c11 */ /* 0x000fc8000f8010ff */
[----:B------:R-:W-:-:S05]  /*1c4e0*/  LEA.HI.X R5, R5, UR5, R0, 0x2, P0 ;  /* 0x0000000505057c11 */ /* 0x000fca00080f1400 */
[----:B------:R1:W-:Y:S04]  /*1c4f0*/  @!P2 STG.E desc[UR6][R4.64], R10 ;  /* 0x0000000a0400a986 */ /* 0x0003e8000c101906 */
[----:B------:R1:W-:Y:S02]  /*1c500*/  @!P1 STG.E desc[UR6][R4.64+0x20], R11 ;  /* 0x0000200b04009986 */ /* 0x0003e4000c101906 */
.L_x_1381:
[----:B------:R-:W-:Y:S05]  /*1c510*/  BSYNC B0 ;  /* 0x0000000000007941 */ /* 0x000fea0003800000 */
.L_x_1380:
[----:B------:R-:W-:Y:S01]  /*1c520*/  ULDC UR4, c[0x0][0x2d0] ;  /* 0x0000b40000047ab9 */ /* 0x000fe20000000800 */
[C---:B-1----:R-:W-:Y:S01]  /*1c530*/  VIADD R5, R15.reuse, 0x20 ;  /* 0x000000200f057836 */ /* 0x042fe20000000000 */
[----:B------:R-:W-:Y:S01]  /*1c540*/  ISETP.GE.AND P1, PT, R2, UR4, PT ;  /* 0x0000000402007c0c */ /* 0x000fe2000bf26270 */
[----:B------:R-:W-:Y:S01]  /*1c550*/  ULDC UR4, c[0x0][0x2dc] ;  /* 0x0000b70000047ab9 */ /* 0x000fe20000000800 */
[C---:B------:R-:W-:Y:S02]  /*1c560*/  VIADD R4, R15.reuse, 0x10 ;  /* 0x000000100f047836 */ /* 0x040fe40000000000 */
[----:B------:R-:W-:Y:S01]  /*1c570*/  IMAD.WIDE R2, R15, 0x20, R2 ;  /* 0x000000200f027825 */ /* 0x000fe200078e0202 */
[-C--:B------:R-:W-:Y:S02]  /*1c580*/  ISETP.GE.OR P2, PT, R5, R7.reuse, P1 ;  /* 0x000000070500720c */ /* 0x080fe40000f46670 */
[-C--:B------:R-:W-:Y:S01]  /*1c590*/  ISETP.GE.OR P3, PT, R4, R7.reuse, P1 ;  /* 0x000000070400720c */ /* 0x080fe20000f66670 */
[----:B------:R-:W-:Y:S01]  /*1c5a0*/  IMAD R0, R6, UR4, RZ ;  /* 0x0000000406007c24 */ /* 0x000fe2000f8e02ff */
[C---:B------:R-:W-:Y:S01]  /*1c5b0*/  ISETP.GE.OR P4, PT, R15.reuse, R7, P1 ;  /* 0x000000070f00720c */ /* 0x040fe20000f86670 */
[----:B------:R-:W-:Y:S01]  /*1c5c0*/  VIADD R5, R15, 0x30 ;  /* 0x000000300f057836 */ /* 0x000fe20000000000 */
[----:B------:R-:W-:-:S02]  /*1c5d0*/  ULDC.64 UR4, c[0x0][0x288] ;  /* 0x0000a20000047ab9 */ /* 0x000fc40000000a00 */
[C---:B------:R-:W-:Y:S02]  /*1c5e0*/  IADD3 R4, P0, R0.reuse, R2, RZ ;  /* 0x0000000200047210 */ /* 0x040fe40007f1e0ff */
        /* <DEDUP_REMOVED lines=11> */
.L_x_1382:
        /* <DEDUP_REMOVED lines=14> */
.L_x_5324:


//--------------------- .text._ZN5flash24flash_fwd_splitkv_kernelI23Flash_fwd_kernel_traitsILi32ELi64ELi256ELi4ELb0ELb0EN7cutlass6half_tE19Flash_kernel_traitsILi32ELi64ELi256ELi4ES3_EELb1ELb0ELb0ELb0ELb0ELb1ELb1ELb1EEEvNS_16Flash_fwd_paramsE --------------------------
	.section	.text._ZN5flash24flash_fwd_splitkv_kernelI23Flash_fwd_kernel_traitsILi32ELi64ELi256ELi4ELb0ELb0EN7cutlass6half_tE19Flash_kernel_traitsILi32ELi64ELi256ELi4ES3_EELb1ELb0ELb0ELb0ELb0ELb1ELb1ELb1EEEvNS_16Flash_fwd_paramsE,"ax",@progbits
	.align	128
        .global         _ZN5flash24flash_fwd_splitkv_kernelI23Flash_fwd_kernel_traitsILi32ELi64ELi256ELi4ELb0ELb0EN7cutlass6half_tE19Flash_kernel_traitsILi32ELi64ELi256ELi4ES3_EELb1ELb0ELb0ELb0ELb0ELb1ELb1ELb1EEEvNS_16Flash_fwd_paramsE
        .type           _ZN5flash24flash_fwd_splitkv_kernelI23Flash_fwd_kernel_traitsILi32ELi64ELi256ELi4ELb0ELb0EN7cutlass6half_tE19Flash_kernel_traitsILi32ELi64ELi256ELi4ES3_EELb1ELb0ELb0ELb0ELb0ELb1ELb1ELb1EEEvNS_16Flash_fwd_paramsE,@function
        .size           _ZN5flash24flash_fwd_splitkv_kernelI23Flash_fwd_kernel_traitsILi32ELi64ELi256ELi4ELb0ELb0EN7cutlass6half_tE19Flash_kernel_traitsILi32ELi64ELi256ELi4ES3_EELb1ELb0ELb0ELb0ELb0ELb1ELb1ELb1EEEvNS_16Flash_fwd_paramsE,(.L_x_5325 - _ZN5flash24flash_fwd_splitkv_kernelI23Flash_fwd_kernel_traitsILi32ELi64ELi256ELi4ELb0ELb0EN7cutlass6half_tE19Flash_kernel_traitsILi32ELi64ELi256ELi4ES3_EELb1ELb0ELb0ELb0ELb0ELb1ELb1ELb1EEEvNS_16Flash_fwd_paramsE)
        .other          _ZN5flash24flash_fwd_splitkv_kernelI23Flash_fwd_kernel_traitsILi32ELi64ELi256ELi4ELb0ELb0EN7cutlass6half_tE19Flash_kernel_traitsILi32ELi64ELi256ELi4ES3_EELb1ELb0ELb0ELb0ELb0ELb1ELb1ELb1EEEvNS_16Flash_fwd_paramsE,@"STO_CUDA_ENTRY STV_DEFAULT"
_ZN5flash24flash_fwd_splitkv_kernelI23Flash_fwd_kernel_traitsILi32ELi64ELi256ELi4ELb0ELb0EN7cutlass6half_tE19Flash_kernel_traitsILi32ELi64ELi256ELi4ES3_EELb1ELb0ELb0ELb0ELb0ELb1ELb1ELb1EEEvNS_16Flash_fwd_paramsE:
.text._ZN5flash24flash_fwd_splitkv_kernelI23Flash_fwd_kernel_traitsILi32ELi64ELi256ELi4ELb0ELb0EN7cutlass6half_tE19Flash_kernel_traitsILi32ELi64ELi256ELi4ES3_EELb1ELb0ELb0ELb0ELb0ELb1ELb1ELb1EEEvNS_16Flash_fwd_paramsE:
        /* <DEDUP_REMOVED lines=55> */
[----:B--2---:R3:W-:Y:S04]  /*0370*/  STL [R1], R16 ;  /* 0x0000001001007387 */ /* 0x0047e80000100800 */
[----:B------:R-:W-:-:S06]  /*0380*/  IMAD R24, R13, R0, R24 ;  /* 0x000000000d187224 */ /* 0x000fcc00078e0218 */
[----:B-1--4-:R-:W-:Y:S05]  /*0390*/  @!P1 BRA `(.L_x_1383) ;  /* 0x0000000000109947 */ /* 0x012fea0003800000 */
[----:B------:R-:W2:Y:S02]  /*03a0*/  @P2 LDG.E R0, desc[UR6][R2.64+0x4] ;  /* 0x0000040602002981 */ /* 0x000ea4000c1e1900 */
[----:B--2--5:R-:W-:-:S06]  /*03b0*/  @P2 IADD3 R10, R0, -R14, RZ ;  /* 0x8000000e000a2210 */ /* 0x024fcc0007ffe0ff */
[----:B------:R2:W5:Y:S01]  /*03c0*/  @!P2 LDG.E R10, desc[UR6][R2.64] ;  /* 0x00000006020aa981 */ /* 0x000562000c1e1900 */
[----:B------:R-:W-:Y:S05]  /*03d0*/  BRA `(.L_x_1384) ;  /* 0x0000000000047947 */ /* 0x000fea0003800000 */
.L_x_1383:
[----:B------:R-:W1:Y:S02]  /*03e0*/  LDC R10, c[0x0][0x2c8] ;  /* 0x0000b200ff0a7b82 */ /* 0x000e640000000800 */
.L_x_1384:
        /* <DEDUP_REMOVED lines=123> */
.L_x_1385:
        /* <DEDUP_REMOVED lines=30> */
.L_x_1386:
        /* <DEDUP_REMOVED lines=88> */
.L_x_1387:
        /* <DEDUP_REMOVED lines=48> */
.L_x_1389:
        /* <DEDUP_REMOVED lines=31> */
.L_x_1388:
        /* <DEDUP_REMOVED lines=81> */
[----:B------:R-:W-:-:S03]  /*1d00*/  IMAD.WIDE.U32 R4, R16, R14, R4 ;  /* 0x0000000e10047225 */ /* 0x000fc600078e0004 */
[----:B------:R-:W-:Y:S01]  /*1d10*/  SHF.R.S32.HI R3, RZ, 0x8, R0 ;  /* 0x00000008ff037819 */ /* 0x000fe20000011400 */
[----:B------:R-:W-:Y:S02]  /*1d20*/  IMAD.IADD R5, R5, 0x1, R15 ;  /* 0x0000000105057824 */ /* 0x000fe400078e020f */
[----:B------:R-:W-:Y:S01]  /*1d30*/  IMAD.SHL.U32 R0, R21, 0x4, RZ ;  /* 0x0000000415007824 */ /* 0x000fe200078e00ff */
[----:B------:R-:W-:Y:S01]  /*1d40*/  VIMNMX R90, R248, R3, !PT ;  /* 0x00000003f85a7248 */ /* 0x000fe20007fe0100 */
        /* <DEDUP_REMOVED lines=176> */
.L_x_1444:
        /* <DEDUP_REMOVED lines=146> */
.L_x_1394:
[----:B------:R-:W-:Y:S05]  /*3170*/  BSYNC B0 ;  /* 0x0000000000007941 */ /* 0x000fea0003800000 */
.L_x_1393:
        /* <DEDUP_REMOVED lines=61> */
.L_x_1396:
[----:B------:R-:W-:Y:S05]  /*3550*/  BSYNC B0 ;  /* 0x0000000000007941 */ /* 0x000fea0003800000 */
.L_x_1395:
        /* <DEDUP_REMOVED lines=62> */
.L_x_1398:
[----:B------:R-:W-:Y:S05]  /*3940*/  BSYNC B0 ;  /* 0x0000000000007941 */ /* 0x000fea0003800000 */
.L_x_1397:
        /* <DEDUP_REMOVED lines=81> */
.L_x_1400:
[----:B------:R-:W-:Y:S05]  /*3e60*/  BSYNC B0 ;  /* 0x0000000000007941 */ /* 0x000fea0003800000 */
.L_x_1399:
        /* <DEDUP_REMOVED lines=61> */
.L_x_1402:
[----:B------:R-:W-:Y:S05]  /*4240*/  BSYNC B0 ;  /* 0x0000000000007941 */ /* 0x000fea0003800000 */
.L_x_1401:
        /* <DEDUP_REMOVED lines=70> */
.L_x_1404:
[----:B------:R-:W-:Y:S05]  /*46b0*/  BSYNC B0 ;  /* 0x0000000000007941 */ /* 0x000fea0003800000 */
.L_x_1403:
        /* <DEDUP_REMOVED lines=70> */
.L_x_1406:
[----:B------:R-:W-:Y:S05]  /*4b20*/  BSYNC B0 ;  /* 0x0000000000007941 */ /* 0x000fea0003800000 */
.L_x_1405:
        /* <DEDUP_REMOVED lines=70> */
.L_x_1408:
[----:B------:R-:W-:Y:S05]  /*4f90*/  BSYNC B0 ;  /* 0x0000000000007941 */ /* 0x000fea0003800000 */
.L_x_1407:
[C---:B------:R-:W-:Y:S01]  /*4fa0*/  LEA R31, P1, R30.reuse, R34, 0x1 ;  /* 0x000000221e1f7211 */ /* 0x040fe200078208ff */
[----:B------:R-:W-:Y:S01]  /*4fb0*/  IMAD.MOV.U32 R14, RZ, RZ, R16 ;  /* 0x000000ffff0e7224 */ /* 0x000fe200078e0010 */
[----:B------:R-:W-:Y:S02]  /*4fc0*/  UMOV UR4, UR45 ;  /* 0x0000002d00047c82 */ /* 0x000fe40008000000 */
[C---:B------:R-:W-:Y:S02]  /*4fd0*/  LEA.HI.X.SX32 R32, R30.reuse, R35, 0x1, P1 ;  /* 0x000000231e207211 */ /* 0x040fe400008f0eff */
[C---:B------:R-:W-:Y:S04]  /*4fe0*/  LEA R16, P0, R30.reuse, R14, 0x1 ;  /* 0x0000000e1e107211 */ /* 0x040fe800078008ff */
[----:B------:R-:W-:Y:S01]  /*4ff0*/  LEA.HI.X.SX32 R15, R30, R15, 0x1, P0 ;  /* 0x0000000f1e0f7211 */ /* 0x000fe200000f0eff */
[----:B------:R-:W-:Y:S08]  /*5000*/  BRA `(.L_x_1409) ;  /* 0x0000003800e47947 */ /* 0x000ff00003800000 */
.L_x_1392:
        /* <DEDUP_REMOVED lines=98> */
.L_x_1413:
[----:B------:R-:W-:Y:S05]  /*5630*/  BSYNC B0 ;  /* 0x0000000000007941 */ /* 0x000fea0003800000 */
.L_x_1412:
[----:B-----5:R2:W-:Y:S02]  /*5640*/  STG.E.128 desc[UR6][R34.64], R8 ;  /* 0x0000000822007986 */ /* 0x0205e4000c101d06 */
.L_x_1411:
[----:B------:R-:W-:Y:S05]  /*5650*/  BSYNC B1 ;  /* 0x0000000000017941 */ /* 0x000fea0003800000 */
.L_x_1410:
        /* <DEDUP_REMOVED lines=98> */
.L_x_1417:
[----:B------:R-:W-:Y:S05]  /*5c80*/  BSYNC B0 ;  /* 0x0000000000007941 */ /* 0x000fea0003800000 */
.L_x_1416:
[----:B-----5:R3:W-:Y:S02]  /*5c90*/  STG.E.128 desc[UR6][R34.64], R8 ;  /* 0x0000000822007986 */ /* 0x0207e4000c101d06 */
.L_x_1415:
[----:B------:R-:W-:Y:S05]  /*5ca0*/  BSYNC B1 ;  /* 0x0000000000017941 */ /* 0x000fea0003800000 */
.L_x_1414:
        /* <DEDUP_REMOVED lines=98> */
.L_x_1421:
[----:B------:R-:W-:Y:S05]  /*62d0*/  BSYNC B0 ;  /* 0x0000000000007941 */ /* 0x000fea0003800000 */
.L_x_1420:
[----:B-----5:R4:W-:Y:S02]  /*62e0*/  STG.E.128 desc[UR6][R34.64], R8 ;  /* 0x0000000822007986 */ /* 0x0209e4000c101d06 */
.L_x_1419:
[----:B------:R-:W-:Y:S05]  /*62f0*/  BSYNC B1 ;  /* 0x0000000000017941 */ /* 0x000fea0003800000 */
.L_x_1418:
        /* <DEDUP_REMOVED lines=107> */
.L_x_1425:
[----:B------:R-:W-:Y:S05]  /*69b0*/  BSYNC B0 ;  /* 0x0000000000007941 */ /* 0x000fea0003800000 */
.L_x_1424:
[----:B-----5:R2:W-:Y:S02]  /*69c0*/  STG.E.128 desc[UR6][R34.64], R8 ;  /* 0x0000000822007986 */ /* 0x0205e4000c101d06 */
.L_x_1423:
[----:B------:R-:W-:Y:S05]  /*69d0*/  BSYNC B1 ;  /* 0x0000000000017941 */ /* 0x000fea0003800000 */
.L_x_1422:
        /* <DEDUP_REMOVED lines=98> */
.L_x_1429:
[----:B------:R-:W-:Y:S05]  /*7000*/  BSYNC B0 ;  /* 0x0000000000007941 */ /* 0x000fea0003800000 */
.L_x_1428:
[----:B-----5:R2:W-:Y:S02]  /*7010*/  STG.E.128 desc[UR6][R34.64], R8 ;  /* 0x0000000822007986 */ /* 0x0205e4000c101d06 */
.L_x_1427:
[----:B------:R-:W-:Y:S05]  /*7020*/  BSYNC B1 ;  /* 0x0000000000017941 */ /* 0x000fea0003800000 */
.L_x_1426:
        /* <DEDUP_REMOVED lines=107> */
.L_x_1433:
[----:B------:R-:W-:Y:S05]  /*76e0*/  BSYNC B0 ;  /* 0x0000000000007941 */ /* 0x000fea0003800000 */
.L_x_1432:
[----:B-----5:R2:W-:Y:S02]  /*76f0*/  STG.E.128 desc[UR6][R34.64], R8 ;  /* 0x0000000822007986 */ /* 0x0205e4000c101d06 */
.L_x_1431:
[----:B------:R-:W-:Y:S05]  /*7700*/  BSYNC B1 ;  /* 0x0000000000017941 */ /* 0x000fea0003800000 */
.L_x_1430:
        /* <DEDUP_REMOVED lines=107> */
.L_x_1437:
[----:B------:R-:W-:Y:S05]  /*7dc0*/  BSYNC B0 ;  /* 0x0000000000007941 */ /* 0x000fea0003800000 */
.L_x_1436:
[----:B-----5:R2:W-:Y:S02]  /*7dd0*/  STG.E.128 desc[UR6][R34.64], R8 ;  /* 0x0000000822007986 */ /* 0x0205e4000c101d06 */
.L_x_1435:
[----:B------:R-:W-:Y:S05]  /*7de0*/  BSYNC B1 ;  /* 0x0000000000017941 */ /* 0x000fea0003800000 */
.L_x_1434:
        /* <DEDUP_REMOVED lines=106> */
.L_x_1441:
[----:B------:R-:W-:Y:S05]  /*8490*/  BSYNC B0 ;  /* 0x0000000000007941 */ /* 0x000fea0003800000 */
.L_x_1440:
[----:B-----5:R2:W-:Y:S02]  /*84a0*/  STG.E.128 desc[UR6][R34.64], R8 ;  /* 0x0000000822007986 */ /* 0x0205e4000c101d06 */
.L_x_1439:
[----:B------:R-:W-:Y:S05]  /*84b0*/  BSYNC B1 ;  /* 0x0000000000017941 */ /* 0x000fea0003800000 */
.L_x_1438:
        /* <DEDUP_REMOVED lines=12> */
.L_x_1391:
        /* <DEDUP_REMOVED lines=98> */
.L_x_1409:
        /* <DEDUP_REMOVED lines=85> */
.L_x_1442:
        /* <DEDUP_REMOVED lines=12> */
.L_x_1443:
[----:B------:R-:W-:Y:S04]  /*91b0*/  IADD3 R18, R18, -0x1, RZ ;  /* 0xffffffff12127810 */ /* 0x000fe80007ffe0ff */
[----:B------:R-:W-:Y:S11]  /*91c0*/  ISETP.GT.AND P0, PT, R18, R90, PT ;  /* 0x0000005a1200720c */ /* 0x000ff60003f04270 */
[----:B------:R-:W-:Y:S02]  /*91d0*/  @!UPT UIADD3 URZ, URZ, URZ, URZ ;  /* 0x0000003f3f3ff290 */ /* 0x000fe4000fffe03f */
[----:B------:R-:W-:Y:S05]  /*91e0*/  @P0 BRA `(.L_x_1444) ;  /* 0xffffff9400980947 */ /* 0x000fea000383ffff */
.L_x_1390:
        /* <DEDUP_REMOVED lines=100> */
.L_x_1451:
[----:B------:R-:W-:Y:S05]  /*9830*/  BSYNC B0 ;  /* 0x0000000000007941 */ /* 0x000fea0003800000 */
.L_x_1450:
[----:B-----5:R3:W-:Y:S04]  /*9840*/  STS.64 [R185], R4 ;  /* 0x00000004b9007388 */ /* 0x0207e80000000a00 */
[----:B------:R3:W-:Y:S02]  /*9850*/  STS.64 [R185+0x8], R6 ;  /* 0x00000806b9007388 */ /* 0x0007e40000000a00 */
.L_x_1449:
[----:B------:R-:W-:Y:S05]  /*9860*/  BSYNC B1 ;  /* 0x0000000000017941 */ /* 0x000fea0003800000 */
.L_x_1448:
        /* <DEDUP_REMOVED lines=64> */
.L_x_1454:
[----:B------:R-:W-:Y:S05]  /*9c70*/  BSYNC B0 ;  /* 0x0000000000007941 */ /* 0x000fea0003800000 */
.L_x_1453:
[----:B-----5:R4:W-:Y:S01]  /*9c80*/  STS.128 [R185+0x800], R4 ;  /* 0x00080004b9007388 */ /* 0x0209e20000000c00 */
[----:B------:R-:W-:Y:S05]  /*9c90*/  BRA `(.L_x_1452) ;  /* 0x0000000c00e47947 */ /* 0x000fea0003800000 */
.L_x_1447:
        /* <DEDUP_REMOVED lines=104> */
.L_x_1458:
[----:B------:R-:W-:Y:S05]  /*a320*/  BSYNC B0 ;  /* 0x0000000000007941 */ /* 0x000fea0003800000 */
.L_x_1457:
[----:B-----5:R3:W-:Y:S04]  /*a330*/  STS.64 [R185], R4 ;  /* 0x00000004b9007388 */ /* 0x0207e80000000a00 */
[----:B------:R3:W-:Y:S02]  /*a340*/  STS.64 [R185+0x8], R6 ;  /* 0x00000806b9007388 */ /* 0x0007e40000000a00 */
.L_x_1456:
[----:B------:R-:W-:Y:S05]  /*a350*/  BSYNC B1 ;  /* 0x0000000000017941 */ /* 0x000fea0003800000 */
.L_x_1455:
        /* <DEDUP_REMOVED lines=104> */
.L_x_1460:
[----:B------:R-:W-:Y:S05]  /*a9e0*/  BSYNC B0 ;  /* 0x0000000000007941 */ /* 0x000fea0003800000 */
.L_x_1459:
[----:B-----5:R4:W-:Y:S01]  /*a9f0*/  STS.128 [R185+0x800], R4 ;  /* 0x00080004b9007388 */ /* 0x0209e20000000c00 */
[----:B------:R-:W-:Y:S05]  /*aa00*/  BRA `(.L_x_1452) ;  /* 0x0000000000887947 */ /* 0x000fea0003800000 */
.L_x_1446:
        /* <DEDUP_REMOVED lines=19> */
.L_x_1462:
[----:B------:R-:W-:Y:S05]  /*ab40*/  BSYNC B0 ;  /* 0x0000000000007941 */ /* 0x000fea0003800000 */
.L_x_1461:
        /* <DEDUP_REMOVED lines=14> */
.L_x_1452:
[----:B------:R-:W-:Y:S05]  /*ac30*/  BSYNC B2 ;  /* 0x0000000000027941 */ /* 0x000fea0003800000 */
.L_x_1445:
[----:B------:R-:W-:Y:S01]  /*ac40*/  VIADD R242, R158, 0xffffffff ;  /* 0xffffffff9ef27836 */ /* 0x000fe20000000000 */
[----:B------:R-:W-:Y:S01]  /*ac50*/  ULDC.64 UR10, c[0x0][0x220] ;  /* 0x00008800000a7ab9 */ /* 0x000fe20000000a00 */
[----:B------:R-:W-:Y:S01]  /*ac60*/  VIADD R0, R76, 0x40 ;  /* 0x000000404c007836 */ /* 0x000fe20000000000 */
[----:B------:R-:W-:Y:S01]  /*ac70*/  LEA R52, P2, R154, UR10, 0x1 ;  /* 0x0000000a9a347c11 */ /* 0x000fe2000f8408ff */
        /* <DEDUP_REMOVED lines=29> */
.L_x_1464:
[----:B------:R-:W-:Y:S05]  /*ae50*/  BSYNC B0 ;  /* 0x0000000000007941 */ /* 0x000fea0003800000 */
.L_x_1463:
        /* <DEDUP_REMOVED lines=13> */
.L_x_1466:
[----:B------:R-:W-:Y:S05]  /*af30*/  BSYNC B0 ;  /* 0x0000000000007941 */ /* 0x000fea0003800000 */
.L_x_1465:
        /* <DEDUP_REMOVED lines=15> */
.L_x_1468:
[----:B------:R-:W-:Y:S05]  /*b030*/  BSYNC B0 ;  /* 0x0000000000007941 */ /* 0x000fea0003800000 */
.L_x_1467:
        /* <DEDUP_REMOVED lines=17> */
.L_x_1470:
[----:B------:R-:W-:Y:S05]  /*b150*/  BSYNC B0 ;  /* 0x0000000000007941 */ /* 0x000fea0003800000 */
.L_x_1469:
        /* <DEDUP_REMOVED lines=15> */
.L_x_1472:
[----:B------:R-:W-:Y:S05]  /*b250*/  BSYNC B0 ;  /* 0x0000000000007941 */ /* 0x000fea0003800000 */
.L_x_1471:
        /* <DEDUP_REMOVED lines=17> */
.L_x_1474:
[----:B------:R-:W-:Y:S05]  /*b370*/  BSYNC B0 ;  /* 0x0000000000007941 */ /* 0x000fea0003800000 */
.L_x_1473:
        /* <DEDUP_REMOVED lines=22> */
.L_x_1476:
[----:B------:R-:W-:Y:S05]  /*b4e0*/  BSYNC B0 ;  /* 0x0000000000007941 */ /* 0x000fea0003800000 */
.L_x_1475:
[----:B------:R-:W-:Y:S01]  /*b4f0*/  ISETP.GE.AND P2, PT, R12, R4, PT ;  /* 0x000000040c00720c */ /* 0x000fe20003f46270 */
[----:B------:R-:W-:Y:S01]  /*b500*/  BSSY B0, `(.L_x_1477) ;  /* 0x0000017000007945 */ /* 0x000fe20003800000 */
[----:B------:R-:W-:Y:S01]  /*b510*/  LEA.HI R0, R5, R101, RZ, 0x1 ;  /* 0x0000006505007211 */ /* 0x000fe200078f08ff */
[----:B------:R-:W-:Y:S01]  /*b520*/  IMAD.IADD R35, R97, 0x1, -R8 ;  /* 0x0000000161237824 */ /* 0x000fe200078e0a08 */
[----:B--2-4-:R-:W-:Y:S02]  /*b530*/  SHF.R.S32.HI R2, RZ, 0x1f, R97 ;  /* 0x0000001fff027819 */ /* 0x014fe40000011461 */
        /* <DEDUP_REMOVED lines=9> */
[----:B------:R-:W4:Y:S01]  /*b5d0*/  LDC.64 R6, c[0x0][0x248] ;  /* 0x00009200ff067b82 */ /* 0x000f220000000a00 */
[----:B------:R-:W-:Y:S02]  /*b5e0*/  MOV R2, R188 ;  /* 0x000000bc00027202 */ /* 0x000fe40000000f00 */
[----:B------:R-:W-:-:S03]  /*b5f0*/  MOV R3, R189 ;  /* 0x000000bd00037202 */ /* 0x000fc60000000f00 */
[----:B----4-:R-:W-:-:S04]  /*b600*/  IMAD.WIDE.U32 R2, R6, 0x1c0, R2 ;  /* 0x000001c006027825 */ /* 0x010fc800078e0002 */
[----:B------:R-:W-:-:S05]  /*b610*/  IMAD R0, R7, 0x1c0, RZ ;  /* 0x000001c007007824 */ /* 0x000fca00078e02ff */
[----:B------:R-:W-:-:S05]  /*b620*/  IADD3 R3, R0, R3, RZ ;  /* 0x0000000300037210 */ /* 0x000fca0007ffe0ff */
[----:B------:R-:W-:Y:S01]  /*b630*/  @!PT LDS RZ, [RZ] ;  /* 0x00000000fffff984 */ /* 0x000fe20000000800 */
[----:B------:R-:W-:Y:S01]  /*b640*/  @!PT LDS RZ, [RZ] ;  /* 0x00000000fffff984 */ /* 0x000fe20000000800 */
[----:B------:R-:W-:Y:S01]  /*b650*/  @!PT LDS RZ, [RZ] ;  /* 0x00000000fffff984 */ /* 0x000fe20000000800 */
[----:B------:R4:W-:Y:S02]  /*b660*/  LDGSTS.E.BYPASS.LTC128B.128 [R185+0x4800], desc[UR6][R2.64] ;  /* 0x0480000002b97fae */ /* 0x0009e4000b901d46 */
.L_x_1478:
[----:B------:R-:W-:Y:S05]  /*b670*/  BSYNC B0 ;  /* 0x0000000000007941 */ /* 0x000fea0003800000 */
.L_x_1477:
[----:B------:R-:W0:Y:S01]  /*b680*/  LDGDEPBAR ;  /* 0x00000000000079af */ /* 0x000e220000000000 */
[----:B------:R-:W-:Y:S01]  /*b690*/  LOP3.LUT R7, R11, 0xfffffffe, RZ, 0xc0, !PT ;  /* 0xfffffffe0b077812 */ /* 0x000fe200078ec0ff */
[----:B----4-:R-:W-:Y:S01]  /*b6a0*/  IMAD.IADD R3, R101, 0x1, -R8 ;  /* 0x0000000165037824 */ /* 0x010fe200078e0a08 */
        /* <DEDUP_REMOVED lines=40> */
.L_x_1480:
[----:B------:R-:W-:Y:S05]  /*b930*/  BSYNC B0 ;  /* 0x0000000000007941 */ /* 0x000fea0003800000 */
.L_x_1479:
        /* <DEDUP_REMOVED lines=21> */
.L_x_1482:
[----:B------:R-:W-:Y:S05]  /*ba90*/  BSYNC B0 ;  /* 0x0000000000007941 */ /* 0x000fea0003800000 */
.L_x_1481:
        /* <DEDUP_REMOVED lines=14> */
.L_x_1484:
[----:B------:R-:W-:Y:S05]  /*bb80*/  BSYNC B0 ;  /* 0x0000000000007941 */ /* 0x000fea0003800000 */
.L_x_1483:
        /* <DEDUP_REMOVED lines=17> */
.L_x_1486:
[----:B------:R-:W-:Y:S05]  /*bca0*/  BSYNC B0 ;  /* 0x0000000000007941 */ /* 0x000fea0003800000 */
.L_x_1485:
        /* <DEDUP_REMOVED lines=14> */
.L_x_1488:
[----:B------:R-:W-:Y:S05]  /*bd90*/  BSYNC B0 ;  /* 0x0000000000007941 */ /* 0x000fea0003800000 */
.L_x_1487:
        /* <DEDUP_REMOVED lines=17> */
.L_x_1490:
[----:B------:R-:W-:Y:S05]  /*beb0*/  BSYNC B0 ;  /* 0x0000000000007941 */ /* 0x000fea0003800000 */
.L_x_1489:
        /* <DEDUP_REMOVED lines=17> */
.L_x_1492:
[----:B------:R-:W-:Y:S05]  /*bfd0*/  BSYNC B0 ;  /* 0x0000000000007941 */ /* 0x000fea0003800000 */
.L_x_1491:
        /* <DEDUP_REMOVED lines=17> */
.L_x_1494:
[----:B------:R-:W-:Y:S05]  /*c0f0*/  BSYNC B0 ;  /* 0x0000000000007941 */ /* 0x000fea0003800000 */
.L_x_1493:
[----:B------:R-:W-:Y:S01]  /*c100*/  LDSM.16.M88.4 R4, [R168] ;  /* 0x00000000a804783b */ /* 0x000fe20000000200 */
[----:B------:R-:W-:Y:S01]  /*c110*/  LOP3.LUT P0, RZ, R106, 0x2, RZ, 0xc0, !PT ;  /* 0x000000026aff7812 */ /* 0x000fe2000780c0ff */
[C---:B------:R-:W-:Y:S01]  /*c120*/  VIADD R0, R164.reuse, 0x1000 ;  /* 0x00001000a4007836 */ /* 0x040fe20000000000 */
[----:B------:R-:W-:Y:S01]  /*c130*/  ULDC.64 UR8, c[0x0][0x398] ;  /* 0x0000e60000087ab9 */ /* 0x000fe20000000a00 */
[----:B------:R-:W5:Y:S01]  /*c140*/  LDSM.16.M88.4 R12, [R164+0x1000] ;  /* 0x00100000a40c783b */ /* 0x000f620000000200 */
[----:B------:R-:W-:Y:S02]  /*c150*/  VIADD R167, R164, 0x1020 ;  /* 0x00001020a4a77836 */ /* 0x000fe40000000000 */
[----:B------:R-:W-:Y:S01]  /*c160*/  IMAD R169, R33, 0x2, R168 ;  /* 0x0000000221a97824 */ /* 0x000fe200078e02a8 */
[----:B------:R-:W2:Y:S04]  /*c170*/  LDSM.16.M88.4 R28, [R164+0x1400] ;  /* 0x00140000a41c783b */ /* 0x000ea80000000200 */
[----:B------:R-:W-:Y:S02]  /*c180*/  LDSM.16.M88.4 R8, [R169] ;  /* 0x00000000a908783b */ /* 0x000fe40000000200 */
[----:B------:R-:W-:-:S02]  /*c190*/  @P0 VIADD R167, R0, 0xffffffe0 ;  /* 0xffffffe000a70836 */ /* 0x000fc40000000000 */
[----:B------:R-:W-:Y:S04]  /*c1a0*/  LDSM.16.M88.4 R44, [R164+0x1800] ;  /* 0x00180000a42c783b */ /* 0x000fe80000000200 */
[----:B------:R-:W3:Y:S04]  /*c1b0*/  LDSM.16.M88.4 R24, [R167] ;  /* 0x00000000a718783b */ /* 0x000ee80000000200 */
[----:B------:R-:W4:Y:S04]  /*c1c0*/  LDSM.16.M88.4 R36, [R167+0x400] ;  /* 0x00040000a724783b */ /* 0x000f280000000200 */
        /* <DEDUP_REMOVED lines=8> */
[----:B--2---:R-:W-:Y:S10]  /*c250*/  HMMA.16816.F32 R20, R4, R28, RZ ;  /* 0x0000001c0414723c */ /* 0x004ff400000018ff */
[C---:B---3--:R-:W-:Y:S08]  /*c260*/  HMMA.16816.F32 R124, R8.reuse, R24, R16 ;  /* 0x00000018087c723c */ /* 0x048ff00000001810 */
[----:B------:R-:W-:Y:S06]  /*c270*/  HMMA.16816.F32 R12, R8, R26, R12 ;  /* 0x0000001a080c723c */ /* 0x000fec000000180c */
[----:B------:R-:W-:Y:S01]  /*c280*/  HMMA.16816.F32 R16, R4, R30, RZ ;  /* 0x0000001e0410723c */ /* 0x000fe200000018ff */
[----:B------:R-:W2:Y:S05]  /*c290*/  LDSM.16.M88.4 R28, [R167+0x800] ;  /* 0x00080000a71c783b */ /* 0x000eaa0000000200 */
[----:B----4-:R-:W-:Y:S04]  /*c2a0*/  HMMA.16816.F32 R24, R8, R36, R20 ;  /* 0x000000240818723c */ /* 0x010fe80000001814 */
[----:B------:R-:W-:-:S02]  /*c2b0*/  FMUL.FTZ R0, R126, UR9 ;  /* 0x000000097e007c20 */ /* 0x000fc40008410000 */
[----:B------:R-:W-:Y:S02]  /*c2c0*/  HMMA.16816.F32 R20, R4, R46, RZ ;  /* 0x0000002e0414723c */ /* 0x000fe400000018ff */
[----:B------:R3:W4:Y:S10]  /*c2d0*/  MUFU.TANH R213, R0 ;  /* 0x0000000000d57308 */ /* 0x0007340000002400 */
[----:B------:R-:W-:Y:S01]  /*c2e0*/  HMMA.16816.F32 R16, R8, R38, R16 ;  /* 0x000000260810723c */ /* 0x000fe20000001810 */
[----:B------:R-:W-:Y:S01]  /*c2f0*/  LDSM.16.M88.4 R36, [R164+0x2000] ;  /* 0x00200000a424783b */ /* 0x000fe20000000200 */
[----:B---3--:R-:W-:-:S04]  /*c300*/  FMUL.FTZ R0, R125, UR9 ;  /* 0x000000097d007c20 */ /* 0x008fc80008410000 */
[----:B------:R3:W5:Y:S02]  /*c310*/  MUFU.TANH R211, R0 ;  /* 0x0000000000d37308 */ /* 0x0007640000002400 */
[----:B---3--:R-:W-:-:S06]  /*c320*/  FMUL.FTZ R0, R127, UR9 ;  /* 0x000000097f007c20 */ /* 0x008fcc0008410000 */
[----:B------:R3:W-:Y:S02]  /*c330*/  MUFU.TANH R212, R0 ;  /* 0x0000000000d47308 */ /* 0x0007e40000002400 */
[----:B---3--:R-:W-:-:S06]  /*c340*/  FMUL.FTZ R0, R12, UR9 ;  /* 0x000000090c007c20 */ /* 0x008fcc0008410000 */
[----:B------:R3:W-:Y:S02]  /*c350*/  MUFU.TANH R209, R0 ;  /* 0x0000000000d17308 */ /* 0x0007e40000002400 */
[----:B---3--:R-:W-:-:S06]  /*c360*/  FMUL.FTZ R0, R13, UR9 ;  /* 0x000000090d007c20 */ /* 0x008fcc0008410000 */
[----:B------:R3:W-:Y:S02]  /*c370*/  MUFU.TANH R210, R0 ;  /* 0x0000000000d27308 */ /* 0x0007e40000002400 */
[----:B---3--:R-:W-:-:S06]  /*c380*/  FMUL.FTZ R0, R14, UR9 ;  /* 0x000000090e007c20 */ /* 0x008fcc0008410000 */
[----:B------:R3:W5:Y:S02]  /*c390*/  MUFU.TANH R208, R0 ;  /* 0x0000000000d07308 */ /* 0x0007640000002400 */
[----:B---3--:R-:W-:Y:S02]  /*c3a0*/  FMUL.FTZ R0, R15, UR9 ;  /* 0x000000090f007c20 */ /* 0x008fe40008410000 */
[----:B------:R-:W-:Y:S01]  /*c3b0*/  HMMA.16816.F32 R12, R4, R44, RZ ;  /* 0x0000002c040c723c */ /* 0x000fe200000018ff */
[----:B------:R-:W3:Y:S03]  /*c3c0*/  LDSM.16.M88.4 R44, [R167+0xc00] ;  /* 0x000c0000a72c783b */ /* 0x000ee60000000200 */
[----:B------:R1:W-:Y:S02]  /*c3d0*/  MUFU.TANH R207, R0 ;  /* 0x0000000000cf7308 */ /* 0x0003e40000002400 */
[----:B-1----:R-:W-:-:S06]  /*c3e0*/  FMUL.FTZ R0, R24, UR9 ;  /* 0x0000000918007c20 */ /* 0x002fcc0008410000 */
[----:B------:R1:W-:-:S12]  /*c3f0*/  MUFU.TANH R205, R0 ;  /* 0x0000000000cd7308 */ /* 0x0003d80000002400 */
[C---:B--2---:R-:W-:Y:S06]  /*c400*/  HMMA.16816.F32 R12, R8.reuse, R28, R12 ;  /* 0x0000001c080c723c */ /* 0x044fec000000180c */
[----:B------:R-:W-:Y:S06]  /*c410*/  HMMA.16816.F32 R28, R8, R30, R20 ;  /* 0x0000001e081c723c */ /* 0x000fec0000001814 */
[----:B------:R-:W-:Y:S01]  /*c420*/  HMMA.16816.F32 R20, R4, R42, RZ ;  /* 0x0000002a0414723c */ /* 0x000fe200000018ff */
[----:B-1----:R-:W-:-:S04]  /*c430*/  FMUL.FTZ R0, R25, UR9 ;  /* 0x0000000919007c20 */ /* 0x002fc80008410000 */
[----:B------:R1:W-:-:S15]  /*c440*/  MUFU.TANH R206, R0 ;  /* 0x0000000000ce7308 */ /* 0x0003de0000002400 */
[----:B------:R-:W-:-:S04]  /*c450*/  NOP ;  /* 0x0000000000007918 */ /* 0x000fc80000000000 */
[----:B---3--:R-:W-:Y:S01]  /*c460*/  HMMA.16816.F32 R20, R8, R46, R20 ;  /* 0x0000002e0814723c */ /* 0x008fe20000001814 */
        /* <DEDUP_REMOVED lines=15> */
[----:B----4-:R-:W-:-:S06]  /*c560*/  FMUL.FTZ R0, R12, UR9 ;  /* 0x000000090c007c20 */ /* 0x010fcc0008410000 */
[----:B------:R4:W3:Y:S02]  /*c570*/  MUFU.TANH R197, R0 ;  /* 0x0000000000c57308 */ /* 0x0008e40000002400 */
[----:B----4-:R-:W-:Y:S01]  /*c580*/  FMUL.FTZ R0, R13, UR9 ;  /* 0x000000090d007c20 */ /* 0x010fe20008410000 */
[----:B-1----:R-:W-:Y:S05]  /*c590*/  HMMA.16816.F32 R24, R8, R40, R24 ;  /* 0x000000280818723c */ /* 0x002fea0000001818 */
[----:B------:R1:W-:Y:S02]  /*c5a0*/  MUFU.TANH R199, R0 ;  /* 0x0000000000c77308 */ /* 0x0003e40000002400 */
[----:B-1----:R-:W-:-:S06]  /*c5b0*/  FMUL.FTZ R0, R14, UR9 ;  /* 0x000000090e007c20 */ /* 0x002fcc0008410000 */
[----:B------:R1:W-:Y:S02]  /*c5c0*/  MUFU.TANH R196, R0 ;  /* 0x0000000000c47308 */ /* 0x0003e40000002400 */
[----:B-1----:R-:W-:Y:S02]  /*c5d0*/  FMUL.FTZ R0, R15, UR9 ;  /* 0x000000090f007c20 */ /* 0x002fe40008410000 */
[----:B------:R-:W-:Y:S01]  /*c5e0*/  HMMA.16816.F32 R12, R8, R44, R16 ;  /* 0x0000002c080c723c */ /* 0x000fe20000001810 */
[----:B------:R-:W-:Y:S03]  /*c5f0*/  LDSM.16.M88.4 R44, [R167+0x1400] ;  /* 0x00140000a72c783b */ /* 0x000fe60000000200 */
[----:B------:R1:W4:Y:S02]  /*c600*/  MUFU.TANH R195, R0 ;  /* 0x0000000000c37308 */ /* 0x0003240000002400 */
[----:B------:R-:W-:Y:S01]  /*c610*/  HMMA.16816.F32 R16, R4, R38, RZ ;  /* 0x000000260410723c */ /* 0x000fe200000018ff */
[----:B------:R-:W-:Y:S01]  /*c620*/  LDSM.16.M88.4 R36, [R164+0x2c00] ;  /* 0x002c0000a424783b */ /* 0x000fe20000000200 */
[----:B-1----:R-:W-:-:S04]  /*c630*/  FMUL.FTZ R0, R28, UR9 ;  /* 0x000000091c007c20 */ /* 0x002fc80008410000 */
[----:B------:R1:W-:-:S15]  /*c640*/  MUFU.TANH R191, R0 ;  /* 0x0000000000bf7308 */ /* 0x0003de0000002400 */
[----:B------:R-:W-:-:S03]  /*c650*/  NOP ;  /* 0x0000000000007918 */ /* 0x000fc60000000000 */
[----:B------:R-:W-:Y:S01]  /*c660*/  HMMA.16816.F32 R40, R8, R42, R16 ;  /* 0x0000002a0828723c */ /* 0x000fe20000001810 */
[----:B-1----:R-:W-:-:S04]  /*c670*/  FMUL.FTZ R0, R29, UR9 ;  /* 0x000000091d007c20 */ /* 0x002fc80008410000 */
[----:B------:R1:W4:Y:S02]  /*c680*/  MUFU.TANH R194, R0 ;  /* 0x0000000000c27308 */ /* 0x0003240000002400 */
[----:B-1----:R-:W-:-:S06]  /*c690*/  FMUL.FTZ R0, R30, UR9 ;  /* 0x000000091e007c20 */ /* 0x002fcc0008410000 */
[----:B------:R1:W4:Y:S02]  /*c6a0*/  MUFU.TANH R190, R0 ;  /* 0x0000000000be7308 */ /* 0x0003240000002400 */
[----:B-1----:R-:W-:Y:S02]  /*c6b0*/  FMUL.FTZ R0, R31, UR9 ;  /* 0x000000091f007c20 */ /* 0x002fe40008410000 */
[----:B------:R-:W1:Y:S04]  /*c6c0*/  LDSM.16.M88.4 R28, [R164+0x2400] ;  /* 0x00240000a41c783b */ /* 0x000e680000000200 */
[----:B------:R5:W4:Y:S02]  /*c6d0*/  MUFU.TANH R193, R0 ;  /* 0x0000000000c17308 */ /* 0x000b240000002400 */
[----:B-----5:R-:W-:-:S06]  /*c6e0*/  FMUL.FTZ R0, R12, UR9 ;  /* 0x000000090c007c20 */ /* 0x020fcc0008410000 */
[----:B------:R5:W4:Y:S02]  /*c6f0*/  MUFU.TANH R186, R0 ;  /* 0x0000000000ba7308 */ /* 0x000b240000002400 */
[----:B-----5:R-:W-:Y:S01]  /*c700*/  FMUL.FTZ R0, R13, UR9 ;  /* 0x000000090d007c20 */ /* 0x020fe20008410000 */
[----:B-1----:R-:W-:Y:S05]  /*c710*/  HMMA.16816.F32 R16, R4, R30, RZ ;  /* 0x0000001e0410723c */ /* 0x002fea00000018ff */
[----:B------:R1:W-:Y:S02]  /*c720*/  MUFU.TANH R187, R0 ;  /* 0x0000000000bb7308 */ /* 0x0003e40000002400 */
[----:B-1----:R-:W-:-:S06]  /*c730*/  FMUL.FTZ R0, R14, UR9 ;  /* 0x000000090e007c20 */ /* 0x002fcc0008410000 */
[----:B------:R1:W5:Y:S11]  /*c740*/  MUFU.TANH R183, R0 ;  /* 0x0000000000b77308 */ /* 0x0003760000002400 */
[----:B------:R-:W-:Y:S06]  /*c750*/  HMMA.16816.F32 R48, R8, R46, R16 ;  /* 0x0000002e0830723c */ /* 0x000fec0000001810 */
[----:B------:R-:W-:Y:S01]  /*c760*/  HMMA.16816.F32 R16, R4, R38, RZ ;  /* 0x000000260410723c */ /* 0x000fe200000018ff */
[----:B-1----:R-:W-:-:S05]  /*c770*/  FMUL.FTZ R0, R15, UR9 ;  /* 0x000000090f007c20 */ /* 0x002fca0008410000 */
[----:B------:R-:W-:Y:S01]  /*c780*/  HMMA.16816.F32 R12, R4, R56, RZ ;  /* 0x00000038040c723c */ /* 0x000fe200000018ff */
[----:B------:R1:W5:Y:S02]  /*c790*/  MUFU.TANH R184, R0 ;  /* 0x0000000000b87308 */ /* 0x0003640000002400 */
[----:B-1----:R-:W-:-:S06]  /*c7a0*/  FMUL.FTZ R0, R20, UR9 ;  /* 0x0000000914007c20 */ /* 0x002fcc0008410000 */
[----:B------:R1:W5:-:S15]  /*c7b0*/  MUFU.TANH R181, R0 ;  /* 0x0000000000b57308 */ /* 0x00035e0000002400 */
        /* <DEDUP_REMOVED lines=8> */
[----:B------:R1:W5:Y:S02]  /*c840*/  MUFU.TANH R180, R0 ;  /* 0x0000000000b47308 */ /* 0x0003640000002400 */
[----:B-1----:R-:W-:Y:S02]  /*c850*/  FMUL.FTZ R0, R23, UR9 ;  /* 0x0000000917007c20 */ /* 0x002fe40008410000 */
[C---:B------:R-:W-:Y:S04]  /*c860*/  HMMA.16816.F32 R20, R4.reuse, R28, RZ ;  /* 0x0000001c0414723c */ /* 0x040fe800000018ff */
[----:B------:R1:W5:Y:S02]  /*c870*/  MUFU.TANH R125, R0 ;  /* 0x00000000007d7308 */ /* 0x0003640000002400 */
[----:B--2---:R-:W-:Y:S01]  /*c880*/  HMMA.16816.F32 R84, R4, R12, RZ ;  /* 0x0000000c0454723c */ /* 0x004fe200000018ff */
[----:B-1----:R-:W-:-:S05]  /*c890*/  FMUL.FTZ R0, R24, UR9 ;  /* 0x0000000918007c20 */ /* 0x002fca0008410000 */
[----:B------:R1:W2:-:S12]  /*c8a0*/  MUFU.TANH R178, R0 ;  /* 0x0000000000b27308 */ /* 0x0002980000002400 */
[----:B------:R-:W-:Y:S01]  /*c8b0*/  HMMA.16816.F32 R28, R8, R44, R20 ;  /* 0x0000002c081c723c */ /* 0x000fe20000001814 */
[----:B------:R-:W3:Y:S05]  /*c8c0*/  LDSM.16.M88.4 R44, [R167+0x1c00] ;  /* 0x001c0000a72c783b */ /* 0x000eea0000000200 */
[----:B------:R-:W-:Y:S01]  /*c8d0*/  HMMA.16816.F32 R20, R4, R36, RZ ;  /* 0x000000240414723c */ /* 0x000fe200000018ff */
[----:B------:R-:W4:Y:S01]  /*c8e0*/  LDSM.16.M88.4 R36, [R164+0x3800] ;  /* 0x00380000a424783b */ /* 0x000f220000000200 */
[----:B-1----:R-:W-:-:S04]  /*c8f0*/  FMUL.FTZ R0, R25, UR9 ;  /* 0x0000000919007c20 */ /* 0x002fc80008410000 */
[----:B------:R1:W-:Y:S02]  /*c900*/  MUFU.TANH R179, R0 ;  /* 0x0000000000b37308 */ /* 0x0003e40000002400 */
[----:B-1----:R-:W-:-:S06]  /*c910*/  FMUL.FTZ R0, R26, UR9 ;  /* 0x000000091a007c20 */ /* 0x002fcc0008410000 */
[----:B------:R1:W2:Y:S01]  /*c920*/  MUFU.TANH R126, R0 ;  /* 0x00000000007e7308 */ /* 0x0002a20000002400 */
[----:B---3--:R-:W-:Y:S01]  /*c930*/  HMMA.16816.F32 R68, R8, R46, R16 ;  /* 0x0000002e0844723c */ /* 0x008fe20000001810 */
[----:B------:R-:W3:Y:S05]  /*c940*/  LDSM.16.M88.4 R16, [R164+0x4800] ;  /* 0x00480000a410783b */ /* 0x000eea0000000200 */
[----:B----4-:R-:W-:Y:S01]  /*c950*/  HMMA.16816.F32 R76, R4, R36, RZ ;  /* 0x00000024044c723c */ /* 0x010fe200000018ff */
[----:B-1----:R-:W-:-:S05]  /*c960*/  FMUL.FTZ R0, R27, UR9 ;  /* 0x000000091b007c20 */ /* 0x002fca0008410000 */
[----:B------:R-:W-:Y:S01]  /*c970*/  HMMA.16816.F32 R24, R4, R58, RZ ;  /* 0x0000003a0418723c */ /* 0x000fe200000018ff */
[----:B------:R1:W4:Y:S02]  /*c980*/  MUFU.TANH R177, R0 ;  /* 0x0000000000b17308 */ /* 0x0003240000002400 */
[----:B-1----:R-:W-:-:S06]  /*c990*/  FMUL.FTZ R0, R40, UR9 ;  /* 0x0000000928007c20 */ /* 0x002fcc0008410000 */
[----:B------:R1:W4:-:S15]  /*c9a0*/  MUFU.TANH R175, R0 ;  /* 0x0000000000af7308 */ /* 0x00031e0000002400 */
[C---:B------:R-:W-:Y:S01]  /*c9b0*/  HMMA.16816.F32 R56, R8.reuse, R62, R24 ;  /* 0x0000003e0838723c */ /* 0x040fe20000001818 */
[----:B------:R-:W5:Y:S05]  /*c9c0*/  LDSM.16.M88.4 R24, [R164+0x4000] ;  /* 0x00400000a418783b */ /* 0x000f6a0000000200 */
[----:B------:R-:W-:Y:S01]  /*c9d0*/  HMMA.16816.F32 R60, R8, R44, R20 ;  /* 0x0000002c083c723c */ /* 0x000fe20000001814 */
[----:B------:R-:W2:Y:S05]  /*c9e0*/  LDSM.16.M88.4 R20, [R164+0x4400] ;  /* 0x00440000a414783b */ /* 0x000eaa0000000200 */
[----:B------:R-:W-:Y:S01]  /*c9f0*/  HMMA.16816.F32 R44, R4, R66, RZ ;  /* 0x00000042042c723c */ /* 0x000fe200000018ff */
[----:B-1----:R-:W-:-:S05]  /*ca00*/  FMUL.FTZ R0, R41, UR9 ;  /* 0x0000000929007c20 */ /* 0x002fca0008410000 */
[C---:B---3--:R-:W-:Y:S01]  /*ca10*/  HMMA.16816.F32 R92, R4.reuse, R16, RZ ;  /* 0x00000010045c723c */ /* 0x048fe200000018ff */
[----:B------:R1:W-:Y:S05]  /*ca20*/  MUFU.TANH R176, R0 ;  /* 0x0000000000b07308 */ /* 0x0003ea0000002400 */
[----:B------:R-:W-:Y:S01]  /*ca30*/  HMMA.16816.F32 R88, R4, R18, RZ ;  /* 0x000000120458723c */ /* 0x000fe200000018ff */
[----:B------:R-:W-:Y:S01]  /*ca40*/  LDSM.16.M88.4 R16, [R167+0x3000] ;  /* 0x00300000a710783b */ /* 0x000fe20000000200 */
[----:B-1----:R-:W-:-:S04]  /*ca50*/  FMUL.FTZ R0, R42, UR9 ;  /* 0x000000092a007c20 */ /* 0x002fc80008410000 */
[----:B------:R1:W3:Y:S01]  /*ca60*/  MUFU.TANH R136, R0 ;  /* 0x0000000000887308 */ /* 0x0002e20000002400 */
[C---:B-----5:R-:W-:Y:S06]  /*ca70*/  HMMA.16816.F32 R108, R4.reuse, R24, RZ ;  /* 0x00000018046c723c */ /* 0x060fec00000018ff */
[C---:B------:R-:W-:Y:S01]  /*ca80*/  HMMA.16816.F32 R112, R4.reuse, R26, RZ ;  /* 0x0000001a0470723c */ /* 0x040fe200000018ff */
[----:B------:R-:W-:Y:S05]  /*ca90*/  LDSM.16.M88.4 R24, [R167+0x2400] ;  /* 0x00240000a718783b */ /* 0x000fea0000000200 */
[----:B--2---:R-:W-:Y:S01]  /*caa0*/  HMMA.16816.F32 R116, R4, R20, RZ ;  /* 0x000000140474723c */ /* 0x004fe200000018ff */
[----:B-1----:R-:W-:-:S02]  /*cab0*/  FMUL.FTZ R0, R43, UR9 ;  /* 0x000000092b007c20 */ /* 0x002fc40008410000 */
[----:B------:R-:W1:Y:S03]  /*cac0*/  LDSM.16.M88.4 R40, [R164+0x3400] ;  /* 0x00340000a428783b */ /* 0x000e660000000200 */
[----:B------:R-:W-:Y:S01]  /*cad0*/  HMMA.16816.F32 R100, R4, R22, RZ ;  /* 0x000000160464723c */ /* 0x000fe200000018ff */
[----:B------:R2:W5:Y:S02]  /*cae0*/  MUFU.TANH R137, R0 ;  /* 0x0000000000897308 */ /* 0x0005640000002400 */
[----:B--2---:R-:W-:-:S06]  /*caf0*/  FMUL.FTZ R0, R28, UR9 ;  /* 0x000000091c007c20 */ /* 0x004fcc0008410000 */
[----:B------:R2:W5:Y:S02]  /*cb00*/  MUFU.TANH R55, R0 ;  /* 0x0000000000377308 */ /* 0x0005640000002400 */
[----:B--2---:R-:W-:Y:S01]  /*cb10*/  FMUL.FTZ R0, R29, UR9 ;  /* 0x000000091d007c20 */ /* 0x004fe20008410000 */
[C---:B-1----:R-:W-:Y:S05]  /*cb20*/  HMMA.16816.F32 R64, R4.reuse, R40, RZ ;  /* 0x000000280440723c */ /* 0x042fea00000018ff */
[----:B------:R1:W-:Y:S01]  /*cb30*/  MUFU.TANH R174, R0 ;  /* 0x0000000000ae7308 */ /* 0x0003e20000002400 */
[----:B------:R-:W-:Y:S01]  /*cb40*/  HMMA.16816.F32 R40, R4, R42, RZ ;  /* 0x0000002a0428723c */ /* 0x000fe200000018ff */
[----:B-1----:R-:W-:-:S06]  /*cb50*/  FMUL.FTZ R0, R30, UR9 ;  /* 0x000000091e007c20 */ /* 0x002fcc0008410000 */
[----:B------:R1:W2:Y:S11]  /*cb60*/  MUFU.TANH R138, R0 ;  /* 0x00000000008a7308 */ /* 0x0002b60000002400 */
[C---:B------:R-:W-:Y:S06]  /*cb70*/  HMMA.16816.F32 R20, R8.reuse, R24, R64 ;  /* 0x000000180814723c */ /* 0x040fec0000001840 */
[C---:B------:R-:W-:Y:S01]  /*cb80*/  HMMA.16816.F32 R40, R8.reuse, R26, R40 ;  /* 0x0000001a0828723c */ /* 0x040fe20000001828 */
[----:B------:R-:W4:Y:S05]  /*cb90*/  LDSM.16.M88.4 R24, [R167+0x3800] ;  /* 0x00380000a718783b */ /* 0x000f2a0000000200 */
[----:B------:R-:W-:Y:S01]  /*cba0*/  HMMA.16816.F32 R64, R8, R16, R108 ;  /* 0x000000100840723c */ /* 0x000fe2000000186c */
[----:B-1----:R-:W-:-:S02]  /*cbb0*/  FMUL.FTZ R0, R31, UR9 ;  /* 0x000000091f007c20 */ /* 0x002fc40008410000 */
[----:B------:R-:W1:Y:S03]  /*cbc0*/  LDSM.16.M88.4 R28, [R164+0x3c00] ;  /* 0x003c0000a41c783b */ /* 0x000e660000000200 */
[----:B------:R-:W-:Y:S01]  /*cbd0*/  HMMA.16816.F32 R16, R8, R18, R112 ;  /* 0x000000120810723c */ /* 0x000fe20000001870 */
[----:B------:R3:W2:Y:S05]  /*cbe0*/  MUFU.TANH R139, R0 ;  /* 0x00000000008b7308 */ /* 0x0006aa0000002400 */
[----:B------:R-:W-:-:S04]  /*cbf0*/  FMUL.FTZ R2, R21, UR9 ;  /* 0x0000000915027c20 */ /* 0x000fc80008410000 */
[----:B------:R5:W-:Y:S01]  /*cc00*/  MUFU.TANH R127, R2 ;  /* 0x00000002007f7308 */ /* 0x000be20000002400 */
[----:B---3--:R-:W-:-:S07]  /*cc10*/  FMUL.FTZ R0, R48, UR9 ;  /* 0x0000000930007c20 */ /* 0x008fce0008410000 */
[----:B------:R3:W2:Y:S01]  /*cc20*/  MUFU.TANH R173, R0 ;  /* 0x0000000000ad7308 */ /* 0x0006a20000002400 */
[----:B-----5:R-:W-:Y:S01]  /*cc30*/  FMUL.FTZ R2, R22, UR9 ;  /* 0x0000000916027c20 */ /* 0x020fe20008410000 */
[C---:B----4-:R-:W-:Y:S06]  /*cc40*/  HMMA.16816.F32 R92, R8.reuse, R24, R92 ;  /* 0x00000018085c723c */ /* 0x050fec000000185c */
[----:B------:R-:W-:Y:S01]  /*cc50*/  HMMA.16816.F32 R88, R8, R26, R88 ;  /* 0x0000001a0858723c */ /* 0x000fe20000001858 */
[----:B---3--:R-:W-:-:S05]  /*cc60*/  FMUL.FTZ R0, R49, UR9 ;  /* 0x0000000931007c20 */ /* 0x008fca0008410000 */
[C---:B-1----:R-:W-:Y:S01]  /*cc70*/  HMMA.16816.F32 R96, R4.reuse, R28, RZ ;  /* 0x0000001c0460723c */ /* 0x042fe200000018ff */
[----:B------:R1:W-:Y:S05]  /*cc80*/  MUFU.TANH R172, R0 ;  /* 0x0000000000ac7308 */ /* 0x0003ea0000002400 */
[----:B------:R-:W-:Y:S01]  /*cc90*/  HMMA.16816.F32 R104, R4, R30, RZ ;  /* 0x0000001e0468723c */ /* 0x000fe200000018ff */
[----:B------:R-:W-:Y:S01]  /*cca0*/  LDSM.16.M88.4 R28, [R167+0x2c00] ;  /* 0x002c0000a71c783b */ /* 0x000fe20000000200 */
[----:B-1----:R-:W-:-:S04]  /*ccb0*/  FMUL.FTZ R0, R50, UR9 ;  /* 0x0000000932007c20 */ /* 0x002fc80008410000 */
[----:B------:R1:W3:Y:S02]  /*ccc0*/  MUFU.TANH R140, R0 ;  /* 0x00000000008c7308 */ /* 0x0002e40000002400 */
[----:B-1----:R-:W-:Y:S02]  /*ccd0*/  FMUL.FTZ R0, R51, UR9 ;  /* 0x0000000933007c20 */ /* 0x002fe40008410000 */
[----:B------:R-:W-:Y:S01]  /*cce0*/  HMMA.16816.F32 R48, R4, R14, RZ ;  /* 0x0000000e0430723c */ /* 0x000fe200000018ff */
[----:B------:R-:W1:Y:S03]  /*ccf0*/  LDSM.16.M88.4 R12, [R167+0x3400] ;  /* 0x00340000a70c783b */ /* 0x000e660000000200 */
[----:B------:R4:W5:Y:S02]  /*cd00*/  MUFU.TANH R141, R0 ;  /* 0x00000000008d7308 */ /* 0x0009640000002400 */
[----:B----4-:R-:W-:-:S06]  /*cd10*/  FMUL.FTZ R0, R72, UR9 ;  /* 0x0000000948007c20 */ /* 0x010fcc0008410000 */
[----:B------:R4:W5:Y:S02]  /*cd20*/  MUFU.TANH R171, R0 ;  /* 0x0000000000ab7308 */ /* 0x0009640000002400 */
[----:B----4-:R-:W-:Y:S01]  /*cd30*/  FMUL.FTZ R0, R73, UR9 ;  /* 0x0000000949007c20 */ /* 0x010fe20008410000 */
[C---:B-1----:R-:W-:Y:S05]  /*cd40*/  HMMA.16816.F32 R116, R8.reuse, R12, R116 ;  /* 0x0000000c0874723c */ /* 0x042fea0000001874 */
[----:B------:R1:W-:Y:S01]  /*cd50*/  MUFU.TANH R170, R0 ;  /* 0x0000000000aa7308 */ /* 0x0003e20000002400 */
[----:B------:R-:W-:Y:S01]  /*cd60*/  HMMA.16816.F32 R100, R8, R14, R100 ;  /* 0x0000000e0864723c */ /* 0x000fe20000001864 */
[----:B-1----:R-:W-:-:S06]  /*cd70*/  FMUL.FTZ R0, R74, UR9 ;  /* 0x000000094a007c20 */ /* 0x002fcc0008410000 */
[----:B------:R1:W4:Y:S02]  /*cd80*/  MUFU.TANH R142, R0 ;  /* 0x00000000008e7308 */ /* 0x0003240000002400 */
[----:B-1----:R-:W-:Y:S02]  /*cd90*/  FMUL.FTZ R0, R75, UR9 ;  /* 0x000000094b007c20 */ /* 0x002fe40008410000 */
[----:B------:R-:W-:Y:S01]  /*cda0*/  HMMA.16816.F32 R72, R4, R38, RZ ;  /* 0x000000260448723c */ /* 0x000fe200000018ff */
[----:B------:R-:W1:Y:S03]  /*cdb0*/  LDSM.16.M88.4 R36, [R167+0x2800] ;  /* 0x00280000a724783b */ /* 0x000e660000000200 */
[----:B------:R2:W4:Y:S02]  /*cdc0*/  MUFU.TANH R143, R0 ;  /* 0x00000000008f7308 */ /* 0x0005240000002400 */
[----:B------:R-:W-:Y:S01]  /*cdd0*/  HMMA.16816.F32 R4, R8, R82, R44 ;  /* 0x000000520804723c */ /* 0x000fe2000000182c */
[----:B--2---:R-:W-:-:S05]  /*cde0*/  FMUL.FTZ R0, R56, UR9 ;  /* 0x0000000938007c20 */ /* 0x004fca0008410000 */
[----:B------:R2:W4:Y:S02]  /*cdf0*/  MUFU.TANH R165, R0 ;  /* 0x0000000000a57308 */ /* 0x0005240000002400 */
[----:B--2---:R-:W-:Y:S01]  /*ce00*/  FMUL.FTZ R0, R57, UR9 ;  /* 0x0000000939007c20 */ /* 0x004fe20008410000 */
[C---:B-1----:R-:W-:Y:S05]  /*ce10*/  HMMA.16816.F32 R44, R8.reuse, R36, R76 ;  /* 0x00000024082c723c */ /* 0x042fea000000184c */
[----:B------:R1:W-:Y:S04]  /*ce20*/  MUFU.TANH R166, R0 ;  /* 0x0000000000a67308 */ /* 0x0003e80000002400 */
[----:B------:R-:W-:Y:S04]  /*ce30*/  HMMA.16816.F32 R36, R8, R38, R72 ;  /* 0x000000260824723c */ /* 0x000fe80000001848 */
[----:B------:R2:W-:Y:S01]  /*ce40*/  MUFU.TANH R73, R2 ;  /* 0x0000000200497308 */ /* 0x0005e20000002400 */
[----:B-1----:R-:W-:-:S07]  /*ce50*/  FMUL.FTZ R0, R58, UR9 ;  /* 0x000000093a007c20 */ /* 0x002fce0008410000 */
[----:B------:R1:W4:Y:S01]  /*ce60*/  MUFU.TANH R144, R0 ;  /* 0x0000000000907308 */ /* 0x0003220000002400 */
[----:B--2---:R-:W-:Y:S02]  /*ce70*/  IMAD R2, R35, 0x20, R34 ;  /* 0x0000002023027824 */ /* 0x004fe400078e0222 */
[----:B-1----:R-:W-:Y:S02]  /*ce80*/  FMUL.FTZ R0, R59, UR9 ;  /* 0x000000093b007c20 */ /* 0x002fe40008410000 */
[----:B------:R-:W-:Y:S03]  /*ce90*/  HMMA.16816.F32 R56, R8, R28, R96 ;  /* 0x0000001c0838723c */ /* 0x000fe60000001860 */
[----:B------:R1:W2:Y:S02]  /*cea0*/  MUFU.TANH R146, R0 ;  /* 0x0000000000927308 */ /* 0x0002a40000002400 */
[----:B-1----:R-:W-:-:S06]  /*ceb0*/  FMUL.FTZ R0, R60, UR9 ;  /* 0x000000093c007c20 */ /* 0x002fcc0008410000 */
[----:B------:R1:W2:Y:S02]  /*cec0*/  MUFU.TANH R162, R0 ;  /* 0x0000000000a27308 */ /* 0x0002a40000002400 */
[----:B-1----:R-:W-:-:S06]  /*ced0*/  FMUL.FTZ R0, R61, UR9 ;  /* 0x000000093d007c20 */ /* 0x002fcc0008410000 */
[----:B------:R1:W-:Y:S02]  /*cee0*/  MUFU.TANH R163, R0 ;  /* 0x0000000000a37308 */ /* 0x0003e40000002400 */
[----:B-1----:R-:W-:-:S06]  /*cef0*/  FMUL.FTZ R0, R62, UR9 ;  /* 0x000000093e007c20 */ /* 0x002fcc0008410000 */
[----:B------:R1:W2:Y:S02]  /*cf00*/  MUFU.TANH R147, R0 ;  /* 0x0000000000937308 */ /* 0x0002a40000002400 */
[----:B-1----:R-:W-:Y:S02]  /*cf10*/  FMUL.FTZ R0, R63, UR9 ;  /* 0x000000093f007c20 */ /* 0x002fe40008410000 */
[----:B------:R-:W-:Y:S01]  /*cf20*/  HMMA.16816.F32 R60, R8, R30, R104 ;  /* 0x0000001e083c723c */ /* 0x000fe20000001868 */
[----:B------:R-:W1:Y:S03]  /*cf30*/  LDSM.16.M88.4 R28, [R167+0x3c00] ;  /* 0x003c0000a71c783b */ /* 0x000e660000000200 */
[----:B------:R3:W2:Y:S01]  /*cf40*/  MUFU.TANH R148, R0 ;  /* 0x0000000000947308 */ /* 0x0006a20000002400 */
[----:B------:R-:W-:-:S04]  /*cf50*/  DEPBAR.LE SB0, 0x0 ;  /* 0x000080000000791a */ /* 0x000fc80000000000 */
[----:B---3--:R-:W-:-:S04]  /*cf60*/  FMUL.FTZ R0, R68, UR9 ;  /* 0x0000000944007c20 */ /* 0x008fc80008410000 */
[----:B------:R3:W2:Y:S02]  /*cf70*/  MUFU.TANH R160, R0 ;  /* 0x0000000000a07308 */ /* 0x0006a40000002400 */
[----:B---3--:R-:W-:Y:S01]  /*cf80*/  FMUL.FTZ R0, R69, UR9 ;  /* 0x0000000945007c20 */ /* 0x008fe20008410000 */
[C---:B-1----:R-:W-:Y:S05]  /*cf90*/  HMMA.16816.F32 R84, R8.reuse, R28, R84 ;  /* 0x0000001c0854723c */ /* 0x042fea0000001854 */
[----:B------:R1:W-:Y:S01]  /*cfa0*/  MUFU.TANH R161, R0 ;  /* 0x0000000000a17308 */ /* 0x0003e20000002400 */
[----:B------:R-:W-:Y:S01]  /*cfb0*/  HMMA.16816.F32 R48, R8, R30, R48 ;  /* 0x0000001e0830723c */ /* 0x000fe20000001830 */
[----:B-1----:R-:W-:-:S06]  /*cfc0*/  FMUL.FTZ R0, R70, UR9 ;  /* 0x0000000946007c20 */ /* 0x002fcc0008410000 */
[----:B------:R1:W3:Y:S02]  /*cfd0*/  MUFU.TANH R149, R0 ;  /* 0x0000000000957308 */ /* 0x0002e40000002400 */
[----:B-1----:R-:W-:-:S06]  /*cfe0*/  FMUL.FTZ R0, R71, UR9 ;  /* 0x0000000947007c20 */ /* 0x002fcc0008410000 */
[----:B------:R1:W-:Y:S02]  /*cff0*/  MUFU.TANH R157, R0 ;  /* 0x00000000009d7308 */ /* 0x0003e40000002400 */
        /* <DEDUP_REMOVED lines=8> */
[----:B-1----:R-:W-:Y:S01]  /*d080*/  FMUL.FTZ R0, R4, UR9 ;  /* 0x0000000904007c20 */ /* 0x002fe20008410000 */
[----:B------:R-:W-:-:S05]  /*d090*/  IMAD R4, R54, 0x10, R214 ;  /* 0x0000001036047824 */ /* 0x000fca00078e02d6 */
[----:B------:R1:W3:Y:S02]  /*d0a0*/  MUFU.TANH R152, R0 ;  /* 0x0000000000987308 */ /* 0x0002e40000002400 */
[----:B-1----:R-:W-:Y:S01]  /*d0b0*/  FMUL.FTZ R0, R5, UR9 ;  /* 0x0000000905007c20 */ /* 0x002fe20008410000 */
[----:B------:R-:W-:-:S05]  /*d0c0*/  IMAD.SHL.U32 R5, R134, 0x2, RZ ;  /* 0x0000000286057824 */ /* 0x000fca00078e00ff */
[----:B------:R1:W-:Y:S01]  /*d0d0*/  MUFU.TANH R151, R0 ;  /* 0x0000000000977308 */ /* 0x0003e20000002400 */
[----:B------:R-:W-:Y:S01]  /*d0e0*/  LOP3.LUT R5, R5, 0x6, RZ, 0xc0, !PT ;  /* 0x0000000605057812 */ /* 0x000fe200078ec0ff */
[----:B-1----:R-:W-:Y:S01]  /*d0f0*/  FMUL.FTZ R0, R6, UR9 ;  /* 0x0000000906007c20 */ /* 0x002fe20008410000 */
[----:B------:R-:W-:-:S05]  /*d100*/  FMUL.FTZ R6, R40, UR9 ;  /* 0x0000000928067c20 */ /* 0x000fca0008410000 */
[----:B------:R1:W-:Y:S08]  /*d110*/  MUFU.TANH R75, R0 ;  /* 0x00000000004b7308 */ /* 0x0003f00000002400 */
[----:B------:R-:W-:Y:S01]  /*d120*/  MUFU.TANH R79, R6 ;  /* 0x00000006004f7308 */ /* 0x000fe20000002400 */
[----:B-1----:R-:W-:Y:S01]  /*d130*/  FMUL.FTZ R0, R7, UR9 ;  /* 0x0000000907007c20 */ /* 0x002fe20008410000 */
[----:B------:R-:W-:-:S06]  /*d140*/  FMUL.FTZ R7, R41, UR9 ;  /* 0x0000000929077c20 */ /* 0x000fcc0008410000 */
[----:B------:R1:W-:Y:S08]  /*d150*/  MUFU.TANH R145, R0 ;  /* 0x0000000000917308 */ /* 0x0003f00000002400 */
[----:B------:R5:W-:Y:S01]  /*d160*/  MUFU.TANH R78, R7 ;  /* 0x00000007004e7308 */ /* 0x000be20000002400 */
[----:B-1----:R-:W-:-:S07]  /*d170*/  FMUL.FTZ R0, R20, UR9 ;  /* 0x0000000914007c20 */ /* 0x002fce0008410000 */
[----:B------:R1:W3:Y:S01]  /*d180*/  MUFU.TANH R74, R0 ;  /* 0x00000000004a7308 */ /* 0x0002e20000002400 */
[----:B-----5:R-:W-:-:S07]  /*d190*/  FMUL.FTZ R7, R43, UR9 ;  /* 0x000000092b077c20 */ /* 0x020fce0008410000 */
[----:B------:R5:W-:Y:S01]  /*d1a0*/  MUFU.TANH R8, R7 ;  /* 0x0000000700087308 */ /* 0x000be20000002400 */
[----:B-1----:R-:W-:-:S05]  /*d1b0*/  LOP3.LUT R0, R192, 0xffffffe0, RZ, 0xc0, !PT ;  /* 0xffffffe0c0007812 */ /* 0x002fca00078ec0ff */
[----:B------:R-:W-:Y:S02]  /*d1c0*/  IMAD.IADD R0, R134, 0x1, -R0 ;  /* 0x0000000186007824 */ /* 0x000fe400078e0a00 */
[----:B-----5:R-:W-:-:S03]  /*d1d0*/  FMUL.FTZ R7, R44, UR9 ;  /* 0x000000092c077c20 */ /* 0x020fc60008410000 */
[----:B------:R-:W-:Y:S01]  /*d1e0*/  SHF.R.S32.HI R3, RZ, 0x1f, R0 ;  /* 0x0000001fff037819 */ /* 0x000fe20000011400 */
[----:B------:R1:W-:Y:S03]  /*d1f0*/  MUFU.TANH R80, R7 ;  /* 0x0000000700507308 */ /* 0x0003e60000002400 */
[----:B------:R-:W-:Y:S01]  /*d200*/  LEA.HI R0, R3, R0, RZ, 0x2 ;  /* 0x0000000003007211 */ /* 0x000fe200078f10ff */
[----:B------:R-:W-:-:S03]  /*d210*/  FMUL.FTZ R3, R23, UR9 ;  /* 0x0000000917037c20 */ /* 0x000fc60008410000 */
[----:B------:R-:W-:Y:S01]  /*d220*/  SHF.R.S32.HI R0, RZ, 0x2, R0 ;  /* 0x00000002ff007819 */ /* 0x000fe20000011400 */
[----:B------:R5:W3:Y:S03]  /*d230*/  MUFU.TANH R21, R3 ;  /* 0x0000000300157308 */ /* 0x000ae60000002400 */
[----:B------:R-:W-:-:S04]  /*d240*/  IADD3 R0, R4, 0x1, R0 ;  /* 0x0000000104007810 */ /* 0x000fc80007ffe000 */
[----:B------:R-:W-:Y:S01]  /*d250*/  IADD3 R4, R128, R0, -R215 ;  /* 0x0000000080047210 */ /* 0x000fe20007ffe8d7 */
[----:B------:R-:W-:Y:S02]  /*d260*/  IMAD.IADD R0, R32, 0x1, R2 ;  /* 0x0000000120007824 */ /* 0x000fe400078e0202 */
[----:B-1----:R-:W-:Y:S02]  /*d270*/  FMUL.FTZ R7, R45, UR9 ;  /* 0x000000092d077c20 */ /* 0x002fe40008410000 */
[----:B------:R-:W-:Y:S02]  /*d280*/  VIADD R2, R4, UR8 ;  /* 0x0000000804027c36 */ /* 0x000fe40008000000 */
[----:B------:R1:W3:Y:S03]  /*d290*/  MUFU.TANH R77, R7 ;  /* 0x00000007004d7308 */ /* 0x0002e60000002400 */
[C---:B------:R-:W-:Y:S01]  /*d2a0*/  VIMNMX R4, R2.reuse, R128, PT ;  /* 0x0000008002047248 */ /* 0x040fe20003fe0100 */
[----:B-----5:R-:W-:Y:S01]  /*d2b0*/  IMAD.IADD R3, R129, 0x1, R5 ;  /* 0x0000000181037824 */ /* 0x020fe200078e0205 */
[----:B------:R-:W-:-:S03]  /*d2c0*/  VIADDMNMX R2, R2, 0x8, R128, PT ;  /* 0x0000000802027846 */ /* 0x000fc60003800180 */
[C---:B------:R-:W-:Y:S01]  /*d2d0*/  VIADD R5, R3.reuse, 0x1 ;  /* 0x0000000103057836 */ /* 0x040fe20000000000 */
[----:B------:R-:W-:Y:S01]  /*d2e0*/  BAR.SYNC.DEFER_BLOCKING 0x0 ;  /* 0x0000000000007b1d */ /* 0x000fe20000010000 */
[C---:B------:R-:W-:Y:S01]  /*d2f0*/  VIADD R6, R3.reuse, 0x8 ;  /* 0x0000000803067836 */ /* 0x040fe20000000000 */
[----:B------:R-:W-:Y:S02]  /*d300*/  ISETP.GE.AND P0, PT, R3, R2, PT ;  /* 0x000000020300720c */ /* 0x000fe40003f06270 */
[C---:B------:R-:W-:Y:S02]  /*d310*/  ISETP.GE.AND P6, PT, R5.reuse, R4, PT ;  /* 0x000000040500720c */ /* 0x040fe40003fc6270 */
[----:B------:R-:W-:Y:S01]  /*d320*/  ISETP.GE.AND P1, PT, R5, R2, PT ;  /* 0x000000020500720c */ /* 0x000fe20003f26270 */
[----:B------:R-:W-:Y:S01]  /*d330*/  VIADD R5, R3, 0x9 ;  /* 0x0000000903057836 */ /* 0x000fe20000000000 */
[C---:B------:R-:W-:Y:S01]  /*d340*/  ISETP.GE.AND P3, PT, R6.reuse, R4, PT ;  /* 0x000000040600720c */ /* 0x040fe20003f66270 */
[----:B-1----:R-:W-:Y:S01]  /*d350*/  FMUL.FTZ R7, R47, UR9 ;  /* 0x000000092f077c20 */ /* 0x002fe20008410000 */
[----:B------:R-:W-:Y:S01]  /*d360*/  ISETP.GE.AND P5, PT, R6, R2, PT ;  /* 0x000000020600720c */ /* 0x000fe20003fa6270 */
[----:B------:R-:W-:Y:S01]  /*d370*/  FMUL.FTZ R6, R42, UR9 ;  /* 0x000000092a067c20 */ /* 0x000fe20008410000 */
[C---:B------:R-:W-:Y:S01]  /*d380*/  ISETP.GE.AND P2, PT, R5.reuse, R4, PT ;  /* 0x000000040500720c */ /* 0x040fe20003f46270 */
[----:B------:R1:W-:Y:S01]  /*d390*/  MUFU.TANH R72, R7 ;  /* 0x0000000700487308 */ /* 0x0003e20000002400 */
[----:B------:R-:W-:Y:S01]  /*d3a0*/  ISETP.GE.AND P4, PT, R5, R2, PT ;  /* 0x000000020500720c */ /* 0x000fe20003f86270 */
[----:B------:R-:W-:Y:S01]  /*d3b0*/  VIADD R5, R3, 0x10 ;  /* 0x0000001003057836 */ /* 0x000fe20000000000 */
[----:B------:R-:W-:-:S02]  /*d3c0*/  FSEL R106, R213, -INF , !P0 ;  /* 0xff800000d56a7808 */ /* 0x000fc40004000000 */
[----:B------:R-:W-:Y:S02]  /*d3d0*/  FSEL R82, R211, -INF , !P6 ;  /* 0xff800000d3527808 */ /* 0x000fe40007000000 */
[C---:B------:R-:W-:Y:S01]  /*d3e0*/  ISETP.GE.AND P0, PT, R5.reuse, R4, PT ;  /* 0x000000040500720c */ /* 0x040fe20003f06270 */
[----:B------:R5:W3:Y:S01]  /*d3f0*/  MUFU.TANH R20, R6 ;  /* 0x0000000600147308 */ /* 0x000ae20000002400 */
[----:B------:R-:W-:Y:S01]  /*d400*/  ISETP.GE.AND P6, PT, R5, R2, PT ;  /* 0x000000020500720c */ /* 0x000fe20003fc6270 */
[----:B------:R-:W-:Y:S01]  /*d410*/  VIADD R5, R3, 0x18 ;  /* 0x0000001803057836 */ /* 0x000fe20000000000 */
[----:B------:R-:W-:Y:S02]  /*d420*/  FSEL R120, R208, -INF , !P5 ;  /* 0xff800000d0787808 */ /* 0x000fe40006800000 */
[----:B------:R-:W-:Y:S02]  /*d430*/  FSEL R99, R210, -INF , !P2 ;  /* 0xff800000d2637808 */ /* 0x000fe40005000000 */
[----:B------:R-:W-:-:S02]  /*d440*/  FSEL R105, R212, -INF , !P1 ;  /* 0xff800000d4697808 */ /* 0x000fc40004800000 */
[C---:B------:R-:W-:Y:S01]  /*d450*/  ISETP.GE.AND P5, PT, R5.reuse, R4, PT ;  /* 0x000000040500720c */ /* 0x040fe20003fa6270 */
[----:B-1----:R-:W-:Y:S01]  /*d460*/  FMUL.FTZ R7, R36, UR9 ;  /* 0x0000000924077c20 */ /* 0x002fe20008410000 */
[----:B------:R-:W-:Y:S01]  /*d470*/  ISETP.GE.AND P2, PT, R5, R2, PT ;  /* 0x000000020500720c */ /* 0x000fe20003f46270 */
[----:B------:R-:W-:Y:S01]  /*d480*/  VIADD R5, R3, 0x20 ;  /* 0x0000002003057836 */ /* 0x000fe20000000000 */
[----:B------:R-:W-:Y:S01]  /*d490*/  FSEL R104, R209, -INF , !P3 ;  /* 0xff800000d1687808 */ /* 0x000fe20005800000 */
[----:B------:R1:W-:Y:S01]  /*d4a0*/  MUFU.TANH R41, R7 ;  /* 0x0000000700297308 */ /* 0x0003e20000002400 */
[----:B------:R-:W-:Y:S01]  /*d4b0*/  FSEL R111, R203, -INF , !P6 ;  /* 0xff800000cb6f7808 */ /* 0x000fe20007000000 */
[----:B-----5:R-:W-:Y:S01]  /*d4c0*/  VIADD R6, R3, 0x11 ;  /* 0x0000001103067836 */ /* 0x020fe20000000000 */
[----:B------:R-:W-:Y:S02]  /*d4d0*/  ISETP.GE.AND P6, PT, R5, R4, PT ;  /* 0x000000040500720c */ /* 0x000fe40003fc6270 */
[----:B------:R-:W-:-:S02]  /*d4e0*/  FSEL R115, R207, -INF , !P4 ;  /* 0xff800000cf737808 */ /* 0x000fc40006000000 */
[C---:B------:R-:W-:Y:S02]  /*d4f0*/  ISETP.GE.AND P1, PT, R6.reuse, R4, PT ;  /* 0x000000040600720c */ /* 0x040fe40003f26270 */
[-C--:B------:R-:W-:Y:S01]  /*d500*/  ISETP.GE.AND P3, PT, R6, R2.reuse, PT ;  /* 0x000000020600720c */ /* 0x080fe20003f66270 */
[----:B------:R-:W-:Y:S01]  /*d510*/  VIADD R6, R3, 0x19 ;  /* 0x0000001903067836 */ /* 0x000fe20000000000 */
[----:B------:R-:W-:Y:S02]  /*d520*/  FSEL R97, R206, -INF , !P1 ;  /* 0xff800000ce617808 */ /* 0x000fe40004800000 */
[----:B------:R-:W-:Y:S01]  /*d530*/  ISETP.GE.AND P1, PT, R5, R2, PT ;  /* 0x000000020500720c */ /* 0x000fe20003f26270 */
[----:B------:R-:W-:Y:S01]  /*d540*/  VIADD R5, R3, 0x21 ;  /* 0x0000002103057836 */ /* 0x000fe20000000000 */
[----:B------:R-:W-:Y:S01]  /*d550*/  FSEL R98, R205, -INF , !P0 ;  /* 0xff800000cd627808 */ /* 0x000fe20004000000 */
[----:B-1----:R-:W-:Y:S01]  /*d560*/  FMUL.FTZ R7, R37, UR9 ;  /* 0x0000000925077c20 */ /* 0x002fe20008410000 */
[----:B------:R-:W-:-:S02]  /*d570*/  ISETP.GE.AND P4, PT, R6, R4, PT ;  /* 0x000000040600720c */ /* 0x000fc40003f86270 */
[----:B------:R-:W-:Y:S01]  /*d580*/  ISETP.GE.AND P0, PT, R6, R2, PT ;  /* 0x000000020600720c */ /* 0x000fe20003f06270 */
        /* <DEDUP_REMOVED lines=8> */
[----:B------:R5:W3:Y:S01]  /*d610*/  MUFU.TANH R42, R6 ;  /* 0x00000006002a7308 */ /* 0x000ae20000002400 */
[----:B------:R-:W-:-:S02]  /*d620*/  FSEL R81, R197, -INF , !P6 ;  /* 0xff800000c5517808 */ /* 0x000fc40007000000 */
[----:B------:R-:W-:Y:S02]  /*d630*/  FSEL R107, R201, -INF , !P2 ;  /* 0xff800000c96b7808 */ /* 0x000fe40005000000 */
[----:B------:R-:W-:Y:S02]  /*d640*/  FSEL R83, R202, -INF , !P4 ;  /* 0xff800000ca537808 */ /* 0x000fe40006000000 */
[C---:B------:R-:W-:Y:S02]  /*d650*/  ISETP.GE.AND P0, PT, R5.reuse, R4, PT ;  /* 0x000000040500720c */ /* 0x040fe40003f06270 */
[----:B------:R-:W-:Y:S01]  /*d660*/  ISETP.GE.AND P6, PT, R5, R2, PT ;  /* 0x000000020500720c */ /* 0x000fe20003fc6270 */
[----:B------:R-:W-:Y:S01]  /*d670*/  VIADD R5, R3, 0x31 ;  /* 0x0000003103057836 */ /* 0x000fe20000000000 */
[----:B------:R-:W-:Y:S01]  /*d680*/  FSEL R114, R195, -INF , !P5 ;  /* 0xff800000c3727808 */ /* 0x000fe20006800000 */
[----:B-1----:R-:W-:Y:S01]  /*d690*/  FMUL.FTZ R7, R39, UR9 ;  /* 0x0000000927077c20 */ /* 0x002fe20008410000 */
[----:B------:R-:W-:-:S02]  /*d6a0*/  FSEL R110, R196, -INF , !P1 ;  /* 0xff800000c46e7808 */ /* 0x000fc40004800000 */
[----:B------:R-:W-:Y:S01]  /*d6b0*/  FSEL R76, R199, -INF , !P3 ;  /* 0xff800000c74c7808 */ /* 0x000fe20005800000 */
[----:B------:R1:W-:Y:S01]  /*d6c0*/  MUFU.TANH R37, R7 ;  /* 0x0000000700257308 */ /* 0x0003e20000002400 */
[----:B-----5:R-:W-:Y:S01]  /*d6d0*/  VIADD R6, R3, 0x28 ;  /* 0x0000002803067836 */ /* 0x020fe20000000000 */
[-C--:B------:R-:W-:Y:S02]  /*d6e0*/  ISETP.GE.AND P5, PT, R5, R4.reuse, PT ;  /* 0x000000040500720c */ /* 0x080fe40003fa6270 */
[----:B------:R-:W-:Y:S02]  /*d6f0*/  FSEL R69, R194, -INF , !P0 ;  /* 0xff800000c2457808 */ /* 0x000fe40004000000 */
[C---:B------:R-:W-:Y:S02]  /*d700*/  ISETP.GE.AND P2, PT, R6.reuse, R4, PT ;  /* 0x000000040600720c */ /* 0x040fe40003f46270 */
[----:B------:R-:W-:Y:S01]  /*d710*/  ISETP.GE.AND P4, PT, R6, R2, PT ;  /* 0x000000020600720c */ /* 0x000fe20003f86270 */
[----:B------:R-:W-:Y:S01]  /*d720*/  VIADD R6, R3, 0x30 ;  /* 0x0000003003067836 */ /* 0x000fe20000000000 */
[----:B------:R-:W-:-:S02]  /*d730*/  FSEL R71, R191, -INF , !P2 ;  /* 0xff800000bf477808 */ /* 0x000fc40005000000 */
[----:B------:R-:W-:Y:S01]  /*d740*/  ISETP.GE.AND P2, PT, R5, R2, PT ;  /* 0x000000020500720c */ /* 0x000fe20003f46270 */
[----:B------:R-:W-:Y:S01]  /*d750*/  VIADD R5, R3, 0x38 ;  /* 0x0000003803057836 */ /* 0x000fe20000000000 */
[C---:B------:R-:W-:Y:S02]  /*d760*/  ISETP.GE.AND P1, PT, R6.reuse, R4, PT ;  /* 0x000000040600720c */ /* 0x040fe40003f26270 */
[----:B------:R-:W-:Y:S01]  /*d770*/  ISETP.GE.AND P3, PT, R6, R2, PT ;  /* 0x000000020600720c */ /* 0x000fe20003f66270 */
[----:B------:R-:W-:Y:S01]  /*d780*/  FMUL.FTZ R6, R38, UR9 ;  /* 0x0000000926067c20 */ /* 0x000fe20008410000 */
[----:B------:R-:W-:Y:S01]  /*d790*/  FSEL R109, R190, -INF , !P4 ;  /* 0xff800000be6d7808 */ /* 0x000fe20006000000 */
[----:B-1----:R-:W-:Y:S01]  /*d7a0*/  FMUL.FTZ R7, R56, UR9 ;  /* 0x0000000938077c20 */ /* 0x002fe20008410000 */
[C---:B------:R-:W-:Y:S01]  /*d7b0*/  ISETP.GE.AND P4, PT, R5.reuse, R4, PT ;  /* 0x000000040500720c */ /* 0x040fe20003f86270 */
[----:B------:R1:W5:Y:S01]  /*d7c0*/  MUFU.TANH R36, R6 ;  /* 0x0000000600247308 */ /* 0x0003620000002400 */
[----:B------:R-:W-:Y:S01]  /*d7d0*/  ISETP.GE.AND P0, PT, R5, R2, PT ;  /* 0x000000020500720c */ /* 0x000fe20003f06270 */
[----:B------:R-:W-:Y:S01]  /*d7e0*/  VIADD R5, R3, 0x40 ;  /* 0x0000004003057836 */ /* 0x000fe20000000000 */
[----:B------:R-:W-:-:S02]  /*d7f0*/  FSEL R113, R193, -INF , !P6 ;  /* 0xff800000c1717808 */ /* 0x000fc40007000000 */
[----:B------:R-:W-:Y:S02]  /*d800*/  FSEL R68, R186, -INF , !P1 ;  /* 0xff800000ba447808 */ /* 0x000fe40004800000 */
[----:B------:R-:W-:Y:S01]  /*d810*/  FSEL R121, R183, -INF , !P3 ;  /* 0xff800000b7797808 */ /* 0x000fe20005800000 */
[----:B------:R4:W5:Y:S01]  /*d820*/  MUFU.TANH R35, R7 ;  /* 0x0000000700237308 */ /* 0x0009620000002400 */
        /* <DEDUP_REMOVED lines=11> */
[-C--:B------:R-:W-:Y:S01]  /*d8e0*/  ISETP.GE.AND P0, PT, R5, R4.reuse, PT ;  /* 0x000000040500720c */ /* 0x080fe20003f06270 */
[----:B------:R-:W-:Y:S01]  /*d8f0*/  VIADD R180, R167, 0x1400 ;  /* 0x00001400a7b47836 */ /* 0x000fe20000000000 */
[----:B------:R-:W-:-:S02]  /*d900*/  ISETP.GE.AND P6, PT, R6, R4, PT ;  /* 0x000000040600720c */ /* 0x000fc40003fc6270 */
[-C--:B------:R-:W-:Y:S01]  /*d910*/  ISETP.GE.AND P1, PT, R6, R2.reuse, PT ;  /* 0x000000020600720c */ /* 0x080fe20003f26270 */
[----:B------:R-:W-:Y:S01]  /*d920*/  VIADD R6, R3, 0x41 ;  /* 0x0000004103067836 */ /* 0x000fe20000000000 */
[----:B------:R-:W-:Y:S01]  /*d930*/  FSEL R43, R182, -INF , !P6 ;  /* 0xff800000b62b7808 */ /* 0x000fe20007000000 */
[----:B----4-:R-:W-:Y:S01]  /*d940*/  FMUL.FTZ R7, R57, UR9 ;  /* 0x0000000939077c20 */ /* 0x010fe20008410000 */
[----:B------:R-:W-:Y:S01]  /*d950*/  ISETP.GE.AND P6, PT, R5, R2, PT ;  /* 0x000000020500720c */ /* 0x000fe20003fc6270 */
[----:B------:R-:W-:Y:S01]  /*d960*/  VIADD R5, R3, 0x49 ;  /* 0x0000004903057836 */ /* 0x000fe20000000000 */
[C---:B------:R-:W-:Y:S01]  /*d970*/  ISETP.GE.AND P2, PT, R6.reuse, R4, PT ;  /* 0x000000040600720c */ /* 0x040fe20003f46270 */
[----:B------:R1:W4:Y:S01]  /*d980*/  MUFU.TANH R34, R7 ;  /* 0x0000000700227308 */ /* 0x0003220000002400 */
[----:B------:R-:W-:Y:S01]  /*d990*/  ISETP.GE.AND P4, PT, R6, R2, PT ;  /* 0x000000020600720c */ /* 0x000fe20003f86270 */
[----:B------:R-:W-:Y:S01]  /*d9a0*/  FMUL.FTZ R6, R58, UR9 ;  /* 0x000000093a067c20 */ /* 0x000fe20008410000 */
[----:B------:R-:W-:Y:S01]  /*d9b0*/  FSEL R125, R125, -INF , !P1 ;  /* 0xff8000007d7d7808 */ /* 0x000fe20004800000 */
[C---:B------:R-:W-:Y:S01]  /*d9c0*/  VIADD R182, R167.reuse, 0xc00 ;  /* 0x00000c00a7b67836 */ /* 0x040fe20000000000 */
        /* <DEDUP_REMOVED lines=9> */
[----:B------:R-:W-:Y:S01]  /*da60*/  FSEL R128, R177, -INF , !P4 ;  /* 0xff800000b1807808 */ /* 0x000fe20006000000 */
[----:B------:R-:W-:Y:S02]  /*da70*/  VIADD R177, R167, 0x2000 ;  /* 0x00002000a7b17836 */ /* 0x000fe40000000000 */
[----:B-1----:R-:W-:Y:S01]  /*da80*/  FMUL.FTZ R7, R59, UR9 ;  /* 0x000000093b077c20 */ /* 0x002fe20008410000 */
[----:B------:R-:W-:Y:S01]  /*da90*/  FSEL R46, R175, -INF , !P0 ;  /* 0xff800000af2e7808 */ /* 0x000fe20004000000 */
[----:B------:R-:W-:Y:S01]  /*daa0*/  VIADD R175, R167, 0x2800 ;  /* 0x00002800a7af7836 */ /* 0x000fe20000000000 */
[C---:B------:R-:W-:Y:S01]  /*dab0*/  ISETP.GE.AND P4, PT, R5.reuse, R4, PT ;  /* 0x000000040500720c */ /* 0x040fe20003f86270 */
[----:B------:R1:W-:Y:S01]  /*dac0*/  MUFU.TANH R31, R7 ;  /* 0x00000007001f7308 */ /* 0x0003e20000002400 */
[----:B------:R-:W-:Y:S01]  /*dad0*/  ISETP.GE.AND P0, PT, R5, R2, PT ;  /* 0x000000020500720c */ /* 0x000fe20003f06270 */
[C---:B------:R-:W-:Y:S01]  /*dae0*/  VIADD R5, R3.reuse, 0x59 ;  /* 0x0000005903057836 */ /* 0x040fe20000000000 */
[----:B------:R-:W-:Y:S01]  /*daf0*/  FSEL R136, R136, -INF , !P6 ;  /* 0xff80000088887808 */ /* 0x000fe20007000000 */
[----:B--2---:R-:W-:Y:S01]  /*db00*/  VIADD R6, R3, 0x50 ;  /* 0x0000005003067836 */ /* 0x004fe20000000000 */
[----:B------:R-:W-:Y:S01]  /*db10*/  FSEL R45, R176, -INF , !P1 ;  /* 0xff800000b02d7808 */ /* 0x000fe20004800000 */
[----:B------:R-:W-:Y:S01]  /*db20*/  VIADD R176, R167, 0x2400 ;  /* 0x00002400a7b07836 */ /* 0x000fe20000000000 */
[----:B------:R-:W-:-:S02]  /*db30*/  FSEL R137, R137, -INF , !P3 ;  /* 0xff80000089897808 */ /* 0x000fc40005800000 */
[C---:B------:R-:W-:Y:S02]  /*db40*/  ISETP.GE.AND P5, PT, R6.reuse, R4, PT ;  /* 0x000000040600720c */ /* 0x040fe40003fa6270 */
[----:B------:R-:W-:Y:S01]  /*db50*/  ISETP.GE.AND P2, PT, R6, R2, PT ;  /* 0x000000020600720c */ /* 0x000fe20003f46270 */
[----:B------:R-:W-:Y:S01]  /*db60*/  VIADD R6, R3, 0x58 ;  /* 0x0000005803067836 */ /* 0x000fe20000000000 */
[----:B------:R-:W-:Y:S02]  /*db70*/  FSEL R55, R55, -INF , !P5 ;  /* 0xff80000037377808 */ /* 0x000fe40006800000 */
[CC--:B------:R-:W-:Y:S01]  /*db80*/  ISETP.GE.AND P3, PT, R5.reuse, R4.reuse, PT ;  /* 0x000000040500720c */ /* 0x0c0fe20003f66270 */
[----:B-1----:R-:W-:Y:S01]  /*db90*/  FMUL.FTZ R7, R60, UR9 ;  /* 0x000000093c077c20 */ /* 0x002fe20008410000 */
[C---:B------:R-:W-:Y:S02]  /*dba0*/  ISETP.GE.AND P6, PT, R6.reuse, R4, PT ;  /* 0x000000040600720c */ /* 0x040fe40003fc6270 */
[-C--:B------:R-:W-:Y:S01]  /*dbb0*/  ISETP.GE.AND P1, PT, R6, R2.reuse, PT ;  /* 0x000000020600720c */ /* 0x080fe20003f26270 */
[----:B------:R-:W-:Y:S01]  /*dbc0*/  FMUL.FTZ R6, R62, UR9 ;  /* 0x000000093e067c20 */ /* 0x000fe20008410000 */
[----:B------:R-:W-:Y:S01]  /*dbd0*/  ISETP.GE.AND P5, PT, R5, R2, PT ;  /* 0x000000020500720c */ /* 0x000fe20003fa6270 */
[----:B------:R1:W-:Y:S01]  /*dbe0*/  MUFU.TANH R15, R7 ;  /* 0x00000007000f7308 */ /* 0x0003e20000002400 */
[----:B------:R-:W-:Y:S01]  /*dbf0*/  VIADD R5, R3, 0x60 ;  /* 0x0000006003057836 */ /* 0x000fe20000000000 */
[----:B------:R-:W-:-:S02]  /*dc00*/  FSEL R138, R138, -INF , !P2 ;  /* 0xff8000008a8a7808 */ /* 0x000fc40005000000 */
[----:B------:R-:W-:Y:S01]  /*dc10*/  FSEL R54, R174, -INF , !P4 ;  /* 0xff800000ae367808 */ /* 0x000fe20006000000 */
[----:B------:R-:W-:Y:S01]  /*dc20*/  VIADD R174, R167, 0x2c00 ;  /* 0x00002c00a7ae7836 */ /* 0x000fe20000000000 */
[C---:B------:R-:W-:Y:S02]  /*dc30*/  ISETP.GE.AND P2, PT, R5.reuse, R4, PT ;  /* 0x000000040500720c */ /* 0x040fe40003f46270 */
[----:B------:R2:W-:Y:S01]  /*dc40*/  MUFU.TANH R29, R6 ;  /* 0x00000006001d7308 */ /* 0x0005e20000002400 */
[----:B------:R-:W-:Y:S01]  /*dc50*/  ISETP.GE.AND P4, PT, R5, R2, PT ;  /* 0x000000020500720c */ /* 0x000fe20003f86270 */
[----:B------:R-:W-:Y:S01]  /*dc60*/  VIADD R5, R3, 0x68 ;  /* 0x0000006803057836 */ /* 0x000fe20000000000 */
[----:B------:R-:W-:Y:S02]  /*dc70*/  FSEL R139, R139, -INF , !P0 ;  /* 0xff8000008b8b7808 */ /* 0x000fe40004000000 */
[----:B------:R-:W-:Y:S01]  /*dc80*/  FSEL R47, R173, -INF , !P6 ;  /* 0xff800000ad2f7808 */ /* 0x000fe20007000000 */
[----:B------:R-:W-:Y:S01]  /*dc90*/  VIADD R173, R167, 0x3000 ;  /* 0x00003000a7ad7836 */ /* 0x000fe20000000000 */
[----:B------:R-:W-:Y:S01]  /*dca0*/  FSEL R140, R140, -INF , !P1 ;  /* 0xff8000008c8c7808 */ /* 0x000fe20004800000 */
[----:B-1----:R-:W-:Y:S01]  /*dcb0*/  FMUL.FTZ R7, R61, UR9 ;  /* 0x000000093d077c20 */ /* 0x002fe20008410000 */
[----:B------:R-:W-:Y:S01]  /*dcc0*/  FSEL R58, R172, -INF , !P3 ;  /* 0xff800000ac3a7808 */ /* 0x000fe20005800000 */
[----:B------:R-:W-:Y:S01]  /*dcd0*/  VIADD R172, R167, 0x3400 ;  /* 0x00003400a7ac7836 */ /* 0x000fe20000000000 */
[C---:B------:R-:W-:Y:S01]  /*dce0*/  ISETP.GE.AND P1, PT, R5.reuse, R4, PT ;  /* 0x000000040500720c */ /* 0x040fe20003f26270 */
[----:B------:R1:W-:Y:S01]  /*dcf0*/  MUFU.TANH R30, R7 ;  /* 0x00000007001e7308 */ /* 0x0003e20000002400 */
[----:B------:R-:W-:Y:S01]  /*dd00*/  ISETP.GE.AND P3, PT, R5, R2, PT ;  /* 0x000000020500720c */ /* 0x000fe20003f66270 */
[----:B------:R-:W-:Y:S01]  /*dd10*/  VIADD R5, R3, 0x70 ;  /* 0x0000007003057836 */ /* 0x000fe20000000000 */
        /* <DEDUP_REMOVED lines=10> */
[-C--:B------:R-:W-:Y:S01]  /*ddc0*/  ISETP.GE.AND P4, PT, R5, R4.reuse, PT ;  /* 0x000000040500720c */ /* 0x080fe20003f86270 */
[----:B-1----:R-:W-:Y:S01]  /*ddd0*/  FMUL.FTZ R7, R63, UR9 ;  /* 0x000000093f077c20 */ /* 0x002fe20008410000 */
[C---:B------:R-:W-:Y:S02]  /*dde0*/  ISETP.GE.AND P5, PT, R6.reuse, R4, PT ;  /* 0x000000040600720c */ /* 0x040fe40003fa6270 */
[-C--:B------:R-:W-:Y:S01]  /*ddf0*/  ISETP.GE.AND P2, PT, R6, R2.reuse, PT ;  /* 0x000000020600720c */ /* 0x080fe20003f46270 */
[----:B------:R1:W2:Y:S01]  /*de00*/  MUFU.TANH R13, R7 ;  /* 0x00000007000d7308 */ /* 0x0002a20000002400 */
[----:B------:R-:W-:Y:S01]  /*de10*/  FMUL.FTZ R6, R66, UR9 ;  /* 0x0000000942067c20 */ /* 0x000fe20008410000 */
[----:B------:R-:W-:Y:S01]  /*de20*/  ISETP.GE.AND P0, PT, R5, R2, PT ;  /* 0x000000020500720c */ /* 0x000fe20003f06270 */
[----:B------:R-:W-:Y:S01]  /*de30*/  VIADD R5, R3, 0x71 ;  /* 0x0000007103057836 */ /* 0x000fe20000000000 */
[----:B------:R-:W-:-:S02]  /*de40*/  FSEL R143, R143, -INF , !P6 ;  /* 0xff8000008f8f7808 */ /* 0x000fc40007000000 */
[----:B------:R-:W-:Y:S02]  /*de50*/  FSEL R60, R165, -INF , !P1 ;  /* 0xff800000a53c7808 */ /* 0x000fe40004800000 */
[----:B------:R3:W-:Y:S01]  /*de60*/  MUFU.TANH R14, R6 ;  /* 0x00000006000e7308 */ /* 0x0007e20000002400 */
[C---:B------:R-:W-:Y:S02]  /*de70*/  ISETP.GE.AND P6, PT, R5.reuse, R4, PT ;  /* 0x000000040500720c */ /* 0x040fe40003fc6270 */
[----:B------:R-:W-:Y:S01]  /*de80*/  ISETP.GE.AND P1, PT, R5, R2, PT ;  /* 0x000000020500720c */ /* 0x000fe20003f26270 */
[----:B------:R-:W-:Y:S01]  /*de90*/  VIADD R5, R3, 0x79 ;  /* 0x0000007903057836 */ /* 0x000fe20000000000 */
[----:B------:R-:W-:Y:S02]  /*dea0*/  FSEL R144, R144, -INF , !P3 ;  /* 0xff80000090907808 */ /* 0x000fe40005800000 */
[----:B------:R-:W-:Y:S01]  /*deb0*/  FSEL R59, R166, -INF , !P5 ;  /* 0xff800000a63b7808 */ /* 0x000fe20006800000 */
[----:B-1----:R-:W-:Y:S01]  /*dec0*/  FMUL.FTZ R7, R64, UR9 ;  /* 0x0000000940077c20 */ /* 0x002fe20008410000 */
[----:B------:R-:W-:-:S02]  /*ded0*/  FSEL R146, R146, -INF , !P2 ;  /* 0xff80000092927808 */ /* 0x000fc40005000000 */
[----:B------:R-:W-:Y:S01]  /*dee0*/  FSEL R63, R162, -INF , !P4 ;  /* 0xff800000a23f7808 */ /* 0x000fe20006000000 */
[----:B------:R1:W2:Y:S01]  /*def0*/  MUFU.TANH R27, R7 ;  /* 0x00000007001b7308 */ /* 0x0002a20000002400 */
[C---:B------:R-:W-:Y:S02]  /*df00*/  ISETP.GE.AND P2, PT, R5.reuse, R4, PT ;  /* 0x000000040500720c */ /* 0x040fe40003f46270 */
[----:B------:R-:W-:Y:S01]  /*df10*/  ISETP.GE.AND P4, PT, R5, R2, PT ;  /* 0x000000020500720c */ /* 0x000fe20003f86270 */
[----:B---3--:R-:W-:Y:S01]  /*df20*/  VIADD R6, R3, 0x78 ;  /* 0x0000007803067836 */ /* 0x008fe20000000000 */
[----:B------:R-:W-:Y:S01]  /*df30*/  FSEL R147, R147, -INF , !P0 ;  /* 0xff80000093937808 */ /* 0x000fe20004000000 */
[----:B------:R-:W-:Y:S01]  /*df40*/  VIADD R5, R3, 0x81 ;  /* 0x0000008103057836 */ /* 0x000fe20000000000 */
[----:B------:R-:W-:Y:S02]  /*df50*/  FSEL R62, R163, -INF , !P6 ;  /* 0xff800000a33e7808 */ /* 0x000fe40007000000 */
[----:B------:R-:W-:-:S02]  /*df60*/  ISETP.GE.AND P3, PT, R6, R4, PT ;  /* 0x000000040600720c */ /* 0x000fc40003f66270 */
[----:B------:R-:W-:Y:S01]  /*df70*/  ISETP.GE.AND P5, PT, R6, R2, PT ;  /* 0x000000020600720c */ /* 0x000fe20003fa6270 */
[----:B------:R-:W-:Y:S01]  /*df80*/  VIADD R6, R3, 0x80 ;  /* 0x0000008003067836 */ /* 0x000fe20000000000 */
[----:B------:R-:W-:Y:S02]  /*df90*/  FSEL R148, R148, -INF , !P1 ;  /* 0xff80000094947808 */ /* 0x000fe40004800000 */
[----:B------:R-:W-:Y:S01]  /*dfa0*/  FSEL R66, R160, -INF , !P3 ;  /* 0xff800000a0427808 */ /* 0x000fe20005800000 */
[----:B-1----:R-:W-:Y:S01]  /*dfb0*/  FMUL.FTZ R7, R65, UR9 ;  /* 0x0000000941077c20 */ /* 0x002fe20008410000 */
[C---:B------:R-:W-:Y:S02]  /*dfc0*/  ISETP.GE.AND P0, PT, R6.reuse, R4, PT ;  /* 0x000000040600720c */ /* 0x040fe40003f06270 */
[----:B------:R-:W-:Y:S01]  /*dfd0*/  ISETP.GE.AND P6, PT, R6, R2, PT ;  /* 0x000000020600720c */ /* 0x000fe20003fc6270 */
[----:B------:R1:W3:Y:S01]  /*dfe0*/  MUFU.TANH R28, R7 ;  /* 0x00000007001c7308 */ /* 0x0002e20000002400 */
[----:B------:R-:W-:Y:S01]  /*dff0*/  FMUL.FTZ R6, R18, UR9 ;  /* 0x0000000912067c20 */ /* 0x000fe20008410000 */
[----:B------:R-:W-:-:S02]  /*e000*/  ISETP.GE.AND P1, PT, R5, R4, PT ;  /* 0x000000040500720c */ /* 0x000fc40003f26270 */
[----:B------:R-:W-:Y:S01]  /*e010*/  ISETP.GE.AND P3, PT, R5, R2, PT ;  /* 0x000000020500720c */ /* 0x000fe20003f66270 */
[----:B------:R-:W-:Y:S01]  /*e020*/  VIADD R5, R3, 0x88 ;  /* 0x0000008803057836 */ /* 0x000fe20000000000 */
[----:B------:R-:W-:Y:S02]  /*e030*/  FSEL R149, R149, -INF , !P5 ;  /* 0xff80000095957808 */ /* 0x000fe40006800000 */
[----:B------:R5:W-:Y:S01]  /*e040*/  MUFU.TANH R11, R6 ;  /* 0x00000006000b7308 */ /* 0x000be20000002400 */
        /* <DEDUP_REMOVED lines=9> */
[C---:B------:R-:W-:Y:S02]  /*e0e0*/  ISETP.GE.AND P6, PT, R5.reuse, R4, PT ;  /* 0x000000040500720c */ /* 0x040fe40003fc6270 */
[-C--:B------:R-:W-:Y:S01]  /*e0f0*/  ISETP.GE.AND P1, PT, R5, R2.reuse, PT ;  /* 0x000000020500720c */ /* 0x080fe20003f26270 */
[C---:B-----5:R-:W-:Y:S01]  /*e100*/  VIADD R6, R3.reuse, 0x89 ;  /* 0x0000008903067836 */ /* 0x060fe20000000000 */
[----:B------:R-:W-:Y:S01]  /*e110*/  FSEL R67, R152, -INF , !P5 ;  /* 0xff80000098437808 */ /* 0x000fe20006800000 */
[----:B------:R-:W-:Y:S01]  /*e120*/  VIADD R5, R3, 0x98 ;  /* 0x0000009803057836 */ /* 0x000fe20000000000 */
[----:B------:R-:W-:Y:S02]  /*e130*/  FSEL R74, R74, -INF , !P6 ;  /* 0xff8000004a4a7808 */ /* 0x000fe40007000000 */
[----:B------:R-:W-:-:S04]  /*e140*/  ISETP.GE.AND P0, PT, R6, R2, PT ;  /* 0x000000020600720c */ /* 0x000fc80003f06270 */
[----:B------:R-:W-:Y:S01]  /*e150*/  FSEL R145, R145, -INF , !P0 ;  /* 0xff80000091917808 */ /* 0x000fe20004000000 */
[----:B-1----:R-:W-:-:S04]  /*e160*/  FMUL.FTZ R7, R16, UR9 ;  /* 0x0000000910077c20 */ /* 0x002fc80008410000 */
[----:B------:R1:W-:Y:S02]  /*e170*/  MUFU.TANH R12, R7 ;  /* 0x00000007000c7308 */ /* 0x0003e40000002400 */
[----:B-1----:R-:W-:-:S06]  /*e180*/  FMUL.FTZ R7, R17, UR9 ;  /* 0x0000000911077c20 */ /* 0x002fcc0008410000 */
[----:B------:R1:W5:Y:S02]  /*e190*/  MUFU.TANH R25, R7 ;  /* 0x0000000700197308 */ /* 0x0003640000002400 */
[----:B-1----:R-:W-:-:S06]  /*e1a0*/  FMUL.FTZ R7, R19, UR9 ;  /* 0x0000000913077c20 */ /* 0x002fcc0008410000 */
[----:B------:R1:W5:Y:S02]  /*e1b0*/  MUFU.TANH R24, R7 ;  /* 0x0000000700187308 */ /* 0x0003640000002400 */
        /* <DEDUP_REMOVED lines=17> */
[----:B------:R4:W5:Y:S03]  /*e2d0*/  MUFU.TANH R9, R6 ;  /* 0x0000000600097308 */ /* 0x0009660000002400 */
[----:B------:R-:W-:-:S02]  /*e2e0*/  ISETP.GE.AND P0, PT, R5, R4, PT ;  /* 0x000000040500720c */ /* 0x000fc40003f06270 */
[----:B------:R-:W-:Y:S01]  /*e2f0*/  ISETP.GE.AND P6, PT, R5, R2, PT ;  /* 0x000000020500720c */ /* 0x000fe20003fc6270 */
[----:B------:R-:W-:Y:S01]  /*e300*/  VIADD R5, R3, 0xa1 ;  /* 0x000000a103057836 */ /* 0x000fe20000000000 */
[----:B------:R-:W-:Y:S01]  /*e310*/  FSEL R78, R78, -INF , !P0 ;  /* 0xff8000004e4e7808 */ /* 0x000fe20004000000 */
[----:B-1----:R-:W-:Y:S01]  /*e320*/  FMUL.FTZ R7, R119, UR9 ;  /* 0x0000000977077c20 */ /* 0x002fe20008410000 */
[----:B------:R-:W-:Y:S02]  /*e330*/  FSEL R119, R21, -INF , !P5 ;  /* 0xff80000015777808 */ /* 0x000fe40006800000 */
[C---:B------:R-:W-:Y:S01]  /*e340*/  ISETP.GE.AND P5, PT, R5.reuse, R4, PT ;  /* 0x000000040500720c */ /* 0x040fe20003fa6270 */
[----:B------:R1:W5:Y:S01]  /*e350*/  MUFU.TANH R22, R7 ;  /* 0x0000000700167308 */ /* 0x0003620000002400 */
[----:B------:R-:W-:Y:S01]  /*e360*/  ISETP.GE.AND P2, PT, R5, R2, PT ;  /* 0x000000020500720c */ /* 0x000fe20003f46270 */
[----:B------:R-:W-:Y:S01]  /*e370*/  VIADD R5, R3, 0xa9 ;  /* 0x000000a903057836 */ /* 0x000fe20000000000 */
        /* <DEDUP_REMOVED lines=25> */
[----:B------:R4:W5:Y:S03]  /*e510*/  MUFU.TANH R8, R6 ;  /* 0x0000000600087308 */ /* 0x0009660000002400 */
        /* <DEDUP_REMOVED lines=37> */
[----:B---3--:R-:W-:Y:S01]  /*e770*/  FSEL R34, R28, -INF , !P4 ;  /* 0xff8000001c227808 */ /* 0x008fe20006000000 */
[----:B--2---:R-:W-:-:S03]  /*e780*/  VIADD R6, R3, 0xc8 ;  /* 0x000000c803067836 */ /* 0x004fc60000000000 */
[C---:B------:R-:W-:Y:S02]  /*e790*/  ISETP.GE.AND P3, PT, R5.reuse, R4, PT ;  /* 0x000000040500720c */ /* 0x040fe40003f66270 */
[-C--:B------:R-:W-:Y:S01]  /*e7a0*/  ISETP.GE.AND P5, PT, R5, R2.reuse, PT ;  /* 0x000000020500720c */ /* 0x080fe20003fa6270 */
[----:B------:R-:W-:Y:S01]  /*e7b0*/  VIADD R5, R3, 0xd1 ;  /* 0x000000d103057836 */ /* 0x000fe20000000000 */
[----:B------:R-:W-:Y:S02]  /*e7c0*/  ISETP.GE.AND P1, PT, R6, R2, PT ;  /* 0x000000020600720c */ /* 0x000fe40003f26270 */
[----:B-----5:R-:W-:Y:S02]  /*e7d0*/  FSEL R31, R25, -INF , !P3 ;  /* 0xff800000191f7808 */ /* 0x020fe40005800000 */
        /* <DEDUP_REMOVED lines=83> */
[----:B------:R-:W-:Y:S02]  /*ed10*/  ISETP.GT.AND P1, PT, R242, R248, PT ;  /* 0x000000f8f200720c */ /* 0x000fe40003f24270 */
        /* <DEDUP_REMOVED lines=77> */
.L_x_1496:
[----:B------:R-:W1:Y:S02]  /*f1f0*/  LDC R5, c[0x0][0x248] ;  /* 0x00009200ff057b82 */ /* 0x000e640000000800 */
[----:B-1----:R-:W-:-:S05]  /*f200*/  IMAD.SHL.U32 R3, R5, 0x100, RZ ;  /* 0x0000010005037824 */ /* 0x002fca00078e00ff */
[----:B------:R-:W-:-:S04]  /*f210*/  IADD3 R3, -R3, RZ, RZ ;  /* 0x000000ff03037210 */ /* 0x000fc80007ffe1ff */
[----:B------:R-:W-:-:S07]  /*f220*/  SHF.R.S32.HI R6, RZ, 0x1f, R3 ;  /* 0x0000001fff067819 */ /* 0x000fce0000011403 */
.L_x_1497:
        /* <DEDUP_REMOVED lines=101> */
.L_x_1499:
[----:B------:R-:W-:Y:S05]  /*f880*/  BSYNC B0 ;  /* 0x0000000000007941 */ /* 0x000fea0003800000 */
.L_x_1498:
[----:B------:R-:W0:Y:S01]  /*f890*/  LDGDEPBAR ;  /* 0x00000000000079af */ /* 0x000e220000000000 */
[----:B------:R-:W-:-:S04]  /*f8a0*/  LEA R188, P0, R3, R188, 0x1 ;  /* 0x000000bc03bc7211 */ /* 0x000fc800078008ff */
[----:B------:R-:W-:-:S09]  /*f8b0*/  LEA.HI.X R189, R3, R189, R6, 0x1, P0 ;  /* 0x000000bd03bd7211 */ /* 0x000fd200000f0c06 */
.L_x_1495:
[----:B------:R-:W-:Y:S01]  /*f8c0*/  FMNMX.FTZ R20, R22, R82, !PT ;  /* 0x0000005216147209 */ /* 0x000fe20007810000 */
[----:B------:R-:W-:Y:S01]  /*f8d0*/  ULDC UR5, c[0x0][0x2ec] ;  /* 0x0000bb0000057ab9 */ /* 0x000fe20000000800 */
[----:B------:R-:W-:Y:S02]  /*f8e0*/  LEA R165, R0, UR4, 0x1 ;  /* 0x0000000400a57c11 */ /* 0x000fe4000f8e08ff */
[----:B------:R-:W-:Y:S02]  /*f8f0*/  FMNMX.FTZ R20, R104, R20, !PT ;  /* 0x0000001468147209 */ /* 0x000fe40007810000 */
[----:B------:R-:W-:Y:S01]  /*f900*/  LEA R166, R33, R165, 0x1 ;  /* 0x000000a521a67211 */ /* 0x000fe200078e08ff */
        /* <DEDUP_REMOVED lines=283> */
[--C-:B---3--:R-:W-:Y:S01]  /*10ac0*/  FFMA.FTZ R0, R114, UR5, -R5.reuse ;  /* 0x0000000572007c23 */ /* 0x108fe20008010805 */
[----:B--2---:R-:W-:Y:S01]  /*10ad0*/  FFMA.FTZ R7, R111, UR5, -R5 ;  /* 0x000000056f077c23 */ /* 0x004fe20008010805 */
[----:B----4-:R-:W-:-:S05]  /*10ae0*/  F2FP.F16.F32.PACK_AB R11, R54, R23 ;  /* 0x00000017360b723e */ /* 0x010fca00000000ff */
[----:B------:R2:W-:Y:S02]  /*10af0*/  MUFU.EX2 R55, R7 ;  /* 0x0000000700377308 */ /* 0x0005e40000000800 */
[C---:B------:R-:W-:Y:S06]  /*10b00*/  HMMA.16816.F32 R24, R8.reuse, R12, RZ ;  /* 0x0000000c0818723c */ /* 0x040fec00000018ff */
[----:B------:R-:W-:Y:S01]  /*10b10*/  HMMA.16816.F32 R16, R8, R14, RZ ;  /* 0x0000000e0810723c */ /* 0x000fe200000018ff */
[----:B------:R-:W-:-:S05]  /*10b20*/  F2FP.F16.F32.PACK_AB R12, R193, R192 ;  /* 0x000000c0c10c723e */ /* 0x000fca00000000ff */
[C---:B-1----:R-:W-:Y:S01]  /*10b30*/  HMMA.16816.F32 R32, R8.reuse, R28, RZ ;  /* 0x0000001c0820723c */ /* 0x042fe200000018ff */
[----:B--2---:R-:W-:Y:S01]  /*10b40*/  FFMA.FTZ R7, R108, UR5, -R5 ;  /* 0x000000056c077c23 */ /* 0x004fe20008010805 */
[----:B------:R-:W-:Y:S01]  /*10b50*/  F2FP.F16.F32.PACK_AB R14, R195, R194 ;  /* 0x000000c2c30e723e */ /* 0x000fe200000000ff */
[----:B------:R1:W2:Y:S01]  /*10b60*/  MUFU.EX2 R108, R0 ;  /* 0x00000000006c7308 */ /* 0x0002a20000000800 */
[----:B------:R-:W-:Y:S02]  /*10b70*/  F2FP.F16.F32.PACK_AB R15, R97, R81 ;  /* 0x00000051610f723e */ /* 0x000fe400000000ff */
[----:B------:R-:W-:Y:S05]  /*10b80*/  HMMA.16816.F32 R28, R8, R30, RZ ;  /* 0x0000001e081c723c */ /* 0x000fea00000018ff */
[----:B------:R-:W3:Y:S02]  /*10b90*/  MUFU.EX2 R82, R7 ;  /* 0x0000000700527308 */ /* 0x000ee40000000800 */
[----:B------:R-:W-:-:S02]  /*10ba0*/  F2FP.F16.F32.PACK_AB R8, R197, R196 ;  /* 0x000000c4c508723e */ /* 0x000fc400000000ff */
[----:B------:R-:W-:Y:S01]  /*10bb0*/  F2FP.F16.F32.PACK_AB R10, R199, R198 ;  /* 0x000000c6c70a723e */ /* 0x000fe200000000ff */
[----:B-1----:R-:W-:Y:S01]  /*10bc0*/  FFMA.FTZ R0, R109, UR5, -R5 ;  /* 0x000000056d007c23 */ /* 0x002fe20008010805 */
[----:B--2---:R-:W-:-:S03]  /*10bd0*/  F2FP.F16.F32.PACK_AB R9, R108, R107 ;  /* 0x0000006b6c09723e */ /* 0x004fc600000000ff */
[----:B------:R1:W-:Y:S01]  /*10be0*/  MUFU.EX2 R110, R0 ;  /* 0x00000000006e7308 */ /* 0x0003e20000000800 */
[----:B---3--:R-:W-:Y:S01]  /*10bf0*/  F2FP.F16.F32.PACK_AB R13, R82, R55 ;  /* 0x00000037520d723e */ /* 0x008fe200000000ff */
[----:B------:R-:W-:-:S06]  /*10c00*/  FFMA.FTZ R7, R102, UR5, -R5 ;  /* 0x0000000566077c23 */ /* 0x000fcc0008010805 */
[----:B------:R2:W-:Y:S01]  /*10c10*/  MUFU.EX2 R69, R7 ;  /* 0x0000000700457308 */ /* 0x0005e20000000800 */
[----:B------:R-:W-:Y:S01]  /*10c20*/  HMMA.16816.F32 R36, R12, R40, R24 ;  /* 0x000000280c24723c */ /* 0x000fe20000001818 */
[----:B-1----:R-:W-:-:S05]  /*10c30*/  FFMA.FTZ R0, R113, UR5, -R5 ;  /* 0x0000000571007c23 */ /* 0x002fca0008010805 */
[C---:B------:R-:W-:Y:S01]  /*10c40*/  HMMA.16816.F32 R24, R12.reuse, R42, R16 ;  /* 0x0000002a0c18723c */ /* 0x040fe20000001810 */
[----:B------:R1:W3:Y:S05]  /*10c50*/  MUFU.EX2 R113, R0 ;  /* 0x0000000000717308 */ /* 0x0002ea0000000800 */
[----:B------:R-:W-:Y:S01]  /*10c60*/  HMMA.16816.F32 R16, R12, R44, R32 ;  /* 0x0000002c0c10723c */ /* 0x000fe20000001820 */
[----:B--2---:R-:W-:-:S05]  /*10c70*/  FADD.FTZ R7, R131, R130 ;  /* 0x0000008283077221 */ /* 0x004fca0000010000 */
[----:B------:R-:W-:Y:S01]  /*10c80*/  HMMA.16816.F32 R12, R12, R46, R28 ;  /* 0x0000002e0c0c723c */ /* 0x000fe2000000181c */
[----:B------:R-:W2:Y:S01]  /*10c90*/  LDSM.16.MT88.4 R44, [R166+0x5c00] ;  /* 0x005c0000a62c783b */ /* 0x000ea20000004200 */
[----:B------:R-:W-:-:S04]  /*10ca0*/  FADD.FTZ R7, R134, R7 ;  /* 0x0000000786077221 */ /* 0x000fc80000010000 */
[----:B------:R-:W-:Y:S01]  /*10cb0*/  FADD.FTZ R7, R135, R7 ;  /* 0x0000000787077221 */ /* 0x000fe20000010000 */
[----:B-1----:R-:W-:Y:S01]  /*10cc0*/  FFMA.FTZ R0, R121, UR5, -R5 ;  /* 0x0000000579007c23 */ /* 0x002fe20008010805 */
[----:B---3--:R-:W-:Y:S02]  /*10cd0*/  F2FP.F16.F32.PACK_AB R11, R113, R110 ;  /* 0x0000006e710b723e */ /* 0x008fe400000000ff */
[----:B------:R-:W-:Y:S01]  /*10ce0*/  FADD.FTZ R7, R192, R7 ;  /* 0x00000007c0077221 */ /* 0x000fe20000010000 */
[----:B------:R1:W-:Y:S03]  /*10cf0*/  MUFU.EX2 R129, R0 ;  /* 0x0000000000817308 */ /* 0x0003e60000000800 */
[----:B------:R-:W-:Y:S01]  /*10d00*/  FADD.FTZ R7, R193, R7 ;  /* 0x00000007c1077221 */ /* 0x000fe20000010000 */
[----:B------:R-:W-:Y:S03]  /*10d10*/  HMMA.16816.F32 R36, R8, R48, R36 ;  /* 0x000000300824723c */ /* 0x000fe60000001824 */
[----:B------:R-:W-:-:S03]  /*10d20*/  FADD.FTZ R7, R194, R7 ;  /* 0x00000007c2077221 */ /* 0x000fc60000010000 */
[----:B------:R-:W-:Y:S01]  /*10d30*/  HMMA.16816.F32 R32, R8, R50, R24 ;  /* 0x000000320820723c */ /* 0x000fe20000001818 */
[----:B------:R-:W3:Y:S01]  /*10d40*/  LDSM.16.MT88.4 R48, [R165+0x6000] ;  /* 0x00600000a530783b */ /* 0x000ee20000004200 */
[----:B------:R-:W-:-:S04]  /*10d50*/  FADD.FTZ R7, R195, R7 ;  /* 0x00000007c3077221 */ /* 0x000fc80000010000 */
[----:B------:R-:W-:Y:S01]  /*10d60*/  HMMA.16816.F32 R28, R8, R60, R16 ;  /* 0x0000003c081c723c */ /* 0x000fe20000001810 */
[----:B-1----:R-:W-:-:S04]  /*10d70*/  FFMA.FTZ R0, R122, UR5, -R5 ;  /* 0x000000057a007c23 */ /* 0x002fc80008010805 */
[----:B------:R1:W4:Y:S01]  /*10d80*/  MUFU.EX2 R122, R0 ;  /* 0x00000000007a7308 */ /* 0x0003220000000800 */
[----:B------:R-:W-:Y:S01]  /*10d90*/  HMMA.16816.F32 R40, R8, R62, R12 ;  /* 0x0000003e0828723c */ /* 0x000fe2000000180c */
[----:B------:R-:W5:Y:S06]  /*10da0*/  LDSM.16.MT88.4 R60, [R166+0x6000] ;  /* 0x00600000a63c783b */ /* 0x000f6c0000004200 */
[----:B------:R-:W-:Y:S02]  /*10db0*/  F2FP.F16.F32.PACK_AB R8, R201, R200 ;  /* 0x000000c8c908723e */ /* 0x000fe400000000ff */
[----:B------:R-:W-:-:S02]  /*10dc0*/  F2FP.F16.F32.PACK_AB R10, R204, R202 ;  /* 0x000000cacc0a723e */ /* 0x000fc400000000ff */
[----:B------:R-:W-:Y:S02]  /*10dd0*/  F2FP.F16.F32.PACK_AB R12, R205, R203 ;  /* 0x000000cbcd0c723e */ /* 0x000fe400000000ff */
[----:B------:R-:W-:Y:S01]  /*10de0*/  F2FP.F16.F32.PACK_AB R14, R208, R206 ;  /* 0x000000ced00e723e */ /* 0x000fe200000000ff */
[----:B-1----:R-:W-:Y:S01]  /*10df0*/  FFMA.FTZ R0, R123, UR5, -R5 ;  /* 0x000000057b007c23 */ /* 0x002fe20008010805 */
[----:B----4-:R-:W-:-:S03]  /*10e00*/  F2FP.F16.F32.PACK_AB R9, R122, R129 ;  /* 0x000000817a09723e */ /* 0x010fc600000000ff */
[----:B------:R1:W-:Y:S02]  /*10e10*/  MUFU.EX2 R123, R0 ;  /* 0x00000000007b7308 */ /* 0x0003e40000000800 */
[----:B-1----:R-:W-:Y:S01]  /*10e20*/  FFMA.FTZ R0, R125, UR5, -R5 ;  /* 0x000000057d007c23 */ /* 0x002fe20008010805 */
[----:B------:R-:W-:-:S05]  /*10e30*/  MOV R125, R99 ;  /* 0x00000063007d7202 */ /* 0x000fca0000000f00 */
[----:B------:R1:W4:Y:S02]  /*10e40*/  MUFU.EX2 R121, R0 ;  /* 0x0000000000797308 */ /* 0x0003240000000800 */
[----:B-1----:R-:W-:Y:S01]  /*10e50*/  FFMA.FTZ R0, R126, UR5, -R5 ;  /* 0x000000057e007c23 */ /* 0x002fe20008010805 */
[----:B----4-:R-:W-:Y:S02]  /*10e60*/  F2FP.F16.F32.PACK_AB R11, R121, R123 ;  /* 0x0000007b790b723e */ /* 0x010fe400000000ff */
[----:B------:R-:W-:-:S03]  /*10e70*/  MOV R126, R104 ;  /* 0x00000068007e7202 */ /* 0x000fc60000000f00 */
[----:B------:R1:W-:Y:S02]  /*10e80*/  MUFU.EX2 R120, R0 ;  /* 0x0000000000787308 */ /* 0x0003e40000000800 */
[C---:B------:R-:W-:Y:S06]  /*10e90*/  HMMA.16816.F32 R24, R8.reuse, R56, R36 ;  /* 0x000000380818723c */ /* 0x040fec0000001824 */
[C---:B------:R-:W-:Y:S01]  /*10ea0*/  HMMA.16816.F32 R16, R8.reuse, R58, R32 ;  /* 0x0000003a0810723c */ /* 0x040fe20000001820 */
[----:B------:R-:W4:Y:S05]  /*10eb0*/  LDSM.16.MT88.4 R56, [R166+0x6400] ;  /* 0x00640000a638783b */ /* 0x000f2a0000004200 */
[----:B--2---:R-:W-:Y:S01]  /*10ec0*/  HMMA.16816.F32 R28, R8, R44, R28 ;  /* 0x0000002c081c723c */ /* 0x004fe2000000181c */
[----:B-1----:R-:W-:Y:S01]  /*10ed0*/  FFMA.FTZ R0, R128, UR5, -R5 ;  /* 0x0000000580007c23 */ /* 0x002fe20008010805 */
[----:B------:R-:W-:-:S03]  /*10ee0*/  MOV R128, R244 ;  /* 0x000000f400807202 */ /* 0x000fc60000000f00 */
        /* <DEDUP_REMOVED lines=17> */
[----:B-----5:R-:W-:Y:S01]  /*11000*/  HMMA.16816.F32 R16, R12, R60, R28 ;  /* 0x0000003c0c10723c */ /* 0x020fe2000000181c */
[----:B-1----:R-:W-:-:S04]  /*11010*/  FFMA.FTZ R0, R139, UR5, -R5 ;  /* 0x000000058b007c23 */ /* 0x002fc80008010805 */
[----:B------:R1:W3:Y:S01]  /*11020*/  MUFU.EX2 R109, R0 ;  /* 0x00000000006d7308 */ /* 0x0002e20000000800 */
[----:B------:R-:W-:Y:S01]  /*11030*/  HMMA.16816.F32 R12, R12, R62, R36 ;  /* 0x0000003e0c0c723c */ /* 0x000fe20000001824 */
[----:B------:R-:W-:Y:S01]  /*11040*/  LDSM.16.MT88.4 R60, [R165+0x7400] ;  /* 0x00740000a53c783b */ /* 0x000fe20000004200 */
[----:B-1----:R-:W-:Y:S01]  /*11050*/  FFMA.FTZ R0, R140, UR5, -R5 ;  /* 0x000000058c007c23 */ /* 0x002fe20008010805 */
[----:B---3--:R-:W-:-:S04]  /*11060*/  F2FP.F16.F32.PACK_AB R9, R109, R111 ;  /* 0x0000006f6d09723e */ /* 0x008fc800000000ff */
[----:B------:R1:W-:Y:S02]  /*11070*/  MUFU.EX2 R104, R0 ;  /* 0x0000000000687308 */ /* 0x0003e40000000800 */
[----:B-1----:R-:W-:-:S06]  /*11080*/  FFMA.FTZ R0, R141, UR5, -R5 ;  /* 0x000000058d007c23 */ /* 0x002fcc0008010805 */
[----:B------:R1:W3:Y:S02]  /*11090*/  MUFU.EX2 R106, R0 ;  /* 0x00000000006a7308 */ /* 0x0002e40000000800 */
[----:B-1----:R-:W-:Y:S01]  /*110a0*/  FFMA.FTZ R0, R142, UR5, -R5 ;  /* 0x000000058e007c23 */ /* 0x002fe20008010805 */
[----:B---3--:R-:W-:-:S05]  /*110b0*/  F2FP.F16.F32.PACK_AB R11, R106, R104 ;  /* 0x000000686a0b723e */ /* 0x008fca00000000ff */
[----:B------:R1:W-:Y:S02]  /*110c0*/  MUFU.EX2 R105, R0 ;  /* 0x0000000000697308 */ /* 0x0003e40000000800 */
[C---:B------:R-:W-:Y:S06]  /*110d0*/  HMMA.16816.F32 R36, R8.reuse, R64, R32 ;  /* 0x000000400824723c */ /* 0x040fec0000001820 */
[C---:B------:R-:W-:Y:S01]  /*110e0*/  HMMA.16816.F32 R32, R8.reuse, R66, R24 ;  /* 0x000000420820723c */ /* 0x040fe20000001818 */
[----:B------:R-:W-:Y:S05]  /*110f0*/  LDSM.16.MT88.4 R64, [R166+0x7400] ;  /* 0x00740000a640783b */ /* 0x000fea0000004200 */
[----:B----4-:R-:W-:Y:S01]  /*11100*/  HMMA.16816.F32 R28, R8, R56, R16 ;  /* 0x00000038081c723c */ /* 0x010fe20000001810 */
        /* <DEDUP_REMOVED lines=49> */
[--C-:B-1----:R-:W-:Y:S02]  /*11420*/  FFMA.FTZ R0, R145, UR5, -R5.reuse ;  /* 0x0000000591007c23 */ /* 0x102fe40008010805 */
[----:B------:R-:W-:Y:S04]  /*11430*/  LDSM.16.MT88.4 R144, [R165+0x8000] ;  /* 0x00800000a590783b */ /* 0x000fe80000004200 */
        /* <DEDUP_REMOVED lines=214> */
[----:B----4-:R-:W-:Y:S01]  /*121a0*/  F2FP.F16.F32.PACK_AB R11, R44, R45 ;  /* 0x0000002d2c0b723e */ /* 0x010fe200000000ff */
        /* <DEDUP_REMOVED lines=33> */
[----:B------:R-:W-:-:S08]  /*123c0*/  NOP ;  /* 0x0000000000007918 */ /* 0x000fd00000000000 */
[----:B------:R-:W-:-:S15]  /*123d0*/  @!P1 BRA `(.L_x_1500) ;  /* 0x0000006c00909947 */ /* 0x000fde0003800000 */
        /* <DEDUP_REMOVED lines=69> */
.L_x_1501:
[----:B------:R-:W1:Y:S02]  /*12830*/  LDC R0, c[0x0][0x250] ;  /* 0x00009400ff007b82 */ /* 0x000e640000000800 */
[----:B-1----:R-:W-:-:S05]  /*12840*/  IMAD.SHL.U32 R5, R0, 0x100, RZ ;  /* 0x0000010000057824 */ /* 0x002fca00078e00ff */
[----:B------:R-:W-:-:S04]  /*12850*/  IADD3 R5, -R5, RZ, RZ ;  /* 0x000000ff05057210 */ /* 0x000fc80007ffe1ff */
[----:B------:R-:W-:-:S07]  /*12860*/  SHF.R.S32.HI R6, RZ, 0x1f, R5 ;  /* 0x0000001fff067819 */ /* 0x000fce0000011405 */
.L_x_1502:
[----:B------:R-:W-:Y:S01]  /*12870*/  ULDC UR4, c[0x0][0x2d0] ;  /* 0x0000b40000047ab9 */ /* 0x000fe20000000800 */
[C---:B------:R-:W-:Y:S02]  /*12880*/  LEA R52, P1, R5.reuse, R52, 0x1 ;  /* 0x0000003405347211 */ /* 0x040fe400078208ff */
[----:B------:R-:W-:Y:S01]  /*12890*/  ISETP.GE.AND P0, PT, R132, UR4, PT ;  /* 0x0000000484007c0c */ /* 0x000fe2000bf06270 */
[----:B------:R-:W-:Y:S01]  /*128a0*/  ULDC UR4, c[0x0][0x39c] ;  /* 0x0000e70000047ab9 */ /* 0x000fe20000000800 */
[----:B------:R-:W-:-:S11]  /*128b0*/  LEA.HI.X R53, R5, R53, R6, 0x1, P1 ;  /* 0x0000003505357211 */ /* 0x000fd600008f0c06 */
[----:B------:R-:W1:Y:S01]  /*128c0*/  @!P0 LDC R14, c[0x0][0x254] ;  /* 0x00009500ff0e8b82 */ /* 0x000e620000000800 */
[----:B------:R-:W-:Y:S01]  /*128d0*/  @!P0 IADD3 R7, P2, P1, R5, UR19, R154 ;  /* 0x0000001305078c10 */ /* 0x000fe2000f95e09a */
[----:B------:R-:W-:Y:S01]  /*128e0*/  @!P0 IMAD.MOV.U32 R8, RZ, RZ, R52 ;  /* 0x000000ffff088224 */ /* 0x000fe200078e0034 */
[----:B------:R-:W-:Y:S01]  /*128f0*/  @P0 STS [R185+0x5000], RZ ;  /* 0x005000ffb9000388 */ /* 0x000fe20000000800 */
[----:B------:R-:W-:Y:S01]  /*12900*/  @!P0 IMAD.MOV.U32 R9, RZ, RZ, R53 ;  /* 0x000000ffff098224 */ /* 0x000fe200078e0035 */
[----:B------:R-:W-:Y:S01]  /*12910*/  @!P0 IADD3.X R10, R6, UR18, R159, P2, P1 ;  /* 0x00000012060a8c10 */ /* 0x000fe200097e249f */
[----:B------:R-:W-:Y:S01]  /*12920*/  @!P0 IMAD.MOV.U32 R158, RZ, RZ, R154 ;  /* 0x000000ffff9e8224 */ /* 0x000fe200078e009a */
[C---:B------:R-:W-:Y:S01]  /*12930*/  @!P0 LEA R12, P2, R7.reuse, UR10, 0x1 ;  /* 0x0000000a070c8c11 */ /* 0x040fe2000f8408ff */
[----:B------:R-:W2:Y:S01]  /*12940*/  @!P0 LDC R15, c[0x0][0x254] ;  /* 0x00009500ff0f8b82 */ /* 0x000ea20000000800 */
[----:B------:R-:W-:Y:S01]  /*12950*/  @!P0 LEA R11, P1, R0, R154, 0x6 ;  /* 0x0000009a000b8211 */ /* 0x000fe200078230ff */
[----:B------:R-:W-:Y:S01]  /*12960*/  @P0 STS [R185+0x5004], RZ ;  /* 0x005004ffb9000388 */ /* 0x000fe20000000800 */
[----:B------:R-:W-:-:S02]  /*12970*/  @!P0 LEA.HI.X R13, R7, UR11, R10, 0x1, P2 ;  /* 0x0000000b070d8c11 */ /* 0x000fc400090f0c0a */
[----:B------:R-:W-:Y:S01]  /*12980*/  @!P0 IADD3 R7, P2, R5, R11, RZ ;  /* 0x0000000b05078210 */ /* 0x000fe20007f5e0ff */
[----:B------:R-:W-:Y:S02]  /*12990*/  @P0 STS.64 [R185+0x5008], RZ ;  /* 0x005008ffb9000388 */ /* 0x000fe40000000a00 */
[----:B------:R-:W3:Y:S02]  /*129a0*/  @!P0 LDC R21, c[0x0][0x254] ;  /* 0x00009500ff158b82 */ /* 0x000ee40000000800 */
[----:B------:R-:W-:Y:S01]  /*129b0*/  @!PT LDS RZ, [RZ] ;  /* 0x00000000fffff984 */ /* 0x000fe20000000800 */
[----:B------:R-:W-:Y:S01]  /*129c0*/  @!PT LDS RZ, [RZ] ;  /* 0x00000000fffff984 */ /* 0x000fe20000000800 */
[----:B------:R-:W-:Y:S01]  /*129d0*/  @!PT LDS RZ, [RZ] ;  /* 0x00000000fffff984 */ /* 0x000fe20000000800 */
[----:B------:R1:W-:Y:S04]  /*129e0*/  @!P0 LDGSTS.E.BYPASS.LTC128B.128 [R185+0x5000], desc[UR6][R8.64] ;  /* 0x0500000008b98fae */ /* 0x0003e8000b901d46 */
[----:B------:R-:W-:Y:S02]  /*129f0*/  @P0 STS.128 [R185+0x5800], RZ ;  /* 0x005800ffb9000388 */ /* 0x000fe40000000c00 */
[----:B------:R-:W4:Y:S02]  /*12a00*/  @!P0 LDC R19, c[0x0][0x254] ;  /* 0x00009500ff138b82 */ /* 0x000f240000000800 */
[----:B------:R-:W-:Y:S01]  /*12a10*/  @!PT LDS RZ, [RZ] ;  /* 0x00000000fffff984 */ /* 0x000fe20000000800 */
[----:B------:R-:W-:Y:S01]  /*12a20*/  @!PT LDS RZ, [RZ] ;  /* 0x00000000fffff984 */ /* 0x000fe20000000800 */
[----:B------:R-:W-:Y:S01]  /*12a30*/  @!PT LDS RZ, [RZ] ;  /* 0x00000000fffff984 */ /* 0x000fe20000000800 */
[----:B------:R5:W-:Y:S04]  /*12a40*/  @!P0 LDGSTS.E.BYPASS.LTC128B.128 [R185+0x5800], desc[UR6][R12.64] ;  /* 0x058000000cb98fae */ /* 0x000be8000b901d46 */
[----:B------:R-:W-:Y:S02]  /*12a50*/  @P0 STS.128 [R185+0x6000], RZ ;  /* 0x006000ffb9000388 */ /* 0x000fe40000000c00 */
[----:B------:R-:W3:Y:S08]  /*12a60*/  @!P0 LDC R18, c[0x0][0x254] ;  /* 0x00009500ff128b82 */ /* 0x000ef00000000800 */
[----:B------:R-:W3:Y:S01]  /*12a70*/  @!P0 LDC R22, c[0x0][0x254] ;  /* 0x00009500ff168b82 */ /* 0x000ee20000000800 */
[----:B-1----:R-:W-:Y:S01]  /*12a80*/  @!P0 LEA.HI.X R8, R0, R159, R14, 0x6, P1 ;  /* 0x0000009f00088211 */ /* 0x002fe200008f340e */
[----:B--2---:R-:W-:Y:S01]  /*12a90*/  @!P0 IMAD R14, R15, 0x60, RZ ;  /* 0x000000600f0e8824 */ /* 0x004fe200078e02ff */
[----:B------:R-:W-:Y:S01]  /*12aa0*/  @!P0 LEA R10, P1, R7, UR10, 0x1 ;  /* 0x0000000a070a8c11 */ /* 0x000fe2000f8208ff */
[----:B----4-:R-:W-:-:S02]  /*12ab0*/  @!P0 IMAD R19, R19, 0xa0, RZ ;  /* 0x000000a013138824 */ /* 0x010fc400078e02ff */
        /* <DEDUP_REMOVED lines=18> */
[----:B---3--:R-:W-:-:S02]  /*12be0*/  @!P0 IMAD R18, R18, 0xc0, RZ ;  /* 0x000000c012128824 */ /* 0x008fc400078e02ff */
        /* <DEDUP_REMOVED lines=52> */
[----:B------:R-:W4:Y:S04]  /*12f30*/  LDSM.16.M88.4 R44, [R184] ;  /* 0x00000000b82c783b */ /* 0x000f280000000200 */
[----:B------:R-:W5:Y:S04]  /*12f40*/  LDSM.16.M88.4 R56, [R164+0x1800] ;  /* 0x00180000a438783b */ /* 0x000f680000000200 */
[----:B------:R-:W5:Y:S04]  /*12f50*/  LDSM.16.M88.4 R40, [R183] ;  /* 0x00000000b728783b */ /* 0x000f680000000200 */
[----:B------:R-:W5:Y:S01]  /*12f60*/  LDSM.16.M88.4 R48, [R164+0x1c00] ;  /* 0x001c0000a430783b */ /* 0x000f620000000200 */
[----:B------:R-:W3:Y:S03]  /*12f70*/  S2R R5, SR_TID.X ;  /* 0x0000000000057919 */ /* 0x000ee60000002100 */
[----:B------:R-:W0:Y:S01]  /*12f80*/  LDGDEPBAR ;  /* 0x00000000000079af */ /* 0x000e220000000000 */
[C---:B-1----:R-:W-:Y:S06]  /*12f90*/  HMMA.16816.F32 R16, R12.reuse, R24, RZ ;  /* 0x000000180c10723c */ /* 0x042fec00000018ff */
[----:B------:R-:W-:-:S15]  /*12fa0*/  HMMA.16816.F32 R24, R12, R26, RZ ;  /* 0x0000001a0c18723c */ /* 0x000fde00000018ff */
[----:B------:R-:W-:-:S03]  /*12fb0*/  NOP ;  /* 0x0000000000007918 */ /* 0x000fc60000000000 */
[----:B--2---:R-:W-:Y:S01]  /*12fc0*/  HMMA.16816.F32 R16, R8, R28, R16 ;  /* 0x0000001c0810723c */ /* 0x004fe20000001810 */
[----:B---3--:R-:W-:-:S05]  /*12fd0*/  IMAD.SHL.U32 R5, R5, 0x2, RZ ;  /* 0x0000000205057824 */ /* 0x008fca00078e00ff */
[----:B------:R-:W-:Y:S01]  /*12fe0*/  HMMA.16816.F32 R32, R8, R30, R24 ;  /* 0x0000001e0820723c */ /* 0x000fe20000001818 */
[----:B------:R-:W-:-:S04]  /*12ff0*/  LOP3.LUT R5, R5, 0x6, RZ, 0xc0, !PT ;  /* 0x0000000605057812 */ /* 0x000fc800078ec0ff */
[C---:B------:R-:W-:Y:S01]  /*13000*/  LOP3.LUT R6, R0.reuse, R5, RZ, 0xfc, !PT ;  /* 0x0000000500067212 */ /* 0x040fe200078efcff */
[C---:B------:R-:W-:Y:S01]  /*13010*/  HMMA.16816.F32 R24, R12.reuse, R36, RZ ;  /* 0x000000240c18723c */ /* 0x040fe200000018ff */
[--C-:B------:R-:W-:Y:S02]  /*13020*/  LOP3.LUT R7, R0, 0x1, R5.reuse, 0xfe, !PT ;  /* 0x0000000100077812 */ /* 0x100fe400078efe05 */
[C---:B------:R-:W-:Y:S02]  /*13030*/  ISETP.GE.AND P3, PT, R6.reuse, R4, PT ;  /* 0x000000040600720c */ /* 0x040fe40003f66270 */
[----:B------:R-:W-:Y:S01]  /*13040*/  ISETP.GE.AND P2, PT, R6, R2, PT ;  /* 0x000000020600720c */ /* 0x000fe20003f46270 */
[----:B------:R-:W-:Y:S01]  /*13050*/  HMMA.16816.F32 R28, R12, R38, RZ ;  /* 0x000000260c1c723c */ /* 0x000fe200000018ff */
[----:B------:R-:W-:Y:S02]  /*13060*/  LOP3.LUT R6, R0, 0x8, R5, 0xfe, !PT ;  /* 0x0000000800067812 */ /* 0x000fe400078efe05 */
[----:B------:R-:W-:-:S02]  /*13070*/  ISETP.GE.AND P1, PT, R7, R4, PT ;  /* 0x000000040700720c */ /* 0x000fc40003f26270 */
[----:B------:R-:W-:Y:S01]  /*13080*/  ISETP.GE.AND P4, PT, R7, R2, PT ;  /* 0x000000020700720c */ /* 0x000fe20003f86270 */
[----:B------:R-:W-:Y:S01]  /*13090*/  FMUL.FTZ R16, R16, UR4 ;  /* 0x0000000410107c20 */ /* 0x000fe20008410000 */
[----:B------:R-:W-:Y:S01]  /*130a0*/  FMUL.FTZ R17, R17, UR4 ;  /* 0x0000000411117c20 */ /* 0x000fe20008410000 */
[----:B------:R-:W-:Y:S01]  /*130b0*/  FMUL.FTZ R18, R18, UR4 ;  /* 0x0000000412127c20 */ /* 0x000fe20008410000 */
[----:B------:R-:W-:Y:S01]  /*130c0*/  FMUL.FTZ R19, R19, UR4 ;  /* 0x0000000413137c20 */ /* 0x000fe20008410000 */
[----:B------:R-:W1:Y:S01]  /*130d0*/  MUFU.TANH R100, R16 ;  /* 0x0000001000647308 */ /* 0x000e620000002400 */
[----:B------:R-:W-:Y:S01]  /*130e0*/  ISETP.GE.AND P5, PT, R6, R4, PT ;  /* 0x000000040600720c */ /* 0x000fe20003fa6270 */
[----:B------:R-:W-:Y:S01]  /*130f0*/  FMUL.FTZ R32, R32, UR4 ;  /* 0x0000000420207c20 */ /* 0x000fe20008410000 */
[----:B------:R-:W-:Y:S01]  /*13100*/  FMUL.FTZ R33, R33, UR4 ;  /* 0x0000000421217c20 */ /* 0x000fe20008410000 */
[----:B------:R-:W-:Y:S01]  /*13110*/  FMUL.FTZ R34, R34, UR4 ;  /* 0x0000000422227c20 */ /* 0x000fe20008410000 */
[----:B------:R-:W-:Y:S01]  /*13120*/  FMUL.FTZ R35, R35, UR4 ;  /* 0x0000000423237c20 */ /* 0x000fe20008410000 */
[----:B------:R-:W-:-:S02]  /*13130*/  ISETP.GE.AND P6, PT, R6, R2, PT ;  /* 0x000000020600720c */ /* 0x000fc40003fc6270 */
[----:B------:R-:W2:Y:S01]  /*13140*/  MUFU.TANH R103, R17 ;  /* 0x0000001100677308 */ /* 0x000ea20000002400 */
[C-C-:B------:R-:W-:Y:S02]  /*13150*/  LOP3.LUT R7, R0.reuse, 0x9, R5.reuse, 0xfe, !PT ;  /* 0x0000000900077812 */ /* 0x140fe400078efe05 */
[----:B------:R-:W-:-:S03]  /*13160*/  LOP3.LUT R6, R0, 0x10, R5, 0xfe, !PT ;  /* 0x0000001000067812 */ /* 0x000fc600078efe05 */
[----:B----4-:R-:W-:Y:S02]  /*13170*/  HMMA.16816.F32 R36, R8, R46, R28 ;  /* 0x0000002e0824723c */ /* 0x010fe4000000181c */
[----:B------:R-:W3:Y:S01]  /*13180*/  MUFU.TANH R125, R18 ;  /* 0x00000012007d7308 */ /* 0x000ee20000002400 */
[----:B-1----:R-:W-:Y:S02]  /*13190*/  FSEL R100, R100, -INF , !P3 ;  /* 0xff80000064647808 */ /* 0x002fe40005800000 */
[----:B------:R-:W-:Y:S01]  /*131a0*/  ISETP.GE.AND P3, PT, R7, R4, PT ;  /* 0x000000040700720c */ /* 0x000fe20003f66270 */
[----:B-----5:R-:W-:Y:S04]  /*131b0*/  HMMA.16816.F32 R28, R12, R58, RZ ;  /* 0x0000003a0c1c723c */ /* 0x020fe800000018ff */
[----:B------:R1:W4:Y:S01]  /*131c0*/  MUFU.TANH R134, R19 ;  /* 0x0000001300867308 */ /* 0x0003220000002400 */
[----:B--2---:R-:W-:-:S02]  /*131d0*/  FSEL R103, R103, -INF , !P1 ;  /* 0xff80000067677808 */ /* 0x004fc40004800000 */
[----:B------:R-:W-:-:S05]  /*131e0*/  ISETP.GE.AND P1, PT, R6, R4, PT ;  /* 0x000000040600720c */ /* 0x000fca0003f26270 */
[----:B------:R-:W2:Y:S01]  /*131f0*/  MUFU.TANH R101, R32 ;  /* 0x0000002000657308 */ /* 0x000ea20000002400 */
[----:B---3--:R-:W-:Y:S02]  /*13200*/  FSEL R125, R125, -INF , !P2 ;  /* 0xff8000007d7d7808 */ /* 0x008fe40005000000 */
[----:B------:R-:W-:Y:S02]  /*13210*/  ISETP.GE.AND P2, PT, R7, R2, PT ;  /* 0x000000020700720c */ /* 0x000fe40003f46270 */
[----:B------:R-:W-:Y:S01]  /*13220*/  LOP3.LUT R7, R0, 0x11, R5, 0xfe, !PT ;  /* 0x0000001100077812 */ /* 0x000fe200078efe05 */
[----:B------:R-:W-:Y:S01]  /*13230*/  FMUL.FTZ R36, R36, UR4 ;  /* 0x0000000424247c20 */ /* 0x000fe20008410000 */
[----:B------:R-:W-:Y:S01]  /*13240*/  FMUL.FTZ R37, R37, UR4 ;  /* 0x0000000425257c20 */ /* 0x000fe20008410000 */
[----:B------:R-:W3:Y:S01]  /*13250*/  MUFU.TANH R99, R33 ;  /* 0x0000002100637308 */ /* 0x000ee20000002400 */
[----:B-1----:R-:W-:Y:S01]  /*13260*/  HMMA.16816.F32 R16, R8, R44, R24 ;  /* 0x0000002c0810723c */ /* 0x002fe20000001818 */
[----:B------:R-:W1:Y:S01]  /*13270*/  LDSM.16.M88.4 R44, [R182] ;  /* 0x00000000b62c783b */ /* 0x000e620000000200 */
[----:B------:R-:W-:Y:S01]  /*13280*/  FMUL.FTZ R38, R38, UR4 ;  /* 0x0000000426267c20 */ /* 0x000fe20008410000 */
[----:B------:R-:W-:Y:S01]  /*13290*/  FMUL.FTZ R39, R39, UR4 ;  /* 0x0000000427277c20 */ /* 0x000fe20008410000 */
[----:B----4-:R-:W-:-:S02]  /*132a0*/  FSEL R134, R134, -INF , !P4 ;  /* 0xff80000086867808 */ /* 0x010fc40006000000 */
[----:B------:R-:W-:Y:S01]  /*132b0*/  HMMA.16816.F32 R24, R12, R56, RZ ;  /* 0x000000380c18723c */ /* 0x000fe200000018ff */
[----:B------:R-:W4:Y:S01]  /*132c0*/  LDSM.16.M88.4 R56, [R164+0x2000] ;  /* 0x00200000a438783b */ /* 0x000f220000000200 */
[----:B------:R-:W5:Y:S01]  /*132d0*/  MUFU.TANH R129, R34 ;  /* 0x0000002200817308 */ /* 0x000f620000002400 */
[----:B------:R-:W-:Y:S02]  /*132e0*/  ISETP.GE.AND P4, PT, R6, R2, PT ;  /* 0x000000020600720c */ /* 0x000fe40003f86270 */
[----:B------:R-:W-:Y:S02]  /*132f0*/  LOP3.LUT R6, R0, 0x18, R5, 0xfe, !PT ;  /* 0x0000001800067812 */ /* 0x000fe400078efe05 */
[----:B--2---:R-:W-:Y:S02]  /*13300*/  FSEL R101, R101, -INF , !P5 ;  /* 0xff80000065657808 */ /* 0x004fe40006800000 */
[----:B------:R-:W-:Y:S01]  /*13310*/  ISETP.GE.AND P5, PT, R7, R4, PT ;  /* 0x000000040700720c */ /* 0x000fe20003fa6270 */
[----:B------:R2:W2:Y:S01]  /*13320*/  MUFU.TANH R127, R35 ;  /* 0x00000023007f7308 */ /* 0x0004a20000002400 */
[----:B---3--:R-:W-:-:S02]  /*13330*/  FSEL R99, R99, -INF , !P3 ;  /* 0xff80000063637808 */ /* 0x008fc40005800000 */
[----:B------:R-:W-:-:S05]  /*13340*/  ISETP.GE.AND P3, PT, R6, R4, PT ;  /* 0x000000040600720c */ /* 0x000fca0003f66270 */
[----:B------:R-:W-:Y:S01]  /*13350*/  FMUL.FTZ R16, R16, UR4 ;  /* 0x0000000410107c20 */ /* 0x000fe20008410000 */
[----:B------:R-:W-:Y:S01]  /*13360*/  FMUL.FTZ R17, R17, UR4 ;  /* 0x0000000411117c20 */ /* 0x000fe20008410000 */
[----:B------:R-:W-:Y:S01]  /*13370*/  FMUL.FTZ R18, R18, UR4 ;  /* 0x0000000412127c20 */ /* 0x000fe20008410000 */
[----:B------:R-:W-:Y:S01]  /*13380*/  FMUL.FTZ R19, R19, UR4 ;  /* 0x0000000413137c20 */ /* 0x000fe20008410000 */
[----:B------:R-:W3:Y:S01]  /*13390*/  MUFU.TANH R98, R16 ;  /* 0x0000001000627308 */ /* 0x000ee20000002400 */
[----:B-----5:R-:W-:Y:S02]  /*133a0*/  FSEL R129, R129, -INF , !P6 ;  /* 0xff80000081817808 */ /* 0x020fe40007000000 */
[----:B------:R-:W-:Y:S01]  /*133b0*/  ISETP.GE.AND P6, PT, R7, R2, PT ;  /* 0x000000020700720c */ /* 0x000fe20003fc6270 */
[----:B--2---:R-:W-:Y:S01]  /*133c0*/  HMMA.16816.F32 R32, R8, R42, R28 ;  /* 0x0000002a0820723c */ /* 0x004fe2000000181c */
[----:B------:R-:W-:-:S03]  /*133d0*/  FSEL R127, R127, -INF , !P2 ;  /* 0xff8000007f7f7808 */ /* 0x000fc60005000000 */
[----:B------:R-:W2:Y:S01]  /*133e0*/  MUFU.TANH R97, R17 ;  /* 0x0000001100617308 */ /* 0x000ea20000002400 */
[----:B------:R-:W-:Y:S01]  /*133f0*/  ISETP.GE.AND P2, PT, R6, R2, PT ;  /* 0x000000020600720c */ /* 0x000fe20003f46270 */
[----:B------:R-:W-:Y:S01]  /*13400*/  HMMA.16816.F32 R28, R12, R50, RZ ;  /* 0x000000320c1c723c */ /* 0x000fe200000018ff */
[C-C-:B------:R-:W-:Y:S02]  /*13410*/  LOP3.LUT R6, R0.reuse, 0x20, R5.reuse, 0xfe, !PT ;  /* 0x0000002000067812 */ /* 0x140fe400078efe05 */
[----:B------:R-:W-:-:S03]  /*13420*/  LOP3.LUT R7, R0, 0x19, R5, 0xfe, !PT ;  /* 0x0000001900077812 */ /* 0x000fc600078efe05 */
[----:B------:R-:W5:Y:S01]  /*13430*/  MUFU.TANH R126, R18 ;  /* 0x00000012007e7308 */ /* 0x000f620000002400 */
[----:B---3--:R-:W-:Y:S02]  /*13440*/  FSEL R98, R98, -INF , !P1 ;  /* 0xff80000062627808 */ /* 0x008fe40004800000 */
[----:B------:R-:W-:-:S05]  /*13450*/  ISETP.GE.AND P1, PT, R7, R4, PT ;  /* 0x000000040700720c */ /* 0x000fca0003f26270 */
[----:B------:R3:W1:Y:S01]  /*13460*/  MUFU.TANH R124, R19 ;  /* 0x00000013007c7308 */ /* 0x0006620000002400 */
[----:B--2---:R-:W-:Y:S02]  /*13470*/  FSEL R97, R97, -INF , !P5 ;  /* 0xff80000061617808 */ /* 0x004fe40006800000 */
[----:B------:R-:W-:Y:S01]  /*13480*/  ISETP.GE.AND P5, PT, R6, R4, PT ;  /* 0x000000040600720c */ /* 0x000fe20003fa6270 */
[----:B------:R-:W-:Y:S01]  /*13490*/  FMUL.FTZ R32, R32, UR4 ;  /* 0x0000000420207c20 */ /* 0x000fe20008410000 */
[----:B------:R-:W-:Y:S01]  /*134a0*/  FMUL.FTZ R33, R33, UR4 ;  /* 0x0000000421217c20 */ /* 0x000fe20008410000 */
[----:B------:R-:W-:Y:S02]  /*134b0*/  FMUL.FTZ R34, R34, UR4 ;  /* 0x0000000422227c20 */ /* 0x000fe40008410000 */
[----:B------:R-:W2:Y:S01]  /*134c0*/  MUFU.TANH R96, R36 ;  /* 0x0000002400607308 */ /* 0x000ea20000002400 */
[----:B------:R-:W-:Y:S01]  /*134d0*/  FMUL.FTZ R35, R35, UR4 ;  /* 0x0000000423237c20 */ /* 0x000fe20008410000 */
[----:B-----5:R-:W-:-:S02]  /*134e0*/  FSEL R126, R126, -INF , !P4 ;  /* 0xff8000007e7e7808 */ /* 0x020fc40006000000 */
[-C--:B------:R-:W-:Y:S02]  /*134f0*/  ISETP.GE.AND P4, PT, R7, R2.reuse, PT ;  /* 0x000000020700720c */ /* 0x080fe40003f86270 */
[--C-:B------:R-:W-:Y:S02]  /*13500*/  LOP3.LUT R7, R0, 0x28, R5.reuse, 0xfe, !PT ;  /* 0x0000002800077812 */ /* 0x100fe400078efe05 */
[----:B------:R-:W5:Y:S01]  /*13510*/  MUFU.TANH R95, R37 ;  /* 0x00000025005f7308 */ /* 0x000f620000002400 */
[----:B---3--:R-:W-:Y:S01]  /*13520*/  HMMA.16816.F32 R16, R8, R40, R24 ;  /* 0x000000280810723c */ /* 0x008fe20000001818 */
[----:B------:R-:W3:Y:S01]  /*13530*/  LDSM.16.M88.4 R40, [R181] ;  /* 0x00000000b528783b */ /* 0x000ee20000000200 */
[----:B-1----:R-:W-:Y:S02]  /*13540*/  FSEL R124, R124, -INF , !P6 ;  /* 0xff8000007c7c7808 */ /* 0x002fe40007000000 */
[----:B------:R-:W-:Y:S02]  /*13550*/  ISETP.GE.AND P6, PT, R6, R2, PT ;  /* 0x000000020600720c */ /* 0x000fe40003fc6270 */
[----:B------:R-:W-:Y:S01]  /*13560*/  HMMA.16816.F32 R24, R12, R48, RZ ;  /* 0x000000300c18723c */ /* 0x000fe200000018ff */
[----:B------:R-:W1:Y:S01]  /*13570*/  LDSM.16.M88.4 R48, [R164+0x2400] ;  /* 0x00240000a430783b */ /* 0x000e620000000200 */
[----:B------:R-:W4:Y:S01]  /*13580*/  MUFU.TANH R122, R38 ;  /* 0x00000026007a7308 */ /* 0x000f220000002400 */
[----:B------:R-:W-:-:S02]  /*13590*/  LOP3.LUT R6, R0, 0x21, R5, 0xfe, !PT ;  /* 0x0000002100067812 */ /* 0x000fc400078efe05 */
[----:B--2---:R-:W-:Y:S02]  /*135a0*/  FSEL R96, R96, -INF , !P3 ;  /* 0xff80000060607808 */ /* 0x004fe40005800000 */
[----:B------:R-:W-:-:S03]  /*135b0*/  ISETP.GE.AND P3, PT, R6, R4, PT ;  /* 0x000000040600720c */ /* 0x000fc60003f66270 */
[----:B------:R2:W2:Y:S01]  /*135c0*/  MUFU.TANH R121, R39 ;  /* 0x0000002700797308 */ /* 0x0004a20000002400 */
[----:B-----5:R-:W-:Y:S02]  /*135d0*/  FSEL R95, R95, -INF , !P1 ;  /* 0xff8000005f5f7808 */ /* 0x020fe40004800000 */
[----:B------:R-:W-:-:S05]  /*135e0*/  ISETP.GE.AND P1, PT, R7, R4, PT ;  /* 0x000000040700720c */ /* 0x000fca0003f26270 */
[----:B------:R-:W-:Y:S01]  /*135f0*/  FMUL.FTZ R16, R16, UR4 ;  /* 0x0000000410107c20 */ /* 0x000fe20008410000 */
[----:B------:R-:W-:Y:S01]  /*13600*/  FMUL.FTZ R17, R17, UR4 ;  /* 0x0000000411117c20 */ /* 0x000fe20008410000 */
[----:B------:R-:W-:Y:S01]  /*13610*/  FMUL.FTZ R18, R18, UR4 ;  /* 0x0000000412127c20 */ /* 0x000fe20008410000 */
[----:B------:R-:W-:Y:S01]  /*13620*/  FMUL.FTZ R19, R19, UR4 ;  /* 0x0000000413137c20 */ /* 0x000fe20008410000 */
[----:B------:R-:W5:Y:S01]  /*13630*/  MUFU.TANH R94, R16 ;  /* 0x00000010005e7308 */ /* 0x000f620000002400 */
[----:B----4-:R-:W-:Y:S02]  /*13640*/  FSEL R122, R122, -INF , !P2 ;  /* 0xff8000007a7a7808 */ /* 0x010fe40005000000 */
[----:B------:R-:W-:Y:S01]  /*13650*/  ISETP.GE.AND P2, PT, R6, R2, PT ;  /* 0x000000020600720c */ /* 0x000fe20003f46270 */
[----:B--2---:R-:W-:Y:S01]  /*13660*/  HMMA.16816.F32 R36, R8, R46, R28 ;  /* 0x0000002e0824723c */ /* 0x004fe2000000181c */
[----:B------:R-:W-:-:S03]  /*13670*/  LOP3.LUT R6, R0, 0x29, R5, 0xfe, !PT ;  /* 0x0000002900067812 */ /* 0x000fc600078efe05 */
[----:B------:R-:W2:Y:S01]  /*13680*/  MUFU.TANH R93, R17 ;  /* 0x00000011005d7308 */ /* 0x000ea20000002400 */
[----:B------:R-:W-:Y:S01]  /*13690*/  FSEL R121, R121, -INF , !P4 ;  /* 0xff80000079797808 */ /* 0x000fe20006000000 */
[----:B------:R-:W-:Y:S01]  /*136a0*/  HMMA.16816.F32 R28, R12, R58, RZ ;  /* 0x0000003a0c1c723c */ /* 0x000fe200000018ff */
[----:B------:R-:W-:Y:S02]  /*136b0*/  ISETP.GE.AND P4, PT, R7, R2, PT ;  /* 0x000000020700720c */ /* 0x000fe40003f86270 */
[----:B------:R-:W-:-:S03]  /*136c0*/  LOP3.LUT R7, R0, 0x30, R5, 0xfe, !PT ;  /* 0x0000003000077812 */ /* 0x000fc600078efe05 */
[----:B------:R-:W4:Y:S01]  /*136d0*/  MUFU.TANH R120, R18 ;  /* 0x0000001200787308 */ /* 0x000f220000002400 */
[----:B-----5:R-:W-:Y:S02]  /*136e0*/  FSEL R94, R94, -INF , !P5 ;  /* 0xff8000005e5e7808 */ /* 0x020fe40006800000 */
[----:B------:R-:W-:-:S05]  /*136f0*/  ISETP.GE.AND P5, PT, R6, R4, PT ;  /* 0x000000040600720c */ /* 0x000fca0003fa6270 */
[----:B------:R5:W3:Y:S01]  /*13700*/  MUFU.TANH R119, R19 ;  /* 0x0000001300777308 */ /* 0x000ae20000002400 */
[----:B--2---:R-:W-:Y:S02]  /*13710*/  FSEL R93, R93, -INF , !P3 ;  /* 0xff8000005d5d7808 */ /* 0x004fe40005800000 */
[----:B------:R-:W-:Y:S01]  /*13720*/  ISETP.GE.AND P3, PT, R7, R4, PT ;  /* 0x000000040700720c */ /* 0x000fe20003f66270 */
[----:B------:R-:W-:Y:S01]  /*13730*/  FMUL.FTZ R36, R36, UR4 ;  /* 0x0000000424247c20 */ /* 0x000fe20008410000 */
[----:B------:R-:W-:Y:S01]  /*13740*/  FMUL.FTZ R37, R37, UR4 ;  /* 0x0000000425257c20 */ /* 0x000fe20008410000 */
[----:B------:R-:W-:Y:S02]  /*13750*/  FMUL.FTZ R38, R38, UR4 ;  /* 0x0000000426267c20 */ /* 0x000fe40008410000 */
[----:B------:R-:W2:Y:S01]  /*13760*/  MUFU.TANH R92, R32 ;  /* 0x00000020005c7308 */ /* 0x000ea20000002400 */
[----:B------:R-:W-:Y:S01]  /*13770*/  FMUL.FTZ R39, R39, UR4 ;  /* 0x0000000427277c20 */ /* 0x000fe20008410000 */
[----:B----4-:R-:W-:-:S02]  /*13780*/  FSEL R120, R120, -INF , !P6 ;  /* 0xff80000078787808 */ /* 0x010fc40007000000 */
[-C--:B------:R-:W-:Y:S02]  /*13790*/  ISETP.GE.AND P6, PT, R6, R2.reuse, PT ;  /* 0x000000020600720c */ /* 0x080fe40003fc6270 */
[----:B------:R-:W-:Y:S02]  /*137a0*/  LOP3.LUT R6, R0, 0x31, R5, 0xfe, !PT ;  /* 0x0000003100067812 */ /* 0x000fe400078efe05 */
[----:B------:R-:W4:Y:S01]  /*137b0*/  MUFU.TANH R90, R33 ;  /* 0x00000021005a7308 */ /* 0x000f220000002400 */
[----:B-----5:R-:W-:Y:S01]  /*137c0*/  HMMA.16816.F32 R16, R8, R44, R24 ;  /* 0x0000002c0810723c */ /* 0x020fe20000001818 */
[----:B------:R-:W5:Y:S01]  /*137d0*/  LDSM.16.M88.4 R44, [R180] ;  /* 0x00000000b42c783b */ /* 0x000f620000000200 */
[----:B---3--:R-:W-:Y:S02]  /*137e0*/  FSEL R119, R119, -INF , !P2 ;  /* 0xff80000077777808 */ /* 0x008fe40005000000 */
[----:B------:R-:W-:Y:S02]  /*137f0*/  ISETP.GE.AND P2, PT, R7, R2, PT ;  /* 0x000000020700720c */ /* 0x000fe40003f46270 */
[----:B------:R-:W-:Y:S01]  /*13800*/  HMMA.16816.F32 R24, R12, R56, RZ ;  /* 0x000000380c18723c */ /* 0x000fe200000018ff */
[----:B------:R-:W3:Y:S01]  /*13810*/  LDSM.16.M88.4 R56, [R164+0x2800] ;  /* 0x00280000a438783b */ /* 0x000ee20000000200 */
[----:B------:R-:W1:Y:S01]  /*13820*/  MUFU.TANH R118, R34 ;  /* 0x0000002200767308 */ /* 0x000e620000002400 */
[----:B--2---:R-:W-:-:S02]  /*13830*/  FSEL R92, R92, -INF , !P1 ;  /* 0xff8000005c5c7808 */ /* 0x004fc40004800000 */
[----:B------:R-:W-:Y:S02]  /*13840*/  ISETP.GE.AND P1, PT, R6, R4, PT ;  /* 0x000000040600720c */ /* 0x000fe40003f26270 */
[----:B------:R-:W-:-:S03]  /*13850*/  LOP3.LUT R7, R0, 0x38, R5, 0xfe, !PT ;  /* 0x0000003800077812 */ /* 0x000fc600078efe05 */
[----:B------:R2:W2:Y:S01]  /*13860*/  MUFU.TANH R112, R35 ;  /* 0x0000002300707308 */ /* 0x0004a20000002400 */
[----:B----4-:R-:W-:Y:S02]  /*13870*/  FSEL R90, R90, -INF , !P5 ;  /* 0xff8000005a5a7808 */ /* 0x010fe40006800000 */
[----:B------:R-:W-:-:S05]  /*13880*/  ISETP.GE.AND P5, PT, R7, R4, PT ;  /* 0x000000040700720c */ /* 0x000fca0003fa6270 */
[----:B------:R-:W-:Y:S01]  /*13890*/  FMUL.FTZ R16, R16, UR4 ;  /* 0x0000000410107c20 */ /* 0x000fe20008410000 */
[----:B------:R-:W-:Y:S01]  /*138a0*/  FMUL.FTZ R17, R17, UR4 ;  /* 0x0000000411117c20 */ /* 0x000fe20008410000 */
[----:B------:R-:W-:Y:S01]  /*138b0*/  FMUL.FTZ R18, R18, UR4 ;  /* 0x0000000412127c20 */ /* 0x000fe20008410000 */
[----:B------:R-:W-:Y:S01]  /*138c0*/  FMUL.FTZ R19, R19, UR4 ;  /* 0x0000000413137c20 */ /* 0x000fe20008410000 */
[----:B------:R-:W4:Y:S01]  /*138d0*/  MUFU.TANH R88, R16 ;  /* 0x0000001000587308 */ /* 0x000f220000002400 */
[----:B-1----:R-:W-:Y:S02]  /*138e0*/  FSEL R118, R118, -INF , !P4 ;  /* 0xff80000076767808 */ /* 0x002fe40006000000 */
[----:B------:R-:W-:Y:S01]  /*138f0*/  ISETP.GE.AND P4, PT, R6, R2, PT ;  /* 0x000000020600720c */ /* 0x000fe20003f86270 */
[----:B--2---:R-:W-:Y:S01]  /*13900*/  HMMA.16816.F32 R32, R8, R42, R28 ;  /* 0x0000002a0820723c */ /* 0x004fe2000000181c */
[----:B------:R-:W-:-:S03]  /*13910*/  LOP3.LUT R6, R0, 0x39, R5, 0xfe, !PT ;  /* 0x0000003900067812 */ /* 0x000fc600078efe05 */
[----:B------:R-:W1:Y:S01]  /*13920*/  MUFU.TANH R86, R17 ;  /* 0x0000001100567308 */ /* 0x000e620000002400 */
[----:B------:R-:W-:Y:S01]  /*13930*/  FSEL R112, R112, -INF , !P6 ;  /* 0xff80000070707808 */ /* 0x000fe20007000000 */
[----:B------:R-:W-:Y:S01]  /*13940*/  HMMA.16816.F32 R28, R12, R50, RZ ;  /* 0x000000320c1c723c */ /* 0x000fe200000018ff */
[----:B------:R-:W-:Y:S02]  /*13950*/  ISETP.GE.AND P6, PT, R7, R2, PT ;  /* 0x000000020700720c */ /* 0x000fe40003fc6270 */
[----:B------:R-:W-:-:S03]  /*13960*/  LOP3.LUT R7, R0, 0x40, R5, 0xfe, !PT ;  /* 0x0000004000077812 */ /* 0x000fc600078efe05 */
[----:B------:R-:W2:Y:S01]  /*13970*/  MUFU.TANH R111, R18 ;  /* 0x00000012006f7308 */ /* 0x000ea20000002400 */
[----:B----4-:R-:W-:Y:S02]  /*13980*/  FSEL R88, R88, -INF , !P3 ;  /* 0xff80000058587808 */ /* 0x010fe40005800000 */
[----:B------:R-:W-:-:S05]  /*13990*/  ISETP.GE.AND P3, PT, R6, R4, PT ;  /* 0x000000040600720c */ /* 0x000fca0003f66270 */
[----:B------:R4:W5:Y:S01]  /*139a0*/  MUFU.TANH R115, R19 ;  /* 0x0000001300737308 */ /* 0x0009620000002400 */
[----:B-1----:R-:W-:Y:S02]  /*139b0*/  FSEL R86, R86, -INF , !P1 ;  /* 0xff80000056567808 */ /* 0x002fe40004800000 */
[----:B------:R-:W-:Y:S01]  /*139c0*/  ISETP.GE.AND P1, PT, R7, R4, PT ;  /* 0x000000040700720c */ /* 0x000fe20003f26270 */
[----:B------:R-:W-:Y:S01]  /*139d0*/  FMUL.FTZ R32, R32, UR4 ;  /* 0x0000000420207c20 */ /* 0x000fe20008410000 */
[----:B------:R-:W-:Y:S01]  /*139e0*/  FMUL.FTZ R33, R33, UR4 ;  /* 0x0000000421217c20 */ /* 0x000fe20008410000 */
[----:B------:R-:W-:Y:S02]  /*139f0*/  FMUL.FTZ R34, R34, UR4 ;  /* 0x0000000422227c20 */ /* 0x000fe40008410000 */
[----:B------:R-:W1:Y:S01]  /*13a00*/  MUFU.TANH R87, R36 ;  /* 0x0000002400577308 */ /* 0x000e620000002400 */
[----:B------:R-:W-:Y:S01]  /*13a10*/  FMUL.FTZ R35, R35, UR4 ;  /* 0x0000000423237c20 */ /* 0x000fe20008410000 */
[----:B--2---:R-:W-:-:S02]  /*13a20*/  FSEL R111, R111, -INF , !P2 ;  /* 0xff8000006f6f7808 */ /* 0x004fc40005000000 */
[-C--:B------:R-:W-:Y:S02]  /*13a30*/  ISETP.GE.AND P2, PT, R6, R2.reuse, PT ;  /* 0x000000020600720c */ /* 0x080fe40003f46270 */
[----:B------:R-:W-:Y:S02]  /*13a40*/  LOP3.LUT R6, R0, 0x41, R5, 0xfe, !PT ;  /* 0x0000004100067812 */ /* 0x000fe400078efe05 */
[----:B------:R-:W2:Y:S01]  /*13a50*/  MUFU.TANH R85, R37 ;  /* 0x0000002500557308 */ /* 0x000ea20000002400 */
[----:B----4-:R-:W-:Y:S01]  /*13a60*/  HMMA.16816.F32 R16, R8, R40, R24 ;  /* 0x000000280810723c */ /* 0x010fe20000001818 */
[----:B------:R-:W4:Y:S01]  /*13a70*/  LDSM.16.M88.4 R40, [R179] ;  /* 0x00000000b328783b */ /* 0x000f220000000200 */
[----:B-----5:R-:W-:Y:S02]  /*13a80*/  FSEL R115, R115, -INF , !P4 ;  /* 0xff80000073737808 */ /* 0x020fe40006000000 */
[----:B------:R-:W-:Y:S02]  /*13a90*/  ISETP.GE.AND P4, PT, R7, R2, PT ;  /* 0x000000020700720c */ /* 0x000fe40003f86270 */
[----:B------:R-:W-:Y:S01]  /*13aa0*/  HMMA.16816.F32 R24, R12, R48, RZ ;  /* 0x000000300c18723c */ /* 0x000fe200000018ff */
[----:B------:R-:W5:Y:S01]  /*13ab0*/  LDSM.16.M88.4 R48, [R164+0x2c00] ;  /* 0x002c0000a430783b */ /* 0x000f620000000200 */
[----:B------:R-:W3:Y:S01]  /*13ac0*/  MUFU.TANH R116, R38 ;  /* 0x0000002600747308 */ /* 0x000ee20000002400 */
[----:B-1----:R-:W-:-:S02]  /*13ad0*/  FSEL R87, R87, -INF , !P5 ;  /* 0xff80000057577808 */ /* 0x002fc40006800000 */
[----:B------:R-:W-:Y:S02]  /*13ae0*/  ISETP.GE.AND P5, PT, R6, R4, PT ;  /* 0x000000040600720c */ /* 0x000fe40003fa6270 */
[----:B------:R-:W-:-:S03]  /*13af0*/  LOP3.LUT R7, R0, 0x49, R5, 0xfe, !PT ;  /* 0x0000004900077812 */ /* 0x000fc600078efe05 */
[----:B------:R1:W1:Y:S01]  /*13b00*/  MUFU.TANH R114, R39 ;  /* 0x0000002700727308 */ /* 0x0002620000002400 */
[----:B--2---:R-:W-:-:S07]  /*13b10*/  FSEL R85, R85, -INF , !P3 ;  /* 0xff80000055557808 */ /* 0x004fce0005800000 */
[----:B------:R-:W-:Y:S01]  /*13b20*/  FMUL.FTZ R16, R16, UR4 ;  /* 0x0000000410107c20 */ /* 0x000fe20008410000 */
[----:B------:R-:W-:Y:S01]  /*13b30*/  FMUL.FTZ R17, R17, UR4 ;  /* 0x0000000411117c20 */ /* 0x000fe20008410000 */
[----:B------:R-:W-:Y:S01]  /*13b40*/  FMUL.FTZ R18, R18, UR4 ;  /* 0x0000000412127c20 */ /* 0x000fe20008410000 */
[----:B------:R-:W-:Y:S01]  /*13b50*/  FMUL.FTZ R19, R19, UR4 ;  /* 0x0000000413137c20 */ /* 0x000fe20008410000 */
[----:B------:R-:W2:Y:S01]  /*13b60*/  MUFU.TANH R83, R16 ;  /* 0x0000001000537308 */ /* 0x000ea20000002400 */
[----:B---3--:R-:W-:Y:S02]  /*13b70*/  FSEL R116, R116, -INF , !P6 ;  /* 0xff80000074747808 */ /* 0x008fe40007000000 */
[----:B------:R-:W-:Y:S01]  /*13b80*/  ISETP.GE.AND P6, PT, R6, R2, PT ;  /* 0x000000020600720c */ /* 0x000fe20003fc6270 */
[----:B-1----:R-:W-:Y:S01]  /*13b90*/  HMMA.16816.F32 R36, R8, R46, R28 ;  /* 0x0000002e0824723c */ /* 0x002fe2000000181c */
[----:B------:R-:W-:-:S03]  /*13ba0*/  LOP3.LUT R6, R0, 0x48, R5, 0xfe, !PT ;  /* 0x0000004800067812 */ /* 0x000fc600078efe05 */
[----:B------:R-:W1:Y:S01]  /*13bb0*/  MUFU.TANH R82, R17 ;  /* 0x0000001100527308 */ /* 0x000e620000002400 */
[----:B------:R-:W-:Y:S01]  /*13bc0*/  FSEL R114, R114, -INF , !P2 ;  /* 0xff80000072727808 */ /* 0x000fe20005000000 */
[----:B------:R-:W-:Y:S01]  /*13bd0*/  HMMA.16816.F32 R28, R12, R58, RZ ;  /* 0x0000003a0c1c723c */ /* 0x000fe200000018ff */
[C---:B------:R-:W-:Y:S02]  /*13be0*/  ISETP.GE.AND P3, PT, R6.reuse, R4, PT ;  /* 0x000000040600720c */ /* 0x040fe40003f66270 */
[----:B------:R-:W-:-:S03]  /*13bf0*/  ISETP.GE.AND P2, PT, R6, R2, PT ;  /* 0x000000020600720c */ /* 0x000fc60003f46270 */
[----:B------:R-:W3:Y:S01]  /*13c00*/  MUFU.TANH R113, R18 ;  /* 0x0000001200717308 */ /* 0x000ee20000002400 */
[----:B------:R-:W-:Y:S02]  /*13c10*/  LOP3.LUT R6, R0, 0x50, R5, 0xfe, !PT ;  /* 0x0000005000067812 */ /* 0x000fe400078efe05 */
[----:B--2---:R-:W-:Y:S02]  /*13c20*/  FSEL R83, R83, -INF , !P1 ;  /* 0xff80000053537808 */ /* 0x004fe40004800000 */
[----:B------:R-:W-:-:S03]  /*13c30*/  ISETP.GE.AND P1, PT, R7, R4, PT ;  /* 0x000000040700720c */ /* 0x000fc60003f26270 */
[----:B------:R2:W4:Y:S01]  /*13c40*/  MUFU.TANH R123, R19 ;  /* 0x00000013007b7308 */ /* 0x0005220000002400 */
[----:B-1----:R-:W-:Y:S02]  /*13c50*/  FSEL R82, R82, -INF , !P5 ;  /* 0xff80000052527808 */ /* 0x002fe40006800000 */
[----:B------:R-:W-:Y:S01]  /*13c60*/  ISETP.GE.AND P5, PT, R6, R4, PT ;  /* 0x000000040600720c */ /* 0x000fe20003fa6270 */
[----:B------:R-:W-:Y:S01]  /*13c70*/  FMUL.FTZ R36, R36, UR4 ;  /* 0x0000000424247c20 */ /* 0x000fe20008410000 */
[----:B------:R-:W-:Y:S01]  /*13c80*/  FMUL.FTZ R37, R37, UR4 ;  /* 0x0000000425257c20 */ /* 0x000fe20008410000 */
[----:B------:R-:W-:Y:S02]  /*13c90*/  FMUL.FTZ R38, R38, UR4 ;  /* 0x0000000426267c20 */ /* 0x000fe40008410000 */
[----:B------:R-:W1:Y:S01]  /*13ca0*/  MUFU.TANH R81, R32 ;  /* 0x0000002000517308 */ /* 0x000e620000002400 */
[----:B------:R-:W-:Y:S01]  /*13cb0*/  FMUL.FTZ R39, R39, UR4 ;  /* 0x0000000427277c20 */ /* 0x000fe20008410000 */
[----:B---3--:R-:W-:-:S02]  /*13cc0*/  FSEL R113, R113, -INF , !P4 ;  /* 0xff80000071717808 */ /* 0x008fc40006000000 */
[-C--:B------:R-:W-:Y:S02]  /*13cd0*/  ISETP.GE.AND P4, PT, R7, R2.reuse, PT ;  /* 0x000000020700720c */ /* 0x080fe40003f86270 */
[--C-:B------:R-:W-:Y:S02]  /*13ce0*/  LOP3.LUT R7, R0, 0x51, R5.reuse, 0xfe, !PT ;  /* 0x0000005100077812 */ /* 0x100fe400078efe05 */
[----:B------:R-:W3:Y:S01]  /*13cf0*/  MUFU.TANH R84, R33 ;  /* 0x0000002100547308 */ /* 0x000ee20000002400 */
[----:B--2---:R-:W-:Y:S01]  /*13d00*/  HMMA.16816.F32 R16, R8, R44, R24 ;  /* 0x0000002c0810723c */ /* 0x004fe20000001818 */
[----:B------:R-:W2:Y:S01]  /*13d10*/  LDSM.16.M88.4 R44, [R178] ;  /* 0x00000000b22c783b */ /* 0x000ea20000000200 */
[----:B----4-:R-:W-:Y:S02]  /*13d20*/  FSEL R123, R123, -INF , !P6 ;  /* 0xff8000007b7b7808 */ /* 0x010fe40007000000 */
[----:B------:R-:W-:Y:S02]  /*13d30*/  ISETP.GE.AND P6, PT, R6, R2, PT ;  /* 0x000000020600720c */ /* 0x000fe40003fc6270 */
[----:B------:R-:W-:Y:S01]  /*13d40*/  HMMA.16816.F32 R24, R12, R56, RZ ;  /* 0x000000380c18723c */ /* 0x000fe200000018ff */
[----:B------:R-:W4:Y:S01]  /*13d50*/  LDSM.16.M88.4 R56, [R164+0x3000] ;  /* 0x00300000a438783b */ /* 0x000f220000000200 */
[----:B------:R-:W5:Y:S01]  /*13d60*/  MUFU.TANH R128, R34 ;  /* 0x0000002200807308 */ /* 0x000f620000002400 */
[----:B------:R-:W-:-:S02]  /*13d70*/  LOP3.LUT R6, R0, 0x58, R5, 0xfe, !PT ;  /* 0x0000005800067812 */ /* 0x000fc400078efe05 */
[----:B-1----:R-:W-:Y:S02]  /*13d80*/  FSEL R81, R81, -INF , !P3 ;  /* 0xff80000051517808 */ /* 0x002fe40005800000 */
[----:B------:R-:W-:-:S03]  /*13d90*/  ISETP.GE.AND P3, PT, R7, R4, PT ;  /* 0x000000040700720c */ /* 0x000fc60003f66270 */
[----:B------:R1:W1:Y:S01]  /*13da0*/  MUFU.TANH R152, R35 ;  /* 0x0000002300987308 */ /* 0x0002620000002400 */
[----:B---3--:R-:W-:Y:S02]  /*13db0*/  FSEL R84, R84, -INF , !P1 ;  /* 0xff80000054547808 */ /* 0x008fe40004800000 */
        /* <DEDUP_REMOVED lines=8> */
[----:B-1----:R-:W-:Y:S01]  /*13e40*/  HMMA.16816.F32 R32, R8, R42, R28 ;  /* 0x0000002a0820723c */ /* 0x002fe2000000181c */
[----:B------:R-:W-:-:S03]  /*13e50*/  FSEL R152, R152, -INF , !P4 ;  /* 0xff80000098987808 */ /* 0x000fc60006000000 */
[----:B------:R-:W1:Y:S01]  /*13e60*/  MUFU.TANH R78, R17 ;  /* 0x00000011004e7308 */ /* 0x000e620000002400 */
[----:B------:R-:W-:Y:S01]  /*13e70*/  ISETP.GE.AND P4, PT, R6, R2, PT ;  /* 0x000000020600720c */ /* 0x000fe20003f86270 */
[----:B------:R-:W-:Y:S01]  /*13e80*/  HMMA.16816.F32 R28, R12, R50, RZ ;  /* 0x000000320c1c723c */ /* 0x000fe200000018ff */
[C-C-:B------:R-:W-:Y:S02]  /*13e90*/  LOP3.LUT R7, R0.reuse, 0x59, R5.reuse, 0xfe, !PT ;  /* 0x0000005900077812 */ /* 0x140fe400078efe05 */
[----:B------:R-:W-:-:S03]  /*13ea0*/  LOP3.LUT R6, R0, 0x60, R5, 0xfe, !PT ;  /* 0x0000006000067812 */ /* 0x000fc600078efe05 */
[----:B------:R-:W5:Y:S01]  /*13eb0*/  MUFU.TANH R135, R18 ;  /* 0x0000001200877308 */ /* 0x000f620000002400 */
[----:B---3--:R-:W-:Y:S02]  /*13ec0*/  FSEL R80, R80, -INF , !P5 ;  /* 0xff80000050507808 */ /* 0x008fe40006800000 */
[----:B------:R-:W-:-:S05]  /*13ed0*/  ISETP.GE.AND P5, PT, R7, R4, PT ;  /* 0x000000040700720c */ /* 0x000fca0003fa6270 */
[----:B------:R3:W2:Y:S01]  /*13ee0*/  MUFU.TANH R153, R19 ;  /* 0x0000001300997308 */ /* 0x0006a20000002400 */
[----:B-1----:R-:W-:Y:S02]  /*13ef0*/  FSEL R78, R78, -INF , !P3 ;  /* 0xff8000004e4e7808 */ /* 0x002fe40005800000 */
[----:B------:R-:W-:Y:S01]  /*13f00*/  ISETP.GE.AND P3, PT, R6, R4, PT ;  /* 0x000000040600720c */ /* 0x000fe20003f66270 */
[----:B------:R-:W-:Y:S01]  /*13f10*/  FMUL.FTZ R32, R32, UR4 ;  /* 0x0000000420207c20 */ /* 0x000fe20008410000 */
[----:B------:R-:W-:Y:S01]  /*13f20*/  FMUL.FTZ R33, R33, UR4 ;  /* 0x0000000421217c20 */ /* 0x000fe20008410000 */
[----:B------:R-:W-:Y:S02]  /*13f30*/  FMUL.FTZ R34, R34, UR4 ;  /* 0x0000000422227c20 */ /* 0x000fe40008410000 */
[----:B------:R-:W1:Y:S01]  /*13f40*/  MUFU.TANH R77, R36 ;  /* 0x00000024004d7308 */ /* 0x000e620000002400 */
[----:B------:R-:W-:Y:S01]  /*13f50*/  FMUL.FTZ R35, R35, UR4 ;  /* 0x0000000423237c20 */ /* 0x000fe20008410000 */
[----:B-----5:R-:W-:-:S02]  /*13f60*/  FSEL R135, R135, -INF , !P6 ;  /* 0xff80000087877808 */ /* 0x020fc40007000000 */
[-C--:B------:R-:W-:Y:S02]  /*13f70*/  ISETP.GE.AND P6, PT, R7, R2.reuse, PT ;  /* 0x000000020700720c */ /* 0x080fe40003fc6270 */
[--C-:B------:R-:W-:Y:S02]  /*13f80*/  LOP3.LUT R7, R0, 0x61, R5.reuse, 0xfe, !PT ;  /* 0x0000006100077812 */ /* 0x100fe400078efe05 */
[----:B------:R-:W5:Y:S01]  /*13f90*/  MUFU.TANH R79, R37 ;  /* 0x00000025004f7308 */ /* 0x000f620000002400 */
[----:B---3--:R-:W-:Y:S01]  /*13fa0*/  HMMA.16816.F32 R16, R8, R40, R24 ;  /* 0x000000280810723c */ /* 0x008fe20000001818 */
[----:B------:R-:W3:Y:S01]  /*13fb0*/  LDSM.16.M88.4 R40, [R177] ;  /* 0x00000000b128783b */ /* 0x000ee20000000200 */
[----:B--2---:R-:W-:Y:S02]  /*13fc0*/  FSEL R153, R153, -INF , !P2 ;  /* 0xff80000099997808 */ /* 0x004fe40005000000 */
[----:B------:R-:W-:Y:S02]  /*13fd0*/  ISETP.GE.AND P2, PT, R6, R2, PT ;  /* 0x000000020600720c */ /* 0x000fe40003f46270 */
[----:B------:R-:W-:Y:S01]  /*13fe0*/  HMMA.16816.F32 R24, R12, R48, RZ ;  /* 0x000000300c18723c */ /* 0x000fe200000018ff */
[----:B------:R-:W2:Y:S01]  /*13ff0*/  MUFU.TANH R154, R38 ;  /* 0x00000026009a7308 */ /* 0x000ea20000002400 */
[----:B------:R-:W-:Y:S01]  /*14000*/  LDSM.16.M88.4 R48, [R164+0x3800] ;  /* 0x00380000a430783b */ /* 0x000fe20000000200 */
[----:B------:R-:W-:-:S02]  /*14010*/  LOP3.LUT R6, R0, 0x68, R5, 0xfe, !PT ;  /* 0x0000006800067812 */ /* 0x000fc400078efe05 */
[----:B-1----:R-:W-:Y:S02]  /*14020*/  FSEL R77, R77, -INF , !P1 ;  /* 0xff8000004d4d7808 */ /* 0x002fe40004800000 */
[-C--:B------:R-:W-:Y:S02]  /*14030*/  ISETP.GE.AND P1, PT, R7, R4.reuse, PT ;  /* 0x000000040700720c */ /* 0x080fe40003f26270 */
[----:B------:R1:W4:Y:S01]  /*14040*/  MUFU.TANH R156, R39 ;  /* 0x00000027009c7308 */ /* 0x0003220000002400 */
[----:B-----5:R-:W-:Y:S02]  /*14050*/  FSEL R79, R79, -INF , !P5 ;  /* 0xff8000004f4f7808 */ /* 0x020fe40006800000 */
[----:B------:R-:W-:-:S05]  /*14060*/  ISETP.GE.AND P5, PT, R6, R4, PT ;  /* 0x000000040600720c */ /* 0x000fca0003fa6270 */
[----:B------:R-:W5:Y:S01]  /*14070*/  MUFU.TANH R73, R32 ;  /* 0x0000002000497308 */ /* 0x000f620000002400 */
[----:B------:R-:W-:Y:S01]  /*14080*/  FMUL.FTZ R16, R16, UR4 ;  /* 0x0000000410107c20 */ /* 0x000fe20008410000 */
[----:B------:R-:W-:Y:S01]  /*14090*/  FMUL.FTZ R17, R17, UR4 ;  /* 0x0000000411117c20 */ /* 0x000fe20008410000 */
[----:B------:R-:W-:Y:S01]  /*140a0*/  FMUL.FTZ R18, R18, UR4 ;  /* 0x0000000412127c20 */ /* 0x000fe20008410000 */
[----:B------:R-:W-:Y:S01]  /*140b0*/  FMUL.FTZ R19, R19, UR4 ;  /* 0x0000000413137c20 */ /* 0x000fe20008410000 */
[----:B--2---:R-:W-:Y:S02]  /*140c0*/  FSEL R154, R154, -INF , !P4 ;  /* 0xff8000009a9a7808 */ /* 0x004fe40006000000 */
[----:B------:R-:W-:Y:S01]  /*140d0*/  ISETP.GE.AND P4, PT, R7, R2, PT ;  /* 0x000000020700720c */ /* 0x000fe20003f86270 */
[----:B------:R-:W2:Y:S01]  /*140e0*/  MUFU.TANH R76, R16 ;  /* 0x00000010004c7308 */ /* 0x000ea20000002400 */
[----:B-1----:R-:W-:Y:S01]  /*140f0*/  HMMA.16816.F32 R36, R8, R46, R28 ;  /* 0x0000002e0824723c */ /* 0x002fe2000000181c */
[----:B----4-:R-:W-:-:S02]  /*14100*/  FSEL R156, R156, -INF , !P6 ;  /* 0xff8000009c9c7808 */ /* 0x010fc40007000000 */
[----:B------:R-:W-:Y:S02]  /*14110*/  ISETP.GE.AND P6, PT, R6, R2, PT ;  /* 0x000000020600720c */ /* 0x000fe40003fc6270 */
[C-C-:B------:R-:W-:Y:S01]  /*14120*/  LOP3.LUT R6, R0.reuse, 0x69, R5.reuse, 0xfe, !PT ;  /* 0x0000006900067812 */ /* 0x140fe200078efe05 */
[----:B------:R-:W-:Y:S01]  /*14130*/  HMMA.16816.F32 R28, R12, R58, RZ ;  /* 0x0000003a0c1c723c */ /* 0x000fe200000018ff */
[----:B------:R-:W1:Y:S01]  /*14140*/  MUFU.TANH R74, R17 ;  /* 0x00000011004a7308 */ /* 0x000e620000002400 */
[----:B------:R-:W-:Y:S02]  /*14150*/  LOP3.LUT R7, R0, 0x70, R5, 0xfe, !PT ;  /* 0x0000007000077812 */ /* 0x000fe400078efe05 */
[----:B-----5:R-:W-:-:S05]  /*14160*/  FSEL R73, R73, -INF , !P5 ;  /* 0xff80000049497808 */ /* 0x020fca0006800000 */
[----:B------:R-:W4:Y:S01]  /*14170*/  MUFU.TANH R155, R18 ;  /* 0x00000012009b7308 */ /* 0x000f220000002400 */
[----:B--2---:R-:W-:Y:S02]  /*14180*/  FSEL R76, R76, -INF , !P3 ;  /* 0xff8000004c4c7808 */ /* 0x004fe40005800000 */
[----:B------:R-:W-:-:S05]  /*14190*/  ISETP.GE.AND P3, PT, R6, R4, PT ;  /* 0x000000040600720c */ /* 0x000fca0003f66270 */
[----:B------:R2:W5:Y:S01]  /*141a0*/  MUFU.TANH R158, R19 ;  /* 0x00000013009e7308 */ /* 0x0005620000002400 */
[----:B------:R-:W-:Y:S01]  /*141b0*/  FMUL.FTZ R36, R36, UR4 ;  /* 0x0000000424247c20 */ /* 0x000fe20008410000 */
[----:B------:R-:W-:Y:S01]  /*141c0*/  FMUL.FTZ R37, R37, UR4 ;  /* 0x0000000425257c20 */ /* 0x000fe20008410000 */
[----:B------:R-:W-:Y:S01]  /*141d0*/  FMUL.FTZ R38, R38, UR4 ;  /* 0x0000000426267c20 */ /* 0x000fe20008410000 */
[----:B------:R-:W-:Y:S01]  /*141e0*/  FMUL.FTZ R39, R39, UR4 ;  /* 0x0000000427277c20 */ /* 0x000fe20008410000 */
[----:B-1----:R-:W-:Y:S02]  /*141f0*/  FSEL R74, R74, -INF , !P1 ;  /* 0xff8000004a4a7808 */ /* 0x002fe40004800000 */
[----:B---3--:R-:W-:Y:S01]  /*14200*/  HMMA.16816.F32 R28, R8, R42, R28 ;  /* 0x0000002a081c723c */ /* 0x008fe2000000181c */
[----:B------:R-:W1:Y:S01]  /*14210*/  MUFU.TANH R72, R33 ;  /* 0x0000002100487308 */ /* 0x000e620000002400 */
[----:B----4-:R-:W-:Y:S02]  /*14220*/  FSEL R155, R155, -INF , !P2 ;  /* 0xff8000009b9b7808 */ /* 0x010fe40005000000 */
[----:B------:R-:W-:-:S02]  /*14230*/  ISETP.GE.AND P2, PT, R6, R2, PT ;  /* 0x000000020600720c */ /* 0x000fc40003f46270 */
[----:B------:R-:W-:Y:S02]  /*14240*/  LOP3.LUT R6, R0, 0x71, R5, 0xfe, !PT ;  /* 0x0000007100067812 */ /* 0x000fe400078efe05 */
[C---:B------:R-:W-:Y:S01]  /*14250*/  ISETP.GE.AND P1, PT, R7.reuse, R4, PT ;  /* 0x000000040700720c */ /* 0x040fe20003f26270 */
[----:B------:R-:W3:Y:S01]  /*14260*/  MUFU.TANH R159, R34 ;  /* 0x00000022009f7308 */ /* 0x000ee20000002400 */
[----:B--2---:R-:W-:Y:S01]  /*14270*/  HMMA.16816.F32 R16, R8, R44, R24 ;  /* 0x0000002c0810723c */ /* 0x004fe20000001818 */
[----:B------:R-:W2:Y:S01]  /*14280*/  LDSM.16.M88.4 R44, [R164+0x3400] ;  /* 0x00340000a42c783b */ /* 0x000ea20000000200 */
[----:B-----5:R-:W-:Y:S02]  /*14290*/  FSEL R158, R158, -INF , !P4 ;  /* 0xff8000009e9e7808 */ /* 0x020fe40006000000 */
[----:B------:R-:W-:Y:S02]  /*142a0*/  ISETP.GE.AND P4, PT, R7, R2, PT ;  /* 0x000000020700720c */ /* 0x000fe40003f86270 */
[----:B------:R-:W-:Y:S01]  /*142b0*/  HMMA.16816.F32 R24, R12, R56, RZ ;  /* 0x000000380c18723c */ /* 0x000fe200000018ff */
[----:B------:R4:W5:Y:S01]  /*142c0*/  MUFU.TANH R160, R35 ;  /* 0x0000002300a07308 */ /* 0x0009620000002400 */
[----:B------:R-:W-:-:S02]  /*142d0*/  ISETP.GE.AND P5, PT, R6, R4, PT ;  /* 0x000000040600720c */ /* 0x000fc40003fa6270 */
[----:B------:R-:W-:Y:S02]  /*142e0*/  LOP3.LUT R7, R0, 0x78, R5, 0xfe, !PT ;  /* 0x0000007800077812 */ /* 0x000fe400078efe05 */
[----:B-1----:R-:W-:Y:S02]  /*142f0*/  FSEL R72, R72, -INF , !P3 ;  /* 0xff80000048487808 */ /* 0x002fe40005800000 */
[----:B------:R-:W-:Y:S01]  /*14300*/  FMUL.FTZ R28, R28, UR4 ;  /* 0x000000041c1c7c20 */ /* 0x000fe20008410000 */
[----:B------:R-:W1:Y:S01]  /*14310*/  MUFU.TANH R69, R36 ;  /* 0x0000002400457308 */ /* 0x000e620000002400 */
[----:B------:R-:W-:Y:S01]  /*14320*/  FMUL.FTZ R29, R29, UR4 ;  /* 0x000000041d1d7c20 */ /* 0x000fe20008410000 */
[----:B------:R-:W-:Y:S01]  /*14330*/  FMUL.FTZ R30, R30, UR4 ;  /* 0x000000041e1e7c20 */ /* 0x000fe20008410000 */
[----:B------:R-:W-:Y:S01]  /*14340*/  FMUL.FTZ R31, R31, UR4 ;  /* 0x000000041f1f7c20 */ /* 0x000fe20008410000 */
[----:B---3--:R-:W-:Y:S02]  /*14350*/  FSEL R159, R159, -INF , !P6 ;  /* 0xff8000009f9f7808 */ /* 0x008fe40007000000 */
[----:B------:R-:W-:-:S02]  /*14360*/  ISETP.GE.AND P6, PT, R6, R2, PT ;  /* 0x000000020600720c */ /* 0x000fc40003fc6270 */
[----:B------:R-:W-:Y:S01]  /*14370*/  MUFU.TANH R68, R37 ;  /* 0x0000002500447308 */ /* 0x000fe20000002400 */
[----:B------:R-:W-:Y:S01]  /*14380*/  FMUL.FTZ R16, R16, UR4 ;  /* 0x0000000410107c20 */ /* 0x000fe20008410000 */
[----:B------:R-:W-:Y:S01]  /*14390*/  FMUL.FTZ R17, R17, UR4 ;  /* 0x0000000411117c20 */ /* 0x000fe20008410000 */
[----:B------:R-:W-:Y:S01]  /*143a0*/  FMUL.FTZ R18, R18, UR4 ;  /* 0x0000000412127c20 */ /* 0x000fe20008410000 */
[----:B------:R-:W-:Y:S01]  /*143b0*/  FMUL.FTZ R19, R19, UR4 ;  /* 0x0000000413137c20 */ /* 0x000fe20008410000 */
[----:B----4-:R-:W3:Y:S01]  /*143c0*/  LDSM.16.M88.4 R32, [R176] ;  /* 0x00000000b020783b */ /* 0x010ee20000000200 */
[----:B------:R-:W-:Y:S02]  /*143d0*/  LOP3.LUT R6, R0, 0x79, R5, 0xfe, !PT ;  /* 0x0000007900067812 */ /* 0x000fe400078efe05 */
[----:B------:R-:W4:Y:S01]  /*143e0*/  MUFU.TANH R75, R16 ;  /* 0x00000010004b7308 */ /* 0x000f220000002400 */
[----:B-----5:R-:W-:Y:S02]  /*143f0*/  FSEL R160, R160, -INF , !P2 ;  /* 0xff800000a0a07808 */ /* 0x020fe40005000000 */
[----:B------:R-:W-:-:S02]  /*14400*/  ISETP.GE.AND P3, PT, R7, R4, PT ;  /* 0x000000040700720c */ /* 0x000fc40003f66270 */
[----:B------:R-:W-:Y:S02]  /*14410*/  ISETP.GE.AND P2, PT, R7, R2, PT ;  /* 0x000000020700720c */ /* 0x000fe40003f46270 */
[----:B------:R-:W-:Y:S01]  /*14420*/  LOP3.LUT R7, R0, 0x80, R5, 0xfe, !PT ;  /* 0x0000008000077812 */ /* 0x000fe200078efe05 */
[----:B------:R-:W5:Y:S01]  /*14430*/  MUFU.TANH R71, R17 ;  /* 0x0000001100477308 */ /* 0x000f620000002400 */
[----:B-1----:R-:W-:-:S07]  /*14440*/  FSEL R69, R69, -INF , !P3 ;  /* 0xff80000045457808 */ /* 0x002fce0005800000 */
[----:B------:R-:W1:Y:S01]  /*14450*/  MUFU.TANH R187, R18 ;  /* 0x0000001200bb7308 */ /* 0x000e620000002400 */
[----:B----4-:R-:W-:Y:S02]  /*14460*/  FSEL R75, R75, -INF , !P1 ;  /* 0xff8000004b4b7808 */ /* 0x010fe40004800000 */
[----:B------:R-:W-:-:S04]  /*14470*/  ISETP.GE.AND P1, PT, R6, R4, PT ;  /* 0x000000040600720c */ /* 0x000fc80003f26270 */
[----:B------:R-:W-:Y:S01]  /*14480*/  FSEL R68, R68, -INF , !P1 ;  /* 0xff80000044447808 */ /* 0x000fe20004800000 */
[----:B------:R4:W2:Y:S01]  /*14490*/  MUFU.TANH R163, R19 ;  /* 0x0000001300a37308 */ /* 0x0008a20000002400 */
[----:B-----5:R-:W-:Y:S02]  /*144a0*/  FSEL R71, R71, -INF , !P5 ;  /* 0xff80000047477808 */ /* 0x020fe40006800000 */
[----:B------:R-:W-:-:S05]  /*144b0*/  ISETP.GE.AND P5, PT, R7, R4, PT ;  /* 0x000000040700720c */ /* 0x000fca0003fa6270 */
[----:B------:R-:W5:Y:S01]  /*144c0*/  MUFU.TANH R190, R38 ;  /* 0x0000002600be7308 */ /* 0x000f620000002400 */
[----:B-1----:R-:W-:Y:S02]  /*144d0*/  FSEL R187, R187, -INF , !P4 ;  /* 0xff800000bbbb7808 */ /* 0x002fe40006000000 */
[----:B------:R-:W-:Y:S02]  /*144e0*/  ISETP.GE.AND P4, PT, R6, R2, PT ;  /* 0x000000020600720c */ /* 0x000fe40003f86270 */
[----:B------:R-:W-:-:S03]  /*144f0*/  LOP3.LUT R6, R0, 0x81, R5, 0xfe, !PT ;  /* 0x0000008100067812 */ /* 0x000fc600078efe05 */
[----:B------:R1:W3:Y:S01]  /*14500*/  MUFU.TANH R191, R39 ;  /* 0x0000002700bf7308 */ /* 0x0002e20000002400 */
[----:B----4-:R-:W-:Y:S01]  /*14510*/  HMMA.16816.F32 R16, R8, R40, R24 ;  /* 0x000000280810723c */ /* 0x010fe20000001818 */
[----:B------:R-:W-:Y:S01]  /*14520*/  LDSM.16.M88.4 R40, [R164+0x3c00] ;  /* 0x003c0000a428783b */ /* 0x000fe20000000200 */
[----:B--2---:R-:W-:Y:S02]  /*14530*/  FSEL R163, R163, -INF , !P6 ;  /* 0xff800000a3a37808 */ /* 0x004fe40007000000 */
[----:B------:R-:W-:Y:S02]  /*14540*/  ISETP.GE.AND P6, PT, R7, R2, PT ;  /* 0x000000020700720c */ /* 0x000fe40003fc6270 */
[----:B------:R-:W-:Y:S01]  /*14550*/  HMMA.16816.F32 R24, R12, R44, RZ ;  /* 0x0000002c0c18723c */ /* 0x000fe200000018ff */
[----:B------:R-:W2:Y:S01]  /*14560*/  MUFU.TANH R67, R28 ;  /* 0x0000001c00437308 */ /* 0x000ea20000002400 */
[----:B-----5:R-:W-:Y:S02]  /*14570*/  FSEL R190, R190, -INF , !P2 ;  /* 0xff800000bebe7808 */ /* 0x020fe40005000000 */
[----:B------:R-:W-:-:S02]  /*14580*/  ISETP.GE.AND P3, PT, R6, R4, PT ;  /* 0x000000040600720c */ /* 0x000fc40003f66270 */
[----:B------:R-:W-:Y:S02]  /*14590*/  ISETP.GE.AND P2, PT, R6, R2, PT ;  /* 0x000000020600720c */ /* 0x000fe40003f46270 */
[C-C-:B------:R-:W-:Y:S01]  /*145a0*/  LOP3.LUT R7, R0.reuse, 0x88, R5.reuse, 0xfe, !PT ;  /* 0x0000008800077812 */ /* 0x140fe200078efe05 */
[----:B------:R-:W-:Y:S01]  /*145b0*/  MUFU.TANH R64, R29 ;  /* 0x0000001d00407308 */ /* 0x000fe20000002400 */
[----:B-1----:R-:W1:Y:S01]  /*145c0*/  LDSM.16.M88.4 R36, [R175] ;  /* 0x00000000af24783b */ /* 0x002e620000000200 */
[----:B------:R-:W-:Y:S02]  /*145d0*/  LOP3.LUT R6, R0, 0x89, R5, 0xfe, !PT ;  /* 0x0000008900067812 */ /* 0x000fe400078efe05 */
[----:B---3--:R-:W-:Y:S02]  /*145e0*/  FSEL R191, R191, -INF , !P4 ;  /* 0xff800000bfbf7808 */ /* 0x008fe40006000000 */
[----:B------:R-:W-:Y:S02]  /*145f0*/  ISETP.GE.AND P1, PT, R7, R4, PT ;  /* 0x000000040700720c */ /* 0x000fe40003f26270 */
[----:B------:R-:W3:Y:S01]  /*14600*/  MUFU.TANH R63, R30 ;  /* 0x0000001e003f7308 */ /* 0x000ee20000002400 */
[----:B------:R-:W-:Y:S01]  /*14610*/  FMUL.FTZ R16, R16, UR4 ;  /* 0x0000000410107c20 */ /* 0x000fe20008410000 */
[----:B------:R-:W-:Y:S01]  /*14620*/  FMUL.FTZ R17, R17, UR4 ;  /* 0x0000000411117c20 */ /* 0x000fe20008410000 */
[----:B------:R-:W-:Y:S01]  /*14630*/  FMUL.FTZ R18, R18, UR4 ;  /* 0x0000000412127c20 */ /* 0x000fe20008410000 */
[----:B------:R-:W-:Y:S01]  /*14640*/  FMUL.FTZ R19, R19, UR4 ;  /* 0x0000000413137c20 */ /* 0x000fe20008410000 */
[----:B------:R-:W-:-:S02]  /*14650*/  ISETP.GE.AND P4, PT, R7, R2, PT ;  /* 0x000000020700720c */ /* 0x000fc40003f86270 */
[----:B------:R-:W-:Y:S01]  /*14660*/  HMMA.16816.F32 R24, R8, R32, R24 ;  /* 0x000000200818723c */ /* 0x000fe20000001818 */
[----:B------:R-:W4:Y:S01]  /*14670*/  MUFU.TANH R70, R16 ;  /* 0x0000001000467308 */ /* 0x000f220000002400 */
[----:B------:R-:W-:Y:S02]  /*14680*/  LOP3.LUT R7, R0, 0x90, R5, 0xfe, !PT ;  /* 0x0000009000077812 */ /* 0x000fe400078efe05 */
[----:B--2---:R-:W-:-:S05]  /*14690*/  FSEL R67, R67, -INF , !P1 ;  /* 0xff80000043437808 */ /* 0x004fca0004800000 */
[----:B------:R-:W2:Y:S01]  /*146a0*/  MUFU.TANH R66, R17 ;  /* 0x0000001100427308 */ /* 0x000ea20000002400 */
[----:B---3--:R-:W-:-:S07]  /*146b0*/  FSEL R194, R63, -INF , !P4 ;  /* 0xff8000003fc27808 */ /* 0x008fce0006000000 */
[----:B------:R-:W3:Y:S01]  /*146c0*/  MUFU.TANH R62, R18 ;  /* 0x00000012003e7308 */ /* 0x000ee20000002400 */
[----:B----4-:R-:W-:Y:S02]  /*146d0*/  FSEL R70, R70, -INF , !P5 ;  /* 0xff80000046467808 */ /* 0x010fe40006800000 */
[----:B------:R-:W-:-:S04]  /*146e0*/  ISETP.GE.AND P5, PT, R6, R4, PT ;  /* 0x000000040600720c */ /* 0x000fc80003fa6270 */
[----:B------:R-:W-:Y:S01]  /*146f0*/  FMUL.FTZ R24, R24, UR4 ;  /* 0x0000000418187c20 */ /* 0x000fe20008410000 */
[----:B------:R4:W5:Y:S01]  /*14700*/  MUFU.TANH R192, R19 ;  /* 0x0000001300c07308 */ /* 0x0009620000002400 */
[----:B------:R-:W-:Y:S01]  /*14710*/  FMUL.FTZ R25, R25, UR4 ;  /* 0x0000000419197c20 */ /* 0x000fe20008410000 */
[----:B------:R-:W-:Y:S01]  /*14720*/  FMUL.FTZ R26, R26, UR4 ;  /* 0x000000041a1a7c20 */ /* 0x000fe20008410000 */
[----:B------:R-:W-:Y:S01]  /*14730*/  FMUL.FTZ R27, R27, UR4 ;  /* 0x000000041b1b7c20 */ /* 0x000fe20008410000 */
[----:B--2---:R-:W-:Y:S02]  /*14740*/  FSEL R66, R66, -INF , !P3 ;  /* 0xff80000042427808 */ /* 0x004fe40005800000 */
[----:B------:R-:W-:Y:S02]  /*14750*/  ISETP.GE.AND P3, PT, R7, R4, PT ;  /* 0x000000040700720c */ /* 0x000fe40003f66270 */
[----:B------:R-:W2:Y:S01]  /*14760*/  MUFU.TANH R195, R31 ;  /* 0x0000001f00c37308 */ /* 0x000ea20000002400 */
[----:B---3--:R-:W-:-:S02]  /*14770*/  FSEL R193, R62, -INF , !P6 ;  /* 0xff8000003ec17808 */ /* 0x008fc40007000000 */
[-C--:B------:R-:W-:Y:S02]  /*14780*/  ISETP.GE.AND P6, PT, R6, R2.reuse, PT ;  /* 0x000000020600720c */ /* 0x080fe40003fc6270 */
[----:B------:R-:W-:Y:S02]  /*14790*/  LOP3.LUT R6, R0, 0x91, R5, 0xfe, !PT ;  /* 0x0000009100067812 */ /* 0x000fe400078efe05 */
[----:B------:R-:W-:Y:S01]  /*147a0*/  FSEL R64, R64, -INF , !P5 ;  /* 0xff80000040407808 */ /* 0x000fe20006800000 */
[----:B------:R-:W3:Y:S01]  /*147b0*/  MUFU.TANH R196, R24 ;  /* 0x0000001800c47308 */ /* 0x000ee20000002400 */
[----:B----4-:R-:W-:Y:S01]  /*147c0*/  HMMA.16816.F32 R16, R12, R46, RZ ;  /* 0x0000002e0c10723c */ /* 0x010fe200000018ff */
[----:B------:R-:W4:Y:S01]  /*147d0*/  LDSM.16.M88.4 R44, [R174] ;  /* 0x00000000ae2c783b */ /* 0x000f220000000200 */
[----:B-----5:R-:W-:Y:S02]  /*147e0*/  FSEL R192, R192, -INF , !P2 ;  /* 0xff800000c0c07808 */ /* 0x020fe40005000000 */
[----:B------:R-:W-:-:S02]  /*147f0*/  ISETP.GE.AND P2, PT, R7, R2, PT ;  /* 0x000000020700720c */ /* 0x000fc40003f46270 */
[C---:B------:R-:W-:Y:S01]  /*14800*/  ISETP.GE.AND P1, PT, R6.reuse, R4, PT ;  /* 0x000000040600720c */ /* 0x040fe20003f26270 */
[----:B------:R-:W5:Y:S01]  /*14810*/  MUFU.TANH R197, R25 ;  /* 0x0000001900c57308 */ /* 0x000f620000002400 */
[----:B------:R-:W-:Y:S02]  /*14820*/  ISETP.GE.AND P4, PT, R6, R2, PT ;  /* 0x000000020600720c */ /* 0x000fe40003f86270 */
[C-C-:B------:R-:W-:Y:S02]  /*14830*/  LOP3.LUT R7, R0.reuse, 0x98, R5.reuse, 0xfe, !PT ;  /* 0x0000009800077812 */ /* 0x140fe400078efe05 */
[----:B------:R-:W-:Y:S02]  /*14840*/  LOP3.LUT R6, R0, 0x99, R5, 0xfe, !PT ;  /* 0x0000009900067812 */ /* 0x000fe400078efe05 */
[----:B--2---:R-:W-:Y:S01]  /*14850*/  FSEL R195, R195, -INF , !P6 ;  /* 0xff800000c3c37808 */ /* 0x004fe20007000000 */
[----:B------:R-:W2:Y:S01]  /*14860*/  MUFU.TANH R61, R26 ;  /* 0x0000001a003d7308 */ /* 0x000ea20000002400 */
[----:B---3--:R-:W-:-:S02]  /*14870*/  FSEL R63, R196, -INF , !P3 ;  /* 0xff800000c43f7808 */ /* 0x008fc40005800000 */
[C---:B------:R-:W-:Y:S02]  /*14880*/  ISETP.GE.AND P5, PT, R7.reuse, R4, PT ;  /* 0x000000040700720c */ /* 0x040fe40003fa6270 */
[----:B------:R-:W-:Y:S02]  /*14890*/  ISETP.GE.AND P6, PT, R7, R2, PT ;  /* 0x000000020700720c */ /* 0x000fe40003fc6270 */
[----:B------:R-:W-:Y:S01]  /*148a0*/  ISETP.GE.AND P3, PT, R6, R4, PT ;  /* 0x000000040600720c */ /* 0x000fe20003f66270 */
[----:B------:R-:W3:Y:S01]  /*148b0*/  MUFU.TANH R186, R27 ;  /* 0x0000001b00ba7308 */ /* 0x000ee20000002400 */
[----:B------:R-:W-:Y:S01]  /*148c0*/  HMMA.16816.F32 R28, R8, R34, R16 ;  /* 0x00000022081c723c */ /* 0x000fe20000001810 */
[----:B------:R-:W4:Y:S01]  /*148d0*/  LDSM.16.M88.4 R32, [R164+0x4000] ;  /* 0x00400000a420783b */ /* 0x000f220000000200 */
[----:B-----5:R-:W-:Y:S02]  /*148e0*/  FSEL R62, R197, -INF , !P1 ;  /* 0xff800000c53e7808 */ /* 0x020fe40004800000 */
[----:B------:R-:W-:-:S02]  /*148f0*/  LOP3.LUT R7, R0, 0xa0, R5, 0xfe, !PT ;  /* 0x000000a000077812 */ /* 0x000fc400078efe05 */
[----:B------:R-:W-:Y:S01]  /*14900*/  HMMA.16816.F32 R16, R12, R48, RZ ;  /* 0x000000300c10723c */ /* 0x000fe200000018ff */
[----:B--2---:R-:W-:Y:S02]  /*14910*/  FSEL R196, R61, -INF , !P2 ;  /* 0xff8000003dc47808 */ /* 0x004fe40005000000 */
[----:B------:R-:W-:Y:S02]  /*14920*/  ISETP.GE.AND P2, PT, R6, R2, PT ;  /* 0x000000020600720c */ /* 0x000fe40003f46270 */
[----:B------:R-:W-:Y:S02]  /*14930*/  LOP3.LUT R6, R0, 0xa1, R5, 0xfe, !PT ;  /* 0x000000a100067812 */ /* 0x000fe400078efe05 */
[C---:B------:R-:W-:Y:S02]  /*14940*/  ISETP.GE.AND P1, PT, R7.reuse, R4, PT ;  /* 0x000000040700720c */ /* 0x040fe40003f26270 */
[----:B---3--:R-:W-:Y:S02]  /*14950*/  FSEL R186, R186, -INF , !P4 ;  /* 0xff800000baba7808 */ /* 0x008fe40006000000 */
[----:B------:R-:W-:-:S02]  /*14960*/  ISETP.GE.AND P4, PT, R7, R2, PT ;  /* 0x000000020700720c */ /* 0x000fc40003f86270 */
[----:B------:R-:W-:-:S05]  /*14970*/  LOP3.LUT R7, R0, 0xb0, R5, 0xfe, !PT ;  /* 0x000000b000077812 */ /* 0x000fca00078efe05 */
[----:B------:R-:W-:Y:S01]  /*14980*/  FMUL.FTZ R28, R28, UR4 ;  /* 0x000000041c1c7c20 */ /* 0x000fe20008410000 */
[----:B------:R-:W-:Y:S01]  /*14990*/  FMUL.FTZ R29, R29, UR4 ;  /* 0x000000041d1d7c20 */ /* 0x000fe20008410000 */
[----:B------:R-:W-:Y:S01]  /*149a0*/  FMUL.FTZ R30, R30, UR4 ;  /* 0x000000041e1e7c20 */ /* 0x000fe20008410000 */
[----:B------:R-:W-:Y:S01]  /*149b0*/  FMUL.FTZ R31, R31, UR4 ;  /* 0x000000041f1f7c20 */ /* 0x000fe20008410000 */
[----:B------:R-:W2:Y:S02]  /*149c0*/  MUFU.TANH R65, R28 ;  /* 0x0000001c00417308 */ /* 0x000ea40000002400 */
[----:B-1----:R-:W-:Y:S06]  /*149d0*/  HMMA.16816.F32 R24, R8, R36, R16 ;  /* 0x000000240818723c */ /* 0x002fec0000001810 */
[----:B------:R-:W-:Y:S01]  /*149e0*/  HMMA.16816.F32 R16, R12, R50, RZ ;  /* 0x000000320c10723c */ /* 0x000fe200000018ff */
[----:B------:R-:W1:Y:S08]  /*149f0*/  MUFU.TANH R162, R29 ;  /* 0x0000001d00a27308 */ /* 0x000e700000002400 */
[----:B------:R-:W3:Y:S01]  /*14a00*/  MUFU.TANH R58, R30 ;  /* 0x0000001e003a7308 */ /* 0x000ee20000002400 */
[----:B--2---:R-:W-:-:S02]  /*14a10*/  FSEL R65, R65, -INF , !P5 ;  /* 0xff80000041417808 */ /* 0x004fc40006800000 */
[----:B------:R-:W-:-:S05]  /*14a20*/  ISETP.GE.AND P5, PT, R6, R4, PT ;  /* 0x000000040600720c */ /* 0x000fca0003fa6270 */
[----:B------:R2:W5:Y:S01]  /*14a30*/  MUFU.TANH R161, R31 ;  /* 0x0000001f00a17308 */ /* 0x0005620000002400 */
[----:B------:R-:W-:Y:S01]  /*14a40*/  FMUL.FTZ R24, R24, UR4 ;  /* 0x0000000418187c20 */ /* 0x000fe20008410000 */
[----:B------:R-:W-:Y:S01]  /*14a50*/  FMUL.FTZ R25, R25, UR4 ;  /* 0x0000000419197c20 */ /* 0x000fe20008410000 */
[----:B------:R-:W-:Y:S01]  /*14a60*/  FMUL.FTZ R26, R26, UR4 ;  /* 0x000000041a1a7c20 */ /* 0x000fe20008410000 */
[----:B------:R-:W-:Y:S01]  /*14a70*/  FMUL.FTZ R27, R27, UR4 ;  /* 0x000000041b1b7c20 */ /* 0x000fe20008410000 */
[----:B-1----:R-:W-:-:S03]  /*14a80*/  FSEL R61, R162, -INF , !P3 ;  /* 0xff800000a23d7808 */ /* 0x002fc60005800000 */
[----:B------:R-:W1:Y:S01]  /*14a90*/  MUFU.TANH R157, R24 ;  /* 0x00000018009d7308 */ /* 0x000e620000002400 */
[----:B---3--:R-:W-:Y:S02]  /*14aa0*/  FSEL R197, R58, -INF , !P6 ;  /* 0xff8000003ac57808 */ /* 0x008fe40007000000 */
[----:B------:R-:W-:Y:S02]  /*14ab0*/  ISETP.GE.AND P6, PT, R6, R2, PT ;  /* 0x000000020600720c */ /* 0x000fe40003fc6270 */
[----:B------:R-:W-:-:S03]  /*14ac0*/  LOP3.LUT R6, R0, 0xa8, R5, 0xfe, !PT ;  /* 0x000000a800067812 */ /* 0x000fc600078efe05 */
[----:B------:R-:W3:Y:S01]  /*14ad0*/  MUFU.TANH R59, R25 ;  /* 0x00000019003b7308 */ /* 0x000ee20000002400 */
[----:B--2---:R-:W-:Y:S01]  /*14ae0*/  HMMA.16816.F32 R28, R8, R38, R16 ;  /* 0x00000026081c723c */ /* 0x004fe20000001810 */
[----:B------:R-:W-:Y:S01]  /*14af0*/  LDSM.16.M88.4 R36, [R164+0x4400] ;  /* 0x00440000a424783b */ /* 0x000fe20000000200 */
[----:B-----5:R-:W-:Y:S02]  /*14b00*/  FSEL R161, R161, -INF , !P2 ;  /* 0xff800000a1a17808 */ /* 0x020fe40005000000 */
[C---:B------:R-:W-:Y:S02]  /*14b10*/  ISETP.GE.AND P3, PT, R6.reuse, R4, PT ;  /* 0x000000040600720c */ /* 0x040fe40003f66270 */
[----:B------:R-:W-:Y:S01]  /*14b20*/  HMMA.16816.F32 R16, R12, R40, RZ ;  /* 0x000000280c10723c */ /* 0x000fe200000018ff */
[----:B------:R-:W2:Y:S01]  /*14b30*/  MUFU.TANH R56, R26 ;  /* 0x0000001a00387308 */ /* 0x000ea20000002400 */
[----:B------:R-:W-:Y:S02]  /*14b40*/  ISETP.GE.AND P2, PT, R6, R2, PT ;  /* 0x000000020600720c */ /* 0x000fe40003f46270 */
[----:B------:R-:W-:-:S02]  /*14b50*/  LOP3.LUT R6, R0, 0xa9, R5, 0xfe, !PT ;  /* 0x000000a900067812 */ /* 0x000fc400078efe05 */
[----:B-1----:R-:W-:Y:S02]  /*14b60*/  FSEL R58, R157, -INF , !P1 ;  /* 0xff8000009d3a7808 */ /* 0x002fe40004800000 */
[-C--:B------:R-:W-:Y:S01]  /*14b70*/  ISETP.GE.AND P1, PT, R6, R4.reuse, PT ;  /* 0x000000040600720c */ /* 0x080fe20003f26270 */
[----:B------:R4:W1:Y:S01]  /*14b80*/  MUFU.TANH R131, R27 ;  /* 0x0000001b00837308 */ /* 0x0008620000002400 */
[----:B---3--:R-:W-:Y:S02]  /*14b90*/  FSEL R59, R59, -INF , !P5 ;  /* 0xff8000003b3b7808 */ /* 0x008fe40006800000 */
[----:B------:R-:W-:-:S06]  /*14ba0*/  ISETP.GE.AND P5, PT, R7, R4, PT ;  /* 0x000000040700720c */ /* 0x000fcc0003fa6270 */
[----:B------:R-:W-:Y:S01]  /*14bb0*/  FMUL.FTZ R28, R28, UR4 ;  /* 0x000000041c1c7c20 */ /* 0x000fe20008410000 */
[----:B------:R-:W-:Y:S01]  /*14bc0*/  FMUL.FTZ R29, R29, UR4 ;  /* 0x000000041d1d7c20 */ /* 0x000fe20008410000 */
[----:B------:R-:W-:Y:S01]  /*14bd0*/  FMUL.FTZ R30, R30, UR4 ;  /* 0x000000041e1e7c20 */ /* 0x000fe20008410000 */
[----:B------:R-:W-:Y:S01]  /*14be0*/  FMUL.FTZ R31, R31, UR4 ;  /* 0x000000041f1f7c20 */ /* 0x000fe20008410000 */
[----:B------:R-:W3:Y:S01]  /*14bf0*/  MUFU.TANH R60, R28 ;  /* 0x0000001c003c7308 */ /* 0x000ee20000002400 */
[----:B--2---:R-:W-:Y:S02]  /*14c00*/  FSEL R157, R56, -INF , !P4 ;  /* 0xff800000389d7808 */ /* 0x004fe40006000000 */
[-C--:B------:R-:W-:Y:S01]  /*14c10*/  ISETP.GE.AND P4, PT, R6, R2.reuse, PT ;  /* 0x000000020600720c */ /* 0x080fe20003f86270 */
[----:B----4-:R-:W-:Y:S01]  /*14c20*/  HMMA.16816.F32 R24, R8, R44, R16 ;  /* 0x0000002c0818723c */ /* 0x010fe20000001810 */
[C-C-:B------:R-:W-:Y:S02]  /*14c30*/  LOP3.LUT R6, R0.reuse, 0xb1, R5.reuse, 0xfe, !PT ;  /* 0x000000b100067812 */ /* 0x140fe400078efe05 */
[----:B-1----:R-:W-:Y:S01]  /*14c40*/  FSEL R131, R131, -INF , !P6 ;  /* 0xff80000083837808 */ /* 0x002fe20007000000 */
[----:B------:R-:W1:Y:S01]  /*14c50*/  MUFU.TANH R130, R29 ;  /* 0x0000001d00827308 */ /* 0x000e620000002400 */
[----:B------:R-:W-:Y:S01]  /*14c60*/  ISETP.GE.AND P6, PT, R7, R2, PT ;  /* 0x000000020700720c */ /* 0x000fe20003fc6270 */
[----:B------:R-:W-:Y:S01]  /*14c70*/  HMMA.16816.F32 R16, R12, R42, RZ ;  /* 0x0000002a0c10723c */ /* 0x000fe200000018ff */
[----:B------:R-:W2:Y:S01]  /*14c80*/  LDSM.16.M88.4 R40, [R173] ;  /* 0x00000000ad28783b */ /* 0x000ea20000000200 */
[----:B------:R-:W-:-:S04]  /*14c90*/  LOP3.LUT R7, R0, 0xb9, R5, 0xfe, !PT ;  /* 0x000000b900077812 */ /* 0x000fc800078efe05 */
[----:B------:R-:W4:Y:S01]  /*14ca0*/  MUFU.TANH R23, R30 ;  /* 0x0000001e00177308 */ /* 0x000f220000002400 */
[----:B---3--:R-:W-:Y:S02]  /*14cb0*/  FSEL R60, R60, -INF , !P3 ;  /* 0xff8000003c3c7808 */ /* 0x008fe40005800000 */
[----:B------:R-:W-:-:S05]  /*14cc0*/  ISETP.GE.AND P3, PT, R6, R4, PT ;  /* 0x000000040600720c */ /* 0x000fca0003f66270 */
[----:B------:R3:W5:Y:S01]  /*14cd0*/  MUFU.TANH R117, R31 ;  /* 0x0000001f00757308 */ /* 0x0007620000002400 */
[----:B-1----:R-:W-:-:S03]  /*14ce0*/  FSEL R56, R130, -INF , !P1 ;  /* 0xff80000082387808 */ /* 0x002fc60004800000 */
[----:B------:R-:W-:Y:S01]  /*14cf0*/  FMUL.FTZ R24, R24, UR4 ;  /* 0x0000000418187c20 */ /* 0x000fe20008410000 */
[----:B------:R-:W-:Y:S01]  /*14d00*/  FMUL.FTZ R25, R25, UR4 ;  /* 0x0000000419197c20 */ /* 0x000fe20008410000 */
[----:B------:R-:W-:Y:S01]  /*14d10*/  FMUL.FTZ R26, R26, UR4 ;  /* 0x000000041a1a7c20 */ /* 0x000fe20008410000 */
[----:B------:R-:W-:Y:S01]  /*14d20*/  FMUL.FTZ R27, R27, UR4 ;  /* 0x000000041b1b7c20 */ /* 0x000fe20008410000 */
[----:B------:R-:W1:Y:S01]  /*14d30*/  MUFU.TANH R57, R24 ;  /* 0x0000001800397308 */ /* 0x000e620000002400 */
[----:B----4-:R-:W-:Y:S02]  /*14d40*/  FSEL R162, R23, -INF , !P2 ;  /* 0xff80000017a27808 */ /* 0x010fe40005000000 */
[----:B------:R-:W-:Y:S02]  /*14d50*/  ISETP.GE.AND P2, PT, R6, R2, PT ;  /* 0x000000020600720c */ /* 0x000fe40003f46270 */
[----:B------:R-:W-:-:S03]  /*14d60*/  LOP3.LUT R6, R0, 0xb8, R5, 0xfe, !PT ;  /* 0x000000b800067812 */ /* 0x000fc600078efe05 */
[----:B------:R-:W4:Y:S01]  /*14d70*/  MUFU.TANH R55, R25 ;  /* 0x0000001900377308 */ /* 0x000f220000002400 */
[----:B---3--:R-:W-:Y:S01]  /*14d80*/  HMMA.16816.F32 R28, R8, R46, R16 ;  /* 0x0000002e081c723c */ /* 0x008fe20000001810 */
[----:B-----5:R-:W-:Y:S02]  /*14d90*/  FSEL R117, R117, -INF , !P4 ;  /* 0xff80000075757808 */ /* 0x020fe40006000000 */
[C---:B------:R-:W-:Y:S02]  /*14da0*/  ISETP.GE.AND P1, PT, R6.reuse, R4, PT ;  /* 0x000000040600720c */ /* 0x040fe40003f26270 */
[----:B------:R-:W-:Y:S01]  /*14db0*/  ISETP.GE.AND P4, PT, R6, R2, PT ;  /* 0x000000020600720c */ /* 0x000fe20003f86270 */
[----:B------:R-:W-:Y:S01]  /*14dc0*/  HMMA.16816.F32 R16, R12, R32, RZ ;  /* 0x000000200c10723c */ /* 0x000fe200000018ff */
[----:B------:R-:W3:Y:S01]  /*14dd0*/  MUFU.TANH R21, R26 ;  /* 0x0000001a00157308 */ /* 0x000ee20000002400 */
[----:B------:R-:W-:Y:S02]  /*14de0*/  LOP3.LUT R6, R0, 0xc1, R5, 0xfe, !PT ;  /* 0x000000c100067812 */ /* 0x000fe400078efe05 */
[----:B-1----:R-:W-:-:S02]  /*14df0*/  FSEL R57, R57, -INF , !P5 ;  /* 0xff80000039397808 */ /* 0x002fc40006800000 */
[----:B------:R-:W-:-:S03]  /*14e00*/  ISETP.GE.AND P5, PT, R7, R4, PT ;  /* 0x000000040700720c */ /* 0x000fc60003fa6270 */
[----:B------:R2:W1:Y:S01]  /*14e10*/  MUFU.TANH R22, R27 ;  /* 0x0000001b00167308 */ /* 0x0004620000002400 */
[----:B----4-:R-:W-:-:S08]  /*14e20*/  FSEL R55, R55, -INF , !P3 ;  /* 0xff80000037377808 */ /* 0x010fd00005800000 */
[----:B------:R-:W-:Y:S01]  /*14e30*/  FMUL.FTZ R28, R28, UR4 ;  /* 0x000000041c1c7c20 */ /* 0x000fe20008410000 */
[----:B------:R-:W-:Y:S01]  /*14e40*/  FMUL.FTZ R29, R29, UR4 ;  /* 0x000000041d1d7c20 */ /* 0x000fe20008410000 */
[----:B------:R-:W-:Y:S01]  /*14e50*/  FMUL.FTZ R30, R30, UR4 ;  /* 0x000000041e1e7c20 */ /* 0x000fe20008410000 */
[----:B------:R-:W-:Y:S01]  /*14e60*/  FMUL.FTZ R31, R31, UR4 ;  /* 0x000000041f1f7c20 */ /* 0x000fe20008410000 */
[----:B------:R-:W-:Y:S01]  /*14e70*/  MUFU.TANH R109, R28 ;  /* 0x0000001c006d7308 */ /* 0x000fe20000002400 */
[----:B---3--:R-:W-:Y:S02]  /*14e80*/  FSEL R130, R21, -INF , !P6 ;  /* 0xff80000015827808 */ /* 0x008fe40007000000 */
[----:B------:R-:W-:Y:S01]  /*14e90*/  ISETP.GE.AND P6, PT, R7, R2, PT ;  /* 0x000000020700720c */ /* 0x000fe20003fc6270 */
[----:B--2---:R-:W-:Y:S01]  /*14ea0*/  HMMA.16816.F32 R24, R8, R40, R16 ;  /* 0x000000280818723c */ /* 0x004fe20000001810 */
[----:B-1----:R-:W-:Y:S02]  /*14eb0*/  FSEL R198, R22, -INF , !P2 ;  /* 0xff80000016c67808 */ /* 0x002fe40005000000 */
[----:B------:R-:W-:Y:S01]  /*14ec0*/  LOP3.LUT R7, R0, 0xc0, R5, 0xfe, !PT ;  /* 0x000000c000077812 */ /* 0x000fe200078efe05 */
[----:B------:R-:W-:Y:S02]  /*14ed0*/  MUFU.TANH R110, R29 ;  /* 0x0000001d006e7308 */ /* 0x000fe40000002400 */
[----:B------:R-:W-:Y:S01]  /*14ee0*/  HMMA.16816.F32 R16, R12, R34, RZ ;  /* 0x000000220c10723c */ /* 0x000fe200000018ff */
[----:B------:R-:W1:Y:S01]  /*14ef0*/  LDSM.16.M88.4 R32, [R172] ;  /* 0x00000000ac20783b */ /* 0x000e620000000200 */
[----:B------:R-:W-:-:S02]  /*14f00*/  ISETP.GE.AND P3, PT, R7, R4, PT ;  /* 0x000000040700720c */ /* 0x000fc40003f66270 */
[----:B------:R-:W-:Y:S02]  /*14f10*/  ISETP.GE.AND P2, PT, R7, R2, PT ;  /* 0x000000020700720c */ /* 0x000fe40003f46270 */
[----:B------:R-:W2:Y:S01]  /*14f20*/  MUFU.TANH R106, R30 ;  /* 0x0000001e006a7308 */ /* 0x000ea20000002400 */
[----:B------:R-:W-:-:S07]  /*14f30*/  LOP3.LUT R7, R0, 0xc9, R5, 0xfe, !PT ;  /* 0x000000c900077812 */ /* 0x000fce00078efe05 */
[----:B------:R3:W4:Y:S04]  /*14f40*/  MUFU.TANH R108, R31 ;  /* 0x0000001f006c7308 */ /* 0x0007280000002400 */
[----:B------:R-:W-:Y:S01]  /*14f50*/  FMUL.FTZ R24, R24, UR4 ;  /* 0x0000000418187c20 */ /* 0x000fe20008410000 */
[----:B------:R-:W-:Y:S01]  /*14f60*/  FMUL.FTZ R25, R25, UR4 ;  /* 0x0000000419197c20 */ /* 0x000fe20008410000 */
[----:B------:R-:W-:Y:S01]  /*14f70*/  FMUL.FTZ R26, R26, UR4 ;  /* 0x000000041a1a7c20 */ /* 0x000fe20008410000 */
[----:B------:R-:W-:Y:S01]  /*14f80*/  FMUL.FTZ R27, R27, UR4 ;  /* 0x000000041b1b7c20 */ /* 0x000fe20008410000 */
[----:B------:R-:W5:Y:S01]  /*14f90*/  MUFU.TANH R107, R24 ;  /* 0x00000018006b7308 */ /* 0x000f620000002400 */
[----:B--2---:R-:W-:Y:S02]  /*14fa0*/  FSEL R106, R106, -INF , !P4 ;  /* 0xff8000006a6a7808 */ /* 0x004fe40006000000 */
[----:B------:R-:W-:-:S05]  /*14fb0*/  ISETP.GE.AND P4, PT, R6, R2, PT ;  /* 0x000000020600720c */ /* 0x000fca0003f86270 */
[----:B------:R-:W-:Y:S01]  /*14fc0*/  MUFU.TANH R105, R25 ;  /* 0x0000001900697308 */ /* 0x000fe20000002400 */
[----:B---3--:R-:W-:Y:S01]  /*14fd0*/  HMMA.16816.F32 R28, R8, R42, R16 ;  /* 0x0000002a081c723c */ /* 0x008fe20000001810 */
[----:B------:R-:W2:Y:S01]  /*14fe0*/  LDSM.16.M88.4 R40, [R164+0x4800] ;  /* 0x00480000a428783b */ /* 0x000ea20000000200 */
[----:B----4-:R-:W-:-:S04]  /*14ff0*/  FSEL R108, R108, -INF , !P6 ;  /* 0xff8000006c6c7808 */ /* 0x010fc80007000000 */
[----:B------:R-:W-:Y:S01]  /*15000*/  HMMA.16816.F32 R16, R12, R36, RZ ;  /* 0x000000240c10723c */ /* 0x000fe200000018ff */
[----:B------:R-:W3:Y:S08]  /*15010*/  MUFU.TANH R104, R26 ;  /* 0x0000001a00687308 */ /* 0x000ef00000002400 */
[----:B------:R1:W4:Y:S09]  /*15020*/  MUFU.TANH R102, R27 ;  /* 0x0000001b00667308 */ /* 0x0003320000002400 */
[----:B------:R-:W-:Y:S01]  /*15030*/  FMUL.FTZ R28, R28, UR4 ;  /* 0x000000041c1c7c20 */ /* 0x000fe20008410000 */
[----:B------:R-:W-:Y:S01]  /*15040*/  FMUL.FTZ R29, R29, UR4 ;  /* 0x000000041d1d7c20 */ /* 0x000fe20008410000 */
[----:B------:R-:W-:Y:S01]  /*15050*/  FMUL.FTZ R30, R30, UR4 ;  /* 0x000000041e1e7c20 */ /* 0x000fe20008410000 */
[----:B------:R-:W-:Y:S01]  /*15060*/  FMUL.FTZ R31, R31, UR4 ;  /* 0x000000041f1f7c20 */ /* 0x000fe20008410000 */
[----:B------:R-:W-:Y:S02]  /*15070*/  MUFU.TANH R91, R28 ;  /* 0x0000001c005b7308 */ /* 0x000fe40000002400 */
[----:B-1----:R-:W-:Y:S06]  /*15080*/  HMMA.16816.F32 R24, R8, R32, R16 ;  /* 0x000000200818723c */ /* 0x002fec0000001810 */
[----:B------:R-:W-:Y:S01]  /*15090*/  MUFU.TANH R89, R29 ;  /* 0x0000001d00597308 */ /* 0x000fe20000002400 */
[----:B------:R-:W-:Y:S01]  /*150a0*/  HMMA.16816.F32 R16, R12, R38, RZ ;  /* 0x000000260c10723c */ /* 0x000fe200000018ff */
[----:B------:R-:W-:Y:S06]  /*150b0*/  LDSM.16.M88.4 R36, [R164+0x4c00] ;  /* 0x004c0000a424783b */ /* 0x000fec0000000200 */
[----:B------:R-:W1:Y:S08]  /*150c0*/  MUFU.TANH R54, R30 ;  /* 0x0000001e00367308 */ /* 0x000e700000002400 */
[----:B------:R5:W1:Y:S02]  /*150d0*/  MUFU.TANH R51, R31 ;  /* 0x0000001f00337308 */ /* 0x000a640000002400 */
[----:B------:R-:W-:Y:S01]  /*150e0*/  FMUL.FTZ R24, R24, UR4 ;  /* 0x0000000418187c20 */ /* 0x000fe20008410000 */
[----:B------:R-:W-:Y:S01]  /*150f0*/  FMUL.FTZ R25, R25, UR4 ;  /* 0x0000000419197c20 */ /* 0x000fe20008410000 */
[----:B------:R-:W-:Y:S01]  /*15100*/  FMUL.FTZ R26, R26, UR4 ;  /* 0x000000041a1a7c20 */ /* 0x000fe20008410000 */
[----:B------:R-:W-:-:S03]  /*15110*/  FMUL.FTZ R27, R27, UR4 ;  /* 0x000000041b1b7c20 */ /* 0x000fc60008410000 */
[----:B------:R-:W1:Y:S08]  /*15120*/  MUFU.TANH R50, R24 ;  /* 0x0000001800327308 */ /* 0x000e700000002400 */
[----:B------:R-:W-:Y:S01]  /*15130*/  MUFU.TANH R49, R25 ;  /* 0x0000001900317308 */ /* 0x000fe20000002400 */
[----:B-----5:R-:W-:Y:S01]  /*15140*/  HMMA.16816.F32 R28, R8, R34, R16 ;  /* 0x00000022081c723c */ /* 0x020fe20000001810 */
[----:B------:R-:W5:Y:S05]  /*15150*/  LDSM.16.M88.4 R32, [R171] ;  /* 0x00000000ab20783b */ /* 0x000f6a0000000200 */
[C---:B--2---:R-:W-:Y:S01]  /*15160*/  HMMA.16816.F32 R16, R12.reuse, R40, RZ ;  /* 0x000000280c10723c */ /* 0x044fe200000018ff */
[----:B------:R-:W2:Y:S08]  /*15170*/  MUFU.TANH R48, R26 ;  /* 0x0000001a00307308 */ /* 0x000eb00000002400 */
[----:B------:R3:W2:Y:S09]  /*15180*/  MUFU.TANH R46, R27 ;  /* 0x0000001b002e7308 */ /* 0x0006b20000002400 */
[----:B------:R-:W-:Y:S01]  /*15190*/  FMUL.FTZ R28, R28, UR4 ;  /* 0x000000041c1c7c20 */ /* 0x000fe20008410000 */
[----:B------:R-:W-:Y:S01]  /*151a0*/  FMUL.FTZ R29, R29, UR4 ;  /* 0x000000041d1d7c20 */ /* 0x000fe20008410000 */
[----:B------:R-:W-:Y:S01]  /*151b0*/  FMUL.FTZ R30, R30, UR4 ;  /* 0x000000041e1e7c20 */ /* 0x000fe20008410000 */
[----:B------:R-:W-:Y:S01]  /*151c0*/  FMUL.FTZ R31, R31, UR4 ;  /* 0x000000041f1f7c20 */ /* 0x000fe20008410000 */
[----:B------:R-:W-:Y:S01]  /*151d0*/  MUFU.TANH R47, R28 ;  /* 0x0000001c002f7308 */ /* 0x000fe20000002400 */
[----:B---3--:R-:W-:Y:S01]  /*151e0*/  HMMA.16816.F32 R24, R12, R42, RZ ;  /* 0x0000002a0c18723c */ /* 0x008fe200000018ff */
[----:B------:R-:W3:Y:S01]  /*151f0*/  LDSM.16.M88.4 R40, [R170] ;  /* 0x00000000aa28783b */ /* 0x000ee20000000200 */
[----:B------:R-:W-:-:S05]  /*15200*/  DEPBAR.LE SB0, 0x0 ;  /* 0x000080000000791a */ /* 0x000fca0000000000 */
[----:B------:R-:W2:Y:S01]  /*15210*/  MUFU.TANH R45, R29 ;  /* 0x0000001d002d7308 */ /* 0x000ea20000002400 */
[C---:B-----5:R-:W-:Y:S07]  /*15220*/  HMMA.16816.F32 R16, R8.reuse, R32, R16 ;  /* 0x000000200810723c */ /* 0x060fee0000001810 */
[----:B------:R-:W-:Y:S08]  /*15230*/  MUFU.TANH R44, R30 ;  /* 0x0000001e002c7308 */ /* 0x000ff00000002400 */
[----:B------:R5:W2:Y:S09]  /*15240*/  MUFU.TANH R33, R31 ;  /* 0x0000001f00217308 */ /* 0x000ab20000002400 */
[----:B------:R-:W-:Y:S01]  /*15250*/  FMUL.FTZ R16, R16, UR4 ;  /* 0x0000000410107c20 */ /* 0x000fe20008410000 */
[----:B------:R-:W-:Y:S01]  /*15260*/  FMUL.FTZ R17, R17, UR4 ;  /* 0x0000000411117c20 */ /* 0x000fe20008410000 */
[----:B------:R-:W-:Y:S01]  /*15270*/  FMUL.FTZ R18, R18, UR4 ;  /* 0x0000000412127c20 */ /* 0x000fe20008410000 */
[----:B------:R-:W-:Y:S01]  /*15280*/  FMUL.FTZ R19, R19, UR4 ;  /* 0x0000000413137c20 */ /* 0x000fe20008410000 */
[----:B------:R-:W2:Y:S01]  /*15290*/  MUFU.TANH R32, R16 ;  /* 0x0000001000207308 */ /* 0x000ea20000002400 */
[----:B-----5:R-:W-:Y:S06]  /*152a0*/  HMMA.16816.F32 R28, R8, R34, R24 ;  /* 0x00000022081c723c */ /* 0x020fec0000001818 */
[----:B------:R-:W-:Y:S01]  /*152b0*/  HMMA.16816.F32 R24, R12, R36, RZ ;  /* 0x000000240c18723c */ /* 0x000fe200000018ff */
[----:B------:R-:W-:Y:S01]  /*152c0*/  MUFU.TANH R23, R17 ;  /* 0x0000001100177308 */ /* 0x000fe20000002400 */
[----:B------:R-:W-:-:S02]  /*152d0*/  FSEL R35, R107, -INF , !P3 ;  /* 0xff8000006b237808 */ /* 0x000fc40005800000 */
[----:B------:R-:W-:Y:S02]  /*152e0*/  FSEL R107, R104, -INF , !P2 ;  /* 0xff800000686b7808 */ /* 0x000fe40005000000 */
[----:B------:R-:W-:Y:S01]  /*152f0*/  HMMA.16816.F32 R12, R12, R38, RZ ;  /* 0x000000260c0c723c */ /* 0x000fe200000018ff */
[----:B------:R-:W-:Y:S02]  /*15300*/  FSEL R37, R109, -INF , !P1 ;  /* 0xff8000006d257808 */ /* 0x000fe40004800000 */
[----:B------:R-:W5:Y:S01]  /*15310*/  MUFU.TANH R21, R18 ;  /* 0x0000001200157308 */ /* 0x000f620000002400 */
[----:B------:R-:W-:Y:S02]  /*15320*/  ISETP.GE.AND P1, PT, R6, R4, PT ;  /* 0x000000040600720c */ /* 0x000fe40003f26270 */
[----:B------:R-:W-:Y:S02]  /*15330*/  LOP3.LUT R6, R0, 0xc8, R5, 0xfe, !PT ;  /* 0x000000c800067812 */ /* 0x000fe400078efe05 */
[----:B------:R-:W-:-:S02]  /*15340*/  FSEL R36, R110, -INF , !P5 ;  /* 0xff8000006e247808 */ /* 0x000fc40006800000 */
[C---:B------:R-:W-:Y:S01]  /*15350*/  ISETP.GE.AND P5, PT, R6.reuse, R4, PT ;  /* 0x000000040600720c */ /* 0x040fe20003fa6270 */
[----:B------:R3:W5:Y:S01]  /*15360*/  MUFU.TANH R22, R19 ;  /* 0x0000001300167308 */ /* 0x0007620000002400 */
[----:B------:R-:W-:Y:S01]  /*15370*/  ISETP.GE.AND P6, PT, R6, R2, PT ;  /* 0x000000020600720c */ /* 0x000fe20003fc6270 */
[----:B------:R-:W-:Y:S01]  /*15380*/  FMUL.FTZ R28, R28, UR4 ;  /* 0x000000041c1c7c20 */ /* 0x000fe20008410000 */
[----:B------:R-:W-:Y:S01]  /*15390*/  LOP3.LUT R6, R0, 0xd0, R5, 0xfe, !PT ;  /* 0x000000d000067812 */ /* 0x000fe200078efe05 */
[----:B------:R-:W-:Y:S01]  /*153a0*/  FMUL.FTZ R30, R30, UR4 ;  /* 0x000000041e1e7c20 */ /* 0x000fe20008410000 */
[----:B------:R-:W-:Y:S01]  /*153b0*/  FSEL R34, R105, -INF , !P1 ;  /* 0xff80000069227808 */ /* 0x000fe20004800000 */
[----:B------:R-:W-:Y:S01]  /*153c0*/  FMUL.FTZ R29, R29, UR4 ;  /* 0x000000041d1d7c20 */ /* 0x000fe20008410000 */
[----:B----4-:R-:W-:Y:S01]  /*153d0*/  FSEL R105, R102, -INF , !P4 ;  /* 0xff80000066697808 */ /* 0x010fe20006000000 */
[----:B------:R-:W4:Y:S01]  /*153e0*/  MUFU.TANH R28, R28 ;  /* 0x0000001c001c7308 */ /* 0x000f220000002400 */
[----:B------:R-:W-:Y:S01]  /*153f0*/  ISETP.GE.AND P3, PT, R7, R4, PT ;  /* 0x000000040700720c */ /* 0x000fe20003f66270 */
[----:B------:R-:W-:Y:S01]  /*15400*/  FMUL.FTZ R31, R31, UR4 ;  /* 0x000000041f1f7c20 */ /* 0x000fe20008410000 */
[----:B------:R-:W-:-:S02]  /*15410*/  ISETP.GE.AND P2, PT, R7, R2, PT ;  /* 0x000000020700720c */ /* 0x000fc40003f46270 */
[C---:B------:R-:W-:Y:S02]  /*15420*/  ISETP.GE.AND P1, PT, R6.reuse, R4, PT ;  /* 0x000000040600720c */ /* 0x040fe40003f26270 */
[----:B------:R-:W-:Y:S01]  /*15430*/  ISETP.GE.AND P4, PT, R6, R2, PT ;  /* 0x000000020600720c */ /* 0x000fe20003f86270 */
[----:B------:R-:W4:Y:S01]  /*15440*/  MUFU.TANH R30, R30 ;  /* 0x0000001e001e7308 */ /* 0x000f220000002400 */
[C---:B---3--:R-:W-:Y:S01]  /*15450*/  HMMA.16816.F32 R16, R8.reuse, R40, R24 ;  /* 0x000000280810723c */ /* 0x048fe20000001818 */
[C-C-:B------:R-:W-:Y:S02]  /*15460*/  LOP3.LUT R7, R0.reuse, 0xd1, R5.reuse, 0xfe, !PT ;  /* 0x000000d100077812 */ /* 0x140fe400078efe05 */
[----:B------:R-:W-:Y:S02]  /*15470*/  LOP3.LUT R6, R0, 0xd8, R5, 0xfe, !PT ;  /* 0x000000d800067812 */ /* 0x000fe400078efe05 */
[----:B-1----:R-:W-:Y:S01]  /*15480*/  FSEL R109, R54, -INF , !P6 ;  /* 0xff800000366d7808 */ /* 0x002fe20007000000 */
[----:B------:R-:W-:Y:S01]  /*15490*/  HMMA.16816.F32 R8, R8, R42, R12 ;  /* 0x0000002a0808723c */ /* 0x000fe2000000180c */
[----:B------:R-:W-:Y:S01]  /*154a0*/  FSEL R27, R91, -INF , !P5 ;  /* 0xff8000005b1b7808 */ /* 0x000fe20006800000 */
[----:B------:R-:W-:Y:S01]  /*154b0*/  MUFU.TANH R29, R29 ;  /* 0x0000001d001d7308 */ /* 0x000fe20000002400 */
[----:B------:R-:W-:-:S02]  /*154c0*/  FSEL R26, R89, -INF , !P3 ;  /* 0xff800000591a7808 */ /* 0x000fc40005800000 */
[----:B------:R-:W-:Y:S02]  /*154d0*/  FSEL R110, R51, -INF , !P2 ;  /* 0xff800000336e7808 */ /* 0x000fe40005000000 */
[C---:B------:R-:W-:Y:S02]  /*154e0*/  ISETP.GE.AND P5, PT, R7.reuse, R4, PT ;  /* 0x000000040700720c */ /* 0x040fe40003fa6270 */
[----:B------:R-:W-:Y:S01]  /*154f0*/  ISETP.GE.AND P6, PT, R7, R2, PT ;  /* 0x000000020700720c */ /* 0x000fe20003fc6270 */
[----:B------:R-:W-:Y:S01]  /*15500*/  MUFU.TANH R31, R31 ;  /* 0x0000001f001f7308 */ /* 0x000fe20000002400 */
[C---:B------:R-:W-:Y:S02]  /*15510*/  ISETP.GE.AND P3, PT, R6.reuse, R4, PT ;  /* 0x000000040600720c */ /* 0x040fe40003f66270 */
[----:B------:R-:W-:Y:S02]  /*15520*/  ISETP.GE.AND P2, PT, R6, R2, PT ;  /* 0x000000020600720c */ /* 0x000fe40003f46270 */
[----:B------:R-:W-:-:S02]  /*15530*/  LOP3.LUT R7, R0, 0xd9, R5, 0xfe, !PT ;  /* 0x000000d900077812 */ /* 0x000fc400078efe05 */
[----:B------:R-:W-:Y:S01]  /*15540*/  LOP3.LUT R6, R0, 0xe0, R5, 0xfe, !PT ;  /* 0x000000e000067812 */ /* 0x000fe200078efe05 */
[----:B------:R-:W-:Y:S01]  /*15550*/  FMUL.FTZ R17, R17, UR4 ;  /* 0x0000000411117c20 */ /* 0x000fe20008410000 */
[----:B------:R-:W-:Y:S01]  /*15560*/  FSEL R25, R50, -INF , !P1 ;  /* 0xff80000032197808 */ /* 0x000fe20004800000 */
[----:B------:R-:W-:Y:S01]  /*15570*/  FMUL.FTZ R16, R16, UR4 ;  /* 0x0000000410107c20 */ /* 0x000fe20008410000 */
[----:B--2---:R-:W-:Y:S01]  /*15580*/  FSEL R201, R48, -INF , !P4 ;  /* 0xff80000030c97808 */ /* 0x004fe20006000000 */
[----:B------:R-:W-:Y:S01]  /*15590*/  FMUL.FTZ R18, R18, UR4 ;  /* 0x0000000412127c20 */ /* 0x000fe20008410000 */
[----:B------:R-:W-:Y:S01]  /*155a0*/  FSEL R24, R49, -INF , !P5 ;  /* 0xff80000031187808 */ /* 0x000fe20006800000 */
[----:B------:R-:W1:Y:S01]  /*155b0*/  MUFU.TANH R17, R17 ;  /* 0x0000001100117308 */ /* 0x000e620000002400 */
[----:B------:R-:W-:Y:S01]  /*155c0*/  FSEL R200, R46, -INF , !P6 ;  /* 0xff8000002ec87808 */ /* 0x000fe20007000000 */
[----:B------:R-:W-:Y:S01]  /*155d0*/  FMUL.FTZ R8, R8, UR4 ;  /* 0x0000000408087c20 */ /* 0x000fe20008410000 */
[----:B------:R-:W-:Y:S01]  /*155e0*/  ISETP.GE.AND P1, PT, R7, R4, PT ;  /* 0x000000040700720c */ /* 0x000fe20003f26270 */
[----:B------:R-:W-:Y:S01]  /*155f0*/  FMUL.FTZ R19, R19, UR4 ;  /* 0x0000000413137c20 */ /* 0x000fe20008410000 */
[----:B------:R-:W-:Y:S01]  /*15600*/  ISETP.GE.AND P4, PT, R7, R2, PT ;  /* 0x000000020700720c */ /* 0x000fe20003f86270 */
[----:B------:R-:W-:Y:S01]  /*15610*/  FMUL.FTZ R9, R9, UR4 ;  /* 0x0000000409097c20 */ /* 0x000fe20008410000 */
[C---:B------:R-:W-:Y:S01]  /*15620*/  ISETP.GE.AND P5, PT, R6.reuse, R4, PT ;  /* 0x000000040600720c */ /* 0x040fe20003fa6270 */
[----:B------:R2:W-:Y:S01]  /*15630*/  MUFU.TANH R12, R8 ;  /* 0x00000008000c7308 */ /* 0x0005e20000002400 */
[----:B------:R-:W-:-:S02]  /*15640*/  ISETP.GE.AND P6, PT, R6, R2, PT ;  /* 0x000000020600720c */ /* 0x000fc40003fc6270 */
[C-C-:B------:R-:W-:Y:S02]  /*15650*/  LOP3.LUT R6, R0.reuse, 0xe8, R5.reuse, 0xfe, !PT ;  /* 0x000000e800067812 */ /* 0x140fe400078efe05 */
[----:B------:R-:W-:Y:S02]  /*15660*/  LOP3.LUT R7, R0, 0xe1, R5, 0xfe, !PT ;  /* 0x000000e100077812 */ /* 0x000fe400078efe05 */
[----:B------:R-:W-:Y:S01]  /*15670*/  FSEL R45, R45, -INF , !P1 ;  /* 0xff8000002d2d7808 */ /* 0x000fe20004800000 */
[----:B------:R-:W3:Y:S01]  /*15680*/  MUFU.TANH R16, R16 ;  /* 0x0000001000107308 */ /* 0x000ee20000002400 */
[----:B------:R-:W-:Y:S02]  /*15690*/  FSEL R203, R33, -INF , !P4 ;  /* 0xff80000021cb7808 */ /* 0x000fe40006000000 */
[----:B------:R-:W-:Y:S02]  /*156a0*/  FSEL R47, R47, -INF , !P3 ;  /* 0xff8000002f2f7808 */ /* 0x000fe40005800000 */
[----:B------:R-:W-:-:S02]  /*156b0*/  FSEL R202, R44, -INF , !P2 ;  /* 0xff8000002cca7808 */ /* 0x000fc40005000000 */
[C---:B------:R-:W-:Y:S01]  /*156c0*/  ISETP.GE.AND P1, PT, R6.reuse, R4, PT ;  /* 0x000000040600720c */ /* 0x040fe20003f26270 */
[----:B------:R-:W3:Y:S01]  /*156d0*/  MUFU.TANH R18, R18 ;  /* 0x0000001200127308 */ /* 0x000ee20000002400 */
[----:B------:R-:W-:Y:S01]  /*156e0*/  ISETP.GE.AND P4, PT, R6, R2, PT ;  /* 0x000000020600720c */ /* 0x000fe20003f86270 */
[----:B--2---:R-:W-:Y:S01]  /*156f0*/  FMUL.FTZ R8, R10, UR4 ;  /* 0x000000040a087c20 */ /* 0x004fe20008410000 */
[C---:B------:R-:W-:Y:S02]  /*15700*/  ISETP.GE.AND P3, PT, R7.reuse, R4, PT ;  /* 0x000000040700720c */ /* 0x040fe40003f66270 */
[----:B------:R-:W-:Y:S02]  /*15710*/  ISETP.GE.AND P2, PT, R7, R2, PT ;  /* 0x000000020700720c */ /* 0x000fe40003f46270 */
[C-C-:B------:R-:W-:Y:S01]  /*15720*/  LOP3.LUT R6, R0.reuse, 0xe9, R5.reuse, 0xfe, !PT ;  /* 0x000000e900067812 */ /* 0x140fe200078efe05 */
[----:B------:R-:W2:Y:S01]  /*15730*/  MUFU.TANH R19, R19 ;  /* 0x0000001300137308 */ /* 0x000ea20000002400 */
[----:B------:R-:W-:-:S02]  /*15740*/  LOP3.LUT R7, R0, 0xf0, R5, 0xfe, !PT ;  /* 0x000000f000077812 */ /* 0x000fc400078efe05 */
[----:B------:R-:W-:Y:S02]  /*15750*/  FSEL R32, R32, -INF , !P5 ;  /* 0xff80000020207808 */ /* 0x000fe40006800000 */
[----:B-----5:R-:W-:Y:S02]  /*15760*/  FSEL R204, R21, -INF , !P6 ;  /* 0xff80000015cc7808 */ /* 0x020fe40007000000 */
[C---:B------:R-:W-:Y:S01]  /*15770*/  ISETP.GE.AND P5, PT, R6.reuse, R4, PT ;  /* 0x000000040600720c */ /* 0x040fe20003fa6270 */
[----:B------:R-:W5:Y:S01]  /*15780*/  MUFU.TANH R9, R9 ;  /* 0x0000000900097308 */ /* 0x000f620000002400 */
[----:B------:R-:W-:Y:S01]  /*15790*/  BAR.SYNC.DEFER_BLOCKING 0x0 ;  /* 0x0000000000007b1d */ /* 0x000fe20000010000 */
[----:B------:R-:W-:Y:S02]  /*157a0*/  ISETP.GE.AND P6, PT, R6, R2, PT ;  /* 0x000000020600720c */ /* 0x000fe40003fc6270 */
[----:B------:R-:W-:Y:S02]  /*157b0*/  FSEL R23, R23, -INF , !P3 ;  /* 0xff80000017177808 */ /* 0x000fe40005800000 */
[----:B------:R-:W-:-:S02]  /*157c0*/  FSEL R205, R22, -INF , !P2 ;  /* 0xff80000016cd7808 */ /* 0x000fc40005000000 */
[----:B------:R-:W-:Y:S01]  /*157d0*/  LOP3.LUT R6, R0, 0xf1, R5, 0xfe, !PT ;  /* 0x000000f100067812 */ /* 0x000fe200078efe05 */
[----:B------:R-:W5:Y:S01]  /*157e0*/  MUFU.TANH R8, R8 ;  /* 0x0000000800087308 */ /* 0x000f620000002400 */
[C---:B------:R-:W-:Y:S02]  /*157f0*/  ISETP.GE.AND P3, PT, R7.reuse, R4, PT ;  /* 0x000000040700720c */ /* 0x040fe40003f66270 */
[----:B------:R-:W-:Y:S01]  /*15800*/  ISETP.GE.AND P2, PT, R7, R2, PT ;  /* 0x000000020700720c */ /* 0x000fe20003f46270 */
[----:B------:R-:W-:Y:S01]  /*15810*/  FMUL.FTZ R7, R11, UR4 ;  /* 0x000000040b077c20 */ /* 0x000fe20008410000 */
[----:B----4-:R-:W-:Y:S02]  /*15820*/  FSEL R28, R28, -INF , !P1 ;  /* 0xff8000001c1c7808 */ /* 0x010fe40004800000 */
[----:B------:R-:W-:Y:S02]  /*15830*/  ISETP.GE.AND P1, PT, R6, R4, PT ;  /* 0x000000040600720c */ /* 0x000fe40003f26270 */
[----:B------:R-:W-:Y:S01]  /*15840*/  FSEL R207, R30, -INF , !P4 ;  /* 0xff8000001ecf7808 */ /* 0x000fe20006000000 */
[----:B------:R-:W4:Y:S01]  /*15850*/  MUFU.TANH R7, R7 ;  /* 0x0000000700077308 */ /* 0x000f220000002400 */
[----:B-1----:R-:W-:-:S02]  /*15860*/  FSEL R104, R17, -INF , !P1 ;  /* 0xff80000011687808 */ /* 0x002fc40004800000 */
[----:B------:R-:W-:Y:S02]  /*15870*/  ISETP.GT.AND P1, PT, R242, R248, PT ;  /* 0x000000f8f200720c */ /* 0x000fe40003f24270 */
[----:B------:R-:W-:Y:S02]  /*15880*/  ISETP.GE.AND P4, PT, R6, R2, PT ;  /* 0x000000020600720c */ /* 0x000fe40003f86270 */
[C-C-:B------:R-:W-:Y:S02]  /*15890*/  LOP3.LUT R6, R0.reuse, 0xf9, R5.reuse, 0xfe, !PT ;  /* 0x000000f900067812 */ /* 0x140fe400078efe05 */
[----:B------:R-:W-:Y:S02]  /*158a0*/  LOP3.LUT R5, R0, 0xf8, R5, 0xfe, !PT ;  /* 0x000000f800057812 */ /* 0x000fe400078efe05 */
[----:B------:R-:W-:Y:S02]  /*158b0*/  FSEL R91, R29, -INF , !P5 ;  /* 0xff8000001d5b7808 */ /* 0x000fe40006800000 */
[----:B------:R-:W-:-:S02]  /*158c0*/  FSEL R208, R31, -INF , !P6 ;  /* 0xff8000001fd07808 */ /* 0x000fc40007000000 */
[----:B---3--:R-:W-:Y:S02]  /*158d0*/  FSEL R102, R16, -INF , !P3 ;  /* 0xff80000010667808 */ /* 0x008fe40005800000 */
[----:B------:R-:W-:Y:S02]  /*158e0*/  FSEL R210, R18, -INF , !P2 ;  /* 0xff80000012d27808 */ /* 0x000fe40005000000 */
[CC--:B------:R-:W-:Y:S02]  /*158f0*/  ISETP.GE.AND P5, PT, R6.reuse, R4.reuse, PT ;  /* 0x000000040600720c */ /* 0x0c0fe40003fa6270 */
[C---:B------:R-:W-:Y:S02]  /*15900*/  ISETP.GE.AND P6, PT, R5.reuse, R4, PT ;  /* 0x000000040500720c */ /* 0x040fe40003fc6270 */
[-C--:B------:R-:W-:Y:S02]  /*15910*/  ISETP.GE.AND P3, PT, R5, R2.reuse, PT ;  /* 0x000000020500720c */ /* 0x080fe40003f66270 */
[----:B------:R-:W-:-:S02]  /*15920*/  ISETP.GE.AND P2, PT, R6, R2, PT ;  /* 0x000000020600720c */ /* 0x000fc40003f46270 */
[----:B--2---:R-:W-:Y:S02]  /*15930*/  FSEL R209, R19, -INF , !P4 ;  /* 0xff80000013d17808 */ /* 0x004fe40006000000 */
[----:B-----5:R-:W-:Y:S02]  /*15940*/  FSEL R206, R9, -INF , !P5 ;  /* 0xff80000009ce7808 */ /* 0x020fe40006800000 */
[----:B------:R-:W-:Y:S02]  /*15950*/  FSEL R199, R12, -INF , !P6 ;  /* 0xff8000000cc77808 */ /* 0x000fe40007000000 */
[----:B------:R-:W-:Y:S02]  /*15960*/  FSEL R211, R8, -INF , !P3 ;  /* 0xff80000008d37808 */ /* 0x000fe40005800000 */
[----:B----4-:R-:W-:Y:S01]  /*15970*/  FSEL R212, R7, -INF , !P2 ;  /* 0xff80000007d47808 */ /* 0x010fe20005000000 */
        /* <DEDUP_REMOVED lines=65> */
.L_x_1504:
[----:B------:R-:W1:Y:S02]  /*15d90*/  LDC R2, c[0x0][0x248] ;  /* 0x00009200ff027b82 */ /* 0x000e640000000800 */
[----:B-1----:R-:W-:-:S05]  /*15da0*/  IMAD.SHL.U32 R0, R2, 0x100, RZ ;  /* 0x0000010002007824 */ /* 0x002fca00078e00ff */
[----:B------:R-:W-:-:S04]  /*15db0*/  IADD3 R0, -R0, RZ, RZ ;  /* 0x000000ff00007210 */ /* 0x000fc80007ffe1ff */
[----:B------:R-:W-:-:S07]  /*15dc0*/  SHF.R.S32.HI R4, RZ, 0x1f, R0 ;  /* 0x0000001fff047819 */ /* 0x000fce0000011400 */
.L_x_1505:
        /* <DEDUP_REMOVED lines=92> */
.L_x_1507:
[----:B------:R-:W-:Y:S05]  /*16390*/  BSYNC B0 ;  /* 0x0000000000007941 */ /* 0x000fea0003800000 */
.L_x_1506:
[----:B------:R-:W0:Y:S01]  /*163a0*/  LDGDEPBAR ;  /* 0x00000000000079af */ /* 0x000e220000000000 */
[----:B------:R-:W-:-:S04]  /*163b0*/  LEA R188, P0, R0, R188, 0x1 ;  /* 0x000000bc00bc7211 */ /* 0x000fc800078008ff */
[----:B------:R-:W-:-:S09]  /*163c0*/  LEA.HI.X R189, R0, R189, R4, 0x1, P0 ;  /* 0x000000bd00bd7211 */ /* 0x000fd200000f0c04 */
.L_x_1503:
        /* <DEDUP_REMOVED lines=203> */
[-C--:B----4-:R-:W-:Y:S01]  /*17080*/  FMUL.FTZ R136, R136, R54.reuse ;  /* 0x0000003688887220 */ /* 0x090fe20000410000 */
        /* <DEDUP_REMOVED lines=8> */
[----:B------:R-:W-:-:S03]  /*17110*/  F2FP.F16.F32.PACK_AB R6, R220, R219 ;  /* 0x000000dbdc06723e */ /* 0x000fc600000000ff */
[----:B------:R3:W-:Y:S02]  /*17120*/  MUFU.EX2 R252, R4 ;  /* 0x0000000400fc7308 */ /* 0x0007e40000000800 */
[----:B---3--:R-:W-:-:S06]  /*17130*/  FFMA.FTZ R4, R69, UR4, -R2 ;  /* 0x0000000445047c23 */ /* 0x008fcc0008010802 */
        /* <DEDUP_REMOVED lines=9> */
[--C-:B---3--:R-:W-:Y:S01]  /*171d0*/  FFMA.FTZ R4, R64, UR4, -R2.reuse ;  /* 0x0000000440047c23 */ /* 0x108fe20008010802 */
[----:B--2---:R-:W-:Y:S01]  /*171e0*/  FMNMX.FTZ R64, R0, R5, !PT ;  /* 0x0000000500407209 */ /* 0x004fe20007810000 */
[----:B------:R-:W-:-:S04]  /*171f0*/  FFMA.FTZ R0, R32, UR4, -R2 ;  /* 0x0000000420007c23 */ /* 0x000fc80008010802 */
[----:B------:R2:W-:Y:S01]  /*17200*/  MUFU.EX2 R38, R4 ;  /* 0x0000000400267308 */ /* 0x0005e20000000800 */
[----:B------:R-:W-:-:S04]  /*17210*/  FSETP.NEU.FTZ.AND P0, PT, R64, -INF , PT ;  /* 0xff8000004000780b */ /* 0x000fc80003f1d000 */
[----:B------:R-:W-:-:S03]  /*17220*/  FSEL R5, R64, RZ, P0 ;  /* 0x000000ff40057208 */ /* 0x000fc60000000000 */
[----:B------:R3:W-:Y:S02]  /*17230*/  MUFU.EX2 R51, R0 ;  /* 0x0000000000337308 */ /* 0x0007e40000000800 */
[----:B------:R-:W-:-:S04]  /*17240*/  FADD.FTZ R3, R3, -R5 ;  /* 0x8000000503037221 */ /* 0x000fc80000010000 */
[----:B------:R-:W-:Y:S01]  /*17250*/  FMUL.FTZ R3, R3, UR4 ;  /* 0x0000000403037c20 */ /* 0x000fe20008410000 */
[----:B--2---:R-:W-:-:S04]  /*17260*/  FFMA.FTZ R4, R63, UR4, -R2 ;  /* 0x000000043f047c23 */ /* 0x004fc80008010802 */
[----:B------:R2:W-:Y:S01]  /*17270*/  MUFU.EX2 R39, R4 ;  /* 0x0000000400277308 */ /* 0x0005e20000000800 */
[----:B---3--:R-:W-:-:S05]  /*17280*/  FMUL.FTZ R0, R64, UR4 ;  /* 0x0000000440007c20 */ /* 0x008fca0008410000 */
[----:B------:R-:W-:Y:S01]  /*17290*/  FSEL R0, R0, RZ, P0 ;  /* 0x000000ff00007208 */ /* 0x000fe20000000000 */
[----:B--2---:R-:W-:-:S04]  /*172a0*/  FFMA.FTZ R4, R62, UR4, -R2 ;  /* 0x000000043e047c23 */ /* 0x004fc80008010802 */
        /* <DEDUP_REMOVED lines=9> */
[--C-:B--2---:R-:W-:Y:S02]  /*17340*/  FFMA.FTZ R4, R60, UR4, -R2.reuse ;  /* 0x000000043c047c23 */ /* 0x104fe40008010802 */
[----:B------:R-:W-:Y:S04]  /*17350*/  LDSM.16.MT88.4 R60, [R165+0x7400] ;  /* 0x00740000a53c783b */ /* 0x000fe80000004200 */
[----:B------:R2:W-:Y:S02]  /*17360*/  MUFU.EX2 R40, R4 ;  /* 0x0000000400287308 */ /* 0x0005e40000000800 */
[----:B--2---:R-:W-:-:S06]  /*17370*/  FFMA.FTZ R4, R56, UR4, -R2 ;  /* 0x0000000438047c23 */ /* 0x004fcc0008010802 */
[----:B------:R2:W-:Y:S02]  /*17380*/  MUFU.EX2 R41, R4 ;  /* 0x0000000400297308 */ /* 0x0005e40000000800 */
[--C-:B--2---:R-:W-:Y:S02]  /*17390*/  FFMA.FTZ R4, R57, UR4, -R2.reuse ;  /* 0x0000000439047c23 */ /* 0x104fe40008010802 */
[----:B------:R-:W-:Y:S04]  /*173a0*/  LDSM.16.MT88.4 R56, [R165+0x7000] ;  /* 0x00700000a538783b */ /* 0x000fe80000004200 */
[----:B------:R2:W-:Y:S02]  /*173b0*/  MUFU.EX2 R42, R4 ;  /* 0x00000004002a7308 */ /* 0x0005e40000000800 */
[----:B--2---:R-:W-:-:S06]  /*173c0*/  FFMA.FTZ R4, R55, UR4, -R2 ;  /* 0x0000000437047c23 */ /* 0x004fcc0008010802 */
[----:B------:R2:W3:Y:S08]  /*173d0*/  MUFU.EX2 R55, R3 ;  /* 0x0000000300377308 */ /* 0x0004f00000000800 */
[----:B------:R4:W-:Y:S01]  /*173e0*/  MUFU.EX2 R43, R4 ;  /* 0x00000004002b7308 */ /* 0x0009e20000000800 */
[----:B--2---:R-:W-:Y:S01]  /*173f0*/  FFMA.FTZ R3, R116, UR4, -R0 ;  /* 0x0000000474037c23 */ /* 0x004fe20008010800 */
[-C--:B---3--:R-:W-:Y:S01]  /*17400*/  FMUL.FTZ R138, R138, R55.reuse ;  /* 0x000000378a8a7220 */ /* 0x088fe20000410000 */
[-C--:B------:R-:W-:Y:S01]  /*17410*/  FMUL.FTZ R139, R139, R55.reuse ;  /* 0x000000378b8b7220 */ /* 0x080fe20000410000 */
[-C--:B------:R-:W-:Y:S01]  /*17420*/  FMUL.FTZ R146, R146, R55.reuse ;  /* 0x0000003792927220 */ /* 0x080fe20000410000 */
[-C--:B------:R-:W-:Y:S01]  /*17430*/  FMUL.FTZ R147, R147, R55.reuse ;  /* 0x0000003793937220 */ /* 0x080fe20000410000 */
[-C--:B------:R-:W-:Y:S01]  /*17440*/  FMUL.FTZ R142, R142, R55.reuse ;  /* 0x000000378e8e7220 */ /* 0x080fe20000410000 */
[-C--:B------:R-:W-:Y:S01]  /*17450*/  FMUL.FTZ R143, R143, R55.reuse ;  /* 0x000000378f8f7220 */ /* 0x080fe20000410000 */
[-C--:B------:R-:W-:Y:S01]  /*17460*/  FMUL.FTZ R150, R150, R55.reuse ;  /* 0x0000003796967220 */ /* 0x080fe20000410000 */
[----:B----4-:R-:W-:Y:S01]  /*17470*/  FFMA.FTZ R4, R37, UR4, -R2 ;  /* 0x0000000425047c23 */ /* 0x010fe20008010802 */
[----:B------:R-:W-:-:S03]  /*17480*/  FMUL.FTZ R151, R151, R55 ;  /* 0x0000003797977220 */ /* 0x000fc60000410000 */
[----:B------:R2:W-:Y:S02]  /*17490*/  MUFU.EX2 R101, R4 ;  /* 0x0000000400657308 */ /* 0x0005e40000000800 */
[----:B--2---:R-:W-:-:S06]  /*174a0*/  FFMA.FTZ R4, R36, UR4, -R2 ;  /* 0x0000000424047c23 */ /* 0x004fcc0008010802 */
[----:B-1----:R1:W2:Y:S02]  /*174b0*/  MUFU.EX2 R8, R4 ;  /* 0x0000000400087308 */ /* 0x0022a40000000800 */
[----:B-1----:R-:W-:Y:S01]  /*174c0*/  FFMA.FTZ R4, R35, UR4, -R2 ;  /* 0x0000000423047c23 */ /* 0x002fe20008010802 */
[----:B--2---:R-:W-:Y:S02]  /*174d0*/  MOV R116, R8 ;  /* 0x0000000800747202 */ /* 0x004fe40000000f00 */
[----:B------:R-:W-:-:S03]  /*174e0*/  F2FP.F16.F32.PACK_AB R8, R214, R213 ;  /* 0x000000d5d608723e */ /* 0x000fc600000000ff */
        /* <DEDUP_REMOVED lines=16> */
[----:B-1----:R-:W-:Y:S02]  /*175f0*/  FFMA.FTZ R4, R28, UR4, -R2 ;  /* 0x000000041c047c23 */ /* 0x002fe40008010802 */
[----:B------:R-:W-:Y:S04]  /*17600*/  LDSM.16.MT88.4 R28, [R165+0x5400] ;  /* 0x00540000a51c783b */ /* 0x000fe80000004200 */
[----:B------:R1:W2:Y:S02]  /*17610*/  MUFU.EX2 R96, R4 ;  /* 0x0000000400607308 */ /* 0x0002a40000000800 */
[----:B-1----:R-:W-:Y:S01]  /*17620*/  FFMA.FTZ R4, R125, UR4, -R0 ;  /* 0x000000047d047c23 */ /* 0x002fe20008010800 */
[----:B--2---:R-:W-:-:S05]  /*17630*/  MOV R125, R96 ;  /* 0x00000060007d7202 */ /* 0x004fca0000000f00 */
[----:B------:R1:W-:Y:S02]  /*17640*/  MUFU.EX2 R65, R4 ;  /* 0x0000000400417308 */ /* 0x0003e40000000800 */
[----:B-1----:R-:W-:Y:S01]  /*17650*/  FFMA.FTZ R4, R134, UR4, -R0 ;  /* 0x0000000486047c23 */ /* 0x002fe20008010800 */
[----:B------:R-:W-:-:S05]  /*17660*/  MOV R134, R50 ;  /* 0x0000003200867202 */ /* 0x000fca0000000f00 */
[----:B------:R1:W-:Y:S02]  /*17670*/  MUFU.EX2 R77, R4 ;  /* 0x00000004004d7308 */ /* 0x0003e40000000800 */
[----:B-1----:R-:W-:Y:S01]  /*17680*/  FFMA.FTZ R4, R129, UR4, -R0 ;  /* 0x0000000481047c23 */ /* 0x002fe20008010800 */
[----:B------:R-:W-:-:S05]  /*17690*/  MOV R129, R51 ;  /* 0x0000003300817202 */ /* 0x000fca0000000f00 */
[----:B------:R1:W-:Y:S02]  /*176a0*/  MUFU.EX2 R78, R4 ;  /* 0x00000004004e7308 */ /* 0x0003e40000000800 */
[--C-:B-1----:R-:W-:Y:S01]  /*176b0*/  FFMA.FTZ R4, R127, UR4, -R0.reuse ;  /* 0x000000047f047c23 */ /* 0x102fe20008010800 */
[----:B------:R-:W-:Y:S02]  /*176c0*/  MOV R127, R16 ;  /* 0x00000010007f7202 */ /* 0x000fe40000000f00 */
[----:B------:R-:W-:Y:S03]  /*176d0*/  LDSM.16.MT88.4 R16, [R166+0x5000] ;  /* 0x00500000a610783b */ /* 0x000fe60000004200 */
[----:B------:R1:W-:Y:S02]  /*176e0*/  MUFU.EX2 R79, R4 ;  /* 0x00000004004f7308 */ /* 0x0003e40000000800 */
[----:B-1----:R-:W-:Y:S01]  /*176f0*/  FFMA.FTZ R4, R126, UR4, -R0 ;  /* 0x000000047e047c23 */ /* 0x002fe20008010800 */
[----:B------:R-:W-:-:S05]  /*17700*/  MOV R126, R15 ;  /* 0x0000000f007e7202 */ /* 0x000fca0000000f00 */
[----:B------:R1:W-:Y:S02]  /*17710*/  MUFU.EX2 R82, R4 ;  /* 0x0000000400527308 */ /* 0x0003e40000000800 */
[----:B-1----:R-:W-:Y:S01]  /*17720*/  FFMA.FTZ R4, R124, UR4, -R0 ;  /* 0x000000047c047c23 */ /* 0x002fe20008010800 */
[----:B------:R-:W-:-:S05]  /*17730*/  MOV R124, R14 ;  /* 0x0000000e007c7202 */ /* 0x000fca0000000f00 */
[----:B------:R1:W2:Y:S02]  /*17740*/  MUFU.EX2 R86, R4 ;  /* 0x0000000400567308 */ /* 0x0002a40000000800 */
[----:B-1----:R-:W-:Y:S01]  /*17750*/  FFMA.FTZ R4, R122, UR4, -R0 ;  /* 0x000000047a047c23 */ /* 0x002fe20008010800 */
[----:B------:R-:W-:Y:S02]  /*17760*/  MOV R122, R13 ;  /* 0x0000000d007a7202 */ /* 0x000fe40000000f00 */
[----:B--2---:R-:W-:-:S03]  /*17770*/  F2FP.F16.F32.PACK_AB R5, R86, R82 ;  /* 0x000000525605723e */ /* 0x004fc600000000ff */
[----:B------:R1:W-:Y:S02]  /*17780*/  MUFU.EX2 R90, R4 ;  /* 0x00000004005a7308 */ /* 0x0003e40000000800 */
[--C-:B-1----:R-:W-:Y:S01]  /*17790*/  FFMA.FTZ R4, R121, UR4, -R0.reuse ;  /* 0x0000000479047c23 */ /* 0x102fe20008010800 */
[----:B------:R-:W-:Y:S02]  /*177a0*/  MOV R121, R12 ;  /* 0x0000000c00797202 */ /* 0x000fe40000000f00 */
[----:B------:R-:W1:Y:S03]  /*177b0*/  LDSM.16.MT88.4 R12, [R165+0x5000] ;  /* 0x00500000a50c783b */ /* 0x000e660000004200 */
[----:B------:R2:W3:Y:S02]  /*177c0*/  MUFU.EX2 R93, R4 ;  /* 0x00000004005d7308 */ /* 0x0004e40000000800 */
[----:B--2---:R-:W-:Y:S01]  /*177d0*/  FFMA.FTZ R4, R120, UR4, -R0 ;  /* 0x0000000478047c23 */ /* 0x004fe20008010800 */
[----:B------:R-:W-:-:S02]  /*177e0*/  MOV R120, R11 ;  /* 0x0000000b00787202 */ /* 0x000fc40000000f00 */
[----:B------:R-:W-:-:S03]  /*177f0*/  F2FP.F16.F32.PACK_AB R11, R79, R78 ;  /* 0x0000004e4f0b723e */ /* 0x000fc600000000ff */
[----:B------:R2:W-:Y:S02]  /*17800*/  MUFU.EX2 R97, R4 ;  /* 0x0000000400617308 */ /* 0x0005e40000000800 */
[----:B--2---:R-:W-:Y:S01]  /*17810*/  FFMA.FTZ R4, R119, UR4, -R0 ;  /* 0x0000000477047c23 */ /* 0x004fe20008010800 */
[----:B------:R-:W-:Y:S02]  /*17820*/  MOV R119, R10 ;  /* 0x0000000a00777202 */ /* 0x000fe40000000f00 */
[----:B------:R-:W-:-:S03]  /*17830*/  F2FP.F16.F32.PACK_AB R10, R216, R215 ;  /* 0x000000d7d80a723e */ /* 0x000fc600000000ff */
[----:B------:R2:W4:Y:S02]  /*17840*/  MUFU.EX2 R99, R4 ;  /* 0x0000000400637308 */ /* 0x0005240000000800 */
[----:B--2---:R-:W-:-:S06]  /*17850*/  FFMA.FTZ R4, R118, UR4, -R0 ;  /* 0x0000000476047c23 */ /* 0x004fcc0008010800 */
[----:B------:R2:W-:Y:S02]  /*17860*/  MUFU.EX2 R100, R4 ;  /* 0x0000000400647308 */ /* 0x0005e40000000800 */
[----:B--2---:R-:W-:-:S06]  /*17870*/  FFMA.FTZ R4, R112, UR4, -R0 ;  /* 0x0000000470047c23 */ /* 0x004fcc0008010800 */
[----:B------:R2:W5:Y:S02]  /*17880*/  MUFU.EX2 R103, R4 ;  /* 0x0000000400677308 */ /* 0x0005640000000800 */
[----:B--2---:R-:W-:-:S06]  /*17890*/  FFMA.FTZ R4, R111, UR4, -R0 ;  /* 0x000000046f047c23 */ /* 0x004fcc0008010800 */
[----:B------:R2:W-:Y:S08]  /*178a0*/  MUFU.EX2 R111, R3 ;  /* 0x00000003006f7308 */ /* 0x0005f00000000800 */
[----:B------:R3:W-:Y:S01]  /*178b0*/  MUFU.EX2 R118, R4 ;  /* 0x0000000400767308 */ /* 0x0007e20000000800 */
[----:B--2---:R-:W-:-:S07]  /*178c0*/  FFMA.FTZ R3, R114, UR4, -R0 ;  /* 0x0000000472037c23 */ /* 0x004fce0008010800 */
[----:B------:R2:W-:Y:S01]  /*178d0*/  MUFU.EX2 R114, R3 ;  /* 0x0000000300727308 */ /* 0x0005e20000000800 */
[----:B---3--:R-:W-:Y:S01]  /*178e0*/  FFMA.FTZ R4, R115, UR4, -R0 ;  /* 0x0000000473047c23 */ /* 0x008fe20008010800 */
[----:B------:R-:W-:Y:S02]  /*178f0*/  MOV R115, R9 ;  /* 0x0000000900737202 */ /* 0x000fe40000000f00 */
[----:B------:R-:W-:-:S04]  /*17900*/  F2FP.F16.F32.PACK_AB R9, R77, R65 ;  /* 0x000000414d09723e */ /* 0x000fc800000000ff */
[----:B------:R3:W5:Y:S03]  /*17910*/  MUFU.EX2 R112, R4 ;  /* 0x0000000400707308 */ /* 0x0007660000000800 */
[----:B-1----:R-:W-:Y:S01]  /*17920*/  HMMA.16816.F32 R20, R8, R12, R136 ;  /* 0x0000000c0814723c */ /* 0x002fe20000001888 */
[----:B--2---:R-:W-:Y:S01]  /*17930*/  FFMA.FTZ R3, R123, UR4, -R0 ;  /* 0x000000047b037c23 */ /* 0x004fe20008010800 */
[----:B------:R-:W-:-:S04]  /*17940*/  MOV R123, R101 ;  /* 0x00000065007b7202 */ /* 0x000fc80000000f00 */
[C---:B------:R-:W-:Y:S01]  /*17950*/  HMMA.16816.F32 R24, R8.reuse, R14, R144 ;  /* 0x0000000e0818723c */ /* 0x040fe20000001890 */
[----:B------:R-:W-:Y:S01]  /*17960*/  MOV R139, R43 ;  /* 0x0000002b008b7202 */ /* 0x000fe20000000f00 */
[----:B------:R1:W-:Y:S01]  /*17970*/  MUFU.EX2 R101, R3 ;  /* 0x0000000300657308 */ /* 0x0003e20000000800 */
[----:B------:R-:W-:Y:S01]  /*17980*/  MOV R138, R42 ;  /* 0x0000002a008a7202 */ /* 0x000fe20000000f00 */
[----:B------:R-:W-:Y:S01]  /*17990*/  LDSM.16.MT88.4 R144, [R165+0x7c00] ;  /* 0x007c0000a590783b */ /* 0x000fe20000004200 */
[----:B------:R-:W-:Y:S01]  /*179a0*/  MOV R137, R41 ;  /* 0x0000002900897202 */ /* 0x000fe20000000f00 */
[C---:B------:R-:W-:Y:S01]  /*179b0*/  HMMA.16816.F32 R140, R8.reuse, R16, R140 ;  /* 0x00000010088c723c */ /* 0x040fe2000000188c */
[----:B------:R-:W-:Y:S01]  /*179c0*/  MOV R136, R40 ;  /* 0x0000002800887202 */ /* 0x000fe20000000f00 */
[--C-:B---3--:R-:W-:Y:S01]  /*179d0*/  FFMA.FTZ R4, R113, UR4, -R0.reuse ;  /* 0x0000000471047c23 */ /* 0x108fe20008010800 */
[----:B------:R-:W2:Y:S03]  /*179e0*/  LDSM.16.MT88.4 R40, [R165+0x5800] ;  /* 0x00580000a528783b */ /* 0x000ea60000004200 */
[----:B------:R-:W-:Y:S01]  /*179f0*/  HMMA.16816.F32 R12, R8, R18, R148 ;  /* 0x00000012080c723c */ /* 0x000fe20000001894 */
[----:B------:R3:W2:Y:S01]  /*17a00*/  MUFU.EX2 R113, R4 ;  /* 0x0000000400717308 */ /* 0x0006a20000000800 */
[----:B------:R-:W2:Y:S01]  /*17a10*/  LDSM.16.MT88.4 R16, [R166+0x5800] ;  /* 0x00580000a610783b */ /* 0x000ea20000004200 */
[----:B-1----:R-:W-:Y:S01]  /*17a20*/  FFMA.FTZ R3, R128, UR4, -R0 ;  /* 0x0000000480037c23 */ /* 0x002fe20008010800 */
[----:B------:R-:W-:-:S02]  /*17a30*/  MOV R128, R7 ;  /* 0x0000000700807202 */ /* 0x000fc40000000f00 */
[----:B------:R-:W-:-:S03]  /*17a40*/  F2FP.F16.F32.PACK_AB R7, R93, R90 ;  /* 0x0000005a5d07723e */ /* 0x000fc600000000ff */
[----:B------:R1:W-:Y:S01]  /*17a50*/  MUFU.EX2 R98, R3 ;  /* 0x0000000300627308 */ /* 0x0003e20000000800 */
[----:B------:R-:W-:Y:S02]  /*17a60*/  F2FP.F16.F32.PACK_AB R8, R222, R221 ;  /* 0x000000ddde08723e */ /* 0x000fe400000000ff */
[----:B----4-:R-:W-:Y:S02]  /*17a70*/  F2FP.F16.F32.PACK_AB R9, R99, R97 ;  /* 0x000000616309723e */ /* 0x010fe400000000ff */
[----:B------:R-:W-:Y:S02]  /*17a80*/  F2FP.F16.F32.PACK_AB R10, R224, R223 ;  /* 0x000000dfe00a723e */ /* 0x000fe400000000ff */
[----:B---3--:R-:W-:Y:S02]  /*17a90*/  F2FP.F16.F32.PACK_AB R4, R218, R217 ;  /* 0x000000d9da04723e */ /* 0x008fe400000000ff */
[----:B-----5:R-:W-:Y:S02]  /*17aa0*/  F2FP.F16.F32.PACK_AB R11, R103, R100 ;  /* 0x00000064670b723e */ /* 0x020fe400000000ff */
[----:B------:R-:W-:-:S02]  /*17ab0*/  MOV R148, R95 ;  /* 0x0000005f00947202 */ /* 0x000fc40000000f00 */
[----:B------:R-:W-:Y:S01]  /*17ac0*/  MOV R149, R94 ;  /* 0x0000005e00957202 */ /* 0x000fe20000000f00 */
[----:B------:R-:W-:Y:S01]  /*17ad0*/  HMMA.16816.F32 R20, R4, R28, R20 ;  /* 0x0000001c0414723c */ /* 0x000fe20000001814 */
[----:B------:R-:W-:Y:S01]  /*17ae0*/  MOV R150, R92 ;  /* 0x0000005c00967202 */ /* 0x000fe20000000f00 */
[----:B-1----:R-:W-:Y:S01]  /*17af0*/  FFMA.FTZ R3, R152, UR4, -R0 ;  /* 0x0000000498037c23 */ /* 0x002fe20008010800 */
[----:B------:R-:W-:-:S03]  /*17b00*/  MOV R152, R39 ;  /* 0x0000002700987202 */ /* 0x000fc60000000f00 */
[----:B------:R-:W-:Y:S01]  /*17b10*/  HMMA.16816.F32 R24, R4, R30, R24 ;  /* 0x0000001e0418723c */ /* 0x000fe20000001818 */
[----:B------:R1:W3:Y:S01]  /*17b20*/  MUFU.EX2 R96, R3 ;  /* 0x0000000300607308 */ /* 0x0002e20000000800 */
[----:B------:R-:W-:-:S04]  /*17b30*/  MOV R151, R88 ;  /* 0x0000005800977202 */ /* 0x000fc80000000f00 */
[C---:B------:R-:W-:Y:S06]  /*17b40*/  HMMA.16816.F32 R28, R4.reuse, R32, R140 ;  /* 0x00000020041c723c */ /* 0x040fec000000188c */
[----:B------:R-:W-:Y:S01]  /*17b50*/  HMMA.16816.F32 R12, R4, R34, R12 ;  /* 0x00000022040c723c */ /* 0x000fe2000000180c */
[----:B------:R-:W4:Y:S01]  /*17b60*/  LDSM.16.MT88.4 R32, [R166+0x5c00] ;  /* 0x005c0000a620783b */ /* 0x000f220000004200 */
[----:B------:R-:W-:Y:S02]  /*17b70*/  MOV R142, R46 ;  /* 0x0000002e008e7202 */ /* 0x000fe40000000f00 */
[----:B------:R-:W-:Y:S01]  /*17b80*/  MOV R141, R44 ;  /* 0x0000002c008d7202 */ /* 0x000fe20000000f00 */
[----:B-1----:R-:W-:Y:S01]  /*17b90*/  FFMA.FTZ R3, R135, UR4, -R0 ;  /* 0x0000000487037c23 */ /* 0x002fe20008010800 */
[----:B------:R-:W-:Y:S01]  /*17ba0*/  MOV R135, R38 ;  /* 0x0000002600877202 */ /* 0x000fe20000000f00 */
[C---:B--2---:R-:W-:Y:S01]  /*17bb0*/  HMMA.16816.F32 R20, R8.reuse, R40, R20 ;  /* 0x000000280814723c */ /* 0x044fe20000001814 */
[----:B------:R-:W1:Y:S01]  /*17bc0*/  LDSM.16.MT88.4 R36, [R165+0x5c00] ;  /* 0x005c0000a524783b */ /* 0x000e620000004200 */
[----:B------:R-:W-:Y:S01]  /*17bd0*/  F2FP.F16.F32.PACK_AB R4, R227, R225 ;  /* 0x000000e1e304723e */ /* 0x000fe200000000ff */
[----:B------:R2:W-:Y:S01]  /*17be0*/  MUFU.EX2 R95, R3 ;  /* 0x00000003005f7308 */ /* 0x0005e20000000800 */
[----:B------:R-:W-:Y:S01]  /*17bf0*/  F2FP.F16.F32.PACK_AB R5, R112, R118 ;  /* 0x000000767005723e */ /* 0x000fe200000000ff */
[----:B------:R-:W-:Y:S01]  /*17c00*/  LDSM.16.MT88.4 R44, [R165+0x6000] ;  /* 0x00600000a52c783b */ /* 0x000fe20000004200 */
[----:B------:R-:W-:Y:S01]  /*17c10*/  HMMA.16816.F32 R24, R8, R42, R24 ;  /* 0x0000002a0818723c */ /* 0x000fe20000001818 */
[----:B------:R-:W-:-:S02]  /*17c20*/  F2FP.F16.F32.PACK_AB R6, R228, R226 ;  /* 0x000000e2e406723e */ /* 0x000fc400000000ff */
[----:B------:R-:W-:Y:S01]  /*17c30*/  F2FP.F16.F32.PACK_AB R7, R114, R111 ;  /* 0x0000006f7207723e */ /* 0x000fe200000000ff */
[----:B------:R-:W-:Y:S01]  /*17c40*/  LDSM.16.MT88.4 R40, [R165+0x6400] ;  /* 0x00640000a528783b */ /* 0x000fe20000004200 */
[----:B------:R-:W-:Y:S01]  /*17c50*/  MOV R143, R48 ;  /* 0x00000030008f7202 */ /* 0x000fe20000000f00 */
[C---:B------:R-:W-:Y:S06]  /*17c60*/  HMMA.16816.F32 R28, R8.reuse, R16, R28 ;  /* 0x00000010081c723c */ /* 0x040fec000000181c */
[----:B------:R-:W-:Y:S01]  /*17c70*/  HMMA.16816.F32 R12, R8, R18, R12 ;  /* 0x00000012080c723c */ /* 0x000fe2000000180c */
[----:B------:R-:W5:Y:S01]  /*17c80*/  LDSM.16.MT88.4 R16, [R166+0x6000] ;  /* 0x00600000a610783b */ /* 0x000f620000004200 */
[----:B--2---:R-:W-:Y:S01]  /*17c90*/  FFMA.FTZ R3, R153, UR4, -R0 ;  /* 0x0000000499037c23 */ /* 0x004fe20008010800 */
[----:B------:R-:W-:-:S02]  /*17ca0*/  MOV R153, R49 ;  /* 0x0000003100997202 */ /* 0x000fc40000000f00 */
[----:B------:R-:W-:Y:S01]  /*17cb0*/  LDSM.16.MT88.4 R48, [R165+0x6800] ;  /* 0x00680000a530783b */ /* 0x000fe20000004200 */
[----:B------:R2:W5:Y:S01]  /*17cc0*/  MUFU.EX2 R94, R3 ;  /* 0x00000003005e7308 */ /* 0x0005620000000800 */
[----:B------:R-:W-:Y:S02]  /*17cd0*/  F2FP.F16.F32.PACK_AB R8, R229, R230 ;  /* 0x000000e6e508723e */ /* 0x000fe400000000ff */
[----:B------:R-:W-:Y:S02]  /*17ce0*/  F2FP.F16.F32.PACK_AB R9, R101, R113 ;  /* 0x000000716509723e */ /* 0x000fe400000000ff */
[----:B------:R-:W-:Y:S02]  /*17cf0*/  F2FP.F16.F32.PACK_AB R10, R232, R231 ;  /* 0x000000e7e80a723e */ /* 0x000fe400000000ff */
[----:B---3--:R-:W-:-:S05]  /*17d00*/  F2FP.F16.F32.PACK_AB R11, R96, R98 ;  /* 0x00000062600b723e */ /* 0x008fca00000000ff */
[----:B----4-:R-:W-:Y:S01]  /*17d10*/  HMMA.16816.F32 R28, R4, R32, R28 ;  /* 0x00000020041c723c */ /* 0x010fe2000000181c */
[----:B--2---:R-:W-:-:S05]  /*17d20*/  FFMA.FTZ R3, R154, UR4, -R0 ;  /* 0x000000049a037c23 */ /* 0x004fca0008010800 */
[C---:B-1----:R-:W-:Y:S01]  /*17d30*/  HMMA.16816.F32 R20, R4.reuse, R36, R20 ;  /* 0x000000240414723c */ /* 0x042fe20000001814 */
[----:B------:R1:W-:Y:S05]  /*17d40*/  MUFU.EX2 R92, R3 ;  /* 0x00000003005c7308 */ /* 0x0003ea0000000800 */
[C---:B------:R-:W-:Y:S01]  /*17d50*/  HMMA.16816.F32 R24, R4.reuse, R38, R24 ;  /* 0x000000260418723c */ /* 0x040fe20000001818 */
[----:B------:R-:W-:Y:S05]  /*17d60*/  LDSM.16.MT88.4 R36, [R166+0x6800] ;  /* 0x00680000a624783b */ /* 0x000fea0000004200 */
[----:B------:R-:W-:Y:S01]  /*17d70*/  HMMA.16816.F32 R12, R4, R34, R12 ;  /* 0x00000022040c723c */ /* 0x000fe2000000180c */
[----:B------:R-:W2:Y:S05]  /*17d80*/  LDSM.16.MT88.4 R32, [R166+0x6400] ;  /* 0x00640000a620783b */ /* 0x000eaa0000004200 */
[----:B-----5:R-:W-:Y:S01]  /*17d90*/  HMMA.16816.F32 R28, R8, R16, R28 ;  /* 0x00000010081c723c */ /* 0x020fe2000000181c */
[----:B------:R-:W-:Y:S01]  /*17da0*/  F2FP.F16.F32.PACK_AB R4, R233, R236 ;  /* 0x000000ece904723e */ /* 0x000fe200000000ff */
[----:B-1----:R-:W-:Y:S01]  /*17db0*/  FFMA.FTZ R3, R156, UR4, -R0 ;  /* 0x000000049c037c23 */ /* 0x002fe20008010800 */
[----:B------:R-:W-:-:S02]  /*17dc0*/  F2FP.F16.F32.PACK_AB R5, R94, R95 ;  /* 0x0000005f5e05723e */ /* 0x000fc400000000ff */
[----:B------:R-:W-:Y:S01]  /*17dd0*/  F2FP.F16.F32.PACK_AB R6, R239, R237 ;  /* 0x000000edef06723e */ /* 0x000fe200000000ff */
[----:B------:R1:W3:Y:S01]  /*17de0*/  MUFU.EX2 R88, R3 ;  /* 0x0000000300587308 */ /* 0x0002e20000000800 */
[C---:B------:R-:W-:Y:S06]  /*17df0*/  HMMA.16816.F32 R20, R8.reuse, R44, R20 ;  /* 0x0000002c0814723c */ /* 0x040fec0000001814 */
        /* <DEDUP_REMOVED lines=32> */
[----:B------:R-:W2:Y:S06]  /*18000*/  LDSM.16.MT88.4 R36, [R166+0x7400] ;  /* 0x00740000a624783b */ /* 0x000eac0000004200 */
[----:B------:R-:W-:Y:S01]  /*18010*/  FFMA.FTZ R8, R161, UR4, -R0 ;  /* 0x00000004a1087c23 */ /* 0x000fe20008010800 */
[----:B------:R-:W-:-:S03]  /*18020*/  FFMA.FTZ R9, R245, R55, R65 ;  /* 0x00000037f5097223 */ /* 0x000fc60000010041 */
[----:B------:R4:W-:Y:S01]  /*18030*/  MUFU.EX2 R67, R8 ;  /* 0x0000000800437308 */ /* 0x0009e20000000800 */
[----:B-1----:R-:W-:Y:S01]  /*18040*/  FFMA.FTZ R3, R190, UR4, -R0 ;  /* 0x00000004be037c23 */ /* 0x002fe20008010800 */
[----:B-----5:R-:W-:-:S06]  /*18050*/  F2FP.F16.F32.PACK_AB R5, R80, R81 ;  /* 0x000000515005723e */ /* 0x020fcc00000000ff */
[----:B------:R1:W-:Y:S01]  /*18060*/  MUFU.EX2 R76, R3 ;  /* 0x00000003004c7308 */ /* 0x0003e20000000800 */
[----:B----4-:R-:W-:Y:S01]  /*18070*/  F2FP.F16.F32.PACK_AB R8, R148, R152 ;  /* 0x000000989408723e */ /* 0x010fe200000000ff */
[----:B-1----:R-:W-:-:S06]  /*18080*/  FFMA.FTZ R3, R191, UR4, -R0 ;  /* 0x00000004bf037c23 */ /* 0x002fcc0008010800 */
[----:B------:R1:W4:Y:S02]  /*18090*/  MUFU.EX2 R75, R3 ;  /* 0x00000003004b7308 */ /* 0x0003240000000800 */
[----:B-1----:R-:W-:Y:S01]  /*180a0*/  FFMA.FTZ R3, R193, UR4, -R0 ;  /* 0x00000004c1037c23 */ /* 0x002fe20008010800 */
[----:B----4-:R-:W-:-:S05]  /*180b0*/  F2FP.F16.F32.PACK_AB R7, R75, R76 ;  /* 0x0000004c4b07723e */ /* 0x010fca00000000ff */
[----:B------:R1:W-:Y:S02]  /*180c0*/  MUFU.EX2 R74, R3 ;  /* 0x00000003004a7308 */ /* 0x0003e40000000800 */
[C---:B------:R-:W-:Y:S06]  /*180d0*/  HMMA.16816.F32 R20, R4.reuse, R44, R12 ;  /* 0x0000002c0414723c */ /* 0x040fec000000180c */
[----:B------:R-:W-:Y:S01]  /*180e0*/  HMMA.16816.F32 R16, R4, R46, R24 ;  /* 0x0000002e0410723c */ /* 0x000fe20000001818 */
[----:B------:R-:W-:Y:S01]  /*180f0*/  F2FP.F16.F32.PACK_AB R12, R143, R142 ;  /* 0x0000008e8f0c723e */ /* 0x000fe200000000ff */
[----:B------:R-:W4:Y:S01]  /*18100*/  LDSM.16.MT88.4 R44, [R165+0x7800] ;  /* 0x00780000a52c783b */ /* 0x000f220000004200 */
[----:B------:R-:W-:-:S03]  /*18110*/  F2FP.F16.F32.PACK_AB R14, R135, R153 ;  /* 0x00000099870e723e */ /* 0x000fc600000000ff */
[----:B---3--:R-:W-:Y:S01]  /*18120*/  HMMA.16816.F32 R24, R4, R40, R32 ;  /* 0x000000280418723c */ /* 0x008fe20000001820 */
[----:B-1----:R-:W-:-:S04]  /*18130*/  FFMA.FTZ R3, R192, UR4, -R0 ;  /* 0x00000004c0037c23 */ /* 0x002fc80008010800 */
[----:B------:R1:W3:Y:S01]  /*18140*/  MUFU.EX2 R73, R3 ;  /* 0x0000000300497308 */ /* 0x0002e20000000800 */
[----:B------:R-:W-:Y:S01]  /*18150*/  HMMA.16816.F32 R28, R4, R42, R28 ;  /* 0x0000002a041c723c */ /* 0x000fe2000000181c */
[----:B------:R-:W5:Y:S06]  /*18160*/  LDSM.16.MT88.4 R40, [R166+0x7800] ;  /* 0x00780000a628783b */ /* 0x000f6c0000004200 */
        /* <DEDUP_REMOVED lines=15> */
[----:B--2---:R-:W-:Y:S01]  /*18260*/  HMMA.16816.F32 R24, R12, R48, R24 ;  /* 0x000000300c18723c */ /* 0x004fe20000001818 */
[----:B-1----:R-:W-:-:S04]  /*18270*/  FFMA.FTZ R3, R186, UR4, -R0 ;  /* 0x00000004ba037c23 */ /* 0x002fc80008010800 */
        /* <DEDUP_REMOVED lines=54> */
[----:B------:R4:W2:Y:S01]  /*185e0*/  MUFU.EX2 R57, R4 ;  /* 0x0000000400397308 */ /* 0x0008a20000000800 */
        /* <DEDUP_REMOVED lines=27> */
[----:B-----5:R-:W-:Y:S01]  /*187a0*/  HMMA.16816.F32 R20, R4, R40, R20 ;  /* 0x000000280414723c */ /* 0x020fe20000001814 */
[----:B------:R-:W-:Y:S01]  /*187b0*/  FADD.FTZ R3, R98, R3 ;  /* 0x0000000362037221 */ /* 0x000fe20000010000 */
[----:B------:R-:W-:-:S03]  /*187c0*/  FADD.FTZ R9, R239, R9 ;  /* 0x00000009ef097221 */ /* 0x000fc60000010000 */
[----:B------:R-:W-:Y:S01]  /*187d0*/  FADD.FTZ R3, R96, R3 ;  /* 0x0000000360037221 */ /* 0x000fe20000010000 */
[----:B------:R-:W-:Y:S01]  /*187e0*/  HMMA.16816.F32 R12, R4, R42, R24 ;  /* 0x0000002a040c723c */ /* 0x000fe20000001818 */
[----:B------:R-:W5:Y:S01]  /*187f0*/  LDSM.16.MT88.4 R24, [R165+0x8000] ;  /* 0x00800000a518783b */ /* 0x000f620000004200 */
        /* <DEDUP_REMOVED lines=8> */
[----:B--2---:R-:W-:Y:S01]  /*18880*/  F2FP.F16.F32.PACK_AB R5, R56, R57 ;  /* 0x000000393805723e */ /* 0x004fe200000000ff */
[----:B------:R-:W-:Y:S01]  /*18890*/  FADD.FTZ R3, R92, R3 ;  /* 0x000000035c037221 */ /* 0x000fe20000010000 */
[----:B------:R-:W-:-:S02]  /*188a0*/  F2FP.F16.F32.PACK_AB R6, R116, R123 ;  /* 0x0000007b7406723e */ /* 0x000fc400000000ff */
[----:B------:R-:W-:-:S03]  /*188b0*/  F2FP.F16.F32.PACK_AB R7, R51, R55 ;  /* 0x000000373307723e */ /* 0x000fc600000000ff */
[----:B------:R1:W2:Y:S04]  /*188c0*/  MUFU.EX2 R47, R8 ;  /* 0x00000008002f7308 */ /* 0x0002a80000000800 */
[C---:B------:R-:W-:Y:S06]  /*188d0*/  HMMA.16816.F32 R28, R4.reuse, R144, R28 ;  /* 0x00000090041c723c */ /* 0x040fec000000181c */
[C---:B------:R-:W-:Y:S06]  /*188e0*/  HMMA.16816.F32 R20, R4.reuse, R36, R20 ;  /* 0x000000240414723c */ /* 0x040fec0000001814 */
        /* <DEDUP_REMOVED lines=8> */
[----:B--2---:R-:W-:Y:S01]  /*18970*/  F2FP.F16.F32.PACK_AB R7, R47, R48 ;  /* 0x000000302f07723e */ /* 0x004fe200000000ff */
[----:B----4-:R-:W-:Y:S01]  /*18980*/  FADD.FTZ R8, R88, R3 ;  /* 0x0000000358087221 */ /* 0x010fe20000010000 */
[----:B------:R-:W-:-:S03]  /*18990*/  FFMA.FTZ R3, R201, UR4, -R0 ;  /* 0x00000004c9037c23 */ /* 0x000fc60008010800 */
[----:B------:R-:W-:Y:S01]  /*189a0*/  FADD.FTZ R8, R87, R8 ;  /* 0x0000000857087221 */ /* 0x000fe20000010000 */
[----:B------:R2:W3:Y:S01]  /*189b0*/  MUFU.EX2 R45, R3 ;  /* 0x00000003002d7308 */ /* 0x0004e20000000800 */
[C---:B-----5:R-:W-:Y:S01]  /*189c0*/  HMMA.16816.F32 R16, R4.reuse, R24, R28 ;  /* 0x000000180410723c */ /* 0x060fe2000000181c */
        /* <DEDUP_REMOVED lines=133> */
.L_x_1500:
        /* <DEDUP_REMOVED lines=9> */
[----:B------:R-:W-:Y:S01]  /*192b0*/  ULDC UR5, c[0x0][0x39c] ;  /* 0x0000e70000057ab9 */ /* 0x000fe20000000800 */
[----:B------:R-:W-:Y:S01]  /*192c0*/  ULDC.64 UR10, c[0x0][0x208] ;  /* 0x00008200000a7ab9 */ /* 0x000fe20000000a00 */
[----:B------:R-:W-:Y:S01]  /*192d0*/  ULDC.64 UR8, c[0x0][0x208] ;  /* 0x0000820000087ab9 */ /* 0x000fe20000000a00 */
[----:B------:R-:W-:-:S07]  /*192e0*/  MOV R247, UR7 ;  /* 0x0000000700f77c02 */ /* 0x000fce0008000f00 */
.L_x_1512:
        /* <DEDUP_REMOVED lines=73> */
.L_x_1509:
        /* <DEDUP_REMOVED lines=87> */
[----:B------:R-:W-:Y:S07]  /*19cf0*/  ISETP.GT.AND P0, PT, R242, R248, PT ;  /* 0x000000f8f200720c */ /* 0x000fee0003f04270 */
        /* <DEDUP_REMOVED lines=272> */
[----:B------:R-:W1:Y:S02]  /*1ae00*/  MUFU.TANH R55, R55 ;  /* 0x0000003700377308 */ /* 0x000e640000002400 */
        /* <DEDUP_REMOVED lines=54> */
[----:B------:R-:W1:Y:S10]  /*1b170*/  MUFU.TANH R99, R99 ;  /* 0x0000006300637308 */ /* 0x000e740000002400 */
[----:B------:R-:W1:Y:S10]  /*1b180*/  MUFU.TANH R100, R100 ;  /* 0x0000006400647308 */ /* 0x000e740000002400 */
[----:B------:R-:W1:Y:S10]  /*1b190*/  MUFU.TANH R101, R101 ;  /* 0x0000006500657308 */ /* 0x000e740000002400 */
[----:B------:R1:W1:Y:S10]  /*1b1a0*/  MUFU.TANH R161, R102 ;  /* 0x0000006600a17308 */ /* 0x0002740000002400 */
        /* <DEDUP_REMOVED lines=40> */
[C---:B------:R-:W-:Y:S05]  /*1b430*/  VIADD R7, R6.reuse, 0xffffff00 ;  /* 0xffffff0006077836 */ /* 0x040fea0000000000 */
        /* <DEDUP_REMOVED lines=58> */
.L_x_1511:
[----:B------:R3:W-:Y:S01]  /*1b7e0*/  @P0 STS [R185+0x1000], RZ ;  /* 0x001000ffb9000388 */ /* 0x0007e20000000800 */
[----:B------:R-:W-:Y:S01]  /*1b7f0*/  @!P0 IADD3 R3, P1, R243, R0, RZ ;  /* 0x00000000f3038210 */ /* 0x000fe20007f3e0ff */
[----:B------:R-:W1:Y:S01]  /*1b800*/  @!P0 LDC R10, c[0x0][0x24c] ;  /* 0x00009300ff0a8b82 */ /* 0x000e620000000800 */
        /* <DEDUP_REMOVED lines=89> */
.L_x_1510:
[----:B-1----:R-:W-:Y:S01]  /*1bda0*/  FMNMX.FTZ R0, R203, R134, !PT ;  /* 0x00000086cb007209 */ /* 0x002fe20007810000 */
[----:B------:R-:W-:Y:S03]  /*1bdb0*/  LDSM.16.MT88.4 R16, [R165+0x5000] ;  /* 0x00500000a510783b */ /* 0x000fe60000004200 */
[----:B--2---:R-:W-:Y:S02]  /*1bdc0*/  FMNMX.FTZ R2, R216, R0, !PT ;  /* 0x00000000d8027209 */ /* 0x004fe40007810000 */
        /* <DEDUP_REMOVED lines=169> */
[----:B------:R3:W4:Y:S01]  /*1c860*/  MUFU.EX2 R107, R5 ;  /* 0x00000005006b7308 */ /* 0x0007220000000800 */
[--C-:B-1----:R-:W-:Y:S09]  /*1c870*/  FFMA.FTZ R7, R193, UR4, -R23.reuse ;  /* 0x00000004c1077c23 */ /* 0x102ff20008010817 */
[----:B------:R1:W-:Y:S01]  /*1c880*/  MUFU.EX2 R120, R7 ;  /* 0x0000000700787308 */ /* 0x0003e20000000800 */
[--C-:B--2---:R-:W-:Y:S09]  /*1c890*/  FFMA.FTZ R4, R214, UR4, -R48.reuse ;  /* 0x00000004d6047c23 */ /* 0x104ff20008010830 */
[----:B------:R2:W-:Y:S01]  /*1c8a0*/  MUFU.EX2 R54, R4 ;  /* 0x0000000400367308 */ /* 0x0005e20000000800 */
[--C-:B---3--:R-:W-:Y:S09]  /*1c8b0*/  FFMA.FTZ R5, R196, UR4, -R23.reuse ;  /* 0x00000004c4057c23 */ /* 0x108ff20008010817 */
[----:B------:R3:W-:Y:S01]  /*1c8c0*/  MUFU.EX2 R117, R5 ;  /* 0x0000000500757308 */ /* 0x0007e20000000800 */
[--C-:B-1----:R-:W-:Y:S01]  /*1c8d0*/  FFMA.FTZ R7, R32, UR4, -R23.reuse ;  /* 0x0000000420077c23 */ /* 0x102fe20008010817 */
[----:B----4-:R-:W-:Y:S08]  /*1c8e0*/  F2FP.F16.F32.PACK_AB R32, R107, R106 ;  /* 0x0000006a6b20723e */ /* 0x010ff000000000ff */
        /* <DEDUP_REMOVED lines=28> */
[C---:B------:R-:W-:Y:S01]  /*1cab0*/  FMUL.FTZ R12, R2.reuse, R140 ;  /* 0x0000008c020c7220 */ /* 0x040fe20000410000 */
[----:B------:R-:W-:Y:S01]  /*1cac0*/  FMUL.FTZ R13, R2, R141 ;  /* 0x0000008d020d7220 */ /* 0x000fe20000410000 */
[--C-:B-1----:R-:W-:Y:S06]  /*1cad0*/  FFMA.FTZ R4, R200, UR4, -R23.reuse ;  /* 0x00000004c8047c23 */ /* 0x102fec0008010817 */
[----:B------:R1:W3:Y:S02]  /*1cae0*/  MUFU.EX2 R116, R4 ;  /* 0x0000000400747308 */ /* 0x0002e40000000800 */
[--C-:B-1----:R-:W-:Y:S08]  /*1caf0*/  FFMA.FTZ R4, R199, UR4, -R48.reuse ;  /* 0x00000004c7047c23 */ /* 0x102ff00008010830 */
[----:B------:R1:W-:Y:S02]  /*1cb00*/  MUFU.EX2 R111, R4 ;  /* 0x00000004006f7308 */ /* 0x0003e40000000800 */
[--C-:B-1----:R-:W-:Y:S08]  /*1cb10*/  FFMA.FTZ R4, R198, UR4, -R48.reuse ;  /* 0x00000004c6047c23 */ /* 0x102ff00008010830 */
[----:B------:R1:W-:Y:S10]  /*1cb20*/  MUFU.EX2 R198, R6 ;  /* 0x0000000600c67308 */ /* 0x0003f40000000800 */
[----:B------:R4:W5:Y:S01]  /*1cb30*/  MUFU.EX2 R114, R4 ;  /* 0x0000000400727308 */ /* 0x0009620000000800 */
[--C-:B-1----:R-:W-:Y:S01]  /*1cb40*/  FFMA.FTZ R6, R60, UR4, -R23.reuse ;  /* 0x000000043c067c23 */ /* 0x102fe20008010817 */
[--C-:B----4-:R-:W-:Y:S08]  /*1cb50*/  FFMA.FTZ R4, R195, UR4, -R48.reuse ;  /* 0x00000004c3047c23 */ /* 0x110ff00008010830 */
[----:B------:R1:W-:Y:S02]  /*1cb60*/  MUFU.EX2 R113, R4 ;  /* 0x0000000400717308 */ /* 0x0003e40000000800 */
[--C-:B-1----:R-:W-:Y:S08]  /*1cb70*/  FFMA.FTZ R4, R194, UR4, -R48.reuse ;  /* 0x00000004c2047c23 */ /* 0x102ff00008010830 */
[----:B------:R1:W4:Y:S02]  /*1cb80*/  MUFU.EX2 R119, R4 ;  /* 0x0000000400777308 */ /* 0x0003240000000800 */
[--C-:B-1----:R-:W-:Y:S08]  /*1cb90*/  FFMA.FTZ R4, R191, UR4, -R23.reuse ;  /* 0x00000004bf047c23 */ /* 0x102ff00008010817 */
[----:B------:R1:W-:Y:S10]  /*1cba0*/  MUFU.EX2 R191, R7 ;  /* 0x0000000700bf7308 */ /* 0x0003f40000000800 */
[----:B------:R2:W4:Y:S01]  /*1cbb0*/  MUFU.EX2 R124, R4 ;  /* 0x00000004007c7308 */ /* 0x0005220000000800 */
[--C-:B-1----:R-:W-:Y:S09]  /*1cbc0*/  FFMA.FTZ R7, R56, UR4, -R23.reuse ;  /* 0x0000000438077c23 */ /* 0x102ff20008010817 */
[----:B------:R1:W-:Y:S01]  /*1cbd0*/  MUFU.EX2 R200, R7 ;  /* 0x0000000700c87308 */ /* 0x0003e20000000800 */
[--C-:B--2---:R-:W-:Y:S09]  /*1cbe0*/  FFMA.FTZ R4, R190, UR4, -R48.reuse ;  /* 0x00000004be047c23 */ /* 0x104ff20008010830 */
[----:B------:R2:W-:Y:S10]  /*1cbf0*/  MUFU.EX2 R118, R4 ;  /* 0x0000000400767308 */ /* 0x0005f40000000800 */
[----:B------:R3:W-:Y:S01]  /*1cc00*/  MUFU.EX2 R190, R5 ;  /* 0x0000000500be7308 */ /* 0x0007e20000000800 */
[--C-:B-1----:R-:W-:Y:S01]  /*1cc10*/  FFMA.FTZ R7, R64, UR4, -R23.reuse ;  /* 0x0000000440077c23 */ /* 0x102fe20008010817 */
[--C-:B--2---:R-:W-:Y:S08]  /*1cc20*/  FFMA.FTZ R4, R163, UR4, -R48.reuse ;  /* 0x00000004a3047c23 */ /* 0x104ff00008010830 */
[----:B------:R1:W2:Y:S01]  /*1cc30*/  MUFU.EX2 R122, R4 ;  /* 0x00000004007a7308 */ /* 0x0002a20000000800 */
[--C-:B---3--:R-:W-:Y:S01]  /*1cc40*/  FFMA.FTZ R5, R26, UR4, -R23.reuse ;  /* 0x000000041a057c23 */ /* 0x108fe20008010817 */
[----:B------:R-:W-:Y:S08]  /*1cc50*/  F2FP.F16.F32.PACK_AB R26, R103, R98 ;  /* 0x00000062671a723e */ /* 0x000ff000000000ff */
[----:B------:R3:W-:Y:S01]  /*1cc60*/  MUFU.EX2 R199, R5 ;  /* 0x0000000500c77308 */ /* 0x0007e20000000800 */
[--C-:B-1----:R-:W-:Y:S09]  /*1cc70*/  FFMA.FTZ R4, R155, UR4, -R48.reuse ;  /* 0x000000049b047c23 */ /* 0x102ff20008010830 */
[----:B------:R1:W-:Y:S01]  /*1cc80*/  MUFU.EX2 R121, R4 ;  /* 0x0000000400797308 */ /* 0x0003e20000000800 */
[--C-:B---3--:R-:W-:Y:S09]  /*1cc90*/  FFMA.FTZ R5, R61, UR4, -R23.reuse ;  /* 0x000000043d057c23 */ /* 0x108ff20008010817 */
[----:B------:R3:W-:Y:S10]  /*1cca0*/  MUFU.EX2 R60, R5 ;  /* 0x00000005003c7308 */ /* 0x0007f40000000800 */
[----:B------:R5:W-:Y:S01]  /*1ccb0*/  MUFU.EX2 R61, R7 ;  /* 0x00000007003d7308 */ /* 0x000be20000000800 */
[--C-:B-1----:R-:W-:Y:S09]  /*1ccc0*/  FFMA.FTZ R4, R154, UR4, -R48.reuse ;  /* 0x000000049a047c23 */ /* 0x102ff20008010830 */
[----:B------:R1:W2:Y:S01]  /*1ccd0*/  MUFU.EX2 R127, R4 ;  /* 0x00000004007f7308 */ /* 0x0002a20000000800 */
[--C-:B---3--:R-:W-:Y:S09]  /*1cce0*/  FFMA.FTZ R5, R69, UR4, -R23.reuse ;  /* 0x0000000445057c23 */ /* 0x108ff20008010817 */
[----:B------:R3:W-:Y:S01]  /*1ccf0*/  MUFU.EX2 R208, R5 ;  /* 0x0000000500d07308 */ /* 0x0007e20000000800 */
[--C-:B-----5:R-:W-:Y:S09]  /*1cd00*/  FFMA.FTZ R7, R72, UR4, -R23.reuse ;  /* 0x0000000448077c23 */ /* 0x120ff20008010817 */
[----:B------:R5:W-:Y:S01]  /*1cd10*/  MUFU.EX2 R211, R7 ;  /* 0x0000000700d37308 */ /* 0x000be20000000800 */
[--C-:B-1----:R-:W-:Y:S01]  /*1cd20*/  FFMA.FTZ R4, R33, UR4, -R23.reuse ;  /* 0x0000000421047c23 */ /* 0x102fe20008010817 */
[----:B------:R-:W-:Y:S08]  /*1cd30*/  F2FP.F16.F32.PACK_AB R33, R110, R105 ;  /* 0x000000696e21723e */ /* 0x000ff000000000ff */
[----:B------:R1:W2:Y:S01]  /*1cd40*/  MUFU.EX2 R131, R4 ;  /* 0x0000000400837308 */ /* 0x0002a20000000800 */
[--C-:B---3--:R-:W-:Y:S09]  /*1cd50*/  FFMA.FTZ R5, R77, UR4, -R23.reuse ;  /* 0x000000044d057c23 */ /* 0x108ff20008010817 */
[----:B------:R3:W-:Y:S01]  /*1cd60*/  MUFU.EX2 R233, R5 ;  /* 0x0000000500e97308 */ /* 0x0007e20000000800 */
[--C-:B-----5:R-:W-:Y:S09]  /*1cd70*/  FFMA.FTZ R7, R81, UR4, -R23.reuse ;  /* 0x0000000451077c23 */ /* 0x120ff20008010817 */
[----:B------:R5:W-:Y:S01]  /*1cd80*/  MUFU.EX2 R240, R7 ;  /* 0x0000000700f07308 */ /* 0x000be20000000800 */
[--C-:B-1----:R-:W-:Y:S01]  /*1cd90*/  FFMA.FTZ R4, R34, UR4, -R48.reuse ;  /* 0x0000000422047c23 */ /* 0x102fe20008010830 */
[----:B------:R-:W-:Y:S08]  /*1cda0*/  F2FP.F16.F32.PACK_AB R34, R116, R109 ;  /* 0x0000006d7422723e */ /* 0x000ff000000000ff */
[----:B------:R1:W-:Y:S01]  /*1cdb0*/  MUFU.EX2 R128, R4 ;  /* 0x0000000400807308 */ /* 0x0003e20000000800 */
[----:B---3--:R-:W-:Y:S01]  /*1cdc0*/  FMUL.FTZ R5, R2, R137 ;  /* 0x0000008902057220 */ /* 0x008fe20000410000 */
[----:B-----5:R-:W-:Y:S01]  /*1cdd0*/  FMUL.FTZ R7, R0, R139 ;  /* 0x0000008b00077220 */ /* 0x020fe20000410000 */
[--C-:B-1----:R-:W-:Y:S01]  /*1cde0*/  FFMA.FTZ R4, R35, UR4, -R48.reuse ;  /* 0x0000000423047c23 */ /* 0x102fe20008010830 */
[----:B------:R-:W-:Y:S06]  /*1cdf0*/  F2FP.F16.F32.PACK_AB R35, R114, R111 ;  /* 0x0000006f7223723e */ /* 0x000fec00000000ff */
[----:B------:R1:W3:Y:S02]  /*1ce00*/  MUFU.EX2 R129, R4 ;  /* 0x0000000400817308 */ /* 0x0002e40000000800 */
[--C-:B-1----:R-:W-:Y:S08]  /*1ce10*/  FFMA.FTZ R4, R38, UR4, -R48.reuse ;  /* 0x0000000426047c23 */ /* 0x102ff00008010830 */
[----:B------:R1:W-:Y:S02]  /*1ce20*/  MUFU.EX2 R130, R4 ;  /* 0x0000000400827308 */ /* 0x0003e40000000800 */
[--C-:B-1----:R-:W-:Y:S02]  /*1ce30*/  FFMA.FTZ R4, R39, UR4, -R48.reuse ;  /* 0x0000000427047c23 */ /* 0x102fe40008010830 */
[----:B------:R-:W-:Y:S06]  /*1ce40*/  LDSM.16.MT88.4 R36, [R165+0x5400] ;  /* 0x00540000a524783b */ /* 0x000fec0000004200 */
[----:B------:R1:W-:Y:S02]  /*1ce50*/  MUFU.EX2 R154, R4 ;  /* 0x00000004009a7308 */ /* 0x0003e40000000800 */
        /* <DEDUP_REMOVED lines=11> */
[----:B------:R1:W5:Y:S02]  /*1cf10*/  MUFU.EX2 R193, R4 ;  /* 0x0000000400c17308 */ /* 0x0003640000000800 */
[----:B-1----:R-:W-:Y:S08]  /*1cf20*/  FFMA.FTZ R4, R30, UR4, -R23 ;  /* 0x000000041e047c23 */ /* 0x002ff00008010817 */
[----:B------:R1:W5:Y:S02]  /*1cf30*/  MUFU.EX2 R197, R4 ;  /* 0x0000000400c57308 */ /* 0x0003640000000800 */
[--C-:B-1----:R-:W-:Y:S08]  /*1cf40*/  FFMA.FTZ R4, R29, UR4, -R48.reuse ;  /* 0x000000041d047c23 */ /* 0x102ff00008010830 */
[----:B------:R1:W-:Y:S02]  /*1cf50*/  MUFU.EX2 R194, R4 ;  /* 0x0000000400c27308 */ /* 0x0003e40000000800 */
[--C-:B-1----:R-:W-:Y:S02]  /*1cf60*/  FFMA.FTZ R4, R28, UR4, -R48.reuse ;  /* 0x000000041c047c23 */ /* 0x102fe40008010830 */
[----:B------:R-:W1:Y:S06]  /*1cf70*/  LDSM.16.MT88.4 R28, [R166+0x5000] ;  /* 0x00500000a61c783b */ /* 0x000e6c0000004200 */
[----:B------:R4:W5:Y:S02]  /*1cf80*/  MUFU.EX2 R195, R4 ;  /* 0x0000000400c37308 */ /* 0x0009640000000800 */
[--C-:B----4-:R-:W-:Y:S01]  /*1cf90*/  FFMA.FTZ R4, R25, UR4, -R48.reuse ;  /* 0x0000000419047c23 */ /* 0x110fe20008010830 */
[----:B------:R-:W-:Y:S01]  /*1cfa0*/  F2FP.F16.F32.PACK_AB R25, R54, R49 ;  /* 0x000000313619723e */ /* 0x000fe200000000ff */
[----:B------:R-:W-:Y:S06]  /*1cfb0*/  FFMA.FTZ R49, R0, R245, R49 ;  /* 0x000000f500317223 */ /* 0x000fec0000010031 */
[----:B------:R4:W-:Y:S02]  /*1cfc0*/  MUFU.EX2 R196, R4 ;  /* 0x0000000400c47308 */ /* 0x0009e40000000800 */
[--C-:B----4-:R-:W-:Y:S08]  /*1cfd0*/  FFMA.FTZ R4, R55, UR4, -R48.reuse ;  /* 0x0000000437047c23 */ /* 0x110ff00008010830 */
[----:B------:R4:W-:Y:S02]  /*1cfe0*/  MUFU.EX2 R55, R4 ;  /* 0x0000000400377308 */ /* 0x0009e40000000800 */
[--C-:B----4-:R-:W-:Y:S08]  /*1cff0*/  FFMA.FTZ R4, R57, UR4, -R23.reuse ;  /* 0x0000000439047c23 */ /* 0x110ff00008010817 */
[----:B------:R4:W5:Y:S02]  /*1d000*/  MUFU.EX2 R201, R4 ;  /* 0x0000000400c97308 */ /* 0x0009640000000800 */
[--C-:B----4-:R-:W-:Y:S08]  /*1d010*/  FFMA.FTZ R4, R58, UR4, -R48.reuse ;  /* 0x000000043a047c23 */ /* 0x110ff00008010830 */
[----:B------:R4:W-:Y:S02]  /*1d020*/  MUFU.EX2 R56, R4 ;  /* 0x0000000400387308 */ /* 0x0009e40000000800 */
[--C-:B----4-:R-:W-:Y:S08]  /*1d030*/  FFMA.FTZ R4, R59, UR4, -R48.reuse ;  /* 0x000000043b047c23 */ /* 0x110ff00008010830 */
[----:B------:R4:W-:Y:S10]  /*1d040*/  MUFU.EX2 R59, R6 ;  /* 0x00000006003b7308 */ /* 0x0009f40000000800 */
[----:B------:R2:W5:Y:S01]  /*1d050*/  MUFU.EX2 R57, R4 ;  /* 0x0000000400397308 */ /* 0x0005620000000800 */
[--C-:B----4-:R-:W-:Y:S09]  /*1d060*/  FFMA.FTZ R6, R68, UR4, -R23.reuse ;  /* 0x0000000444067c23 */ /* 0x110ff20008010817 */
[----:B------:R4:W-:Y:S01]  /*1d070*/  MUFU.EX2 R207, R6 ;  /* 0x0000000600cf7308 */ /* 0x0009e20000000800 */
[--C-:B--2---:R-:W-:Y:S09]  /*1d080*/  FFMA.FTZ R4, R62, UR4, -R48.reuse ;  /* 0x000000043e047c23 */ /* 0x104ff20008010830 */
[----:B------:R2:W-:Y:S01]  /*1d090*/  MUFU.EX2 R58, R4 ;  /* 0x00000004003a7308 */ /* 0x0005e20000000800 */
[--C-:B----4-:R-:W-:Y:S09]  /*1d0a0*/  FFMA.FTZ R6, R76, UR4, -R23.reuse ;  /* 0x000000044c067c23 */ /* 0x110ff20008010817 */
[----:B------:R4:W-:Y:S01]  /*1d0b0*/  MUFU.EX2 R216, R6 ;  /* 0x0000000600d87308 */ /* 0x0009e20000000800 */
[--C-:B--2---:R-:W-:Y:S09]  /*1d0c0*/  FFMA.FTZ R4, R63, UR4, -R48.reuse ;  /* 0x000000043f047c23 */ /* 0x104ff20008010830 */
[----:B------:R2:W5:Y:S01]  /*1d0d0*/  MUFU.EX2 R62, R4 ;  /* 0x00000004003e7308 */ /* 0x0005620000000800 */
[----:B----4-:R-:W-:Y:S09]  /*1d0e0*/  FMUL.FTZ R6, R0, R138 ;  /* 0x0000008a00067220 */ /* 0x010ff20000410000 */
[----:B------:R4:W-:Y:S01]  /*1d0f0*/  MUFU.EX2 R138, R8 ;  /* 0x00000008008a7308 */ /* 0x0009e20000000800 */
[--C-:B--2---:R-:W-:Y:S09]  /*1d100*/  FFMA.FTZ R4, R65, UR4, -R23.reuse ;  /* 0x0000000441047c23 */ /* 0x104ff20008010817 */
[----:B------:R2:W5:Y:S01]  /*1d110*/  MUFU.EX2 R206, R4 ;  /* 0x0000000400ce7308 */ /* 0x0005620000000800 */
[--C-:B----4-:R-:W-:Y:S01]  /*1d120*/  FFMA.FTZ R8, R86, UR4, -R48.reuse ;  /* 0x0000000456087c23 */ /* 0x110fe20008010830 */
[--C-:B--2---:R-:W-:Y:S08]  /*1d130*/  FFMA.FTZ R4, R66, UR4, -R48.reuse ;  /* 0x0000000442047c23 */ /* 0x104ff00008010830 */
[----:B------:R2:W-:Y:S02]  /*1d140*/  MUFU.EX2 R63, R4 ;  /* 0x00000004003f7308 */ /* 0x0005e40000000800 */
[--C-:B--2---:R-:W-:Y:S08]  /*1d150*/  FFMA.FTZ R4, R67, UR4, -R48.reuse ;  /* 0x0000000443047c23 */ /* 0x104ff00008010830 */
[----:B------:R2:W4:Y:S02]  /*1d160*/  MUFU.EX2 R203, R4 ;  /* 0x0000000400cb7308 */ /* 0x0005240000000800 */
[--C-:B--2---:R-:W-:Y:S08]  /*1d170*/  FFMA.FTZ R4, R70, UR4, -R48.reuse ;  /* 0x0000000446047c23 */ /* 0x104ff00008010830 */
[----:B------:R2:W-:Y:S02]  /*1d180*/  MUFU.EX2 R204, R4 ;  /* 0x0000000400cc7308 */ /* 0x0005e40000000800 */
[--C-:B--2---:R-:W-:Y:S08]  /*1d190*/  FFMA.FTZ R4, R71, UR4, -R48.reuse ;  /* 0x0000000447047c23 */ /* 0x104ff00008010830 */
[----:B------:R2:W4:Y:S02]  /*1d1a0*/  MUFU.EX2 R209, R4 ;  /* 0x0000000400d17308 */ /* 0x0005240000000800 */
[--C-:B--2---:R-:W-:Y:S08]  /*1d1b0*/  FFMA.FTZ R4, R73, UR4, -R23.reuse ;  /* 0x0000000449047c23 */ /* 0x104ff00008010817 */
[----:B------:R2:W4:Y:S02]  /*1d1c0*/  MUFU.EX2 R214, R4 ;  /* 0x0000000400d67308 */ /* 0x0005240000000800 */
        /* <DEDUP_REMOVED lines=16> */
[----:B--2---:R-:W-:Y:S08]  /*1d2d0*/  FMUL.FTZ R4, R2, R136 ;  /* 0x0000008802047220 */ /* 0x004ff00000410000 */
[----:B------:R2:W-:Y:S01]  /*1d2e0*/  MUFU.EX2 R136, R8 ;  /* 0x0000000800887308 */ /* 0x0005e20000000800 */
[C---:B------:R-:W-:Y:S07]  /*1d2f0*/  HMMA.16816.F32 R4, R24.reuse, R16, R4 ;  /* 0x000000101804723c */ /* 0x040fee0000001804 */
[--C-:B------:R-:W-:Y:S01]  /*1d300*/  FFMA.FTZ R16, R88, UR4, -R23.reuse ;  /* 0x0000000458107c23 */ /* 0x100fe20008010817 */
[C---:B------:R-:W-:Y:S03]  /*1d310*/  FMUL.FTZ R17, R2.reuse, R149 ;  /* 0x0000009502117220 */ /* 0x040fe60000410000 */
[----:B------:R3:W-:Y:S01]  /*1d320*/  MUFU.EX2 R139, R16 ;  /* 0x00000010008b7308 */ /* 0x0007e20000000800 */
[----:B--2---:R-:W-:Y:S09]  /*1d330*/  FMUL.FTZ R8, R2, R144 ;  /* 0x0000009002087220 */ /* 0x004ff20000410000 */
[----:B------:R2:W-:Y:S01]  /*1d340*/  MUFU.EX2 R144, R10 ;  /* 0x0000000a00907308 */ /* 0x0005e20000000800 */
[--C-:B---3--:R-:W-:Y:S09]  /*1d350*/  FFMA.FTZ R16, R89, UR4, -R23.reuse ;  /* 0x0000000459107c23 */ /* 0x108ff20008010817 */
[----:B------:R3:W4:Y:S01]  /*1d360*/  MUFU.EX2 R137, R16 ;  /* 0x0000001000897308 */ /* 0x0007220000000800 */
[----:B--2---:R-:W-:Y:S07]  /*1d370*/  FMUL.FTZ R10, R0, R146 ;  /* 0x00000092000a7220 */ /* 0x004fee0000410000 */
[C---:B------:R-:W-:Y:S06]  /*1d380*/  HMMA.16816.F32 R8, R24.reuse, R18, R8 ;  /* 0x000000121808723c */ /* 0x040fec0000001808 */
[C---:B-1----:R-:W-:Y:S05]  /*1d390*/  HMMA.16816.F32 R12, R24.reuse, R28, R12 ;  /* 0x0000001c180c723c */ /* 0x042fea000000180c */
[----:B---3--:R-:W-:Y:S01]  /*1d3a0*/  FMUL.FTZ R16, R2, R148 ;  /* 0x0000009402107220 */ /* 0x008fe20000410000 */
        /* <DEDUP_REMOVED lines=14> */
[----:B------:R3:W4:Y:S01]  /*1d490*/  MUFU.EX2 R88, R24 ;  /* 0x0000001800587308 */ /* 0x0007220000000800 */
        /* <DEDUP_REMOVED lines=13> */
[----:B-----5:R-:W-:Y:S01]  /*1d570*/  FADD.FTZ R2, R97, R0 ;  /* 0x0000000061027221 */ /* 0x020fe20000010000 */
[----:B------:R-:W-:Y:S01]  /*1d580*/  FFMA.FTZ R0, R95, UR4, -R48 ;  /* 0x000000045f007c23 */ /* 0x000fe20008010830 */
[----:B------:R-:W-:Y:S01]  /*1d590*/  FADD.FTZ R32, R103, R32 ;  /* 0x0000002067207221 */ /* 0x000fe20000010000 */
[----:B------:R-:W-:Y:S01]  /*1d5a0*/  F2FP.F16.F32.PACK_AB R34, R131, R126 ;  /* 0x0000007e8322723e */ /* 0x000fe200000000ff */
[----:B------:R-:W-:Y:S03]  /*1d5b0*/  FADD.FTZ R2, R102, R2 ;  /* 0x0000000266027221 */ /* 0x000fe60000010000 */
[----:B------:R5:W4:Y:S01]  /*1d5c0*/  MUFU.EX2 R85, R0 ;  /* 0x0000000000557308 */ /* 0x000b220000000800 */
[----:B------:R-:W-:Y:S01]  /*1d5d0*/  F2FP.F16.F32.PACK_AB R35, R129, R128 ;  /* 0x000000808123723e */ /* 0x000fe200000000ff */
[----:B------:R-:W-:Y:S01]  /*1d5e0*/  FADD.FTZ R49, R105, R2 ;  /* 0x0000000269317221 */ /* 0x000fe20000010000 */
[--C-:B------:R-:W-:Y:S01]  /*1d5f0*/  FFMA.FTZ R2, R96, UR4, -R23.reuse ;  /* 0x0000000460027c23 */ /* 0x100fe20008010817 */
[----:B---3--:R-:W-:Y:S06]  /*1d600*/  F2FP.F16.F32.PACK_AB R24, R117, R115 ;  /* 0x000000737518723e */ /* 0x008fec00000000ff */
[----:B------:R3:W-:Y:S01]  /*1d610*/  MUFU.EX2 R83, R2 ;  /* 0x0000000200537308 */ /* 0x0007e20000000800 */
[C---:B------:R-:W-:Y:S05]  /*1d620*/  HMMA.16816.F32 R4, R24.reuse, R44, R4 ;  /* 0x0000002c1804723c */ /* 0x040fea0000001804 */
[----:B-----5:R-:W-:Y:S01]  /*1d630*/  FADD.FTZ R0, R106, R32 ;  /* 0x000000206a007221 */ /* 0x020fe20000010000 */
[C---:B------:R-:W-:Y:S01]  /*1d640*/  HMMA.16816.F32 R8, R24.reuse, R46, R8 ;  /* 0x0000002e1808723c */ /* 0x040fe20000001808 */
[----:B------:R-:W5:Y:S04]  /*1d650*/  LDSM.16.MT88.4 R44, [R165+0x6000] ;  /* 0x00600000a52c783b */ /* 0x000f680000004200 */
        /* <DEDUP_REMOVED lines=16> */
[----:B----4-:R-:W-:Y:S01]  /*1d760*/  FADD.FTZ R0, R111, R2 ;  /* 0x000000026f007221 */ /* 0x010fe20000010000 */
        /* <DEDUP_REMOVED lines=13> */
[----:B------:R3:W4:Y:S01]  /*1d840*/  MUFU.EX2 R80, R2 ;  /* 0x0000000200507308 */ /* 0x0007220000000800 */
[----:B------:R-:W-:Y:S02]  /*1d850*/  F2FP.F16.F32.PACK_AB R33, R193, R163 ;  /* 0x000000a3c121723e */ /* 0x000fe400000000ff */
[----:B------:R-:W-:Y:S01]  /*1d860*/  FADD.FTZ R32, R118, R0 ;  /* 0x0000000076207221 */ /* 0x000fe20000010000 */
[----:B------:R-:W-:Y:S01]  /*1d870*/  FFMA.FTZ R0, R101, UR4, -R23 ;  /* 0x0000000465007c23 */ /* 0x000fe20008010817 */
[C---:B-----5:R-:W-:Y:S05]  /*1d880*/  HMMA.16816.F32 R4, R24.reuse, R44, R4 ;  /* 0x0000002c1804723c */ /* 0x060fea0000001804 */
[----:B------:R5:W-:Y:S01]  /*1d890*/  MUFU.EX2 R78, R0 ;  /* 0x00000000004e7308 */ /* 0x000be20000000800 */
[----:B------:R-:W-:Y:S01]  /*1d8a0*/  F2FP.F16.F32.PACK_AB R34, R197, R191 ;  /* 0x000000bfc522723e */ /* 0x000fe200000000ff */
[C---:B------:R-:W-:Y:S01]  /*1d8b0*/  HMMA.16816.F32 R8, R24.reuse, R46, R8 ;  /* 0x0000002e1808723c */ /* 0x040fe20000001808 */
[----:B------:R-:W4:Y:S07]  /*1d8c0*/  LDSM.16.MT88.4 R44, [R165+0x6800] ;  /* 0x00680000a52c783b */ /* 0x000f2e0000004200 */
        /* <DEDUP_REMOVED lines=9> */
[----:B-----5:R-:W-:Y:S01]  /*1d960*/  FADD.FTZ R0, R123, R2 ;  /* 0x000000027b007221 */ /* 0x020fe20000010000 */
        /* <DEDUP_REMOVED lines=13> */
[----:B------:R-:W5:Y:S07]  /*1da40*/  LDSM.16.MT88.4 R36, [R165+0x6c00] ;  /* 0x006c0000a524783b */ /* 0x000f6e0000004200 */
        /* <DEDUP_REMOVED lines=15> */
[----:B----4-:R-:W-:Y:S01]  /*1db40*/  F2FP.F16.F32.PACK_AB R25, R55, R196 ;  /* 0x000000c43719723e */ /* 0x010fe200000000ff */
[----:B------:R-:W-:Y:S01]  /*1db50*/  FADD.FTZ R0, R154, R50 ;  /* 0x000000329a007221 */ /* 0x000fe20000010000 */
[----:B------:R3:W4:Y:S01]  /*1db60*/  MUFU.EX2 R74, R2 ;  /* 0x00000002004a7308 */ /* 0x0007220000000800 */
[----:B------:R-:W-:Y:S02]  /*1db70*/  F2FP.F16.F32.PACK_AB R34, R206, R61 ;  /* 0x0000003dce22723e */ /* 0x000fe400000000ff */
[----:B------:R-:W-:Y:S01]  /*1db80*/  FADD.FTZ R32, R155, R0 ;  /* 0x000000009b207221 */ /* 0x000fe20000010000 */
[----:B------:R-:W-:Y:S01]  /*1db90*/  FFMA.FTZ R0, R215, UR4, -R48 ;  /* 0x00000004d7007c23 */ /* 0x000fe20008010830 */
[C---:B------:R-:W-:Y:S05]  /*1dba0*/  HMMA.16816.F32 R4, R24.reuse, R44, R4 ;  /* 0x0000002c1804723c */ /* 0x040fea0000001804 */
[----:B------:R5:W4:Y:S01]  /*1dbb0*/  MUFU.EX2 R72, R0 ;  /* 0x0000000000487308 */ /* 0x000b220000000800 */
[----:B------:R-:W-:Y:S01]  /*1dbc0*/  F2FP.F16.F32.PACK_AB R35, R203, R63 ;  /* 0x0000003fcb23723e */ /* 0x000fe200000000ff */
[C---:B------:R-:W-:Y:S01]  /*1dbd0*/  HMMA.16816.F32 R8, R24.reuse, R46, R8 ;  /* 0x0000002e1808723c */ /* 0x040fe20000001808 */
[----:B------:R-:W4:Y:S03]  /*1dbe0*/  LDSM.16.MT88.4 R44, [R165+0x7000] ;  /* 0x00700000a52c783b */ /* 0x000f260000004200 */
        /* <DEDUP_REMOVED lines=9> */
[----:B-----5:R-:W-:Y:S01]  /*1dc80*/  FADD.FTZ R0, R187, R2 ;  /* 0x00000002bb007221 */ /* 0x020fe20000010000 */
[--C-:B------:R-:W-:Y:S01]  /*1dc90*/  FFMA.FTZ R2, R108, UR4, -R23.reuse ;  /* 0x000000046c027c23 */ /* 0x100fe20008010817 */
[----:B------:R-:W-:Y:S01]  /*1dca0*/  MUFU.EX2 R69, R25 ;  /* 0x0000001900457308 */ /* 0x000fe20000000800 */
[C---:B------:R-:W-:Y:S05]  /*1dcb0*/  HMMA.16816.F32 R4, R32.reuse, R36, R4 ;  /* 0x000000242004723c */ /* 0x040fea0000001804 */
[----:B------:R-:W-:Y:S01]  /*1dcc0*/  FADD.FTZ R50, R190, R0 ;  /* 0x00000000be327221 */ /* 0x000fe20000010000 */
[C---:B------:R-:W-:Y:S03]  /*1dcd0*/  HMMA.16816.F32 R8, R32.reuse, R38, R8 ;  /* 0x000000262008723c */ /* 0x040fe60000001808 */
[----:B------:R3:W-:Y:S01]  /*1dce0*/  MUFU.EX2 R71, R2 ;  /* 0x0000000200477308 */ /* 0x0007e20000000800 */
[----:B------:R-:W5:Y:S01]  /*1dcf0*/  LDSM.16.MT88.4 R36, [R165+0x7400] ;  /* 0x00740000a524783b */ /* 0x000f620000004200 */
[----:B------:R-:W-:Y:S01]  /*1dd00*/  FFMA.FTZ R0, R217, UR4, -R23 ;  /* 0x00000004d9007c23 */ /* 0x000fe20008010817 */
[C---:B--2---:R-:W-:Y:S07]  /*1dd10*/  HMMA.16816.F32 R12, R32.reuse, R40, R12 ;  /* 0x00000028200c723c */ /* 0x044fee000000180c */
[----:B------:R2:W-:Y:S01]  /*1dd20*/  MUFU.EX2 R70, R0 ;  /* 0x0000000000467308 */ /* 0x0005e20000000800 */
[----:B------:R-:W-:Y:S01]  /*1dd30*/  FADD.FTZ R24, R191, R50 ;  /* 0x00000032bf187221 */ /* 0x000fe20000010000 */
[----:B------:R-:W-:Y:S01]  /*1dd40*/  HMMA.16816.F32 R16, R32, R42, R16 ;  /* 0x0000002a2010723c */ /* 0x000fe20000001810 */
[----:B------:R-:W5:Y:S02]  /*1dd50*/  LDSM.16.MT88.4 R40, [R166+0x7400] ;  /* 0x00740000a628783b */ /* 0x000f640000004200 */
        /* <DEDUP_REMOVED lines=18> */
[C---:B----4-:R-:W-:Y:S01]  /*1de80*/  HMMA.16816.F32 R4, R24.reuse, R44, R4 ;  /* 0x0000002c1804723c */ /* 0x050fe20000001804 */
[----:B------:R2:W3:Y:S04]  /*1de90*/  MUFU.EX2 R68, R2 ;  /* 0x0000000200447308 */ /* 0x0004e80000000800 */
[----:B------:R-:W-:Y:S01]  /*1dea0*/  FADD.FTZ R32, R56, R0 ;  /* 0x0000000038207221 */ /* 0x000fe20000010000 */
[C---:B------:R-:W-:Y:S01]  /*1deb0*/  HMMA.16816.F32 R8, R24.reuse, R46, R8 ;  /* 0x0000002e1808723c */ /* 0x040fe20000001808 */
[----:B------:R-:W4:Y:S04]  /*1dec0*/  LDSM.16.MT88.4 R44, [R165+0x7800] ;  /* 0x00780000a52c783b */ /* 0x000f280000004200 */
        /* <DEDUP_REMOVED lines=12> */
[C---:B-----5:R-:W-:Y:S05]  /*1df90*/  HMMA.16816.F32 R4, R32.reuse, R36, R4 ;  /* 0x000000242004723c */ /* 0x060fea0000001804 */
        /* <DEDUP_REMOVED lines=8> */
[----:B------:R-:W5:Y:S04]  /*1e020*/  LDSM.16.MT88.4 R40, [R166+0x7c00] ;  /* 0x007c0000a628783b */ /* 0x000f680000004200 */
[----:B------:R-:W-:Y:S01]  /*1e030*/  FFMA.FTZ R0, R222, UR4, -R48 ;  /* 0x00000004de007c23 */ /* 0x000fe20008010830 */
[----:B------:R-:W-:Y:S01]  /*1e040*/  FADD.FTZ R24, R61, R50 ;  /* 0x000000323d187221 */ /* 0x000fe20000010000 */
[----:B------:R-:W-:Y:S02]  /*1e050*/  F2FP.F16.F32.PACK_AB R27, R88, R89 ;  /* 0x00000059581b723e */ /* 0x000fe400000000ff */
        /* <DEDUP_REMOVED lines=10> */
[----:B----4-:R-:W-:Y:S06]  /*1e100*/  FADD.FTZ R0, R63, R2 ;  /* 0x000000023f007221 */ /* 0x010fec0000010000 */
        /* <DEDUP_REMOVED lines=17> */
[----:B----4-:R-:W-:Y:S01]  /*1e220*/  FADD.FTZ R2, R211, R51 ;  /* 0x00000033d3027221 */ /* 0x010fe20000010000 */
[C---:B------:R-:W-:Y:S01]  /*1e230*/  HMMA.16816.F32 R8, R24.reuse, R46, R8 ;  /* 0x0000002e1808723c */ /* 0x040fe20000001808 */
[----:B------:R-:W4:Y:S04]  /*1e240*/  LDSM.16.MT88.4 R44, [R165+0x8000] ;  /* 0x00800000a52c783b */ /* 0x000f280000004200 */
        /* <DEDUP_REMOVED lines=24> */
[----:B-----5:R-:W-:Y:S01]  /*1e3d0*/  FADD.FTZ R0, R238, R2 ;  /* 0x00000002ee007221 */ /* 0x020fe20000010000 */
        /* <DEDUP_REMOVED lines=17> */
[C---:B----4-:R-:W-:Y:S04]  /*1e4f0*/  HMMA.16816.F32 R4, R24.reuse, R44, R4 ;  /* 0x0000002c1804723c */ /* 0x050fe80000001804 */
[----:B------:R4:W3:Y:S01]  /*1e500*/  MUFU.EX2 R54, R0 ;  /* 0x0000000000367308 */ /* 0x0008e20000000800 */
[----:B-----5:R-:W-:Y:S01]  /*1e510*/  FADD.FTZ R49, R84, R32 ;  /* 0x0000002054317221 */ /* 0x020fe20000010000 */
[C---:B------:R-:W-:Y:S01]  /*1e520*/  HMMA.16816.F32 R8, R24.reuse, R46, R8 ;  /* 0x0000002e1808723c */ /* 0x040fe20000001808 */
[----:B------:R-:W5:Y:S04]  /*1e530*/  LDSM.16.MT88.4 R44, [R165+0x8800] ;  /* 0x00880000a52c783b */ /* 0x000f680000004200 */
[----:B-1----:R-:W-:Y:S01]  /*1e540*/  FADD.FTZ R2, R139, R51 ;  /* 0x000000338b027221 */ /* 0x002fe20000010000 */
[C---:B--2---:R-:W-:Y:S05]  /*1e550*/  HMMA.16816.F32 R12, R24.reuse, R28, R12 ;  /* 0x0000001c180c723c */ /* 0x044fea000000180c */
[----:B------:R-:W-:Y:S01]  /*1e560*/  FADD.FTZ R2, R137, R2 ;  /* 0x0000000289027221 */ /* 0x000fe20000010000 */
[----:B------:R-:W-:Y:S01]  /*1e570*/  HMMA.16816.F32 R16, R24, R30, R16 ;  /* 0x0000001e1810723c */ /* 0x000fe20000001810 */
[----:B------:R-:W1:Y:S04]  /*1e580*/  LDSM.16.MT88.4 R28, [R166+0x8800] ;  /* 0x00880000a61c783b */ /* 0x000e680000004200 */
[----:B----4-:R-:W-:Y:S01]  /*1e590*/  FADD.FTZ R0, R87, R2 ;  /* 0x0000000257007221 */ /* 0x010fe20000010000 */
        /* <DEDUP_REMOVED lines=13> */
[----:B------:R-:W4:Y:S01]  /*1e670*/  MUFU.EX2 R37, R23 ;  /* 0x0000001700257308 */ /* 0x000f220000000800 */
        /* <DEDUP_REMOVED lines=9> */
[----:B----4-:R-:W-:Y:S09]  /*1e710*/  F2FP.F16.F32.PACK_AB R150, R37, R38 ;  /* 0x000000262596723e */ /* 0x010ff200000000ff */
[----:B------:R-:W4:Y:S01]  /*1e720*/  MUFU.EX2 R48, R48 ;  /* 0x0000003000307308 */ /* 0x000f220000000800 */
[----:B-----5:R-:W-:Y:S01]  /*1e730*/  FADD.FTZ R0, R81, R2 ;  /* 0x0000000251007221 */ /* 0x020fe20000010000 */
        /* <DEDUP_REMOVED lines=18> */
[----:B----4-:R-:W-:Y:S04]  /*1e860*/  F2FP.F16.F32.PACK_AB R151, R48, R23 ;  /* 0x000000173097723e */ /* 0x010fe800000000ff */
        /* <DEDUP_REMOVED lines=27> */
.L_x_1508:
[----:B------:R-:W2:Y:S01]  /*1ea20*/  LDL R40, [R1] ;  /* 0x0000000001287983 */ /* 0x000ea20000100800 */
        /* <DEDUP_REMOVED lines=160> */
.L_x_1514:
[----:B------:R-:W-:Y:S05]  /*1f430*/  BSYNC B0 ;  /* 0x0000000000007941 */ /* 0x000fea0003800000 */
.L_x_1513:
        /* <DEDUP_REMOVED lines=24> */
.L_x_1515:
        /* <DEDUP_REMOVED lines=12> */
.L_x_5325:


//--------------------- .text._ZN5flash24flash_fwd_splitkv_kernelI23Flash_fwd_kernel_traitsILi32ELi64ELi256ELi4ELb0ELb0EN7cutlass6half_tE19Flash_kernel_traitsILi32ELi64ELi256ELi4ES3_EELb1ELb0ELb0ELb1ELb1ELb0ELb0ELb0EEEvNS_16Flash_fwd_paramsE --------------------------
	.section	.text._ZN5flash24flash_fwd_splitkv_kernelI23Flash_fwd_kernel_traitsILi32ELi64ELi256ELi4ELb0ELb0EN7cutlass6half_tE19Flash_kernel_traitsILi32ELi64ELi256ELi4ES3_EELb1ELb0ELb0ELb1ELb1ELb0ELb0ELb0EEEvNS_16Flash_fwd_paramsE,"ax",@progbits
	.align	128
        .global         _ZN5flash24flash_fwd_splitkv_kernelI23Flash_fwd_kernel_traitsILi32ELi64ELi256ELi4ELb0ELb0EN7cutlass6half_tE19Flash_kernel_traitsILi32ELi64ELi256ELi4ES3_EELb1ELb0ELb0ELb1ELb1ELb0ELb0ELb0EEEvNS_16Flash_fwd_paramsE
        .type           _ZN5flash24flash_fwd_splitkv_kernelI23Flash_fwd_kernel_traitsILi32ELi64ELi256ELi4ELb0ELb0EN7cutlass6half_tE19Flash_kernel_traitsILi32ELi64ELi256ELi4ES3_EELb1ELb0ELb0ELb1ELb1ELb0ELb0ELb0EEEvNS_16Flash_fwd_paramsE,@function
        .size           _ZN5flash24flash_fwd_splitkv_kernelI23Flash_fwd_kernel_traitsILi32ELi64ELi256ELi4ELb0ELb0EN7cutlass6half_tE19Flash_kernel_traitsILi32ELi64ELi256ELi4ES3_EELb1ELb0ELb0ELb1ELb1ELb0ELb0ELb0EEEvNS_16Flash_fwd_paramsE,(.L_x_5326 - _ZN5flash24flash_fwd_splitkv_kernelI23Flash_fwd_kernel_traitsILi32ELi64ELi256ELi4ELb0ELb0EN7cutlass6half_tE19Flash_kernel_traitsILi32ELi64ELi256ELi4ES3_EELb1ELb0ELb0ELb1ELb1ELb0ELb0ELb0EEEvNS_16Flash_fwd_paramsE)
        .other          _ZN5flash24flash_fwd_splitkv_kernelI23Flash_fwd_kernel_traitsILi32ELi64ELi256ELi4ELb0ELb0EN7cutlass6half_tE19Flash_kernel_traitsILi32ELi64ELi256ELi4ES3_EELb1ELb0ELb0ELb1ELb1ELb0ELb0ELb0EEEvNS_16Flash_fwd_paramsE,@"STO_CUDA_ENTRY STV_DEFAULT"
_ZN5flash24flash_fwd_splitkv_kernelI23Flash_fwd_kernel_traitsILi32ELi64ELi256ELi4ELb0ELb0EN7cutlass6half_tE19Flash_kernel_traitsILi32ELi64ELi256ELi4ES3_EELb1ELb0ELb0ELb1ELb1ELb0ELb0ELb0EEEvNS_16Flash_fwd_paramsE:
.text._ZN5flash24flash_fwd_splitkv_kernelI23Flash_fwd_kernel_traitsILi32ELi64ELi256ELi4ELb0ELb0EN7cutlass6half_tE19Flash_kernel_traitsILi32ELi64ELi256ELi4ES3_EELb1ELb0ELb0ELb1ELb1ELb0ELb0ELb0EEEvNS_16Flash_fwd_paramsE:
[----:B------:R-:W-:Y:S08]  /*0000*/  LDC R1, c[0x0][0x28] ;  /* 0x00000a00ff017b82 */ /* 0x000ff00000000800 */
[----:B------:R-:W1:Y:S01]  /*0010*/  LDC.64 R4, c[0x0][0x300] ;  /* 0x0000c000ff047b82 */ /* 0x000e620000000a00 */
[----:B------:R-:W2:Y:S01]  /*0020*/  S2R R11, SR_CTAID.Y ;  /* 0x00000000000b7919 */ /* 0x000ea20000002600 */
[----:B------:R-:W-:Y:S01]  /*0030*/  IMAD.MOV.U32 R19, RZ, RZ, RZ ;  /* 0x000000ffff137224 */ /* 0x000fe200078e00ff */
[----:B------:R-:W-:Y:S01]  /*0040*/  ULDC.64 UR16, c[0x0][0x208] ;  /* 0x0000820000107ab9 */ /* 0x000fe20000000a00 */
[----:B------:R-:W-:-:S04]  /*0050*/  ULDC UR15, c[0x0][0x2c4] ;  /* 0x0000b100000f7ab9 */ /* 0x000fc80000000800 */
[----:B------:R-:W3:Y:S01]  /*0060*/  LDC.64 R2, c[0x0][0x308] ;  /* 0x0000c200ff027b82 */ /* 0x000ee20000000a00 */
[----:B-1----:R-:W-:-:S04]  /*0070*/  ISETP.NE.U32.AND P0, PT, R4, RZ, PT ;  /* 0x000000ff0400720c */ /* 0x002fc80003f05070 */
[----:B------:R-:W-:Y:S02]  /*0080*/  ISETP.NE.AND.EX P0, PT, R5, RZ, PT, P0 ;  /* 0x000000ff0500720c */ /* 0x000fe40003f05300 */
[----:B---3--:R-:W-:-:S04]  /*0090*/  ISETP.NE.U32.AND P2, PT, R2, RZ, PT ;  /* 0x000000ff0200720c */ /* 0x008fc80003f45070 */
[----:B------:R-:W-:-:S07]  /*00a0*/  ISETP.NE.AND.EX P2, PT, R3, RZ, PT, P2 ;  /* 0x000000ff0300720c */ /* 0x000fce0003f45320 */
[----:B------:R-:W2:Y:S08]  /*00b0*/  @P0 LDC.64 R4, c[0x0][0x300] ;  /* 0x0000c000ff040b82 */ /* 0x000eb00000000a00 */
[----:B------:R-:W1:Y:S01]  /*00c0*/  @P2 LDC.64 R2, c[0x0][0x308] ;  /* 0x0000c200ff022b82 */ /* 0x000e620000000a00 */
[C---:B--2---:R-:W-:Y:S01]  /*00d0*/  @P0 IMAD.WIDE R6, R11.reuse, 0x4, R4 ;  /* 0x000000040b060825 */ /* 0x044fe200078e0204 */
[----:B------:R-:W2:Y:S06]  /*00e0*/  S2R R14, SR_CTAID.X ;  /* 0x00000000000e7919 */ /* 0x000eac0000002500 */
[----:B------:R-:W3:Y:S01]  /*00f0*/  @!P2 LDC.64 R4, c[0x0][0x318] ;  /* 0x0000c600ff04ab82 */ /* 0x000ee20000000a00 */
[----:B------:R-:W4:Y:S01]  /*0100*/  @P0 LDG.E R19, desc[UR16][R6.64] ;  /* 0x0000001006130981 */ /* 0x000f22000c1e1900 */
[----:B-1----:R-:W-:-:S06]  /*0110*/  @P2 IMAD.WIDE R8, R11, 0x4, R2 ;  /* 0x000000040b082825 */ /* 0x002fcc00078e0202 */
[----:B------:R-:W1:Y:S01]  /*0120*/  @!P2 LDC.64 R2, c[0x0][0x2c8] ;  /* 0x0000b200ff02ab82 */ /* 0x000e620000000a00 */
[----:B------:R-:W4:Y:S01]  /*0130*/  @P2 LDG.E R0, desc[UR16][R8.64] ;  /* 0x0000001008002981 */ /* 0x000f22000c1e1900 */
[----:B--2---:R-:W-:-:S05]  /*0140*/  IMAD.SHL.U32 R21, R14, 0x40, RZ ;  /* 0x000000400e157824 */ /* 0x004fca00078e00ff */
[----:B------:R-:W-:Y:S02]  /*0150*/  ISETP.GE.AND P1, PT, R21, UR15, PT ;  /* 0x0000000f15007c0c */ /* 0x000fe4000bf26270 */
[----:B---3--:R-:W-:-:S04]  /*0160*/  @!P2 ISETP.NE.U32.AND P0, PT, R4, RZ, PT ;  /* 0x000000ff0400a20c */ /* 0x008fc80003f05070 */
[----:B------:R-:W-:-:S04]  /*0170*/  @!P2 ISETP.NE.AND.EX P0, PT, R5, RZ, PT, P0 ;  /* 0x000000ff0500a20c */ /* 0x000fc80003f05300 */
[----:B-1----:R-:W-:Y:S01]  /*0180*/  @!P2 SEL R3, R3, RZ, P0 ;  /* 0x000000ff0303a207 */ /* 0x002fe20000000000 */
[----:B----4-:R-:W-:Y:S02]  /*0190*/  @P2 IMAD.IADD R149, R0, 0x1, -R19 ;  /* 0x0000000100952824 */ /* 0x010fe400078e0a13 */
[----:B------:R-:W-:Y:S06]  /*01a0*/  @P1 EXIT ;  /* 0x000000000000194d */ /* 0x000fec0003800000 */
[----:B------:R-:W-:Y:S01]  /*01b0*/  VIADD R0, R21, 0x13f ;  /* 0x0000013f15007836 */ /* 0x000fe20000000000 */
[----:B------:R-:W-:Y:S01]  /*01c0*/  @!P2 IADD3 R149, R3, R2, -R19 ;  /* 0x000000020395a210 */ /* 0x000fe20007ffe813 */
[----:B------:R-:W-:Y:S01]  /*01d0*/  ULDC UR5, c[0x0][0x2c8] ;  /* 0x0000b20000057ab9 */ /* 0x000fe20000000800 */
[----:B------:R-:W-:Y:S01]  /*01e0*/  ULDC UR14, c[0x0][0x398] ;  /* 0x0000e600000e7ab9 */ /* 0x000fe20000000800 */
[----:B------:R-:W-:Y:S01]  /*01f0*/  UIADD3 UR5, UR5, 0xff, URZ ;  /* 0x000000ff05057890 */ /* 0x000fe2000fffe03f */
[C---:B------:R-:W-:Y:S01]  /*0200*/  IADD3 R0, R149.reuse, -UR15, R0 ;  /* 0x8000000f95007c10 */ /* 0x040fe2000fffe000 */
[----:B------:R-:W-:Y:S01]  /*0210*/  VIADD R5, R149, 0xff ;  /* 0x000000ff95057836 */ /* 0x000fe20000000000 */
[----:B------:R-:W1:Y:S01]  /*0220*/  S2R R8, SR_CTAID.Z ;  /* 0x0000000000087919 */ /* 0x000e620000002700 */
[----:B------:R-:W-:Y:S02]  /*0230*/  USHF.R.S32.HI UR4, URZ, 0x1f, UR5 ;  /* 0x0000001f3f047899 */ /* 0x000fe40008011405 */
[----:B------:R-:W-:Y:S01]  /*0240*/  VIADD R3, R0, UR14 ;  /* 0x0000000e00037c36 */ /* 0x000fe20008000000 */
[----:B------:R-:W-:Y:S01]  /*0250*/  SHF.R.S32.HI R2, RZ, 0x1f, R5 ;  /* 0x0000001fff027819 */ /* 0x000fe20000011405 */
[----:B------:R-:W-:Y:S01]  /*0260*/  ULEA.HI UR4, UR4, UR5, URZ, 0x8 ;  /* 0x0000000504047291 */ /* 0x000fe2000f8f403f */
[----:B------:R-:W2:Y:S02]  /*0270*/  S2R R20, SR_TID.X ;  /* 0x0000000000147919 */ /* 0x000ea40000002100 */
[----:B------:R-:W-:Y:S01]  /*0280*/  SHF.R.S32.HI R0, RZ, 0x1f, R3 ;  /* 0x0000001fff007819 */ /* 0x000fe20000011403 */
[----:B------:R-:W-:Y:S01]  /*0290*/  USHF.R.S32.HI UR4, URZ, 0x8, UR4 ;  /* 0x000000083f047899 */ /* 0x000fe20008011404 */
[----:B------:R-:W-:-:S02]  /*02a0*/  LEA.HI R2, R2, R5, RZ, 0x8 ;  /* 0x0000000502027211 */ /* 0x000fc400078f40ff */
[----:B------:R-:W-:Y:S02]  /*02b0*/  LEA.HI R0, R0, R3, RZ, 0x8 ;  /* 0x0000000300007211 */ /* 0x000fe400078f40ff */
[----:B------:R-:W-:Y:S02]  /*02c0*/  SHF.R.S32.HI R2, RZ, 0x8, R2 ;  /* 0x00000008ff027819 */ /* 0x000fe40000011402 */
[----:B------:R-:W-:-:S04]  /*02d0*/  SHF.R.S32.HI R3, RZ, 0x8, R0 ;  /* 0x00000008ff037819 */ /* 0x000fc80000011400 */
[----:B------:R-:W-:-:S04]  /*02e0*/  VIMNMX3 R148, R2, UR4, R3, PT ;  /* 0x0000000402947c0f */ /* 0x000fc8000b800103 */
[----:B------:R-:W-:-:S13]  /*02f0*/  ISETP.GT.AND P0, PT, R148, RZ, PT ;  /* 0x000000ff9400720c */ /* 0x000fda0003f04270 */
[----:B-1----:R-:W-:Y:S05]  /*0300*/  @P0 BRA `(.L_x_1516) ;  /* 0x0000000000e80947 */ /* 0x002fea0003800000 */
[----:B------:R-:W1:Y:S01]  /*0310*/  LDC.64 R2, c[0x0][0x298] ;  /* 0x0000a600ff027b82 */ /* 0x000e620000000a00 */
[----:B--2---:R-:W-:Y:S01]  /*0320*/  SHF.R.S32.HI R5, RZ, 0x1f, R20 ;  /* 0x0000001fff057819 */ /* 0x004fe20000011414 */
[----:B------:R-:W-:Y:S01]  /*0330*/  ULDC.64 UR4, c[0x0][0x290] ;  /* 0x0000a40000047ab9 */ /* 0x000fe20000000a00 */
[----:B------:R-:W-:Y:S02]  /*0340*/  SHF.R.S32.HI R4, RZ, 0x1f, R11 ;  /* 0x0000001fff047819 */ /* 0x000fe4000001140b */
[----:B------:R-:W-:Y:S02]  /*0350*/  LEA.HI R0, R5, R20, RZ, 0x2 ;  /* 0x0000001405007211 */ /* 0x000fe400078f10ff */
[----:B------:R-:W-:Y:S01]  /*0360*/  SHF.R.S32.HI R9, RZ, 0x1f, R8 ;  /* 0x0000001fff097819 */ /* 0x000fe20000011408 */
[----:B------:R-:W-:Y:S01]  /*0370*/  IMAD R4, R4, UR4, RZ ;  /* 0x0000000404047c24 */ /* 0x000fe2000f8e02ff */
[----:B------:R-:W-:Y:S02]  /*0380*/  LOP3.LUT R5, R0, 0x1ffffffc, RZ, 0xc0, !PT ;  /* 0x1ffffffc00057812 */ /* 0x000fe400078ec0ff */
[----:B------:R-:W-:-:S02]  /*0390*/  SHF.R.S32.HI R0, RZ, 0x2, R0 ;  /* 0x00000002ff007819 */ /* 0x000fc40000011400 */
[C---:B------:R-:W-:Y:S01]  /*03a0*/  LOP3.LUT P3, RZ, R20.reuse, 0x3, RZ, 0xc0, !PT ;  /* 0x0000000314ff7812 */ /* 0x040fe2000786c0ff */
[----:B------:R-:W-:Y:S01]  /*03b0*/  IMAD.IADD R6, R20, 0x1, -R5 ;  /* 0x0000000114067824 */ /* 0x000fe200078e0a05 */
[----:B------:R-:W-:-:S03]  /*03c0*/  SHF.R.S32.HI R5, RZ, 0x1f, R21 ;  /* 0x0000001fff057819 */ /* 0x000fc60000011415 */
[----:B------:R-:W-:-:S05]  /*03d0*/  IMAD.SHL.U32 R6, R6, 0x8, RZ ;  /* 0x0000000806067824 */ /* 0x000fca00078e00ff */
[----:B------:R-:W-:Y:S01]  /*03e0*/  SHF.R.S32.HI R7, RZ, 0x1f, R6 ;  /* 0x0000001fff077819 */ /* 0x000fe20000011406 */
[----:B-1----:R-:W-:Y:S02]  /*03f0*/  IMAD R10, R5, R2, RZ ;  /* 0x00000002050a7224 */ /* 0x002fe400078e02ff */
[----:B------:R-:W-:-:S04]  /*0400*/  IMAD.WIDE.U32 R12, R2, 0x40, RZ ;  /* 0x00000040020c7825 */ /* 0x000fc800078e00ff */
[C---:B------:R-:W-:Y:S02]  /*0410*/  IMAD R5, R21.reuse, R3, R10 ;  /* 0x0000000315057224 */ /* 0x040fe400078e020a */
[----:B------:R-:W-:-:S04]  /*0420*/  IMAD.WIDE.U32 R6, R21, R2, R6 ;  /* 0x0000000215067225 */ /* 0x000fc800078e0006 */
[----:B------:R-:W-:Y:S02]  /*0430*/  IMAD.IADD R7, R7, 0x1, R5 ;  /* 0x0000000107077824 */ /* 0x000fe400078e0205 */
[C---:B------:R-:W-:Y:S02]  /*0440*/  IMAD R5, R11.reuse, UR5, R4 ;  /* 0x000000050b057c24 */ /* 0x040fe4000f8e0204 */
[----:B------:R-:W-:Y:S01]  /*0450*/  IMAD.WIDE.U32 R6, R11, UR4, R6 ;  /* 0x000000040b067c25 */ /* 0x000fe2000f8e0006 */
[----:B------:R-:W-:-:S03]  /*0460*/  ULDC.64 UR4, c[0x0][0x2a0] ;  /* 0x0000a80000047ab9 */ /* 0x000fc60000000a00 */
[----:B------:R-:W-:Y:S01]  /*0470*/  IMAD R9, R9, UR4, RZ ;  /* 0x0000000409097c24 */ /* 0x000fe2000f8e02ff */
[----:B------:R-:W-:Y:S02]  /*0480*/  IADD3 R7, R7, R5, RZ ;  /* 0x0000000507077210 */ /* 0x000fe40007ffe0ff */
[----:B------:R-:W-:Y:S01]  /*0490*/  SHF.R.S32.HI R5, RZ, 0x1f, R0 ;  /* 0x0000001fff057819 */ /* 0x000fe20000011400 */
[C---:B------:R-:W-:Y:S02]  /*04a0*/  IMAD R9, R8.reuse, UR5, R9 ;  /* 0x0000000508097c24 */ /* 0x040fe4000f8e0209 */
[----:B------:R-:W-:Y:S01]  /*04b0*/  IMAD.WIDE.U32 R6, R8, UR4, R6 ;  /* 0x0000000408067c25 */ /* 0x000fe2000f8e0006 */
[----:B------:R-:W-:-:S03]  /*04c0*/  ULDC UR4, c[0x0][0x270] ;  /* 0x00009c0000047ab9 */ /* 0x000fc60000000800 */
[----:B------:R-:W-:Y:S01]  /*04d0*/  IMAD R8, R11, UR4, R8 ;  /* 0x000000040b087c24 */ /* 0x000fe2000f8e0208 */
[----:B------:R-:W-:Y:S01]  /*04e0*/  ULDC.64 UR4, c[0x0][0x280] ;  /* 0x0000a00000047ab9 */ /* 0x000fe20000000a00 */
[----:B------:R-:W-:Y:S02]  /*04f0*/  IMAD.IADD R7, R7, 0x1, R9 ;  /* 0x0000000107077824 */ /* 0x000fe400078e0209 */
[-C--:B------:R-:W-:Y:S02]  /*0500*/  IMAD R4, R5, R2.reuse, RZ ;  /* 0x0000000205047224 */ /* 0x080fe400078e02ff */
[----:B------:R-:W-:Y:S01]  /*0510*/  IMAD R8, R8, UR15, R21 ;  /* 0x0000000f08087c24 */ /* 0x000fe2000f8e0215 */
[----:B------:R-:W-:Y:S01]  /*0520*/  IADD3 R21, -R21, UR15, RZ ;  /* 0x0000000f15157c10 */ /* 0x000fe2000fffe1ff */
[C---:B------:R-:W-:Y:S01]  /*0530*/  IMAD R4, R0.reuse, R3, R4 ;  /* 0x0000000300047224 */ /* 0x040fe200078e0204 */
[----:B------:R-:W-:Y:S01]  /*0540*/  SHF.L.U32 R3, R3, 0x6, RZ ;  /* 0x0000000603037819 */ /* 0x000fe200000006ff */
[C---:B------:R-:W-:Y:S01]  /*0550*/  IMAD.WIDE.U32 R10, R0.reuse, R2, R6 ;  /* 0x00000002000a7225 */ /* 0x040fe200078e0006 */
[----:B------:R-:W-:-:S02]  /*0560*/  ISETP.GE.OR P2, PT, R0, R21, P3 ;  /* 0x000000150000720c */ /* 0x000fc40001f46670 */
[----:B------:R-:W-:Y:S01]  /*0570*/  IADD3 R6, P0, R8, R0, RZ ;  /* 0x0000000008067210 */ /* 0x000fe20007f1e0ff */
[----:B------:R-:W-:Y:S01]  /*0580*/  IMAD.IADD R7, R11, 0x1, R4 ;  /* 0x000000010b077824 */ /* 0x000fe200078e0204 */
[----:B------:R-:W-:Y:S02]  /*0590*/  LEA R4, P1, R10, UR4, 0x1 ;  /* 0x000000040a047c11 */ /* 0x000fe4000f8208ff */
[----:B------:R-:W-:Y:S02]  /*05a0*/  IADD3 R0, R0, 0x20, RZ ;  /* 0x0000002000007810 */ /* 0x000fe40007ffe0ff */
[----:B------:R-:W-:Y:S02]  /*05b0*/  LEA.HI.X.SX32 R9, R8, R5, 0x1, P0 ;  /* 0x0000000508097211 */ /* 0x000fe400000f0eff */
[----:B------:R-:W-:Y:S01]  /*05c0*/  LEA.HI.X R5, R10, UR5, R7, 0x1, P1 ;  /* 0x000000050a057c11 */ /* 0x000fe200088f0c07 */
[----:B------:R-:W-:Y:S01]  /*05d0*/  ULDC.64 UR4, c[0x0][0x2b0] ;  /* 0x0000ac0000047ab9 */ /* 0x000fe20000000a00 */
[----:B------:R-:W-:-:S02]  /*05e0*/  ISETP.GE.OR P3, PT, R0, R21, P3 ;  /* 0x000000150000720c */ /* 0x000fc40001f66670 */
[----:B------:R-:W-:Y:S01]  /*05f0*/  IADD3 R10, P1, R4, R12, RZ ;  /* 0x0000000c040a7210 */ /* 0x000fe20007f3e0ff */
[----:B------:R1:W-:Y:S01]  /*0600*/  STG.E.128 desc[UR16][R4.64], RZ ;  /* 0x000000ff04007986 */ /* 0x0003e2000c101d10 */
[C---:B------:R-:W-:Y:S02]  /*0610*/  LEA R8, P0, R6.reuse, UR4, 0x2 ;  /* 0x0000000406087c11 */ /* 0x040fe4000f8010ff */
[----:B------:R-:W-:Y:S01]  /*0620*/  IADD3.X R11, R5, R13, R3, P1, !PT ;  /* 0x0000000d050b7210 */ /* 0x000fe20000ffe403 */
[----:B------:R-:W-:Y:S01]  /*0630*/  @!P2 IMAD.MOV.U32 R3, RZ, RZ, 0x7f800000 ;  /* 0x7f800000ff03a424 */ /* 0x000fe200078e00ff */
[----:B------:R-:W-:-:S03]  /*0640*/  LEA.HI.X R9, R6, UR5, R9, 0x2, P0 ;  /* 0x0000000506097c11 */ /* 0x000fc600080f1409 */
[----:B------:R1:W-:Y:S04]  /*0650*/  STG.E.128 desc[UR16][R10.64], RZ ;  /* 0x000000ff0a007986 */ /* 0x0003e8000c101d10 */
[----:B------:R1:W-:Y:S01]  /*0660*/  @!P2 STG.E desc[UR16][R8.64], R3 ;  /* 0x000000030800a986 */ /* 0x0003e2000c101910 */
[----:B------:R-:W-:Y:S05]  /*0670*/  @P3 EXIT ;  /* 0x000000000000394d */ /* 0x000fea0003800000 */
[----:B-1----:R-:W-:-:S05]  /*0680*/  MOV R3, 0x7f800000 ;  /* 0x7f80000000037802 */ /* 0x002fca0000000f00 */
[----:B------:R-:W-:Y:S01]  /*0690*/  STG.E desc[UR16][R8.64+0x80], R3 ;  /* 0x0000800308007986 */ /* 0x000fe2000c101910 */
[----:B------:R-:W-:Y:S05]  /*06a0*/  EXIT ;  /* 0x000000000000794d */ /* 0x000fea0003800000 */
.L_x_1516:
        /* <DEDUP_REMOVED lines=14> */
[----:B------:R-:W-:Y:S02]  /*0790*/  SHF.R.S32.HI R5, RZ, 0x1f, R11 ;  /* 0x0000001fff057819 */ /* 0x000fe4000001140b */
[----:B------:R-:W-:-:S03]  /*07a0*/  PLOP3.LUT P6, PT, PT, PT, PT, 0x8, 0x0 ;  /* 0x000000000000781c */ /* 0x000fc60003fce170 */
[-C--:B-1----:R-:W-:Y:S02]  /*07b0*/  IMAD R0, R5, R2.reuse, RZ ;  /* 0x0000000205007224 */ /* 0x082fe400078e02ff */
[----:B------:R-:W-:-:S04]  /*07c0*/  IMAD.WIDE.U32 R4, R11, R2, RZ ;  /* 0x000000020b047225 */ /* 0x000fc800078e00ff */
[----:B------:R-:W-:Y:S01]  /*07d0*/  IMAD R3, R11, R3, R0 ;  /* 0x000000030b037224 */ /* 0x000fe200078e0200 */
[----:B------:R-:W-:-:S04]  /*07e0*/  LEA R242, P0, R4, UR4, 0x2 ;  /* 0x0000000404f27c11 */ /* 0x000fc8000f8010ff */
[----:B------:R-:W-:-:S04]  /*07f0*/  IADD3 R3, R5, R3, RZ ;  /* 0x0000000305037210 */ /* 0x000fc80007ffe0ff */
[----:B------:R-:W-:-:S07]  /*0800*/  LEA.HI.X R243, R4, UR5, R3, 0x2, P0 ;  /* 0x0000000504f37c11 */ /* 0x000fce00080f1403 */
.L_x_1517:
[----:B------:R-:W-:Y:S05]  /*0810*/  @P6 BRA `(.L_x_1518) ;  /* 0x0000000400386947 */ /* 0x000fea0003800000 */
[----:B------:R-:W3:Y:S01]  /*0820*/  LDC R0, c[0x0][0x380] ;  /* 0x0000e000ff007b82 */ /* 0x000ee20000000800 */
[----:B------:R-:W-:Y:S01]  /*0830*/  LEA R9, R148, 0xffffff00, 0x8 ;  /* 0xffffff0094097811 */ /* 0x000fe200078e40ff */
[----:B------:R-:W-:Y:S01]  /*0840*/  ULDC.64 UR8, c[0x0][0x230] ;  /* 0x00008c0000087ab9 */ /* 0x000fe20000000a00 */
[----:B------:R-:W-:Y:S01]  /*0850*/  ULDC.64 UR6, c[0x0][0x248] ;  /* 0x0000920000067ab9 */ /* 0x000fe20000000a00 */
[----:B------:R-:W-:Y:S01]  /*0860*/  ULDC.64 UR4, c[0x0][0x238] ;  /* 0x00008e0000047ab9 */ /* 0x000fe20000000a00 */
[----:B-1----:R-:W-:Y:S01]  /*0870*/  IABS R2, R9 ;  /* 0x0000000900027213 */ /* 0x002fe20000000000 */
[----:B------:R-:W-:Y:S01]  /*0880*/  ULDC.64 UR10, c[0x0][0x260] ;  /* 0x00009800000a7ab9 */ /* 0x000fe20000000a00 */
[----:B---3--:R-:W-:-:S04]  /*0890*/  IABS R4, R0 ;  /* 0x0000000000047213 */ /* 0x008fc80000000000 */
[----:B------:R-:W1:Y:S08]  /*08a0*/  I2F.RP R5, R4 ;  /* 0x0000000400057306 */ /* 0x000e700000209400 */
[----:B-1----:R-:W1:Y:S02]  /*08b0*/  MUFU.RCP R6, R5 ;  /* 0x0000000500067308 */ /* 0x002e640000001000 */
[----:B-1----:R-:W-:-:S06]  /*08c0*/  IADD3 R6, R6, 0xffffffe, RZ ;  /* 0x0ffffffe06067810 */ /* 0x002fcc0007ffe0ff */
[----:B------:R-:W1:Y:S02]  /*08d0*/  F2I.FTZ.U32.TRUNC.NTZ R7, R6 ;  /* 0x0000000600077305 */ /* 0x000e64000021f000 */
[----:B-1----:R-:W-:Y:S01]  /*08e0*/  IMAD.MOV R3, RZ, RZ, -R7 ;  /* 0x000000ffff037224 */ /* 0x002fe200078e0a07 */
[----:B------:R-:W-:-:S03]  /*08f0*/  MOV R6, RZ ;  /* 0x000000ff00067202 */ /* 0x000fc60000000f00 */
[----:B------:R-:W-:-:S04]  /*0900*/  IMAD R3, R3, R4, RZ ;  /* 0x0000000403037224 */ /* 0x000fc800078e02ff */
[----:B------:R-:W-:Y:S02]  /*0910*/  IMAD.HI.U32 R3, R7, R3, R6 ;  /* 0x0000000307037227 */ /* 0x000fe400078e0006 */
[----:B------:R-:W1:Y:S04]  /*0920*/  LDC R7, c[0x0][0x278] ;  /* 0x00009e00ff077b82 */ /* 0x000e680000000800 */
[----:B------:R-:W-:-:S04]  /*0930*/  IMAD.HI.U32 R5, R3, R2, RZ ;  /* 0x0000000203057227 */ /* 0x000fc800078e00ff */
[----:B------:R-:W-:-:S04]  /*0940*/  IMAD.MOV R3, RZ, RZ, -R5 ;  /* 0x000000ffff037224 */ /* 0x000fc800078e0a05 */
[----:B------:R-:W-:Y:S01]  /*0950*/  IMAD R3, R4, R3, R2 ;  /* 0x0000000304037224 */ /* 0x000fe200078e0202 */
[----:B------:R-:W-:-:S04]  /*0960*/  LOP3.LUT R2, R9, R0, RZ, 0x3c, !PT ;  /* 0x0000000009027212 */ /* 0x000fc800078e3cff */
[----:B------:R-:W-:Y:S02]  /*0970*/  ISETP.GT.U32.AND P1, PT, R4, R3, PT ;  /* 0x000000030400720c */ /* 0x000fe40003f24070 */
[----:B------:R-:W-:-:S11]  /*0980*/  ISETP.GE.AND P0, PT, R2, RZ, PT ;  /* 0x000000ff0200720c */ /* 0x000fd60003f06270 */
[-C--:B------:R-:W-:Y:S01]  /*0990*/  @!P1 IADD3 R3, R3, -R4.reuse, RZ ;  /* 0x8000000403039210 */ /* 0x080fe20007ffe0ff */
[----:B------:R-:W-:Y:S01]  /*09a0*/  @!P1 VIADD R5, R5, 0x1 ;  /* 0x0000000105059836 */ /* 0x000fe20000000000 */
[----:B------:R-:W-:Y:S02]  /*09b0*/  ISETP.NE.AND P1, PT, R0, RZ, PT ;  /* 0x000000ff0000720c */ /* 0x000fe40003f25270 */
[----:B------:R-:W-:-:S13]  /*09c0*/  ISETP.GE.U32.AND P2, PT, R3, R4, PT ;  /* 0x000000040300720c */ /* 0x000fda0003f46070 */
[----:B------:R-:W-:-:S05]  /*09d0*/  @P2 IADD3 R5, R5, 0x1, RZ ;  /* 0x0000000105052810 */ /* 0x000fca0007ffe0ff */
[----:B------:R-:W-:Y:S01]  /*09e0*/  @!P0 IMAD.MOV R5, RZ, RZ, -R5 ;  /* 0x000000ffff058224 */ /* 0x000fe200078e0a05 */
[----:B------:R-:W-:-:S05]  /*09f0*/  @!P1 LOP3.LUT R5, RZ, R0, RZ, 0x33, !PT ;  /* 0x00000000ff059212 */ /* 0x000fca00078e33ff */
[----:B------:R-:W-:-:S06]  /*0a00*/  IMAD.WIDE R18, R5, 0x4, R242 ;  /* 0x0000000405127825 */ /* 0x000fcc00078e02f2 */
[----:B------:R-:W3:Y:S01]  /*0a10*/  LDG.E R18, desc[UR16][R18.64] ;  /* 0x0000001012127981 */ /* 0x000ee2000c1e1900 */
[----:B-1----:R-:W-:-:S04]  /*0a20*/  IABS R2, R7 ;  /* 0x0000000700027213 */ /* 0x002fc80000000000 */
[----:B------:R-:W1:Y:S08]  /*0a30*/  I2F.RP R6, R2 ;  /* 0x0000000200067306 */ /* 0x000e700000209400 */
[----:B-1---5:R-:W1:Y:S02]  /*0a40*/  MUFU.RCP R12, R6 ;  /* 0x00000006000c7308 */ /* 0x022e640000001000 */
[----:B-1----:R-:W-:-:S06]  /*0a50*/  IADD3 R12, R12, 0xffffffe, RZ ;  /* 0x0ffffffe0c0c7810 */ /* 0x002fcc0007ffe0ff */
[----:B------:R-:W1:Y:S02]  /*0a60*/  F2I.FTZ.U32.TRUNC.NTZ R13, R12 ;  /* 0x0000000c000d7305 */ /* 0x000e64000021f000 */
[----:B-1----:R-:W-:Y:S01]  /*0a70*/  IMAD.MOV R3, RZ, RZ, -R13 ;  /* 0x000000ffff037224 */ /* 0x002fe200078e0a0d */
[----:B------:R-:W-:-:S03]  /*0a80*/  MOV R12, RZ ;  /* 0x000000ff000c7202 */ /* 0x000fc60000000f00 */
[----:B------:R-:W-:Y:S01]  /*0a90*/  IMAD R4, R3, R2, RZ ;  /* 0x0000000203047224 */ /* 0x000fe200078e02ff */
[----:B------:R-:W-:-:S03]  /*0aa0*/  IABS R3, R8 ;  /* 0x0000000800037213 */ /* 0x000fc60000000000 */
[----:B------:R-:W-:-:S04]  /*0ab0*/  IMAD.HI.U32 R13, R13, R4, R12 ;  /* 0x000000040d0d7227 */ /* 0x000fc800078e000c */
[----:B------:R-:W-:-:S04]  /*0ac0*/  IMAD.MOV.U32 R4, RZ, RZ, R3 ;  /* 0x000000ffff047224 */ /* 0x000fc800078e0003 */
[----:B------:R-:W-:-:S05]  /*0ad0*/  IMAD.HI.U32 R3, R13, R4, RZ ;  /* 0x000000040d037227 */ /* 0x000fca00078e00ff */
[----:B------:R-:W-:-:S05]  /*0ae0*/  IADD3 R13, -R3, RZ, RZ ;  /* 0x000000ff030d7210 */ /* 0x000fca0007ffe1ff */
[----:B------:R-:W-:Y:S01]  /*0af0*/  IMAD R13, R2, R13, R4 ;  /* 0x0000000d020d7224 */ /* 0x000fe200078e0204 */
[----:B------:R-:W-:-:S04]  /*0b00*/  LOP3.LUT R4, R8, R7, RZ, 0x3c, !PT ;  /* 0x0000000708047212 */ /* 0x000fc800078e3cff */
[----:B------:R-:W-:-:S13]  /*0b10*/  ISETP.GT.U32.AND P0, PT, R2, R13, PT ;  /* 0x0000000d0200720c */ /* 0x000fda0003f04070 */
[----:B------:R-:W-:Y:S02]  /*0b20*/  @!P0 IMAD.IADD R13, R13, 0x1, -R2 ;  /* 0x000000010d0d8824 */ /* 0x000fe400078e0a02 */
[----:B------:R-:W-:Y:S01]  /*0b30*/  @!P0 VIADD R3, R3, 0x1 ;  /* 0x0000000103038836 */ /* 0x000fe20000000000 */
[----:B------:R-:W-:Y:S02]  /*0b40*/  ISETP.GE.AND P0, PT, R4, RZ, PT ;  /* 0x000000ff0400720c */ /* 0x000fe40003f06270 */
[----:B------:R-:W-:Y:S02]  /*0b50*/  ISETP.GE.U32.AND P1, PT, R13, R2, PT ;  /* 0x000000020d00720c */ /* 0x000fe40003f26070 */
[----:B------:R-:W-:-:S05]  /*0b60*/  IADD3 R2, -R5, RZ, RZ ;  /* 0x000000ff05027210 */ /* 0x000fca0007ffe1ff */
[----:B------:R-:W-:-:S05]  /*0b70*/  IMAD R9, R0, R2, R9 ;  /* 0x0000000200097224 */ /* 0x000fca00078e0209 */
[----:B------:R-:W-:Y:S02]  /*0b80*/  SHF.R.S32.HI R0, RZ, 0x1f, R9 ;  /* 0x0000001fff007819 */ /* 0x000fe40000011409 */
[----:B------:R-:W-:Y:S02]  /*0b90*/  @P1 IADD3 R3, R3, 0x1, RZ ;  /* 0x0000000103031810 */ /* 0x000fe40007ffe0ff */
[----:B------:R-:W-:Y:S01]  /*0ba0*/  ISETP.NE.AND P1, PT, R7, RZ, PT ;  /* 0x000000ff0700720c */ /* 0x000fe20003f25270 */
[----:B------:R-:W-:Y:S02]  /*0bb0*/  IMAD R2, R0, UR6, RZ ;  /* 0x0000000600027c24 */ /* 0x000fe4000f8e02ff */
[----:B------:R-:W-:-:S10]  /*0bc0*/  @!P0 IMAD.MOV R3, RZ, RZ, -R3 ;  /* 0x000000ffff038224 */ /* 0x000fd400078e0a03 */
[----:B------:R-:W-:Y:S01]  /*0bd0*/  @!P1 LOP3.LUT R3, RZ, R7, RZ, 0x33, !PT ;  /* 0x00000007ff039212 */ /* 0x000fe200078e33ff */
[----:B------:R-:W-:Y:S01]  /*0be0*/  IMAD R7, R9, UR7, R2 ;  /* 0x0000000709077c24 */ /* 0x000fe2000f8e0202 */
[----:B---3--:R-:W-:Y:S01]  /*0bf0*/  SHF.R.S32.HI R5, RZ, 0x1f, R18 ;  /* 0x0000001fff057819 */ /* 0x008fe20000011412 */
[----:B------:R-:W-:-:S04]  /*0c00*/  IMAD.WIDE.U32 R12, R18, UR8, RZ ;  /* 0x00000008120c7c25 */ /* 0x000fc8000f8e00ff */
[C---:B------:R-:W-:Y:S02]  /*0c10*/  IMAD R15, R5.reuse, UR8, RZ ;  /* 0x00000008050f7c24 */ /* 0x040fe4000f8e02ff */
[----:B------:R-:W-:Y:S02]  /*0c20*/  IMAD R5, R5, UR4, RZ ;  /* 0x0000000405057c24 */ /* 0x000fe4000f8e02ff */
[C---:B------:R-:W-:Y:S02]  /*0c30*/  IMAD R4, R18.reuse, UR9, R15 ;  /* 0x0000000912047c24 */ /* 0x040fe4000f8e020f */
[C---:B------:R-:W-:Y:S02]  /*0c40*/  IMAD R5, R18.reuse, UR5, R5 ;  /* 0x0000000512057c24 */ /* 0x040fe4000f8e0205 */
[----:B------:R-:W-:Y:S01]  /*0c50*/  IMAD.WIDE.U32 R18, R18, UR4, RZ ;  /* 0x0000000412127c25 */ /* 0x000fe2000f8e00ff */
[----:B------:R-:W-:-:S04]  /*0c60*/  IADD3 R13, R13, R4, RZ ;  /* 0x000000040d0d7210 */ /* 0x000fc80007ffe0ff */
[----:B------:R-:W-:Y:S01]  /*0c70*/  IADD3 R5, R19, R5, RZ ;  /* 0x0000000513057210 */ /* 0x000fe20007ffe0ff */
[----:B------:R-:W-:Y:S01]  /*0c80*/  IMAD.WIDE.U32 R16, R9, UR6, R12 ;  /* 0x0000000609107c25 */ /* 0x000fe2000f8e000c */
[----:B------:R-:W-:-:S03]  /*0c90*/  SHF.R.S32.HI R13, RZ, 0x1f, R3 ;  /* 0x0000001fff0d7819 */ /* 0x000fc60000011403 */
[----:B------:R-:W-:Y:S02]  /*0ca0*/  IMAD.IADD R17, R17, 0x1, R7 ;  /* 0x0000000111117824 */ /* 0x000fe400078e0207 */
[----:B------:R-:W-:Y:S02]  /*0cb0*/  IMAD R4, R13, UR10, RZ ;  /* 0x0000000a0d047c24 */ /* 0x000fe4000f8e02ff */
[----:B------:R-:W-:-:S04]  /*0cc0*/  IMAD.WIDE.U32 R16, R3, UR10, R16 ;  /* 0x0000000a03107c25 */ /* 0x000fc8000f8e0010 */
[----:B------:R-:W-:-:S05]  /*0cd0*/  IMAD R4, R3, UR11, R4 ;  /* 0x0000000b03047c24 */ /* 0x000fca000f8e0204 */
[----:B------:R-:W-:Y:S01]  /*0ce0*/  IADD3 R4, R17, R4, RZ ;  /* 0x0000000411047210 */ /* 0x000fe20007ffe0ff */
[----:B------:R-:W-:Y:S06]  /*0cf0*/  BRA `(.L_x_1519) ;  /* 0x0000000000e87947 */ /* 0x000fec0003800000 */
.L_x_1518:
[----:B------:R-:W1:Y:S01]  /*0d00*/  LDC R13, c[0x0][0x278] ;  /* 0x00009e00ff0d7b82 */ /* 0x000e620000000800 */
[----:B------:R-:W-:Y:S01]  /*0d10*/  LEA R9, R148, 0xffffff00, 0x8 ;  /* 0xffffff0094097811 */ /* 0x000fe200078e40ff */
[----:B------:R-:W-:Y:S01]  /*0d20*/  ULDC.64 UR6, c[0x0][0x248] ;  /* 0x0000920000067ab9 */ /* 0x000fe20000000a00 */
[----:B------:R-:W-:Y:S01]  /*0d30*/  SHF.R.S32.HI R15, RZ, 0x1f, R19 ;  /* 0x0000001fff0f7819 */ /* 0x000fe20000011413 */
[----:B------:R-:W-:Y:S01]  /*0d40*/  ULDC.64 UR8, c[0x0][0x230] ;  /* 0x00008c0000087ab9 */ /* 0x000fe20000000a00 */
[----:B------:R-:W-:Y:S02]  /*0d50*/  IADD3 R22, P1, R19, R9, RZ ;  /* 0x0000000913167210 */ /* 0x000fe40007f3e0ff */
[----:B-1----:R-:W-:-:S04]  /*0d60*/  IABS R3, R13 ;  /* 0x0000000d00037213 */ /* 0x002fc80000000000 */
[----:B------:R-:W1:Y:S08]  /*0d70*/  I2F.RP R6, R3 ;  /* 0x0000000300067306 */ /* 0x000e700000209400 */
[----:B-1----:R-:W1:Y:S02]  /*0d80*/  MUFU.RCP R4, R6 ;  /* 0x0000000600047308 */ /* 0x002e640000001000 */
[----:B-1----:R-:W-:Y:S01]  /*0d90*/  IADD3 R4, R4, 0xffffffe, RZ ;  /* 0x0ffffffe04047810 */ /* 0x002fe20007ffe0ff */
[----:B------:R-:W1:Y:S05]  /*0da0*/  LDC.64 R6, c[0x0][0x250] ;  /* 0x00009400ff067b82 */ /* 0x000e6a0000000a00 */
[----:B------:R-:W3:Y:S02]  /*0db0*/  F2I.FTZ.U32.TRUNC.NTZ R5, R4 ;  /* 0x0000000400057305 */ /* 0x000ee4000021f000 */
[----:B---3--:R-:W-:Y:S01]  /*0dc0*/  IADD3 R0, RZ, -R5, RZ ;  /* 0x80000005ff007210 */ /* 0x008fe20007ffe0ff */
[----:B------:R-:W-:-:S04]  /*0dd0*/  IMAD.MOV.U32 R4, RZ, RZ, RZ ;  /* 0x000000ffff047224 */ /* 0x000fc800078e00ff */
[----:B------:R-:W-:Y:S01]  /*0de0*/  IMAD R2, R0, R3, RZ ;  /* 0x0000000300027224 */ /* 0x000fe200078e02ff */
[----:B------:R-:W-:Y:S01]  /*0df0*/  IABS R0, R8 ;  /* 0x0000000800007213 */ /* 0x000fe20000000000 */
[----:B-1----:R-:W-:Y:S02]  /*0e00*/  IMAD R16, R15, R6, RZ ;  /* 0x000000060f107224 */ /* 0x002fe400078e02ff */
[----:B------:R-:W-:Y:S01]  /*0e10*/  IMAD.HI.U32 R5, R5, R2, R4 ;  /* 0x0000000205057227 */ /* 0x000fe200078e0004 */
[----:B------:R-:W-:-:S03]  /*0e20*/  MOV R2, R0 ;  /* 0x0000000000027202 */ /* 0x000fc60000000f00 */
[----:B------:R-:W-:Y:S02]  /*0e30*/  IMAD R7, R19, R7, R16 ;  /* 0x0000000713077224 */ /* 0x000fe400078e0210 */
[----:B------:R-:W-:Y:S02]  /*0e40*/  IMAD.HI.U32 R10, R5, R2, RZ ;  /* 0x00000002050a7227 */ /* 0x000fe400078e00ff */
[----:B------:R-:W1:Y:S02]  /*0e50*/  LDC.64 R4, c[0x0][0x260] ;  /* 0x00009800ff047b82 */ /* 0x000e640000000a00 */
[----:B------:R-:W-:Y:S02]  /*0e60*/  IMAD.MOV R0, RZ, RZ, -R10 ;  /* 0x000000ffff007224 */ /* 0x000fe400078e0a0a */
[----:B------:R-:W-:-:S04]  /*0e70*/  IMAD.WIDE.U32 R18, R19, R6, RZ ;  /* 0x0000000613127225 */ /* 0x000fc800078e00ff */
[----:B------:R-:W-:Y:S01]  /*0e80*/  IMAD R0, R3, R0, R2 ;  /* 0x0000000003007224 */ /* 0x000fe200078e0202 */
[----:B------:R-:W-:Y:S02]  /*0e90*/  LOP3.LUT R2, R8, R13, RZ, 0x3c, !PT ;  /* 0x0000000d08027212 */ /* 0x000fe400078e3cff */
[----:B------:R-:W-:Y:S02]  /*0ea0*/  IADD3 R19, R19, R7, RZ ;  /* 0x0000000713137210 */ /* 0x000fe40007ffe0ff */
[----:B------:R-:W-:-:S13]  /*0eb0*/  ISETP.GT.U32.AND P0, PT, R3, R0, PT ;  /* 0x000000000300720c */ /* 0x000fda0003f04070 */
[-C--:B------:R-:W-:Y:S01]  /*0ec0*/  @!P0 IADD3 R0, R0, -R3.reuse, RZ ;  /* 0x8000000300008210 */ /* 0x080fe20007ffe0ff */
[----:B------:R-:W-:Y:S01]  /*0ed0*/  @!P0 VIADD R10, R10, 0x1 ;  /* 0x000000010a0a8836 */ /* 0x000fe20000000000 */
[----:B------:R-:W-:Y:S02]  /*0ee0*/  ISETP.NE.AND P0, PT, R13, RZ, PT ;  /* 0x000000ff0d00720c */ /* 0x000fe40003f05270 */
[----:B------:R-:W-:Y:S02]  /*0ef0*/  ISETP.GE.U32.AND P2, PT, R0, R3, PT ;  /* 0x000000030000720c */ /* 0x000fe40003f46070 */
[----:B------:R-:W-:-:S04]  /*0f00*/  SHF.R.S32.HI R0, RZ, 0x1f, R9 ;  /* 0x0000001fff007819 */ /* 0x000fc80000011409 */
[----:B------:R-:W-:Y:S02]  /*0f10*/  IADD3.X R17, R15, R0, RZ, P1, !PT ;  /* 0x000000000f117210 */ /* 0x000fe40000ffe4ff */
[----:B------:R-:W-:Y:S02]  /*0f20*/  ISETP.GE.AND P1, PT, R2, RZ, PT ;  /* 0x000000ff0200720c */ /* 0x000fe40003f26270 */
[----:B------:R-:W3:Y:S01]  /*0f30*/  LDC.64 R2, c[0x0][0x238] ;  /* 0x00008e00ff027b82 */ /* 0x000ee20000000a00 */
[----:B------:R-:W-:Y:S01]  /*0f40*/  IMAD R17, R17, UR6, RZ ;  /* 0x0000000611117c24 */ /* 0x000fe2000f8e02ff */
[----:B-----5:R-:W-:Y:S02]  /*0f50*/  SHF.R.S32.HI R15, RZ, 0x1f, R12 ;  /* 0x0000001fff0f7819 */ /* 0x020fe4000001140c */
[----:B------:R-:W-:Y:S01]  /*0f60*/  @P2 IADD3 R10, R10, 0x1, RZ ;  /* 0x000000010a0a2810 */ /* 0x000fe20007ffe0ff */
[C---:B------:R-:W-:Y:S02]  /*0f70*/  IMAD R17, R22.reuse, UR7, R17 ;  /* 0x0000000716117c24 */ /* 0x040fe4000f8e0211 */
[----:B------:R-:W-:-:S04]  /*0f80*/  IMAD.WIDE.U32 R22, R22, UR6, RZ ;  /* 0x0000000616167c25 */ /* 0x000fc8000f8e00ff */
[----:B------:R-:W-:Y:S01]  /*0f90*/  @!P1 IMAD.MOV R10, RZ, RZ, -R10 ;  /* 0x000000ffff0a9224 */ /* 0x000fe200078e0a0a */
[----:B------:R-:W-:Y:S01]  /*0fa0*/  IADD3 R23, R23, R17, RZ ;  /* 0x0000001117177210 */ /* 0x000fe20007ffe0ff */
[----:B------:R-:W-:Y:S01]  /*0fb0*/  IMAD R17, R15, UR8, RZ ;  /* 0x000000080f117c24 */ /* 0x000fe2000f8e02ff */
[----:B------:R-:W-:-:S03]  /*0fc0*/  @!P0 LOP3.LUT R10, RZ, R13, RZ, 0x33, !PT ;  /* 0x0000000dff0a8212 */ /* 0x000fc600078e33ff */
[C---:B------:R-:W-:Y:S01]  /*0fd0*/  IMAD R17, R12.reuse, UR9, R17 ;  /* 0x000000090c117c24 */ /* 0x040fe2000f8e0211 */
[----:B------:R-:W-:Y:S01]  /*0fe0*/  SHF.R.S32.HI R13, RZ, 0x1f, R10 ;  /* 0x0000001fff0d7819 */ /* 0x000fe2000001140a */
[----:B------:R-:W-:-:S04]  /*0ff0*/  IMAD.WIDE.U32 R22, R12, UR8, R22 ;  /* 0x000000080c167c25 */ /* 0x000fc8000f8e0016 */
[----:B-1----:R-:W-:Y:S01]  /*1000*/  IMAD R6, R13, R4, RZ ;  /* 0x000000040d067224 */ /* 0x002fe200078e02ff */
[----:B------:R-:W-:Y:S01]  /*1010*/  IADD3 R23, R23, R17, RZ ;  /* 0x0000001117177210 */ /* 0x000fe20007ffe0ff */
[-C--:B---3--:R-:W-:Y:S02]  /*1020*/  IMAD R15, R15, R2.reuse, RZ ;  /* 0x000000020f0f7224 */ /* 0x088fe400078e02ff */
[----:B------:R-:W-:-:S04]  /*1030*/  IMAD.WIDE.U32 R18, R12, R2, R18 ;  /* 0x000000020c127225 */ /* 0x000fc800078e0012 */
[----:B------:R-:W-:Y:S02]  /*1040*/  IMAD R3, R12, R3, R15 ;  /* 0x000000030c037224 */ /* 0x000fe400078e020f */
[----:B------:R-:W-:-:S04]  /*1050*/  IMAD.WIDE.U32 R16, R10, R4, R22 ;  /* 0x000000040a107225 */ /* 0x000fc800078e0016 */
[----:B------:R-:W-:Y:S02]  /*1060*/  IMAD R6, R10, R5, R6 ;  /* 0x000000050a067224 */ /* 0x000fe400078e0206 */
[----:B------:R-:W-:Y:S01]  /*1070*/  IMAD.IADD R5, R19, 0x1, R3 ;  /* 0x0000000113057824 */ /* 0x000fe200078e0203 */
[----:B------:R-:W-:Y:S02]  /*1080*/  MOV R3, R10 ;  /* 0x0000000a00037202 */ /* 0x000fe40000000f00 */
[----:B------:R-:W-:-:S07]  /*1090*/  IADD3 R4, R17, R6, RZ ;  /* 0x0000000611047210 */ /* 0x000fce0007ffe0ff */
.L_x_1519:
[----:B--2---:R-:W-:Y:S01]  /*10a0*/  SHF.R.S32.HI R23, RZ, 0x1f, R20 ;  /* 0x0000001fff177819 */ /* 0x004fe20000011414 */
[----:B------:R-:W-:Y:S01]  /*10b0*/  ULDC.64 UR4, c[0x0][0x228] ;  /* 0x00008a0000047ab9 */ /* 0x000fe20000000a00 */
[----:B------:R-:W-:Y:S01]  /*10c0*/  SHF.R.S32.HI R30, RZ, 0x1f, R11 ;  /* 0x0000001fff1e7819 */ /* 0x000fe2000001140b */
[----:B------:R-:W-:Y:S01]  /*10d0*/  ULDC.64 UR10, c[0x0][0x268] ;  /* 0x00009a00000a7ab9 */ /* 0x000fe20000000a00 */
[CC--:B------:R-:W-:Y:S01]  /*10e0*/  LEA.HI R17, R23.reuse, R20.reuse, RZ, 0x2 ;  /* 0x0000001417117211 */ /* 0x0c0fe200078f10ff */
[----:B------:R-:W1:Y:S01]  /*10f0*/  S2UR UR19, SR_CgaCtaId ;  /* 0x00000000001379c3 */ /* 0x000e620000008800 */
[CC--:B------:R-:W-:Y:S01]  /*1100*/  LEA.HI R10, R23.reuse, R20.reuse, RZ, 0x3 ;  /* 0x00000014170a7211 */ /* 0x0c0fe200078f18ff */
[----:B------:R-:W-:Y:S01]  /*1110*/  IMAD R30, R30, UR4, RZ ;  /* 0x000000041e1e7c24 */ /* 0x000fe2000f8e02ff */
[----:B------:R-:W-:Y:S01]  /*1120*/  LEA.HI R12, R23, R20, RZ, 0x4 ;  /* 0x00000014170c7211 */ /* 0x000fe200078f20ff */
[----:B------:R-:W-:Y:S01]  /*1130*/  ULDC.64 UR12, c[0x0][0x210] ;  /* 0x00008400000c7ab9 */ /* 0x000fe20000000a00 */
[----:B------:R-:W-:Y:S01]  /*1140*/  LOP3.LUT R7, R17, 0xfffffffc, RZ, 0xc0, !PT ;  /* 0xfffffffc11077812 */ /* 0x000fe200078ec0ff */
[----:B------:R-:W-:Y:S01]  /*1150*/  IMAD R30, R11, UR5, R30 ;  /* 0x000000050b1e7c24 */ /* 0x000fe2000f8e021e */
[----:B------:R-:W-:Y:S01]  /*1160*/  SHF.R.S32.HI R15, RZ, 0x3, R10 ;  /* 0x00000003ff0f7819 */ /* 0x000fe2000001140a */
[----:B------:R-:W-:Y:S01]  /*1170*/  USHF.L.U32 UR18, UR6, 0x6, URZ ;  /* 0x0000000606127899 */ /* 0x000fe2000800063f */
[----:B------:R-:W-:Y:S01]  /*1180*/  LOP3.LUT R19, R10, 0xfffffff8, RZ, 0xc0, !PT ;  /* 0xfffffff80a137812 */ /* 0x000fe200078ec0ff */
[C---:B------:R-:W-:Y:S01]  /*1190*/  IMAD.IADD R26, R20.reuse, 0x1, -R7 ;  /* 0x00000001141a7824 */ /* 0x040fe200078e0a07 */
[----:B------:R-:W-:Y:S01]  /*11a0*/  SHF.R.S32.HI R28, RZ, 0x4, R12 ;  /* 0x00000004ff1c7819 */ /* 0x000fe2000001140c */
[----:B------:R-:W-:Y:S01]  /*11b0*/  IMAD.SHL.U32 R15, R15, 0x40, RZ ;  /* 0x000000400f0f7824 */ /* 0x000fe200078e00ff */
[----:B------:R-:W-:Y:S01]  /*11c0*/  SHF.R.S32.HI R24, RZ, 0x2, R17 ;  /* 0x00000002ff187819 */ /* 0x000fe20000011411 */
[----:B------:R-:W-:Y:S01]  /*11d0*/  IMAD.IADD R19, R20, 0x1, -R19 ;  /* 0x0000000114137824 */ /* 0x000fe200078e0a13 */
[----:B------:R-:W-:Y:S01]  /*11e0*/  LEA.HI R7, R12, R28, RZ, 0x1 ;  /* 0x0000001c0c077211 */ /* 0x000fe200078f08ff */
[----:B------:R-:W-:Y:S01]  /*11f0*/  IMAD.SHL.U32 R26, R26, 0x8, RZ ;  /* 0x000000081a1a7824 */ /* 0x000fe200078e00ff */
[----:B------:R-:W-:Y:S01]  /*1200*/  LOP3.LUT R15, R15, 0xc0, RZ, 0xc0, !PT ;  /* 0x000000c00f0f7812 */ /* 0x000fe200078ec0ff */
[----:B------:R-:W-:Y:S01]  /*1210*/  IMAD.SHL.U32 R153, R20, 0x2, RZ ;  /* 0x0000000214997824 */ /* 0x000fe200078e00ff */
[----:B------:R-:W-:-:S02]  /*1220*/  LOP3.LUT R7, R7, 0xfffffffe, RZ, 0xc0, !PT ;  /* 0xfffffffe07077812 */ /* 0x000fc400078ec0ff */
[----:B------:R-:W-:Y:S02]  /*1230*/  LEA.HI R17, R17, R24, RZ, 0x1 ;  /* 0x0000001811117211 */ /* 0x000fe400078f08ff */
[----:B------:R-:W-:Y:S01]  /*1240*/  LEA.HI R6, R19, R19, RZ, 0x1 ;  /* 0x0000001313067211 */ /* 0x000fe200078f08ff */
[----:B------:R-:W-:Y:S01]  /*1250*/  IMAD.IADD R7, R28, 0x1, -R7 ;  /* 0x000000011c077824 */ /* 0x000fe200078e0a07 */
[----:B------:R-:W-:Y:S02]  /*1260*/  LOP3.LUT R27, R15, 0x18, R26, 0xf8, !PT ;  /* 0x000000180f1b7812 */ /* 0x000fe400078ef81a */
[----:B------:R-:W-:Y:S02]  /*1270*/  SHF.R.U32.HI R22, RZ, 0x3, R15 ;  /* 0x00000003ff167819 */ /* 0x000fe4000001160f */
[----:B------:R-:W-:Y:S02]  /*1280*/  LEA.HI R23, R23, R20, RZ, 0x5 ;  /* 0x0000001417177211 */ /* 0x000fe400078f28ff */
[----:B------:R-:W-:-:S02]  /*1290*/  LOP3.LUT R17, R17, 0x7fffffe, RZ, 0xc0, !PT ;  /* 0x07fffffe11117812 */ /* 0x000fc400078ec0ff */
[----:B------:R-:W-:Y:S02]  /*12a0*/  LOP3.LUT R2, R6, 0x3fffffe, RZ, 0xc0, !PT ;  /* 0x03fffffe06027812 */ /* 0x000fe400078ec0ff */
[----:B------:R-:W-:Y:S01]  /*12b0*/  LOP3.LUT R28, R27, R22, RZ, 0x3c, !PT ;  /* 0x000000161b1c7212 */ /* 0x000fe200078e3cff */
[----:B------:R-:W-:Y:S01]  /*12c0*/  IMAD.IADD R17, R24, 0x1, -R17 ;  /* 0x0000000118117824 */ /* 0x000fe200078e0a11 */
[C---:B------:R-:W-:Y:S01]  /*12d0*/  IADD3 R18, P0, R26.reuse, R18, RZ ;  /* 0x000000121a127210 */ /* 0x040fe20007f1e0ff */
[----:B------:R-:W-:Y:S01]  /*12e0*/  IMAD.IADD R2, R19, 0x1, -R2 ;  /* 0x0000000113027824 */ /* 0x000fe200078e0a02 */
[----:B------:R-:W-:Y:S02]  /*12f0*/  SHF.R.S32.HI R27, RZ, 0x1f, R26 ;  /* 0x0000001fff1b7819 */ /* 0x000fe4000001141a */
[----:B------:R-:W-:Y:S01]  /*1300*/  IADD3 R32, P1, R26, R16, RZ ;  /* 0x000000101a207210 */ /* 0x000fe20007f3e0ff */
[----:B------:R-:W-:Y:S01]  /*1310*/  IMAD R16, R13, UR10, RZ ;  /* 0x0000000a0d107c24 */ /* 0x000fe2000f8e02ff */
[----:B------:R-:W-:Y:S01]  /*1320*/  SHF.R.S32.HI R22, RZ, 0x5, R23 ;  /* 0x00000005ff167819 */ /* 0x000fe20000011417 */
[C---:B------:R-:W-:Y:S01]  /*1330*/  IMAD.X R19, R27.reuse, 0x1, R5, P0 ;  /* 0x000000011b137824 */ /* 0x040fe200000e0605 */
[----:B------:R-:W-:Y:S01]  /*1340*/  SHF.R.S32.HI R25, RZ, 0x1f, R24 ;  /* 0x0000001fff197819 */ /* 0x000fe20000011418 */
[----:B------:R-:W-:Y:S01]  /*1350*/  IMAD.X R33, R27, 0x1, R4, P1 ;  /* 0x000000011b217824 */ /* 0x000fe200008e0604 */
[----:B------:R-:W-:Y:S01]  /*1360*/  IADD3 R9, P0, R24, R9, RZ ;  /* 0x0000000918097210 */ /* 0x000fe20007f1e0ff */
[----:B------:R-:W2:Y:S01]  /*1370*/  LDC.64 R4, c[0x0][0x240] ;  /* 0x00009000ff047b82 */ /* 0x000ea20000000a00 */
[----:B------:R-:W-:Y:S01]  /*1380*/  IMAD R17, R22, 0x8, R17 ;  /* 0x0000000816117824 */ /* 0x000fe200078e0211 */
[----:B------:R-:W-:Y:S01]  /*1390*/  SHF.R.S32.HI R6, RZ, 0x1, R6 ;  /* 0x00000001ff067819 */ /* 0x000fe20000011406 */
[----:B------:R-:W-:Y:S01]  /*13a0*/  IMAD.WIDE.U32 R26, R11, UR4, R26 ;  /* 0x000000040b1a7c25 */ /* 0x000fe2000f8e001a */
[----:B------:R-:W-:Y:S01]  /*13b0*/  ULDC.64 UR4, c[0x0][0x258] ;  /* 0x0000960000047ab9 */ /* 0x000fe20000000a00 */
[----:B------:R-:W-:-:S02]  /*13c0*/  LOP3.LUT R23, R23, 0xffffffe0, RZ, 0xc0, !PT ;  /* 0xffffffe017177812 */ /* 0x000fc400078ec0ff */
[----:B------:R-:W-:Y:S01]  /*13d0*/  IMAD.U32 R28, R17, 0x20, R28 ;  /* 0x00000020111c7824 */ /* 0x000fe200078e001c */
[----:B------:R-:W-:Y:S01]  /*13e0*/  LOP3.LUT R17, R12, 0xfffffff0, RZ, 0xc0, !PT ;  /* 0xfffffff00c117812 */ /* 0x000fe200078ec0ff */
[C---:B------:R-:W-:Y:S02]  /*13f0*/  IMAD R11, R3.reuse, UR11, R16 ;  /* 0x0000000b030b7c24 */ /* 0x040fe4000f8e0210 */
[----:B------:R-:W-:Y:S01]  /*1400*/  IMAD.WIDE.U32 R18, R3, UR10, R18 ;  /* 0x0000000a03127c25 */ /* 0x000fe2000f8e0012 */
[----:B------:R-:W-:Y:S01]  /*1410*/  SHF.R.S32.HI R3, RZ, 0x1f, R8 ;  /* 0x0000001fff037819 */ /* 0x000fe20000011408 */
[----:B------:R-:W-:Y:S02]  /*1420*/  ULDC.64 UR10, c[0x0][0x250] ;  /* 0x00009400000a7ab9 */ /* 0x000fe40000000a00 */
[----:B------:R-:W-:Y:S02]  /*1430*/  IMAD.IADD R150, R20, 0x1, -R17 ;  /* 0x0000000114967824 */ /* 0x000fe400078e0a11 */
[----:B------:R-:W-:-:S02]  /*1440*/  IMAD R13, R25, UR6, RZ ;  /* 0x00000006190d7c24 */ /* 0x000fc4000f8e02ff */
[----:B------:R-:W-:Y:S01]  /*1450*/  IMAD.IADD R27, R27, 0x1, R30 ;  /* 0x000000011b1b7824 */ /* 0x000fe200078e021e */
[----:B------:R-:W-:Y:S01]  /*1460*/  LEA.HI R12, R150, R150, RZ, 0x1 ;  /* 0x00000096960c7211 */ /* 0x000fe200078f08ff */
[----:B------:R-:W-:Y:S02]  /*1470*/  IMAD R3, R3, UR4, RZ ;  /* 0x0000000403037c24 */ /* 0x000fe4000f8e02ff */
[----:B------:R-:W-:Y:S01]  /*1480*/  IMAD.WIDE R14, R14, 0x40, R24 ;  /* 0x000000400e0e7825 */ /* 0x000fe200078e0218 */
[--C-:B------:R-:W-:Y:S02]  /*1490*/  SHF.R.S32.HI R16, RZ, 0x1, R12.reuse ;  /* 0x00000001ff107819 */ /* 0x100fe4000001140c */
[----:B------:R-:W-:Y:S01]  /*14a0*/  SHF.R.S32.HI R17, RZ, 0x1f, R12 ;  /* 0x0000001fff117819 */ /* 0x000fe2000001140c */
[----:B------:R-:W-:Y:S02]  /*14b0*/  IMAD.X R0, R25, 0x1, R0, P0 ;  /* 0x0000000119007824 */ /* 0x000fe400000e0600 */
[C---:B------:R-:W-:Y:S01]  /*14c0*/  IMAD R13, R24.reuse, UR7, R13 ;  /* 0x00000007180d7c24 */ /* 0x040fe2000f8e020d */
[----:B------:R-:W-:Y:S01]  /*14d0*/  LEA.HI R17, R17, R16, RZ, 0x2 ;  /* 0x0000001011117211 */ /* 0x000fe200078f10ff */
[----:B------:R-:W-:-:S03]  /*14e0*/  IMAD.WIDE.U32 R32, R24, UR6, R32 ;  /* 0x0000000618207c25 */ /* 0x000fc6000f8e0020 */
[----:B------:R-:W-:Y:S01]  /*14f0*/  LOP3.LUT R17, R17, 0xfffffffc, RZ, 0xc0, !PT ;  /* 0xfffffffc11117812 */ /* 0x000fe200078ec0ff */
[C---:B------:R-:W-:Y:S02]  /*1500*/  IMAD R3, R8.reuse, UR5, R3 ;  /* 0x0000000508037c24 */ /* 0x040fe4000f8e0203 */
[----:B------:R-:W-:Y:S01]  /*1510*/  IMAD.WIDE.U32 R24, R8, UR4, R26 ;  /* 0x0000000408187c25 */ /* 0x000fe2000f8e001a */
[----:B------:R-:W-:Y:S02]  /*1520*/  ULDC.64 UR4, c[0x0][0x218] ;  /* 0x0000860000047ab9 */ /* 0x000fe40000000a00 */
[----:B------:R-:W-:Y:S01]  /*1530*/  LEA R238, P0, R32, UR4, 0x1 ;  /* 0x0000000420ee7c11 */ /* 0x000fe2000f8008ff */
[----:B--2---:R-:W-:Y:S02]  /*1540*/  IMAD R8, R15, R4, RZ ;  /* 0x000000040f087224 */ /* 0x004fe400078e02ff */
[----:B------:R-:W-:Y:S02]  /*1550*/  IMAD.IADD R25, R25, 0x1, R3 ;  /* 0x0000000119197824 */ /* 0x000fe400078e0203 */
[----:B------:R-:W-:-:S02]  /*1560*/  IMAD.IADD R13, R33, 0x1, R13 ;  /* 0x00000001210d7824 */ /* 0x000fc400078e020d */
[C---:B------:R-:W-:Y:S02]  /*1570*/  IMAD R8, R14.reuse, R5, R8 ;  /* 0x000000050e087224 */ /* 0x040fe400078e0208 */
[----:B------:R-:W-:Y:S01]  /*1580*/  IMAD.WIDE.U32 R14, R14, R4, R24 ;  /* 0x000000040e0e7225 */ /* 0x000fe200078e0018 */
[----:B------:R-:W-:Y:S01]  /*1590*/  LEA.HI.X R237, R32, UR5, R13, 0x1, P0 ;  /* 0x0000000520ed7c11 */ /* 0x000fe200080f0c0d */
[----:B------:R-:W-:Y:S02]  /*15a0*/  UMOV UR5, 0x400 ;  /* 0x0000040000057882 */ /* 0x000fe40000000000 */
[----:B------:R-:W-:Y:S01]  /*15b0*/  IMAD.IADD R3, R16, 0x1, -R17 ;  /* 0x0000000110037824 */ /* 0x000fe200078e0a11 */
[----:B------:R-:W-:Y:S01]  /*15c0*/  LEA R16, P0, R14, UR12, 0x1 ;  /* 0x0000000c0e107c11 */ /* 0x000fe2000f8008ff */
[----:B------:R-:W-:Y:S01]  /*15d0*/  IMAD.IADD R8, R15, 0x1, R8 ;  /* 0x000000010f087824 */ /* 0x000fe200078e0208 */
[----:B-1----:R-:W-:Y:S01]  /*15e0*/  ULEA UR5, UR19, UR5, 0x18 ;  /* 0x0000000513057291 */ /* 0x002fe2000f8ec03f */
[----:B------:R-:W-:Y:S01]  /*15f0*/  IMAD.IADD R19, R19, 0x1, R11 ;  /* 0x0000000113137824 */ /* 0x000fe200078e020b */
[----:B------:R-:W-:Y:S01]  /*1600*/  USHF.L.U64.HI UR19, UR6, 0x6, UR7 ;  /* 0x0000000606137899 */ /* 0x000fe20008010207 */
[----:B------:R-:W-:Y:S01]  /*1610*/  IMAD R0, R0, UR10, RZ ;  /* 0x0000000a00007c24 */ /* 0x000fe2000f8e02ff */
[----:B------:R-:W-:Y:S01]  /*1620*/  LEA.HI.X R17, R14, UR13, R8, 0x1, P0 ;  /* 0x0000000d0e117c11 */ /* 0x000fe200080f0c08 */
[C---:B------:R-:W-:Y:S01]  /*1630*/  IMAD.WIDE.U32 R18, R9.reuse, UR10, R18 ;  /* 0x0000000a09127c25 */ /* 0x040fe2000f8e0012 */
[----:B------:R-:W-:Y:S01]  /*1640*/  IADD3 R8, P0, R238, UR18, RZ ;  /* 0x00000012ee087c10 */ /* 0x000fe2000ff1e0ff */
[----:B------:R-:W-:Y:S01]  /*1650*/  ULDC.64 UR12, c[0x0][0x220] ;  /* 0x00008800000c7ab9 */ /* 0x000fe20000000a00 */
[----:B------:R-:W-:Y:S01]  /*1660*/  LEA R241, R28, UR5, 0x1 ;  /* 0x000000051cf17c11 */ /* 0x000fe2000f8e08ff */
[----:B------:R-:W-:Y:S01]  /*1670*/  IMAD R0, R9, UR11, R0 ;  /* 0x0000000b09007c24 */ /* 0x000fe2000f8e0200 */
[----:B------:R-:W-:Y:S01]  /*1680*/  IADD3.X R9, R237, UR19, RZ, P0, !PT ;  /* 0x00000013ed097c10 */ /* 0x000fe200087fe4ff */
[----:B------:R-:W-:Y:S01]  /*1690*/  IMAD.MOV.U32 R236, RZ, RZ, R238 ;  /* 0x000000ffffec7224 */ /* 0x000fe200078e00ee */
[----:B------:R-:W-:Y:S01]  /*16a0*/  IADD3 R28, P0, R8, UR18, RZ ;  /* 0x00000012081c7c10 */ /* 0x000fe2000ff1e0ff */
[----:B------:R-:W-:Y:S01]  /*16b0*/  @!PT LDS RZ, [RZ] ;  /* 0x00000000fffff984 */ /* 0x000fe20000000800 */
[----:B------:R-:W-:Y:S01]  /*16c0*/  @!PT LDS RZ, [RZ] ;  /* 0x00000000fffff984 */ /* 0x000fe20000000800 */
[----:B------:R-:W-:Y:S01]  /*16d0*/  @!PT LDS RZ, [RZ] ;  /* 0x00000000fffff984 */ /* 0x000fe20000000800 */
[----:B------:R1:W-:Y:S01]  /*16e0*/  LDGSTS.E.BYPASS.LTC128B.128 [R241], desc[UR16][R16.64] ;  /* 0x0000000010f17fae */ /* 0x0003e2000b901d50 */
[----:B------:R-:W-:Y:S01]  /*16f0*/  LEA R14, P1, R4, R16, 0x6 ;  /* 0x00000010040e7211 */ /* 0x000fe200078230ff */
[----:B------:R-:W-:Y:S01]  /*1700*/  USHF.L.U64.HI UR11, UR10, 0x6, UR11 ;  /* 0x000000060a0b7899 */ /* 0x000fe2000801020b */
[----:B------:R-:W-:Y:S01]  /*1710*/  IADD3.X R29, R9, UR19, RZ, P0, !PT ;  /* 0x00000013091d7c10 */ /* 0x000fe200087fe4ff */
[----:B------:R-:W-:Y:S01]  /*1720*/  UIADD3 UR4, UR5, 0x1000, URZ ;  /* 0x0000100005047890 */ /* 0x000fe2000fffe03f */
[----:B------:R-:W-:-:S02]  /*1730*/  IADD3 R30, P0, R28, UR18, RZ ;  /* 0x000000121c1e7c10 */ /* 0x000fc4000ff1e0ff */
[----:B------:R-:W-:Y:S01]  /*1740*/  LEA.HI.X R15, R4, R17, R5, 0x6, P1 ;  /* 0x00000011040f7211 */ /* 0x000fe200008f3405 */
[----:B------:R-:W-:Y:S01]  /*1750*/  IMAD.SHL.U32 R4, R6, 0x40, RZ ;  /* 0x0000004006047824 */ /* 0x000fe200078e00ff */
[----:B------:R-:W-:Y:S02]  /*1760*/  IADD3.X R31, R29, UR19, RZ, P0, !PT ;  /* 0x000000131d1f7c10 */ /* 0x000fe400087fe4ff */
[----:B------:R-:W-:Y:S01]  /*1770*/  IADD3 R26, P0, R30, UR18, RZ ;  /* 0x000000121e1a7c10 */ /* 0x000fe2000ff1e0ff */
[----:B------:R2:W-:Y:S01]  /*1780*/  LDGSTS.E.BYPASS.LTC128B.128 [R241+0x800], desc[UR16][R14.64] ;  /* 0x008000000ef17fae */ /* 0x0005e2000b901d50 */
[----:B------:R-:W-:Y:S02]  /*1790*/  SHF.R.S32.HI R11, RZ, 0x1f, R150 ;  /* 0x0000001fff0b7819 */ /* 0x000fe40000011496 */
[----:B------:R-:W-:Y:S01]  /*17a0*/  IADD3.X R27, R31, UR19, RZ, P0, !PT ;  /* 0x000000131f1b7c10 */ /* 0x000fe200087fe4ff */
[----:B------:R-:W-:Y:S01]  /*17b0*/  LDGSTS.E.BYPASS.LTC128B.128 [R241+0x1000], desc[UR16][R236.64] ;  /* 0x01000000ecf17fae */ /* 0x000fe2000b901d50 */
[----:B------:R-:W-:-:S02]  /*17c0*/  IADD3 R24, P0, R26, UR18, RZ ;  /* 0x000000121a187c10 */ /* 0x000fc4000ff1e0ff */
[----:B------:R-:W-:Y:S01]  /*17d0*/  LOP3.LUT P1, RZ, R3, 0x2, RZ, 0xc0, !PT ;  /* 0x0000000203ff7812 */ /* 0x000fe2000782c0ff */
[----:B------:R3:W-:Y:S01]  /*17e0*/  LDGSTS.E.BYPASS.LTC128B.128 [R241+0x1800], desc[UR16][R8.64] ;  /* 0x0180000008f17fae */ /* 0x0007e2000b901d50 */
[----:B------:R-:W-:-:S03]  /*17f0*/  IADD3.X R25, R27, UR19, RZ, P0, !PT ;  /* 0x000000131b197c10 */ /* 0x000fc600087fe4ff */
[----:B------:R-:W-:Y:S01]  /*1800*/  LDGSTS.E.BYPASS.LTC128B.128 [R241+0x2000], desc[UR16][R28.64] ;  /* 0x020000001cf17fae */ /* 0x000fe2000b901d50 */
[----:B-1----:R-:W-:-:S03]  /*1810*/  IADD3 R16, P0, R24, UR18, RZ ;  /* 0x0000001218107c10 */ /* 0x002fc6000ff1e0ff */
[----:B------:R-:W-:Y:S01]  /*1820*/  LDGSTS.E.BYPASS.LTC128B.128 [R241+0x2800], desc[UR16][R30.64] ;  /* 0x028000001ef17fae */ /* 0x000fe2000b901d50 */
[----:B------:R-:W-:-:S03]  /*1830*/  IADD3.X R17, R25, UR19, RZ, P0, !PT ;  /* 0x0000001319117c10 */ /* 0x000fc600087fe4ff */
[----:B------:R-:W-:Y:S04]  /*1840*/  LDGSTS.E.BYPASS.LTC128B.128 [R241+0x3000], desc[UR16][R26.64] ;  /* 0x030000001af17fae */ /* 0x000fe8000b901d50 */
[----:B------:R-:W-:Y:S01]  /*1850*/  LDGSTS.E.BYPASS.LTC128B.128 [R241+0x3800], desc[UR16][R24.64] ;  /* 0x0380000018f17fae */ /* 0x000fe2000b901d50 */
[----:B--2---:R-:W-:-:S03]  /*1860*/  IADD3 R14, P0, R16, UR18, RZ ;  /* 0x00000012100e7c10 */ /* 0x004fc6000ff1e0ff */
[----:B------:R1:W-:Y:S01]  /*1870*/  LDGSTS.E.BYPASS.LTC128B.128 [R241+0x4000], desc[UR16][R16.64] ;  /* 0x0400000010f17fae */ /* 0x0003e2000b901d50 */
[----:B------:R-:W-:Y:S02]  /*1880*/  IADD3.X R15, R17, UR19, RZ, P0, !PT ;  /* 0x00000013110f7c10 */ /* 0x000fe400087fe4ff */
[----:B------:R-:W-:Y:S01]  /*1890*/  LEA R244, P0, R18, UR12, 0x1 ;  /* 0x0000000c12f47c11 */ /* 0x000fe2000f8008ff */
[----:B------:R-:W-:Y:S01]  /*18a0*/  USHF.L.U32 UR12, UR10, 0x6, URZ ;  /* 0x000000060a0c7899 */ /* 0x000fe2000800063f */
[----:B---3--:R-:W-:Y:S01]  /*18b0*/  LOP3.LUT R9, R4, 0xc0, RZ, 0xc0, !PT ;  /* 0x000000c004097812 */ /* 0x008fe200078ec0ff */
[----:B------:R2:W-:Y:S03]  /*18c0*/  LDGSTS.E.BYPASS.LTC128B.128 [R241+0x4800], desc[UR16][R14.64] ;  /* 0x048000000ef17fae */ /* 0x0005e6000b901d50 */
[----:B------:R-:W-:Y:S01]  /*18d0*/  LOP3.LUT R5, R9, 0x8, R10, 0xf8, !PT ;  /* 0x0000000809057812 */ /* 0x000fe200078ef80a */
[----:B------:R-:W0:Y:S01]  /*18e0*/  LDGDEPBAR ;  /* 0x00000000000079af */ /* 0x000e220000000000 */
[----:B------:R-:W-:Y:S01]  /*18f0*/  SHF.R.U32.HI R4, RZ, 0x3, R9 ;  /* 0x00000003ff047819 */ /* 0x000fe20000011609 */
[----:B------:R-:W-:-:S03]  /*1900*/  IMAD.IADD R9, R19, 0x1, R0 ;  /* 0x0000000113097824 */ /* 0x000fc600078e0200 */
[----:B------:R-:W-:Y:S01]  /*1910*/  LOP3.LUT R0, R5, R4, RZ, 0x3c, !PT ;  /* 0x0000000405007212 */ /* 0x000fe200078e3cff */
[----:B------:R-:W-:Y:S01]  /*1920*/  IMAD.SHL.U32 R4, R3, 0x40, RZ ;  /* 0x0000004003047824 */ /* 0x000fe200078e00ff */
[----:B------:R-:W-:Y:S01]  /*1930*/  LEA.HI.X R245, R18, UR13, R9, 0x1, P0 ;  /* 0x0000000d12f57c11 */ /* 0x000fe200080f0c09 */
[C---:B------:R-:W-:Y:S01]  /*1940*/  IMAD R5, R7.reuse, 0x8, R2 ;  /* 0x0000000807057824 */ /* 0x040fe200078e0202 */
[----:B------:R-:W-:Y:S01]  /*1950*/  LOP3.LUT R9, R12, 0x7fffffe, RZ, 0xc0, !PT ;  /* 0x07fffffe0c097812 */ /* 0x000fe200078ec0ff */
[----:B------:R-:W-:Y:S01]  /*1960*/  IMAD.SHL.U32 R7, R7, 0x8, RZ ;  /* 0x0000000807077824 */ /* 0x000fe200078e00ff */
[----:B------:R-:W-:Y:S01]  /*1970*/  IADD3 R8, P0, R244, UR12, RZ ;  /* 0x0000000cf4087c10 */ /* 0x000fe2000ff1e0ff */
[----:B------:R-:W-:Y:S01]  /*1980*/  IMAD.U32 R0, R5, 0x20, R0 ;  /* 0x0000002005007824 */ /* 0x000fe200078e0000 */
[----:B------:R-:W-:Y:S01]  /*1990*/  LOP3.LUT R2, R4, 0xc0, RZ, 0xc0, !PT ;  /* 0x000000c004027812 */ /* 0x000fe200078ec0ff */
[----:B------:R-:W-:Y:S01]  /*19a0*/  IMAD.MOV.U32 R3, RZ, RZ, 0x20 ;  /* 0x00000020ff037424 */ /* 0x000fe200078e00ff */
[----:B------:R-:W-:Y:S01]  /*19b0*/  LEA.HI R4, R11, R150, RZ, 0x3 ;  /* 0x000000960b047211 */ /* 0x000fe200078f18ff */
[----:B------:R-:W-:Y:S01]  /*19c0*/  IMAD.IADD R150, R150, 0x1, -R9 ;  /* 0x0000000196967824 */ /* 0x000fe200078e0a09 */
[----:B------:R-:W-:-:S02]  /*19d0*/  IADD3.X R9, R245, UR11, RZ, P0, !PT ;  /* 0x0000000bf5097c10 */ /* 0x000fc400087fe4ff */
[----:B------:R-:W-:Y:S01]  /*19e0*/  IADD3 R18, P0, R8, UR12, RZ ;  /* 0x0000000c08127c10 */ /* 0x000fe2000ff1e0ff */
[----:B------:R-:W-:Y:S01]  /*19f0*/  IMAD.SHL.U32 R4, R4, 0x20, RZ ;  /* 0x0000002004047824 */ /* 0x000fe200078e00ff */
[----:B------:R-:W-:Y:S02]  /*1a00*/  LOP3.LUT R7, R2, 0x8, R7, 0xf8, !PT ;  /* 0x0000000802077812 */ /* 0x000fe400078ef807 */
[----:B------:R-:W-:Y:S01]  /*1a10*/  IADD3.X R19, R9, UR11, RZ, P0, !PT ;  /* 0x0000000b09137c10 */ /* 0x000fe200087fe4ff */
[----:B------:R-:W-:-:S04]  /*1a20*/  DEPBAR.LE SB0, 0x0 ;  /* 0x000080000000791a */ /* 0x000fc80000000000 */
[----:B------:R-:W-:Y:S01]  /*1a30*/  BAR.SYNC.DEFER_BLOCKING 0x0 ;  /* 0x0000000000007b1d */ /* 0x000fe20000010000 */
[----:B-1----:R-:W-:Y:S02]  /*1a40*/  IADD3 R16, P0, R18, UR12, RZ ;  /* 0x0000000c12107c10 */ /* 0x002fe4000ff1e0ff */
[----:B------:R-:W-:Y:S02]  /*1a50*/  LOP3.LUT R151, R4, 0xffffff00, RZ, 0xc0, !PT ;  /* 0xffffff0004977812 */ /* 0x000fe400078ec0ff */
[----:B------:R-:W-:Y:S02]  /*1a60*/  IADD3.X R17, R19, UR11, RZ, P0, !PT ;  /* 0x0000000b13117c10 */ /* 0x000fe400087fe4ff */
[----:B------:R-:W-:Y:S01]  /*1a70*/  IADD3 R10, P0, R16, UR12, RZ ;  /* 0x0000000c100a7c10 */ /* 0x000fe2000ff1e0ff */
[C---:B------:R-:W-:Y:S01]  /*1a80*/  IMAD R5, R22.reuse, 0x200, R151 ;  /* 0x0000020016057824 */ /* 0x040fe200078e0297 */
[----:B------:R-:W-:Y:S01]  /*1a90*/  SHF.R.U32.HI R2, RZ, 0x3, R2 ;  /* 0x00000003ff027819 */ /* 0x000fe20000011602 */
[----:B------:R-:W-:Y:S01]  /*1aa0*/  IMAD R22, R22, 0x10, R21 ;  /* 0x0000001016167824 */ /* 0x000fe200078e0215 */
[----:B------:R-:W-:Y:S01]  /*1ab0*/  IADD3.X R11, R17, UR11, RZ, P0, !PT ;  /* 0x0000000b110b7c10 */ /* 0x000fe200087fe4ff */
[----:B------:R-:W-:Y:S01]  /*1ac0*/  IMAD R5, R150, 0x20, R5 ;  /* 0x0000002096057824 */ /* 0x000fe200078e0205 */
[----:B--2---:R-:W-:Y:S01]  /*1ad0*/  IADD3 R14, P0, R10, UR12, RZ ;  /* 0x0000000c0a0e7c10 */ /* 0x004fe2000ff1e0ff */
[----:B------:R-:W-:Y:S01]  /*1ae0*/  IMAD R151, R150, 0x20, R151 ;  /* 0x0000002096977824 */ /* 0x000fe200078e0297 */
[----:B------:R-:W-:-:S02]  /*1af0*/  LOP3.LUT R2, R7, R2, RZ, 0x3c, !PT ;  /* 0x0000000207027212 */ /* 0x000fc400078e3cff */
[----:B------:R-:W-:Y:S02]  /*1b00*/  IADD3.X R15, R11, UR11, RZ, P0, !PT ;  /* 0x0000000b0b0f7c10 */ /* 0x000fe400087fe4ff */
[----:B------:R-:W-:Y:S01]  /*1b10*/  IADD3 R12, P0, R14, UR12, RZ ;  /* 0x0000000c0e0c7c10 */ /* 0x000fe2000ff1e0ff */
[----:B------:R-:W-:Y:S01]  /*1b20*/  IMAD.IADD R236, R2, 0x1, R5 ;  /* 0x0000000102ec7824 */ /* 0x000fe200078e0205 */
[----:B------:R-:W-:Y:S02]  /*1b30*/  LEA R28, R0, UR5, 0x1 ;  /* 0x00000005001c7c11 */ /* 0x000fe4000f8e08ff */
[----:B------:R-:W-:Y:S01]  /*1b40*/  IADD3.X R13, R15, UR11, RZ, P0, !PT ;  /* 0x0000000b0f0d7c10 */ /* 0x000fe200087fe4ff */
[----:B------:R-:W-:Y:S01]  /*1b50*/  @!PT LDS RZ, [RZ] ;  /* 0x00000000fffff984 */ /* 0x000fe20000000800 */
[----:B------:R-:W-:Y:S01]  /*1b60*/  @!PT LDS RZ, [RZ] ;  /* 0x00000000fffff984 */ /* 0x000fe20000000800 */
[----:B------:R-:W-:Y:S01]  /*1b70*/  @!PT LDS RZ, [RZ] ;  /* 0x00000000fffff984 */ /* 0x000fe20000000800 */
[----:B------:R-:W-:Y:S01]  /*1b80*/  LDGSTS.E.BYPASS.LTC128B.128 [R241+0x5000], desc[UR16][R244.64] ;  /* 0x05000000f4f17fae */ /* 0x000fe2000b901d50 */
[----:B------:R-:W-:Y:S02]  /*1b90*/  IADD3 R4, P0, R12, UR12, RZ ;  /* 0x0000000c0c047c10 */ /* 0x000fe4000ff1e0ff */
[----:B------:R-:W-:Y:S01]  /*1ba0*/  LEA R236, R236, UR5, 0x1 ;  /* 0x00000005ecec7c11 */ /* 0x000fe2000f8e08ff */
[----:B------:R-:W-:Y:S01]  /*1bb0*/  LDGSTS.E.BYPASS.LTC128B.128 [R241+0x5800], desc[UR16][R8.64] ;  /* 0x0580000008f17fae */ /* 0x000fe2000b901d50 */
[----:B------:R-:W-:-:S02]  /*1bc0*/  IADD3.X R5, R13, UR11, RZ, P0, !PT ;  /* 0x0000000b0d057c10 */ /* 0x000fc400087fe4ff */
[----:B------:R-:W-:Y:S01]  /*1bd0*/  LOP3.LUT P0, RZ, R6, 0x2, RZ, 0xc0, !PT ;  /* 0x0000000206ff7812 */ /* 0x000fe2000780c0ff */
[----:B------:R-:W-:Y:S01]  /*1be0*/  LDGSTS.E.BYPASS.LTC128B.128 [R241+0x6000], desc[UR16][R18.64] ;  /* 0x0600000012f17fae */ /* 0x000fe2000b901d50 */
[----:B------:R-:W-:Y:S01]  /*1bf0*/  LEA R235, R0, UR4, 0x1 ;  /* 0x0000000400eb7c11 */ /* 0x000fe2000f8e08ff */
[----:B------:R-:W-:Y:S01]  /*1c00*/  IMAD.IADD R0, R20, 0x1, -R23 ;  /* 0x0000000114007824 */ /* 0x000fe200078e0a17 */
[----:B------:R-:W-:Y:S01]  /*1c10*/  SEL R3, R3, 0xffffffe0, !P1 ;  /* 0xffffffe003037807 */ /* 0x000fe20004800000 */
[----:B------:R1:W-:Y:S02]  /*1c20*/  LDGSTS.E.BYPASS.LTC128B.128 [R241+0x6800], desc[UR16][R16.64] ;  /* 0x0680000010f17fae */ /* 0x0003e4000b901d50 */
[----:B------:R-:W-:Y:S01]  /*1c30*/  VIADD R233, R235, 0x20 ;  /* 0x00000020ebe97836 */ /* 0x000fe20000000000 */
[----:B------:R-:W-:Y:S01]  /*1c40*/  SHF.R.S32.HI R23, RZ, 0x1f, R0 ;  /* 0x0000001fff177819 */ /* 0x000fe20000011400 */
[----:B------:R2:W-:Y:S01]  /*1c50*/  LDGSTS.E.BYPASS.LTC128B.128 [R241+0x7000], desc[UR16][R10.64] ;  /* 0x070000000af17fae */ /* 0x0005e2000b901d50 */
[----:B------:R-:W-:-:S02]  /*1c60*/  IMAD.IADD R234, R236, 0x1, R3 ;  /* 0x00000001ecea7824 */ /* 0x000fc400078e0203 */
[----:B------:R-:W-:Y:S01]  /*1c70*/  LEA.HI R0, R23, R0, RZ, 0x2 ;  /* 0x0000000017007211 */ /* 0x000fe200078f10ff */
[----:B------:R-:W-:Y:S01]  /*1c80*/  LDGSTS.E.BYPASS.LTC128B.128 [R241+0x7800], desc[UR16][R14.64] ;  /* 0x078000000ef17fae */ /* 0x000fe2000b901d50 */
[----:B------:R-:W-:Y:S02]  /*1c90*/  @P0 VIADD R233, R235, 0xffffffe0 ;  /* 0xffffffe0ebe90836 */ /* 0x000fe40000000000 */
[----:B------:R-:W-:Y:S01]  /*1ca0*/  SHF.R.S32.HI R21, RZ, 0x2, R0 ;  /* 0x00000002ff157819 */ /* 0x000fe20000011400 */
[----:B------:R-:W-:Y:S01]  /*1cb0*/  LDGSTS.E.BYPASS.LTC128B.128 [R241+0x8000], desc[UR16][R12.64] ;  /* 0x080000000cf17fae */ /* 0x000fe2000b901d50 */
[----:B------:R-:W-:Y:S02]  /*1cc0*/  IMAD.SHL.U32 R0, R148, 0x100, RZ ;  /* 0x0000010094007824 */ /* 0x000fe400078e00ff */
[----:B------:R-:W-:Y:S01]  /*1cd0*/  IADD3 R22, R22, 0x1, R21 ;  /* 0x0000000116167810 */ /* 0x000fe20007ffe015 */
[----:B------:R3:W-:Y:S01]  /*1ce0*/  LDGSTS.E.BYPASS.LTC128B.128 [R241+0x8800], desc[UR16][R4.64] ;  /* 0x0880000004f17fae */ /* 0x0007e2000b901d50 */
[C---:B------:R-:W-:Y:S01]  /*1cf0*/  VIADD R230, R233.reuse, 0x400 ;  /* 0x00000400e9e67836 */ /* 0x040fe20000000000 */
[----:B------:R-:W-:Y:S01]  /*1d00*/  LOP3.LUT R153, R0, 0x6, R153, 0xf8, !PT ;  /* 0x0000000600997812 */ /* 0x000fe200078ef899 */
[----:B------:R-:W-:Y:S01]  /*1d10*/  VIADD R229, R233, 0x800 ;  /* 0x00000800e9e57836 */ /* 0x000fe20000000000 */
[----:B------:R-:W-:Y:S01]  /*1d20*/  LDSM.16.M88.4 R140, [R234] ;  /* 0x00000000ea8c783b */ /* 0x000fe20000000200 */
[----:B------:R-:W-:Y:S01]  /*1d30*/  IADD3 R22, R149, -UR15, R22 ;  /* 0x8000000f95167c10 */ /* 0x000fe2000fffe016 */
[----:B------:R-:W-:-:S02]  /*1d40*/  VIADD R228, R233, 0xc00 ;  /* 0x00000c00e9e47836 */ /* 0x000fc40000000000 */
[----:B------:R-:W-:Y:S01]  /*1d50*/  LDSM.16.M88.4 R128, [R28+0x1400] ;  /* 0x001400001c80783b */ /* 0x000fe20000000200 */
[----:B------:R-:W-:Y:S02]  /*1d60*/  VIADD R150, R153, 0xffffff08 ;  /* 0xffffff0899967836 */ /* 0x000fe40000000000 */
[----:B------:R-:W-:Y:S01]  /*1d70*/  VIADD R152, R22, UR14 ;  /* 0x0000000e16987c36 */ /* 0x000fe20008000000 */
[----:B-1----:R-:W-:Y:S01]  /*1d80*/  LDSM.16.M88.4 R16, [R236] ;  /* 0x00000000ec10783b */ /* 0x002fe20000000200 */
[C---:B------:R-:W-:Y:S02]  /*1d90*/  VIADD R227, R233.reuse, 0x1000 ;  /* 0x00001000e9e37836 */ /* 0x040fe40000000000 */
[C---:B------:R-:W-:Y:S01]  /*1da0*/  VIADD R226, R233.reuse, 0x1400 ;  /* 0x00001400e9e27836 */ /* 0x040fe20000000000 */
[----:B--2---:R-:W1:Y:S01]  /*1db0*/  LDSM.16.M88.4 R8, [R28+0x1000] ;  /* 0x001000001c08783b */ /* 0x004e620000000200 */
[C---:B------:R-:W-:Y:S01]  /*1dc0*/  VIMNMX R155, R152.reuse, R149, PT ;  /* 0x00000095989b7248 */ /* 0x040fe20003fe0100 */
[C---:B------:R-:W-:Y:S01]  /*1dd0*/  VIADD R225, R233.reuse, 0x1800 ;  /* 0x00001800e9e17836 */ /* 0x040fe20000000000 */
[----:B------:R-:W-:Y:S01]  /*1de0*/  VIADDMNMX R149, R152, 0x8, R149, PT ;  /* 0x0000000898957846 */ /* 0x000fe20003800195 */
[----:B------:R-:W2:Y:S01]  /*1df0*/  LDSM.16.M88.4 R120, [R28+0x1800] ;  /* 0x001800001c78783b */ /* 0x000ea20000000200 */
[C---:B------:R-:W-:Y:S01]  /*1e00*/  ISETP.GE.AND P4, PT, R150.reuse, R155, PT ;  /* 0x0000009b9600720c */ /* 0x040fe20003f86270 */
[C---:B------:R-:W-:Y:S01]  /*1e10*/  VIADD R224, R233.reuse, 0x1c00 ;  /* 0x00001c00e9e07836 */ /* 0x040fe20000000000 */
[----:B------:R-:W-:Y:S01]  /*1e20*/  ISETP.GE.AND P3, PT, R150, R149, PT ;  /* 0x000000959600720c */ /* 0x000fe20003f66270 */
[----:B------:R-:W4:Y:S01]  /*1e30*/  LDSM.16.M88.4 R112, [R28+0x1c00] ;  /* 0x001c00001c70783b */ /* 0x000f220000000200 */
[----:B------:R-:W-:-:S02]  /*1e40*/  VIADD R223, R233, 0x2000 ;  /* 0x00002000e9df7836 */ /* 0x000fc40000000000 */
[C---:B------:R-:W-:Y:S01]  /*1e50*/  VIADD R222, R233.reuse, 0x2400 ;  /* 0x00002400e9de7836 */ /* 0x040fe20000000000 */
[----:B---3--:R-:W3:Y:S01]  /*1e60*/  LDSM.16.M88.4 R4, [R233] ;  /* 0x00000000e904783b */ /* 0x008ee20000000200 */
[C---:B------:R-:W-:Y:S02]  /*1e70*/  VIADD R221, R233.reuse, 0x2800 ;  /* 0x00002800e9dd7836 */ /* 0x040fe40000000000 */
[C---:B------:R-:W-:Y:S01]  /*1e80*/  VIADD R220, R233.reuse, 0x2c00 ;  /* 0x00002c00e9dc7836 */ /* 0x040fe20000000000 */
[----:B------:R-:W5:Y:S01]  /*1e90*/  LDSM.16.M88.4 R104, [R28+0x2000] ;  /* 0x002000001c68783b */ /* 0x000f620000000200 */
[C---:B------:R-:W-:Y:S02]  /*1ea0*/  VIADD R219, R233.reuse, 0x3000 ;  /* 0x00003000e9db7836 */ /* 0x040fe40000000000 */
[C---:B------:R-:W-:Y:S01]  /*1eb0*/  VIADD R218, R233.reuse, 0x3400 ;  /* 0x00003400e9da7836 */ /* 0x040fe20000000000 */
[----:B------:R-:W5:Y:S01]  /*1ec0*/  LDSM.16.M88.4 R96, [R28+0x2400] ;  /* 0x002400001c60783b */ /* 0x000f620000000200 */
[----:B------:R-:W-:-:S02]  /*1ed0*/  VIADD R217, R233, 0x3800 ;  /* 0x00003800e9d97836 */ /* 0x000fc40000000000 */
[----:B------:R-:W-:Y:S01]  /*1ee0*/  VIADD R216, R233, 0x3c00 ;  /* 0x00003c00e9d87836 */ /* 0x000fe20000000000 */
[----:B------:R-:W5:Y:S04]  /*1ef0*/  LDSM.16.M88.4 R88, [R28+0x2800] ;  /* 0x002800001c58783b */ /* 0x000f680000000200 */
[----:B------:R-:W5:Y:S04]  /*1f00*/  LDSM.16.M88.4 R80, [R28+0x2c00] ;  /* 0x002c00001c50783b */ /* 0x000f680000000200 */
[----:B------:R-:W5:Y:S04]  /*1f10*/  LDSM.16.M88.4 R72, [R28+0x3000] ;  /* 0x003000001c48783b */ /* 0x000f680000000200 */
[----:B------:R-:W5:Y:S04]  /*1f20*/  LDSM.16.M88.4 R64, [R28+0x3400] ;  /* 0x003400001c40783b */ /* 0x000f680000000200 */
[----:B------:R-:W5:Y:S01]  /*1f30*/  LDSM.16.M88.4 R56, [R28+0x3800] ;  /* 0x003800001c38783b */ /* 0x000f620000000200 */
[C---:B-1----:R-:W-:Y:S03]  /*1f40*/  HMMA.16816.F32 R12, R16.reuse, R8, RZ ;  /* 0x00000008100c723c */ /* 0x042fe600000018ff */
[----:B------:R-:W1:Y:S03]  /*1f50*/  LDSM.16.M88.4 R48, [R28+0x3c00] ;  /* 0x003c00001c30783b */ /* 0x000e660000000200 */
[C---:B------:R-:W-:Y:S01]  /*1f60*/  HMMA.16816.F32 R8, R16.reuse, R10, RZ ;  /* 0x0000000a1008723c */ /* 0x040fe200000018ff */
[----:B------:R-:W1:Y:S04]  /*1f70*/  LDSM.16.M88.4 R40, [R28+0x4000] ;  /* 0x004000001c28783b */ /* 0x000e680000000200 */
[----:B------:R-:W1:Y:S01]  /*1f80*/  LDSM.16.M88.4 R32, [R28+0x4400] ;  /* 0x004400001c20783b */ /* 0x000e620000000200 */
[C---:B--2---:R-:W-:Y:S03]  /*1f90*/  HMMA.16816.F32 R124, R16.reuse, R120, RZ ;  /* 0x00000078107c723c */ /* 0x044fe600000018ff */
[----:B------:R-:W2:Y:S03]  /*1fa0*/  LDSM.16.M88.4 R24, [R28+0x4800] ;  /* 0x004800001c18783b */ /* 0x000ea60000000200 */
[----:B----4-:R-:W-:Y:S01]  /*1fb0*/  HMMA.16816.F32 R116, R16, R112, RZ ;  /* 0x000000701074723c */ /* 0x010fe200000018ff */
[----:B------:R2:W4:Y:S04]  /*1fc0*/  LDSM.16.M88.4 R132, [R28+0x4c00] ;  /* 0x004c00001c84783b */ /* 0x0005280000000200 */
[----:B------:R-:W4:Y:S01]  /*1fd0*/  LDSM.16.M88.4 R144, [R233+0x400] ;  /* 0x00040000e990783b */ /* 0x000f220000000200 */
[C---:B---3--:R-:W-:Y:S03]  /*1fe0*/  HMMA.16816.F32 R12, R140.reuse, R4, R12 ;  /* 0x000000048c0c723c */ /* 0x048fe6000000180c */
[----:B------:R-:W3:Y:S03]  /*1ff0*/  LDSM.16.M88.4 R136, [R233+0x800] ;  /* 0x00080000e988783b */ /* 0x000ee60000000200 */
[----:B------:R-:W-:Y:S01]  /*2000*/  HMMA.16816.F32 R8, R140, R6, R8 ;  /* 0x000000068c08723c */ /* 0x000fe20000001808 */
[----:B------:R-:W0:Y:S05]  /*2010*/  LDGDEPBAR ;  /* 0x00000000000079af */ /* 0x000e2a0000000000 */
[C---:B------:R-:W-:Y:S06]  /*2020*/  HMMA.16816.F32 R4, R16.reuse, R128, RZ ;  /* 0x000000801004723c */ /* 0x040fec00000018ff */
[C---:B------:R-:W-:Y:S06]  /*2030*/  HMMA.16816.F32 R128, R16.reuse, R130, RZ ;  /* 0x000000821080723c */ /* 0x040fec00000018ff */
[C---:B-----5:R-:W-:Y:S06]  /*2040*/  HMMA.16816.F32 R108, R16.reuse, R104, RZ ;  /* 0x00000068106c723c */ /* 0x060fec00000018ff */
[----:B------:R-:W-:Y:S01]  /*2050*/  HMMA.16816.F32 R100, R16, R96, RZ ;  /* 0x000000601064723c */ /* 0x000fe200000018ff */
[----:B------:R-:W-:-:S02]  /*2060*/  FSEL R172, R8, -INF , !P4 ;  /* 0xff80000008ac7808 */ /* 0x000fc40006000000 */
[----:B------:R-:W-:-:S03]  /*2070*/  FSEL R176, R10, -INF , !P3 ;  /* 0xff8000000ab07808 */ /* 0x000fc60005800000 */
        /* <DEDUP_REMOVED lines=22> */
[C---:B----4-:R-:W-:Y:S06]  /*21e0*/  HMMA.16816.F32 R20, R16.reuse, R132, RZ ;  /* 0x000000841014723c */ /* 0x050fec00000018ff */
[----:B------:R-:W-:Y:S01]  /*21f0*/  HMMA.16816.F32 R16, R16, R134, RZ ;  /* 0x000000861010723c */ /* 0x000fe200000018ff */
[----:B------:R-:W-:-:S05]  /*2200*/  VIADD R132, R153, 0xffffff00 ;  /* 0xffffff0099847836 */ /* 0x000fca0000000000 */
[C---:B------:R-:W-:Y:S01]  /*2210*/  ISETP.GE.AND P1, PT, R132.reuse, R155, PT ;  /* 0x0000009b8400720c */ /* 0x040fe20003f26270 */
[C---:B------:R-:W-:Y:S01]  /*2220*/  VIADD R134, R153.reuse, 0xffffff01 ;  /* 0xffffff0199867836 */ /* 0x040fe20000000000 */
[----:B------:R-:W-:Y:S01]  /*2230*/  ISETP.GE.AND P0, PT, R132, R149, PT ;  /* 0x000000958400720c */ /* 0x000fe20003f06270 */
[C---:B------:R-:W-:Y:S01]  /*2240*/  HMMA.16816.F32 R4, R140.reuse, R144, R4 ;  /* 0x000000908c04723c */ /* 0x040fe20000001804 */
[----:B------:R-:W-:Y:S01]  /*2250*/  FSEL R152, R12, -INF , !P1 ;  /* 0xff8000000c987808 */ /* 0x000fe20004800000 */
[C---:B------:R-:W-:Y:S01]  /*2260*/  VIADD R12, R153.reuse, 0xffffff11 ;  /* 0xffffff11990c7836 */ /* 0x040fe20000000000 */
[C---:B------:R-:W-:Y:S02]  /*2270*/  ISETP.GE.AND P5, PT, R134.reuse, R155, PT ;  /* 0x0000009b8600720c */ /* 0x040fe40003fa6270 */
[----:B------:R-:W-:Y:S01]  /*2280*/  ISETP.GE.AND P2, PT, R134, R149, PT ;  /* 0x000000958600720c */ /* 0x000fe20003f46270 */
[C---:B------:R-:W-:Y:S01]  /*2290*/  HMMA.16816.F32 R128, R140.reuse, R146, R128 ;  /* 0x000000928c80723c */ /* 0x040fe20000001880 */
[----:B------:R-:W1:Y:S01]  /*22a0*/  LDSM.16.M88.4 R132, [R233+0xc00] ;  /* 0x000c0000e984783b */ /* 0x000e620000000200 */
[C---:B------:R-:W-:Y:S01]  /*22b0*/  VIADD R144, R153.reuse, 0xffffff09 ;  /* 0xffffff0999907836 */ /* 0x040fe20000000000 */
[----:B------:R-:W-:Y:S01]  /*22c0*/  FSEL R156, R14, -INF , !P0 ;  /* 0xff8000000e9c7808 */ /* 0x000fe20004000000 */
[----:B------:R-:W-:Y:S01]  /*22d0*/  VIADD R14, R153, 0xffffff10 ;  /* 0xffffff10990e7836 */ /* 0x000fe20000000000 */
[----:B------:R-:W-:Y:S01]  /*22e0*/  FSEL R154, R13, -INF , !P5 ;  /* 0xff8000000d9a7808 */ /* 0x000fe20006800000 */
[----:B---3--:R-:W-:Y:S01]  /*22f0*/  HMMA.16816.F32 R124, R140, R136, R124 ;  /* 0x000000888c7c723c */ /* 0x008fe2000000187c */
[----:B------:R-:W-:-:S02]  /*2300*/  ISETP.GE.AND P1, PT, R144, R155, PT ;  /* 0x0000009b9000720c */ /* 0x000fc40003f26270 */
[----:B------:R-:W-:Y:S02]  /*2310*/  ISETP.GE.AND P0, PT, R144, R149, PT ;  /* 0x000000959000720c */ /* 0x000fe40003f06270 */
[----:B------:R-:W-:Y:S01]  /*2320*/  FSEL R164, R15, -INF , !P2 ;  /* 0xff8000000fa47808 */ /* 0x000fe20005000000 */
[----:B------:R-:W-:Y:S01]  /*2330*/  HMMA.16816.F32 R120, R140, R138, R120 ;  /* 0x0000008a8c78723c */ /* 0x000fe20000001878 */
[----:B------:R-:W-:Y:S02]  /*2340*/  FSEL R136, R9, -INF , !P1 ;  /* 0xff80000009887808 */ /* 0x000fe40004800000 */
[----:B------:R-:W-:Y:S02]  /*2350*/  FSEL R214, R11, -INF , !P0 ;  /* 0xff8000000bd67808 */ /* 0x000fe40004000000 */
[----:B------:R-:W2:Y:S01]  /*2360*/  LDSM.16.M88.4 R8, [R233+0x1000] ;  /* 0x00100000e908783b */ /* 0x000ea20000000200 */
[C---:B------:R-:W-:Y:S02]  /*2370*/  ISETP.GE.AND P5, PT, R14.reuse, R155, PT ;  /* 0x0000009b0e00720c */ /* 0x040fe40003fa6270 */
[----:B------:R-:W-:Y:S01]  /*2380*/  ISETP.GE.AND P2, PT, R14, R149, PT ;  /* 0x000000950e00720c */ /* 0x000fe20003f46270 */
[C---:B------:R-:W-:Y:S01]  /*2390*/  VIADD R14, R153.reuse, 0xffffff18 ;  /* 0xffffff18990e7836 */ /* 0x040fe20000000000 */
[----:B------:R-:W-:Y:S01]  /*23a0*/  FSEL R182, R4, -INF , !P5 ;  /* 0xff80000004b67808 */ /* 0x000fe20006800000 */
[C---:B------:R-:W-:Y:S01]  /*23b0*/  VIADD R4, R153.reuse, 0xffffff21 ;  /* 0xffffff2199047836 */ /* 0x040fe20000000000 */
[----:B------:R-:W-:Y:S01]  /*23c0*/  FSEL R232, R6, -INF , !P2 ;  /* 0xff80000006e87808 */ /* 0x000fe20005000000 */
[----:B------:R-:W-:Y:S01]  /*23d0*/  VIADD R6, R153, 0xffffff20 ;  /* 0xffffff2099067836 */ /* 0x000fe20000000000 */
        /* <DEDUP_REMOVED lines=9> */
[----:B------:R-:W-:Y:S01]  /*2470*/  FSEL R138, R130, -INF , !P0 ;  /* 0xff800000828a7808 */ /* 0x000fe20004000000 */
[C---:B-1----:R-:W-:Y:S01]  /*2480*/  HMMA.16816.F32 R116, R140.reuse, R132, R116 ;  /* 0x000000848c74723c */ /* 0x042fe20000001874 */
[C---:B------:R-:W-:Y:S02]  /*2490*/  ISETP.GE.AND P4, PT, R6.reuse, R155, PT ;  /* 0x0000009b0600720c */ /* 0x040fe40003f86270 */
[----:B------:R-:W-:Y:S02]  /*24a0*/  ISETP.GE.AND P3, PT, R6, R149, PT ;  /* 0x000000950600720c */ /* 0x000fe40003f66270 */
[C---:B------:R-:W-:Y:S01]  /*24b0*/  ISETP.GE.AND P1, PT, R4.reuse, R155, PT ;  /* 0x0000009b0400720c */ /* 0x040fe20003f26270 */
[----:B------:R-:W-:Y:S01]  /*24c0*/  HMMA.16816.F32 R112, R140, R134, R112 ;  /* 0x000000868c70723c */ /* 0x000fe20000001870 */
[----:B------:R-:W-:Y:S02]  /*24d0*/  ISETP.GE.AND P0, PT, R4, R149, PT ;  /* 0x000000950400720c */ /* 0x000fe40003f06270 */
[----:B------:R-:W1:Y:S01]  /*24e0*/  LDSM.16.M88.4 R4, [R233+0x1400] ;  /* 0x00140000e904783b */ /* 0x000e620000000200 */
[----:B------:R-:W-:-:S02]  /*24f0*/  ISETP.GE.AND P5, PT, R12, R155, PT ;  /* 0x0000009b0c00720c */ /* 0x000fc40003fa6270 */
[----:B------:R-:W-:Y:S01]  /*2500*/  ISETP.GE.AND P2, PT, R12, R149, PT ;  /* 0x000000950c00720c */ /* 0x000fe20003f46270 */
[----:B------:R-:W-:Y:S01]  /*2510*/  VIADD R12, R153, 0xffffff29 ;  /* 0xffffff29990c7836 */ /* 0x000fe20000000000 */
[----:B------:R-:W-:Y:S02]  /*2520*/  FSEL R129, R129, -INF , !P5 ;  /* 0xff80000081817808 */ /* 0x000fe40006800000 */
[----:B------:R-:W-:Y:S01]  /*2530*/  FSEL R252, R131, -INF , !P2 ;  /* 0xff80000083fc7808 */ /* 0x000fe20005000000 */
[C---:B--2---:R-:W-:Y:S01]  /*2540*/  HMMA.16816.F32 R108, R140.reuse, R8, R108 ;  /* 0x000000088c6c723c */ /* 0x044fe2000000186c */
[----:B------:R-:W-:Y:S02]  /*2550*/  FSEL R147, R124, -INF , !P4 ;  /* 0xff8000007c937808 */ /* 0x000fe40006000000 */
[----:B------:R-:W-:Y:S02]  /*2560*/  FSEL R250, R126, -INF , !P3 ;  /* 0xff8000007efa7808 */ /* 0x000fe40005800000 */
[C---:B------:R-:W-:Y:S01]  /*2570*/  ISETP.GE.AND P5, PT, R14.reuse, R155, PT ;  /* 0x0000009b0e00720c */ /* 0x040fe20003fa6270 */
[----:B------:R-:W-:Y:S01]  /*2580*/  HMMA.16816.F32 R104, R140, R10, R104 ;  /* 0x0000000a8c68723c */ /* 0x000fe20000001868 */
[----:B------:R-:W-:Y:S01]  /*2590*/  ISETP.GE.AND P2, PT, R14, R149, PT ;  /* 0x000000950e00720c */ /* 0x000fe20003f46270 */
[C---:B------:R-:W-:Y:S01]  /*25a0*/  VIADD R14, R153.reuse, 0xffffff30 ;  /* 0xffffff30990e7836 */ /* 0x040fe20000000000 */
[C---:B------:R-:W-:Y:S01]  /*25b0*/  ISETP.GE.AND P4, PT, R12.reuse, R155, PT ;  /* 0x0000009b0c00720c */ /* 0x040fe20003f86270 */
[C---:B------:R-:W-:Y:S01]  /*25c0*/  VIADD R8, R153.reuse, 0xffffff39 ;  /* 0xffffff3999087836 */ /* 0x040fe20000000000 */
[----:B------:R-:W-:Y:S01]  /*25d0*/  ISETP.GE.AND P3, PT, R12, R149, PT ;  /* 0x000000950c00720c */ /* 0x000fe20003f66270 */
[----:B------:R-:W-:Y:S01]  /*25e0*/  VIADD R12, R153, 0xffffff31 ;  /* 0xffffff31990c7836 */ /* 0x000fe20000000000 */
[----:B------:R-:W-:Y:S01]  /*25f0*/  FSEL R157, R125, -INF , !P1 ;  /* 0xff8000007d9d7808 */ /* 0x000fe20004800000 */
[----:B------:R-:W-:Y:S01]  /*2600*/  VIADD R10, R153, 0xffffff40 ;  /* 0xffffff40990a7836 */ /* 0x000fe20000000000 */
[----:B------:R-:W-:-:S02]  /*2610*/  FSEL R131, R127, -INF , !P0 ;  /* 0xff8000007f837808 */ /* 0x000fc40004000000 */
[----:B------:R-:W-:Y:S02]  /*2620*/  FSEL R120, R120, -INF , !P5 ;  /* 0xff80000078787808 */ /* 0x000fe40006800000 */
[----:B------:R-:W-:Y:S01]  /*2630*/  FSEL R133, R122, -INF , !P2 ;  /* 0xff8000007a857808 */ /* 0x000fe20005000000 */
[----:B------:R-:W-:Y:S01]  /*2640*/  VIADD R122, R153, 0xffffff38 ;  /* 0xffffff38997a7836 */ /* 0x000fe20000000000 */
[C---:B------:R-:W-:Y:S02]  /*2650*/  ISETP.GE.AND P1, PT, R14.reuse, R155, PT ;  /* 0x0000009b0e00720c */ /* 0x040fe40003f26270 */
[----:B------:R-:W-:Y:S02]  /*2660*/  ISETP.GE.AND P0, PT, R14, R149, PT ;  /* 0x000000950e00720c */ /* 0x000fe40003f06270 */
[C---:B------:R-:W-:Y:S02]  /*2670*/  ISETP.GE.AND P5, PT, R12.reuse, R155, PT ;  /* 0x0000009b0c00720c */ /* 0x040fe40003fa6270 */
[----:B------:R-:W-:-:S02]  /*2680*/  ISETP.GE.AND P2, PT, R12, R149, PT ;  /* 0x000000950c00720c */ /* 0x000fc40003f46270 */
[----:B------:R-:W2:Y:S01]  /*2690*/  LDSM.16.M88.4 R12, [R233+0x1800] ;  /* 0x00180000e90c783b */ /* 0x000ea20000000200 */
[----:B------:R-:W-:Y:S02]  /*26a0*/  FSEL R127, R121, -INF , !P4 ;  /* 0xff800000797f7808 */ /* 0x000fe40006000000 */
[----:B------:R-:W-:Y:S01]  /*26b0*/  FSEL R123, R123, -INF , !P3 ;  /* 0xff8000007b7b7808 */ /* 0x000fe20005800000 */
[C---:B-1----:R-:W-:Y:S01]  /*26c0*/  HMMA.16816.F32 R100, R140.reuse, R4, R100 ;  /* 0x000000048c64723c */ /* 0x042fe20000001864 */
[C---:B------:R-:W-:Y:S02]  /*26d0*/  ISETP.GE.AND P4, PT, R122.reuse, R155, PT ;  /* 0x0000009b7a00720c */ /* 0x040fe40003f86270 */
[----:B------:R-:W-:Y:S02]  /*26e0*/  ISETP.GE.AND P3, PT, R122, R149, PT ;  /* 0x000000957a00720c */ /* 0x000fe40003f66270 */
[----:B------:R-:W-:Y:S01]  /*26f0*/  FSEL R116, R116, -INF , !P1 ;  /* 0xff80000074747808 */ /* 0x000fe20004800000 */
[----:B------:R-:W-:Y:S01]  /*2700*/  HMMA.16816.F32 R96, R140, R6, R96 ;  /* 0x000000068c60723c */ /* 0x000fe20000001860 */
[----:B------:R-:W-:Y:S01]  /*2710*/  FSEL R122, R118, -INF , !P0 ;  /* 0xff800000767a7808 */ /* 0x000fe20004000000 */
[----:B------:R-:W-:Y:S01]  /*2720*/  VIADD R4, R153, 0xffffff49 ;  /* 0xffffff4999047836 */ /* 0x000fe20000000000 */
[----:B------:R-:W-:-:S02]  /*2730*/  ISETP.GE.AND P1, PT, R8, R155, PT ;  /* 0x0000009b0800720c */ /* 0x000fc40003f26270 */
[----:B------:R-:W-:Y:S01]  /*2740*/  ISETP.GE.AND P0, PT, R8, R149, PT ;  /* 0x000000950800720c */ /* 0x000fe20003f06270 */
[----:B------:R-:W-:Y:S01]  /*2750*/  VIADD R8, R153, 0xffffff41 ;  /* 0xffffff4199087836 */ /* 0x000fe20000000000 */
[----:B------:R-:W-:Y:S01]  /*2760*/  FSEL R118, R117, -INF , !P5 ;  /* 0xff80000075767808 */ /* 0x000fe20006800000 */
[----:B------:R-:W-:Y:S01]  /*2770*/  VIADD R6, R153, 0xffffff50 ;  /* 0xffffff5099067836 */ /* 0x000fe20000000000 */
[----:B------:R-:W-:Y:S02]  /*2780*/  FSEL R117, R119, -INF , !P2 ;  /* 0xff80000077757808 */ /* 0x000fe40005000000 */
[----:B------:R-:W-:Y:S01]  /*2790*/  FSEL R119, R112, -INF , !P4 ;  /* 0xff80000070777808 */ /* 0x000fe20006000000 */
[----:B------:R-:W-:Y:S01]  /*27a0*/  VIADD R112, R153, 0xffffff48 ;  /* 0xffffff4899707836 */ /* 0x000fe20000000000 */
[----:B------:R-:W-:Y:S02]  /*27b0*/  FSEL R130, R114, -INF , !P3 ;  /* 0xff80000072827808 */ /* 0x000fe40005800000 */
[----:B------:R-:W-:-:S02]  /*27c0*/  ISETP.GE.AND P5, PT, R10, R155, PT ;  /* 0x0000009b0a00720c */ /* 0x000fc40003fa6270 */
[----:B------:R-:W-:Y:S02]  /*27d0*/  ISETP.GE.AND P2, PT, R10, R149, PT ;  /* 0x000000950a00720c */ /* 0x000fe40003f46270 */
[C---:B------:R-:W-:Y:S02]  /*27e0*/  ISETP.GE.AND P4, PT, R8.reuse, R155, PT ;  /* 0x0000009b0800720c */ /* 0x040fe40003f86270 */
[----:B------:R-:W-:Y:S02]  /*27f0*/  ISETP.GE.AND P3, PT, R8, R149, PT ;  /* 0x000000950800720c */ /* 0x000fe40003f66270 */
[----:B------:R-:W1:Y:S01]  /*2800*/  LDSM.16.M88.4 R8, [R233+0x1c00] ;  /* 0x001c0000e908783b */ /* 0x000e620000000200 */
[----:B------:R-:W-:Y:S02]  /*2810*/  FSEL R108, R108, -INF , !P5 ;  /* 0xff8000006c6c7808 */ /* 0x000fe40006800000 */
[----:B------:R-:W-:Y:S02]  /*2820*/  FSEL R132, R110, -INF , !P2 ;  /* 0xff8000006e847808 */ /* 0x000fe40005000000 */
[----:B------:R-:W-:-:S02]  /*2830*/  FSEL R113, R113, -INF , !P1 ;  /* 0xff80000071717808 */ /* 0x000fc40004800000 */
[----:B------:R-:W-:Y:S01]  /*2840*/  FSEL R248, R115, -INF , !P0 ;  /* 0xff80000073f87808 */ /* 0x000fe20004000000 */
[C---:B--2---:R-:W-:Y:S01]  /*2850*/  HMMA.16816.F32 R92, R140.reuse, R12, R92 ;  /* 0x0000000c8c5c723c */ /* 0x044fe2000000185c */
        /* <DEDUP_REMOVED lines=8> */
[----:B------:R-:W-:Y:S02]  /*28e0*/  FSEL R240, R111, -INF , !P3 ;  /* 0xff8000006ff07808 */ /* 0x000fe40005800000 */
[----:B------:R-:W-:Y:S01]  /*28f0*/  FSEL R104, R104, -INF , !P1 ;  /* 0xff80000068687808 */ /* 0x000fe20004800000 */
[C---:B------:R-:W-:Y:S01]  /*2900*/  VIADD R14, R153.reuse, 0xffffff60 ;  /* 0xffffff60990e7836 */ /* 0x040fe20000000000 */
[----:B------:R-:W-:Y:S01]  /*2910*/  FSEL R212, R106, -INF , !P0 ;  /* 0xff8000006ad47808 */ /* 0x000fe20004000000 */
[----:B------:R-:W-:Y:S01]  /*2920*/  VIADD R106, R153, 0xffffff58 ;  /* 0xffffff58996a7836 */ /* 0x000fe20000000000 */
[C---:B------:R-:W-:Y:S02]  /*2930*/  ISETP.GE.AND P4, PT, R6.reuse, R155, PT ;  /* 0x0000009b0600720c */ /* 0x040fe40003f86270 */
[----:B------:R-:W-:Y:S02]  /*2940*/  ISETP.GE.AND P3, PT, R6, R149, PT ;  /* 0x000000950600720c */ /* 0x000fe40003f66270 */
[----:B------:R-:W-:-:S02]  /*2950*/  ISETP.GE.AND P1, PT, R4, R155, PT ;  /* 0x0000009b0400720c */ /* 0x000fc40003f26270 */
[----:B------:R-:W-:Y:S02]  /*2960*/  ISETP.GE.AND P0, PT, R4, R149, PT ;  /* 0x000000950400720c */ /* 0x000fe40003f06270 */
[----:B------:R-:W2:Y:S01]  /*2970*/  LDSM.16.M88.4 R4, [R233+0x2000] ;  /* 0x00200000e904783b */ /* 0x000ea20000000200 */
[----:B------:R-:W-:Y:S02]  /*2980*/  FSEL R210, R107, -INF , !P2 ;  /* 0xff8000006bd27808 */ /* 0x000fe40005000000 */
[----:B------:R-:W-:Y:S02]  /*2990*/  FSEL R107, R100, -INF , !P4 ;  /* 0xff800000646b7808 */ /* 0x000fe40006000000 */
[----:B------:R-:W-:Y:S02]  /*29a0*/  FSEL R146, R102, -INF , !P3 ;  /* 0xff80000066927808 */ /* 0x000fe40005800000 */
[----:B------:R-:W-:Y:S01]  /*29b0*/  FSEL R111, R105, -INF , !P5 ;  /* 0xff800000696f7808 */ /* 0x000fe20006800000 */
[----:B-1----:R-:W-:Y:S01]  /*29c0*/  HMMA.16816.F32 R84, R140, R8, R84 ;  /* 0x000000088c54723c */ /* 0x002fe20000001854 */
[----:B------:R-:W-:-:S02]  /*29d0*/  ISETP.GE.AND P4, PT, R12, R155, PT ;  /* 0x0000009b0c00720c */ /* 0x000fc40003f86270 */
[----:B------:R-:W-:Y:S01]  /*29e0*/  ISETP.GE.AND P3, PT, R12, R149, PT ;  /* 0x000000950c00720c */ /* 0x000fe20003f66270 */
[C---:B------:R-:W-:Y:S01]  /*29f0*/  VIADD R12, R153.reuse, 0xffffff61 ;  /* 0xffffff61990c7836 */ /* 0x040fe20000000000 */
[C---:B------:R-:W-:Y:S01]  /*2a00*/  ISETP.GE.AND P5, PT, R106.reuse, R155, PT ;  /* 0x0000009b6a00720c */ /* 0x040fe20003fa6270 */
[----:B------:R-:W-:Y:S01]  /*2a10*/  HMMA.16816.F32 R80, R140, R10, R80 ;  /* 0x0000000a8c50723c */ /* 0x000fe20000001850 */
[----:B------:R-:W-:Y:S01]  /*2a20*/  ISETP.GE.AND P2, PT, R106, R149, PT ;  /* 0x000000956a00720c */ /* 0x000fe20003f46270 */
[----:B------:R-:W-:Y:S01]  /*2a30*/  VIADD R8, R153, 0xffffff69 ;  /* 0xffffff6999087836 */ /* 0x000fe20000000000 */
[----:B------:R-:W-:Y:S02]  /*2a40*/  FSEL R159, R101, -INF , !P1 ;  /* 0xff800000659f7808 */ /* 0x000fe40004800000 */
[----:B------:R-:W-:Y:S02]  /*2a50*/  FSEL R208, R103, -INF , !P0 ;  /* 0xff80000067d07808 */ /* 0x000fe40004000000 */
[----:B------:R-:W-:Y:S01]  /*2a60*/  FSEL R161, R96, -INF , !P5 ;  /* 0xff80000060a17808 */ /* 0x000fe20006800000 */
[C---:B------:R-:W-:Y:S01]  /*2a70*/  VIADD R96, R153.reuse, 0xffffff68 ;  /* 0xffffff6899607836 */ /* 0x040fe20000000000 */
[----:B------:R-:W-:Y:S01]  /*2a80*/  FSEL R160, R98, -INF , !P2 ;  /* 0xff80000062a07808 */ /* 0x000fe20005000000 */
[----:B------:R-:W-:Y:S01]  /*2a90*/  VIADD R10, R153, 0xffffff70 ;  /* 0xffffff70990a7836 */ /* 0x000fe20000000000 */
[----:B------:R-:W-:-:S02]  /*2aa0*/  ISETP.GE.AND P1, PT, R14, R155, PT ;  /* 0x0000009b0e00720c */ /* 0x000fc40003f26270 */
[----:B------:R-:W-:Y:S02]  /*2ab0*/  ISETP.GE.AND P0, PT, R14, R149, PT ;  /* 0x000000950e00720c */ /* 0x000fe40003f06270 */
[C---:B------:R-:W-:Y:S02]  /*2ac0*/  ISETP.GE.AND P5, PT, R12.reuse, R155, PT ;  /* 0x0000009b0c00720c */ /* 0x040fe40003fa6270 */
[----:B------:R-:W-:Y:S02]  /*2ad0*/  ISETP.GE.AND P2, PT, R12, R149, PT ;  /* 0x000000950c00720c */ /* 0x000fe40003f46270 */
[----:B------:R-:W1:Y:S01]  /*2ae0*/  LDSM.16.M88.4 R12, [R233+0x2400] ;  /* 0x00240000e90c783b */ /* 0x000e620000000200 */
[----:B------:R-:W-:Y:S02]  /*2af0*/  FSEL R92, R92, -INF , !P1 ;  /* 0xff8000005c5c7808 */ /* 0x000fe40004800000 */
[----:B------:R-:W-:Y:S01]  /*2b00*/  FSEL R204, R94, -INF , !P0 ;  /* 0xff8000005ecc7808 */ /* 0x000fe20004000000 */
[----:B------:R-:W-:Y:S01]  /*2b10*/  VIADD R94, R153, 0xffffff78 ;  /* 0xffffff78995e7836 */ /* 0x000fe20000000000 */
        /* <DEDUP_REMOVED lines=13> */
[----:B------:R-:W-:Y:S01]  /*2bf0*/  VIADD R6, R153, 0xffffff80 ;  /* 0xffffff8099067836 */ /* 0x000fe20000000000 */
[----:B------:R-:W-:Y:S02]  /*2c00*/  FSEL R202, R90, -INF , !P3 ;  /* 0xff8000005aca7808 */ /* 0x000fe40005800000 */
        /* <DEDUP_REMOVED lines=17> */
[----:B------:R-:W-:Y:S01]  /*2d20*/  FSEL R86, R85, -INF , !P4 ;  /* 0xff80000055567808 */ /* 0x000fe20006000000 */
[----:B------:R-:W-:Y:S01]  /*2d30*/  VIADD R94, R153, 0xffffff88 ;  /* 0xffffff88995e7836 */ /* 0x000fe20000000000 */
[----:B------:R-:W-:Y:S02]  /*2d40*/  FSEL R200, R87, -INF , !P3 ;  /* 0xff80000057c87808 */ /* 0x000fe40005800000 */
[----:B------:R-:W-:Y:S01]  /*2d50*/  FSEL R80, R80, -INF , !P1 ;  /* 0xff80000050507808 */ /* 0x000fe20004800000 */
[----:B------:R-:W-:Y:S01]  /*2d60*/  VIADD R14, R153, 0xffffff90 ;  /* 0xffffff90990e7836 */ /* 0x000fe20000000000 */
[----:B------:R-:W-:-:S02]  /*2d70*/  FSEL R194, R82, -INF , !P0 ;  /* 0xff80000052c27808 */ /* 0x000fc40004000000 */
[C---:B------:R-:W-:Y:S02]  /*2d80*/  ISETP.GE.AND P4, PT, R6.reuse, R155, PT ;  /* 0x0000009b0600720c */ /* 0x040fe40003f86270 */
[----:B------:R-:W-:Y:S02]  /*2d90*/  ISETP.GE.AND P3, PT, R6, R149, PT ;  /* 0x000000950600720c */ /* 0x000fe40003f66270 */
[C---:B------:R-:W-:Y:S02]  /*2da0*/  ISETP.GE.AND P1, PT, R4.reuse, R155, PT ;  /* 0x0000009b0400720c */ /* 0x040fe40003f26270 */
[----:B------:R-:W-:Y:S02]  /*2db0*/  ISETP.GE.AND P0, PT, R4, R149, PT ;  /* 0x000000950400720c */ /* 0x000fe40003f06270 */
[----:B------:R-:W1:Y:S01]  /*2dc0*/  LDSM.16.M88.4 R4, [R233+0x2c00] ;  /* 0x002c0000e904783b */ /* 0x000e620000000200 */
[----:B------:R-:W-:Y:S02]  /*2dd0*/  FSEL R76, R76, -INF , !P4 ;  /* 0xff8000004c4c7808 */ /* 0x000fe40006000000 */
[----:B------:R-:W-:-:S02]  /*2de0*/  FSEL R190, R78, -INF , !P3 ;  /* 0xff8000004ebe7808 */ /* 0x000fc40005800000 */
[----:B------:R-:W-:Y:S02]  /*2df0*/  FSEL R82, R81, -INF , !P5 ;  /* 0xff80000051527808 */ /* 0x000fe40006800000 */
        /* <DEDUP_REMOVED lines=11> */
[----:B------:R-:W-:-:S02]  /*2eb0*/  FSEL R188, R79, -INF , !P0 ;  /* 0xff8000004fbc7808 */ /* 0x000fc40004000000 */
[----:B------:R-:W-:Y:S01]  /*2ec0*/  FSEL R72, R72, -INF , !P5 ;  /* 0xff80000048487808 */ /* 0x000fe20006800000 */
[----:B------:R-:W-:Y:S01]  /*2ed0*/  VIADD R10, R153, 0xffffffa0 ;  /* 0xffffffa0990a7836 */ /* 0x000fe20000000000 */
[----:B------:R-:W-:Y:S02]  /*2ee0*/  FSEL R180, R74, -INF , !P2 ;  /* 0xff8000004ab47808 */ /* 0x000fe40005000000 */
[C---:B------:R-:W-:Y:S02]  /*2ef0*/  ISETP.GE.AND P1, PT, R14.reuse, R155, PT ;  /* 0x0000009b0e00720c */ /* 0x040fe40003f26270 */
[----:B------:R-:W-:Y:S02]  /*2f00*/  ISETP.GE.AND P0, PT, R14, R149, PT ;  /* 0x000000950e00720c */ /* 0x000fe40003f06270 */
[C---:B------:R-:W-:Y:S02]  /*2f10*/  ISETP.GE.AND P5, PT, R12.reuse, R155, PT ;  /* 0x0000009b0c00720c */ /* 0x040fe40003fa6270 */
[----:B------:R-:W-:-:S02]  /*2f20*/  ISETP.GE.AND P2, PT, R12, R149, PT ;  /* 0x000000950c00720c */ /* 0x000fc40003f46270 */
[----:B------:R-:W2:Y:S01]  /*2f30*/  LDSM.16.M88.4 R12, [R233+0x3000] ;  /* 0x00300000e90c783b */ /* 0x000ea20000000200 */
[----:B------:R-:W-:Y:S02]  /*2f40*/  FSEL R68, R68, -INF , !P1 ;  /* 0xff80000044447808 */ /* 0x000fe40004800000 */
[----:B------:R-:W-:Y:S02]  /*2f50*/  FSEL R174, R70, -INF , !P0 ;  /* 0xff80000046ae7808 */ /* 0x000fe40004000000 */
[----:B------:R-:W-:Y:S01]  /*2f60*/  FSEL R74, R73, -INF , !P4 ;  /* 0xff800000494a7808 */ /* 0x000fe20006000000 */
[C---:B-1----:R-:W-:Y:S01]  /*2f70*/  HMMA.16816.F32 R52, R140.reuse, R4, R52 ;  /* 0x000000048c34723c */ /* 0x042fe20000001834 */
[----:B------:R-:W-:Y:S02]  /*2f80*/  FSEL R186, R75, -INF , !P3 ;  /* 0xff8000004bba7808 */ /* 0x000fe40005800000 */
        /* <DEDUP_REMOVED lines=17> */
[----:B------:R-:W1:Y:S01]  /*30a0*/  LDSM.16.M88.4 R8, [R233+0x3400] ;  /* 0x00340000e908783b */ /* 0x000e620000000200 */
[----:B------:R-:W-:Y:S02]  /*30b0*/  FSEL R66, R65, -INF , !P1 ;  /* 0xff80000041427808 */ /* 0x000fe40004800000 */
[----:B------:R-:W-:Y:S02]  /*30c0*/  FSEL R65, R60, -INF , !P5 ;  /* 0xff8000003c417808 */ /* 0x000fe40006800000 */
[----:B------:R-:W-:Y:S01]  /*30d0*/  FSEL R158, R62, -INF , !P2 ;  /* 0xff8000003e9e7808 */ /* 0x000fe20005000000 */
[----:B--2---:R-:W-:Y:S01]  /*30e0*/  HMMA.16816.F32 R44, R140, R12, R44 ;  /* 0x0000000c8c2c723c */ /* 0x004fe2000000182c */
[----:B------:R-:W-:Y:S02]  /*30f0*/  FSEL R162, R67, -INF , !P0 ;  /* 0xff80000043a27808 */ /* 0x000fe40004000000 */
[----:B------:R-:W-:-:S02]  /*3100*/  ISETP.GE.AND P5, PT, R4, R155, PT ;  /* 0x0000009b0400720c */ /* 0x000fc40003fa6270 */
[----:B------:R-:W-:Y:S01]  /*3110*/  ISETP.GE.AND P2, PT, R4, R149, PT ;  /* 0x000000950400720c */ /* 0x000fe20003f46270 */
[C---:B------:R-:W-:Y:S01]  /*3120*/  VIADD R4, R153.reuse, 0xffffffb1 ;  /* 0xffffffb199047836 */ /* 0x040fe20000000000 */
[C---:B------:R-:W-:Y:S01]  /*3130*/  ISETP.GE.AND P1, PT, R64.reuse, R155, PT ;  /* 0x0000009b4000720c */ /* 0x040fe20003f26270 */
[----:B------:R-:W-:Y:S01]  /*3140*/  VIADD R12, R153, 0xffffffb9 ;  /* 0xffffffb9990c7836 */ /* 0x000fe20000000000 */
[----:B------:R-:W-:Y:S01]  /*3150*/  ISETP.GE.AND P0, PT, R64, R149, PT ;  /* 0x000000954000720c */ /* 0x000fe20003f06270 */
[----:B------:R-:W-:Y:S01]  /*3160*/  HMMA.16816.F32 R40, R140, R14, R40 ;  /* 0x0000000e8c28723c */ /* 0x000fe20000001828 */
        /* <DEDUP_REMOVED lines=10> */
[----:B------:R-:W2:Y:S01]  /*3210*/  LDSM.16.M88.4 R4, [R233+0x3800] ;  /* 0x00380000e904783b */ /* 0x000ea20000000200 */
[----:B------:R-:W-:Y:S02]  /*3220*/  FSEL R52, R52, -INF , !P4 ;  /* 0xff80000034347808 */ /* 0x000fe40006000000 */
[----:B------:R-:W-:Y:S02]  /*3230*/  FSEL R126, R54, -INF , !P3 ;  /* 0xff800000367e7808 */ /* 0x000fe40005800000 */
[----:B------:R-:W-:-:S02]  /*3240*/  FSEL R73, R57, -INF , !P5 ;  /* 0xff80000039497808 */ /* 0x000fc40006800000 */
[----:B------:R-:W-:Y:S01]  /*3250*/  FSEL R134, R59, -INF , !P2 ;  /* 0xff8000003b867808 */ /* 0x000fe20005000000 */
[C---:B-1----:R-:W-:Y:S01]  /*3260*/  HMMA.16816.F32 R36, R140.reuse, R8, R36 ;  /* 0x000000088c24723c */ /* 0x042fe20000001824 */
        /* <DEDUP_REMOVED lines=9> */
[----:B------:R-:W-:Y:S02]  /*3300*/  FSEL R48, R48, -INF , !P5 ;  /* 0xff80000030307808 */ /* 0x000fe40006800000 */
[----:B------:R-:W-:Y:S01]  /*3310*/  FSEL R114, R50, -INF , !P2 ;  /* 0xff80000032727808 */ /* 0x000fe20005000000 */
[----:B------:R-:W-:Y:S01]  /*3320*/  VIADD R50, R153, 0xffffffc9 ;  /* 0xffffffc999327836 */ /* 0x000fe20000000000 */
[C---:B------:R-:W-:Y:S02]  /*3330*/  ISETP.GE.AND P1, PT, R14.reuse, R155, PT ;  /* 0x0000009b0e00720c */ /* 0x040fe40003f26270 */
[----:B------:R-:W-:Y:S02]  /*3340*/  ISETP.GE.AND P0, PT, R14, R149, PT ;  /* 0x000000950e00720c */ /* 0x000fe40003f06270 */
[----:B------:R-:W-:-:S02]  /*3350*/  ISETP.GE.AND P5, PT, R12, R155, PT ;  /* 0x0000009b0c00720c */ /* 0x000fc40003fa6270 */
[----:B------:R-:W-:Y:S02]  /*3360*/  ISETP.GE.AND P2, PT, R12, R149, PT ;  /* 0x000000950c00720c */ /* 0x000fe40003f46270 */
[----:B------:R-:W1:Y:S01]  /*3370*/  LDSM.16.M88.4 R12, [R233+0x3c00] ;  /* 0x003c0000e90c783b */ /* 0x000e620000000200 */
[----:B------:R-:W-:Y:S01]  /*3380*/  FSEL R8, R49, -INF , !P4 ;  /* 0xff80000031087808 */ /* 0x000fe20006000000 */
[----:B------:R-:W-:-:S04]  /*3390*/  DEPBAR.LE SB0, 0x0 ;  /* 0x000080000000791a */ /* 0x000fc80000000000 */
[----:B------:R-:W-:Y:S01]  /*33a0*/  FSEL R112, R51, -INF , !P3 ;  /* 0xff80000033707808 */ /* 0x000fe20005800000 */
[C---:B--2---:R-:W-:Y:S01]  /*33b0*/  HMMA.16816.F32 R28, R140.reuse, R4, R28 ;  /* 0x000000048c1c723c */ /* 0x044fe2000000181c */
[----:B------:R-:W-:Y:S01]  /*33c0*/  FSEL R9, R44, -INF , !P1 ;  /* 0xff8000002c097808 */ /* 0x000fe20004800000 */
[C---:B------:R-:W-:Y:S01]  /*33d0*/  VIADD R44, R153.reuse, 0xffffffd1 ;  /* 0xffffffd1992c7836 */ /* 0x040fe20000000000 */
[C---:B------:R-:W-:Y:S02]  /*33e0*/  ISETP.GE.AND P4, PT, R56.reuse, R155, PT ;  /* 0x0000009b3800720c */ /* 0x040fe40003f86270 */
[----:B------:R-:W-:Y:S01]  /*33f0*/  ISETP.GE.AND P3, PT, R56, R149, PT ;  /* 0x000000953800720c */ /* 0x000fe20003f66270 */
[----:B------:R-:W-:Y:S01]  /*3400*/  HMMA.16816.F32 R24, R140, R6, R24 ;  /* 0x000000068c18723c */ /* 0x000fe20000001818 */
[----:B------:R-:W-:Y:S01]  /*3410*/  FSEL R106, R46, -INF , !P0 ;  /* 0xff8000002e6a7808 */ /* 0x000fe20004000000 */
[C---:B------:R-:W-:Y:S01]  /*3420*/  VIADD R46, R153.reuse, 0xffffffd0 ;  /* 0xffffffd0992e7836 */ /* 0x040fe20000000000 */
[----:B------:R-:W-:Y:S01]  /*3430*/  FSEL R40, R40, -INF , !P4 ;  /* 0xff80000028287808 */ /* 0x000fe20006000000 */
[----:B------:R-:W-:Y:S01]  /*3440*/  VIADD R4, R153, 0xffffffd9 ;  /* 0xffffffd999047836 */ /* 0x000fe20000000000 */
[----:B------:R-:W-:-:S02]  /*3450*/  FSEL R96, R42, -INF , !P3 ;  /* 0xff8000002a607808 */ /* 0x000fc40005800000 */
[C---:B------:R-:W-:Y:S02]  /*3460*/  ISETP.GE.AND P4, PT, R44.reuse, R155, PT ;  /* 0x0000009b2c00720c */ /* 0x040fe40003f86270 */
[----:B------:R-:W-:Y:S01]  /*3470*/  ISETP.GE.AND P3, PT, R44, R149, PT ;  /* 0x000000952c00720c */ /* 0x000fe20003f66270 */
[----:B------:R-:W-:Y:S01]  /*3480*/  VIADD R44, R153, 0xffffffd8 ;  /* 0xffffffd8992c7836 */ /* 0x000fe20000000000 */
[----:B------:R-:W-:Y:S01]  /*3490*/  BAR.SYNC.DEFER_BLOCKING 0x0 ;  /* 0x0000000000007b1d */ /* 0x000fe20000010000 */
[C---:B------:R-:W-:Y:S02]  /*34a0*/  ISETP.GE.AND P1, PT, R50.reuse, R155, PT ;  /* 0x0000009b3200720c */ /* 0x040fe40003f26270 */
[----:B------:R-:W-:Y:S02]  /*34b0*/  ISETP.GE.AND P0, PT, R50, R149, PT ;  /* 0x000000953200720c */ /* 0x000fe40003f06270 */
[----:B------:R-:W-:Y:S02]  /*34c0*/  FSEL R10, R45, -INF , !P5 ;  /* 0xff8000002d0a7808 */ /* 0x000fe40006800000 */
[----:B------:R-:W-:-:S02]  /*34d0*/  FSEL R100, R47, -INF , !P2 ;  /* 0xff8000002f647808 */ /* 0x000fc40005000000 */
[C---:B------:R-:W-:Y:S02]  /*34e0*/  ISETP.GE.AND P5, PT, R46.reuse, R155, PT ;  /* 0x0000009b2e00720c */ /* 0x040fe40003fa6270 */
[----:B------:R-:W-:Y:S02]  /*34f0*/  ISETP.GE.AND P2, PT, R46, R149, PT ;  /* 0x000000952e00720c */ /* 0x000fe40003f46270 */
[----:B------:R-:W-:Y:S02]  /*3500*/  FSEL R42, R41, -INF , !P1 ;  /* 0xff800000292a7808 */ /* 0x000fe40004800000 */
[----:B------:R-:W-:Y:S01]  /*3510*/  FSEL R94, R43, -INF , !P0 ;  /* 0xff8000002b5e7808 */ /* 0x000fe20004000000 */
[----:B-1----:R-:W-:Y:S01]  /*3520*/  HMMA.16816.F32 R20, R140, R12, R20 ;  /* 0x0000000c8c14723c */ /* 0x002fe20000001814 */
[C---:B------:R-:W-:Y:S02]  /*3530*/  ISETP.GE.AND P1, PT, R44.reuse, R155, PT ;  /* 0x0000009b2c00720c */ /* 0x040fe40003f26270 */
[----:B------:R-:W-:-:S02]  /*3540*/  ISETP.GE.AND P0, PT, R44, R149, PT ;  /* 0x000000952c00720c */ /* 0x000fc40003f06270 */
[----:B------:R-:W-:Y:S01]  /*3550*/  FSEL R36, R36, -INF , !P5 ;  /* 0xff80000024247808 */ /* 0x000fe20006800000 */
[----:B------:R-:W-:Y:S01]  /*3560*/  HMMA.16816.F32 R16, R140, R14, R16 ;  /* 0x0000000e8c10723c */ /* 0x000fe20000001810 */
[----:B------:R-:W-:Y:S01]  /*3570*/  FSEL R44, R38, -INF , !P2 ;  /* 0xff800000262c7808 */ /* 0x000fe20005000000 */
[C---:B------:R-:W-:Y:S01]  /*3580*/  VIADD R38, R153.reuse, 0xffffffe0 ;  /* 0xffffffe099267836 */ /* 0x040fe20000000000 */
[C---:B------:R-:W-:Y:S02]  /*3590*/  ISETP.GE.AND P5, PT, R4.reuse, R155, PT ;  /* 0x0000009b0400720c */ /* 0x040fe40003fa6270 */
[----:B------:R-:W-:Y:S01]  /*35a0*/  ISETP.GE.AND P2, PT, R4, R149, PT ;  /* 0x000000950400720c */ /* 0x000fe20003f46270 */
[C---:B------:R-:W-:Y:S01]  /*35b0*/  VIADD R4, R153.reuse, 0xffffffe1 ;  /* 0xffffffe199047836 */ /* 0x040fe20000000000 */
[----:B------:R-:W-:Y:S02]  /*35c0*/  FSEL R32, R32, -INF , !P1 ;  /* 0xff80000020207808 */ /* 0x000fe40004800000 */
[----:B------:R-:W-:Y:S01]  /*35d0*/  FSEL R46, R34, -INF , !P0 ;  /* 0xff800000222e7808 */ /* 0x000fe20004000000 */
[----:B------:R-:W-:Y:S01]  /*35e0*/  VIADD R34, R153, 0xffffffe8 ;  /* 0xffffffe899227836 */ /* 0x000fe20000000000 */
[----:B------:R-:W-:-:S02]  /*35f0*/  FSEL R6, R37, -INF , !P4 ;  /* 0xff80000025067808 */ /* 0x000fc40006000000 */
[----:B------:R-:W-:Y:S02]  /*3600*/  FSEL R47, R39, -INF , !P3 ;  /* 0xff800000272f7808 */ /* 0x000fe40005800000 */
[C---:B------:R-:W-:Y:S02]  /*3610*/  ISETP.GE.AND P1, PT, R4.reuse, R155, PT ;  /* 0x0000009b0400720c */ /* 0x040fe40003f26270 */
[----:B------:R-:W-:Y:S01]  /*3620*/  ISETP.GE.AND P0, PT, R4, R149, PT ;  /* 0x000000950400720c */ /* 0x000fe20003f06270 */
[----:B------:R-:W-:Y:S01]  /*3630*/  VIADD R4, R153, 0xffffffe9 ;  /* 0xffffffe999047836 */ /* 0x000fe20000000000 */
[C---:B------:R-:W-:Y:S02]  /*3640*/  ISETP.GE.AND P4, PT, R38.reuse, R155, PT ;  /* 0x0000009b2600720c */ /* 0x040fe40003f86270 */
[----:B------:R-:W-:Y:S02]  /*3650*/  ISETP.GE.AND P3, PT, R38, R149, PT ;  /* 0x000000952600720c */ /* 0x000fe40003f66270 */
[----:B------:R-:W-:-:S02]  /*3660*/  FSEL R28, R28, -INF , !P4 ;  /* 0xff8000001c1c7808 */ /* 0x000fc40006000000 */
[----:B------:R-:W-:Y:S01]  /*3670*/  FSEL R50, R30, -INF , !P3 ;  /* 0xff8000001e327808 */ /* 0x000fe20005800000 */
[----:B------:R-:W-:Y:S01]  /*3680*/  VIADD R30, R153, 0xfffffff0 ;  /* 0xfffffff0991e7836 */ /* 0x000fe20000000000 */
[----:B------:R-:W-:Y:S02]  /*3690*/  FSEL R12, R33, -INF , !P5 ;  /* 0xff800000210c7808 */ /* 0x000fe40006800000 */
[----:B------:R-:W-:Y:S02]  /*36a0*/  FSEL R51, R35, -INF , !P2 ;  /* 0xff80000023337808 */ /* 0x000fe40005000000 */
[C---:B------:R-:W-:Y:S02]  /*36b0*/  ISETP.GE.AND P4, PT, R4.reuse, R155, PT ;  /* 0x0000009b0400720c */ /* 0x040fe40003f86270 */
[----:B------:R-:W-:Y:S01]  /*36c0*/  ISETP.GE.AND P3, PT, R4, R149, PT ;  /* 0x000000950400720c */ /* 0x000fe20003f66270 */
[----:B------:R-:W-:Y:S01]  /*36d0*/  VIADD R4, R153, 0xfffffff1 ;  /* 0xfffffff199047836 */ /* 0x000fe20000000000 */
[----:B------:R-:W-:-:S02]  /*36e0*/  ISETP.GE.AND P5, PT, R34, R155, PT ;  /* 0x0000009b2200720c */ /* 0x000fc40003fa6270 */
[----:B------:R-:W-:Y:S02]  /*36f0*/  ISETP.GE.AND P2, PT, R34, R149, PT ;  /* 0x000000952200720c */ /* 0x000fe40003f46270 */
[----:B------:R-:W-:Y:S02]  /*3700*/  FSEL R24, R24, -INF , !P5 ;  /* 0xff80000018187808 */ /* 0x000fe40006800000 */
[----:B------:R-:W-:Y:S02]  /*3710*/  FSEL R61, R26, -INF , !P2 ;  /* 0xff8000001a3d7808 */ /* 0x000fe40005000000 */
[----:B------:R-:W-:Y:S02]  /*3720*/  FSEL R62, R31, -INF , !P0 ;  /* 0xff8000001f3e7808 */ /* 0x000fe40004000000 */
[C---:B------:R-:W-:Y:S02]  /*3730*/  ISETP.GE.AND P5, PT, R4.reuse, R155, PT ;  /* 0x0000009b0400720c */ /* 0x040fe40003fa6270 */
[-C--:B------:R-:W-:Y:S01]  /*3740*/  ISETP.GE.AND P2, PT, R4, R149.reuse, PT ;  /* 0x000000950400720c */ /* 0x080fe20003f46270 */
[----:B------:R-:W-:Y:S01]  /*3750*/  VIADD R4, R153, 0xfffffff9 ;  /* 0xfffffff999047836 */ /* 0x000fe20000000000 */
[----:B------:R-:W-:-:S02]  /*3760*/  ISETP.GE.AND P0, PT, R30, R149, PT ;  /* 0x000000951e00720c */ /* 0x000fc40003f06270 */
[----:B------:R-:W-:Y:S02]  /*3770*/  FSEL R14, R29, -INF , !P1 ;  /* 0xff8000001d0e7808 */ /* 0x000fe40004800000 */
[----:B------:R-:W-:Y:S02]  /*3780*/  FSEL R59, R22, -INF , !P0 ;  /* 0xff800000163b7808 */ /* 0x000fe40004000000 */
[----:B------:R-:W-:Y:S02]  /*3790*/  ISETP.GE.AND P0, PT, R4, R149, PT ;  /* 0x000000950400720c */ /* 0x000fe40003f06270 */
[----:B------:R-:W-:Y:S01]  /*37a0*/  ISETP.GE.AND P1, PT, R30, R155, PT ;  /* 0x0000009b1e00720c */ /* 0x000fe20003f26270 */
[----:B------:R-:W-:Y:S01]  /*37b0*/  VIADD R30, R153, 0xfffffff8 ;  /* 0xfffffff8991e7836 */ /* 0x000fe20000000000 */
[----:B------:R-:W-:Y:S02]  /*37c0*/  FSEL R56, R19, -INF , !P0 ;  /* 0xff80000013387808 */ /* 0x000fe40004000000 */
[----:B------:R-:W-:-:S02]  /*37d0*/  ISETP.GE.AND P0, PT, R148, 0x2, PT ;  /* 0x000000029400780c */ /* 0x000fc40003f06270 */
[----:B------:R-:W-:Y:S02]  /*37e0*/  FSEL R26, R25, -INF , !P4 ;  /* 0xff800000191a7808 */ /* 0x000fe40006000000 */
[----:B------:R-:W-:Y:S02]  /*37f0*/  FSEL R60, R27, -INF , !P3 ;  /* 0xff8000001b3c7808 */ /* 0x000fe40005800000 */
[----:B------:R-:W-:Y:S02]  /*3800*/  FSEL R128, R20, -INF , !P1 ;  /* 0xff80000014807808 */ /* 0x000fe40004800000 */
[-C--:B------:R-:W-:Y:S02]  /*3810*/  ISETP.GE.AND P4, PT, R30, R155.reuse, PT ;  /* 0x0000009b1e00720c */ /* 0x080fe40003f86270 */
[----:B------:R-:W-:Y:S01]  /*3820*/  ISETP.GE.AND P3, PT, R4, R155, PT ;  /* 0x0000009b0400720c */ /* 0x000fe20003f66270 */
[----:B------:R-:W-:Y:S01]  /*3830*/  IMAD.IADD R4, R2, 0x1, R151 ;  /* 0x0000000102047824 */ /* 0x000fe200078e0297 */
[----:B------:R-:W-:-:S02]  /*3840*/  ISETP.GE.AND P1, PT, R30, R149, PT ;  /* 0x000000951e00720c */ /* 0x000fc40003f26270 */
[----:B------:R-:W-:Y:S02]  /*3850*/  FSEL R102, R21, -INF , !P5 ;  /* 0xff80000015667808 */ /* 0x000fe40006800000 */
[----:B------:R-:W-:Y:S02]  /*3860*/  FSEL R58, R23, -INF , !P2 ;  /* 0xff800000173a7808 */ /* 0x000fe40005000000 */
[----:B------:R-:W-:Y:S02]  /*3870*/  FSEL R64, R16, -INF , !P4 ;  /* 0xff80000010407808 */ /* 0x000fe40006000000 */
[----:B------:R-:W-:Y:S02]  /*3880*/  FSEL R63, R17, -INF , !P3 ;  /* 0xff800000113f7808 */ /* 0x000fe40005800000 */
[----:B------:R-:W-:Y:S01]  /*3890*/  FSEL R57, R18, -INF , !P1 ;  /* 0xff80000012397808 */ /* 0x000fe20004800000 */
[----:B------:R-:W-:Y:S06]  /*38a0*/  @!P0 BRA `(.L_x_1520) ;  /* 0x0000000400748947 */ /* 0x000fec0003800000 */
[----:B------:R-:W-:Y:S05]  /*38b0*/  @P6 BRA `(.L_x_1521) ;  /* 0x0000000000ec6947 */ /* 0x000fea0003800000 */
[----:B------:R-:W1:Y:S01]  /*38c0*/  LDC R5, c[0x0][0x380] ;  /* 0x0000e000ff057b82 */ /* 0x000e620000000800 */
[C---:B------:R-:W-:Y:S01]  /*38d0*/  IADD3 R16, R0.reuse, -0x100, RZ ;  /* 0xffffff0000107810 */ /* 0x040fe20007ffe0ff */
[----:B------:R-:W-:-:S03]  /*38e0*/  VIADD R18, R0, 0xfffffe00 ;  /* 0xfffffe0000127836 */ /* 0x000fc60000000000 */
[----:B------:R-:W-:Y:S02]  /*38f0*/  IABS R13, R16 ;  /* 0x00000010000d7213 */ /* 0x000fe40000000000 */
        /* <DEDUP_REMOVED lines=28> */
[----:B------:R-:W-:-:S02]  /*3ac0*/  @!P2 IADD3 R15, R15, 0x1, RZ ;  /* 0x000000010f0fa810 */ /* 0x000fc40007ffe0ff */
[----:B------:R-:W-:-:S07]  /*3ad0*/  ISETP.NE.AND P2, PT, R5, RZ, PT ;  /* 0x000000ff0500720c */ /* 0x000fce0003f45270 */
[----:B------:R-:W-:Y:S02]  /*3ae0*/  @P5 VIADD R17, R17, 0x1 ;  /* 0x0000000111115836 */ /* 0x000fe40000000000 */
[----:B------:R-:W-:Y:S02]  /*3af0*/  @P4 IADD3 R15, R15, 0x1, RZ ;  /* 0x000000010f0f4810 */ /* 0x000fe40007ffe0ff */
[----:B------:R-:W-:Y:S02]  /*3b00*/  @!P3 IMAD.MOV R17, RZ, RZ, -R17 ;  /* 0x000000ffff11b224 */ /* 0x000fe400078e0a11 */
[----:B------:R-:W-:-:S03]  /*3b10*/  @!P1 IADD3 R15, -R15, RZ, RZ ;  /* 0x000000ff0f0f9210 */ /* 0x000fc60007ffe1ff */
[C---:B------:R-:W-:Y:S02]  /*3b20*/  SEL R11, R0.reuse, R17, !P2 ;  /* 0x00000011000b7207 */ /* 0x040fe40005000000 */
[----:B------:R-:W-:-:S03]  /*3b30*/  SEL R0, R0, R15, !P2 ;  /* 0x0000000f00007207 */ /* 0x000fc60005000000 */
[----:B------:R-:W-:-:S04]  /*3b40*/  IMAD.WIDE R20, R11, 0x4, R242 ;  /* 0x000000040b147825 */ /* 0x000fc800078e02f2 */
[----:B------:R-:W-:Y:S01]  /*3b50*/  IMAD.WIDE R18, R0, 0x4, R242 ;  /* 0x0000000400127825 */ /* 0x000fe200078e02f2 */
[----:B------:R-:W2:Y:S04]  /*3b60*/  LDG.E R2, desc[UR16][R20.64] ;  /* 0x0000001014027981 */ /* 0x000ea8000c1e1900 */
[----:B------:R-:W2:Y:S01]  /*3b70*/  LDG.E R7, desc[UR16][R18.64] ;  /* 0x0000001012077981 */ /* 0x000ea2000c1e1900 */
[----:B------:R-:W-:-:S04]  /*3b80*/  IMAD.IADD R0, R11, 0x1, -R0 ;  /* 0x000000010b007824 */ /* 0x000fc800078e0a00 */
[----:B------:R-:W-:-:S04]  /*3b90*/  IMAD R5, R0, R5, -0x100 ;  /* 0xffffff0000057424 */ /* 0x000fc800078e0205 */
[----:B------:R-:W-:Y:S01]  /*3ba0*/  IMAD.WIDE.U32 R16, R5, UR6, RZ ;  /* 0x0000000605107c25 */ /* 0x000fe2000f8e00ff */
[----:B------:R-:W-:-:S05]  /*3bb0*/  SHF.R.S32.HI R0, RZ, 0x1f, R5 ;  /* 0x0000001fff007819 */ /* 0x000fca0000011405 */
[----:B------:R-:W-:-:S04]  /*3bc0*/  IMAD R0, R0, UR6, RZ ;  /* 0x0000000600007c24 */ /* 0x000fc8000f8e02ff */
[----:B------:R-:W-:-:S04]  /*3bd0*/  IMAD R0, R5, UR7, R0 ;  /* 0x0000000705007c24 */ /* 0x000fc8000f8e0200 */
        /* <DEDUP_REMOVED lines=9> */
.L_x_1521:
[----:B------:R-:W-:-:S04]  /*3c70*/  ULEA UR6, -UR6, URZ, 0x8 ;  /* 0x0000003f06067291 */ /* 0x000fc8000f8e413f */
[----:B------:R-:W-:Y:S02]  /*3c80*/  USHF.R.S32.HI UR4, URZ, 0x1f, UR6 ;  /* 0x0000001f3f047899 */ /* 0x000fe40008011406 */
[----:B------:R-:W-:-:S04]  /*3c90*/  MOV R0, UR6 ;  /* 0x0000000600007c02 */ /* 0x000fc80008000f00 */
[----:B------:R-:W-:-:S07]  /*3ca0*/  MOV R2, UR4 ;  /* 0x0000000400027c02 */ /* 0x000fce0008000f00 */
.L_x_1522:
[----:B------:R-:W-:-:S04]  /*3cb0*/  LEA R238, P1, R0, R238, 0x1 ;  /* 0x000000ee00ee7211 */ /* 0x000fc800078208ff */
[----:B------:R-:W-:Y:S02]  /*3cc0*/  LEA.HI.X R237, R0, R237, R2, 0x1, P1 ;  /* 0x000000ed00ed7211 */ /* 0x000fe400008f0c02 */
[----:B------:R-:W-:-:S03]  /*3cd0*/  IADD3 R30, P1, R238, UR18, RZ ;  /* 0x00000012ee1e7c10 */ /* 0x000fc6000ff3e0ff */
[----:B------:R-:W-:Y:S01]  /*3ce0*/  IMAD.MOV.U32 R239, RZ, RZ, R237 ;  /* 0x000000ffffef7224 */ /* 0x000fe200078e00ed */
[----:B------:R-:W-:Y:S02]  /*3cf0*/  IADD3.X R31, R237, UR19, RZ, P1, !PT ;  /* 0x00000013ed1f7c10 */ /* 0x000fe40008ffe4ff */
[----:B------:R-:W-:Y:S02]  /*3d00*/  IADD3 R22, P1, R30, UR18, RZ ;  /* 0x000000121e167c10 */ /* 0x000fe4000ff3e0ff */
[----:B------:R-:W-:Y:S01]  /*3d10*/  @!PT LDS RZ, [RZ] ;  /* 0x00000000fffff984 */ /* 0x000fe20000000800 */
[----:B------:R-:W-:Y:S01]  /*3d20*/  @!PT LDS RZ, [RZ] ;  /* 0x00000000fffff984 */ /* 0x000fe20000000800 */
[----:B------:R-:W-:Y:S01]  /*3d30*/  @!PT LDS RZ, [RZ] ;  /* 0x00000000fffff984 */ /* 0x000fe20000000800 */
[----:B------:R1:W-:Y:S02]  /*3d40*/  LDGSTS.E.BYPASS.LTC128B.128 [R241+0x1000], desc[UR16][R238.64] ;  /* 0x01000000eef17fae */ /* 0x0003e4000b901d50 */
[----:B------:R-:W-:Y:S02]  /*3d50*/  IADD3.X R23, R31, UR19, RZ, P1, !PT ;  /* 0x000000131f177c10 */ /* 0x000fe40008ffe4ff */
[----:B------:R-:W-:Y:S01]  /*3d60*/  IADD3 R20, P1, R22, UR18, RZ ;  /* 0x0000001216147c10 */ /* 0x000fe2000ff3e0ff */
[----:B------:R1:W-:Y:S03]  /*3d70*/  LDGSTS.E.BYPASS.LTC128B.128 [R241+0x1800], desc[UR16][R30.64] ;  /* 0x018000001ef17fae */ /* 0x0003e6000b901d50 */
[----:B------:R-:W-:Y:S01]  /*3d80*/  IADD3.X R21, R23, UR19, RZ, P1, !PT ;  /* 0x0000001317157c10 */ /* 0x000fe20008ffe4ff */
[----:B------:R1:W-:Y:S01]  /*3d90*/  LDGSTS.E.BYPASS.LTC128B.128 [R241+0x2000], desc[UR16][R22.64] ;  /* 0x0200000016f17fae */ /* 0x0003e2000b901d50 */
[----:B------:R-:W-:-:S03]  /*3da0*/  IADD3 R18, P1, R20, UR18, RZ ;  /* 0x0000001214127c10 */ /* 0x000fc6000ff3e0ff */
[----:B------:R1:W-:Y:S01]  /*3db0*/  LDGSTS.E.BYPASS.LTC128B.128 [R241+0x2800], desc[UR16][R20.64] ;  /* 0x0280000014f17fae */ /* 0x0003e2000b901d50 */
[----:B------:R-:W-:Y:S02]  /*3dc0*/  IADD3.X R19, R21, UR19, RZ, P1, !PT ;  /* 0x0000001315137c10 */ /* 0x000fe40008ffe4ff */
        /* <DEDUP_REMOVED lines=8> */
[----:B------:R-:W-:-:S05]  /*3e50*/  IADD3.X R39, R35, UR19, RZ, P1, !PT ;  /* 0x0000001323277c10 */ /* 0x000fca0008ffe4ff */
[----:B------:R1:W-:Y:S04]  /*3e60*/  LDGSTS.E.BYPASS.LTC128B.128 [R241+0x4800], desc[UR16][R38.64] ;  /* 0x0480000026f17fae */ /* 0x0003e8000b901d50 */
[----:B------:R-:W0:Y:S02]  /*3e70*/  LDGDEPBAR ;  /* 0x00000000000079af */ /* 0x000e240000000000 */
.L_x_1520:
        /* <DEDUP_REMOVED lines=105> */
[----:B------:R-:W2:Y:S01]  /*4510*/  MUFU.EX2 R143, R143 ;  /* 0x0000008f008f7308 */ /* 0x000ea20000000800 */
        /* <DEDUP_REMOVED lines=16> */
[----:B--2---:R-:W-:Y:S01]  /*4620*/  F2FP.F16.F32.PACK_AB R28, R143, R184 ;  /* 0x000000b88f1c723e */ /* 0x004fe200000000ff */
        /* <DEDUP_REMOVED lines=15> */
[----:B-1----:R-:W-:Y:S01]  /*4720*/  F2FP.F16.F32.PACK_AB R30, R139, R178 ;  /* 0x000000b28b1e723e */ /* 0x002fe200000000ff */
        /* <DEDUP_REMOVED lines=31> */
[----:B-1----:R-:W-:Y:S01]  /*4920*/  F2FP.F16.F32.PACK_AB R38, R125, R154 ;  /* 0x0000009a7d26723e */ /* 0x002fe200000000ff */
[--C-:B------:R-:W-:Y:S01]  /*4930*/  FFMA.FTZ R104, R161, UR4, -R93.reuse ;  /* 0x00000004a1687c23 */ /* 0x100fe2000801085d */
[----:B------:R-:W-:Y:S01]  /*4940*/  FMNMX.FTZ R5, R200, R5, !PT ;  /* 0x00000005c8057209 */ /* 0x000fe20007810000 */
[----:B------:R-:W-:Y:S01]  /*4950*/  FFMA.FTZ R95, R163, UR4, -R93 ;  /* 0x00000004a35f7c23 */ /* 0x000fe2000801085d */
[----:B------:R-:W-:Y:S01]  /*4960*/  FADD.FTZ R143, R184, R143 ;  /* 0x0000008fb88f7221 */ /* 0x000fe20000010000 */
[----:B------:R-:W-:Y:S01]  /*4970*/  FFMA.FTZ R64, R64, UR4, -R93 ;  /* 0x0000000440407c23 */ /* 0x000fe2000801085d */
[----:B------:R-:W-:Y:S01]  /*4980*/  FMNMX.FTZ R5, R194, R5, !PT ;  /* 0x00000005c2057209 */ /* 0x000fe20007810000 */
[----:B------:R-:W-:Y:S01]  /*4990*/  MUFU.EX2 R136, R136 ;  /* 0x0000008800887308 */ /* 0x000fe20000000800 */
[----:B------:R-:W-:Y:S01]  /*49a0*/  FADD.FTZ R178, R178, R143 ;  /* 0x0000008fb2b27221 */ /* 0x000fe20000010000 */
[----:B------:R-:W-:Y:S01]  /*49b0*/  FFMA.FTZ R249, R63, UR4, -R93 ;  /* 0x000000043ff97c23 */ /* 0x000fe2000801085d */
        /* <DEDUP_REMOVED lines=66> */
[--C-:B------:R-:W-:Y:S01]  /*4de0*/  FFMA.FTZ R164, R232, UR4, -R65.reuse ;  /* 0x00000004e8a47c23 */ /* 0x100fe20008010841 */
[----:B------:R-:W-:Y:S01]  /*4df0*/  LEA R232, R4, UR5, 0x1 ;  /* 0x0000000504e87c11 */ /* 0x000fe2000f8e08ff */
[--C-:B------:R-:W-:Y:S01]  /*4e00*/  FFMA.FTZ R182, R156, UR4, -R65.reuse ;  /* 0x000000049cb67c23 */ /* 0x100fe20008010841 */
[--C-:B------:R-:W-:Y:S01]  /*4e10*/  FFMA.FTZ R176, R176, UR4, -R65.reuse ;  /* 0x00000004b0b07c23 */ /* 0x100fe20008010841 */
[--C-:B------:R-:W-:Y:S01]  /*4e20*/  FFMA.FTZ R137, R214, UR4, -R65.reuse ;  /* 0x00000004d6897c23 */ /* 0x100fe20008010841 */
[----:B------:R-:W-:Y:S01]  /*4e30*/  IADD3 R231, R3, R232, RZ ;  /* 0x000000e803e77210 */ /* 0x000fe20007ffe0ff */
[----:B------:R-:W1:Y:S01]  /*4e40*/  LDSM.16.MT88.4 R12, [R232+0x5000] ;  /* 0x00500000e80c783b */ /* 0x000e620000004200 */
[----:B------:R-:W-:Y:S01]  /*4e50*/  MUFU.EX2 R141, R141 ;  /* 0x0000008d008d7308 */ /* 0x000fe20000000800 */
[--C-:B------:R-:W-:Y:S01]  /*4e60*/  FFMA.FTZ R129, R246, UR4, -R65.reuse ;  /* 0x00000004f6817c23 */ /* 0x100fe20008010841 */
[--C-:B------:R-:W-:Y:S01]  /*4e70*/  FFMA.FTZ R156, R138, UR4, -R65.reuse ;  /* 0x000000048a9c7c23 */ /* 0x100fe20008010841 */
[----:B------:R-:W2:Y:S01]  /*4e80*/  LDSM.16.MT88.4 R24, [R231+0x5000] ;  /* 0x00500000e718783b */ /* 0x000ea20000004200 */
[--C-:B------:R-:W-:Y:S01]  /*4e90*/  FFMA.FTZ R127, R252, UR4, -R65.reuse ;  /* 0x00000004fc7f7c23 */ /* 0x100fe20008010841 */
[--C-:B------:R-:W-:Y:S01]  /*4ea0*/  FFMA.FTZ R140, R250, UR4, -R65.reuse ;  /* 0x00000004fa8c7c23 */ /* 0x100fe20008010841 */
[--C-:B------:R-:W-:Y:S01]  /*4eb0*/  FFMA.FTZ R119, R131, UR4, -R65.reuse ;  /* 0x0000000483777c23 */ /* 0x100fe20008010841 */
[----:B------:R-:W3:Y:S01]  /*4ec0*/  LDSM.16.MT88.4 R4, [R232+0x5400] ;  /* 0x00540000e804783b */ /* 0x000ee20000004200 */
[----:B------:R-:W4:Y:S01]  /*4ed0*/  MUFU.EX2 R182, R182 ;  /* 0x000000b600b67308 */ /* 0x000f220000000800 */
[--C-:B------:R-:W-:Y:S01]  /*4ee0*/  FFMA.FTZ R138, R133, UR4, -R65.reuse ;  /* 0x00000004858a7c23 */ /* 0x100fe20008010841 */
[--C-:B------:R-:W-:Y:S01]  /*4ef0*/  FFMA.FTZ R111, R123, UR4, -R65.reuse ;  /* 0x000000047b6f7c23 */ /* 0x100fe20008010841 */
[----:B------:R-:W5:Y:S01]  /*4f00*/  LDSM.16.MT88.4 R40, [R231+0x5400] ;  /* 0x00540000e728783b */ /* 0x000f620000004200 */
[--C-:B------:R-:W-:Y:S01]  /*4f10*/  FFMA.FTZ R3, R130, UR4, -R65.reuse ;  /* 0x0000000482037c23 */ /* 0x100fe20008010841 */
[--C-:B------:R-:W-:Y:S01]  /*4f20*/  FFMA.FTZ R122, R122, UR4, -R65.reuse ;  /* 0x000000047a7a7c23 */ /* 0x100fe20008010841 */
[--C-:B------:R-:W-:Y:S01]  /*4f30*/  FFMA.FTZ R107, R117, UR4, -R65.reuse ;  /* 0x00000004756b7c23 */ /* 0x100fe20008010841 */
[----:B------:R-:W5:Y:S01]  /*4f40*/  LDSM.16.MT88.4 R20, [R232+0x5800] ;  /* 0x00580000e814783b */ /* 0x000f620000004200 */
[----:B------:R-:W-:Y:S01]  /*4f50*/  MUFU.EX2 R176, R176 ;  /* 0x000000b000b07308 */ /* 0x000fe20000000800 */
[--C-:B------:R-:W-:Y:S01]  /*4f60*/  FFMA.FTZ R130, R248, UR4, -R65.reuse ;  /* 0x00000004f8827c23 */ /* 0x100fe20008010841 */
[--C-:B------:R-:W-:Y:S01]  /*4f70*/  FFMA.FTZ R113, R132, UR4, -R65.reuse ;  /* 0x0000000484717c23 */ /* 0x100fe20008010841 */
[----:B------:R-:W5:Y:S01]  /*4f80*/  LDSM.16.MT88.4 R32, [R231+0x5800] ;  /* 0x00580000e720783b */ /* 0x000f620000004200 */
[--C-:B------:R-:W-:Y:S01]  /*4f90*/  FFMA.FTZ R132, R240, UR4, -R65.reuse ;  /* 0x00000004f0847c23 */ /* 0x100fe20008010841 */
[--C-:B------:R-:W-:Y:S01]  /*4fa0*/  FFMA.FTZ R117, R212, UR4, -R65.reuse ;  /* 0x00000004d4757c23 */ /* 0x100fe20008010841 */
[--C-:B------:R-:W-:Y:S01]  /*4fb0*/  FFMA.FTZ R142, R210, UR4, -R65.reuse ;  /* 0x00000004d28e7c23 */ /* 0x100fe20008010841 */
[--C-:B------:R-:W-:Y:S01]  /*4fc0*/  FFMA.FTZ R123, R146, UR4, -R65.reuse ;  /* 0x00000004927b7c23 */ /* 0x100fe20008010841 */
[----:B------:R-:W1:Y:S01]  /*4fd0*/  MUFU.EX2 R137, R137 ;  /* 0x0000008900897308 */ /* 0x000e620000000800 */
        /* <DEDUP_REMOVED lines=16> */
[----:B-1----:R-:W-:Y:S01]  /*50e0*/  F2FP.F16.F32.PACK_AB R31, R137, R176 ;  /* 0x000000b0891f723e */ /* 0x002fe200000000ff */
[--C-:B------:R-:W-:Y:S01]  /*50f0*/  FFMA.FTZ R188, R188, UR4, -R65.reuse ;  /* 0x00000004bcbc7c23 */ /* 0x100fe20008010841 */
[----:B------:R-:W-:Y:S01]  /*5100*/  FFMA.FTZ R180, R186, UR4, -R65 ;  /* 0x00000004bab47c23 */ /* 0x000fe20008010841 */
[----:B------:R-:W-:Y:S01]  /*5110*/  FADD.FTZ R141, R182, R141 ;  /* 0x0000008db68d7221 */ /* 0x000fe20000010000 */
[--C-:B------:R-:W-:Y:S01]  /*5120*/  FFMA.FTZ R155, R174, UR4, -R65.reuse ;  /* 0x00000004ae9b7c23 */ /* 0x100fe20008010841 */
[--C-:B------:R-:W-:Y:S01]  /*5130*/  FFMA.FTZ R170, R170, UR4, -R65.reuse ;  /* 0x00000004aaaa7c23 */ /* 0x100fe20008010841 */
[----:B------:R-:W-:Y:S01]  /*5140*/  FFMA.FTZ R157, R166, UR4, -R65 ;  /* 0x00000004a69d7c23 */ /* 0x000fe20008010841 */
[C---:B------:R-:W-:Y:S01]  /*5150*/  HMMA.16816.F32 R16, R28.reuse, R12, RZ ;  /* 0x0000000c1c10723c */ /* 0x040fe200000018ff */
[----:B------:R-:W-:Y:S01]  /*5160*/  MUFU.EX2 R156, R156 ;  /* 0x0000009c009c7308 */ /* 0x000fe20000000800 */
[----:B------:R-:W-:Y:S01]  /*5170*/  FADD.FTZ R176, R176, R141 ;  /* 0x0000008db0b07221 */ /* 0x000fe20000010000 */
[--C-:B------:R-:W-:Y:S01]  /*5180*/  FFMA.FTZ R162, R162, UR4, -R65.reuse ;  /* 0x00000004a2a27c23 */ /* 0x100fe20008010841 */
[--C-:B------:R-:W-:Y:S01]  /*5190*/  FFMA.FTZ R159, R158, UR4, -R65.reuse ;  /* 0x000000049e9f7c23 */ /* 0x100fe20008010841 */
[--C-:B------:R-:W-:Y:S01]  /*51a0*/  FFMA.FTZ R150, R150, UR4, -R65.reuse ;  /* 0x0000000496967c23 */ /* 0x100fe20008010841 */
[C---:B------:R-:W-:Y:S01]  /*51b0*/  HMMA.16816.F32 R12, R28.reuse, R14, RZ ;  /* 0x0000000e1c0c723c */ /* 0x040fe200000018ff */
[--C-:B------:R-:W-:Y:S01]  /*51c0*/  FFMA.FTZ R134, R134, UR4, -R65.reuse ;  /* 0x0000000486867c23 */ /* 0x100fe20008010841 */
[--C-:B------:R-:W-:Y:S01]  /*51d0*/  FFMA.FTZ R126, R126, UR4, -R65.reuse ;  /* 0x000000047e7e7c23 */ /* 0x100fe20008010841 */
[----:B------:R-:W1:Y:S01]  /*51e0*/  MUFU.EX2 R127, R127 ;  /* 0x0000007f007f7308 */ /* 0x000e620000000800 */
[----:B----4-:R-:W-:Y:S01]  /*51f0*/  F2FP.F16.F32.PACK_AB R37, R129, R164 ;  /* 0x000000a48125723e */ /* 0x010fe200000000ff */
[--C-:B------:R-:W-:Y:S01]  /*5200*/  FFMA.FTZ R124, R124, UR4, -R65.reuse ;  /* 0x000000047c7c7c23 */ /* 0x100fe20008010841 */
[C---:B--2---:R-:W-:Y:S01]  /*5210*/  HMMA.16816.F32 R8, R28.reuse, R24, RZ ;  /* 0x000000181c08723c */ /* 0x044fe200000018ff */
[--C-:B------:R-:W-:Y:S01]  /*5220*/  FFMA.FTZ R46, R46, UR4, -R65.reuse ;  /* 0x000000042e2e7c23 */ /* 0x100fe20008010841 */
[--C-:B------:R-:W-:Y:S01]  /*5230*/  FFMA.FTZ R51, R51, UR4, -R65.reuse ;  /* 0x0000000433337c23 */ /* 0x100fe20008010841 */
[--C-:B------:R-:W-:Y:S01]  /*5240*/  FFMA.FTZ R50, R50, UR4, -R65.reuse ;  /* 0x0000000432327c23 */ /* 0x100fe20008010841 */
[--C-:B------:R-:W-:Y:S01]  /*5250*/  FFMA.FTZ R61, R61, UR4, -R65.reuse ;  /* 0x000000043d3d7c23 */ /* 0x100fe20008010841 */
[----:B------:R-:W-:Y:S01]  /*5260*/  MUFU.EX2 R140, R140 ;  /* 0x0000008c008c7308 */ /* 0x000fe20000000800 */
[----:B------:R-:W-:Y:S01]  /*5270*/  HMMA.16816.F32 R28, R28, R26, RZ ;  /* 0x0000001a1c1c723c */ /* 0x000fe200000018ff */
[----:B------:R-:W-:Y:S01]  /*5280*/  F2FP.F16.F32.PACK_AB R24, R121, R152 ;  /* 0x000000987918723e */ /* 0x000fe200000000ff */
[----:B------:R-:W-:-:S05]  /*5290*/  FFMA.FTZ R60, R60, UR4, -R65 ;  /* 0x000000043c3c7c23 */ /* 0x000fca0008010841 */
[----:B------:R-:W2:Y:S01]  /*52a0*/  MUFU.EX2 R119, R119 ;  /* 0x0000007700777308 */ /* 0x000ea20000000800 */
[----:B-1----:R-:W-:Y:S02]  /*52b0*/  F2FP.F16.F32.PACK_AB R39, R127, R156 ;  /* 0x0000009c7f27723e */ /* 0x002fe400000000ff */
[----:B------:R-:W-:-:S05]  /*52c0*/  F2FP.F16.F32.PACK_AB R26, R115, R136 ;  /* 0x00000088731a723e */ /* 0x000fca00000000ff */
[----:B------:R-:W-:Y:S01]  /*52d0*/  MUFU.EX2 R138, R138 ;  /* 0x0000008a008a7308 */ /* 0x000fe20000000800 */
[C---:B---3--:R-:W-:Y:S06]  /*52e0*/  HMMA.16816.F32 R16, R36.reuse, R4, R16 ;  /* 0x000000042410723c */ /* 0x048fec0000001810 */
[----:B------:R-:W-:Y:S01]  /*52f0*/  HMMA.16816.F32 R12, R36, R6, R12 ;  /* 0x00000006240c723c */ /* 0x000fe2000000180c */
[----:B------:R-:W1:Y:S01]  /*5300*/  MUFU.EX2 R111, R111 ;  /* 0x0000006f006f7308 */ /* 0x000e620000000800 */
[----:B------:R-:W3:Y:S01]  /*5310*/  LDSM.16.MT88.4 R4, [R232+0x5c00] ;  /* 0x005c0000e804783b */ /* 0x000ee20000004200 */
[----:B--2---:R-:W-:-:S03]  /*5320*/  F2FP.F16.F32.PACK_AB R25, R119, R140 ;  /* 0x0000008c7719723e */ /* 0x004fc600000000ff */
[C---:B-----5:R-:W-:Y:S03]  /*5330*/  HMMA.16816.F32 R8, R36.reuse, R40, R8 ;  /* 0x000000282408723c */ /* 0x060fe60000001808 */
[----:B------:R-:W-:Y:S03]  /*5340*/  MUFU.EX2 R122, R122 ;  /* 0x0000007a007a7308 */ /* 0x000fe60000000800 */
[----:B------:R-:W-:Y:S01]  /*5350*/  HMMA.16816.F32 R28, R36, R42, R28 ;  /* 0x0000002a241c723c */ /* 0x000fe2000000181c */
[----:B------:R-:W2:Y:S04]  /*5360*/  LDSM.16.MT88.4 R36, [R231+0x5c00] ;  /* 0x005c0000e724783b */ /* 0x000ea80000004200 */
[----:B------:R-:W4:Y:S01]  /*5370*/  MUFU.EX2 R107, R107 ;  /* 0x0000006b006b7308 */ /* 0x000f220000000800 */
[----:B-1----:R-:W-:Y:S01]  /*5380*/  F2FP.F16.F32.PACK_AB R27, R111, R138 ;  /* 0x0000008a6f1b723e */ /* 0x002fe200000000ff */
[----:B------:R-:W-:Y:S06]  /*5390*/  LDSM.16.MT88.4 R40, [R231+0x6000] ;  /* 0x00600000e728783b */ /* 0x000fec0000004200 */
[----:B------:R-:W-:Y:S01]  /*53a0*/  MUFU.EX2 R3, R3 ;  /* 0x0000000300037308 */ /* 0x000fe20000000800 */
[C---:B------:R-:W-:Y:S06]  /*53b0*/  HMMA.16816.F32 R16, R24.reuse, R20, R16 ;  /* 0x000000141810723c */ /* 0x040fec0000001810 */
[C---:B------:R-:W-:Y:S01]  /*53c0*/  HMMA.16816.F32 R12, R24.reuse, R22, R12 ;  /* 0x00000016180c723c */ /* 0x040fe2000000180c */
[----:B------:R-:W1:Y:S01]  /*53d0*/  MUFU.EX2 R130, R130 ;  /* 0x0000008200827308 */ /* 0x000e620000000800 */
[----:B------:R-:W5:Y:S04]  /*53e0*/  LDSM.16.MT88.4 R20, [R232+0x6000] ;  /* 0x00600000e814783b */ /* 0x000f680000004200 */
[C---:B------:R-:W-:Y:S03]  /*53f0*/  HMMA.16816.F32 R8, R24.reuse, R32, R8 ;  /* 0x000000201808723c */ /* 0x040fe60000001808 */
[----:B------:R-:W-:Y:S03]  /*5400*/  MUFU.EX2 R113, R113 ;  /* 0x0000007100717308 */ /* 0x000fe60000000800 */
[----:B------:R-:W-:Y:S01]  /*5410*/  HMMA.16816.F32 R28, R24, R34, R28 ;  /* 0x00000022181c723c */ /* 0x000fe2000000181c */
[----:B------:R-:W-:-:S04]  /*5420*/  F2FP.F16.F32.PACK_AB R32, R103, R116 ;  /* 0x000000746720723e */ /* 0x000fc800000000ff */
[----:B------:R-:W2:Y:S02]  /*5430*/  MUFU.EX2 R132, R132 ;  /* 0x0000008400847308 */ /* 0x000ea40000000800 */
[----:B------:R-:W-:Y:S02]  /*5440*/  F2FP.F16.F32.PACK_AB R24, R109, R120 ;  /* 0x000000786d18723e */ /* 0x000fe400000000ff */
[----:B----4-:R-:W-:Y:S02]  /*5450*/  F2FP.F16.F32.PACK_AB R25, R107, R122 ;  /* 0x0000007a6b19723e */ /* 0x010fe400000000ff */
[----:B------:R-:W-:Y:S02]  /*5460*/  F2FP.F16.F32.PACK_AB R26, R105, R118 ;  /* 0x00000076691a723e */ /* 0x000fe400000000ff */
[----:B-1----:R-:W-:Y:S01]  /*5470*/  F2FP.F16.F32.PACK_AB R27, R130, R3 ;  /* 0x00000003821b723e */ /* 0x002fe200000000ff */
[----:B------:R-:W-:Y:S01]  /*5480*/  MUFU.EX2 R117, R117 ;  /* 0x0000007500757308 */ /* 0x000fe20000000800 */
[----:B------:R-:W-:-:S05]  /*5490*/  F2FP.F16.F32.PACK_AB R34, R101, R110 ;  /* 0x0000006e6522723e */ /* 0x000fca00000000ff */
[----:B---3--:R-:W-:Y:S02]  /*54a0*/  HMMA.16816.F32 R16, R24, R4, R16 ;  /* 0x000000041810723c */ /* 0x008fe40000001810 */
[----:B------:R-:W1:Y:S01]  /*54b0*/  MUFU.EX2 R142, R142 ;  /* 0x0000008e008e7308 */ /* 0x000e620000000800 */
[----:B--2---:R-:W-:-:S03]  /*54c0*/  F2FP.F16.F32.PACK_AB R33, R132, R113 ;  /* 0x000000718421723e */ /* 0x004fc600000000ff */
[C---:B------:R-:W-:Y:S01]  /*54d0*/  HMMA.16816.F32 R12, R24.reuse, R6, R12 ;  /* 0x00000006180c723c */ /* 0x040fe2000000180c */
[----:B------:R-:W2:Y:S03]  /*54e0*/  LDSM.16.MT88.4 R4, [R232+0x6400] ;  /* 0x00640000e804783b */ /* 0x000ea60000004200 */
[----:B------:R-:W-:Y:S02]  /*54f0*/  MUFU.EX2 R123, R123 ;  /* 0x0000007b007b7308 */ /* 0x000fe40000000800 */
[C---:B------:R-:W-:Y:S06]  /*5500*/  HMMA.16816.F32 R8, R24.reuse, R36, R8 ;  /* 0x000000241808723c */ /* 0x040fec0000001808 */
[----:B------:R-:W-:Y:S01]  /*5510*/  HMMA.16816.F32 R28, R24, R38, R28 ;  /* 0x00000026181c723c */ /* 0x000fe2000000181c */
[----:B-1----:R-:W-:Y:S01]  /*5520*/  F2FP.F16.F32.PACK_AB R35, R142, R117 ;  /* 0x000000758e23723e */ /* 0x002fe200000000ff */
[----:B------:R-:W1:Y:S01]  /*5530*/  MUFU.EX2 R146, R146 ;  /* 0x0000009200927308 */ /* 0x000e620000000800 */
[----:B------:R-:W3:Y:S04]  /*5540*/  LDSM.16.MT88.4 R36, [R231+0x6400] ;  /* 0x00640000e724783b */ /* 0x000ee80000004200 */
[----:B------:R-:W4:Y:S01]  /*5550*/  LDSM.16.MT88.4 R24, [R232+0x6800] ;  /* 0x00680000e818783b */ /* 0x000f220000004200 */
[C---:B-----5:R-:W-:Y:S02]  /*5560*/  HMMA.16816.F32 R16, R32.reuse, R20, R16 ;  /* 0x000000142010723c */ /* 0x060fe40000001810 */
[----:B------:R-:W-:Y:S04]  /*5570*/  MUFU.EX2 R160, R160 ;  /* 0x000000a000a07308 */ /* 0x000fe80000000800 */
[----:B------:R-:W-:Y:S01]  /*5580*/  HMMA.16816.F32 R12, R32, R22, R12 ;  /* 0x00000016200c723c */ /* 0x000fe2000000180c */
[----:B------:R-:W-:-:S03]  /*5590*/  F2FP.F16.F32.PACK_AB R20, R99, R108 ;  /* 0x0000006c6314723e */ /* 0x000fc600000000ff */
[----:B------:R-:W5:Y:S01]  /*55a0*/  MUFU.EX2 R131, R131 ;  /* 0x0000008300837308 */ /* 0x000f620000000800 */
[----:B-1----:R-:W-:Y:S01]  /*55b0*/  F2FP.F16.F32.PACK_AB R21, R146, R123 ;  /* 0x0000007b9215723e */ /* 0x002fe200000000ff */
[----:B------:R-:W-:Y:S01]  /*55c0*/  HMMA.16816.F32 R8, R32, R40, R8 ;  /* 0x000000282008723c */ /* 0x000fe20000001808 */
[----:B------:R-:W-:-:S05]  /*55d0*/  F2FP.F16.F32.PACK_AB R22, R97, R104 ;  /* 0x000000686116723e */ /* 0x000fca00000000ff */
[----:B------:R-:W-:Y:S01]  /*55e0*/  HMMA.16816.F32 R28, R32, R42, R28 ;  /* 0x0000002a201c723c */ /* 0x000fe2000000181c */
[----:B------:R-:W-:Y:S01]  /*55f0*/  MUFU.EX2 R133, R133 ;  /* 0x0000008500857308 */ /* 0x000fe20000000800 */
[----:B------:R-:W1:Y:S04]  /*5600*/  LDSM.16.MT88.4 R32, [R231+0x6800] ;  /* 0x00680000e720783b */ /* 0x000e680000004200 */
[----:B------:R-:W-:Y:S01]  /*5610*/  LDSM.16.MT88.4 R40, [R231+0x6c00] ;  /* 0x006c0000e728783b */ /* 0x000fe20000004200 */
[----:B-----5:R-:W-:Y:S02]  /*5620*/  F2FP.F16.F32.PACK_AB R23, R131, R160 ;  /* 0x000000a08317723e */ /* 0x020fe400000000ff */
[----:B------:R-:W5:Y:S05]  /*5630*/  MUFU.EX2 R168, R168 ;  /* 0x000000a800a87308 */ /* 0x000f6a0000000800 */
[C---:B--2---:R-:W-:Y:S03]  /*5640*/  HMMA.16816.F32 R16, R20.reuse, R4, R16 ;  /* 0x000000041410723c */ /* 0x044fe60000001810 */
[----:B------:R-:W-:Y:S03]  /*5650*/  MUFU.EX2 R145, R145 ;  /* 0x0000009100917308 */ /* 0x000fe60000000800 */
[C---:B------:R-:W-:Y:S01]  /*5660*/  HMMA.16816.F32 R12, R20.reuse, R6, R12 ;  /* 0x00000006140c723c */ /* 0x040fe2000000180c */
[----:B------:R-:W2:Y:S04]  /*5670*/  LDSM.16.MT88.4 R4, [R232+0x6c00] ;  /* 0x006c0000e804783b */ /* 0x000ea80000004200 */
[----:B------:R-:W4:Y:S01]  /*5680*/  MUFU.EX2 R198, R198 ;  /* 0x000000c600c67308 */ /* 0x000f220000000800 */
[C---:B---3--:R-:W-:Y:S06]  /*5690*/  HMMA.16816.F32 R8, R20.reuse, R36, R8 ;  /* 0x000000241408723c */ /* 0x048fec0000001808 */
[----:B------:R-:W-:Y:S01]  /*56a0*/  HMMA.16816.F32 R28, R20, R38, R28 ;  /* 0x00000026141c723c */ /* 0x000fe2000000181c */
[----:B------:R-:W-:Y:S01]  /*56b0*/  MUFU.EX2 R147, R147 ;  /* 0x0000009300937308 */ /* 0x000fe20000000800 */
[----:B------:R-:W-:-:S05]  /*56c0*/  F2FP.F16.F32.PACK_AB R36, R89, R90 ;  /* 0x0000005a5924723e */ /* 0x000fca00000000ff */
[----:B------:R-:W-:Y:S02]  /*56d0*/  F2FP.F16.F32.PACK_AB R20, R95, R98 ;  /* 0x000000625f14723e */ /* 0x000fe400000000ff */
[----:B-----5:R-:W-:Y:S01]  /*56e0*/  F2FP.F16.F32.PACK_AB R21, R168, R133 ;  /* 0x00000085a815723e */ /* 0x020fe200000000ff */
[----:B------:R-:W3:Y:S01]  /*56f0*/  MUFU.EX2 R196, R196 ;  /* 0x000000c400c47308 */ /* 0x000ee20000000800 */
[----:B------:R-:W-:Y:S02]  /*5700*/  F2FP.F16.F32.PACK_AB R22, R91, R92 ;  /* 0x0000005c5b16723e */ /* 0x000fe400000000ff */
[----:B----4-:R-:W-:Y:S02]  /*5710*/  F2FP.F16.F32.PACK_AB R23, R198, R145 ;  /* 0x00000091c617723e */ /* 0x010fe400000000ff */
[----:B------:R-:W-:-:S03]  /*5720*/  F2FP.F16.F32.PACK_AB R38, R87, R88 ;  /* 0x000000585726723e */ /* 0x000fc600000000ff */
[----:B------:R-:W-:Y:S02]  /*5730*/  MUFU.EX2 R149, R149 ;  /* 0x0000009500957308 */ /* 0x000fe40000000800 */
[C---:B------:R-:W-:Y:S06]  /*5740*/  HMMA.16816.F32 R16, R20.reuse, R24, R16 ;  /* 0x000000181410723c */ /* 0x040fec0000001810 */
[----:B------:R-:W4:Y:S01]  /*5750*/  MUFU.EX2 R192, R192 ;  /* 0x000000c000c07308 */ /* 0x000f220000000800 */
[----:B------:R-:W-:Y:S01]  /*5760*/  HMMA.16816.F32 R12, R20, R26, R12 ;  /* 0x0000001a140c723c */ /* 0x000fe2000000180c */
[----:B------:R-:W5:Y:S01]  /*5770*/  LDSM.16.MT88.4 R24, [R232+0x7000] ;  /* 0x00700000e818783b */ /* 0x000f620000004200 */
[----:B---3--:R-:W-:-:S04]  /*5780*/  F2FP.F16.F32.PACK_AB R37, R196, R147 ;  /* 0x00000093c425723e */ /* 0x008fc800000000ff */
[C---:B-1----:R-:W-:Y:S01]  /*5790*/  HMMA.16816.F32 R8, R20.reuse, R32, R8 ;  /* 0x000000201408723c */ /* 0x042fe20000001808 */
[----:B------:R-:W-:Y:S05]  /*57a0*/  MUFU.EX2 R151, R151 ;  /* 0x0000009700977308 */ /* 0x000fea0000000800 */
[----:B------:R-:W-:Y:S01]  /*57b0*/  HMMA.16816.F32 R28, R20, R34, R28 ;  /* 0x00000022141c723c */ /* 0x000fe2000000181c */
[----:B------:R-:W1:Y:S02]  /*57c0*/  LDSM.16.MT88.4 R32, [R231+0x7000] ;  /* 0x00700000e720783b */ /* 0x000e640000004200 */
[----:B------:R-:W3:Y:S01]  /*57d0*/  MUFU.EX2 R188, R188 ;  /* 0x000000bc00bc7308 */ /* 0x000ee20000000800 */
[----:B----4-:R-:W-:-:S03]  /*57e0*/  F2FP.F16.F32.PACK_AB R39, R192, R149 ;  /* 0x00000095c027723e */ /* 0x010fc600000000ff */
[----:B------:R-:W-:Y:S02]  /*57f0*/  F2FP.F16.F32.PACK_AB R20, R85, R86 ;  /* 0x000000565514723e */ /* 0x000fe400000000ff */
[----:B------:R-:W-:Y:S02]  /*5800*/  F2FP.F16.F32.PACK_AB R22, R83, R84 ;  /* 0x000000545316723e */ /* 0x000fe400000000ff */
[----:B------:R-:W-:Y:S01]  /*5810*/  MUFU.EX2 R153, R153 ;  /* 0x0000009900997308 */ /* 0x000fe20000000800 */
[C---:B--2---:R-:W-:Y:S06]  /*5820*/  HMMA.16816.F32 R16, R36.reuse, R4, R16 ;  /* 0x000000042410723c */ /* 0x044fec0000001810 */
[----:B------:R-:W-:Y:S01]  /*5830*/  HMMA.16816.F32 R12, R36, R6, R12 ;  /* 0x00000006240c723c */ /* 0x000fe2000000180c */
[----:B------:R-:W2:Y:S01]  /*5840*/  MUFU.EX2 R180, R180 ;  /* 0x000000b400b47308 */ /* 0x000ea20000000800 */
[----:B------:R-:W4:Y:S01]  /*5850*/  LDSM.16.MT88.4 R4, [R232+0x7400] ;  /* 0x00740000e804783b */ /* 0x000f220000004200 */
[----:B---3--:R-:W-:-:S03]  /*5860*/  F2FP.F16.F32.PACK_AB R21, R188, R151 ;  /* 0x00000097bc15723e */ /* 0x008fc600000000ff */
[C---:B------:R-:W-:Y:S03]  /*5870*/  HMMA.16816.F32 R8, R36.reuse, R40, R8 ;  /* 0x000000282408723c */ /* 0x040fe60000001808 */
[----:B------:R-:W-:Y:S03]  /*5880*/  MUFU.EX2 R82, R82 ;  /* 0x0000005200527308 */ /* 0x000fe60000000800 */
[----:B------:R-:W-:Y:S01]  /*5890*/  HMMA.16816.F32 R28, R36, R42, R28 ;  /* 0x0000002a241c723c */ /* 0x000fe2000000181c */
[----:B------:R-:W3:Y:S04]  /*58a0*/  LDSM.16.MT88.4 R40, [R231+0x7400] ;  /* 0x00740000e728783b */ /* 0x000ee80000004200 */
[----:B------:R-:W1:Y:S01]  /*58b0*/  MUFU.EX2 R81, R81 ;  /* 0x0000005100517308 */ /* 0x000e620000000800 */
[----:B--2---:R-:W-:Y:S01]  /*58c0*/  F2FP.F16.F32.PACK_AB R23, R180, R153 ;  /* 0x00000099b417723e */ /* 0x004fe200000000ff */
[----:B------:R-:W-:Y:S01]  /*58d0*/  FADD.FTZ R37, R139, R178 ;  /* 0x000000b28b257221 */ /* 0x000fe20000010000 */
[----:B------:R-:W-:Y:S01]  /*58e0*/  FADD.FTZ R139, R137, R176 ;  /* 0x000000b0898b7221 */ /* 0x000fe20000010000 */
[----:B------:R-:W-:-:S02]  /*58f0*/  FFMA.FTZ R137, R144, UR4, -R65 ;  /* 0x0000000490897c23 */ /* 0x000fc40008010841 */
[----:B------:R-:W-:Y:S01]  /*5900*/  FADD.FTZ R172, R172, R37 ;  /* 0x00000025acac7221 */ /* 0x000fe20000010000 */
[----:B------:R-:W-:Y:S01]  /*5910*/  FADD.FTZ R164, R164, R139 ;  /* 0x0000008ba4a47221 */ /* 0x000fe20000010000 */
[----:B------:R-:W-:Y:S01]  /*5920*/  MUFU.EX2 R80, R80 ;  /* 0x0000005000507308 */ /* 0x000fe20000000800 */
[----:B-----5:R-:W-:Y:S01]  /*5930*/  HMMA.16816.F32 R16, R20, R24, R16 ;  /* 0x000000181410723c */ /* 0x020fe20000001810 */
[----:B------:R-:W-:Y:S01]  /*5940*/  FADD.FTZ R135, R135, R172 ;  /* 0x000000ac87877221 */ /* 0x000fe20000010000 */
[----:B------:R-:W-:-:S03]  /*5950*/  FADD.FTZ R129, R129, R164 ;  /* 0x000000a481817221 */ /* 0x000fc60000010000 */
[----:B------:R-:W-:Y:S01]  /*5960*/  FADD.FTZ R154, R154, R135 ;  /* 0x000000879a9a7221 */ /* 0x000fe20000010000 */
[C---:B------:R-:W-:Y:S01]  /*5970*/  HMMA.16816.F32 R12, R20.reuse, R26, R12 ;  /* 0x0000001a140c723c */ /* 0x040fe2000000180c */
[----:B------:R-:W2:Y:S01]  /*5980*/  MUFU.EX2 R79, R79 ;  /* 0x0000004f004f7308 */ /* 0x000ea20000000800 */
[----:B------:R-:W-:Y:S01]  /*5990*/  FADD.FTZ R156, R156, R129 ;  /* 0x000000819c9c7221 */ /* 0x000fe20000010000 */
[----:B------:R-:W5:Y:S01]  /*59a0*/  LDSM.16.MT88.4 R24, [R232+0x7800] ;  /* 0x00780000e818783b */ /* 0x000f620000004200 */
[----:B------:R-:W-:Y:S01]  /*59b0*/  FADD.FTZ R125, R125, R154 ;  /* 0x0000009a7d7d7221 */ /* 0x000fe20000010000 */
[----:B-1----:R-:W-:Y:S01]  /*59c0*/  F2FP.F16.F32.PACK_AB R36, R81, R82 ;  /* 0x000000525124723e */ /* 0x002fe200000000ff */
[----:B------:R-:W-:Y:S01]  /*59d0*/  FADD.FTZ R127, R127, R156 ;  /* 0x0000009c7f7f7221 */ /* 0x000fe20000010000 */
[----:B------:R-:W-:Y:S01]  /*59e0*/  HMMA.16816.F32 R8, R20, R32, R8 ;  /* 0x000000201408723c */ /* 0x000fe20000001808 */
[----:B------:R-:W-:Y:S01]  /*59f0*/  FADD.FTZ R152, R152, R125 ;  /* 0x0000007d98987221 */ /* 0x000fe20000010000 */
[----:B------:R-:W-:Y:S01]  /*5a00*/  MUFU.EX2 R155, R155 ;  /* 0x0000009b009b7308 */ /* 0x000fe20000000800 */
[----:B------:R-:W-:-:S02]  /*5a10*/  FADD.FTZ R140, R140, R127 ;  /* 0x0000007f8c8c7221 */ /* 0x000fc40000010000 */
[----:B------:R-:W-:Y:S01]  /*5a20*/  FADD.FTZ R121, R121, R152 ;  /* 0x0000009879797221 */ /* 0x000fe20000010000 */
[----:B------:R-:W-:Y:S01]  /*5a30*/  HMMA.16816.F32 R28, R20, R34, R28 ;  /* 0x00000022141c723c */ /* 0x000fe2000000181c */
[----:B------:R-:W-:Y:S01]  /*5a40*/  FADD.FTZ R119, R119, R140 ;  /* 0x0000008c77777221 */ /* 0x000fe20000010000 */
[----:B------:R-:W1:Y:S01]  /*5a50*/  LDSM.16.MT88.4 R20, [R231+0x7800] ;  /* 0x00780000e714783b */ /* 0x000e620000004200 */
[----:B------:R-:W-:Y:S01]  /*5a60*/  FADD.FTZ R136, R136, R121 ;  /* 0x0000007988887221 */ /* 0x000fe20000010000 */
[----:B------:R-:W4:Y:S01]  /*5a70*/  MUFU.EX2 R170, R170 ;  /* 0x000000aa00aa7308 */ /* 0x000f220000000800 */
[----:B--2---:R-:W-:Y:S01]  /*5a80*/  F2FP.F16.F32.PACK_AB R38, R79, R80 ;  /* 0x000000504f26723e */ /* 0x004fe200000000ff */
[----:B------:R-:W-:Y:S01]  /*5a90*/  FADD.FTZ R138, R138, R119 ;  /* 0x000000778a8a7221 */ /* 0x000fe20000010000 */
[----:B------:R-:W-:-:S03]  /*5aa0*/  FADD.FTZ R115, R115, R136 ;  /* 0x0000008873737221 */ /* 0x000fc60000010000 */
[----:B------:R-:W-:Y:S01]  /*5ab0*/  FADD.FTZ R111, R111, R138 ;  /* 0x0000008a6f6f7221 */ /* 0x000fe20000010000 */
[----:B------:R-:W-:Y:S01]  /*5ac0*/  FADD.FTZ R120, R120, R115 ;  /* 0x0000007378787221 */ /* 0x000fe20000010000 */
[----:B------:R-:W-:Y:S02]  /*5ad0*/  MUFU.EX2 R157, R157 ;  /* 0x0000009d009d7308 */ /* 0x000fe40000000800 */
[----:B------:R-:W-:Y:S01]  /*5ae0*/  FADD.FTZ R122, R122, R111 ;  /* 0x0000006f7a7a7221 */ /* 0x000fe20000010000 */
[----:B------:R-:W-:-:S03]  /*5af0*/  FADD.FTZ R109, R109, R120 ;  /* 0x000000786d6d7221 */ /* 0x000fc60000010000 */
[----:B------:R-:W-:Y:S01]  /*5b00*/  FADD.FTZ R122, R107, R122 ;  /* 0x0000007a6b7a7221 */ /* 0x000fe20000010000 */
[----:B------:R-:W-:Y:S01]  /*5b10*/  FADD.FTZ R118, R118, R109 ;  /* 0x0000006d76767221 */ /* 0x000fe20000010000 */
[----:B------:R-:W2:Y:S01]  /*5b20*/  MUFU.EX2 R158, R162 ;  /* 0x000000a2009e7308 */ /* 0x000ea20000000800 */
[----:B----4-:R-:W-:Y:S01]  /*5b30*/  F2FP.F16.F32.PACK_AB R37, R170, R155 ;  /* 0x0000009baa25723e */ /* 0x010fe200000000ff */
[----:B------:R-:W-:Y:S01]  /*5b40*/  FADD.FTZ R3, R3, R122 ;  /* 0x0000007a03037221 */ /* 0x000fe20000010000 */
[----:B------:R-:W-:-:S03]  /*5b50*/  FADD.FTZ R105, R105, R118 ;  /* 0x0000007669697221 */ /* 0x000fc60000010000 */
[----:B------:R-:W-:Y:S01]  /*5b60*/  FADD.FTZ R130, R130, R3 ;  /* 0x0000000382827221 */ /* 0x000fe20000010000 */
[----:B------:R-:W-:Y:S01]  /*5b70*/  FADD.FTZ R116, R116, R105 ;  /* 0x0000006974747221 */ /* 0x000fe20000010000 */
[----:B------:R-:W-:Y:S01]  /*5b80*/  MUFU.EX2 R78, R78 ;  /* 0x0000004e004e7308 */ /* 0x000fe20000000800 */
[----:B------:R-:W-:Y:S01]  /*5b90*/  FFMA.FTZ R3, R102, UR4, -R93 ;  /* 0x0000000466037c23 */ /* 0x000fe2000801085d */
[----:B------:R-:W-:Y:S01]  /*5ba0*/  FADD.FTZ R113, R113, R130 ;  /* 0x0000008271717221 */ /* 0x000fe20000010000 */
[----:B------:R-:W-:-:S03]  /*5bb0*/  FADD.FTZ R103, R103, R116 ;  /* 0x0000007467677221 */ /* 0x000fc60000010000 */
[----:B------:R-:W-:Y:S01]  /*5bc0*/  FADD.FTZ R132, R132, R113 ;  /* 0x0000007184847221 */ /* 0x000fe20000010000 */
[----:B------:R-:W-:Y:S01]  /*5bd0*/  FADD.FTZ R110, R110, R103 ;  /* 0x000000676e6e7221 */ /* 0x000fe20000010000 */
[----:B------:R-:W4:Y:S01]  /*5be0*/  MUFU.EX2 R77, R77 ;  /* 0x0000004d004d7308 */ /* 0x000f220000000800 */
[----:B--2---:R-:W-:Y:S01]  /*5bf0*/  F2FP.F16.F32.PACK_AB R39, R158, R157 ;  /* 0x0000009d9e27723e */ /* 0x004fe200000000ff */
[----:B------:R-:W-:Y:S01]  /*5c00*/  FADD.FTZ R117, R117, R132 ;  /* 0x0000008475757221 */ /* 0x000fe20000010000 */
[----:B------:R-:W-:-:S03]  /*5c10*/  FADD.FTZ R101, R101, R110 ;  /* 0x0000006e65657221 */ /* 0x000fc60000010000 */
[----:B------:R-:W-:Y:S01]  /*5c20*/  FADD.FTZ R142, R142, R117 ;  /* 0x000000758e8e7221 */ /* 0x000fe20000010000 */
[----:B------:R-:W-:Y:S01]  /*5c30*/  FADD.FTZ R108, R108, R101 ;  /* 0x000000656c6c7221 */ /* 0x000fe20000010000 */
[----:B------:R-:W-:Y:S01]  /*5c40*/  MUFU.EX2 R76, R76 ;  /* 0x0000004c004c7308 */ /* 0x000fe20000000800 */
[C---:B------:R-:W-:Y:S01]  /*5c50*/  HMMA.16816.F32 R16, R36.reuse, R4, R16 ;  /* 0x000000042410723c */ /* 0x040fe20000001810 */
[----:B------:R-:W-:Y:S01]  /*5c60*/  FADD.FTZ R123, R123, R142 ;  /* 0x0000008e7b7b7221 */ /* 0x000fe20000010000 */
[----:B------:R-:W-:Y:S01]  /*5c70*/  FADD.FTZ R99, R99, R108 ;  /* 0x0000006c63637221 */ /* 0x000fe20000010000 */
[----:B------:R-:W-:Y:S02]  /*5c80*/  LDSM.16.MT88.4 R140, [R232+0x8c00] ;  /* 0x008c0000e88c783b */ /* 0x000fe40000004200 */
[----:B------:R-:W-:Y:S01]  /*5c90*/  FADD.FTZ R123, R146, R123 ;  /* 0x0000007b927b7221 */ /* 0x000fe20000010000 */
[C---:B------:R-:W-:Y:S01]  /*5ca0*/  HMMA.16816.F32 R12, R36.reuse, R6, R12 ;  /* 0x00000006240c723c */ /* 0x040fe2000000180c */
[----:B------:R-:W2:Y:S01]  /*5cb0*/  MUFU.EX2 R75, R75 ;  /* 0x0000004b004b7308 */ /* 0x000ea20000000800 */
[----:B------:R-:W1:Y:S01]  /*5cc0*/  LDSM.16.MT88.4 R4, [R232+0x7c00] ;  /* 0x007c0000e804783b */ /* 0x000e620000004200 */
[----:B----4-:R-:W-:Y:S01]  /*5cd0*/  F2FP.F16.F32.PACK_AB R32, R77, R78 ;  /* 0x0000004e4d20723e */ /* 0x010fe200000000ff */
[----:B------:R-:W-:Y:S01]  /*5ce0*/  FADD.FTZ R104, R104, R99 ;  /* 0x0000006368687221 */ /* 0x000fe20000010000 */
[----:B------:R-:W-:Y:S01]  /*5cf0*/  FADD.FTZ R160, R160, R123 ;  /* 0x0000007ba0a07221 */ /* 0x000fe20000010000 */
[----:B---3--:R-:W-:Y:S02]  /*5d00*/  HMMA.16816.F32 R8, R36, R40, R8 ;  /* 0x000000282408723c */ /* 0x008fe40000001808 */
[----:B------:R-:W-:Y:S01]  /*5d10*/  FADD.FTZ R97, R97, R104 ;  /* 0x0000006861617221 */ /* 0x000fe20000010000 */
[----:B------:R-:W-:Y:S01]  /*5d20*/  MUFU.EX2 R159, R159 ;  /* 0x0000009f009f7308 */ /* 0x000fe20000000800 */
[----:B------:R-:W-:-:S02]  /*5d30*/  FADD.FTZ R160, R131, R160 ;  /* 0x000000a083a07221 */ /* 0x000fc40000010000 */
[----:B------:R-:W-:Y:S01]  /*5d40*/  HMMA.16816.F32 R28, R36, R42, R28 ;  /* 0x0000002a241c723c */ /* 0x000fe2000000181c */
[----:B------:R-:W-:Y:S01]  /*5d50*/  FFMA.FTZ R40, R100, UR4, -R65 ;  /* 0x0000000464287c23 */ /* 0x000fe20008010841 */
[----:B------:R-:W-:Y:S01]  /*5d60*/  FADD.FTZ R98, R98, R97 ;  /* 0x0000006162627221 */ /* 0x000fe20000010000 */
[----:B------:R-:W-:Y:S02]  /*5d70*/  FADD.FTZ R133, R133, R160 ;  /* 0x000000a085857221 */ /* 0x000fe40000010000 */
[----:B------:R-:W3:Y:S01]  /*5d80*/  MUFU.EX2 R150, R150 ;  /* 0x0000009600967308 */ /* 0x000ee20000000800 */
[----:B--2---:R-:W-:Y:S01]  /*5d90*/  F2FP.F16.F32.PACK_AB R34, R75, R76 ;  /* 0x0000004c4b22723e */ /* 0x004fe200000000ff */
[--C-:B------:R-:W-:Y:S01]  /*5da0*/  FFMA.FTZ R37, R114, UR4, -R65.reuse ;  /* 0x0000000472257c23 */ /* 0x100fe20008010841 */
[--C-:B------:R-:W-:Y:S01]  /*5db0*/  FFMA.FTZ R38, R112, UR4, -R65.reuse ;  /* 0x0000000470267c23 */ /* 0x100fe20008010841 */
[--C-:B------:R-:W-:Y:S01]  /*5dc0*/  FFMA.FTZ R39, R106, UR4, -R65.reuse ;  /* 0x000000046a277c23 */ /* 0x100fe20008010841 */
[--C-:B------:R-:W-:Y:S01]  /*5dd0*/  FFMA.FTZ R42, R96, UR4, -R65.reuse ;  /* 0x00000004602a7c23 */ /* 0x100fe20008010841 */
[----:B------:R-:W-:Y:S01]  /*5de0*/  FFMA.FTZ R43, R94, UR4, -R65 ;  /* 0x000000045e2b7c23 */ /* 0x000fe20008010841 */
[----:B------:R-:W-:Y:S01]  /*5df0*/  FADD.FTZ R95, R95, R98 ;  /* 0x000000625f5f7221 */ /* 0x000fe20000010000 */
[----:B------:R-:W-:Y:S01]  /*5e00*/  MUFU.EX2 R137, R137 ;  /* 0x0000008900897308 */ /* 0x000fe20000000800 */
[----:B------:R-:W-:Y:S01]  /*5e10*/  FADD.FTZ R168, R168, R133 ;  /* 0x00000085a8a87221 */ /* 0x000fe20000010000 */
[----:B------:R-:W-:Y:S01]  /*5e20*/  FFMA.FTZ R94, R44, UR4, -R65 ;  /* 0x000000042c5e7c23 */ /* 0x000fe20008010841 */
[----:B------:R-:W-:Y:S01]  /*5e30*/  FADD.FTZ R92, R92, R95 ;  /* 0x0000005f5c5c7221 */ /* 0x000fe20000010000 */
[----:B------:R-:W-:Y:S01]  /*5e40*/  FFMA.FTZ R44, R47, UR4, -R65 ;  /* 0x000000042f2c7c23 */ /* 0x000fe20008010841 */
[----:B------:R-:W-:Y:S01]  /*5e50*/  FADD.FTZ R145, R145, R168 ;  /* 0x000000a891917221 */ /* 0x000fe20000010000 */
[----:B------:R-:W-:Y:S01]  /*5e60*/  FFMA.FTZ R36, R128, UR4, -R93 ;  /* 0x0000000480247c23 */ /* 0x000fe2000801085d */
[----:B------:R-:W-:Y:S01]  /*5e70*/  FADD.FTZ R91, R91, R92 ;  /* 0x0000005c5b5b7221 */ /* 0x000fe20000010000 */
[----:B------:R-:W2:Y:S01]  /*5e80*/  MUFU.EX2 R134, R134 ;  /* 0x0000008600867308 */ /* 0x000ea20000000800 */
[----:B---3--:R-:W-:Y:S01]  /*5e90*/  F2FP.F16.F32.PACK_AB R33, R150, R159 ;  /* 0x0000009f9621723e */ /* 0x008fe200000000ff */
        /* <DEDUP_REMOVED lines=9> */
[----:B------:R-:W3:Y:S01]  /*5f30*/  MUFU.EX2 R73, R73 ;  /* 0x0000004900497308 */ /* 0x000ee20000000800 */
[----:B--2---:R-:W-:Y:S01]  /*5f40*/  F2FP.F16.F32.PACK_AB R35, R134, R137 ;  /* 0x000000898623723e */ /* 0x004fe200000000ff */
[----:B------:R-:W-:Y:S01]  /*5f50*/  FADD.FTZ R192, R192, R149 ;  /* 0x00000095c0c07221 */ /* 0x000fe20000010000 */
[----:B------:R-:W-:-:S03]  /*5f60*/  FADD.FTZ R86, R86, R87 ;  /* 0x0000005756567221 */ /* 0x000fc60000010000 */
[----:B------:R-:W-:Y:S02]  /*5f70*/  FADD.FTZ R151, R151, R192 ;  /* 0x000000c097977221 */ /* 0x000fe40000010000 */
[----:B------:R-:W-:Y:S01]  /*5f80*/  MUFU.EX2 R72, R72 ;  /* 0x0000004800487308 */ /* 0x000fe20000000800 */
[----:B-----5:R-:W-:Y:S01]  /*5f90*/  HMMA.16816.F32 R16, R32, R24, R16 ;  /* 0x000000182010723c */ /* 0x020fe20000001810 */
[----:B------:R-:W-:-:S04]  /*5fa0*/  FADD.FTZ R188, R188, R151 ;  /* 0x00000097bcbc7221 */ /* 0x000fc80000010000 */
[----:B------:R-:W-:Y:S01]  /*5fb0*/  FADD.FTZ R153, R153, R188 ;  /* 0x000000bc99997221 */ /* 0x000fe20000010000 */
[----:B------:R-:W-:Y:S01]  /*5fc0*/  HMMA.16816.F32 R12, R32, R26, R12 ;  /* 0x0000001a200c723c */ /* 0x000fe2000000180c */
[----:B------:R-:W2:Y:S01]  /*5fd0*/  MUFU.EX2 R71, R71 ;  /* 0x0000004700477308 */ /* 0x000ea20000000800 */
[----:B------:R-:W4:Y:S01]  /*5fe0*/  LDSM.16.MT88.4 R24, [R231+0x7c00] ;  /* 0x007c0000e718783b */ /* 0x000f220000004200 */
[----:B------:R-:W-:-:S03]  /*5ff0*/  FADD.FTZ R180, R180, R153 ;  /* 0x00000099b4b47221 */ /* 0x000fc60000010000 */
[C---:B-1----:R-:W-:Y:S01]  /*6000*/  HMMA.16816.F32 R8, R32.reuse, R20, R8 ;  /* 0x000000142008723c */ /* 0x042fe20000001808 */
[----:B------:R-:W-:Y:S02]  /*6010*/  FADD.FTZ R155, R155, R180 ;  /* 0x000000b49b9b7221 */ /* 0x000fe40000010000 */
[----:B------:R-:W-:Y:S02]  /*6020*/  MUFU.EX2 R126, R126 ;  /* 0x0000007e007e7308 */ /* 0x000fe40000000800 */
[----:B------:R-:W-:Y:S01]  /*6030*/  FADD.FTZ R170, R170, R155 ;  /* 0x0000009baaaa7221 */ /* 0x000fe20000010000 */
[----:B------:R-:W-:Y:S01]  /*6040*/  HMMA.16816.F32 R28, R32, R22, R28 ;  /* 0x00000016201c723c */ /* 0x000fe2000000181c */
[----:B---3--:R-:W-:Y:S01]  /*6050*/  F2FP.F16.F32.PACK_AB R20, R73, R74 ;  /* 0x0000004a4914723e */ /* 0x008fe200000000ff */
[----:B------:R-:W1:Y:S01]  /*6060*/  LDSM.16.MT88.4 R32, [R232+0x8000] ;  /* 0x00800000e820783b */ /* 0x000e620000004200 */
[----:B------:R-:W-:Y:S02]  /*6070*/  FADD.FTZ R157, R157, R170 ;  /* 0x000000aa9d9d7221 */ /* 0x000fe40000010000 */
[----:B------:R-:W3:Y:S02]  /*6080*/  MUFU.EX2 R41, R124 ;  /* 0x0000007c00297308 */ /* 0x000ee40000000800 */
[----:B--2---:R-:W-:Y:S01]  /*6090*/  F2FP.F16.F32.PACK_AB R22, R71, R72 ;  /* 0x000000484716723e */ /* 0x004fe200000000ff */
[----:B------:R-:W-:-:S04]  /*60a0*/  FADD.FTZ R158, R158, R157 ;  /* 0x0000009d9e9e7221 */ /* 0x000fc80000010000 */
[----:B------:R-:W-:Y:S01]  /*60b0*/  FADD.FTZ R159, R159, R158 ;  /* 0x0000009e9f9f7221 */ /* 0x000fe20000010000 */
[----:B------:R-:W-:Y:S03]  /*60c0*/  MUFU.EX2 R37, R37 ;  /* 0x0000002500257308 */ /* 0x000fe60000000800 */
[----:B------:R-:W-:-:S05]  /*60d0*/  FADD.FTZ R150, R150, R159 ;  /* 0x0000009f96967221 */ /* 0x000fca0000010000 */
[----:B------:R-:W2:Y:S01]  /*60e0*/  MUFU.EX2 R38, R38 ;  /* 0x0000002600267308 */ /* 0x000ea20000000800 */
[----:B---3--:R-:W-:-:S07]  /*60f0*/  F2FP.F16.F32.PACK_AB R21, R41, R126 ;  /* 0x0000007e2915723e */ /* 0x008fce00000000ff */
[----:B------:R-:W-:Y:S08]  /*6100*/  MUFU.EX2 R70, R70 ;  /* 0x0000004600467308 */ /* 0x000ff00000000800 */
[----:B------:R-:W3:Y:S01]  /*6110*/  MUFU.EX2 R69, R69 ;  /* 0x0000004500457308 */ /* 0x000ee20000000800 */
[----:B--2---:R-:W-:-:S07]  /*6120*/  F2FP.F16.F32.PACK_AB R23, R38, R37 ;  /* 0x000000252617723e */ /* 0x004fce00000000ff */
[C---:B------:R-:W-:Y:S01]  /*6130*/  HMMA.16816.F32 R16, R20.reuse, R4, R16 ;  /* 0x000000041410723c */ /* 0x040fe20000001810 */
[----:B------:R-:W-:Y:S05]  /*6140*/  MUFU.EX2 R68, R68 ;  /* 0x0000004400447308 */ /* 0x000fea0000000800 */
[C---:B------:R-:W-:Y:S01]  /*6150*/  HMMA.16816.F32 R12, R20.reuse, R6, R12 ;  /* 0x00000006140c723c */ /* 0x040fe2000000180c */
[----:B------:R-:W2:Y:S02]  /*6160*/  LDSM.16.MT88.4 R4, [R231+0x8000] ;  /* 0x00800000e704783b */ /* 0x000ea40000004200 */
[----:B------:R-:W5:Y:S03]  /*6170*/  MUFU.EX2 R67, R67 ;  /* 0x0000004300437308 */ /* 0x000f660000000800 */
[C---:B----4-:R-:W-:Y:S05]  /*6180*/  HMMA.16816.F32 R8, R20.reuse, R24, R8 ;  /* 0x000000181408723c */ /* 0x050fea0000001808 */
[----:B------:R-:W-:Y:S01]  /*6190*/  MUFU.EX2 R39, R39 ;  /* 0x0000002700277308 */ /* 0x000fe20000000800 */
[----:B------:R-:W-:Y:S01]  /*61a0*/  HMMA.16816.F32 R28, R20, R26, R28 ;  /* 0x0000001a141c723c */ /* 0x000fe2000000181c */
[----:B------:R-:W4:Y:S01]  /*61b0*/  LDSM.16.MT88.4 R20, [R232+0x8400] ;  /* 0x00840000e814783b */ /* 0x000f220000004200 */
[----:B---3--:R-:W-:-:S05]  /*61c0*/  F2FP.F16.F32.PACK_AB R24, R69, R70 ;  /* 0x000000464518723e */ /* 0x008fca00000000ff */
[----:B------:R-:W3:Y:S01]  /*61d0*/  MUFU.EX2 R40, R40 ;  /* 0x0000002800287308 */ /* 0x000ee20000000800 */
[----:B-----5:R-:W-:-:S07]  /*61e0*/  F2FP.F16.F32.PACK_AB R26, R67, R68 ;  /* 0x00000044431a723e */ /* 0x020fce00000000ff */
[----:B------:R-:W-:Y:S08]  /*61f0*/  MUFU.EX2 R42, R42 ;  /* 0x0000002a002a7308 */ /* 0x000ff00000000800 */
[----:B------:R-:W5:Y:S01]  /*6200*/  MUFU.EX2 R43, R43 ;  /* 0x0000002b002b7308 */ /* 0x000f620000000800 */
[----:B---3--:R-:W-:-:S07]  /*6210*/  F2FP.F16.F32.PACK_AB R25, R40, R39 ;  /* 0x000000272819723e */ /* 0x008fce00000000ff */
[----:B------:R-:W-:Y:S08]  /*6220*/  MUFU.EX2 R66, R66 ;  /* 0x0000004200427308 */ /* 0x000ff00000000800 */
[----:B------:R-:W3:Y:S01]  /*6230*/  MUFU.EX2 R55, R55 ;  /* 0x0000003700377308 */ /* 0x000ee20000000800 */
[----:B-----5:R-:W-:-:S07]  /*6240*/  F2FP.F16.F32.PACK_AB R27, R43, R42 ;  /* 0x0000002a2b1b723e */ /* 0x020fce00000000ff */
[----:B------:R-:W-:Y:S01]  /*6250*/  MUFU.EX2 R54, R54 ;  /* 0x0000003600367308 */ /* 0x000fe20000000800 */
[C---:B-1----:R-:W-:Y:S06]  /*6260*/  HMMA.16816.F32 R16, R24.reuse, R32, R16 ;  /* 0x000000201810723c */ /* 0x042fec0000001810 */
[C---:B------:R-:W-:Y:S01]  /*6270*/  HMMA.16816.F32 R12, R24.reuse, R34, R12 ;  /* 0x00000022180c723c */ /* 0x040fe2000000180c */
[----:B------:R-:W1:Y:S01]  /*6280*/  MUFU.EX2 R53, R53 ;  /* 0x0000003500357308 */ /* 0x000e620000000800 */
[----:B------:R-:W5:Y:S04]  /*6290*/  LDSM.16.MT88.4 R32, [R231+0x8400] ;  /* 0x00840000e720783b */ /* 0x000f680000004200 */
[C---:B--2---:R-:W-:Y:S03]  /*62a0*/  HMMA.16816.F32 R8, R24.reuse, R4, R8 ;  /* 0x000000041808723c */ /* 0x044fe60000001808 */
[----:B------:R-:W-:Y:S03]  /*62b0*/  MUFU.EX2 R47, R94 ;  /* 0x0000005e002f7308 */ /* 0x000fe60000000800 */
[----:B------:R-:W-:Y:S01]  /*62c0*/  HMMA.16816.F32 R28, R24, R6, R28 ;  /* 0x00000006181c723c */ /* 0x000fe2000000181c */
[----:B---3--:R-:W-:-:S04]  /*62d0*/  F2FP.F16.F32.PACK_AB R4, R55, R66 ;  /* 0x000000423704723e */ /* 0x008fc800000000ff */
[----:B------:R-:W2:Y:S02]  /*62e0*/  MUFU.EX2 R44, R44 ;  /* 0x0000002c002c7308 */ /* 0x000ea40000000800 */
[----:B------:R-:W-:Y:S01]  /*62f0*/  FADD.FTZ R25, R85, R86 ;  /* 0x0000005655197221 */ /* 0x000fe20000010000 */
[----:B-1----:R-:W-:Y:S01]  /*6300*/  F2FP.F16.F32.PACK_AB R6, R53, R54 ;  /* 0x000000363506723e */ /* 0x002fe200000000ff */
[----:B------:R-:W-:Y:S02]  /*6310*/  FFMA.FTZ R85, R62, UR4, -R65 ;  /* 0x000000043e557c23 */ /* 0x000fe40008010841 */
[----:B------:R-:W-:Y:S02]  /*6320*/  FADD.FTZ R84, R84, R25 ;  /* 0x0000001954547221 */ /* 0x000fe40000010000 */
[----:B------:R-:W-:Y:S01]  /*6330*/  MUFU.EX2 R46, R46 ;  /* 0x0000002e002e7308 */ /* 0x000fe20000000800 */
[----:B------:R-:W-:Y:S01]  /*6340*/  LDSM.16.MT88.4 R24, [R232+0x8800] ;  /* 0x00880000e818783b */ /* 0x000fe20000004200 */
[----:B------:R-:W-:-:S04]  /*6350*/  FADD.FTZ R83, R83, R84 ;  /* 0x0000005453537221 */ /* 0x000fc80000010000 */
[----:B------:R-:W-:Y:S02]  /*6360*/  FADD.FTZ R82, R82, R83 ;  /* 0x0000005352527221 */ /* 0x000fe40000010000 */
[----:B------:R-:W1:Y:S01]  /*6370*/  MUFU.EX2 R51, R51 ;  /* 0x0000003300337308 */ /* 0x000e620000000800 */
[----:B--2---:R-:W-:Y:S01]  /*6380*/  F2FP.F16.F32.PACK_AB R5, R44, R47 ;  /* 0x0000002f2c05723e */ /* 0x004fe200000000ff */
[----:B------:R-:W-:-:S04]  /*6390*/  FADD.FTZ R81, R81, R82 ;  /* 0x0000005251517221 */ /* 0x000fc80000010000 */
[----:B------:R-:W-:Y:S02]  /*63a0*/  FADD.FTZ R80, R80, R81 ;  /* 0x0000005150507221 */ /* 0x000fe40000010000 */
[----:B------:R-:W-:Y:S02]  /*63b0*/  MUFU.EX2 R52, R52 ;  /* 0x0000003400347308 */ /* 0x000fe40000000800 */
[----:B------:R-:W-:-:S04]  /*63c0*/  FADD.FTZ R79, R79, R80 ;  /* 0x000000504f4f7221 */ /* 0x000fc80000010000 */
[----:B------:R-:W-:Y:S02]  /*63d0*/  FADD.FTZ R78, R78, R79 ;  /* 0x0000004f4e4e7221 */ /* 0x000fe40000010000 */
[----:B------:R-:W2:Y:S01]  /*63e0*/  MUFU.EX2 R49, R49 ;  /* 0x0000003100317308 */ /* 0x000ea20000000800 */
[----:B-1----:R-:W-:Y:S01]  /*63f0*/  F2FP.F16.F32.PACK_AB R7, R51, R46 ;  /* 0x0000002e3307723e */ /* 0x002fe200000000ff */
[----:B------:R-:W-:-:S04]  /*6400*/  FADD.FTZ R77, R77, R78 ;  /* 0x0000004e4d4d7221 */ /* 0x000fc80000010000 */
[----:B------:R-:W-:Y:S02]  /*6410*/  FADD.FTZ R76, R76, R77 ;  /* 0x0000004d4c4c7221 */ /* 0x000fe40000010000 */
[----:B----4-:R-:W-:Y:S01]  /*6420*/  HMMA.16816.F32 R16, R4, R20, R16 ;  /* 0x000000140410723c */ /* 0x010fe20000001810 */
[----:B------:R-:W-:Y:S01]  /*6430*/  MUFU.EX2 R48, R48 ;  /* 0x0000003000307308 */ /* 0x000fe20000000800 */
[----:B------:R-:W-:-:S04]  /*6440*/  FADD.FTZ R75, R75, R76 ;  /* 0x0000004c4b4b7221 */ /* 0x000fc80000010000 */
[C---:B------:R-:W-:Y:S01]  /*6450*/  HMMA.16816.F32 R12, R4.reuse, R22, R12 ;  /* 0x00000016040c723c */ /* 0x040fe2000000180c */
[----:B------:R-:W1:Y:S01]  /*6460*/  LDSM.16.MT88.4 R20, [R231+0x8800] ;  /* 0x00880000e714783b */ /* 0x000e620000004200 */
[----:B------:R-:W-:Y:S01]  /*6470*/  FADD.FTZ R74, R74, R75 ;  /* 0x0000004b4a4a7221 */ /* 0x000fe20000010000 */
[----:B------:R-:W3:Y:S03]  /*6480*/  MUFU.EX2 R45, R45 ;  /* 0x0000002d002d7308 */ /* 0x000ee60000000800 */
[----:B-----5:R-:W-:Y:S01]  /*6490*/  HMMA.16816.F32 R8, R4, R32, R8 ;  /* 0x000000200408723c */ /* 0x020fe20000001808 */
[----:B------:R-:W-:-:S04]  /*64a0*/  FADD.FTZ R73, R73, R74 ;  /* 0x0000004a49497221 */ /* 0x000fc80000010000 */
[----:B------:R-:W-:Y:S01]  /*64b0*/  MUFU.EX2 R50, R50 ;  /* 0x0000003200327308 */ /* 0x000fe20000000800 */
[----:B------:R-:W-:Y:S01]  /*64c0*/  HMMA.16816.F32 R28, R4, R34, R28 ;  /* 0x00000022041c723c */ /* 0x000fe2000000181c */
[----:B------:R-:W-:Y:S01]  /*64d0*/  FADD.FTZ R72, R72, R73 ;  /* 0x0000004948487221 */ /* 0x000fe20000010000 */
[--C-:B------:R-:W-:Y:S01]  /*64e0*/  FFMA.FTZ R32, R59, UR4, -R65.reuse ;  /* 0x000000043b207c23 */ /* 0x100fe20008010841 */
[----:B------:R-:W-:Y:S02]  /*64f0*/  FFMA.FTZ R33, R58, UR4, -R65 ;  /* 0x000000043a217c23 */ /* 0x000fe40008010841 */
[----:B------:R-:W-:Y:S02]  /*6500*/  FADD.FTZ R71, R71, R72 ;  /* 0x0000004847477221 */ /* 0x000fe40000010000 */
[----:B------:R-:W4:Y:S01]  /*6510*/  MUFU.EX2 R85, R85 ;  /* 0x0000005500557308 */ /* 0x000f220000000800 */
[----:B------:R-:W-:Y:S01]  /*6520*/  FADD.FTZ R35, R137, R150 ;  /* 0x0000009689237221 */ /* 0x000fe20000010000 */
[----:B--2---:R-:W-:Y:S01]  /*6530*/  F2FP.F16.F32.PACK_AB R4, R49, R52 ;  /* 0x000000343104723e */ /* 0x004fe200000000ff */
[----:B------:R-:W-:Y:S01]  /*6540*/  FADD.FTZ R70, R70, R71 ;  /* 0x0000004746467221 */ /* 0x000fe20000010000 */
[----:B---3--:R-:W-:Y:S01]  /*6550*/  F2FP.F16.F32.PACK_AB R6, R45, R48 ;  /* 0x000000302d06723e */ /* 0x008fe200000000ff */
[----:B------:R-:W-:-:S02]  /*6560*/  FADD.FTZ R35, R134, R35 ;  /* 0x0000002386237221 */ /* 0x000fc40000010000 */
[----:B------:R-:W-:Y:S01]  /*6570*/  FADD.FTZ R69, R69, R70 ;  /* 0x0000004645457221 */ /* 0x000fe20000010000 */
[----:B------:R-:W-:Y:S01]  /*6580*/  MUFU.EX2 R61, R61 ;  /* 0x0000003d003d7308 */ /* 0x000fe20000000800 */
[----:B------:R-:W-:Y:S01]  /*6590*/  FADD.FTZ R126, R126, R35 ;  /* 0x000000237e7e7221 */ /* 0x000fe20000010000 */
[----:B------:R-:W2:Y:S01]  /*65a0*/  LDSM.16.MT88.4 R132, [R231+0x8c00] ;  /* 0x008c0000e784783b */ /* 0x000ea20000004200 */
[----:B------:R-:W-:Y:S02]  /*65b0*/  FADD.FTZ R68, R68, R69 ;  /* 0x0000004544447221 */ /* 0x000fe40000010000 */
[----:B------:R-:W-:Y:S02]  /*65c0*/  FADD.FTZ R126, R41, R126 ;  /* 0x0000007e297e7221 */ /* 0x000fe40000010000 */
[----:B------:R-:W-:Y:S01]  /*65d0*/  FADD.FTZ R67, R67, R68 ;  /* 0x0000004443437221 */ /* 0x000fe20000010000 */
[----:B------:R-:W3:Y:S01]  /*65e0*/  MUFU.EX2 R60, R60 ;  /* 0x0000003c003c7308 */ /* 0x000ee20000000800 */
[----:B----4-:R-:W-:Y:S01]  /*65f0*/  F2FP.F16.F32.PACK_AB R5, R85, R50 ;  /* 0x000000325505723e */ /* 0x010fe200000000ff */
[----:B------:R-:W-:Y:S01]  /*6600*/  FADD.FTZ R37, R37, R126 ;  /* 0x0000007e25257221 */ /* 0x000fe20000010000 */
[----:B------:R-:W-:-:S03]  /*6610*/  FADD.FTZ R66, R66, R67 ;  /* 0x0000004342427221 */ /* 0x000fc60000010000 */
[----:B------:R-:W-:Y:S01]  /*6620*/  FADD.FTZ R38, R38, R37 ;  /* 0x0000002526267221 */ /* 0x000fe20000010000 */
[----:B------:R-:W-:Y:S01]  /*6630*/  FADD.FTZ R55, R55, R66 ;  /* 0x0000004237377221 */ /* 0x000fe20000010000 */
[----:B------:R-:W-:Y:S03]  /*6640*/  MUFU.EX2 R36, R36 ;  /* 0x0000002400247308 */ /* 0x000fe60000000800 */
[----:B------:R-:W-:-:S04]  /*6650*/  FADD.FTZ R54, R54, R55 ;  /* 0x0000003736367221 */ /* 0x000fc80000010000 */
[----:B------:R-:W-:Y:S01]  /*6660*/  FADD.FTZ R53, R53, R54 ;  /* 0x0000003635357221 */ /* 0x000fe20000010000 */
[----:B------:R-:W4:Y:S01]  /*6670*/  MUFU.EX2 R3, R3 ;  /* 0x0000000300037308 */ /* 0x000f220000000800 */
[----:B---3--:R-:W-:Y:S02]  /*6680*/  F2FP.F16.F32.PACK_AB R7, R60, R61 ;  /* 0x0000003d3c07723e */ /* 0x008fe400000000ff */
[----:B------:R-:W-:-:S04]  /*6690*/  FADD.FTZ R52, R52, R53 ;  /* 0x0000003534347221 */ /* 0x000fc80000010000 */
[----:B------:R-:W-:Y:S01]  /*66a0*/  FADD.FTZ R49, R49, R52 ;  /* 0x0000003431317221 */ /* 0x000fe20000010000 */
[----:B-1----:R-:W-:Y:S01]  /*66b0*/  HMMA.16816.F32 R8, R4, R20, R8 ;  /* 0x000000140408723c */ /* 0x002fe20000001808 */
[----:B------:R-:W-:Y:S02]  /*66c0*/  MUFU.EX2 R32, R32 ;  /* 0x0000002000207308 */ /* 0x000fe40000000800 */
[----:B------:R-:W-:-:S03]  /*66d0*/  FADD.FTZ R48, R48, R49 ;  /* 0x0000003130307221 */ /* 0x000fc60000010000 */
[C---:B------:R-:W-:Y:S01]  /*66e0*/  HMMA.16816.F32 R16, R4.reuse, R24, R16 ;  /* 0x000000180410723c */ /* 0x040fe20000001810 */
[----:B------:R-:W-:Y:S01]  /*66f0*/  FADD.FTZ R21, R39, R38 ;  /* 0x0000002627157221 */ /* 0x000fe20000010000 */
[----:B------:R-:W-:Y:S01]  /*6700*/  FADD.FTZ R45, R45, R48 ;  /* 0x000000302d2d7221 */ /* 0x000fe20000010000 */
[----:B------:R-:W1:Y:S02]  /*6710*/  MUFU.EX2 R33, R33 ;  /* 0x0000002100217308 */ /* 0x000e640000000800 */
[----:B------:R-:W-:Y:S01]  /*6720*/  FADD.FTZ R21, R40, R21 ;  /* 0x0000001528157221 */ /* 0x000fe20000010000 */
[C---:B------:R-:W-:Y:S01]  /*6730*/  HMMA.16816.F32 R12, R4.reuse, R26, R12 ;  /* 0x0000001a040c723c */ /* 0x040fe2000000180c */
[--C-:B------:R-:W-:Y:S01]  /*6740*/  FFMA.FTZ R24, R57, UR4, -R65.reuse ;  /* 0x0000000439187c23 */ /* 0x100fe20008010841 */
[----:B------:R-:W-:Y:S01]  /*6750*/  FFMA.FTZ R25, R56, UR4, -R65 ;  /* 0x0000000438197c23 */ /* 0x000fe20008010841 */
[----:B------:R-:W-:Y:S02]  /*6760*/  FADD.FTZ R42, R42, R21 ;  /* 0x000000152a2a7221 */ /* 0x000fe40000010000 */
[----:B------:R-:W-:Y:S01]  /*6770*/  MUFU.EX2 R64, R64 ;  /* 0x0000004000407308 */ /* 0x000fe20000000800 */
[----:B------:R-:W-:Y:S01]  /*6780*/  HMMA.16816.F32 R28, R4, R22, R28 ;  /* 0x00000016041c723c */ /* 0x000fe2000000181c */
[----:B------:R-:W-:-:S04]  /*6790*/  FADD.FTZ R42, R43, R42 ;  /* 0x0000002a2b2a7221 */ /* 0x000fc80000010000 */
[----:B------:R-:W-:Y:S02]  /*67a0*/  FADD.FTZ R47, R47, R42 ;  /* 0x0000002a2f2f7221 */ /* 0x000fe40000010000 */
[----:B------:R-:W3:Y:S01]  /*67b0*/  MUFU.EX2 R249, R249 ;  /* 0x000000f900f97308 */ /* 0x000ee20000000800 */
[----:B----4-:R-:W-:Y:S01]  /*67c0*/  F2FP.F16.F32.PACK_AB R4, R3, R36 ;  /* 0x000000240304723e */ /* 0x010fe200000000ff */
[----:B------:R-:W-:Y:S01]  /*67d0*/  FADD.FTZ R47, R44, R47 ;  /* 0x0000002f2c2f7221 */ /* 0x000fe20000010000 */
[----:B-1----:R-:W-:Y:S01]  /*67e0*/  F2FP.F16.F32.PACK_AB R5, R33, R32 ;  /* 0x000000202105723e */ /* 0x002fe200000000ff */
[----:B------:R-:W-:Y:S02]  /*67f0*/  FADD.FTZ R36, R36, R45 ;  /* 0x0000002d24247221 */ /* 0x000fe40000010000 */
[----:B------:R-:W-:Y:S02]  /*6800*/  FADD.FTZ R46, R46, R47 ;  /* 0x0000002f2e2e7221 */ /* 0x000fe40000010000 */
[----:B------:R-:W-:Y:S01]  /*6810*/  MUFU.EX2 R24, R24 ;  /* 0x0000001800187308 */ /* 0x000fe20000000800 */
[----:B------:R-:W-:Y:S01]  /*6820*/  FADD.FTZ R3, R3, R36 ;  /* 0x0000002403037221 */ /* 0x000fe20000010000 */
[----:B------:R-:W-:-:S04]  /*6830*/  FADD.FTZ R51, R51, R46 ;  /* 0x0000002e33337221 */ /* 0x000fc80000010000 */
[----:B------:R-:W-:Y:S02]  /*6840*/  FADD.FTZ R50, R50, R51 ;  /* 0x0000003332327221 */ /* 0x000fe40000010000 */
[----:B------:R-:W1:Y:S01]  /*6850*/  MUFU.EX2 R25, R25 ;  /* 0x0000001900197308 */ /* 0x000e620000000800 */
[----:B---3--:R-:W-:Y:S01]  /*6860*/  F2FP.F16.F32.PACK_AB R6, R249, R64 ;  /* 0x00000040f906723e */ /* 0x008fe200000000ff */
[----:B------:R-:W-:Y:S01]  /*6870*/  FADD.FTZ R50, R85, R50 ;  /* 0x0000003255327221 */ /* 0x000fe20000010000 */
[----:B------:R-:W-:-:S03]  /*6880*/  FADD.FTZ R64, R64, R3 ;  /* 0x0000000340407221 */ /* 0x000fc60000010000 */
[----:B------:R-:W-:Y:S01]  /*6890*/  FADD.FTZ R61, R61, R50 ;  /* 0x000000323d3d7221 */ /* 0x000fe20000010000 */
[----:B------:R-:W-:-:S03]  /*68a0*/  FADD.FTZ R249, R249, R64 ;  /* 0x00000040f9f97221 */ /* 0x000fc60000010000 */
[----:B------:R-:W-:-:S04]  /*68b0*/  FADD.FTZ R61, R60, R61 ;  /* 0x0000003d3c3d7221 */ /* 0x000fc80000010000 */
[----:B------:R-:W-:Y:S01]  /*68c0*/  FADD.FTZ R32, R32, R61 ;  /* 0x0000003d20207221 */ /* 0x000fe20000010000 */
[----:B-1----:R-:W-:-:S03]  /*68d0*/  F2FP.F16.F32.PACK_AB R7, R25, R24 ;  /* 0x000000181907723e */ /* 0x002fc600000000ff */
[----:B------:R-:W-:-:S04]  /*68e0*/  FADD.FTZ R33, R33, R32 ;  /* 0x0000002021217221 */ /* 0x000fc80000010000 */
[----:B------:R-:W-:Y:S01]  /*68f0*/  FADD.FTZ R24, R24, R33 ;  /* 0x0000002118187221 */ /* 0x000fe20000010000 */
[----:B------:R-:W-:Y:S03]  /*6900*/  HMMA.16816.F32 R144, R4, R140, R16 ;  /* 0x0000008c0490723c */ /* 0x000fe60000001810 */
[----:B------:R-:W-:-:S03]  /*6910*/  FADD.FTZ R250, R25, R24 ;  /* 0x0000001819fa7221 */ /* 0x000fc60000010000 */
[C---:B--2---:R-:W-:Y:S06]  /*6920*/  HMMA.16816.F32 R136, R4.reuse, R132, R8 ;  /* 0x000000840488723c */ /* 0x044fec0000001808 */
[C---:B------:R-:W-:Y:S06]  /*6930*/  HMMA.16816.F32 R140, R4.reuse, R142, R12 ;  /* 0x0000008e048c723c */ /* 0x040fec000000180c */
[----:B------:R-:W-:Y:S01]  /*6940*/  HMMA.16816.F32 R132, R4, R134, R28 ;  /* 0x000000860484723c */ /* 0x000fe2000000181c */
[----:B------:R-:W-:-:S08]  /*6950*/  NOP ;  /* 0x0000000000007918 */ /* 0x000fd00000000000 */
[----:B------:R-:W-:-:S15]  /*6960*/  @!P0 BRA `(.L_x_1523) ;  /* 0x0000003c00e88947 */ /* 0x000fde0003800000 */
[----:B------:R-:W-:Y:S01]  /*6970*/  ULEA UR10, -UR10, URZ, 0x8 ;  /* 0x0000003f0a0a7291 */ /* 0x000fe2000f8e413f */
[----:B------:R-:W-:Y:S01]  /*6980*/  IMAD.MOV.U32 R246, RZ, RZ, R244 ;  /* 0x000000fffff67224 */ /* 0x000fe200078e00f4 */
[----:B------:R-:W-:Y:S01]  /*6990*/  MOV R3, R0 ;  /* 0x0000000000037202 */ /* 0x000fe20000000f00 */
[----:B------:R-:W-:Y:S01]  /*69a0*/  VIADD R248, R148, 0xfffffffe ;  /* 0xfffffffe94f87836 */ /* 0x000fe20000000000 */
[----:B------:R-:W-:Y:S01]  /*69b0*/  USHF.R.S32.HI UR4, URZ, 0x1f, UR10 ;  /* 0x0000001f3f047899 */ /* 0x000fe2000801140a */
[----:B------:R-:W-:Y:S01]  /*69c0*/  IMAD.MOV.U32 R149, RZ, RZ, R2 ;  /* 0x000000ffff957224 */ /* 0x000fe200078e0002 */
[----:B------:R-:W-:Y:S01]  /*69d0*/  MOV R244, UR10 ;  /* 0x0000000a00f47c02 */ /* 0x000fe20008000f00 */
[----:B------:R-:W-:-:S03]  /*69e0*/  ULDC UR7, c[0x0][0x248] ;  /* 0x0000920000077ab9 */ /* 0x000fc60000000800 */
[----:B------:R-:W-:Y:S01]  /*69f0*/  MOV R240, UR4 ;  /* 0x0000000400f07c02 */ /* 0x000fe20008000f00 */
[----:B------:R-:W-:-:S06]  /*6a00*/  ULDC UR4, c[0x0][0x2ec] ;  /* 0x0000bb0000047ab9 */ /* 0x000fcc0000000800 */
.L_x_1527:
[----:B------:R-:W-:Y:S04]  /*6a10*/  DEPBAR.LE SB0, 0x0 ;  /* 0x000080000000791a */ /* 0x000fe80000000000 */
[----:B------:R-:W-:Y:S01]  /*6a20*/  BAR.SYNC.DEFER_BLOCKING 0x0 ;  /* 0x0000000000007b1d */ /* 0x000fe20000010000 */
[----:B------:R-:W-:Y:S02]  /*6a30*/  MOV R8, R244 ;  /* 0x000000f400087202 */ /* 0x000fe40000000f00 */
[----:B------:R-:W-:Y:S03]  /*6a40*/  MOV R0, R240 ;  /* 0x000000f000007202 */ /* 0x000fe60000000f00 */
[----:B------:R-:W-:Y:S05]  /*6a50*/  @P6 BRA `(.L_x_1524) ;  /* 0x0000000000f46947 */ /* 0x000fea0003800000 */
[----:B------:R-:W1:Y:S01]  /*6a60*/  LDC R0, c[0x0][0x380] ;  /* 0x0000e000ff007b82 */ /* 0x000e620000000800 */
[----:B------:R-:W-:Y:S05]  /*6a70*/  SHF.L.U32 R5, R248, 0x8, RZ ;  /* 0x00000008f8057819 */ /* 0x000fea00000006ff */
[----:B------:R-:W-:Y:S05]  /*6a80*/  VIADD R11, R5, 0x100 ;  /* 0x00000100050b7836 */ /* 0x000fea0000000000 */
[----:B------:R-:W-:Y:S02]  /*6a90*/  IABS R6, R11 ;  /* 0x0000000b00067213 */ /* 0x000fe40000000000 */
[-C--:B-1----:R-:W-:Y:S02]  /*6aa0*/  IABS R2, R0.reuse ;  /* 0x0000000000027213 */ /* 0x082fe40000000000 */
[-C--:B------:R-:W-:Y:S02]  /*6ab0*/  LOP3.LUT R11, R11, R0.reuse, RZ, 0x3c, !PT ;  /* 0x000000000b0b7212 */ /* 0x080fe400078e3cff */
[----:B------:R-:W1:Y:S02]  /*6ac0*/  I2F.RP R10, R2 ;  /* 0x00000002000a7306 */ /* 0x000e640000209400 */
[----:B------:R-:W-:Y:S02]  /*6ad0*/  ISETP.GE.AND P2, PT, R11, RZ, PT ;  /* 0x000000ff0b00720c */ /* 0x000fe40003f46270 */
[-C--:B------:R-:W-:Y:S06]  /*6ae0*/  LOP3.LUT R11, RZ, R0.reuse, RZ, 0x33, !PT ;  /* 0x00000000ff0b7212 */ /* 0x080fec00078e33ff */
[----:B-1----:R-:W1:Y:S02]  /*6af0*/  MUFU.RCP R4, R10 ;  /* 0x0000000a00047308 */ /* 0x002e640000001000 */
[----:B-1----:R-:W-:Y:S01]  /*6b00*/  VIADD R8, R4, 0xffffffe ;  /* 0x0ffffffe04087836 */ /* 0x002fe20000000000 */
[----:B------:R-:W-:Y:S02]  /*6b10*/  IABS R4, R5 ;  /* 0x0000000500047213 */ /* 0x000fe40000000000 */
[----:B------:R-:W-:Y:S05]  /*6b20*/  LOP3.LUT R5, R5, R0, RZ, 0x3c, !PT ;  /* 0x0000000005057212 */ /* 0x000fea00078e3cff */
[----:B------:R-:W1:Y:S01]  /*6b30*/  F2I.FTZ.U32.TRUNC.NTZ R9, R8 ;  /* 0x0000000800097305 */ /* 0x000e62000021f000 */
[----:B------:R-:W-:Y:S01]  /*6b40*/  ISETP.GE.AND P0, PT, R5, RZ, PT ;  /* 0x000000ff0500720c */ /* 0x000fe20003f06270 */
        /* <DEDUP_REMOVED lines=19> */
[----:B------:R-:W1:Y:S09]  /*6c80*/  LDC.64 R6, c[0x0][0x250] ;  /* 0x00009400ff067b82 */ /* 0x000e720000000a00 */
        /* <DEDUP_REMOVED lines=11> */
[----:B------:R-:W2:Y:S01]  /*6d40*/  LDG.E R2, desc[UR16][R16.64] ;  /* 0x0000001010027981 */ /* 0x000ea2000c1e1900 */
[----:B------:R-:W3:Y:S01]  /*6d50*/  LDC.64 R4, c[0x0][0x238] ;  /* 0x00008e00ff047b82 */ /* 0x000ee20000000a00 */
[----:B------:R-:W-:Y:S02]  /*6d60*/  IMAD R11, R11, R0, -0x100 ;  /* 0xffffff000b0b7424 */ /* 0x000fe400078e0200 */
[----:B------:R-:W2:Y:S03]  /*6d70*/  LDG.E R9, desc[UR16][R14.64] ;  /* 0x000000100e097981 */ /* 0x000ea6000c1e1900 */
[----:B------:R-:W-:Y:S05]  /*6d80*/  SHF.R.S32.HI R13, RZ, 0x1f, R11 ;  /* 0x0000001fff0d7819 */ /* 0x000fea000001140b */
[----:B-1----:R-:W-:Y:S04]  /*6d90*/  IMAD R0, R13, R6, RZ ;  /* 0x000000060d007224 */ /* 0x002fe800078e02ff */
[----:B------:R-:W-:Y:S01]  /*6da0*/  IMAD R0, R11, R7, R0 ;  /* 0x000000070b007224 */ /* 0x000fe200078e0200 */
[----:B--2---:R-:W-:Y:S01]  /*6db0*/  IADD3 R2, -R9, R2, RZ ;  /* 0x0000000209027210 */ /* 0x004fe20007ffe1ff */
[----:B------:R-:W-:Y:S03]  /*6dc0*/  IMAD.WIDE.U32 R8, R11, R6, RZ ;  /* 0x000000060b087225 */ /* 0x000fe600078e00ff */
[----:B------:R-:W-:Y:S01]  /*6dd0*/  SHF.R.S32.HI R7, RZ, 0x1f, R2 ;  /* 0x0000001fff077819 */ /* 0x000fe20000011402 */
[----:B------:R-:W-:Y:S04]  /*6de0*/  IMAD.IADD R9, R9, 0x1, R0 ;  /* 0x0000000109097824 */ /* 0x000fe800078e0200 */
[-C--:B---3--:R-:W-:Y:S02]  /*6df0*/  IMAD R7, R7, R4.reuse, RZ ;  /* 0x0000000407077224 */ /* 0x088fe400078e02ff */
[C---:B------:R-:W-:Y:S04]  /*6e00*/  IMAD.WIDE.U32 R8, R2.reuse, R4, R8 ;  /* 0x0000000402087225 */ /* 0x040fe800078e0008 */
[----:B------:R-:W-:Y:S05]  /*6e10*/  IMAD R7, R2, R5, R7 ;  /* 0x0000000502077224 */ /* 0x000fea00078e0207 */
[----:B------:R-:W-:Y:S07]  /*6e20*/  IADD3 R0, R9, R7, RZ ;  /* 0x0000000709007210 */ /* 0x000fee0007ffe0ff */
.L_x_1524:
[C---:B------:R-:W-:Y:S04]  /*6e30*/  LEA R246, P0, R8.reuse, R246, 0x1 ;  /* 0x000000f608f67211 */ /* 0x040fe800078008ff */
[----:B------:R-:W-:Y:S02]  /*6e40*/  LEA.HI.X R245, R8, R245, R0, 0x1, P0 ;  /* 0x000000f508f57211 */ /* 0x000fe400000f0c00 */
[----:B------:R-:W-:Y:S03]  /*6e50*/  IADD3 R124, P0, R246, UR12, RZ ;  /* 0x0000000cf67c7c10 */ /* 0x000fe6000ff1e0ff */
[----:B------:R-:W-:Y:S01]  /*6e60*/  IMAD.MOV.U32 R247, RZ, RZ, R245 ;  /* 0x000000fffff77224 */ /* 0x000fe200078e00f5 */
[----:B------:R-:W-:Y:S02]  /*6e70*/  IADD3.X R125, R245, UR11, RZ, P0, !PT ;  /* 0x0000000bf57d7c10 */ /* 0x000fe400087fe4ff */
[----:B------:R-:W-:Y:S02]  /*6e80*/  IADD3 R122, P0, R124, UR12, RZ ;  /* 0x0000000c7c7a7c10 */ /* 0x000fe4000ff1e0ff */
[----:B------:R-:W-:Y:S01]  /*6e90*/  @!PT LDS RZ, [RZ] ;  /* 0x00000000fffff984 */ /* 0x000fe20000000800 */
[----:B------:R-:W-:Y:S01]  /*6ea0*/  @!PT LDS RZ, [RZ] ;  /* 0x00000000fffff984 */ /* 0x000fe20000000800 */
[----:B------:R-:W-:Y:S01]  /*6eb0*/  @!PT LDS RZ, [RZ] ;  /* 0x00000000fffff984 */ /* 0x000fe20000000800 */
[----:B------:R-:W-:Y:S02]  /*6ec0*/  LDGSTS.E.BYPASS.LTC128B.128 [R241+0x5000], desc[UR16][R246.64] ;  /* 0x05000000f6f17fae */ /* 0x000fe4000b901d50 */
[----:B------:R-:W-:Y:S02]  /*6ed0*/  IADD3.X R123, R125, UR11, RZ, P0, !PT ;  /* 0x0000000b7d7b7c10 */ /* 0x000fe400087fe4ff */
[----:B------:R-:W-:Y:S01]  /*6ee0*/  IADD3 R120, P0, R122, UR12, RZ ;  /* 0x0000000c7a787c10 */ /* 0x000fe2000ff1e0ff */
[----:B------:R-:W-:Y:S03]  /*6ef0*/  LDGSTS.E.BYPASS.LTC128B.128 [R241+0x5800], desc[UR16][R124.64] ;  /* 0x058000007cf17fae */ /* 0x000fe6000b901d50 */
[----:B------:R-:W-:Y:S01]  /*6f00*/  IADD3.X R121, R123, UR11, RZ, P0, !PT ;  /* 0x0000000b7b797c10 */ /* 0x000fe200087fe4ff */
[----:B------:R-:W-:Y:S01]  /*6f10*/  LDGSTS.E.BYPASS.LTC128B.128 [R241+0x6000], desc[UR16][R122.64] ;  /* 0x060000007af17fae */ /* 0x000fe2000b901d50 */
[----:B------:R-:W-:Y:S03]  /*6f20*/  IADD3 R118, P0, R120, UR12, RZ ;  /* 0x0000000c78767c10 */ /* 0x000fe6000ff1e0ff */
[----:B------:R-:W-:Y:S01]  /*6f30*/  LDGSTS.E.BYPASS.LTC128B.128 [R241+0x6800], desc[UR16][R120.64] ;  /* 0x0680000078f17fae */ /* 0x000fe2000b901d50 */
[----:B------:R-:W-:Y:S02]  /*6f40*/  IADD3.X R119, R121, UR11, RZ, P0, !PT ;  /* 0x0000000b79777c10 */ /* 0x000fe400087fe4ff */
[----:B------:R-:W-:Y:S03]  /*6f50*/  IADD3 R116, P0, R118, UR12, RZ ;  /* 0x0000000c76747c10 */ /* 0x000fe6000ff1e0ff */
[----:B------:R-:W-:Y:S01]  /*6f60*/  LDGSTS.E.BYPASS.LTC128B.128 [R241+0x7000], desc[UR16][R118.64] ;  /* 0x0700000076f17fae */ /* 0x000fe2000b901d50 */
[----:B------:R-:W-:Y:S02]  /*6f70*/  IADD3.X R117, R119, UR11, RZ, P0, !PT ;  /* 0x0000000b77757c10 */ /* 0x000fe400087fe4ff */
[----:B------:R-:W-:Y:S03]  /*6f80*/  IADD3 R126, P0, R116, UR12, RZ ;  /* 0x0000000c747e7c10 */ /* 0x000fe6000ff1e0ff */
[----:B------:R1:W-:Y:S01]  /*6f90*/  LDGSTS.E.BYPASS.LTC128B.128 [R241+0x7800], desc[UR16][R116.64] ;  /* 0x0780000074f17fae */ /* 0x0003e2000b901d50 */
[----:B------:R-:W-:Y:S02]  /*6fa0*/  IADD3.X R127, R117, UR11, RZ, P0, !PT ;  /* 0x0000000b757f7c10 */ /* 0x000fe400087fe4ff */
[----:B------:R-:W-:Y:S03]  /*6fb0*/  IADD3 R128, P0, R126, UR12, RZ ;  /* 0x0000000c7e807c10 */ /* 0x000fe6000ff1e0ff */
[----:B------:R2:W-:Y:S01]  /*6fc0*/  LDGSTS.E.BYPASS.LTC128B.128 [R241+0x8000], desc[UR16][R126.64] ;  /* 0x080000007ef17fae */ /* 0x0005e2000b901d50 */
[----:B------:R-:W-:Y:S02]  /*6fd0*/  IADD3.X R129, R127, UR11, RZ, P0, !PT ;  /* 0x0000000b7f817c10 */ /* 0x000fe400087fe4ff */
[----:B------:R-:W-:Y:S03]  /*6fe0*/  ISETP.GE.AND P0, PT, R248, 0x1, PT ;  /* 0x00000001f800780c */ /* 0x000fe60003f06270 */
[----:B------:R3:W-:Y:S04]  /*6ff0*/  LDGSTS.E.BYPASS.LTC128B.128 [R241+0x8800], desc[UR16][R128.64] ;  /* 0x0880000080f17fae */ /* 0x0007e8000b901d50 */
[----:B------:R-:W-:Y:S04]  /*7000*/  LDSM.16.M88.4 R152, [R236] ;  /* 0x00000000ec98783b */ /* 0x000fe80000000200 */
[----:B------:R-:W4:Y:S04]  /*7010*/  LDSM.16.M88.4 R156, [R235] ;  /* 0x00000000eb9c783b */ /* 0x000f280000000200 */
[----:B------:R-:W5:Y:S04]  /*7020*/  LDSM.16.M88.4 R160, [R235+0x400] ;  /* 0x00040000eba0783b */ /* 0x000f680000000200 */
[----:B------:R-:W1:Y:S04]  /*7030*/  LDSM.16.M88.4 R164, [R235+0x800] ;  /* 0x00080000eba4783b */ /* 0x000e680000000200 */
[----:B------:R-:W2:Y:S04]  /*7040*/  LDSM.16.M88.4 R168, [R235+0xc00] ;  /* 0x000c0000eba8783b */ /* 0x000ea80000000200 */
[----:B------:R-:W0:Y:S04]  /*7050*/  LDGDEPBAR ;  /* 0x00000000000079af */ /* 0x000e280000000000 */
[----:B------:R-:W3:Y:S04]  /*7060*/  LDSM.16.M88.4 R172, [R235+0x1000] ;  /* 0x00100000ebac783b */ /* 0x000ee80000000200 */
[----:B------:R-:W3:Y:S04]  /*7070*/  LDSM.16.M88.4 R176, [R235+0x1400] ;  /* 0x00140000ebb0783b */ /* 0x000ee80000000200 */
[----:B------:R-:W3:Y:S04]  /*7080*/  LDSM.16.M88.4 R180, [R235+0x1800] ;  /* 0x00180000ebb4783b */ /* 0x000ee80000000200 */
[----:B------:R-:W3:Y:S04]  /*7090*/  LDSM.16.M88.4 R184, [R235+0x1c00] ;  /* 0x001c0000ebb8783b */ /* 0x000ee80000000200 */
[----:B------:R-:W-:Y:S01]  /*70a0*/  LDSM.16.M88.4 R188, [R235+0x2800] ;  /* 0x00280000ebbc783b */ /* 0x000fe20000000200 */
[C---:B----4-:R-:W-:Y:S03]  /*70b0*/  HMMA.16816.F32 R4, R152.reuse, R156, RZ ;  /* 0x0000009c9804723c */ /* 0x050fe600000018ff */
[----:B------:R-:W-:Y:S04]  /*70c0*/  LDSM.16.M88.4 R192, [R235+0x2c00] ;  /* 0x002c0000ebc0783b */ /* 0x000fe80000000200 */
[----:B------:R-:W-:Y:S01]  /*70d0*/  LDSM.16.M88.4 R196, [R225] ;  /* 0x00000000e1c4783b */ /* 0x000fe20000000200 */
[C---:B------:R-:W-:Y:S03]  /*70e0*/  HMMA.16816.F32 R8, R152.reuse, R158, RZ ;  /* 0x0000009e9808723c */ /* 0x040fe600000018ff */
[----:B------:R-:W4:Y:S03]  /*70f0*/  LDSM.16.M88.4 R156, [R235+0x2000] ;  /* 0x00200000eb9c783b */ /* 0x000f260000000200 */
[C---:B-----5:R-:W-:Y:S01]  /*7100*/  HMMA.16816.F32 R12, R152.reuse, R160, RZ ;  /* 0x000000a0980c723c */ /* 0x060fe200000018ff */
[----:B------:R-:W-:Y:S04]  /*7110*/  LDSM.16.M88.4 R200, [R220] ;  /* 0x00000000dcc8783b */ /* 0x000fe80000000200 */
[----:B------:R-:W-:Y:S01]  /*7120*/  LDSM.16.M88.4 R204, [R219] ;  /* 0x00000000dbcc783b */ /* 0x000fe20000000200 */
[C---:B------:R-:W-:Y:S03]  /*7130*/  HMMA.16816.F32 R16, R152.reuse, R162, RZ ;  /* 0x000000a29810723c */ /* 0x040fe600000018ff */
[----:B------:R-:W5:Y:S03]  /*7140*/  LDSM.16.M88.4 R160, [R235+0x2400] ;  /* 0x00240000eba0783b */ /* 0x000f660000000200 */
[C---:B-1----:R-:W-:Y:S01]  /*7150*/  HMMA.16816.F32 R20, R152.reuse, R164, RZ ;  /* 0x000000a49814723c */ /* 0x042fe200000018ff */
[----:B------:R-:W-:Y:S04]  /*7160*/  LDSM.16.M88.4 R208, [R218] ;  /* 0x00000000dad0783b */ /* 0x000fe80000000200 */
[----:B------:R-:W-:Y:S01]  /*7170*/  LDSM.16.M88.4 R212, [R217] ;  /* 0x00000000d9d4783b */ /* 0x000fe20000000200 */
[C---:B------:R-:W-:Y:S03]  /*7180*/  HMMA.16816.F32 R24, R152.reuse, R166, RZ ;  /* 0x000000a69818723c */ /* 0x040fe600000018ff */
[----:B------:R-:W1:Y:S03]  /*7190*/  LDSM.16.M88.4 R164, [R235+0x3000] ;  /* 0x00300000eba4783b */ /* 0x000e660000000200 */
[C---:B--2---:R-:W-:Y:S06]  /*71a0*/  HMMA.16816.F32 R28, R152.reuse, R168, RZ ;  /* 0x000000a8981c723c */ /* 0x044fec00000018ff */
[C---:B------:R-:W-:Y:S01]  /*71b0*/  HMMA.16816.F32 R32, R152.reuse, R170, RZ ;  /* 0x000000aa9820723c */ /* 0x040fe200000018ff */
[----:B------:R-:W2:Y:S05]  /*71c0*/  LDSM.16.M88.4 R168, [R235+0x3400] ;  /* 0x00340000eba8783b */ /* 0x000eaa0000000200 */
[C---:B---3--:R-:W-:Y:S06]  /*71d0*/  HMMA.16816.F32 R36, R152.reuse, R172, RZ ;  /* 0x000000ac9824723c */ /* 0x048fec00000018ff */
[C---:B------:R-:W-:Y:S01]  /*71e0*/  HMMA.16816.F32 R40, R152.reuse, R174, RZ ;  /* 0x000000ae9828723c */ /* 0x040fe200000018ff */
[----:B------:R-:W3:Y:S05]  /*71f0*/  LDSM.16.M88.4 R172, [R235+0x3800] ;  /* 0x00380000ebac783b */ /* 0x000eea0000000200 */
[C---:B------:R-:W-:Y:S06]  /*7200*/  HMMA.16816.F32 R44, R152.reuse, R176, RZ ;  /* 0x000000b0982c723c */ /* 0x040fec00000018ff */
[C---:B------:R-:W-:Y:S01]  /*7210*/  HMMA.16816.F32 R48, R152.reuse, R178, RZ ;  /* 0x000000b29830723c */ /* 0x040fe200000018ff */
[----:B------:R-:W3:Y:S05]  /*7220*/  LDSM.16.M88.4 R176, [R235+0x3c00] ;  /* 0x003c0000ebb0783b */ /* 0x000eea0000000200 */
[C---:B------:R-:W-:Y:S06]  /*7230*/  HMMA.16816.F32 R52, R152.reuse, R180, RZ ;  /* 0x000000b49834723c */ /* 0x040fec00000018ff */
[C---:B------:R-:W-:Y:S01]  /*7240*/  HMMA.16816.F32 R56, R152.reuse, R182, RZ ;  /* 0x000000b69838723c */ /* 0x040fe200000018ff */
[----:B------:R-:W-:Y:S05]  /*7250*/  LDSM.16.M88.4 R180, [R234] ;  /* 0x00000000eab4783b */ /* 0x000fea0000000200 */
[C---:B------:R-:W-:Y:S06]  /*7260*/  HMMA.16816.F32 R60, R152.reuse, R184, RZ ;  /* 0x000000b8983c723c */ /* 0x040fec00000018ff */
[C---:B------:R-:W-:Y:S01]  /*7270*/  HMMA.16816.F32 R64, R152.reuse, R186, RZ ;  /* 0x000000ba9840723c */ /* 0x040fe200000018ff */
[----:B------:R-:W-:Y:S05]  /*7280*/  LDSM.16.M88.4 R184, [R228] ;  /* 0x00000000e4b8783b */ /* 0x000fea0000000200 */
[C---:B----4-:R-:W-:Y:S06]  /*7290*/  HMMA.16816.F32 R68, R152.reuse, R156, RZ ;  /* 0x0000009c9844723c */ /* 0x050fec00000018ff */
[C---:B------:R-:W-:Y:S01]  /*72a0*/  HMMA.16816.F32 R72, R152.reuse, R158, RZ ;  /* 0x0000009e9848723c */ /* 0x040fe200000018ff */
[----:B------:R-:W4:Y:S05]  /*72b0*/  LDSM.16.M88.4 R156, [R233] ;  /* 0x00000000e99c783b */ /* 0x000f2a0000000200 */
[C---:B-----5:R-:W-:Y:S06]  /*72c0*/  HMMA.16816.F32 R76, R152.reuse, R160, RZ ;  /* 0x000000a0984c723c */ /* 0x060fec00000018ff */
[C---:B------:R-:W-:Y:S01]  /*72d0*/  HMMA.16816.F32 R80, R152.reuse, R162, RZ ;  /* 0x000000a29850723c */ /* 0x040fe200000018ff */
[----:B------:R-:W5:Y:S05]  /*72e0*/  LDSM.16.M88.4 R160, [R230] ;  /* 0x00000000e6a0783b */ /* 0x000f6a0000000200 */
[C---:B------:R-:W-:Y:S06]  /*72f0*/  HMMA.16816.F32 R84, R152.reuse, R188, RZ ;  /* 0x000000bc9854723c */ /* 0x040fec00000018ff */
[C---:B------:R-:W-:Y:S01]  /*7300*/  HMMA.16816.F32 R88, R152.reuse, R190, RZ ;  /* 0x000000be9858723c */ /* 0x040fe200000018ff */
[----:B------:R-:W-:Y:S05]  /*7310*/  LDSM.16.M88.4 R188, [R227] ;  /* 0x00000000e3bc783b */ /* 0x000fea0000000200 */
[C---:B------:R-:W-:Y:S06]  /*7320*/  HMMA.16816.F32 R92, R152.reuse, R192, RZ ;  /* 0x000000c0985c723c */ /* 0x040fec00000018ff */
[C---:B------:R-:W-:Y:S01]  /*7330*/  HMMA.16816.F32 R96, R152.reuse, R194, RZ ;  /* 0x000000c29860723c */ /* 0x040fe200000018ff */
[----:B------:R-:W-:Y:S05]  /*7340*/  LDSM.16.M88.4 R192, [R226] ;  /* 0x00000000e2c0783b */ /* 0x000fea0000000200 */
[C---:B-1----:R-:W-:Y:S06]  /*7350*/  HMMA.16816.F32 R100, R152.reuse, R164, RZ ;  /* 0x000000a49864723c */ /* 0x042fec00000018ff */
[C---:B------:R-:W-:Y:S01]  /*7360*/  HMMA.16816.F32 R104, R152.reuse, R166, RZ ;  /* 0x000000a69868723c */ /* 0x040fe200000018ff */
[----:B------:R-:W1:Y:S05]  /*7370*/  LDSM.16.M88.4 R164, [R229] ;  /* 0x00000000e5a4783b */ /* 0x000e6a0000000200 */
[C---:B--2---:R-:W-:Y:S06]  /*7380*/  HMMA.16816.F32 R108, R152.reuse, R168, RZ ;  /* 0x000000a8986c723c */ /* 0x044fec00000018ff */
[C---:B------:R-:W-:Y:S01]  /*7390*/  HMMA.16816.F32 R112, R152.reuse, R170, RZ ;  /* 0x000000aa9870723c */ /* 0x040fe200000018ff */
[----:B------:R-:W2:Y:S05]  /*73a0*/  LDSM.16.M88.4 R168, [R224] ;  /* 0x00000000e0a8783b */ /* 0x000eaa0000000200 */
[C---:B---3--:R-:W-:Y:S06]  /*73b0*/  HMMA.16816.F32 R116, R152.reuse, R172, RZ ;  /* 0x000000ac9874723c */ /* 0x048fec00000018ff */
[C---:B------:R-:W-:Y:S01]  /*73c0*/  HMMA.16816.F32 R120, R152.reuse, R174, RZ ;  /* 0x000000ae9878723c */ /* 0x040fe200000018ff */
[----:B------:R-:W3:Y:S05]  /*73d0*/  LDSM.16.M88.4 R172, [R223] ;  /* 0x00000000dfac783b */ /* 0x000eea0000000200 */
[C---:B------:R-:W-:Y:S06]  /*73e0*/  HMMA.16816.F32 R124, R152.reuse, R176, RZ ;  /* 0x000000b0987c723c */ /* 0x040fec00000018ff */
[----:B------:R-:W-:Y:S01]  /*73f0*/  HMMA.16816.F32 R128, R152, R178, RZ ;  /* 0x000000b29880723c */ /* 0x000fe200000018ff */
[----:B------:R-:W3:Y:S04]  /*7400*/  LDSM.16.M88.4 R152, [R222] ;  /* 0x00000000de98783b */ /* 0x000ee80000000200 */
[----:B------:R-:W3:Y:S01]  /*7410*/  LDSM.16.M88.4 R176, [R221] ;  /* 0x00000000ddb0783b */ /* 0x000ee20000000200 */
[C---:B----4-:R-:W-:Y:S06]  /*7420*/  HMMA.16816.F32 R4, R180.reuse, R156, R4 ;  /* 0x0000009cb404723c */ /* 0x050fec0000001804 */
[C---:B------:R-:W-:Y:S01]  /*7430*/  HMMA.16816.F32 R8, R180.reuse, R158, R8 ;  /* 0x0000009eb408723c */ /* 0x040fe20000001808 */
[----:B------:R-:W4:Y:S01]  /*7440*/  LDSM.16.M88.4 R156, [R216] ;  /* 0x00000000d89c783b */ /* 0x000f220000000200 */
[----:B------:R-:W-:Y:S04]  /*7450*/  DEPBAR.LE SB0, 0x0 ;  /* 0x000080000000791a */ /* 0x000fe80000000000 */
[C---:B-----5:R-:W-:Y:S01]  /*7460*/  HMMA.16816.F32 R12, R180.reuse, R160, R12 ;  /* 0x000000a0b40c723c */ /* 0x060fe2000000180c */
[----:B------:R-:W-:Y:S05]  /*7470*/  BAR.SYNC.DEFER_BLOCKING 0x0 ;  /* 0x0000000000007b1d */ /* 0x000fea0000010000 */
        /* <DEDUP_REMOVED lines=12> */
[C---:B------:R-:W-:Y:S06]  /*7540*/  HMMA.16816.F32 R64, R180.reuse, R170, R64 ;  /* 0x000000aab440723c */ /* 0x040fec0000001840 */
[C---:B---3--:R-:W-:Y:S06]  /*7550*/  HMMA.16816.F32 R68, R180.reuse, R172, R68 ;  /* 0x000000acb444723c */ /* 0x048fec0000001844 */
        /* <DEDUP_REMOVED lines=13> */
[C---:B----4-:R-:W-:Y:S06]  /*7630*/  HMMA.16816.F32 R124, R180.reuse, R156, R124 ;  /* 0x0000009cb47c723c */ /* 0x050fec000000187c */
[----:B------:R-:W-:Y:S01]  /*7640*/  HMMA.16816.F32 R128, R180, R158, R128 ;  /* 0x0000009eb480723c */ /* 0x000fe20000001880 */
[----:B------:R-:W-:Y:S11]  /*7650*/  @!UPT UIADD3 URZ, URZ, URZ, URZ ;  /* 0x0000003f3f3ff290 */ /* 0x000ff6000fffe03f */
[----:B------:R-:W-:Y:S01]  /*7660*/  @!UPT UIADD3 URZ, URZ, URZ, URZ ;  /* 0x0000003f3f3ff290 */ /* 0x000fe2000fffe03f */
[----:B------:R-:W-:Y:S11]  /*7670*/  @!P0 BRA `(.L_x_1525) ;  /* 0x00000004007c8947 */ /* 0x000ff60003800000 */
[----:B------:R-:W-:Y:S04]  /*7680*/  ULEA UR6, -UR7, URZ, 0x8 ;  /* 0x0000003f07067291 */ /* 0x000fe8000f8e413f */
[----:B------:R-:W-:Y:S02]  /*7690*/  USHF.R.S32.HI UR5, URZ, 0x1f, UR6 ;  /* 0x0000001f3f057899 */ /* 0x000fe40008011406 */
[----:B------:R-:W-:Y:S04]  /*76a0*/  MOV R156, UR6 ;  /* 0x00000006009c7c02 */ /* 0x000fe80008000f00 */
[----:B------:R-:W-:Y:S01]  /*76b0*/  MOV R153, UR5 ;  /* 0x0000000500997c02 */ /* 0x000fe20008000f00 */
[----:B------:R-:W-:Y:S06]  /*76c0*/  @P6 BRA `(.L_x_1526) ;  /* 0x0000000000f46947 */ /* 0x000fec0003800000 */
[----:B------:R-:W1:Y:S01]  /*76d0*/  LDC R0, c[0x0][0x380] ;  /* 0x0000e000ff007b82 */ /* 0x000e620000000800 */
[----:B------:R-:W-:Y:S04]  /*76e0*/  SHF.L.U32 R151, R248, 0x8, RZ ;  /* 0x00000008f8977819 */ /* 0x000fe800000006ff */
[----:B------:R-:W-:Y:S01]  /*76f0*/  IABS R150, R151 ;  /* 0x0000009700967213 */ /* 0x000fe20000000000 */
[C---:B------:R-:W-:Y:S01]  /*7700*/  VIADD R157, R151.reuse, 0xffffff00 ;  /* 0xffffff00979d7836 */ /* 0x040fe20000000000 */
[-C--:B-1----:R-:W-:Y:S02]  /*7710*/  IABS R2, R0.reuse ;  /* 0x0000000000027213 */ /* 0x082fe40000000000 */
[-C--:B------:R-:W-:Y:S02]  /*7720*/  LOP3.LUT R151, R151, R0.reuse, RZ, 0x3c, !PT ;  /* 0x0000000097977212 */ /* 0x080fe400078e3cff */
[----:B------:R-:W1:Y:S02]  /*7730*/  I2F.RP R154, R2 ;  /* 0x00000002009a7306 */ /* 0x000e640000209400 */
[----:B------:R-:W-:Y:S08]  /*7740*/  ISETP.GE.AND P2, PT, R151, RZ, PT ;  /* 0x000000ff9700720c */ /* 0x000ff00003f46270 */
        /* <DEDUP_REMOVED lines=16> */
[----:B------:R-:W-:Y:S02]  /*7850*/  LOP3.LUT R155, RZ, R0, RZ, 0x33, !PT ;  /* 0x00000000ff9b7212 */ /* 0x000fe400078e33ff */
        /* <DEDUP_REMOVED lines=9> */
[----:B------:R-:W1:Y:S09]  /*78f0*/  LDC R2, c[0x0][0x24c] ;  /* 0x00009300ff027b82 */ /* 0x000e720000000800 */
        /* <DEDUP_REMOVED lines=14> */
[----:B------:R-:W2:Y:S02]  /*79e0*/  LDG.E R153, desc[UR16][R158.64] ;  /* 0x000000109e997981 */ /* 0x000ea4000c1e1900 */
[C---:B------:R-:W-:Y:S01]  /*79f0*/  IMAD.WIDE.U32 R156, R0.reuse, UR7, RZ ;  /* 0x00000007009c7c25 */ /* 0x040fe2000f8e00ff */
[----:B------:R-:W-:Y:S05]  /*7a00*/  SHF.R.S32.HI R155, RZ, 0x1f, R0 ;  /* 0x0000001fff9b7819 */ /* 0x000fea0000011400 */
[----:B------:R-:W-:Y:S04]  /*7a10*/  IMAD R155, R155, UR7, RZ ;  /* 0x000000079b9b7c24 */ /* 0x000fe8000f8e02ff */
[----:B-1----:R-:W-:Y:S04]  /*7a20*/  IMAD R155, R0, R2, R155 ;  /* 0x00000002009b7224 */ /* 0x002fe800078e029b */
[----:B------:R-:W-:Y:S01]  /*7a30*/  IMAD.IADD R157, R157, 0x1, R155 ;  /* 0x000000019d9d7824 */ /* 0x000fe200078e029b */
[----:B--2---:R-:W-:Y:S04]  /*7a40*/  IADD3 R148, -R153, R148, RZ ;  /* 0x0000009499947210 */ /* 0x004fe80007ffe1ff */
[----:B------:R-:W-:Y:S01]  /*7a50*/  SHF.R.S32.HI R153, RZ, 0x1f, R148 ;  /* 0x0000001fff997819 */ /* 0x000fe20000011494 */
[CC--:B---3--:R-:W-:Y:S04]  /*7a60*/  IMAD.WIDE.U32 R156, R148.reuse, R150.reuse, R156 ;  /* 0x00000096949c7225 */ /* 0x0c8fe800078e009c */
[----:B------:R-:W-:Y:S04]  /*7a70*/  IMAD R153, R153, R150, RZ ;  /* 0x0000009699997224 */ /* 0x000fe800078e02ff */
[----:B------:R-:W-:Y:S05]  /*7a80*/  IMAD R153, R148, R151, R153 ;  /* 0x0000009794997224 */ /* 0x000fea00078e0299 */
[----:B------:R-:W-:Y:S07]  /*7a90*/  IADD3 R153, R157, R153, RZ ;  /* 0x000000999d997210 */ /* 0x000fee0007ffe0ff */
.L_x_1526:
        /* <DEDUP_REMOVED lines=11> */
[----:B------:R1:W-:Y:S01]  /*7b50*/  LDGSTS.E.BYPASS.LTC128B.128 [R241+0x1800], desc[UR16][R158.64] ;  /* 0x018000009ef17fae */ /* 0x0003e2000b901d50 */
[----:B------:R-:W-:Y:S03]  /*7b60*/  IADD3 R154, P0, R156, UR18, RZ ;  /* 0x000000129c9a7c10 */ /* 0x000fe6000ff1e0ff */
[----:B------:R1:W-:Y:S01]  /*7b70*/  LDGSTS.E.BYPASS.LTC128B.128 [R241+0x2000], desc[UR16][R156.64] ;  /* 0x020000009cf17fae */ /* 0x0003e2000b901d50 */
[----:B------:R-:W-:Y:S02]  /*7b80*/  IADD3.X R155, R157, UR19, RZ, P0, !PT ;  /* 0x000000139d9b7c10 */ /* 0x000fe400087fe4ff */
        /* <DEDUP_REMOVED lines=11> */
[----:B------:R-:W-:Y:S05]  /*7c40*/  IADD3.X R163, R161, UR19, RZ, P0, !PT ;  /* 0x00000013a1a37c10 */ /* 0x000fea00087fe4ff */
[----:B------:R1:W-:Y:S04]  /*7c50*/  LDGSTS.E.BYPASS.LTC128B.128 [R241+0x4800], desc[UR16][R162.64] ;  /* 0x04800000a2f17fae */ /* 0x0003e8000b901d50 */
[----:B------:R-:W0:Y:S02]  /*7c60*/  LDGDEPBAR ;  /* 0x00000000000079af */ /* 0x000e240000000000 */
.L_x_1525:
[----:B------:R-:W-:Y:S02]  /*7c70*/  FMNMX.FTZ R0, R4, R149, !PT ;  /* 0x0000009504007209 */ /* 0x000fe40007810000 */
[----:B------:R-:W-:Y:S02]  /*7c80*/  FMNMX.FTZ R2, R6, R3, !PT ;  /* 0x0000000306027209 */ /* 0x000fe40007810000 */
        /* <DEDUP_REMOVED lines=122> */
[----:B------:R-:W-:Y:S04]  /*8430*/  FMNMX.FTZ R0, R128, R151, !PT ;  /* 0x0000009780007209 */ /* 0x000fe80007810000 */
        /* <DEDUP_REMOVED lines=18> */
[----:B------:R-:W-:Y:S01]  /*8560*/  MUFU.EX2 R3, R150 ;  /* 0x0000009600037308 */ /* 0x000fe20000000800 */
[----:B------:R-:W-:Y:S01]  /*8570*/  FSETP.NEU.FTZ.AND P0, PT, R0, -INF , PT ;  /* 0xff8000000000780b */ /* 0x000fe20003f1d000 */
[----:B------:R-:W-:Y:S02]  /*8580*/  FMUL.FTZ R149, R148, UR4 ;  /* 0x0000000494957c20 */ /* 0x000fe40008410000 */
        /* <DEDUP_REMOVED lines=11> */
[----:B------:R-:W-:Y:S03]  /*8640*/  FSEL R151, R151, RZ, P0 ;  /* 0x000000ff97977208 */ /* 0x000fe60000000000 */
[----:B------:R-:W-:Y:S01]  /*8650*/  MUFU.EX2 R199, R199 ;  /* 0x000000c700c77308 */ /* 0x000fe20000000800 */
[--C-:B------:R-:W-:Y:S01]  /*8660*/  FFMA.FTZ R207, R12, UR4, -R152.reuse ;  /* 0x000000040ccf7c23 */ /* 0x100fe20008010898 */
[--C-:B------:R-:W-:Y:S01]  /*8670*/  FFMA.FTZ R206, R13, UR4, -R152.reuse ;  /* 0x000000040dce7c23 */ /* 0x100fe20008010898 */
[--C-:B------:R-:W-:Y:S01]  /*8680*/  FFMA.FTZ R197, R24, UR4, -R152.reuse ;  /* 0x0000000418c57c23 */ /* 0x100fe20008010898 */
[--C-:B------:R-:W-:Y:S01]  /*8690*/  FFMA.FTZ R201, R22, UR4, -R151.reuse ;  /* 0x0000000416c97c23 */ /* 0x100fe20008010897 */
[--C-:B------:R-:W-:Y:S01]  /*86a0*/  FFMA.FTZ R196, R23, UR4, -R151.reuse ;  /* 0x0000000417c47c23 */ /* 0x100fe20008010897 */
[--C-:B------:R-:W-:Y:S01]  /*86b0*/  FFMA.FTZ R191, R30, UR4, -R151.reuse ;  /* 0x000000041ebf7c23 */ /* 0x100fe20008010897 */
[----:B------:R-:W2:Y:S03]  /*86c0*/  LDSM.16.MT88.4 R20, [R232+0x5000] ;  /* 0x00500000e814783b */ /* 0x000ea60000004200 */
[----:B------:R-:W-:Y:S01]  /*86d0*/  MUFU.EX2 R207, R207 ;  /* 0x000000cf00cf7308 */ /* 0x000fe20000000800 */
[--C-:B------:R-:W-:Y:S01]  /*86e0*/  FFMA.FTZ R188, R31, UR4, -R151.reuse ;  /* 0x000000041fbc7c23 */ /* 0x100fe20008010897 */
[--C-:B------:R-:W-:Y:S01]  /*86f0*/  FFMA.FTZ R185, R38, UR4, -R151.reuse ;  /* 0x0000000426b97c23 */ /* 0x100fe20008010897 */
[--C-:B------:R-:W-:Y:S01]  /*8700*/  FFMA.FTZ R180, R39, UR4, -R151.reuse ;  /* 0x0000000427b47c23 */ /* 0x100fe20008010897 */
[--C-:B------:R-:W-:Y:S01]  /*8710*/  FFMA.FTZ R178, R42, UR4, -R151.reuse ;  /* 0x000000042ab27c23 */ /* 0x100fe20008010897 */
[--C-:B------:R-:W-:Y:S01]  /*8720*/  FFMA.FTZ R179, R43, UR4, -R151.reuse ;  /* 0x000000042bb37c23 */ /* 0x100fe20008010897 */
[C---:B-1----:R-:W-:Y:S01]  /*8730*/  FMUL.FTZ R12, R148.reuse, R140 ;  /* 0x0000008c940c7220 */ /* 0x042fe20000410000 */
[----:B------:R-:W1:Y:S03]  /*8740*/  LDSM.16.MT88.4 R28, [R231+0x5000] ;  /* 0x00500000e71c783b */ /* 0x000e660000004200 */
[----:B------:R-:W3:Y:S01]  /*8750*/  MUFU.EX2 R206, R206 ;  /* 0x000000ce00ce7308 */ /* 0x000ee20000000800 */
[----:B------:R-:W-:Y:S01]  /*8760*/  FMUL.FTZ R13, R148, R141 ;  /* 0x0000008d940d7220 */ /* 0x000fe20000410000 */
[--C-:B------:R-:W-:Y:S01]  /*8770*/  FFMA.FTZ R177, R46, UR4, -R151.reuse ;  /* 0x000000042eb17c23 */ /* 0x100fe20008010897 */
[--C-:B------:R-:W-:Y:S01]  /*8780*/  FFMA.FTZ R172, R47, UR4, -R151.reuse ;  /* 0x000000042fac7c23 */ /* 0x100fe20008010897 */
[--C-:B------:R-:W-:Y:S01]  /*8790*/  FFMA.FTZ R209, R14, UR4, -R151.reuse ;  /* 0x000000040ed17c23 */ /* 0x100fe20008010897 */
[----:B------:R-:W-:Y:S01]  /*87a0*/  FMUL.FTZ R14, R3, R142 ;  /* 0x0000008e030e7220 */ /* 0x000fe20000410000 */
[--C-:B------:R-:W-:Y:S01]  /*87b0*/  FFMA.FTZ R204, R15, UR4, -R151.reuse ;  /* 0x000000040fcc7c23 */ /* 0x100fe20008010897 */
[----:B------:R-:W4:Y:S03]  /*87c0*/  LDSM.16.MT88.4 R36, [R232+0x5400] ;  /* 0x00540000e824783b */ /* 0x000f260000004200 */
[----:B------:R-:W-:Y:S01]  /*87d0*/  MUFU.EX2 R198, R198 ;  /* 0x000000c600c67308 */ /* 0x000fe20000000800 */
[----:B------:R-:W-:Y:S01]  /*87e0*/  FMUL.FTZ R15, R3, R143 ;  /* 0x0000008f030f7220 */ /* 0x000fe20000410000 */
[--C-:B------:R-:W-:Y:S01]  /*87f0*/  FFMA.FTZ R192, R25, UR4, -R152.reuse ;  /* 0x0000000419c07c23 */ /* 0x100fe20008010898 */
[--C-:B------:R-:W-:Y:S01]  /*8800*/  FFMA.FTZ R194, R26, UR4, -R151.reuse ;  /* 0x000000041ac27c23 */ /* 0x100fe20008010897 */
[--C-:B------:R-:W-:Y:S01]  /*8810*/  FFMA.FTZ R195, R27, UR4, -R151.reuse ;  /* 0x000000041bc37c23 */ /* 0x100fe20008010897 */
[--C-:B------:R-:W-:Y:S01]  /*8820*/  FFMA.FTZ R203, R16, UR4, -R152.reuse ;  /* 0x0000000410cb7c23 */ /* 0x100fe20008010898 */
[C---:B------:R-:W-:Y:S01]  /*8830*/  FMUL.FTZ R16, R148.reuse, R136 ;  /* 0x0000008894107220 */ /* 0x040fe20000410000 */
[----:B------:R-:W5:Y:S03]  /*8840*/  LDSM.16.MT88.4 R40, [R231+0x5400] ;  /* 0x00540000e728783b */ /* 0x000f660000004200 */
[----:B------:R-:W-:Y:S01]  /*8850*/  MUFU.EX2 R209, R209 ;  /* 0x000000d100d17308 */ /* 0x000fe20000000800 */
[--C-:B------:R-:W-:Y:S01]  /*8860*/  FFMA.FTZ R200, R17, UR4, -R152.reuse ;  /* 0x0000000411c87c23 */ /* 0x100fe20008010898 */
[----:B------:R-:W-:Y:S01]  /*8870*/  FMUL.FTZ R17, R148, R137 ;  /* 0x0000008994117220 */ /* 0x000fe20000410000 */
[--C-:B------:R-:W-:Y:S01]  /*8880*/  FFMA.FTZ R205, R18, UR4, -R151.reuse ;  /* 0x0000000412cd7c23 */ /* 0x100fe20008010897 */
[----:B------:R-:W-:Y:S01]  /*8890*/  FMUL.FTZ R18, R3, R138 ;  /* 0x0000008a03127220 */ /* 0x000fe20000410000 */
[--C-:B------:R-:W-:Y:S01]  /*88a0*/  FFMA.FTZ R202, R19, UR4, -R151.reuse ;  /* 0x0000000413ca7c23 */ /* 0x100fe20008010897 */
[----:B------:R-:W-:Y:S01]  /*88b0*/  FMUL.FTZ R19, R3, R139 ;  /* 0x0000008b03137220 */ /* 0x000fe20000410000 */
[----:B------:R-:W5:Y:S03]  /*88c0*/  LDSM.16.MT88.4 R44, [R232+0x5800] ;  /* 0x00580000e82c783b */ /* 0x000f660000004200 */
[----:B------:R-:W2:Y:S01]  /*88d0*/  MUFU.EX2 R204, R204 ;  /* 0x000000cc00cc7308 */ /* 0x000ea20000000800 */
[--C-:B------:R-:W-:Y:S01]  /*88e0*/  FFMA.FTZ R187, R32, UR4, -R152.reuse ;  /* 0x0000000420bb7c23 */ /* 0x100fe20008010898 */
[----:B---3--:R-:W-:Y:S01]  /*88f0*/  F2FP.F16.F32.PACK_AB R32, R206, R207 ;  /* 0x000000cfce20723e */ /* 0x008fe200000000ff */
[--C-:B------:R-:W-:Y:S01]  /*8900*/  FFMA.FTZ R184, R33, UR4, -R152.reuse ;  /* 0x0000000421b87c23 */ /* 0x100fe20008010898 */
[--C-:B------:R-:W-:Y:S01]  /*8910*/  FFMA.FTZ R189, R34, UR4, -R151.reuse ;  /* 0x0000000422bd7c23 */ /* 0x100fe20008010897 */
[--C-:B------:R-:W-:Y:S01]  /*8920*/  FFMA.FTZ R186, R35, UR4, -R151.reuse ;  /* 0x0000000423ba7c23 */ /* 0x100fe20008010897 */
[--C-:B------:R-:W-:Y:S01]  /*8930*/  FFMA.FTZ R215, R4, UR4, -R152.reuse ;  /* 0x0000000404d77c23 */ /* 0x100fe20008010898 */
[----:B------:R-:W-:Y:S03]  /*8940*/  LDSM.16.MT88.4 R140, [R232+0x8c00] ;  /* 0x008c0000e88c783b */ /* 0x000fe60000004200 */
[----:B------:R-:W-:Y:S01]  /*8950*/  MUFU.EX2 R203, R203 ;  /* 0x000000cb00cb7308 */ /* 0x000fe20000000800 */
[--C-:B------:R-:W-:Y:S01]  /*8960*/  FFMA.FTZ R214, R5, UR4, -R152.reuse ;  /* 0x0000000405d67c23 */ /* 0x100fe20008010898 */
[--C-:B------:R-:W-:Y:S01]  /*8970*/  FFMA.FTZ R252, R6, UR4, -R151.reuse ;  /* 0x0000000406fc7c23 */ /* 0x100fe20008010897 */
[--C-:B------:R-:W-:Y:S01]  /*8980*/  FFMA.FTZ R212, R7, UR4, -R151.reuse ;  /* 0x0000000407d47c23 */ /* 0x100fe20008010897 */
[--C-:B------:R-:W-:Y:S01]  /*8990*/  FFMA.FTZ R213, R8, UR4, -R152.reuse ;  /* 0x0000000408d57c23 */ /* 0x100fe20008010898 */
[C---:B------:R-:W-:Y:S01]  /*89a0*/  FMUL.FTZ R8, R148.reuse, R144 ;  /* 0x0000009094087220 */ /* 0x040fe20000410000 */
[--C-:B------:R-:W-:Y:S01]  /*89b0*/  FFMA.FTZ R208, R9, UR4, -R152.reuse ;  /* 0x0000000409d07c23 */ /* 0x100fe20008010898 */
[----:B------:R-:W-:Y:S03]  /*89c0*/  FMUL.FTZ R9, R148, R145 ;  /* 0x0000009194097220 */ /* 0x000fe60000410000 */
[----:B------:R-:W-:Y:S01]  /*89d0*/  MUFU.EX2 R215, R215 ;  /* 0x000000d700d77308 */ /* 0x000fe20000000800 */
[----:B--2---:R-:W-:Y:S01]  /*89e0*/  F2FP.F16.F32.PACK_AB R33, R204, R209 ;  /* 0x000000d1cc21723e */ /* 0x004fe200000000ff */
[--C-:B------:R-:W-:Y:S01]  /*89f0*/  FFMA.FTZ R210, R10, UR4, -R151.reuse ;  /* 0x000000040ad27c23 */ /* 0x100fe20008010897 */
[----:B------:R-:W-:Y:S01]  /*8a00*/  FMUL.FTZ R10, R3, R146 ;  /* 0x00000092030a7220 */ /* 0x000fe20000410000 */
[--C-:B------:R-:W-:Y:S01]  /*8a10*/  FFMA.FTZ R211, R11, UR4, -R151.reuse ;  /* 0x000000040bd37c23 */ /* 0x100fe20008010897 */
[----:B------:R-:W-:Y:S01]  /*8a20*/  FMUL.FTZ R11, R3, R147 ;  /* 0x00000093030b7220 */ /* 0x000fe20000410000 */
[--C-:B------:R-:W-:Y:S01]  /*8a30*/  FFMA.FTZ R171, R48, UR4, -R152.reuse ;  /* 0x0000000430ab7c23 */ /* 0x100fe20008010898 */
[--C-:B------:R-:W-:Y:S03]  /*8a40*/  FFMA.FTZ R168, R49, UR4, -R152.reuse ;  /* 0x0000000431a87c23 */ /* 0x100fe60008010898 */
[----:B------:R-:W2:Y:S01]  /*8a50*/  MUFU.EX2 R214, R214 ;  /* 0x000000d600d67308 */ /* 0x000ea20000000800 */
        /* <DEDUP_REMOVED lines=16> */
[----:B--2---:R-:W-:Y:S01]  /*8b60*/  F2FP.F16.F32.PACK_AB R24, R214, R215 ;  /* 0x000000d7d618723e */ /* 0x004fe200000000ff */
        /* <DEDUP_REMOVED lines=13> */
[----:B------:R-:W-:Y:S03]  /*8c40*/  FFMA.FTZ R59, R76, UR4, -R152 ;  /* 0x000000044c3b7c23 */ /* 0x000fe60008010898 */
[----:B------:R-:W2:Y:S01]  /*8c50*/  MUFU.EX2 R208, R208 ;  /* 0x000000d000d07308 */ /* 0x000ea20000000800 */
[----:B---3--:R-:W-:Y:S01]  /*8c60*/  F2FP.F16.F32.PACK_AB R25, R212, R252 ;  /* 0x000000fcd419723e */ /* 0x008fe200000000ff */
[----:B------:R-:W-:Y:S01]  /*8c70*/  FFMA.FTZ R252, R3, R250, R252 ;  /* 0x000000fa03fc7223 */ /* 0x000fe200000100fc */
        /* <DEDUP_REMOVED lines=39> */
[----:B--2---:R-:W-:Y:S01]  /*8ef0*/  F2FP.F16.F32.PACK_AB R34, R200, R203 ;  /* 0x000000cbc822723e */ /* 0x004fe200000000ff */
[C---:B------:R-:W-:Y:S03]  /*8f00*/  HMMA.16816.F32 R12, R24.reuse, R22, R12 ;  /* 0x00000016180c723c */ /* 0x040fe6000000180c */
[----:B------:R-:W-:Y:S01]  /*8f10*/  MUFU.EX2 R201, R201 ;  /* 0x000000c900c97308 */ /* 0x000fe20000000800 */
[----:B------:R-:W-:Y:S01]  /*8f20*/  ISETP.GT.AND P0, PT, R248, RZ, PT ;  /* 0x000000fff800720c */ /* 0x000fe20003f04270 */
[----:B------:R-:W-:Y:S01]  /*8f30*/  FMUL.FTZ R20, R148, R132 ;  /* 0x0000008494147220 */ /* 0x000fe20000410000 */
[C---:B-1----:R-:W-:Y:S07]  /*8f40*/  HMMA.16816.F32 R16, R24.reuse, R28, R16 ;  /* 0x0000001c1810723c */ /* 0x042fee0000001810 */
        /* <DEDUP_REMOVED lines=13> */
[--C-:B------:R-:W-:Y:S01]  /*9020*/  FFMA.FTZ R77, R104, UR4, -R152.reuse ;  /* 0x00000004684d7c23 */ /* 0x100fe20008010898 */
[C---:B----4-:R-:W-:Y:S05]  /*9030*/  HMMA.16816.F32 R8, R32.reuse, R36, R8 ;  /* 0x000000242008723c */ /* 0x050fea0000001808 */
[----:B------:R-:W-:Y:S03]  /*9040*/  F2FP.F16.F32.PACK_AB R24, R198, R199 ;  /* 0x000000c7c618723e */ /* 0x000fe600000000ff */
[----:B------:R-:W-:Y:S01]  /*9050*/  MUFU.EX2 R194, R194 ;  /* 0x000000c200c27308 */ /* 0x000fe20000000800 */
[C---:B------:R-:W-:Y:S01]  /*9060*/  HMMA.16816.F32 R12, R32.reuse, R38, R12 ;  /* 0x00000026200c723c */ /* 0x040fe2000000180c */
[----:B------:R-:W4:Y:S02]  /*9070*/  LDSM.16.MT88.4 R36, [R232+0x5c00] ;  /* 0x005c0000e824783b */ /* 0x000f240000004200 */
[----:B-1----:R-:W-:Y:S01]  /*9080*/  F2FP.F16.F32.PACK_AB R25, R196, R201 ;  /* 0x000000c9c419723e */ /* 0x002fe200000000ff */
[----:B------:R-:W-:Y:S02]  /*9090*/  FFMA.FTZ R82, R105, UR4, -R152 ;  /* 0x0000000469527c23 */ /* 0x000fe40008010898 */
[C---:B-----5:R-:W-:Y:S03]  /*90a0*/  HMMA.16816.F32 R16, R32.reuse, R40, R16 ;  /* 0x000000282010723c */ /* 0x060fe60000001810 */
[----:B------:R-:W1:Y:S02]  /*90b0*/  MUFU.EX2 R195, R195 ;  /* 0x000000c300c37308 */ /* 0x000e640000000800 */
[----:B---3--:R-:W-:Y:S01]  /*90c0*/  F2FP.F16.F32.PACK_AB R26, R192, R197 ;  /* 0x000000c5c01a723e */ /* 0x008fe200000000ff */
[----:B------:R-:W-:Y:S01]  /*90d0*/  HMMA.16816.F32 R20, R32, R42, R20 ;  /* 0x0000002a2014723c */ /* 0x000fe20000001814 */
[----:B------:R-:W3:Y:S06]  /*90e0*/  LDSM.16.MT88.4 R40, [R231+0x5c00] ;  /* 0x005c0000e728783b */ /* 0x000eec0000004200 */
[----:B------:R-:W-:Y:S01]  /*90f0*/  MUFU.EX2 R193, R193 ;  /* 0x000000c100c17308 */ /* 0x000fe20000000800 */
[--C-:B------:R-:W-:Y:S03]  /*9100*/  FFMA.FTZ R79, R106, UR4, -R151.reuse ;  /* 0x000000046a4f7c23 */ /* 0x100fe60008010897 */
[----:B------:R-:W-:Y:S01]  /*9110*/  FFMA.FTZ R84, R107, UR4, -R151 ;  /* 0x000000046b547c23 */ /* 0x000fe20008010897 */
[----:B------:R-:W-:Y:S01]  /*9120*/  FADD.FTZ R33, R212, R252 ;  /* 0x000000fcd4217221 */ /* 0x000fe20000010000 */
[----:B------:R-:W-:Y:S04]  /*9130*/  FFMA.FTZ R215, R148, R249, R215 ;  /* 0x000000f994d77223 */ /* 0x000fe800000100d7 */
[----:B------:R-:W5:Y:S01]  /*9140*/  MUFU.EX2 R190, R190 ;  /* 0x000000be00be7308 */ /* 0x000f620000000800 */
[----:B-1----:R-:W-:Y:S01]  /*9150*/  F2FP.F16.F32.PACK_AB R27, R195, R194 ;  /* 0x000000c2c31b723e */ /* 0x002fe200000000ff */
[----:B------:R-:W-:Y:S01]  /*9160*/  FADD.FTZ R32, R210, R33 ;  /* 0x00000021d2207221 */ /* 0x000fe20000010000 */
[----:B------:R-:W-:Y:S01]  /*9170*/  FADD.FTZ R214, R214, R215 ;  /* 0x000000d7d6d67221 */ /* 0x000fe20000010000 */
[----:B------:R-:W-:Y:S01]  /*9180*/  FFMA.FTZ R89, R116, UR4, -R152 ;  /* 0x0000000474597c23 */ /* 0x000fe20008010898 */
[----:B------:R-:W-:Y:S01]  /*9190*/  MOV R149, R2 ;  /* 0x0000000200957202 */ /* 0x000fe20000000f00 */
[----:B------:R-:W-:Y:S01]  /*91a0*/  FADD.FTZ R32, R211, R32 ;  /* 0x00000020d3207221 */ /* 0x000fe20000010000 */
[----:B------:R-:W-:Y:S03]  /*91b0*/  FADD.FTZ R213, R213, R214 ;  /* 0x000000d6d5d57221 */ /* 0x000fe60000010000 */
[----:B------:R-:W-:Y:S01]  /*91c0*/  MUFU.EX2 R191, R191 ;  /* 0x000000bf00bf7308 */ /* 0x000fe20000000800 */
[C---:B------:R-:W-:Y:S05]  /*91d0*/  HMMA.16816.F32 R8, R24.reuse, R44, R8 ;  /* 0x0000002c1808723c */ /* 0x040fea0000001808 */
[----:B------:R-:W-:Y:S01]  /*91e0*/  FADD.FTZ R209, R209, R32 ;  /* 0x00000020d1d17221 */ /* 0x000fe20000010000 */
[C---:B------:R-:W-:Y:S03]  /*91f0*/  HMMA.16816.F32 R12, R24.reuse, R46, R12 ;  /* 0x0000002e180c723c */ /* 0x040fe6000000180c */
[----:B------:R-:W1:Y:S01]  /*9200*/  MUFU.EX2 R188, R188 ;  /* 0x000000bc00bc7308 */ /* 0x000e620000000800 */
[----:B------:R-:W3:Y:S01]  /*9210*/  LDSM.16.MT88.4 R44, [R232+0x6000] ;  /* 0x00600000e82c783b */ /* 0x000ee20000004200 */
[----:B-----5:R-:W-:Y:S01]  /*9220*/  F2FP.F16.F32.PACK_AB R32, R190, R193 ;  /* 0x000000c1be20723e */ /* 0x020fe200000000ff */
[C---:B--2---:R-:W-:Y:S07]  /*9230*/  HMMA.16816.F32 R16, R24.reuse, R28, R16 ;  /* 0x0000001c1810723c */ /* 0x044fee0000001810 */
[----:B------:R-:W-:Y:S01]  /*9240*/  MUFU.EX2 R187, R187 ;  /* 0x000000bb00bb7308 */ /* 0x000fe20000000800 */
[----:B------:R-:W-:Y:S01]  /*9250*/  FADD.FTZ R204, R204, R209 ;  /* 0x000000d1cccc7221 */ /* 0x000fe20000010000 */
[----:B------:R-:W-:Y:S01]  /*9260*/  HMMA.16816.F32 R20, R24, R30, R20 ;  /* 0x0000001e1814723c */ /* 0x000fe20000001814 */
[----:B------:R-:W2:Y:S07]  /*9270*/  LDSM.16.MT88.4 R28, [R231+0x6000] ;  /* 0x00600000e71c783b */ /* 0x000eae0000004200 */
[----:B------:R-:W5:Y:S03]  /*9280*/  MUFU.EX2 R184, R184 ;  /* 0x000000b800b87308 */ /* 0x000f660000000800 */
        /* <DEDUP_REMOVED lines=14> */
[----:B-----5:R-:W-:Y:S01]  /*9370*/  F2FP.F16.F32.PACK_AB R34, R184, R187 ;  /* 0x000000bbb822723e */ /* 0x020fe200000000ff */
[--C-:B------:R-:W-:Y:S01]  /*9380*/  FFMA.FTZ R120, R120, UR4, -R152.reuse ;  /* 0x0000000478787c23 */ /* 0x100fe20008010898 */
[----:B------:R-:W-:Y:S01]  /*9390*/  FADD.FTZ R200, R200, R203 ;  /* 0x000000cbc8c87221 */ /* 0x000fe20000010000 */
[--C-:B------:R-:W-:Y:S01]  /*93a0*/  FFMA.FTZ R122, R122, UR4, -R151.reuse ;  /* 0x000000047a7a7c23 */ /* 0x100fe20008010897 */
[--C-:B------:R-:W-:Y:S01]  /*93b0*/  FFMA.FTZ R123, R123, UR4, -R151.reuse ;  /* 0x000000047b7b7c23 */ /* 0x100fe20008010897 */
[----:B------:R-:W-:Y:S01]  /*93c0*/  FFMA.FTZ R124, R124, UR4, -R152 ;  /* 0x000000047c7c7c23 */ /* 0x000fe20008010898 */
[----:B------:R-:W-:Y:S03]  /*93d0*/  FADD.FTZ R199, R199, R200 ;  /* 0x000000c8c7c77221 */ /* 0x000fe60000010000 */
[----:B------:R-:W-:Y:S01]  /*93e0*/  MUFU.EX2 R183, R183 ;  /* 0x000000b700b77308 */ /* 0x000fe20000000800 */
[--C-:B------:R-:W-:Y:S01]  /*93f0*/  FFMA.FTZ R125, R125, UR4, -R152.reuse ;  /* 0x000000047d7d7c23 */ /* 0x100fe20008010898 */
[----:B------:R-:W-:Y:S01]  /*9400*/  FFMA.FTZ R126, R126, UR4, -R151 ;  /* 0x000000047e7e7c23 */ /* 0x000fe20008010897 */
[----:B------:R-:W-:Y:S01]  /*9410*/  FADD.FTZ R198, R198, R199 ;  /* 0x000000c7c6c67221 */ /* 0x000fe20000010000 */
[----:B------:R-:W-:Y:S03]  /*9420*/  FFMA.FTZ R128, R128, UR4, -R152 ;  /* 0x0000000480807c23 */ /* 0x000fe60008010898 */
[----:B------:R-:W-:Y:S03]  /*9430*/  FADD.FTZ R197, R197, R198 ;  /* 0x000000c6c5c57221 */ /* 0x000fe60000010000 */
[----:B------:R-:W5:Y:S01]  /*9440*/  MUFU.EX2 R182, R182 ;  /* 0x000000b600b67308 */ /* 0x000f620000000800 */
[----:B-1----:R-:W-:Y:S01]  /*9450*/  F2FP.F16.F32.PACK_AB R35, R186, R189 ;  /* 0x000000bdba23723e */ /* 0x002fe200000000ff */
[----:B------:R-:W-:Y:S04]  /*9460*/  FADD.FTZ R192, R192, R197 ;  /* 0x000000c5c0c07221 */ /* 0x000fe80000010000 */
[----:B------:R-:W-:Y:S04]  /*9470*/  FADD.FTZ R193, R193, R192 ;  /* 0x000000c0c1c17221 */ /* 0x000fe80000010000 */
[----:B------:R-:W-:Y:S01]  /*9480*/  MUFU.EX2 R185, R185 ;  /* 0x000000b900b97308 */ /* 0x000fe20000000800 */
[C---:B----4-:R-:W-:Y:S05]  /*9490*/  HMMA.16816.F32 R8, R32.reuse, R36, R8 ;  /* 0x000000242008723c */ /* 0x050fea0000001808 */
[----:B------:R-:W-:Y:S01]  /*94a0*/  FADD.FTZ R190, R190, R193 ;  /* 0x000000c1bebe7221 */ /* 0x000fe20000010000 */
[C---:B------:R-:W-:Y:S03]  /*94b0*/  HMMA.16816.F32 R12, R32.reuse, R38, R12 ;  /* 0x00000026200c723c */ /* 0x040fe6000000180c */
[----:B------:R-:W1:Y:S01]  /*94c0*/  MUFU.EX2 R180, R180 ;  /* 0x000000b400b47308 */ /* 0x000e620000000800 */
[----:B------:R-:W4:Y:S01]  /*94d0*/  LDSM.16.MT88.4 R36, [R232+0x6400] ;  /* 0x00640000e824783b */ /* 0x000f220000004200 */
[----:B-----5:R-:W-:Y:S01]  /*94e0*/  F2FP.F16.F32.PACK_AB R24, R182, R183 ;  /* 0x000000b7b618723e */ /* 0x020fe200000000ff */
[C---:B---3--:R-:W-:Y:S07]  /*94f0*/  HMMA.16816.F32 R16, R32.reuse, R40, R16 ;  /* 0x000000282010723c */ /* 0x048fee0000001810 */
[----:B------:R-:W-:Y:S01]  /*9500*/  MUFU.EX2 R181, R181 ;  /* 0x000000b500b57308 */ /* 0x000fe20000000800 */
[----:B------:R-:W-:Y:S01]  /*9510*/  FADD.FTZ R187, R187, R190 ;  /* 0x000000bebbbb7221 */ /* 0x000fe20000010000 */
[----:B------:R-:W-:Y:S01]  /*9520*/  HMMA.16816.F32 R20, R32, R42, R20 ;  /* 0x0000002a2014723c */ /* 0x000fe20000001814 */
[----:B------:R-:W3:Y:S07]  /*9530*/  LDSM.16.MT88.4 R40, [R231+0x6400] ;  /* 0x00640000e728783b */ /* 0x000eee0000004200 */
[----:B------:R-:W5:Y:S03]  /*9540*/  MUFU.EX2 R176, R176 ;  /* 0x000000b000b07308 */ /* 0x000f660000000800 */
        /* <DEDUP_REMOVED lines=8> */
[----:B------:R-:W-:Y:S04]  /*95d0*/  FADD.FTZ R188, R188, R191 ;  /* 0x000000bfbcbc7221 */ /* 0x000fe80000010000 */
[----:B------:R-:W1:Y:S01]  /*95e0*/  MUFU.EX2 R179, R179 ;  /* 0x000000b300b37308 */ /* 0x000e620000000800 */
[----:B-----5:R-:W-:Y:S01]  /*95f0*/  F2FP.F16.F32.PACK_AB R26, R176, R181 ;  /* 0x000000b5b01a723e */ /* 0x020fe200000000ff */
[----:B------:R-:W-:Y:S01]  /*9600*/  FADD.FTZ R189, R189, R188 ;  /* 0x000000bcbdbd7221 */ /* 0x000fe20000010000 */
[----:B------:R-:W-:Y:S03]  /*9610*/  FADD.FTZ R181, R181, R182 ;  /* 0x000000b6b5b57221 */ /* 0x000fe60000010000 */
[----:B------:R-:W-:Y:S01]  /*9620*/  FADD.FTZ R186, R186, R189 ;  /* 0x000000bdbaba7221 */ /* 0x000fe20000010000 */
[----:B------:R-:W-:Y:S03]  /*9630*/  FADD.FTZ R176, R176, R181 ;  /* 0x000000b5b0b07221 */ /* 0x000fe60000010000 */
[----:B------:R-:W-:Y:S01]  /*9640*/  MUFU.EX2 R175, R175 ;  /* 0x000000af00af7308 */ /* 0x000fe20000000800 */
[----:B------:R-:W-:Y:S04]  /*9650*/  FADD.FTZ R185, R185, R186 ;  /* 0x000000bab9b97221 */ /* 0x000fe80000010000 */
[----:B------:R-:W-:Y:S05]  /*9660*/  FADD.FTZ R185, R180, R185 ;  /* 0x000000b9b4b97221 */ /* 0x000fea0000010000 */
[----:B------:R-:W5:Y:S01]  /*9670*/  MUFU.EX2 R174, R174 ;  /* 0x000000ae00ae7308 */ /* 0x000f620000000800 */
[----:B-1----:R-:W-:Y:S09]  /*9680*/  F2FP.F16.F32.PACK_AB R27, R179, R178 ;  /* 0x000000b2b31b723e */ /* 0x002ff200000000ff */
[----:B------:R-:W-:Y:S01]  /*9690*/  MUFU.EX2 R177, R177 ;  /* 0x000000b100b17308 */ /* 0x000fe20000000800 */
[C---:B------:R-:W-:Y:S06]  /*96a0*/  HMMA.16816.F32 R8, R24.reuse, R44, R8 ;  /* 0x0000002c1808723c */ /* 0x040fec0000001808 */
        /* <DEDUP_REMOVED lines=11> */
[----:B------:R-:W-:Y:S06]  /*9760*/  FADD.FTZ R174, R174, R175 ;  /* 0x000000afaeae7221 */ /* 0x000fec0000010000 */
[----:B------:R-:W-:Y:S10]  /*9770*/  MUFU.EX2 R173, R173 ;  /* 0x000000ad00ad7308 */ /* 0x000ff40000000800 */
[----:B------:R-:W1:Y:S01]  /*9780*/  MUFU.EX2 R170, R170 ;  /* 0x000000aa00aa7308 */ /* 0x000e620000000800 */
[C---:B-----5:R-:W-:Y:S01]  /*9790*/  F2FP.F16.F32.PACK_AB R34, R168.reuse, R171 ;  /* 0x000000aba822723e */ /* 0x060fe200000000ff */
[----:B------:R-:W-:Y:S04]  /*97a0*/  FADD.FTZ R171, R171, R174 ;  /* 0x000000aeabab7221 */ /* 0x000fe80000010000 */
[----:B------:R-:W-:Y:S04]  /*97b0*/  FADD.FTZ R168, R168, R171 ;  /* 0x000000aba8a87221 */ /* 0x000fe80000010000 */
[----:B------:R-:W-:Y:S10]  /*97c0*/  MUFU.EX2 R167, R167 ;  /* 0x000000a700a77308 */ /* 0x000ff40000000800 */
[----:B------:R-:W5:Y:S01]  /*97d0*/  MUFU.EX2 R166, R166 ;  /* 0x000000a600a67308 */ /* 0x000f620000000800 */
[----:B-1----:R-:W-:Y:S09]  /*97e0*/  F2FP.F16.F32.PACK_AB R35, R170, R173 ;  /* 0x000000adaa23723e */ /* 0x002ff200000000ff */
[----:B------:R-:W-:Y:S01]  /*97f0*/  MUFU.EX2 R169, R169 ;  /* 0x000000a900a97308 */ /* 0x000fe20000000800 */
[C---:B----4-:R-:W-:Y:S06]  /*9800*/  HMMA.16816.F32 R8, R32.reuse, R36, R8 ;  /* 0x000000242008723c */ /* 0x050fec0000001808 */
        /* <DEDUP_REMOVED lines=13> */
[----:B------:R-:W-:Y:S02]  /*98e0*/  FADD.FTZ R32, R179, R32 ;  /* 0x00000020b3207221 */ /* 0x000fe40000010000 */
[----:B------:R-:W-:Y:S02]  /*98f0*/  MUFU.EX2 R162, R162 ;  /* 0x000000a200a27308 */ /* 0x000fe40000000800 */
[----:B------:R-:W-:Y:S04]  /*9900*/  FADD.FTZ R177, R177, R32 ;  /* 0x00000020b1b17221 */ /* 0x000fe80000010000 */
        /* <DEDUP_REMOVED lines=56> */
[----:B------:R-:W-:Y:S04]  /*9c90*/  FADD.FTZ R157, R157, R156 ;  /* 0x0000009c9d9d7221 */ /* 0x000fe80000010000 */
        /* <DEDUP_REMOVED lines=14> */
[----:B------:R-:W-:Y:S01]  /*9d80*/  HMMA.16816.F32 R20, R24, R30, R20 ;  /* 0x0000001e1814723c */ /* 0x000fe20000001814 */
[----:B------:R-:W2:Y:S08]  /*9d90*/  LDSM.16.MT88.4 R28, [R231+0x7800] ;  /* 0x00780000e71c783b */ /* 0x000eb00000004200 */
[----:B------:R-:W5:Y:S02]  /*9da0*/  MUFU.EX2 R51, R51 ;  /* 0x0000003300337308 */ /* 0x000f640000000800 */
[----:B-1----:R-:W-:Y:S08]  /*9db0*/  F2FP.F16.F32.PACK_AB R33, R55, R62 ;  /* 0x0000003e3721723e */ /* 0x002ff000000000ff */
[----:B------:R-:W-:Y:S10]  /*9dc0*/  MUFU.EX2 R56, R56 ;  /* 0x0000003800387308 */ /* 0x000ff40000000800 */
[----:B------:R-:W1:Y:S01]  /*9dd0*/  MUFU.EX2 R53, R53 ;  /* 0x0000003500357308 */ /* 0x000e620000000800 */
[----:B-----5:R-:W-:Y:S09]  /*9de0*/  F2FP.F16.F32.PACK_AB R34, R51, R54 ;  /* 0x000000363322723e */ /* 0x020ff200000000ff */
        /* <DEDUP_REMOVED lines=11> */
[----:B------:R-:W-:Y:S01]  /*9ea0*/  HMMA.16816.F32 R20, R32, R42, R20 ;  /* 0x0000002a2014723c */ /* 0x000fe20000001814 */
[----:B------:R-:W3:Y:S08]  /*9eb0*/  LDSM.16.MT88.4 R40, [R231+0x7c00] ;  /* 0x007c0000e728783b */ /* 0x000ef00000004200 */
[----:B------:R-:W5:Y:S02]  /*9ec0*/  MUFU.EX2 R6, R6 ;  /* 0x0000000600067308 */ /* 0x000f640000000800 */
[----:B-1----:R-:W-:Y:S01]  /*9ed0*/  F2FP.F16.F32.PACK_AB R25, R5, R52 ;  /* 0x000000340519723e */ /* 0x002fe200000000ff */
[----:B------:R-:W-:Y:S01]  /*9ee0*/  FADD.FTZ R32, R60, R67 ;  /* 0x000000433c207221 */ /* 0x000fe20000010000 */
[----:B------:R-:W-:Y:S03]  /*9ef0*/  FADD.FTZ R33, R61, R70 ;  /* 0x000000463d217221 */ /* 0x000fe60000010000 */
[----:B------:R-:W-:Y:S01]  /*9f00*/  FADD.FTZ R61, R59, R32 ;  /* 0x000000203b3d7221 */ /* 0x000fe20000010000 */
[----:B------:R-:W-:Y:S02]  /*9f10*/  FADD.FTZ R33, R64, R33 ;  /* 0x0000002140217221 */ /* 0x000fe40000010000 */
[----:B------:R-:W-:Y:S01]  /*9f20*/  MUFU.EX2 R50, R50 ;  /* 0x0000003200327308 */ /* 0x000fe20000000800 */
[--C-:B------:R-:W-:Y:S01]  /*9f30*/  FFMA.FTZ R59, R121, UR4, -R152.reuse ;  /* 0x00000004793b7c23 */ /* 0x100fe20008010898 */
[----:B------:R-:W-:Y:S01]  /*9f40*/  FADD.FTZ R61, R58, R61 ;  /* 0x0000003d3a3d7221 */ /* 0x000fe20000010000 */
[----:B------:R-:W-:Y:S01]  /*9f50*/  FADD.FTZ R62, R62, R33 ;  /* 0x000000213e3e7221 */ /* 0x000fe20000010000 */
[----:B------:R-:W-:Y:S02]  /*9f60*/  FFMA.FTZ R152, R129, UR4, -R152 ;  /* 0x0000000481987c23 */ /* 0x000fe40008010898 */
[----:B------:R-:W-:Y:S04]  /*9f70*/  FADD.FTZ R54, R54, R61 ;  /* 0x0000003d36367221 */ /* 0x000fe80000010000 */
[----:B------:R-:W1:Y:S01]  /*9f80*/  MUFU.EX2 R57, R57 ;  /* 0x0000003900397308 */ /* 0x000e620000000800 */
[----:B-----5:R-:W-:Y:S09]  /*9f90*/  F2FP.F16.F32.PACK_AB R26, R6, R7 ;  /* 0x00000007061a723e */ /* 0x020ff200000000ff */
[----:B------:R-:W-:Y:S10]  /*9fa0*/  MUFU.EX2 R63, R63 ;  /* 0x0000003f003f7308 */ /* 0x000ff40000000800 */
        /* <DEDUP_REMOVED lines=13> */
[----:B-1----:R-:W-:Y:S01]  /*a080*/  F2FP.F16.F32.PACK_AB R33, R3, R72 ;  /* 0x000000480321723e */ /* 0x002fe200000000ff */
[----:B------:R-:W-:Y:S01]  /*a090*/  FADD.FTZ R25, R55, R62 ;  /* 0x0000003e37197221 */ /* 0x000fe20000010000 */
[----:B------:R-:W-:Y:S03]  /*a0a0*/  FADD.FTZ R24, R51, R54 ;  /* 0x0000003633187221 */ /* 0x000fe60000010000 */
[----:B------:R-:W-:Y:S01]  /*a0b0*/  FADD.FTZ R56, R56, R25 ;  /* 0x0000001938387221 */ /* 0x000fe20000010000 */
[----:B------:R-:W-:Y:S02]  /*a0c0*/  FADD.FTZ R49, R49, R24 ;  /* 0x0000001831317221 */ /* 0x000fe40000010000 */
[----:B------:R-:W-:Y:S01]  /*a0d0*/  MUFU.EX2 R71, R71 ;  /* 0x0000004700477308 */ /* 0x000fe20000000800 */
[----:B------:R-:W-:Y:S01]  /*a0e0*/  FADD.FTZ R53, R53, R56 ;  /* 0x0000003835357221 */ /* 0x000fe20000010000 */
[----:B------:R-:W-:Y:S03]  /*a0f0*/  FADD.FTZ R56, R48, R49 ;  /* 0x0000003130387221 */ /* 0x000fe60000010000 */
[----:B------:R-:W-:Y:S01]  /*a100*/  FADD.FTZ R52, R52, R53 ;  /* 0x0000003534347221 */ /* 0x000fe20000010000 */
[----:B------:R-:W-:Y:S04]  /*a110*/  FADD.FTZ R7, R7, R56 ;  /* 0x0000003807077221 */ /* 0x000fe80000010000 */
        /* <DEDUP_REMOVED lines=22> */
[----:B------:R-:W-:Y:S01]  /*a280*/  FFMA.FTZ R7, R127, UR4, -R151 ;  /* 0x000000047f077c23 */ /* 0x000fe20008010897 */
[----:B------:R-:W-:Y:S01]  /*a290*/  FADD.FTZ R57, R57, R50 ;  /* 0x0000003239397221 */ /* 0x000fe20000010000 */
[----:B------:R-:W-:Y:S03]  /*a2a0*/  FADD.FTZ R66, R66, R63 ;  /* 0x0000003f42427221 */ /* 0x000fe60000010000 */
[----:B------:R-:W-:Y:S01]  /*a2b0*/  FADD.FTZ R72, R72, R57 ;  /* 0x0000003948487221 */ /* 0x000fe20000010000 */
[----:B------:R-:W-:Y:S03]  /*a2c0*/  FADD.FTZ R69, R69, R66 ;  /* 0x0000004245457221 */ /* 0x000fe60000010000 */
[----:B------:R-:W1:Y:S01]  /*a2d0*/  MUFU.EX2 R84, R84 ;  /* 0x0000005400547308 */ /* 0x000e620000000800 */
[----:B-----5:R-:W-:Y:S01]  /*a2e0*/  F2FP.F16.F32.PACK_AB R26, R82, R77 ;  /* 0x0000004d521a723e */ /* 0x020fe200000000ff */
        /* <DEDUP_REMOVED lines=9> */
[----:B------:R-:W5:Y:S01]  /*a380*/  MUFU.EX2 R86, R86 ;  /* 0x0000005600567308 */ /* 0x000f620000000800 */
[----:B-1----:R-:W-:Y:S01]  /*a390*/  F2FP.F16.F32.PACK_AB R27, R84, R79 ;  /* 0x0000004f541b723e */ /* 0x002fe200000000ff */
[----:B------:R-:W-:Y:S01]  /*a3a0*/  FADD.FTZ R80, R75, R80 ;  /* 0x000000504b507221 */ /* 0x000fe20000010000 */
[----:B------:R-:W-:Y:S03]  /*a3b0*/  FADD.FTZ R82, R82, R77 ;  /* 0x0000004d52527221 */ /* 0x000fe60000010000 */
[----:B------:R-:W-:Y:S04]  /*a3c0*/  FADD.FTZ R79, R79, R80 ;  /* 0x000000504f4f7221 */ /* 0x000fe80000010000 */
        /* <DEDUP_REMOVED lines=16> */
[----:B------:R-:W-:Y:S02]  /*a4d0*/  FADD.FTZ R88, R88, R83 ;  /* 0x0000005358587221 */ /* 0x000fe40000010000 */
        /* <DEDUP_REMOVED lines=11> */
[----:B------:R-:W1:Y:S02]  /*a590*/  MUFU.EX2 R65, R119 ;  /* 0x0000007700417308 */ /* 0x000e640000000800 */
[----:B-----5:R-:W-:Y:S01]  /*a5a0*/  F2FP.F16.F32.PACK_AB R24, R94, R89 ;  /* 0x000000595e18723e */ /* 0x020fe200000000ff */
[C---:B---3--:R-:W-:Y:S07]  /*a5b0*/  HMMA.16816.F32 R16, R32.reuse, R40, R16 ;  /* 0x000000282010723c */ /* 0x048fee0000001810 */
[----:B------:R-:W-:Y:S01]  /*a5c0*/  MUFU.EX2 R60, R120 ;  /* 0x00000078003c7308 */ /* 0x000fe20000000800 */
[--C-:B------:R-:W-:Y:S01]  /*a5d0*/  FFMA.FTZ R36, R130, UR4, -R151.reuse ;  /* 0x0000000482247c23 */ /* 0x100fe20008010897 */
[----:B------:R-:W-:Y:S01]  /*a5e0*/  HMMA.16816.F32 R20, R32, R42, R20 ;  /* 0x0000002a2014723c */ /* 0x000fe20000001814 */
[----:B------:R-:W3:Y:S07]  /*a5f0*/  LDSM.16.MT88.4 R32, [R231+0x8c00] ;  /* 0x008c0000e720783b */ /* 0x000eee0000004200 */
[----:B------:R-:W4:Y:S03]  /*a600*/  MUFU.EX2 R59, R59 ;  /* 0x0000003b003b7308 */ /* 0x000f260000000800 */
[----:B-1----:R-:W-:Y:S01]  /*a610*/  F2FP.F16.F32.PACK_AB R25, R65, R68 ;  /* 0x000000444119723e */ /* 0x002fe200000000ff */
[----:B------:R-:W-:Y:S06]  /*a620*/  FFMA.FTZ R151, R131, UR4, -R151 ;  /* 0x0000000483977c23 */ /* 0x000fec0008010897 */
[----:B------:R-:W-:Y:S10]  /*a630*/  MUFU.EX2 R55, R122 ;  /* 0x0000007a00377308 */ /* 0x000ff40000000800 */
[----:B------:R-:W1:Y:S01]  /*a640*/  MUFU.EX2 R54, R123 ;  /* 0x0000007b00367308 */ /* 0x000e620000000800 */
[----:B----4-:R-:W-:Y:S09]  /*a650*/  F2FP.F16.F32.PACK_AB R26, R59, R60 ;  /* 0x0000003c3b1a723e */ /* 0x010ff200000000ff */
[----:B------:R-:W-:Y:S10]  /*a660*/  MUFU.EX2 R48, R124 ;  /* 0x0000007c00307308 */ /* 0x000ff40000000800 */
[----:B------:R-:W4:Y:S01]  /*a670*/  MUFU.EX2 R5, R125 ;  /* 0x0000007d00057308 */ /* 0x000f220000000800 */
[----:B-1----:R-:W-:Y:S09]  /*a680*/  F2FP.F16.F32.PACK_AB R27, R54, R55 ;  /* 0x00000037361b723e */ /* 0x002ff200000000ff */
[----:B------:R-:W-:Y:S01]  /*a690*/  MUFU.EX2 R6, R126 ;  /* 0x0000007e00067308 */ /* 0x000fe20000000800 */
[C---:B------:R-:W-:Y:S06]  /*a6a0*/  HMMA.16816.F32 R8, R24.reuse, R44, R8 ;  /* 0x0000002c1808723c */ /* 0x040fec0000001808 */
[C---:B------:R-:W-:Y:S03]  /*a6b0*/  HMMA.16816.F32 R12, R24.reuse, R46, R12 ;  /* 0x0000002e180c723c */ /* 0x040fe6000000180c */
[----:B------:R-:W1:Y:S02]  /*a6c0*/  MUFU.EX2 R7, R7 ;  /* 0x0000000700077308 */ /* 0x000e640000000800 */
[----:B----4-:R-:W-:Y:S01]  /*a6d0*/  F2FP.F16.F32.PACK_AB R132, R5, R48 ;  /* 0x000000300584723e */ /* 0x010fe200000000ff */
[C---:B--2---:R-:W-:Y:S07]  /*a6e0*/  HMMA.16816.F32 R16, R24.reuse, R28, R16 ;  /* 0x0000001c1810723c */ /* 0x044fee0000001810 */
[----:B------:R-:W-:Y:S01]  /*a6f0*/  MUFU.EX2 R3, R128 ;  /* 0x0000008000037308 */ /* 0x000fe20000000800 */
[----:B------:R-:W-:Y:S09]  /*a700*/  HMMA.16816.F32 R20, R24, R30, R20 ;  /* 0x0000001e1814723c */ /* 0x000ff20000001814 */
[----:B------:R-:W2:Y:S02]  /*a710*/  MUFU.EX2 R152, R152 ;  /* 0x0000009800987308 */ /* 0x000ea40000000800 */
[----:B-1----:R-:W-:Y:S01]  /*a720*/  F2FP.F16.F32.PACK_AB R133, R7, R6 ;  /* 0x000000060785723e */ /* 0x002fe200000000ff */
[----:B------:R-:W-:Y:S04]  /*a730*/  FADD.FTZ R25, R87, R88 ;  /* 0x0000005857197221 */ /* 0x000fe80000010000 */
[----:B------:R-:W-:Y:S03]  /*a740*/  FADD.FTZ R25, R92, R25 ;  /* 0x000000195c197221 */ /* 0x000fe60000010000 */
[----:B------:R-:W-:Y:S01]  /*a750*/  MUFU.EX2 R36, R36 ;  /* 0x0000002400247308 */ /* 0x000fe20000000800 */
[----:B------:R-:W-:Y:S04]  /*a760*/  FADD.FTZ R68, R68, R25 ;  /* 0x0000001944447221 */ /* 0x000fe80000010000 */
[----:B------:R-:W-:Y:S05]  /*a770*/  FADD.FTZ R68, R65, R68 ;  /* 0x0000004441447221 */ /* 0x000fea0000010000 */
[----:B------:R-:W1:Y:S01]  /*a780*/  MUFU.EX2 R151, R151 ;  /* 0x0000009700977308 */ /* 0x000e620000000800 */
[----:B--2---:R-:W-:Y:S01]  /*a790*/  F2FP.F16.F32.PACK_AB R134, R152, R3 ;  /* 0x000000039886723e */ /* 0x004fe200000000ff */
[----:B------:R-:W-:Y:S04]  /*a7a0*/  FADD.FTZ R55, R55, R68 ;  /* 0x0000004437377221 */ /* 0x000fe80000010000 */
[----:B------:R-:W-:Y:S04]  /*a7b0*/  FADD.FTZ R55, R54, R55 ;  /* 0x0000003736377221 */ /* 0x000fe80000010000 */
[----:B------:R-:W-:Y:S04]  /*a7c0*/  FADD.FTZ R6, R6, R55 ;  /* 0x0000003706067221 */ /* 0x000fe80000010000 */
[----:B------:R-:W-:Y:S01]  /*a7d0*/  FADD.FTZ R7, R7, R6 ;  /* 0x0000000607077221 */ /* 0x000fe20000010000 */
[C---:B-1----:R-:W-:Y:S03]  /*a7e0*/  F2FP.F16.F32.PACK_AB R135, R151.reuse, R36 ;  /* 0x000000249787723e */ /* 0x042fe600000000ff */
[----:B------:R-:W-:Y:S04]  /*a7f0*/  FADD.FTZ R36, R36, R7 ;  /* 0x0000000724247221 */ /* 0x000fe80000010000 */
[----:B------:R-:W-:Y:S01]  /*a800*/  FADD.FTZ R250, R151, R36 ;  /* 0x0000002497fa7221 */ /* 0x000fe20000010000 */
[C---:B------:R-:W-:Y:S06]  /*a810*/  HMMA.16816.F32 R144, R132.reuse, R140, R8 ;  /* 0x0000008c8490723c */ /* 0x040fec0000001808 */
[C---:B------:R-:W-:Y:S05]  /*a820*/  HMMA.16816.F32 R140, R132.reuse, R142, R12 ;  /* 0x0000008e848c723c */ /* 0x040fea000000180c */
[----:B------:R-:W-:Y:S01]  /*a830*/  FADD.FTZ R9, R89, R90 ;  /* 0x0000005a59097221 */ /* 0x000fe20000010000 */
[C---:B---3--:R-:W-:Y:S05]  /*a840*/  HMMA.16816.F32 R136, R132.reuse, R32, R16 ;  /* 0x000000208488723c */ /* 0x048fea0000001810 */
[----:B------:R-:W-:Y:S01]  /*a850*/  FADD.FTZ R9, R94, R9 ;  /* 0x000000095e097221 */ /* 0x000fe20000010000 */
[----:B------:R-:W-:Y:S05]  /*a860*/  HMMA.16816.F32 R132, R132, R34, R20 ;  /* 0x000000228484723c */ /* 0x000fea0000001814 */
[----:B------:R-:W-:Y:S06]  /*a870*/  FADD.FTZ R60, R60, R9 ;  /* 0x000000093c3c7221 */ /* 0x000fec0000010000 */
[----:B------:R-:W-:Y:S04]  /*a880*/  FADD.FTZ R59, R59, R60 ;  /* 0x0000003c3b3b7221 */ /* 0x000fe80000010000 */
[----:B------:R-:W-:Y:S04]  /*a890*/  FADD.FTZ R48, R48, R59 ;  /* 0x0000003b30307221 */ /* 0x000fe80000010000 */
[----:B------:R-:W-:Y:S04]  /*a8a0*/  FADD.FTZ R48, R5, R48 ;  /* 0x0000003005307221 */ /* 0x000fe80000010000 */
[----:B------:R-:W-:Y:S01]  /*a8b0*/  FADD.FTZ R249, R3, R48 ;  /* 0x0000003003f97221 */ /* 0x000fe20000010000 */
[----:B------:R-:W-:Y:S03]  /*a8c0*/  IADD3 R3, R248, -0x1, RZ ;  /* 0xfffffffff8037810 */ /* 0x000fe60007ffe0ff */
[----:B------:R-:W-:Y:S01]  /*a8d0*/  FADD.FTZ R249, R152, R249 ;  /* 0x000000f998f97221 */ /* 0x000fe20000010000 */
[----:B------:R-:W-:Y:S02]  /*a8e0*/  MOV R248, R3 ;  /* 0x0000000300f87202 */ /* 0x000fe40000000f00 */
[----:B------:R-:W-:Y:S01]  /*a8f0*/  MOV R3, R0 ;  /* 0x0000000000037202 */ /* 0x000fe20000000f00 */
[----:B------:R-:W-:Y:S06]  /*a900*/  @P0 BRA `(.L_x_1527) ;  /* 0xffffffc000400947 */ /* 0x000fec000383ffff */
.L_x_1523:
[----:B------:R-:W1:Y:S01]  /*a910*/  SHFL.BFLY PT, R5, R250, 0x2, 0x1f ;  /* 0x0c401f00fa057f89 */ /* 0x000e6200000e0000 */
[----:B------:R-:W-:Y:S01]  /*a920*/  IMAD.MOV.U32 R15, RZ, RZ, 0x3f800000 ;  /* 0x3f800000ff0f7424 */ /* 0x000fe200078e00ff */
[----:B------:R-:W2:Y:S01]  /*a930*/  S2UR UR4, SR_CgaCtaId ;  /* 0x00000000000479c3 */ /* 0x000ea20000008800 */
[----:B------:R-:W-:Y:S01]  /*a940*/  IMAD.MOV.U32 R13, RZ, RZ, 0x3f800000 ;  /* 0x3f800000ff0d7424 */ /* 0x000fe200078e00ff */
[----:B------:R-:W3:Y:S01]  /*a950*/  SHFL.BFLY PT, R4, R249, 0x2, 0x1f ;  /* 0x0c401f00f9047f89 */ /* 0x000ee200000e0000 */
[----:B------:R-:W-:Y:S01]  /*a960*/  UMOV UR5, 0x400 ;  /* 0x0000040000057882 */ /* 0x000fe20000000000 */
        /* <DEDUP_REMOVED lines=9> */
[----:B-----5:R-:W-:-:S04]  /*aa00*/  SHF.R.S32.HI R9, RZ, 0x1f, R10 ;  /* 0x0000001fff097819 */ /* 0x020fc8000001140a */
[CC--:B------:R-:W-:Y:S02]  /*aa10*/  LEA.HI R7, R9.reuse, R10.reuse, RZ, 0x2 ;  /* 0x0000000a09077211 */ /* 0x0c0fe400078f10ff */
[----:B------:R-:W-:Y:S01]  /*aa20*/  LEA.HI R9, R9, R10, RZ, 0x5 ;  /* 0x0000000a09097211 */ /* 0x000fe200078f28ff */
[----:B-1----:R-:W-:Y:S01]  /*aa30*/  FADD.FTZ R11, R8, R11 ;  /* 0x0000000b080b7221 */ /* 0x002fe20000010000 */
[----:B------:R-:W-:Y:S02]  /*aa40*/  LOP3.LUT R7, R7, 0xfffffffc, RZ, 0xc0, !PT ;  /* 0xfffffffc07077812 */ /* 0x000fe400078ec0ff */
[----:B------:R-:W-:Y:S01]  /*aa50*/  SHF.R.S32.HI R8, RZ, 0x5, R9 ;  /* 0x00000005ff087819 */ /* 0x000fe20000011409 */
[----:B--2---:R-:W-:Y:S01]  /*aa60*/  FADD.FTZ R12, R3, R12 ;  /* 0x0000000c030c7221 */ /* 0x004fe20000010000 */
[----:B------:R-:W-:Y:S01]  /*aa70*/  FSETP.NE.FTZ.AND P2, PT, R11, RZ, PT ;  /* 0x000000ff0b00720b */ /* 0x000fe20003f55000 */
[----:B------:R-:W-:Y:S01]  /*aa80*/  IMAD.IADD R7, R10, 0x1, -R7 ;  /* 0x000000010a077824 */ /* 0x000fe200078e0a07 */
[----:B------:R-:W-:-:S02]  /*aa90*/  SHF.R.S32.HI R3, RZ, 0x2, R4 ;  /* 0x00000002ff037819 */ /* 0x000fc40000011404 */
[----:B------:R-:W-:Y:S02]  /*aaa0*/  FSETP.NE.FTZ.AND P3, PT, R12, RZ, PT ;  /* 0x000000ff0c00720b */ /* 0x000fe40003f75000 */
[----:B------:R-:W-:Y:S02]  /*aab0*/  SHF.R.S32.HI R14, RZ, 0x1f, R3 ;  /* 0x0000001fff0e7819 */ /* 0x000fe40000011403 */
[----:B------:R-:W-:Y:S02]  /*aac0*/  LEA R7, R8, R7, 0x8 ;  /* 0x0000000708077211 */ /* 0x000fe400078e40ff */
[----:B------:R-:W-:-:S03]  /*aad0*/  LEA.HI R14, R14, R3, RZ, 0x3 ;  /* 0x000000030e0e7211 */ /* 0x000fc600078f18ff */
[----:B------:R-:W1:Y:S01]  /*aae0*/  @P2 MUFU.RCP R15, R11 ;  /* 0x0000000b000f2308 */ /* 0x000e620000001000 */
[----:B------:R-:W-:Y:S01]  /*aaf0*/  LOP3.LUT R14, R14, 0xfffffff8, RZ, 0xc0, !PT ;  /* 0xfffffff80e0e7812 */ /* 0x000fe200078ec0ff */
[----:B------:R-:W2:Y:S04]  /*ab00*/  @P2 LDC R19, c[0x0][0x2e8] ;  /* 0x0000ba00ff132b82 */ /* 0x000ea80000000800 */
[----:B------:R-:W-:Y:S02]  /*ab10*/  IMAD.IADD R14, R3, 0x1, -R14 ;  /* 0x00000001030e7824 */ /* 0x000fe400078e0a0e */
[----:B------:R-:W3:Y:S02]  /*ab20*/  @P3 MUFU.RCP R13, R12 ;  /* 0x0000000c000d3308 */ /* 0x000ee40000001000 */
[----:B------:R-:W4:Y:S01]  /*ab30*/  @P3 LDC R21, c[0x0][0x2e8] ;  /* 0x0000ba00ff153b82 */ /* 0x000f220000000800 */
[----:B------:R-:W-:-:S04]  /*ab40*/  LEA.HI R8, R14, R14, RZ, 0x1 ;  /* 0x0000000e0e087211 */ /* 0x000fc800078f08ff */
[----:B------:R-:W-:Y:S01]  /*ab50*/  LOP3.LUT R17, R8, 0x3fffffe, RZ, 0xc0, !PT ;  /* 0x03fffffe08117812 */ /* 0x000fe200078ec0ff */
[----:B------:R-:W5:Y:S01]  /*ab60*/  @P3 MUFU.LG2 R12, R12 ;  /* 0x0000000c000c3308 */ /* 0x000f620000000c00 */
        /* <DEDUP_REMOVED lines=8> */
[----:B------:R-:W-:Y:S01]  /*abf0*/  SHF.R.S32.HI R15, RZ, 0x1, R8 ;  /* 0x00000001ff0f7819 */ /* 0x000fe20000011408 */
[C---:B---3--:R-:W-:Y:S01]  /*ac00*/  FMUL.FTZ R144, R13.reuse, R144 ;  /* 0x000000900d907220 */ /* 0x048fe20000410000 */
[----:B------:R-:W-:Y:S01]  /*ac10*/  IADD3 R14, R14, -R17, RZ ;  /* 0x800000110e0e7210 */ /* 0x000fe20007ffe0ff */
[----:B------:R-:W-:Y:S01]  /*ac20*/  FMUL.FTZ R145, R13, R145 ;  /* 0x000000910d917220 */ /* 0x000fe20000410000 */
[C---:B------:R-:W-:Y:S01]  /*ac30*/  LOP3.LUT P0, RZ, R15.reuse, 0x2, RZ, 0xc0, !PT ;  /* 0x000000020fff7812 */ /* 0x040fe2000780c0ff */
[C---:B------:R-:W-:Y:S01]  /*ac40*/  IMAD.SHL.U32 R8, R15.reuse, 0x40, RZ ;  /* 0x000000400f087824 */ /* 0x040fe200078e00ff */
[----:B------:R-:W-:Y:S01]  /*ac50*/  LOP3.LUT R15, R15, 0x1, RZ, 0xc0, !PT ;  /* 0x000000010f0f7812 */ /* 0x000fe200078ec0ff */
[----:B------:R-:W-:-:S02]  /*ac60*/  IMAD R7, R14, 0x10, R7 ;  /* 0x000000100e077824 */ /* 0x000fc400078e0207 */
[C---:B------:R-:W-:Y:S01]  /*ac70*/  FMUL.FTZ R140, R13.reuse, R140 ;  /* 0x0000008c0d8c7220 */ /* 0x040fe20000410000 */
[----:B------:R-:W-:Y:S01]  /*ac80*/  IMAD.MOV.U32 R14, RZ, RZ, -0x10 ;  /* 0xfffffff0ff0e7424 */ /* 0x000fe200078e00ff */
[----:B------:R-:W-:Y:S01]  /*ac90*/  LOP3.LUT R8, R8, 0xc0, RZ, 0xc0, !PT ;  /* 0x000000c008087812 */ /* 0x000fe200078ec0ff */
[----:B------:R-:W-:Y:S01]  /*aca0*/  FMUL.FTZ R141, R13, R141 ;  /* 0x0000008d0d8d7220 */ /* 0x000fe20000410000 */
[----:B------:R-:W-:Y:S01]  /*acb0*/  ISETP.NE.U32.AND P1, PT, R15, 0x1, PT ;  /* 0x000000010f00780c */ /* 0x000fe20003f25070 */
[C---:B------:R-:W-:Y:S01]  /*acc0*/  FMUL.FTZ R136, R13.reuse, R136 ;  /* 0x000000880d887220 */ /* 0x040fe20000410000 */
[----:B------:R-:W-:Y:S01]  /*acd0*/  LEA.HI R8, R8, R8, RZ, 0x1d ;  /* 0x0000000808087211 */ /* 0x000fe200078fe8ff */
[C---:B------:R-:W-:Y:S01]  /*ace0*/  FMUL.FTZ R137, R13.reuse, R137 ;  /* 0x000000890d897220 */ /* 0x040fe20000410000 */
[----:B------:R-:W-:Y:S01]  /*acf0*/  SEL R14, R14, 0x10, !P1 ;  /* 0x000000100e0e7807 */ /* 0x000fe20004800000 */
[----:B------:R-:W-:Y:S01]  /*ad00*/  FMUL.FTZ R132, R13, R132 ;  /* 0x000000840d847220 */ /* 0x000fe20000410000 */
[----:B------:R-:W-:Y:S01]  /*ad10*/  LEA R7, R7, R8, 0x1 ;  /* 0x0000000807077211 */ /* 0x000fe200078e08ff */
[----:B------:R-:W-:Y:S01]  /*ad20*/  FMUL.FTZ R13, R13, R133 ;  /* 0x000000850d0d7220 */ /* 0x000fe20000410000 */
[----:B------:R-:W-:Y:S01]  /*ad30*/  F2FP.F16.F32.PACK_AB R144, R145, R144 ;  /* 0x000000909190723e */ /* 0x000fe200000000ff */
[----:B------:R-:W1:Y:S01]  /*ad40*/  @P2 MUFU.LG2 R11, R11 ;  /* 0x0000000b000b2308 */ /* 0x000e620000000c00 */
[----:B------:R-:W-:Y:S01]  /*ad50*/  LEA R7, R7, UR4, 0x1 ;  /* 0x0000000407077c11 */ /* 0x000fe2000f8e08ff */
[----:B------:R-:W-:Y:S01]  /*ad60*/  ULDC.U8 UR4, c[0x0][0x3d8] ;  /* 0x0000f60000047ab9 */ /* 0x000fe20000000000 */
[----:B------:R-:W-:Y:S01]  /*ad70*/  F2FP.F16.F32.PACK_AB R146, R147, R146 ;  /* 0x000000929392723e */ /* 0x000fe200000000ff */
[----:B-----5:R-:W-:Y:S01]  /*ad80*/  @P3 FMUL.FTZ R23, R12, 0.69314718246459960938 ;  /* 0x3f3172180c173820 */ /* 0x020fe20000410000 */
[----:B------:R-:W-:Y:S01]  /*ad90*/  F2FP.F16.F32.PACK_AB R140, R141, R140 ;  /* 0x0000008c8d8c723e */ /* 0x000fe200000000ff */
[C---:B------:R-:W-:Y:S01]  /*ada0*/  VIADD R15, R7.reuse, 0x20 ;  /* 0x00000020070f7836 */ /* 0x040fe20000000000 */
[C---:B------:R-:W-:Y:S01]  /*adb0*/  @P0 IADD3 R15, R7.reuse, -0x20, RZ ;  /* 0xffffffe0070f0810 */ /* 0x040fe20007ffe0ff */
[----:B------:R-:W-:Y:S01]  /*adc0*/  IMAD.IADD R17, R7, 0x1, R14 ;  /* 0x0000000107117824 */ /* 0x000fe200078e020e */
[----:B------:R-:W-:Y:S01]  /*add0*/  F2FP.F16.F32.PACK_AB R142, R143, R142 ;  /* 0x0000008e8f8e723e */ /* 0x000fe200000000ff */
[----:B------:R-:W-:Y:S01]  /*ade0*/  STS [R7], R144 ;  /* 0x0000009007007388 */ /* 0x000fe20000000800 */
[----:B------:R-:W-:Y:S01]  /*adf0*/  F2FP.F16.F32.PACK_AB R136, R137, R136 ;  /* 0x000000888988723e */ /* 0x000fe200000000ff */
[----:B------:R-:W-:Y:S01]  /*ae00*/  IMAD.IADD R14, R14, 0x1, R15 ;  /* 0x000000010e0e7824 */ /* 0x000fe200078e020f */
[----:B------:R-:W-:Y:S01]  /*ae10*/  F2FP.F16.F32.PACK_AB R138, R139, R138 ;  /* 0x0000008a8b8a723e */ /* 0x000fe200000000ff */
[----:B------:R3:W-:Y:S01]  /*ae20*/  STS [R7+0x200], R146 ;  /* 0x0002009207007388 */ /* 0x0007e20000000800 */
[----:B------:R-:W-:-:S02]  /*ae30*/  F2FP.F16.F32.PACK_AB R13, R13, R132 ;  /* 0x000000840d0d723e */ /* 0x000fc400000000ff */
[----:B------:R-:W-:Y:S01]  /*ae40*/  F2FP.F16.F32.PACK_AB R134, R135, R134 ;  /* 0x000000868786723e */ /* 0x000fe200000000ff */
[----:B------:R-:W-:Y:S01]  /*ae50*/  STS [R17], R140 ;  /* 0x0000008c11007388 */ /* 0x000fe20000000800 */
[----:B------:R-:W-:Y:S02]  /*ae60*/  ISETP.NE.AND P0, PT, RZ, UR4, PT ;  /* 0x00000004ff007c0c */ /* 0x000fe4000bf05270 */
[----:B------:R-:W-:Y:S01]  /*ae70*/  MOV R8, 0x7f800000 ;  /* 0x7f80000000087802 */ /* 0x000fe20000000f00 */
[----:B------:R1:W-:Y:S04]  /*ae80*/  STS [R17+0x200], R142 ;  /* 0x0002008e11007388 */ /* 0x0003e80000000800 */
[----:B------:R2:W-:Y:S04]  /*ae90*/  STS [R15], R136 ;  /* 0x000000880f007388 */ /* 0x0005e80000000800 */
[----:B------:R2:W-:Y:S04]  /*aea0*/  STS [R15+0x200], R138 ;  /* 0x0002008a0f007388 */ /* 0x0005e80000000800 */
[----:B------:R2:W-:Y:S04]  /*aeb0*/  STS [R14], R13 ;  /* 0x0000000d0e007388 */ /* 0x0005e80000000800 */
[----:B------:R2:W-:Y:S01]  /*aec0*/  STS [R14+0x200], R134 ;  /* 0x000200860e007388 */ /* 0x0005e20000000800 */
[----:B---3--:R-:W-:-:S02]  /*aed0*/  IMAD.MOV.U32 R7, RZ, RZ, 0x7f800000 ;  /* 0x7f800000ff077424 */ /* 0x008fc400078e00ff */
[----:B----4-:R-:W-:Y:S01]  /*aee0*/  @P3 FFMA.FTZ R7, R2, R21, R23 ;  /* 0x0000001502073223 */ /* 0x010fe20000010017 */
[----:B-1----:R-:W-:-:S04]  /*aef0*/  @P2 FMUL.FTZ R17, R11, 0.69314718246459960938 ;  /* 0x3f3172180b112820 */ /* 0x002fc80000410000 */
[----:B--2---:R-:W-:Y:S01]  /*af00*/  @P2 FFMA.FTZ R8, R0, R19, R17 ;  /* 0x0000001300082223 */ /* 0x004fe20000010011 */
[----:B------:R-:W-:Y:S05]  /*af10*/  @!P0 BRA `(.L_x_1528) ;  /* 0x00000000001c8947 */ /* 0x000fea0003800000 */
[----:B------:R-:W1:Y:S01]  /*af20*/  S2UR UR8, SR_CTAID.Z ;  /* 0x00000000000879c3 */ /* 0x000e620000002700 */
[----:B------:R-:W-:Y:S01]  /*af30*/  ULDC UR9, c[0x0][0x2e4] ;  /* 0x0000b90000097ab9 */ /* 0x000fe20000000800 */
[----:B------:R-:W-:-:S06]  /*af40*/  ULDC UR6, c[0x0][0x2c4] ;  /* 0x0000b10000067ab9 */ /* 0x000fcc0000000800 */
[----:B------:R-:W2:Y:S01]  /*af50*/  S2UR UR7, SR_CTAID.Y ;  /* 0x00000000000779c3 */ /* 0x000ea20000002600 */
[----:B-1----:R-:W-:-:S04]  /*af60*/  UIMAD UR9, UR8, UR9, URZ ;  /* 0x00000009080972a4 */ /* 0x002fc8000f8e023f */
[----:B--2---:R-:W-:Y:S01]  /*af70*/  UIMAD UR9, UR7, UR6, UR9 ;  /* 0x00000006070972a4 */ /* 0x004fe2000f8e0209 */
[----:B------:R-:W-:Y:S05]  /*af80*/  BRA `(.L_x_1529) ;  /* 0x0000000000187947 */ /* 0x000fea0003800000 */
.L_x_1528:
[----:B------:R-:W-:Y:S01]  /*af90*/  S2UR UR8, SR_CTAID.Z ;  /* 0x00000000000879c3 */ /* 0x000fe20000002700 */
[----:B------:R-:W-:Y:S01]  /*afa0*/  ULDC UR9, c[0x0][0x270] ;  /* 0x00009c0000097ab9 */ /* 0x000fe20000000800 */
[----:B------:R-:W-:-:S06]  /*afb0*/  ULDC UR6, c[0x0][0x2c4] ;  /* 0x0000b10000067ab9 */ /* 0x000fcc0000000800 */
[----:B------:R-:W1:Y:S02]  /*afc0*/  S2UR UR7, SR_CTAID.Y ;  /* 0x00000000000779c3 */ /* 0x000e640000002600 */
[----:B-1----:R-:W-:-:S04]  /*afd0*/  UIMAD UR9, UR7, UR9, UR8 ;  /* 0x00000009070972a4 */ /* 0x002fc8000f8e0208 */
[----:B------:R-:W-:Y:S02]  /*afe0*/  UIMAD UR9, UR9, UR6, URZ ;  /* 0x00000006090972a4 */ /* 0x000fe4000f8e023f */
.L_x_1529:
[----:B------:R-:W-:Y:S01]  /*aff0*/  LEA.HI R0, R5, R6, RZ, 0x5 ;  /* 0x0000000605007211 */ /* 0x000fe200078f28ff */
[----:B------:R-:W-:Y:S01]  /*b000*/  BAR.SYNC.DEFER_BLOCKING 0x0 ;  /* 0x0000000000007b1d */ /* 0x000fe20000010000 */
[----:B------:R-:W-:Y:S02]  /*b010*/  LOP3.LUT R9, R9, 0xffffffe0, RZ, 0xc0, !PT ;  /* 0xffffffe009097812 */ /* 0x000fe400078ec0ff */
[----:B------:R-:W-:Y:S02]  /*b020*/  LOP3.LUT R5, R0, 0xffffffe0, RZ, 0xc0, !PT ;  /* 0xffffffe000057812 */ /* 0x000fe400078ec0ff */
[--C-:B------:R-:W-:Y:S01]  /*b030*/  SHF.R.S32.HI R2, RZ, 0x5, R0.reuse ;  /* 0x00000005ff027819 */ /* 0x100fe20000011400 */
[----:B------:R-:W-:Y:S01]  /*b040*/  IMAD.IADD R9, R10, 0x1, -R9 ;  /* 0x000000010a097824 */ /* 0x000fe200078e0a09 */
[----:B------:R-:W-:Y:S01]  /*b050*/  SHF.R.S32.HI R11, RZ, 0x1f, R0 ;  /* 0x0000001fff0b7819 */ /* 0x000fe20000011400 */
[----:B------:R-:W-:Y:S01]  /*b060*/  IMAD.IADD R5, R6, 0x1, -R5 ;  /* 0x0000000106057824 */ /* 0x000fe200078e0a05 */
[----:B------:R-:W-:Y:S02]  /*b070*/  BSSY B0, `(.L_x_1530) ;  /* 0x0000018000007945 */ /* 0x000fe40003800000 */
[----:B------:R-:W-:-:S02]  /*b080*/  LOP3.LUT P0, RZ, R9, 0x3, RZ, 0xc0, !PT ;  /* 0x0000000309ff7812 */ /* 0x000fc4000780c0ff */
[----:B------:R-:W-:Y:S02]  /*b090*/  LEA.HI R11, R11, R2, RZ, 0x2 ;  /* 0x000000020b0b7211 */ /* 0x000fe400078f10ff */
[----:B------:R-:W-:Y:S02]  /*b0a0*/  SHF.R.S32.HI R0, RZ, 0x1f, R5 ;  /* 0x0000001fff007819 */ /* 0x000fe40000011405 */
[----:B------:R-:W-:Y:S02]  /*b0b0*/  LOP3.LUT R11, R11, 0xfffffffc, RZ, 0xc0, !PT ;  /* 0xfffffffc0b0b7812 */ /* 0x000fe400078ec0ff */
[----:B------:R-:W-:-:S03]  /*b0c0*/  LEA.HI R0, R0, R5, RZ, 0x2 ;  /* 0x0000000500007211 */ /* 0x000fc600078f10ff */
[----:B------:R-:W-:Y:S01]  /*b0d0*/  IMAD.IADD R2, R2, 0x1, -R11 ;  /* 0x0000000102027824 */ /* 0x000fe200078e0a0b */
[----:B------:R-:W-:-:S05]  /*b0e0*/  SHF.R.S32.HI R5, RZ, 0x2, R0 ;  /* 0x00000002ff057819 */ /* 0x000fca0000011400 */
[----:B------:R-:W-:Y:S01]  /*b0f0*/  IMAD R2, R2, 0x10, R5 ;  /* 0x0000001002027824 */ /* 0x000fe200078e0205 */
[----:B------:R-:W-:Y:S06]  /*b100*/  @P0 BRA `(.L_x_1531) ;  /* 0x0000000000380947 */ /* 0x000fec0003800000 */
[----:B------:R-:W1:Y:S01]  /*b110*/  S2UR UR5, SR_CTAID.X ;  /* 0x00000000000579c3 */ /* 0x000e620000002500 */
[C---:B------:R-:W-:Y:S01]  /*b120*/  VIADD R0, R2.reuse, 0x8 ;  /* 0x0000000802007836 */ /* 0x040fe20000000000 */
[----:B-1----:R-:W-:Y:S02]  /*b130*/  ULEA UR4, UR5, UR9, 0x6 ;  /* 0x0000000905047291 */ /* 0x002fe4000f8e303f */
[----:B------:R-:W-:Y:S02]  /*b140*/  UIMAD UR5, UR5, -0x40, UR6 ;  /* 0xffffffc0050578a4 */ /* 0x000fe4000f8e0206 */
[----:B------:R-:W-:Y:S02]  /*b150*/  USHF.R.S32.HI UR10, URZ, 0x1f, UR4 ;  /* 0x0000001f3f0a7899 */ /* 0x000fe40008011404 */
[----:B------:R-:W-:Y:S02]  /*b160*/  IADD3 R5, P0, R2, UR4, RZ ;  /* 0x0000000402057c10 */ /* 0x000fe4000ff1e0ff */
[----:B------:R-:W-:-:S02]  /*b170*/  ISETP.GE.AND P1, PT, R0, UR5, PT ;  /* 0x0000000500007c0c */ /* 0x000fc4000bf26270 */
[C---:B------:R-:W-:Y:S01]  /*b180*/  ISETP.GE.AND P2, PT, R2.reuse, UR5, PT ;  /* 0x0000000502007c0c */ /* 0x040fe2000bf46270 */
[----:B------:R-:W-:Y:S01]  /*b190*/  ULDC.64 UR4, c[0x0][0x2b0] ;  /* 0x0000ac0000047ab9 */ /* 0x000fe20000000a00 */
[----:B------:R-:W-:Y:S02]  /*b1a0*/  LEA.HI.X.SX32 R0, R2, UR10, 0x1, P0 ;  /* 0x0000000a02007c11 */ /* 0x000fe400080f0eff */
[----:B------:R-:W-:-:S04]  /*b1b0*/  LEA R10, P0, R5, UR4, 0x2 ;  /* 0x00000004050a7c11 */ /* 0x000fc8000f8010ff */
[----:B------:R-:W-:-:S05]  /*b1c0*/  LEA.HI.X R11, R5, UR5, R0, 0x2, P0 ;  /* 0x00000005050b7c11 */ /* 0x000fca00080f1400 */
[----:B------:R1:W-:Y:S04]  /*b1d0*/  @!P2 STG.E desc[UR16][R10.64], R7 ;  /* 0x000000070a00a986 */ /* 0x0003e8000c101910 */
[----:B------:R1:W-:Y:S02]  /*b1e0*/  @!P1 STG.E desc[UR16][R10.64+0x20], R8 ;  /* 0x000020080a009986 */ /* 0x0003e4000c101910 */
.L_x_1531:
[----:B------:R-:W-:Y:S05]  /*b1f0*/  BSYNC B0 ;  /* 0x0000000000007941 */ /* 0x000fea0003800000 */
.L_x_1530:
[----:B------:R-:W2:Y:S01]  /*b200*/  S2UR UR5, SR_CTAID.X ;  /* 0x00000000000579c3 */ /* 0x000ea20000002500 */
[----:B-1----:R-:W-:Y:S01]  /*b210*/  LOP3.LUT R7, R4, 0xfffffffc, RZ, 0xc0, !PT ;  /* 0xfffffffc04077812 */ /* 0x002fe200078ec0ff */
[----:B------:R-:W1:Y:S03]  /*b220*/  LDS.128 R12, [R241] ;  /* 0x00000000f10c7984 */ /* 0x000e660000000c00 */
[----:B------:R-:W-:Y:S01]  /*b230*/  IADD3 R7, -R7, R6, RZ ;  /* 0x0000000607077210 */ /* 0x000fe20007ffe1ff */
[----:B------:R-:W3:Y:S02]  /*b240*/  LDS.128 R16, [R241+0x800] ;  /* 0x00080000f1107984 */ /* 0x000ee40000000c00 */
[----:B------:R-:W4:Y:S01]  /*b250*/  LDC.64 R8, c[0x0][0x298] ;  /* 0x0000a600ff087b82 */ /* 0x000f220000000a00 */
[----:B------:R-:W-:-:S04]  /*b260*/  SHF.L.U32 R10, R7, 0x3, RZ ;  /* 0x00000003070a7819 */ /* 0x000fc800000006ff */
[----:B------:R-:W-:-:S03]  /*b270*/  SHF.R.S32.HI R11, RZ, 0x1f, R10 ;  /* 0x0000001fff0b7819 */ /* 0x000fc6000001140a */
[----:B------:R-:W5:Y:S01]  /*b280*/  LDC.64 R4, c[0x0][0x290] ;  /* 0x0000a400ff047b82 */ /* 0x000f620000000a00 */
[----:B--2---:R-:W-:-:S07]  /*b290*/  USHF.L.U32 UR5, UR5, 0x6, URZ ;  /* 0x0000000605057899 */ /* 0x004fce000800063f */
[----:B------:R-:W2:Y:S01]  /*b2a0*/  LDC.64 R6, c[0x0][0x2a0] ;  /* 0x0000a800ff067b82 */ /* 0x000ea20000000a00 */
[----:B------:R-:W-:Y:S01]  /*b2b0*/  USHF.R.S32.HI UR4, URZ, 0x1f, UR5 ;  /* 0x0000001f3f047899 */ /* 0x000fe20008011405 */
[----:B----4-:R-:W-:-:S05]  /*b2c0*/  IMAD.WIDE.U32 R10, R8, UR5, R10 ;  /* 0x00000005080a7c25 */ /* 0x010fca000f8e000a */
[----:B------:R-:W-:Y:S01]  /*b2d0*/  IMAD R2, R8, UR4, RZ ;  /* 0x0000000408027c24 */ /* 0x000fe2000f8e02ff */
[----:B------:R-:W-:-:S03]  /*b2e0*/  USHF.R.S32.HI UR4, URZ, 0x1f, UR7 ;  /* 0x0000001f3f047899 */ /* 0x000fc60008011407 */
[----:B------:R-:W-:-:S03]  /*b2f0*/  IMAD R2, R9, UR5, R2 ;  /* 0x0000000509027c24 */ /* 0x000fc6000f8e0202 */
[----:B-----5:R-:W-:Y:S01]  /*b300*/  IMAD R0, R4, UR4, RZ ;  /* 0x0000000404007c24 */ /* 0x020fe2000f8e02ff */
[----:B------:R-:W-:Y:S01]  /*b310*/  USHF.R.S32.HI UR4, URZ, 0x1f, UR8 ;  /* 0x0000001f3f047899 */ /* 0x000fe20008011408 */
[----:B------:R-:W-:Y:S02]  /*b320*/  IADD3 R11, R2, R11, RZ ;  /* 0x0000000b020b7210 */ /* 0x000fe40007ffe0ff */
[----:B------:R-:W-:Y:S02]  /*b330*/  IMAD R5, R5, UR7, R0 ;  /* 0x0000000705057c24 */ /* 0x000fe4000f8e0200 */
[----:B------:R-:W-:-:S04]  /*b340*/  IMAD.WIDE.U32 R10, R4, UR7, R10 ;  /* 0x00000007040a7c25 */ /* 0x000fc8000f8e000a */
[C---:B--2---:R-:W-:Y:S01]  /*b350*/  IMAD R0, R6.reuse, UR4, RZ ;  /* 0x0000000406007c24 */ /* 0x044fe2000f8e02ff */
[----:B------:R-:W-:Y:S01]  /*b360*/  IADD3 R11, R5, R11, RZ ;  /* 0x0000000b050b7210 */ /* 0x000fe20007ffe0ff */
[----:B------:R-:W-:Y:S01]  /*b370*/  ULDC.64 UR4, c[0x0][0x280] ;  /* 0x0000a00000047ab9 */ /* 0x000fe20000000a00 */
[----:B------:R-:W-:Y:S01]  /*b380*/  SHF.R.S32.HI R5, RZ, 0x1f, R3 ;  /* 0x0000001fff057819 */ /* 0x000fe20000011403 */
[----:B------:R-:W-:Y:S02]  /*b390*/  IMAD R0, R7, UR8, R0 ;  /* 0x0000000807007c24 */ /* 0x000fe4000f8e0200 */
[----:B------:R-:W-:-:S05]  /*b3a0*/  IMAD.WIDE.U32 R6, R6, UR8, R10 ;  /* 0x0000000806067c25 */ /* 0x000fca000f8e000a */
[----:B------:R-:W-:Y:S01]  /*b3b0*/  IADD3 R7, R0, R7, RZ ;  /* 0x0000000700077210 */ /* 0x000fe20007ffe0ff */
[----:B------:R-:W-:-:S04]  /*b3c0*/  IMAD R0, R5, R8, RZ ;  /* 0x0000000805007224 */ /* 0x000fc800078e02ff */
[C---:B------:R-:W-:Y:S02]  /*b3d0*/  IMAD R0, R3.reuse, R9, R0 ;  /* 0x0000000903007224 */ /* 0x040fe400078e0200 */
[----:B------:R-:W-:-:S05]  /*b3e0*/  IMAD.WIDE.U32 R6, R3, R8, R6 ;  /* 0x0000000803067225 */ /* 0x000fca00078e0006 */
[----:B------:R-:W-:Y:S02]  /*b3f0*/  IADD3 R0, R0, R7, RZ ;  /* 0x0000000700007210 */ /* 0x000fe40007ffe0ff */
[----:B------:R-:W-:-:S04]  /*b400*/  LEA R2, P0, R6, UR4, 0x1 ;  /* 0x0000000406027c11 */ /* 0x000fc8000f8008ff */
[----:B------:R-:W-:Y:S02]  /*b410*/  LEA.HI.X R3, R6, UR5, R0, 0x1, P0 ;  /* 0x0000000506037c11 */ /* 0x000fe400080f0c00 */
[----:B------:R-:W-:-:S03]  /*b420*/  LEA R4, P0, R8, R2, 0x6 ;  /* 0x0000000208047211 */ /* 0x000fc600078030ff */
[----:B-1----:R-:W-:Y:S01]  /*b430*/  STG.E.128 desc[UR16][R2.64], R12 ;  /* 0x0000000c02007986 */ /* 0x002fe2000c101d10 */
[----:B------:R-:W-:-:S05]  /*b440*/  LEA.HI.X R5, R8, R3, R9, 0x6, P0 ;  /* 0x0000000308057211 */ /* 0x000fca00000f3409 */
[----:B---3--:R-:W-:Y:S01]  /*b450*/  STG.E.128 desc[UR16][R4.64], R16 ;  /* 0x0000001004007986 */ /* 0x008fe2000c101d10 */
[----:B------:R-:W-:Y:S05]  /*b460*/  EXIT ;  /* 0x000000000000794d */ /* 0x000fea0003800000 */
.L_x_1532:
        /* <DEDUP_REMOVED lines=9> */
.L_x_5326:


//--------------------- .text._ZN5flash24flash_fwd_splitkv_kernelI23Flash_fwd_kernel_traitsILi32ELi64ELi256ELi4ELb0ELb0EN7cutlass6half_tE19Flash_kernel_traitsILi32ELi64ELi256ELi4ES3_EELb1ELb0ELb0ELb1ELb1ELb1ELb0ELb0EEEvNS_16Flash_fwd_paramsE --------------------------
	.section	.text._ZN5flash24flash_fwd_splitkv_kernelI23Flash_fwd_kernel_traitsILi32ELi64ELi256ELi4ELb0ELb0EN7cutlass6half_tE19Flash_kernel_traitsILi32ELi64ELi256ELi4ES3_EELb1ELb0ELb0ELb1ELb1ELb1ELb0ELb0EEEvNS_16Flash_fwd_paramsE,"ax",@progbits
	.align	128
        .global         _ZN5flash24flash_fwd_splitkv_kernelI23Flash_fwd_kernel_traitsILi32ELi64ELi256ELi4ELb0ELb0EN7cutlass6half_tE19Flash_kernel_traitsILi32ELi64ELi256ELi4ES3_EELb1ELb0ELb0ELb1ELb1ELb1ELb0ELb0EEEvNS_16Flash_fwd_paramsE
        .type           _ZN5flash24flash_fwd_splitkv_kernelI23Flash_fwd_kernel_traitsILi32ELi64ELi256ELi4ELb0ELb0EN7cutlass6half_tE19Flash_kernel_traitsILi32ELi64ELi256ELi4ES3_EELb1ELb0ELb0ELb1ELb1ELb1ELb0ELb0EEEvNS_16Flash_fwd_paramsE,@function
        .size           _ZN5flash24flash_fwd_splitkv_kernelI23Flash_fwd_kernel_traitsILi32ELi64ELi256ELi4ELb0ELb0EN7cutlass6half_tE19Flash_kernel_traitsILi32ELi64ELi256ELi4ES3_EELb1ELb0ELb0ELb1ELb1ELb1ELb0ELb0EEEvNS_16Flash_fwd_paramsE,(.L_x_5327 - _ZN5flash24flash_fwd_splitkv_kernelI23Flash_fwd_kernel_traitsILi32ELi64ELi256ELi4ELb0ELb0EN7cutlass6half_tE19Flash_kernel_traitsILi32ELi64ELi256ELi4ES3_EELb1ELb0ELb0ELb1ELb1ELb1ELb0ELb0EEEvNS_16Flash_fwd_paramsE)
        .other          _ZN5flash24flash_fwd_splitkv_kernelI23Flash_fwd_kernel_traitsILi32ELi64ELi256ELi4ELb0ELb0EN7cutlass6half_tE19Flash_kernel_traitsILi32ELi64ELi256ELi4ES3_EELb1ELb0ELb0ELb1ELb1ELb1ELb0ELb0EEEvNS_16Flash_fwd_paramsE,@"STO_CUDA_ENTRY STV_DEFAULT"
_ZN5flash24flash_fwd_splitkv_kernelI23Flash_fwd_kernel_traitsILi32ELi64ELi256ELi4ELb0ELb0EN7cutlass6half_tE19Flash_kernel_traitsILi32ELi64ELi256ELi4ES3_EELb1ELb0ELb0ELb1ELb1ELb1ELb0ELb0EEEvNS_16Flash_fwd_paramsE:
.text._ZN5flash24flash_fwd_splitkv_kernelI23Flash_fwd_kernel_traitsILi32ELi64ELi256ELi4ELb0ELb0EN7cutlass6half_tE19Flash_kernel_traitsILi32ELi64ELi256ELi4ES3_EELb1ELb0ELb0ELb1ELb1ELb1ELb0ELb0EEEvNS_16Flash_fwd_paramsE:
        /* <DEDUP_REMOVED lines=13> */
[----:B--2---:R-:W-:-:S05]  /*00d0*/  @P0 IMAD.WIDE R4, R19, 0x4, R2 ;  /* 0x0000000413040825 */ /* 0x004fca00078e0202 */
[----:B------:R2:W3:Y:S01]  /*00e0*/  @P0 LDG.E R12, desc[UR16][R4.64] ;  /* 0x00000010040c0981 */ /* 0x0004e2000c1e1900 */
[----:B-1----:R-:W-:-:S05]  /*00f0*/  @P2 IMAD.WIDE R2, R19, 0x4, R6 ;  /* 0x0000000413022825 */ /* 0x002fca00078e0206 */
[----:B------:R-:W3:Y:S01]  /*0100*/  @P2 LDG.E R0, desc[UR16][R2.64] ;  /* 0x0000001002002981 */ /* 0x000ee2000c1e1900 */
[----:B------:R-:W1:Y:S01]  /*0110*/  S2R R27, SR_CTAID.X ;  /* 0x00000000001b7919 */ /* 0x000e620000002500 */
[----:B--2---:R-:W2:Y:S08]  /*0120*/  @!P2 LDC.64 R4, c[0x0][0x2c8] ;  /* 0x0000b200ff04ab82 */ /* 0x004eb00000000a00 */
[----:B------:R-:W4:Y:S01]  /*0130*/  @!P2 LDC.64 R2, c[0x0][0x318] ;  /* 0x0000c600ff02ab82 */ /* 0x000f220000000a00 */
[----:B-1----:R-:W-:-:S05]  /*0140*/  IMAD.SHL.U32 R62, R27, 0x40, RZ ;  /* 0x000000401b3e7824 */ /* 0x002fca00078e00ff */
[----:B------:R-:W-:Y:S02]  /*0150*/  ISETP.GE.AND P1, PT, R62, UR15, PT ;  /* 0x0000000f3e007c0c */ /* 0x000fe4000bf26270 */
[----:B----4-:R-:W-:-:S04]  /*0160*/  @!P2 ISETP.NE.U32.AND P0, PT, R2, RZ, PT ;  /* 0x000000ff0200a20c */ /* 0x010fc80003f05070 */
[----:B------:R-:W-:Y:S01]  /*0170*/  @!P2 ISETP.NE.AND.EX P0, PT, R3, RZ, PT, P0 ;  /* 0x000000ff0300a20c */ /* 0x000fe20003f05300 */
[----:B---3--:R-:W-:-:S03]  /*0180*/  @P2 IMAD.IADD R56, R0, 0x1, -R12 ;  /* 0x0000000100382824 */ /* 0x008fc600078e0a0c */
[----:B--2---:R-:W-:-:S03]  /*0190*/  @!P2 SEL R0, R5, RZ, P0 ;  /* 0x000000ff0500a207 */ /* 0x004fc60000000000 */
        /* <DEDUP_REMOVED lines=28> */
[----:B------:R-:W-:Y:S02]  /*0360*/  SHF.R.S32.HI R4, RZ, 0x1f, R19 ;  /* 0x0000001fff047819 */ /* 0x000fe40000011413 */
[----:B------:R-:W-:Y:S02]  /*0370*/  LOP3.LUT R2, R5, 0x1ffffffc, RZ, 0xc0, !PT ;  /* 0x1ffffffc05027812 */ /* 0x000fe400078ec0ff */
[----:B------:R-:W-:Y:S01]  /*0380*/  SHF.R.S32.HI R6, RZ, 0x1f, R25 ;  /* 0x0000001fff067819 */ /* 0x000fe20000011419 */
[----:B------:R-:W-:Y:S01]  /*0390*/  IMAD R4, R4, UR4, RZ ;  /* 0x0000000404047c24 */ /* 0x000fe2000f8e02ff */
[C---:B------:R-:W-:Y:S01]  /*03a0*/  LOP3.LUT P3, RZ, R60.reuse, 0x3, RZ, 0xc0, !PT ;  /* 0x000000033cff7812 */ /* 0x040fe2000786c0ff */
[----:B------:R-:W-:Y:S01]  /*03b0*/  IMAD.IADD R2, R60, 0x1, -R2 ;  /* 0x000000013c027824 */ /* 0x000fe200078e0a02 */
[----:B------:R-:W-:-:S03]  /*03c0*/  IADD3 R13, -R62, UR15, RZ ;  /* 0x0000000f3e0d7c10 */ /* 0x000fc6000fffe1ff */
[----:B------:R-:W-:-:S05]  /*03d0*/  IMAD.SHL.U32 R2, R2, 0x8, RZ ;  /* 0x0000000802027824 */ /* 0x000fca00078e00ff */
[----:B------:R-:W-:Y:S01]  /*03e0*/  SHF.R.S32.HI R3, RZ, 0x1f, R2 ;  /* 0x0000001fff037819 */ /* 0x000fe20000011402 */
[----:B-1----:R-:W-:Y:S01]  /*03f0*/  IMAD R0, R0, R10, RZ ;  /* 0x0000000a00007224 */ /* 0x002fe200078e02ff */
[----:B------:R-:W-:-:S03]  /*0400*/  SHF.L.U32 R9, R11, 0x6, RZ ;  /* 0x000000060b097819 */ /* 0x000fc600000006ff */
[C---:B------:R-:W-:Y:S02]  /*0410*/  IMAD R0, R62.reuse, R11, R0 ;  /* 0x0000000b3e007224 */ /* 0x040fe400078e0200 */
[----:B------:R-:W-:-:S04]  /*0420*/  IMAD.WIDE.U32 R2, R62, R10, R2 ;  /* 0x0000000a3e027225 */ /* 0x000fc800078e0002 */
[----:B------:R-:W-:Y:S02]  /*0430*/  IMAD.IADD R3, R3, 0x1, R0 ;  /* 0x0000000103037824 */ /* 0x000fe400078e0200 */
[C---:B------:R-:W-:Y:S02]  /*0440*/  IMAD R0, R19.reuse, UR5, R4 ;  /* 0x0000000513007c24 */ /* 0x040fe4000f8e0204 */
[----:B------:R-:W-:Y:S01]  /*0450*/  IMAD.WIDE.U32 R2, R19, UR4, R2 ;  /* 0x0000000413027c25 */ /* 0x000fe2000f8e0002 */
[----:B------:R-:W-:-:S03]  /*0460*/  ULDC.64 UR4, c[0x0][0x2a0] ;  /* 0x0000a80000047ab9 */ /* 0x000fc60000000a00 */
[----:B------:R-:W-:Y:S01]  /*0470*/  IMAD R4, R6, UR4, RZ ;  /* 0x0000000406047c24 */ /* 0x000fe2000f8e02ff */
[----:B------:R-:W-:Y:S01]  /*0480*/  IADD3 R3, R3, R0, RZ ;  /* 0x0000000003037210 */ /* 0x000fe20007ffe0ff */
[----:B------:R-:W-:Y:S01]  /*0490*/  IMAD.WIDE.U32 R6, R10, 0x40, RZ ;  /* 0x000000400a067825 */ /* 0x000fe200078e00ff */
[----:B------:R-:W-:-:S03]  /*04a0*/  SHF.R.S32.HI R0, RZ, 0x2, R5 ;  /* 0x00000002ff007819 */ /* 0x000fc60000011405 */
[C---:B------:R-:W-:Y:S01]  /*04b0*/  IMAD R4, R25.reuse, UR5, R4 ;  /* 0x0000000519047c24 */ /* 0x040fe2000f8e0204 */
[----:B------:R-:W-:Y:S01]  /*04c0*/  SHF.R.S32.HI R12, RZ, 0x1f, R0 ;  /* 0x0000001fff0c7819 */ /* 0x000fe20000011400 */
[----:B------:R-:W-:Y:S01]  /*04d0*/  IMAD.WIDE.U32 R2, R25, UR4, R2 ;  /* 0x0000000419027c25 */ /* 0x000fe2000f8e0002 */
[----:B------:R-:W-:Y:S01]  /*04e0*/  ULDC UR4, c[0x0][0x270] ;  /* 0x00009c0000047ab9 */ /* 0x000fe20000000800 */
[----:B------:R-:W-:Y:S02]  /*04f0*/  ISETP.GE.OR P2, PT, R0, R13, P3 ;  /* 0x0000000d0000720c */ /* 0x000fe40001f46670 */
[----:B------:R-:W-:Y:S02]  /*0500*/  IMAD.IADD R3, R3, 0x1, R4 ;  /* 0x0000000103037824 */ /* 0x000fe400078e0204 */
[----:B------:R-:W-:Y:S01]  /*0510*/  IMAD R5, R19, UR4, R25 ;  /* 0x0000000413057c24 */ /* 0x000fe2000f8e0219 */
[----:B------:R-:W-:Y:S01]  /*0520*/  ULDC.64 UR4, c[0x0][0x280] ;  /* 0x0000a00000047ab9 */ /* 0x000fe20000000a00 */
[----:B------:R-:W-:-:S02]  /*0530*/  IMAD R4, R12, R10, RZ ;  /* 0x0000000a0c047224 */ /* 0x000fc400078e02ff */
[----:B------:R-:W-:Y:S02]  /*0540*/  IMAD R5, R5, UR15, R62 ;  /* 0x0000000f05057c24 */ /* 0x000fe4000f8e023e */
[C---:B------:R-:W-:Y:S02]  /*0550*/  IMAD R4, R0.reuse, R11, R4 ;  /* 0x0000000b00047224 */ /* 0x040fe400078e0204 */
[C---:B------:R-:W-:Y:S01]  /*0560*/  IMAD.WIDE.U32 R2, R0.reuse, R10, R2 ;  /* 0x0000000a00027225 */ /* 0x040fe200078e0002 */
[----:B------:R-:W-:Y:S02]  /*0570*/  IADD3 R8, P0, R5, R0, RZ ;  /* 0x0000000005087210 */ /* 0x000fe40007f1e0ff */
[----:B------:R-:W-:Y:S01]  /*0580*/  IADD3 R0, R0, 0x20, RZ ;  /* 0x0000002000007810 */ /* 0x000fe20007ffe0ff */
[----:B------:R-:W-:Y:S01]  /*0590*/  IMAD.IADD R3, R3, 0x1, R4 ;  /* 0x0000000103037824 */ /* 0x000fe200078e0204 */
[----:B------:R-:W-:Y:S02]  /*05a0*/  LEA R4, P1, R2, UR4, 0x1 ;  /* 0x0000000402047c11 */ /* 0x000fe4000f8208ff */
[----:B------:R-:W-:-:S02]  /*05b0*/  LEA.HI.X.SX32 R12, R5, R12, 0x1, P0 ;  /* 0x0000000c050c7211 */ /* 0x000fc400000f0eff */
[----:B------:R-:W-:Y:S01]  /*05c0*/  LEA.HI.X R5, R2, UR5, R3, 0x1, P1 ;  /* 0x0000000502057c11 */ /* 0x000fe200088f0c03 */
[----:B------:R-:W-:Y:S01]  /*05d0*/  ULDC.64 UR4, c[0x0][0x2b0] ;  /* 0x0000ac0000047ab9 */ /* 0x000fe20000000a00 */
[----:B------:R-:W-:Y:S02]  /*05e0*/  ISETP.GE.OR P3, PT, R0, R13, P3 ;  /* 0x0000000d0000720c */ /* 0x000fe40001f66670 */
[----:B------:R-:W-:Y:S01]  /*05f0*/  LEA R2, P0, R8, UR4, 0x2 ;  /* 0x0000000408027c11 */ /* 0x000fe2000f8010ff */
[----:B------:R1:W-:Y:S01]  /*0600*/  STG.E.128 desc[UR16][R4.64], RZ ;  /* 0x000000ff04007986 */ /* 0x0003e2000c101d10 */
[----:B------:R-:W-:Y:S02]  /*0610*/  IADD3 R6, P1, R4, R6, RZ ;  /* 0x0000000604067210 */ /* 0x000fe40007f3e0ff */
[----:B------:R-:W-:Y:S01]  /*0620*/  LEA.HI.X R3, R8, UR5, R12, 0x2, P0 ;  /* 0x0000000508037c11 */ /* 0x000fe200080f140c */
[----:B------:R-:W-:Y:S01]  /*0630*/  @!P2 IMAD.MOV.U32 R8, RZ, RZ, 0x7f800000 ;  /* 0x7f800000ff08a424 */ /* 0x000fe200078e00ff */
[----:B------:R-:W-:-:S05]  /*0640*/  IADD3.X R7, R5, R7, R9, P1, !PT ;  /* 0x0000000705077210 */ /* 0x000fca0000ffe409 */
[----:B------:R1:W-:Y:S04]  /*0650*/  STG.E.128 desc[UR16][R6.64], RZ ;  /* 0x000000ff06007986 */ /* 0x0003e8000c101d10 */
[----:B------:R1:W-:Y:S01]  /*0660*/  @!P2 STG.E desc[UR16][R2.64], R8 ;  /* 0x000000080200a986 */ /* 0x0003e2000c101910 */
[----:B------:R-:W-:Y:S05]  /*0670*/  @P3 EXIT ;  /* 0x000000000000394d */ /* 0x000fea0003800000 */
[----:B------:R-:W-:-:S05]  /*0680*/  MOV R0, 0x7f800000 ;  /* 0x7f80000000007802 */ /* 0x000fca0000000f00 */
[----:B------:R-:W-:Y:S01]  /*0690*/  STG.E desc[UR16][R2.64+0x80], R0 ;  /* 0x0000800002007986 */ /* 0x000fe2000c101910 */
[----:B------:R-:W-:Y:S05]  /*06a0*/  EXIT ;  /* 0x000000000000794d */ /* 0x000fea0003800000 */
.L_x_1533:
        /* <DEDUP_REMOVED lines=23> */
.L_x_1534:
[----:B------:R-:W-:Y:S02]  /*0820*/  MOV R212, R0 ;  /* 0x0000000000d47202 */ /* 0x000fe40000000f00 */
[----:B------:R-:W-:Y:S01]  /*0830*/  MOV R213, R2 ;  /* 0x0000000200d57202 */ /* 0x000fe20000000f00 */
[----:B------:R-:W-:Y:S06]  /*0840*/  @P6 BRA `(.L_x_1535) ;  /* 0x00000004004c6947 */ /* 0x000fec0003800000 */
[----:B------:R-:W1:Y:S01]  /*0850*/  LDC R14, c[0x0][0x380] ;  /* 0x0000e000ff0e7b82 */ /* 0x000e620000000800 */
[----:B------:R-:W-:Y:S01]  /*0860*/  LEA R5, R191, 0xffffff00, 0x8 ;  /* 0xffffff00bf057811 */ /* 0x000fe200078e40ff */
[----:B------:R-:W-:-:S06]  /*0870*/  ULDC.64 UR8, c[0x0][0x230] ;  /* 0x00008c0000087ab9 */ /* 0x000fcc0000000a00 */
[----:B------:R-:W3:Y:S01]  /*0880*/  LDC R8, c[0x0][0x278] ;  /* 0x00009e00ff087b82 */ /* 0x000ee20000000800 */
[----:B------:R-:W-:Y:S01]  /*0890*/  IABS R4, R5 ;  /* 0x0000000500047213 */ /* 0x000fe20000000000 */
[----:B------:R-:W-:Y:S01]  /*08a0*/  ULDC.64 UR6, c[0x0][0x248] ;  /* 0x0000920000067ab9 */ /* 0x000fe20000000a00 */
[----:B------:R-:W-:Y:S01]  /*08b0*/  IABS R9, R25 ;  /* 0x0000001900097213 */ /* 0x000fe20000000000 */
[----:B------:R-:W-:Y:S01]  /*08c0*/  ULDC.64 UR4, c[0x0][0x238] ;  /* 0x00008e0000047ab9 */ /* 0x000fe20000000a00 */
[----:B------:R-:W-:Y:S01]  /*08d0*/  ULDC.64 UR10, c[0x0][0x260] ;  /* 0x00009800000a7ab9 */ /* 0x000fe20000000a00 */
        /* <DEDUP_REMOVED lines=25> */
[----:B------:R1:W4:Y:S01]  /*0a70*/  LDG.E R6, desc[UR16][R2.64] ;  /* 0x0000001002067981 */ /* 0x000322000c1e1900 */
[----:B---3--:R-:W-:-:S04]  /*0a80*/  IABS R7, R8 ;  /* 0x0000000800077213 */ /* 0x008fc80000000000 */
[----:B-1----:R-:W1:Y:S08]  /*0a90*/  I2F.RP R2, R7 ;  /* 0x0000000700027306 */ /* 0x002e700000209400 */
        /* <DEDUP_REMOVED lines=23> */
[----:B------:R-:W-:Y:S02]  /*0c10*/  @!P0 IMAD.MOV R0, RZ, RZ, -R0 ;  /* 0x000000ffff008224 */ /* 0x000fe400078e0a00 */
[----:B------:R-:W-:-:S08]  /*0c20*/  IMAD R5, R14, UR7, R5 ;  /* 0x000000070e057c24 */ /* 0x000fd0000f8e0205 */
[----:B------:R-:W-:-:S04]  /*0c30*/  @!P1 LOP3.LUT R0, RZ, R8, RZ, 0x33, !PT ;  /* 0x00000008ff009212 */ /* 0x000fc800078e33ff */
[----:B------:R-:W-:Y:S02]  /*0c40*/  SHF.R.S32.HI R18, RZ, 0x1f, R0 ;  /* 0x0000001fff127819 */ /* 0x000fe40000011400 */
[----:B------:R-:W-:Y:S02]  /*0c50*/  MOV R10, R0 ;  /* 0x00000000000a7202 */ /* 0x000fe40000000f00 */
[----:B----4-:R-:W-:Y:S01]  /*0c60*/  SHF.R.S32.HI R7, RZ, 0x1f, R6 ;  /* 0x0000001fff077819 */ /* 0x010fe20000011406 */
[----:B------:R-:W-:-:S04]  /*0c70*/  IMAD.WIDE.U32 R2, R6, UR8, RZ ;  /* 0x0000000806027c25 */ /* 0x000fc8000f8e00ff */
[C---:B------:R-:W-:Y:S02]  /*0c80*/  IMAD R4, R7.reuse, UR8, RZ ;  /* 0x0000000807047c24 */ /* 0x040fe4000f8e02ff */
[----:B------:R-:W-:Y:S02]  /*0c90*/  IMAD R7, R7, UR4, RZ ;  /* 0x0000000407077c24 */ /* 0x000fe4000f8e02ff */
[----:B------:R-:W-:-:S05]  /*0ca0*/  IMAD R4, R6, UR9, R4 ;  /* 0x0000000906047c24 */ /* 0x000fca000f8e0204 */
[----:B------:R-:W-:Y:S01]  /*0cb0*/  IADD3 R3, R3, R4, RZ ;  /* 0x0000000403037210 */ /* 0x000fe20007ffe0ff */
[----:B------:R-:W-:Y:S02]  /*0cc0*/  IMAD R4, R18, UR10, RZ ;  /* 0x0000000a12047c24 */ /* 0x000fe4000f8e02ff */
[----:B------:R-:W-:-:S04]  /*0cd0*/  IMAD.WIDE.U32 R2, R14, UR6, R2 ;  /* 0x000000060e027c25 */ /* 0x000fc8000f8e0002 */
[----:B------:R-:W-:Y:S02]  /*0ce0*/  IMAD.IADD R3, R3, 0x1, R5 ;  /* 0x0000000103037824 */ /* 0x000fe400078e0205 */
[C---:B------:R-:W-:Y:S02]  /*0cf0*/  IMAD R5, R6.reuse, UR5, R7 ;  /* 0x0000000506057c24 */ /* 0x040fe4000f8e0207 */
[----:B------:R-:W-:-:S04]  /*0d00*/  IMAD.WIDE.U32 R6, R6, UR4, RZ ;  /* 0x0000000406067c25 */ /* 0x000fc8000f8e00ff */
[C---:B------:R-:W-:Y:S01]  /*0d10*/  IMAD.WIDE.U32 R2, R0.reuse, UR10, R2 ;  /* 0x0000000a00027c25 */ /* 0x040fe2000f8e0002 */
[----:B------:R-:W-:Y:S02]  /*0d20*/  MOV R12, R6 ;  /* 0x00000006000c7202 */ /* 0x000fe40000000f00 */
[----:B------:R-:W-:Y:S01]  /*0d30*/  IADD3 R15, R7, R5, RZ ;  /* 0x00000005070f7210 */ /* 0x000fe20007ffe0ff */
[----:B------:R-:W-:Y:S01]  /*0d40*/  IMAD R4, R0, UR11, R4 ;  /* 0x0000000b00047c24 */ /* 0x000fe2000f8e0204 */
[----:B------:R-:W-:-:S03]  /*0d50*/  MOV R9, R2 ;  /* 0x0000000200097202 */ /* 0x000fc60000000f00 */
[----:B-----5:R-:W-:Y:S01]  /*0d60*/  IMAD.IADD R11, R3, 0x1, R4 ;  /* 0x00000001030b7824 */ /* 0x020fe200078e0204 */
[----:B------:R-:W-:Y:S06]  /*0d70*/  BRA `(.L_x_1536) ;  /* 0x0000000000f87947 */ /* 0x000fec0003800000 */
.L_x_1535:
[----:B------:R-:W1:Y:S01]  /*0d80*/  LDC R7, c[0x0][0x278] ;  /* 0x00009e00ff077b82 */ /* 0x000e620000000800 */
[----:B------:R-:W-:Y:S01]  /*0d90*/  IABS R5, R25 ;  /* 0x0000001900057213 */ /* 0x000fe20000000000 */
[----:B------:R-:W-:Y:S01]  /*0da0*/  ULDC.64 UR6, c[0x0][0x248] ;  /* 0x0000920000067ab9 */ /* 0x000fe20000000a00 */
[----:B------:R-:W-:Y:S01]  /*0db0*/  LEA R14, R191, 0xffffff00, 0x8 ;  /* 0xffffff00bf0e7811 */ /* 0x000fe200078e40ff */
[----:B------:R-:W-:Y:S01]  /*0dc0*/  ULDC.64 UR8, c[0x0][0x230] ;  /* 0x00008c0000087ab9 */ /* 0x000fe20000000a00 */
[----:B-----5:R-:W-:Y:S02]  /*0dd0*/  SHF.R.S32.HI R10, RZ, 0x1f, R11 ;  /* 0x0000001fff0a7819 */ /* 0x020fe4000001140b */
[----:B------:R-:W-:Y:S01]  /*0de0*/  SHF.R.S32.HI R22, RZ, 0x1f, R14 ;  /* 0x0000001fff167819 */ /* 0x000fe2000001140e */
[----:B------:R-:W3:Y:S02]  /*0df0*/  LDC.64 R8, c[0x0][0x250] ;  /* 0x00009400ff087b82 */ /* 0x000ee40000000a00 */
[----:B------:R-:W-:-:S06]  /*0e00*/  IMAD R6, R10, UR8, RZ ;  /* 0x000000080a067c24 */ /* 0x000fcc000f8e02ff */
[----:B------:R-:W4:Y:S01]  /*0e10*/  LDC.64 R16, c[0x0][0x238] ;  /* 0x00008e00ff107b82 */ /* 0x000f220000000a00 */
[----:B-1----:R-:W-:-:S07]  /*0e20*/  IABS R4, R7 ;  /* 0x0000000700047213 */ /* 0x002fce0000000000 */
[----:B------:R-:W1:Y:S01]  /*0e30*/  LDC.64 R20, c[0x0][0x260] ;  /* 0x00009800ff147b82 */ /* 0x000e620000000a00 */
[----:B------:R-:W2:Y:S08]  /*0e40*/  I2F.RP R2, R4 ;  /* 0x0000000400027306 */ /* 0x000eb00000209400 */
[----:B--2---:R-:W2:Y:S02]  /*0e50*/  MUFU.RCP R2, R2 ;  /* 0x0000000200027308 */ /* 0x004ea40000001000 */
[----:B--2---:R-:W-:-:S06]  /*0e60*/  IADD3 R2, R2, 0xffffffe, RZ ;  /* 0x0ffffffe02027810 */ /* 0x004fcc0007ffe0ff */
[----:B------:R-:W2:Y:S02]  /*0e70*/  F2I.FTZ.U32.TRUNC.NTZ R3, R2 ;  /* 0x0000000200037305 */ /* 0x000ea4000021f000 */
[----:B--2---:R-:W-:Y:S01]  /*0e80*/  IMAD.MOV R0, RZ, RZ, -R3 ;  /* 0x000000ffff007224 */ /* 0x004fe200078e0a03 */
[----:B------:R-:W-:-:S03]  /*0e90*/  MOV R2, RZ ;  /* 0x000000ff00027202 */ /* 0x000fc60000000f00 */
[----:B------:R-:W-:-:S04]  /*0ea0*/  IMAD R0, R0, R4, RZ ;  /* 0x0000000400007224 */ /* 0x000fc800078e02ff */
[----:B------:R-:W-:-:S04]  /*0eb0*/  IMAD.HI.U32 R0, R3, R0, R2 ;  /* 0x0000000003007227 */ /* 0x000fc800078e0002 */
[----:B------:R-:W-:Y:S01]  /*0ec0*/  IMAD.MOV.U32 R3, RZ, RZ, R5 ;  /* 0x000000ffff037224 */ /* 0x000fe200078e0005 */
[----:B------:R-:W-:-:S03]  /*0ed0*/  LOP3.LUT R5, R25, R7, RZ, 0x3c, !PT ;  /* 0x0000000719057212 */ /* 0x000fc600078e3cff */
[----:B------:R-:W-:-:S05]  /*0ee0*/  IMAD.HI.U32 R0, R0, R3, RZ ;  /* 0x0000000300007227 */ /* 0x000fca00078e00ff */
[----:B------:R-:W-:-:S05]  /*0ef0*/  IADD3 R2, -R0, RZ, RZ ;  /* 0x000000ff00027210 */ /* 0x000fca0007ffe1ff */
[----:B------:R-:W-:Y:S01]  /*0f00*/  IMAD R2, R4, R2, R3 ;  /* 0x0000000204027224 */ /* 0x000fe200078e0203 */
[----:B------:R-:W-:-:S04]  /*0f10*/  SHF.R.S32.HI R3, RZ, 0x1f, R12 ;  /* 0x0000001fff037819 */ /* 0x000fc8000001140c */
[----:B------:R-:W-:-:S13]  /*0f20*/  ISETP.GT.U32.AND P0, PT, R4, R2, PT ;  /* 0x000000020400720c */ /* 0x000fda0003f04070 */
[----:B------:R-:W-:Y:S01]  /*0f30*/  @!P0 IMAD.IADD R2, R2, 0x1, -R4 ;  /* 0x0000000102028824 */ /* 0x000fe200078e0a04 */
[----:B------:R-:W-:Y:S02]  /*0f40*/  @!P0 IADD3 R0, R0, 0x1, RZ ;  /* 0x0000000100008810 */ /* 0x000fe40007ffe0ff */
[----:B------:R-:W-:Y:S02]  /*0f50*/  ISETP.NE.AND P0, PT, R7, RZ, PT ;  /* 0x000000ff0700720c */ /* 0x000fe40003f05270 */
[----:B------:R-:W-:Y:S02]  /*0f60*/  ISETP.GE.U32.AND P2, PT, R2, R4, PT ;  /* 0x000000040200720c */ /* 0x000fe40003f46070 */
[----:B------:R-:W-:-:S04]  /*0f70*/  IADD3 R2, P1, R12, R14, RZ ;  /* 0x0000000e0c027210 */ /* 0x000fc80007f3e0ff */
[----:B------:R-:W-:Y:S02]  /*0f80*/  IADD3.X R4, R3, R22, RZ, P1, !PT ;  /* 0x0000001603047210 */ /* 0x000fe40000ffe4ff */
[----:B------:R-:W-:Y:S01]  /*0f90*/  ISETP.GE.AND P1, PT, R5, RZ, PT ;  /* 0x000000ff0500720c */ /* 0x000fe20003f26270 */
[----:B---3--:R-:W-:Y:S02]  /*0fa0*/  IMAD R5, R3, R8, RZ ;  /* 0x0000000803057224 */ /* 0x008fe400078e02ff */
[----:B------:R-:W-:Y:S02]  /*0fb0*/  IMAD R4, R4, UR6, RZ ;  /* 0x0000000604047c24 */ /* 0x000fe4000f8e02ff */
[----:B------:R-:W-:Y:S02]  /*0fc0*/  @P2 VIADD R0, R0, 0x1 ;  /* 0x0000000100002836 */ /* 0x000fe40000000000 */
[C---:B------:R-:W-:Y:S02]  /*0fd0*/  IMAD R4, R2.reuse, UR7, R4 ;  /* 0x0000000702047c24 */ /* 0x040fe4000f8e0204 */
[----:B------:R-:W-:-:S04]  /*0fe0*/  IMAD.WIDE.U32 R2, R2, UR6, RZ ;  /* 0x0000000602027c25 */ /* 0x000fc8000f8e00ff */
[----:B------:R-:W-:Y:S01]  /*0ff0*/  @!P1 IADD3 R0, -R0, RZ, RZ ;  /* 0x000000ff00009210 */ /* 0x000fe20007ffe1ff */
[C---:B------:R-:W-:Y:S01]  /*1000*/  IMAD R13, R12.reuse, R9, R5 ;  /* 0x000000090c0d7224 */ /* 0x040fe200078e0205 */
[----:B------:R-:W-:Y:S01]  /*1010*/  IADD3 R3, R3, R4, RZ ;  /* 0x0000000403037210 */ /* 0x000fe20007ffe0ff */
[----:B------:R-:W-:Y:S01]  /*1020*/  IMAD.WIDE.U32 R4, R12, R8, RZ ;  /* 0x000000080c047225 */ /* 0x000fe200078e00ff */
[----:B------:R-:W-:-:S03]  /*1030*/  @!P0 LOP3.LUT R0, RZ, R7, RZ, 0x33, !PT ;  /* 0x00000007ff008212 */ /* 0x000fc600078e33ff */
[C---:B------:R-:W-:Y:S01]  /*1040*/  IMAD R7, R11.reuse, UR9, R6 ;  /* 0x000000090b077c24 */ /* 0x040fe2000f8e0206 */
[----:B------:R-:W-:Y:S01]  /*1050*/  SHF.R.S32.HI R18, RZ, 0x1f, R0 ;  /* 0x0000001fff127819 */ /* 0x000fe20000011400 */
[----:B------:R-:W-:Y:S01]  /*1060*/  IMAD.WIDE.U32 R8, R11, UR8, R2 ;  /* 0x000000080b087c25 */ /* 0x000fe2000f8e0002 */
[----:B------:R-:W-:-:S03]  /*1070*/  MOV R2, R4 ;  /* 0x0000000400027202 */ /* 0x000fc60000000f00 */
[----:B------:R-:W-:Y:S01]  /*1080*/  IMAD.IADD R3, R5, 0x1, R13 ;  /* 0x0000000105037824 */ /* 0x000fe200078e020d */
[----:B------:R-:W-:Y:S01]  /*1090*/  IADD3 R5, R9, R7, RZ ;  /* 0x0000000709057210 */ /* 0x000fe20007ffe0ff */
[----:B----4-:R-:W-:Y:S02]  /*10a0*/  IMAD R6, R10, R16, RZ ;  /* 0x000000100a067224 */ /* 0x010fe400078e02ff */
[----:B------:R-:W-:Y:S02]  /*10b0*/  IMAD.MOV.U32 R4, RZ, RZ, R8 ;  /* 0x000000ffff047224 */ /* 0x000fe400078e0008 */
[----:B-1----:R-:W-:Y:S02]  /*10c0*/  IMAD R9, R18, R20, RZ ;  /* 0x0000001412097224 */ /* 0x002fe400078e02ff */
[C---:B------:R-:W-:Y:S02]  /*10d0*/  IMAD R10, R11.reuse, R17, R6 ;  /* 0x000000110b0a7224 */ /* 0x040fe400078e0206 */
[----:B------:R-:W-:-:S04]  /*10e0*/  IMAD.WIDE.U32 R6, R11, R16, R2 ;  /* 0x000000100b067225 */ /* 0x000fc800078e0002 */
[C---:B------:R-:W-:Y:S01]  /*10f0*/  IMAD.WIDE.U32 R2, R0.reuse, R20, R4 ;  /* 0x0000001400027225 */ /* 0x040fe200078e0004 */
[----:B------:R-:W-:Y:S02]  /*1100*/  IADD3 R15, R7, R10, RZ ;  /* 0x0000000a070f7210 */ /* 0x000fe40007ffe0ff */
[----:B------:R-:W-:Y:S01]  /*1110*/  MOV R12, R6 ;  /* 0x00000006000c7202 */ /* 0x000fe20000000f00 */
[----:B------:R-:W-:Y:S01]  /*1120*/  IMAD R4, R0, R21, R9 ;  /* 0x0000001500047224 */ /* 0x000fe200078e0209 */
[----:B------:R-:W-:Y:S01]  /*1130*/  MOV R10, R0 ;  /* 0x00000000000a7202 */ /* 0x000fe20000000f00 */
[----:B------:R-:W-:-:S03]  /*1140*/  IMAD.MOV.U32 R9, RZ, RZ, R2 ;  /* 0x000000ffff097224 */ /* 0x000fc600078e0002 */
[----:B------:R-:W-:-:S07]  /*1150*/  IADD3 R11, R3, R4, RZ ;  /* 0x00000004030b7210 */ /* 0x000fce0007ffe0ff */
.L_x_1536:
[----:B--2---:R-:W-:Y:S01]  /*1160*/  SHF.R.S32.HI R17, RZ, 0x1f, R60 ;  /* 0x0000001fff117819 */ /* 0x004fe2000001143c */
[----:B------:R-:W-:Y:S01]  /*1170*/  ULDC.64 UR4, c[0x0][0x228] ;  /* 0x00008a0000047ab9 */ /* 0x000fe20000000a00 */
[----:B------:R-:W-:Y:S01]  /*1180*/  ULDC.64 UR10, c[0x0][0x268] ;  /* 0x00009a00000a7ab9 */ /* 0x000fe20000000a00 */
[----:B------:R-:W1:Y:S01]  /*1190*/  S2UR UR19, SR_CgaCtaId ;  /* 0x00000000001379c3 */ /* 0x000e620000008800 */
[CC--:B------:R-:W-:Y:S01]  /*11a0*/  LEA.HI R16, R17.reuse, R60.reuse, RZ, 0x2 ;  /* 0x0000003c11107211 */ /* 0x0c0fe200078f10ff */
[----:B------:R-:W-:Y:S01]  /*11b0*/  ULDC.64 UR12, c[0x0][0x210] ;  /* 0x00008400000c7ab9 */ /* 0x000fe20000000a00 */
[----:B------:R-:W-:Y:S01]  /*11c0*/  LEA.HI R28, R17, R60, RZ, 0x3 ;  /* 0x0000003c111c7211 */ /* 0x000fe200078f18ff */
[----:B------:R-:W-:Y:S01]  /*11d0*/  USHF.L.U32 UR18, UR6, 0x6, URZ ;  /* 0x0000000606127899 */ /* 0x000fe2000800063f */
[----:B------:R-:W-:Y:S01]  /*11e0*/  LOP3.LUT R4, R16, 0xfffffffc, RZ, 0xc0, !PT ;  /* 0xfffffffc10047812 */ /* 0x000fe200078ec0ff */
[----:B------:R-:W-:Y:S01]  /*11f0*/  IMAD.SHL.U32 R96, R191, 0x100, RZ ;  /* 0x00000100bf607824 */ /* 0x000fe200078e00ff */
[----:B------:R-:W-:-:S02]  /*1200*/  SHF.R.S32.HI R0, RZ, 0x3, R28 ;  /* 0x00000003ff007819 */ /* 0x000fc4000001141c */
[----:B------:R-:W-:Y:S01]  /*1210*/  LOP3.LUT R5, R28, 0xfffffff8, RZ, 0xc0, !PT ;  /* 0xfffffff81c057812 */ /* 0x000fe200078ec0ff */
[----:B------:R-:W-:Y:S01]  /*1220*/  IMAD.IADD R4, R60, 0x1, -R4 ;  /* 0x000000013c047824 */ /* 0x000fe200078e0a04 */
[----:B------:R-:W-:Y:S01]  /*1230*/  LEA.HI R23, R17, R60, RZ, 0x4 ;  /* 0x0000003c11177211 */ /* 0x000fe200078f20ff */
[----:B------:R-:W-:Y:S01]  /*1240*/  IMAD.SHL.U32 R0, R0, 0x40, RZ ;  /* 0x0000004000007824 */ /* 0x000fe200078e00ff */
[----:B------:R-:W-:Y:S01]  /*1250*/  SHF.R.S32.HI R2, RZ, 0x2, R16 ;  /* 0x00000002ff027819 */ /* 0x000fe20000011410 */
[----:B------:R-:W-:Y:S01]  /*1260*/  IMAD.IADD R5, R60, 0x1, -R5 ;  /* 0x000000013c057824 */ /* 0x000fe200078e0a05 */
[----:B------:R-:W-:Y:S01]  /*1270*/  SHF.R.S32.HI R13, RZ, 0x4, R23 ;  /* 0x00000004ff0d7819 */ /* 0x000fe20000011417 */
[----:B------:R-:W-:Y:S01]  /*1280*/  IMAD.SHL.U32 R4, R4, 0x8, RZ ;  /* 0x0000000804047824 */ /* 0x000fe200078e00ff */
[----:B------:R-:W-:Y:S02]  /*1290*/  LOP3.LUT R0, R0, 0xc0, RZ, 0xc0, !PT ;  /* 0x000000c000007812 */ /* 0x000fe400078ec0ff */
[----:B------:R-:W-:-:S02]  /*12a0*/  LEA.HI R24, R5, R5, RZ, 0x1 ;  /* 0x0000000505187211 */ /* 0x000fc400078f08ff */
[----:B------:R-:W-:Y:S02]  /*12b0*/  SHF.R.S32.HI R3, RZ, 0x1f, R2 ;  /* 0x0000001fff037819 */ /* 0x000fe40000011402 */
[----:B------:R-:W-:Y:S02]  /*12c0*/  LOP3.LUT R8, R0, 0x18, R4, 0xf8, !PT ;  /* 0x0000001800087812 */ /* 0x000fe400078ef804 */
[----:B------:R-:W-:Y:S01]  /*12d0*/  SHF.R.U32.HI R6, RZ, 0x3, R0 ;  /* 0x00000003ff067819 */ /* 0x000fe20000011600 */
[----:B------:R-:W-:Y:S01]  /*12e0*/  IMAD.WIDE R20, R27, 0x40, R2 ;  /* 0x000000401b147825 */ /* 0x000fe200078e0202 */
[----:B------:R-:W-:Y:S02]  /*12f0*/  LOP3.LUT R0, R24, 0x3fffffe, RZ, 0xc0, !PT ;  /* 0x03fffffe18007812 */ /* 0x000fe400078ec0ff */
[----:B------:R-:W-:Y:S02]  /*1300*/  LEA.HI R7, R23, R13, RZ, 0x1 ;  /* 0x0000000d17077211 */ /* 0x000fe400078f08ff */
[----:B------:R-:W-:Y:S01]  /*1310*/  LEA.HI R61, R17, R60, RZ, 0x5 ;  /* 0x0000003c113d7211 */ /* 0x000fe200078f28ff */
[----:B------:R-:W-:Y:S01]  /*1320*/  IMAD.IADD R27, R5, 0x1, -R0 ;  /* 0x00000001051b7824 */ /* 0x000fe200078e0a00 */
[----:B------:R-:W-:-:S02]  /*1330*/  LOP3.LUT R7, R7, 0xfffffffe, RZ, 0xc0, !PT ;  /* 0xfffffffe07077812 */ /* 0x000fc400078ec0ff */
[----:B------:R-:W-:Y:S02]  /*1340*/  LEA.HI R0, R16, R2, RZ, 0x1 ;  /* 0x0000000210007211 */ /* 0x000fe400078f08ff */
[----:B------:R-:W-:Y:S01]  /*1350*/  SHF.R.S32.HI R5, RZ, 0x1f, R19 ;  /* 0x0000001fff057819 */ /* 0x000fe20000011413 */
[----:B------:R-:W-:Y:S01]  /*1360*/  IMAD.IADD R26, R13, 0x1, -R7 ;  /* 0x000000010d1a7824 */ /* 0x000fe200078e0a07 */
[----:B------:R-:W-:Y:S02]  /*1370*/  LOP3.LUT R0, R0, 0x7fffffe, RZ, 0xc0, !PT ;  /* 0x07fffffe00007812 */ /* 0x000fe400078ec0ff */
[----:B------:R-:W-:Y:S01]  /*1380*/  LOP3.LUT R13, R8, R6, RZ, 0x3c, !PT ;  /* 0x00000006080d7212 */ /* 0x000fe200078e3cff */
[----:B------:R-:W-:Y:S01]  /*1390*/  IMAD R17, R5, UR4, RZ ;  /* 0x0000000405117c24 */ /* 0x000fe2000f8e02ff */
[----:B------:R-:W-:Y:S01]  /*13a0*/  SHF.R.S32.HI R5, RZ, 0x1f, R4 ;  /* 0x0000001fff057819 */ /* 0x000fe20000011404 */
[----:B------:R-:W-:Y:S01]  /*13b0*/  IMAD.IADD R0, R2, 0x1, -R0 ;  /* 0x0000000102007824 */ /* 0x000fe200078e0a00 */
[----:B------:R-:W-:Y:S01]  /*13c0*/  IADD3 R8, P1, R4, R9, RZ ;  /* 0x0000000904087210 */ /* 0x000fe20007f3e0ff */
[----:B------:R-:W-:Y:S01]  /*13d0*/  IMAD R17, R19, UR5, R17 ;  /* 0x0000000513117c24 */ /* 0x000fe2000f8e0211 */
[----:B------:R-:W-:-:S02]  /*13e0*/  SHF.R.S32.HI R59, RZ, 0x5, R61 ;  /* 0x00000005ff3b7819 */ /* 0x000fc4000001143d */
[----:B------:R-:W-:Y:S01]  /*13f0*/  IADD3 R6, P0, R4, R12, RZ ;  /* 0x0000000c04067210 */ /* 0x000fe20007f1e0ff */
[----:B------:R-:W-:Y:S01]  /*1400*/  IMAD.X R9, R5, 0x1, R11, P1 ;  /* 0x0000000105097824 */ /* 0x000fe200008e060b */
[----:B------:R-:W-:Y:S01]  /*1410*/  LOP3.LUT R12, R23, 0xfffffff0, RZ, 0xc0, !PT ;  /* 0xfffffff0170c7812 */ /* 0x000fe200078ec0ff */
[----:B------:R-:W-:Y:S02]  /*1420*/  IMAD R11, R59, 0x8, R0 ;  /* 0x000000083b0b7824 */ /* 0x000fe400078e0200 */
[----:B------:R-:W-:Y:S02]  /*1430*/  IMAD.X R7, R5, 0x1, R15, P0 ;  /* 0x0000000105077824 */ /* 0x000fe400000e060f */
[----:B------:R-:W-:Y:S01]  /*1440*/  IMAD.U32 R183, R11, 0x20, R13 ;  /* 0x000000200bb77824 */ /* 0x000fe200078e000d */
[----:B------:R-:W-:Y:S01]  /*1450*/  IADD3 R13, P0, R2, R14, RZ ;  /* 0x0000000e020d7210 */ /* 0x000fe20007f1e0ff */
[----:B------:R-:W-:Y:S01]  /*1460*/  IMAD R0, R18, UR10, RZ ;  /* 0x0000000a12007c24 */ /* 0x000fe2000f8e02ff */
[----:B------:R-:W2:Y:S01]  /*1470*/  LDC.64 R14, c[0x0][0x240] ;  /* 0x00009000ff0e7b82 */ /* 0x000ea20000000a00 */
[----:B------:R-:W-:-:S02]  /*1480*/  IMAD.IADD R16, R60, 0x1, -R12 ;  /* 0x000000013c107824 */ /* 0x000fc400078e0a0c */
[----:B------:R-:W-:Y:S01]  /*1490*/  IMAD.WIDE.U32 R4, R19, UR4, R4 ;  /* 0x0000000413047c25 */ /* 0x000fe2000f8e0004 */
[----:B------:R-:W-:Y:S02]  /*14a0*/  ULDC.64 UR4, c[0x0][0x258] ;  /* 0x0000960000047ab9 */ /* 0x000fe40000000a00 */
[----:B------:R-:W-:Y:S01]  /*14b0*/  LEA.HI R18, R16, R16, RZ, 0x1 ;  /* 0x0000001010127211 */ /* 0x000fe200078f08ff */
[C---:B------:R-:W-:Y:S02]  /*14c0*/  IMAD R19, R10.reuse, UR11, R0 ;  /* 0x0000000b0a137c24 */ /* 0x040fe4000f8e0200 */
[C---:B------:R-:W-:Y:S02]  /*14d0*/  IMAD R0, R3.reuse, UR6, RZ ;  /* 0x0000000603007c24 */ /* 0x040fe4000f8e02ff */
[----:B------:R-:W-:Y:S02]  /*14e0*/  IMAD.X R22, R3, 0x1, R22, P0 ;  /* 0x0000000103167824 */ /* 0x000fe400000e0616 */
[----:B------:R-:W-:Y:S01]  /*14f0*/  IMAD.WIDE.U32 R10, R10, UR10, R6 ;  /* 0x0000000a0a0a7c25 */ /* 0x000fe2000f8e0006 */
[----:B------:R-:W-:-:S03]  /*1500*/  ULDC.64 UR10, c[0x0][0x250] ;  /* 0x00009400000a7ab9 */ /* 0x000fc60000000a00 */
[C---:B------:R-:W-:Y:S01]  /*1510*/  IMAD R12, R2.reuse, UR7, R0 ;  /* 0x00000007020c7c24 */ /* 0x040fe2000f8e0200 */
[--C-:B------:R-:W-:Y:S01]  /*1520*/  SHF.R.S32.HI R0, RZ, 0x1f, R18.reuse ;  /* 0x0000001fff007819 */ /* 0x100fe20000011412 */
[----:B------:R-:W-:Y:S01]  /*1530*/  IMAD.IADD R3, R5, 0x1, R17 ;  /* 0x0000000105037824 */ /* 0x000fe200078e0211 */
[----:B------:R-:W-:Y:S01]  /*1540*/  SHF.R.S32.HI R5, RZ, 0x1, R18 ;  /* 0x00000001ff057819 */ /* 0x000fe20000011412 */
[----:B------:R-:W-:Y:S01]  /*1550*/  IMAD.WIDE.U32 R6, R2, UR6, R8 ;  /* 0x0000000602067c25 */ /* 0x000fe2000f8e0008 */
[----:B------:R-:W-:Y:S02]  /*1560*/  SHF.R.S32.HI R8, RZ, 0x1f, R25 ;  /* 0x0000001fff087819 */ /* 0x000fe40000011419 */
[----:B------:R-:W-:Y:S01]  /*1570*/  LEA.HI R0, R0, R5, RZ, 0x2 ;  /* 0x0000000500007211 */ /* 0x000fe200078f10ff */
[----:B------:R-:W-:Y:S02]  /*1580*/  IMAD.MOV.U32 R2, RZ, RZ, R4 ;  /* 0x000000ffff027224 */ /* 0x000fe400078e0004 */
[----:B------:R-:W-:Y:S01]  /*1590*/  IMAD R8, R8, UR4, RZ ;  /* 0x0000000408087c24 */ /* 0x000fe2000f8e02ff */
[----:B------:R-:W-:Y:S01]  /*15a0*/  LOP3.LUT R0, R0, 0xfffffffc, RZ, 0xc0, !PT ;  /* 0xfffffffc00007812 */ /* 0x000fe200078ec0ff */
[----:B------:R-:W-:-:S04]  /*15b0*/  IMAD.WIDE.U32 R2, R25, UR4, R2 ;  /* 0x0000000419027c25 */ /* 0x000fc8000f8e0002 */
[----:B------:R-:W-:Y:S01]  /*15c0*/  IMAD R4, R25, UR5, R8 ;  /* 0x0000000519047c24 */ /* 0x000fe2000f8e0208 */
[----:B------:R-:W-:Y:S01]  /*15d0*/  ULDC.64 UR4, c[0x0][0x218] ;  /* 0x0000860000047ab9 */ /* 0x000fe20000000a00 */
[----:B------:R-:W-:Y:S01]  /*15e0*/  IMAD.IADD R25, R5, 0x1, -R0 ;  /* 0x0000000105197824 */ /* 0x000fe200078e0a00 */
[----:B------:R-:W-:Y:S01]  /*15f0*/  LEA R245, P0, R6, UR4, 0x1 ;  /* 0x0000000406f57c11 */ /* 0x000fe2000f8008ff */
[----:B------:R-:W-:Y:S02]  /*1600*/  IMAD.IADD R3, R3, 0x1, R4 ;  /* 0x0000000103037824 */ /* 0x000fe400078e0204 */
[----:B--2---:R-:W-:Y:S02]  /*1610*/  IMAD R0, R21, R14, RZ ;  /* 0x0000000e15007224 */ /* 0x004fe400078e02ff */
[----:B------:R-:W-:Y:S02]  /*1620*/  IMAD.IADD R7, R7, 0x1, R12 ;  /* 0x0000000107077824 */ /* 0x000fe400078e020c */
[----:B------:R-:W-:-:S02]  /*1630*/  IMAD R0, R20, R15, R0 ;  /* 0x0000000f14007224 */ /* 0x000fc400078e0200 */
[----:B------:R-:W-:Y:S01]  /*1640*/  IMAD.WIDE.U32 R2, R20, R14, R2 ;  /* 0x0000000e14027225 */ /* 0x000fe200078e0002 */
[----:B------:R-:W-:Y:S01]  /*1650*/  LEA.HI.X R244, R6, UR5, R7, 0x1, P0 ;  /* 0x0000000506f47c11 */ /* 0x000fe200080f0c07 */
[----:B------:R-:W-:Y:S02]  /*1660*/  UMOV UR5, 0x400 ;  /* 0x0000040000057882 */ /* 0x000fe40000000000 */
[----:B------:R-:W-:Y:S01]  /*1670*/  IMAD.IADD R0, R3, 0x1, R0 ;  /* 0x0000000103007824 */ /* 0x000fe200078e0200 */
[C---:B------:R-:W-:Y:S01]  /*1680*/  LEA R6, P0, R2.reuse, UR12, 0x1 ;  /* 0x0000000c02067c11 */ /* 0x040fe2000f8008ff */
[----:B-1----:R-:W-:Y:S01]  /*1690*/  ULEA UR5, UR19, UR5, 0x18 ;  /* 0x0000000513057291 */ /* 0x002fe2000f8ec03f */
[----:B------:R-:W-:Y:S01]  /*16a0*/  IMAD.MOV.U32 R8, RZ, RZ, R10 ;  /* 0x000000ffff087224 */ /* 0x000fe200078e000a */
[----:B------:R-:W-:Y:S01]  /*16b0*/  USHF.L.U64.HI UR19, UR6, 0x6, UR7 ;  /* 0x0000000606137899 */ /* 0x000fe20008010207 */
[----:B------:R-:W-:Y:S01]  /*16c0*/  LEA.HI.X R7, R2, UR13, R0, 0x1, P0 ;  /* 0x0000000d02077c11 */ /* 0x000fe200080f0c00 */
[----:B------:R-:W-:Y:S01]  /*16d0*/  IMAD R3, R22, UR10, RZ ;  /* 0x0000000a16037c24 */ /* 0x000fe2000f8e02ff */
[----:B------:R-:W-:Y:S01]  /*16e0*/  IADD3 R4, P0, R245, UR18, RZ ;  /* 0x00000012f5047c10 */ /* 0x000fe2000ff1e0ff */
[----:B------:R-:W-:Y:S01]  /*16f0*/  IMAD.IADD R9, R11, 0x1, R19 ;  /* 0x000000010b097824 */ /* 0x000fe200078e0213 */
[----:B------:R-:W-:Y:S01]  /*1700*/  LEA R10, P1, R14, R6, 0x6 ;  /* 0x000000060e0a7211 */ /* 0x000fe200078230ff */
[----:B------:R-:W-:Y:S01]  /*1710*/  IMAD R17, R13, UR11, R3 ;  /* 0x0000000b0d117c24 */ /* 0x000fe2000f8e0203 */
[----:B------:R-:W-:Y:S01]  /*1720*/  LEA R183, R183, UR5, 0x1 ;  /* 0x00000005b7b77c11 */ /* 0x000fe2000f8e08ff */
[----:B------:R-:W-:Y:S01]  /*1730*/  IMAD.WIDE.U32 R12, R13, UR10, R8 ;  /* 0x0000000a0d0c7c25 */ /* 0x000fe2000f8e0008 */
[----:B------:R-:W-:Y:S01]  /*1740*/  IADD3.X R5, R244, UR19, RZ, P0, !PT ;  /* 0x00000013f4057c10 */ /* 0x000fe200087fe4ff */
[----:B------:R-:W-:Y:S01]  /*1750*/  ULDC.64 UR12, c[0x0][0x220] ;  /* 0x00008800000c7ab9 */ /* 0x000fe20000000a00 */
[----:B------:R-:W-:Y:S01]  /*1760*/  IADD3 R2, P0, R4, UR18, RZ ;  /* 0x0000001204027c10 */ /* 0x000fe2000ff1e0ff */
[----:B------:R-:W-:Y:S01]  /*1770*/  @!PT LDS RZ, [RZ] ;  /* 0x00000000fffff984 */ /* 0x000fe20000000800 */
[----:B------:R-:W-:Y:S01]  /*1780*/  @!PT LDS RZ, [RZ] ;  /* 0x00000000fffff984 */ /* 0x000fe20000000800 */
[----:B------:R-:W-:Y:S01]  /*1790*/  @!PT LDS RZ, [RZ] ;  /* 0x00000000fffff984 */ /* 0x000fe20000000800 */
[----:B------:R1:W-:Y:S01]  /*17a0*/  LDGSTS.E.BYPASS.LTC128B.128 [R183], desc[UR16][R6.64] ;  /* 0x0000000006b77fae */ /* 0x0003e2000b901d50 */
[----:B------:R-:W-:Y:S01]  /*17b0*/  LEA.HI.X R11, R14, R7, R15, 0x6, P1 ;  /* 0x000000070e0b7211 */ /* 0x000fe200008f340f */
[----:B------:R-:W-:Y:S01]  /*17c0*/  IMAD.MOV.U32 R8, RZ, RZ, R245 ;  /* 0x000000ffff087224 */ /* 0x000fe200078e00f5 */
[----:B------:R-:W-:Y:S01]  /*17d0*/  IADD3.X R3, R5, UR19, RZ, P0, !PT ;  /* 0x0000001305037c10 */ /* 0x000fe200087fe4ff */
[----:B------:R-:W-:Y:S01]  /*17e0*/  IMAD.MOV.U32 R9, RZ, RZ, R244 ;  /* 0x000000ffff097224 */ /* 0x000fe200078e00f4 */
[----:B------:R-:W-:Y:S01]  /*17f0*/  SHF.R.S32.HI R14, RZ, 0x1, R24 ;  /* 0x00000001ff0e7819 */ /* 0x000fe20000011418 */
[----:B------:R-:W-:Y:S01]  /*1800*/  LDGSTS.E.BYPASS.LTC128B.128 [R183+0x800], desc[UR16][R10.64] ;  /* 0x008000000ab77fae */ /* 0x000fe2000b901d50 */
[----:B------:R-:W-:Y:S01]  /*1810*/  USHF.L.U64.HI UR11, UR10, 0x6, UR11 ;  /* 0x000000060a0b7899 */ /* 0x000fe2000801020b */
[----:B------:R-:W-:Y:S01]  /*1820*/  LOP3.LUT P1, RZ, R25, 0x2, RZ, 0xc0, !PT ;  /* 0x0000000219ff7812 */ /* 0x000fe2000782c0ff */
[----:B------:R-:W-:Y:S01]  /*1830*/  UIADD3 UR4, UR5, 0x1000, URZ ;  /* 0x0000100005047890 */ /* 0x000fe2000fffe03f */
[----:B------:R2:W-:Y:S01]  /*1840*/  LDGSTS.E.BYPASS.LTC128B.128 [R183+0x1000], desc[UR16][R8.64] ;  /* 0x0100000008b77fae */ /* 0x0005e2000b901d50 */
[----:B------:R-:W-:-:S03]  /*1850*/  IMAD.SHL.U32 R0, R14, 0x40, RZ ;  /* 0x000000400e007824 */ /* 0x000fc600078e00ff */
[----:B------:R3:W-:Y:S02]  /*1860*/  LDGSTS.E.BYPASS.LTC128B.128 [R183+0x1800], desc[UR16][R4.64] ;  /* 0x0180000004b77fae */ /* 0x0007e4000b901d50 */
[----:B------:R-:W-:Y:S02]  /*1870*/  LOP3.LUT R0, R0, 0xc0, RZ, 0xc0, !PT ;  /* 0x000000c000007812 */ /* 0x000fe400078ec0ff */
[----:B------:R4:W-:Y:S01]  /*1880*/  LDGSTS.E.BYPASS.LTC128B.128 [R183+0x2000], desc[UR16][R2.64] ;  /* 0x0200000002b77fae */ /* 0x0009e2000b901d50 */
[----:B-1----:R-:W-:-:S04]  /*1890*/  IADD3 R6, P0, R2, UR18, RZ ;  /* 0x0000001202067c10 */ /* 0x002fc8000ff1e0ff */
[----:B------:R-:W-:-:S05]  /*18a0*/  IADD3.X R7, R3, UR19, RZ, P0, !PT ;  /* 0x0000001303077c10 */ /* 0x000fca00087fe4ff */
[----:B------:R1:W-:Y:S01]  /*18b0*/  LDGSTS.E.BYPASS.LTC128B.128 [R183+0x2800], desc[UR16][R6.64] ;  /* 0x0280000006b77fae */ /* 0x0003e2000b901d50 */
[----:B--2---:R-:W-:-:S04]  /*18c0*/  IADD3 R8, P0, R6, UR18, RZ ;  /* 0x0000001206087c10 */ /* 0x004fc8000ff1e0ff */
[----:B------:R-:W-:Y:S02]  /*18d0*/  IADD3.X R9, R7, UR19, RZ, P0, !PT ;  /* 0x0000001307097c10 */ /* 0x000fe400087fe4ff */
[----:B---3--:R-:W-:-:S03]  /*18e0*/  IADD3 R4, P0, R8, UR18, RZ ;  /* 0x0000001208047c10 */ /* 0x008fc6000ff1e0ff */
[----:B------:R-:W-:Y:S01]  /*18f0*/  LDGSTS.E.BYPASS.LTC128B.128 [R183+0x3000], desc[UR16][R8.64] ;  /* 0x0300000008b77fae */ /* 0x000fe2000b901d50 */
[----:B------:R-:W-:Y:S02]  /*1900*/  IADD3.X R5, R9, UR19, RZ, P0, !PT ;  /* 0x0000001309057c10 */ /* 0x000fe400087fe4ff */
[----:B----4-:R-:W-:-:S03]  /*1910*/  IADD3 R2, P0, R4, UR18, RZ ;  /* 0x0000001204027c10 */ /* 0x010fc6000ff1e0ff */
[----:B------:R2:W-:Y:S01]  /*1920*/  LDGSTS.E.BYPASS.LTC128B.128 [R183+0x3800], desc[UR16][R4.64] ;  /* 0x0380000004b77fae */ /* 0x0005e2000b901d50 */
[----:B------:R-:W-:-:S05]  /*1930*/  IADD3.X R3, R5, UR19, RZ, P0, !PT ;  /* 0x0000001305037c10 */ /* 0x000fca00087fe4ff */
[----:B------:R3:W-:Y:S01]  /*1940*/  LDGSTS.E.BYPASS.LTC128B.128 [R183+0x4000], desc[UR16][R2.64] ;  /* 0x0400000002b77fae */ /* 0x0007e2000b901d50 */
[----:B-1----:R-:W-:Y:S01]  /*1950*/  IMAD R6, R26, 0x8, R27 ;  /* 0x000000081a067824 */ /* 0x002fe200078e021b */
[----:B--2---:R-:W-:-:S04]  /*1960*/  IADD3 R4, P0, R2, UR18, RZ ;  /* 0x0000001202047c10 */ /* 0x004fc8000ff1e0ff */
[----:B------:R-:W-:Y:S02]  /*1970*/  IADD3.X R5, R3, UR19, RZ, P0, !PT ;  /* 0x0000001303057c10 */ /* 0x000fe400087fe4ff */
[----:B---3--:R-:W-:Y:S02]  /*1980*/  LOP3.LUT R3, R0, 0x8, R28, 0xf8, !PT ;  /* 0x0000000800037812 */ /* 0x008fe400078ef81c */
[----:B------:R-:W-:Y:S01]  /*1990*/  SHF.R.U32.HI R2, RZ, 0x3, R0 ;  /* 0x00000003ff027819 */ /* 0x000fe20000011600 */
[----:B------:R1:W-:Y:S01]  /*19a0*/  LDGSTS.E.BYPASS.LTC128B.128 [R183+0x4800], desc[UR16][R4.64] ;  /* 0x0480000004b77fae */ /* 0x0003e2000b901d50 */
[----:B------:R-:W-:Y:S01]  /*19b0*/  IMAD.IADD R0, R13, 0x1, R17 ;  /* 0x000000010d007824 */ /* 0x000fe200078e0211 */
[----:B------:R-:W-:Y:S01]  /*19c0*/  LEA R152, P0, R12, UR12, 0x1 ;  /* 0x0000000c0c987c11 */ /* 0x000fe2000f8008ff */
[----:B------:R-:W-:Y:S01]  /*19d0*/  USHF.L.U32 UR12, UR10, 0x6, URZ ;  /* 0x000000060a0c7899 */ /* 0x000fe2000800063f */
[----:B------:R-:W0:Y:S01]  /*19e0*/  LDGDEPBAR ;  /* 0x00000000000079af */ /* 0x000e220000000000 */
[----:B------:R-:W-:Y:S01]  /*19f0*/  LOP3.LUT R7, R3, R2, RZ, 0x3c, !PT ;  /* 0x0000000203077212 */ /* 0x000fe200078e3cff */
[----:B------:R-:W-:Y:S01]  /*1a00*/  IMAD.SHL.U32 R2, R26, 0x8, RZ ;  /* 0x000000081a027824 */ /* 0x000fe200078e00ff */
[----:B------:R-:W-:Y:S01]  /*1a10*/  LEA.HI.X R153, R12, UR13, R0, 0x1, P0 ;  /* 0x0000000d0c997c11 */ /* 0x000fe200080f0c00 */
[----:B------:R-:W-:Y:S01]  /*1a20*/  IMAD.SHL.U32 R0, R25, 0x40, RZ ;  /* 0x0000004019007824 */ /* 0x000fe200078e00ff */
[----:B------:R-:W-:-:S04]  /*1a30*/  SHF.R.S32.HI R3, RZ, 0x1f, R16 ;  /* 0x0000001fff037819 */ /* 0x000fc80000011410 */
[----:B------:R-:W-:Y:S02]  /*1a40*/  LOP3.LUT R0, R0, 0xc0, RZ, 0xc0, !PT ;  /* 0x000000c000007812 */ /* 0x000fe400078ec0ff */
[----:B------:R-:W-:Y:S02]  /*1a50*/  LEA.HI R8, R3, R16, RZ, 0x3 ;  /* 0x0000001003087211 */ /* 0x000fe400078f18ff */
[----:B------:R-:W-:-:S03]  /*1a60*/  SHF.R.U32.HI R3, RZ, 0x3, R0 ;  /* 0x00000003ff037819 */ /* 0x000fc60000011600 */
[----:B------:R-:W-:-:S05]  /*1a70*/  IMAD.SHL.U32 R8, R8, 0x20, RZ ;  /* 0x0000002008087824 */ /* 0x000fca00078e00ff */
[----:B------:R-:W-:Y:S02]  /*1a80*/  LOP3.LUT R57, R8, 0xffffff00, RZ, 0xc0, !PT ;  /* 0xffffff0008397812 */ /* 0x000fe400078ec0ff */
[----:B-1----:R-:W-:Y:S01]  /*1a90*/  LOP3.LUT R4, R18, 0x7fffffe, RZ, 0xc0, !PT ;  /* 0x07fffffe12047812 */ /* 0x002fe200078ec0ff */
[----:B------:R-:W-:-:S04]  /*1aa0*/  DEPBAR.LE SB0, 0x0 ;  /* 0x000080000000791a */ /* 0x000fc80000000000 */
[----:B------:R-:W-:Y:S01]  /*1ab0*/  BAR.SYNC.DEFER_BLOCKING 0x0 ;  /* 0x0000000000007b1d */ /* 0x000fe20000010000 */
[----:B------:R-:W-:Y:S01]  /*1ac0*/  LOP3.LUT R5, R0, 0x8, R2, 0xf8, !PT ;  /* 0x0000000800057812 */ /* 0x000fe200078ef802 */
[----:B------:R-:W-:Y:S01]  /*1ad0*/  IMAD.IADD R58, R16, 0x1, -R4 ;  /* 0x00000001103a7824 */ /* 0x000fe200078e0a04 */
[----:B------:R-:W-:Y:S01]  /*1ae0*/  IADD3 R2, P0, R152, UR12, RZ ;  /* 0x0000000c98027c10 */ /* 0x000fe2000ff1e0ff */
[----:B------:R-:W-:Y:S01]  /*1af0*/  IMAD.U32 R0, R6, 0x20, R7 ;  /* 0x0000002006007824 */ /* 0x000fe200078e0007 */
[----:B------:R-:W-:Y:S01]  /*1b00*/  LOP3.LUT R134, R5, R3, RZ, 0x3c, !PT ;  /* 0x0000000305867212 */ /* 0x000fe200078e3cff */
[--C-:B------:R-:W-:Y:S01]  /*1b10*/  IMAD R9, R59, 0x200, R57.reuse ;  /* 0x000002003b097824 */ /* 0x100fe200078e0239 */
[----:B------:R-:W-:Y:S01]  /*1b20*/  IADD3.X R3, R153, UR11, RZ, P0, !PT ;  /* 0x0000000b99037c10 */ /* 0x000fe200087fe4ff */
[----:B------:R-:W-:Y:S01]  /*1b30*/  IMAD R115, R58, 0x20, R57 ;  /* 0x000000203a737824 */ /* 0x000fe200078e0239 */
[----:B------:R-:W-:Y:S01]  /*1b40*/  IADD3 R4, P0, R2, UR12, RZ ;  /* 0x0000000c02047c10 */ /* 0x000fe2000ff1e0ff */
[----:B------:R-:W-:Y:S01]  /*1b50*/  IMAD R9, R58, 0x20, R9 ;  /* 0x000000203a097824 */ /* 0x000fe200078e0209 */
[----:B------:R-:W-:-:S02]  /*1b60*/  LEA R13, R0, UR5, 0x1 ;  /* 0x00000005000d7c11 */ /* 0x000fc4000f8e08ff */
[----:B------:R-:W-:Y:S02]  /*1b70*/  IADD3.X R5, R3, UR11, RZ, P0, !PT ;  /* 0x0000000b03057c10 */ /* 0x000fe400087fe4ff */
[----:B------:R-:W-:Y:S02]  /*1b80*/  IADD3 R6, P0, R4, UR12, RZ ;  /* 0x0000000c04067c10 */ /* 0x000fe4000ff1e0ff */
[----:B------:R-:W-:Y:S01]  /*1b90*/  LEA R164, R0, UR4, 0x1 ;  /* 0x0000000400a47c11 */ /* 0x000fe2000f8e08ff */
[----:B------:R-:W-:Y:S01]  /*1ba0*/  ULDC UR4, c[0x0][0x39c] ;  /* 0x0000e70000047ab9 */ /* 0x000fe20000000800 */
[----:B------:R-:W-:-:S03]  /*1bb0*/  IADD3.X R7, R5, UR11, RZ, P0, !PT ;  /* 0x0000000b05077c10 */ /* 0x000fc600087fe4ff */
[----:B------:R-:W-:Y:S01]  /*1bc0*/  VIADD R165, R164, 0x20 ;  /* 0x00000020a4a57836 */ /* 0x000fe20000000000 */
[----:B------:R-:W-:Y:S01]  /*1bd0*/  @!PT LDS RZ, [RZ] ;  /* 0x00000000fffff984 */ /* 0x000fe20000000800 */
[----:B------:R-:W-:Y:S01]  /*1be0*/  @!PT LDS RZ, [RZ] ;  /* 0x00000000fffff984 */ /* 0x000fe20000000800 */
[----:B------:R-:W-:Y:S01]  /*1bf0*/  @!PT LDS RZ, [RZ] ;  /* 0x00000000fffff984 */ /* 0x000fe20000000800 */
[----:B------:R-:W-:Y:S04]  /*1c00*/  LDGSTS.E.BYPASS.LTC128B.128 [R183+0x5000], desc[UR16][R152.64] ;  /* 0x0500000098b77fae */ /* 0x000fe8000b901d50 */
[----:B------:R1:W-:Y:S04]  /*1c10*/  LDGSTS.E.BYPASS.LTC128B.128 [R183+0x5800], desc[UR16][R2.64] ;  /* 0x0580000002b77fae */ /* 0x0003e8000b901d50 */
[----:B------:R2:W-:Y:S04]  /*1c20*/  LDGSTS.E.BYPASS.LTC128B.128 [R183+0x6000], desc[UR16][R4.64] ;  /* 0x0600000004b77fae */ /* 0x0005e8000b901d50 */
[----:B------:R3:W-:Y:S01]  /*1c30*/  LDGSTS.E.BYPASS.LTC128B.128 [R183+0x6800], desc[UR16][R6.64] ;  /* 0x0680000006b77fae */ /* 0x0007e2000b901d50 */
[----:B-1----:R-:W-:-:S04]  /*1c40*/  IADD3 R2, P0, R6, UR12, RZ ;  /* 0x0000000c06027c10 */ /* 0x002fc8000ff1e0ff */
[----:B------:R-:W-:Y:S02]  /*1c50*/  IADD3.X R3, R7, UR11, RZ, P0, !PT ;  /* 0x0000000b07037c10 */ /* 0x000fe400087fe4ff */
[----:B--2---:R-:W-:-:S03]  /*1c60*/  IADD3 R4, P0, R2, UR12, RZ ;  /* 0x0000000c02047c10 */ /* 0x004fc6000ff1e0ff */
[----:B------:R1:W-:Y:S01]  /*1c70*/  LDGSTS.E.BYPASS.LTC128B.128 [R183+0x7000], desc[UR16][R2.64] ;  /* 0x0700000002b77fae */ /* 0x0003e2000b901d50 */
[----:B------:R-:W-:Y:S02]  /*1c80*/  IADD3.X R5, R3, UR11, RZ, P0, !PT ;  /* 0x0000000b03057c10 */ /* 0x000fe400087fe4ff */
[----:B---3--:R-:W-:-:S03]  /*1c90*/  IADD3 R6, P0, R4, UR12, RZ ;  /* 0x0000000c04067c10 */ /* 0x008fc6000ff1e0ff */
[----:B------:R-:W-:Y:S01]  /*1ca0*/  LDGSTS.E.BYPASS.LTC128B.128 [R183+0x7800], desc[UR16][R4.64] ;  /* 0x0780000004b77fae */ /* 0x000fe2000b901d50 */
[----:B------:R-:W-:Y:S02]  /*1cb0*/  IADD3.X R7, R5, UR11, RZ, P0, !PT ;  /* 0x0000000b05077c10 */ /* 0x000fe400087fe4ff */
[----:B------:R-:W-:-:S03]  /*1cc0*/  IADD3 R8, P0, R6, UR12, RZ ;  /* 0x0000000c06087c10 */ /* 0x000fc6000ff1e0ff */
[----:B------:R2:W-:Y:S01]  /*1cd0*/  LDGSTS.E.BYPASS.LTC128B.128 [R183+0x8000], desc[UR16][R6.64] ;  /* 0x0800000006b77fae */ /* 0x0005e2000b901d50 */
[----:B-1----:R-:W-:Y:S01]  /*1ce0*/  IMAD.IADD R2, R134, 0x1, R9 ;  /* 0x0000000186027824 */ /* 0x002fe200078e0209 */
[----:B------:R-:W-:Y:S02]  /*1cf0*/  IADD3.X R9, R7, UR11, RZ, P0, !PT ;  /* 0x0000000b07097c10 */ /* 0x000fe400087fe4ff */
[----:B------:R-:W-:Y:S02]  /*1d00*/  LOP3.LUT P0, RZ, R14, 0x2, RZ, 0xc0, !PT ;  /* 0x000000020eff7812 */ /* 0x000fe4000780c0ff */
[----:B------:R-:W-:Y:S01]  /*1d10*/  LEA R166, R2, UR5, 0x1 ;  /* 0x0000000502a67c11 */ /* 0x000fe2000f8e08ff */
[----:B------:R1:W-:Y:S01]  /*1d20*/  LDGSTS.E.BYPASS.LTC128B.128 [R183+0x8800], desc[UR16][R8.64] ;  /* 0x0880000008b77fae */ /* 0x0003e2000b901d50 */
[----:B------:R-:W-:-:S03]  /*1d30*/  IMAD.MOV.U32 R2, RZ, RZ, 0x20 ;  /* 0x00000020ff027424 */ /* 0x000fc600078e00ff */
[----:B------:R-:W-:Y:S02]  /*1d40*/  LDSM.16.M88.4 R20, [R13+0x1000] ;  /* 0x001000000d14783b */ /* 0x000fe40000000200 */
[----:B------:R-:W-:Y:S02]  /*1d50*/  SEL R0, R2, 0xffffffe0, !P1 ;  /* 0xffffffe002007807 */ /* 0x000fe40004800000 */
[----:B------:R-:W-:Y:S02]  /*1d60*/  LDSM.16.M88.4 R36, [R13+0x1400] ;  /* 0x001400000d24783b */ /* 0x000fe40000000200 */
[----:B------:R-:W-:Y:S02]  /*1d70*/  @P0 VIADD R165, R164, 0xffffffe0 ;  /* 0xffffffe0a4a50836 */ /* 0x000fe40000000000 */
[----:B------:R-:W-:Y:S01]  /*1d80*/  IMAD.IADD R167, R166, 0x1, R0 ;  /* 0x00000001a6a77824 */ /* 0x000fe200078e0200 */
[----:B------:R-:W-:Y:S01]  /*1d90*/  LDSM.16.M88.4 R52, [R13+0x1800] ;  /* 0x001800000d34783b */ /* 0x000fe20000000200 */
[----:B------:R-:W-:-:S02]  /*1da0*/  VIADD R182, R165, 0x400 ;  /* 0x00000400a5b67836 */ /* 0x000fc40000000000 */
[C---:B------:R-:W-:Y:S01]  /*1db0*/  VIADD R181, R165.reuse, 0x800 ;  /* 0x00000800a5b57836 */ /* 0x040fe20000000000 */
[----:B--2---:R-:W-:Y:S01]  /*1dc0*/  LDSM.16.M88.4 R4, [R167] ;  /* 0x00000000a704783b */ /* 0x004fe20000000200 */
[C---:B------:R-:W-:Y:S02]  /*1dd0*/  VIADD R180, R165.reuse, 0xc00 ;  /* 0x00000c00a5b47836 */ /* 0x040fe40000000000 */
[C---:B------:R-:W-:Y:S01]  /*1de0*/  VIADD R179, R165.reuse, 0x1000 ;  /* 0x00001000a5b37836 */ /* 0x040fe20000000000 */
[----:B------:R-:W-:Y:S01]  /*1df0*/  LDSM.16.M88.4 R28, [R165] ;  /* 0x00000000a51c783b */ /* 0x000fe20000000200 */
[C---:B------:R-:W-:Y:S02]  /*1e00*/  VIADD R178, R165.reuse, 0x1400 ;  /* 0x00001400a5b27836 */ /* 0x040fe40000000000 */
[C---:B------:R-:W-:Y:S01]  /*1e10*/  VIADD R177, R165.reuse, 0x1800 ;  /* 0x00001800a5b17836 */ /* 0x040fe20000000000 */
[----:B------:R-:W-:Y:S01]  /*1e20*/  LDSM.16.M88.4 R44, [R165+0x400] ;  /* 0x00040000a52c783b */ /* 0x000fe20000000200 */
[----:B------:R-:W-:-:S02]  /*1e30*/  VIADD R176, R165, 0x1c00 ;  /* 0x00001c00a5b07836 */ /* 0x000fc40000000000 */
[C---:B------:R-:W-:Y:S01]  /*1e40*/  VIADD R175, R165.reuse, 0x2000 ;  /* 0x00002000a5af7836 */ /* 0x040fe20000000000 */
[----:B-1----:R-:W1:Y:S01]  /*1e50*/  LDSM.16.M88.4 R8, [R166] ;  /* 0x00000000a608783b */ /* 0x002e620000000200 */
        /* <DEDUP_REMOVED lines=8> */
[----:B------:R-:W0:Y:S01]  /*1ee0*/  LDGDEPBAR ;  /* 0x00000000000079af */ /* 0x000e220000000000 */
[----:B------:R-:W-:Y:S01]  /*1ef0*/  VIADD R168, R165, 0x3c00 ;  /* 0x00003c00a5a87836 */ /* 0x000fe20000000000 */
[C---:B-1----:R-:W-:Y:S06]  /*1f00*/  HMMA.16816.F32 R16, R8.reuse, R20, RZ ;  /* 0x000000140810723c */ /* 0x042fec00000018ff */
[C---:B------:R-:W-:Y:S06]  /*1f10*/  HMMA.16816.F32 R24, R8.reuse, R22, RZ ;  /* 0x000000160818723c */ /* 0x040fec00000018ff */
[----:B------:R-:W-:-:S12]  /*1f20*/  HMMA.16816.F32 R20, R8, R36, RZ ;  /* 0x000000240814723c */ /* 0x000fd800000018ff */
[C---:B------:R-:W-:Y:S06]  /*1f30*/  HMMA.16816.F32 R16, R4.reuse, R28, R16 ;  /* 0x0000001c0410723c */ /* 0x040fec0000001810 */
[C---:B------:R-:W-:Y:S06]  /*1f40*/  HMMA.16816.F32 R24, R4.reuse, R30, R24 ;  /* 0x0000001e0418723c */ /* 0x040fec0000001818 */
[----:B------:R-:W-:Y:S06]  /*1f50*/  HMMA.16816.F32 R32, R4, R44, R20 ;  /* 0x0000002c0420723c */ /* 0x000fec0000001814 */
[----:B------:R-:W-:Y:S06]  /*1f60*/  HMMA.16816.F32 R20, R8, R52, RZ ;  /* 0x000000340814723c */ /* 0x000fec00000018ff */
[----:B------:R-:W-:-:S04]  /*1f70*/  FMUL.FTZ R2, R16, UR4 ;  /* 0x0000000410027c20 */ /* 0x000fc80008410000 */
[----:B------:R1:W-:-:S14]  /*1f80*/  MUFU.TANH R105, R2 ;  /* 0x0000000200697308 */ /* 0x0003dc0000002400 */
[----:B--2---:R-:W-:Y:S01]  /*1f90*/  HMMA.16816.F32 R28, R4, R40, R20 ;  /* 0x00000028041c723c */ /* 0x004fe20000001814 */
[----:B-1----:R-:W-:-:S05]  /*1fa0*/  FMUL.FTZ R2, R17, UR4 ;  /* 0x0000000411027c20 */ /* 0x002fca0008410000 */
[----:B------:R-:W-:Y:S01]  /*1fb0*/  HMMA.16816.F32 R20, R8, R54, RZ ;  /* 0x000000360814723c */ /* 0x000fe200000018ff */
[----:B------:R1:W2:Y:S02]  /*1fc0*/  MUFU.TANH R104, R2 ;  /* 0x0000000200687308 */ /* 0x0002a40000002400 */
[----:B-1----:R-:W-:-:S06]  /*1fd0*/  FMUL.FTZ R2, R18, UR4 ;  /* 0x0000000412027c20 */ /* 0x002fcc0008410000 */
[----:B------:R1:W-:Y:S02]  /*1fe0*/  MUFU.TANH R126, R2 ;  /* 0x00000002007e7308 */ /* 0x0003e40000002400 */
[----:B-1----:R-:W-:Y:S02]  /*1ff0*/  FMUL.FTZ R2, R19, UR4 ;  /* 0x0000000413027c20 */ /* 0x002fe40008410000 */
[----:B------:R-:W-:Y:S01]  /*2000*/  HMMA.16816.F32 R16, R8, R38, RZ ;  /* 0x000000260810723c */ /* 0x000fe200000018ff */
[----:B------:R-:W1:Y:S03]  /*2010*/  LDSM.16.M88.4 R36, [R165+0xc00] ;  /* 0x000c0000a524783b */ /* 0x000e660000000200 */
[----:B------:R4:W5:Y:S02]  /*2020*/  MUFU.TANH R121, R2 ;  /* 0x0000000200797308 */ /* 0x0009640000002400 */
[----:B----4-:R-:W-:-:S06]  /*2030*/  FMUL.FTZ R2, R24, UR4 ;  /* 0x0000000418027c20 */ /* 0x010fcc0008410000 */
[----:B------:R4:W-:-:S12]  /*2040*/  MUFU.TANH R109, R2 ;  /* 0x00000002006d7308 */ /* 0x0009d80000002400 */
[----:B------:R-:W-:Y:S01]  /*2050*/  HMMA.16816.F32 R16, R4, R46, R16 ;  /* 0x0000002e0410723c */ /* 0x000fe20000001810 */
[----:B------:R-:W2:Y:S01]  /*2060*/  LDSM.16.M88.4 R44, [R13+0x2000] ;  /* 0x002000000d2c783b */ /* 0x000ea20000000200 */
[----:B----4-:R-:W-:-:S04]  /*2070*/  FMUL.FTZ R2, R25, UR4 ;  /* 0x0000000419027c20 */ /* 0x010fc80008410000 */
[----:B------:R4:W5:-:S15]  /*2080*/  MUFU.TANH R108, R2 ;  /* 0x00000002006c7308 */ /* 0x00095e0000002400 */
[----:B------:R-:W-:-:S03]  /*2090*/  NOP ;  /* 0x0000000000007918 */ /* 0x000fc60000000000 */
[----:B------:R-:W-:-:S04]  /*20a0*/  FMUL.FTZ R19, R19, UR4 ;  /* 0x0000000413137c20 */ /* 0x000fc80008410000 */
[----:B------:R-:W-:Y:S01]  /*20b0*/  MUFU.TANH R125, R19 ;  /* 0x00000013007d7308 */ /* 0x000fe20000002400 */
[----:B----4-:R-:W-:-:S07]  /*20c0*/  FMUL.FTZ R2, R26, UR4 ;  /* 0x000000041a027c20 */ /* 0x010fce0008410000 */
[----:B------:R4:W-:Y:S02]  /*20d0*/  MUFU.TANH R132, R2 ;  /* 0x0000000200847308 */ /* 0x0009e40000002400 */
[----:B----4-:R-:W-:Y:S02]  /*20e0*/  FMUL.FTZ R2, R27, UR4 ;  /* 0x000000041b027c20 */ /* 0x010fe40008410000 */
[----:B---3--:R-:W-:Y:S04]  /*20f0*/  HMMA.16816.F32 R24, R8, R48, RZ ;  /* 0x000000300818723c */ /* 0x008fe800000018ff */
[----:B------:R3:W4:Y:S02]  /*2100*/  MUFU.TANH R130, R2 ;  /* 0x0000000200827308 */ /* 0x0007240000002400 */
[----:B---3--:R-:W-:-:S06]  /*2110*/  FMUL.FTZ R2, R32, UR4 ;  /* 0x0000000420027c20 */ /* 0x008fcc0008410000 */
[----:B------:R3:W-:Y:S02]  /*2120*/  MUFU.TANH R107, R2 ;  /* 0x00000002006b7308 */ /* 0x0007e40000002400 */
[----:B---3--:R-:W-:-:S06]  /*2130*/  FMUL.FTZ R2, R33, UR4 ;  /* 0x0000000421027c20 */ /* 0x008fcc0008410000 */
[----:B------:R3:W4:Y:S02]  /*2140*/  MUFU.TANH R103, R2 ;  /* 0x0000000200677308 */ /* 0x0007240000002400 */
[----:B---3--:R-:W-:-:S06]  /*2150*/  FMUL.FTZ R2, R34, UR4 ;  /* 0x0000000422027c20 */ /* 0x008fcc0008410000 */
[----:B------:R3:W-:Y:S02]  /*2160*/  MUFU.TANH R129, R2 ;  /* 0x0000000200817308 */ /* 0x0007e40000002400 */
[----:B---3--:R-:W-:Y:S02]  /*2170*/  FMUL.FTZ R2, R35, UR4 ;  /* 0x0000000423027c20 */ /* 0x008fe40008410000 */
[----:B-1----:R-:W-:Y:S04]  /*2180*/  HMMA.16816.F32 R32, R4, R36, R24 ;  /* 0x000000240420723c */ /* 0x002fe80000001818 */
[----:B------:R1:W3:Y:S02]  /*2190*/  MUFU.TANH R120, R2 ;  /* 0x0000000200787308 */ /* 0x0002e40000002400 */
[----:B--2---:R-:W-:Y:S01]  /*21a0*/  HMMA.16816.F32 R24, R8, R44, RZ ;  /* 0x0000002c0818723c */ /* 0x004fe200000018ff */
[----:B-1----:R-:W-:-:S05]  /*21b0*/  FMUL.FTZ R2, R16, UR4 ;  /* 0x0000000410027c20 */ /* 0x002fca0008410000 */
[----:B------:R1:W2:-:S12]  /*21c0*/  MUFU.TANH R102, R2 ;  /* 0x0000000200667308 */ /* 0x0002980000002400 */
[----:B------:R-:W-:-:S04]  /*21d0*/  FMUL.FTZ R35, R35, UR4 ;  /* 0x0000000423237c20 */ /* 0x000fc80008410000 */
[----:B------:R-:W-:Y:S01]  /*21e0*/  MUFU.TANH R128, R35 ;  /* 0x0000002300807308 */ /* 0x000fe20000002400 */
[----:B-1----:R-:W-:-:S07]  /*21f0*/  FMUL.FTZ R2, R17, UR4 ;  /* 0x0000000411027c20 */ /* 0x002fce0008410000 */
[----:B------:R1:W-:Y:S02]  /*2200*/  MUFU.TANH R101, R2 ;  /* 0x0000000200657308 */ /* 0x0003e40000002400 */
[----:B-1----:R-:W-:Y:S02]  /*2210*/  FMUL.FTZ R2, R18, UR4 ;  /* 0x0000000412027c20 */ /* 0x002fe40008410000 */
[----:B------:R-:W-:Y:S01]  /*2220*/  HMMA.16816.F32 R16, R4, R42, R20 ;  /* 0x0000002a0410723c */ /* 0x000fe20000001814 */
[----:B------:R-:W1:Y:S03]  /*2230*/  LDSM.16.M88.4 R40, [R165+0x1000] ;  /* 0x00100000a528783b */ /* 0x000e660000000200 */
[----:B------:R5:W2:Y:S02]  /*2240*/  MUFU.TANH R119, R2 ;  /* 0x0000000200777308 */ /* 0x000aa40000002400 */
[----:B------:R-:W-:Y:S01]  /*2250*/  HMMA.16816.F32 R20, R8, R50, RZ ;  /* 0x000000320814723c */ /* 0x000fe200000018ff */
[----:B-----5:R-:W-:-:S05]  /*2260*/  FMUL.FTZ R2, R28, UR4 ;  /* 0x000000041c027c20 */ /* 0x020fca0008410000 */
[----:B------:R5:W2:Y:S02]  /*2270*/  MUFU.TANH R100, R2 ;  /* 0x0000000200647308 */ /* 0x000aa40000002400 */
[----:B-----5:R-:W-:Y:S01]  /*2280*/  FMUL.FTZ R2, R29, UR4 ;  /* 0x000000041d027c20 */ /* 0x020fe20008410000 */
[----:B-1----:R-:W-:Y:S05]  /*2290*/  HMMA.16816.F32 R24, R4, R40, R24 ;  /* 0x000000280418723c */ /* 0x002fea0000001818 */
        /* <DEDUP_REMOVED lines=16> */
[----:B------:R-:W3:Y:S01]  /*23a0*/  LDSM.16.M88.4 R44, [R165+0x1400] ;  /* 0x00140000a52c783b */ /* 0x000ee20000000200 */
[----:B----4-:R-:W-:-:S04]  /*23b0*/  FMUL.FTZ R2, R32, UR4 ;  /* 0x0000000420027c20 */ /* 0x010fc80008410000 */
[----:B------:R4:W5:-:S12]  /*23c0*/  MUFU.TANH R94, R2 ;  /* 0x00000002005e7308 */ /* 0x0009580000002400 */
[----:B------:R-:W-:-:S04]  /*23d0*/  FMUL.FTZ R16, R16, UR4 ;  /* 0x0000000410107c20 */ /* 0x000fc80008410000 */
[----:B------:R-:W-:Y:S01]  /*23e0*/  MUFU.TANH R92, R16 ;  /* 0x00000010005c7308 */ /* 0x000fe20000002400 */
[----:B----4-:R-:W-:Y:S01]  /*23f0*/  FMUL.FTZ R2, R33, UR4 ;  /* 0x0000000421027c20 */ /* 0x010fe20008410000 */
[----:B-1----:R-:W-:Y:S06]  /*2400*/  HMMA.16816.F32 R28, R8, R36, RZ ;  /* 0x00000024081c723c */ /* 0x002fec00000018ff */
[----:B------:R1:W-:Y:S02]  /*2410*/  MUFU.TANH R93, R2 ;  /* 0x00000002005d7308 */ /* 0x0003e40000002400 */
[----:B-1----:R-:W-:-:S02]  /*2420*/  FMUL.FTZ R2, R34, UR4 ;  /* 0x0000000422027c20 */ /* 0x002fc40008410000 */
[----:B------:R-:W-:Y:S04]  /*2430*/  LDSM.16.M88.4 R32, [R165+0x1800] ;  /* 0x00180000a520783b */ /* 0x000fe80000000200 */
[----:B------:R1:W4:Y:S10]  /*2440*/  MUFU.TANH R124, R2 ;  /* 0x00000002007c7308 */ /* 0x0003340000002400 */
[----:B---3--:R-:W-:Y:S01]  /*2450*/  HMMA.16816.F32 R28, R4, R44, R28 ;  /* 0x0000002c041c723c */ /* 0x008fe2000000181c */
[----:B-1----:R-:W-:-:S04]  /*2460*/  FMUL.FTZ R2, R17, UR4 ;  /* 0x0000000411027c20 */ /* 0x002fc80008410000 */
[----:B------:R1:W-:-:S15]  /*2470*/  MUFU.TANH R91, R2 ;  /* 0x00000002005b7308 */ /* 0x0003de0000002400 */
[----:B------:R-:W-:-:S04]  /*2480*/  NOP ;  /* 0x0000000000007918 */ /* 0x000fc80000000000 */
[----:B------:R-:W-:Y:S01]  /*2490*/  FMUL.FTZ R28, R28, UR4 ;  /* 0x000000041c1c7c20 */ /* 0x000fe20008410000 */
[----:B------:R-:W-:Y:S01]  /*24a0*/  FMUL.FTZ R29, R29, UR4 ;  /* 0x000000041d1d7c20 */ /* 0x000fe20008410000 */
[----:B------:R-:W-:Y:S01]  /*24b0*/  FMUL.FTZ R30, R30, UR4 ;  /* 0x000000041e1e7c20 */ /* 0x000fe20008410000 */
[----:B------:R-:W-:Y:S01]  /*24c0*/  FMUL.FTZ R31, R31, UR4 ;  /* 0x000000041f1f7c20 */ /* 0x000fe20008410000 */
[----:B------:R-:W-:Y:S08]  /*24d0*/  MUFU.TANH R85, R28 ;  /* 0x0000001c00557308 */ /* 0x000ff00000002400 */
[----:B------:R-:W-:Y:S01]  /*24e0*/  MUFU.TANH R84, R29 ;  /* 0x0000001d00547308 */ /* 0x000fe20000002400 */
[----:B-1----:R-:W-:-:S07]  /*24f0*/  FMUL.FTZ R2, R18, UR4 ;  /* 0x0000000412027c20 */ /* 0x002fce0008410000 */
[----:B------:R1:W3:Y:S08]  /*2500*/  MUFU.TANH R123, R2 ;  /* 0x00000002007b7308 */ /* 0x0002f00000002400 */
[----:B------:R-:W-:Y:S08]  /*2510*/  MUFU.TANH R138, R30 ;  /* 0x0000001e008a7308 */ /* 0x000ff00000002400 */
[----:B------:R-:W-:Y:S01]  /*2520*/  MUFU.TANH R139, R31 ;  /* 0x0000001f008b7308 */ /* 0x000fe20000002400 */
[----:B-1----:R-:W-:-:S02]  /*2530*/  FMUL.FTZ R2, R19, UR4 ;  /* 0x0000000413027c20 */ /* 0x002fc40008410000 */
[----:B------:R-:W-:Y:S01]  /*2540*/  HMMA.16816.F32 R16, R4, R42, R20 ;  /* 0x0000002a0410723c */ /* 0x000fe20000001814 */
[----:B------:R-:W1:Y:S04]  /*2550*/  LDSM.16.M88.4 R40, [R13+0x2800] ;  /* 0x002800000d28783b */ /* 0x000e680000000200 */
[----:B------:R2:W3:Y:S01]  /*2560*/  MUFU.TANH R127, R2 ;  /* 0x00000002007f7308 */ /* 0x0004e20000002400 */
[----:B------:R-:W-:Y:S01]  /*2570*/  HMMA.16816.F32 R20, R8, R38, RZ ;  /* 0x000000260814723c */ /* 0x000fe200000018ff */
[----:B------:R-:W5:Y:S01]  /*2580*/  LDSM.16.M88.4 R36, [R13+0x2c00] ;  /* 0x002c00000d24783b */ /* 0x000f620000000200 */
[----:B--2---:R-:W-:-:S05]  /*2590*/  FMUL.FTZ R2, R24, UR4 ;  /* 0x0000000418027c20 */ /* 0x004fca0008410000 */
[----:B------:R2:W3:-:S15]  /*25a0*/  MUFU.TANH R89, R2 ;  /* 0x0000000200597308 */ /* 0x0004de0000002400 */
[----:B------:R-:W-:-:S02]  /*25b0*/  NOP ;  /* 0x0000000000007918 */ /* 0x000fc40000000000 */
[----:B------:R-:W-:Y:S01]  /*25c0*/  HMMA.16816.F32 R20, R4, R46, R20 ;  /* 0x0000002e0414723c */ /* 0x000fe20000001814 */
[----:B------:R-:W-:Y:S01]  /*25d0*/  LDSM.16.M88.4 R44, [R165+0x1c00] ;  /* 0x001c0000a52c783b */ /* 0x000fe20000000200 */
[----:B--2---:R-:W-:-:S04]  /*25e0*/  FMUL.FTZ R2, R25, UR4 ;  /* 0x0000000419027c20 */ /* 0x004fc80008410000 */
[----:B------:R2:W-:-:S15]  /*25f0*/  MUFU.TANH R90, R2 ;  /* 0x00000002005a7308 */ /* 0x0005de0000002400 */
[----:B------:R-:W-:-:S03]  /*2600*/  NOP ;  /* 0x0000000000007918 */ /* 0x000fc60000000000 */
[----:B------:R-:W-:-:S04]  /*2610*/  FMUL.FTZ R20, R20, UR4 ;  /* 0x0000000414147c20 */ /* 0x000fc80008410000 */
[----:B------:R-:W-:Y:S01]  /*2620*/  MUFU.TANH R86, R20 ;  /* 0x0000001400567308 */ /* 0x000fe20000002400 */
[----:B--2---:R-:W-:-:S07]  /*2630*/  FMUL.FTZ R2, R26, UR4 ;  /* 0x000000041a027c20 */ /* 0x004fce0008410000 */
[----:B------:R2:W3:Y:S02]  /*2640*/  MUFU.TANH R133, R2 ;  /* 0x0000000200857308 */ /* 0x0004e40000002400 */
[----:B--2---:R-:W-:Y:S02]  /*2650*/  FMUL.FTZ R2, R27, UR4 ;  /* 0x000000041b027c20 */ /* 0x004fe40008410000 */
[----:B-1----:R-:W-:Y:S04]  /*2660*/  HMMA.16816.F32 R24, R8, R42, RZ ;  /* 0x0000002a0818723c */ /* 0x002fe800000018ff */
[----:B------:R1:W2:Y:S02]  /*2670*/  MUFU.TANH R136, R2 ;  /* 0x0000000200887308 */ /* 0x0002a40000002400 */
[----:B-1----:R-:W-:-:S06]  /*2680*/  FMUL.FTZ R2, R16, UR4 ;  /* 0x0000000410027c20 */ /* 0x002fcc0008410000 */
[----:B------:R1:W-:Y:S02]  /*2690*/  MUFU.TANH R87, R2 ;  /* 0x0000000200577308 */ /* 0x0003e40000002400 */
[----:B-1----:R-:W-:-:S06]  /*26a0*/  FMUL.FTZ R2, R17, UR4 ;  /* 0x0000000411027c20 */ /* 0x002fcc0008410000 */
[----:B------:R1:W2:Y:S02]  /*26b0*/  MUFU.TANH R83, R2 ;  /* 0x0000000200537308 */ /* 0x0002a40000002400 */
[----:B-1----:R-:W-:-:S06]  /*26c0*/  FMUL.FTZ R2, R18, UR4 ;  /* 0x0000000412027c20 */ /* 0x002fcc0008410000 */
[----:B------:R1:W-:Y:S02]  /*26d0*/  MUFU.TANH R131, R2 ;  /* 0x0000000200837308 */ /* 0x0003e40000002400 */
[----:B-1----:R-:W-:Y:S02]  /*26e0*/  FMUL.FTZ R2, R19, UR4 ;  /* 0x0000000413027c20 */ /* 0x002fe40008410000 */
[----:B------:R-:W-:Y:S01]  /*26f0*/  HMMA.16816.F32 R16, R8, R40, RZ ;  /* 0x000000280810723c */ /* 0x000fe200000018ff */
[----:B------:R-:W1:Y:S03]  /*2700*/  LDSM.16.M88.4 R40, [R13+0x3000] ;  /* 0x003000000d28783b */ /* 0x000e660000000200 */
[----:B------:R4:W2:Y:S02]  /*2710*/  MUFU.TANH R137, R2 ;  /* 0x0000000200897308 */ /* 0x0008a40000002400 */
[----:B----4-:R-:W-:-:S06]  /*2720*/  FMUL.FTZ R2, R21, UR4 ;  /* 0x0000000415027c20 */ /* 0x010fcc0008410000 */
[----:B------:R4:W-:-:S12]  /*2730*/  MUFU.TANH R81, R2 ;  /* 0x0000000200517308 */ /* 0x0009d80000002400 */
[C---:B------:R-:W-:Y:S06]  /*2740*/  HMMA.16816.F32 R16, R4.reuse, R32, R16 ;  /* 0x000000200410723c */ /* 0x040fec0000001810 */
[----:B------:R-:W-:Y:S06]  /*2750*/  HMMA.16816.F32 R32, R4, R34, R24 ;  /* 0x000000220420723c */ /* 0x000fec0000001818 */
[----:B-----5:R-:W-:Y:S01]  /*2760*/  HMMA.16816.F32 R24, R8, R38, RZ ;  /* 0x000000260818723c */ /* 0x020fe200000018ff */
[----:B----4-:R-:W-:-:S05]  /*2770*/  FMUL.FTZ R2, R22, UR4 ;  /* 0x0000000416027c20 */ /* 0x010fca0008410000 */
[----:B-1----:R-:W-:Y:S01]  /*2780*/  HMMA.16816.F32 R28, R8, R40, RZ ;  /* 0x00000028081c723c */ /* 0x002fe200000018ff */
[----:B------:R1:W4:Y:S11]  /*2790*/  MUFU.TANH R140, R2 ;  /* 0x00000002008c7308 */ /* 0x0003360000002400 */
[----:B------:R-:W-:-:S04]  /*27a0*/  FMUL.FTZ R35, R35, UR4 ;  /* 0x0000000423237c20 */ /* 0x000fc80008410000 */
[----:B------:R-:W-:Y:S02]  /*27b0*/  MUFU.TANH R146, R35 ;  /* 0x0000002300927308 */ /* 0x000fe40000002400 */
[----:B------:R-:W-:Y:S01]  /*27c0*/  HMMA.16816.F32 R24, R4, R46, R24 ;  /* 0x0000002e0418723c */ /* 0x000fe20000001818 */
[----:B-1----:R-:W-:-:S05]  /*27d0*/  FMUL.FTZ R2, R23, UR4 ;  /* 0x0000000417027c20 */ /* 0x002fca0008410000 */
[----:B------:R-:W-:Y:S01]  /*27e0*/  HMMA.16816.F32 R20, R8, R36, RZ ;  /* 0x000000240814723c */ /* 0x000fe200000018ff */
[----:B------:R1:W-:Y:S01]  /*27f0*/  MUFU.TANH R141, R2 ;  /* 0x00000002008d7308 */ /* 0x0003e20000002400 */
[----:B------:R-:W5:Y:S01]  /*2800*/  LDSM.16.M88.4 R36, [R165+0x2000] ;  /* 0x00200000a524783b */ /* 0x000f620000000200 */
[----:B-1----:R-:W-:-:S06]  /*2810*/  FMUL.FTZ R2, R16, UR4 ;  /* 0x0000000410027c20 */ /* 0x002fcc0008410000 */
[----:B------:R1:W4:Y:S02]  /*2820*/  MUFU.TANH R80, R2 ;  /* 0x0000000200507308 */ /* 0x0003240000002400 */
[----:B-1----:R-:W-:-:S06]  /*2830*/  FMUL.FTZ R2, R17, UR4 ;  /* 0x0000000411027c20 */ /* 0x002fcc0008410000 */
[----:B------:R1:W-:Y:S02]  /*2840*/  MUFU.TANH R78, R2 ;  /* 0x00000002004e7308 */ /* 0x0003e40000002400 */
[----:B-1----:R-:W-:-:S06]  /*2850*/  FMUL.FTZ R2, R18, UR4 ;  /* 0x0000000412027c20 */ /* 0x002fcc0008410000 */
[----:B------:R1:W4:Y:S02]  /*2860*/  MUFU.TANH R142, R2 ;  /* 0x00000002008e7308 */ /* 0x0003240000002400 */
[----:B-1----:R-:W-:Y:S02]  /*2870*/  FMUL.FTZ R2, R19, UR4 ;  /* 0x0000000413027c20 */ /* 0x002fe40008410000 */
[----:B------:R-:W-:Y:S04]  /*2880*/  HMMA.16816.F32 R16, R4, R44, R20 ;  /* 0x0000002c0410723c */ /* 0x000fe80000001814 */
[----:B------:R1:W4:Y:S02]  /*2890*/  MUFU.TANH R143, R2 ;  /* 0x00000002008f7308 */ /* 0x0003240000002400 */
[----:B------:R-:W-:Y:S01]  /*28a0*/  HMMA.16816.F32 R20, R8, R42, RZ ;  /* 0x0000002a0814723c */ /* 0x000fe200000018ff */
[----:B------:R-:W-:Y:S01]  /*28b0*/  LDSM.16.M88.4 R40, [R165+0x2c00] ;  /* 0x002c0000a528783b */ /* 0x000fe20000000200 */
[----:B-1----:R-:W-:-:S04]  /*28c0*/  FMUL.FTZ R2, R32, UR4 ;  /* 0x0000000420027c20 */ /* 0x002fc80008410000 */
[----:B------:R1:W-:-:S12]  /*28d0*/  MUFU.TANH R79, R2 ;  /* 0x00000002004f7308 */ /* 0x0003d80000002400 */
[----:B------:R-:W-:Y:S01]  /*28e0*/  FMUL.FTZ R16, R16, UR4 ;  /* 0x0000000410107c20 */ /* 0x000fe20008410000 */
[----:B------:R-:W-:-:S03]  /*28f0*/  FMUL.FTZ R17, R17, UR4 ;  /* 0x0000000411117c20 */ /* 0x000fc60008410000 */
[----:B------:R-:W-:Y:S08]  /*2900*/  MUFU.TANH R73, R16 ;  /* 0x0000001000497308 */ /* 0x000ff00000002400 */
[----:B------:R-:W-:Y:S01]  /*2910*/  MUFU.TANH R75, R17 ;  /* 0x00000011004b7308 */ /* 0x000fe20000002400 */
[----:B-1----:R-:W-:-:S07]  /*2920*/  FMUL.FTZ R2, R33, UR4 ;  /* 0x0000000421027c20 */ /* 0x002fce0008410000 */
[----:B------:R1:W4:Y:S02]  /*2930*/  MUFU.TANH R77, R2 ;  /* 0x00000002004d7308 */ /* 0x0003240000002400 */
[----:B-1----:R-:W-:Y:S02]  /*2940*/  FMUL.FTZ R2, R34, UR4 ;  /* 0x0000000422027c20 */ /* 0x002fe40008410000 */
[----:B------:R-:W1:Y:S04]  /*2950*/  LDSM.16.M88.4 R32, [R13+0x3400] ;  /* 0x003400000d20783b */ /* 0x000e680000000200 */
[----:B------:R3:W4:Y:S02]  /*2960*/  MUFU.TANH R144, R2 ;  /* 0x0000000200907308 */ /* 0x0007240000002400 */
[----:B---3--:R-:W-:-:S06]  /*2970*/  FMUL.FTZ R2, R18, UR4 ;  /* 0x0000000412027c20 */ /* 0x008fcc0008410000 */
[----:B------:R3:W-:Y:S02]  /*2980*/  MUFU.TANH R145, R2 ;  /* 0x0000000200917308 */ /* 0x0007e40000002400 */
[----:B---3--:R-:W-:Y:S02]  /*2990*/  FMUL.FTZ R2, R19, UR4 ;  /* 0x0000000413027c20 */ /* 0x008fe40008410000 */
[----:B-----5:R-:W-:Y:S01]  /*29a0*/  HMMA.16816.F32 R16, R4, R36, R28 ;  /* 0x000000240410723c */ /* 0x020fe2000000181c */
[----:B------:R-:W3:Y:S03]  /*29b0*/  LDSM.16.M88.4 R28, [R165+0x2400] ;  /* 0x00240000a51c783b */ /* 0x000ee60000000200 */
[----:B------:R5:W4:Y:S02]  /*29c0*/  MUFU.TANH R147, R2 ;  /* 0x0000000200937308 */ /* 0x000b240000002400 */
[----:B-----5:R-:W-:-:S06]  /*29d0*/  FMUL.FTZ R2, R24, UR4 ;  /* 0x0000000418027c20 */ /* 0x020fcc0008410000 */
[----:B------:R5:W-:-:S12]  /*29e0*/  MUFU.TANH R74, R2 ;  /* 0x00000002004a7308 */ /* 0x000bd80000002400 */
[----:B------:R-:W-:-:S04]  /*29f0*/  FMUL.FTZ R3, R18, UR4 ;  /* 0x0000000412037c20 */ /* 0x000fc80008410000 */
[----:B------:R2:W-:Y:S01]  /*2a00*/  MUFU.TANH R148, R3 ;  /* 0x0000000300947308 */ /* 0x0005e20000002400 */
[----:B-----5:R-:W-:-:S07]  /*2a10*/  FMUL.FTZ R2, R25, UR4 ;  /* 0x0000000419027c20 */ /* 0x020fce0008410000 */
[----:B------:R5:W-:Y:S01]  /*2a20*/  MUFU.TANH R76, R2 ;  /* 0x00000002004c7308 */ /* 0x000be20000002400 */
[----:B--2---:R-:W-:-:S07]  /*2a30*/  FMUL.FTZ R3, R19, UR4 ;  /* 0x0000000413037c20 */ /* 0x004fce0008410000 */
[----:B------:R2:W-:Y:S01]  /*2a40*/  MUFU.TANH R150, R3 ;  /* 0x0000000300967308 */ /* 0x0005e20000002400 */
[----:B-----5:R-:W-:-:S07]  /*2a50*/  FMUL.FTZ R2, R26, UR4 ;  /* 0x000000041a027c20 */ /* 0x020fce0008410000 */
[----:B------:R5:W-:Y:S01]  /*2a60*/  MUFU.TANH R50, R2 ;  /* 0x0000000200327308 */ /* 0x000be20000002400 */
[----:B--2---:R-:W-:Y:S02]  /*2a70*/  IMAD R3, R59, 0x10, R62 ;  /* 0x000000103b037824 */ /* 0x004fe400078e023e */
[----:B-----5:R-:W-:Y:S02]  /*2a80*/  FMUL.FTZ R2, R27, UR4 ;  /* 0x000000041b027c20 */ /* 0x020fe40008410000 */
[----:B------:R-:W-:Y:S01]  /*2a90*/  HMMA.16816.F32 R24, R4, R38, R20 ;  /* 0x000000260418723c */ /* 0x000fe20000001814 */
[----:B------:R-:W2:Y:S02]  /*2aa0*/  LDSM.16.M88.4 R36, [R13+0x3800] ;  /* 0x003800000d24783b */ /* 0x000ea40000000200 */
[----:B------:R5:W4:Y:S03]  /*2ab0*/  MUFU.TANH R51, R2 ;  /* 0x0000000200337308 */ /* 0x000b260000002400 */
[----:B-1----:R-:W-:Y:S01]  /*2ac0*/  HMMA.16816.F32 R20, R8, R32, RZ ;  /* 0x000000200814723c */ /* 0x002fe200000018ff */
[----:B-----5:R-:W-:-:S04]  /*2ad0*/  FMUL.FTZ R2, R16, UR4 ;  /* 0x0000000410027c20 */ /* 0x020fc80008410000 */
[----:B------:R1:W-:-:S13]  /*2ae0*/  MUFU.TANH R72, R2 ;  /* 0x0000000200487308 */ /* 0x0003da0000002400 */
[----:B------:R-:W-:Y:S01]  /*2af0*/  FMUL.FTZ R27, R27, UR4 ;  /* 0x000000041b1b7c20 */ /* 0x000fe20008410000 */
[----:B------:R-:W-:-:S05]  /*2b00*/  FMUL.FTZ R15, R26, UR4 ;  /* 0x000000041a0f7c20 */ /* 0x000fca0008410000 */
[----:B---3--:R-:W-:Y:S01]  /*2b10*/  HMMA.16816.F32 R20, R4, R28, R20 ;  /* 0x0000001c0414723c */ /* 0x008fe20000001814 */
[----:B------:R-:W-:Y:S08]  /*2b20*/  MUFU.TANH R49, R27 ;  /* 0x0000001b00317308 */ /* 0x000ff00000002400 */
[----:B------:R-:W3:Y:S01]  /*2b30*/  MUFU.TANH R48, R15 ;  /* 0x0000000f00307308 */ /* 0x000ee20000002400 */
[----:B-1----:R-:W-:-:S02]  /*2b40*/  FMUL.FTZ R2, R17, UR4 ;  /* 0x0000000411027c20 */ /* 0x002fc40008410000 */
[----:B------:R-:W-:Y:S01]  /*2b50*/  HMMA.16816.F32 R16, R8, R34, RZ ;  /* 0x000000220810723c */ /* 0x000fe200000018ff */
[----:B------:R-:W1:Y:S04]  /*2b60*/  LDSM.16.M88.4 R32, [R165+0x2800] ;  /* 0x00280000a520783b */ /* 0x000e680000000200 */
[----:B------:R5:W3:Y:S07]  /*2b70*/  MUFU.TANH R70, R2 ;  /* 0x0000000200467308 */ /* 0x000aee0000002400 */
[----:B------:R-:W-:Y:S01]  /*2b80*/  FMUL.FTZ R21, R21, UR4 ;  /* 0x0000000415157c20 */ /* 0x000fe20008410000 */
[----:B------:R-:W-:Y:S01]  /*2b90*/  FMUL.FTZ R22, R22, UR4 ;  /* 0x0000000416167c20 */ /* 0x000fe20008410000 */
[----:B------:R-:W-:-:S02]  /*2ba0*/  FMUL.FTZ R23, R23, UR4 ;  /* 0x0000000417177c20 */ /* 0x000fc40008410000 */
[----:B------:R-:W-:Y:S01]  /*2bb0*/  MUFU.TANH R68, R21 ;  /* 0x0000001500447308 */ /* 0x000fe20000002400 */
[----:B-----5:R-:W-:-:S07]  /*2bc0*/  LOP3.LUT R2, R61, 0xffffffe0, RZ, 0xc0, !PT ;  /* 0xffffffe03d027812 */ /* 0x020fce00078ec0ff */
[----:B------:R-:W-:Y:S01]  /*2bd0*/  MUFU.TANH R46, R22 ;  /* 0x00000016002e7308 */ /* 0x000fe20000002400 */
[C---:B------:R-:W-:Y:S02]  /*2be0*/  IMAD.IADD R2, R60.reuse, 0x1, -R2 ;  /* 0x000000013c027824 */ /* 0x040fe400078e0a02 */
[----:B------:R-:W-:-:S03]  /*2bf0*/  IMAD.SHL.U32 R60, R60, 0x2, RZ ;  /* 0x000000023c3c7824 */ /* 0x000fc600078e00ff */
[----:B------:R-:W-:Y:S02]  /*2c00*/  SHF.R.S32.HI R12, RZ, 0x1f, R2 ;  /* 0x0000001fff0c7819 */ /* 0x000fe40000011402 */
[----:B------:R-:W-:Y:S02]  /*2c10*/  MUFU.TANH R47, R23 ;  /* 0x00000017002f7308 */ /* 0x000fe40000002400 */
[----:B------:R-:W-:Y:S01]  /*2c20*/  LEA.HI R2, R12, R2, RZ, 0x2 ;  /* 0x000000020c027211 */ /* 0x000fe200078f10ff */
[----:B------:R-:W-:-:S03]  /*2c30*/  FMUL.FTZ R12, R24, UR4 ;  /* 0x00000004180c7c20 */ /* 0x000fc60008410000 */
[----:B------:R-:W-:Y:S02]  /*2c40*/  SHF.R.S32.HI R2, RZ, 0x2, R2 ;  /* 0x00000002ff027819 */ /* 0x000fe40000011402 */
[----:B------:R5:W-:Y:S02]  /*2c50*/  MUFU.TANH R69, R12 ;  /* 0x0000000c00457308 */ /* 0x000be40000002400 */
[----:B------:R-:W-:-:S04]  /*2c60*/  IADD3 R2, R3, 0x1, R2 ;  /* 0x0000000103027810 */ /* 0x000fc80007ffe002 */
[----:B------:R-:W-:Y:S02]  /*2c70*/  IADD3 R3, R56, -UR15, R2 ;  /* 0x8000000f38037c10 */ /* 0x000fe4000fffe002 */
[----:B------:R-:W-:-:S03]  /*2c80*/  LOP3.LUT R2, R96, 0x6, R60, 0xf8, !PT ;  /* 0x0000000660027812 */ /* 0x000fc600078ef83c */
[----:B------:R-:W-:Y:S02]  /*2c90*/  VIADD R3, R3, UR14 ;  /* 0x0000000e03037c36 */ /* 0x000fe40008000000 */
[C---:B------:R-:W-:Y:S02]  /*2ca0*/  VIADD R15, R2.reuse, 0xffffff01 ;  /* 0xffffff01020f7836 */ /* 0x040fe40000000000 */
[----:B------:R-:W-:Y:S02]  /*2cb0*/  VIADD R14, R2, 0xffffff00 ;  /* 0xffffff00020e7836 */ /* 0x000fe40000000000 */
[----:B-----5:R-:W-:Y:S02]  /*2cc0*/  FMUL.FTZ R12, R25, UR4 ;  /* 0x00000004190c7c20 */ /* 0x020fe40008410000 */
[----:B------:R-:W-:Y:S01]  /*2cd0*/  HMMA.16816.F32 R24, R4, R30, R16 ;  /* 0x0000001e0418723c */ /* 0x000fe20000001810 */
[----:B------:R-:W5:Y:S01]  /*2ce0*/  LDSM.16.M88.4 R28, [R13+0x3c00] ;  /* 0x003c00000d1c783b */ /* 0x000f620000000200 */
[----:B------:R4:W3:Y:S04]  /*2cf0*/  MUFU.TANH R71, R12 ;  /* 0x0000000c00477308 */ /* 0x0008e80000002400 */
[----:B--2---:R-:W-:Y:S01]  /*2d00*/  HMMA.16816.F32 R16, R8, R36, RZ ;  /* 0x000000240810723c */ /* 0x004fe200000018ff */
[----:B----4-:R-:W-:-:S02]  /*2d10*/  VIMNMX R12, R3, R56, PT ;  /* 0x00000038030c7248 */ /* 0x010fc40003fe0100 */
[----:B------:R-:W-:Y:S02]  /*2d20*/  VIADDMNMX R3, R3, 0x8, R56, PT ;  /* 0x0000000803037846 */ /* 0x000fe40003800138 */
[----:B------:R-:W-:-:S13]  /*2d30*/  ISETP.GE.AND P0, PT, R15, R12, PT ;  /* 0x0000000c0f00720c */ /* 0x000fda0003f06270 */
[----:B------:R-:W-:Y:S01]  /*2d40*/  FMUL.FTZ R24, R24, UR4 ;  /* 0x0000000418187c20 */ /* 0x000fe20008410000 */
[-C--:B------:R-:W-:Y:S01]  /*2d50*/  ISETP.GE.AND P3, PT, R15, R3.reuse, PT ;  /* 0x000000030f00720c */ /* 0x080fe20003f66270 */
[----:B------:R-:W-:Y:S01]  /*2d60*/  FMUL.FTZ R15, R20, UR4 ;  /* 0x00000004140f7c20 */ /* 0x000fe20008410000 */
[CC--:B------:R-:W-:Y:S01]  /*2d70*/  ISETP.GE.AND P2, PT, R14.reuse, R12.reuse, PT ;  /* 0x0000000c0e00720c */ /* 0x0c0fe20003f46270 */
[----:B------:R-:W-:Y:S01]  /*2d80*/  FMUL.FTZ R25, R25, UR4 ;  /* 0x0000000419197c20 */ /* 0x000fe20008410000 */
[-C--:B------:R-:W-:Y:S01]  /*2d90*/  ISETP.GE.AND P1, PT, R14, R3.reuse, PT ;  /* 0x000000030e00720c */ /* 0x080fe20003f26270 */
[----:B-1----:R-:W-:Y:S01]  /*2da0*/  HMMA.16816.F32 R20, R4, R32, R16 ;  /* 0x000000200414723c */ /* 0x002fe20000001810 */
[----:B------:R-:W-:Y:S01]  /*2db0*/  VIADD R14, R2, 0xffffff08 ;  /* 0xffffff08020e7836 */ /* 0x000fe20000000000 */
[----:B------:R1:W-:Y:S01]  /*2dc0*/  MUFU.TANH R67, R15 ;  /* 0x0000000f00437308 */ /* 0x0003e20000002400 */
[----:B------:R-:W-:Y:S01]  /*2dd0*/  FSEL R104, R104, -INF , !P0 ;  /* 0xff80000068687808 */ /* 0x000fe20004000000 */
[----:B------:R-:W-:Y:S01]  /*2de0*/  FMUL.FTZ R26, R26, UR4 ;  /* 0x000000041a1a7c20 */ /* 0x000fe20008410000 */
[----:B------:R-:W-:Y:S01]  /*2df0*/  FSEL R121, R121, -INF , !P3 ;  /* 0xff80000079797808 */ /* 0x000fe20005800000 */
[----:B------:R-:W-:Y:S01]  /*2e00*/  HMMA.16816.F32 R16, R8, R38, RZ ;  /* 0x000000260810723c */ /* 0x000fe200000018ff */
[C---:B------:R-:W-:Y:S01]  /*2e10*/  ISETP.GE.AND P5, PT, R14.reuse, R12, PT ;  /* 0x0000000c0e00720c */ /* 0x040fe20003fa6270 */
[----:B------:R-:W-:Y:S01]  /*2e20*/  LDSM.16.M88.4 R36, [R165+0x3000] ;  /* 0x00300000a524783b */ /* 0x000fe20000000200 */
[----:B------:R-:W-:Y:S01]  /*2e30*/  ISETP.GE.AND P4, PT, R14, R3, PT ;  /* 0x000000030e00720c */ /* 0x000fe20003f86270 */
[----:B------:R-:W-:Y:S01]  /*2e40*/  VIADD R14, R2, 0xffffff09 ;  /* 0xffffff09020e7836 */ /* 0x000fe20000000000 */
[----:B------:R-:W-:Y:S01]  /*2e50*/  FSEL R105, R105, -INF , !P2 ;  /* 0xff80000069697808 */ /* 0x000fe20005000000 */
[----:B------:R-:W2:Y:S01]  /*2e60*/  MUFU.TANH R64, R24 ;  /* 0x0000001800407308 */ /* 0x000ea20000002400 */
[----:B------:R-:W-:-:S02]  /*2e70*/  FSEL R126, R126, -INF , !P1 ;  /* 0xff8000007e7e7808 */ /* 0x000fc40004800000 */
[CC--:B------:R-:W-:Y:S02]  /*2e80*/  ISETP.GE.AND P2, PT, R14.reuse, R12.reuse, PT ;  /* 0x0000000c0e00720c */ /* 0x0c0fe40003f46270 */
[-C--:B------:R-:W-:Y:S01]  /*2e90*/  ISETP.GE.AND P1, PT, R14, R3.reuse, PT ;  /* 0x000000030e00720c */ /* 0x080fe20003f26270 */
[----:B------:R-:W-:Y:S01]  /*2ea0*/  VIADD R14, R2, 0xffffff11 ;  /* 0xffffff11020e7836 */ /* 0x000fe20000000000 */
[----:B------:R-:W-:Y:S01]  /*2eb0*/  FSEL R108, R108, -INF , !P2 ;  /* 0xff8000006c6c7808 */ /* 0x000fe20005000000 */
[----:B-1----:R-:W-:Y:S01]  /*2ec0*/  VIADD R15, R2, 0xffffff10 ;  /* 0xffffff10020f7836 */ /* 0x002fe20000000000 */
[----:B------:R-:W-:Y:S01]  /*2ed0*/  FSEL R130, R130, -INF , !P1 ;  /* 0xff80000082827808 */ /* 0x000fe20004800000 */
[----:B------:R-:W-:Y:S01]  /*2ee0*/  MUFU.TANH R65, R25 ;  /* 0x0000001900417308 */ /* 0x000fe20000002400 */
[----:B------:R-:W-:Y:S01]  /*2ef0*/  FSEL R109, R109, -INF , !P5 ;  /* 0xff8000006d6d7808 */ /* 0x000fe20006800000 */
[----:B------:R-:W-:Y:S01]  /*2f00*/  FMUL.FTZ R20, R20, UR4 ;  /* 0x0000000414147c20 */ /* 0x000fe20008410000 */
[-C--:B------:R-:W-:Y:S01]  /*2f10*/  ISETP.GE.AND P0, PT, R15, R12.reuse, PT ;  /* 0x0000000c0f00720c */ /* 0x080fe20003f06270 */
[----:B------:R-:W-:Y:S01]  /*2f20*/  FMUL.FTZ R21, R21, UR4 ;  /* 0x0000000415157c20 */ /* 0x000fe20008410000 */
[-C--:B------:R-:W-:Y:S01]  /*2f30*/  ISETP.GE.AND P3, PT, R15, R3.reuse, PT ;  /* 0x000000030f00720c */ /* 0x080fe20003f66270 */
[----:B------:R-:W-:Y:S01]  /*2f40*/  VIADD R15, R2, 0xffffff18 ;  /* 0xffffff18020f7836 */ /* 0x000fe20000000000 */
[----:B------:R-:W-:Y:S01]  /*2f50*/  FSEL R132, R132, -INF , !P4 ;  /* 0xff80000084847808 */ /* 0x000fe20006000000 */
[----:B------:R1:W4:Y:S01]  /*2f60*/  MUFU.TANH R45, R26 ;  /* 0x0000001a002d7308 */ /* 0x0003220000002400 */
[-C--:B------:R-:W-:Y:S01]  /*2f70*/  ISETP.GE.AND P5, PT, R14, R12.reuse, PT ;  /* 0x0000000c0e00720c */ /* 0x080fe20003fa6270 */
[----:B------:R-:W-:Y:S01]  /*2f80*/  FMUL.FTZ R22, R22, UR4 ;  /* 0x0000000416167c20 */ /* 0x000fe20008410000 */
[----:B------:R-:W-:Y:S01]  /*2f90*/  ISETP.GE.AND P2, PT, R15, R12, PT ;  /* 0x0000000c0f00720c */ /* 0x000fe20003f46270 */
[----:B------:R-:W-:Y:S01]  /*2fa0*/  FMUL.FTZ R23, R23, UR4 ;  /* 0x0000000417177c20 */ /* 0x000fe20008410000 */
[-C--:B------:R-:W-:Y:S01]  /*2fb0*/  ISETP.GE.AND P1, PT, R15, R3.reuse, PT ;  /* 0x000000030f00720c */ /* 0x080fe20003f26270 */
[----:B------:R-:W-:Y:S01]  /*2fc0*/  VIADD R15, R2, 0xffffff20 ;  /* 0xffffff20020f7836 */ /* 0x000fe20000000000 */
[----:B------:R-:W-:Y:S01]  /*2fd0*/  ISETP.GE.AND P4, PT, R14, R3, PT ;  /* 0x000000030e00720c */ /* 0x000fe20003f86270 */
[----:B------:R-:W-:Y:S01]  /*2fe0*/  VIADD R14, R2, 0xffffff19 ;  /* 0xffffff19020e7836 */ /* 0x000fe20000000000 */
[----:B------:R-:W-:Y:S01]  /*2ff0*/  FSEL R103, R103, -INF , !P5 ;  /* 0xff80000067677808 */ /* 0x000fe20006800000 */
[----:B------:R-:W-:Y:S01]  /*3000*/  MUFU.TANH R66, R20 ;  /* 0x0000001400427308 */ /* 0x000fe20000002400 */
[----:B------:R-:W-:-:S02]  /*3010*/  FSEL R120, R120, -INF , !P4 ;  /* 0xff80000078787808 */ /* 0x000fc40006000000 */
[CC--:B------:R-:W-:Y:S02]  /*3020*/  ISETP.GE.AND P5, PT, R15.reuse, R12.reuse, PT ;  /* 0x0000000c0f00720c */ /* 0x0c0fe40003fa6270 */
[-C--:B------:R-:W-:Y:S01]  /*3030*/  ISETP.GE.AND P4, PT, R15, R3.reuse, PT ;  /* 0x000000030f00720c */ /* 0x080fe20003f86270 */
[----:B------:R-:W-:Y:S01]  /*3040*/  FMUL.FTZ R15, R27, UR4 ;  /* 0x000000041b0f7c20 */ /* 0x000fe20008410000 */
[----:B------:R-:W-:Y:S01]  /*3050*/  FSEL R107, R107, -INF , !P0 ;  /* 0xff8000006b6b7808 */ /* 0x000fe20004000000 */
[----:B-1----:R-:W-:Y:S01]  /*3060*/  HMMA.16816.F32 R24, R4, R34, R16 ;  /* 0x000000220418723c */ /* 0x002fe20000001810 */
[----:B------:R-:W-:Y:S01]  /*3070*/  FSEL R129, R129, -INF , !P3 ;  /* 0xff80000081817808 */ /* 0x000fe20005800000 */
[----:B------:R-:W1:Y:S01]  /*3080*/  LDSM.16.M88.4 R32, [R13+0x4000] ;  /* 0x004000000d20783b */ /* 0x000e620000000200 */
[C---:B------:R-:W-:Y:S01]  /*3090*/  ISETP.GE.AND P0, PT, R14.reuse, R12, PT ;  /* 0x0000000c0e00720c */ /* 0x040fe20003f06270 */
[----:B------:R-:W-:Y:S01]  /*30a0*/  MUFU.TANH R63, R21 ;  /* 0x00000015003f7308 */ /* 0x000fe20000002400 */
[----:B------:R-:W-:Y:S01]  /*30b0*/  ISETP.GE.AND P3, PT, R14, R3, PT ;  /* 0x000000030e00720c */ /* 0x000fe20003f66270 */
[----:B-----5:R-:W-:Y:S01]  /*30c0*/  HMMA.16816.F32 R16, R8, R28, RZ ;  /* 0x0000001c0810723c */ /* 0x020fe200000018ff */
[----:B------:R-:W-:Y:S01]  /*30d0*/  VIADD R14, R2, 0xffffff21 ;  /* 0xffffff21020e7836 */ /* 0x000fe20000000000 */
[----:B------:R-:W-:-:S02]  /*30e0*/  FSEL R102, R102, -INF , !P2 ;  /* 0xff80000066667808 */ /* 0x000fc40005000000 */
[----:B------:R-:W-:Y:S02]  /*30f0*/  FSEL R119, R119, -INF , !P1 ;  /* 0xff80000077777808 */ /* 0x000fe40004800000 */
[CC--:B------:R-:W-:Y:S01]  /*3100*/  ISETP.GE.AND P2, PT, R14.reuse, R12.reuse, PT ;  /* 0x0000000c0e00720c */ /* 0x0c0fe20003f46270 */
[----:B------:R-:W5:Y:S01]  /*3110*/  MUFU.TANH R44, R22 ;  /* 0x00000016002c7308 */ /* 0x000f620000002400 */
[-C--:B------:R-:W-:Y:S01]  /*3120*/  ISETP.GE.AND P1, PT, R14, R3.reuse, PT ;  /* 0x000000030e00720c */ /* 0x080fe20003f26270 */
[----:B------:R-:W-:Y:S01]  /*3130*/  VIADD R14, R2, 0xffffff28 ;  /* 0xffffff28020e7836 */ /* 0x000fe20000000000 */
[----:B------:R-:W-:Y:S02]  /*3140*/  FSEL R101, R101, -INF , !P0 ;  /* 0xff80000065657808 */ /* 0x000fe40004000000 */
[----:B------:R-:W-:Y:S02]  /*3150*/  FSEL R125, R125, -INF , !P3 ;  /* 0xff8000007d7d7808 */ /* 0x000fe40005800000 */
[CC--:B------:R-:W-:Y:S01]  /*3160*/  ISETP.GE.AND P0, PT, R14.reuse, R12.reuse, PT ;  /* 0x0000000c0e00720c */ /* 0x0c0fe20003f06270 */
[----:B------:R3:W5:Y:S01]  /*3170*/  MUFU.TANH R113, R23 ;  /* 0x0000001700717308 */ /* 0x0007620000002400 */
[-C--:B------:R-:W-:Y:S01]  /*3180*/  ISETP.GE.AND P3, PT, R14, R3.reuse, PT ;  /* 0x000000030e00720c */ /* 0x080fe20003f66270 */
[----:B------:R-:W-:Y:S01]  /*3190*/  VIADD R14, R2, 0xffffff29 ;  /* 0xffffff29020e7836 */ /* 0x000fe20000000000 */
[----:B------:R-:W-:Y:S01]  /*31a0*/  FSEL R100, R100, -INF , !P5 ;  /* 0xff80000064647808 */ /* 0x000fe20006800000 */
[----:B------:R-:W-:Y:S01]  /*31b0*/  FMUL.FTZ R25, R25, UR4 ;  /* 0x0000000419197c20 */ /* 0x000fe20008410000 */
[----:B------:R-:W-:Y:S01]  /*31c0*/  FSEL R122, R122, -INF , !P4 ;  /* 0xff8000007a7a7808 */ /* 0x000fe20006000000 */
[----:B------:R-:W-:Y:S01]  /*31d0*/  FMUL.FTZ R26, R26, UR4 ;  /* 0x000000041a1a7c20 */ /* 0x000fe20008410000 */
[C---:B------:R-:W-:Y:S01]  /*31e0*/  ISETP.GE.AND P5, PT, R14.reuse, R12, PT ;  /* 0x0000000c0e00720c */ /* 0x040fe20003fa6270 */
[----:B------:R2:W5:Y:S01]  /*31f0*/  MUFU.TANH R114, R15 ;  /* 0x0000000f00727308 */ /* 0x0005620000002400 */
[----:B------:R-:W-:Y:S01]  /*3200*/  ISETP.GE.AND P4, PT, R14, R3, PT ;  /* 0x000000030e00720c */ /* 0x000fe20003f86270 */
[----:B------:R-:W-:Y:S01]  /*3210*/  VIADD R14, R2, 0xffffff30 ;  /* 0xffffff30020e7836 */ /* 0x000fe20000000000 */
[----:B------:R-:W-:-:S02]  /*3220*/  FSEL R97, R97, -INF , !P0 ;  /* 0xff80000061617808 */ /* 0x000fc40004000000 */
[----:B------:R-:W-:Y:S02]  /*3230*/  FSEL R116, R116, -INF , !P3 ;  /* 0xff80000074747808 */ /* 0x000fe40005800000 */
[----:B------:R-:W-:Y:S01]  /*3240*/  FSEL R98, R98, -INF , !P2 ;  /* 0xff80000062627808 */ /* 0x000fe20005000000 */
[----:B------:R-:W5:Y:S01]  /*3250*/  MUFU.TANH R112, R25 ;  /* 0x0000001900707308 */ /* 0x000f620000002400 */
[----:B---3--:R-:W-:Y:S01]  /*3260*/  HMMA.16816.F32 R20, R4, R40, R16 ;  /* 0x000000280414723c */ /* 0x008fe20000001810 */
[----:B------:R-:W-:Y:S02]  /*3270*/  FSEL R118, R118, -INF , !P1 ;  /* 0xff80000076767808 */ /* 0x000fe40004800000 */
[CC--:B------:R-:W-:Y:S02]  /*3280*/  ISETP.GE.AND P2, PT, R14.reuse, R12.reuse, PT ;  /* 0x0000000c0e00720c */ /* 0x0c0fe40003f46270 */
[-C--:B------:R-:W-:Y:S01]  /*3290*/  ISETP.GE.AND P1, PT, R14, R3.reuse, PT ;  /* 0x000000030e00720c */ /* 0x080fe20003f26270 */
[----:B------:R-:W-:Y:S01]  /*32a0*/  HMMA.16816.F32 R16, R8, R30, RZ ;  /* 0x0000001e0810723c */ /* 0x000fe200000018ff */
[----:B------:R-:W-:Y:S01]  /*32b0*/  FSEL R94, R94, -INF , !P2 ;  /* 0xff8000005e5e7808 */ /* 0x000fe20005000000 */
[----:B--2---:R-:W-:Y:S01]  /*32c0*/  VIADD R15, R2, 0xffffff31 ;  /* 0xffffff31020f7836 */ /* 0x004fe20000000000 */
[----:B------:R-:W-:Y:S01]  /*32d0*/  FSEL R124, R124, -INF , !P1 ;  /* 0xff8000007c7c7808 */ /* 0x000fe20004800000 */
[C---:B------:R-:W-:Y:S01]  /*32e0*/  VIADD R14, R2.reuse, 0xffffff38 ;  /* 0xffffff38020e7836 */ /* 0x040fe20000000000 */
[----:B------:R-:W-:Y:S01]  /*32f0*/  FSEL R95, R95, -INF , !P5 ;  /* 0xff8000005f5f7808 */ /* 0x000fe20006800000 */
[----:B------:R-:W-:Y:S01]  /*3300*/  MUFU.TANH R111, R26 ;  /* 0x0000001a006f7308 */ /* 0x000fe20000002400 */
[C---:B------:R-:W-:Y:S01]  /*3310*/  ISETP.GE.AND P0, PT, R15.reuse, R12, PT ;  /* 0x0000000c0f00720c */ /* 0x040fe20003f06270 */
[----:B------:R-:W2:Y:S01]  /*3320*/  LDSM.16.M88.4 R28, [R13+0x4400] ;  /* 0x004400000d1c783b */ /* 0x000ea20000000200 */
[----:B------:R-:W-:Y:S01]  /*3330*/  ISETP.GE.AND P3, PT, R15, R3, PT ;  /* 0x000000030f00720c */ /* 0x000fe20003f66270 */
[----:B------:R-:W-:Y:S01]  /*3340*/  VIADD R15, R2, 0xffffff39 ;  /* 0xffffff39020f7836 */ /* 0x000fe20000000000 */
[----:B------:R-:W-:-:S02]  /*3350*/  FSEL R117, R117, -INF , !P4 ;  /* 0xff80000075757808 */ /* 0x000fc40006000000 */
[-C--:B------:R-:W-:Y:S02]  /*3360*/  ISETP.GE.AND P5, PT, R14, R12.reuse, PT ;  /* 0x0000000c0e00720c */ /* 0x080fe40003fa6270 */
[CC--:B------:R-:W-:Y:S02]  /*3370*/  ISETP.GE.AND P2, PT, R15.reuse, R12.reuse, PT ;  /* 0x0000000c0f00720c */ /* 0x0c0fe40003f46270 */
[-C--:B------:R-:W-:Y:S01]  /*3380*/  ISETP.GE.AND P1, PT, R15, R3.reuse, PT ;  /* 0x000000030f00720c */ /* 0x080fe20003f26270 */
[----:B------:R-:W-:Y:S01]  /*3390*/  FMUL.FTZ R15, R24, UR4 ;  /* 0x00000004180f7c20 */ /* 0x000fe20008410000 */
[-C--:B------:R-:W-:Y:S01]  /*33a0*/  ISETP.GE.AND P4, PT, R14, R3.reuse, PT ;  /* 0x000000030e00720c */ /* 0x080fe20003f86270 */
[----:B------:R-:W-:Y:S01]  /*33b0*/  VIADD R14, R2, 0xffffff40 ;  /* 0xffffff40020e7836 */ /* 0x000fe20000000000 */
[----:B------:R-:W-:Y:S01]  /*33c0*/  FSEL R92, R92, -INF , !P5 ;  /* 0xff8000005c5c7808 */ /* 0x000fe20006800000 */
[----:B------:R3:W-:Y:S01]  /*33d0*/  MUFU.TANH R62, R15 ;  /* 0x0000000f003e7308 */ /* 0x0007e20000002400 */
[----:B------:R-:W-:Y:S01]  /*33e0*/  FSEL R123, R123, -INF , !P4 ;  /* 0xff8000007b7b7808 */ /* 0x000fe20006000000 */
[----:B------:R-:W-:Y:S01]  /*33f0*/  FMUL.FTZ R20, R20, UR4 ;  /* 0x0000000414147c20 */ /* 0x000fe20008410000 */
[----:B------:R-:W-:Y:S01]  /*3400*/  FSEL R93, R93, -INF , !P0 ;  /* 0xff8000005d5d7808 */ /* 0x000fe20004000000 */
[----:B------:R-:W-:Y:S01]  /*3410*/  FMUL.FTZ R21, R21, UR4 ;  /* 0x0000000415157c20 */ /* 0x000fe20008410000 */
[----:B------:R-:W-:Y:S01]  /*3420*/  FSEL R128, R128, -INF , !P3 ;  /* 0xff80000080807808 */ /* 0x000fe20005800000 */
[----:B------:R-:W-:Y:S01]  /*3430*/  FMUL.FTZ R22, R22, UR4 ;  /* 0x0000000416167c20 */ /* 0x000fe20008410000 */
[C---:B------:R-:W-:Y:S01]  /*3440*/  ISETP.GE.AND P0, PT, R14.reuse, R12, PT ;  /* 0x0000000c0e00720c */ /* 0x040fe20003f06270 */
[----:B------:R-:W-:Y:S01]  /*3450*/  FMUL.FTZ R23, R23, UR4 ;  /* 0x0000000417177c20 */ /* 0x000fe20008410000 */
[----:B------:R-:W-:Y:S01]  /*3460*/  ISETP.GE.AND P3, PT, R14, R3, PT ;  /* 0x000000030e00720c */ /* 0x000fe20003f66270 */
[----:B------:R-:W-:Y:S01]  /*3470*/  VIADD R14, R2, 0xffffff48 ;  /* 0xffffff48020e7836 */ /* 0x000fe20000000000 */
[----:B------:R-:W-:Y:S01]  /*3480*/  FSEL R91, R91, -INF , !P2 ;  /* 0xff8000005b5b7808 */ /* 0x000fe20005000000 */
[----:B------:R-:W-:Y:S01]  /*3490*/  MUFU.TANH R106, R20 ;  /* 0x00000014006a7308 */ /* 0x000fe20000002400 */
[----:B------:R-:W-:-:S02]  /*34a0*/  FSEL R127, R127, -INF , !P1 ;  /* 0xff8000007f7f7808 */ /* 0x000fc40004800000 */
[-C--:B------:R-:W-:Y:S01]  /*34b0*/  ISETP.GE.AND P2, PT, R14, R12.reuse, PT ;  /* 0x0000000c0e00720c */ /* 0x080fe20003f46270 */
[----:B---3--:R-:W-:Y:S01]  /*34c0*/  VIADD R15, R2, 0xffffff41 ;  /* 0xffffff41020f7836 */ /* 0x008fe20000000000 */
[-C--:B------:R-:W-:Y:S01]  /*34d0*/  ISETP.GE.AND P1, PT, R14, R3.reuse, PT ;  /* 0x000000030e00720c */ /* 0x080fe20003f26270 */
[----:B------:R-:W-:Y:S02]  /*34e0*/  VIADD R14, R2, 0xffffff49 ;  /* 0xffffff49020e7836 */ /* 0x000fe40000000000 */
[----:B------:R-:W-:Y:S01]  /*34f0*/  MUFU.TANH R99, R21 ;  /* 0x0000001500637308 */ /* 0x000fe20000002400 */
[----:B------:R-:W-:Y:S02]  /*3500*/  FSEL R89, R89, -INF , !P0 ;  /* 0xff80000059597808 */ /* 0x000fe40004000000 */
[CC--:B------:R-:W-:Y:S02]  /*3510*/  ISETP.GE.AND P5, PT, R15.reuse, R12.reuse, PT ;  /* 0x0000000c0f00720c */ /* 0x0c0fe40003fa6270 */
[-C--:B------:R-:W-:Y:S01]  /*3520*/  ISETP.GE.AND P4, PT, R15, R3.reuse, PT ;  /* 0x000000030f00720c */ /* 0x080fe20003f86270 */
[----:B------:R-:W-:Y:S01]  /*3530*/  FMUL.FTZ R15, R27, UR4 ;  /* 0x000000041b0f7c20 */ /* 0x000fe20008410000 */
[----:B------:R-:W-:Y:S01]  /*3540*/  FSEL R133, R133, -INF , !P3 ;  /* 0xff80000085857808 */ /* 0x000fe20005800000 */
[----:B------:R-:W-:Y:S01]  /*3550*/  HMMA.16816.F32 R24, R4, R42, R16 ;  /* 0x0000002a0418723c */ /* 0x000fe20000001810 */
[----:B------:R-:W-:Y:S01]  /*3560*/  MUFU.TANH R61, R22 ;  /* 0x00000016003d7308 */ /* 0x000fe20000002400 */
[C---:B------:R-:W-:Y:S01]  /*3570*/  ISETP.GE.AND P0, PT, R14.reuse, R12, PT ;  /* 0x0000000c0e00720c */ /* 0x040fe20003f06270 */
[----:B------:R-:W-:Y:S01]  /*3580*/  LDSM.16.M88.4 R40, [R13+0x4800] ;  /* 0x004800000d28783b */ /* 0x000fe20000000200 */
[----:B------:R-:W-:Y:S01]  /*3590*/  ISETP.GE.AND P3, PT, R14, R3, PT ;  /* 0x000000030e00720c */ /* 0x000fe20003f66270 */
[----:B------:R-:W-:Y:S01]  /*35a0*/  VIADD R14, R2, 0xffffff50 ;  /* 0xffffff50020e7836 */ /* 0x000fe20000000000 */
[----:B-1----:R-:W-:Y:S01]  /*35b0*/  HMMA.16816.F32 R16, R8, R32, RZ ;  /* 0x000000200810723c */ /* 0x002fe200000018ff */
[----:B------:R-:W-:-:S02]  /*35c0*/  FSEL R90, R90, -INF , !P5 ;  /* 0xff8000005a5a7808 */ /* 0x000fc40006800000 */
[----:B------:R1:W-:Y:S01]  /*35d0*/  MUFU.TANH R88, R23 ;  /* 0x0000001700587308 */ /* 0x0003e20000002400 */
[----:B------:R-:W-:Y:S02]  /*35e0*/  FSEL R136, R136, -INF , !P4 ;  /* 0xff80000088887808 */ /* 0x000fe40006000000 */
[C---:B------:R-:W-:Y:S02]  /*35f0*/  ISETP.GE.AND P5, PT, R14.reuse, R12, PT ;  /* 0x0000000c0e00720c */ /* 0x040fe40003fa6270 */
[----:B------:R-:W-:Y:S01]  /*3600*/  ISETP.GE.AND P4, PT, R14, R3, PT ;  /* 0x000000030e00720c */ /* 0x000fe20003f86270 */
[----:B------:R-:W-:Y:S01]  /*3610*/  VIADD R14, R2, 0xffffff51 ;  /* 0xffffff51020e7836 */ /* 0x000fe20000000000 */
[----:B------:R-:W-:Y:S01]  /*3620*/  FSEL R83, R83, -INF , !P0 ;  /* 0xff80000053537808 */ /* 0x000fe20004000000 */
[----:B------:R3:W5:Y:S01]  /*3630*/  MUFU.TANH R110, R15 ;  /* 0x0000000f006e7308 */ /* 0x0007620000002400 */
[----:B------:R-:W-:Y:S02]  /*3640*/  FSEL R137, R137, -INF , !P3 ;  /* 0xff80000089897808 */ /* 0x000fe40005800000 */
[----:B------:R-:W-:-:S02]  /*3650*/  FSEL R87, R87, -INF , !P2 ;  /* 0xff80000057577808 */ /* 0x000fc40005000000 */
[----:B------:R-:W-:Y:S02]  /*3660*/  FSEL R131, R131, -INF , !P1 ;  /* 0xff80000083837808 */ /* 0x000fe40004800000 */
[C---:B------:R-:W-:Y:S01]  /*3670*/  ISETP.GE.AND P2, PT, R14.reuse, R12, PT ;  /* 0x0000000c0e00720c */ /* 0x040fe20003f46270 */
[----:B------:R-:W-:Y:S01]  /*3680*/  FMUL.FTZ R25, R25, UR4 ;  /* 0x0000000419197c20 */ /* 0x000fe20008410000 */
[----:B------:R-:W-:Y:S01]  /*3690*/  ISETP.GE.AND P1, PT, R14, R3, PT ;  /* 0x000000030e00720c */ /* 0x000fe20003f26270 */
[----:B------:R-:W-:Y:S01]  /*36a0*/  FMUL.FTZ R26, R26, UR4 ;  /* 0x000000041a1a7c20 */ /* 0x000fe20008410000 */
[----:B------:R-:W-:Y:S01]  /*36b0*/  FMUL.FTZ R27, R27, UR4 ;  /* 0x000000041b1b7c20 */ /* 0x000fe20008410000 */
[----:B------:R-:W-:Y:S01]  /*36c0*/  FSEL R84, R84, -INF , !P2 ;  /* 0xff80000054547808 */ /* 0x000fe20005000000 */
[----:B-1----:R-:W-:Y:S01]  /*36d0*/  HMMA.16816.F32 R20, R4, R36, R16 ;  /* 0x000000240414723c */ /* 0x002fe20000001810 */
[----:B------:R-:W-:Y:S01]  /*36e0*/  FSEL R139, R139, -INF , !P1 ;  /* 0xff8000008b8b7808 */ /* 0x000fe20004800000 */
[----:B------:R-:W1:Y:S01]  /*36f0*/  MUFU.TANH R82, R25 ;  /* 0x0000001900527308 */ /* 0x000e620000002400 */
[C---:B------:R-:W-:Y:S01]  /*3700*/  VIADD R14, R2.reuse, 0xffffff59 ;  /* 0xffffff59020e7836 */ /* 0x040fe20000000000 */
[----:B------:R-:W-:Y:S01]  /*3710*/  FSEL R85, R85, -INF , !P5 ;  /* 0xff80000055557808 */ /* 0x000fe20006800000 */
[----:B---3--:R-:W-:Y:S01]  /*3720*/  VIADD R15, R2, 0xffffff58 ;  /* 0xffffff58020f7836 */ /* 0x008fe20000000000 */
[----:B------:R-:W-:Y:S01]  /*3730*/  HMMA.16816.F32 R16, R8, R34, RZ ;  /* 0x000000220810723c */ /* 0x000fe200000018ff */
[----:B------:R-:W3:Y:S01]  /*3740*/  LDSM.16.M88.4 R32, [R165+0x3400] ;  /* 0x00340000a520783b */ /* 0x000ee20000000200 */
[----:B------:R-:W-:-:S02]  /*3750*/  FSEL R138, R138, -INF , !P4 ;  /* 0xff8000008a8a7808 */ /* 0x000fc40006000000 */
[CC--:B------:R-:W-:Y:S01]  /*3760*/  ISETP.GE.AND P0, PT, R15.reuse, R12.reuse, PT ;  /* 0x0000000c0f00720c */ /* 0x0c0fe20003f06270 */
[----:B------:R-:W-:Y:S01]  /*3770*/  MUFU.TANH R59, R26 ;  /* 0x0000001a003b7308 */ /* 0x000fe20000002400 */
[-C--:B------:R-:W-:Y:S01]  /*3780*/  ISETP.GE.AND P3, PT, R15, R3.reuse, PT ;  /* 0x000000030f00720c */ /* 0x080fe20003f66270 */
[----:B------:R-:W-:Y:S01]  /*3790*/  VIADD R15, R2, 0xffffff60 ;  /* 0xffffff60020f7836 */ /* 0x000fe20000000000 */
[CC--:B------:R-:W-:Y:S02]  /*37a0*/  ISETP.GE.AND P5, PT, R14.reuse, R12.reuse, PT ;  /* 0x0000000c0e00720c */ /* 0x0c0fe40003fa6270 */
[-C--:B------:R-:W-:Y:S01]  /*37b0*/  ISETP.GE.AND P4, PT, R14, R3.reuse, PT ;  /* 0x000000030e00720c */ /* 0x080fe20003f86270 */
[----:B------:R-:W-:Y:S01]  /*37c0*/  VIADD R14, R2, 0xffffff61 ;  /* 0xffffff61020e7836 */ /* 0x000fe20000000000 */
[C---:B------:R-:W-:Y:S01]  /*37d0*/  ISETP.GE.AND P2, PT, R15.reuse, R12, PT ;  /* 0x0000000c0f00720c */ /* 0x040fe20003f46270 */
[----:B------:R4:W1:Y:S01]  /*37e0*/  MUFU.TANH R58, R27 ;  /* 0x0000001b003a7308 */ /* 0x0008620000002400 */
[----:B------:R-:W-:Y:S01]  /*37f0*/  ISETP.GE.AND P1, PT, R15, R3, PT ;  /* 0x000000030f00720c */ /* 0x000fe20003f26270 */
[----:B------:R-:W-:Y:S01]  /*3800*/  FMUL.FTZ R15, R24, UR4 ;  /* 0x00000004180f7c20 */ /* 0x000fe20008410000 */
[----:B------:R-:W-:-:S02]  /*3810*/  FSEL R86, R86, -INF , !P0 ;  /* 0xff80000056567808 */ /* 0x000fc40004000000 */
[----:B------:R-:W-:Y:S01]  /*3820*/  FSEL R140, R140, -INF , !P3 ;  /* 0xff8000008c8c7808 */ /* 0x000fe20005800000 */
[----:B------:R-:W-:Y:S01]  /*3830*/  FMUL.FTZ R20, R20, UR4 ;  /* 0x0000000414147c20 */ /* 0x000fe20008410000 */
[CC--:B------:R-:W-:Y:S01]  /*3840*/  ISETP.GE.AND P0, PT, R14.reuse, R12.reuse, PT ;  /* 0x0000000c0e00720c */ /* 0x0c0fe20003f06270 */
[----:B------:R-:W-:Y:S01]  /*3850*/  FMUL.FTZ R21, R21, UR4 ;  /* 0x0000000415157c20 */ /* 0x000fe20008410000 */
[-C--:B------:R-:W-:Y:S01]  /*3860*/  ISETP.GE.AND P3, PT, R14, R3.reuse, PT ;  /* 0x000000030e00720c */ /* 0x080fe20003f66270 */
[----:B------:R-:W-:Y:S01]  /*3870*/  VIADD R14, R2, 0xffffff69 ;  /* 0xffffff69020e7836 */ /* 0x000fe20000000000 */
[----:B------:R-:W-:Y:S01]  /*3880*/  FSEL R80, R80, -INF , !P2 ;  /* 0xff80000050507808 */ /* 0x000fe20005000000 */
[----:B------:R-:W-:Y:S01]  /*3890*/  FMUL.FTZ R22, R22, UR4 ;  /* 0x0000000416167c20 */ /* 0x000fe20008410000 */
[----:B------:R-:W-:Y:S01]  /*38a0*/  FSEL R142, R142, -INF , !P1 ;  /* 0xff8000008e8e7808 */ /* 0x000fe20004800000 */
[----:B------:R-:W-:Y:S01]  /*38b0*/  FMUL.FTZ R23, R23, UR4 ;  /* 0x0000000417177c20 */ /* 0x000fe20008410000 */
[C---:B------:R-:W-:Y:S01]  /*38c0*/  ISETP.GE.AND P2, PT, R14.reuse, R12, PT ;  /* 0x0000000c0e00720c */ /* 0x040fe20003f46270 */
[----:B------:R5:W1:Y:S01]  /*38d0*/  MUFU.TANH R60, R15 ;  /* 0x0000000f003c7308 */ /* 0x000a620000002400 */
[----:B----4-:R-:W-:Y:S01]  /*38e0*/  HMMA.16816.F32 R24, R4, R38, R16 ;  /* 0x000000260418723c */ /* 0x010fe20000001810 */
[----:B------:R-:W-:Y:S01]  /*38f0*/  ISETP.GE.AND P1, PT, R14, R3, PT ;  /* 0x000000030e00720c */ /* 0x000fe20003f26270 */
[----:B------:R-:W-:Y:S01]  /*3900*/  VIADD R14, R2, 0xffffff70 ;  /* 0xffffff70020e7836 */ /* 0x000fe20000000000 */
[----:B------:R-:W-:Y:S01]  /*3910*/  FSEL R78, R78, -INF , !P0 ;  /* 0xff8000004e4e7808 */ /* 0x000fe20004000000 */
[----:B------:R-:W4:Y:S01]  /*3920*/  LDSM.16.M88.4 R36, [R165+0x3800] ;  /* 0x00380000a524783b */ /* 0x000f220000000200 */
[----:B------:R-:W-:Y:S01]  /*3930*/  FSEL R143, R143, -INF , !P3 ;  /* 0xff8000008f8f7808 */ /* 0x000fe20005800000 */
[----:B--2---:R-:W-:Y:S01]  /*3940*/  HMMA.16816.F32 R16, R8, R28, RZ ;  /* 0x0000001c0810723c */ /* 0x004fe200000018ff */
[----:B------:R-:W-:Y:S01]  /*3950*/  MUFU.TANH R57, R20 ;  /* 0x0000001400397308 */ /* 0x000fe20000002400 */
[----:B------:R-:W-:-:S02]  /*3960*/  FSEL R81, R81, -INF , !P5 ;  /* 0xff80000051517808 */ /* 0x000fc40006800000 */
[----:B------:R-:W-:Y:S02]  /*3970*/  FSEL R141, R141, -INF , !P4 ;  /* 0xff8000008d8d7808 */ /* 0x000fe40006000000 */
[CC--:B------:R-:W-:Y:S02]  /*3980*/  ISETP.GE.AND P0, PT, R14.reuse, R12.reuse, PT ;  /* 0x0000000c0e00720c */ /* 0x0c0fe40003f06270 */
[----:B------:R-:W-:Y:S01]  /*3990*/  ISETP.GE.AND P3, PT, R14, R3, PT ;  /* 0x000000030e00720c */ /* 0x000fe20003f66270 */
[----:B------:R-:W2:Y:S01]  /*39a0*/  MUFU.TANH R56, R21 ;  /* 0x0000001500387308 */ /* 0x000ea20000002400 */
[C---:B-----5:R-:W-:Y:S01]  /*39b0*/  VIADD R15, R2.reuse, 0xffffff68 ;  /* 0xffffff68020f7836 */ /* 0x060fe20000000000 */
[----:B------:R-:W-:Y:S01]  /*39c0*/  FSEL R77, R77, -INF , !P2 ;  /* 0xff8000004d4d7808 */ /* 0x000fe20005000000 */
[----:B------:R-:W-:Y:S01]  /*39d0*/  VIADD R14, R2, 0xffffff71 ;  /* 0xffffff71020e7836 */ /* 0x000fe20000000000 */
[----:B------:R-:W-:Y:S02]  /*39e0*/  FSEL R146, R146, -INF , !P1 ;  /* 0xff80000092927808 */ /* 0x000fe40004800000 */
[----:B------:R-:W-:-:S02]  /*39f0*/  ISETP.GE.AND P5, PT, R15, R12, PT ;  /* 0x0000000c0f00720c */ /* 0x000fc40003fa6270 */
[----:B------:R-:W-:Y:S01]  /*3a00*/  MUFU.TANH R55, R22 ;  /* 0x0000001600377308 */ /* 0x000fe20000002400 */
        /* <DEDUP_REMOVED lines=10> */
[----:B------:R-:W-:Y:S01]  /*3ab0*/  FSEL R75, R75, -INF , !P5 ;  /* 0xff8000004b4b7808 */ /* 0x000fe20006800000 */
[----:B------:R-:W-:Y:S01]  /*3ac0*/  FMUL.FTZ R27, R27, UR4 ;  /* 0x000000041b1b7c20 */ /* 0x000fe20008410000 */
[----:B------:R-:W-:-:S02]  /*3ad0*/  FSEL R147, R147, -INF , !P4 ;  /* 0xff80000093937808 */ /* 0x000fc40006000000 */
[CC--:B------:R-:W-:Y:S01]  /*3ae0*/  ISETP.GE.AND P2, PT, R14.reuse, R12.reuse, PT ;  /* 0x0000000c0e00720c */ /* 0x0c0fe20003f46270 */
[----:B------:R-:W5:Y:S01]  /*3af0*/  MUFU.TANH R52, R24 ;  /* 0x0000001800347308 */ /* 0x000f620000002400 */
[-C--:B------:R-:W-:Y:S01]  /*3b00*/  ISETP.GE.AND P1, PT, R14, R3.reuse, PT ;  /* 0x000000030e00720c */ /* 0x080fe20003f26270 */
[----:B------:R-:W-:Y:S01]  /*3b10*/  VIADD R14, R2, 0xffffff80 ;  /* 0xffffff80020e7836 */ /* 0x000fe20000000000 */
[----:B------:R-:W-:Y:S02]  /*3b20*/  FSEL R145, R145, -INF , !P3 ;  /* 0xff80000091917808 */ /* 0x000fe40005800000 */
[-C--:B------:R-:W-:Y:S02]  /*3b30*/  ISETP.GE.AND P3, PT, R15, R3.reuse, PT ;  /* 0x000000030f00720c */ /* 0x080fe40003f66270 */
[C---:B------:R-:W-:Y:S01]  /*3b40*/  ISETP.GE.AND P5, PT, R14.reuse, R12, PT ;  /* 0x0000000c0e00720c */ /* 0x040fe20003fa6270 */
[----:B------:R-:W-:Y:S01]  /*3b50*/  MUFU.TANH R53, R25 ;  /* 0x0000001900357308 */ /* 0x000fe20000002400 */
[----:B---3--:R-:W-:Y:S01]  /*3b60*/  HMMA.16816.F32 R20, R4, R32, R16 ;  /* 0x000000200414723c */ /* 0x008fe20000001810 */
[----:B------:R-:W-:Y:S01]  /*3b70*/  ISETP.GE.AND P4, PT, R14, R3, PT ;  /* 0x000000030e00720c */ /* 0x000fe20003f86270 */
[----:B------:R-:W-:Y:S01]  /*3b80*/  VIADD R14, R2, 0xffffff88 ;  /* 0xffffff88020e7836 */ /* 0x000fe20000000000 */
[----:B------:R-:W-:-:S02]  /*3b90*/  FSEL R151, R51, -INF , !P3 ;  /* 0xff80000033977808 */ /* 0x000fc40005800000 */
[----:B------:R-:W-:Y:S01]  /*3ba0*/  FSEL R73, R73, -INF , !P0 ;  /* 0xff80000049497808 */ /* 0x000fe20004000000 */
[----:B------:R-:W-:Y:S01]  /*3bb0*/  HMMA.16816.F32 R16, R8, R30, RZ ;  /* 0x0000001e0810723c */ /* 0x000fe200000018ff */
[----:B------:R-:W-:Y:S01]  /*3bc0*/  ISETP.GE.AND P3, PT, R14, R3, PT ;  /* 0x000000030e00720c */ /* 0x000fe20003f66270 */
[----:B------:R-:W-:Y:S01]  /*3bd0*/  MUFU.TANH R51, R27 ;  /* 0x0000001b00337308 */ /* 0x000fe20000002400 */
[----:B------:R-:W-:Y:S01]  /*3be0*/  ISETP.GE.AND P0, PT, R15, R12, PT ;  /* 0x0000000c0f00720c */ /* 0x000fe20003f06270 */
[----:B------:R-:W-:Y:S01]  /*3bf0*/  VIADD R15, R2, 0xffffff81 ;  /* 0xffffff81020f7836 */ /* 0x000fe20000000000 */
[----:B------:R-:W-:Y:S02]  /*3c00*/  FSEL R156, R48, -INF , !P3 ;  /* 0xff800000309c7808 */ /* 0x000fe40005800000 */
[----:B------:R-:W-:Y:S02]  /*3c10*/  FSEL R74, R74, -INF , !P2 ;  /* 0xff8000004a4a7808 */ /* 0x000fe40005000000 */
[----:B------:R-:W-:-:S02]  /*3c20*/  FSEL R149, R50, -INF , !P1 ;  /* 0xff80000032957808 */ /* 0x000fc40004800000 */
[CC--:B------:R-:W-:Y:S02]  /*3c30*/  ISETP.GE.AND P2, PT, R15.reuse, R12.reuse, PT ;  /* 0x0000000c0f00720c */ /* 0x0c0fe40003f46270 */
[-C--:B------:R-:W-:Y:S01]  /*3c40*/  ISETP.GE.AND P1, PT, R15, R3.reuse, PT ;  /* 0x000000030f00720c */ /* 0x080fe20003f26270 */
[----:B------:R-:W-:Y:S01]  /*3c50*/  VIADD R15, R2, 0xffffff89 ;  /* 0xffffff89020f7836 */ /* 0x000fe20000000000 */
[----:B------:R-:W-:Y:S02]  /*3c60*/  FSEL R76, R76, -INF , !P0 ;  /* 0xff8000004c4c7808 */ /* 0x000fe40004000000 */
[-C--:B------:R-:W-:Y:S01]  /*3c70*/  ISETP.GE.AND P0, PT, R14, R12.reuse, PT ;  /* 0x0000000c0e00720c */ /* 0x080fe20003f06270 */
[----:B------:R-:W-:Y:S01]  /*3c80*/  VIADD R14, R2, 0xffffff90 ;  /* 0xffffff90020e7836 */ /* 0x000fe20000000000 */
[----:B------:R-:W-:Y:S01]  /*3c90*/  FSEL R72, R72, -INF , !P5 ;  /* 0xff80000048487808 */ /* 0x000fe20006800000 */
[----:B------:R-:W-:Y:S01]  /*3ca0*/  FMUL.FTZ R20, R20, UR4 ;  /* 0x0000000414147c20 */ /* 0x000fe20008410000 */
[----:B------:R-:W-:Y:S01]  /*3cb0*/  FSEL R148, R148, -INF , !P4 ;  /* 0xff80000094947808 */ /* 0x000fe20006000000 */
[----:B------:R-:W-:Y:S01]  /*3cc0*/  FMUL.FTZ R23, R23, UR4 ;  /* 0x0000000417177c20 */ /* 0x000fe20008410000 */
[C---:B------:R-:W-:Y:S01]  /*3cd0*/  ISETP.GE.AND P5, PT, R15.reuse, R12, PT ;  /* 0x0000000c0f00720c */ /* 0x040fe20003fa6270 */
[----:B------:R-:W-:Y:S01]  /*3ce0*/  HMMA.16816.F32 R28, R4, R34, R16 ;  /* 0x00000022041c723c */ /* 0x000fe20000001810 */
[----:B------:R3:W1:Y:S01]  /*3cf0*/  LDSM.16.M88.4 R32, [R13+0x4c00] ;  /* 0x004c00000d20783b */ /* 0x0006620000000200 */
[----:B------:R-:W-:Y:S01]  /*3d00*/  ISETP.GE.AND P4, PT, R15, R3, PT ;  /* 0x000000030f00720c */ /* 0x000fe20003f86270 */
[----:B------:R-:W-:Y:S01]  /*3d10*/  FMUL.FTZ R15, R26, UR4 ;  /* 0x000000041a0f7c20 */ /* 0x000fe20008410000 */
[----:B------:R-:W-:-:S02]  /*3d20*/  FSEL R70, R70, -INF , !P2 ;  /* 0xff80000046467808 */ /* 0x000fc40005000000 */
[----:B------:R-:W-:Y:S01]  /*3d30*/  FSEL R150, R150, -INF , !P1 ;  /* 0xff80000096967808 */ /* 0x000fe20004800000 */
[----:B------:R-:W-:Y:S01]  /*3d40*/  FMUL.FTZ R16, R21, UR4 ;  /* 0x0000000415107c20 */ /* 0x000fe20008410000 */
[CC--:B------:R-:W-:Y:S01]  /*3d50*/  ISETP.GE.AND P2, PT, R14.reuse, R12.reuse, PT ;  /* 0x0000000c0e00720c */ /* 0x0c0fe20003f46270 */
[----:B------:R2:W5:Y:S01]  /*3d60*/  MUFU.TANH R50, R15 ;  /* 0x0000000f00327308 */ /* 0x0005620000002400 */
[-C--:B------:R-:W-:Y:S01]  /*3d70*/  ISETP.GE.AND P1, PT, R14, R3.reuse, PT ;  /* 0x000000030e00720c */ /* 0x080fe20003f26270 */
[----:B------:R-:W-:Y:S01]  /*3d80*/  VIADD R14, R2, 0xffffff98 ;  /* 0xffffff98020e7836 */ /* 0x000fe20000000000 */
        /* <DEDUP_REMOVED lines=8> */
[----:B------:R-:W-:Y:S01]  /*3e10*/  FMUL.FTZ R29, R29, UR4 ;  /* 0x000000041d1d7c20 */ /* 0x000fe20008410000 */
[----:B------:R-:W-:Y:S01]  /*3e20*/  FMUL.FTZ R30, R30, UR4 ;  /* 0x000000041e1e7c20 */ /* 0x000fe20008410000 */
[C---:B--2---:R-:W-:Y:S02]  /*3e30*/  VIADD R15, R2.reuse, 0xffffff91 ;  /* 0xffffff91020f7836 */ /* 0x044fe40000000000 */
[----:B------:R-:W-:Y:S01]  /*3e40*/  FMUL.FTZ R31, R31, UR4 ;  /* 0x000000041f1f7c20 */ /* 0x000fe20008410000 */
[----:B------:R2:W5:Y:S01]  /*3e50*/  MUFU.TANH R49, R20 ;  /* 0x0000001400317308 */ /* 0x0005620000002400 */
[----:B------:R-:W-:Y:S01]  /*3e60*/  FSEL R158, R45, -INF , !P4 ;  /* 0xff8000002d9e7808 */ /* 0x000fe20006000000 */
[----:B---3--:R-:W-:Y:S01]  /*3e70*/  VIADD R13, R2, 0xffffffb8 ;  /* 0xffffffb8020d7836 */ /* 0x008fe20000000000 */
[----:B------:R-:W-:-:S02]  /*3e80*/  ISETP.GE.AND P3, PT, R15, R3, PT ;  /* 0x000000030f00720c */ /* 0x000fc40003f66270 */
[-C--:B------:R-:W-:Y:S01]  /*3e90*/  ISETP.GE.AND P0, PT, R15, R12.reuse, PT ;  /* 0x0000000c0f00720c */ /* 0x080fe20003f06270 */
[----:B----4-:R-:W-:Y:S01]  /*3ea0*/  HMMA.16816.F32 R16, R8, R40, RZ ;  /* 0x000000280810723c */ /* 0x010fe200000018ff */
[----:B------:R-:W-:Y:S01]  /*3eb0*/  FSEL R157, R47, -INF , !P3 ;  /* 0xff8000002f9d7808 */ /* 0x000fe20005800000 */
[----:B------:R-:W-:Y:S01]  /*3ec0*/  MUFU.TANH R41, R31 ;  /* 0x0000001f00297308 */ /* 0x000fe20000002400 */
[----:B------:R-:W-:Y:S01]  /*3ed0*/  ISETP.GE.AND P3, PT, R14, R3, PT ;  /* 0x000000030e00720c */ /* 0x000fe20003f66270 */
[----:B------:R-:W-:Y:S01]  /*3ee0*/  VIADD R15, R2, 0xffffff99 ;  /* 0xffffff99020f7836 */ /* 0x000fe20000000000 */
[----:B------:R-:W-:Y:S02]  /*3ef0*/  FSEL R68, R68, -INF , !P0 ;  /* 0xff80000044447808 */ /* 0x000fe40004000000 */
[----:B------:R-:W-:Y:S02]  /*3f00*/  FSEL R159, R44, -INF , !P3 ;  /* 0xff8000002c9f7808 */ /* 0x000fe40005800000 */
[----:B------:R-:W-:Y:S01]  /*3f10*/  ISETP.GE.AND P0, PT, R14, R12, PT ;  /* 0x0000000c0e00720c */ /* 0x000fe20003f06270 */
[----:B------:R-:W-:Y:S01]  /*3f20*/  MUFU.TANH R44, R29 ;  /* 0x0000001d002c7308 */ /* 0x000fe20000002400 */
[----:B--2---:R-:W-:Y:S01]  /*3f30*/  FMUL.FTZ R20, R28, UR4 ;  /* 0x000000041c147c20 */ /* 0x004fe20008410000 */
[----:B------:R-:W-:Y:S01]  /*3f40*/  VIADD R14, R2, 0xffffffa1 ;  /* 0xffffffa1020e7836 */ /* 0x000fe20000000000 */
[----:B------:R-:W-:-:S02]  /*3f50*/  FSEL R67, R67, -INF , !P2 ;  /* 0xff80000043437808 */ /* 0x000fc40005000000 */
[----:B------:R-:W-:Y:S02]  /*3f60*/  FSEL R154, R46, -INF , !P1 ;  /* 0xff8000002e9a7808 */ /* 0x000fe40004800000 */
[CC--:B------:R-:W-:Y:S01]  /*3f70*/  ISETP.GE.AND P5, PT, R14.reuse, R12.reuse, PT ;  /* 0x0000000c0e00720c */ /* 0x0c0fe20003fa6270 */
[----:B------:R-:W-:Y:S01]  /*3f80*/  MUFU.TANH R47, R23 ;  /* 0x00000017002f7308 */ /* 0x000fe20000002400 */
[-C--:B------:R-:W-:Y:S01]  /*3f90*/  ISETP.GE.AND P4, PT, R14, R3.reuse, PT ;  /* 0x000000030e00720c */ /* 0x080fe20003f86270 */
[----:B------:R-:W-:Y:S01]  /*3fa0*/  VIADD R14, R2, 0xffffffa9 ;  /* 0xffffffa9020e7836 */ /* 0x000fe20000000000 */
[C---:B------:R-:W-:Y:S02]  /*3fb0*/  ISETP.GE.AND P2, PT, R15.reuse, R12, PT ;  /* 0x0000000c0f00720c */ /* 0x040fe40003f46270 */
[----:B------:R-:W-:Y:S01]  /*3fc0*/  ISETP.GE.AND P1, PT, R15, R3, PT ;  /* 0x000000030f00720c */ /* 0x000fe20003f26270 */
[----:B------:R-:W-:Y:S01]  /*3fd0*/  HMMA.16816.F32 R24, R4, R36, R16 ;  /* 0x000000240418723c */ /* 0x000fe20000001810 */
[----:B------:R-:W-:Y:S01]  /*3fe0*/  FMUL.FTZ R15, R22, UR4 ;  /* 0x00000004160f7c20 */ /* 0x000fe20008410000 */
[----:B------:R2:W-:Y:S01]  /*3ff0*/  MUFU.TANH R37, R30 ;  /* 0x0000001e00257308 */ /* 0x0005e20000002400 */
[----:B------:R-:W-:-:S02]  /*4000*/  FSEL R66, R66, -INF , !P0 ;  /* 0xff80000042427808 */ /* 0x000fc40004000000 */
[C---:B------:R-:W-:Y:S01]  /*4010*/  ISETP.GE.AND P0, PT, R14.reuse, R12, PT ;  /* 0x0000000c0e00720c */ /* 0x040fe20003f06270 */
[----:B------:R-:W-:Y:S01]  /*4020*/  HMMA.16816.F32 R16, R8, R42, RZ ;  /* 0x0000002a0810723c */ /* 0x000fe200000018ff */
[----:B------:R-:W-:Y:S01]  /*4030*/  ISETP.GE.AND P3, PT, R14, R3, PT ;  /* 0x000000030e00720c */ /* 0x000fe20003f66270 */
[----:B------:R-:W-:Y:S01]  /*4040*/  VIADD R14, R2, 0xffffffb0 ;  /* 0xffffffb0020e7836 */ /* 0x000fe20000000000 */
[----:B------:R-:W-:Y:S01]  /*4050*/  FSEL R63, R63, -INF , !P5 ;  /* 0xff8000003f3f7808 */ /* 0x000fe20006800000 */
[----:B------:R3:W-:Y:S01]  /*4060*/  MUFU.TANH R45, R20 ;  /* 0x00000014002d7308 */ /* 0x0007e20000002400 */
[----:B------:R-:W-:Y:S02]  /*4070*/  FSEL R113, R113, -INF , !P4 ;  /* 0xff80000071717808 */ /* 0x000fe40006000000 */
[----:B------:R-:W-:Y:S02]  /*4080*/  FSEL R65, R65, -INF , !P2 ;  /* 0xff80000041417808 */ /* 0x000fe40005000000 */
[----:B------:R-:W-:-:S02]  /*4090*/  FSEL R114, R114, -INF , !P1 ;  /* 0xff80000072727808 */ /* 0x000fc40004800000 */
[C---:B------:R-:W-:Y:S01]  /*40a0*/  ISETP.GE.AND P5, PT, R14.reuse, R12, PT ;  /* 0x0000000c0e00720c */ /* 0x040fe20003fa6270 */
[----:B------:R4:W5:Y:S01]  /*40b0*/  MUFU.TANH R46, R15 ;  /* 0x0000000f002e7308 */ /* 0x0009620000002400 */
[----:B--2---:R-:W2:Y:S01]  /*40c0*/  LDSM.16.M88.4 R28, [R165+0x3c00] ;  /* 0x003c0000a51c783b */ /* 0x004ea20000000200 */
[----:B------:R-:W-:Y:S01]  /*40d0*/  ISETP.GE.AND P4, PT, R14, R3, PT ;  /* 0x000000030e00720c */ /* 0x000fe20003f86270 */
[----:B------:R-:W-:Y:S01]  /*40e0*/  VIADD R14, R2, 0xffffffb1 ;  /* 0xffffffb1020e7836 */ /* 0x000fe20000000000 */
[----:B------:R-:W-:Y:S01]  /*40f0*/  FSEL R43, R112, -INF , !P0 ;  /* 0xff800000702b7808 */ /* 0x000fe20004000000 */
[----:B------:R-:W-:-:S04]  /*4100*/  DEPBAR.LE SB0, 0x0 ;  /* 0x000080000000791a */ /* 0x000fc80000000000 */
[----:B------:R-:W-:Y:S01]  /*4110*/  FSEL R110, R110, -INF , !P3 ;  /* 0xff8000006e6e7808 */ /* 0x000fe20005800000 */
[----:B------:R-:W-:Y:S01]  /*4120*/  FMUL.FTZ R24, R24, UR4 ;  /* 0x0000000418187c20 */ /* 0x000fe20008410000 */
[CC--:B------:R-:W-:Y:S01]  /*4130*/  ISETP.GE.AND P0, PT, R13.reuse, R12.reuse, PT ;  /* 0x0000000c0d00720c */ /* 0x0c0fe20003f06270 */
[----:B---3--:R-:W-:Y:S01]  /*4140*/  HMMA.16816.F32 R20, R4, R38, R16 ;  /* 0x000000260414723c */ /* 0x008fe20000001810 */
[----:B------:R-:W-:Y:S01]  /*4150*/  ISETP.GE.AND P3, PT, R13, R3, PT ;  /* 0x000000030d00720c */ /* 0x000fe20003f66270 */
[----:B------:R-:W-:Y:S01]  /*4160*/  VIADD R13, R2, 0xffffffc0 ;  /* 0xffffffc0020d7836 */ /* 0x000fe20000000000 */
[----:B------:R-:W-:Y:S01]  /*4170*/  FSEL R42, R106, -INF , !P5 ;  /* 0xff8000006a2a7808 */ /* 0x000fe20006800000 */
[----:B------:R-:W-:Y:S01]  /*4180*/  FMUL.FTZ R25, R25, UR4 ;  /* 0x0000000419197c20 */ /* 0x000fe20008410000 */
[----:B----4-:R-:W-:Y:S01]  /*4190*/  VIADD R15, R2, 0xffffffa8 ;  /* 0xffffffa8020f7836 */ /* 0x010fe20000000000 */
[----:B-1----:R-:W-:Y:S01]  /*41a0*/  HMMA.16816.F32 R16, R8, R32, RZ ;  /* 0x000000200810723c */ /* 0x002fe200000018ff */
[----:B------:R-:W-:Y:S01]  /*41b0*/  FSEL R106, R61, -INF , !P4 ;  /* 0xff8000003d6a7808 */ /* 0x000fe20006000000 */
[----:B------:R-:W-:Y:S01]  /*41c0*/  FMUL.FTZ R26, R26, UR4 ;  /* 0x000000041a1a7c20 */ /* 0x000fe20008410000 */
[----:B------:R-:W1:Y:S01]  /*41d0*/  MUFU.TANH R40, R24 ;  /* 0x0000001800287308 */ /* 0x000e620000002400 */
[----:B------:R-:W-:-:S02]  /*41e0*/  ISETP.GE.AND P2, PT, R15, R12, PT ;  /* 0x0000000c0f00720c */ /* 0x000fc40003f46270 */
[-C--:B------:R-:W-:Y:S01]  /*41f0*/  ISETP.GE.AND P1, PT, R15, R3.reuse, PT ;  /* 0x000000030f00720c */ /* 0x080fe20003f26270 */
[----:B------:R-:W-:Y:S01]  /*4200*/  FMUL.FTZ R15, R27, UR4 ;  /* 0x000000041b0f7c20 */ /* 0x000fe20008410000 */
[----:B------:R-:W-:Y:S02]  /*4210*/  FSEL R62, R62, -INF , !P2 ;  /* 0xff8000003e3e7808 */ /* 0x000fe40005000000 */
[----:B------:R-:W-:Y:S01]  /*4220*/  FSEL R111, R111, -INF , !P1 ;  /* 0xff8000006f6f7808 */ /* 0x000fe20004800000 */
[----:B------:R-:W-:Y:S01]  /*4230*/  MUFU.TANH R36, R25 ;  /* 0x0000001900247308 */ /* 0x000fe20000002400 */
[C---:B------:R-:W-:Y:S02]  /*4240*/  ISETP.GE.AND P2, PT, R14.reuse, R12, PT ;  /* 0x0000000c0e00720c */ /* 0x040fe40003f46270 */
[----:B------:R-:W-:Y:S01]  /*4250*/  ISETP.GE.AND P1, PT, R14, R3, PT ;  /* 0x000000030e00720c */ /* 0x000fe20003f26270 */
[----:B------:R-:W-:Y:S01]  /*4260*/  VIADD R14, R2, 0xffffffb9 ;  /* 0xffffffb9020e7836 */ /* 0x000fe20000000000 */
[----:B------:R-:W-:-:S02]  /*4270*/  FSEL R61, R99, -INF , !P2 ;  /* 0xff800000633d7808 */ /* 0x000fc40005000000 */
[----:B------:R-:W-:Y:S01]  /*4280*/  FSEL R88, R88, -INF , !P1 ;  /* 0xff80000058587808 */ /* 0x000fe20004800000 */
[----:B------:R2:W3:Y:S01]  /*4290*/  MUFU.TANH R32, R26 ;  /* 0x0000001a00207308 */ /* 0x0004e20000002400 */
        /* <DEDUP_REMOVED lines=10> */
[----:B------:R-:W-:Y:S01]  /*4340*/  FSEL R82, R58, -INF , !P4 ;  /* 0xff8000003a527808 */ /* 0x000fe20006000000 */
[----:B------:R-:W-:Y:S01]  /*4350*/  FMUL.FTZ R21, R21, UR4 ;  /* 0x0000000415157c20 */ /* 0x000fe20008410000 */
[----:B------:R-:W-:-:S02]  /*4360*/  FSEL R60, R60, -INF , !P0 ;  /* 0xff8000003c3c7808 */ /* 0x000fc40004000000 */
[----:B------:R-:W-:Y:S01]  /*4370*/  FSEL R99, R59, -INF , !P3 ;  /* 0xff8000003b637808 */ /* 0x000fe20005800000 */
[----:B--2---:R-:W-:Y:S01]  /*4380*/  HMMA.16816.F32 R24, R4, R28, R16 ;  /* 0x0000001c0418723c */ /* 0x004fe20000001810 */
[CC--:B------:R-:W-:Y:S01]  /*4390*/  ISETP.GE.AND P5, PT, R13.reuse, R12.reuse, PT ;  /* 0x0000000c0d00720c */ /* 0x0c0fe20003fa6270 */
[----:B------:R-:W-:Y:S01]  /*43a0*/  MUFU.TANH R15, R15 ;  /* 0x0000000f000f7308 */ /* 0x000fe20000002400 */
[-C--:B------:R-:W-:Y:S01]  /*43b0*/  ISETP.GE.AND P4, PT, R13, R3.reuse, PT ;  /* 0x000000030d00720c */ /* 0x080fe20003f86270 */
[----:B------:R-:W-:Y:S01]  /*43c0*/  VIADD R13, R2, 0xffffffd0 ;  /* 0xffffffd0020d7836 */ /* 0x000fe20000000000 */
[C---:B------:R-:W-:Y:S01]  /*43d0*/  ISETP.GE.AND P0, PT, R14.reuse, R12, PT ;  /* 0x0000000c0e00720c */ /* 0x040fe20003f06270 */
[----:B------:R-:W-:Y:S01]  /*43e0*/  HMMA.16816.F32 R16, R8, R34, RZ ;  /* 0x000000220810723c */ /* 0x000fe200000018ff */
[----:B------:R-:W-:Y:S01]  /*43f0*/  ISETP.GE.AND P3, PT, R14, R3, PT ;  /* 0x000000030e00720c */ /* 0x000fe20003f66270 */
[----:B------:R-:W-:Y:S01]  /*4400*/  VIADD R14, R2, 0xffffffc9 ;  /* 0xffffffc9020e7836 */ /* 0x000fe20000000000 */
[----:B------:R-:W-:Y:S01]  /*4410*/  FSEL R56, R56, -INF , !P0 ;  /* 0xff80000038387808 */ /* 0x000fe20004000000 */
[----:B------:R-:W-:Y:S01]  /*4420*/  MUFU.TANH R23, R23 ;  /* 0x0000001700177308 */ /* 0x000fe20000002400 */
[----:B-----5:R-:W-:-:S02]  /*4430*/  FSEL R160, R54, -INF , !P3 ;  /* 0xff80000036a07808 */ /* 0x020fc40005800000 */
[CC--:B------:R-:W-:Y:S01]  /*4440*/  ISETP.GE.AND P0, PT, R13.reuse, R12.reuse, PT ;  /* 0x0000000c0d00720c */ /* 0x0c0fe20003f06270 */
[C---:B------:R-:W-:Y:S01]  /*4450*/  VIADD R8, R2.reuse, 0xffffffd9 ;  /* 0xffffffd902087836 */ /* 0x040fe20000000000 */
[----:B------:R-:W-:Y:S01]  /*4460*/  ISETP.GE.AND P3, PT, R13, R3, PT ;  /* 0x000000030d00720c */ /* 0x000fe20003f66270 */
[----:B------:R-:W-:Y:S01]  /*4470*/  VIADD R13, R2, 0xffffffd1 ;  /* 0xffffffd1020d7836 */ /* 0x000fe20000000000 */
[----:B------:R-:W-:Y:S01]  /*4480*/  FSEL R52, R52, -INF , !P5 ;  /* 0xff80000034347808 */ /* 0x000fe20006800000 */
[----:B------:R-:W-:Y:S01]  /*4490*/  VIADD R9, R2, 0xffffffe0 ;  /* 0xffffffe002097836 */ /* 0x000fe20000000000 */
[----:B------:R-:W-:Y:S01]  /*44a0*/  FSEL R162, R50, -INF , !P4 ;  /* 0xff80000032a27808 */ /* 0x000fe20006000000 */
[----:B------:R-:W-:Y:S01]  /*44b0*/  MUFU.TANH R21, R21 ;  /* 0x0000001500157308 */ /* 0x000fe20000002400 */
[----:B------:R-:W-:Y:S02]  /*44c0*/  FSEL R57, R57, -INF , !P2 ;  /* 0xff80000039397808 */ /* 0x000fe40005000000 */
[----:B------:R-:W-:Y:S01]  /*44d0*/  FSEL R112, R55, -INF , !P1 ;  /* 0xff80000037707808 */ /* 0x000fe20004800000 */
[----:B------:R-:W-:Y:S01]  /*44e0*/  FMUL.FTZ R24, R24, UR4 ;  /* 0x0000000418187c20 */ /* 0x000fe20008410000 */
[----:B------:R-:W-:Y:S01]  /*44f0*/  BAR.SYNC.DEFER_BLOCKING 0x0 ;  /* 0x0000000000007b1d */ /* 0x000fe20000010000 */
[----:B------:R-:W-:-:S02]  /*4500*/  ISETP.GE.AND P5, PT, R13, R12, PT ;  /* 0x0000000c0d00720c */ /* 0x000fc40003fa6270 */
[-C--:B------:R-:W-:Y:S01]  /*4510*/  ISETP.GE.AND P4, PT, R13, R3.reuse, PT ;  /* 0x000000030d00720c */ /* 0x080fe20003f86270 */
[----:B------:R-:W-:Y:S01]  /*4520*/  VIADD R13, R2, 0xffffffd8 ;  /* 0xffffffd8020d7836 */ /* 0x000fe20000000000 */
[C---:B------:R-:W-:Y:S01]  /*4530*/  ISETP.GE.AND P2, PT, R14.reuse, R12, PT ;  /* 0x0000000c0e00720c */ /* 0x040fe20003f46270 */
[----:B------:R-:W-:Y:S01]  /*4540*/  MUFU.TANH R24, R24 ;  /* 0x0000001800187308 */ /* 0x000fe20000002400 */
[----:B------:R-:W-:Y:S01]  /*4550*/  ISETP.GE.AND P1, PT, R14, R3, PT ;  /* 0x000000030e00720c */ /* 0x000fe20003f26270 */
[----:B------:R-:W-:Y:S01]  /*4560*/  FMUL.FTZ R14, R20, UR4 ;  /* 0x00000004140e7c20 */ /* 0x000fe20008410000 */
[----:B------:R-:W-:Y:S02]  /*4570*/  FSEL R49, R49, -INF , !P0 ;  /* 0xff80000031317808 */ /* 0x000fe40004000000 */
[----:B------:R-:W-:Y:S02]  /*4580*/  FSEL R184, R46, -INF , !P3 ;  /* 0xff8000002eb87808 */ /* 0x000fe40005800000 */
[----:B------:R-:W-:Y:S01]  /*4590*/  FSEL R53, R53, -INF , !P2 ;  /* 0xff80000035357808 */ /* 0x000fe20005000000 */
[----:B------:R-:W2:Y:S01]  /*45a0*/  MUFU.TANH R14, R14 ;  /* 0x0000000e000e7308 */ /* 0x000ea20000002400 */
[----:B------:R-:W-:-:S02]  /*45b0*/  FSEL R161, R51, -INF , !P1 ;  /* 0xff80000033a17808 */ /* 0x000fc40004800000 */
[CC--:B------:R-:W-:Y:S02]  /*45c0*/  ISETP.GE.AND P0, PT, R8.reuse, R12.reuse, PT ;  /* 0x0000000c0800720c */ /* 0x0c0fe40003f06270 */
[-C--:B------:R-:W-:Y:S01]  /*45d0*/  ISETP.GE.AND P3, PT, R8, R3.reuse, PT ;  /* 0x000000030800720c */ /* 0x080fe20003f66270 */
[----:B------:R-:W-:Y:S01]  /*45e0*/  VIADD R8, R2, 0xffffffe1 ;  /* 0xffffffe102087836 */ /* 0x000fe20000000000 */
[C---:B------:R-:W-:Y:S02]  /*45f0*/  ISETP.GE.AND P2, PT, R13.reuse, R12, PT ;  /* 0x0000000c0d00720c */ /* 0x040fe40003f46270 */
[----:B------:R-:W-:Y:S02]  /*4600*/  ISETP.GE.AND P1, PT, R13, R3, PT ;  /* 0x000000030d00720c */ /* 0x000fe40003f26270 */
[----:B------:R-:W-:Y:S02]  /*4610*/  FSEL R48, R48, -INF , !P5 ;  /* 0xff80000030307808 */ /* 0x000fe40006800000 */
[----:B------:R-:W-:-:S02]  /*4620*/  FSEL R163, R47, -INF , !P4 ;  /* 0xff8000002fa37808 */ /* 0x000fc40006000000 */
[----:B------:R-:W-:Y:S02]  /*4630*/  FSEL R45, R45, -INF , !P2 ;  /* 0xff8000002d2d7808 */ /* 0x000fe40005000000 */
[----:B------:R-:W-:Y:S02]  /*4640*/  FSEL R186, R37, -INF , !P1 ;  /* 0xff80000025ba7808 */ /* 0x000fe40004800000 */
[CC--:B------:R-:W-:Y:S02]  /*4650*/  ISETP.GE.AND P5, PT, R9.reuse, R12.reuse, PT ;  /* 0x0000000c0900720c */ /* 0x0c0fe40003fa6270 */
[-C--:B------:R-:W-:Y:S02]  /*4660*/  ISETP.GE.AND P4, PT, R9, R3.reuse, PT ;  /* 0x000000030900720c */ /* 0x080fe40003f86270 */
[C---:B------:R-:W-:Y:S02]  /*4670*/  ISETP.GE.AND P2, PT, R8.reuse, R12, PT ;  /* 0x0000000c0800720c */ /* 0x040fe40003f46270 */
[----:B------:R-:W-:-:S02]  /*4680*/  ISETP.GE.AND P1, PT, R8, R3, PT ;  /* 0x000000030800720c */ /* 0x000fc40003f26270 */
[----:B------:R-:W-:Y:S01]  /*4690*/  HMMA.16816.F32 R8, R4, R30, R16 ;  /* 0x0000001e0408723c */ /* 0x000fe20000001810 */
[----:B------:R-:W-:Y:S02]  /*46a0*/  FSEL R44, R44, -INF , !P0 ;  /* 0xff8000002c2c7808 */ /* 0x000fe40004000000 */
[----:B------:R-:W-:Y:S02]  /*46b0*/  FSEL R185, R41, -INF , !P3 ;  /* 0xff80000029b97808 */ /* 0x000fe40005800000 */
[----:B-1----:R-:W-:Y:S02]  /*46c0*/  FSEL R40, R40, -INF , !P5 ;  /* 0xff80000028287808 */ /* 0x002fe40006800000 */
[----:B------:R-:W-:Y:S01]  /*46d0*/  VIADD R5, R2, 0xffffffe8 ;  /* 0xffffffe802057836 */ /* 0x000fe20000000000 */
[----:B---3--:R-:W-:Y:S01]  /*46e0*/  FSEL R187, R32, -INF , !P4 ;  /* 0xff80000020bb7808 */ /* 0x008fe20006000000 */
[----:B------:R-:W-:Y:S02]  /*46f0*/  VIADD R4, R2, 0xffffffe9 ;  /* 0xffffffe902047836 */ /* 0x000fe40000000000 */
[----:B------:R-:W-:Y:S01]  /*4700*/  FMUL.FTZ R6, R25, UR4 ;  /* 0x0000000419067c20 */ /* 0x000fe20008410000 */
[----:B------:R-:W-:-:S02]  /*4710*/  FSEL R36, R36, -INF , !P2 ;  /* 0xff80000024247808 */ /* 0x000fc40005000000 */
[CC--:B------:R-:W-:Y:S01]  /*4720*/  ISETP.GE.AND P0, PT, R5.reuse, R12.reuse, PT ;  /* 0x0000000c0500720c */ /* 0x0c0fe20003f06270 */
[----:B------:R1:W3:Y:S01]  /*4730*/  MUFU.TANH R13, R6 ;  /* 0x00000006000d7308 */ /* 0x0002e20000002400 */
[-C--:B------:R-:W-:Y:S01]  /*4740*/  ISETP.GE.AND P3, PT, R5, R3.reuse, PT ;  /* 0x000000030500720c */ /* 0x080fe20003f66270 */
[----:B------:R-:W-:Y:S01]  /*4750*/  FMUL.FTZ R5, R26, UR4 ;  /* 0x000000041a057c20 */ /* 0x000fe20008410000 */
[CC--:B------:R-:W-:Y:S02]  /*4760*/  ISETP.GE.AND P5, PT, R4.reuse, R12.reuse, PT ;  /* 0x0000000c0400720c */ /* 0x0c0fe40003fa6270 */
[-C--:B------:R-:W-:Y:S01]  /*4770*/  ISETP.GE.AND P4, PT, R4, R3.reuse, PT ;  /* 0x000000030400720c */ /* 0x080fe20003f86270 */
[----:B------:R-:W-:Y:S01]  /*4780*/  VIADD R4, R2, 0xfffffff1 ;  /* 0xfffffff102047836 */ /* 0x000fe20000000000 */
[----:B--2---:R-:W-:Y:S01]  /*4790*/  FSEL R16, R14, -INF , !P0 ;  /* 0xff8000000e107808 */ /* 0x004fe20004000000 */
[----:B------:R2:W4:Y:S01]  /*47a0*/  MUFU.TANH R7, R5 ;  /* 0x0000000500077308 */ /* 0x0005220000002400 */
[----:B------:R-:W-:Y:S01]  /*47b0*/  FSEL R190, R22, -INF , !P3 ;  /* 0xff80000016be7808 */ /* 0x000fe20005800000 */
[----:B------:R-:W-:Y:S01]  /*47c0*/  FMUL.FTZ R8, R8, UR4 ;  /* 0x0000000408087c20 */ /* 0x000fe20008410000 */
[C---:B------:R-:W-:Y:S01]  /*47d0*/  ISETP.GE.AND P0, PT, R4.reuse, R12, PT ;  /* 0x0000000c0400720c */ /* 0x040fe20003f06270 */
[----:B------:R-:W-:Y:S01]  /*47e0*/  FMUL.FTZ R9, R9, UR4 ;  /* 0x0000000409097c20 */ /* 0x000fe20008410000 */
[----:B------:R-:W-:Y:S01]  /*47f0*/  ISETP.GE.AND P3, PT, R4, R3, PT ;  /* 0x000000030400720c */ /* 0x000fe20003f66270 */
[----:B------:R-:W-:Y:S01]  /*4800*/  VIADD R4, R2, 0xfffffff8 ;  /* 0xfffffff802047836 */ /* 0x000fe20000000000 */
[----:B------:R-:W-:Y:S01]  /*4810*/  FSEL R189, R15, -INF , !P1 ;  /* 0xff8000000fbd7808 */ /* 0x000fe20004800000 */
[----:B------:R-:W-:Y:S01]  /*4820*/  FMUL.FTZ R11, R11, UR4 ;  /* 0x000000040b0b7c20 */ /* 0x000fe20008410000 */
[----:B-1----:R-:W-:Y:S01]  /*4830*/  FMUL.FTZ R6, R27, UR4 ;  /* 0x000000041b067c20 */ /* 0x002fe20008410000 */
[----:B------:R-:W-:Y:S01]  /*4840*/  MUFU.TANH R8, R8 ;  /* 0x0000000800087308 */ /* 0x000fe20000002400 */
[----:B------:R-:W-:-:S02]  /*4850*/  FSEL R192, R23, -INF , !P4 ;  /* 0xff80000017c07808 */ /* 0x000fc40006000000 */
[----:B---3--:R-:W-:Y:S02]  /*4860*/  FSEL R23, R13, -INF , !P0 ;  /* 0xff8000000d177808 */ /* 0x008fe40004000000 */
[----:B------:R-:W-:Y:S01]  /*4870*/  ISETP.GE.AND P0, PT, R191, 0x2, PT ;  /* 0x00000002bf00780c */ /* 0x000fe20003f06270 */
[C---:B--2---:R-:W-:Y:S02]  /*4880*/  VIADD R5, R2.reuse, 0xfffffff0 ;  /* 0xfffffff002057836 */ /* 0x044fe40000000000 */
[----:B------:R-:W1:Y:S01]  /*4890*/  MUFU.TANH R6, R6 ;  /* 0x0000000600067308 */ /* 0x000e620000002400 */
[----:B------:R-:W-:Y:S01]  /*48a0*/  VIADD R2, R2, 0xfffffff9 ;  /* 0xfffffff902027836 */ /* 0x000fe20000000000 */
[----:B------:R-:W-:Y:S02]  /*48b0*/  FSEL R21, R21, -INF , !P5 ;  /* 0xff80000015157808 */ /* 0x000fe40006800000 */
[C---:B------:R-:W-:Y:S02]  /*48c0*/  ISETP.GE.AND P2, PT, R5.reuse, R12, PT ;  /* 0x0000000c0500720c */ /* 0x040fe40003f46270 */
[----:B------:R-:W-:-:S02]  /*48d0*/  ISETP.GE.AND P1, PT, R5, R3, PT ;  /* 0x000000030500720c */ /* 0x000fc40003f26270 */
[----:B------:R-:W-:Y:S01]  /*48e0*/  FSEL R22, R24, -INF , !P2 ;  /* 0xff80000018167808 */ /* 0x000fe20005000000 */
[----:B------:R-:W2:Y:S01]  /*48f0*/  MUFU.TANH R9, R9 ;  /* 0x0000000900097308 */ /* 0x000ea20000002400 */
[----:B----4-:R-:W-:Y:S02]  /*4900*/  FSEL R194, R7, -INF , !P1 ;  /* 0xff80000007c27808 */ /* 0x010fe40004800000 */
[-C--:B------:R-:W-:Y:S02]  /*4910*/  ISETP.GE.AND P2, PT, R4, R3.reuse, PT ;  /* 0x000000030400720c */ /* 0x080fe40003f46270 */
[----:B------:R-:W-:Y:S01]  /*4920*/  ISETP.GE.AND P1, PT, R2, R3, PT ;  /* 0x000000030200720c */ /* 0x000fe20003f26270 */
[----:B------:R-:W-:Y:S01]  /*4930*/  FMUL.FTZ R3, R10, UR4 ;  /* 0x000000040a037c20 */ /* 0x000fe20008410000 */
[-C--:B------:R-:W-:Y:S01]  /*4940*/  ISETP.GE.AND P5, PT, R4, R12.reuse, PT ;  /* 0x0000000c0400720c */ /* 0x080fe20003fa6270 */
[----:B------:R-:W3:Y:S01]  /*4950*/  MUFU.TANH R11, R11 ;  /* 0x0000000b000b7308 */ /* 0x000ee20000002400 */
[----:B------:R-:W-:Y:S01]  /*4960*/  ISETP.GE.AND P4, PT, R2, R12, PT ;  /* 0x0000000c0200720c */ /* 0x000fe20003f86270 */
[----:B------:R-:W-:Y:S01]  /*4970*/  IMAD.IADD R2, R134, 0x1, R115 ;  /* 0x0000000186027824 */ /* 0x000fe200078e0273 */
[----:B-1----:R-:W-:-:S02]  /*4980*/  FSEL R193, R6, -INF , !P3 ;  /* 0xff80000006c17808 */ /* 0x002fc40005800000 */
[----:B------:R-:W-:-:S03]  /*4990*/  FSEL R115, R8, -INF , !P5 ;  /* 0xff80000008737808 */ /* 0x000fc60006800000 */
[----:B------:R-:W1:Y:S01]  /*49a0*/  MUFU.TANH R3, R3 ;  /* 0x0000000300037308 */ /* 0x000e620000002400 */
[----:B--2---:R-:W-:Y:S02]  /*49b0*/  FSEL R188, R9, -INF , !P4 ;  /* 0xff80000009bc7808 */ /* 0x004fe40006000000 */
[----:B---3--:R-:W-:Y:S02]  /*49c0*/  FSEL R196, R11, -INF , !P1 ;  /* 0xff8000000bc47808 */ /* 0x008fe40004800000 */
[----:B-1----:R-:W-:Y:S01]  /*49d0*/  FSEL R195, R3, -INF , !P2 ;  /* 0xff80000003c37808 */ /* 0x002fe20005000000 */
[----:B------:R-:W-:Y:S06]  /*49e0*/  @!P0 BRA `(.L_x_1537) ;  /* 0x00000004007c8947 */ /* 0x000fec0003800000 */
[----:B------:R-:W-:Y:S05]  /*49f0*/  @P6 BRA `(.L_x_1538) ;  /* 0x0000000000f06947 */ /* 0x000fea0003800000 */
[----:B------:R-:W1:Y:S01]  /*4a00*/  LDC R12, c[0x0][0x380] ;  /* 0x0000e000ff0c7b82 */ /* 0x000e620000000800 */
[C---:B------:R-:W-:Y:S01]  /*4a10*/  IADD3 R10, R96.reuse, -0x200, RZ ;  /* 0xfffffe00600a7810 */ /* 0x040fe20007ffe0ff */
[----:B------:R-:W-:-:S03]  /*4a20*/  VIADD R9, R96, 0xffffff00 ;  /* 0xffffff0060097836 */ /* 0x000fc60000000000 */
[----:B------:R-:W-:Y:S02]  /*4a30*/  IABS R7, R10 ;  /* 0x0000000a00077213 */ /* 0x000fe40000000000 */
[----:B------:R-:W-:Y:S02]  /*4a40*/  IABS R6, R9 ;  /* 0x0000000900067213 */ /* 0x000fe40000000000 */
[----:B-1----:R-:W-:-:S04]  /*4a50*/  IABS R11, R12 ;  /* 0x0000000c000b7213 */ /* 0x002fc80000000000 */
[----:B------:R-:W1:Y:S08]  /*4a60*/  I2F.RP R4, R11 ;  /* 0x0000000b00047306 */ /* 0x000e700000209400 */
[----:B-1----:R-:W1:Y:S02]  /*4a70*/  MUFU.RCP R4, R4 ;  /* 0x0000000400047308 */ /* 0x002e640000001000 */
[----:B-1----:R-:W-:-:S06]  /*4a80*/  VIADD R4, R4, 0xffffffe ;  /* 0x0ffffffe04047836 */ /* 0x002fcc0000000000 */
[----:B------:R-:W1:Y:S02]  /*4a90*/  F2I.FTZ.U32.TRUNC.NTZ R5, R4 ;  /* 0x0000000400057305 */ /* 0x000e64000021f000 */
[----:B-1----:R-:W-:Y:S01]  /*4aa0*/  IADD3 R3, RZ, -R5, RZ ;  /* 0x80000005ff037210 */ /* 0x002fe20007ffe0ff */
[----:B------:R-:W-:-:S04]  /*4ab0*/  IMAD.MOV.U32 R4, RZ, RZ, RZ ;  /* 0x000000ffff047224 */ /* 0x000fc800078e00ff */
        /* <DEDUP_REMOVED lines=35> */
[----:B------:R-:W-:Y:S02]  /*4cf0*/  SHF.R.S32.HI R4, RZ, 0x1f, R3 ;  /* 0x0000001fff047819 */ /* 0x000fe40000011403 */
[----:B--2---:R-:W-:-:S03]  /*4d00*/  IADD3 R8, -R6, R8, RZ ;  /* 0x0000000806087210 */ /* 0x004fc60007ffe1ff */
[----:B------:R-:W-:Y:S02]  /*4d10*/  IMAD R6, R4, UR6, RZ ;  /* 0x0000000604067c24 */ /* 0x000fe4000f8e02ff */
[----:B------:R-:W-:Y:S01]  /*4d20*/  IMAD.WIDE.U32 R4, R3, UR6, RZ ;  /* 0x0000000603047c25 */ /* 0x000fe2000f8e00ff */
[----:B------:R-:W-:-:S03]  /*4d30*/  SHF.R.S32.HI R7, RZ, 0x1f, R8 ;  /* 0x0000001fff077819 */ /* 0x000fc60000011408 */
[----:B------:R-:W-:Y:S02]  /*4d40*/  IMAD R3, R3, UR7, R6 ;  /* 0x0000000703037c24 */ /* 0x000fe4000f8e0206 */
[----:B------:R-:W-:Y:S02]  /*4d50*/  IMAD R6, R7, UR8, RZ ;  /* 0x0000000807067c24 */ /* 0x000fe4000f8e02ff */
[----:B------:R-:W-:Y:S02]  /*4d60*/  IMAD.IADD R5, R5, 0x1, R3 ;  /* 0x0000000105057824 */ /* 0x000fe400078e0203 */
[C---:B------:R-:W-:Y:S02]  /*4d70*/  IMAD R6, R8.reuse, UR9, R6 ;  /* 0x0000000908067c24 */ /* 0x040fe4000f8e0206 */
[----:B------:R-:W-:-:S04]  /*4d80*/  IMAD.WIDE.U32 R4, R8, UR8, R4 ;  /* 0x0000000808047c25 */ /* 0x000fc8000f8e0004 */
[----:B------:R-:W-:Y:S01]  /*4d90*/  IMAD.MOV.U32 R3, RZ, RZ, R4 ;  /* 0x000000ffff037224 */ /* 0x000fe200078e0004 */
[----:B------:R-:W-:Y:S01]  /*4da0*/  IADD3 R5, R5, R6, RZ ;  /* 0x0000000605057210 */ /* 0x000fe20007ffe0ff */
[----:B------:R-:W-:Y:S06]  /*4db0*/  BRA `(.L_x_1539) ;  /* 0x0000000000107947 */ /* 0x000fec0003800000 */
.L_x_1538:
[----:B------:R-:W-:-:S04]  /*4dc0*/  ULEA UR6, -UR6, URZ, 0x8 ;  /* 0x0000003f06067291 */ /* 0x000fc8000f8e413f */
[----:B------:R-:W-:Y:S02]  /*4dd0*/  USHF.R.S32.HI UR4, URZ, 0x1f, UR6 ;  /* 0x0000001f3f047899 */ /* 0x000fe40008011406 */
[----:B------:R-:W-:-:S04]  /*4de0*/  MOV R3, UR6 ;  /* 0x0000000600037c02 */ /* 0x000fc80008000f00 */
[----:B------:R-:W-:-:S07]  /*4df0*/  MOV R5, UR4 ;  /* 0x0000000400057c02 */ /* 0x000fce0008000f00 */
.L_x_1539:
[----:B------:R-:W-:-:S04]  /*4e00*/  LEA R245, P1, R3, R245, 0x1 ;  /* 0x000000f503f57211 */ /* 0x000fc800078208ff */
[----:B------:R-:W-:Y:S01]  /*4e10*/  LEA.HI.X R244, R3, R244, R5, 0x1, P1 ;  /* 0x000000f403f47211 */ /* 0x000fe200008f0c05 */
[----:B------:R-:W-:Y:S01]  /*4e20*/  IMAD.MOV.U32 R14, RZ, RZ, R245 ;  /* 0x000000ffff0e7224 */ /* 0x000fe200078e00f5 */
[----:B------:R-:W-:-:S03]  /*4e30*/  IADD3 R4, P1, R245, UR18, RZ ;  /* 0x00000012f5047c10 */ /* 0x000fc6000ff3e0ff */
        /* <DEDUP_REMOVED lines=17> */
[----:B------:R-:W-:-:S05]  /*4f50*/  IADD3.X R7, R9, UR19, RZ, P1, !PT ;  /* 0x0000001309077c10 */ /* 0x000fca0008ffe4ff */
[----:B------:R3:W-:Y:S01]  /*4f60*/  LDGSTS.E.BYPASS.LTC128B.128 [R183+0x3800], desc[UR16][R6.64] ;  /* 0x0380000006b77fae */ /* 0x0007e2000b901d50 */
[----:B-1----:R-:W-:-:S04]  /*4f70*/  IADD3 R4, P1, R6, UR18, RZ ;  /* 0x0000001206047c10 */ /* 0x002fc8000ff3e0ff */
[----:B------:R-:W-:Y:S02]  /*4f80*/  IADD3.X R5, R7, UR19, RZ, P1, !PT ;  /* 0x0000001307057c10 */ /* 0x000fe40008ffe4ff */
[----:B--2---:R-:W-:-:S03]  /*4f90*/  IADD3 R12, P1, R4, UR18, RZ ;  /* 0x00000012040c7c10 */ /* 0x004fc6000ff3e0ff */
[----:B------:R3:W-:Y:S01]  /*4fa0*/  LDGSTS.E.BYPASS.LTC128B.128 [R183+0x4000], desc[UR16][R4.64] ;  /* 0x0400000004b77fae */ /* 0x0007e2000b901d50 */
[----:B------:R-:W-:-:S05]  /*4fb0*/  IADD3.X R13, R5, UR19, RZ, P1, !PT ;  /* 0x00000013050d7c10 */ /* 0x000fca0008ffe4ff */
[----:B------:R3:W-:Y:S04]  /*4fc0*/  LDGSTS.E.BYPASS.LTC128B.128 [R183+0x4800], desc[UR16][R12.64] ;  /* 0x048000000cb77fae */ /* 0x0007e8000b901d50 */
[----:B------:R-:W0:Y:S02]  /*4fd0*/  LDGDEPBAR ;  /* 0x00000000000079af */ /* 0x000e240000000000 */
.L_x_1537:
[----:B------:R-:W-:Y:S01]  /*4fe0*/  FMNMX.FTZ R20, R105, R104, !PT ;  /* 0x0000006869147209 */ /* 0x000fe20007810000 */
[----:B------:R-:W-:Y:S01]  /*4ff0*/  ULDC UR4, c[0x0][0x2ec] ;  /* 0x0000bb0000047ab9 */ /* 0x000fe20000000800 */
[----:B------:R-:W-:Y:S02]  /*5000*/  LEA R134, R2, UR5, 0x1 ;  /* 0x0000000502867c11 */ /* 0x000fe4000f8e08ff */
[----:B------:R-:W-:Y:S02]  /*5010*/  FMNMX.FTZ R20, R109, R20, !PT ;  /* 0x000000146d147209 */ /* 0x000fe40007810000 */
[----:B------:R-:W-:Y:S02]  /*5020*/  IADD3 R135, R0, R134, RZ ;  /* 0x0000008600877210 */ /* 0x000fe40007ffe0ff */
        /* <DEDUP_REMOVED lines=67> */
[----:B---3--:R-:W-:-:S05]  /*5460*/  FMUL.FTZ R5, R20, UR4 ;  /* 0x0000000414057c20 */ /* 0x008fca0008410000 */
[----:B------:R-:W-:-:S05]  /*5470*/  FSEL R5, R5, RZ, P1 ;  /* 0x000000ff05057208 */ /* 0x000fca0000800000 */
[--C-:B------:R-:W-:Y:S01]  /*5480*/  FFMA.FTZ R3, R105, UR4, -R5.reuse ;  /* 0x0000000469037c23 */ /* 0x100fe20008010805 */
[--C-:B------:R-:W-:Y:S01]  /*5490*/  FFMA.FTZ R4, R91, UR4, -R5.reuse ;  /* 0x000000045b047c23 */ /* 0x100fe20008010805 */
[--C-:B------:R-:W-:Y:S02]  /*54a0*/  FFMA.FTZ R6, R53, UR4, -R5.reuse ;  /* 0x0000000435067c23 */ /* 0x100fe40008010805 */
[----:B------:R1:W-:Y:S08]  /*54b0*/  MUFU.EX2 R197, R3 ;  /* 0x0000000300c57308 */ /* 0x0003f00000000800 */
[----:B------:R2:W-:Y:S08]  /*54c0*/  MUFU.EX2 R209, R4 ;  /* 0x0000000400d17308 */ /* 0x0005f00000000800 */
[----:B------:R-:W-:Y:S01]  /*54d0*/  MUFU.EX2 R249, R6 ;  /* 0x0000000600f97308 */ /* 0x000fe20000000800 */
        /* <DEDUP_REMOVED lines=160> */
[--C-:B-1----:R-:W-:Y:S02]  /*5ee0*/  FFMA.FTZ R4, R60, UR4, -R5.reuse ;  /* 0x000000043c047c23 */ /* 0x102fe40008010805 */
[----:B------:R-:W-:Y:S05]  /*5ef0*/  LDSM.16.MT88.4 R60, [R134+0x6400] ;  /* 0x00640000863c783b */ /* 0x000fea0000004200 */
        /* <DEDUP_REMOVED lines=8> */
[----:B-1----:R-:W-:-:S02]  /*5f80*/  FFMA.FTZ R4, R52, UR4, -R5 ;  /* 0x0000000434047c23 */ /* 0x002fc40008010805 */
        /* <DEDUP_REMOVED lines=16> */
[----:B------:R1:W3:Y:S02]  /*6090*/  MUFU.EX2 R10, R4 ;  /* 0x00000004000a7308 */ /* 0x0002e40000000800 */
[----:B-1----:R-:W-:-:S05]  /*60a0*/  FMUL.FTZ R4, R3, UR4 ;  /* 0x0000000403047c20 */ /* 0x002fca0008410000 */
[----:B------:R-:W-:-:S05]  /*60b0*/  FSEL R4, R4, RZ, P1 ;  /* 0x000000ff04047208 */ /* 0x000fca0000800000 */
[--C-:B------:R-:W-:Y:S01]  /*60c0*/  FFMA.FTZ R6, R126, UR4, -R4.reuse ;  /* 0x000000047e067c23 */ /* 0x100fe20008010804 */
[----:B--2---:R-:W-:Y:S01]  /*60d0*/  MOV R126, R12 ;  /* 0x0000000c007e7202 */ /* 0x004fe20000000f00 */
[--C-:B------:R-:W-:Y:S01]  /*60e0*/  FFMA.FTZ R2, R119, UR4, -R4.reuse ;  /* 0x0000000477027c23 */ /* 0x100fe20008010804 */
[----:B------:R-:W1:Y:S01]  /*60f0*/  LDSM.16.MT88.4 R12, [R134+0x5000] ;  /* 0x00500000860c783b */ /* 0x000e620000004200 */
[----:B------:R2:W-:Y:S01]  /*6100*/  MUFU.EX2 R66, R6 ;  /* 0x0000000600427308 */ /* 0x0005e20000000800 */
[----:B------:R-:W-:-:S07]  /*6110*/  FFMA.FTZ R0, R122, UR4, -R4 ;  /* 0x000000047a007c23 */ /* 0x000fce0008010804 */
[----:B------:R4:W-:Y:S08]  /*6120*/  MUFU.EX2 R78, R2 ;  /* 0x00000002004e7308 */ /* 0x0009f00000000800 */
[----:B------:R5:W-:Y:S01]  /*6130*/  MUFU.EX2 R90, R0 ;  /* 0x00000000005a7308 */ /* 0x000be20000000800 */
[----:B--2---:R-:W-:Y:S01]  /*6140*/  FFMA.FTZ R6, R121, UR4, -R4 ;  /* 0x0000000479067c23 */ /* 0x004fe20008010804 */
[----:B------:R-:W-:-:S06]  /*6150*/  MOV R121, R11 ;  /* 0x0000000b00797202 */ /* 0x000fcc0000000f00 */
[----:B------:R2:W1:Y:S01]  /*6160*/  MUFU.EX2 R7, R6 ;  /* 0x0000000600077308 */ /* 0x0004620000000800 */
[----:B----4-:R-:W-:-:S07]  /*6170*/  FFMA.FTZ R2, R125, UR4, -R4 ;  /* 0x000000047d027c23 */ /* 0x010fce0008010804 */
[----:B------:R4:W-:Y:S01]  /*6180*/  MUFU.EX2 R83, R2 ;  /* 0x0000000200537308 */ /* 0x0009e20000000800 */
[----:B-----5:R-:W-:-:S07]  /*6190*/  FFMA.FTZ R0, R118, UR4, -R4 ;  /* 0x0000000476007c23 */ /* 0x020fce0008010804 */
[----:B------:R5:W-:Y:S01]  /*61a0*/  MUFU.EX2 R91, R0 ;  /* 0x00000000005b7308 */ /* 0x000be20000000800 */
[----:B--2---:R-:W-:Y:S01]  /*61b0*/  FFMA.FTZ R6, R132, UR4, -R4 ;  /* 0x0000000484067c23 */ /* 0x004fe20008010804 */
[----:B---3--:R-:W-:Y:S02]  /*61c0*/  MOV R132, R10 ;  /* 0x0000000a00847202 */ /* 0x008fe40000000f00 */
[----:B------:R-:W-:-:S04]  /*61d0*/  F2FP.F16.F32.PACK_AB R10, R108, R109 ;  /* 0x0000006d6c0a723e */ /* 0x000fc800000000ff */
[----:B------:R2:W-:Y:S01]  /*61e0*/  MUFU.EX2 R67, R6 ;  /* 0x0000000600437308 */ /* 0x0005e20000000800 */
[--C-:B----4-:R-:W-:Y:S01]  /*61f0*/  FFMA.FTZ R2, R159, UR4, -R4.reuse ;  /* 0x000000049f027c23 */ /* 0x110fe20008010804 */
[----:B-----5:R-:W-:-:S06]  /*6200*/  FFMA.FTZ R0, R116, UR4, -R4 ;  /* 0x0000000474007c23 */ /* 0x020fcc0008010804 */
[----:B------:R3:W-:Y:S01]  /*6210*/  MUFU.EX2 R93, R0 ;  /* 0x00000000005d7308 */ /* 0x0007e20000000800 */
[----:B--2---:R-:W-:Y:S01]  /*6220*/  FFMA.FTZ R6, R130, UR4, -R4 ;  /* 0x0000000482067c23 */ /* 0x004fe20008010804 */
[----:B------:R-:W-:Y:S02]  /*6230*/  MOV R130, R9 ;  /* 0x0000000900827202 */ /* 0x000fe40000000f00 */
[----:B-1----:R-:W-:-:S04]  /*6240*/  F2FP.F16.F32.PACK_AB R9, R7, R66 ;  /* 0x000000420709723e */ /* 0x002fc800000000ff */
[----:B------:R1:W2:Y:S01]  /*6250*/  MUFU.EX2 R70, R6 ;  /* 0x0000000600467308 */ /* 0x0002a20000000800 */
[----:B---3--:R-:W-:-:S07]  /*6260*/  FFMA.FTZ R0, R117, UR4, -R4 ;  /* 0x0000000475007c23 */ /* 0x008fce0008010804 */
[----:B------:R3:W-:Y:S01]  /*6270*/  MUFU.EX2 R96, R0 ;  /* 0x0000000000607308 */ /* 0x0007e20000000800 */
[----:B-1----:R-:W-:Y:S01]  /*6280*/  FFMA.FTZ R6, R129, UR4, -R4 ;  /* 0x0000000481067c23 */ /* 0x002fe20008010804 */
[----:B------:R-:W-:Y:S02]  /*6290*/  MOV R129, R8 ;  /* 0x0000000800817202 */ /* 0x000fe40000000f00 */
[----:B------:R-:W-:-:S04]  /*62a0*/  F2FP.F16.F32.PACK_AB R8, R105, R197 ;  /* 0x000000c56908723e */ /* 0x000fc800000000ff */
[----:B------:R1:W-:Y:S01]  /*62b0*/  MUFU.EX2 R76, R6 ;  /* 0x00000006004c7308 */ /* 0x0003e20000000800 */
[----:B--2---:R-:W-:-:S07]  /*62c0*/  F2FP.F16.F32.PACK_AB R11, R70, R67 ;  /* 0x00000043460b723e */ /* 0x004fce00000000ff */
[----:B------:R-:W-:Y:S01]  /*62d0*/  HMMA.16816.F32 R24, R8, R12, RZ ;  /* 0x0000000c0818723c */ /* 0x000fe200000018ff */
[----:B---3--:R-:W-:-:S04]  /*62e0*/  FFMA.FTZ R0, R124, UR4, -R4 ;  /* 0x000000047c007c23 */ /* 0x008fc80008010804 */
[----:B------:R2:W-:Y:S01]  /*62f0*/  MUFU.EX2 R102, R0 ;  /* 0x0000000000667308 */ /* 0x0005e20000000800 */
[----:B------:R-:W-:Y:S01]  /*6300*/  HMMA.16816.F32 R16, R8, R14, RZ ;  /* 0x0000000e0810723c */ /* 0x000fe200000018ff */
[----:B------:R-:W-:Y:S01]  /*6310*/  F2FP.F16.F32.PACK_AB R12, R198, R107 ;  /* 0x0000006bc60c723e */ /* 0x000fe200000000ff */
[----:B-1----:R-:W-:-:S04]  /*6320*/  FFMA.FTZ R6, R120, UR4, -R4 ;  /* 0x0000000478067c23 */ /* 0x002fc80008010804 */
[C---:B------:R-:W-:Y:S01]  /*6330*/  HMMA.16816.F32 R32, R8.reuse, R28, RZ ;  /* 0x0000001c0820723c */ /* 0x040fe200000018ff */
[----:B------:R1:W3:Y:S01]  /*6340*/  MUFU.EX2 R79, R6 ;  /* 0x00000006004f7308 */ /* 0x0002e20000000800 */
[----:B------:R-:W-:Y:S02]  /*6350*/  F2FP.F16.F32.PACK_AB R14, R200, R199 ;  /* 0x000000c7c80e723e */ /* 0x000fe400000000ff */
[----:B------:R-:W-:Y:S02]  /*6360*/  F2FP.F16.F32.PACK_AB R15, R83, R78 ;  /* 0x0000004e530f723e */ /* 0x000fe400000000ff */
[----:B------:R-:W-:Y:S01]  /*6370*/  HMMA.16816.F32 R28, R8, R30, RZ ;  /* 0x0000001e081c723c */ /* 0x000fe200000018ff */
[----:B--2---:R-:W-:-:S06]  /*6380*/  FFMA.FTZ R0, R128, UR4, -R4 ;  /* 0x0000000480007c23 */ /* 0x004fcc0008010804 */
[----:B------:R-:W-:Y:S01]  /*6390*/  F2FP.F16.F32.PACK_AB R8, R202, R201 ;  /* 0x000000c9ca08723e */ /* 0x000fe200000000ff */
[----:B------:R2:W4:Y:S01]  /*63a0*/  MUFU.EX2 R103, R0 ;  /* 0x0000000000677308 */ /* 0x0005220000000800 */
[----:B------:R-:W-:Y:S02]  /*63b0*/  F2FP.F16.F32.PACK_AB R9, R91, R90 ;  /* 0x0000005a5b09723e */ /* 0x000fe400000000ff */
[----:B------:R-:W-:Y:S01]  /*63c0*/  F2FP.F16.F32.PACK_AB R10, R204, R203 ;  /* 0x000000cbcc0a723e */ /* 0x000fe200000000ff */
[----:B-1----:R-:W-:Y:S01]  /*63d0*/  FADD.FTZ R6, R66, R7 ;  /* 0x0000000742067221 */ /* 0x002fe20000010000 */
[----:B---3--:R-:W-:Y:S02]  /*63e0*/  F2FP.F16.F32.PACK_AB R13, R79, R76 ;  /* 0x0000004c4f0d723e */ /* 0x008fe400000000ff */
[----:B------:R-:W-:Y:S01]  /*63f0*/  F2FP.F16.F32.PACK_AB R11, R96, R93 ;  /* 0x0000005d600b723e */ /* 0x000fe200000000ff */
[----:B------:R-:W-:-:S04]  /*6400*/  FADD.FTZ R6, R67, R6 ;  /* 0x0000000643067221 */ /* 0x000fc80000010000 */
[----:B------:R-:W-:Y:S01]  /*6410*/  HMMA.16816.F32 R36, R12, R40, R24 ;  /* 0x000000280c24723c */ /* 0x000fe20000001818 */
[----:B------:R-:W-:Y:S01]  /*6420*/  FADD.FTZ R6, R70, R6 ;  /* 0x0000000646067221 */ /* 0x000fe20000010000 */
[----:B--2---:R-:W-:-:S04]  /*6430*/  FFMA.FTZ R0, R123, UR4, -R4 ;  /* 0x000000047b007c23 */ /* 0x004fc80008010804 */
[C---:B------:R-:W-:Y:S01]  /*6440*/  HMMA.16816.F32 R24, R12.reuse, R42, R16 ;  /* 0x0000002a0c18723c */ /* 0x040fe20000001810 */
[----:B------:R-:W-:Y:S01]  /*6450*/  FADD.FTZ R6, R76, R6 ;  /* 0x000000064c067221 */ /* 0x000fe20000010000 */
[----:B------:R1:W-:Y:S04]  /*6460*/  MUFU.EX2 R104, R0 ;  /* 0x0000000000687308 */ /* 0x0003e80000000800 */
[C---:B------:R-:W-:Y:S06]  /*6470*/  HMMA.16816.F32 R16, R12.reuse, R44, R32 ;  /* 0x0000002c0c10723c */ /* 0x040fec0000001820 */
[----:B------:R-:W-:Y:S01]  /*6480*/  HMMA.16816.F32 R12, R12, R46, R28 ;  /* 0x0000002e0c0c723c */ /* 0x000fe2000000181c */
[----:B------:R-:W2:Y:S05]  /*6490*/  LDSM.16.MT88.4 R44, [R135+0x5c00] ;  /* 0x005c0000872c783b */ /* 0x000eaa0000004200 */
[----:B------:R-:W-:Y:S01]  /*64a0*/  HMMA.16816.F32 R36, R8, R48, R36 ;  /* 0x000000300824723c */ /* 0x000fe20000001824 */
[----:B-1----:R-:W-:-:S04]  /*64b0*/  FFMA.FTZ R0, R127, UR4, -R4 ;  /* 0x000000047f007c23 */ /* 0x002fc80008010804 */
[----:B------:R1:W3:Y:S01]  /*64c0*/  MUFU.EX2 R101, R0 ;  /* 0x0000000000657308 */ /* 0x0002e20000000800 */
        /* <DEDUP_REMOVED lines=8> */
[----:B----4-:R-:W-:Y:S02]  /*6550*/  F2FP.F16.F32.PACK_AB R9, R103, R102 ;  /* 0x000000666709723e */ /* 0x010fe400000000ff */
[----:B------:R-:W-:Y:S02]  /*6560*/  F2FP.F16.F32.PACK_AB R10, R209, R207 ;  /* 0x000000cfd10a723e */ /* 0x000fe400000000ff */
[----:B---3--:R-:W-:Y:S02]  /*6570*/  F2FP.F16.F32.PACK_AB R11, R101, R104 ;  /* 0x00000068650b723e */ /* 0x008fe400000000ff */
[----:B------:R-:W-:Y:S02]  /*6580*/  F2FP.F16.F32.PACK_AB R12, R210, R208 ;  /* 0x000000d0d20c723e */ /* 0x000fe400000000ff */
[----:B------:R-:W-:-:S03]  /*6590*/  F2FP.F16.F32.PACK_AB R14, R215, R211 ;  /* 0x000000d3d70e723e */ /* 0x000fc600000000ff */
[----:B------:R-:W-:Y:S01]  /*65a0*/  HMMA.16816.F32 R24, R8, R52, R36 ;  /* 0x000000340818723c */ /* 0x000fe20000001824 */
[----:B-1----:R-:W-:-:S05]  /*65b0*/  FFMA.FTZ R0, R136, UR4, -R4 ;  /* 0x0000000488007c23 */ /* 0x002fca0008010804 */
[C---:B------:R-:W-:Y:S01]  /*65c0*/  HMMA.16816.F32 R16, R8.reuse, R54, R32 ;  /* 0x000000360810723c */ /* 0x040fe20000001820 */
[----:B------:R-:W1:Y:S01]  /*65d0*/  LDSM.16.MT88.4 R52, [R135+0x6400] ;  /* 0x006400008734783b */ /* 0x000e620000004200 */
[----:B------:R3:W4:Y:S04]  /*65e0*/  MUFU.EX2 R98, R0 ;  /* 0x0000000000627308 */ /* 0x0007280000000800 */
[C---:B--2---:R-:W-:Y:S06]  /*65f0*/  HMMA.16816.F32 R28, R8.reuse, R44, R28 ;  /* 0x0000002c081c723c */ /* 0x044fec000000181c */
[----:B------:R-:W-:Y:S01]  /*6600*/  HMMA.16816.F32 R36, R8, R46, R40 ;  /* 0x0000002e0824723c */ /* 0x000fe20000001828 */
[----:B------:R-:W-:Y:S04]  /*6610*/  LDSM.16.MT88.4 R40, [R135+0x6800] ;  /* 0x006800008728783b */ /* 0x000fe80000004200 */
[----:B------:R-:W-:Y:S02]  /*6620*/  LDSM.16.MT88.4 R44, [R134+0x6c00] ;  /* 0x006c0000862c783b */ /* 0x000fe40000004200 */
[----:B------:R-:W-:Y:S01]  /*6630*/  F2FP.F16.F32.PACK_AB R8, R216, R214 ;  /* 0x000000d6d808723e */ /* 0x000fe200000000ff */
[----:B---3--:R-:W-:Y:S01]  /*6640*/  FFMA.FTZ R0, R131, UR4, -R4 ;  /* 0x0000000483007c23 */ /* 0x008fe20008010804 */
        /* <DEDUP_REMOVED lines=12> */
[----:B--2---:R-:W-:-:S02]  /*6710*/  FFMA.FTZ R0, R139, UR4, -R4 ;  /* 0x000000048b007c23 */ /* 0x004fc40008010804 */
[----:B------:R-:W-:Y:S02]  /*6720*/  LDSM.16.MT88.4 R136, [R134+0x7c00] ;  /* 0x007c00008688783b */ /* 0x000fe40000004200 */
        /* <DEDUP_REMOVED lines=13> */
[----:B------:R4:W-:Y:S05]  /*6800*/  MUFU.EX2 R63, R2 ;  /* 0x00000002003f7308 */ /* 0x0009ea0000000800 */
[----:B-1----:R-:W-:Y:S01]  /*6810*/  HMMA.16816.F32 R28, R8, R52, R16 ;  /* 0x00000034081c723c */ /* 0x002fe20000001810 */
[----:B--2---:R-:W-:-:S04]  /*6820*/  FFMA.FTZ R0, R143, UR4, -R4 ;  /* 0x000000048f007c23 */ /* 0x004fc80008010804 */
[----:B------:R1:W2:Y:S01]  /*6830*/  MUFU.EX2 R85, R0 ;  /* 0x0000000000557308 */ /* 0x0002a20000000800 */
[----:B------:R-:W-:Y:S01]  /*6840*/  HMMA.16816.F32 R24, R8, R54, R12 ;  /* 0x000000360818723c */ /* 0x000fe2000000180c */
[----:B------:R-:W5:Y:S01]  /*6850*/  LDSM.16.MT88.4 R52, [R135+0x6c00] ;  /* 0x006c00008734783b */ /* 0x000f620000004200 */
[----:B----4-:R-:W-:-:S05]  /*6860*/  FADD.FTZ R2, R197, R105 ;  /* 0x00000069c5027221 */ /* 0x010fca0000010000 */
[----:B------:R-:W-:Y:S02]  /*6870*/  F2FP.F16.F32.PACK_AB R8, R220, R219 ;  /* 0x000000dbdc08723e */ /* 0x000fe400000000ff */
[----:B------:R-:W-:Y:S01]  /*6880*/  F2FP.F16.F32.PACK_AB R10, R221, R222 ;  /* 0x000000dedd0a723e */ /* 0x000fe200000000ff */
[----:B------:R-:W-:Y:S01]  /*6890*/  FADD.FTZ R2, R109, R2 ;  /* 0x000000026d027221 */ /* 0x000fe20000010000 */
[----:B------:R-:W-:Y:S02]  /*68a0*/  F2FP.F16.F32.PACK_AB R12, R223, R224 ;  /* 0x000000e0df0c723e */ /* 0x000fe400000000ff */
[----:B------:R-:W-:Y:S01]  /*68b0*/  F2FP.F16.F32.PACK_AB R14, R226, R225 ;  /* 0x000000e1e20e723e */ /* 0x000fe200000000ff */
[----:B------:R-:W-:Y:S01]  /*68c0*/  FADD.FTZ R2, R108, R2 ;  /* 0x000000026c027221 */ /* 0x000fe20000010000 */
[----:B-1----:R-:W-:Y:S01]  /*68d0*/  FFMA.FTZ R0, R144, UR4, -R4 ;  /* 0x0000000490007c23 */ /* 0x002fe20008010804 */
[----:B--2---:R-:W-:Y:S02]  /*68e0*/  F2FP.F16.F32.PACK_AB R9, R85, R87 ;  /* 0x000000575509723e */ /* 0x004fe400000000ff */
[----:B------:R-:W-:Y:S01]  /*68f0*/  FADD.FTZ R2, R107, R2 ;  /* 0x000000026b027221 */ /* 0x000fe20000010000 */
[----:B------:R1:W-:Y:S03]  /*6900*/  MUFU.EX2 R84, R0 ;  /* 0x0000000000547308 */ /* 0x0003e60000000800 */
[----:B------:R-:W-:-:S04]  /*6910*/  FADD.FTZ R2, R198, R2 ;  /* 0x00000002c6027221 */ /* 0x000fc80000010000 */
[----:B------:R-:W-:-:S04]  /*6920*/  FADD.FTZ R2, R199, R2 ;  /* 0x00000002c7027221 */ /* 0x000fc80000010000 */
[----:B------:R-:W-:-:S04]  /*6930*/  FADD.FTZ R2, R200, R2 ;  /* 0x00000002c8027221 */ /* 0x000fc80000010000 */
[----:B------:R-:W-:Y:S01]  /*6940*/  FADD.FTZ R7, R201, R2 ;  /* 0x00000002c9077221 */ /* 0x000fe20000010000 */
[--C-:B------:R-:W-:Y:S01]  /*6950*/  FFMA.FTZ R2, R99, UR4, -R4.reuse ;  /* 0x0000000463027c23 */ /* 0x100fe20008010804 */
[----:B-1----:R-:W-:-:S04]  /*6960*/  FFMA.FTZ R0, R146, UR4, -R4 ;  /* 0x0000000492007c23 */ /* 0x002fc80008010804 */
        /* <DEDUP_REMOVED lines=25> */
[----:B-----5:R-:W-:Y:S01]  /*6b00*/  HMMA.16816.F32 R32, R12, R52, R32 ;  /* 0x000000340c20723c */ /* 0x020fe20000001820 */
        /* <DEDUP_REMOVED lines=15> */
[C---:B------:R-:W-:Y:S06]  /*6c00*/  HMMA.16816.F32 R16, R8.reuse, R48, R16 ;  /* 0x000000300810723c */ /* 0x040fec0000001810 */
[----:B----4-:R-:W-:Y:S01]  /*6c10*/  HMMA.16816.F32 R36, R8, R40, R32 ;  /* 0x000000280824723c */ /* 0x010fe20000001820 */
[----:B-1----:R-:W-:-:S04]  /*6c20*/  FFMA.FTZ R0, R157, UR4, -R4 ;  /* 0x000000049d007c23 */ /* 0x002fc80008010804 */
[----:B------:R1:W2:Y:S01]  /*6c30*/  MUFU.EX2 R65, R0 ;  /* 0x0000000000417308 */ /* 0x0002a20000000800 */
[----:B------:R-:W-:Y:S01]  /*6c40*/  HMMA.16816.F32 R32, R8, R42, R28 ;  /* 0x0000002a0820723c */ /* 0x000fe2000000181c */
[----:B------:R-:W3:Y:S06]  /*6c50*/  LDSM.16.MT88.4 R40, [R135+0x7800] ;  /* 0x007800008728783b */ /* 0x000eec0000004200 */
        /* <DEDUP_REMOVED lines=9> */
[----:B------:R1:W2:Y:S02]  /*6cf0*/  MUFU.EX2 R62, R0 ;  /* 0x00000000003e7308 */ /* 0x0002a40000000800 */
[C---:B------:R-:W-:Y:S06]  /*6d00*/  HMMA.16816.F32 R24, R12.reuse, R58, R24 ;  /* 0x0000003a0c18723c */ /* 0x040fec0000001818 */
[C---:B------:R-:W-:Y:S01]  /*6d10*/  HMMA.16816.F32 R28, R12.reuse, R56, R16 ;  /* 0x000000380c1c723c */ /* 0x040fe20000001810 */
[----:B------:R-:W-:Y:S05]  /*6d20*/  MUFU.EX2 R56, R2 ;  /* 0x0000000200387308 */ /* 0x000fea0000000800 */
[C---:B-----5:R-:W-:Y:S01]  /*6d30*/  HMMA.16816.F32 R16, R12.reuse, R52, R36 ;  /* 0x000000340c10723c */ /* 0x060fe20000001824 */
[--C-:B-1----:R-:W-:Y:S01]  /*6d40*/  FFMA.FTZ R0, R111, UR4, -R4.reuse ;  /* 0x000000046f007c23 */ /* 0x102fe20008010804 */
[----:B--2---:R-:W-:Y:S01]  /*6d50*/  F2FP.F16.F32.PACK_AB R9, R62, R63 ;  /* 0x0000003f3e09723e */ /* 0x004fe200000000ff */
[----:B------:R-:W-:Y:S02]  /*6d60*/  LDSM.16.MT88.4 R36, [R135+0x8000] ;  /* 0x008000008724783b */ /* 0x000fe40000004200 */
[----:B------:R1:W-:Y:S01]  /*6d70*/  MUFU.EX2 R61, R0 ;  /* 0x00000000003d7308 */ /* 0x0003e20000000800 */
[----:B------:R-:W-:Y:S01]  /*6d80*/  HMMA.16816.F32 R12, R12, R54, R32 ;  /* 0x000000360c0c723c */ /* 0x000fe20000001820 */
[----:B------:R-:W-:Y:S01]  /*6d90*/  LDSM.16.MT88.4 R32, [R134+0x8000] ;  /* 0x008000008620783b */ /* 0x000fe20000004200 */
[----:B-1----:R-:W-:-:S05]  /*6da0*/  FFMA.FTZ R0, R110, UR4, -R4 ;  /* 0x000000046e007c23 */ /* 0x002fca0008010804 */
[----:B------:R1:W2:Y:S02]  /*6db0*/  MUFU.EX2 R60, R0 ;  /* 0x00000000003c7308 */ /* 0x0002a40000000800 */
[----:B-1----:R-:W-:Y:S01]  /*6dc0*/  FADD.FTZ R0, R79, R6 ;  /* 0x000000064f007221 */ /* 0x002fe20000010000 */
[----:B------:R-:W-:Y:S01]  /*6dd0*/  FFMA.FTZ R6, R106, UR4, -R4 ;  /* 0x000000046a067c23 */ /* 0x000fe20008010804 */
[----:B--2---:R-:W-:Y:S02]  /*6de0*/  F2FP.F16.F32.PACK_AB R11, R60, R61 ;  /* 0x0000003d3c0b723e */ /* 0x004fe400000000ff */
[----:B------:R-:W-:Y:S02]  /*6df0*/  FADD.FTZ R0, R78, R0 ;  /* 0x000000004e007221 */ /* 0x000fe40000010000 */
[----:B------:R1:W-:Y:S03]  /*6e00*/  MUFU.EX2 R58, R6 ;  /* 0x00000006003a7308 */ /* 0x0003e60000000800 */
[C---:B------:R-:W-:Y:S06]  /*6e10*/  HMMA.16816.F32 R28, R8.reuse, R44, R28 ;  /* 0x0000002c081c723c */ /* 0x040fec000000181c */
[C---:B------:R-:W-:Y:S01]  /*6e20*/  HMMA.16816.F32 R24, R8.reuse, R46, R24 ;  /* 0x0000002e0818723c */ /* 0x040fe20000001818 */
[----:B------:R-:W2:Y:S05]  /*6e30*/  LDSM.16.MT88.4 R44, [R135+0x7c00] ;  /* 0x007c0000872c783b */ /* 0x000eaa0000004200 */
[----:B---3--:R-:W-:Y:S01]  /*6e40*/  HMMA.16816.F32 R12, R8, R42, R12 ;  /* 0x0000002a080c723c */ /* 0x008fe2000000180c */
[----:B-1----:R-:W-:Y:S01]  /*6e50*/  FADD.FTZ R6, R83, R0 ;  /* 0x0000000053067221 */ /* 0x002fe20000010000 */
[----:B------:R-:W-:-:S04]  /*6e60*/  FFMA.FTZ R0, R88, UR4, -R4 ;  /* 0x0000000458007c23 */ /* 0x000fc80008010804 */
[----:B------:R1:W3:Y:S01]  /*6e70*/  MUFU.EX2 R57, R0 ;  /* 0x0000000000397308 */ /* 0x0002e20000000800 */
[----:B------:R-:W-:Y:S01]  /*6e80*/  HMMA.16816.F32 R16, R8, R40, R16 ;  /* 0x000000280810723c */ /* 0x000fe20000001810 */
[----:B------:R-:W4:Y:S06]  /*6e90*/  LDSM.16.MT88.4 R40, [R134+0x8400] ;  /* 0x008400008628783b */ /* 0x000f2c0000004200 */
[----:B------:R-:W-:Y:S02]  /*6ea0*/  F2FP.F16.F32.PACK_AB R8, R241, R239 ;  /* 0x000000eff108723e */ /* 0x000fe400000000ff */
[----:B------:R-:W-:Y:S01]  /*6eb0*/  F2FP.F16.F32.PACK_AB R10, R242, R240 ;  /* 0x000000f0f20a723e */ /* 0x000fe200000000ff */
[----:B-1----:R-:W-:Y:S01]  /*6ec0*/  FADD.FTZ R0, R90, R6 ;  /* 0x000000065a007221 */ /* 0x002fe20000010000 */
[----:B------:R-:W-:Y:S01]  /*6ed0*/  FADD.FTZ R6, R202, R7 ;  /* 0x00000007ca067221 */ /* 0x000fe20000010000 */
[----:B------:R-:W-:Y:S01]  /*6ee0*/  FFMA.FTZ R7, R82, UR4, -R4 ;  /* 0x0000000452077c23 */ /* 0x000fe20008010804 */
[----:B---3--:R-:W-:Y:S01]  /*6ef0*/  F2FP.F16.F32.PACK_AB R9, R57, R58 ;  /* 0x0000003a3909723e */ /* 0x008fe200000000ff */
[----:B------:R-:W-:Y:S01]  /*6f00*/  FADD.FTZ R0, R91, R0 ;  /* 0x000000005b007221 */ /* 0x000fe20000010000 */
[----:B------:R-:W-:Y:S01]  /*6f10*/  FADD.FTZ R2, R203, R6 ;  /* 0x00000006cb027221 */ /* 0x000fe20000010000 */
[----:B------:R-:W-:Y:S01]  /*6f20*/  FFMA.FTZ R6, R22, UR4, -R5 ;  /* 0x0000000416067c23 */ /* 0x000fe20008010805 */
[----:B------:R-:W1:Y:S01]  /*6f30*/  MUFU.EX2 R55, R7 ;  /* 0x0000000700377308 */ /* 0x000e620000000800 */
[----:B------:R-:W-:Y:S01]  /*6f40*/  FADD.FTZ R0, R93, R0 ;  /* 0x000000005d007221 */ /* 0x000fe20000010000 */
[----:B------:R-:W-:-:S03]  /*6f50*/  FADD.FTZ R2, R204, R2 ;  /* 0x00000002cc027221 */ /* 0x000fc60000010000 */
[----:B------:R-:W-:Y:S01]  /*6f60*/  FADD.FTZ R0, R96, R0 ;  /* 0x0000000060007221 */ /* 0x000fe20000010000 */
[----:B------:R-:W-:Y:S02]  /*6f70*/  FADD.FTZ R2, R205, R2 ;  /* 0x00000002cd027221 */ /* 0x000fe40000010000 */
[----:B------:R3:W-:Y:S01]  /*6f80*/  MUFU.EX2 R59, R6 ;  /* 0x00000006003b7308 */ /* 0x0007e20000000800 */
[----:B------:R-:W-:Y:S01]  /*6f90*/  FADD.FTZ R0, R102, R0 ;  /* 0x0000000066007221 */ /* 0x000fe20000010000 */
[----:B------:R-:W-:-:S03]  /*6fa0*/  FADD.FTZ R2, R206, R2 ;  /* 0x00000002ce027221 */ /* 0x000fc60000010000 */
[----:B------:R-:W-:Y:S01]  /*6fb0*/  FADD.FTZ R0, R103, R0 ;  /* 0x0000000067007221 */ /* 0x000fe20000010000 */
[----:B------:R-:W-:-:S03]  /*6fc0*/  FADD.FTZ R2, R207, R2 ;  /* 0x00000002cf027221 */ /* 0x000fc60000010000 */
[----:B------:R-:W-:Y:S01]  /*6fd0*/  FADD.FTZ R0, R104, R0 ;  /* 0x0000000068007221 */ /* 0x000fe20000010000 */
[----:B------:R-:W-:Y:S01]  /*6fe0*/  FADD.FTZ R2, R209, R2 ;  /* 0x00000002d1027221 */ /* 0x000fe20000010000 */
[----:B-1----:R-:W-:Y:S01]  /*6ff0*/  F2FP.F16.F32.PACK_AB R11, R55, R56 ;  /* 0x00000038370b723e */ /* 0x002fe200000000ff */
[----:B------:R-:W-:Y:S01]  /*7000*/  FFMA.FTZ R7, R23, UR4, -R5 ;  /* 0x0000000417077c23 */ /* 0x000fe20008010805 */
[----:B------:R-:W-:Y:S01]  /*7010*/  FADD.FTZ R0, R101, R0 ;  /* 0x0000000065007221 */ /* 0x000fe20000010000 */
[----:B------:R-:W-:Y:S02]  /*7020*/  FADD.FTZ R2, R208, R2 ;  /* 0x00000002d0027221 */ /* 0x000fe40000010000 */
[----:B------:R1:W5:Y:S01]  /*7030*/  MUFU.EX2 R54, R7 ;  /* 0x0000000700367308 */ /* 0x0003620000000800 */
[----:B------:R-:W-:Y:S01]  /*7040*/  FADD.FTZ R0, R100, R0 ;  /* 0x0000000064007221 */ /* 0x000fe20000010000 */
[----:B---3--:R-:W-:Y:S01]  /*7050*/  FFMA.FTZ R6, R112, UR4, -R4 ;  /* 0x0000000470067c23 */ /* 0x008fe20008010804 */
[----:B------:R-:W-:Y:S01]  /*7060*/  FADD.FTZ R2, R210, R2 ;  /* 0x00000002d2027221 */ /* 0x000fe20000010000 */
[----:B--2---:R-:W-:Y:S01]  /*7070*/  HMMA.16816.F32 R12, R8, R46, R12 ;  /* 0x0000002e080c723c */ /* 0x004fe2000000180c */
        /* <DEDUP_REMOVED lines=8> */
[C---:B------:R-:W-:Y:S01]  /*7100*/  HMMA.16816.F32 R136, R8.reuse, R138, R24 ;  /* 0x0000008a0888723c */ /* 0x040fe20000001818 */
[----:B------:R-:W-:Y:S01]  /*7110*/  FADD.FTZ R0, R94, R0 ;  /* 0x000000005e007221 */ /* 0x000fe20000010000 */
[----:B-1----:R-:W-:Y:S01]  /*7120*/  FFMA.FTZ R7, R163, UR4, -R4 ;  /* 0x00000004a3077c23 */ /* 0x002fe20008010804 */
[----:B------:R-:W-:Y:S01]  /*7130*/  FADD.FTZ R2, R216, R2 ;  /* 0x00000002d8027221 */ /* 0x000fe20000010000 */
[----:B-----5:R-:W-:Y:S01]  /*7140*/  F2FP.F16.F32.PACK_AB R144, R54, R59 ;  /* 0x0000003b3690723e */ /* 0x020fe200000000ff */
[----:B------:R-:W-:Y:S01]  /*7150*/  FADD.FTZ R0, R92, R0 ;  /* 0x000000005c007221 */ /* 0x000fe20000010000 */
[----:B------:R-:W-:Y:S01]  /*7160*/  HMMA.16816.F32 R24, R8, R44, R16 ;  /* 0x0000002c0818723c */ /* 0x000fe20000001810 */
[----:B------:R-:W-:Y:S01]  /*7170*/  MUFU.EX2 R49, R7 ;  /* 0x0000000700317308 */ /* 0x000fe20000000800 */
[----:B--2---:R-:W-:-:S05]  /*7180*/  FFMA.FTZ R6, R160, UR4, -R4 ;  /* 0x00000004a0067c23 */ /* 0x004fca0008010804 */
[----:B------:R-:W-:Y:S02]  /*7190*/  F2FP.F16.F32.PACK_AB R8, R248, R246 ;  /* 0x000000f6f808723e */ /* 0x000fe400000000ff */
[----:B------:R1:W2:Y:S01]  /*71a0*/  MUFU.EX2 R52, R6 ;  /* 0x0000000600347308 */ /* 0x0002a20000000800 */
[----:B------:R-:W-:Y:S01]  /*71b0*/  F2FP.F16.F32.PACK_AB R10, R249, R247 ;  /* 0x000000f7f90a723e */ /* 0x000fe200000000ff */
[----:B-1----:R-:W-:Y:S01]  /*71c0*/  FFMA.FTZ R6, R162, UR4, -R4 ;  /* 0x00000004a2067c23 */ /* 0x002fe20008010804 */
[----:B--2---:R-:W-:-:S05]  /*71d0*/  F2FP.F16.F32.PACK_AB R9, R52, R53 ;  /* 0x000000353409723e */ /* 0x004fca00000000ff */
[----:B------:R1:W-:Y:S02]  /*71e0*/  MUFU.EX2 R51, R6 ;  /* 0x0000000600337308 */ /* 0x0003e40000000800 */
[----:B-1----:R-:W-:-:S06]  /*71f0*/  FFMA.FTZ R6, R161, UR4, -R4 ;  /* 0x00000004a1067c23 */ /* 0x002fcc0008010804 */
[----:B------:R1:W2:Y:S02]  /*7200*/  MUFU.EX2 R50, R6 ;  /* 0x0000000600327308 */ /* 0x0002a40000000800 */
[----:B-1----:R-:W-:Y:S01]  /*7210*/  FADD.FTZ R6, R218, R2 ;  /* 0x00000002da067221 */ /* 0x002fe20000010000 */
[----:B------:R-:W-:Y:S01]  /*7220*/  FADD.FTZ R2, R86, R0 ;  /* 0x0000000056027221 */ /* 0x000fe20000010000 */
[----:B------:R-:W-:Y:S01]  /*7230*/  FFMA.FTZ R0, R184, UR4, -R4 ;  /* 0x00000004b8007c23 */ /* 0x000fe20008010804 */
[----:B--2---:R-:W-:Y:S01]  /*7240*/  F2FP.F16.F32.PACK_AB R11, R50, R51 ;  /* 0x00000033320b723e */ /* 0x004fe200000000ff */
[----:B------:R-:W-:Y:S01]  /*7250*/  FADD.FTZ R6, R217, R6 ;  /* 0x00000006d9067221 */ /* 0x000fe20000010000 */
[----:B------:R-:W-:Y:S01]  /*7260*/  FADD.FTZ R2, R89, R2 ;  /* 0x0000000259027221 */ /* 0x000fe20000010000 */
[----:B------:R1:W2:Y:S02]  /*7270*/  MUFU.EX2 R47, R0 ;  /* 0x00000000002f7308 */ /* 0x0002a40000000800 */
[----:B------:R-:W-:-:S02]  /*7280*/  FADD.FTZ R6, R219, R6 ;  /* 0x00000006db067221 */ /* 0x000fc40000010000 */
[C---:B------:R-:W-:Y:S01]  /*7290*/  HMMA.16816.F32 R16, R8.reuse, R32, R28 ;  /* 0x000000200810723c */ /* 0x040fe2000000181c */
[----:B------:R-:W3:Y:S05]  /*72a0*/  LDSM.16.MT88.4 R28, [R135+0x8400] ;  /* 0x00840000871c783b */ /* 0x000eea0000004200 */
[C---:B------:R-:W-:Y:S01]  /*72b0*/  HMMA.16816.F32 R136, R8.reuse, R34, R136 ;  /* 0x000000220888723c */ /* 0x040fe20000001888 */
[----:B------:R-:W5:Y:S05]  /*72c0*/  LDSM.16.MT88.4 R32, [R134+0x8800] ;  /* 0x008800008620783b */ /* 0x000f6a0000004200 */
[----:B------:R-:W-:Y:S01]  /*72d0*/  HMMA.16816.F32 R24, R8, R36, R24 ;  /* 0x000000240818723c */ /* 0x000fe20000001818 */
        /* <DEDUP_REMOVED lines=9> */
[----:B------:R-:W5:Y:S02]  /*7370*/  LDSM.16.MT88.4 R36, [R135+0x8800] ;  /* 0x008800008724783b */ /* 0x000f640000004200 */
[----:B------:R-:W-:Y:S01]  /*7380*/  FADD.FTZ R0, R81, R0 ;  /* 0x0000000051007221 */ /* 0x000fe20000010000 */
[----:B------:R-:W-:Y:S01]  /*7390*/  FADD.FTZ R2, R224, R2 ;  /* 0x00000002e0027221 */ /* 0x000fe20000010000 */
[----:B------:R-:W-:-:S02]  /*73a0*/  F2FP.F16.F32.PACK_AB R8, R252, R250 ;  /* 0x000000fafc08723e */ /* 0x000fc400000000ff */
[----:B------:R-:W-:Y:S01]  /*73b0*/  FADD.FTZ R0, R80, R0 ;  /* 0x0000000050007221 */ /* 0x000fe20000010000 */
[----:B------:R-:W-:Y:S01]  /*73c0*/  FADD.FTZ R2, R223, R2 ;  /* 0x00000002df027221 */ /* 0x000fe20000010000 */
[----:B--2---:R-:W-:Y:S02]  /*73d0*/  F2FP.F16.F32.PACK_AB R9, R49, R47 ;  /* 0x0000002f3109723e */ /* 0x004fe400000000ff */
[----:B------:R-:W-:Y:S01]  /*73e0*/  FADD.FTZ R0, R77, R0 ;  /* 0x000000004d007221 */ /* 0x000fe20000010000 */
[----:B------:R-:W-:Y:S01]  /*73f0*/  FADD.FTZ R2, R225, R2 ;  /* 0x00000002e1027221 */ /* 0x000fe20000010000 */
[----:B------:R-:W-:Y:S01]  /*7400*/  F2FP.F16.F32.PACK_AB R10, R129, R251 ;  /* 0x000000fb810a723e */ /* 0x000fe200000000ff */
[----:B-1----:R-:W-:Y:S01]  /*7410*/  FFMA.FTZ R6, R185, UR4, -R4 ;  /* 0x00000004b9067c23 */ /* 0x002fe20008010804 */
[----:B------:R-:W-:Y:S01]  /*7420*/  FADD.FTZ R0, R75, R0 ;  /* 0x000000004b007221 */ /* 0x000fe20000010000 */
[----:B------:R-:W-:Y:S02]  /*7430*/  FADD.FTZ R2, R226, R2 ;  /* 0x00000002e2027221 */ /* 0x000fe40000010000 */
[----:B------:R1:W2:Y:S01]  /*7440*/  MUFU.EX2 R45, R6 ;  /* 0x00000006002d7308 */ /* 0x0002a20000000800 */
        /* <DEDUP_REMOVED lines=10> */
[--C-:B-1----:R-:W-:Y:S01]  /*74f0*/  FFMA.FTZ R6, R115, UR4, -R5.reuse ;  /* 0x0000000473067c23 */ /* 0x102fe20008010805 */
[----:B------:R-:W-:Y:S01]  /*7500*/  FFMA.FTZ R5, R188, UR4, -R5 ;  /* 0x00000004bc057c23 */ /* 0x000fe20008010805 */
[----:B------:R-:W-:Y:S01]  /*7510*/  FADD.FTZ R0, R68, R0 ;  /* 0x0000000044007221 */ /* 0x000fe20000010000 */
[----:B------:R-:W-:Y:S01]  /*7520*/  FADD.FTZ R2, R231, R2 ;  /* 0x00000002e7027221 */ /* 0x000fe20000010000 */
[----:B------:R1:W-:Y:S01]  /*7530*/  MUFU.EX2 R48, R6 ;  /* 0x0000000600307308 */ /* 0x0003e20000000800 */
[----:B--2---:R-:W-:Y:S01]  /*7540*/  F2FP.F16.F32.PACK_AB R11, R45, R46 ;  /* 0x0000002e2d0b723e */ /* 0x004fe200000000ff */
[----:B------:R-:W-:Y:S01]  /*7550*/  FADD.FTZ R0, R65, R0 ;  /* 0x0000000041007221 */ /* 0x000fe20000010000 */
[----:B------:R-:W-:-:S03]  /*7560*/  FADD.FTZ R2, R234, R2 ;  /* 0x00000002ea027221 */ /* 0x000fc60000010000 */
[----:B------:R-:W-:Y:S01]  /*7570*/  FADD.FTZ R0, R21, R0 ;  /* 0x0000000015007221 */ /* 0x000fe20000010000 */
[----:B------:R-:W-:Y:S01]  /*7580*/  FADD.FTZ R2, R233, R2 ;  /* 0x00000002e9027221 */ /* 0x000fe20000010000 */
[----:B------:R2:W5:Y:S01]  /*7590*/  MUFU.EX2 R243, R5 ;  /* 0x0000000500f37308 */ /* 0x0005620000000800 */
[----:B----4-:R-:W-:Y:S01]  /*75a0*/  HMMA.16816.F32 R16, R8, R40, R16 ;  /* 0x000000280810723c */ /* 0x010fe20000001810 */
[----:B------:R-:W-:Y:S01]  /*75b0*/  FADD.FTZ R0, R64, R0 ;  /* 0x0000000040007221 */ /* 0x000fe20000010000 */
[----:B------:R-:W-:-:S03]  /*75c0*/  FADD.FTZ R2, R236, R2 ;  /* 0x00000002ec027221 */ /* 0x000fc60000010000 */
[----:B------:R-:W-:Y:S01]  /*75d0*/  FADD.FTZ R0, R63, R0 ;  /* 0x000000003f007221 */ /* 0x000fe20000010000 */
[----:B------:R-:W-:Y:S01]  /*75e0*/  HMMA.16816.F32 R136, R8, R42, R136 ;  /* 0x0000002a0888723c */ /* 0x000fe20000001888 */
[----:B-1----:R-:W-:-:S04]  /*75f0*/  FFMA.FTZ R6, R187, UR4, -R4 ;  /* 0x00000004bb067c23 */ /* 0x002fc80008010804 */
[----:B------:R1:W-:Y:S01]  /*7600*/  MUFU.EX2 R44, R6 ;  /* 0x00000006002c7308 */ /* 0x0003e20000000800 */
[C---:B---3--:R-:W-:Y:S01]  /*7610*/  HMMA.16816.F32 R148, R8.reuse, R28, R24 ;  /* 0x0000001c0894723c */ /* 0x048fe20000001818 */
[----:B------:R-:W3:Y:S01]  /*7620*/  LDSM.16.MT88.4 R24, [R134+0x8c00] ;  /* 0x008c00008618783b */ /* 0x000ee20000004200 */
[----:B--2---:R-:W-:Y:S01]  /*7630*/  FADD.FTZ R5, R235, R2 ;  /* 0x00000002eb057221 */ /* 0x004fe20000010000 */
[----:B------:R-:W-:Y:S01]  /*7640*/  FADD.FTZ R2, R62, R0 ;  /* 0x000000003e027221 */ /* 0x000fe20000010000 */
[----:B------:R-:W-:Y:S02]  /*7650*/  FFMA.FTZ R0, R194, UR4, -R4 ;  /* 0x00000004c2007c23 */ /* 0x000fe40008010804 */
[----:B------:R-:W-:Y:S01]  /*7660*/  HMMA.16816.F32 R12, R8, R30, R12 ;  /* 0x0000001e080c723c */ /* 0x000fe2000000180c */
[----:B------:R-:W-:Y:S01]  /*7670*/  FADD.FTZ R5, R237, R5 ;  /* 0x00000005ed057221 */ /* 0x000fe20000010000 */
[----:B------:R-:W-:Y:S01]  /*7680*/  FADD.FTZ R2, R61, R2 ;  /* 0x000000023d027221 */ /* 0x000fe20000010000 */
[----:B------:R2:W-:Y:S01]  /*7690*/  MUFU.EX2 R7, R0 ;  /* 0x0000000000077308 */ /* 0x0005e20000000800 */
[----:B-----5:R-:W-:Y:S01]  /*76a0*/  F2FP.F16.F32.PACK_AB R146, R243, R48 ;  /* 0x00000030f392723e */ /* 0x020fe200000000ff */
[----:B------:R-:W-:-:S02]  /*76b0*/  FADD.FTZ R5, R238, R5 ;  /* 0x00000005ee057221 */ /* 0x000fc40000010000 */
[----:B------:R-:W-:Y:S02]  /*76c0*/  F2FP.F16.F32.PACK_AB R8, R132, R130 ;  /* 0x000000828408723e */ /* 0x000fe400000000ff */
[----:B------:R-:W-:Y:S01]  /*76d0*/  F2FP.F16.F32.PACK_AB R10, R126, R121 ;  /* 0x000000797e0a723e */ /* 0x000fe200000000ff */
[----:B-1----:R-:W-:-:S04]  /*76e0*/  FFMA.FTZ R6, R189, UR4, -R4 ;  /* 0x00000004bd067c23 */ /* 0x002fc80008010804 */
[----:B------:R1:W4:Y:S01]  /*76f0*/  MUFU.EX2 R23, R6 ;  /* 0x0000000600177308 */ /* 0x0003220000000800 */
[----:B--2---:R-:W-:Y:S01]  /*7700*/  FADD.FTZ R0, R60, R2 ;  /* 0x000000023c007221 */ /* 0x004fe20000010000 */
[----:B------:R-:W-:Y:S01]  /*7710*/  FADD.FTZ R2, R239, R5 ;  /* 0x00000005ef027221 */ /* 0x000fe20000010000 */
[----:B------:R-:W-:Y:S02]  /*7720*/  FFMA.FTZ R5, R195, UR4, -R4 ;  /* 0x00000004c3057c23 */ /* 0x000fe40008010804 */
[----:B------:R-:W-:Y:S01]  /*7730*/  FADD.FTZ R0, R58, R0 ;  /* 0x000000003a007221 */ /* 0x000fe20000010000 */
[----:B------:R-:W-:-:S03]  /*7740*/  FADD.FTZ R2, R241, R2 ;  /* 0x00000002f1027221 */ /* 0x000fc60000010000 */
[----:B------:R-:W-:Y:S01]  /*7750*/  FADD.FTZ R0, R57, R0 ;  /* 0x0000000039007221 */ /* 0x000fe20000010000 */
[----:B------:R-:W-:Y:S01]  /*7760*/  FADD.FTZ R2, R240, R2 ;  /* 0x00000002f0027221 */ /* 0x000fe20000010000 */
[----:B------:R-:W-:Y:S01]  /*7770*/  MUFU.EX2 R5, R5 ;  /* 0x0000000500057308 */ /* 0x000fe20000000800 */
[----:B-1----:R-:W-:Y:S01]  /*7780*/  FFMA.FTZ R6, R190, UR4, -R4 ;  /* 0x00000004be067c23 */ /* 0x002fe20008010804 */
[----:B------:R-:W-:Y:S01]  /*7790*/  FADD.FTZ R0, R56, R0 ;  /* 0x0000000038007221 */ /* 0x000fe20000010000 */
[----:B------:R-:W-:Y:S01]  /*77a0*/  FADD.FTZ R2, R242, R2 ;  /* 0x00000002f2027221 */ /* 0x000fe20000010000 */
[----:B----4-:R-:W-:Y:S02]  /*77b0*/  F2FP.F16.F32.PACK_AB R9, R23, R44 ;  /* 0x0000002c1709723e */ /* 0x010fe400000000ff */
        /* <DEDUP_REMOVED lines=23> */
[----:B-1----:R-:W-:Y:S01]  /*7930*/  F2FP.F16.F32.PACK_AB R11, R21, R22 ;  /* 0x00000016150b723e */ /* 0x002fe200000000ff */
[--C-:B------:R-:W-:Y:S01]  /*7940*/  FFMA.FTZ R6, R193, UR4, -R4.reuse ;  /* 0x00000004c1067c23 */ /* 0x100fe20008010804 */
[----:B------:R-:W-:Y:S01]  /*7950*/  FFMA.FTZ R4, R196, UR4, -R4 ;  /* 0x00000004c4047c23 */ /* 0x000fe20008010804 */
[----:B------:R-:W-:Y:S01]  /*7960*/  FADD.FTZ R0, R23, R0 ;  /* 0x0000000017007221 */ /* 0x000fe20000010000 */
[----:B------:R-:W-:-:S03]  /*7970*/  FADD.FTZ R2, R121, R2 ;  /* 0x0000000279027221 */ /* 0x000fc60000010000 */
[C---:B------:R-:W-:Y:S01]  /*7980*/  HMMA.16816.F32 R140, R8.reuse, R32, R16 ;  /* 0x00000020088c723c */ /* 0x040fe20000001810 */
[----:B------:R-:W1:Y:S01]  /*7990*/  LDSM.16.MT88.4 R16, [R135+0x8c00] ;  /* 0x008c00008710783b */ /* 0x000e620000004200 */
[----:B------:R-:W2:Y:S01]  /*79a0*/  MUFU.EX2 R6, R6 ;  /* 0x0000000600067308 */ /* 0x000ea20000000800 */
[----:B------:R-:W-:Y:S01]  /*79b0*/  FADD.FTZ R0, R22, R0 ;  /* 0x0000000016007221 */ /* 0x000fe20000010000 */
[----:B------:R-:W-:Y:S02]  /*79c0*/  FADD.FTZ R2, R126, R2 ;  /* 0x000000027e027221 */ /* 0x000fe40000010000 */
[C---:B------:R-:W-:Y:S01]  /*79d0*/  HMMA.16816.F32 R136, R8.reuse, R34, R136 ;  /* 0x000000220888723c */ /* 0x040fe20000001888 */
[----:B------:R-:W-:Y:S01]  /*79e0*/  FADD.FTZ R0, R21, R0 ;  /* 0x0000000015007221 */ /* 0x000fe20000010000 */
[----:B------:R-:W-:Y:S02]  /*79f0*/  FADD.FTZ R2, R59, R2 ;  /* 0x000000023b027221 */ /* 0x000fe40000010000 */
[----:B------:R-:W4:Y:S01]  /*7a00*/  MUFU.EX2 R4, R4 ;  /* 0x0000000400047308 */ /* 0x000f220000000800 */
[----:B------:R-:W-:Y:S01]  /*7a10*/  FADD.FTZ R0, R7, R0 ;  /* 0x0000000007007221 */ /* 0x000fe20000010000 */
[----:B------:R-:W-:Y:S01]  /*7a20*/  HMMA.16816.F32 R148, R8, R36, R148 ;  /* 0x000000240894723c */ /* 0x000fe20000001894 */
[----:B------:R-:W-:-:S04]  /*7a30*/  FADD.FTZ R2, R54, R2 ;  /* 0x0000000236027221 */ /* 0x000fc80000010000 */
[----:B------:R-:W-:Y:S01]  /*7a40*/  FADD.FTZ R2, R48, R2 ;  /* 0x0000000230027221 */ /* 0x000fe20000010000 */
[----:B------:R-:W-:Y:S01]  /*7a50*/  HMMA.16816.F32 R12, R8, R38, R12 ;  /* 0x00000026080c723c */ /* 0x000fe2000000180c */
[C---:B--2---:R-:W-:Y:S01]  /*7a60*/  F2FP.F16.F32.PACK_AB R145, R6.reuse, R7 ;  /* 0x000000070691723e */ /* 0x044fe200000000ff */
[----:B------:R-:W-:Y:S01]  /*7a70*/  FADD.FTZ R0, R6, R0 ;  /* 0x0000000006007221 */ /* 0x000fe20000010000 */
[----:B------:R-:W-:-:S03]  /*7a80*/  FADD.FTZ R243, R243, R2 ;  /* 0x00000002f3f37221 */ /* 0x000fc60000010000 */
[----:B------:R-:W-:Y:S01]  /*7a90*/  FADD.FTZ R0, R5, R0 ;  /* 0x0000000005007221 */ /* 0x000fe20000010000 */
[----:B----4-:R-:W-:-:S03]  /*7aa0*/  F2FP.F16.F32.PACK_AB R147, R4, R5 ;  /* 0x000000050493723e */ /* 0x010fc600000000ff */
[----:B------:R-:W-:-:S04]  /*7ab0*/  FADD.FTZ R242, R4, R0 ;  /* 0x0000000004f27221 */ /* 0x000fc80000010000 */
[C---:B---3--:R-:W-:Y:S06]  /*7ac0*/  HMMA.16816.F32 R140, R144.reuse, R24, R140 ;  /* 0x00000018908c723c */ /* 0x048fec000000188c */
[C---:B------:R-:W-:Y:S06]  /*7ad0*/  HMMA.16816.F32 R136, R144.reuse, R26, R136 ;  /* 0x0000001a9088723c */ /* 0x040fec0000001888 */
[C---:B-1----:R-:W-:Y:S06]  /*7ae0*/  HMMA.16816.F32 R148, R144.reuse, R16, R148 ;  /* 0x000000109094723c */ /* 0x042fec0000001894 */
[----:B------:R-:W-:Y:S01]  /*7af0*/  HMMA.16816.F32 R144, R144, R18, R12 ;  /* 0x000000129090723c */ /* 0x000fe2000000180c */
[----:B------:R-:W-:-:S08]  /*7b00*/  NOP ;  /* 0x0000000000007918 */ /* 0x000fd00000000000 */
[----:B------:R-:W-:-:S15]  /*7b10*/  @!P0 BRA `(.L_x_1540) ;  /* 0x0000004c00f48947 */ /* 0x000fde0003800000 */
[----:B------:R-:W-:Y:S01]  /*7b20*/  ULEA UR10, -UR10, URZ, 0x8 ;  /* 0x0000003f0a0a7291 */ /* 0x000fe2000f8e413f */
[----:B------:R-:W-:Y:S01]  /*7b30*/  IADD3 R191, R191, -0x2, RZ ;  /* 0xfffffffebfbf7810 */ /* 0x000fe20007ffe0ff */
[----:B------:R-:W-:Y:S01]  /*7b40*/  IMAD.MOV.U32 R217, RZ, RZ, R153 ;  /* 0x000000ffffd97224 */ /* 0x000fe200078e0099 */
[----:B------:R-:W-:Y:S01]  /*7b50*/  MOV R218, R152 ;  /* 0x0000009800da7202 */ /* 0x000fe20000000f00 */
[----:B------:R-:W-:Y:S01]  /*7b60*/  USHF.R.S32.HI UR4, URZ, 0x1f, UR10 ;  /* 0x0000001f3f047899 */ /* 0x000fe2000801140a */
[----:B------:R-:W-:Y:S01]  /*7b70*/  MOV R133, R3 ;  /* 0x0000000300857202 */ /* 0x000fe20000000f00 */
[----:B------:R-:W-:Y:S01]  /*7b80*/  IMAD.MOV.U32 R132, RZ, RZ, R20 ;  /* 0x000000ffff847224 */ /* 0x000fe200078e0014 */
[----:B------:R-:W-:Y:S01]  /*7b90*/  MOV R247, UR10 ;  /* 0x0000000a00f77c02 */ /* 0x000fe20008000f00 */
[----:B------:R-:W-:Y:S01]  /*7ba0*/  ULDC UR8, c[0x0][0x39c] ;  /* 0x0000e70000087ab9 */ /* 0x000fe20000000800 */
[----:B------:R-:W-:Y:S01]  /*7bb0*/  ULDC UR7, c[0x0][0x248] ;  /* 0x0000920000077ab9 */ /* 0x000fe20000000800 */
[----:B------:R-:W-:Y:S01]  /*7bc0*/  IMAD.U32 R246, RZ, RZ, UR4 ;  /* 0x00000004fff67e24 */ /* 0x000fe2000f8e00ff */
[----:B------:R-:W-:-:S06]  /*7bd0*/  ULDC UR4, c[0x0][0x2ec] ;  /* 0x0000bb0000047ab9 */ /* 0x000fcc0000000800 */
.L_x_1544:
[----:B------:R-:W-:Y:S04]  /*7be0*/  DEPBAR.LE SB0, 0x0 ;  /* 0x000080000000791a */ /* 0x000fe80000000000 */
[----:B------:R-:W-:Y:S01]  /*7bf0*/  BAR.SYNC.DEFER_BLOCKING 0x0 ;  /* 0x0000000000007b1d */ /* 0x000fe20000010000 */
[----:B------:R-:W-:Y:S02]  /*7c00*/  MOV R2, R247 ;  /* 0x000000f700027202 */ /* 0x000fe40000000f00 */
[----:B------:R-:W-:Y:S03]  /*7c10*/  MOV R0, R246 ;  /* 0x000000f600007202 */ /* 0x000fe60000000f00 */
[----:B------:R-:W-:Y:S05]  /*7c20*/  @P6 BRA `(.L_x_1541) ;  /* 0x0000000000f46947 */ /* 0x000fea0003800000 */
        /* <DEDUP_REMOVED lines=49> */
[----:B-1----:R-:W1:Y:S08]  /*7f40*/  LDC.64 R6, c[0x0][0x238] ;  /* 0x00008e00ff067b82 */ /* 0x002e700000000a00 */
[----:B---3--:R-:W3:Y:S02]  /*7f50*/  LDC.64 R4, c[0x0][0x250] ;  /* 0x00009400ff047b82 */ /* 0x008ee40000000a00 */
[-C--:B---3--:R-:W-:Y:S04]  /*7f60*/  IMAD R8, R2, R4.reuse, RZ ;  /* 0x0000000402087224 */ /* 0x088fe800078e02ff */
[C---:B------:R-:W-:Y:S01]  /*7f70*/  IMAD R5, R0.reuse, R5, R8 ;  /* 0x0000000500057224 */ /* 0x040fe200078e0208 */
[----:B--2---:R-:W-:Y:S01]  /*7f80*/  IADD3 R9, -R3, R9, RZ ;  /* 0x0000000903097210 */ /* 0x004fe20007ffe1ff */
[----:B------:R-:W-:Y:S03]  /*7f90*/  IMAD.WIDE.U32 R2, R0, R4, RZ ;  /* 0x0000000400027225 */ /* 0x000fe600078e00ff */
[----:B------:R-:W-:Y:S01]  /*7fa0*/  SHF.R.S32.HI R0, RZ, 0x1f, R9 ;  /* 0x0000001fff007819 */ /* 0x000fe20000011409 */
[----:B------:R-:W-:Y:S04]  /*7fb0*/  IMAD.IADD R3, R3, 0x1, R5 ;  /* 0x0000000103037824 */ /* 0x000fe800078e0205 */
[-C--:B-1----:R-:W-:Y:S02]  /*7fc0*/  IMAD R0, R0, R6.reuse, RZ ;  /* 0x0000000600007224 */ /* 0x082fe400078e02ff */
[C---:B------:R-:W-:Y:S04]  /*7fd0*/  IMAD.WIDE.U32 R2, R9.reuse, R6, R2 ;  /* 0x0000000609027225 */ /* 0x040fe800078e0002 */
[----:B------:R-:W-:Y:S05]  /*7fe0*/  IMAD R7, R9, R7, R0 ;  /* 0x0000000709077224 */ /* 0x000fea00078e0200 */
[----:B------:R-:W-:Y:S07]  /*7ff0*/  IADD3 R0, R3, R7, RZ ;  /* 0x0000000703007210 */ /* 0x000fee0007ffe0ff */
.L_x_1541:
[C---:B------:R-:W-:Y:S04]  /*8000*/  LEA R218, P0, R2.reuse, R218, 0x1 ;  /* 0x000000da02da7211 */ /* 0x040fe800078008ff */
[----:B------:R-:W-:Y:S02]  /*8010*/  MOV R12, R218 ;  /* 0x000000da000c7202 */ /* 0x000fe40000000f00 */
[----:B------:R-:W-:Y:S02]  /*8020*/  LEA.HI.X R217, R2, R217, R0, 0x1, P0 ;  /* 0x000000d902d97211 */ /* 0x000fe400000f0c00 */
[----:B------:R-:W-:Y:S02]  /*8030*/  IADD3 R2, P0, R218, UR12, RZ ;  /* 0x0000000cda027c10 */ /* 0x000fe4000ff1e0ff */
[----:B------:R-:W-:Y:S02]  /*8040*/  MOV R13, R217 ;  /* 0x000000d9000d7202 */ /* 0x000fe40000000f00 */
[----:B------:R-:W-:Y:S02]  /*8050*/  IADD3.X R3, R217, UR11, RZ, P0, !PT ;  /* 0x0000000bd9037c10 */ /* 0x000fe400087fe4ff */
[----:B------:R-:W-:Y:S01]  /*8060*/  IADD3 R10, P0, R2, UR12, RZ ;  /* 0x0000000c020a7c10 */ /* 0x000fe2000ff1e0ff */
[----:B------:R-:W-:Y:S01]  /*8070*/  @!PT LDS RZ, [RZ] ;  /* 0x00000000fffff984 */ /* 0x000fe20000000800 */
[----:B------:R-:W-:Y:S01]  /*8080*/  @!PT LDS RZ, [RZ] ;  /* 0x00000000fffff984 */ /* 0x000fe20000000800 */
[----:B------:R-:W-:Y:S01]  /*8090*/  @!PT LDS RZ, [RZ] ;  /* 0x00000000fffff984 */ /* 0x000fe20000000800 */
[----:B------:R-:W-:Y:S03]  /*80a0*/  LDGSTS.E.BYPASS.LTC128B.128 [R183+0x5000], desc[UR16][R12.64] ;  /* 0x050000000cb77fae */ /* 0x000fe6000b901d50 */
[----:B------:R-:W-:Y:S02]  /*80b0*/  IADD3.X R11, R3, UR11, RZ, P0, !PT ;  /* 0x0000000b030b7c10 */ /* 0x000fe400087fe4ff */
[----:B------:R-:W-:Y:S03]  /*80c0*/  IADD3 R8, P0, R10, UR12, RZ ;  /* 0x0000000c0a087c10 */ /* 0x000fe6000ff1e0ff */
[----:B------:R1:W-:Y:S01]  /*80d0*/  LDGSTS.E.BYPASS.LTC128B.128 [R183+0x5800], desc[UR16][R2.64] ;  /* 0x0580000002b77fae */ /* 0x0003e2000b901d50 */
[----:B------:R-:W-:Y:S02]  /*80e0*/  IADD3.X R9, R11, UR11, RZ, P0, !PT ;  /* 0x0000000b0b097c10 */ /* 0x000fe400087fe4ff */
[----:B------:R-:W-:Y:S04]  /*80f0*/  IADD3 R6, P0, R8, UR12, RZ ;  /* 0x0000000c08067c10 */ /* 0x000fe8000ff1e0ff */
[----:B------:R-:W-:Y:S01]  /*8100*/  IADD3.X R7, R9, UR11, RZ, P0, !PT ;  /* 0x0000000b09077c10 */ /* 0x000fe200087fe4ff */
[----:B------:R2:W-:Y:S01]  /*8110*/  LDGSTS.E.BYPASS.LTC128B.128 [R183+0x6000], desc[UR16][R10.64] ;  /* 0x060000000ab77fae */ /* 0x0005e2000b901d50 */
[----:B------:R-:W-:Y:S04]  /*8120*/  IADD3 R4, P0, R6, UR12, RZ ;  /* 0x0000000c06047c10 */ /* 0x000fe8000ff1e0ff */
[----:B------:R-:W-:Y:S03]  /*8130*/  IADD3.X R5, R7, UR11, RZ, P0, !PT ;  /* 0x0000000b07057c10 */ /* 0x000fe600087fe4ff */
[----:B------:R-:W-:Y:S08]  /*8140*/  LDGSTS.E.BYPASS.LTC128B.128 [R183+0x6800], desc[UR16][R8.64] ;  /* 0x0680000008b77fae */ /* 0x000ff0000b901d50 */
[----:B------:R-:W-:Y:S01]  /*8150*/  LDGSTS.E.BYPASS.LTC128B.128 [R183+0x7000], desc[UR16][R6.64] ;  /* 0x0700000006b77fae */ /* 0x000fe2000b901d50 */
[----:B-1----:R-:W-:Y:S04]  /*8160*/  IADD3 R2, P0, R4, UR12, RZ ;  /* 0x0000000c04027c10 */ /* 0x002fe8000ff1e0ff */
[----:B------:R-:W-:Y:S03]  /*8170*/  IADD3.X R3, R5, UR11, RZ, P0, !PT ;  /* 0x0000000b05037c10 */ /* 0x000fe600087fe4ff */
[----:B------:R-:W-:Y:S01]  /*8180*/  LDGSTS.E.BYPASS.LTC128B.128 [R183+0x7800], desc[UR16][R4.64] ;  /* 0x0780000004b77fae */ /* 0x000fe2000b901d50 */
[----:B--2---:R-:W-:Y:S04]  /*8190*/  IADD3 R10, P0, R2, UR12, RZ ;  /* 0x0000000c020a7c10 */ /* 0x004fe8000ff1e0ff */
[----:B------:R-:W-:Y:S03]  /*81a0*/  IADD3.X R11, R3, UR11, RZ, P0, !PT ;  /* 0x0000000b030b7c10 */ /* 0x000fe600087fe4ff */
[----:B------:R-:W-:Y:S01]  /*81b0*/  LDGSTS.E.BYPASS.LTC128B.128 [R183+0x8000], desc[UR16][R2.64] ;  /* 0x0800000002b77fae */ /* 0x000fe2000b901d50 */
[----:B------:R-:W-:Y:S07]  /*81c0*/  ISETP.GE.AND P0, PT, R191, 0x1, PT ;  /* 0x00000001bf00780c */ /* 0x000fee0003f06270 */
[----:B------:R1:W-:Y:S08]  /*81d0*/  LDGSTS.E.BYPASS.LTC128B.128 [R183+0x8800], desc[UR16][R10.64] ;  /* 0x088000000ab77fae */ /* 0x0003f0000b901d50 */
[----:B------:R-:W-:Y:S08]  /*81e0*/  LDSM.16.M88.4 R128, [R166] ;  /* 0x00000000a680783b */ /* 0x000ff00000000200 */
[----:B------:R-:W0:Y:S08]  /*81f0*/  LDGDEPBAR ;  /* 0x00000000000079af */ /* 0x000e300000000000 */
[----:B------:R-:W-:Y:S08]  /*8200*/  LDSM.16.M88.4 R16, [R164+0x400] ;  /* 0x00040000a410783b */ /* 0x000ff00000000200 */
[----:B-1----:R-:W1:Y:S08]  /*8210*/  LDSM.16.M88.4 R8, [R164] ;  /* 0x00000000a408783b */ /* 0x002e700000000200 */
[----:B------:R-:W2:Y:S08]  /*8220*/  LDSM.16.M88.4 R24, [R164+0x800] ;  /* 0x00080000a418783b */ /* 0x000eb00000000200 */
[----:B------:R-:W3:Y:S08]  /*8230*/  LDSM.16.M88.4 R32, [R164+0xc00] ;  /* 0x000c0000a420783b */ /* 0x000ef00000000200 */
[----:B------:R-:W4:Y:S08]  /*8240*/  LDSM.16.M88.4 R40, [R164+0x1000] ;  /* 0x00100000a428783b */ /* 0x000f300000000200 */
[----:B------:R-:W5:Y:S08]  /*8250*/  LDSM.16.M88.4 R48, [R164+0x1400] ;  /* 0x00140000a430783b */ /* 0x000f700000000200 */
        /* <DEDUP_REMOVED lines=10> */
[----:B------:R-:W-:Y:S08]  /*8300*/  LDSM.16.M88.4 R156, [R167] ;  /* 0x00000000a79c783b */ /* 0x000ff00000000200 */
[----:B------:R-:W5:Y:S01]  /*8310*/  LDSM.16.M88.4 R160, [R165] ;  /* 0x00000000a5a0783b */ /* 0x000f620000000200 */
[C---:B-1----:R-:W-:Y:S06]  /*8320*/  HMMA.16816.F32 R4, R128.reuse, R8, RZ ;  /* 0x000000088004723c */ /* 0x042fec00000018ff */
[C---:B------:R-:W-:Y:S06]  /*8330*/  HMMA.16816.F32 R8, R128.reuse, R10, RZ ;  /* 0x0000000a8008723c */ /* 0x040fec00000018ff */
[C---:B------:R-:W-:Y:S06]  /*8340*/  HMMA.16816.F32 R12, R128.reuse, R16, RZ ;  /* 0x00000010800c723c */ /* 0x040fec00000018ff */
[C---:B------:R-:W-:Y:S06]  /*8350*/  HMMA.16816.F32 R16, R128.reuse, R18, RZ ;  /* 0x000000128010723c */ /* 0x040fec00000018ff */
[C---:B--2---:R-:W-:Y:S06]  /*8360*/  HMMA.16816.F32 R20, R128.reuse, R24, RZ ;  /* 0x000000188014723c */ /* 0x044fec00000018ff */
[C---:B------:R-:W-:Y:S06]  /*8370*/  HMMA.16816.F32 R24, R128.reuse, R26, RZ ;  /* 0x0000001a8018723c */ /* 0x040fec00000018ff */
[C---:B---3--:R-:W-:Y:S06]  /*8380*/  HMMA.16816.F32 R28, R128.reuse, R32, RZ ;  /* 0x00000020801c723c */ /* 0x048fec00000018ff */
[C---:B------:R-:W-:Y:S06]  /*8390*/  HMMA.16816.F32 R32, R128.reuse, R34, RZ ;  /* 0x000000228020723c */ /* 0x040fec00000018ff */
[C---:B----4-:R-:W-:Y:S06]  /*83a0*/  HMMA.16816.F32 R36, R128.reuse, R40, RZ ;  /* 0x000000288024723c */ /* 0x050fec00000018ff */
        /* <DEDUP_REMOVED lines=75> */
[----:B------:R1:W1:Y:S01]  /*8860*/  MUFU.TANH R19, R22 ;  /* 0x0000001600137308 */ /* 0x0002620000002400 */
[----:B------:R-:W5:Y:S09]  /*8870*/  LDSM.16.M88.4 R8, [R178] ;  /* 0x00000000b208783b */ /* 0x000f720000000200 */
[----:B------:R1:W1:Y:S01]  /*8880*/  MUFU.TANH R189, R12 ;  /* 0x0000000c00bd7308 */ /* 0x0002620000002400 */
[C---:B--2---:R-:W-:Y:S06]  /*8890*/  HMMA.16816.F32 R36, R156.reuse, R4, R36 ;  /* 0x000000049c24723c */ /* 0x044fec0000001824 */
[C---:B------:R-:W-:Y:S03]  /*88a0*/  HMMA.16816.F32 R40, R156.reuse, R6, R40 ;  /* 0x000000069c28723c */ /* 0x040fe60000001828 */
[----:B------:R2:W1:Y:S01]  /*88b0*/  MUFU.TANH R188, R13 ;  /* 0x0000000d00bc7308 */ /* 0x0004620000002400 */
[----:B------:R-:W4:Y:S01]  /*88c0*/  LDSM.16.M88.4 R4, [R177] ;  /* 0x00000000b104783b */ /* 0x000f220000000200 */
[----:B------:R-:W-:Y:S01]  /*88d0*/  FMUL.FTZ R28, R28, UR8 ;  /* 0x000000081c1c7c20 */ /* 0x000fe20008410000 */
[----:B------:R-:W-:Y:S01]  /*88e0*/  FMUL.FTZ R29, R29, UR8 ;  /* 0x000000081d1d7c20 */ /* 0x000fe20008410000 */
[----:B------:R-:W-:Y:S01]  /*88f0*/  FMUL.FTZ R30, R30, UR8 ;  /* 0x000000081e1e7c20 */ /* 0x000fe20008410000 */
[----:B------:R-:W-:Y:S05]  /*8900*/  FMUL.FTZ R31, R31, UR8 ;  /* 0x000000081f1f7c20 */ /* 0x000fea0008410000 */
[----:B------:R2:W1:Y:S01]  /*8910*/  MUFU.TANH R153, R20 ;  /* 0x0000001400997308 */ /* 0x0004620000002400 */
[----:B------:R-:W-:Y:S01]  /*8920*/  FMUL.FTZ R32, R32, UR8 ;  /* 0x0000000820207c20 */ /* 0x000fe20008410000 */
[----:B------:R-:W-:Y:S01]  /*8930*/  FMUL.FTZ R33, R33, UR8 ;  /* 0x0000000821217c20 */ /* 0x000fe20008410000 */
[----:B------:R-:W-:Y:S01]  /*8940*/  FMUL.FTZ R34, R34, UR8 ;  /* 0x0000000822227c20 */ /* 0x000fe20008410000 */
[----:B------:R-:W-:Y:S06]  /*8950*/  FMUL.FTZ R35, R35, UR8 ;  /* 0x0000000823237c20 */ /* 0x000fec0008410000 */
[----:B------:R2:W1:Y:S01]  /*8960*/  MUFU.TANH R18, R23 ;  /* 0x0000001700127308 */ /* 0x0004620000002400 */
        /* <DEDUP_REMOVED lines=124> */
[----:B------:R-:W5:Y:S02]  /*9130*/  LDSM.16.M88.4 R8, [R168] ;  /* 0x00000000a808783b */ /* 0x000f640000000200 */
[----:B------:R-:W-:Y:S07]  /*9140*/  DEPBAR.LE SB0, 0x0 ;  /* 0x000080000000791a */ /* 0x000fee0000000000 */
[----:B------:R1:W1:Y:S01]  /*9150*/  MUFU.TANH R15, R50 ;  /* 0x00000032000f7308 */ /* 0x0002620000002400 */
[----:B------:R-:W-:Y:S01]  /*9160*/  BAR.SYNC.DEFER_BLOCKING 0x0 ;  /* 0x0000000000007b1d */ /* 0x000fe20000010000 */
[C---:B---3--:R-:W-:Y:S08]  /*9170*/  HMMA.16816.F32 R116, R156.reuse, R4, R116 ;  /* 0x000000049c74723c */ /* 0x048ff00000001874 */
[----:B------:R3:W1:Y:S01]  /*9180*/  MUFU.TANH R14, R51 ;  /* 0x00000033000e7308 */ /* 0x0006620000002400 */
        /* <DEDUP_REMOVED lines=107> */
[----:B--2-4-:R-:W-:Y:S05]  /*9840*/  @!P0 BRA `(.L_x_1542) ;  /* 0x0000000400808947 */ /* 0x014fea0003800000 */
[----:B------:R-:W-:Y:S04]  /*9850*/  ULEA UR6, -UR7, URZ, 0x8 ;  /* 0x0000003f07067291 */ /* 0x000fe8000f8e413f */
[----:B------:R-:W-:Y:S02]  /*9860*/  USHF.R.S32.HI UR5, URZ, 0x1f, UR6 ;  /* 0x0000001f3f057899 */ /* 0x000fe40008011406 */
[----:B------:R-:W-:Y:S04]  /*9870*/  MOV R2, UR6 ;  /* 0x0000000600027c02 */ /* 0x000fe80008000f00 */
[----:B---3--:R-:W-:Y:S01]  /*9880*/  MOV R0, UR5 ;  /* 0x0000000500007c02 */ /* 0x008fe20008000f00 */
[----:B------:R-:W-:Y:S06]  /*9890*/  @P6 BRA `(.L_x_1543) ;  /* 0x0000000000f46947 */ /* 0x000fec0003800000 */
[----:B------:R-:W2:Y:S01]  /*98a0*/  LDC R10, c[0x0][0x380] ;  /* 0x0000e000ff0a7b82 */ /* 0x000ea20000000800 */
[----:B------:R-:W-:Y:S04]  /*98b0*/  SHF.L.U32 R6, R191, 0x8, RZ ;  /* 0x00000008bf067819 */ /* 0x000fe800000006ff */
[----:B------:R-:W-:Y:S01]  /*98c0*/  IABS R4, R6 ;  /* 0x0000000600047213 */ /* 0x000fe20000000000 */
[----:B------:R-:W-:Y:S05]  /*98d0*/  VIADD R8, R6, 0xffffff00 ;  /* 0xffffff0006087836 */ /* 0x000fea0000000000 */
[----:B------:R-:W-:Y:S02]  /*98e0*/  IABS R5, R8 ;  /* 0x0000000800057213 */ /* 0x000fe40000000000 */
[-C--:B--2---:R-:W-:Y:S02]  /*98f0*/  IABS R9, R10.reuse ;  /* 0x0000000a00097213 */ /* 0x084fe40000000000 */
[-C--:B------:R-:W-:Y:S02]  /*9900*/  LOP3.LUT R8, R8, R10.reuse, RZ, 0x3c, !PT ;  /* 0x0000000a08087212 */ /* 0x080fe400078e3cff */
[----:B------:R-:W2:Y:S01]  /*9910*/  I2F.RP R2, R9 ;  /* 0x0000000900027306 */ /* 0x000ea20000209400 */
[----:B------:R-:W-:Y:S02]  /*9920*/  LOP3.LUT R6, R6, R10, RZ, 0x3c, !PT ;  /* 0x0000000a06067212 */ /* 0x000fe400078e3cff */
[----:B------:R-:W-:Y:S02]  /*9930*/  ISETP.GE.AND P0, PT, R8, RZ, PT ;  /* 0x000000ff0800720c */ /* 0x000fe40003f06270 */
[----:B------:R-:W-:Y:S05]  /*9940*/  ISETP.GE.AND P2, PT, R6, RZ, PT ;  /* 0x000000ff0600720c */ /* 0x000fea0003f46270 */
[----:B--2---:R-:W2:Y:S02]  /*9950*/  MUFU.RCP R2, R2 ;  /* 0x0000000200027308 */ /* 0x004ea40000001000 */
[----:B--2---:R-:W-:Y:S08]  /*9960*/  VIADD R2, R2, 0xffffffe ;  /* 0x0ffffffe02027836 */ /* 0x004ff00000000000 */
[----:B------:R-:W2:Y:S02]  /*9970*/  F2I.FTZ.U32.TRUNC.NTZ R3, R2 ;  /* 0x0000000200037305 */ /* 0x000ea4000021f000 */
[--C-:B--2---:R-:W-:Y:S02]  /*9980*/  IMAD.MOV R0, RZ, RZ, -R3.reuse ;  /* 0x000000ffff007224 */ /* 0x104fe400078e0a03 */
        /* <DEDUP_REMOVED lines=34> */
[----:B------:R-:W-:Y:S01]  /*9bb0*/  IMAD R0, R0, UR7, RZ ;  /* 0x0000000700007c24 */ /* 0x000fe2000f8e02ff */
[----:B--2---:R-:W2:Y:S08]  /*9bc0*/  LDC R7, c[0x0][0x24c] ;  /* 0x00009300ff077b82 */ /* 0x004eb00000000800 */
[----:B----4-:R-:W4:Y:S01]  /*9bd0*/  LDC.64 R4, c[0x0][0x230] ;  /* 0x00008c00ff047b82 */ /* 0x010f220000000a00 */
[C---:B--2---:R-:W-:Y:S01]  /*9be0*/  IMAD R0, R2.reuse, R7, R0 ;  /* 0x0000000702007224 */ /* 0x044fe200078e0200 */
[----:B---3--:R-:W-:Y:S01]  /*9bf0*/  IADD3 R6, -R3, R6, RZ ;  /* 0x0000000603067210 */ /* 0x008fe20007ffe1ff */
[----:B------:R-:W-:Y:S03]  /*9c00*/  IMAD.WIDE.U32 R2, R2, UR7, RZ ;  /* 0x0000000702027c25 */ /* 0x000fe6000f8e00ff */
[----:B------:R-:W-:Y:S01]  /*9c10*/  SHF.R.S32.HI R7, RZ, 0x1f, R6 ;  /* 0x0000001fff077819 */ /* 0x000fe20000011406 */
[----:B------:R-:W-:Y:S04]  /*9c20*/  IMAD.IADD R3, R3, 0x1, R0 ;  /* 0x0000000103037824 */ /* 0x000fe800078e0200 */
[-C--:B----4-:R-:W-:Y:S02]  /*9c30*/  IMAD R0, R7, R4.reuse, RZ ;  /* 0x0000000407007224 */ /* 0x090fe400078e02ff */
[C---:B------:R-:W-:Y:S04]  /*9c40*/  IMAD.WIDE.U32 R2, R6.reuse, R4, R2 ;  /* 0x0000000406027225 */ /* 0x040fe800078e0002 */
[----:B------:R-:W-:Y:S05]  /*9c50*/  IMAD R5, R6, R5, R0 ;  /* 0x0000000506057224 */ /* 0x000fea00078e0200 */
[----:B------:R-:W-:Y:S07]  /*9c60*/  IADD3 R0, R3, R5, RZ ;  /* 0x0000000503007210 */ /* 0x000fee0007ffe0ff */
.L_x_1543:
[C---:B------:R-:W-:Y:S04]  /*9c70*/  LEA R245, P0, R2.reuse, R245, 0x1 ;  /* 0x000000f502f57211 */ /* 0x040fe800078008ff */
[----:B------:R-:W-:Y:S01]  /*9c80*/  LEA.HI.X R244, R2, R244, R0, 0x1, P0 ;  /* 0x000000f402f47211 */ /* 0x000fe200000f0c00 */
[----:B-1----:R-:W-:Y:S01]  /*9c90*/  IMAD.MOV.U32 R12, RZ, RZ, R245 ;  /* 0x000000ffff0c7224 */ /* 0x002fe200078e00f5 */
        /* <DEDUP_REMOVED lines=19> */
[----:B------:R4:W-:Y:S01]  /*9dd0*/  LDGSTS.E.BYPASS.LTC128B.128 [R183+0x3800], desc[UR16][R4.64] ;  /* 0x0380000004b77fae */ /* 0x0009e2000b901d50 */
[----:B-1----:R-:W-:Y:S04]  /*9de0*/  IADD3 R2, P0, R4, UR18, RZ ;  /* 0x0000001204027c10 */ /* 0x002fe8000ff1e0ff */
[----:B------:R-:W-:Y:S02]  /*9df0*/  IADD3.X R3, R5, UR19, RZ, P0, !PT ;  /* 0x0000001305037c10 */ /* 0x000fe400087fe4ff */
[----:B--2---:R-:W-:Y:S03]  /*9e00*/  IADD3 R10, P0, R2, UR18, RZ ;  /* 0x00000012020a7c10 */ /* 0x004fe6000ff1e0ff */
[----:B------:R4:W-:Y:S01]  /*9e10*/  LDGSTS.E.BYPASS.LTC128B.128 [R183+0x4000], desc[UR16][R2.64] ;  /* 0x0400000002b77fae */ /* 0x0009e2000b901d50 */
[----:B------:R-:W-:Y:S05]  /*9e20*/  IADD3.X R11, R3, UR19, RZ, P0, !PT ;  /* 0x00000013030b7c10 */ /* 0x000fea00087fe4ff */
[----:B------:R4:W-:Y:S04]  /*9e30*/  LDGSTS.E.BYPASS.LTC128B.128 [R183+0x4800], desc[UR16][R10.64] ;  /* 0x048000000ab77fae */ /* 0x0009e8000b901d50 */
[----:B------:R-:W0:Y:S02]  /*9e40*/  LDGDEPBAR ;  /* 0x00000000000079af */ /* 0x000e240000000000 */
.L_x_1542:
[----:B---3--:R-:W-:Y:S04]  /*9e50*/  FMNMX.FTZ R0, R184, R132, !PT ;  /* 0x00000084b8007209 */ /* 0x008fe80007810000 */
[----:B-1--4-:R-:W-:Y:S02]  /*9e60*/  FMNMX.FTZ R2, R196, R0, !PT ;  /* 0x00000000c4027209 */ /* 0x012fe40007810000 */
        /* <DEDUP_REMOVED lines=153> */
[----:B------:R-:W-:Y:S07]  /*a800*/  ISETP.GT.AND P0, PT, R191, RZ, PT ;  /* 0x000000ffbf00720c */ /* 0x000fee0003f04270 */
[----:B------:R3:W-:Y:S01]  /*a810*/  MUFU.EX2 R112, R6 ;  /* 0x0000000600707308 */ /* 0x0007e20000000800 */
[----:B-1----:R-:W-:Y:S09]  /*a820*/  FMUL.FTZ R11, R0, R139 ;  /* 0x0000008b000b7220 */ /* 0x002ff20000410000 */
        /* <DEDUP_REMOVED lines=24> */
[--C-:B-1----:R-:W-:Y:S01]  /*a9b0*/  FFMA.FTZ R7, R32, UR4, -R23.reuse ;  /* 0x0000000420077c23 */ /* 0x102fe20008010817 */
[--C-:B------:R-:W-:Y:S08]  /*a9c0*/  FFMA.FTZ R32, R91, UR4, -R48.reuse ;  /* 0x000000045b207c23 */ /* 0x100ff00008010830 */
        /* <DEDUP_REMOVED lines=8> */
[----:B------:R2:W4:Y:S01]  /*aa50*/  MUFU.EX2 R111, R4 ;  /* 0x00000004006f7308 */ /* 0x0005220000000800 */
[C---:B---3--:R-:W-:Y:S09]  /*aa60*/  FMUL.FTZ R9, R2.reuse, R137 ;  /* 0x0000008902097220 */ /* 0x048ff20000410000 */
[----:B------:R3:W-:Y:S01]  /*aa70*/  MUFU.EX2 R88, R32 ;  /* 0x0000002000587308 */ /* 0x0007e20000000800 */
[--C-:B-1----:R-:W-:Y:S01]  /*aa80*/  FFMA.FTZ R7, R17, UR4, -R23.reuse ;  /* 0x0000000411077c23 */ /* 0x102fe20008010817 */
[----:B------:R-:W-:Y:S08]  /*aa90*/  FMUL.FTZ R17, R2, R145 ;  /* 0x0000009102117220 */ /* 0x000ff00000410000 */
[----:B------:R1:W-:Y:S01]  /*aaa0*/  MUFU.EX2 R194, R7 ;  /* 0x0000000700c27308 */ /* 0x0003e20000000800 */
[--C-:B--2---:R-:W-:Y:S09]  /*aab0*/  FFMA.FTZ R4, R187, UR4, -R48.reuse ;  /* 0x00000004bb047c23 */ /* 0x104ff20008010830 */
[----:B------:R2:W-:Y:S01]  /*aac0*/  MUFU.EX2 R110, R4 ;  /* 0x00000004006e7308 */ /* 0x0005e20000000800 */
[----:B---3--:R-:W-:Y:S01]  /*aad0*/  F2FP.F16.F32.PACK_AB R32, R114, R112 ;  /* 0x000000707220723e */ /* 0x008fe200000000ff */
[--C-:B-1----:R-:W-:Y:S01]  /*aae0*/  FFMA.FTZ R7, R56, UR4, -R23.reuse ;  /* 0x0000000438077c23 */ /* 0x102fe20008010817 */
[--C-:B--2---:R-:W-:Y:S07]  /*aaf0*/  FFMA.FTZ R4, R185, UR4, -R48.reuse ;  /* 0x00000004b9047c23 */ /* 0x104fee0008010830 */
[----:B------:R1:W2:Y:S02]  /*ab00*/  MUFU.EX2 R116, R4 ;  /* 0x0000000400747308 */ /* 0x0002a40000000800 */
        /* <DEDUP_REMOVED lines=10> */
[----:B------:R3:W5:Y:S10]  /*abb0*/  MUFU.EX2 R119, R4 ;  /* 0x0000000400777308 */ /* 0x0007740000000800 */
[----:B------:R4:W-:Y:S01]  /*abc0*/  MUFU.EX2 R155, R6 ;  /* 0x00000006009b7308 */ /* 0x0009e20000000800 */
[--C-:B-1----:R-:W-:Y:S01]  /*abd0*/  FFMA.FTZ R5, R61, UR4, -R23.reuse ;  /* 0x000000043d057c23 */ /* 0x102fe20008010817 */
[--C-:B---3--:R-:W-:Y:S01]  /*abe0*/  FFMA.FTZ R4, R19, UR4, -R48.reuse ;  /* 0x0000000413047c23 */ /* 0x108fe20008010830 */
[----:B------:R-:W-:Y:S07]  /*abf0*/  FMUL.FTZ R19, R0, R147 ;  /* 0x0000009300137220 */ /* 0x000fee0000410000 */
[----:B------:R1:W-:Y:S01]  /*ac00*/  MUFU.EX2 R118, R4 ;  /* 0x0000000400767308 */ /* 0x0003e20000000800 */
[--C-:B----4-:R-:W-:Y:S09]  /*ac10*/  FFMA.FTZ R6, R44, UR4, -R23.reuse ;  /* 0x000000042c067c23 */ /* 0x110ff20008010817 */
[----:B------:R3:W-:Y:S01]  /*ac20*/  MUFU.EX2 R189, R6 ;  /* 0x0000000600bd7308 */ /* 0x0007e20000000800 */
[--C-:B-1----:R-:W-:Y:S01]  /*ac30*/  FFMA.FTZ R4, R18, UR4, -R48.reuse ;  /* 0x0000000412047c23 */ /* 0x102fe20008010830 */
[----:B------:R-:W-:Y:S08]  /*ac40*/  FMUL.FTZ R18, R0, R146 ;  /* 0x0000009200127220 */ /* 0x000ff00000410000 */
[----:B------:R1:W4:Y:S01]  /*ac50*/  MUFU.EX2 R124, R4 ;  /* 0x00000004007c7308 */ /* 0x0003220000000800 */
[--C-:B---3--:R-:W-:Y:S09]  /*ac60*/  FFMA.FTZ R6, R52, UR4, -R23.reuse ;  /* 0x0000000434067c23 */ /* 0x108ff20008010817 */
[----:B------:R3:W-:Y:S01]  /*ac70*/  MUFU.EX2 R216, R6 ;  /* 0x0000000600d87308 */ /* 0x0007e20000000800 */
[----:B-1----:R-:W-:Y:S01]  /*ac80*/  FFMA.FTZ R4, R25, UR4, -R23 ;  /* 0x0000000419047c23 */ /* 0x002fe20008010817 */
[----:B------:R-:W-:Y:S01]  /*ac90*/  F2FP.F16.F32.PACK_AB R25, R106, R49 ;  /* 0x000000316a19723e */ /* 0x000fe200000000ff */
[----:B------:R-:W-:Y:S07]  /*aca0*/  FFMA.FTZ R49, R0, R242, R49 ;  /* 0x000000f200317223 */ /* 0x000fee0000010031 */
[----:B------:R1:W4:Y:S01]  /*acb0*/  MUFU.EX2 R129, R4 ;  /* 0x0000000400817308 */ /* 0x0003220000000800 */
[--C-:B---3--:R-:W-:Y:S09]  /*acc0*/  FFMA.FTZ R6, R60, UR4, -R23.reuse ;  /* 0x000000043c067c23 */ /* 0x108ff20008010817 */
[----:B------:R3:W-:Y:S01]  /*acd0*/  MUFU.EX2 R60, R5 ;  /* 0x00000005003c7308 */ /* 0x0007e20000000800 */
[--C-:B-1----:R-:W-:Y:S01]  /*ace0*/  FFMA.FTZ R4, R26, UR4, -R48.reuse ;  /* 0x000000041a047c23 */ /* 0x102fe20008010830 */
[----:B------:R-:W-:Y:S08]  /*acf0*/  F2FP.F16.F32.PACK_AB R26, R113, R107 ;  /* 0x0000006b711a723e */ /* 0x000ff000000000ff */
[----:B------:R1:W-:Y:S01]  /*ad00*/  MUFU.EX2 R125, R4 ;  /* 0x00000004007d7308 */ /* 0x0003e20000000800 */
[--C-:B---3--:R-:W-:Y:S09]  /*ad10*/  FFMA.FTZ R5, R69, UR4, -R23.reuse ;  /* 0x0000000445057c23 */ /* 0x108ff20008010817 */
[----:B------:R3:W-:Y:S01]  /*ad20*/  MUFU.EX2 R225, R5 ;  /* 0x0000000500e17308 */ /* 0x0007e20000000800 */
[--C-:B-1----:R-:W-:Y:S01]  /*ad30*/  FFMA.FTZ R4, R27, UR4, -R48.reuse ;  /* 0x000000041b047c23 */ /* 0x102fe20008010830 */
[----:B------:R-:W-:Y:S08]  /*ad40*/  F2FP.F16.F32.PACK_AB R27, R111, R109 ;  /* 0x0000006d6f1b723e */ /* 0x000ff000000000ff */
[----:B------:R1:W4:Y:S01]  /*ad50*/  MUFU.EX2 R127, R4 ;  /* 0x00000004007f7308 */ /* 0x0003220000000800 */
[--C-:B---3--:R-:W-:Y:S09]  /*ad60*/  FFMA.FTZ R5, R77, UR4, -R23.reuse ;  /* 0x000000044d057c23 */ /* 0x108ff20008010817 */
[----:B------:R3:W-:Y:S01]  /*ad70*/  MUFU.EX2 R233, R5 ;  /* 0x0000000500e97308 */ /* 0x0007e20000000800 */
[--C-:B-1----:R-:W-:Y:S09]  /*ad80*/  FFMA.FTZ R4, R30, UR4, -R48.reuse ;  /* 0x000000041e047c23 */ /* 0x102ff20008010830 */
[----:B------:R1:W-:Y:S01]  /*ad90*/  MUFU.EX2 R126, R4 ;  /* 0x00000004007e7308 */ /* 0x0003e20000000800 */
[----:B---3--:R-:W-:Y:S01]  /*ada0*/  FMUL.FTZ R5, R2, R141 ;  /* 0x0000008d02057220 */ /* 0x008fe20000410000 */
[--C-:B-1----:R-:W-:Y:S02]  /*adb0*/  FFMA.FTZ R4, R31, UR4, -R48.reuse ;  /* 0x000000041f047c23 */ /* 0x102fe40008010830 */
[----:B------:R-:W-:Y:S06]  /*adc0*/  LDSM.16.MT88.4 R28, [R135+0x5000] ;  /* 0x00500000871c783b */ /* 0x000fec0000004200 */
[----:B------:R1:W-:Y:S02]  /*add0*/  MUFU.EX2 R132, R4 ;  /* 0x0000000400847308 */ /* 0x0003e40000000800 */
[--C-:B-1----:R-:W-:Y:S01]  /*ade0*/  FFMA.FTZ R4, R33, UR4, -R23.reuse ;  /* 0x0000000421047c23 */ /* 0x102fe20008010817 */
[----:B--2---:R-:W-:Y:S07]  /*adf0*/  F2FP.F16.F32.PACK_AB R33, R116, R110 ;  /* 0x0000006e7421723e */ /* 0x004fee00000000ff */
[----:B------:R1:W2:Y:S02]  /*ae00*/  MUFU.EX2 R160, R4 ;  /* 0x0000000400a07308 */ /* 0x0002a40000000800 */
[--C-:B-1----:R-:W-:Y:S01]  /*ae10*/  FFMA.FTZ R4, R34, UR4, -R48.reuse ;  /* 0x0000000422047c23 */ /* 0x102fe20008010830 */
[----:B-----5:R-:W-:Y:S07]  /*ae20*/  F2FP.F16.F32.PACK_AB R34, R121, R117 ;  /* 0x000000757922723e */ /* 0x020fee00000000ff */
[----:B------:R1:W-:Y:S02]  /*ae30*/  MUFU.EX2 R131, R4 ;  /* 0x0000000400837308 */ /* 0x0003e40000000800 */
[--C-:B-1----:R-:W-:Y:S01]  /*ae40*/  FFMA.FTZ R4, R35, UR4, -R48.reuse ;  /* 0x0000000423047c23 */ /* 0x102fe20008010830 */
[----:B------:R-:W-:Y:S07]  /*ae50*/  F2FP.F16.F32.PACK_AB R35, R119, R115 ;  /* 0x000000737723723e */ /* 0x000fee00000000ff */
[----:B------:R1:W3:Y:S02]  /*ae60*/  MUFU.EX2 R153, R4 ;  /* 0x0000000400997308 */ /* 0x0002e40000000800 */
[--C-:B-1----:R-:W-:Y:S08]  /*ae70*/  FFMA.FTZ R4, R38, UR4, -R48.reuse ;  /* 0x0000000426047c23 */ /* 0x102ff00008010830 */
[----:B------:R1:W-:Y:S02]  /*ae80*/  MUFU.EX2 R152, R4 ;  /* 0x0000000400987308 */ /* 0x0003e40000000800 */
[--C-:B-1----:R-:W-:Y:S02]  /*ae90*/  FFMA.FTZ R4, R39, UR4, -R48.reuse ;  /* 0x0000000427047c23 */ /* 0x102fe40008010830 */
[----:B------:R-:W-:Y:S06]  /*aea0*/  LDSM.16.MT88.4 R36, [R134+0x5400] ;  /* 0x005400008624783b */ /* 0x000fec0000004200 */
[----:B------:R1:W5:Y:S02]  /*aeb0*/  MUFU.EX2 R184, R4 ;  /* 0x0000000400b87308 */ /* 0x0003640000000800 */
        /* <DEDUP_REMOVED lines=12> */
[--C-:B-1----:R-:W-:Y:S01]  /*af80*/  FFMA.FTZ R4, R16, UR4, -R23.reuse ;  /* 0x0000000410047c23 */ /* 0x102fe20008010817 */
[--C-:B------:R-:W-:Y:S07]  /*af90*/  FFMA.FTZ R16, R90, UR4, -R48.reuse ;  /* 0x000000045a107c23 */ /* 0x100fee0008010830 */
[----:B------:R1:W5:Y:S02]  /*afa0*/  MUFU.EX2 R196, R4 ;  /* 0x0000000400c47308 */ /* 0x0003640000000800 */
[--C-:B-1----:R-:W-:Y:S08]  /*afb0*/  FFMA.FTZ R4, R15, UR4, -R48.reuse ;  /* 0x000000040f047c23 */ /* 0x102ff00008010830 */
[----:B------:R1:W-:Y:S02]  /*afc0*/  MUFU.EX2 R193, R4 ;  /* 0x0000000400c17308 */ /* 0x0003e40000000800 */
[--C-:B-1----:R-:W-:Y:S02]  /*afd0*/  FFMA.FTZ R4, R14, UR4, -R48.reuse ;  /* 0x000000040e047c23 */ /* 0x102fe40008010830 */
[----:B------:R-:W1:Y:S06]  /*afe0*/  LDSM.16.MT88.4 R12, [R134+0x5000] ;  /* 0x00500000860c783b */ /* 0x000e6c0000004200 */
[----:B------:R4:W5:Y:S02]  /*aff0*/  MUFU.EX2 R195, R4 ;  /* 0x0000000400c37308 */ /* 0x0009640000000800 */
[--C-:B----4-:R-:W-:Y:S08]  /*b000*/  FFMA.FTZ R4, R54, UR4, -R48.reuse ;  /* 0x0000000436047c23 */ /* 0x110ff00008010830 */
[----:B------:R4:W-:Y:S10]  /*b010*/  MUFU.EX2 R54, R7 ;  /* 0x0000000700367308 */ /* 0x0009f40000000800 */
[----:B------:R2:W-:Y:S01]  /*b020*/  MUFU.EX2 R52, R4 ;  /* 0x0000000400347308 */ /* 0x0005e20000000800 */
[--C-:B----4-:R-:W-:Y:S09]  /*b030*/  FFMA.FTZ R7, R64, UR4, -R23.reuse ;  /* 0x0000000440077c23 */ /* 0x110ff20008010817 */
[----:B------:R4:W-:Y:S01]  /*b040*/  MUFU.EX2 R220, R7 ;  /* 0x0000000700dc7308 */ /* 0x0009e20000000800 */
[--C-:B--2---:R-:W-:Y:S09]  /*b050*/  FFMA.FTZ R4, R55, UR4, -R48.reuse ;  /* 0x0000000437047c23 */ /* 0x104ff20008010830 */
[----:B------:R2:W5:Y:S01]  /*b060*/  MUFU.EX2 R55, R4 ;  /* 0x0000000400377308 */ /* 0x0005620000000800 */
[--C-:B----4-:R-:W-:Y:S09]  /*b070*/  FFMA.FTZ R7, R72, UR4, -R23.reuse ;  /* 0x0000000448077c23 */ /* 0x110ff20008010817 */
[----:B------:R4:W-:Y:S01]  /*b080*/  MUFU.EX2 R226, R7 ;  /* 0x0000000700e27308 */ /* 0x0009e20000000800 */
[--C-:B--2---:R-:W-:Y:S09]  /*b090*/  FFMA.FTZ R4, R57, UR4, -R23.reuse ;  /* 0x0000000439047c23 */ /* 0x104ff20008010817 */
[----:B------:R2:W5:Y:S01]  /*b0a0*/  MUFU.EX2 R219, R4 ;  /* 0x0000000400db7308 */ /* 0x0005620000000800 */
[----:B----4-:R-:W-:Y:S01]  /*b0b0*/  FMUL.FTZ R7, R0, R143 ;  /* 0x0000008f00077220 */ /* 0x010fe20000410000 */
[--C-:B--2---:R-:W-:Y:S08]  /*b0c0*/  FFMA.FTZ R4, R58, UR4, -R48.reuse ;  /* 0x000000043a047c23 */ /* 0x104ff00008010830 */
[----:B------:R2:W-:Y:S02]  /*b0d0*/  MUFU.EX2 R56, R4 ;  /* 0x0000000400387308 */ /* 0x0005e40000000800 */
[--C-:B--2---:R-:W-:Y:S08]  /*b0e0*/  FFMA.FTZ R4, R59, UR4, -R48.reuse ;  /* 0x000000043b047c23 */ /* 0x104ff00008010830 */
[----:B------:R2:W-:Y:S10]  /*b0f0*/  MUFU.EX2 R59, R6 ;  /* 0x00000006003b7308 */ /* 0x0005f40000000800 */
[----:B------:R4:W5:Y:S01]  /*b100*/  MUFU.EX2 R57, R4 ;  /* 0x0000000400397308 */ /* 0x0009620000000800 */
[--C-:B--2---:R-:W-:Y:S09]  /*b110*/  FFMA.FTZ R6, R68, UR4, -R23.reuse ;  /* 0x0000000444067c23 */ /* 0x104ff20008010817 */
[----:B------:R2:W-:Y:S01]  /*b120*/  MUFU.EX2 R224, R6 ;  /* 0x0000000600e07308 */ /* 0x0005e20000000800 */
[--C-:B----4-:R-:W-:Y:S09]  /*b130*/  FFMA.FTZ R4, R62, UR4, -R48.reuse ;  /* 0x000000043e047c23 */ /* 0x110ff20008010830 */
[----:B------:R4:W-:Y:S01]  /*b140*/  MUFU.EX2 R58, R4 ;  /* 0x00000004003a7308 */ /* 0x0009e20000000800 */
[--C-:B--2---:R-:W-:Y:S09]  /*b150*/  FFMA.FTZ R6, R76, UR4, -R23.reuse ;  /* 0x000000044c067c23 */ /* 0x104ff20008010817 */
[----:B------:R2:W-:Y:S01]  /*b160*/  MUFU.EX2 R232, R6 ;  /* 0x0000000600e87308 */ /* 0x0005e20000000800 */
[--C-:B----4-:R-:W-:Y:S09]  /*b170*/  FFMA.FTZ R4, R63, UR4, -R48.reuse ;  /* 0x000000043f047c23 */ /* 0x110ff20008010830 */
[----:B------:R4:W-:Y:S01]  /*b180*/  MUFU.EX2 R61, R4 ;  /* 0x00000004003d7308 */ /* 0x0009e20000000800 */
[--C-:B--2---:R-:W-:Y:S09]  /*b190*/  FFMA.FTZ R6, R84, UR4, -R23.reuse ;  /* 0x0000000454067c23 */ /* 0x104ff20008010817 */
[----:B------:R2:W-:Y:S01]  /*b1a0*/  MUFU.EX2 R240, R6 ;  /* 0x0000000600f07308 */ /* 0x0005e20000000800 */
[--C-:B----4-:R-:W-:Y:S09]  /*b1b0*/  FFMA.FTZ R4, R65, UR4, -R23.reuse ;  /* 0x0000000441047c23 */ /* 0x110ff20008010817 */
[----:B------:R4:W5:Y:S01]  /*b1c0*/  MUFU.EX2 R223, R4 ;  /* 0x0000000400df7308 */ /* 0x0009620000000800 */
[----:B--2---:R-:W-:Y:S01]  /*b1d0*/  FMUL.FTZ R6, R0, R142 ;  /* 0x0000008e00067220 */ /* 0x004fe20000410000 */
[--C-:B----4-:R-:W-:Y:S08]  /*b1e0*/  FFMA.FTZ R4, R66, UR4, -R48.reuse ;  /* 0x0000000442047c23 */ /* 0x110ff00008010830 */
        /* <DEDUP_REMOVED lines=16> */
[----:B------:R2:W-:Y:S02]  /*b2f0*/  MUFU.EX2 R234, R4 ;  /* 0x0000000400ea7308 */ /* 0x0005e40000000800 */
        /* <DEDUP_REMOVED lines=10> */
[----:B--2---:R-:W-:Y:S08]  /*b3a0*/  FFMA.FTZ R4, R86, UR4, -R48 ;  /* 0x0000000456047c23 */ /* 0x004ff00008010830 */
[----:B------:R2:W-:Y:S02]  /*b3b0*/  MUFU.EX2 R238, R4 ;  /* 0x0000000400ee7308 */ /* 0x0005e40000000800 */
[C---:B--2---:R-:W-:Y:S08]  /*b3c0*/  FMUL.FTZ R4, R2.reuse, R140 ;  /* 0x0000008c02047220 */ /* 0x044ff00000410000 */
[----:B------:R2:W-:Y:S01]  /*b3d0*/  MUFU.EX2 R140, R8 ;  /* 0x00000008008c7308 */ /* 0x0005e20000000800 */
[C---:B-1----:R-:W-:Y:S07]  /*b3e0*/  HMMA.16816.F32 R4, R24.reuse, R12, R4 ;  /* 0x0000000c1804723c */ /* 0x042fee0000001804 */
[----:B------:R-:W-:Y:S01]  /*b3f0*/  FFMA.FTZ R12, R89, UR4, -R23 ;  /* 0x00000004590c7c23 */ /* 0x000fe20008010817 */
[C---:B------:R-:W-:Y:S01]  /*b400*/  FMUL.FTZ R13, R2.reuse, R149 ;  /* 0x00000095020d7220 */ /* 0x040fe20000410000 */
[----:B------:R1:W-:Y:S02]  /*b410*/  MUFU.EX2 R89, R16 ;  /* 0x0000001000597308 */ /* 0x0003e40000000800 */
[C---:B--2---:R-:W-:Y:S08]  /*b420*/  FMUL.FTZ R8, R2.reuse, R136 ;  /* 0x0000008802087220 */ /* 0x044ff00000410000 */
[----:B------:R2:W-:Y:S10]  /*b430*/  MUFU.EX2 R136, R10 ;  /* 0x0000000a00887308 */ /* 0x0005f40000000800 */
[----:B------:R3:W4:Y:S01]  /*b440*/  MUFU.EX2 R137, R12 ;  /* 0x0000000c00897308 */ /* 0x0007220000000800 */
[----:B-1----:R-:W-:Y:S01]  /*b450*/  FMUL.FTZ R16, R2, R144 ;  /* 0x0000009002107220 */ /* 0x002fe20000410000 */
[----:B--2---:R-:W-:Y:S07]  /*b460*/  FMUL.FTZ R10, R0, R138 ;  /* 0x0000008a000a7220 */ /* 0x004fee0000410000 */
[C---:B------:R-:W-:Y:S03]  /*b470*/  HMMA.16816.F32 R8, R24.reuse, R14, R8 ;  /* 0x0000000e1808723c */ /* 0x040fe60000001808 */
[C---:B---3--:R-:W-:Y:S01]  /*b480*/  FMUL.FTZ R12, R2.reuse, R148 ;  /* 0x00000094020c7220 */ /* 0x048fe20000410000 */
[----:B------:R-:W-:Y:S03]  /*b490*/  FFMA.FTZ R2, R2, R243, R50 ;  /* 0x000000f302027223 */ /* 0x000fe60000010032 */
[C---:B------:R-:W-:Y:S01]  /*b4a0*/  FMUL.FTZ R14, R0.reuse, R150 ;  /* 0x00000096000e7220 */ /* 0x040fe20000410000 */
[----:B------:R-:W-:Y:S03]  /*b4b0*/  FMUL.FTZ R15, R0, R151 ;  /* 0x00000097000f7220 */ /* 0x000fe60000410000 */
[----:B------:R-:W-:Y:S01]  /*b4c0*/  FFMA.FTZ R0, R94, UR4, -R48 ;  /* 0x000000045e007c23 */ /* 0x000fe20008010830 */
[----:B------:R-:W-:Y:S01]  /*b4d0*/  FADD.FTZ R50, R51, R2 ;  /* 0x0000000233327221 */ /* 0x000fe20000010000 */
[----:B------:R-:W-:Y:S01]  /*b4e0*/  FADD.FTZ R2, R106, R49 ;  /* 0x000000316a027221 */ /* 0x000fe20000010000 */
[--C-:B------:R-:W-:Y:S01]  /*b4f0*/  FFMA.FTZ R49, R98, UR4, -R48.reuse ;  /* 0x0000000462317c23 */ /* 0x100fe20008010830 */
[C---:B------:R-:W-:Y:S01]  /*b500*/  HMMA.16816.F32 R12, R24.reuse, R28, R12 ;  /* 0x0000001c180c723c */ /* 0x040fe2000000180c */
        /* <DEDUP_REMOVED lines=350> */
.L_x_1540:
        /* <DEDUP_REMOVED lines=11> */
[----:B----4-:R-:W-:Y:S02]  /*cba0*/  SHF.R.S32.HI R19, RZ, 0x1f, R23 ;  /* 0x0000001fff137819 */ /* 0x010fe40000011417 */
[----:B-----5:R-:W-:-:S04]  /*cbb0*/  SHF.R.S32.HI R21, RZ, 0x1f, R22 ;  /* 0x0000001fff157819 */ /* 0x020fc80000011416 */
[----:B------:R-:W-:-:S04]  /*cbc0*/  LEA.HI R17, R21, R22, RZ, 0x2 ;  /* 0x0000001615117211 */ /* 0x000fc800078f10ff */
[----:B------:R-:W-:Y:S01]  /*cbd0*/  SHF.R.S32.HI R18, RZ, 0x2, R17 ;  /* 0x00000002ff127819 */ /* 0x000fe20000011411 */
[----:B-1----:R-:W-:Y:S01]  /*cbe0*/  FADD.FTZ R14, R2, R5 ;  /* 0x00000005020e7221 */ /* 0x002fe20000010000 */
[----:B------:R-:W-:Y:S02]  /*cbf0*/  IMAD.MOV.U32 R2, RZ, RZ, 0x3f800000 ;  /* 0x3f800000ff027424 */ /* 0x000fe400078e00ff */
[----:B------:R-:W-:Y:S01]  /*cc00*/  SHF.R.S32.HI R6, RZ, 0x1f, R18 ;  /* 0x0000001fff067819 */ /* 0x000fe20000011412 */
[----:B--2---:R-:W-:Y:S01]  /*cc10*/  FADD.FTZ R15, R0, R4 ;  /* 0x00000004000f7221 */ /* 0x004fe20000010000 */
[----:B------:R-:W-:Y:S01]  /*cc20*/  LEA.HI R4, R19, R23, RZ, 0x2 ;  /* 0x0000001713047211 */ /* 0x000fe200078f10ff */
[----:B------:R-:W-:Y:S01]  /*cc30*/  IMAD.MOV.U32 R0, RZ, RZ, 0x3f800000 ;  /* 0x3f800000ff007424 */ /* 0x000fe200078e00ff */
[----:B------:R-:W-:Y:S02]  /*cc40*/  FSETP.NE.FTZ.AND P3, PT, R14, RZ, PT ;  /* 0x000000ff0e00720b */ /* 0x000fe40003f75000 */
[----:B------:R-:W-:-:S02]  /*cc50*/  LOP3.LUT R4, R4, 0xfffffffc, RZ, 0xc0, !PT ;  /* 0xfffffffc04047812 */ /* 0x000fc400078ec0ff */
[----:B------:R-:W-:Y:S02]  /*cc60*/  FSETP.NE.FTZ.AND P2, PT, R15, RZ, PT ;  /* 0x000000ff0f00720b */ /* 0x000fe40003f55000 */
[----:B------:R-:W-:Y:S01]  /*cc70*/  LEA.HI R19, R19, R23, RZ, 0x5 ;  /* 0x0000001713137211 */ /* 0x000fe200078f28ff */
[----:B------:R-:W-:-:S03]  /*cc80*/  IMAD.IADD R4, R23, 0x1, -R4 ;  /* 0x0000000117047824 */ /* 0x000fc600078e0a04 */
[----:B------:R-:W-:-:S03]  /*cc90*/  SHF.R.S32.HI R5, RZ, 0x5, R19 ;  /* 0x00000005ff057819 */ /* 0x000fc60000011413 */
[----:B------:R-:W1:Y:S01]  /*cca0*/  @P3 MUFU.RCP R0, R14 ;  /* 0x0000000e00003308 */ /* 0x000e620000001000 */
[----:B------:R-:W-:Y:S02]  /*ccb0*/  LEA R16, R5, R4, 0x8 ;  /* 0x0000000405107211 */ /* 0x000fe400078e40ff */
[----:B------:R-:W-:-:S04]  /*ccc0*/  LEA.HI R5, R6, R18, RZ, 0x3 ;  /* 0x0000001206057211 */ /* 0x000fc800078f18ff */
[----:B------:R-:W-:Y:S01]  /*ccd0*/  LOP3.LUT R5, R5, 0xfffffff8, RZ, 0xc0, !PT ;  /* 0xfffffff805057812 */ /* 0x000fe200078ec0ff */
[----:B------:R-:W2:Y:S04]  /*cce0*/  @P2 MUFU.RCP R2, R15 ;  /* 0x0000000f00022308 */ /* 0x000ea80000001000 */
[----:B------:R-:W-:-:S05]  /*ccf0*/  IMAD.IADD R5, R18, 0x1, -R5 ;  /* 0x0000000112057824 */ /* 0x000fca00078e0a05 */
[----:B------:R-:W-:Y:S01]  /*cd00*/  LEA.HI R4, R5, R5, RZ, 0x1 ;  /* 0x0000000505047211 */ /* 0x000fe200078f08ff */
        /* <DEDUP_REMOVED lines=17> */
[----:B------:R-:W-:Y:S01]  /*ce20*/  LOP3.LUT R2, R4, 0x3fffffe, RZ, 0xc0, !PT ;  /* 0x03fffffe04027812 */ /* 0x000fe200078ec0ff */
[C---:B------:R-:W-:Y:S01]  /*ce30*/  IMAD.SHL.U32 R4, R0.reuse, 0x40, RZ ;  /* 0x0000004000047824 */ /* 0x040fe200078e00ff */
[----:B------:R-:W-:-:S02]  /*ce40*/  LOP3.LUT P0, RZ, R0, 0x2, RZ, 0xc0, !PT ;  /* 0x0000000200ff7812 */ /* 0x000fc4000780c0ff */
[----:B------:R-:W-:Y:S02]  /*ce50*/  IADD3 R2, R5, -R2, RZ ;  /* 0x8000000205027210 */ /* 0x000fe40007ffe0ff */
[----:B------:R-:W-:Y:S02]  /*ce60*/  LOP3.LUT R5, R4, 0xc0, RZ, 0xc0, !PT ;  /* 0x000000c004057812 */ /* 0x000fe400078ec0ff */
[----:B------:R-:W-:Y:S01]  /*ce70*/  LOP3.LUT R4, R0, 0x1, RZ, 0xc0, !PT ;  /* 0x0000000100047812 */ /* 0x000fe200078ec0ff */
[----:B------:R-:W-:Y:S01]  /*ce80*/  IMAD R0, R2, 0x10, R16 ;  /* 0x0000001002007824 */ /* 0x000fe200078e0210 */
[----:B------:R-:W-:Y:S01]  /*ce90*/  LEA.HI R2, R5, R5, RZ, 0x1d ;  /* 0x0000000505027211 */ /* 0x000fe200078fe8ff */
[----:B------:R-:W-:Y:S01]  /*cea0*/  IMAD.MOV.U32 R5, RZ, RZ, -0x10 ;  /* 0xfffffff0ff057424 */ /* 0x000fe200078e00ff */
[----:B------:R-:W-:Y:S02]  /*ceb0*/  ISETP.NE.U32.AND P1, PT, R4, 0x1, PT ;  /* 0x000000010400780c */ /* 0x000fe40003f25070 */
[----:B------:R-:W-:-:S02]  /*cec0*/  LEA R0, R0, R2, 0x1 ;  /* 0x0000000200007211 */ /* 0x000fc400078e08ff */
[----:B------:R-:W-:Y:S02]  /*ced0*/  SEL R5, R5, 0x10, !P1 ;  /* 0x0000001005057807 */ /* 0x000fe40004800000 */
[----:B------:R-:W-:Y:S01]  /*cee0*/  LEA R0, R0, UR4, 0x1 ;  /* 0x0000000400007c11 */ /* 0x000fe2000f8e08ff */
[----:B------:R-:W-:Y:S01]  /*cef0*/  ULDC.U8 UR4, c[0x0][0x3d8] ;  /* 0x0000f60000047ab9 */ /* 0x000fe20000000000 */
[----:B------:R-:W-:Y:S02]  /*cf00*/  F2FP.F16.F32.PACK_AB R13, R13, R140 ;  /* 0x0000008c0d0d723e */ /* 0x000fe400000000ff */
[----:B------:R-:W-:Y:S01]  /*cf10*/  F2FP.F16.F32.PACK_AB R12, R143, R12 ;  /* 0x0000000c8f0c723e */ /* 0x000fe200000000ff */
[C---:B------:R-:W-:Y:S01]  /*cf20*/  IMAD.IADD R4, R0.reuse, 0x1, R5 ;  /* 0x0000000100047824 */ /* 0x040fe200078e0205 */
[----:B------:R-:W-:Y:S01]  /*cf30*/  F2FP.F16.F32.PACK_AB R11, R11, R136 ;  /* 0x000000880b0b723e */ /* 0x000fe200000000ff */
[----:B------:R1:W-:Y:S01]  /*cf40*/  STS [R0], R13 ;  /* 0x0000000d00007388 */ /* 0x0003e20000000800 */
[----:B------:R-:W-:Y:S01]  /*cf50*/  F2FP.F16.F32.PACK_AB R10, R139, R10 ;  /* 0x0000000a8b0a723e */ /* 0x000fe200000000ff */
[C---:B------:R-:W-:Y:S01]  /*cf60*/  VIADD R2, R0.reuse, 0x20 ;  /* 0x0000002000027836 */ /* 0x040fe20000000000 */
[----:B------:R-:W-:Y:S01]  /*cf70*/  @P0 IADD3 R2, R0, -0x20, RZ ;  /* 0xffffffe000020810 */ /* 0x000fe20007ffe0ff */
[----:B------:R2:W-:Y:S01]  /*cf80*/  STS [R0+0x200], R12 ;  /* 0x0002000c00007388 */ /* 0x0005e20000000800 */
[----:B------:R-:W-:-:S02]  /*cf90*/  ISETP.NE.AND P0, PT, RZ, UR4, PT ;  /* 0x00000004ff007c0c */ /* 0x000fc4000bf05270 */
[----:B------:R-:W-:Y:S01]  /*cfa0*/  F2FP.F16.F32.PACK_AB R9, R9, R148 ;  /* 0x000000940909723e */ /* 0x000fe200000000ff */
[----:B------:R3:W-:Y:S01]  /*cfb0*/  STS [R4], R11 ;  /* 0x0000000b04007388 */ /* 0x0007e20000000800 */
[----:B------:R-:W-:Y:S02]  /*cfc0*/  F2FP.F16.F32.PACK_AB R8, R151, R8 ;  /* 0x000000089708723e */ /* 0x000fe400000000ff */
[----:B------:R-:W-:Y:S01]  /*cfd0*/  F2FP.F16.F32.PACK_AB R7, R7, R144 ;  /* 0x000000900707723e */ /* 0x000fe200000000ff */
[----:B------:R4:W-:Y:S01]  /*cfe0*/  STS [R4+0x200], R10 ;  /* 0x0002000a04007388 */ /* 0x0009e20000000800 */
[----:B------:R-:W-:-:S03]  /*cff0*/  F2FP.F16.F32.PACK_AB R6, R147, R6 ;  /* 0x000000069306723e */ /* 0x000fc600000000ff */
[----:B------:R-:W-:Y:S04]  /*d000*/  STS [R2], R9 ;  /* 0x0000000902007388 */ /* 0x000fe80000000800 */
[----:B------:R5:W-:Y:S01]  /*d010*/  STS [R2+0x200], R8 ;  /* 0x0002000802007388 */ /* 0x000be20000000800 */
[----:B-1----:R-:W5:Y:S01]  /*d020*/  @P3 MUFU.LG2 R13, R14 ;  /* 0x0000000e000d3308 */ /* 0x002f620000000c00 */
[----:B--2---:R-:W1:Y:S01]  /*d030*/  @P3 LDC R12, c[0x0][0x2e8] ;  /* 0x0000ba00ff0c3b82 */ /* 0x004e620000000800 */
[----:B------:R-:W-:-:S05]  /*d040*/  IMAD.IADD R0, R5, 0x1, R2 ;  /* 0x0000000105007824 */ /* 0x000fca00078e0202 */
[----:B------:R2:W-:Y:S02]  /*d050*/  STS [R0], R7 ;  /* 0x0000000700007388 */ /* 0x0005e40000000800 */
[----:B---3--:R-:W3:Y:S01]  /*d060*/  @P2 LDC R11, c[0x0][0x2e8] ;  /* 0x0000ba00ff0b2b82 */ /* 0x008ee20000000800 */
[----:B----4-:R-:W4:Y:S01]  /*d070*/  @P2 MUFU.LG2 R4, R15 ;  /* 0x0000000f00042308 */ /* 0x010f220000000c00 */
[----:B------:R4:W-:Y:S01]  /*d080*/  STS [R0+0x200], R6 ;  /* 0x0002000600007388 */ /* 0x0009e20000000800 */
[----:B-----5:R-:W-:Y:S01]  /*d090*/  @P3 FMUL.FTZ R2, R13, 0.69314718246459960938 ;  /* 0x3f3172180d023820 */ /* 0x020fe20000410000 */
[----:B--2---:R-:W-:Y:S01]  /*d0a0*/  MOV R7, 0x7f800000 ;  /* 0x7f80000000077802 */ /* 0x004fe20000000f00 */
[----:B----4-:R-:W-:Y:S01]  /*d0b0*/  @P2 FMUL.FTZ R0, R4, 0.69314718246459960938 ;  /* 0x3f31721804002820 */ /* 0x010fe20000410000 */
[----:B------:R-:W-:Y:S02]  /*d0c0*/  IMAD.MOV.U32 R6, RZ, RZ, 0x7f800000 ;  /* 0x7f800000ff067424 */ /* 0x000fe400078e00ff */
[----:B-1----:R-:W-:Y:S01]  /*d0d0*/  @P3 FFMA.FTZ R6, R20, R12, R2 ;  /* 0x0000000c14063223 */ /* 0x002fe20000010002 */
[----:B---3--:R-:W-:Y:S01]  /*d0e0*/  @P2 FFMA.FTZ R7, R3, R11, R0 ;  /* 0x0000000b03072223 */ /* 0x008fe20000010000 */
        /* <DEDUP_REMOVED lines=8> */
.L_x_1545:
[----:B------:R-:W-:Y:S01]  /*d170*/  S2UR UR8, SR_CTAID.Z ;  /* 0x00000000000879c3 */ /* 0x000fe20000002700 */
[----:B------:R-:W-:Y:S01]  /*d180*/  ULDC UR9, c[0x0][0x270] ;  /* 0x00009c0000097ab9 */ /* 0x000fe20000000800 */
[----:B------:R-:W-:-:S06]  /*d190*/  ULDC UR6, c[0x0][0x2c4] ;  /* 0x0000b10000067ab9 */ /* 0x000fcc0000000800 */
[----:B------:R-:W1:Y:S02]  /*d1a0*/  S2UR UR7, SR_CTAID.Y ;  /* 0x00000000000779c3 */ /* 0x000e640000002600 */
[----:B-1----:R-:W-:-:S04]  /*d1b0*/  UIMAD UR9, UR7, UR9, UR8 ;  /* 0x00000009070972a4 */ /* 0x002fc8000f8e0208 */
[----:B------:R-:W-:Y:S02]  /*d1c0*/  UIMAD UR9, UR9, UR6, URZ ;  /* 0x00000006090972a4 */ /* 0x000fe4000f8e023f */
.L_x_1546:
        /* <DEDUP_REMOVED lines=32> */
.L_x_1548:
[----:B------:R-:W-:Y:S05]  /*d3d0*/  BSYNC B0 ;  /* 0x0000000000007941 */ /* 0x000fea0003800000 */
.L_x_1547:
[----:B------:R-:W2:Y:S01]  /*d3e0*/  S2UR UR5, SR_CTAID.X ;  /* 0x00000000000579c3 */ /* 0x000ea20000002500 */
[----:B-1----:R-:W-:Y:S01]  /*d3f0*/  LOP3.LUT R2, R17, 0xfffffffc, RZ, 0xc0, !PT ;  /* 0xfffffffc11027812 */ /* 0x002fe200078ec0ff */
[----:B------:R-:W1:Y:S03]  /*d400*/  LDS.128 R12, [R183] ;  /* 0x00000000b70c7984 */ /* 0x000e660000000c00 */
[----:B------:R-:W-:-:S03]  /*d410*/  IADD3 R2, -R2, R22, RZ ;  /* 0x0000001602027210 */ /* 0x000fc60007ffe1ff */
[----:B------:R-:W3:Y:S01]  /*d420*/  LDC.64 R6, c[0x0][0x298] ;  /* 0x0000a600ff067b82 */ /* 0x000ee20000000a00 */
[----:B------:R-:W-:-:S04]  /*d430*/  SHF.L.U32 R2, R2, 0x3, RZ ;  /* 0x0000000302027819 */ /* 0x000fc800000006ff */
[----:B------:R-:W-:-:S03]  /*d440*/  SHF.R.S32.HI R3, RZ, 0x1f, R2 ;  /* 0x0000001fff037819 */ /* 0x000fc60000011402 */
[----:B------:R-:W4:Y:S01]  /*d450*/  LDC.64 R8, c[0x0][0x290] ;  /* 0x0000a400ff087b82 */ /* 0x000f220000000a00 */
[----:B--2---:R-:W-:-:S07]  /*d460*/  USHF.L.U32 UR5, UR5, 0x6, URZ ;  /* 0x0000000605057899 */ /* 0x004fce000800063f */
[----:B------:R-:W2:Y:S01]  /*d470*/  LDC.64 R16, c[0x0][0x2a0] ;  /* 0x0000a800ff107b82 */ /* 0x000ea20000000a00 */
[----:B------:R-:W-:Y:S01]  /*d480*/  USHF.R.S32.HI UR4, URZ, 0x1f, UR5 ;  /* 0x0000001f3f047899 */ /* 0x000fe20008011405 */
[----:B---3--:R-:W-:-:S05]  /*d490*/  IMAD.WIDE.U32 R2, R6, UR5, R2 ;  /* 0x0000000506027c25 */ /* 0x008fca000f8e0002 */
[----:B------:R-:W-:Y:S01]  /*d4a0*/  IMAD R0, R6, UR4, RZ ;  /* 0x0000000406007c24 */ /* 0x000fe2000f8e02ff */
[----:B------:R-:W-:-:S03]  /*d4b0*/  USHF.R.S32.HI UR4, URZ, 0x1f, UR7 ;  /* 0x0000001f3f047899 */ /* 0x000fc60008011407 */
[----:B------:R-:W-:-:S03]  /*d4c0*/  IMAD R0, R7, UR5, R0 ;  /* 0x0000000507007c24 */ /* 0x000fc6000f8e0200 */
[----:B----4-:R-:W-:Y:S01]  /*d4d0*/  IMAD R4, R8, UR4, RZ ;  /* 0x0000000408047c24 */ /* 0x010fe2000f8e02ff */
[----:B------:R-:W-:Y:S01]  /*d4e0*/  USHF.R.S32.HI UR4, URZ, 0x1f, UR8 ;  /* 0x0000001f3f047899 */ /* 0x000fe20008011408 */
[----:B------:R-:W-:Y:S02]  /*d4f0*/  IADD3 R3, R0, R3, RZ ;  /* 0x0000000300037210 */ /* 0x000fe40007ffe0ff */
[----:B------:R-:W-:Y:S01]  /*d500*/  IMAD R0, R9, UR7, R4 ;  /* 0x0000000709007c24 */ /* 0x000fe2000f8e0204 */
[----:B------:R-:W-:Y:S01]  /*d510*/  SHF.R.S32.HI R4, RZ, 0x1f, R18 ;  /* 0x0000001fff047819 */ /* 0x000fe20000011412 */
[----:B------:R-:W-:Y:S02]  /*d520*/  IMAD.WIDE.U32 R2, R8, UR7, R2 ;  /* 0x0000000708027c25 */ /* 0x000fe4000f8e0002 */
[----:B------:R-:W3:Y:S03]  /*d530*/  LDS.128 R8, [R183+0x800] ;  /* 0x00080000b7087984 */ /* 0x000ee60000000c00 */
[----:B------:R-:W-:Y:S01]  /*d540*/  IADD3 R3, R0, R3, RZ ;  /* 0x0000000300037210 */ /* 0x000fe20007ffe0ff */
[----:B--2---:R-:W-:Y:S01]  /*d550*/  IMAD R0, R16, UR4, RZ ;  /* 0x0000000410007c24 */ /* 0x004fe2000f8e02ff */
[----:B------:R-:W-:-:S03]  /*d560*/  ULDC.64 UR4, c[0x0][0x280] ;  /* 0x0000a00000047ab9 */ /* 0x000fc60000000a00 */
        /* <DEDUP_REMOVED lines=14> */
.L_x_1549:
        /* <DEDUP_REMOVED lines=11> */
.L_x_5327:


//--------------------- .text._ZN5flash24flash_fwd_splitkv_kernelI23Flash_fwd_kernel_traitsILi32ELi64ELi256ELi4ELb0ELb0EN7cutlass6half_tE19Flash_kernel_traitsILi32ELi64ELi256ELi4ES3_EELb1ELb0ELb0ELb1ELb1ELb0ELb1ELb0EEEvNS_16Flash_fwd_paramsE --------------------------
	.section	.text._ZN5flash24flash_fwd_splitkv_kernelI23Flash_fwd_kernel_traitsILi32ELi64ELi256ELi4ELb0ELb0EN7cutlass6half_tE19Flash_kernel_traitsILi32ELi64ELi256ELi4ES3_EELb1ELb0ELb0ELb1ELb1ELb0ELb1ELb0EEEvNS_16Flash_fwd_paramsE,"ax",@progbits
	.align	128
        .global         _ZN5flash24flash_fwd_splitkv_kernelI23Flash_fwd_kernel_traitsILi32ELi64ELi256ELi4ELb0ELb0EN7cutlass6half_tE19Flash_kernel_traitsILi32ELi64ELi256ELi4ES3_EELb1ELb0ELb0ELb1ELb1ELb0ELb1ELb0EEEvNS_16Flash_fwd_paramsE
        .type           _ZN5flash24flash_fwd_splitkv_kernelI23Flash_fwd_kernel_traitsILi32ELi64ELi256ELi4ELb0ELb0EN7cutlass6half_tE19Flash_kernel_traitsILi32ELi64ELi256ELi4ES3_EELb1ELb0ELb0ELb1ELb1ELb0ELb1ELb0EEEvNS_16Flash_fwd_paramsE,@function
        .size           _ZN5flash24flash_fwd_splitkv_kernelI23Flash_fwd_kernel_traitsILi32ELi64ELi256ELi4ELb0ELb0EN7cutlass6half_tE19Flash_kernel_traitsILi32ELi64ELi256ELi4ES3_EELb1ELb0ELb0ELb1ELb1ELb0ELb1ELb0EEEvNS_16Flash_fwd_paramsE,(.L_x_5328 - _ZN5flash24flash_fwd_splitkv_kernelI23Flash_fwd_kernel_traitsILi32ELi64ELi256ELi4ELb0ELb0EN7cutlass6half_tE19Flash_kernel_traitsILi32ELi64ELi256ELi4ES3_EELb1ELb0ELb0ELb1ELb1ELb0ELb1ELb0EEEvNS_16Flash_fwd_paramsE)
        .other          _ZN5flash24flash_fwd_splitkv_kernelI23Flash_fwd_kernel_traitsILi32ELi64ELi256ELi4ELb0ELb0EN7cutlass6half_tE19Flash_kernel_traitsILi32ELi64ELi256ELi4ES3_EELb1ELb0ELb0ELb1ELb1ELb0ELb1ELb0EEEvNS_16Flash_fwd_paramsE,@"STO_CUDA_ENTRY STV_DEFAULT"
_ZN5flash24flash_fwd_splitkv_kernelI23Flash_fwd_kernel_traitsILi32ELi64ELi256ELi4ELb0ELb0EN7cutlass6half_tE19Flash_kernel_traitsILi32ELi64ELi256ELi4ES3_EELb1ELb0ELb0ELb1ELb1ELb0ELb1ELb0EEEvNS_16Flash_fwd_paramsE:
.text._ZN5flash24flash_fwd_splitkv_kernelI23Flash_fwd_kernel_traitsILi32ELi64ELi256ELi4ELb0ELb0EN7cutlass6half_tE19Flash_kernel_traitsILi32ELi64ELi256ELi4ES3_EELb1ELb0ELb0ELb1ELb1ELb0ELb1ELb0EEEvNS_16Flash_fwd_paramsE:
[----:B------:R-:W-:Y:S08]  /*0000*/  LDC R1, c[0x0][0x28] ;  /* 0x00000a00ff017b82 */ /* 0x000ff00000000800 */
[----:B------:R-:W1:Y:S01]  /*0010*/  LDC R7, c[0x0][0x270] ;  /* 0x00009c00ff077b82 */ /* 0x000e620000000800 */
[----:B------:R-:W-:-:S07]  /*0020*/  ULDC.64 UR16, c[0x0][0x208] ;  /* 0x0000820000107ab9 */ /* 0x000fce0000000a00 */
[----:B------:R-:W2:Y:S08]  /*0030*/  S2UR UR4, SR_CTAID.Z ;  /* 0x00000000000479c3 */ /* 0x000eb00000002700 */
[----:B------:R-:W3:Y:S08]  /*0040*/  LDC.64 R2, c[0x0][0x308] ;  /* 0x0000c200ff027b82 */ /* 0x000ef00000000a00 */
[----:B------:R-:W4:Y:S01]  /*0050*/  LDC.64 R4, c[0x0][0x300] ;  /* 0x0000c000ff047b82 */ /* 0x000f220000000a00 */
[----:B-1----:R-:W1:Y:S01]  /*0060*/  I2F.U32.RP R6, R7 ;  /* 0x0000000700067306 */ /* 0x002e620000209000 */
[----:B------:R-:W-:Y:S01]  /*0070*/  ISETP.NE.U32.AND P2, PT, R7, RZ, PT ;  /* 0x000000ff0700720c */ /* 0x000fe20003f45070 */
[----:B------:R-:W2:Y:S01]  /*0080*/  S2R R21, SR_CTAID.X ;  /* 0x0000000000157919 */ /* 0x000ea20000002500 */
[----:B------:R-:W-:Y:S01]  /*0090*/  IMAD.MOV.U32 R17, RZ, RZ, RZ ;  /* 0x000000ffff117224 */ /* 0x000fe200078e00ff */
[----:B------:R-:W-:-:S04]  /*00a0*/  ULDC UR15, c[0x0][0x2c4] ;  /* 0x0000b100000f7ab9 */ /* 0x000fc80000000800 */
[----:B-1----:R-:W1:Y:S01]  /*00b0*/  MUFU.RCP R8, R6 ;  /* 0x0000000600087308 */ /* 0x002e620000001000 */
[----:B---3--:R-:W-:-:S04]  /*00c0*/  ISETP.NE.U32.AND P0, PT, R2, RZ, PT ;  /* 0x000000ff0200720c */ /* 0x008fc80003f05070 */
[----:B------:R-:W-:Y:S02]  /*00d0*/  ISETP.NE.AND.EX P0, PT, R3, RZ, PT, P0 ;  /* 0x000000ff0300720c */ /* 0x000fe40003f05300 */
[----:B----4-:R-:W-:-:S04]  /*00e0*/  ISETP.NE.U32.AND P1, PT, R4, RZ, PT ;  /* 0x000000ff0400720c */ /* 0x010fc80003f25070 */
[----:B------:R-:W-:Y:S01]  /*00f0*/  ISETP.NE.AND.EX P1, PT, R5, RZ, PT, P1 ;  /* 0x000000ff0500720c */ /* 0x000fe20003f25310 */
[----:B-1----:R-:W-:-:S06]  /*0100*/  VIADD R8, R8, 0xffffffe ;  /* 0x0ffffffe08087836 */ /* 0x002fcc0000000000 */
[----:B------:R-:W1:Y:S01]  /*0110*/  @P0 LDC.64 R2, c[0x0][0x308] ;  /* 0x0000c200ff020b82 */ /* 0x000e620000000a00 */
[----:B------:R-:W3:Y:S07]  /*0120*/  F2I.FTZ.U32.TRUNC.NTZ R9, R8 ;  /* 0x0000000800097305 */ /* 0x000eee000021f000 */
[----:B------:R-:W4:Y:S01]  /*0130*/  @P1 LDC.64 R4, c[0x0][0x300] ;  /* 0x0000c000ff041b82 */ /* 0x000f220000000a00 */
[----:B---3--:R-:W-:Y:S01]  /*0140*/  IMAD.MOV R0, RZ, RZ, -R9 ;  /* 0x000000ffff007224 */ /* 0x008fe200078e0a09 */
[----:B------:R-:W-:-:S03]  /*0150*/  MOV R8, RZ ;  /* 0x000000ff00087202 */ /* 0x000fc60000000f00 */
[----:B------:R-:W-:-:S04]  /*0160*/  IMAD R11, R0, R7, RZ ;  /* 0x00000007000b7224 */ /* 0x000fc800078e02ff */
[----:B------:R-:W-:-:S06]  /*0170*/  IMAD.HI.U32 R11, R9, R11, R8 ;  /* 0x0000000b090b7227 */ /* 0x000fcc00078e0008 */
[----:B--2---:R-:W-:-:S04]  /*0180*/  IMAD.HI.U32 R245, R11, UR4, RZ ;  /* 0x000000040bf57c27 */ /* 0x004fc8000f8e00ff */
[----:B------:R-:W-:-:S04]  /*0190*/  IMAD.MOV R0, RZ, RZ, -R245 ;  /* 0x000000ffff007224 */ /* 0x000fc800078e0af5 */
[----:B------:R-:W-:-:S05]  /*01a0*/  IMAD R0, R7, R0, UR4 ;  /* 0x0000000407007e24 */ /* 0x000fca000f8e0200 */
[----:B------:R-:W-:-:S13]  /*01b0*/  ISETP.GE.U32.AND P4, PT, R0, R7, PT ;  /* 0x000000070000720c */ /* 0x000fda0003f86070 */
[----:B------:R-:W-:Y:S01]  /*01c0*/  @P4 IADD3 R0, R0, -R7, RZ ;  /* 0x8000000700004210 */ /* 0x000fe20007ffe0ff */
[----:B------:R-:W-:-:S03]  /*01d0*/  @P4 VIADD R245, R245, 0x1 ;  /* 0x00000001f5f54836 */ /* 0x000fc60000000000 */
[----:B------:R-:W-:-:S13]  /*01e0*/  ISETP.GE.U32.AND P3, PT, R0, R7, PT ;  /* 0x000000070000720c */ /* 0x000fda0003f66070 */
[----:B------:R-:W-:Y:S02]  /*01f0*/  @P3 IADD3 R245, R245, 0x1, RZ ;  /* 0x00000001f5f53810 */ /* 0x000fe40007ffe0ff */
[----:B------:R-:W-:-:S05]  /*0200*/  @!P2 LOP3.LUT R245, RZ, R7, RZ, 0x33, !PT ;  /* 0x00000007fff5a212 */ /* 0x000fca00078e33ff */
[----:B-1----:R-:W-:Y:S01]  /*0210*/  @P0 IMAD.WIDE R2, R245, 0x4, R2 ;  /* 0x00000004f5020825 */ /* 0x002fe200078e0202 */
[----:B------:R-:W-:-:S03]  /*0220*/  SHF.L.U32 R28, R21, 0x6, RZ ;  /* 0x00000006151c7819 */ /* 0x000fc600000006ff */
[----:B----4-:R-:W-:Y:S01]  /*0230*/  @P1 IMAD.WIDE R4, R245, 0x4, R4 ;  /* 0x00000004f5041825 */ /* 0x010fe200078e0204 */
[----:B------:R1:W5:Y:S04]  /*0240*/  @P0 LDG.E R12, desc[UR16][R2.64] ;  /* 0x00000010020c0981 */ /* 0x000368000c1e1900 */
[----:B------:R1:W5:Y:S01]  /*0250*/  @P1 LDG.E R17, desc[UR16][R4.64] ;  /* 0x0000001004111981 */ /* 0x000362000c1e1900 */
[----:B------:R-:W-:Y:S01]  /*0260*/  ISETP.GE.AND P1, PT, R28, UR15, PT ;  /* 0x0000000f1c007c0c */ /* 0x000fe2000bf26270 */
[----:B------:R-:W-:-:S04]  /*0270*/  IMAD.MOV R14, RZ, RZ, -R245 ;  /* 0x000000ffff0e7224 */ /* 0x000fc800078e0af5 */
[----:B------:R-:W-:-:S08]  /*0280*/  IMAD R14, R7, R14, UR4 ;  /* 0x00000004070e7e24 */ /* 0x000fd0000f8e020e */
[----:B------:R-:W-:Y:S05]  /*0290*/  @P1 EXIT ;  /* 0x000000000000194d */ /* 0x000fea0003800000 */
[----:B------:R-:W2:Y:S01]  /*02a0*/  LDC R6, c[0x0][0x10] ;  /* 0x00000400ff067b82 */ /* 0x000ea20000000800 */
[----:B-----5:R-:W-:Y:S01]  /*02b0*/  @P0 IMAD.IADD R47, R12, 0x1, -R17 ;  /* 0x000000010c2f0824 */ /* 0x020fe200078e0a11 */
[----:B------:R-:W-:-:S06]  /*02c0*/  ULDC UR14, c[0x0][0x398] ;  /* 0x0000e600000e7ab9 */ /* 0x000fcc0000000800 */
[----:B------:R-:W3:Y:S01]  /*02d0*/  LDC R0, c[0x0][0x2c8] ;  /* 0x0000b200ff007b82 */ /* 0x000ee20000000800 */
[-C--:B--2---:R-:W-:Y:S02]  /*02e0*/  IABS R9, R6.reuse ;  /* 0x0000000600097213 */ /* 0x084fe40000000000 */
[----:B-1----:R-:W-:Y:S02]  /*02f0*/  IABS R3, R6 ;  /* 0x0000000600037213 */ /* 0x002fe40000000000 */
[----:B------:R-:W1:Y:S03]  /*0300*/  I2F.RP R2, R9 ;  /* 0x0000000900027306 */ /* 0x000e660000209400 */
[----:B------:R-:W-:Y:S02]  /*0310*/  IMAD.MOV R3, RZ, RZ, -R3 ;  /* 0x000000ffff037224 */ /* 0x000fe400078e0a03 */
[----:B---3--:R-:W-:-:S05]  /*0320*/  VIADD R0, R0, 0xff ;  /* 0x000000ff00007836 */ /* 0x008fca0000000000 */
[----:B------:R-:W-:-:S04]  /*0330*/  SHF.R.S32.HI R11, RZ, 0x1f, R0 ;  /* 0x0000001fff0b7819 */ /* 0x000fc80000011400 */
[----:B------:R-:W-:Y:S01]  /*0340*/  LEA.HI R11, R11, R0, RZ, 0x8 ;  /* 0x000000000b0b7211 */ /* 0x000fe200078f40ff */
[----:B-1----:R-:W1:Y:S03]  /*0350*/  MUFU.RCP R4, R2 ;  /* 0x0000000200047308 */ /* 0x002e660000001000 */
[----:B------:R-:W-:-:S05]  /*0360*/  LEA.HI.SX32 R11, R11, R6, 0x18 ;  /* 0x000000060b0b7211 */ /* 0x000fca00078fc2ff */
[----:B------:R-:W-:-:S05]  /*0370*/  VIADD R11, R11, 0xffffffff ;  /* 0xffffffff0b0b7836 */ /* 0x000fca0000000000 */
[----:B------:R-:W-:Y:S02]  /*0380*/  IABS R10, R11 ;  /* 0x0000000b000a7213 */ /* 0x000fe40000000000 */
[----:B------:R-:W-:Y:S01]  /*0390*/  LOP3.LUT R11, R11, R6, RZ, 0x3c, !PT ;  /* 0x000000060b0b7212 */ /* 0x000fe200078e3cff */
[----:B-1----:R-:W-:-:S04]  /*03a0*/  VIADD R4, R4, 0xffffffe ;  /* 0x0ffffffe04047836 */ /* 0x002fc80000000000 */
[----:B------:R-:W1:Y:S02]  /*03b0*/  F2I.FTZ.U32.TRUNC.NTZ R5, R4 ;  /* 0x0000000400057305 */ /* 0x000e64000021f000 */
[--C-:B-1----:R-:W-:Y:S02]  /*03c0*/  IMAD.MOV R0, RZ, RZ, -R5.reuse ;  /* 0x000000ffff007224 */ /* 0x102fe400078e0a05 */
[----:B------:R-:W-:Y:S02]  /*03d0*/  IMAD.MOV.U32 R4, RZ, RZ, RZ ;  /* 0x000000ffff047224 */ /* 0x000fe400078e00ff */
[----:B------:R-:W-:Y:S02]  /*03e0*/  IMAD R13, R0, R9, RZ ;  /* 0x00000009000d7224 */ /* 0x000fe400078e02ff */
[----:B------:R-:W1:Y:S02]  /*03f0*/  S2R R0, SR_CTAID.Y ;  /* 0x0000000000007919 */ /* 0x000e640000002600 */
[----:B------:R-:W-:-:S02]  /*0400*/  IMAD.HI.U32 R13, R5, R13, R4 ;  /* 0x0000000d050d7227 */ /* 0x000fc400078e0004 */
[----:B------:R-:W2:Y:S04]  /*0410*/  @!P0 LDC.64 R4, c[0x0][0x318] ;  /* 0x0000c600ff048b82 */ /* 0x000ea80000000a00 */
[----:B------:R-:W-:-:S04]  /*0420*/  IMAD.HI.U32 R8, R13, R10, RZ ;  /* 0x0000000a0d087227 */ /* 0x000fc800078e00ff */
[----:B------:R-:W-:Y:S02]  /*0430*/  IMAD R10, R8, R3, R10 ;  /* 0x00000003080a7224 */ /* 0x000fe400078e020a */
[----:B------:R-:W3:Y:S03]  /*0440*/  @!P0 LDC.64 R2, c[0x0][0x2c8] ;  /* 0x0000b200ff028b82 */ /* 0x000ee60000000a00 */
[----:B------:R-:W-:Y:S02]  /*0450*/  ISETP.GT.U32.AND P2, PT, R9, R10, PT ;  /* 0x0000000a0900720c */ /* 0x000fe40003f44070 */
[----:B--2---:R-:W-:-:S11]  /*0460*/  @!P0 ISETP.NE.U32.AND P1, PT, R4, RZ, PT ;  /* 0x000000ff0400820c */ /* 0x004fd60003f25070 */
[----:B------:R-:W-:Y:S01]  /*0470*/  @!P2 IMAD.IADD R10, R10, 0x1, -R9 ;  /* 0x000000010a0aa824 */ /* 0x000fe200078e0a09 */
[----:B------:R-:W-:Y:S01]  /*0480*/  @!P0 ISETP.NE.AND.EX P1, PT, R5, RZ, PT, P1 ;  /* 0x000000ff0500820c */ /* 0x000fe20003f25310 */
[----:B------:R-:W-:-:S03]  /*0490*/  @!P2 VIADD R8, R8, 0x1 ;  /* 0x000000010808a836 */ /* 0x000fc60000000000 */
[----:B------:R-:W-:Y:S02]  /*04a0*/  ISETP.GE.U32.AND P3, PT, R10, R9, PT ;  /* 0x000000090a00720c */ /* 0x000fe40003f66070 */
[----:B---3--:R-:W-:Y:S02]  /*04b0*/  @!P0 SEL R3, R3, RZ, P1 ;  /* 0x000000ff03038207 */ /* 0x008fe40000800000 */
[----:B------:R-:W-:Y:S02]  /*04c0*/  ISETP.GE.AND P1, PT, R11, RZ, PT ;  /* 0x000000ff0b00720c */ /* 0x000fe40003f26270 */
[----:B------:R-:W-:Y:S01]  /*04d0*/  @!P0 IADD3 R47, R3, R2, -R17 ;  /* 0x00000002032f8210 */ /* 0x000fe20007ffe811 */
[----:B------:R-:W-:Y:S01]  /*04e0*/  VIADD R2, R28, 0x13f ;  /* 0x0000013f1c027836 */ /* 0x000fe20000000000 */
[----:B------:R-:W-:-:S03]  /*04f0*/  ISETP.NE.AND P0, PT, R6, RZ, PT ;  /* 0x000000ff0600720c */ /* 0x000fc60003f05270 */
[C---:B------:R-:W-:Y:S01]  /*0500*/  VIADD R4, R47.reuse, 0xff ;  /* 0x000000ff2f047836 */ /* 0x040fe20000000000 */
[----:B------:R-:W-:Y:S01]  /*0510*/  IADD3 R2, R47, -UR15, R2 ;  /* 0x8000000f2f027c10 */ /* 0x000fe2000fffe002 */
[----:B------:R-:W-:-:S03]  /*0520*/  @P3 VIADD R8, R8, 0x1 ;  /* 0x0000000108083836 */ /* 0x000fc60000000000 */
[----:B------:R-:W-:Y:S01]  /*0530*/  SHF.R.S32.HI R3, RZ, 0x1f, R4 ;  /* 0x0000001fff037819 */ /* 0x000fe20000011404 */
[----:B------:R-:W-:Y:S02]  /*0540*/  VIADD R2, R2, UR14 ;  /* 0x0000000e02027c36 */ /* 0x000fe40008000000 */
[----:B------:R-:W-:Y:S01]  /*0550*/  @!P1 IMAD.MOV R8, RZ, RZ, -R8 ;  /* 0x000000ffff089224 */ /* 0x000fe200078e0a08 */
[----:B------:R-:W-:Y:S02]  /*0560*/  LEA.HI R3, R3, R4, RZ, 0x8 ;  /* 0x0000000403037211 */ /* 0x000fe400078f40ff */
[----:B------:R-:W-:Y:S02]  /*0570*/  @!P0 LOP3.LUT R8, RZ, R6, RZ, 0x33, !PT ;  /* 0x00000006ff088212 */ /* 0x000fe400078e33ff */
[----:B------:R-:W-:Y:S02]  /*0580*/  SHF.R.S32.HI R5, RZ, 0x1f, R2 ;  /* 0x0000001fff057819 */ /* 0x000fe40000011402 */
[----:B------:R-:W-:Y:S01]  /*0590*/  SHF.R.S32.HI R3, RZ, 0x8, R3 ;  /* 0x00000008ff037819 */ /* 0x000fe20000011403 */
[----:B-1----:R-:W-:Y:S01]  /*05a0*/  IMAD R237, R8, R0, RZ ;  /* 0x0000000008ed7224 */ /* 0x002fe200078e02ff */
[----:B------:R-:W-:-:S02]  /*05b0*/  LEA.HI R5, R5, R2, RZ, 0x8 ;  /* 0x0000000205057211 */ /* 0x000fc400078f40ff */
[----:B------:R-:W1:Y:S02]  /*05c0*/  S2R R2, SR_TID.X ;  /* 0x0000000000027919 */ /* 0x000e640000002100 */
[----:B------:R-:W-:Y:S02]  /*05d0*/  SHF.R.S32.HI R5, RZ, 0x8, R5 ;  /* 0x00000008ff057819 */ /* 0x000fe40000011405 */
[----:B------:R-:W-:-:S04]  /*05e0*/  VIADDMNMX R44, R237, R8, R3, PT ;  /* 0x00000008ed2c7246 */ /* 0x000fc80003800103 */
[----:B------:R-:W-:-:S04]  /*05f0*/  VIMNMX R44, R44, R5, PT ;  /* 0x000000052c2c7248 */ /* 0x000fc80003fe0100 */
[----:B------:R-:W-:-:S13]  /*0600*/  ISETP.GE.AND P0, PT, R237, R44, PT ;  /* 0x0000002ced00720c */ /* 0x000fda0003f06270 */
[----:B------:R-:W-:Y:S05]  /*0610*/  @!P0 BRA `(.L_x_1550) ;  /* 0x0000000000c08947 */ /* 0x000fea0003800000 */
[----:B------:R-:W2:Y:S01]  /*0620*/  LDC R4, c[0x0][0x2c0] ;  /* 0x0000b000ff047b82 */ /* 0x000ea20000000800 */
[----:B-1----:R-:W-:Y:S01]  /*0630*/  SHF.R.S32.HI R3, RZ, 0x1f, R2 ;  /* 0x0000001fff037819 */ /* 0x002fe20000011402 */
[----:B------:R-:W-:Y:S01]  /*0640*/  ULDC UR4, c[0x0][0x2dc] ;  /* 0x0000b70000047ab9 */ /* 0x000fe20000000800 */
[----:B------:R-:W-:Y:S01]  /*0650*/  LOP3.LUT P5, RZ, R2, 0x7, RZ, 0xc0, !PT ;  /* 0x0000000702ff7812 */ /* 0x000fe200078ac0ff */
[----:B------:R-:W-:Y:S01]  /*0660*/  ULDC.64 UR6, c[0x0][0x288] ;  /* 0x0000a20000067ab9 */ /* 0x000fe20000000a00 */
[----:B------:R-:W-:-:S04]  /*0670*/  LEA.HI R3, R3, R2, RZ, 0x3 ;  /* 0x0000000203037211 */ /* 0x000fc800078f18ff */
[----:B------:R-:W-:-:S05]  /*0680*/  LOP3.LUT R5, R3, 0x3ffffff8, RZ, 0xc0, !PT ;  /* 0x3ffffff803057812 */ /* 0x000fca00078ec0ff */
[----:B------:R-:W-:-:S04]  /*0690*/  IMAD.IADD R5, R2, 0x1, -R5 ;  /* 0x0000000102057824 */ /* 0x000fc800078e0a05 */
[----:B------:R-:W-:-:S05]  /*06a0*/  IMAD.SHL.U32 R10, R5, 0x4, RZ ;  /* 0x00000004050a7824 */ /* 0x000fca00078e00ff */
[----:B------:R-:W-:Y:S01]  /*06b0*/  SHF.R.S32.HI R11, RZ, 0x1f, R10 ;  /* 0x0000001fff0b7819 */ /* 0x000fe2000001140a */
[----:B--2---:R-:W-:Y:S01]  /*06c0*/  IMAD R4, R0, R4, R245 ;  /* 0x0000000400047224 */ /* 0x004fe200078e02f5 */
[----:B------:R-:W-:-:S03]  /*06d0*/  SHF.R.S32.HI R0, RZ, 0x3, R3 ;  /* 0x00000003ff007819 */ /* 0x000fc60000011403 */
[----:B------:R-:W-:Y:S02]  /*06e0*/  IMAD R7, R4, R7, R14 ;  /* 0x0000000704077224 */ /* 0x000fe400078e020e */
[----:B------:R-:W-:Y:S02]  /*06f0*/  VIADD R4, R0, 0x20 ;  /* 0x0000002000047836 */ /* 0x000fe40000000000 */
[----:B------:R-:W-:Y:S01]  /*0700*/  IMAD R5, R7, UR15, R28 ;  /* 0x0000000f07057c24 */ /* 0x000fe2000f8e021c */
[----:B------:R-:W-:Y:S01]  /*0710*/  IADD3 R7, -R28, UR15, RZ ;  /* 0x0000000f1c077c10 */ /* 0x000fe2000fffe1ff */
[C---:B------:R-:W-:Y:S02]  /*0720*/  VIADD R6, R0.reuse, 0x10 ;  /* 0x0000001000067836 */ /* 0x040fe40000000000 */
[C---:B------:R-:W-:Y:S01]  /*0730*/  IMAD R2, R5.reuse, UR4, RZ ;  /* 0x0000000405027c24 */ /* 0x040fe2000f8e02ff */
[----:B------:R-:W-:Y:S01]  /*0740*/  SHF.R.S32.HI R9, RZ, 0x1f, R5 ;  /* 0x0000001fff097819 */ /* 0x000fe20000011405 */
[----:B------:R-:W-:Y:S01]  /*0750*/  IMAD.WIDE R10, R0, 0x20, R10 ;  /* 0x00000020000a7825 */ /* 0x000fe200078e020a */
[----:B------:R-:W-:Y:S01]  /*0760*/  IADD3 R5, P0, R5, R0, RZ ;  /* 0x0000000005057210 */ /* 0x000fe20007f1e0ff */
[----:B------:R-:W-:Y:S01]  /*0770*/  ULDC.64 UR4, c[0x0][0x2b8] ;  /* 0x0000ae0000047ab9 */ /* 0x000fe20000000a00 */
[----:B------:R-:W-:-:S02]  /*0780*/  ISETP.GE.OR P2, PT, R4, R7, P5 ;  /* 0x000000070400720c */ /* 0x000fc40002f46670 */
[-C--:B------:R-:W-:Y:S02]  /*0790*/  ISETP.GE.OR P3, PT, R6, R7.reuse, P5 ;  /* 0x000000070600720c */ /* 0x080fe40002f66670 */
[C---:B------:R-:W-:Y:S02]  /*07a0*/  ISETP.GE.OR P4, PT, R0.reuse, R7, P5 ;  /* 0x000000070000720c */ /* 0x040fe40002f86670 */
[C---:B------:R-:W-:Y:S01]  /*07b0*/  LEA.HI.X.SX32 R4, R0.reuse, R9, 0x1, P0 ;  /* 0x0000000900047211 */ /* 0x040fe200000f0eff */
[----:B------:R-:W-:Y:S01]  /*07c0*/  VIADD R0, R0, 0x30 ;  /* 0x0000003000007836 */ /* 0x000fe20000000000 */
[----:B------:R-:W-:Y:S02]  /*07d0*/  IADD3 R3, P1, R2, R10, RZ ;  /* 0x0000000a02037210 */ /* 0x000fe40007f3e0ff */
[----:B------:R-:W-:Y:S02]  /*07e0*/  LEA R8, P0, R5, UR4, 0x2 ;  /* 0x0000000405087c11 */ /* 0x000fe4000f8010ff */
[----:B------:R-:W-:-:S02]  /*07f0*/  ISETP.GE.OR P5, PT, R0, R7, P5 ;  /* 0x000000070000720c */ /* 0x000fc40002fa6670 */
[----:B------:R-:W-:Y:S02]  /*0800*/  LEA.HI.X.SX32 R2, R2, R11, 0x1, P1 ;  /* 0x0000000b02027211 */ /* 0x000fe400008f0eff */
[----:B------:R-:W-:Y:S01]  /*0810*/  LEA R10, P1, R3, UR6, 0x2 ;  /* 0x00000006030a7c11 */ /* 0x000fe2000f8210ff */
[----:B------:R-:W-:Y:S01]  /*0820*/  @!P4 IMAD.MOV.U32 R13, RZ, RZ, -0x800000 ;  /* 0xff800000ff0dc424 */ /* 0x000fe200078e00ff */
[----:B------:R-:W-:Y:S01]  /*0830*/  LEA.HI.X R9, R5, UR5, R4, 0x2, P0 ;  /* 0x0000000505097c11 */ /* 0x000fe200080f1404 */
[----:B------:R-:W-:Y:S01]  /*0840*/  @!P3 IMAD.MOV.U32 R5, RZ, RZ, -0x800000 ;  /* 0xff800000ff05b424 */ /* 0x000fe200078e00ff */
[----:B------:R-:W-:Y:S01]  /*0850*/  LEA.HI.X R11, R3, UR7, R2, 0x2, P1 ;  /* 0x00000007030b7c11 */ /* 0x000fe200088f1402 */
[----:B------:R-:W-:-:S04]  /*0860*/  @!P2 IMAD.MOV.U32 R3, RZ, RZ, -0x800000 ;  /* 0xff800000ff03a424 */ /* 0x000fc800078e00ff */
[----:B------:R1:W-:Y:S04]  /*0870*/  STG.E.128 desc[UR16][R10.64], RZ ;  /* 0x000000ff0a007986 */ /* 0x0003e8000c101d10 */
[----:B------:R1:W-:Y:S04]  /*0880*/  STG.E.128 desc[UR16][R10.64+0x800], RZ ;  /* 0x000800ff0a007986 */ /* 0x0003e8000c101d10 */
[----:B------:R1:W-:Y:S04]  /*0890*/  STG.E.128 desc[UR16][R10.64+0x1000], RZ ;  /* 0x001000ff0a007986 */ /* 0x0003e8000c101d10 */
[----:B------:R1:W-:Y:S04]  /*08a0*/  STG.E.128 desc[UR16][R10.64+0x1800], RZ ;  /* 0x001800ff0a007986 */ /* 0x0003e8000c101d10 */
[----:B------:R1:W-:Y:S04]  /*08b0*/  @!P4 STG.E desc[UR16][R8.64], R13 ;  /* 0x0000000d0800c986 */ /* 0x0003e8000c101910 */
[----:B------:R1:W-:Y:S04]  /*08c0*/  @!P3 STG.E desc[UR16][R8.64+0x40], R5 ;  /* 0x000040050800b986 */ /* 0x0003e8000c101910 */
[----:B------:R1:W-:Y:S01]  /*08d0*/  @!P2 STG.E desc[UR16][R8.64+0x80], R3 ;  /* 0x000080030800a986 */ /* 0x0003e2000c101910 */
[----:B------:R-:W-:Y:S05]  /*08e0*/  @P5 EXIT ;  /* 0x000000000000594d */ /* 0x000fea0003800000 */
[----:B-1----:R-:W-:-:S05]  /*08f0*/  MOV R3, 0xff800000 ;  /* 0xff80000000037802 */ /* 0x002fca0000000f00 */
[----:B------:R-:W-:Y:S01]  /*0900*/  STG.E desc[UR16][R8.64+0xc0], R3 ;  /* 0x0000c00308007986 */ /* 0x000fe2000c101910 */
[----:B------:R-:W-:Y:S05]  /*0910*/  EXIT ;  /* 0x000000000000794d */ /* 0x000fea0003800000 */
.L_x_1550:
[----:B------:R-:W2:Y:S01]  /*0920*/  LDC.64 R4, c[0x0][0x368] ;  /* 0x0000da00ff047b82 */ /* 0x000ea20000000a00 */
[----:B------:R-:W-:Y:S01]  /*0930*/  IMAD.MOV.U32 R0, RZ, RZ, R245 ;  /* 0x000000ffff007224 */ /* 0x000fe200078e00f5 */
[----:B------:R-:W-:Y:S01]  /*0940*/  ULDC.64 UR4, c[0x0][0x370] ;  /* 0x0000dc0000047ab9 */ /* 0x000fe20000000a00 */
[----:B--2---:R-:W-:-:S04]  /*0950*/  ISETP.NE.U32.AND P0, PT, R4, RZ, PT ;  /* 0x000000ff0400720c */ /* 0x004fc80003f05070 */
[----:B------:R-:W-:-:S13]  /*0960*/  ISETP.NE.AND.EX P0, PT, R5, RZ, PT, P0 ;  /* 0x000000ff0500720c */ /* 0x000fda0003f05300 */
[----:B------:R-:W2:Y:S02]  /*0970*/  @P0 LDC.64 R4, c[0x0][0x368] ;  /* 0x0000da00ff040b82 */ /* 0x000ea40000000a00 */
[----:B--2---:R-:W-:-:S05]  /*0980*/  @P0 IMAD.WIDE R4, R245, 0x4, R4 ;  /* 0x00000004f5040825 */ /* 0x004fca00078e0204 */
[----:B------:R2:W5:Y:S01]  /*0990*/  @P0 LDG.E R0, desc[UR16][R4.64] ;  /* 0x0000001004000981 */ /* 0x000562000c1e1900 */
[----:B------:R-:W-:Y:S02]  /*09a0*/  ISETP.NE.U32.AND P0, PT, RZ, UR4, PT ;  /* 0x00000004ff007c0c */ /* 0x000fe4000bf05070 */
[----:B------:R-:W-:Y:S02]  /*09b0*/  CS2R R246, SRZ ;  /* 0x0000000000f67805 */ /* 0x000fe4000001ff00 */
[----:B------:R-:W-:Y:S02]  /*09c0*/  PLOP3.LUT P6, PT, PT, PT, PT, 0x80, 0x0 ;  /* 0x000000000000781c */ /* 0x000fe40003fcf070 */
[----:B------:R-:W-:-:S13]  /*09d0*/  ISETP.NE.AND.EX P0, PT, RZ, UR5, PT, P0 ;  /* 0x00000005ff007c0c */ /* 0x000fda000bf05300 */
[----:B------:R-:W-:Y:S05]  /*09e0*/  @!P0 BRA `(.L_x_1551) ;  /* 0x0000000000248947 */ /* 0x000fea0003800000 */
[----:B--2---:R-:W2:Y:S01]  /*09f0*/  LDC.64 R4, c[0x0][0x378] ;  /* 0x0000de00ff047b82 */ /* 0x004ea20000000a00 */
[----:B------:R-:W-:Y:S02]  /*0a00*/  SHF.R.S32.HI R3, RZ, 0x1f, R245 ;  /* 0x0000001fff037819 */ /* 0x000fe400000114f5 */
[----:B------:R-:W-:-:S03]  /*0a10*/  PLOP3.LUT P6, PT, PT, PT, PT, 0x8, 0x0 ;  /* 0x000000000000781c */ /* 0x000fc60003fce170 */
[-C--:B--2---:R-:W-:Y:S02]  /*0a20*/  IMAD R6, R3, R4.reuse, RZ ;  /* 0x0000000403067224 */ /* 0x084fe400078e02ff */
[----:B------:R-:W-:-:S04]  /*0a30*/  IMAD.WIDE.U32 R8, R245, R4, RZ ;  /* 0x00000004f5087225 */ /* 0x000fc800078e00ff */
[----:B------:R-:W-:Y:S01]  /*0a40*/  IMAD R5, R245, R5, R6 ;  /* 0x00000005f5057224 */ /* 0x000fe200078e0206 */
[----:B------:R-:W-:-:S04]  /*0a50*/  LEA R246, P0, R8, UR4, 0x2 ;  /* 0x0000000408f67c11 */ /* 0x000fc8000f8010ff */
[----:B------:R-:W-:-:S04]  /*0a60*/  IADD3 R5, R9, R5, RZ ;  /* 0x0000000509057210 */ /* 0x000fc80007ffe0ff */
[----:B------:R-:W-:-:S07]  /*0a70*/  LEA.HI.X R247, R8, UR5, R5, 0x2, P0 ;  /* 0x0000000508f77c11 */ /* 0x000fce00080f1405 */
.L_x_1551:
[----:B------:R-:W-:Y:S05]  /*0a80*/  @P6 BRA `(.L_x_1552) ;  /* 0x0000000400346947 */ /* 0x000fea0003800000 */
[----:B------:R-:W2:Y:S01]  /*0a90*/  LDC R7, c[0x0][0x380] ;  /* 0x0000e000ff077b82 */ /* 0x000ea20000000800 */
[----:B------:R-:W-:Y:S01]  /*0aa0*/  LEA R12, R44, 0xffffff00, 0x8 ;  /* 0xffffff002c0c7811 */ /* 0x000fe200078e40ff */
[----:B------:R-:W-:Y:S01]  /*0ab0*/  ULDC.64 UR8, c[0x0][0x230] ;  /* 0x00008c0000087ab9 */ /* 0x000fe20000000a00 */
[----:B------:R-:W-:Y:S01]  /*0ac0*/  ULDC.64 UR6, c[0x0][0x248] ;  /* 0x0000920000067ab9 */ /* 0x000fe20000000a00 */
[----:B------:R-:W-:Y:S01]  /*0ad0*/  ULDC.64 UR4, c[0x0][0x238] ;  /* 0x00008e0000047ab9 */ /* 0x000fe20000000a00 */
[----:B-----5:R-:W-:Y:S01]  /*0ae0*/  IABS R0, R12 ;  /* 0x0000000c00007213 */ /* 0x020fe20000000000 */
[----:B------:R-:W-:Y:S01]  /*0af0*/  ULDC.64 UR10, c[0x0][0x260] ;  /* 0x00009800000a7ab9 */ /* 0x000fe20000000a00 */
[----:B--2---:R-:W-:-:S04]  /*0b00*/  IABS R4, R7 ;  /* 0x0000000700047213 */ /* 0x004fc80000000000 */
[----:B------:R-:W2:Y:S08]  /*0b10*/  I2F.RP R5, R4 ;  /* 0x0000000400057306 */ /* 0x000eb00000209400 */
[----:B--2---:R-:W2:Y:S02]  /*0b20*/  MUFU.RCP R8, R5 ;  /* 0x0000000500087308 */ /* 0x004ea40000001000 */
[----:B--2---:R-:W-:-:S06]  /*0b30*/  IADD3 R8, R8, 0xffffffe, RZ ;  /* 0x0ffffffe08087810 */ /* 0x004fcc0007ffe0ff */
[----:B------:R-:W2:Y:S02]  /*0b40*/  F2I.FTZ.U32.TRUNC.NTZ R9, R8 ;  /* 0x0000000800097305 */ /* 0x000ea4000021f000 */
[----:B--2---:R-:W-:Y:S01]  /*0b50*/  IMAD.MOV R3, RZ, RZ, -R9 ;  /* 0x000000ffff037224 */ /* 0x004fe200078e0a09 */
[----:B------:R-:W-:-:S03]  /*0b60*/  MOV R8, RZ ;  /* 0x000000ff00087202 */ /* 0x000fc60000000f00 */
        /* <DEDUP_REMOVED lines=11> */
[----:B------:R-:W-:Y:S02]  /*0c20*/  ISETP.GE.U32.AND P2, PT, R3, R4, PT ;  /* 0x000000040300720c */ /* 0x000fe40003f46070 */
[----:B------:R-:W2:Y:S11]  /*0c30*/  LDC R3, c[0x0][0x278] ;  /* 0x00009e00ff037b82 */ /* 0x000eb60000000800 */
[----:B------:R-:W-:-:S05]  /*0c40*/  @P2 IADD3 R5, R5, 0x1, RZ ;  /* 0x0000000105052810 */ /* 0x000fca0007ffe0ff */
[----:B------:R-:W-:Y:S01]  /*0c50*/  @!P0 IMAD.MOV R5, RZ, RZ, -R5 ;  /* 0x000000ffff058224 */ /* 0x000fe200078e0a05 */
[----:B------:R-:W-:-:S05]  /*0c60*/  @!P1 LOP3.LUT R5, RZ, R7, RZ, 0x33, !PT ;  /* 0x00000007ff059212 */ /* 0x000fca00078e33ff */
[----:B------:R-:W-:-:S06]  /*0c70*/  IMAD.WIDE R24, R5, 0x4, R246 ;  /* 0x0000000405187825 */ /* 0x000fcc00078e02f6 */
[----:B------:R-:W3:Y:S01]  /*0c80*/  LDG.E R24, desc[UR16][R24.64] ;  /* 0x0000001018187981 */ /* 0x000ee2000c1e1900 */
[----:B--2---:R-:W-:-:S04]  /*0c90*/  IABS R0, R3 ;  /* 0x0000000300007213 */ /* 0x004fc80000000000 */
[----:B------:R-:W2:Y:S08]  /*0ca0*/  I2F.RP R10, R0 ;  /* 0x00000000000a7306 */ /* 0x000eb00000209400 */
[----:B--2---:R-:W2:Y:S02]  /*0cb0*/  MUFU.RCP R8, R10 ;  /* 0x0000000a00087308 */ /* 0x004ea40000001000 */
[----:B--2---:R-:W-:-:S06]  /*0cc0*/  IADD3 R8, R8, 0xffffffe, RZ ;  /* 0x0ffffffe08087810 */ /* 0x004fcc0007ffe0ff */
[----:B------:R-:W2:Y:S02]  /*0cd0*/  F2I.FTZ.U32.TRUNC.NTZ R9, R8 ;  /* 0x0000000800097305 */ /* 0x000ea4000021f000 */
[----:B--2---:R-:W-:Y:S01]  /*0ce0*/  IMAD.MOV R4, RZ, RZ, -R9 ;  /* 0x000000ffff047224 */ /* 0x004fe200078e0a09 */
[----:B------:R-:W-:-:S03]  /*0cf0*/  MOV R8, RZ ;  /* 0x000000ff00087202 */ /* 0x000fc60000000f00 */
[----:B------:R-:W-:Y:S01]  /*0d00*/  IMAD R6, R4, R0, RZ ;  /* 0x0000000004067224 */ /* 0x000fe200078e02ff */
[----:B------:R-:W-:-:S03]  /*0d10*/  IABS R4, R14 ;  /* 0x0000000e00047213 */ /* 0x000fc60000000000 */
[----:B------:R-:W-:-:S06]  /*0d20*/  IMAD.HI.U32 R9, R9, R6, R8 ;  /* 0x0000000609097227 */ /* 0x000fcc00078e0008 */
[----:B------:R-:W-:-:S04]  /*0d30*/  IMAD.HI.U32 R16, R9, R4, RZ ;  /* 0x0000000409107227 */ /* 0x000fc800078e00ff */
[----:B------:R-:W-:-:S04]  /*0d40*/  IMAD.MOV R9, RZ, RZ, -R16 ;  /* 0x000000ffff097224 */ /* 0x000fc800078e0a10 */
[----:B------:R-:W-:Y:S01]  /*0d50*/  IMAD R9, R0, R9, R4 ;  /* 0x0000000900097224 */ /* 0x000fe200078e0204 */
[----:B------:R-:W-:-:S04]  /*0d60*/  LOP3.LUT R4, R14, R3, RZ, 0x3c, !PT ;  /* 0x000000030e047212 */ /* 0x000fc800078e3cff */
[----:B------:R-:W-:-:S13]  /*0d70*/  ISETP.GT.U32.AND P0, PT, R0, R9, PT ;  /* 0x000000090000720c */ /* 0x000fda0003f04070 */
[-C--:B------:R-:W-:Y:S02]  /*0d80*/  @!P0 IADD3 R9, R9, -R0.reuse, RZ ;  /* 0x8000000009098210 */ /* 0x080fe40007ffe0ff */
[----:B------:R-:W-:Y:S02]  /*0d90*/  @!P0 IADD3 R16, R16, 0x1, RZ ;  /* 0x0000000110108810 */ /* 0x000fe40007ffe0ff */
[----:B------:R-:W-:Y:S01]  /*0da0*/  ISETP.GE.U32.AND P1, PT, R9, R0, PT ;  /* 0x000000000900720c */ /* 0x000fe20003f26070 */
[----:B------:R-:W-:Y:S01]  /*0db0*/  IMAD.MOV R0, RZ, RZ, -R5 ;  /* 0x000000ffff007224 */ /* 0x000fe200078e0a05 */
[----:B------:R-:W-:-:S03]  /*0dc0*/  ISETP.GE.AND P0, PT, R4, RZ, PT ;  /* 0x000000ff0400720c */ /* 0x000fc60003f06270 */
[----:B------:R-:W-:-:S05]  /*0dd0*/  IMAD R12, R7, R0, R12 ;  /* 0x00000000070c7224 */ /* 0x000fca00078e020c */
[----:B------:R-:W-:-:S03]  /*0de0*/  SHF.R.S32.HI R11, RZ, 0x1f, R12 ;  /* 0x0000001fff0b7819 */ /* 0x000fc6000001140c */
[----:B------:R-:W-:Y:S01]  /*0df0*/  @P1 VIADD R16, R16, 0x1 ;  /* 0x0000000110101836 */ /* 0x000fe20000000000 */
[----:B------:R-:W-:-:S04]  /*0e00*/  ISETP.NE.AND P1, PT, R3, RZ, PT ;  /* 0x000000ff0300720c */ /* 0x000fc80003f25270 */
[----:B------:R-:W-:-:S09]  /*0e10*/  @!P0 IADD3 R16, -R16, RZ, RZ ;  /* 0x000000ff10108210 */ /* 0x000fd20007ffe1ff */
[----:B------:R-:W-:-:S04]  /*0e20*/  @!P1 LOP3.LUT R16, RZ, R3, RZ, 0x33, !PT ;  /* 0x00000003ff109212 */ /* 0x000fc800078e33ff */
[----:B------:R-:W-:Y:S02]  /*0e30*/  SHF.R.S32.HI R13, RZ, 0x1f, R16 ;  /* 0x0000001fff0d7819 */ /* 0x000fe40000011410 */
[----:B---3--:R-:W-:Y:S01]  /*0e40*/  SHF.R.S32.HI R5, RZ, 0x1f, R24 ;  /* 0x0000001fff057819 */ /* 0x008fe20000011418 */
[----:B------:R-:W-:-:S04]  /*0e50*/  IMAD.WIDE.U32 R8, R24, UR8, RZ ;  /* 0x0000000818087c25 */ /* 0x000fc8000f8e00ff */
[C---:B------:R-:W-:Y:S02]  /*0e60*/  IMAD R7, R5.reuse, UR8, RZ ;  /* 0x0000000805077c24 */ /* 0x040fe4000f8e02ff */
[----:B------:R-:W-:Y:S02]  /*0e70*/  IMAD R5, R5, UR4, RZ ;  /* 0x0000000405057c24 */ /* 0x000fe4000f8e02ff */
[C---:B------:R-:W-:Y:S02]  /*0e80*/  IMAD R0, R24.reuse, UR9, R7 ;  /* 0x0000000918007c24 */ /* 0x040fe4000f8e0207 */
[----:B------:R-:W-:Y:S02]  /*0e90*/  IMAD R7, R11, UR6, RZ ;  /* 0x000000060b077c24 */ /* 0x000fe4000f8e02ff */
[----:B------:R-:W-:Y:S01]  /*0ea0*/  IMAD R5, R24, UR5, R5 ;  /* 0x0000000518057c24 */ /* 0x000fe2000f8e0205 */
[----:B------:R-:W-:Y:S01]  /*0eb0*/  IADD3 R9, R9, R0, RZ ;  /* 0x0000000009097210 */ /* 0x000fe20007ffe0ff */
[----:B------:R-:W-:-:S02]  /*0ec0*/  IMAD R3, R12, UR7, R7 ;  /* 0x000000070c037c24 */ /* 0x000fc4000f8e0207 */
[----:B------:R-:W-:-:S04]  /*0ed0*/  IMAD.WIDE.U32 R24, R24, UR4, RZ ;  /* 0x0000000418187c25 */ /* 0x000fc8000f8e00ff */
[----:B------:R-:W-:Y:S01]  /*0ee0*/  IMAD.WIDE.U32 R6, R12, UR6, R8 ;  /* 0x000000060c067c25 */ /* 0x000fe2000f8e0008 */
[----:B------:R-:W-:-:S03]  /*0ef0*/  IADD3 R5, R25, R5, RZ ;  /* 0x0000000519057210 */ /* 0x000fc60007ffe0ff */
[----:B------:R-:W-:Y:S02]  /*0f00*/  IMAD.IADD R7, R7, 0x1, R3 ;  /* 0x0000000107077824 */ /* 0x000fe400078e0203 */
[----:B------:R-:W-:Y:S02]  /*0f10*/  IMAD R3, R13, UR10, RZ ;  /* 0x0000000a0d037c24 */ /* 0x000fe4000f8e02ff */
[----:B------:R-:W-:-:S04]  /*0f20*/  IMAD.WIDE.U32 R6, R16, UR10, R6 ;  /* 0x0000000a10067c25 */ /* 0x000fc8000f8e0006 */
[----:B------:R-:W-:-:S05]  /*0f30*/  IMAD R3, R16, UR11, R3 ;  /* 0x0000000b10037c24 */ /* 0x000fca000f8e0203 */
[----:B------:R-:W-:Y:S01]  /*0f40*/  IADD3 R3, R7, R3, RZ ;  /* 0x0000000307037210 */ /* 0x000fe20007ffe0ff */
[----:B------:R-:W-:Y:S06]  /*0f50*/  BRA `(.L_x_1553) ;  /* 0x0000000000e87947 */ /* 0x000fec0003800000 */
.L_x_1552:
[----:B------:R-:W2:Y:S01]  /*0f60*/  LDC R3, c[0x0][0x278] ;  /* 0x00009e00ff037b82 */ /* 0x000ea20000000800 */
[----:B------:R-:W-:Y:S01]  /*0f70*/  LEA R12, R44, 0xffffff00, 0x8 ;  /* 0xffffff002c0c7811 */ /* 0x000fe200078e40ff */
[----:B------:R-:W-:Y:S01]  /*0f80*/  ULDC.64 UR6, c[0x0][0x248] ;  /* 0x0000920000067ab9 */ /* 0x000fe20000000a00 */
[----:B------:R-:W-:Y:S01]  /*0f90*/  SHF.R.S32.HI R10, RZ, 0x1f, R17 ;  /* 0x0000001fff0a7819 */ /* 0x000fe20000011411 */
[----:B------:R-:W-:Y:S01]  /*0fa0*/  ULDC.64 UR8, c[0x0][0x230] ;  /* 0x00008c0000087ab9 */ /* 0x000fe20000000a00 */
[----:B------:R-:W-:Y:S02]  /*0fb0*/  SHF.R.S32.HI R11, RZ, 0x1f, R12 ;  /* 0x0000001fff0b7819 */ /* 0x000fe4000001140c */
[----:B------:R-:W-:Y:S02]  /*0fc0*/  IADD3 R18, P1, R17, R12, RZ ;  /* 0x0000000c11127210 */ /* 0x000fe40007f3e0ff */
[----:B-----5:R-:W-:Y:S02]  /*0fd0*/  SHF.R.S32.HI R13, RZ, 0x1f, R0 ;  /* 0x0000001fff0d7819 */ /* 0x020fe40000011400 */
[----:B------:R-:W-:-:S05]  /*0fe0*/  IADD3.X R15, R10, R11, RZ, P1, !PT ;  /* 0x0000000b0a0f7210 */ /* 0x000fca0000ffe4ff */
[----:B------:R-:W-:-:S04]  /*0ff0*/  IMAD R15, R15, UR6, RZ ;  /* 0x000000060f0f7c24 */ /* 0x000fc8000f8e02ff */
[C---:B------:R-:W-:Y:S02]  /*1000*/  IMAD R15, R18.reuse, UR7, R15 ;  /* 0x00000007120f7c24 */ /* 0x040fe4000f8e020f */
[----:B------:R-:W-:Y:S01]  /*1010*/  IMAD.WIDE.U32 R18, R18, UR6, RZ ;  /* 0x0000000612127c25 */ /* 0x000fe2000f8e00ff */
[----:B--2---:R-:W-:-:S04]  /*1020*/  IABS R5, R3 ;  /* 0x0000000300057213 */ /* 0x004fc80000000000 */
[----:B------:R-:W-:Y:S01]  /*1030*/  IADD3 R19, R19, R15, RZ ;  /* 0x0000000f13137210 */ /* 0x000fe20007ffe0ff */
[----:B------:R-:W2:Y:S01]  /*1040*/  I2F.RP R7, R5 ;  /* 0x0000000500077306 */ /* 0x000ea20000209400 */
[----:B------:R-:W-:Y:S02]  /*1050*/  IMAD R15, R13, UR8, RZ ;  /* 0x000000080d0f7c24 */ /* 0x000fe4000f8e02ff */
[----:B------:R-:W-:-:S04]  /*1060*/  IMAD.WIDE.U32 R18, R0, UR8, R18 ;  /* 0x0000000800127c25 */ /* 0x000fc8000f8e0012 */
[----:B------:R-:W-:-:S05]  /*1070*/  IMAD R15, R0, UR9, R15 ;  /* 0x00000009000f7c24 */ /* 0x000fca000f8e020f */
[----:B------:R-:W-:Y:S01]  /*1080*/  IADD3 R19, R19, R15, RZ ;  /* 0x0000000f13137210 */ /* 0x000fe20007ffe0ff */
[----:B--2---:R-:W2:Y:S02]  /*1090*/  MUFU.RCP R8, R7 ;  /* 0x0000000700087308 */ /* 0x004ea40000001000 */
[----:B--2---:R-:W-:-:S06]  /*10a0*/  IADD3 R8, R8, 0xffffffe, RZ ;  /* 0x0ffffffe08087810 */ /* 0x004fcc0007ffe0ff */
[----:B------:R-:W2:Y:S02]  /*10b0*/  F2I.FTZ.U32.TRUNC.NTZ R9, R8 ;  /* 0x0000000800097305 */ /* 0x000ea4000021f000 */
[----:B--2---:R-:W-:Y:S01]  /*10c0*/  IADD3 R4, RZ, -R9, RZ ;  /* 0x80000009ff047210 */ /* 0x004fe20007ffe0ff */
[----:B------:R-:W-:-:S04]  /*10d0*/  IMAD.MOV.U32 R8, RZ, RZ, RZ ;  /* 0x000000ffff087224 */ /* 0x000fc800078e00ff */
[----:B------:R-:W-:Y:S01]  /*10e0*/  IMAD R6, R4, R5, RZ ;  /* 0x0000000504067224 */ /* 0x000fe200078e02ff */
[----:B------:R-:W-:-:S03]  /*10f0*/  IABS R4, R14 ;  /* 0x0000000e00047213 */ /* 0x000fc60000000000 */
[----:B------:R-:W-:Y:S01]  /*1100*/  IMAD.HI.U32 R9, R9, R6, R8 ;  /* 0x0000000609097227 */ /* 0x000fe200078e0008 */
[----:B------:R-:W-:-:S05]  /*1110*/  MOV R6, R4 ;  /* 0x0000000400067202 */ /* 0x000fca0000000f00 */
[----:B------:R-:W-:Y:S02]  /*1120*/  IMAD.HI.U32 R16, R9, R6, RZ ;  /* 0x0000000609107227 */ /* 0x000fe400078e00ff */
[----:B------:R-:W2:Y:S02]  /*1130*/  LDC.64 R8, c[0x0][0x250] ;  /* 0x00009400ff087b82 */ /* 0x000ea40000000a00 */
[----:B------:R-:W-:-:S04]  /*1140*/  IMAD.MOV R4, RZ, RZ, -R16 ;  /* 0x000000ffff047224 */ /* 0x000fc800078e0a10 */
[C---:B------:R-:W-:Y:S02]  /*1150*/  IMAD R4, R5.reuse, R4, R6 ;  /* 0x0000000405047224 */ /* 0x040fe400078e0206 */
[----:B------:R-:W3:Y:S03]  /*1160*/  LDC.64 R6, c[0x0][0x260] ;  /* 0x00009800ff067b82 */ /* 0x000ee60000000a00 */
[----:B------:R-:W-:-:S13]  /*1170*/  ISETP.GT.U32.AND P0, PT, R5, R4, PT ;  /* 0x000000040500720c */ /* 0x000fda0003f04070 */
[-C--:B------:R-:W-:Y:S01]  /*1180*/  @!P0 IADD3 R4, R4, -R5.reuse, RZ ;  /* 0x8000000504048210 */ /* 0x080fe20007ffe0ff */
[----:B------:R-:W-:Y:S01]  /*1190*/  @!P0 VIADD R16, R16, 0x1 ;  /* 0x0000000110108836 */ /* 0x000fe20000000000 */
[----:B------:R-:W-:Y:S01]  /*11a0*/  ISETP.NE.AND P0, PT, R3, RZ, PT ;  /* 0x000000ff0300720c */ /* 0x000fe20003f05270 */
[-C--:B--2---:R-:W-:Y:S01]  /*11b0*/  IMAD R10, R10, R8.reuse, RZ ;  /* 0x000000080a0a7224 */ /* 0x084fe200078e02ff */
[----:B------:R-:W-:Y:S01]  /*11c0*/  ISETP.GE.U32.AND P2, PT, R4, R5, PT ;  /* 0x000000050400720c */ /* 0x000fe20003f46070 */
[----:B------:R-:W-:Y:S01]  /*11d0*/  IMAD.WIDE.U32 R22, R17, R8, RZ ;  /* 0x0000000811167225 */ /* 0x000fe200078e00ff */
[----:B------:R-:W-:-:S03]  /*11e0*/  LOP3.LUT R4, R14, R3, RZ, 0x3c, !PT ;  /* 0x000000030e047212 */ /* 0x000fc600078e3cff */
[----:B------:R-:W-:Y:S01]  /*11f0*/  IMAD R9, R17, R9, R10 ;  /* 0x0000000911097224 */ /* 0x000fe200078e020a */
[----:B------:R-:W-:Y:S02]  /*1200*/  ISETP.GE.AND P1, PT, R4, RZ, PT ;  /* 0x000000ff0400720c */ /* 0x000fe40003f26270 */
[----:B------:R-:W2:Y:S02]  /*1210*/  LDC.64 R4, c[0x0][0x238] ;  /* 0x00008e00ff047b82 */ /* 0x000ea40000000a00 */
[----:B------:R-:W-:-:S03]  /*1220*/  IADD3 R23, R23, R9, RZ ;  /* 0x0000000917177210 */ /* 0x000fc60007ffe0ff */
[----:B------:R-:W-:-:S06]  /*1230*/  @P2 IADD3 R16, R16, 0x1, RZ ;  /* 0x0000000110102810 */ /* 0x000fcc0007ffe0ff */
[----:B------:R-:W-:Y:S01]  /*1240*/  @!P1 IMAD.MOV R16, RZ, RZ, -R16 ;  /* 0x000000ffff109224 */ /* 0x000fe200078e0a10 */
[----:B------:R-:W-:-:S05]  /*1250*/  @!P0 LOP3.LUT R16, RZ, R3, RZ, 0x33, !PT ;  /* 0x00000003ff108212 */ /* 0x000fca00078e33ff */
[----:B---3--:R-:W-:-:S04]  /*1260*/  IMAD.WIDE.U32 R18, R16, R6, R18 ;  /* 0x0000000610127225 */ /* 0x008fc800078e0012 */
[-C--:B--2---:R-:W-:Y:S01]  /*1270*/  IMAD R3, R13, R4.reuse, RZ ;  /* 0x000000040d037224 */ /* 0x084fe200078e02ff */
[----:B------:R-:W-:Y:S01]  /*1280*/  SHF.R.S32.HI R13, RZ, 0x1f, R16 ;  /* 0x0000001fff0d7819 */ /* 0x000fe20000011410 */
[----:B------:R-:W-:-:S04]  /*1290*/  IMAD.WIDE.U32 R24, R0, R4, R22 ;  /* 0x0000000400187225 */ /* 0x000fc800078e0016 */
[----:B------:R-:W-:Y:S02]  /*12a0*/  IMAD R5, R0, R5, R3 ;  /* 0x0000000500057224 */ /* 0x000fe400078e0203 */
[----:B------:R-:W-:Y:S01]  /*12b0*/  IMAD R3, R13, R6, RZ ;  /* 0x000000060d037224 */ /* 0x000fe200078e02ff */
[----:B------:R-:W-:Y:S01]  /*12c0*/  MOV R6, R18 ;  /* 0x0000001200067202 */ /* 0x000fe20000000f00 */
[----:B------:R-:W-:Y:S02]  /*12d0*/  IMAD.IADD R5, R25, 0x1, R5 ;  /* 0x0000000119057824 */ /* 0x000fe400078e0205 */
[----:B------:R-:W-:-:S05]  /*12e0*/  IMAD R3, R16, R7, R3 ;  /* 0x0000000710037224 */ /* 0x000fca00078e0203 */
[----:B------:R-:W-:-:S07]  /*12f0*/  IADD3 R3, R19, R3, RZ ;  /* 0x0000000313037210 */ /* 0x000fce0007ffe0ff */
.L_x_1553:
[----:B-1----:R-:W-:Y:S01]  /*1300*/  SHF.R.S32.HI R19, RZ, 0x1f, R2 ;  /* 0x0000001fff137819 */ /* 0x002fe20000011402 */
[----:B------:R-:W-:Y:S01]  /*1310*/  ULDC.64 UR10, c[0x0][0x268] ;  /* 0x00009a00000a7ab9 */ /* 0x000fe20000000a00 */
[----:B------:R-:W-:Y:S01]  /*1320*/  SHF.R.S32.HI R10, RZ, 0x1f, R245 ;  /* 0x0000001fff0a7819 */ /* 0x000fe200000114f5 */
[----:B------:R-:W-:Y:S01]  /*1330*/  IMAD R13, R13, UR10, RZ ;  /* 0x0000000a0d0d7c24 */ /* 0x000fe2000f8e02ff */
[CC--:B------:R-:W-:Y:S01]  /*1340*/  LEA.HI R15, R19.reuse, R2.reuse, RZ, 0x2 ;  /* 0x00000002130f7211 */ /* 0x0c0fe200078f10ff */
[----:B------:R-:W-:Y:S01]  /*1350*/  ULDC.64 UR4, c[0x0][0x228] ;  /* 0x00008a0000047ab9 */ /* 0x000fe20000000a00 */
[CC--:B------:R-:W-:Y:S01]  /*1360*/  LEA.HI R27, R19.reuse, R2.reuse, RZ, 0x3 ;  /* 0x00000002131b7211 */ /* 0x0c0fe200078f18ff */
[----:B------:R-:W-:Y:S01]  /*1370*/  IMAD R13, R16, UR11, R13 ;  /* 0x0000000b100d7c24 */ /* 0x000fe2000f8e020d */
[----:B------:R-:W-:Y:S01]  /*1380*/  LEA.HI R29, R19, R2, RZ, 0x4 ;  /* 0x00000002131d7211 */ /* 0x000fe200078f20ff */
[----:B------:R-:W-:Y:S01]  /*1390*/  IMAD R10, R10, UR4, RZ ;  /* 0x000000040a0a7c24 */ /* 0x000fe2000f8e02ff */
[----:B------:R-:W-:Y:S01]  /*13a0*/  LOP3.LUT R9, R15, 0xfffffffc, RZ, 0xc0, !PT ;  /* 0xfffffffc0f097812 */ /* 0x000fe200078ec0ff */
[----:B------:R-:W1:Y:S01]  /*13b0*/  S2UR UR19, SR_CgaCtaId ;  /* 0x00000000001379c3 */ /* 0x000e620000008800 */
[----:B------:R-:W-:Y:S01]  /*13c0*/  SHF.R.S32.HI R8, RZ, 0x3, R27 ;  /* 0x00000003ff087819 */ /* 0x000fe2000001141b */
[----:B------:R-:W-:Y:S01]  /*13d0*/  IMAD R10, R245, UR5, R10 ;  /* 0x00000005f50a7c24 */ /* 0x000fe2000f8e020a */
[----:B------:R-:W-:Y:S01]  /*13e0*/  SHF.R.S32.HI R22, RZ, 0x2, R15 ;  /* 0x00000002ff167819 */ /* 0x000fe2000001140f */
[----:B------:R-:W-:Y:S01]  /*13f0*/  IMAD.IADD R18, R2, 0x1, -R9 ;  /* 0x0000000102127824 */ /* 0x000fe200078e0a09 */
[----:B------:R-:W-:Y:S01]  /*1400*/  SHF.R.S32.HI R0, RZ, 0x4, R29 ;  /* 0x00000004ff007819 */ /* 0x000fe2000001141d */
[----:B------:R-:W-:Y:S01]  /*1410*/  IMAD.SHL.U32 R31, R8, 0x40, RZ ;  /* 0x00000040081f7824 */ /* 0x000fe200078e00ff */
[----:B------:R-:W-:Y:S01]  /*1420*/  LOP3.LUT R17, R27, 0xfffffff8, RZ, 0xc0, !PT ;  /* 0xfffffff81b117812 */ /* 0x000fe200078ec0ff */
[----:B------:R-:W-:Y:S01]  /*1430*/  IMAD.SHL.U32 R18, R18, 0x8, RZ ;  /* 0x0000000812127824 */ /* 0x000fe200078e00ff */
[----:B------:R-:W-:Y:S01]  /*1440*/  LEA.HI R7, R29, R0, RZ, 0x1 ;  /* 0x000000001d077211 */ /* 0x000fe200078f08ff */
[----:B------:R-:W-:Y:S01]  /*1450*/  ULDC.64 UR12, c[0x0][0x210] ;  /* 0x00008400000c7ab9 */ /* 0x000fe20000000a00 */
[----:B------:R-:W-:Y:S01]  /*1460*/  LEA.HI R15, R15, R22, RZ, 0x1 ;  /* 0x000000160f0f7211 */ /* 0x000fe200078f08ff */
[----:B------:R-:W-:Y:S01]  /*1470*/  IMAD.IADD R17, R2, 0x1, -R17 ;  /* 0x0000000102117824 */ /* 0x000fe200078e0a11 */
[----:B------:R-:W-:Y:S01]  /*1480*/  LOP3.LUT R31, R31, 0xc0, RZ, 0xc0, !PT ;  /* 0x000000c01f1f7812 */ /* 0x000fe200078ec0ff */
[----:B------:R-:W-:Y:S01]  /*1490*/  USHF.L.U32 UR18, UR6, 0x6, URZ ;  /* 0x0000000606127899 */ /* 0x000fe2000800063f */
[----:B------:R-:W-:-:S02]  /*14a0*/  LOP3.LUT R7, R7, 0xfffffffe, RZ, 0xc0, !PT ;  /* 0xfffffffe07077812 */ /* 0x000fc400078ec0ff */
[----:B------:R-:W-:Y:S02]  /*14b0*/  LEA.HI R30, R19, R2, RZ, 0x5 ;  /* 0x00000002131e7211 */ /* 0x000fe400078f28ff */
[----:B------:R-:W-:Y:S01]  /*14c0*/  LOP3.LUT R15, R15, 0x7fffffe, RZ, 0xc0, !PT ;  /* 0x07fffffe0f0f7812 */ /* 0x000fe200078ec0ff */
[----:B------:R-:W-:Y:S01]  /*14d0*/  IMAD.IADD R7, R0, 0x1, -R7 ;  /* 0x0000000100077824 */ /* 0x000fe200078e0a07 */
[----:B------:R-:W-:Y:S02]  /*14e0*/  LEA.HI R9, R17, R17, RZ, 0x1 ;  /* 0x0000001111097211 */ /* 0x000fe400078f08ff */
[----:B------:R-:W-:Y:S01]  /*14f0*/  LOP3.LUT R25, R31, 0x18, R18, 0xf8, !PT ;  /* 0x000000181f197812 */ /* 0x000fe200078ef812 */
[----:B------:R-:W-:Y:S01]  /*1500*/  IMAD.IADD R26, R22, 0x1, -R15 ;  /* 0x00000001161a7824 */ /* 0x000fe200078e0a0f */
[----:B------:R-:W-:Y:S02]  /*1510*/  SHF.R.U32.HI R4, RZ, 0x3, R31 ;  /* 0x00000003ff047819 */ /* 0x000fe4000001161f */
[----:B------:R-:W-:-:S02]  /*1520*/  IADD3 R24, P0, R18, R24, RZ ;  /* 0x0000001812187210 */ /* 0x000fc40007f1e0ff */
[----:B------:R-:W-:Y:S02]  /*1530*/  SHF.R.S32.HI R19, RZ, 0x1f, R18 ;  /* 0x0000001fff137819 */ /* 0x000fe40000011412 */
[----:B------:R-:W-:Y:S02]  /*1540*/  SHF.R.S32.HI R31, RZ, 0x5, R30 ;  /* 0x00000005ff1f7819 */ /* 0x000fe4000001141e */
[----:B------:R-:W-:Y:S02]  /*1550*/  LOP3.LUT R0, R9, 0xfffffffe, RZ, 0xc0, !PT ;  /* 0xfffffffe09007812 */ /* 0x000fe400078ec0ff */
[----:B------:R-:W-:Y:S01]  /*1560*/  LOP3.LUT R4, R25, R4, RZ, 0x3c, !PT ;  /* 0x0000000419047212 */ /* 0x000fe200078e3cff */
[----:B------:R-:W-:Y:S01]  /*1570*/  IMAD.X R25, R19, 0x1, R5, P0 ;  /* 0x0000000113197824 */ /* 0x000fe200000e0605 */
[----:B------:R-:W-:Y:S01]  /*1580*/  LOP3.LUT R29, R29, 0xfffffff0, RZ, 0xc0, !PT ;  /* 0xfffffff01d1d7812 */ /* 0x000fe200078ec0ff */
[----:B------:R-:W-:Y:S01]  /*1590*/  IMAD R243, R31, 0x8, R26 ;  /* 0x000000081ff37824 */ /* 0x000fe200078e021a */
[----:B------:R-:W-:Y:S01]  /*15a0*/  SHF.R.S32.HI R23, RZ, 0x1f, R22 ;  /* 0x0000001fff177819 */ /* 0x000fe20000011416 */
[----:B------:R-:W-:Y:S01]  /*15b0*/  IMAD.IADD R0, R17, 0x1, -R0 ;  /* 0x0000000111007824 */ /* 0x000fe200078e0a00 */
[----:B------:R-:W-:Y:S01]  /*15c0*/  IADD3 R12, P0, R22, R12, RZ ;  /* 0x0000000c160c7210 */ /* 0x000fe20007f1e0ff */
[----:B------:R-:W-:Y:S01]  /*15d0*/  IMAD.WIDE.U32 R16, R16, UR10, R24 ;  /* 0x0000000a10107c25 */ /* 0x000fe2000f8e0018 */
[----:B------:R-:W-:Y:S01]  /*15e0*/  IADD3 R24, P1, R18, R6, RZ ;  /* 0x0000000612187210 */ /* 0x000fe20007f3e0ff */
[----:B------:R-:W-:Y:S01]  /*15f0*/  ULDC.64 UR10, c[0x0][0x250] ;  /* 0x00009400000a7ab9 */ /* 0x000fe20000000a00 */
[----:B------:R-:W-:Y:S01]  /*1600*/  LEA.HI R27, R27, R8, RZ, 0x1 ;  /* 0x000000081b1b7211 */ /* 0x000fe200078f08ff */
[----:B------:R-:W-:Y:S01]  /*1610*/  IMAD.U32 R243, R243, 0x20, R4 ;  /* 0x00000020f3f37824 */ /* 0x000fe200078e0004 */
[----:B------:R-:W-:Y:S01]  /*1620*/  LOP3.LUT R33, R30, 0xffffffe0, RZ, 0xc0, !PT ;  /* 0xffffffe01e217812 */ /* 0x000fe200078ec0ff */
[----:B------:R-:W2:Y:S01]  /*1630*/  LDC.64 R4, c[0x0][0x240] ;  /* 0x00009000ff047b82 */ /* 0x000ea20000000a00 */
[----:B------:R-:W-:Y:S01]  /*1640*/  IMAD.IADD R29, R2, 0x1, -R29 ;  /* 0x00000001021d7824 */ /* 0x000fe200078e0a1d */
[----:B------:R-:W-:Y:S01]  /*1650*/  LOP3.LUT R27, R27, 0xfffffffe, RZ, 0xc0, !PT ;  /* 0xfffffffe1b1b7812 */ /* 0x000fe200078ec0ff */
[----:B------:R-:W-:-:S02]  /*1660*/  IMAD R241, R23, UR6, RZ ;  /* 0x0000000617f17c24 */ /* 0x000fc4000f8e02ff */
[----:B------:R-:W-:Y:S01]  /*1670*/  IMAD.X R25, R19, 0x1, R3, P1 ;  /* 0x0000000113197824 */ /* 0x000fe200008e0603 */
[----:B------:R-:W-:Y:S01]  /*1680*/  LEA.HI R6, R29, R29, RZ, 0x1 ;  /* 0x0000001d1d067211 */ /* 0x000fe200078f08ff */
[----:B------:R-:W-:Y:S01]  /*1690*/  IMAD.WIDE.U32 R18, R245, UR4, R18 ;  /* 0x00000004f5127c25 */ /* 0x000fe2000f8e0012 */
[----:B------:R-:W-:Y:S01]  /*16a0*/  SHF.R.S32.HI R3, RZ, 0x1f, R14 ;  /* 0x0000001fff037819 */ /* 0x000fe2000001140e */
[----:B------:R-:W-:Y:S01]  /*16b0*/  ULDC.64 UR4, c[0x0][0x258] ;  /* 0x0000960000047ab9 */ /* 0x000fe20000000a00 */
[----:B------:R-:W-:Y:S01]  /*16c0*/  SHF.R.S32.HI R62, RZ, 0x1f, R29 ;  /* 0x0000001fff3e7819 */ /* 0x000fe2000001141d */
[----:B------:R-:W-:-:S03]  /*16d0*/  IMAD.WIDE R20, R21, 0x40, R22 ;  /* 0x0000004015147825 */ /* 0x000fc600078e0216 */
[----:B------:R-:W-:Y:S01]  /*16e0*/  LEA.HI R62, R62, R29, RZ, 0x3 ;  /* 0x0000001d3e3e7211 */ /* 0x000fe200078f18ff */
[----:B------:R-:W-:Y:S02]  /*16f0*/  IMAD.X R11, R23, 0x1, R11, P0 ;  /* 0x00000001170b7824 */ /* 0x000fe400000e060b */
[C---:B------:R-:W-:Y:S02]  /*1700*/  IMAD R241, R22.reuse, UR7, R241 ;  /* 0x0000000716f17c24 */ /* 0x040fe4000f8e02f1 */
[----:B------:R-:W-:-:S04]  /*1710*/  IMAD.WIDE.U32 R22, R22, UR6, R24 ;  /* 0x0000000616167c25 */ /* 0x000fc8000f8e0018 */
[----:B------:R-:W-:Y:S01]  /*1720*/  IMAD.IADD R25, R19, 0x1, R10 ;  /* 0x0000000113197824 */ /* 0x000fe200078e020a */
[--C-:B------:R-:W-:Y:S01]  /*1730*/  SHF.R.S32.HI R19, RZ, 0x1, R6.reuse ;  /* 0x00000001ff137819 */ /* 0x100fe20000011406 */
[----:B------:R-:W-:Y:S01]  /*1740*/  IMAD R3, R3, UR4, RZ ;  /* 0x0000000403037c24 */ /* 0x000fe2000f8e02ff */
[----:B------:R-:W-:Y:S01]  /*1750*/  SHF.R.S32.HI R10, RZ, 0x1f, R6 ;  /* 0x0000001fff0a7819 */ /* 0x000fe20000011406 */
[----:B------:R-:W-:Y:S02]  /*1760*/  IMAD.MOV.U32 R24, RZ, RZ, R18 ;  /* 0x000000ffff187224 */ /* 0x000fe400078e0012 */
[----:B------:R-:W-:Y:S01]  /*1770*/  IMAD R3, R14, UR5, R3 ;  /* 0x000000050e037c24 */ /* 0x000fe2000f8e0203 */
[----:B------:R-:W-:Y:S01]  /*1780*/  LEA.HI R10, R10, R19, RZ, 0x2 ;  /* 0x000000130a0a7211 */ /* 0x000fe200078f10ff */
[----:B------:R-:W-:Y:S01]  /*1790*/  IMAD.WIDE.U32 R14, R14, UR4, R24 ;  /* 0x000000040e0e7c25 */ /* 0x000fe2000f8e0018 */
[----:B------:R-:W-:Y:S02]  /*17a0*/  ULDC.64 UR4, c[0x0][0x218] ;  /* 0x0000860000047ab9 */ /* 0x000fe40000000a00 */
[----:B------:R-:W-:Y:S01]  /*17b0*/  LOP3.LUT R10, R10, 0xfffffffc, RZ, 0xc0, !PT ;  /* 0xfffffffc0a0a7812 */ /* 0x000fe200078ec0ff */
[----:B------:R-:W-:Y:S01]  /*17c0*/  IMAD.IADD R15, R15, 0x1, R3 ;  /* 0x000000010f0f7824 */ /* 0x000fe200078e0203 */
[----:B------:R-:W-:Y:S01]  /*17d0*/  LEA R240, P0, R22, UR4, 0x1 ;  /* 0x0000000416f07c11 */ /* 0x000fe2000f8008ff */
[----:B------:R-:W-:-:S02]  /*17e0*/  IMAD.IADD R241, R23, 0x1, R241 ;  /* 0x0000000117f17824 */ /* 0x000fc400078e02f1 */
[----:B------:R-:W-:Y:S02]  /*17f0*/  IMAD.IADD R3, R19, 0x1, -R10 ;  /* 0x0000000113037824 */ /* 0x000fe400078e0a0a */
[-C--:B--2---:R-:W-:Y:S01]  /*1800*/  IMAD R10, R21, R4.reuse, RZ ;  /* 0x00000004150a7224 */ /* 0x084fe200078e02ff */
[----:B------:R-:W-:Y:S01]  /*1810*/  LEA.HI.X R241, R22, UR5, R241, 0x1, P0 ;  /* 0x0000000516f17c11 */ /* 0x000fe200080f0cf1 */
[C---:B------:R-:W-:Y:S01]  /*1820*/  IMAD.WIDE.U32 R14, R20.reuse, R4, R14 ;  /* 0x00000004140e7225 */ /* 0x040fe200078e000e */
[----:B------:R-:W-:Y:S02]  /*1830*/  UMOV UR5, 0x400 ;  /* 0x0000040000057882 */ /* 0x000fe40000000000 */
[----:B-1----:R-:W-:Y:S01]  /*1840*/  ULEA UR5, UR19, UR5, 0x18 ;  /* 0x0000000513057291 */ /* 0x002fe2000f8ec03f */
[----:B------:R-:W-:Y:S01]  /*1850*/  IMAD R10, R20, R5, R10 ;  /* 0x00000005140a7224 */ /* 0x000fe200078e020a */
[----:B------:R-:W-:Y:S01]  /*1860*/  LEA R18, P0, R14, UR12, 0x1 ;  /* 0x0000000c0e127c11 */ /* 0x000fe2000f8008ff */
[----:B------:R-:W-:Y:S01]  /*1870*/  USHF.L.U64.HI UR19, UR6, 0x6, UR7 ;  /* 0x0000000606137899 */ /* 0x000fe20008010207 */
[----:B------:R-:W-:Y:S01]  /*1880*/  IMAD.IADD R8, R8, 0x1, -R27 ;  /* 0x0000000108087824 */ /* 0x000fe200078e0a1b */
[----:B------:R-:W-:Y:S01]  /*1890*/  UIADD3 UR4, UR5, 0x1000, URZ ;  /* 0x0000100005047890 */ /* 0x000fe2000fffe03f */
[----:B------:R-:W-:Y:S01]  /*18a0*/  IMAD.IADD R10, R15, 0x1, R10 ;  /* 0x000000010f0a7824 */ /* 0x000fe200078e020a */
[----:B------:R-:W-:Y:S01]  /*18b0*/  LEA R243, R243, UR5, 0x1 ;  /* 0x00000005f3f37c11 */ /* 0x000fe2000f8e08ff */
[----:B------:R-:W-:Y:S01]  /*18c0*/  IMAD R11, R11, UR10, RZ ;  /* 0x0000000a0b0b7c24 */ /* 0x000fe2000f8e02ff */
[----:B------:R-:W-:Y:S01]  /*18d0*/  LEA R20, P1, R4, R18, 0x6 ;  /* 0x0000001204147211 */ /* 0x000fe200078230ff */
[----:B------:R-:W-:Y:S01]  /*18e0*/  IMAD.IADD R17, R17, 0x1, R13 ;  /* 0x0000000111117824 */ /* 0x000fe200078e020d */
[----:B------:R-:W-:Y:S01]  /*18f0*/  LEA.HI.X R19, R14, UR13, R10, 0x1, P0 ;  /* 0x0000000d0e137c11 */ /* 0x000fe200080f0c0a */
[----:B------:R-:W-:Y:S01]  /*1900*/  IMAD R11, R12, UR11, R11 ;  /* 0x0000000b0c0b7c24 */ /* 0x000fe2000f8e020b */
[----:B------:R-:W-:Y:S01]  /*1910*/  IADD3 R14, P0, R240, UR18, RZ ;  /* 0x00000012f00e7c10 */ /* 0x000fe2000ff1e0ff */
[----:B------:R-:W-:Y:S01]  /*1920*/  IMAD.WIDE.U32 R12, R12, UR10, R16 ;  /* 0x0000000a0c0c7c25 */ /* 0x000fe2000f8e0010 */
[----:B------:R-:W-:Y:S01]  /*1930*/  LEA.HI.X R21, R4, R19, R5, 0x6, P1 ;  /* 0x0000001304157211 */ /* 0x000fe200008f3405 */
[----:B------:R-:W-:Y:S01]  /*1940*/  @!PT LDS RZ, [RZ] ;  /* 0x00000000fffff984 */ /* 0x000fe20000000800 */
[----:B------:R-:W-:Y:S01]  /*1950*/  @!PT LDS RZ, [RZ] ;  /* 0x00000000fffff984 */ /* 0x000fe20000000800 */
[----:B------:R-:W-:Y:S01]  /*1960*/  @!PT LDS RZ, [RZ] ;  /* 0x00000000fffff984 */ /* 0x000fe20000000800 */
[----:B------:R1:W-:Y:S01]  /*1970*/  LDGSTS.E.BYPASS.LTC128B.128 [R243], desc[UR16][R18.64] ;  /* 0x0000000012f37fae */ /* 0x0003e2000b901d50 */
[----:B------:R-:W-:Y:S01]  /*1980*/  IADD3.X R15, R241, UR19, RZ, P0, !PT ;  /* 0x00000013f10f7c10 */ /* 0x000fe200087fe4ff */
[----:B------:R-:W-:Y:S01]  /*1990*/  ULDC.64 UR12, c[0x0][0x220] ;  /* 0x00008800000c7ab9 */ /* 0x000fe20000000a00 */
[----:B------:R-:W-:Y:S01]  /*19a0*/  IADD3 R24, P0, R14, UR18, RZ ;  /* 0x000000120e187c10 */ /* 0x000fe2000ff1e0ff */
[----:B------:R-:W-:Y:S01]  /*19b0*/  LDGSTS.E.BYPASS.LTC128B.128 [R243+0x800], desc[UR16][R20.64] ;  /* 0x0080000014f37fae */ /* 0x000fe2000b901d50 */
[----:B------:R-:W-:Y:S01]  /*19c0*/  SHF.R.S32.HI R4, RZ, 0x1, R9 ;  /* 0x00000001ff047819 */ /* 0x000fe20000011409 */
[----:B------:R-:W-:Y:S01]  /*19d0*/  IMAD.SHL.U32 R8, R8, 0x8, RZ ;  /* 0x0000000808087824 */ /* 0x000fe200078e00ff */
[----:B------:R-:W-:Y:S01]  /*19e0*/  IADD3.X R25, R15, UR19, RZ, P0, !PT ;  /* 0x000000130f197c10 */ /* 0x000fe200087fe4ff */
[----:B------:R-:W-:Y:S01]  /*19f0*/  LDGSTS.E.BYPASS.LTC128B.128 [R243+0x1000], desc[UR16][R240.64] ;  /* 0x01000000f0f37fae */ /* 0x000fe2000b901d50 */
[----:B------:R-:W-:Y:S01]  /*1a00*/  IADD3 R26, P0, R24, UR18, RZ ;  /* 0x00000012181a7c10 */ /* 0x000fe2000ff1e0ff */
[----:B------:R-:W-:Y:S01]  /*1a10*/  IMAD.SHL.U32 R5, R4, 0x40, RZ ;  /* 0x0000004004057824 */ /* 0x000fe200078e00ff */
[----:B------:R-:W-:Y:S01]  /*1a20*/  USHF.L.U64.HI UR11, UR10, 0x6, UR11 ;  /* 0x000000060a0b7899 */ /* 0x000fe2000801020b */
[----:B------:R2:W-:Y:S01]  /*1a30*/  LDGSTS.E.BYPASS.LTC128B.128 [R243+0x1800], desc[UR16][R14.64] ;  /* 0x018000000ef37fae */ /* 0x0005e2000b901d50 */
[----:B------:R-:W-:Y:S01]  /*1a40*/  IADD3.X R27, R25, UR19, RZ, P0, !PT ;  /* 0x00000013191b7c10 */ /* 0x000fe200087fe4ff */
[----:B------:R-:W-:Y:S01]  /*1a50*/  IMAD.IADD R11, R13, 0x1, R11 ;  /* 0x000000010d0b7824 */ /* 0x000fe200078e020b */
[----:B------:R-:W-:Y:S01]  /*1a60*/  IADD3 R22, P0, R26, UR18, RZ ;  /* 0x000000121a167c10 */ /* 0x000fe2000ff1e0ff */
[----:B------:R-:W-:Y:S01]  /*1a70*/  LDGSTS.E.BYPASS.LTC128B.128 [R243+0x2000], desc[UR16][R24.64] ;  /* 0x0200000018f37fae */ /* 0x000fe2000b901d50 */
[----:B------:R-:W-:Y:S01]  /*1a80*/  LOP3.LUT R5, R5, 0xc0, RZ, 0xc0, !PT ;  /* 0x000000c005057812 */ /* 0x000fe200078ec0ff */
[----:B------:R-:W-:Y:S01]  /*1a90*/  IMAD R0, R7, 0x8, R0 ;  /* 0x0000000807007824 */ /* 0x000fe200078e0200 */
[----:B------:R-:W-:Y:S01]  /*1aa0*/  IADD3.X R23, R27, UR19, RZ, P0, !PT ;  /* 0x000000131b177c10 */ /* 0x000fe200087fe4ff */
[----:B------:R-:W-:Y:S01]  /*1ab0*/  LDGSTS.E.BYPASS.LTC128B.128 [R243+0x2800], desc[UR16][R26.64] ;  /* 0x028000001af37fae */ /* 0x000fe2000b901d50 */
[----:B------:R-:W-:Y:S01]  /*1ac0*/  LOP3.LUT R8, R5, 0x8, R8, 0xf8, !PT ;  /* 0x0000000805087812 */ /* 0x000fe200078ef808 */
[----:B------:R-:W-:Y:S01]  /*1ad0*/  IMAD.SHL.U32 R45, R3, 0x40, RZ ;  /* 0x00000040032d7824 */ /* 0x000fe200078e00ff */
[----:B------:R-:W-:Y:S01]  /*1ae0*/  SHF.R.U32.HI R5, RZ, 0x3, R5 ;  /* 0x00000003ff057819 */ /* 0x000fe20000011605 */
[----:B------:R-:W-:Y:S01]  /*1af0*/  LDGSTS.E.BYPASS.LTC128B.128 [R243+0x3000], desc[UR16][R22.64] ;  /* 0x0300000016f37fae */ /* 0x000fe2000b901d50 */
[----:B------:R-:W-:Y:S01]  /*1b00*/  LOP3.LUT R10, R6, 0x7fffffe, RZ, 0xc0, !PT ;  /* 0x07fffffe060a7812 */ /* 0x000fe200078ec0ff */
[----:B------:R-:W-:Y:S01]  /*1b10*/  IMAD.SHL.U32 R62, R62, 0x20, RZ ;  /* 0x000000203e3e7824 */ /* 0x000fe200078e00ff */
[----:B-1----:R-:W-:-:S02]  /*1b20*/  IADD3 R18, P0, R22, UR18, RZ ;  /* 0x0000001216127c10 */ /* 0x002fc4000ff1e0ff */
[----:B------:R-:W-:Y:S01]  /*1b30*/  LOP3.LUT R5, R8, R5, RZ, 0x3c, !PT ;  /* 0x0000000508057212 */ /* 0x000fe200078e3cff */
[----:B------:R-:W-:Y:S01]  /*1b40*/  IMAD.SHL.U32 R8, R7, 0x8, RZ ;  /* 0x0000000807087824 */ /* 0x000fe200078e00ff */
[----:B------:R-:W-:Y:S01]  /*1b50*/  IADD3.X R19, R23, UR19, RZ, P0, !PT ;  /* 0x0000001317137c10 */ /* 0x000fe200087fe4ff */
[----:B------:R-:W-:Y:S01]  /*1b60*/  IMAD.IADD R29, R29, 0x1, -R10 ;  /* 0x000000011d1d7824 */ /* 0x000fe200078e0a0a */
[----:B------:R-:W-:Y:S01]  /*1b70*/  IADD3 R16, P0, R18, UR18, RZ ;  /* 0x0000001212107c10 */ /* 0x000fe2000ff1e0ff */
[----:B------:R-:W-:Y:S01]  /*1b80*/  IMAD.U32 R0, R0, 0x20, R5 ;  /* 0x0000002000007824 */ /* 0x000fe200078e0005 */
[----:B------:R-:W-:Y:S01]  /*1b90*/  LOP3.LUT R45, R45, 0xc0, RZ, 0xc0, !PT ;  /* 0x000000c02d2d7812 */ /* 0x000fe200078ec0ff */
[----:B------:R-:W-:Y:S01]  /*1ba0*/  LDGSTS.E.BYPASS.LTC128B.128 [R243+0x3800], desc[UR16][R18.64] ;  /* 0x0380000012f37fae */ /* 0x000fe2000b901d50 */
[----:B------:R-:W-:Y:S02]  /*1bb0*/  IADD3.X R17, R19, UR19, RZ, P0, !PT ;  /* 0x0000001313117c10 */ /* 0x000fe400087fe4ff */
[----:B--2---:R-:W-:-:S02]  /*1bc0*/  IADD3 R14, P0, R16, UR18, RZ ;  /* 0x00000012100e7c10 */ /* 0x004fc4000ff1e0ff */
[----:B------:R-:W-:Y:S01]  /*1bd0*/  LOP3.LUT R62, R62, 0xffffff00, RZ, 0xc0, !PT ;  /* 0xffffff003e3e7812 */ /* 0x000fe200078ec0ff */
[----:B------:R1:W-:Y:S01]  /*1be0*/  LDGSTS.E.BYPASS.LTC128B.128 [R243+0x4000], desc[UR16][R16.64] ;  /* 0x0400000010f37fae */ /* 0x0003e2000b901d50 */
[----:B------:R-:W-:Y:S02]  /*1bf0*/  IADD3.X R15, R17, UR19, RZ, P0, !PT ;  /* 0x00000013110f7c10 */ /* 0x000fe400087fe4ff */
[C---:B------:R-:W-:Y:S01]  /*1c00*/  LEA R238, P0, R12.reuse, UR12, 0x1 ;  /* 0x0000000c0cee7c11 */ /* 0x040fe2000f8008ff */
[----:B------:R-:W-:Y:S01]  /*1c10*/  USHF.L.U32 UR12, UR10, 0x6, URZ ;  /* 0x000000060a0c7899 */ /* 0x000fe2000800063f */
[----:B------:R-:W-:Y:S01]  /*1c20*/  LOP3.LUT R8, R45, 0x8, R8, 0xf8, !PT ;  /* 0x000000082d087812 */ /* 0x000fe200078ef808 */
[----:B------:R2:W-:Y:S01]  /*1c30*/  LDGSTS.E.BYPASS.LTC128B.128 [R243+0x4800], desc[UR16][R14.64] ;  /* 0x048000000ef37fae */ /* 0x0005e2000b901d50 */
[----:B------:R-:W-:Y:S01]  /*1c40*/  LEA.HI.X R239, R12, UR13, R11, 0x1, P0 ;  /* 0x0000000d0cef7c11 */ /* 0x000fe200080f0c0b */
[----:B------:R-:W-:Y:S01]  /*1c50*/  IMAD R236, R31, 0x200, R62 ;  /* 0x000002001fec7824 */ /* 0x000fe200078e023e */
[----:B------:R-:W-:Y:S01]  /*1c60*/  SHF.R.U32.HI R45, RZ, 0x3, R45 ;  /* 0x00000003ff2d7819 */ /* 0x000fe2000001162d */
[----:B------:R-:W0:Y:S01]  /*1c70*/  LDGDEPBAR ;  /* 0x00000000000079af */ /* 0x000e220000000000 */
[----:B------:R-:W-:Y:S01]  /*1c80*/  IADD3 R6, P0, R238, UR12, RZ ;  /* 0x0000000cee067c10 */ /* 0x000fe2000ff1e0ff */
[C---:B------:R-:W-:Y:S01]  /*1c90*/  IMAD R236, R29.reuse, 0x20, R236 ;  /* 0x000000201dec7824 */ /* 0x040fe200078e02ec */
[----:B------:R-:W-:Y:S01]  /*1ca0*/  LOP3.LUT R45, R8, R45, RZ, 0x3c, !PT ;  /* 0x0000002d082d7212 */ /* 0x000fe200078e3cff */
[----:B------:R-:W-:Y:S01]  /*1cb0*/  IMAD R62, R29, 0x20, R62 ;  /* 0x000000201d3e7824 */ /* 0x000fe200078e023e */
[----:B------:R-:W-:-:S02]  /*1cc0*/  IADD3.X R7, R239, UR11, RZ, P0, !PT ;  /* 0x0000000bef077c10 */ /* 0x000fc400087fe4ff */
[C---:B------:R-:W-:Y:S01]  /*1cd0*/  LEA R56, R0.reuse, UR5, 0x1 ;  /* 0x0000000500387c11 */ /* 0x040fe2000f8e08ff */
[----:B------:R-:W-:Y:S01]  /*1ce0*/  IMAD.IADD R236, R45, 0x1, R236 ;  /* 0x000000012dec7824 */ /* 0x000fe200078e02ec */
[----:B------:R-:W-:Y:S01]  /*1cf0*/  LOP3.LUT P1, RZ, R3, 0x2, RZ, 0xc0, !PT ;  /* 0x0000000203ff7812 */ /* 0x000fe2000782c0ff */
[----:B------:R-:W-:Y:S01]  /*1d00*/  IMAD.MOV.U32 R3, RZ, RZ, 0x20 ;  /* 0x00000020ff037424 */ /* 0x000fe200078e00ff */
[----:B------:R-:W-:Y:S01]  /*1d10*/  LEA R235, R0, UR4, 0x1 ;  /* 0x0000000400eb7c11 */ /* 0x000fe2000f8e08ff */
[----:B------:R-:W-:Y:S01]  /*1d20*/  IMAD.IADD R0, R2, 0x1, -R33 ;  /* 0x0000000102007824 */ /* 0x000fe200078e0a21 */
[----:B------:R-:W-:Y:S02]  /*1d30*/  LEA R236, R236, UR5, 0x1 ;  /* 0x00000005ecec7c11 */ /* 0x000fe4000f8e08ff */
[----:B------:R-:W-:Y:S01]  /*1d40*/  SEL R3, R3, 0xffffffe0, !P1 ;  /* 0xffffffe003037807 */ /* 0x000fe20004800000 */
[----:B------:R-:W-:Y:S01]  /*1d50*/  VIADD R233, R235, 0x20 ;  /* 0x00000020ebe97836 */ /* 0x000fe20000000000 */
[----:B-1----:R-:W-:-:S02]  /*1d60*/  IADD3 R16, P0, R6, UR12, RZ ;  /* 0x0000000c06107c10 */ /* 0x002fc4000ff1e0ff */
[----:B------:R-:W-:Y:S01]  /*1d70*/  SHF.R.S32.HI R37, RZ, 0x1f, R0 ;  /* 0x0000001fff257819 */ /* 0x000fe20000011400 */
[----:B------:R-:W-:Y:S01]  /*1d80*/  IMAD.IADD R234, R236, 0x1, R3 ;  /* 0x00000001ecea7824 */ /* 0x000fe200078e0203 */
[----:B------:R-:W-:Y:S02]  /*1d90*/  IADD3.X R17, R7, UR11, RZ, P0, !PT ;  /* 0x0000000b07117c10 */ /* 0x000fe400087fe4ff */
[----:B--2---:R-:W-:Y:S01]  /*1da0*/  IADD3 R14, P0, R16, UR12, RZ ;  /* 0x0000000c100e7c10 */ /* 0x004fe2000ff1e0ff */
[----:B------:R-:W-:-:S04]  /*1db0*/  DEPBAR.LE SB0, 0x0 ;  /* 0x000080000000791a */ /* 0x000fc80000000000 */
[----:B------:R-:W-:Y:S01]  /*1dc0*/  BAR.SYNC.DEFER_BLOCKING 0x0 ;  /* 0x0000000000007b1d */ /* 0x000fe20000010000 */
[----:B------:R-:W-:Y:S02]  /*1dd0*/  IADD3.X R15, R17, UR11, RZ, P0, !PT ;  /* 0x0000000b110f7c10 */ /* 0x000fe400087fe4ff */
[----:B------:R-:W-:Y:S02]  /*1de0*/  IADD3 R12, P0, R14, UR12, RZ ;  /* 0x0000000c0e0c7c10 */ /* 0x000fe4000ff1e0ff */
[----:B------:R-:W-:Y:S01]  /*1df0*/  LEA.HI R37, R37, R0, RZ, 0x2 ;  /* 0x0000000025257211 */ /* 0x000fe200078f10ff */
[----:B------:R-:W-:Y:S01]  /*1e00*/  IMAD R0, R31, 0x10, R28 ;  /* 0x000000101f007824 */ /* 0x000fe200078e021c */
[----:B------:R-:W-:Y:S02]  /*1e10*/  IADD3.X R13, R15, UR11, RZ, P0, !PT ;  /* 0x0000000b0f0d7c10 */ /* 0x000fe400087fe4ff */
[----:B------:R-:W-:Y:S02]  /*1e20*/  IADD3 R10, P0, R12, UR12, RZ ;  /* 0x0000000c0c0a7c10 */ /* 0x000fe4000ff1e0ff */
[----:B------:R-:W-:-:S02]  /*1e30*/  SHF.R.S32.HI R37, RZ, 0x2, R37 ;  /* 0x00000002ff257819 */ /* 0x000fc40000011425 */
[----:B------:R-:W-:Y:S02]  /*1e40*/  IADD3.X R11, R13, UR11, RZ, P0, !PT ;  /* 0x0000000b0d0b7c10 */ /* 0x000fe400087fe4ff */
[----:B------:R-:W-:Y:S02]  /*1e50*/  IADD3 R8, P0, R10, UR12, RZ ;  /* 0x0000000c0a087c10 */ /* 0x000fe4000ff1e0ff */
[----:B------:R-:W-:Y:S02]  /*1e60*/  IADD3 R0, R0, 0x1, R37 ;  /* 0x0000000100007810 */ /* 0x000fe40007ffe025 */
[----:B------:R-:W-:Y:S02]  /*1e70*/  IADD3.X R9, R11, UR11, RZ, P0, !PT ;  /* 0x0000000b0b097c10 */ /* 0x000fe400087fe4ff */
[----:B------:R-:W-:Y:S01]  /*1e80*/  IADD3 R0, R47, -UR15, R0 ;  /* 0x8000000f2f007c10 */ /* 0x000fe2000fffe000 */
[----:B------:R-:W-:Y:S01]  /*1e90*/  @!PT LDS RZ, [RZ] ;  /* 0x00000000fffff984 */ /* 0x000fe20000000800 */
[----:B------:R-:W-:Y:S01]  /*1ea0*/  @!PT LDS RZ, [RZ] ;  /* 0x00000000fffff984 */ /* 0x000fe20000000800 */
[----:B------:R-:W-:Y:S01]  /*1eb0*/  @!PT LDS RZ, [RZ] ;  /* 0x00000000fffff984 */ /* 0x000fe20000000800 */
[----:B------:R-:W-:Y:S04]  /*1ec0*/  LDGSTS.E.BYPASS.LTC128B.128 [R243+0x5000], desc[UR16][R238.64] ;  /* 0x05000000eef37fae */ /* 0x000fe8000b901d50 */
[----:B------:R-:W-:Y:S01]  /*1ed0*/  VIADD R0, R0, UR14 ;  /* 0x0000000e00007c36 */ /* 0x000fe20008000000 */
[----:B------:R1:W-:Y:S04]  /*1ee0*/  LDGSTS.E.BYPASS.LTC128B.128 [R243+0x5800], desc[UR16][R6.64] ;  /* 0x0580000006f37fae */ /* 0x0003e8000b901d50 */
[C---:B------:R-:W-:Y:S01]  /*1ef0*/  VIMNMX R63, R0.reuse, R47, PT ;  /* 0x0000002f003f7248 */ /* 0x040fe20003fe0100 */
[----:B------:R-:W-:Y:S01]  /*1f00*/  LDGSTS.E.BYPASS.LTC128B.128 [R243+0x6000], desc[UR16][R16.64] ;  /* 0x0600000010f37fae */ /* 0x000fe2000b901d50 */
[----:B------:R-:W-:-:S03]  /*1f10*/  VIADDMNMX R47, R0, 0x8, R47, PT ;  /* 0x00000008002f7846 */ /* 0x000fc6000380012f */
[----:B------:R-:W-:Y:S04]  /*1f20*/  LDGSTS.E.BYPASS.LTC128B.128 [R243+0x6800], desc[UR16][R14.64] ;  /* 0x068000000ef37fae */ /* 0x000fe8000b901d50 */
[----:B------:R2:W-:Y:S04]  /*1f30*/  LDGSTS.E.BYPASS.LTC128B.128 [R243+0x7000], desc[UR16][R12.64] ;  /* 0x070000000cf37fae */ /* 0x0005e8000b901d50 */
[----:B------:R-:W-:Y:S04]  /*1f40*/  LDGSTS.E.BYPASS.LTC128B.128 [R243+0x7800], desc[UR16][R10.64] ;  /* 0x078000000af37fae */ /* 0x000fe8000b901d50 */
[----:B------:R3:W-:Y:S01]  /*1f50*/  LDGSTS.E.BYPASS.LTC128B.128 [R243+0x8000], desc[UR16][R8.64] ;  /* 0x0800000008f37fae */ /* 0x0007e2000b901d50 */
[----:B-1----:R-:W-:-:S04]  /*1f60*/  IADD3 R6, P0, R8, UR12, RZ ;  /* 0x0000000c08067c10 */ /* 0x002fc8000ff1e0ff */
[----:B------:R-:W-:Y:S02]  /*1f70*/  IADD3.X R7, R9, UR11, RZ, P0, !PT ;  /* 0x0000000b09077c10 */ /* 0x000fe400087fe4ff */
[----:B------:R-:W-:-:S03]  /*1f80*/  LOP3.LUT P0, RZ, R4, 0x2, RZ, 0xc0, !PT ;  /* 0x0000000204ff7812 */ /* 0x000fc6000780c0ff */
[----:B------:R1:W-:Y:S04]  /*1f90*/  LDGSTS.E.BYPASS.LTC128B.128 [R243+0x8800], desc[UR16][R6.64] ;  /* 0x0880000006f37fae */ /* 0x0003e8000b901d50 */
[----:B------:R-:W-:Y:S04]  /*1fa0*/  LDSM.16.M88.4 R24, [R236] ;  /* 0x00000000ec18783b */ /* 0x000fe80000000200 */
[----:B--2---:R-:W2:Y:S02]  /*1fb0*/  LDSM.16.M88.4 R12, [R56+0x1000] ;  /* 0x00100000380c783b */ /* 0x004ea40000000200 */
[----:B------:R-:W-:-:S02]  /*1fc0*/  @P0 VIADD R233, R235, 0xffffffe0 ;  /* 0xffffffe0ebe90836 */ /* 0x000fc40000000000 */
[----:B------:R-:W4:Y:S02]  /*1fd0*/  LDSM.16.M88.4 R228, [R56+0x1400] ;  /* 0x0014000038e4783b */ /* 0x000f240000000200 */
[C---:B------:R-:W-:Y:S02]  /*1fe0*/  VIADD R227, R233.reuse, 0x1000 ;  /* 0x00001000e9e37836 */ /* 0x040fe40000000000 */
[----:B------:R-:W-:Y:S01]  /*1ff0*/  LDSM.16.M88.4 R16, [R233] ;  /* 0x00000000e910783b */ /* 0x000fe20000000200 */
[C---:B------:R-:W-:Y:S02]  /*2000*/  VIADD R226, R233.reuse, 0x1400 ;  /* 0x00001400e9e27836 */ /* 0x040fe40000000000 */
[C---:B------:R-:W-:Y:S01]  /*2010*/  VIADD R225, R233.reuse, 0x1800 ;  /* 0x00001800e9e17836 */ /* 0x040fe20000000000 */
[----:B---3--:R-:W-:Y:S01]  /*2020*/  LDSM.16.M88.4 R8, [R233+0x400] ;  /* 0x00040000e908783b */ /* 0x008fe20000000200 */
        /* <DEDUP_REMOVED lines=8> */
[----:B------:R-:W3:Y:S01]  /*20b0*/  LDSM.16.M88.4 R208, [R56+0x1c00] ;  /* 0x001c000038d0783b */ /* 0x000ee20000000200 */
[C---:B------:R-:W-:Y:S02]  /*20c0*/  VIADD R218, R233.reuse, 0x3400 ;  /* 0x00003400e9da7836 */ /* 0x040fe40000000000 */
[C---:B------:R-:W-:Y:S01]  /*20d0*/  VIADD R217, R233.reuse, 0x3800 ;  /* 0x00003800e9d97836 */ /* 0x040fe20000000000 */
[----:B------:R-:W5:Y:S01]  /*20e0*/  LDSM.16.M88.4 R36, [R233+0x800] ;  /* 0x00080000e924783b */ /* 0x000f620000000200 */
[----:B------:R-:W-:-:S03]  /*20f0*/  VIADD R216, R233, 0x3c00 ;  /* 0x00003c00e9d87836 */ /* 0x000fc60000000000 */
[----:B------:R-:W5:Y:S04]  /*2100*/  LDSM.16.M88.4 R28, [R233+0xc00] ;  /* 0x000c0000e91c783b */ /* 0x000f680000000200 */
[----:B------:R-:W-:Y:S01]  /*2110*/  LDSM.16.M88.4 R156, [R56+0x2800] ;  /* 0x00280000389c783b */ /* 0x000fe20000000200 */
[C---:B--2---:R-:W-:Y:S03]  /*2120*/  HMMA.16816.F32 R52, R24.reuse, R12, RZ ;  /* 0x0000000c1834723c */ /* 0x044fe600000018ff */
[----:B------:R-:W-:Y:S04]  /*2130*/  LDSM.16.M88.4 R40, [R233+0x1800] ;  /* 0x00180000e928783b */ /* 0x000fe80000000200 */
[----:B------:R-:W-:Y:S01]  /*2140*/  LDSM.16.M88.4 R184, [R56+0x3000] ;  /* 0x0030000038b8783b */ /* 0x000fe20000000200 */
[C---:B------:R-:W-:Y:S03]  /*2150*/  HMMA.16816.F32 R12, R24.reuse, R14, RZ ;  /* 0x0000000e180c723c */ /* 0x040fe600000018ff */
[----:B------:R-:W-:Y:S03]  /*2160*/  LDSM.16.M88.4 R120, [R56+0x3c00] ;  /* 0x003c00003878783b */ /* 0x000fe60000000200 */
[C---:B----4-:R-:W-:Y:S01]  /*2170*/  HMMA.16816.F32 R32, R24.reuse, R228, RZ ;  /* 0x000000e41820723c */ /* 0x050fe200000018ff */
[----:B------:R-:W-:Y:S04]  /*2180*/  LDSM.16.M88.4 R48, [R233+0x3000] ;  /* 0x00300000e930783b */ /* 0x000fe80000000200 */
[----:B------:R-:W0:Y:S01]  /*2190*/  LDGDEPBAR ;  /* 0x00000000000079af */ /* 0x000e220000000000 */
[----:B------:R-:W-:Y:S06]  /*21a0*/  HMMA.16816.F32 R228, R24, R230, RZ ;  /* 0x000000e618e4723c */ /* 0x000fec00000018ff */
[C---:B-1----:R-:W-:Y:S06]  /*21b0*/  HMMA.16816.F32 R52, R4.reuse, R16, R52 ;  /* 0x000000100434723c */ /* 0x042fec0000001834 */
[----:B------:R-:W-:Y:S01]  /*21c0*/  HMMA.16816.F32 R12, R4, R18, R12 ;  /* 0x00000012040c723c */ /* 0x000fe2000000180c */
[----:B------:R-:W-:-:S02]  /*21d0*/  VIADD R16, R44, 0xffffffff ;  /* 0xffffffff2c107836 */ /* 0x000fc40000000000 */
[----:B------:R-:W-:Y:S02]  /*21e0*/  IMAD.SHL.U32 R17, R2, 0x2, RZ ;  /* 0x0000000202117824 */ /* 0x000fe400078e00ff */
[C---:B------:R-:W-:Y:S01]  /*21f0*/  IMAD.SHL.U32 R2, R16.reuse, 0x100, RZ ;  /* 0x0000010010027824 */ /* 0x040fe200078e00ff */
[----:B------:R-:W-:Y:S01]  /*2200*/  HMMA.16816.F32 R32, R4, R8, R32 ;  /* 0x000000080420723c */ /* 0x000fe20000001820 */
[----:B------:R-:W-:-:S03]  /*2210*/  ISETP.GT.AND P0, PT, R16, R237, PT ;  /* 0x000000ed1000720c */ /* 0x000fc60003f04270 */
[----:B------:R-:W-:Y:S02]  /*2220*/  LOP3.LUT R96, R2, 0x6, R17, 0xf8, !PT ;  /* 0x0000000602607812 */ /* 0x000fe400078ef811 */
[----:B------:R-:W-:Y:S01]  /*2230*/  HMMA.16816.F32 R228, R4, R10, R228 ;  /* 0x0000000a04e4723c */ /* 0x000fe200000018e4 */
[----:B------:R-:W-:Y:S01]  /*2240*/  LDSM.16.M88.4 R16, [R56+0x2400] ;  /* 0x002400003810783b */ /* 0x000fe20000000200 */
[C---:B------:R-:W-:Y:S02]  /*2250*/  LOP3.LUT R8, R96.reuse, 0x1, RZ, 0xfc, !PT ;  /* 0x0000000160087812 */ /* 0x040fe400078efcff */
[----:B------:R-:W-:Y:S02]  /*2260*/  LOP3.LUT R0, R96, 0x8, RZ, 0xfc, !PT ;  /* 0x0000000860007812 */ /* 0x000fe400078efcff */
[C---:B------:R-:W-:Y:S01]  /*2270*/  ISETP.GE.AND P3, PT, R8.reuse, R63, PT ;  /* 0x0000003f0800720c */ /* 0x040fe20003f66270 */
[----:B------:R-:W-:Y:S01]  /*2280*/  HMMA.16816.F32 R248, R24, R20, RZ ;  /* 0x0000001418f8723c */ /* 0x000fe200000018ff */
[----:B------:R-:W-:-:S02]  /*2290*/  ISETP.GE.AND P1, PT, R8, R47, PT ;  /* 0x0000002f0800720c */ /* 0x000fc40003f26270 */
[----:B------:R-:W1:Y:S01]  /*22a0*/  LDSM.16.M88.4 R8, [R56+0x2000] ;  /* 0x002000003808783b */ /* 0x000e620000000200 */
[C---:B------:R-:W-:Y:S02]  /*22b0*/  ISETP.GE.AND P4, PT, R0.reuse, R63, PT ;  /* 0x0000003f0000720c */ /* 0x040fe40003f86270 */
[C---:B------:R-:W-:Y:S01]  /*22c0*/  HMMA.16816.F32 R20, R24.reuse, R22, RZ ;  /* 0x000000161814723c */ /* 0x040fe200000018ff */
[-C--:B------:R-:W-:Y:S02]  /*22d0*/  ISETP.GE.AND P2, PT, R0, R47.reuse, PT ;  /* 0x0000002f0000720c */ /* 0x080fe40003f46270 */
[C---:B------:R-:W-:Y:S02]  /*22e0*/  ISETP.GE.AND P5, PT, R96.reuse, R47, PT ;  /* 0x0000002f6000720c */ /* 0x040fe40003fa6270 */
[----:B------:R-:W-:Y:S01]  /*22f0*/  LOP3.LUT R0, R96, 0x9, RZ, 0xfc, !PT ;  /* 0x0000000960007812 */ /* 0x000fe200078efcff */
[----:B---3--:R-:W-:Y:S01]  /*2300*/  HMMA.16816.F32 R212, R24, R208, RZ ;  /* 0x000000d018d4723c */ /* 0x008fe200000018ff */
[----:B------:R-:W-:-:S02]  /*2310*/  FSEL R169, R54, -INF , !P5 ;  /* 0xff80000036a97808 */ /* 0x000fc40006800000 */
[----:B------:R-:W-:Y:S02]  /*2320*/  FSEL R104, R12, -INF , !P4 ;  /* 0xff8000000c687808 */ /* 0x000fe40006000000 */
[----:B------:R-:W-:Y:S01]  /*2330*/  ISETP.GE.AND P5, PT, R0, R63, PT ;  /* 0x0000003f0000720c */ /* 0x000fe20003fa6270 */
[----:B------:R-:W-:Y:S01]  /*2340*/  HMMA.16816.F32 R208, R24, R210, RZ ;  /* 0x000000d218d0723c */ /* 0x000fe200000018ff */
[----:B------:R-:W-:Y:S02]  /*2350*/  FSEL R106, R53, -INF , !P3 ;  /* 0xff800000356a7808 */ /* 0x000fe40005800000 */
[----:B------:R-:W-:Y:S02]  /*2360*/  LOP3.LUT R12, R96, 0x11, RZ, 0xfc, !PT ;  /* 0x00000011600c7812 */ /* 0x000fe400078efcff */
[----:B------:R-:W-:Y:S01]  /*2370*/  ISETP.GE.AND P3, PT, R0, R47, PT ;  /* 0x0000002f0000720c */ /* 0x000fe20003f66270 */
[----:B-----5:R-:W-:Y:S01]  /*2380*/  HMMA.16816.F32 R248, R4, R36, R248 ;  /* 0x0000002404f8723c */ /* 0x020fe200000018f8 */
[----:B------:R-:W-:-:S02]  /*2390*/  LOP3.LUT R0, R96, 0x10, RZ, 0xfc, !PT ;  /* 0x0000001060007812 */ /* 0x000fc400078efcff */
[----:B------:R-:W-:Y:S02]  /*23a0*/  FSEL R163, R14, -INF , !P2 ;  /* 0xff8000000ea37808 */ /* 0x000fe40005000000 */
[----:B------:R-:W-:Y:S01]  /*23b0*/  FSEL R102, R13, -INF , !P5 ;  /* 0xff8000000d667808 */ /* 0x000fe20006800000 */
[C---:B------:R-:W-:Y:S01]  /*23c0*/  HMMA.16816.F32 R20, R4.reuse, R38, R20 ;  /* 0x000000260414723c */ /* 0x040fe20000001814 */
[C---:B------:R-:W-:Y:S02]  /*23d0*/  ISETP.GE.AND P2, PT, R12.reuse, R63, PT ;  /* 0x0000003f0c00720c */ /* 0x040fe40003f46270 */
[----:B------:R-:W-:Y:S02]  /*23e0*/  ISETP.GE.AND P5, PT, R12, R47, PT ;  /* 0x0000002f0c00720c */ /* 0x000fe40003fa6270 */
[----:B------:R-:W-:Y:S01]  /*23f0*/  FSEL R114, R15, -INF , !P3 ;  /* 0xff8000000f727808 */ /* 0x000fe20005800000 */
[----:B------:R-:W-:Y:S01]  /*2400*/  HMMA.16816.F32 R212, R4, R28, R212 ;  /* 0x0000001c04d4723c */ /* 0x000fe200000018d4 */
[----:B------:R-:W-:Y:S01]  /*2410*/  FSEL R116, R55, -INF , !P1 ;  /* 0xff80000037747808 */ /* 0x000fe20004800000 */
[----:B------:R-:W2:Y:S01]  /*2420*/  LDSM.16.M88.4 R12, [R233+0x1000] ;  /* 0x00100000e90c783b */ /* 0x000ea20000000200 */
[----:B------:R-:W-:-:S02]  /*2430*/  ISETP.GE.AND P1, PT, R0, R63, PT ;  /* 0x0000003f0000720c */ /* 0x000fc40003f26270 */
[----:B------:R-:W-:Y:S01]  /*2440*/  ISETP.GE.AND P4, PT, R0, R47, PT ;  /* 0x0000002f0000720c */ /* 0x000fe20003f86270 */
[----:B------:R-:W-:Y:S01]  /*2450*/  HMMA.16816.F32 R208, R4, R30, R208 ;  /* 0x0000001e04d0723c */ /* 0x000fe200000018d0 */
[----:B------:R-:W-:Y:S01]  /*2460*/  FSEL R100, R32, -INF , !P1 ;  /* 0xff80000020647808 */ /* 0x000fe20004800000 */
[----:B------:R-:W-:Y:S01]  /*2470*/  LDSM.16.M88.4 R28, [R233+0x1c00] ;  /* 0x001c0000e91c783b */ /* 0x000fe20000000200 */
[C---:B------:R-:W-:Y:S02]  /*2480*/  LOP3.LUT R32, R96.reuse, 0x19, RZ, 0xfc, !PT ;  /* 0x0000001960207812 */ /* 0x040fe400078efcff */
[----:B------:R-:W-:Y:S01]  /*2490*/  LOP3.LUT R0, R96, 0x18, RZ, 0xfc, !PT ;  /* 0x0000001860007812 */ /* 0x000fe200078efcff */
[----:B-1----:R-:W-:Y:S01]  /*24a0*/  HMMA.16816.F32 R204, R24, R8, RZ ;  /* 0x0000000818cc723c */ /* 0x002fe200000018ff */
[----:B------:R-:W-:Y:S02]  /*24b0*/  FSEL R151, R34, -INF , !P4 ;  /* 0xff80000022977808 */ /* 0x000fe40006000000 */
[----:B------:R-:W-:-:S02]  /*24c0*/  FSEL R90, R33, -INF , !P2 ;  /* 0xff800000215a7808 */ /* 0x000fc40005000000 */
[C---:B------:R-:W-:Y:S01]  /*24d0*/  ISETP.GE.AND P4, PT, R32.reuse, R63, PT ;  /* 0x0000003f2000720c */ /* 0x040fe20003f86270 */
[C---:B------:R-:W-:Y:S01]  /*24e0*/  HMMA.16816.F32 R8, R24.reuse, R10, RZ ;  /* 0x0000000a1808723c */ /* 0x040fe200000018ff */
[-C--:B------:R-:W-:Y:S02]  /*24f0*/  ISETP.GE.AND P2, PT, R32, R47.reuse, PT ;  /* 0x0000002f2000720c */ /* 0x080fe40003f46270 */
[----:B------:R-:W-:Y:S02]  /*2500*/  ISETP.GE.AND P1, PT, R0, R47, PT ;  /* 0x0000002f0000720c */ /* 0x000fe40003f26270 */
[----:B------:R-:W-:Y:S01]  /*2510*/  LOP3.LUT R32, R96, 0x21, RZ, 0xfc, !PT ;  /* 0x0000002160207812 */ /* 0x000fe200078efcff */
[C---:B------:R-:W-:Y:S01]  /*2520*/  HMMA.16816.F32 R36, R24.reuse, R16, RZ ;  /* 0x000000101824723c */ /* 0x040fe200000018ff */
[----:B------:R-:W-:Y:S01]  /*2530*/  FSEL R145, R230, -INF , !P1 ;  /* 0xff800000e6917808 */ /* 0x000fe20004800000 */
[----:B------:R-:W-:Y:S01]  /*2540*/  VIADD R230, R233, 0x400 ;  /* 0x00000400e9e67836 */ /* 0x000fe20000000000 */
[----:B------:R-:W-:Y:S01]  /*2550*/  FSEL R86, R229, -INF , !P4 ;  /* 0xff800000e5567808 */ /* 0x000fe20006000000 */
[----:B------:R-:W-:Y:S01]  /*2560*/  VIADD R229, R233, 0x800 ;  /* 0x00000800e9e57836 */ /* 0x000fe20000000000 */
[----:B------:R-:W-:Y:S01]  /*2570*/  FSEL R108, R35, -INF , !P5 ;  /* 0xff800000236c7808 */ /* 0x000fe20006800000 */
[----:B------:R-:W-:Y:S01]  /*2580*/  HMMA.16816.F32 R16, R24, R18, RZ ;  /* 0x000000121810723c */ /* 0x000fe200000018ff */
[----:B------:R-:W-:-:S02]  /*2590*/  ISETP.GE.AND P1, PT, R32, R63, PT ;  /* 0x0000003f2000720c */ /* 0x000fc40003f26270 */
[----:B------:R-:W-:Y:S02]  /*25a0*/  ISETP.GE.AND P4, PT, R32, R47, PT ;  /* 0x0000002f2000720c */ /* 0x000fe40003f86270 */
[----:B------:R-:W1:Y:S01]  /*25b0*/  LDSM.16.M88.4 R32, [R233+0x1400] ;  /* 0x00140000e920783b */ /* 0x000e620000000200 */
[-C--:B------:R-:W-:Y:S01]  /*25c0*/  ISETP.GE.AND P3, PT, R0, R63.reuse, PT ;  /* 0x0000003f0000720c */ /* 0x080fe20003f66270 */
[----:B------:R-:W-:Y:S01]  /*25d0*/  HMMA.16816.F32 R176, R24, R184, RZ ;  /* 0x000000b818b0723c */ /* 0x000fe200000018ff */
[----:B------:R-:W-:Y:S02]  /*25e0*/  LOP3.LUT R0, R96, 0x20, RZ, 0xfc, !PT ;  /* 0x0000002060007812 */ /* 0x000fe400078efcff */
[----:B------:R-:W-:Y:S01]  /*25f0*/  FSEL R88, R228, -INF , !P3 ;  /* 0xff800000e4587808 */ /* 0x000fe20005800000 */
[----:B------:R-:W-:Y:S01]  /*2600*/  VIADD R228, R233, 0xc00 ;  /* 0x00000c00e9e47836 */ /* 0x000fe20000000000 */
[C---:B------:R-:W-:Y:S01]  /*2610*/  ISETP.GE.AND P5, PT, R0.reuse, R63, PT ;  /* 0x0000003f0000720c */ /* 0x040fe20003fa6270 */
[----:B--2---:R-:W-:Y:S01]  /*2620*/  HMMA.16816.F32 R204, R4, R12, R204 ;  /* 0x0000000c04cc723c */ /* 0x004fe200000018cc */
[----:B------:R-:W-:-:S02]  /*2630*/  ISETP.GE.AND P3, PT, R0, R47, PT ;  /* 0x0000002f0000720c */ /* 0x000fc40003f66270 */
[----:B------:R-:W-:Y:S02]  /*2640*/  LOP3.LUT R0, R96, 0x28, RZ, 0xfc, !PT ;  /* 0x0000002860007812 */ /* 0x000fe400078efcff */
[----:B------:R-:W-:Y:S01]  /*2650*/  FSEL R231, R231, -INF , !P2 ;  /* 0xff800000e7e77808 */ /* 0x000fe20005000000 */
[----:B------:R-:W-:Y:S01]  /*2660*/  HMMA.16816.F32 R8, R4, R14, R8 ;  /* 0x0000000e0408723c */ /* 0x000fe20000001808 */
[----:B------:R-:W-:Y:S02]  /*2670*/  FSEL R84, R248, -INF , !P5 ;  /* 0xff800000f8547808 */ /* 0x000fe40006800000 */
[C---:B------:R-:W-:Y:S02]  /*2680*/  ISETP.GE.AND P2, PT, R0.reuse, R63, PT ;  /* 0x0000003f0000720c */ /* 0x040fe40003f46270 */
[----:B------:R-:W-:Y:S01]  /*2690*/  ISETP.GE.AND P5, PT, R0, R47, PT ;  /* 0x0000002f0000720c */ /* 0x000fe20003fa6270 */
[----:B------:R-:W-:Y:S01]  /*26a0*/  HMMA.16816.F32 R184, R24, R186, RZ ;  /* 0x000000ba18b8723c */ /* 0x000fe200000018ff */
[----:B------:R-:W-:-:S02]  /*26b0*/  LOP3.LUT R0, R96, 0x29, RZ, 0xfc, !PT ;  /* 0x0000002960007812 */ /* 0x000fc400078efcff */
[----:B------:R-:W-:Y:S02]  /*26c0*/  FSEL R131, R250, -INF , !P3 ;  /* 0xff800000fa837808 */ /* 0x000fe40005800000 */
[----:B------:R-:W-:Y:S02]  /*26d0*/  FSEL R80, R20, -INF , !P2 ;  /* 0xff80000014507808 */ /* 0x000fe40005000000 */
[----:B------:R-:W-:Y:S02]  /*26e0*/  ISETP.GE.AND P3, PT, R0, R63, PT ;  /* 0x0000003f0000720c */ /* 0x000fe40003f66270 */
[----:B------:R-:W-:Y:S02]  /*26f0*/  FSEL R82, R249, -INF , !P1 ;  /* 0xff800000f9527808 */ /* 0x000fe40004800000 */
[----:B------:R-:W-:Y:S02]  /*2700*/  LOP3.LUT R20, R96, 0x31, RZ, 0xfc, !PT ;  /* 0x0000003160147812 */ /* 0x000fe400078efcff */
[----:B------:R-:W-:-:S02]  /*2710*/  ISETP.GE.AND P1, PT, R0, R47, PT ;  /* 0x0000002f0000720c */ /* 0x000fc40003f26270 */
[----:B------:R-:W-:Y:S02]  /*2720*/  FSEL R127, R22, -INF , !P5 ;  /* 0xff800000167f7808 */ /* 0x000fe40006800000 */
[----:B------:R-:W-:Y:S02]  /*2730*/  FSEL R78, R21, -INF , !P3 ;  /* 0xff800000154e7808 */ /* 0x000fe40005800000 */
[C---:B------:R-:W-:Y:S01]  /*2740*/  ISETP.GE.AND P5, PT, R20.reuse, R63, PT ;  /* 0x0000003f1400720c */ /* 0x040fe20003fa6270 */
[C---:B-1----:R-:W-:Y:S01]  /*2750*/  HMMA.16816.F32 R36, R4.reuse, R32, R36 ;  /* 0x000000200424723c */ /* 0x042fe20000001824 */
[----:B------:R-:W-:Y:S02]  /*2760*/  ISETP.GE.AND P3, PT, R20, R47, PT ;  /* 0x0000002f1400720c */ /* 0x000fe40003f66270 */
[----:B------:R-:W-:Y:S02]  /*2770*/  FSEL R249, R23, -INF , !P1 ;  /* 0xff80000017f97808 */ /* 0x000fe40004800000 */
[----:B------:R-:W1:Y:S01]  /*2780*/  LDSM.16.M88.4 R20, [R56+0x2c00] ;  /* 0x002c00003814783b */ /* 0x000e620000000200 */
[----:B------:R-:W-:Y:S01]  /*2790*/  LOP3.LUT R0, R96, 0x30, RZ, 0xfc, !PT ;  /* 0x0000003060007812 */ /* 0x000fe200078efcff */
[----:B------:R-:W-:Y:S01]  /*27a0*/  HMMA.16816.F32 R16, R4, R34, R16 ;  /* 0x000000220410723c */ /* 0x000fe20000001810 */
[----:B------:R-:W-:Y:S01]  /*27b0*/  FSEL R251, R251, -INF , !P4 ;  /* 0xff800000fbfb7808 */ /* 0x000fe20006000000 */
[----:B------:R-:W2:Y:S01]  /*27c0*/  LDSM.16.M88.4 R32, [R233+0x2000] ;  /* 0x00200000e920783b */ /* 0x000ea20000000200 */
[----:B------:R-:W-:-:S02]  /*27d0*/  ISETP.GE.AND P4, PT, R0, R63, PT ;  /* 0x0000003f0000720c */ /* 0x000fc40003f86270 */
[----:B------:R-:W-:Y:S02]  /*27e0*/  ISETP.GE.AND P2, PT, R0, R47, PT ;  /* 0x0000002f0000720c */ /* 0x000fe40003f46270 */
[C---:B------:R-:W-:Y:S02]  /*27f0*/  LOP3.LUT R0, R96.reuse, 0x38, RZ, 0xfc, !PT ;  /* 0x0000003860007812 */ /* 0x040fe400078efcff */
[----:B------:R-:W-:Y:S02]  /*2800*/  LOP3.LUT R12, R96, 0x39, RZ, 0xfc, !PT ;  /* 0x00000039600c7812 */ /* 0x000fe400078efcff */
[----:B------:R-:W-:Y:S02]  /*2810*/  FSEL R76, R212, -INF , !P4 ;  /* 0xff800000d44c7808 */ /* 0x000fe40006000000 */
[----:B------:R-:W-:Y:S02]  /*2820*/  FSEL R119, R214, -INF , !P2 ;  /* 0xff800000d6777808 */ /* 0x000fe40005000000 */
[----:B------:R-:W-:-:S02]  /*2830*/  FSEL R74, R213, -INF , !P5 ;  /* 0xff800000d54a7808 */ /* 0x000fc40006800000 */
[----:B------:R-:W-:Y:S02]  /*2840*/  ISETP.GE.AND P4, PT, R0, R47, PT ;  /* 0x0000002f0000720c */ /* 0x000fe40003f86270 */
[C---:B------:R-:W-:Y:S02]  /*2850*/  ISETP.GE.AND P2, PT, R12.reuse, R63, PT ;  /* 0x0000003f0c00720c */ /* 0x040fe40003f46270 */
[----:B------:R-:W-:Y:S02]  /*2860*/  ISETP.GE.AND P5, PT, R12, R47, PT ;  /* 0x0000002f0c00720c */ /* 0x000fe40003fa6270 */
[----:B------:R-:W-:Y:S02]  /*2870*/  LOP3.LUT R12, R96, 0x41, RZ, 0xfc, !PT ;  /* 0x00000041600c7812 */ /* 0x000fe400078efcff */
[----:B------:R-:W-:Y:S02]  /*2880*/  ISETP.GE.AND P1, PT, R0, R63, PT ;  /* 0x0000003f0000720c */ /* 0x000fe40003f26270 */
[----:B------:R-:W-:-:S02]  /*2890*/  FSEL R213, R210, -INF , !P4 ;  /* 0xff800000d2d57808 */ /* 0x000fc40006000000 */
[----:B------:R-:W-:Y:S02]  /*28a0*/  FSEL R70, R209, -INF , !P2 ;  /* 0xff800000d1467808 */ /* 0x000fe40005000000 */
[----:B------:R-:W-:Y:S02]  /*28b0*/  LOP3.LUT R0, R96, 0x40, RZ, 0xfc, !PT ;  /* 0x0000004060007812 */ /* 0x000fe400078efcff */
[C---:B------:R-:W-:Y:S02]  /*28c0*/  ISETP.GE.AND P4, PT, R12.reuse, R63, PT ;  /* 0x0000003f0c00720c */ /* 0x040fe40003f86270 */
[----:B------:R-:W-:Y:S02]  /*28d0*/  ISETP.GE.AND P2, PT, R12, R47, PT ;  /* 0x0000002f0c00720c */ /* 0x000fe40003f46270 */
[----:B------:R-:W-:Y:S01]  /*28e0*/  HMMA.16816.F32 R12, R24, R156, RZ ;  /* 0x0000009c180c723c */ /* 0x000fe200000018ff */
[----:B------:R-:W-:Y:S02]  /*28f0*/  FSEL R215, R215, -INF , !P3 ;  /* 0xff800000d7d77808 */ /* 0x000fe40005800000 */
[----:B------:R-:W-:-:S02]  /*2900*/  FSEL R72, R208, -INF , !P1 ;  /* 0xff800000d0487808 */ /* 0x000fc40004800000 */
[C---:B------:R-:W-:Y:S01]  /*2910*/  ISETP.GE.AND P3, PT, R0.reuse, R63, PT ;  /* 0x0000003f0000720c */ /* 0x040fe20003f66270 */
[C---:B------:R-:W-:Y:S01]  /*2920*/  HMMA.16816.F32 R156, R24.reuse, R158, RZ ;  /* 0x0000009e189c723c */ /* 0x040fe200000018ff */
[----:B------:R-:W-:Y:S02]  /*2930*/  ISETP.GE.AND P1, PT, R0, R47, PT ;  /* 0x0000002f0000720c */ /* 0x000fe40003f26270 */
[----:B------:R-:W-:Y:S02]  /*2940*/  LOP3.LUT R0, R96, 0x48, RZ, 0xfc, !PT ;  /* 0x0000004860007812 */ /* 0x000fe400078efcff */
[----:B------:R-:W-:Y:S01]  /*2950*/  FSEL R211, R211, -INF , !P5 ;  /* 0xff800000d3d37808 */ /* 0x000fe20006800000 */
[----:B-1----:R-:W-:Y:S01]  /*2960*/  HMMA.16816.F32 R164, R24, R20, RZ ;  /* 0x0000001418a4723c */ /* 0x002fe200000018ff */
[----:B------:R-:W-:Y:S02]  /*2970*/  FSEL R68, R204, -INF , !P3 ;  /* 0xff800000cc447808 */ /* 0x000fe40005800000 */
[----:B------:R-:W-:-:S02]  /*2980*/  ISETP.GE.AND P5, PT, R0, R63, PT ;  /* 0x0000003f0000720c */ /* 0x000fc40003fa6270 */
[----:B------:R-:W-:Y:S01]  /*2990*/  ISETP.GE.AND P3, PT, R0, R47, PT ;  /* 0x0000002f0000720c */ /* 0x000fe20003f66270 */
[----:B------:R-:W-:Y:S01]  /*29a0*/  HMMA.16816.F32 R20, R24, R22, RZ ;  /* 0x000000161814723c */ /* 0x000fe200000018ff */
[----:B------:R-:W-:Y:S02]  /*29b0*/  LOP3.LUT R0, R96, 0x49, RZ, 0xfc, !PT ;  /* 0x0000004960007812 */ /* 0x000fe400078efcff */
[----:B------:R-:W-:Y:S02]  /*29c0*/  FSEL R209, R206, -INF , !P1 ;  /* 0xff800000ced17808 */ /* 0x000fe40004800000 */
[----:B------:R-:W-:Y:S01]  /*29d0*/  FSEL R66, R205, -INF , !P4 ;  /* 0xff800000cd427808 */ /* 0x000fe20006000000 */
[----:B------:R-:W-:Y:S01]  /*29e0*/  HMMA.16816.F32 R12, R4, R40, R12 ;  /* 0x00000028040c723c */ /* 0x000fe2000000180c */
[C---:B------:R-:W-:Y:S02]  /*29f0*/  ISETP.GE.AND P1, PT, R0.reuse, R63, PT ;  /* 0x0000003f0000720c */ /* 0x040fe40003f26270 */
[----:B------:R-:W-:-:S02]  /*2a00*/  ISETP.GE.AND P4, PT, R0, R47, PT ;  /* 0x0000002f0000720c */ /* 0x000fc40003f86270 */
[----:B------:R-:W-:Y:S01]  /*2a10*/  LOP3.LUT R0, R96, 0x50, RZ, 0xfc, !PT ;  /* 0x0000005060007812 */ /* 0x000fe200078efcff */
[C---:B------:R-:W-:Y:S01]  /*2a20*/  HMMA.16816.F32 R156, R4.reuse, R42, R156 ;  /* 0x0000002a049c723c */ /* 0x040fe2000000189c */
[----:B------:R-:W-:Y:S02]  /*2a30*/  FSEL R207, R207, -INF , !P2 ;  /* 0xff800000cfcf7808 */ /* 0x000fe40005000000 */
[----:B------:R-:W-:Y:S02]  /*2a40*/  FSEL R64, R8, -INF , !P5 ;  /* 0xff80000008407808 */ /* 0x000fe40006800000 */
[C---:B------:R-:W-:Y:S01]  /*2a50*/  ISETP.GE.AND P2, PT, R0.reuse, R63, PT ;  /* 0x0000003f0000720c */ /* 0x040fe20003f46270 */
[----:B------:R-:W-:Y:S01]  /*2a60*/  HMMA.16816.F32 R164, R4, R28, R164 ;  /* 0x0000001c04a4723c */ /* 0x000fe200000018a4 */
[----:B------:R-:W-:Y:S02]  /*2a70*/  ISETP.GE.AND P5, PT, R0, R47, PT ;  /* 0x0000002f0000720c */ /* 0x000fe40003fa6270 */
[----:B------:R-:W-:-:S02]  /*2a80*/  LOP3.LUT R0, R96, 0x51, RZ, 0xfc, !PT ;  /* 0x0000005160007812 */ /* 0x000fc400078efcff */
[----:B------:R-:W-:Y:S01]  /*2a90*/  LOP3.LUT R8, R96, 0x58, RZ, 0xfc, !PT ;  /* 0x0000005860087812 */ /* 0x000fe200078efcff */
[C---:B------:R-:W-:Y:S01]  /*2aa0*/  HMMA.16816.F32 R20, R4.reuse, R30, R20 ;  /* 0x0000001e0414723c */ /* 0x040fe20000001814 */
[----:B------:R-:W-:Y:S01]  /*2ab0*/  FSEL R205, R10, -INF , !P3 ;  /* 0xff8000000acd7808 */ /* 0x000fe20005800000 */
[----:B------:R-:W1:Y:S01]  /*2ac0*/  LDSM.16.M88.4 R28, [R56+0x3800] ;  /* 0x00380000381c783b */ /* 0x000e620000000200 */
[----:B------:R-:W-:Y:S02]  /*2ad0*/  FSEL R46, R9, -INF , !P1 ;  /* 0xff800000092e7808 */ /* 0x000fe40004800000 */
[C---:B------:R-:W-:Y:S01]  /*2ae0*/  ISETP.GE.AND P3, PT, R0.reuse, R63, PT ;  /* 0x0000003f0000720c */ /* 0x040fe20003f66270 */
[----:B--2---:R-:W-:Y:S01]  /*2af0*/  HMMA.16816.F32 R176, R4, R32, R176 ;  /* 0x0000002004b0723c */ /* 0x004fe200000018b0 */
[----:B------:R-:W-:Y:S02]  /*2b00*/  ISETP.GE.AND P1, PT, R0, R47, PT ;  /* 0x0000002f0000720c */ /* 0x000fe40003f26270 */
[----:B------:R-:W-:-:S02]  /*2b10*/  FSEL R133, R11, -INF , !P4 ;  /* 0xff8000000b857808 */ /* 0x000fc40006000000 */
[----:B------:R-:W-:Y:S01]  /*2b20*/  FSEL R0, R36, -INF , !P2 ;  /* 0xff80000024007808 */ /* 0x000fe20005000000 */
[----:B------:R-:W-:Y:S01]  /*2b30*/  HMMA.16816.F32 R184, R4, R34, R184 ;  /* 0x0000002204b8723c */ /* 0x000fe200000018b8 */
[C---:B------:R-:W-:Y:S02]  /*2b40*/  ISETP.GE.AND P4, PT, R8.reuse, R63, PT ;  /* 0x0000003f0800720c */ /* 0x040fe40003f86270 */
[----:B------:R-:W-:Y:S02]  /*2b50*/  ISETP.GE.AND P2, PT, R8, R47, PT ;  /* 0x0000002f0800720c */ /* 0x000fe40003f46270 */
[----:B------:R-:W2:Y:S01]  /*2b60*/  LDSM.16.M88.4 R8, [R56+0x3400] ;  /* 0x003400003808783b */ /* 0x000ea20000000200 */
[C---:B------:R-:W-:Y:S02]  /*2b70*/  LOP3.LUT R40, R96.reuse, 0x59, RZ, 0xfc, !PT ;  /* 0x0000005960287812 */ /* 0x040fe400078efcff */
[----:B------:R-:W-:Y:S02]  /*2b80*/  LOP3.LUT R36, R96, 0x60, RZ, 0xfc, !PT ;  /* 0x0000006060247812 */ /* 0x000fe400078efcff */
[----:B------:R-:W-:-:S02]  /*2b90*/  FSEL R98, R37, -INF , !P3 ;  /* 0xff80000025627808 */ /* 0x000fc40005800000 */
[----:B------:R-:W-:Y:S02]  /*2ba0*/  FSEL R135, R39, -INF , !P1 ;  /* 0xff80000027877808 */ /* 0x000fe40004800000 */
[----:B------:R-:W-:Y:S02]  /*2bb0*/  FSEL R118, R16, -INF , !P4 ;  /* 0xff80000010767808 */ /* 0x000fe40006000000 */
[----:B------:R-:W-:Y:S02]  /*2bc0*/  FSEL R203, R38, -INF , !P5 ;  /* 0xff80000026cb7808 */ /* 0x000fe40006800000 */
[----:B------:R-:W-:Y:S02]  /*2bd0*/  ISETP.GE.AND P3, PT, R40, R47, PT ;  /* 0x0000002f2800720c */ /* 0x000fe40003f66270 */
[----:B------:R-:W-:Y:S02]  /*2be0*/  ISETP.GE.AND P1, PT, R36, R63, PT ;  /* 0x0000003f2400720c */ /* 0x000fe40003f26270 */
[----:B------:R-:W-:-:S02]  /*2bf0*/  LOP3.LUT R16, R96, 0x68, RZ, 0xfc, !PT ;  /* 0x0000006860107812 */ /* 0x000fc400078efcff */
[-C--:B------:R-:W-:Y:S02]  /*2c00*/  ISETP.GE.AND P5, PT, R40, R63.reuse, PT ;  /* 0x0000003f2800720c */ /* 0x080fe40003fa6270 */
[----:B------:R-:W-:Y:S02]  /*2c10*/  FSEL R201, R19, -INF , !P3 ;  /* 0xff80000013c97808 */ /* 0x000fe40005800000 */
[----:B------:R-:W-:Y:S02]  /*2c20*/  FSEL R128, R12, -INF , !P1 ;  /* 0xff8000000c807808 */ /* 0x000fe40004800000 */
[----:B------:R-:W-:Y:S01]  /*2c30*/  FSEL R147, R18, -INF , !P2 ;  /* 0xff80000012937808 */ /* 0x000fe20005000000 */
[----:B-1----:R-:W-:Y:S01]  /*2c40*/  HMMA.16816.F32 R40, R24, R28, RZ ;  /* 0x0000001c1828723c */ /* 0x002fe200000018ff */
[----:B------:R-:W-:Y:S02]  /*2c50*/  FSEL R124, R17, -INF , !P5 ;  /* 0xff800000117c7808 */ /* 0x000fe40006800000 */
[----:B------:R-:W-:-:S02]  /*2c60*/  ISETP.GE.AND P3, PT, R16, R63, PT ;  /* 0x0000003f1000720c */ /* 0x000fc40003f66270 */
[-C--:B------:R-:W-:Y:S01]  /*2c70*/  ISETP.GE.AND P1, PT, R16, R47.reuse, PT ;  /* 0x0000002f1000720c */ /* 0x080fe20003f26270 */
[C---:B------:R-:W-:Y:S01]  /*2c80*/  HMMA.16816.F32 R28, R24.reuse, R30, RZ ;  /* 0x0000001e181c723c */ /* 0x040fe200000018ff */
[----:B------:R-:W1:Y:S01]  /*2c90*/  LDSM.16.M88.4 R16, [R233+0x2400] ;  /* 0x00240000e910783b */ /* 0x000e620000000200 */
[----:B------:R-:W-:Y:S02]  /*2ca0*/  ISETP.GE.AND P4, PT, R36, R47, PT ;  /* 0x0000002f2400720c */ /* 0x000fe40003f86270 */
[C---:B------:R-:W-:Y:S02]  /*2cb0*/  LOP3.LUT R36, R96.reuse, 0x61, RZ, 0xfc, !PT ;  /* 0x0000006160247812 */ /* 0x040fe400078efcff */
[----:B------:R-:W-:Y:S02]  /*2cc0*/  LOP3.LUT R12, R96, 0x69, RZ, 0xfc, !PT ;  /* 0x00000069600c7812 */ /* 0x000fe400078efcff */
[----:B------:R-:W-:Y:S01]  /*2cd0*/  ISETP.GE.AND P2, PT, R36, R63, PT ;  /* 0x0000003f2400720c */ /* 0x000fe20003f46270 */
[----:B--2---:R-:W-:Y:S01]  /*2ce0*/  HMMA.16816.F32 R180, R24, R8, RZ ;  /* 0x0000000818b4723c */ /* 0x004fe200000018ff */
[----:B------:R-:W-:-:S02]  /*2cf0*/  FSEL R199, R14, -INF , !P4 ;  /* 0xff8000000ec77808 */ /* 0x000fc40006000000 */
[----:B------:R-:W-:Y:S02]  /*2d00*/  FSEL R132, R13, -INF , !P2 ;  /* 0xff8000000d847808 */ /* 0x000fe40005000000 */
[----:B------:R-:W-:Y:S02]  /*2d10*/  ISETP.GE.AND P5, PT, R36, R47, PT ;  /* 0x0000002f2400720c */ /* 0x000fe40003fa6270 */
[C---:B------:R-:W-:Y:S02]  /*2d20*/  ISETP.GE.AND P4, PT, R12.reuse, R63, PT ;  /* 0x0000003f0c00720c */ /* 0x040fe40003f86270 */
[----:B------:R-:W-:Y:S02]  /*2d30*/  ISETP.GE.AND P2, PT, R12, R47, PT ;  /* 0x0000002f0c00720c */ /* 0x000fe40003f46270 */
[----:B------:R-:W-:Y:S02]  /*2d40*/  LOP3.LUT R12, R96, 0x70, RZ, 0xfc, !PT ;  /* 0x00000070600c7812 */ /* 0x000fe400078efcff */
[----:B------:R-:W-:-:S02]  /*2d50*/  FSEL R153, R15, -INF , !P5 ;  /* 0xff8000000f997808 */ /* 0x000fc40006800000 */
[----:B------:R-:W-:Y:S02]  /*2d60*/  FSEL R156, R156, -INF , !P3 ;  /* 0xff8000009c9c7808 */ /* 0x000fe40005800000 */
[C---:B------:R-:W-:Y:S02]  /*2d70*/  ISETP.GE.AND P5, PT, R12.reuse, R63, PT ;  /* 0x0000003f0c00720c */ /* 0x040fe40003fa6270 */
[----:B------:R-:W-:Y:S02]  /*2d80*/  ISETP.GE.AND P3, PT, R12, R47, PT ;  /* 0x0000002f0c00720c */ /* 0x000fe40003f66270 */
[----:B------:R-:W-:Y:S02]  /*2d90*/  LOP3.LUT R12, R96, 0x71, RZ, 0xfc, !PT ;  /* 0x00000071600c7812 */ /* 0x000fe400078efcff */
[----:B------:R-:W-:Y:S02]  /*2da0*/  FSEL R197, R158, -INF , !P1 ;  /* 0xff8000009ec57808 */ /* 0x000fe40004800000 */
[----:B------:R-:W-:-:S02]  /*2db0*/  FSEL R134, R157, -INF , !P4 ;  /* 0xff8000009d867808 */ /* 0x000fc40006000000 */
[C---:B------:R-:W-:Y:S02]  /*2dc0*/  ISETP.GE.AND P1, PT, R12.reuse, R63, PT ;  /* 0x0000003f0c00720c */ /* 0x040fe40003f26270 */
[----:B------:R-:W-:Y:S02]  /*2dd0*/  ISETP.GE.AND P4, PT, R12, R47, PT ;  /* 0x0000002f0c00720c */ /* 0x000fe40003f86270 */
[----:B------:R-:W2:Y:S01]  /*2de0*/  LDSM.16.M88.4 R12, [R233+0x2800] ;  /* 0x00280000e90c783b */ /* 0x000ea20000000200 */
[----:B------:R-:W-:Y:S01]  /*2df0*/  LOP3.LUT R8, R96, 0x78, RZ, 0xfc, !PT ;  /* 0x0000007860087812 */ /* 0x000fe200078efcff */
[----:B-1----:R-:W-:Y:S01]  /*2e00*/  HMMA.16816.F32 R180, R4, R16, R180 ;  /* 0x0000001004b4723c */ /* 0x002fe200000018b4 */
[----:B------:R-:W-:Y:S02]  /*2e10*/  FSEL R159, R159, -INF , !P2 ;  /* 0xff8000009f9f7808 */ /* 0x000fe40005000000 */
[----:B------:R-:W-:Y:S02]  /*2e20*/  FSEL R164, R164, -INF , !P5 ;  /* 0xff800000a4a47808 */ /* 0x000fe40006800000 */
[----:B------:R-:W-:-:S02]  /*2e30*/  ISETP.GE.AND P2, PT, R8, R63, PT ;  /* 0x0000003f0800720c */ /* 0x000fc40003f46270 */
[----:B------:R-:W-:Y:S02]  /*2e40*/  ISETP.GE.AND P5, PT, R8, R47, PT ;  /* 0x0000002f0800720c */ /* 0x000fe40003fa6270 */
[----:B------:R-:W-:Y:S01]  /*2e50*/  HMMA.16816.F32 R8, R24, R10, RZ ;  /* 0x0000000a1808723c */ /* 0x000fe200000018ff */
[----:B------:R-:W-:Y:S02]  /*2e60*/  LOP3.LUT R36, R96, 0x79, RZ, 0xfc, !PT ;  /* 0x0000007960247812 */ /* 0x000fe400078efcff */
[----:B------:R-:W-:Y:S02]  /*2e70*/  FSEL R195, R166, -INF , !P3 ;  /* 0xff800000a6c37808 */ /* 0x000fe40005800000 */
[----:B------:R-:W-:Y:S02]  /*2e80*/  FSEL R138, R20, -INF , !P2 ;  /* 0xff800000148a7808 */ /* 0x000fe40005000000 */
[----:B------:R-:W-:Y:S02]  /*2e90*/  LOP3.LUT R32, R96, 0x80, RZ, 0xfc, !PT ;  /* 0x0000008060207812 */ /* 0x000fe400078efcff */
[----:B------:R-:W-:-:S02]  /*2ea0*/  ISETP.GE.AND P3, PT, R36, R63, PT ;  /* 0x0000003f2400720c */ /* 0x000fc40003f66270 */
[----:B------:R-:W-:Y:S02]  /*2eb0*/  FSEL R136, R165, -INF , !P1 ;  /* 0xff800000a5887808 */ /* 0x000fe40004800000 */
[----:B------:R-:W-:Y:S02]  /*2ec0*/  LOP3.LUT R20, R96, 0x81, RZ, 0xfc, !PT ;  /* 0x0000008160147812 */ /* 0x000fe400078efcff */
[----:B------:R-:W-:Y:S02]  /*2ed0*/  ISETP.GE.AND P1, PT, R36, R47, PT ;  /* 0x0000002f2400720c */ /* 0x000fe40003f26270 */
[----:B------:R-:W-:Y:S01]  /*2ee0*/  FSEL R167, R167, -INF , !P4 ;  /* 0xff800000a7a77808 */ /* 0x000fe20006000000 */
[----:B------:R-:W-:Y:S01]  /*2ef0*/  LDSM.16.M88.4 R36, [R56+0x4000] ;  /* 0x004000003824783b */ /* 0x000fe20000000200 */
[----:B------:R-:W-:Y:S02]  /*2f00*/  ISETP.GE.AND P4, PT, R32, R63, PT ;  /* 0x0000003f2000720c */ /* 0x000fe40003f86270 */
[----:B------:R-:W-:-:S02]  /*2f10*/  FSEL R193, R22, -INF , !P5 ;  /* 0xff80000016c17808 */ /* 0x000fc40006800000 */
[----:B------:R-:W-:Y:S01]  /*2f20*/  FSEL R142, R21, -INF , !P3 ;  /* 0xff800000158e7808 */ /* 0x000fe20005800000 */
[C---:B------:R-:W-:Y:S01]  /*2f30*/  HMMA.16816.F32 R8, R4.reuse, R18, R8 ;  /* 0x000000120408723c */ /* 0x040fe20000001808 */
[----:B------:R-:W-:Y:S02]  /*2f40*/  LOP3.LUT R16, R96, 0x88, RZ, 0xfc, !PT ;  /* 0x0000008860107812 */ /* 0x000fe400078efcff */
[C---:B------:R-:W-:Y:S02]  /*2f50*/  ISETP.GE.AND P5, PT, R20.reuse, R63, PT ;  /* 0x0000003f1400720c */ /* 0x040fe40003fa6270 */
[----:B------:R-:W-:Y:S01]  /*2f60*/  ISETP.GE.AND P3, PT, R20, R47, PT ;  /* 0x0000002f1400720c */ /* 0x000fe20003f66270 */
[----:B--2---:R-:W-:Y:S01]  /*2f70*/  HMMA.16816.F32 R40, R4, R12, R40 ;  /* 0x0000000c0428723c */ /* 0x004fe20000001828 */
[----:B------:R-:W-:Y:S02]  /*2f80*/  FSEL R173, R23, -INF , !P1 ;  /* 0xff80000017ad7808 */ /* 0x000fe40004800000 */
[----:B------:R-:W1:Y:S01]  /*2f90*/  LDSM.16.M88.4 R20, [R233+0x2c00] ;  /* 0x002c0000e914783b */ /* 0x000e620000000200 */
[----:B------:R-:W-:-:S02]  /*2fa0*/  FSEL R176, R176, -INF , !P4 ;  /* 0xff800000b0b07808 */ /* 0x000fc40006000000 */
[----:B------:R-:W-:Y:S01]  /*2fb0*/  ISETP.GE.AND P2, PT, R32, R47, PT ;  /* 0x0000002f2000720c */ /* 0x000fe20003f46270 */
[----:B------:R-:W-:Y:S01]  /*2fc0*/  HMMA.16816.F32 R28, R4, R14, R28 ;  /* 0x0000000e041c723c */ /* 0x000fe2000000181c */
[C---:B------:R-:W-:Y:S02]  /*2fd0*/  ISETP.GE.AND P1, PT, R16.reuse, R63, PT ;  /* 0x0000003f1000720c */ /* 0x040fe40003f26270 */
[----:B------:R-:W-:Y:S02]  /*2fe0*/  ISETP.GE.AND P4, PT, R16, R47, PT ;  /* 0x0000002f1000720c */ /* 0x000fe40003f86270 */
[----:B------:R-:W-:Y:S01]  /*2ff0*/  LOP3.LUT R16, R96, 0x89, RZ, 0xfc, !PT ;  /* 0x0000008960107812 */ /* 0x000fe200078efcff */
[----:B------:R-:W-:Y:S01]  /*3000*/  HMMA.16816.F32 R32, R24, R120, RZ ;  /* 0x000000781820723c */ /* 0x000fe200000018ff */
[----:B------:R-:W-:Y:S02]  /*3010*/  FSEL R191, R178, -INF , !P2 ;  /* 0xff800000b2bf7808 */ /* 0x000fe40005000000 */
[----:B------:R-:W-:-:S02]  /*3020*/  FSEL R144, R177, -INF , !P5 ;  /* 0xff800000b1907808 */ /* 0x000fc40006800000 */
[C---:B------:R-:W-:Y:S01]  /*3030*/  ISETP.GE.AND P2, PT, R16.reuse, R63, PT ;  /* 0x0000003f1000720c */ /* 0x040fe20003f46270 */
[----:B------:R-:W-:Y:S01]  /*3040*/  HMMA.16816.F32 R120, R24, R122, RZ ;  /* 0x0000007a1878723c */ /* 0x000fe200000018ff */
[----:B------:R-:W-:Y:S02]  /*3050*/  ISETP.GE.AND P5, PT, R16, R47, PT ;  /* 0x0000002f1000720c */ /* 0x000fe40003fa6270 */
[----:B------:R-:W-:Y:S02]  /*3060*/  LOP3.LUT R16, R96, 0x90, RZ, 0xfc, !PT ;  /* 0x0000009060107812 */ /* 0x000fe400078efcff */
[----:B------:R-:W-:Y:S02]  /*3070*/  FSEL R179, R179, -INF , !P3 ;  /* 0xff800000b3b37808 */ /* 0x000fe40005800000 */
[----:B------:R-:W-:Y:S02]  /*3080*/  FSEL R184, R184, -INF , !P1 ;  /* 0xff800000b8b87808 */ /* 0x000fe40004800000 */
[----:B------:R-:W-:-:S02]  /*3090*/  ISETP.GE.AND P3, PT, R16, R63, PT ;  /* 0x0000003f1000720c */ /* 0x000fc40003f66270 */
[----:B------:R-:W-:Y:S02]  /*30a0*/  ISETP.GE.AND P1, PT, R16, R47, PT ;  /* 0x0000002f1000720c */ /* 0x000fe40003f26270 */
[C---:B------:R-:W-:Y:S02]  /*30b0*/  LOP3.LUT R18, R96.reuse, 0x91, RZ, 0xfc, !PT ;  /* 0x0000009160127812 */ /* 0x040fe400078efcff */
[----:B------:R-:W-:Y:S02]  /*30c0*/  LOP3.LUT R16, R96, 0x98, RZ, 0xfc, !PT ;  /* 0x0000009860107812 */ /* 0x000fe400078efcff */
        /* <DEDUP_REMOVED lines=9> */
[----:B------:R-:W-:Y:S01]  /*3160*/  ISETP.GE.AND P3, PT, R16, R47, PT ;  /* 0x0000002f1000720c */ /* 0x000fe20003f66270 */
[----:B------:R-:W-:Y:S01]  /*3170*/  LDSM.16.M88.4 R20, [R56+0x4800] ;  /* 0x004800003814783b */ /* 0x000fe20000000200 */
[----:B------:R-:W-:-:S02]  /*3180*/  LOP3.LUT R54, R96, 0x99, RZ, 0xfc, !PT ;  /* 0x0000009960367812 */ /* 0x000fc400078efcff */
[----:B------:R-:W-:Y:S01]  /*3190*/  LOP3.LUT R12, R96, 0xa0, RZ, 0xfc, !PT ;  /* 0x000000a0600c7812 */ /* 0x000fe200078efcff */
[----:B------:R-:W1:Y:S01]  /*31a0*/  LDSM.16.M88.4 R16, [R56+0x4400] ;  /* 0x004400003810783b */ /* 0x000e620000000200 */
[----:B------:R-:W-:Y:S02]  /*31b0*/  FSEL R185, R182, -INF , !P1 ;  /* 0xff800000b6b97808 */ /* 0x000fe40004800000 */
[----:B------:R-:W-:Y:S02]  /*31c0*/  FSEL R183, R183, -INF , !P2 ;  /* 0xff800000b7b77808 */ /* 0x000fe40005000000 */
[----:B------:R-:W-:Y:S02]  /*31d0*/  FSEL R154, R8, -INF , !P5 ;  /* 0xff800000089a7808 */ /* 0x000fe40006800000 */
[-C--:B------:R-:W-:Y:S02]  /*31e0*/  ISETP.GE.AND P1, PT, R54, R63.reuse, PT ;  /* 0x0000003f3600720c */ /* 0x080fe40003f26270 */
[----:B------:R-:W-:-:S02]  /*31f0*/  ISETP.GE.AND P2, PT, R12, R63, PT ;  /* 0x0000003f0c00720c */ /* 0x000fc40003f46270 */
[-C--:B------:R-:W-:Y:S02]  /*3200*/  ISETP.GE.AND P5, PT, R12, R47.reuse, PT ;  /* 0x0000002f0c00720c */ /* 0x080fe40003fa6270 */
[----:B------:R-:W-:Y:S02]  /*3210*/  LOP3.LUT R12, R96, 0xa1, RZ, 0xfc, !PT ;  /* 0x000000a1600c7812 */ /* 0x000fe400078efcff */
[----:B------:R-:W-:Y:S02]  /*3220*/  FSEL R150, R181, -INF , !P4 ;  /* 0xff800000b5967808 */ /* 0x000fe40006000000 */
[----:B------:R-:W-:Y:S02]  /*3230*/  FSEL R181, R10, -INF , !P3 ;  /* 0xff8000000ab57808 */ /* 0x000fe40005800000 */
[----:B------:R-:W-:Y:S02]  /*3240*/  FSEL R158, R9, -INF , !P1 ;  /* 0xff800000099e7808 */ /* 0x000fe40004800000 */
[----:B------:R-:W-:-:S02]  /*3250*/  ISETP.GE.AND P4, PT, R54, R47, PT ;  /* 0x0000002f3600720c */ /* 0x000fc40003f86270 */
[----:B------:R-:W-:Y:S02]  /*3260*/  LOP3.LUT R8, R96, 0xa8, RZ, 0xfc, !PT ;  /* 0x000000a860087812 */ /* 0x000fe400078efcff */
[C---:B------:R-:W-:Y:S02]  /*3270*/  ISETP.GE.AND P3, PT, R12.reuse, R63, PT ;  /* 0x0000003f0c00720c */ /* 0x040fe40003f66270 */
[----:B------:R-:W-:Y:S02]  /*3280*/  ISETP.GE.AND P1, PT, R12, R47, PT ;  /* 0x0000002f0c00720c */ /* 0x000fe40003f26270 */
[----:B------:R-:W-:Y:S01]  /*3290*/  HMMA.16816.F32 R12, R24, R36, RZ ;  /* 0x00000024180c723c */ /* 0x000fe200000018ff */
[----:B------:R-:W-:Y:S02]  /*32a0*/  FSEL R177, R11, -INF , !P4 ;  /* 0xff8000000bb17808 */ /* 0x000fe40006000000 */
[----:B------:R-:W-:Y:S02]  /*32b0*/  FSEL R160, R40, -INF , !P2 ;  /* 0xff80000028a07808 */ /* 0x000fe40005000000 */
[----:B------:R-:W-:-:S02]  /*32c0*/  ISETP.GE.AND P4, PT, R8, R63, PT ;  /* 0x0000003f0800720c */ /* 0x000fc40003f86270 */
[----:B------:R-:W-:Y:S02]  /*32d0*/  ISETP.GE.AND P2, PT, R8, R47, PT ;  /* 0x0000002f0800720c */ /* 0x000fe40003f46270 */
[----:B------:R-:W2:Y:S01]  /*32e0*/  LDSM.16.M88.4 R8, [R233+0x3400] ;  /* 0x00340000e908783b */ /* 0x000ea20000000200 */
[----:B------:R-:W-:Y:S01]  /*32f0*/  LOP3.LUT R36, R96, 0xa9, RZ, 0xfc, !PT ;  /* 0x000000a960247812 */ /* 0x000fe200078efcff */
[----:B-1----:R-:W-:Y:S01]  /*3300*/  HMMA.16816.F32 R92, R24, R16, RZ ;  /* 0x00000010185c723c */ /* 0x002fe200000018ff */
[----:B------:R-:W-:Y:S02]  /*3310*/  FSEL R175, R42, -INF , !P5 ;  /* 0xff8000002aaf7808 */ /* 0x000fe40006800000 */
[----:B------:R-:W-:Y:S02]  /*3320*/  FSEL R162, R41, -INF , !P3 ;  /* 0xff80000029a27808 */ /* 0x000fe40005800000 */
[----:B------:R-:W-:Y:S02]  /*3330*/  LOP3.LUT R40, R96, 0xb0, RZ, 0xfc, !PT ;  /* 0x000000b060287812 */ /* 0x000fe400078efcff */
[----:B------:R-:W-:-:S02]  /*3340*/  ISETP.GE.AND P5, PT, R36, R63, PT ;  /* 0x0000003f2400720c */ /* 0x000fc40003fa6270 */
[----:B------:R-:W-:Y:S02]  /*3350*/  ISETP.GE.AND P3, PT, R36, R47, PT ;  /* 0x0000002f2400720c */ /* 0x000fe40003f66270 */
[----:B------:R-:W-:Y:S01]  /*3360*/  HMMA.16816.F32 R36, R24, R38, RZ ;  /* 0x000000261824723c */ /* 0x000fe200000018ff */
[----:B------:R-:W-:Y:S02]  /*3370*/  FSEL R161, R43, -INF , !P1 ;  /* 0xff8000002ba17808 */ /* 0x000fe40004800000 */
[----:B------:R-:W-:Y:S02]  /*3380*/  ISETP.GE.AND P1, PT, R40, R63, PT ;  /* 0x0000003f2800720c */ /* 0x000fe40003f26270 */
[----:B------:R-:W-:Y:S01]  /*3390*/  LOP3.LUT R16, R96, 0xb8, RZ, 0xfc, !PT ;  /* 0x000000b860107812 */ /* 0x000fe200078efcff */
[----:B------:R-:W-:Y:S01]  /*33a0*/  HMMA.16816.F32 R12, R4, R48, R12 ;  /* 0x00000030040c723c */ /* 0x000fe2000000180c */
[----:B------:R-:W-:Y:S02]  /*33b0*/  FSEL R149, R31, -INF , !P3 ;  /* 0xff8000001f957808 */ /* 0x000fe40005800000 */
[----:B------:R-:W-:-:S02]  /*33c0*/  FSEL R166, R28, -INF , !P4 ;  /* 0xff8000001ca67808 */ /* 0x000fc40006000000 */
[----:B------:R-:W-:Y:S02]  /*33d0*/  ISETP.GE.AND P3, PT, R16, R63, PT ;  /* 0x0000003f1000720c */ /* 0x000fe40003f66270 */
[----:B------:R-:W-:Y:S02]  /*33e0*/  FSEL R48, R32, -INF , !P1 ;  /* 0xff80000020307808 */ /* 0x000fe40004800000 */
[-C--:B------:R-:W-:Y:S02]  /*33f0*/  ISETP.GE.AND P1, PT, R16, R47.reuse, PT ;  /* 0x0000002f1000720c */ /* 0x080fe40003f26270 */
[----:B------:R-:W-:Y:S01]  /*3400*/  ISETP.GE.AND P4, PT, R40, R47, PT ;  /* 0x0000002f2800720c */ /* 0x000fe20003f86270 */
[----:B------:R-:W-:Y:S01]  /*3410*/  HMMA.16816.F32 R16, R24, R18, RZ ;  /* 0x000000121810723c */ /* 0x000fe200000018ff */
[----:B------:R-:W1:Y:S01]  /*3420*/  LDSM.16.M88.4 R40, [R56+0x4c00] ;  /* 0x004c00003828783b */ /* 0x000e620000000200 */
[----:B------:R-:W-:Y:S02]  /*3430*/  LOP3.LUT R28, R96, 0xb1, RZ, 0xfc, !PT ;  /* 0x000000b1601c7812 */ /* 0x000fe400078efcff */
[----:B------:R-:W-:-:S02]  /*3440*/  FSEL R157, R30, -INF , !P2 ;  /* 0xff8000001e9d7808 */ /* 0x000fc40005000000 */
[----:B------:R-:W-:Y:S01]  /*3450*/  FSEL R168, R29, -INF , !P5 ;  /* 0xff8000001da87808 */ /* 0x000fe20006800000 */
[C---:B------:R-:W-:Y:S01]  /*3460*/  HMMA.16816.F32 R36, R4.reuse, R50, R36 ;  /* 0x000000320424723c */ /* 0x040fe20000001824 */
[C---:B------:R-:W-:Y:S02]  /*3470*/  ISETP.GE.AND P2, PT, R28.reuse, R63, PT ;  /* 0x0000003f1c00720c */ /* 0x040fe40003f46270 */
[----:B------:R-:W-:Y:S02]  /*3480*/  ISETP.GE.AND P5, PT, R28, R47, PT ;  /* 0x0000002f1c00720c */ /* 0x000fe40003fa6270 */
[C---:B------:R-:W-:Y:S01]  /*3490*/  LOP3.LUT R54, R96.reuse, 0xb9, RZ, 0xfc, !PT ;  /* 0x000000b960367812 */ /* 0x040fe200078efcff */
[----:B------:R-:W3:Y:S01]  /*34a0*/  LDSM.16.M88.4 R28, [R233+0x3800] ;  /* 0x00380000e91c783b */ /* 0x000ee20000000200 */
[----:B------:R-:W-:Y:S01]  /*34b0*/  LOP3.LUT R32, R96, 0xc0, RZ, 0xfc, !PT ;  /* 0x000000c060207812 */ /* 0x000fe200078efcff */
[----:B--2---:R-:W-:Y:S01]  /*34c0*/  HMMA.16816.F32 R92, R4, R8, R92 ;  /* 0x00000008045c723c */ /* 0x004fe2000000185c */
[----:B------:R-:W-:-:S02]  /*34d0*/  FSEL R170, R33, -INF , !P2 ;  /* 0xff80000021aa7808 */ /* 0x000fc40005000000 */
[----:B------:R-:W-:Y:S02]  /*34e0*/  FSEL R137, R35, -INF , !P5 ;  /* 0xff80000023897808 */ /* 0x000fe40006800000 */
[----:B------:R-:W-:Y:S02]  /*34f0*/  ISETP.GE.AND P2, PT, R54, R47, PT ;  /* 0x0000002f3600720c */ /* 0x000fe40003f46270 */
[----:B------:R-:W-:Y:S02]  /*3500*/  ISETP.GE.AND P5, PT, R32, R63, PT ;  /* 0x0000003f2000720c */ /* 0x000fe40003fa6270 */
[----:B------:R-:W-:Y:S01]  /*3510*/  LOP3.LUT R8, R96, 0xc8, RZ, 0xfc, !PT ;  /* 0x000000c860087812 */ /* 0x000fe200078efcff */
[----:B------:R-:W-:Y:S01]  /*3520*/  HMMA.16816.F32 R16, R4, R10, R16 ;  /* 0x0000000a0410723c */ /* 0x000fe20000001810 */
[----:B------:R-:W-:Y:S02]  /*3530*/  FSEL R123, R123, -INF , !P2 ;  /* 0xff8000007b7b7808 */ /* 0x000fe40005000000 */
[----:B------:R-:W-:-:S02]  /*3540*/  FSEL R172, R12, -INF , !P5 ;  /* 0xff8000000cac7808 */ /* 0x000fc40006800000 */
[----:B------:R-:W-:Y:S02]  /*3550*/  FSEL R141, R34, -INF , !P4 ;  /* 0xff800000228d7808 */ /* 0x000fe40006000000 */
[----:B------:R-:W-:Y:S02]  /*3560*/  FSEL R50, R120, -INF , !P3 ;  /* 0xff80000078327808 */ /* 0x000fe40005800000 */
[C---:B------:R-:W-:Y:S02]  /*3570*/  ISETP.GE.AND P2, PT, R8.reuse, R63, PT ;  /* 0x0000003f0800720c */ /* 0x040fe40003f46270 */
[----:B------:R-:W-:Y:S02]  /*3580*/  ISETP.GE.AND P5, PT, R8, R47, PT ;  /* 0x0000002f0800720c */ /* 0x000fe40003fa6270 */
[----:B------:R-:W-:Y:S01]  /*3590*/  ISETP.GE.AND P4, PT, R54, R63, PT ;  /* 0x0000003f3600720c */ /* 0x000fe20003f86270 */
[----:B------:R-:W2:Y:S01]  /*35a0*/  LDSM.16.M88.4 R8, [R233+0x3c00] ;  /* 0x003c0000e908783b */ /* 0x000ea20000000200 */
[----:B------:R-:W-:Y:S01]  /*35b0*/  ISETP.GE.AND P3, PT, R32, R47, PT ;  /* 0x0000002f2000720c */ /* 0x000fe20003f66270 */
[----:B------:R-:W-:-:S04]  /*35c0*/  DEPBAR.LE SB0, 0x0 ;  /* 0x000080000000791a */ /* 0x000fc80000000000 */
[----:B------:R-:W-:Y:S02]  /*35d0*/  LOP3.LUT R32, R96, 0xc1, RZ, 0xfc, !PT ;  /* 0x000000c160207812 */ /* 0x000fe400078efcff */
[----:B------:R-:W-:Y:S02]  /*35e0*/  FSEL R129, R122, -INF , !P1 ;  /* 0xff8000007a817808 */ /* 0x000fe40004800000 */
[----:B------:R-:W-:Y:S01]  /*35f0*/  FSEL R122, R121, -INF , !P4 ;  /* 0xff800000797a7808 */ /* 0x000fe20006000000 */
[----:B------:R-:W-:Y:S01]  /*3600*/  BAR.SYNC.DEFER_BLOCKING 0x0 ;  /* 0x0000000000007b1d */ /* 0x000fe20000010000 */
[C---:B------:R-:W-:Y:S02]  /*3610*/  ISETP.GE.AND P1, PT, R32.reuse, R63, PT ;  /* 0x0000003f2000720c */ /* 0x040fe40003f26270 */
[----:B------:R-:W-:Y:S02]  /*3620*/  ISETP.GE.AND P4, PT, R32, R47, PT ;  /* 0x0000002f2000720c */ /* 0x000fe40003f86270 */
[----:B------:R-:W-:Y:S01]  /*3630*/  HMMA.16816.F32 R32, R24, R20, RZ ;  /* 0x000000141820723c */ /* 0x000fe200000018ff */
[----:B------:R-:W-:-:S02]  /*3640*/  LOP3.LUT R12, R96, 0xc9, RZ, 0xfc, !PT ;  /* 0x000000c9600c7812 */ /* 0x000fc400078efcff */
[----:B------:R-:W-:Y:S02]  /*3650*/  FSEL R115, R14, -INF , !P3 ;  /* 0xff8000000e737808 */ /* 0x000fe40005800000 */
[----:B------:R-:W-:Y:S01]  /*3660*/  FSEL R174, R13, -INF , !P1 ;  /* 0xff8000000dae7808 */ /* 0x000fe20004800000 */
[----:B------:R-:W-:Y:S01]  /*3670*/  HMMA.16816.F32 R20, R24, R22, RZ ;  /* 0x000000161814723c */ /* 0x000fe200000018ff */
[C---:B------:R-:W-:Y:S02]  /*3680*/  ISETP.GE.AND P3, PT, R12.reuse, R63, PT ;  /* 0x0000003f0c00720c */ /* 0x040fe40003f66270 */
[----:B------:R-:W-:Y:S02]  /*3690*/  ISETP.GE.AND P1, PT, R12, R47, PT ;  /* 0x0000002f0c00720c */ /* 0x000fe40003f26270 */
[----:B------:R-:W-:Y:S02]  /*36a0*/  LOP3.LUT R12, R96, 0xd0, RZ, 0xfc, !PT ;  /* 0x000000d0600c7812 */ /* 0x000fe400078efcff */
[----:B------:R-:W-:-:S02]  /*36b0*/  FSEL R109, R15, -INF , !P4 ;  /* 0xff8000000f6d7808 */ /* 0x000fc40006000000 */
[----:B------:R-:W-:Y:S02]  /*36c0*/  FSEL R36, R36, -INF , !P2 ;  /* 0xff80000024247808 */ /* 0x000fe40005000000 */
[C---:B------:R-:W-:Y:S02]  /*36d0*/  ISETP.GE.AND P4, PT, R12.reuse, R63, PT ;  /* 0x0000003f0c00720c */ /* 0x040fe40003f86270 */
[----:B------:R-:W-:Y:S02]  /*36e0*/  ISETP.GE.AND P2, PT, R12, R47, PT ;  /* 0x0000002f0c00720c */ /* 0x000fe40003f46270 */
[C---:B-1----:R-:W-:Y:S01]  /*36f0*/  HMMA.16816.F32 R12, R24.reuse, R40, RZ ;  /* 0x00000028180c723c */ /* 0x042fe200000018ff */
[----:B------:R-:W-:Y:S02]  /*3700*/  LOP3.LUT R54, R96, 0xd1, RZ, 0xfc, !PT ;  /* 0x000000d160367812 */ /* 0x000fe400078efcff */
[----:B------:R-:W-:Y:S02]  /*3710*/  FSEL R105, R38, -INF , !P5 ;  /* 0xff80000026697808 */ /* 0x000fe40006800000 */
[----:B------:R-:W-:Y:S01]  /*3720*/  FSEL R38, R37, -INF , !P3 ;  /* 0xff80000025267808 */ /* 0x000fe20005800000 */
[----:B------:R-:W-:Y:S01]  /*3730*/  HMMA.16816.F32 R24, R24, R42, RZ ;  /* 0x0000002a1818723c */ /* 0x000fe200000018ff */
[----:B------:R-:W-:-:S02]  /*3740*/  ISETP.GE.AND P5, PT, R54, R63, PT ;  /* 0x0000003f3600720c */ /* 0x000fc40003fa6270 */
[----:B------:R-:W-:Y:S02]  /*3750*/  ISETP.GE.AND P3, PT, R54, R47, PT ;  /* 0x0000002f3600720c */ /* 0x000fe40003f66270 */
[C---:B------:R-:W-:Y:S01]  /*3760*/  LOP3.LUT R40, R96.reuse, 0xd8, RZ, 0xfc, !PT ;  /* 0x000000d860287812 */ /* 0x040fe200078efcff */
[C---:B---3--:R-:W-:Y:S01]  /*3770*/  HMMA.16816.F32 R32, R4.reuse, R28, R32 ;  /* 0x0000001c0420723c */ /* 0x048fe20000001820 */
[----:B------:R-:W-:Y:S02]  /*3780*/  LOP3.LUT R54, R96, 0xd9, RZ, 0xfc, !PT ;  /* 0x000000d960367812 */ /* 0x000fe400078efcff */
[----:B------:R-:W-:Y:S02]  /*3790*/  FSEL R97, R94, -INF , !P2 ;  /* 0xff8000005e617808 */ /* 0x000fe40005000000 */
[----:B------:R-:W-:Y:S01]  /*37a0*/  ISETP.GE.AND P2, PT, R54, R63, PT ;  /* 0x0000003f3600720c */ /* 0x000fe20003f46270 */
[----:B------:R-:W-:Y:S01]  /*37b0*/  HMMA.16816.F32 R20, R4, R30, R20 ;  /* 0x0000001e0414723c */ /* 0x000fe20000001814 */
[----:B------:R-:W-:-:S02]  /*37c0*/  FSEL R28, R92, -INF , !P4 ;  /* 0xff8000005c1c7808 */ /* 0x000fc40006000000 */
[----:B------:R-:W-:Y:S02]  /*37d0*/  ISETP.GE.AND P4, PT, R40, R47, PT ;  /* 0x0000002f2800720c */ /* 0x000fe40003f86270 */
[C---:B------:R-:W-:Y:S01]  /*37e0*/  LOP3.LUT R42, R96.reuse, 0xe0, RZ, 0xfc, !PT ;  /* 0x000000e0602a7812 */ /* 0x040fe200078efcff */
[C---:B--2---:R-:W-:Y:S01]  /*37f0*/  HMMA.16816.F32 R12, R4.reuse, R8, R12 ;  /* 0x00000008040c723c */ /* 0x044fe2000000180c */
[----:B------:R-:W-:Y:S02]  /*3800*/  LOP3.LUT R30, R96, 0xe1, RZ, 0xfc, !PT ;  /* 0x000000e1601e7812 */ /* 0x000fe400078efcff */
[----:B------:R-:W-:Y:S02]  /*3810*/  FSEL R101, R39, -INF , !P1 ;  /* 0xff80000027657808 */ /* 0x000fe40004800000 */
[----:B------:R-:W-:Y:S01]  /*3820*/  ISETP.GE.AND P1, PT, R40, R63, PT ;  /* 0x0000003f2800720c */ /* 0x000fe20003f26270 */
[----:B------:R-:W-:Y:S01]  /*3830*/  HMMA.16816.F32 R24, R4, R10, R24 ;  /* 0x0000000a0418723c */ /* 0x000fe20000001818 */
[----:B------:R-:W-:-:S02]  /*3840*/  FSEL R61, R18, -INF , !P4 ;  /* 0xff800000123d7808 */ /* 0x000fc40006000000 */
[----:B------:R-:W-:Y:S02]  /*3850*/  FSEL R40, R93, -INF , !P5 ;  /* 0xff8000005d287808 */ /* 0x000fe40006800000 */
[----:B------:R-:W-:Y:S02]  /*3860*/  FSEL R95, R95, -INF , !P3 ;  /* 0xff8000005f5f7808 */ /* 0x000fe40005800000 */
[----:B------:R-:W-:Y:S02]  /*3870*/  FSEL R18, R17, -INF , !P2 ;  /* 0xff80000011127808 */ /* 0x000fe40005000000 */
[----:B------:R-:W-:Y:S02]  /*3880*/  ISETP.GE.AND P5, PT, R54, R47, PT ;  /* 0x0000002f3600720c */ /* 0x000fe40003fa6270 */
        /* <DEDUP_REMOVED lines=8> */
[C---:B------:R-:W-:Y:S02]  /*3910*/  ISETP.GE.AND P5, PT, R30.reuse, R63, PT ;  /* 0x0000003f1e00720c */ /* 0x040fe40003fa6270 */
[----:B------:R-:W-:Y:S02]  /*3920*/  ISETP.GE.AND P3, PT, R30, R47, PT ;  /* 0x0000002f1e00720c */ /* 0x000fe40003f66270 */
[C---:B------:R-:W-:Y:S02]  /*3930*/  LOP3.LUT R42, R96.reuse, 0xe9, RZ, 0xfc, !PT ;  /* 0x000000e9602a7812 */ /* 0x040fe400078efcff */
[----:B------:R-:W-:Y:S02]  /*3940*/  LOP3.LUT R30, R96, 0xf0, RZ, 0xfc, !PT ;  /* 0x000000f0601e7812 */ /* 0x000fe400078efcff */
        /* <DEDUP_REMOVED lines=8> */
[C---:B------:R-:W-:Y:S02]  /*39d0*/  LOP3.LUT R30, R96.reuse, 0xf1, RZ, 0xfc, !PT ;  /* 0x000000f1601e7812 */ /* 0x040fe400078efcff */
[----:B------:R-:W-:Y:S02]  /*39e0*/  LOP3.LUT R4, R96, 0xf8, RZ, 0xfc, !PT ;  /* 0x000000f860047812 */ /* 0x000fe400078efcff */
        /* <DEDUP_REMOVED lines=8> */
[----:B------:R-:W-:Y:S02]  /*3a70*/  LOP3.LUT R4, R96, 0xf9, RZ, 0xfc, !PT ;  /* 0x000000f960047812 */ /* 0x000fe400078efcff */
[----:B------:R-:W-:-:S02]  /*3a80*/  FSEL R55, R14, -INF , !P5 ;  /* 0xff8000000e377808 */ /* 0x000fc40006800000 */
[-C--:B------:R-:W-:Y:S02]  /*3a90*/  ISETP.GE.AND P5, PT, R96, R63.reuse, PT ;  /* 0x0000003f6000720c */ /* 0x080fe40003fa6270 */
[----:B------:R-:W-:Y:S02]  /*3aa0*/  FSEL R96, R13, -INF , !P3 ;  /* 0xff8000000d607808 */ /* 0x000fe40005800000 */
[----:B------:R-:W-:Y:S02]  /*3ab0*/  FSEL R54, R15, -INF , !P1 ;  /* 0xff8000000f367808 */ /* 0x000fe40004800000 */
        /* <DEDUP_REMOVED lines=9> */
[----:B------:R-:W-:Y:S05]  /*3b50*/  @P6 BRA `(.L_x_1555) ;  /* 0x0000000000e46947 */ /* 0x000fea0003800000 */
[----:B------:R-:W1:Y:S01]  /*3b60*/  LDC R7, c[0x0][0x380] ;  /* 0x0000e000ff077b82 */ /* 0x000e620000000800 */
[C---:B------:R-:W-:Y:S02]  /*3b70*/  IADD3 R22, R2.reuse, -0x100, RZ ;  /* 0xffffff0002167810 */ /* 0x040fe40007ffe0ff */
[----:B------:R-:W-:Y:S02]  /*3b80*/  IABS R11, R2 ;  /* 0x00000002000b7213 */ /* 0x000fe40000000000 */
[----:B------:R-:W-:Y:S02]  /*3b90*/  IABS R9, R22 ;  /* 0x0000001600097213 */ /* 0x000fe40000000000 */
[-C--:B-1----:R-:W-:Y:S02]  /*3ba0*/  IABS R5, R7.reuse ;  /* 0x0000000700057213 */ /* 0x082fe40000000000 */
[-C--:B------:R-:W-:Y:S02]  /*3bb0*/  LOP3.LUT R2, R2, R7.reuse, RZ, 0x3c, !PT ;  /* 0x0000000702027212 */ /* 0x080fe400078e3cff */
[----:B------:R-:W1:Y:S01]  /*3bc0*/  I2F.RP R13, R5 ;  /* 0x00000005000d7306 */ /* 0x000e620000209400 */
[----:B------:R-:W-:-:S02]  /*3bd0*/  LOP3.LUT R22, R22, R7, RZ, 0x3c, !PT ;  /* 0x0000000716167212 */ /* 0x000fc400078e3cff */
[----:B------:R-:W-:Y:S02]  /*3be0*/  ISETP.GE.AND P3, PT, R2, RZ, PT ;  /* 0x000000ff0200720c */ /* 0x000fe40003f66270 */
[----:B------:R-:W-:-:S03]  /*3bf0*/  LOP3.LUT R2, RZ, R7, RZ, 0x33, !PT ;  /* 0x00000007ff027212 */ /* 0x000fc600078e33ff */
        /* <DEDUP_REMOVED lines=25> */
[----:B------:R-:W-:Y:S02]  /*3d90*/  @!P3 IADD3 R15, -R15, RZ, RZ ;  /* 0x000000ff0f0fb210 */ /* 0x000fe40007ffe1ff */
[----:B------:R-:W-:Y:S02]  /*3da0*/  @!P1 IMAD.MOV R13, RZ, RZ, -R13 ;  /* 0x000000ffff0d9224 */ /* 0x000fe400078e0a0d */
[----:B------:R-:W-:-:S03]  /*3db0*/  SEL R5, R2, R15, !P2 ;  /* 0x0000000f02057207 */ /* 0x000fc60005000000 */
[----:B------:R-:W-:Y:S02]  /*3dc0*/  SEL R2, R2, R13, !P2 ;  /* 0x0000000d02027207 */ /* 0x000fe40005000000 */
[----:B------:R-:W-:-:S04]  /*3dd0*/  IMAD.WIDE R24, R5, 0x4, R246 ;  /* 0x0000000405187825 */ /* 0x000fc800078e02f6 */
[----:B------:R-:W-:Y:S01]  /*3de0*/  IMAD.WIDE R22, R2, 0x4, R246 ;  /* 0x0000000402167825 */ /* 0x000fe200078e02f6 */
[----:B------:R-:W2:Y:S04]  /*3df0*/  LDG.E R12, desc[UR16][R24.64] ;  /* 0x00000010180c7981 */ /* 0x000ea8000c1e1900 */
[----:B------:R-:W2:Y:S01]  /*3e00*/  LDG.E R9, desc[UR16][R22.64] ;  /* 0x0000001016097981 */ /* 0x000ea2000c1e1900 */
[----:B------:R-:W-:-:S05]  /*3e10*/  IADD3 R2, R5, -R2, RZ ;  /* 0x8000000205027210 */ /* 0x000fca0007ffe0ff */
[----:B------:R-:W-:-:S05]  /*3e20*/  IMAD R7, R2, R7, -0x100 ;  /* 0xffffff0002077424 */ /* 0x000fca00078e0207 */
[----:B------:R-:W-:-:S05]  /*3e30*/  SHF.R.S32.HI R2, RZ, 0x1f, R7 ;  /* 0x0000001fff027819 */ /* 0x000fca0000011407 */
[----:B------:R-:W-:-:S04]  /*3e40*/  IMAD R2, R2, UR6, RZ ;  /* 0x0000000602027c24 */ /* 0x000fc8000f8e02ff */
[----:B------:R-:W-:Y:S02]  /*3e50*/  IMAD R2, R7, UR7, R2 ;  /* 0x0000000707027c24 */ /* 0x000fe4000f8e0202 */
[----:B--2---:R-:W-:Y:S02]  /*3e60*/  IMAD.IADD R9, R9, 0x1, -R12 ;  /* 0x0000000109097824 */ /* 0x004fe400078e0a0c */
[----:B------:R-:W-:-:S03]  /*3e70*/  IMAD.WIDE.U32 R12, R7, UR6, RZ ;  /* 0x00000006070c7c25 */ /* 0x000fc6000f8e00ff */
[----:B------:R-:W-:Y:S02]  /*3e80*/  SHF.R.S32.HI R5, RZ, 0x1f, R9 ;  /* 0x0000001fff057819 */ /* 0x000fe40000011409 */
[----:B------:R-:W-:-:S03]  /*3e90*/  IADD3 R13, R13, R2, RZ ;  /* 0x000000020d0d7210 */ /* 0x000fc60007ffe0ff */
[----:B------:R-:W-:Y:S02]  /*3ea0*/  IMAD R14, R5, UR8, RZ ;  /* 0x00000008050e7c24 */ /* 0x000fe4000f8e02ff */
[----:B------:R-:W-:-:S04]  /*3eb0*/  IMAD.WIDE.U32 R12, R9, UR8, R12 ;  /* 0x00000008090c7c25 */ /* 0x000fc8000f8e000c */
[----:B------:R-:W-:-:S04]  /*3ec0*/  IMAD R14, R9, UR9, R14 ;  /* 0x00000009090e7c24 */ /* 0x000fc8000f8e020e */
[----:B------:R-:W-:Y:S01]  /*3ed0*/  IMAD.IADD R14, R13, 0x1, R14 ;  /* 0x000000010d0e7824 */ /* 0x000fe200078e020e */
[----:B------:R-:W-:Y:S06]  /*3ee0*/  BRA `(.L_x_1556) ;  /* 0x0000000000107947 */ /* 0x000fec0003800000 */
.L_x_1555:
[----:B------:R-:W-:-:S04]  /*3ef0*/  ULEA UR6, -UR6, URZ, 0x8 ;  /* 0x0000003f06067291 */ /* 0x000fc8000f8e413f */
[----:B------:R-:W-:Y:S02]  /*3f00*/  USHF.R.S32.HI UR4, URZ, 0x1f, UR6 ;  /* 0x0000001f3f047899 */ /* 0x000fe40008011406 */
[----:B------:R-:W-:-:S04]  /*3f10*/  MOV R12, UR6 ;  /* 0x00000006000c7c02 */ /* 0x000fc80008000f00 */
[----:B------:R-:W-:-:S07]  /*3f20*/  MOV R14, UR4 ;  /* 0x00000004000e7c02 */ /* 0x000fce0008000f00 */
.L_x_1556:
[----:B------:R-:W-:-:S04]  /*3f30*/  LEA R240, P1, R12, R240, 0x1 ;  /* 0x000000f00cf07211 */ /* 0x000fc800078208ff */
[----:B------:R-:W-:Y:S02]  /*3f40*/  LEA.HI.X R241, R12, R241, R14, 0x1, P1 ;  /* 0x000000f10cf17211 */ /* 0x000fe400008f0c0e */
[----:B------:R-:W-:-:S03]  /*3f50*/  IADD3 R26, P1, R240, UR18, RZ ;  /* 0x00000012f01a7c10 */ /* 0x000fc6000ff3e0ff */
[----:B------:R-:W-:Y:S01]  /*3f60*/  @!PT LDS RZ, [RZ] ;  /* 0x00000000fffff984 */ /* 0x000fe20000000800 */
[----:B------:R-:W-:Y:S01]  /*3f70*/  @!PT LDS RZ, [RZ] ;  /* 0x00000000fffff984 */ /* 0x000fe20000000800 */
[----:B------:R-:W-:Y:S01]  /*3f80*/  @!PT LDS RZ, [RZ] ;  /* 0x00000000fffff984 */ /* 0x000fe20000000800 */
        /* <DEDUP_REMOVED lines=22> */
.L_x_1554:
[----:B------:R-:W-:Y:S01]  /*40f0*/  FMNMX.FTZ R5, R10, R106, !PT ;  /* 0x0000006a0a057209 */ /* 0x000fe20007810000 */
[----:B------:R-:W-:Y:S01]  /*4100*/  ULDC UR4, c[0x0][0x2ec] ;  /* 0x0000bb0000047ab9 */ /* 0x000fe20000000800 */
[----:B------:R-:W-:Y:S02]  /*4110*/  LEA R232, R4, UR5, 0x1 ;  /* 0x0000000504e87c11 */ /* 0x000fe4000f8e08ff */
        /* <DEDUP_REMOVED lines=61> */
[----:B-1----:R-:W-:-:S05]  /*44f0*/  FMNMX.FTZ R12, R62, R5, !PT ;  /* 0x000000053e0c7209 */ /* 0x002fca0007810000 */
[----:B------:R-:W1:Y:S02]  /*4500*/  SHFL.BFLY PT, R5, R12, 0x2, 0x1f ;  /* 0x0c401f000c057f89 */ /* 0x000e6400000e0000 */
[----:B-1----:R-:W-:Y:S02]  /*4510*/  FMNMX.FTZ R5, R12, R5, !PT ;  /* 0x000000050c057209 */ /* 0x002fe40007810000 */
[----:B------:R-:W-:Y:S04]  /*4520*/  LDSM.16.MT88.4 R12, [R232+0x5000] ;  /* 0x00500000e80c783b */ /* 0x000fe80000004200 */
[----:B------:R-:W1:Y:S02]  /*4530*/  SHFL.BFLY PT, R2, R5, 0x1, 0x1f ;  /* 0x0c201f0005027f89 */ /* 0x000e6400000e0000 */
        /* <DEDUP_REMOVED lines=99> */
[----:B------:R-:W-:Y:S01]  /*4b70*/  FADD.FTZ R152, R171, R152 ;  /* 0x00000098ab987221 */ /* 0x000fe20000010000 */
[--C-:B------:R-:W-:Y:S01]  /*4b80*/  FFMA.FTZ R76, R166, UR4, -R91.reuse ;  /* 0x00000004a64c7c23 */ /* 0x100fe2000801085b */
[----:B------:R-:W-:Y:S01]  /*4b90*/  FMNMX.FTZ R0, R153, R0, !PT ;  /* 0x0000000099007209 */ /* 0x000fe20007810000 */
[--C-:B------:R-:W-:Y:S01]  /*4ba0*/  FFMA.FTZ R73, R168, UR4, -R91.reuse ;  /* 0x00000004a8497c23 */ /* 0x100fe2000801085b */
[----:B------:R-:W-:Y:S01]  /*4bb0*/  FADD.FTZ R165, R165, R152 ;  /* 0x00000098a5a57221 */ /* 0x000fe20000010000 */
[----:B------:R-:W-:Y:S01]  /*4bc0*/  MUFU.EX2 R120, R120 ;  /* 0x0000007800787308 */ /* 0x000fe20000000800 */
[----:B------:R-:W-:Y:S01]  /*4bd0*/  FMNMX.FTZ R0, R197, R0, !PT ;  /* 0x00000000c5007209 */ /* 0x000fe20007810000 */
[--C-:B------:R-:W-:Y:S01]  /*4be0*/  FFMA.FTZ R71, R170, UR4, -R91.reuse ;  /* 0x00000004aa477c23 */ /* 0x100fe2000801085b */
[--C-:B------:R-:W-:Y:S01]  /*4bf0*/  FFMA.FTZ R70, R172, UR4, -R91.reuse ;  /* 0x00000004ac467c23 */ /* 0x100fe2000801085b */
[--C-:B------:R-:W-:Y:S01]  /*4c00*/  FFMA.FTZ R67, R174, UR4, -R91.reuse ;  /* 0x00000004ae437c23 */ /* 0x100fe2000801085b */
[----:B------:R-:W-:Y:S01]  /*4c10*/  FMNMX.FTZ R0, R159, R0, !PT ;  /* 0x000000009f007209 */ /* 0x000fe20007810000 */
[--C-:B------:R-:W-:Y:S01]  /*4c20*/  FFMA.FTZ R63, R63, UR4, -R91.reuse ;  /* 0x000000043f3f7c23 */ /* 0x100fe2000801085b */
[----:B------:R-:W-:Y:S01]  /*4c30*/  FFMA.FTZ R62, R62, UR4, -R91 ;  /* 0x000000043e3e7c23 */ /* 0x000fe2000801085b */
        /* <DEDUP_REMOVED lines=66> */
[----:B------:R-:W-:Y:S01]  /*5060*/  LDSM.16.MT88.4 R4, [R232+0x5400] ;  /* 0x00540000e804783b */ /* 0x000fe20000004200 */
[C---:B------:R-:W-:Y:S01]  /*5070*/  FSETP.NEU.FTZ.AND P1, PT, R0.reuse, -INF , PT ;  /* 0xff8000000000780b */ /* 0x040fe20003f3d000 */
[----:B------:R-:W-:-:S05]  /*5080*/  FMUL.FTZ R64, R0, UR4 ;  /* 0x0000000400407c20 */ /* 0x000fca0008410000 */
[----:B------:R-:W-:Y:S01]  /*5090*/  MUFU.EX2 R80, R80 ;  /* 0x0000005000507308 */ /* 0x000fe20000000800 */
[----:B------:R-:W-:-:S05]  /*50a0*/  FSEL R64, R64, RZ, P1 ;  /* 0x000000ff40407208 */ /* 0x000fca0000800000 */
[--C-:B------:R-:W-:Y:S01]  /*50b0*/  FFMA.FTZ R132, R231, UR4, -R64.reuse ;  /* 0x00000004e7847c23 */ /* 0x100fe20008010840 */
[--C-:B------:R-:W-:Y:S01]  /*50c0*/  FFMA.FTZ R169, R169, UR4, -R64.reuse ;  /* 0x00000004a9a97c23 */ /* 0x100fe20008010840 */
[--C-:B------:R-:W-:Y:S01]  /*50d0*/  FFMA.FTZ R150, R116, UR4, -R64.reuse ;  /* 0x0000000474967c23 */ /* 0x100fe20008010840 */
[--C-:B------:R-:W-:Y:S01]  /*50e0*/  FFMA.FTZ R163, R163, UR4, -R64.reuse ;  /* 0x00000004a3a37c23 */ /* 0x100fe20008010840 */
[--C-:B------:R-:W-:Y:S01]  /*50f0*/  FFMA.FTZ R144, R114, UR4, -R64.reuse ;  /* 0x0000000472907c23 */ /* 0x100fe20008010840 */
[----:B------:R-:W-:Y:S01]  /*5100*/  IADD3 R231, R3, R232, RZ ;  /* 0x000000e803e77210 */ /* 0x000fe20007ffe0ff */
[--C-:B------:R-:W-:Y:S01]  /*5110*/  FFMA.FTZ R151, R151, UR4, -R64.reuse ;  /* 0x0000000497977c23 */ /* 0x100fe20008010840 */
[----:B------:R-:W-:Y:S01]  /*5120*/  MUFU.EX2 R169, R169 ;  /* 0x000000a900a97308 */ /* 0x000fe20000000800 */
[--C-:B------:R-:W-:Y:S01]  /*5130*/  FFMA.FTZ R134, R108, UR4, -R64.reuse ;  /* 0x000000046c867c23 */ /* 0x100fe20008010840 */
[--C-:B------:R-:W-:Y:S01]  /*5140*/  FFMA.FTZ R145, R145, UR4, -R64.reuse ;  /* 0x0000000491917c23 */ /* 0x100fe20008010840 */
[----:B------:R-:W1:Y:S01]  /*5150*/  LDSM.16.MT88.4 R24, [R231+0x5000] ;  /* 0x00500000e718783b */ /* 0x000e620000004200 */
[--C-:B------:R-:W-:Y:S01]  /*5160*/  FFMA.FTZ R131, R131, UR4, -R64.reuse ;  /* 0x0000000483837c23 */ /* 0x100fe20008010840 */
[--C-:B------:R-:W-:Y:S01]  /*5170*/  FFMA.FTZ R124, R251, UR4, -R64.reuse ;  /* 0x00000004fb7c7c23 */ /* 0x100fe20008010840 */
[--C-:B------:R-:W-:Y:S01]  /*5180*/  FFMA.FTZ R127, R127, UR4, -R64.reuse ;  /* 0x000000047f7f7c23 */ /* 0x100fe20008010840 */
[----:B------:R-:W2:Y:S01]  /*5190*/  LDSM.16.MT88.4 R40, [R231+0x5400] ;  /* 0x00540000e728783b */ /* 0x000ea20000004200 */
[----:B------:R-:W3:Y:S01]  /*51a0*/  MUFU.EX2 R150, R150 ;  /* 0x0000009600967308 */ /* 0x000ee20000000800 */
[--C-:B------:R-:W-:Y:S01]  /*51b0*/  FFMA.FTZ R116, R249, UR4, -R64.reuse ;  /* 0x00000004f9747c23 */ /* 0x100fe20008010840 */
[--C-:B------:R-:W-:Y:S01]  /*51c0*/  FFMA.FTZ R119, R119, UR4, -R64.reuse ;  /* 0x0000000477777c23 */ /* 0x100fe20008010840 */
[----:B------:R-:W4:Y:S01]  /*51d0*/  LDSM.16.MT88.4 R32, [R231+0x5800] ;  /* 0x00580000e720783b */ /* 0x000f220000004200 */
        /* <DEDUP_REMOVED lines=29> */
[----:B-----5:R-:W-:Y:S01]  /*53b0*/  F2FP.F16.F32.PACK_AB R31, R144, R163 ;  /* 0x000000a3901f723e */ /* 0x020fe200000000ff */
[--C-:B------:R-:W-:Y:S01]  /*53c0*/  FFMA.FTZ R183, R183, UR4, -R64.reuse ;  /* 0x00000004b7b77c23 */ /* 0x100fe20008010840 */
[--C-:B------:R-:W-:Y:S01]  /*53d0*/  FFMA.FTZ R162, R181, UR4, -R64.reuse ;  /* 0x00000004b5a27c23 */ /* 0x100fe20008010840 */
[--C-:B------:R-:W-:Y:S01]  /*53e0*/  FFMA.FTZ R177, R177, UR4, -R64.reuse ;  /* 0x00000004b1b17c23 */ /* 0x100fe20008010840 */
[----:B------:R-:W-:Y:S01]  /*53f0*/  FFMA.FTZ R164, R175, UR4, -R64 ;  /* 0x00000004afa47c23 */ /* 0x000fe20008010840 */
[----:B------:R-:W-:Y:S01]  /*5400*/  FADD.FTZ R150, R169, R150 ;  /* 0x00000096a9967221 */ /* 0x000fe20000010000 */
[----:B------:R-:W-:Y:S01]  /*5410*/  FFMA.FTZ R161, R161, UR4, -R64 ;  /* 0x00000004a1a17c23 */ /* 0x000fe20008010840 */
[----:B------:R-:W-:Y:S01]  /*5420*/  MUFU.EX2 R145, R145 ;  /* 0x0000009100917308 */ /* 0x000fe20000000800 */
[C---:B------:R-:W-:Y:S01]  /*5430*/  HMMA.16816.F32 R16, R28.reuse, R12, RZ ;  /* 0x0000000c1c10723c */ /* 0x040fe200000018ff */
[----:B------:R-:W-:Y:S01]  /*5440*/  FADD.FTZ R163, R163, R150 ;  /* 0x00000096a3a37221 */ /* 0x000fe20000010000 */
[--C-:B------:R-:W-:Y:S01]  /*5450*/  FFMA.FTZ R149, R149, UR4, -R64.reuse ;  /* 0x0000000495957c23 */ /* 0x100fe20008010840 */
[--C-:B------:R-:W-:Y:S01]  /*5460*/  FFMA.FTZ R137, R137, UR4, -R64.reuse ;  /* 0x0000000489897c23 */ /* 0x100fe20008010840 */
[--C-:B------:R-:W-:Y:S01]  /*5470*/  FFMA.FTZ R61, R61, UR4, -R64.reuse ;  /* 0x000000043d3d7c23 */ /* 0x100fe20008010840 */
[--C-:B------:R-:W-:Y:S01]  /*5480*/  FFMA.FTZ R60, R60, UR4, -R64.reuse ;  /* 0x000000043c3c7c23 */ /* 0x100fe20008010840 */
[C---:B------:R-:W-:Y:S01]  /*5490*/  HMMA.16816.F32 R12, R28.reuse, R14, RZ ;  /* 0x0000000e1c0c723c */ /* 0x040fe200000018ff */
[----:B------:R-:W5:Y:S01]  /*54a0*/  MUFU.EX2 R132, R132 ;  /* 0x0000008400847308 */ /* 0x000f620000000800 */
[----:B---3--:R-:W-:Y:S01]  /*54b0*/  F2FP.F16.F32.PACK_AB R37, R134, R151 ;  /* 0x000000978625723e */ /* 0x008fe200000000ff */
[--C-:B------:R-:W-:Y:S01]  /*54c0*/  FFMA.FTZ R97, R97, UR4, -R64.reuse ;  /* 0x0000000461617c23 */ /* 0x100fe20008010840 */
[--C-:B------:R-:W-:Y:S01]  /*54d0*/  FFMA.FTZ R59, R59, UR4, -R64.reuse ;  /* 0x000000043b3b7c23 */ /* 0x100fe20008010840 */
[--C-:B------:R-:W-:Y:S01]  /*54e0*/  FFMA.FTZ R58, R58, UR4, -R64.reuse ;  /* 0x000000043a3a7c23 */ /* 0x100fe20008010840 */
[C---:B-1----:R-:W-:Y:S01]  /*54f0*/  HMMA.16816.F32 R8, R28.reuse, R24, RZ ;  /* 0x000000181c08723c */ /* 0x042fe200000018ff */
[--C-:B------:R-:W-:Y:S01]  /*5500*/  FFMA.FTZ R57, R57, UR4, -R64.reuse ;  /* 0x0000000439397c23 */ /* 0x100fe20008010840 */
[----:B------:R-:W-:Y:S01]  /*5510*/  FFMA.FTZ R56, R56, UR4, -R64 ;  /* 0x0000000438387c23 */ /* 0x000fe20008010840 */
[----:B------:R-:W-:Y:S03]  /*5520*/  MUFU.EX2 R131, R131 ;  /* 0x0000008300837308 */ /* 0x000fe60000000800 */
[----:B------:R-:W-:Y:S01]  /*5530*/  HMMA.16816.F32 R28, R28, R26, RZ ;  /* 0x0000001a1c1c723c */ /* 0x000fe200000018ff */
[----:B------:R-:W-:-:S04]  /*5540*/  F2FP.F16.F32.PACK_AB R24, R126, R139 ;  /* 0x0000008b7e18723e */ /* 0x000fc800000000ff */
[----:B------:R-:W1:Y:S01]  /*5550*/  MUFU.EX2 R124, R124 ;  /* 0x0000007c007c7308 */ /* 0x000e620000000800 */
[----:B-----5:R-:W-:Y:S02]  /*5560*/  F2FP.F16.F32.PACK_AB R39, R132, R145 ;  /* 0x000000918427723e */ /* 0x020fe400000000ff */
[----:B------:R-:W-:-:S05]  /*5570*/  F2FP.F16.F32.PACK_AB R26, R120, R125 ;  /* 0x0000007d781a723e */ /* 0x000fca00000000ff */
[----:B------:R-:W-:Y:S01]  /*5580*/  MUFU.EX2 R127, R127 ;  /* 0x0000007f007f7308 */ /* 0x000fe20000000800 */
[C---:B------:R-:W-:Y:S06]  /*5590*/  HMMA.16816.F32 R16, R36.reuse, R4, R16 ;  /* 0x000000042410723c */ /* 0x040fec0000001810 */
[----:B------:R-:W-:Y:S01]  /*55a0*/  HMMA.16816.F32 R12, R36, R6, R12 ;  /* 0x00000006240c723c */ /* 0x000fe2000000180c */
[----:B------:R-:W3:Y:S01]  /*55b0*/  MUFU.EX2 R116, R116 ;  /* 0x0000007400747308 */ /* 0x000ee20000000800 */
[----:B------:R-:W5:Y:S01]  /*55c0*/  LDSM.16.MT88.4 R4, [R232+0x5c00] ;  /* 0x005c0000e804783b */ /* 0x000f620000004200 */
[----:B-1----:R-:W-:-:S03]  /*55d0*/  F2FP.F16.F32.PACK_AB R25, R124, R131 ;  /* 0x000000837c19723e */ /* 0x002fc600000000ff */
[C---:B--2---:R-:W-:Y:S03]  /*55e0*/  HMMA.16816.F32 R8, R36.reuse, R40, R8 ;  /* 0x000000282408723c */ /* 0x044fe60000001808 */
[----:B------:R-:W-:Y:S03]  /*55f0*/  MUFU.EX2 R119, R119 ;  /* 0x0000007700777308 */ /* 0x000fe60000000800 */
[----:B------:R-:W-:Y:S01]  /*5600*/  HMMA.16816.F32 R28, R36, R42, R28 ;  /* 0x0000002a241c723c */ /* 0x000fe2000000181c */
[----:B------:R-:W1:Y:S04]  /*5610*/  LDSM.16.MT88.4 R36, [R231+0x5c00] ;  /* 0x005c0000e724783b */ /* 0x000e680000004200 */
[----:B------:R-:W2:Y:S01]  /*5620*/  MUFU.EX2 R108, R108 ;  /* 0x0000006c006c7308 */ /* 0x000ea20000000800 */
[----:B---3--:R-:W-:Y:S01]  /*5630*/  F2FP.F16.F32.PACK_AB R27, R116, R127 ;  /* 0x0000007f741b723e */ /* 0x008fe200000000ff */
[----:B------:R-:W-:Y:S06]  /*5640*/  LDSM.16.MT88.4 R40, [R231+0x6000] ;  /* 0x00600000e728783b */ /* 0x000fec0000004200 */
[----:B------:R-:W-:Y:S01]  /*5650*/  MUFU.EX2 R3, R3 ;  /* 0x0000000300037308 */ /* 0x000fe20000000800 */
[C---:B------:R-:W-:Y:S06]  /*5660*/  HMMA.16816.F32 R16, R24.reuse, R20, R16 ;  /* 0x000000141810723c */ /* 0x040fec0000001810 */
[C---:B------:R-:W-:Y:S01]  /*5670*/  HMMA.16816.F32 R12, R24.reuse, R22, R12 ;  /* 0x00000016180c723c */ /* 0x040fe2000000180c */
[----:B------:R-:W3:Y:S01]  /*5680*/  MUFU.EX2 R114, R114 ;  /* 0x0000007200727308 */ /* 0x000ee20000000800 */
[----:B------:R-:W1:Y:S04]  /*5690*/  LDSM.16.MT88.4 R20, [R232+0x6000] ;  /* 0x00600000e814783b */ /* 0x000e680000004200 */
[C---:B----4-:R-:W-:Y:S03]  /*56a0*/  HMMA.16816.F32 R8, R24.reuse, R32, R8 ;  /* 0x000000201808723c */ /* 0x050fe60000001808 */
[----:B------:R-:W-:Y:S03]  /*56b0*/  MUFU.EX2 R118, R118 ;  /* 0x0000007600767308 */ /* 0x000fe60000000800 */
[----:B------:R-:W-:Y:S01]  /*56c0*/  HMMA.16816.F32 R28, R24, R34, R28 ;  /* 0x00000022181c723c */ /* 0x000fe2000000181c */
[----:B------:R-:W-:-:S04]  /*56d0*/  F2FP.F16.F32.PACK_AB R32, R104, R111 ;  /* 0x0000006f6820723e */ /* 0x000fc800000000ff */
[----:B------:R-:W4:Y:S02]  /*56e0*/  MUFU.EX2 R121, R121 ;  /* 0x0000007900797308 */ /* 0x000f240000000800 */
[----:B------:R-:W-:Y:S02]  /*56f0*/  F2FP.F16.F32.PACK_AB R24, R110, R117 ;  /* 0x000000756e18723e */ /* 0x000fe400000000ff */
[----:B--2---:R-:W-:Y:S02]  /*5700*/  F2FP.F16.F32.PACK_AB R25, R108, R119 ;  /* 0x000000776c19723e */ /* 0x004fe400000000ff */
[----:B------:R-:W-:Y:S02]  /*5710*/  F2FP.F16.F32.PACK_AB R26, R106, R113 ;  /* 0x000000716a1a723e */ /* 0x000fe400000000ff */
[----:B---3--:R-:W-:Y:S01]  /*5720*/  F2FP.F16.F32.PACK_AB R27, R114, R3 ;  /* 0x00000003721b723e */ /* 0x008fe200000000ff */
[----:B------:R-:W-:Y:S01]  /*5730*/  MUFU.EX2 R122, R122 ;  /* 0x0000007a007a7308 */ /* 0x000fe20000000800 */
[----:B------:R-:W-:-:S05]  /*5740*/  F2FP.F16.F32.PACK_AB R34, R102, R107 ;  /* 0x0000006b6622723e */ /* 0x000fca00000000ff */
[----:B-----5:R-:W-:Y:S02]  /*5750*/  HMMA.16816.F32 R16, R24, R4, R16 ;  /* 0x000000041810723c */ /* 0x020fe40000001810 */
[----:B------:R-:W2:Y:S01]  /*5760*/  MUFU.EX2 R133, R133 ;  /* 0x0000008500857308 */ /* 0x000ea20000000800 */
[----:B----4-:R-:W-:-:S03]  /*5770*/  F2FP.F16.F32.PACK_AB R33, R121, R118 ;  /* 0x000000767921723e */ /* 0x010fc600000000ff */
[C---:B------:R-:W-:Y:S01]  /*5780*/  HMMA.16816.F32 R12, R24.reuse, R6, R12 ;  /* 0x00000006180c723c */ /* 0x040fe2000000180c */
[----:B------:R-:W3:Y:S03]  /*5790*/  LDSM.16.MT88.4 R4, [R232+0x6400] ;  /* 0x00640000e804783b */ /* 0x000ee60000004200 */
[----:B------:R-:W-:Y:S02]  /*57a0*/  MUFU.EX2 R128, R128 ;  /* 0x0000008000807308 */ /* 0x000fe40000000800 */
[C---:B-1----:R-:W-:Y:S06]  /*57b0*/  HMMA.16816.F32 R8, R24.reuse, R36, R8 ;  /* 0x000000241808723c */ /* 0x042fec0000001808 */
[----:B------:R-:W-:Y:S01]  /*57c0*/  HMMA.16816.F32 R28, R24, R38, R28 ;  /* 0x00000026181c723c */ /* 0x000fe2000000181c */
[----:B--2---:R-:W-:Y:S01]  /*57d0*/  F2FP.F16.F32.PACK_AB R35, R133, R122 ;  /* 0x0000007a8523723e */ /* 0x004fe200000000ff */
[----:B------:R-:W1:Y:S01]  /*57e0*/  MUFU.EX2 R135, R135 ;  /* 0x0000008700877308 */ /* 0x000e620000000800 */
[----:B------:R-:W2:Y:S04]  /*57f0*/  LDSM.16.MT88.4 R36, [R231+0x6400] ;  /* 0x00640000e724783b */ /* 0x000ea80000004200 */
[----:B------:R-:W4:Y:S01]  /*5800*/  LDSM.16.MT88.4 R24, [R232+0x6800] ;  /* 0x00680000e818783b */ /* 0x000f220000004200 */
[C---:B------:R-:W-:Y:S02]  /*5810*/  HMMA.16816.F32 R16, R32.reuse, R20, R16 ;  /* 0x000000142010723c */ /* 0x040fe40000001810 */
        /* <DEDUP_REMOVED lines=13> */
[C---:B---3--:R-:W-:Y:S03]  /*58f0*/  HMMA.16816.F32 R16, R20.reuse, R4, R16 ;  /* 0x000000041410723c */ /* 0x048fe60000001810 */
[----:B------:R-:W-:Y:S03]  /*5900*/  MUFU.EX2 R142, R142 ;  /* 0x0000008e008e7308 */ /* 0x000fe60000000800 */
[C---:B------:R-:W-:Y:S01]  /*5910*/  HMMA.16816.F32 R12, R20.reuse, R6, R12 ;  /* 0x00000006140c723c */ /* 0x040fe2000000180c */
[----:B------:R-:W3:Y:S04]  /*5920*/  LDSM.16.MT88.4 R4, [R232+0x6c00] ;  /* 0x006c0000e804783b */ /* 0x000ee80000004200 */
[----:B------:R-:W4:Y:S01]  /*5930*/  MUFU.EX2 R159, R159 ;  /* 0x0000009f009f7308 */ /* 0x000f220000000800 */
[C---:B--2---:R-:W-:Y:S06]  /*5940*/  HMMA.16816.F32 R8, R20.reuse, R36, R8 ;  /* 0x000000241408723c */ /* 0x044fec0000001808 */
[----:B------:R-:W-:Y:S01]  /*5950*/  HMMA.16816.F32 R28, R20, R38, R28 ;  /* 0x00000026141c723c */ /* 0x000fe2000000181c */
[----:B------:R-:W-:Y:S01]  /*5960*/  MUFU.EX2 R148, R148 ;  /* 0x0000009400947308 */ /* 0x000fe20000000800 */
[----:B------:R-:W-:-:S05]  /*5970*/  F2FP.F16.F32.PACK_AB R36, R87, R90 ;  /* 0x0000005a5724723e */ /* 0x000fca00000000ff */
[----:B------:R-:W-:Y:S02]  /*5980*/  F2FP.F16.F32.PACK_AB R20, R93, R94 ;  /* 0x0000005e5d14723e */ /* 0x000fe400000000ff */
[----:B-----5:R-:W-:Y:S01]  /*5990*/  F2FP.F16.F32.PACK_AB R21, R153, R138 ;  /* 0x0000008a9915723e */ /* 0x020fe200000000ff */
[----:B------:R-:W2:Y:S01]  /*59a0*/  MUFU.EX2 R167, R167 ;  /* 0x000000a700a77308 */ /* 0x000ea20000000800 */
        /* <DEDUP_REMOVED lines=8> */
[----:B--2---:R-:W-:-:S04]  /*5a30*/  F2FP.F16.F32.PACK_AB R37, R167, R148 ;  /* 0x00000094a725723e */ /* 0x004fc800000000ff */
[C---:B-1----:R-:W-:Y:S01]  /*5a40*/  HMMA.16816.F32 R8, R20.reuse, R32, R8 ;  /* 0x000000201408723c */ /* 0x042fe20000001808 */
[----:B------:R-:W-:Y:S05]  /*5a50*/  MUFU.EX2 R156, R156 ;  /* 0x0000009c009c7308 */ /* 0x000fea0000000800 */
[----:B------:R-:W-:Y:S01]  /*5a60*/  HMMA.16816.F32 R28, R20, R34, R28 ;  /* 0x00000022141c723c */ /* 0x000fe2000000181c */
[----:B------:R-:W1:Y:S02]  /*5a70*/  LDSM.16.MT88.4 R32, [R231+0x7000] ;  /* 0x00700000e720783b */ /* 0x000e640000004200 */
[----:B------:R-:W2:Y:S01]  /*5a80*/  MUFU.EX2 R179, R179 ;  /* 0x000000b300b37308 */ /* 0x000ea20000000800 */
[----:B----4-:R-:W-:-:S03]  /*5a90*/  F2FP.F16.F32.PACK_AB R39, R173, R154 ;  /* 0x0000009aad27723e */ /* 0x010fc600000000ff */
[----:B------:R-:W-:Y:S02]  /*5aa0*/  F2FP.F16.F32.PACK_AB R20, R83, R86 ;  /* 0x000000565314723e */ /* 0x000fe400000000ff */
[----:B------:R-:W-:Y:S02]  /*5ab0*/  F2FP.F16.F32.PACK_AB R22, R81, R84 ;  /* 0x000000545116723e */ /* 0x000fe400000000ff */
[----:B------:R-:W-:Y:S01]  /*5ac0*/  MUFU.EX2 R158, R158 ;  /* 0x0000009e009e7308 */ /* 0x000fe20000000800 */
[C---:B---3--:R-:W-:Y:S06]  /*5ad0*/  HMMA.16816.F32 R16, R36.reuse, R4, R16 ;  /* 0x000000042410723c */ /* 0x048fec0000001810 */
[----:B------:R-:W-:Y:S01]  /*5ae0*/  HMMA.16816.F32 R12, R36, R6, R12 ;  /* 0x00000006240c723c */ /* 0x000fe2000000180c */
[----:B------:R-:W3:Y:S01]  /*5af0*/  MUFU.EX2 R187, R187 ;  /* 0x000000bb00bb7308 */ /* 0x000ee20000000800 */
[----:B------:R-:W4:Y:S01]  /*5b00*/  LDSM.16.MT88.4 R4, [R232+0x7400] ;  /* 0x00740000e804783b */ /* 0x000f220000004200 */
[----:B--2---:R-:W-:-:S03]  /*5b10*/  F2FP.F16.F32.PACK_AB R21, R179, R156 ;  /* 0x0000009cb315723e */ /* 0x004fc600000000ff */
[C---:B------:R-:W-:Y:S03]  /*5b20*/  HMMA.16816.F32 R8, R36.reuse, R40, R8 ;  /* 0x000000282408723c */ /* 0x040fe60000001808 */
[----:B------:R-:W2:Y:S03]  /*5b30*/  MUFU.EX2 R77, R77 ;  /* 0x0000004d004d7308 */ /* 0x000ea60000000800 */
[----:B------:R-:W-:Y:S01]  /*5b40*/  HMMA.16816.F32 R28, R36, R42, R28 ;  /* 0x0000002a241c723c */ /* 0x000fe2000000181c */
[----:B------:R-:W4:Y:S04]  /*5b50*/  LDSM.16.MT88.4 R40, [R231+0x7400] ;  /* 0x00740000e728783b */ /* 0x000f280000004200 */
[----:B------:R-:W-:Y:S01]  /*5b60*/  MUFU.EX2 R160, R160 ;  /* 0x000000a000a07308 */ /* 0x000fe20000000800 */
[----:B---3--:R-:W-:Y:S01]  /*5b70*/  F2FP.F16.F32.PACK_AB R23, R187, R158 ;  /* 0x0000009ebb17723e */ /* 0x008fe200000000ff */
[----:B------:R-:W-:Y:S01]  /*5b80*/  FADD.FTZ R36, R146, R165 ;  /* 0x000000a592247221 */ /* 0x000fe20000010000 */
[----:B------:R-:W-:Y:S01]  /*5b90*/  FADD.FTZ R146, R144, R163 ;  /* 0x000000a390927221 */ /* 0x000fe20000010000 */
[----:B------:R-:W-:-:S02]  /*5ba0*/  FFMA.FTZ R144, R157, UR4, -R64 ;  /* 0x000000049d907c23 */ /* 0x000fc40008010840 */
[----:B------:R-:W-:Y:S01]  /*5bb0*/  FADD.FTZ R155, R155, R36 ;  /* 0x000000249b9b7221 */ /* 0x000fe20000010000 */
[----:B------:R-:W-:Y:S01]  /*5bc0*/  F2FP.F16.F32.PACK_AB R36, R79, R82 ;  /* 0x000000524f24723e */ /* 0x000fe200000000ff */
[----:B------:R-:W3:Y:S01]  /*5bd0*/  MUFU.EX2 R183, R183 ;  /* 0x000000b700b77308 */ /* 0x000ee20000000800 */
[----:B-----5:R-:W-:Y:S01]  /*5be0*/  HMMA.16816.F32 R16, R20, R24, R16 ;  /* 0x000000181410723c */ /* 0x020fe20000001810 */
[----:B--2---:R-:W-:Y:S01]  /*5bf0*/  F2FP.F16.F32.PACK_AB R38, R77, R80 ;  /* 0x000000504d26723e */ /* 0x004fe200000000ff */
[----:B------:R-:W-:Y:S01]  /*5c00*/  FADD.FTZ R151, R151, R146 ;  /* 0x0000009297977221 */ /* 0x000fe20000010000 */
[----:B------:R-:W-:-:S03]  /*5c10*/  FADD.FTZ R140, R140, R155 ;  /* 0x0000009b8c8c7221 */ /* 0x000fc60000010000 */
[----:B------:R-:W-:Y:S01]  /*5c20*/  HMMA.16816.F32 R12, R20, R26, R12 ;  /* 0x0000001a140c723c */ /* 0x000fe2000000180c */
[----:B------:R-:W-:Y:S01]  /*5c30*/  MUFU.EX2 R162, R162 ;  /* 0x000000a200a27308 */ /* 0x000fe20000000800 */
[----:B------:R-:W2:Y:S01]  /*5c40*/  LDSM.16.MT88.4 R24, [R232+0x7800] ;  /* 0x00780000e818783b */ /* 0x000ea20000004200 */
[----:B------:R-:W-:-:S03]  /*5c50*/  FADD.FTZ R143, R143, R140 ;  /* 0x0000008c8f8f7221 */ /* 0x000fc60000010000 */
[C---:B-1----:R-:W-:Y:S01]  /*5c60*/  HMMA.16816.F32 R8, R20.reuse, R32, R8 ;  /* 0x000000201408723c */ /* 0x042fe20000001808 */
[----:B------:R-:W-:Y:S02]  /*5c70*/  FADD.FTZ R130, R130, R143 ;  /* 0x0000008f82827221 */ /* 0x000fe40000010000 */
[----:B------:R-:W1:Y:S01]  /*5c80*/  MUFU.EX2 R175, R177 ;  /* 0x000000b100af7308 */ /* 0x000e620000000800 */
[----:B---3--:R-:W-:Y:S01]  /*5c90*/  F2FP.F16.F32.PACK_AB R37, R183, R160 ;  /* 0x000000a0b725723e */ /* 0x008fe200000000ff */
[----:B------:R-:W-:Y:S01]  /*5ca0*/  FADD.FTZ R139, R139, R130 ;  /* 0x000000828b8b7221 */ /* 0x000fe20000010000 */
[----:B------:R-:W-:Y:S01]  /*5cb0*/  HMMA.16816.F32 R28, R20, R34, R28 ;  /* 0x00000022141c723c */ /* 0x000fe2000000181c */
[----:B------:R-:W3:Y:S02]  /*5cc0*/  LDSM.16.MT88.4 R20, [R231+0x7800] ;  /* 0x00780000e714783b */ /* 0x000ee40000004200 */
[----:B------:R-:W-:Y:S02]  /*5cd0*/  FADD.FTZ R126, R126, R139 ;  /* 0x0000008b7e7e7221 */ /* 0x000fe40000010000 */
[----:B------:R-:W-:Y:S02]  /*5ce0*/  MUFU.EX2 R78, R78 ;  /* 0x0000004e004e7308 */ /* 0x000fe40000000800 */
[----:B------:R-:W-:-:S04]  /*5cf0*/  FADD.FTZ R125, R125, R126 ;  /* 0x0000007e7d7d7221 */ /* 0x000fc80000010000 */
[----:B------:R-:W-:Y:S02]  /*5d00*/  FADD.FTZ R120, R120, R125 ;  /* 0x0000007d78787221 */ /* 0x000fe40000010000 */
[----:B------:R-:W5:Y:S01]  /*5d10*/  MUFU.EX2 R75, R75 ;  /* 0x0000004b004b7308 */ /* 0x000f620000000800 */
[----:B-1----:R-:W-:Y:S01]  /*5d20*/  F2FP.F16.F32.PACK_AB R39, R175, R162 ;  /* 0x000000a2af27723e */ /* 0x002fe200000000ff */
[----:B------:R-:W-:-:S04]  /*5d30*/  FADD.FTZ R117, R117, R120 ;  /* 0x0000007875757221 */ /* 0x000fc80000010000 */
[----:B------:R-:W-:Y:S02]  /*5d40*/  FADD.FTZ R110, R110, R117 ;  /* 0x000000756e6e7221 */ /* 0x000fe40000010000 */
[----:B----4-:R-:W-:Y:S01]  /*5d50*/  HMMA.16816.F32 R16, R36, R4, R16 ;  /* 0x000000042410723c */ /* 0x010fe20000001810 */
[----:B------:R-:W-:Y:S01]  /*5d60*/  MUFU.EX2 R76, R76 ;  /* 0x0000004c004c7308 */ /* 0x000fe20000000800 */
[----:B------:R-:W-:-:S04]  /*5d70*/  FADD.FTZ R113, R113, R110 ;  /* 0x0000006e71717221 */ /* 0x000fc80000010000 */
[C---:B------:R-:W-:Y:S01]  /*5d80*/  HMMA.16816.F32 R12, R36.reuse, R6, R12 ;  /* 0x00000006240c723c */ /* 0x040fe2000000180c */
[----:B------:R-:W-:Y:S01]  /*5d90*/  FADD.FTZ R4, R134, R151 ;  /* 0x0000009786047221 */ /* 0x000fe20000010000 */
[----:B------:R-:W-:Y:S01]  /*5da0*/  FFMA.FTZ R134, R141, UR4, -R64 ;  /* 0x000000048d867c23 */ /* 0x000fe20008010840 */
[----:B------:R-:W1:Y:S01]  /*5db0*/  MUFU.EX2 R73, R73 ;  /* 0x0000004900497308 */ /* 0x000e620000000800 */
[----:B-----5:R-:W-:Y:S01]  /*5dc0*/  F2FP.F16.F32.PACK_AB R32, R75, R78 ;  /* 0x0000004e4b20723e */ /* 0x020fe200000000ff */
[----:B------:R-:W-:Y:S01]  /*5dd0*/  FADD.FTZ R145, R145, R4 ;  /* 0x0000000491917221 */ /* 0x000fe20000010000 */
[C---:B------:R-:W-:Y:S01]  /*5de0*/  HMMA.16816.F32 R8, R36.reuse, R40, R8 ;  /* 0x000000282408723c */ /* 0x040fe20000001808 */
[----:B------:R-:W-:Y:S01]  /*5df0*/  LDSM.16.MT88.4 R4, [R232+0x7c00] ;  /* 0x007c0000e804783b */ /* 0x000fe20000004200 */
[----:B------:R-:W-:Y:S01]  /*5e00*/  FADD.FTZ R106, R106, R113 ;  /* 0x000000716a6a7221 */ /* 0x000fe20000010000 */
[----:B------:R-:W-:Y:S02]  /*5e10*/  FADD.FTZ R132, R132, R145 ;  /* 0x0000009184847221 */ /* 0x000fe40000010000 */
[----:B------:R-:W-:Y:S01]  /*5e20*/  MUFU.EX2 R164, R164 ;  /* 0x000000a400a47308 */ /* 0x000fe20000000800 */
[----:B------:R-:W-:Y:S01]  /*5e30*/  HMMA.16816.F32 R28, R36, R42, R28 ;  /* 0x0000002a241c723c */ /* 0x000fe2000000181c */
[----:B------:R-:W-:Y:S01]  /*5e40*/  FADD.FTZ R131, R131, R132 ;  /* 0x0000008483837221 */ /* 0x000fe20000010000 */
[----:B------:R-:W-:Y:S01]  /*5e50*/  FADD.FTZ R111, R111, R106 ;  /* 0x0000006a6f6f7221 */ /* 0x000fe20000010000 */
[----:B------:R-:W-:-:S02]  /*5e60*/  FFMA.FTZ R40, R109, UR4, -R64 ;  /* 0x000000046d287c23 */ /* 0x000fc40008010840 */
[----:B------:R-:W-:Y:S01]  /*5e70*/  FADD.FTZ R124, R124, R131 ;  /* 0x000000837c7c7221 */ /* 0x000fe20000010000 */
[----:B------:R-:W-:Y:S01]  /*5e80*/  FADD.FTZ R104, R104, R111 ;  /* 0x0000006f68687221 */ /* 0x000fe20000010000 */
[----:B------:R-:W4:Y:S01]  /*5e90*/  MUFU.EX2 R161, R161 ;  /* 0x000000a100a17308 */ /* 0x000f220000000800 */
[----:B-1----:R-:W-:Y:S01]  /*5ea0*/  F2FP.F16.F32.PACK_AB R34, R73, R76 ;  /* 0x0000004c4922723e */ /* 0x002fe200000000ff */
[----:B------:R-:W-:Y:S01]  /*5eb0*/  FADD.FTZ R127, R127, R124 ;  /* 0x0000007c7f7f7221 */ /* 0x000fe20000010000 */
[--C-:B------:R-:W-:Y:S01]  /*5ec0*/  FFMA.FTZ R37, R129, UR4, -R64.reuse ;  /* 0x0000000481257c23 */ /* 0x100fe20008010840 */
[----:B------:R-:W-:Y:S01]  /*5ed0*/  FFMA.FTZ R38, R123, UR4, -R64 ;  /* 0x000000047b267c23 */ /* 0x000fe20008010840 */
[----:B------:R-:W-:Y:S01]  /*5ee0*/  FADD.FTZ R107, R107, R104 ;  /* 0x000000686b6b7221 */ /* 0x000fe20000010000 */
[----:B------:R-:W-:Y:S01]  /*5ef0*/  FADD.FTZ R116, R116, R127 ;  /* 0x0000007f74747221 */ /* 0x000fe20000010000 */
[----:B------:R-:W-:Y:S01]  /*5f00*/  FFMA.FTZ R39, R115, UR4, -R64 ;  /* 0x0000000473277c23 */ /* 0x000fe20008010840 */
[----:B------:R-:W-:Y:S01]  /*5f10*/  MUFU.EX2 R144, R144 ;  /* 0x0000009000907308 */ /* 0x000fe20000000800 */
[----:B------:R-:W-:Y:S01]  /*5f20*/  FADD.FTZ R102, R102, R107 ;  /* 0x0000006b66667221 */ /* 0x000fe20000010000 */
[----:B------:R-:W-:Y:S01]  /*5f30*/  FADD.FTZ R119, R119, R116 ;  /* 0x0000007477777221 */ /* 0x000fe20000010000 */
[--C-:B------:R-:W-:Y:S01]  /*5f40*/  FFMA.FTZ R42, R105, UR4, -R64.reuse ;  /* 0x00000004692a7c23 */ /* 0x100fe20008010840 */
[----:B------:R-:W-:Y:S01]  /*5f50*/  FFMA.FTZ R43, R101, UR4, -R64 ;  /* 0x00000004652b7c23 */ /* 0x000fe20008010840 */
[----:B------:R-:W-:Y:S01]  /*5f60*/  FADD.FTZ R103, R103, R102 ;  /* 0x0000006667677221 */ /* 0x000fe20000010000 */
[----:B------:R-:W-:Y:S01]  /*5f70*/  FADD.FTZ R108, R108, R119 ;  /* 0x000000776c6c7221 */ /* 0x000fe20000010000 */
[----:B------:R-:W-:Y:S01]  /*5f80*/  FFMA.FTZ R36, R112, UR4, -R91 ;  /* 0x0000000470247c23 */ /* 0x000fe2000801085b */
[----:B------:R-:W1:Y:S01]  /*5f90*/  MUFU.EX2 R149, R149 ;  /* 0x0000009500957308 */ /* 0x000e620000000800 */
[----:B----4-:R-:W-:Y:S01]  /*5fa0*/  F2FP.F16.F32.PACK_AB R33, R161, R164 ;  /* 0x000000a4a121723e */ /* 0x010fe200000000ff */
[----:B------:R-:W-:Y:S01]  /*5fb0*/  FADD.FTZ R3, R3, R108 ;  /* 0x0000006c03037221 */ /* 0x000fe20000010000 */
[----:B------:R-:W-:-:S03]  /*5fc0*/  FADD.FTZ R100, R100, R103 ;  /* 0x0000006764647221 */ /* 0x000fc60000010000 */
[----:B------:R-:W-:Y:S02]  /*5fd0*/  FADD.FTZ R3, R114, R3 ;  /* 0x0000000372037221 */ /* 0x000fe40000010000 */
[----:B------:R-:W-:Y:S02]  /*5fe0*/  MUFU.EX2 R74, R74 ;  /* 0x0000004a004a7308 */ /* 0x000fe40000000800 */
[----:B------:R-:W-:Y:S01]  /*5ff0*/  FADD.FTZ R118, R118, R3 ;  /* 0x0000000376767221 */ /* 0x000fe20000010000 */
[----:B------:R-:W-:Y:S01]  /*6000*/  FFMA.FTZ R3, R96, UR4, -R91 ;  /* 0x0000000460037c23 */ /* 0x000fe2000801085b */
[----:B------:R-:W-:Y:S02]  /*6010*/  FFMA.FTZ R96, R95, UR4, -R64 ;  /* 0x000000045f607c23 */ /* 0x000fe40008010840 */
[----:B------:R-:W-:Y:S02]  /*6020*/  FADD.FTZ R121, R121, R118 ;  /* 0x0000007679797221 */ /* 0x000fe40000010000 */
[----:B------:R-:W4:Y:S01]  /*6030*/  MUFU.EX2 R71, R71 ;  /* 0x0000004700477308 */ /* 0x000f220000000800 */
[----:B-1----:R-:W-:Y:S01]  /*6040*/  F2FP.F16.F32.PACK_AB R35, R149, R144 ;  /* 0x000000909523723e */ /* 0x002fe200000000ff */
[----:B------:R-:W-:-:S04]  /*6050*/  FADD.FTZ R122, R122, R121 ;  /* 0x000000797a7a7221 */ /* 0x000fc80000010000 */
[----:B------:R-:W-:Y:S02]  /*6060*/  FADD.FTZ R133, R133, R122 ;  /* 0x0000007a85857221 */ /* 0x000fe40000010000 */
[----:B--2---:R-:W-:Y:S01]  /*6070*/  HMMA.16816.F32 R16, R32, R24, R16 ;  /* 0x000000182010723c */ /* 0x004fe20000001810 */
[----:B------:R-:W-:Y:S01]  /*6080*/  MUFU.EX2 R72, R72 ;  /* 0x0000004800487308 */ /* 0x000fe20000000800 */
[----:B------:R-:W-:-:S04]  /*6090*/  FADD.FTZ R128, R128, R133 ;  /* 0x0000008580807221 */ /* 0x000fc80000010000 */
[C---:B------:R-:W-:Y:S01]  /*60a0*/  HMMA.16816.F32 R12, R32.reuse, R26, R12 ;  /* 0x0000001a200c723c */ /* 0x040fe2000000180c */
[----:B------:R-:W1:Y:S01]  /*60b0*/  LDSM.16.MT88.4 R24, [R231+0x7c00] ;  /* 0x007c0000e718783b */ /* 0x000e620000004200 */
[----:B------:R-:W-:Y:S01]  /*60c0*/  FADD.FTZ R128, R135, R128 ;  /* 0x0000008087807221 */ /* 0x000fe20000010000 */
[----:B------:R-:W2:Y:S03]  /*60d0*/  MUFU.EX2 R69, R69 ;  /* 0x0000004500457308 */ /* 0x000ea60000000800 */
[----:B---3--:R-:W-:Y:S01]  /*60e0*/  HMMA.16816.F32 R8, R32, R20, R8 ;  /* 0x000000142008723c */ /* 0x008fe20000001808 */
[----:B------:R-:W-:-:S04]  /*60f0*/  FADD.FTZ R147, R147, R128 ;  /* 0x0000008093937221 */ /* 0x000fc80000010000 */
[----:B------:R-:W-:Y:S01]  /*6100*/  MUFU.EX2 R134, R134 ;  /* 0x0000008600867308 */ /* 0x000fe20000000800 */
[----:B------:R-:W-:Y:S01]  /*6110*/  HMMA.16816.F32 R28, R32, R22, R28 ;  /* 0x00000016201c723c */ /* 0x000fe2000000181c */
[----:B----4-:R-:W-:Y:S01]  /*6120*/  F2FP.F16.F32.PACK_AB R20, R71, R74 ;  /* 0x0000004a4714723e */ /* 0x010fe200000000ff */
[----:B------:R-:W3:Y:S01]  /*6130*/  LDSM.16.MT88.4 R32, [R232+0x8000] ;  /* 0x00800000e820783b */ /* 0x000ee20000004200 */
[----:B------:R-:W-:-:S04]  /*6140*/  FADD.FTZ R147, R136, R147 ;  /* 0x0000009388937221 */ /* 0x000fc80000010000 */
[----:B------:R-:W4:Y:S01]  /*6150*/  MUFU.EX2 R41, R137 ;  /* 0x0000008900297308 */ /* 0x000f220000000800 */
[----:B--2---:R-:W-:Y:S01]  /*6160*/  F2FP.F16.F32.PACK_AB R22, R69, R72 ;  /* 0x000000484516723e */ /* 0x004fe200000000ff */
[----:B------:R-:W-:-:S04]  /*6170*/  FADD.FTZ R138, R138, R147 ;  /* 0x000000938a8a7221 */ /* 0x000fc80000010000 */
[----:B------:R-:W-:Y:S02]  /*6180*/  FADD.FTZ R153, R153, R138 ;  /* 0x0000008a99997221 */ /* 0x000fe40000010000 */
[----:B------:R-:W-:Y:S02]  /*6190*/  MUFU.EX2 R37, R37 ;  /* 0x0000002500257308 */ /* 0x000fe40000000800 */
[----:B------:R-:W-:-:S04]  /*61a0*/  FADD.FTZ R142, R142, R153 ;  /* 0x000000998e8e7221 */ /* 0x000fc80000010000 */
[----:B------:R-:W-:Y:S02]  /*61b0*/  FADD.FTZ R159, R159, R142 ;  /* 0x0000008e9f9f7221 */ /* 0x000fe40000010000 */
[----:B------:R-:W2:Y:S01]  /*61c0*/  MUFU.EX2 R38, R38 ;  /* 0x0000002600267308 */ /* 0x000ea20000000800 */
[----:B----4-:R-:W-:Y:S01]  /*61d0*/  F2FP.F16.F32.PACK_AB R21, R41, R134 ;  /* 0x000000862915723e */ /* 0x010fe200000000ff */
[----:B------:R-:W-:Y:S01]  /*61e0*/  FADD.FTZ R148, R148, R159 ;  /* 0x0000009f94947221 */ /* 0x000fe20000010000 */
[----:B------:R-:W-:Y:S03]  /*61f0*/  LDSM.16.MT88.4 R140, [R232+0x8c00] ;  /* 0x008c0000e88c783b */ /* 0x000fe60000004200 */
[----:B------:R-:W-:Y:S02]  /*6200*/  FADD.FTZ R167, R167, R148 ;  /* 0x00000094a7a77221 */ /* 0x000fe40000010000 */
[----:B------:R-:W-:Y:S02]  /*6210*/  MUFU.EX2 R70, R70 ;  /* 0x0000004600467308 */ /* 0x000fe40000000800 */
[----:B------:R-:W-:-:S04]  /*6220*/  FADD.FTZ R154, R154, R167 ;  /* 0x000000a79a9a7221 */ /* 0x000fc80000010000 */
[----:B------:R-:W-:Y:S02]  /*6230*/  FADD.FTZ R173, R173, R154 ;  /* 0x0000009aadad7221 */ /* 0x000fe40000010000 */
[----:B------:R-:W4:Y:S01]  /*6240*/  MUFU.EX2 R67, R67 ;  /* 0x0000004300437308 */ /* 0x000f220000000800 */
[----:B--2---:R-:W-:Y:S01]  /*6250*/  F2FP.F16.F32.PACK_AB R23, R38, R37 ;  /* 0x000000252617723e */ /* 0x004fe200000000ff */
[----:B------:R-:W-:-:S04]  /*6260*/  FADD.FTZ R156, R156, R173 ;  /* 0x000000ad9c9c7221 */ /* 0x000fc80000010000 */
[----:B------:R-:W-:Y:S02]  /*6270*/  FADD.FTZ R179, R179, R156 ;  /* 0x0000009cb3b37221 */ /* 0x000fe40000010000 */
[----:B-1----:R-:W-:Y:S01]  /*6280*/  HMMA.16816.F32 R8, R20, R24, R8 ;  /* 0x000000181408723c */ /* 0x002fe20000001808 */
[----:B------:R-:W-:Y:S01]  /*6290*/  MUFU.EX2 R68, R68 ;  /* 0x0000004400447308 */ /* 0x000fe20000000800 */
[----:B------:R-:W-:-:S04]  /*62a0*/  FADD.FTZ R158, R158, R179 ;  /* 0x000000b39e9e7221 */ /* 0x000fc80000010000 */
[C---:B------:R-:W-:Y:S01]  /*62b0*/  HMMA.16816.F32 R16, R20.reuse, R4, R16 ;  /* 0x000000041410723c */ /* 0x040fe20000001810 */
[----:B------:R-:W-:Y:S01]  /*62c0*/  FADD.FTZ R25, R99, R100 ;  /* 0x0000006463197221 */ /* 0x000fe20000010000 */
[----:B------:R-:W-:Y:S01]  /*62d0*/  FADD.FTZ R187, R187, R158 ;  /* 0x0000009ebbbb7221 */ /* 0x000fe20000010000 */
[----:B------:R-:W1:Y:S01]  /*62e0*/  MUFU.EX2 R65, R65 ;  /* 0x0000004100417308 */ /* 0x000e620000000800 */
[----:B----4-:R-:W-:Y:S01]  /*62f0*/  F2FP.F16.F32.PACK_AB R24, R67, R70 ;  /* 0x000000464318723e */ /* 0x010fe200000000ff */
[----:B------:R-:W-:Y:S01]  /*6300*/  FADD.FTZ R25, R98, R25 ;  /* 0x0000001962197221 */ /* 0x000fe20000010000 */
[----:B------:R-:W-:Y:S01]  /*6310*/  HMMA.16816.F32 R12, R20, R6, R12 ;  /* 0x00000006140c723c */ /* 0x000fe2000000180c */
[----:B------:R-:W2:Y:S01]  /*6320*/  LDSM.16.MT88.4 R4, [R231+0x8000] ;  /* 0x00800000e704783b */ /* 0x000ea20000004200 */
[----:B------:R-:W-:-:S03]  /*6330*/  FADD.FTZ R160, R160, R187 ;  /* 0x000000bba0a07221 */ /* 0x000fc60000010000 */
[----:B------:R-:W-:Y:S01]  /*6340*/  MUFU.EX2 R39, R39 ;  /* 0x0000002700277308 */ /* 0x000fe20000000800 */
[----:B------:R-:W-:Y:S01]  /*6350*/  HMMA.16816.F32 R28, R20, R26, R28 ;  /* 0x0000001a141c723c */ /* 0x000fe2000000181c */
[----:B------:R-:W-:-:S04]  /*6360*/  FADD.FTZ R183, R183, R160 ;  /* 0x000000a0b7b77221 */ /* 0x000fc80000010000 */
[----:B------:R-:W-:Y:S02]  /*6370*/  FADD.FTZ R162, R162, R183 ;  /* 0x000000b7a2a27221 */ /* 0x000fe40000010000 */
[----:B------:R-:W-:Y:S01]  /*6380*/  FADD.FTZ R20, R94, R25 ;  /* 0x000000195e147221 */ /* 0x000fe20000010000 */
[----:B------:R-:W4:Y:S01]  /*6390*/  MUFU.EX2 R40, R40 ;  /* 0x0000002800287308 */ /* 0x000f220000000800 */
[----:B-1----:R-:W-:Y:S01]  /*63a0*/  F2FP.F16.F32.PACK_AB R26, R65, R68 ;  /* 0x00000044411a723e */ /* 0x002fe200000000ff */
[----:B------:R-:W-:Y:S01]  /*63b0*/  FADD.FTZ R175, R175, R162 ;  /* 0x000000a2afaf7221 */ /* 0x000fe20000010000 */
[----:B------:R-:W-:Y:S02]  /*63c0*/  FADD.FTZ R95, R93, R20 ;  /* 0x000000145d5f7221 */ /* 0x000fe40000010000 */
[----:B------:R-:W1:Y:S01]  /*63d0*/  LDSM.16.MT88.4 R20, [R232+0x8400] ;  /* 0x00840000e814783b */ /* 0x000e620000004200 */
[----:B------:R-:W-:Y:S01]  /*63e0*/  FADD.FTZ R164, R164, R175 ;  /* 0x000000afa4a47221 */ /* 0x000fe20000010000 */
[----:B------:R-:W-:Y:S01]  /*63f0*/  FADD.FTZ R92, R92, R95 ;  /* 0x0000005f5c5c7221 */ /* 0x000fe20000010000 */
[----:B------:R-:W-:Y:S02]  /*6400*/  MUFU.EX2 R42, R42 ;  /* 0x0000002a002a7308 */ /* 0x000fe40000000800 */
[----:B------:R-:W-:Y:S01]  /*6410*/  FADD.FTZ R161, R161, R164 ;  /* 0x000000a4a1a17221 */ /* 0x000fe20000010000 */
[----:B------:R-:W-:-:S03]  /*6420*/  FADD.FTZ R89, R89, R92 ;  /* 0x0000005c59597221 */ /* 0x000fc60000010000 */
[----:B------:R-:W-:Y:S01]  /*6430*/  FADD.FTZ R144, R144, R161 ;  /* 0x000000a190907221 */ /* 0x000fe20000010000 */
[----:B------:R-:W-:Y:S01]  /*6440*/  FADD.FTZ R90, R90, R89 ;  /* 0x000000595a5a7221 */ /* 0x000fe20000010000 */
[----:B------:R-:W5:Y:S01]  /*6450*/  MUFU.EX2 R43, R43 ;  /* 0x0000002b002b7308 */ /* 0x000f620000000800 */
[----:B----4-:R-:W-:Y:S01]  /*6460*/  F2FP.F16.F32.PACK_AB R25, R40, R39 ;  /* 0x000000272819723e */ /* 0x010fe200000000ff */
        /* <DEDUP_REMOVED lines=9> */
[----:B------:R-:W4:Y:S01]  /*6500*/  MUFU.EX2 R51, R51 ;  /* 0x0000003300337308 */ /* 0x000f220000000800 */
[----:B-----5:R-:W-:Y:S01]  /*6510*/  F2FP.F16.F32.PACK_AB R27, R43, R42 ;  /* 0x0000002a2b1b723e */ /* 0x020fe200000000ff */
[----:B------:R-:W-:Y:S01]  /*6520*/  FADD.FTZ R38, R38, R37 ;  /* 0x0000002526267221 */ /* 0x000fe20000010000 */
[----:B------:R-:W-:Y:S01]  /*6530*/  FADD.FTZ R83, R83, R86 ;  /* 0x0000005653537221 */ /* 0x000fe20000010000 */
[----:B------:R-:W-:Y:S03]  /*6540*/  LDSM.16.MT88.4 R132, [R231+0x8c00] ;  /* 0x008c0000e784783b */ /* 0x000fe60000004200 */
[----:B------:R-:W-:Y:S01]  /*6550*/  FADD.FTZ R84, R84, R83 ;  /* 0x0000005354547221 */ /* 0x000fe20000010000 */
[----:B------:R-:W-:Y:S01]  /*6560*/  MUFU.EX2 R50, R50 ;  /* 0x0000003200327308 */ /* 0x000fe20000000800 */
[----:B---3--:R-:W-:Y:S02]  /*6570*/  HMMA.16816.F32 R16, R24, R32, R16 ;  /* 0x000000201810723c */ /* 0x008fe40000001810 */
[----:B------:R-:W-:-:S04]  /*6580*/  FADD.FTZ R81, R81, R84 ;  /* 0x0000005451517221 */ /* 0x000fc80000010000 */
[----:B------:R-:W-:Y:S01]  /*6590*/  HMMA.16816.F32 R12, R24, R34, R12 ;  /* 0x00000022180c723c */ /* 0x000fe2000000180c */
[----:B------:R-:W3:Y:S01]  /*65a0*/  MUFU.EX2 R49, R49 ;  /* 0x0000003100317308 */ /* 0x000ee20000000800 */
[----:B------:R-:W5:Y:S01]  /*65b0*/  LDSM.16.MT88.4 R32, [R231+0x8400] ;  /* 0x00840000e720783b */ /* 0x000f620000004200 */
[----:B------:R-:W-:-:S03]  /*65c0*/  FADD.FTZ R82, R82, R81 ;  /* 0x0000005152527221 */ /* 0x000fc60000010000 */
[C---:B--2---:R-:W-:Y:S01]  /*65d0*/  HMMA.16816.F32 R8, R24.reuse, R4, R8 ;  /* 0x000000041808723c */ /* 0x044fe20000001808 */
[----:B------:R-:W-:Y:S02]  /*65e0*/  FADD.FTZ R79, R79, R82 ;  /* 0x000000524f4f7221 */ /* 0x000fe40000010000 */
[----:B------:R-:W-:Y:S02]  /*65f0*/  MUFU.EX2 R94, R97 ;  /* 0x00000061005e7308 */ /* 0x000fe40000000800 */
[----:B------:R-:W-:Y:S01]  /*6600*/  FADD.FTZ R80, R80, R79 ;  /* 0x0000004f50507221 */ /* 0x000fe20000010000 */
[----:B------:R-:W-:Y:S01]  /*6610*/  HMMA.16816.F32 R28, R24, R6, R28 ;  /* 0x00000006181c723c */ /* 0x000fe2000000181c */
[----:B----4-:R-:W-:Y:S01]  /*6620*/  F2FP.F16.F32.PACK_AB R4, R51, R66 ;  /* 0x000000423304723e */ /* 0x010fe200000000ff */
[----:B------:R-:W-:Y:S01]  /*6630*/  LDSM.16.MT88.4 R24, [R232+0x8800] ;  /* 0x00880000e818783b */ /* 0x000fe20000004200 */
[----:B------:R-:W-:Y:S02]  /*6640*/  FADD.FTZ R77, R77, R80 ;  /* 0x000000504d4d7221 */ /* 0x000fe40000010000 */
[----:B------:R-:W2:Y:S02]  /*6650*/  MUFU.EX2 R93, R96 ;  /* 0x00000060005d7308 */ /* 0x000ea40000000800 */
[----:B---3--:R-:W-:Y:S01]  /*6660*/  F2FP.F16.F32.PACK_AB R6, R49, R50 ;  /* 0x000000323106723e */ /* 0x008fe200000000ff */
[----:B------:R-:W-:-:S04]  /*6670*/  FADD.FTZ R78, R78, R77 ;  /* 0x0000004d4e4e7221 */ /* 0x000fc80000010000 */
[----:B------:R-:W-:Y:S01]  /*6680*/  FADD.FTZ R75, R75, R78 ;  /* 0x0000004e4b4b7221 */ /* 0x000fe20000010000 */
[----:B------:R-:W-:Y:S03]  /*6690*/  MUFU.EX2 R61, R61 ;  /* 0x0000003d003d7308 */ /* 0x000fe60000000800 */
[----:B------:R-:W-:-:S04]  /*66a0*/  FADD.FTZ R76, R76, R75 ;  /* 0x0000004b4c4c7221 */ /* 0x000fc80000010000 */
[----:B------:R-:W-:Y:S01]  /*66b0*/  FADD.FTZ R73, R73, R76 ;  /* 0x0000004c49497221 */ /* 0x000fe20000010000 */
[----:B------:R-:W3:Y:S01]  /*66c0*/  MUFU.EX2 R60, R60 ;  /* 0x0000003c003c7308 */ /* 0x000ee20000000800 */
[----:B--2---:R-:W-:Y:S02]  /*66d0*/  F2FP.F16.F32.PACK_AB R5, R93, R94 ;  /* 0x0000005e5d05723e */ /* 0x004fe400000000ff */
[----:B------:R-:W-:-:S04]  /*66e0*/  FADD.FTZ R74, R74, R73 ;  /* 0x000000494a4a7221 */ /* 0x000fc80000010000 */
[----:B------:R-:W-:Y:S01]  /*66f0*/  FADD.FTZ R71, R71, R74 ;  /* 0x0000004a47477221 */ /* 0x000fe20000010000 */
[----:B------:R-:W-:Y:S03]  /*6700*/  MUFU.EX2 R48, R48 ;  /* 0x0000003000307308 */ /* 0x000fe60000000800 */
[----:B------:R-:W-:-:S04]  /*6710*/  FADD.FTZ R72, R72, R71 ;  /* 0x0000004748487221 */ /* 0x000fc80000010000 */
[----:B------:R-:W-:Y:S01]  /*6720*/  FADD.FTZ R69, R69, R72 ;  /* 0x0000004845457221 */ /* 0x000fe20000010000 */
[----:B------:R-:W2:Y:S01]  /*6730*/  MUFU.EX2 R47, R47 ;  /* 0x0000002f002f7308 */ /* 0x000ea20000000800 */
[----:B---3--:R-:W-:Y:S02]  /*6740*/  F2FP.F16.F32.PACK_AB R7, R60, R61 ;  /* 0x0000003d3c07723e */ /* 0x008fe400000000ff */
[----:B------:R-:W-:-:S04]  /*6750*/  FADD.FTZ R70, R70, R69 ;  /* 0x0000004546467221 */ /* 0x000fc80000010000 */
[----:B------:R-:W-:Y:S01]  /*6760*/  FADD.FTZ R67, R67, R70 ;  /* 0x0000004643437221 */ /* 0x000fe20000010000 */
[----:B-1----:R-:W-:Y:S01]  /*6770*/  HMMA.16816.F32 R16, R4, R20, R16 ;  /* 0x000000140410723c */ /* 0x002fe20000001810 */
[----:B------:R-:W-:Y:S02]  /*6780*/  MUFU.EX2 R46, R46 ;  /* 0x0000002e002e7308 */ /* 0x000fe40000000800 */
[----:B------:R-:W-:-:S03]  /*6790*/  FADD.FTZ R68, R68, R67 ;  /* 0x0000004344447221 */ /* 0x000fc60000010000 */
        /* <DEDUP_REMOVED lines=9> */
[----:B------:R-:W-:-:S03]  /*6830*/  FFMA.FTZ R33, R55, UR4, -R64 ;  /* 0x0000000437217c23 */ /* 0x000fc60008010840 */
[----:B------:R-:W-:Y:S02]  /*6840*/  FADD.FTZ R50, R50, R51 ;  /* 0x0000003332327221 */ /* 0x000fe40000010000 */
[----:B------:R-:W4:Y:S01]  /*6850*/  MUFU.EX2 R58, R58 ;  /* 0x0000003a003a7308 */ /* 0x000f220000000800 */
[----:B--2---:R-:W-:Y:S01]  /*6860*/  F2FP.F16.F32.PACK_AB R4, R47, R48 ;  /* 0x000000302f04723e */ /* 0x004fe200000000ff */
[----:B------:R-:W-:Y:S01]  /*6870*/  FFMA.FTZ R34, R54, UR4, -R64 ;  /* 0x0000000436227c23 */ /* 0x000fe20008010840 */
[----:B---3--:R-:W-:Y:S01]  /*6880*/  F2FP.F16.F32.PACK_AB R6, R45, R46 ;  /* 0x0000002e2d06723e */ /* 0x008fe200000000ff */
[----:B------:R-:W-:-:S04]  /*6890*/  FADD.FTZ R49, R49, R50 ;  /* 0x0000003231317221 */ /* 0x000fc80000010000 */
[----:B------:R-:W-:Y:S01]  /*68a0*/  MUFU.EX2 R57, R57 ;  /* 0x0000003900397308 */ /* 0x000fe20000000800 */
[----:B------:R-:W-:-:S04]  /*68b0*/  FADD.FTZ R48, R48, R49 ;  /* 0x0000003130307221 */ /* 0x000fc80000010000 */
[----:B------:R-:W-:-:S03]  /*68c0*/  FADD.FTZ R47, R47, R48 ;  /* 0x000000302f2f7221 */ /* 0x000fc60000010000 */
[----:B------:R-:W2:Y:S01]  /*68d0*/  MUFU.EX2 R56, R56 ;  /* 0x0000003800387308 */ /* 0x000ea20000000800 */
[----:B----4-:R-:W-:Y:S01]  /*68e0*/  F2FP.F16.F32.PACK_AB R5, R58, R59 ;  /* 0x0000003b3a05723e */ /* 0x010fe200000000ff */
[----:B------:R-:W-:-:S04]  /*68f0*/  FADD.FTZ R46, R46, R47 ;  /* 0x0000002f2e2e7221 */ /* 0x000fc80000010000 */
[----:B------:R-:W-:Y:S02]  /*6900*/  FADD.FTZ R45, R45, R46 ;  /* 0x0000002e2d2d7221 */ /* 0x000fe40000010000 */
[----:B------:R-:W-:Y:S08]  /*6910*/  MUFU.EX2 R36, R36 ;  /* 0x0000002400247308 */ /* 0x000ff00000000800 */
[----:B------:R-:W3:Y:S01]  /*6920*/  MUFU.EX2 R3, R3 ;  /* 0x0000000300037308 */ /* 0x000ee20000000800 */
[----:B--2---:R-:W-:-:S07]  /*6930*/  F2FP.F16.F32.PACK_AB R7, R56, R57 ;  /* 0x000000393807723e */ /* 0x004fce00000000ff */
[C---:B-1----:R-:W-:Y:S01]  /*6940*/  HMMA.16816.F32 R8, R4.reuse, R20, R8 ;  /* 0x000000140408723c */ /* 0x042fe20000001808 */
[----:B------:R-:W-:Y:S05]  /*6950*/  MUFU.EX2 R33, R33 ;  /* 0x0000002100217308 */ /* 0x000fea0000000800 */
[C---:B------:R-:W-:Y:S01]  /*6960*/  HMMA.16816.F32 R16, R4.reuse, R24, R16 ;  /* 0x000000180410723c */ /* 0x040fe20000001810 */
[----:B------:R-:W-:Y:S02]  /*6970*/  FADD.FTZ R21, R39, R38 ;  /* 0x0000002627157221 */ /* 0x000fe40000010000 */
[----:B------:R-:W1:Y:S02]  /*6980*/  MUFU.EX2 R34, R34 ;  /* 0x0000002200227308 */ /* 0x000e640000000800 */
[----:B------:R-:W-:Y:S01]  /*6990*/  FADD.FTZ R21, R40, R21 ;  /* 0x0000001528157221 */ /* 0x000fe20000010000 */
[----:B------:R-:W-:Y:S01]  /*69a0*/  HMMA.16816.F32 R12, R4, R26, R12 ;  /* 0x0000001a040c723c */ /* 0x000fe2000000180c */
[--C-:B------:R-:W-:Y:S01]  /*69b0*/  FFMA.FTZ R24, R53, UR4, -R64.reuse ;  /* 0x0000000435187c23 */ /* 0x100fe20008010840 */
[----:B------:R-:W-:Y:S01]  /*69c0*/  FFMA.FTZ R25, R52, UR4, -R64 ;  /* 0x0000000434197c23 */ /* 0x000fe20008010840 */
[----:B------:R-:W-:-:S02]  /*69d0*/  FADD.FTZ R42, R42, R21 ;  /* 0x000000152a2a7221 */ /* 0x000fc40000010000 */
[----:B------:R-:W-:Y:S01]  /*69e0*/  MUFU.EX2 R63, R63 ;  /* 0x0000003f003f7308 */ /* 0x000fe20000000800 */
[----:B------:R-:W-:Y:S01]  /*69f0*/  HMMA.16816.F32 R28, R4, R22, R28 ;  /* 0x00000016041c723c */ /* 0x000fe2000000181c */
[----:B------:R-:W-:-:S04]  /*6a00*/  FADD.FTZ R43, R43, R42 ;  /* 0x0000002a2b2b7221 */ /* 0x000fc80000010000 */
[----:B------:R-:W-:Y:S02]  /*6a10*/  FADD.FTZ R94, R94, R43 ;  /* 0x0000002b5e5e7221 */ /* 0x000fe40000010000 */
[----:B------:R-:W2:Y:S01]  /*6a20*/  MUFU.EX2 R32, R62 ;  /* 0x0000003e00207308 */ /* 0x000ea20000000800 */
[----:B---3--:R-:W-:Y:S01]  /*6a30*/  F2FP.F16.F32.PACK_AB R4, R3, R36 ;  /* 0x000000240304723e */ /* 0x008fe200000000ff */
        /* <DEDUP_REMOVED lines=9> */
[----:B--2---:R-:W-:Y:S01]  /*6ad0*/  F2FP.F16.F32.PACK_AB R6, R32, R63 ;  /* 0x0000003f2006723e */ /* 0x004fe200000000ff */
        /* <DEDUP_REMOVED lines=11> */
[C---:B------:R-:W-:Y:S06]  /*6b90*/  HMMA.16816.F32 R136, R4.reuse, R132, R8 ;  /* 0x000000840488723c */ /* 0x040fec0000001808 */
[C---:B------:R-:W-:Y:S06]  /*6ba0*/  HMMA.16816.F32 R140, R4.reuse, R142, R12 ;  /* 0x0000008e048c723c */ /* 0x040fec000000180c */
[----:B------:R-:W-:Y:S01]  /*6bb0*/  HMMA.16816.F32 R132, R4, R134, R28 ;  /* 0x000000860484723c */ /* 0x000fe2000000181c */
[----:B------:R-:W-:-:S08]  /*6bc0*/  NOP ;  /* 0x0000000000007918 */ /* 0x000fd00000000000 */
[----:B------:R-:W-:-:S15]  /*6bd0*/  @!P0 BRA `(.L_x_1557) ;  /* 0x0000003c00dc8947 */ /* 0x000fde0003800000 */
[----:B------:R-:W-:Y:S01]  /*6be0*/  ULEA UR10, -UR10, URZ, 0x8 ;  /* 0x0000003f0a0a7291 */ /* 0x000fe2000f8e413f */
[----:B------:R-:W-:Y:S01]  /*6bf0*/  IADD3 R248, R44, -0x2, RZ ;  /* 0xfffffffe2cf87810 */ /* 0x000fe20007ffe0ff */
[----:B------:R-:W-:Y:S01]  /*6c00*/  IMAD.MOV.U32 R149, RZ, RZ, R2 ;  /* 0x000000ffff957224 */ /* 0x000fe200078e0002 */
[----:B------:R-:W-:Y:S01]  /*6c10*/  MOV R3, R0 ;  /* 0x0000000000037202 */ /* 0x000fe20000000f00 */
[----:B------:R-:W-:Y:S02]  /*6c20*/  USHF.R.S32.HI UR4, URZ, 0x1f, UR10 ;  /* 0x0000001f3f047899 */ /* 0x000fe4000801140a */
[----:B------:R-:W-:Y:S01]  /*6c30*/  MOV R244, UR10 ;  /* 0x0000000a00f47c02 */ /* 0x000fe20008000f00 */
[----:B------:R-:W-:-:S03]  /*6c40*/  ULDC UR7, c[0x0][0x248] ;  /* 0x0000920000077ab9 */ /* 0x000fc60000000800 */
[----:B------:R-:W-:Y:S01]  /*6c50*/  IMAD.U32 R242, RZ, RZ, UR4 ;  /* 0x00000004fff27e24 */ /* 0x000fe2000f8e00ff */
[----:B------:R-:W-:-:S06]  /*6c60*/  ULDC UR4, c[0x0][0x2ec] ;  /* 0x0000bb0000047ab9 */ /* 0x000fcc0000000800 */
.L_x_1561:
        /* <DEDUP_REMOVED lines=66> */
.L_x_1558:
[C---:B------:R-:W-:Y:S04]  /*7090*/  LEA R238, P0, R8.reuse, R238, 0x1 ;  /* 0x000000ee08ee7211 */ /* 0x040fe800078008ff */
[----:B------:R-:W-:Y:S02]  /*70a0*/  LEA.HI.X R239, R8, R239, R0, 0x1, P0 ;  /* 0x000000ef08ef7211 */ /* 0x000fe400000f0c00 */
[----:B------:R-:W-:Y:S03]  /*70b0*/  IADD3 R124, P0, R238, UR12, RZ ;  /* 0x0000000cee7c7c10 */ /* 0x000fe6000ff1e0ff */
[----:B------:R-:W-:Y:S01]  /*70c0*/  @!PT LDS RZ, [RZ] ;  /* 0x00000000fffff984 */ /* 0x000fe20000000800 */
[----:B------:R-:W-:Y:S01]  /*70d0*/  @!PT LDS RZ, [RZ] ;  /* 0x00000000fffff984 */ /* 0x000fe20000000800 */
[----:B------:R-:W-:Y:S01]  /*70e0*/  @!PT LDS RZ, [RZ] ;  /* 0x00000000fffff984 */ /* 0x000fe20000000800 */
[----:B------:R-:W-:Y:S01]  /*70f0*/  LDGSTS.E.BYPASS.LTC128B.128 [R243+0x5000], desc[UR16][R238.64] ;  /* 0x05000000eef37fae */ /* 0x000fe2000b901d50 */
[----:B------:R-:W-:Y:S02]  /*7100*/  IADD3.X R125, R239, UR11, RZ, P0, !PT ;  /* 0x0000000bef7d7c10 */ /* 0x000fe400087fe4ff */
[----:B------:R-:W-:Y:S03]  /*7110*/  IADD3 R122, P0, R124, UR12, RZ ;  /* 0x0000000c7c7a7c10 */ /* 0x000fe6000ff1e0ff */
        /* <DEDUP_REMOVED lines=17> */
[----:B------:R-:W-:Y:S03]  /*7230*/  ISETP.GT.AND P0, PT, R248, R237, PT ;  /* 0x000000edf800720c */ /* 0x000fe60003f04270 */
        /* <DEDUP_REMOVED lines=171> */
.L_x_1560:
[C---:B------:R-:W-:Y:S04]  /*7cf0*/  LEA R240, P0, R156.reuse, R240, 0x1 ;  /* 0x000000f09cf07211 */ /* 0x040fe800078008ff */
[----:B------:R-:W-:Y:S02]  /*7d00*/  LEA.HI.X R241, R156, R241, R153, 0x1, P0 ;  /* 0x000000f19cf17211 */ /* 0x000fe400000f0c99 */
[----:B------:R-:W-:Y:S03]  /*7d10*/  IADD3 R158, P0, R240, UR18, RZ ;  /* 0x00000012f09e7c10 */ /* 0x000fe6000ff1e0ff */
[----:B------:R-:W-:Y:S01]  /*7d20*/  @!PT LDS RZ, [RZ] ;  /* 0x00000000fffff984 */ /* 0x000fe20000000800 */
[----:B------:R-:W-:Y:S01]  /*7d30*/  @!PT LDS RZ, [RZ] ;  /* 0x00000000fffff984 */ /* 0x000fe20000000800 */
[----:B------:R-:W-:Y:S01]  /*7d40*/  @!PT LDS RZ, [RZ] ;  /* 0x00000000fffff984 */ /* 0x000fe20000000800 */
        /* <DEDUP_REMOVED lines=22> */
.L_x_1559:
        /* <DEDUP_REMOVED lines=299> */
[----:B------:R-:W-:Y:S01]  /*9160*/  ISETP.GT.AND P0, PT, R248, R237, PT ;  /* 0x000000edf800720c */ /* 0x000fe20003f04270 */
        /* <DEDUP_REMOVED lines=414> */
.L_x_1557:
[----:B------:R-:W1:Y:S01]  /*ab50*/  SHFL.BFLY PT, R4, R249, 0x2, 0x1f ;  /* 0x0c401f00f9047f89 */ /* 0x000e6200000e0000 */
[----:B------:R-:W2:Y:S01]  /*ab60*/  S2UR UR5, SR_CgaCtaId ;  /* 0x00000000000579c3 */ /* 0x000ea20000008800 */
[----:B------:R-:W-:Y:S01]  /*ab70*/  IMAD.MOV.U32 R11, RZ, RZ, 0x3f800000 ;  /* 0x3f800000ff0b7424 */ /* 0x000fe200078e00ff */
[----:B------:R-:W-:Y:S01]  /*ab80*/  UMOV UR4, 0x400 ;  /* 0x0000040000047882 */ /* 0x000fe20000000000 */
[----:B------:R-:W3:Y:S01]  /*ab90*/  S2R R18, SR_TID.X ;  /* 0x0000000000127919 */ /* 0x000ee20000002100 */
[----:B------:R-:W-:Y:S01]  /*aba0*/  IMAD.MOV.U32 R10, RZ, RZ, 0x3f800000 ;  /* 0x3f800000ff0a7424 */ /* 0x000fe200078e00ff */
[----:B------:R-:W-:Y:S01]  /*abb0*/  BSSY B0, `(.L_x_1562) ;  /* 0x000009d000007945 */ /* 0x000fe20003800000 */
[----:B------:R-:W4:Y:S01]  /*abc0*/  S2R R7, SR_TID.X ;  /* 0x0000000000077919 */ /* 0x000f220000002100 */
[----:B------:R-:W5:Y:S01]  /*abd0*/  SHFL.BFLY PT, R5, R250, 0x2, 0x1f ;  /* 0x0c401f00fa057f89 */ /* 0x000f6200000e0000 */
[----:B------:R-:W-:Y:S01]  /*abe0*/  BAR.SYNC.DEFER_BLOCKING 0x0 ;  /* 0x0000000000007b1d */ /* 0x000fe20000010000 */
[----:B-1----:R-:W-:Y:S01]  /*abf0*/  FADD.FTZ R4, R4, R249 ;  /* 0x000000f904047221 */ /* 0x002fe20000010000 */
[----:B--2---:R-:W-:-:S04]  /*ac00*/  ULEA UR5, UR5, UR4, 0x18 ;  /* 0x0000000405057291 */ /* 0x004fc8000f8ec03f */
[----:B------:R-:W1:Y:S02]  /*ac10*/  S2R R28, SR_CTAID.Y ;  /* 0x00000000001c7919 */ /* 0x000e640000002600 */
[----:B------:R-:W2:Y:S01]  /*ac20*/  S2UR UR4, SR_CTAID.Z ;  /* 0x00000000000479c3 */ /* 0x000ea20000002700 */
[----:B------:R-:W2:Y:S01]  /*ac30*/  SHFL.BFLY PT, R9, R4, 0x1, 0x1f ;  /* 0x0c201f0004097f89 */ /* 0x000ea200000e0000 */
[----:B------:R-:W1:Y:S01]  /*ac40*/  S2R R30, SR_CTAID.X ;  /* 0x00000000001e7919 */ /* 0x000e620000002500 */
[----:B-----5:R-:W-:Y:S01]  /*ac50*/  FADD.FTZ R5, R5, R250 ;  /* 0x000000fa05057221 */ /* 0x020fe20000010000 */
[----:B---3--:R-:W-:Y:S02]  /*ac60*/  SHF.R.S32.HI R3, RZ, 0x1f, R18 ;  /* 0x0000001fff037819 */ /* 0x008fe40000011412 */
[----:B----4-:R-:W-:Y:S02]  /*ac70*/  SHF.R.S32.HI R6, RZ, 0x1f, R7 ;  /* 0x0000001fff067819 */ /* 0x010fe40000011407 */
[----:B------:R-:W3:Y:S01]  /*ac80*/  SHFL.BFLY PT, R8, R5, 0x1, 0x1f ;  /* 0x0c201f0005087f89 */ /* 0x000ee200000e0000 */
[----:B------:R-:W-:-:S02]  /*ac90*/  LEA.HI R13, R3, R18, RZ, 0x3 ;  /* 0x00000012030d7211 */ /* 0x000fc400078f18ff */
[----:B------:R-:W-:Y:S02]  /*aca0*/  LEA.HI R15, R6, R7, RZ, 0x2 ;  /* 0x00000007060f7211 */ /* 0x000fe400078f10ff */
[----:B------:R-:W-:Y:S02]  /*acb0*/  SHF.R.S32.HI R16, RZ, 0x3, R13 ;  /* 0x00000003ff107819 */ /* 0x000fe4000001140d */
[----:B------:R-:W-:Y:S02]  /*acc0*/  LOP3.LUT R19, R13, 0xfffffff8, RZ, 0xc0, !PT ;  /* 0xfffffff80d137812 */ /* 0x000fe400078ec0ff */
[----:B------:R-:W-:Y:S02]  /*acd0*/  LOP3.LUT R14, R15, 0xfffffffc, RZ, 0xc0, !PT ;  /* 0xfffffffc0f0e7812 */ /* 0x000fe400078ec0ff */
[----:B------:R-:W-:Y:S01]  /*ace0*/  SHF.R.S32.HI R15, RZ, 0x2, R15 ;  /* 0x00000002ff0f7819 */ /* 0x000fe2000001140f */
[----:B------:R-:W-:Y:S02]  /*acf0*/  IMAD.IADD R12, R18, 0x1, -R19 ;  /* 0x00000001120c7824 */ /* 0x000fe400078e0a13 */
[----:B--2---:R-:W-:Y:S01]  /*ad00*/  FADD.FTZ R9, R4, R9 ;  /* 0x0000000904097221 */ /* 0x004fe20000010000 */
[----:B------:R-:W-:Y:S01]  /*ad10*/  LEA.HI R4, R3, R18, RZ, 0x5 ;  /* 0x0000001203047211 */ /* 0x000fe200078f28ff */
[----:B------:R-:W-:Y:S01]  /*ad20*/  IMAD.IADD R14, R7, 0x1, -R14 ;  /* 0x00000001070e7824 */ /* 0x000fe200078e0a0e */
[----:B------:R-:W-:-:S02]  /*ad30*/  LEA.HI R13, R13, R16, RZ, 0x1 ;  /* 0x000000100d0d7211 */ /* 0x000fc400078f08ff */
[----:B------:R-:W-:Y:S02]  /*ad40*/  LOP3.LUT R3, R4, 0xffffffe0, RZ, 0xc0, !PT ;  /* 0xffffffe004037812 */ /* 0x000fe400078ec0ff */
[----:B------:R-:W-:Y:S02]  /*ad50*/  LOP3.LUT R13, R13, 0xfffffffe, RZ, 0xc0, !PT ;  /* 0xfffffffe0d0d7812 */ /* 0x000fe400078ec0ff */
[----:B------:R-:W-:Y:S01]  /*ad60*/  FSETP.NE.FTZ.AND P3, PT, R9, RZ, PT ;  /* 0x000000ff0900720b */ /* 0x000fe20003f75000 */
[----:B------:R-:W-:Y:S01]  /*ad70*/  IMAD.IADD R3, R18, 0x1, -R3 ;  /* 0x0000000112037824 */ /* 0x000fe200078e0a03 */
[----:B------:R-:W-:Y:S01]  /*ad80*/  SHF.R.S32.HI R18, RZ, 0x1f, R15 ;  /* 0x0000001fff127819 */ /* 0x000fe2000001140f */
[----:B---3--:R-:W-:Y:S01]  /*ad90*/  FADD.FTZ R8, R5, R8 ;  /* 0x0000000805087221 */ /* 0x008fe20000010000 */
[----:B------:R-:W-:Y:S02]  /*ada0*/  IADD3 R13, R16, -R13, RZ ;  /* 0x8000000d100d7210 */ /* 0x000fe40007ffe0ff */
[----:B------:R-:W-:-:S02]  /*adb0*/  LEA.HI R20, R18, R15, RZ, 0x3 ;  /* 0x0000000f12147211 */ /* 0x000fc400078f18ff */
[-C--:B------:R-:W-:Y:S02]  /*adc0*/  LEA.HI R16, R6, R7.reuse, RZ, 0x6 ;  /* 0x0000000706107211 */ /* 0x080fe400078f30ff */
[----:B------:R-:W-:Y:S02]  /*add0*/  LOP3.LUT R20, R20, 0xfffffff8, RZ, 0xc0, !PT ;  /* 0xfffffff814147812 */ /* 0x000fe400078ec0ff */
[----:B------:R-:W-:Y:S01]  /*ade0*/  LEA.HI R5, R6, R7, RZ, 0x5 ;  /* 0x0000000706057211 */ /* 0x000fe200078f28ff */
[----:B------:R-:W-:Y:S01]  /*adf0*/  IMAD.SHL.U32 R18, R16, 0x4, RZ ;  /* 0x0000000410127824 */ /* 0x000fe200078e00ff */
[----:B------:R-:W-:Y:S01]  /*ae00*/  LEA.HI R21, R12, R12, RZ, 0x1 ;  /* 0x0000000c0c157211 */ /* 0x000fe200078f08ff */
[----:B------:R-:W-:Y:S01]  /*ae10*/  IMAD.IADD R15, R15, 0x1, -R20 ;  /* 0x000000010f0f7824 */ /* 0x000fe200078e0a14 */
[----:B------:R-:W-:Y:S01]  /*ae20*/  SHF.R.S32.HI R17, RZ, 0x5, R5 ;  /* 0x00000005ff117819 */ /* 0x000fe20000011405 */
[----:B------:R-:W2:Y:S01]  /*ae30*/  @P3 MUFU.RCP R11, R9 ;  /* 0x00000009000b3308 */ /* 0x000ea20000001000 */
[----:B------:R-:W-:Y:S01]  /*ae40*/  LOP3.LUT R18, R18, 0x3fffff00, RZ, 0xc0, !PT ;  /* 0x3fffff0012127812 */ /* 0x000fe200078ec0ff */
[----:B------:R-:W3:Y:S01]  /*ae50*/  @P3 LDC R31, c[0x0][0x2e8] ;  /* 0x0000ba00ff1f3b82 */ /* 0x000ee20000000800 */
[----:B------:R-:W-:Y:S01]  /*ae60*/  LEA.HI R20, R15, R15, RZ, 0x1 ;  /* 0x0000000f0f147211 */ /* 0x000fe200078f08ff */
[----:B------:R-:W-:Y:S01]  /*ae70*/  IMAD R14, R17, 0x100, R14 ;  /* 0x00000100110e7824 */ /* 0x000fe200078e020e */
[----:B------:R-:W-:Y:S01]  /*ae80*/  FSETP.NE.FTZ.AND P2, PT, R8, RZ, PT ;  /* 0x000000ff0800720b */ /* 0x000fe20003f55000 */
[----:B------:R-:W-:Y:S01]  /*ae90*/  IMAD R17, R13, 0x20, R18 ;  /* 0x000000200d117824 */ /* 0x000fe200078e0212 */
[----:B------:R-:W-:Y:S01]  /*aea0*/  SHF.R.S32.HI R13, RZ, 0x1, R20 ;  /* 0x00000001ff0d7819 */ /* 0x000fe20000011414 */
[----:B------:R-:W-:Y:S01]  /*aeb0*/  @P3 MUFU.LG2 R9, R9 ;  /* 0x0000000900093308 */ /* 0x000fe20000000c00 */
[----:B------:R-:W-:-:S02]  /*aec0*/  SHF.R.S32.HI R19, RZ, 0x1, R21 ;  /* 0x00000001ff137819 */ /* 0x000fc40000011415 */
[----:B------:R-:W-:Y:S01]  /*aed0*/  LOP3.LUT R21, R21, 0xfffffffe, RZ, 0xc0, !PT ;  /* 0xfffffffe15157812 */ /* 0x000fe200078ec0ff */
[----:B------:R-:W-:Y:S01]  /*aee0*/  IMAD.SHL.U32 R18, R13, 0x40, RZ ;  /* 0x000000400d127824 */ /* 0x000fe200078e00ff */
[----:B------:R-:W-:Y:S01]  /*aef0*/  LOP3.LUT R20, R20, 0x1fffffe, RZ, 0xc0, !PT ;  /* 0x01fffffe14147812 */ /* 0x000fe200078ec0ff */
[----:B------:R-:W-:Y:S01]  /*af00*/  IMAD.SHL.U32 R19, R19, 0x8, RZ ;  /* 0x0000000813137824 */ /* 0x000fe200078e00ff */
[----:B------:R-:W-:Y:S02]  /*af10*/  IADD3 R12, R12, -R21, RZ ;  /* 0x800000150c0c7210 */ /* 0x000fe40007ffe0ff */
[----:B------:R-:W-:Y:S01]  /*af20*/  LOP3.LUT R18, R18, 0xc0, RZ, 0xc0, !PT ;  /* 0x000000c012127812 */ /* 0x000fe200078ec0ff */
[----:B------:R-:W-:Y:S01]  /*af30*/  IMAD.IADD R15, R15, 0x1, -R20 ;  /* 0x000000010f0f7824 */ /* 0x000fe200078e0a14 */
[----:B------:R-:W4:Y:S01]  /*af40*/  @P2 MUFU.RCP R10, R8 ;  /* 0x00000008000a2308 */ /* 0x000f220000001000 */
[----:B------:R-:W-:Y:S01]  /*af50*/  IMAD R12, R12, 0x4, R17 ;  /* 0x000000040c0c7824 */ /* 0x000fe200078e0211 */
[----:B------:R-:W-:Y:S01]  /*af60*/  LEA.HI R17, R18, R18, RZ, 0x1d ;  /* 0x0000001212117211 */ /* 0x000fe200078fe8ff */
[----:B------:R-:W-:Y:S01]  /*af70*/  IMAD R14, R15, 0x10, R14 ;  /* 0x000000100f0e7824 */ /* 0x000fe200078e020e */
[----:B------:R-:W-:Y:S01]  /*af80*/  LOP3.LUT P0, RZ, R13, 0x2, RZ, 0xc0, !PT ;  /* 0x000000020dff7812 */ /* 0x000fe2000780c0ff */
[----:B--2---:R-:W-:Y:S01]  /*af90*/  FMUL.FTZ R144, R11, R144 ;  /* 0x000000900b907220 */ /* 0x004fe20000410000 */
[----:B------:R-:W-:Y:S01]  /*afa0*/  LOP3.LUT R15, R13, 0x1, RZ, 0xc0, !PT ;  /* 0x000000010d0f7812 */ /* 0x000fe200078ec0ff */
[----:B------:R-:W-:Y:S01]  /*afb0*/  IMAD.U32 R14, R14, 0x2, R17 ;  /* 0x000000020e0e7824 */ /* 0x000fe200078e0011 */
[----:B------:R-:W-:Y:S01]  /*afc0*/  MOV R13, 0x20 ;  /* 0x00000020000d7802 */ /* 0x000fe20000000f00 */
[----:B------:R-:W-:Y:S01]  /*afd0*/  FMUL.FTZ R145, R11, R145 ;  /* 0x000000910b917220 */ /* 0x000fe20000410000 */
[----:B------:R-:W-:Y:S01]  /*afe0*/  ISETP.NE.U32.AND P1, PT, R15, 0x1, PT ;  /* 0x000000010f00780c */ /* 0x000fe20003f25070 */
[C---:B------:R-:W-:Y:S01]  /*aff0*/  FMUL.FTZ R140, R11.reuse, R140 ;  /* 0x0000008c0b8c7220 */ /* 0x040fe20000410000 */
[----:B------:R-:W-:Y:S01]  /*b000*/  LEA R14, R14, UR5, 0x2 ;  /* 0x000000050e0e7c11 */ /* 0x000fe2000f8e10ff */
[C---:B------:R-:W-:Y:S01]  /*b010*/  FMUL.FTZ R141, R11.reuse, R141 ;  /* 0x0000008d0b8d7220 */ /* 0x040fe20000410000 */
[C---:B------:R-:W-:Y:S01]  /*b020*/  FMUL.FTZ R136, R11.reuse, R136 ;  /* 0x000000880b887220 */ /* 0x040fe20000410000 */
[C---:B------:R-:W-:Y:S01]  /*b030*/  FMUL.FTZ R137, R11.reuse, R137 ;  /* 0x000000890b897220 */ /* 0x040fe20000410000 */
[----:B------:R-:W-:Y:S01]  /*b040*/  LEA.HI R16, R6, R7, RZ, 0x4 ;  /* 0x0000000706107211 */ /* 0x000fe200078f20ff */
[C---:B------:R-:W-:Y:S01]  /*b050*/  FMUL.FTZ R132, R11.reuse, R132 ;  /* 0x000000840b847220 */ /* 0x040fe20000410000 */
[----:B------:R-:W-:Y:S01]  /*b060*/  FMUL.FTZ R133, R11, R133 ;  /* 0x000000850b857220 */ /* 0x000fe20000410000 */
[----:B------:R-:W-:Y:S01]  /*b070*/  SEL R11, R13, 0xffffffe0, P1 ;  /* 0xffffffe00d0b7807 */ /* 0x000fe20000800000 */
[C---:B------:R-:W-:Y:S01]  /*b080*/  VIADD R13, R14.reuse, 0x40 ;  /* 0x000000400e0d7836 */ /* 0x040fe20000000000 */
[----:B------:R-:W-:Y:S01]  /*b090*/  SHF.R.S32.HI R16, RZ, 0x4, R16 ;  /* 0x00000004ff107819 */ /* 0x000fe20000011410 */
[----:B------:R-:W-:-:S02]  /*b0a0*/  @P0 VIADD R13, R14, 0xffffffc0 ;  /* 0xffffffc00e0d0836 */ /* 0x000fc40000000000 */
[C---:B----4-:R-:W-:Y:S01]  /*b0b0*/  FMUL.FTZ R147, R10.reuse, R147 ;  /* 0x000000930a937220 */ /* 0x050fe20000410000 */
[C---:B------:R-:W-:Y:S01]  /*b0c0*/  FMUL.FTZ R146, R10.reuse, R146 ;  /* 0x000000920a927220 */ /* 0x040fe20000410000 */
[C---:B------:R-:W-:Y:S01]  /*b0d0*/  FMUL.FTZ R143, R10.reuse, R143 ;  /* 0x0000008f0a8f7220 */ /* 0x040fe20000410000 */
[----:B------:R-:W-:Y:S01]  /*b0e0*/  FMUL.FTZ R142, R10, R142 ;  /* 0x0000008e0a8e7220 */ /* 0x000fe20000410000 */
[----:B------:R-:W-:Y:S02]  /*b0f0*/  IMAD.IADD R15, R14, 0x1, R11 ;  /* 0x000000010e0f7824 */ /* 0x000fe400078e020b */
[C---:B------:R-:W-:Y:S01]  /*b100*/  FMUL.FTZ R139, R10.reuse, R139 ;  /* 0x0000008b0a8b7220 */ /* 0x040fe20000410000 */
[C---:B------:R-:W-:Y:S01]  /*b110*/  FMUL.FTZ R138, R10.reuse, R138 ;  /* 0x0000008a0a8a7220 */ /* 0x040fe20000410000 */
[C---:B------:R-:W-:Y:S01]  /*b120*/  FMUL.FTZ R135, R10.reuse, R135 ;  /* 0x000000870a877220 */ /* 0x040fe20000410000 */
[----:B------:R-:W-:Y:S01]  /*b130*/  FMUL.FTZ R134, R10, R134 ;  /* 0x000000860a867220 */ /* 0x000fe20000410000 */
[----:B------:R-:W-:Y:S01]  /*b140*/  IMAD.IADD R29, R11, 0x1, R13 ;  /* 0x000000010b1d7824 */ /* 0x000fe200078e020d */
[----:B------:R-:W-:Y:S01]  /*b150*/  STS.64 [R14], R144 ;  /* 0x000000900e007388 */ /* 0x000fe20000000a00 */
[----:B------:R-:W-:Y:S01]  /*b160*/  IMAD.SHL.U32 R16, R16, 0x40, RZ ;  /* 0x0000004010107824 */ /* 0x000fe200078e00ff */
[----:B------:R-:W1:Y:S01]  /*b170*/  LDC.64 R10, c[0x0][0x2c0] ;  /* 0x0000b000ff0a7b82 */ /* 0x000e620000000a00 */
[--C-:B------:R-:W-:Y:S01]  /*b180*/  SHF.R.S32.HI R32, RZ, 0x5, R4.reuse ;  /* 0x00000005ff207819 */ /* 0x100fe20000011404 */
[----:B------:R-:W-:Y:S01]  /*b190*/  STS.64 [R14+0x400], R146 ;  /* 0x000400920e007388 */ /* 0x000fe20000000a00 */
[----:B------:R-:W-:Y:S01]  /*b1a0*/  SHF.R.S32.HI R35, RZ, 0x1f, R4 ;  /* 0x0000001fff237819 */ /* 0x000fe20000011404 */
[----:B------:R-:W2:Y:S01]  /*b1b0*/  @P2 MUFU.LG2 R8, R8 ;  /* 0x0000000800082308 */ /* 0x000ea20000000c00 */
[----:B------:R-:W-:Y:S01]  /*b1c0*/  LOP3.LUT R16, R16, 0xc0, RZ, 0xc0, !PT ;  /* 0x000000c010107812 */ /* 0x000fe200078ec0ff */
[----:B------:R-:W-:Y:S01]  /*b1d0*/  STS.64 [R15], R140 ;  /* 0x0000008c0f007388 */ /* 0x000fe20000000a00 */
[----:B------:R-:W-:Y:S01]  /*b1e0*/  LOP3.LUT R34, R5, 0xffffffe0, RZ, 0xc0, !PT ;  /* 0xffffffe005227812 */ /* 0x000fe200078ec0ff */
[----:B------:R-:W4:Y:S01]  /*b1f0*/  @P2 LDC R33, c[0x0][0x2e8] ;  /* 0x0000ba00ff212b82 */ /* 0x000f220000000800 */
[----:B------:R-:W-:Y:S01]  /*b200*/  LOP3.LUT R19, R16, 0x18, R19, 0xf8, !PT ;  /* 0x0000001810137812 */ /* 0x000fe200078ef813 */
[----:B------:R-:W-:Y:S01]  /*b210*/  STS.64 [R15+0x400], R142 ;  /* 0x0004008e0f007388 */ /* 0x000fe20000000a00 */
[----:B------:R-:W-:Y:S01]  /*b220*/  SHF.R.U32.HI R16, RZ, 0x3, R16 ;  /* 0x00000003ff107819 */ /* 0x000fe20000011610 */
[----:B------:R-:W-:Y:S01]  /*b230*/  @P3 FMUL.FTZ R9, R9, 0.69314718246459960938 ;  /* 0x3f31721809093820 */ /* 0x000fe20000410000 */
[----:B------:R-:W-:Y:S01]  /*b240*/  LEA.HI R5, R35, R32, RZ, 0x2 ;  /* 0x0000002023057211 */ /* 0x000fe200078f10ff */
[----:B------:R-:W-:Y:S01]  /*b250*/  STS.64 [R13], R136 ;  /* 0x000000880d007388 */ /* 0x000fe20000000a00 */
[----:B------:R-:W-:-:S02]  /*b260*/  LOP3.LUT R19, R19, R16, RZ, 0x3c, !PT ;  /* 0x0000001013137212 */ /* 0x000fc400078e3cff */
[-C--:B------:R-:W-:Y:S01]  /*b270*/  IADD3 R34, -R34, R7.reuse, RZ ;  /* 0x0000000722227210 */ /* 0x080fe20007ffe1ff */
[----:B------:R-:W-:Y:S01]  /*b280*/  STS.64 [R13+0x400], R138 ;  /* 0x0004008a0d007388 */ /* 0x000fe20000000a00 */
[----:B------:R-:W-:Y:S01]  /*b290*/  LEA.HI R6, R6, R7, RZ, 0x3 ;  /* 0x0000000706067211 */ /* 0x000fe200078f18ff */
[----:B------:R-:W-:Y:S01]  /*b2a0*/  IMAD.IADD R12, R12, 0x1, R19 ;  /* 0x000000010c0c7824 */ /* 0x000fe200078e0213 */
[----:B------:R-:W-:Y:S01]  /*b2b0*/  SHF.R.S32.HI R4, RZ, 0x1f, R3 ;  /* 0x0000001fff047819 */ /* 0x000fe20000011403 */
[----:B------:R-:W-:Y:S01]  /*b2c0*/  STS.64 [R29], R132 ;  /* 0x000000841d007388 */ /* 0x000fe20000000a00 */
[----:B------:R-:W-:Y:S01]  /*b2d0*/  LOP3.LUT R5, R5, 0xfffffffc, RZ, 0xc0, !PT ;  /* 0xfffffffc05057812 */ /* 0x000fe200078ec0ff */
[----:B-1----:R-:W-:Y:S01]  /*b2e0*/  IMAD R10, R28, R10, R245 ;  /* 0x0000000a1c0a7224 */ /* 0x002fe200078e02f5 */
[----:B------:R-:W-:Y:S01]  /*b2f0*/  LEA R36, R12, UR5, 0x2 ;  /* 0x000000050c247c11 */ /* 0x000fe2000f8e10ff */
[----:B------:R1:W-:Y:S01]  /*b300*/  STS.64 [R29+0x400], R134 ;  /* 0x000400861d007388 */ /* 0x0003e20000000a00 */
[----:B------:R-:W-:Y:S01]  /*b310*/  BAR.SYNC.DEFER_BLOCKING 0x0 ;  /* 0x0000000000007b1d */ /* 0x000fe20000010000 */
[----:B------:R-:W-:Y:S01]  /*b320*/  LOP3.LUT P0, RZ, R34, 0x3, RZ, 0xc0, !PT ;  /* 0x0000000322ff7812 */ /* 0x000fe2000780c0ff */
[----:B------:R-:W-:Y:S01]  /*b330*/  IMAD.IADD R5, R32, 0x1, -R5 ;  /* 0x0000000120057824 */ /* 0x000fe200078e0a05 */
[----:B------:R-:W-:Y:S01]  /*b340*/  LEA.HI R4, R4, R3, RZ, 0x2 ;  /* 0x0000000304047211 */ /* 0x000fe200078f10ff */
[----:B------:R-:W-:-:S02]  /*b350*/  IMAD.MOV R32, RZ, RZ, -R245 ;  /* 0x000000ffff207224 */ /* 0x000fc400078e0af5 */
[----:B------:R-:W-:Y:S01]  /*b360*/  IMAD.MOV.U32 R3, RZ, RZ, -0x800000 ;  /* 0xff800000ff037424 */ /* 0x000fe200078e00ff */
[----:B------:R-:W-:Y:S01]  /*b370*/  SHF.R.S32.HI R4, RZ, 0x2, R4 ;  /* 0x00000002ff047819 */ /* 0x000fe20000011404 */
[----:B---3--:R-:W-:Y:S01]  /*b380*/  @P3 FFMA.FTZ R3, R2, R31, R9 ;  /* 0x0000001f02033223 */ /* 0x008fe20000010009 */
[----:B------:R-:W-:Y:S02]  /*b390*/  IMAD.MOV.U32 R2, RZ, RZ, -0x800000 ;  /* 0xff800000ff027424 */ /* 0x000fe400078e00ff */
[----:B------:R-:W-:Y:S01]  /*b3a0*/  LEA R4, R5, R4, 0x4 ;  /* 0x0000000405047211 */ /* 0x000fe200078e20ff */
[----:B--2---:R-:W-:Y:S01]  /*b3b0*/  @P2 FMUL.FTZ R5, R8, 0.69314718246459960938 ;  /* 0x3f31721808052820 */ /* 0x004fe20000410000 */
[----:B------:R-:W-:-:S03]  /*b3c0*/  IMAD.SHL.U32 R8, R30, 0x40, RZ ;  /* 0x000000401e087824 */ /* 0x000fc600078e00ff */
[----:B----4-:R-:W-:Y:S01]  /*b3d0*/  @P2 FFMA.FTZ R2, R0, R33, R5 ;  /* 0x0000002100022223 */ /* 0x010fe20000010005 */
[----:B-1----:R-:W1:Y:S01]  /*b3e0*/  LDC R29, c[0x0][0x270] ;  /* 0x00009c00ff1d7b82 */ /* 0x002e620000000800 */
[----:B------:R-:W2:Y:S04]  /*b3f0*/  LDS.128 R24, [R36] ;  /* 0x0000000024187984 */ /* 0x000ea80000000c00 */
[----:B------:R-:W3:Y:S04]  /*b400*/  LDS.128 R20, [R36+0x800] ;  /* 0x0008000024147984 */ /* 0x000ee80000000c00 */
[----:B------:R-:W4:Y:S04]  /*b410*/  LDS.128 R16, [R36+0x1000] ;  /* 0x0010000024107984 */ /* 0x000f280000000c00 */
[----:B------:R5:W2:Y:S01]  /*b420*/  LDS.128 R12, [R36+0x1800] ;  /* 0x00180000240c7984 */ /* 0x000aa20000000c00 */
[----:B-1----:R-:W-:-:S04]  /*b430*/  IMAD R32, R29, R32, UR4 ;  /* 0x000000041d207e24 */ /* 0x002fc8000f8e0220 */
[----:B------:R-:W-:-:S04]  /*b440*/  IMAD R10, R10, R29, R32 ;  /* 0x0000001d0a0a7224 */ /* 0x000fc800078e0220 */
[----:B------:R-:W-:Y:S01]  /*b450*/  IMAD R5, R10, R11, R8 ;  /* 0x0000000b0a057224 */ /* 0x000fe200078e0208 */
[----:B-----5:R-:W-:Y:S02]  /*b460*/  LOP3.LUT R36, R6, 0xfffffff8, RZ, 0xc0, !PT ;  /* 0xfffffff806247812 */ /* 0x020fe400078ec0ff */
[----:B------:R-:W-:-:S03]  /*b470*/  SHF.R.S32.HI R6, RZ, 0x3, R6 ;  /* 0x00000003ff067819 */ /* 0x000fc60000011406 */
[----:B------:R-:W-:-:S04]  /*b480*/  IMAD.IADD R36, R7, 0x1, -R36 ;  /* 0x0000000107247824 */ /* 0x000fc800078e0a24 */
[----:B------:R-:W-:-:S05]  /*b490*/  IMAD.SHL.U32 R36, R36, 0x4, RZ ;  /* 0x0000000424247824 */ /* 0x000fca00078e00ff */
[----:B------:R-:W-:Y:S01]  /*b4a0*/  SHF.R.S32.HI R37, RZ, 0x1f, R36 ;  /* 0x0000001fff257819 */ /* 0x000fe20000011424 */
[----:B--234-:R-:W-:Y:S06]  /*b4b0*/  @P0 BRA `(.L_x_1563) ;  /* 0x0000000000300947 */ /* 0x01cfec0003800000 */
[----:B------:R-:W-:Y:S01]  /*b4c0*/  IMAD R11, R30, -0x40, R11 ;  /* 0xffffffc01e0b7824 */ /* 0x000fe200078e020b */
[----:B------:R-:W-:Y:S01]  /*b4d0*/  SHF.R.S32.HI R8, RZ, 0x1f, R4 ;  /* 0x0000001fff087819 */ /* 0x000fe20000011404 */
[C---:B------:R-:W-:Y:S01]  /*b4e0*/  VIADD R7, R4.reuse, 0x8 ;  /* 0x0000000804077836 */ /* 0x040fe20000000000 */
        /* <DEDUP_REMOVED lines=9> */
.L_x_1563:
[----:B------:R-:W-:Y:S05]  /*b580*/  BSYNC B0 ;  /* 0x0000000000007941 */ /* 0x000fea0003800000 */
.L_x_1562:
[----:B------:R-:W-:Y:S01]  /*b590*/  ULDC UR4, c[0x0][0x2dc] ;  /* 0x0000b70000047ab9 */ /* 0x000fe20000000800 */
[----:B------:R-:W-:-:S04]  /*b5a0*/  IMAD.WIDE R6, R6, 0x20, R36 ;  /* 0x0000002006067825 */ /* 0x000fc800078e0224 */
[----:B------:R-:W-:Y:S01]  /*b5b0*/  IMAD R5, R5, UR4, RZ ;  /* 0x0000000405057c24 */ /* 0x000fe2000f8e02ff */
[----:B------:R-:W-:-:S04]  /*b5c0*/  ULDC.64 UR4, c[0x0][0x288] ;  /* 0x0000a20000047ab9 */ /* 0x000fc80000000a00 */
[----:B------:R-:W-:-:S04]  /*b5d0*/  IADD3 R0, P0, R5, R6, RZ ;  /* 0x0000000605007210 */ /* 0x000fc80007f1e0ff */
[----:B------:R-:W-:Y:S02]  /*b5e0*/  LEA.HI.X.SX32 R5, R5, R7, 0x1, P0 ;  /* 0x0000000705057211 */ /* 0x000fe400000f0eff */
[----:B-1----:R-:W-:-:S04]  /*b5f0*/  LEA R2, P0, R0, UR4, 0x2 ;  /* 0x0000000400027c11 */ /* 0x002fc8000f8010ff */
[----:B------:R-:W-:-:S05]  /*b600*/  LEA.HI.X R3, R0, UR5, R5, 0x2, P0 ;  /* 0x0000000500037c11 */ /* 0x000fca00080f1405 */
[----:B------:R-:W-:Y:S04]  /*b610*/  STG.E.128 desc[UR16][R2.64], R24 ;  /* 0x0000001802007986 */ /* 0x000fe8000c101d10 */
[----:B------:R-:W-:Y:S04]  /*b620*/  STG.E.128 desc[UR16][R2.64+0x800], R20 ;  /* 0x0008001402007986 */ /* 0x000fe8000c101d10 */
[----:B------:R-:W-:Y:S04]  /*b630*/  STG.E.128 desc[UR16][R2.64+0x1000], R16 ;  /* 0x0010001002007986 */ /* 0x000fe8000c101d10 */
[----:B------:R-:W-:Y:S01]  /*b640*/  STG.E.128 desc[UR16][R2.64+0x1800], R12 ;  /* 0x0018000c02007986 */ /* 0x000fe2000c101d10 */
[----:B------:R-:W-:Y:S05]  /*b650*/  EXIT ;  /* 0x000000000000794d */ /* 0x000fea0003800000 */
.L_x_1564:
        /* <DEDUP_REMOVED lines=10> */
.L_x_5328:


//--------------------- .text._ZN5flash24flash_fwd_splitkv_kernelI23Flash_fwd_kernel_traitsILi32ELi64ELi256ELi4ELb0ELb0EN7cutlass6half_tE19Flash_kernel_traitsILi32ELi64ELi256ELi4ES3_EELb1ELb0ELb0ELb1ELb1ELb1ELb1ELb0EEEvNS_16Flash_fwd_paramsE --------------------------
	.section	.text._ZN5flash24flash_fwd_splitkv_kernelI23Flash_fwd_kernel_traitsILi32ELi64ELi256ELi4ELb0ELb0EN7cutlass6half_tE19Flash_kernel_traitsILi32ELi64ELi256ELi4ES3_EELb1ELb0ELb0ELb1ELb1ELb1ELb1ELb0EEEvNS_16Flash_fwd_paramsE,"ax",@progbits
	.align	128
        .global         _ZN5flash24flash_fwd_splitkv_kernelI23Flash_fwd_kernel_traitsILi32ELi64ELi256ELi4ELb0ELb0EN7cutlass6half_tE19Flash_kernel_traitsILi32ELi64ELi256ELi4ES3_EELb1ELb0ELb0ELb1ELb1ELb1ELb1ELb0EEEvNS_16Flash_fwd_paramsE
        .type           _ZN5flash24flash_fwd_splitkv_kernelI23Flash_fwd_kernel_traitsILi32ELi64ELi256ELi4ELb0ELb0EN7cutlass6half_tE19Flash_kernel_traitsILi32ELi64ELi256ELi4ES3_EELb1ELb0ELb0ELb1ELb1ELb1ELb1ELb0EEEvNS_16Flash_fwd_paramsE,@function
        .size           _ZN5flash24flash_fwd_splitkv_kernelI23Flash_fwd_kernel_traitsILi32ELi64ELi256ELi4ELb0ELb0EN7cutlass6half_tE19Flash_kernel_traitsILi32ELi64ELi256ELi4ES3_EELb1ELb0ELb0ELb1ELb1ELb1ELb1ELb0EEEvNS_16Flash_fwd_paramsE,(.L_x_5329 - _ZN5flash24flash_fwd_splitkv_kernelI23Flash_fwd_kernel_traitsILi32ELi64ELi256ELi4ELb0ELb0EN7cutlass6half_tE19Flash_kernel_traitsILi32ELi64ELi256ELi4ES3_EELb1ELb0ELb0ELb1ELb1ELb1ELb1ELb0EEEvNS_16Flash_fwd_paramsE)
        .other          _ZN5flash24flash_fwd_splitkv_kernelI23Flash_fwd_kernel_traitsILi32ELi64ELi256ELi4ELb0ELb0EN7cutlass6half_tE19Flash_kernel_traitsILi32ELi64ELi256ELi4ES3_EELb1ELb0ELb0ELb1ELb1ELb1ELb1ELb0EEEvNS_16Flash_fwd_paramsE,@"STO_CUDA_ENTRY STV_DEFAULT"
_ZN5flash24flash_fwd_splitkv_kernelI23Flash_fwd_kernel_traitsILi32ELi64ELi256ELi4ELb0ELb0EN7cutlass6half_tE19Flash_kernel_traitsILi32ELi64ELi256ELi4ES3_EELb1ELb0ELb0ELb1ELb1ELb1ELb1ELb0EEEvNS_16Flash_fwd_paramsE:
.text._ZN5flash24flash_fwd_splitkv_kernelI23Flash_fwd_kernel_traitsILi32ELi64ELi256ELi4ELb0ELb0EN7cutlass6half_tE19Flash_kernel_traitsILi32ELi64ELi256ELi4ES3_EELb1ELb0ELb0ELb1ELb1ELb1ELb1ELb0EEEvNS_16Flash_fwd_paramsE:
        /* <DEDUP_REMOVED lines=16> */
[----:B-1----:R-:W-:-:S04]  /*0100*/  VIADD R2, R2, 0xffffffe ;  /* 0x0ffffffe02027836 */ /* 0x002fc80000000000 */
[----:B------:R-:W1:Y:S08]  /*0110*/  F2I.FTZ.U32.TRUNC.NTZ R3, R2 ;  /* 0x0000000200037305 */ /* 0x000e70000021f000 */
[----:B------:R-:W3:Y:S01]  /*0120*/  @P1 LDC.64 R4, c[0x0][0x300] ;  /* 0x0000c000ff041b82 */ /* 0x000ee20000000a00 */
[----:B-1----:R-:W-:Y:S01]  /*0130*/  IMAD.MOV R0, RZ, RZ, -R3 ;  /* 0x000000ffff007224 */ /* 0x002fe200078e0a03 */
[----:B------:R-:W-:-:S03]  /*0140*/  MOV R2, RZ ;  /* 0x000000ff00027202 */ /* 0x000fc60000000f00 */
[----:B------:R-:W-:-:S04]  /*0150*/  IMAD R0, R0, R13, RZ ;  /* 0x0000000d00007224 */ /* 0x000fc800078e02ff */
[----:B------:R-:W-:-:S06]  /*0160*/  IMAD.HI.U32 R2, R3, R0, R2 ;  /* 0x0000000003027227 */ /* 0x000fcc00078e0002 */
[----:B--2---:R-:W-:Y:S02]  /*0170*/  IMAD.HI.U32 R249, R2, UR4, RZ ;  /* 0x0000000402f97c27 */ /* 0x004fe4000f8e00ff */
[----:B------:R-:W1:Y:S02]  /*0180*/  @P0 LDC.64 R2, c[0x0][0x308] ;  /* 0x0000c200ff020b82 */ /* 0x000e640000000a00 */
        /* <DEDUP_REMOVED lines=10> */
[----:B---3--:R-:W-:Y:S01]  /*0230*/  @P1 IMAD.WIDE R4, R249, 0x4, R4 ;  /* 0x00000004f9041825 */ /* 0x008fe200078e0204 */
        /* <DEDUP_REMOVED lines=8> */
[----:B------:R-:W-:Y:S01]  /*02c0*/  ULDC UR14, c[0x0][0x398] ;  /* 0x0000e600000e7ab9 */ /* 0x000fe20000000800 */
[----:B------:R-:W3:Y:S05]  /*02d0*/  S2R R63, SR_TID.X ;  /* 0x00000000003f7919 */ /* 0x000eea0000002100 */
[----:B------:R-:W4:Y:S01]  /*02e0*/  @!P0 LDC.64 R10, c[0x0][0x318] ;  /* 0x0000c600ff0a8b82 */ /* 0x000f220000000a00 */
[-C--:B--2---:R-:W-:Y:S02]  /*02f0*/  IABS R0, R6.reuse ;  /* 0x0000000600007213 */ /* 0x084fe40000000000 */
[----:B------:R-:W-:-:S03]  /*0300*/  IABS R8, R6 ;  /* 0x0000000600087213 */ /* 0x000fc60000000000 */
[----:B-1----:R-:W-:Y:S02]  /*0310*/  IMAD.MOV.U32 R4, RZ, RZ, R0 ;  /* 0x000000ffff047224 */ /* 0x002fe400078e0000 */
[----:B------:R-:W1:Y:S01]  /*0320*/  LDC R0, c[0x0][0x2c8] ;  /* 0x0000b200ff007b82 */ /* 0x000e620000000800 */
[----:B----4-:R-:W-:Y:S01]  /*0330*/  @!P0 ISETP.NE.U32.AND P1, PT, R10, RZ, PT ;  /* 0x000000ff0a00820c */ /* 0x010fe20003f25070 */
[----:B------:R-:W2:Y:S01]  /*0340*/  I2F.RP R2, R4 ;  /* 0x0000000400027306 */ /* 0x000ea20000209400 */
[----:B------:R-:W4:Y:S02]  /*0350*/  S2R R10, SR_CTAID.Y ;  /* 0x00000000000a7919 */ /* 0x000f240000002600 */
[----:B------:R-:W-:-:S05]  /*0360*/  @!P0 ISETP.NE.AND.EX P1, PT, R11, RZ, PT, P1 ;  /* 0x000000ff0b00820c */ /* 0x000fca0003f25310 */
[----:B--2---:R-:W2:Y:S01]  /*0370*/  MUFU.RCP R2, R2 ;  /* 0x0000000200027308 */ /* 0x004ea20000001000 */
[----:B-1----:R-:W-:Y:S02]  /*0380*/  VIADD R0, R0, 0xff ;  /* 0x000000ff00007836 */ /* 0x002fe40000000000 */
        /* <DEDUP_REMOVED lines=16> */
[----:B------:R-:W-:-:S05]  /*0490*/  IMAD R2, R0, R3, R2 ;  /* 0x0000000300027224 */ /* 0x000fca00078e0202 */
[----:B------:R-:W-:-:S13]  /*04a0*/  ISETP.GT.U32.AND P2, PT, R4, R2, PT ;  /* 0x000000020400720c */ /* 0x000fda0003f44070 */
[----:B------:R-:W-:Y:S01]  /*04b0*/  @!P2 IMAD.IADD R2, R2, 0x1, -R4 ;  /* 0x000000010202a824 */ /* 0x000fe200078e0a04 */
[----:B-1----:R-:W-:Y:S01]  /*04c0*/  @!P0 SEL R3, R9, RZ, P1 ;  /* 0x000000ff09038207 */ /* 0x002fe20000800000 */
[----:B------:R-:W-:-:S03]  /*04d0*/  @!P2 VIADD R0, R0, 0x1 ;  /* 0x000000010000a836 */ /* 0x000fc60000000000 */
[----:B------:R-:W-:Y:S02]  /*04e0*/  ISETP.GE.U32.AND P3, PT, R2, R4, PT ;  /* 0x000000040200720c */ /* 0x000fe40003f66070 */
[----:B------:R-:W-:Y:S02]  /*04f0*/  LOP3.LUT R2, R7, R6, RZ, 0x3c, !PT ;  /* 0x0000000607027212 */ /* 0x000fe400078e3cff */
[----:B------:R-:W-:Y:S01]  /*0500*/  @!P0 IADD3 R60, R3, R8, -R14 ;  /* 0x00000008033c8210 */ /* 0x000fe20007ffe80e */
[----:B------:R-:W-:Y:S01]  /*0510*/  VIADD R3, R65, 0x13f ;  /* 0x0000013f41037836 */ /* 0x000fe20000000000 */
[----:B------:R-:W-:Y:S02]  /*0520*/  ISETP.GE.AND P1, PT, R2, RZ, PT ;  /* 0x000000ff0200720c */ /* 0x000fe40003f26270 */
[----:B------:R-:W-:Y:S01]  /*0530*/  ISETP.NE.AND P0, PT, R6, RZ, PT ;  /* 0x000000ff0600720c */ /* 0x000fe20003f05270 */
[C---:B------:R-:W-:Y:S01]  /*0540*/  VIADD R2, R60.reuse, 0xff ;  /* 0x000000ff3c027836 */ /* 0x040fe20000000000 */
[----:B------:R-:W-:-:S03]  /*0550*/  IADD3 R3, R60, -UR15, R3 ;  /* 0x8000000f3c037c10 */ /* 0x000fc6000fffe003 */
[----:B------:R-:W-:Y:S02]  /*0560*/  @P3 VIADD R0, R0, 0x1 ;  /* 0x0000000100003836 */ /* 0x000fe40000000000 */
[----:B------:R-:W-:Y:S01]  /*0570*/  VIADD R5, R3, UR14 ;  /* 0x0000000e03057c36 */ /* 0x000fe20008000000 */
[----:B------:R-:W-:-:S03]  /*0580*/  SHF.R.S32.HI R3, RZ, 0x1f, R2 ;  /* 0x0000001fff037819 */ /* 0x000fc60000011402 */
[----:B------:R-:W-:Y:S01]  /*0590*/  @!P1 IMAD.MOV R0, RZ, RZ, -R0 ;  /* 0x000000ffff009224 */ /* 0x000fe200078e0a00 */
[----:B------:R-:W-:Y:S02]  /*05a0*/  SHF.R.S32.HI R4, RZ, 0x1f, R5 ;  /* 0x0000001fff047819 */ /* 0x000fe40000011405 */
[----:B------:R-:W-:Y:S02]  /*05b0*/  @!P0 LOP3.LUT R0, RZ, R6, RZ, 0x33, !PT ;  /* 0x00000006ff008212 */ /* 0x000fe400078e33ff */
[----:B------:R-:W-:Y:S02]  /*05c0*/  LEA.HI R2, R3, R2, RZ, 0x8 ;  /* 0x0000000203027211 */ /* 0x000fe400078f40ff */
[----:B------:R-:W-:Y:S01]  /*05d0*/  LEA.HI R3, R4, R5, RZ, 0x8 ;  /* 0x0000000504037211 */ /* 0x000fe200078f40ff */
[----:B----4-:R-:W-:Y:S01]  /*05e0*/  IMAD R246, R0, R10, RZ ;  /* 0x0000000a00f67224 */ /* 0x010fe200078e02ff */
[----:B------:R-:W-:Y:S02]  /*05f0*/  SHF.R.S32.HI R2, RZ, 0x8, R2 ;  /* 0x00000008ff027819 */ /* 0x000fe40000011402 */
[----:B------:R-:W-:-:S02]  /*0600*/  SHF.R.S32.HI R3, RZ, 0x8, R3 ;  /* 0x00000008ff037819 */ /* 0x000fc40000011403 */
[----:B------:R-:W-:-:S04]  /*0610*/  VIADDMNMX R0, R246, R0, R2, PT ;  /* 0x00000000f6007246 */ /* 0x000fc80003800102 */
[----:B------:R-:W-:-:S04]  /*0620*/  VIMNMX R191, R0, R3, PT ;  /* 0x0000000300bf7248 */ /* 0x000fc80003fe0100 */
[----:B------:R-:W-:-:S13]  /*0630*/  ISETP.GE.AND P0, PT, R246, R191, PT ;  /* 0x000000bff600720c */ /* 0x000fda0003f06270 */
[----:B---3--:R-:W-:Y:S05]  /*0640*/  @!P0 BRA `(.L_x_1565) ;  /* 0x0000000000c08947 */ /* 0x008fea0003800000 */
[----:B------:R-:W1:Y:S01]  /*0650*/  LDC R0, c[0x0][0x2c0] ;  /* 0x0000b000ff007b82 */ /* 0x000e620000000800 */
[----:B------:R-:W-:Y:S01]  /*0660*/  SHF.R.S32.HI R3, RZ, 0x1f, R63 ;  /* 0x0000001fff037819 */ /* 0x000fe2000001143f */
[----:B------:R-:W-:Y:S01]  /*0670*/  ULDC UR4, c[0x0][0x2dc] ;  /* 0x0000b70000047ab9 */ /* 0x000fe20000000800 */
[----:B------:R-:W-:Y:S01]  /*0680*/  LOP3.LUT P5, RZ, R63, 0x7, RZ, 0xc0, !PT ;  /* 0x000000073fff7812 */ /* 0x000fe200078ac0ff */
[----:B------:R-:W-:Y:S01]  /*0690*/  ULDC.64 UR6, c[0x0][0x288] ;  /* 0x0000a20000067ab9 */ /* 0x000fe20000000a00 */
[----:B------:R-:W-:Y:S02]  /*06a0*/  LEA.HI R3, R3, R63, RZ, 0x3 ;  /* 0x0000003f03037211 */ /* 0x000fe400078f18ff */
[----:B------:R-:W-:Y:S02]  /*06b0*/  IADD3 R9, -R65, UR15, RZ ;  /* 0x0000000f41097c10 */ /* 0x000fe4000fffe1ff */
[----:B------:R-:W-:-:S05]  /*06c0*/  LOP3.LUT R2, R3, 0x3ffffff8, RZ, 0xc0, !PT ;  /* 0x3ffffff803027812 */ /* 0x000fca00078ec0ff */
[----:B------:R-:W-:-:S04]  /*06d0*/  IMAD.IADD R2, R63, 0x1, -R2 ;  /* 0x000000013f027824 */ /* 0x000fc800078e0a02 */
[----:B------:R-:W-:Y:S02]  /*06e0*/  IMAD.SHL.U32 R2, R2, 0x4, RZ ;  /* 0x0000000402027824 */ /* 0x000fe400078e00ff */
[----:B-1----:R-:W-:-:S04]  /*06f0*/  IMAD R0, R10, R0, R249 ;  /* 0x000000000a007224 */ /* 0x002fc800078e02f9 */
[----:B------:R-:W-:Y:S01]  /*0700*/  IMAD R4, R0, R13, R22 ;  /* 0x0000000d00047224 */ /* 0x000fe200078e0216 */
[----:B------:R-:W-:Y:S02]  /*0710*/  SHF.R.S32.HI R0, RZ, 0x3, R3 ;  /* 0x00000003ff007819 */ /* 0x000fe40000011403 */
[----:B------:R-:W-:Y:S01]  /*0720*/  SHF.R.S32.HI R3, RZ, 0x1f, R2 ;  /* 0x0000001fff037819 */ /* 0x000fe20000011402 */
[----:B------:R-:W-:Y:S01]  /*0730*/  IMAD R4, R4, UR15, R65 ;  /* 0x0000000f04047c24 */ /* 0x000fe2000f8e0241 */
[CC--:B------:R-:W-:Y:S01]  /*0740*/  ISETP.GE.OR P4, PT, R0.reuse, R9.reuse, P5 ;  /* 0x000000090000720c */ /* 0x0c0fe20002f86670 */
[C---:B------:R-:W-:Y:S02]  /*0750*/  VIADD R6, R0.reuse, 0x20 ;  /* 0x0000002000067836 */ /* 0x040fe40000000000 */
[----:B------:R-:W-:Y:S01]  /*0760*/  VIADD R7, R0, 0x10 ;  /* 0x0000001000077836 */ /* 0x000fe20000000000 */
[----:B------:R-:W-:Y:S01]  /*0770*/  SHF.R.S32.HI R8, RZ, 0x1f, R4 ;  /* 0x0000001fff087819 */ /* 0x000fe20000011404 */
[----:B------:R-:W-:Y:S01]  /*0780*/  IMAD R5, R4, UR4, RZ ;  /* 0x0000000404057c24 */ /* 0x000fe2000f8e02ff */
[-C--:B------:R-:W-:Y:S01]  /*0790*/  ISETP.GE.OR P2, PT, R6, R9.reuse, P5 ;  /* 0x000000090600720c */ /* 0x080fe20002f46670 */
[----:B------:R-:W-:Y:S01]  /*07a0*/  IMAD.WIDE R2, R0, 0x20, R2 ;  /* 0x0000002000027825 */ /* 0x000fe200078e0202 */
[----:B------:R-:W-:Y:S01]  /*07b0*/  IADD3 R6, P0, R4, R0, RZ ;  /* 0x0000000004067210 */ /* 0x000fe20007f1e0ff */
[----:B------:R-:W-:Y:S01]  /*07c0*/  ULDC.64 UR4, c[0x0][0x2b8] ;  /* 0x0000ae0000047ab9 */ /* 0x000fe20000000a00 */
[----:B------:R-:W-:-:S02]  /*07d0*/  ISETP.GE.OR P3, PT, R7, R9, P5 ;  /* 0x000000090700720c */ /* 0x000fc40002f66670 */
[C---:B------:R-:W-:Y:S01]  /*07e0*/  LEA.HI.X.SX32 R8, R0.reuse, R8, 0x1, P0 ;  /* 0x0000000800087211 */ /* 0x040fe200000f0eff */
[----:B------:R-:W-:Y:S01]  /*07f0*/  VIADD R0, R0, 0x30 ;  /* 0x0000003000007836 */ /* 0x000fe20000000000 */
[C---:B------:R-:W-:Y:S02]  /*0800*/  IADD3 R7, P1, R5.reuse, R2, RZ ;  /* 0x0000000205077210 */ /* 0x040fe40007f3e0ff */
[----:B------:R-:W-:Y:S02]  /*0810*/  LEA R2, P0, R6, UR4, 0x2 ;  /* 0x0000000406027c11 */ /* 0x000fe4000f8010ff */
[----:B------:R-:W-:Y:S02]  /*0820*/  LEA.HI.X.SX32 R3, R5, R3, 0x1, P1 ;  /* 0x0000000305037211 */ /* 0x000fe400008f0eff */
[----:B------:R-:W-:Y:S02]  /*0830*/  ISETP.GE.OR P5, PT, R0, R9, P5 ;  /* 0x000000090000720c */ /* 0x000fe40002fa6670 */
[----:B------:R-:W-:-:S04]  /*0840*/  LEA R4, P1, R7, UR6, 0x2 ;  /* 0x0000000607047c11 */ /* 0x000fc8000f8210ff */
[----:B------:R-:W-:Y:S01]  /*0850*/  LEA.HI.X R5, R7, UR7, R3, 0x2, P1 ;  /* 0x0000000707057c11 */ /* 0x000fe200088f1403 */
[----:B------:R-:W-:Y:S01]  /*0860*/  @!P3 IMAD.MOV.U32 R7, RZ, RZ, -0x800000 ;  /* 0xff800000ff07b424 */ /* 0x000fe200078e00ff */
[----:B------:R-:W-:Y:S01]  /*0870*/  LEA.HI.X R3, R6, UR5, R8, 0x2, P0 ;  /* 0x0000000506037c11 */ /* 0x000fe200080f1408 */
[----:B------:R-:W-:Y:S02]  /*0880*/  @!P4 IMAD.MOV.U32 R8, RZ, RZ, -0x800000 ;  /* 0xff800000ff08c424 */ /* 0x000fe400078e00ff */
[----:B------:R-:W-:Y:S01]  /*0890*/  @!P2 IMAD.MOV.U32 R6, RZ, RZ, -0x800000 ;  /* 0xff800000ff06a424 */ /* 0x000fe200078e00ff */
        /* <DEDUP_REMOVED lines=8> */
[----:B------:R-:W-:-:S05]  /*0920*/  MOV R0, 0xff800000 ;  /* 0xff80000000007802 */ /* 0x000fca0000000f00 */
[----:B------:R-:W-:Y:S01]  /*0930*/  STG.E desc[UR16][R2.64+0xc0], R0 ;  /* 0x0000c00002007986 */ /* 0x000fe2000c101910 */
[----:B------:R-:W-:Y:S05]  /*0940*/  EXIT ;  /* 0x000000000000794d */ /* 0x000fea0003800000 */
.L_x_1565:
        /* <DEDUP_REMOVED lines=10> */
[----:B------:R-:W-:Y:S01]  /*09f0*/  PLOP3.LUT P6, PT, PT, PT, PT, 0x80, 0x0 ;  /* 0x000000000000781c */ /* 0x000fe20003fcf070 */
[----:B------:R-:W-:Y:S01]  /*0a00*/  IMAD.MOV.U32 R0, RZ, RZ, RZ ;  /* 0x000000ffff007224 */ /* 0x000fe200078e00ff */
[----:B------:R-:W-:-:S13]  /*0a10*/  ISETP.NE.AND.EX P0, PT, RZ, UR5, PT, P0 ;  /* 0x00000005ff007c0c */ /* 0x000fda000bf05300 */
[----:B------:R-:W-:Y:S05]  /*0a20*/  @!P0 BRA `(.L_x_1566) ;  /* 0x0000000000248947 */ /* 0x000fea0003800000 */
[----:B------:R-:W2:Y:S01]  /*0a30*/  LDC.64 R4, c[0x0][0x378] ;  /* 0x0000de00ff047b82 */ /* 0x000ea20000000a00 */
[----:B------:R-:W-:Y:S02]  /*0a40*/  SHF.R.S32.HI R0, RZ, 0x1f, R249 ;  /* 0x0000001fff007819 */ /* 0x000fe400000114f9 */
[----:B------:R-:W-:-:S03]  /*0a50*/  PLOP3.LUT P6, PT, PT, PT, PT, 0x8, 0x0 ;  /* 0x000000000000781c */ /* 0x000fc60003fce170 */
[-C--:B--2---:R-:W-:Y:S02]  /*0a60*/  IMAD R0, R0, R4.reuse, RZ ;  /* 0x0000000400007224 */ /* 0x084fe400078e02ff */
[----:B-1----:R-:W-:-:S04]  /*0a70*/  IMAD.WIDE.U32 R2, R249, R4, RZ ;  /* 0x00000004f9027225 */ /* 0x002fc800078e00ff */
[----:B------:R-:W-:Y:S01]  /*0a80*/  IMAD R5, R249, R5, R0 ;  /* 0x00000005f9057224 */ /* 0x000fe200078e0200 */
[----:B------:R-:W-:-:S04]  /*0a90*/  LEA R4, P0, R2, UR4, 0x2 ;  /* 0x0000000402047c11 */ /* 0x000fc8000f8010ff */
[----:B------:R-:W-:-:S04]  /*0aa0*/  IADD3 R5, R3, R5, RZ ;  /* 0x0000000503057210 */ /* 0x000fc80007ffe0ff */
[----:B------:R-:W-:-:S07]  /*0ab0*/  LEA.HI.X R0, R2, UR5, R5, 0x2, P0 ;  /* 0x0000000502007c11 */ /* 0x000fce00080f1405 */
.L_x_1566:
[----:B------:R-:W-:Y:S02]  /*0ac0*/  MOV R212, R4 ;  /* 0x0000000400d47202 */ /* 0x000fe40000000f00 */
[----:B------:R-:W-:Y:S01]  /*0ad0*/  MOV R213, R0 ;  /* 0x0000000000d57202 */ /* 0x000fe20000000f00 */
[----:B------:R-:W-:Y:S06]  /*0ae0*/  @P6 BRA `(.L_x_1567) ;  /* 0x00000004004c6947 */ /* 0x000fec0003800000 */
[----:B------:R-:W2:Y:S01]  /*0af0*/  LDC R8, c[0x0][0x380] ;  /* 0x0000e000ff087b82 */ /* 0x000ea20000000800 */
[----:B------:R-:W-:Y:S01]  /*0b00*/  LEA R13, R191, 0xffffff00, 0x8 ;  /* 0xffffff00bf0d7811 */ /* 0x000fe200078e40ff */
[----:B------:R-:W-:Y:S01]  /*0b10*/  ULDC.64 UR8, c[0x0][0x230] ;  /* 0x00008c0000087ab9 */ /* 0x000fe20000000a00 */
[----:B------:R-:W-:Y:S01]  /*0b20*/  ULDC.64 UR6, c[0x0][0x248] ;  /* 0x0000920000067ab9 */ /* 0x000fe20000000a00 */
[----:B------:R-:W-:Y:S01]  /*0b30*/  ULDC.64 UR4, c[0x0][0x238] ;  /* 0x00008e0000047ab9 */ /* 0x000fe20000000a00 */
[----:B------:R-:W-:Y:S01]  /*0b40*/  IABS R4, R13 ;  /* 0x0000000d00047213 */ /* 0x000fe20000000000 */
[----:B------:R-:W-:Y:S02]  /*0b50*/  ULDC.64 UR10, c[0x0][0x260] ;  /* 0x00009800000a7ab9 */ /* 0x000fe40000000a00 */
[----:B------:R-:W3:Y:S01]  /*0b60*/  LDC R9, c[0x0][0x278] ;  /* 0x00009e00ff097b82 */ /* 0x000ee20000000800 */
[----:B--2---:R-:W-:-:S04]  /*0b70*/  IABS R5, R8 ;  /* 0x0000000800057213 */ /* 0x004fc80000000000 */
        /* <DEDUP_REMOVED lines=25> */
[----:B---3--:R-:W-:Y:S02]  /*0d10*/  IABS R7, R9 ;  /* 0x0000000900077213 */ /* 0x008fe40000000000 */
[----:B------:R-:W-:Y:S02]  /*0d20*/  IABS R5, R22 ;  /* 0x0000001600057213 */ /* 0x000fe40000000000 */
        /* <DEDUP_REMOVED lines=29> */
[----:B--2---:R-:W-:Y:S01]  /*0f00*/  SHF.R.S32.HI R7, RZ, 0x1f, R6 ;  /* 0x0000001fff077819 */ /* 0x004fe20000011406 */
        /* <DEDUP_REMOVED lines=11> */
[----:B-----5:R-:W-:Y:S02]  /*0fc0*/  MOV R12, R6 ;  /* 0x00000006000c7202 */ /* 0x020fe40000000f00 */
[----:B------:R-:W-:Y:S01]  /*0fd0*/  IADD3 R15, R7, R5, RZ ;  /* 0x00000005070f7210 */ /* 0x000fe20007ffe0ff */
[----:B------:R-:W-:Y:S01]  /*0fe0*/  IMAD R4, R0, UR11, R4 ;  /* 0x0000000b00047c24 */ /* 0x000fe2000f8e0204 */
[----:B------:R-:W-:-:S03]  /*0ff0*/  MOV R16, R2 ;  /* 0x0000000200107202 */ /* 0x000fc60000000f00 */
[----:B------:R-:W-:Y:S01]  /*1000*/  IMAD.IADD R17, R3, 0x1, R4 ;  /* 0x0000000103117824 */ /* 0x000fe200078e0204 */
[----:B------:R-:W-:Y:S06]  /*1010*/  BRA `(.L_x_1568) ;  /* 0x0000000000f87947 */ /* 0x000fec0003800000 */
.L_x_1567:
[----:B------:R-:W2:Y:S01]  /*1020*/  LDC R10, c[0x0][0x278] ;  /* 0x00009e00ff0a7b82 */ /* 0x000ea20000000800 */
        /* <DEDUP_REMOVED lines=9> */
[----:B--2---:R-:W-:-:S07]  /*10c0*/  IABS R5, R10 ;  /* 0x0000000a00057213 */ /* 0x004fce0000000000 */
[----:B------:R-:W2:Y:S01]  /*10d0*/  LDC.64 R18, c[0x0][0x260] ;  /* 0x00009800ff127b82 */ /* 0x000ea20000000a00 */
        /* <DEDUP_REMOVED lines=21> */
[----:B------:R-:W-:-:S03]  /*1230*/  ISETP.GE.AND P1, PT, R4, RZ, PT ;  /* 0x000000ff0400720c */ /* 0x000fc60003f26270 */
[----:B------:R-:W-:Y:S02]  /*1240*/  IMAD R4, R5, UR6, RZ ;  /* 0x0000000605047c24 */ /* 0x000fe4000f8e02ff */
[----:B---3--:R-:W-:Y:S02]  /*1250*/  IMAD R5, R3, R8, RZ ;  /* 0x0000000803057224 */ /* 0x008fe400078e02ff */
[C---:B------:R-:W-:Y:S02]  /*1260*/  IMAD R4, R2.reuse, UR7, R4 ;  /* 0x0000000702047c24 */ /* 0x040fe4000f8e0204 */
[----:B------:R-:W-:-:S04]  /*1270*/  IMAD.WIDE.U32 R2, R2, UR6, RZ ;  /* 0x0000000602027c25 */ /* 0x000fc8000f8e00ff */
[----:B------:R-:W-:Y:S01]  /*1280*/  @P2 VIADD R0, R0, 0x1 ;  /* 0x0000000100002836 */ /* 0x000fe20000000000 */
[----:B------:R-:W-:Y:S01]  /*1290*/  IADD3 R3, R3, R4, RZ ;  /* 0x0000000403037210 */ /* 0x000fe20007ffe0ff */
[C---:B------:R-:W-:Y:S02]  /*12a0*/  IMAD R11, R14.reuse, R9, R5 ;  /* 0x000000090e0b7224 */ /* 0x040fe400078e0205 */
[----:B------:R-:W-:Y:S01]  /*12b0*/  IMAD.WIDE.U32 R4, R14, R8, RZ ;  /* 0x000000080e047225 */ /* 0x000fe200078e00ff */
[----:B------:R-:W-:Y:S02]  /*12c0*/  @!P1 IADD3 R0, -R0, RZ, RZ ;  /* 0x000000ff00009210 */ /* 0x000fe40007ffe1ff */
[----:B------:R-:W-:Y:S01]  /*12d0*/  @!P0 LOP3.LUT R0, RZ, R10, RZ, 0x33, !PT ;  /* 0x0000000aff008212 */ /* 0x000fe200078e33ff */
[C---:B------:R-:W-:Y:S02]  /*12e0*/  IMAD R10, R12.reuse, UR9, R6 ;  /* 0x000000090c0a7c24 */ /* 0x040fe4000f8e0206 */
[----:B------:R-:W-:Y:S01]  /*12f0*/  IMAD.WIDE.U32 R8, R12, UR8, R2 ;  /* 0x000000080c087c25 */ /* 0x000fe2000f8e0002 */
[----:B------:R-:W-:-:S02]  /*1300*/  SHF.R.S32.HI R14, RZ, 0x1f, R0 ;  /* 0x0000001fff0e7819 */ /* 0x000fc40000011400 */
[----:B------:R-:W-:Y:S01]  /*1310*/  MOV R2, R4 ;  /* 0x0000000400027202 */ /* 0x000fe20000000f00 */
[----:B------:R-:W-:Y:S01]  /*1320*/  IMAD.IADD R3, R5, 0x1, R11 ;  /* 0x0000000105037824 */ /* 0x000fe200078e020b */
[----:B------:R-:W-:Y:S01]  /*1330*/  IADD3 R5, R9, R10, RZ ;  /* 0x0000000a09057210 */ /* 0x000fe20007ffe0ff */
[----:B----4-:R-:W-:Y:S02]  /*1340*/  IMAD R6, R7, R16, RZ ;  /* 0x0000001007067224 */ /* 0x010fe400078e02ff */
[----:B------:R-:W-:Y:S01]  /*1350*/  IMAD.MOV.U32 R4, RZ, RZ, R8 ;  /* 0x000000ffff047224 */ /* 0x000fe200078e0008 */
[----:B------:R-:W-:Y:S01]  /*1360*/  MOV R8, R0 ;  /* 0x0000000000087202 */ /* 0x000fe20000000f00 */
[----:B--2---:R-:W-:Y:S02]  /*1370*/  IMAD R9, R14, R18, RZ ;  /* 0x000000120e097224 */ /* 0x004fe400078e02ff */
[C---:B------:R-:W-:Y:S02]  /*1380*/  IMAD R10, R12.reuse, R17, R6 ;  /* 0x000000110c0a7224 */ /* 0x040fe400078e0206 */
[----:B------:R-:W-:-:S04]  /*1390*/  IMAD.WIDE.U32 R6, R12, R16, R2 ;  /* 0x000000100c067225 */ /* 0x000fc800078e0002 */
[C---:B------:R-:W-:Y:S01]  /*13a0*/  IMAD.WIDE.U32 R2, R0.reuse, R18, R4 ;  /* 0x0000001200027225 */ /* 0x040fe200078e0004 */
[----:B------:R-:W-:Y:S02]  /*13b0*/  IADD3 R15, R7, R10, RZ ;  /* 0x0000000a070f7210 */ /* 0x000fe40007ffe0ff */
[----:B------:R-:W-:Y:S01]  /*13c0*/  MOV R12, R6 ;  /* 0x00000006000c7202 */ /* 0x000fe20000000f00 */
[----:B------:R-:W-:Y:S02]  /*13d0*/  IMAD R4, R0, R19, R9 ;  /* 0x0000001300047224 */ /* 0x000fe400078e0209 */
[----:B------:R-:W-:-:S03]  /*13e0*/  IMAD.MOV.U32 R16, RZ, RZ, R2 ;  /* 0x000000ffff107224 */ /* 0x000fc600078e0002 */
[----:B------:R-:W-:-:S07]  /*13f0*/  IADD3 R17, R3, R4, RZ ;  /* 0x0000000403117210 */ /* 0x000fce0007ffe0ff */
.L_x_1568:
[----:B------:R-:W-:Y:S01]  /*1400*/  SHF.R.S32.HI R21, RZ, 0x1f, R63 ;  /* 0x0000001fff157819 */ /* 0x000fe2000001143f */
[----:B------:R-:W-:Y:S01]  /*1410*/  ULDC.64 UR10, c[0x0][0x268] ;  /* 0x00009a00000a7ab9 */ /* 0x000fe20000000a00 */
[----:B------:R-:W-:Y:S01]  /*1420*/  ULDC.64 UR4, c[0x0][0x228] ;  /* 0x00008a0000047ab9 */ /* 0x000fe20000000a00 */
[----:B------:R-:W1:Y:S01]  /*1430*/  S2UR UR19, SR_CgaCtaId ;  /* 0x00000000001379c3 */ /* 0x000e620000008800 */
[CC--:B------:R-:W-:Y:S01]  /*1440*/  LEA.HI R11, R21.reuse, R63.reuse, RZ, 0x2 ;  /* 0x0000003f150b7211 */ /* 0x0c0fe200078f10ff */
[----:B------:R-:W-:Y:S01]  /*1450*/  ULDC.64 UR12, c[0x0][0x210] ;  /* 0x00008400000c7ab9 */ /* 0x000fe20000000a00 */
[CC--:B------:R-:W-:Y:S01]  /*1460*/  LEA.HI R23, R21.reuse, R63.reuse, RZ, 0x4 ;  /* 0x0000003f15177211 */ /* 0x0c0fe200078f20ff */
[----:B------:R-:W-:Y:S01]  /*1470*/  USHF.L.U32 UR18, UR6, 0x6, URZ ;  /* 0x0000000606127899 */ /* 0x000fe2000800063f */
[----:B------:R-:W-:Y:S02]  /*1480*/  LEA.HI R7, R21, R63, RZ, 0x3 ;  /* 0x0000003f15077211 */ /* 0x000fe400078f18ff */
[----:B------:R-:W-:-:S02]  /*1490*/  SHF.R.S32.HI R10, RZ, 0x4, R23 ;  /* 0x00000004ff0a7819 */ /* 0x000fc40000011417 */
[----:B------:R-:W-:Y:S02]  /*14a0*/  LOP3.LUT R4, R11, 0xfffffffc, RZ, 0xc0, !PT ;  /* 0xfffffffc0b047812 */ /* 0x000fe400078ec0ff */
[----:B------:R-:W-:Y:S02]  /*14b0*/  SHF.R.S32.HI R0, RZ, 0x3, R7 ;  /* 0x00000003ff007819 */ /* 0x000fe40000011407 */
[----:B------:R-:W-:Y:S01]  /*14c0*/  LEA.HI R9, R23, R10, RZ, 0x1 ;  /* 0x0000000a17097211 */ /* 0x000fe200078f08ff */
[----:B------:R-:W-:Y:S01]  /*14d0*/  IMAD.IADD R4, R63, 0x1, -R4 ;  /* 0x000000013f047824 */ /* 0x000fe200078e0a04 */
[----:B------:R-:W-:Y:S01]  /*14e0*/  LOP3.LUT R5, R7, 0xfffffff8, RZ, 0xc0, !PT ;  /* 0xfffffff807057812 */ /* 0x000fe200078ec0ff */
[----:B------:R-:W-:Y:S01]  /*14f0*/  IMAD.SHL.U32 R6, R0, 0x40, RZ ;  /* 0x0000004000067824 */ /* 0x000fe200078e00ff */
[----:B------:R-:W-:Y:S01]  /*1500*/  LOP3.LUT R9, R9, 0xfffffffe, RZ, 0xc0, !PT ;  /* 0xfffffffe09097812 */ /* 0x000fe200078ec0ff */
[----:B------:R-:W-:Y:S01]  /*1510*/  IMAD.SHL.U32 R4, R4, 0x8, RZ ;  /* 0x0000000804047824 */ /* 0x000fe200078e00ff */
[----:B------:R-:W-:Y:S01]  /*1520*/  LEA.HI R7, R7, R0, RZ, 0x1 ;  /* 0x0000000007077211 */ /* 0x000fe200078f08ff */
[----:B------:R-:W-:Y:S01]  /*1530*/  IMAD.IADD R5, R63, 0x1, -R5 ;  /* 0x000000013f057824 */ /* 0x000fe200078e0a05 */
[----:B------:R-:W-:Y:S01]  /*1540*/  LOP3.LUT R6, R6, 0xc0, RZ, 0xc0, !PT ;  /* 0x000000c006067812 */ /* 0x000fe200078ec0ff */
[----:B------:R-:W-:Y:S01]  /*1550*/  IMAD.IADD R26, R10, 0x1, -R9 ;  /* 0x000000010a1a7824 */ /* 0x000fe200078e0a09 */
[----:B------:R-:W-:-:S02]  /*1560*/  SHF.R.S32.HI R2, RZ, 0x2, R11 ;  /* 0x00000002ff027819 */ /* 0x000fc4000001140b */
[----:B------:R-:W-:Y:S02]  /*1570*/  LOP3.LUT R7, R7, 0xfffffffe, RZ, 0xc0, !PT ;  /* 0xfffffffe07077812 */ /* 0x000fe400078ec0ff */
[----:B------:R-:W-:Y:S02]  /*1580*/  LOP3.LUT R10, R6, 0x18, R4, 0xf8, !PT ;  /* 0x00000018060a7812 */ /* 0x000fe400078ef804 */
[----:B------:R-:W-:Y:S01]  /*1590*/  SHF.R.U32.HI R9, RZ, 0x3, R6 ;  /* 0x00000003ff097819 */ /* 0x000fe20000011606 */
[----:B------:R-:W-:Y:S01]  /*15a0*/  IMAD.IADD R27, R0, 0x1, -R7 ;  /* 0x00000001001b7824 */ /* 0x000fe200078e0a07 */
[----:B------:R-:W-:Y:S02]  /*15b0*/  LEA.HI R24, R5, R5, RZ, 0x1 ;  /* 0x0000000505187211 */ /* 0x000fe400078f08ff */
[----:B------:R-:W-:Y:S02]  /*15c0*/  LEA.HI R6, R11, R2, RZ, 0x1 ;  /* 0x000000020b067211 */ /* 0x000fe400078f08ff */
[----:B------:R-:W-:-:S02]  /*15d0*/  LOP3.LUT R0, R24, 0xfffffffe, RZ, 0xc0, !PT ;  /* 0xfffffffe18007812 */ /* 0x000fc400078ec0ff */
[----:B------:R-:W-:Y:S02]  /*15e0*/  LOP3.LUT R6, R6, 0x7fffffe, RZ, 0xc0, !PT ;  /* 0x07fffffe06067812 */ /* 0x000fe400078ec0ff */
[----:B------:R-:W-:Y:S01]  /*15f0*/  LEA.HI R64, R21, R63, RZ, 0x5 ;  /* 0x0000003f15407211 */ /* 0x000fe200078f28ff */
[----:B------:R-:W-:Y:S01]  /*1600*/  IMAD.IADD R28, R5, 0x1, -R0 ;  /* 0x00000001051c7824 */ /* 0x000fe200078e0a00 */
[----:B------:R-:W-:Y:S01]  /*1610*/  SHF.R.S32.HI R5, RZ, 0x1f, R4 ;  /* 0x0000001fff057819 */ /* 0x000fe20000011404 */
[----:B------:R-:W-:Y:S01]  /*1620*/  IMAD.IADD R7, R2, 0x1, -R6 ;  /* 0x0000000102077824 */ /* 0x000fe200078e0a06 */
[----:B------:R-:W-:Y:S02]  /*1630*/  SHF.R.S32.HI R62, RZ, 0x5, R64 ;  /* 0x00000005ff3e7819 */ /* 0x000fe40000011440 */
[----:B------:R-:W-:Y:S02]  /*1640*/  IADD3 R6, P0, R4, R12, RZ ;  /* 0x0000000c04067210 */ /* 0x000fe40007f1e0ff */
[----:B------:R-:W-:-:S02]  /*1650*/  SHF.R.S32.HI R0, RZ, 0x1f, R249 ;  /* 0x0000001fff007819 */ /* 0x000fc400000114f9 */
[----:B------:R-:W-:Y:S01]  /*1660*/  LOP3.LUT R11, R10, R9, RZ, 0x3c, !PT ;  /* 0x000000090a0b7212 */ /* 0x000fe200078e3cff */
[----:B------:R-:W-:Y:S01]  /*1670*/  IMAD R10, R62, 0x8, R7 ;  /* 0x000000083e0a7824 */ /* 0x000fe200078e0207 */
[----:B------:R-:W-:Y:S01]  /*1680*/  SHF.R.S32.HI R3, RZ, 0x1f, R2 ;  /* 0x0000001fff037819 */ /* 0x000fe20000011402 */
[----:B------:R-:W-:Y:S02]  /*1690*/  IMAD R9, R14, UR10, RZ ;  /* 0x0000000a0e097c24 */ /* 0x000fe4000f8e02ff */
[----:B------:R-:W-:Y:S01]  /*16a0*/  IMAD.X R7, R5, 0x1, R15, P0 ;  /* 0x0000000105077824 */ /* 0x000fe200000e060f */
[----:B------:R-:W-:Y:S01]  /*16b0*/  IADD3 R13, P0, R2, R13, RZ ;  /* 0x0000000d020d7210 */ /* 0x000fe20007f1e0ff */
[----:B------:R-:W-:Y:S01]  /*16c0*/  IMAD R0, R0, UR4, RZ ;  /* 0x0000000400007c24 */ /* 0x000fe2000f8e02ff */
[----:B------:R-:W2:Y:S01]  /*16d0*/  LDC.64 R14, c[0x0][0x240] ;  /* 0x00009000ff0e7b82 */ /* 0x000ea20000000a00 */
[----:B------:R-:W-:Y:S02]  /*16e0*/  IMAD.U32 R183, R10, 0x20, R11 ;  /* 0x000000200ab77824 */ /* 0x000fe400078e000b */
[----:B------:R-:W-:-:S02]  /*16f0*/  IMAD R21, R8, UR11, R9 ;  /* 0x0000000b08157c24 */ /* 0x000fc4000f8e0209 */
[----:B------:R-:W-:Y:S01]  /*1700*/  IMAD.WIDE.U32 R10, R8, UR10, R6 ;  /* 0x0000000a080a7c25 */ /* 0x000fe2000f8e0006 */
[----:B------:R-:W-:Y:S01]  /*1710*/  IADD3 R6, P1, R4, R16, RZ ;  /* 0x0000001004067210 */ /* 0x000fe20007f3e0ff */
[----:B------:R-:W-:Y:S01]  /*1720*/  ULDC.64 UR10, c[0x0][0x250] ;  /* 0x00009400000a7ab9 */ /* 0x000fe20000000a00 */
[----:B------:R-:W-:Y:S01]  /*1730*/  LOP3.LUT R8, R23, 0xfffffff0, RZ, 0xc0, !PT ;  /* 0xfffffff017087812 */ /* 0x000fe200078ec0ff */
[----:B------:R-:W-:Y:S02]  /*1740*/  IMAD R9, R249, UR5, R0 ;  /* 0x00000005f9097c24 */ /* 0x000fe4000f8e0200 */
[----:B------:R-:W-:Y:S02]  /*1750*/  IMAD R0, R3, UR6, RZ ;  /* 0x0000000603007c24 */ /* 0x000fe4000f8e02ff */
[----:B------:R-:W-:Y:S02]  /*1760*/  IMAD.X R7, R5, 0x1, R17, P1 ;  /* 0x0000000105077824 */ /* 0x000fe400008e0611 */
[----:B------:R-:W-:Y:S01]  /*1770*/  IMAD R12, R2, UR7, R0 ;  /* 0x00000007020c7c24 */ /* 0x000fe2000f8e0200 */
[----:B------:R-:W-:Y:S01]  /*1780*/  SHF.R.S32.HI R0, RZ, 0x1f, R22 ;  /* 0x0000001fff007819 */ /* 0x000fe20000011416 */
[----:B------:R-:W-:Y:S01]  /*1790*/  IMAD.WIDE.U32 R4, R249, UR4, R4 ;  /* 0x00000004f9047c25 */ /* 0x000fe2000f8e0004 */
[----:B------:R-:W-:-:S03]  /*17a0*/  ULDC.64 UR4, c[0x0][0x258] ;  /* 0x0000960000047ab9 */ /* 0x000fc60000000a00 */
[----:B------:R-:W-:Y:S02]  /*17b0*/  IMAD.IADD R16, R63, 0x1, -R8 ;  /* 0x000000013f107824 */ /* 0x000fe400078e0a08 */
[----:B------:R-:W-:-:S03]  /*17c0*/  IMAD.WIDE R18, R25, 0x40, R2 ;  /* 0x0000004019127825 */ /* 0x000fc600078e0202 */
[----:B------:R-:W-:Y:S01]  /*17d0*/  LEA.HI R17, R16, R16, RZ, 0x1 ;  /* 0x0000001010117211 */ /* 0x000fe200078f08ff */
[----:B------:R-:W-:Y:S02]  /*17e0*/  IMAD.X R20, R3, 0x1, R20, P0 ;  /* 0x0000000103147824 */ /* 0x000fe400000e0614 */
[----:B------:R-:W-:Y:S01]  /*17f0*/  IMAD.WIDE.U32 R6, R2, UR6, R6 ;  /* 0x0000000602067c25 */ /* 0x000fe2000f8e0006 */
[----:B------:R-:W-:-:S03]  /*1800*/  SHF.R.S32.HI R8, RZ, 0x1, R17 ;  /* 0x00000001ff087819 */ /* 0x000fc60000011411 */
[----:B------:R-:W-:Y:S01]  /*1810*/  IMAD.IADD R3, R5, 0x1, R9 ;  /* 0x0000000105037824 */ /* 0x000fe200078e0209 */
[----:B------:R-:W-:Y:S01]  /*1820*/  SHF.R.S32.HI R5, RZ, 0x1f, R17 ;  /* 0x0000001fff057819 */ /* 0x000fe20000011411 */
[----:B------:R-:W-:Y:S02]  /*1830*/  IMAD R0, R0, UR4, RZ ;  /* 0x0000000400007c24 */ /* 0x000fe4000f8e02ff */
[----:B------:R-:W-:Y:S01]  /*1840*/  IMAD.MOV.U32 R2, RZ, RZ, R4 ;  /* 0x000000ffff027224 */ /* 0x000fe200078e0004 */
[----:B------:R-:W-:Y:S01]  /*1850*/  LEA.HI R4, R5, R8, RZ, 0x2 ;  /* 0x0000000805047211 */ /* 0x000fe200078f10ff */
[C---:B------:R-:W-:Y:S02]  /*1860*/  IMAD R0, R22.reuse, UR5, R0 ;  /* 0x0000000516007c24 */ /* 0x040fe4000f8e0200 */
[----:B------:R-:W-:Y:S01]  /*1870*/  IMAD.WIDE.U32 R2, R22, UR4, R2 ;  /* 0x0000000416027c25 */ /* 0x000fe2000f8e0002 */
[----:B------:R-:W-:Y:S01]  /*1880*/  ULDC.64 UR4, c[0x0][0x218] ;  /* 0x0000860000047ab9 */ /* 0x000fe20000000a00 */
[----:B------:R-:W-:-:S02]  /*1890*/  LOP3.LUT R4, R4, 0xfffffffc, RZ, 0xc0, !PT ;  /* 0xfffffffc04047812 */ /* 0x000fc400078ec0ff */
[----:B------:R-:W-:Y:S01]  /*18a0*/  IMAD.IADD R3, R3, 0x1, R0 ;  /* 0x0000000103037824 */ /* 0x000fe200078e0200 */
[----:B------:R-:W-:Y:S01]  /*18b0*/  LEA R243, P0, R6, UR4, 0x1 ;  /* 0x0000000406f37c11 */ /* 0x000fe2000f8008ff */
[-C--:B--2---:R-:W-:Y:S02]  /*18c0*/  IMAD R0, R19, R14.reuse, RZ ;  /* 0x0000000e13007224 */ /* 0x084fe400078e02ff */
[----:B------:R-:W-:Y:S02]  /*18d0*/  IMAD.IADD R5, R7, 0x1, R12 ;  /* 0x0000000107057824 */ /* 0x000fe400078e020c */
[C---:B------:R-:W-:Y:S02]  /*18e0*/  IMAD R0, R18.reuse, R15, R0 ;  /* 0x0000000f12007224 */ /* 0x040fe400078e0200 */
[----:B------:R-:W-:Y:S01]  /*18f0*/  IMAD.WIDE.U32 R2, R18, R14, R2 ;  /* 0x0000000e12027225 */ /* 0x000fe200078e0002 */
[----:B------:R-:W-:Y:S01]  /*1900*/  LEA.HI.X R242, R6, UR5, R5, 0x1, P0 ;  /* 0x0000000506f27c11 */ /* 0x000fe200080f0c05 */
[----:B------:R-:W-:-:S02]  /*1910*/  UMOV UR5, 0x400 ;  /* 0x0000040000057882 */ /* 0x000fc40000000000 */
[----:B------:R-:W-:Y:S01]  /*1920*/  IMAD.IADD R0, R3, 0x1, R0 ;  /* 0x0000000103007824 */ /* 0x000fe200078e0200 */
[----:B------:R-:W-:Y:S01]  /*1930*/  LEA R6, P0, R2, UR12, 0x1 ;  /* 0x0000000c02067c11 */ /* 0x000fe2000f8008ff */
[----:B-1----:R-:W-:Y:S01]  /*1940*/  ULEA UR5, UR19, UR5, 0x18 ;  /* 0x0000000513057291 */ /* 0x002fe2000f8ec03f */
[----:B------:R-:W-:Y:S01]  /*1950*/  IMAD.IADD R25, R8, 0x1, -R4 ;  /* 0x0000000108197824 */ /* 0x000fe200078e0a04 */
[----:B------:R-:W-:Y:S01]  /*1960*/  USHF.L.U64.HI UR19, UR6, 0x6, UR7 ;  /* 0x0000000606137899 */ /* 0x000fe20008010207 */
[----:B------:R-:W-:Y:S01]  /*1970*/  LEA.HI.X R7, R2, UR13, R0, 0x1, P0 ;  /* 0x0000000d02077c11 */ /* 0x000fe200080f0c00 */
[----:B------:R-:W-:Y:S01]  /*1980*/  IMAD.MOV.U32 R8, RZ, RZ, R10 ;  /* 0x000000ffff087224 */ /* 0x000fe200078e000a */
[----:B------:R-:W-:Y:S01]  /*1990*/  IADD3 R4, P0, R243, UR18, RZ ;  /* 0x00000012f3047c10 */ /* 0x000fe2000ff1e0ff */
[----:B------:R-:W-:Y:S01]  /*19a0*/  IMAD R3, R20, UR10, RZ ;  /* 0x0000000a14037c24 */ /* 0x000fe2000f8e02ff */
[----:B------:R-:W-:Y:S01]  /*19b0*/  LEA R10, P1, R14, R6, 0x6 ;  /* 0x000000060e0a7211 */ /* 0x000fe200078230ff */
[----:B------:R-:W-:Y:S01]  /*19c0*/  IMAD.IADD R9, R11, 0x1, R21 ;  /* 0x000000010b097824 */ /* 0x000fe200078e0215 */
[----:B------:R-:W-:Y:S01]  /*19d0*/  LEA R183, R183, UR5, 0x1 ;  /* 0x00000005b7b77c11 */ /* 0x000fe2000f8e08ff */
[C---:B------:R-:W-:Y:S01]  /*19e0*/  IMAD R18, R13.reuse, UR11, R3 ;  /* 0x0000000b0d127c24 */ /* 0x040fe2000f8e0203 */
[----:B------:R-:W-:Y:S01]  /*19f0*/  IADD3.X R5, R242, UR19, RZ, P0, !PT ;  /* 0x00000013f2057c10 */ /* 0x000fe200087fe4ff */
[----:B------:R-:W-:Y:S01]  /*1a00*/  IMAD.WIDE.U32 R12, R13, UR10, R8 ;  /* 0x0000000a0d0c7c25 */ /* 0x000fe2000f8e0008 */
        /* <DEDUP_REMOVED lines=11> */
[----:B------:R-:W-:Y:S01]  /*1ac0*/  ULDC.64 UR12, c[0x0][0x220] ;  /* 0x00008800000c7ab9 */ /* 0x000fe20000000a00 */
[----:B------:R-:W-:Y:S01]  /*1ad0*/  USHF.L.U64.HI UR11, UR10, 0x6, UR11 ;  /* 0x000000060a0b7899 */ /* 0x000fe2000801020b */
[----:B------:R-:W-:Y:S01]  /*1ae0*/  LOP3.LUT P1, RZ, R25, 0x2, RZ, 0xc0, !PT ;  /* 0x0000000219ff7812 */ /* 0x000fe2000782c0ff */
[----:B------:R2:W-:Y:S01]  /*1af0*/  LDGSTS.E.BYPASS.LTC128B.128 [R183+0x1000], desc[UR16][R8.64] ;  /* 0x0100000008b77fae */ /* 0x0005e2000b901d50 */
[----:B------:R-:W-:Y:S01]  /*1b00*/  IMAD.SHL.U32 R0, R14, 0x40, RZ ;  /* 0x000000400e007824 */ /* 0x000fe200078e00ff */
[----:B------:R-:W-:-:S02]  /*1b10*/  UIADD3 UR4, UR5, 0x1000, URZ ;  /* 0x0000100005047890 */ /* 0x000fc4000fffe03f */
        /* <DEDUP_REMOVED lines=15> */
[----:B-1----:R-:W-:Y:S01]  /*1c10*/  IMAD.SHL.U32 R6, R27, 0x8, RZ ;  /* 0x000000081b067824 */ /* 0x002fe200078e00ff */
[----:B--2---:R-:W-:-:S04]  /*1c20*/  IADD3 R4, P0, R2, UR18, RZ ;  /* 0x0000001202047c10 */ /* 0x004fc8000ff1e0ff */
[----:B------:R-:W-:Y:S02]  /*1c30*/  IADD3.X R5, R3, UR19, RZ, P0, !PT ;  /* 0x0000001303057c10 */ /* 0x000fe400087fe4ff */
[----:B---3--:R-:W-:Y:S01]  /*1c40*/  LOP3.LUT R3, R0, 0x8, R6, 0xf8, !PT ;  /* 0x0000000800037812 */ /* 0x008fe200078ef806 */
[----:B------:R-:W-:Y:S01]  /*1c50*/  IMAD R6, R26, 0x8, R28 ;  /* 0x000000081a067824 */ /* 0x000fe200078e021c */
        /* <DEDUP_REMOVED lines=18> */
[----:B------:R-:W-:Y:S01]  /*1d80*/  LOP3.LUT R5, R0, 0x8, R2, 0xf8, !PT ;  /* 0x0000000800057812 */ /* 0x000fe200078ef802 */
[----:B------:R-:W-:Y:S01]  /*1d90*/  IMAD.U32 R0, R6, 0x20, R7 ;  /* 0x0000002006007824 */ /* 0x000fe200078e0007 */
[----:B------:R-:W-:Y:S01]  /*1da0*/  IADD3 R2, P0, R245, UR12, RZ ;  /* 0x0000000cf5027c10 */ /* 0x000fe2000ff1e0ff */
[----:B------:R-:W-:Y:S01]  /*1db0*/  IMAD.IADD R61, R16, 0x1, -R4 ;  /* 0x00000001103d7824 */ /* 0x000fe200078e0a04 */
[----:B------:R-:W-:Y:S01]  /*1dc0*/  LOP3.LUT R134, R5, R3, RZ, 0x3c, !PT ;  /* 0x0000000305867212 */ /* 0x000fe200078e3cff */
[----:B------:R-:W-:Y:S01]  /*1dd0*/  IMAD.MOV.U32 R6, RZ, RZ, R245 ;  /* 0x000000ffff067224 */ /* 0x000fe200078e00f5 */
[----:B------:R-:W-:Y:S01]  /*1de0*/  IADD3.X R3, R244, UR11, RZ, P0, !PT ;  /* 0x0000000bf4037c10 */ /* 0x000fe200087fe4ff */
[----:B------:R-:W-:Y:S01]  /*1df0*/  IMAD.MOV.U32 R7, RZ, RZ, R244 ;  /* 0x000000ffff077224 */ /* 0x000fe200078e00f4 */
[----:B------:R-:W-:Y:S01]  /*1e00*/  BAR.SYNC.DEFER_BLOCKING 0x0 ;  /* 0x0000000000007b1d */ /* 0x000fe20000010000 */
[----:B------:R-:W-:Y:S01]  /*1e10*/  IADD3 R4, P0, R2, UR12, RZ ;  /* 0x0000000c02047c10 */ /* 0x000fe2000ff1e0ff */
[--C-:B------:R-:W-:Y:S01]  /*1e20*/  IMAD R9, R62, 0x200, R15.reuse ;  /* 0x000002003e097824 */ /* 0x100fe200078e020f */
[C---:B------:R-:W-:Y:S01]  /*1e30*/  LEA R13, R0.reuse, UR5, 0x1 ;  /* 0x00000005000d7c11 */ /* 0x040fe2000f8e08ff */
[----:B------:R-:W-:Y:S01]  /*1e40*/  IMAD R114, R61, 0x20, R15 ;  /* 0x000000203d727824 */ /* 0x000fe200078e020f */
[----:B------:R-:W-:Y:S01]  /*1e50*/  IADD3.X R5, R3, UR11, RZ, P0, !PT ;  /* 0x0000000b03057c10 */ /* 0x000fe200087fe4ff */
[----:B------:R-:W-:Y:S01]  /*1e60*/  IMAD R9, R61, 0x20, R9 ;  /* 0x000000203d097824 */ /* 0x000fe200078e0209 */
[----:B------:R-:W-:Y:S01]  /*1e70*/  LEA R164, R0, UR4, 0x1 ;  /* 0x0000000400a47c11 */ /* 0x000fe2000f8e08ff */
[----:B------:R-:W-:-:S04]  /*1e80*/  ULDC UR4, c[0x0][0x39c] ;  /* 0x0000e70000047ab9 */ /* 0x000fc80000000800 */
[----:B------:R-:W-:Y:S01]  /*1e90*/  VIADD R165, R164, 0x20 ;  /* 0x00000020a4a57836 */ /* 0x000fe20000000000 */
[----:B------:R-:W-:Y:S01]  /*1ea0*/  @!PT LDS RZ, [RZ] ;  /* 0x00000000fffff984 */ /* 0x000fe20000000800 */
[----:B------:R-:W-:Y:S01]  /*1eb0*/  @!PT LDS RZ, [RZ] ;  /* 0x00000000fffff984 */ /* 0x000fe20000000800 */
[----:B------:R-:W-:Y:S01]  /*1ec0*/  @!PT LDS RZ, [RZ] ;  /* 0x00000000fffff984 */ /* 0x000fe20000000800 */
        /* <DEDUP_REMOVED lines=9> */
[----:B------:R2:W-:Y:S01]  /*1f60*/  LDGSTS.E.BYPASS.LTC128B.128 [R183+0x7000], desc[UR16][R2.64] ;  /* 0x0700000002b77fae */ /* 0x0005e2000b901d50 */
[----:B------:R-:W-:-:S05]  /*1f70*/  IADD3.X R5, R3, UR11, RZ, P0, !PT ;  /* 0x0000000b03057c10 */ /* 0x000fca00087fe4ff */
[----:B------:R-:W-:Y:S01]  /*1f80*/  LDGSTS.E.BYPASS.LTC128B.128 [R183+0x7800], desc[UR16][R4.64] ;  /* 0x0780000004b77fae */ /* 0x000fe2000b901d50 */
[----:B-1----:R-:W-:-:S04]  /*1f90*/  IADD3 R6, P0, R4, UR12, RZ ;  /* 0x0000000c04067c10 */ /* 0x002fc8000ff1e0ff */
[----:B------:R-:W-:Y:S02]  /*1fa0*/  IADD3.X R7, R5, UR11, RZ, P0, !PT ;  /* 0x0000000b05077c10 */ /* 0x000fe400087fe4ff */
[----:B------:R-:W-:Y:S01]  /*1fb0*/  IADD3 R8, P0, R6, UR12, RZ ;  /* 0x0000000c06087c10 */ /* 0x000fe2000ff1e0ff */
[----:B--2---:R-:W-:Y:S02]  /*1fc0*/  IMAD.IADD R2, R134, 0x1, R9 ;  /* 0x0000000186027824 */ /* 0x004fe400078e0209 */
[----:B------:R1:W-:Y:S01]  /*1fd0*/  LDGSTS.E.BYPASS.LTC128B.128 [R183+0x8000], desc[UR16][R6.64] ;  /* 0x0800000006b77fae */ /* 0x0003e2000b901d50 */
[----:B------:R-:W-:Y:S02]  /*1fe0*/  IADD3.X R9, R7, UR11, RZ, P0, !PT ;  /* 0x0000000b07097c10 */ /* 0x000fe400087fe4ff */
[----:B------:R-:W-:Y:S01]  /*1ff0*/  LEA R166, R2, UR5, 0x1 ;  /* 0x0000000502a67c11 */ /* 0x000fe2000f8e08ff */
[----:B------:R-:W-:Y:S01]  /*2000*/  IMAD.MOV.U32 R2, RZ, RZ, 0x20 ;  /* 0x00000020ff027424 */ /* 0x000fe200078e00ff */
[----:B------:R-:W-:Y:S01]  /*2010*/  LOP3.LUT P0, RZ, R14, 0x2, RZ, 0xc0, !PT ;  /* 0x000000020eff7812 */ /* 0x000fe2000780c0ff */
[----:B------:R2:W-:Y:S03]  /*2020*/  LDGSTS.E.BYPASS.LTC128B.128 [R183+0x8800], desc[UR16][R8.64] ;  /* 0x0880000008b77fae */ /* 0x0005e6000b901d50 */
[----:B------:R-:W-:Y:S01]  /*2030*/  SEL R0, R2, 0xffffffe0, !P1 ;  /* 0xffffffe002007807 */ /* 0x000fe20004800000 */
[----:B------:R-:W-:Y:S04]  /*2040*/  LDSM.16.M88.4 R20, [R13+0x1000] ;  /* 0x001000000d14783b */ /* 0x000fe80000000200 */
[----:B------:R-:W-:Y:S01]  /*2050*/  IMAD.IADD R167, R166, 0x1, R0 ;  /* 0x00000001a6a77824 */ /* 0x000fe200078e0200 */
[----:B------:R-:W-:Y:S03]  /*2060*/  LDSM.16.M88.4 R36, [R13+0x1400] ;  /* 0x001400000d24783b */ /* 0x000fe60000000200 */
[----:B------:R-:W-:Y:S01]  /*2070*/  @P0 VIADD R165, R164, 0xffffffe0 ;  /* 0xffffffe0a4a50836 */ /* 0x000fe20000000000 */
[----:B------:R-:W-:Y:S03]  /*2080*/  LDSM.16.M88.4 R52, [R13+0x1800] ;  /* 0x001800000d34783b */ /* 0x000fe60000000200 */
[C---:B------:R-:W-:Y:S01]  /*2090*/  VIADD R182, R165.reuse, 0x400 ;  /* 0x00000400a5b67836 */ /* 0x040fe20000000000 */
[----:B------:R-:W-:Y:S01]  /*20a0*/  LDSM.16.M88.4 R28, [R165] ;  /* 0x00000000a51c783b */ /* 0x000fe20000000200 */
[----:B------:R-:W-:-:S02]  /*20b0*/  VIADD R181, R165, 0x800 ;  /* 0x00000800a5b57836 */ /* 0x000fc40000000000 */
[C---:B------:R-:W-:Y:S01]  /*20c0*/  VIADD R180, R165.reuse, 0xc00 ;  /* 0x00000c00a5b47836 */ /* 0x040fe20000000000 */
[----:B-1----:R-:W-:Y:S01]  /*20d0*/  LDSM.16.M88.4 R4, [R167] ;  /* 0x00000000a704783b */ /* 0x002fe20000000200 */
[C---:B------:R-:W-:Y:S02]  /*20e0*/  VIADD R179, R165.reuse, 0x1000 ;  /* 0x00001000a5b37836 */ /* 0x040fe40000000000 */
[C---:B------:R-:W-:Y:S01]  /*20f0*/  VIADD R178, R165.reuse, 0x1400 ;  /* 0x00001400a5b27836 */ /* 0x040fe20000000000 */
[----:B------:R-:W-:Y:S01]  /*2100*/  LDSM.16.M88.4 R44, [R165+0x400] ;  /* 0x00040000a52c783b */ /* 0x000fe20000000200 */
[C---:B------:R-:W-:Y:S02]  /*2110*/  VIADD R177, R165.reuse, 0x1800 ;  /* 0x00001800a5b17836 */ /* 0x040fe40000000000 */
[C---:B------:R-:W-:Y:S01]  /*2120*/  VIADD R176, R165.reuse, 0x1c00 ;  /* 0x00001c00a5b07836 */ /* 0x040fe20000000000 */
[----:B--2---:R-:W1:Y:S01]  /*2130*/  LDSM.16.M88.4 R8, [R166] ;  /* 0x00000000a608783b */ /* 0x004e620000000200 */
[----:B------:R-:W-:-:S02]  /*2140*/  VIADD R175, R165, 0x2000 ;  /* 0x00002000a5af7836 */ /* 0x000fc40000000000 */
[C---:B------:R-:W-:Y:S01]  /*2150*/  VIADD R174, R165.reuse, 0x2400 ;  /* 0x00002400a5ae7836 */ /* 0x040fe20000000000 */
[----:B------:R-:W2:Y:S01]  /*2160*/  LDSM.16.M88.4 R40, [R165+0x800] ;  /* 0x00080000a528783b */ /* 0x000ea20000000200 */
[C---:B------:R-:W-:Y:S02]  /*2170*/  VIADD R173, R165.reuse, 0x2800 ;  /* 0x00002800a5ad7836 */ /* 0x040fe40000000000 */
[C---:B------:R-:W-:Y:S01]  /*2180*/  VIADD R172, R165.reuse, 0x2c00 ;  /* 0x00002c00a5ac7836 */ /* 0x040fe20000000000 */
[----:B------:R-:W3:Y:S01]  /*2190*/  LDSM.16.M88.4 R48, [R13+0x1c00] ;  /* 0x001c00000d30783b */ /* 0x000ee20000000200 */
[C---:B------:R-:W-:Y:S02]  /*21a0*/  VIADD R171, R165.reuse, 0x3000 ;  /* 0x00003000a5ab7836 */ /* 0x040fe40000000000 */
[C---:B------:R-:W-:Y:S01]  /*21b0*/  VIADD R170, R165.reuse, 0x3400 ;  /* 0x00003400a5aa7836 */ /* 0x040fe20000000000 */
[----:B------:R-:W-:Y:S01]  /*21c0*/  LDSM.16.M88.4 R56, [R13+0x2000] ;  /* 0x002000000d38783b */ /* 0x000fe20000000200 */
[----:B------:R-:W-:-:S02]  /*21d0*/  VIADD R169, R165, 0x3800 ;  /* 0x00003800a5a97836 */ /* 0x000fc40000000000 */
[----:B------:R-:W-:Y:S01]  /*21e0*/  VIADD R168, R165, 0x3c00 ;  /* 0x00003c00a5a87836 */ /* 0x000fe20000000000 */
[----:B------:R-:W0:Y:S01]  /*21f0*/  LDGDEPBAR ;  /* 0x00000000000079af */ /* 0x000e220000000000 */
        /* <DEDUP_REMOVED lines=12> */
[----:B------:R1:W-:Y:S01]  /*22c0*/  MUFU.TANH R105, R2 ;  /* 0x0000000200697308 */ /* 0x0003e20000002400 */
[----:B------:R-:W-:Y:S01]  /*22d0*/  LDSM.16.M88.4 R52, [R13+0x2400] ;  /* 0x002400000d34783b */ /* 0x000fe20000000200 */
[----:B-1----:R-:W-:-:S06]  /*22e0*/  FMUL.FTZ R2, R18, UR4 ;  /* 0x0000000412027c20 */ /* 0x002fcc0008410000 */
[----:B------:R1:W2:Y:S02]  /*22f0*/  MUFU.TANH R125, R2 ;  /* 0x00000002007d7308 */ /* 0x0002a40000002400 */
[----:B-1----:R-:W-:Y:S02]  /*2300*/  FMUL.FTZ R2, R19, UR4 ;  /* 0x0000000413027c20 */ /* 0x002fe40008410000 */
[----:B------:R-:W-:Y:S01]  /*2310*/  HMMA.16816.F32 R16, R8, R38, RZ ;  /* 0x000000260810723c */ /* 0x000fe200000018ff */
[----:B------:R-:W1:Y:S03]  /*2320*/  LDSM.16.M88.4 R36, [R165+0xc00] ;  /* 0x000c0000a524783b */ /* 0x000e660000000200 */
[----:B------:R4:W5:Y:S02]  /*2330*/  MUFU.TANH R119, R2 ;  /* 0x0000000200777308 */ /* 0x0009640000002400 */
[----:B----4-:R-:W-:-:S06]  /*2340*/  FMUL.FTZ R2, R24, UR4 ;  /* 0x0000000418027c20 */ /* 0x010fcc0008410000 */
[----:B------:R4:W5:-:S12]  /*2350*/  MUFU.TANH R109, R2 ;  /* 0x00000002006d7308 */ /* 0x0009580000002400 */
        /* <DEDUP_REMOVED lines=13> */
[----:B------:R3:W4:Y:S02]  /*2430*/  MUFU.TANH R107, R2 ;  /* 0x00000002006b7308 */ /* 0x0007240000002400 */
[----:B---3--:R-:W-:-:S06]  /*2440*/  FMUL.FTZ R2, R33, UR4 ;  /* 0x0000000421027c20 */ /* 0x008fcc0008410000 */
[----:B------:R3:W-:Y:S02]  /*2450*/  MUFU.TANH R106, R2 ;  /* 0x00000002006a7308 */ /* 0x0007e40000002400 */
[----:B---3--:R-:W-:-:S06]  /*2460*/  FMUL.FTZ R2, R34, UR4 ;  /* 0x0000000422027c20 */ /* 0x008fcc0008410000 */
[----:B------:R3:W-:Y:S02]  /*2470*/  MUFU.TANH R129, R2 ;  /* 0x0000000200817308 */ /* 0x0007e40000002400 */
[----:B---3--:R-:W-:Y:S02]  /*2480*/  FMUL.FTZ R2, R35, UR4 ;  /* 0x0000000423027c20 */ /* 0x008fe40008410000 */
[----:B-1----:R-:W-:Y:S04]  /*2490*/  HMMA.16816.F32 R32, R4, R36, R24 ;  /* 0x000000240420723c */ /* 0x002fe80000001818 */
[----:B------:R1:W3:Y:S02]  /*24a0*/  MUFU.TANH R124, R2 ;  /* 0x00000002007c7308 */ /* 0x0002e40000002400 */
[----:B------:R-:W-:Y:S01]  /*24b0*/  HMMA.16816.F32 R24, R8, R56, RZ ;  /* 0x000000380818723c */ /* 0x000fe200000018ff */
[----:B-1----:R-:W-:-:S05]  /*24c0*/  FMUL.FTZ R2, R16, UR4 ;  /* 0x0000000410027c20 */ /* 0x002fca0008410000 */
[----:B------:R1:W3:Y:S02]  /*24d0*/  MUFU.TANH R103, R2 ;  /* 0x0000000200677308 */ /* 0x0002e40000002400 */
[----:B-1----:R-:W-:-:S06]  /*24e0*/  FMUL.FTZ R2, R17, UR4 ;  /* 0x0000000411027c20 */ /* 0x002fcc0008410000 */
[----:B------:R1:W-:Y:S02]  /*24f0*/  MUFU.TANH R102, R2 ;  /* 0x0000000200667308 */ /* 0x0003e40000002400 */
[----:B-1----:R-:W-:Y:S02]  /*2500*/  FMUL.FTZ R2, R18, UR4 ;  /* 0x0000000412027c20 */ /* 0x002fe40008410000 */
[----:B------:R-:W-:Y:S01]  /*2510*/  HMMA.16816.F32 R16, R4, R42, R20 ;  /* 0x0000002a0410723c */ /* 0x000fe20000001814 */
[----:B------:R-:W1:Y:S03]  /*2520*/  LDSM.16.M88.4 R40, [R165+0x1400] ;  /* 0x00140000a528783b */ /* 0x000e660000000200 */
[----:B------:R5:W3:Y:S02]  /*2530*/  MUFU.TANH R120, R2 ;  /* 0x0000000200787308 */ /* 0x000ae40000002400 */
[----:B------:R-:W-:Y:S01]  /*2540*/  HMMA.16816.F32 R20, R8, R50, RZ ;  /* 0x000000320814723c */ /* 0x000fe200000018ff */
[----:B------:R-:W4:Y:S01]  /*2550*/  LDSM.16.M88.4 R48, [R13+0x2800] ;  /* 0x002800000d30783b */ /* 0x000f220000000200 */
[----:B-----5:R-:W-:-:S04]  /*2560*/  FMUL.FTZ R2, R28, UR4 ;  /* 0x000000041c027c20 */ /* 0x020fc80008410000 */
[----:B------:R5:W3:Y:S02]  /*2570*/  MUFU.TANH R101, R2 ;  /* 0x0000000200657308 */ /* 0x000ae40000002400 */
[----:B-----5:R-:W-:-:S06]  /*2580*/  FMUL.FTZ R2, R29, UR4 ;  /* 0x000000041d027c20 */ /* 0x020fcc0008410000 */
[----:B------:R5:W-:Y:S02]  /*2590*/  MUFU.TANH R100, R2 ;  /* 0x0000000200647308 */ /* 0x000be40000002400 */
[----:B-----5:R-:W-:-:S06]  /*25a0*/  FMUL.FTZ R2, R30, UR4 ;  /* 0x000000041e027c20 */ /* 0x020fcc0008410000 */
[----:B------:R5:W3:Y:S02]  /*25b0*/  MUFU.TANH R121, R2 ;  /* 0x0000000200797308 */ /* 0x000ae40000002400 */
[----:B-----5:R-:W-:Y:S02]  /*25c0*/  FMUL.FTZ R2, R31, UR4 ;  /* 0x000000041f027c20 */ /* 0x020fe40008410000 */
[----:B--2---:R-:W-:Y:S04]  /*25d0*/  HMMA.16816.F32 R28, R4, R44, R24 ;  /* 0x0000002c041c723c */ /* 0x004fe80000001818 */
[----:B------:R2:W-:Y:S02]  /*25e0*/  MUFU.TANH R118, R2 ;  /* 0x0000000200767308 */ /* 0x0005e40000002400 */
[----:B------:R-:W-:Y:S01]  /*25f0*/  HMMA.16816.F32 R24, R8, R52, RZ ;  /* 0x000000340818723c */ /* 0x000fe200000018ff */
[----:B--2---:R-:W-:-:S05]  /*2600*/  FMUL.FTZ R2, R16, UR4 ;  /* 0x0000000410027c20 */ /* 0x004fca0008410000 */
[----:B------:R2:W5:Y:S02]  /*2610*/  MUFU.TANH R98, R2 ;  /* 0x0000000200627308 */ /* 0x0005640000002400 */
[----:B--2---:R-:W-:-:S06]  /*2620*/  FMUL.FTZ R2, R17, UR4 ;  /* 0x0000000411027c20 */ /* 0x004fcc0008410000 */
[----:B------:R2:W-:Y:S02]  /*2630*/  MUFU.TANH R96, R2 ;  /* 0x0000000200607308 */ /* 0x0005e40000002400 */
[----:B--2---:R-:W-:-:S06]  /*2640*/  FMUL.FTZ R2, R18, UR4 ;  /* 0x0000000412027c20 */ /* 0x004fcc0008410000 */
[----:B------:R2:W5:Y:S02]  /*2650*/  MUFU.TANH R116, R2 ;  /* 0x0000000200747308 */ /* 0x0005640000002400 */
[----:B--2---:R-:W-:Y:S02]  /*2660*/  FMUL.FTZ R2, R19, UR4 ;  /* 0x0000000413027c20 */ /* 0x004fe40008410000 */
[----:B------:R-:W-:Y:S01]  /*2670*/  HMMA.16816.F32 R16, R4, R38, R20 ;  /* 0x000000260410723c */ /* 0x000fe20000001814 */
[----:B------:R-:W2:Y:S03]  /*2680*/  LDSM.16.M88.4 R36, [R165+0x1800] ;  /* 0x00180000a524783b */ /* 0x000ea60000000200 */
[----:B------:R1:W-:Y:S02]  /*2690*/  MUFU.TANH R117, R2 ;  /* 0x0000000200757308 */ /* 0x0003e40000002400 */
[----:B------:R-:W-:Y:S01]  /*26a0*/  HMMA.16816.F32 R20, R8, R58, RZ ;  /* 0x0000003a0814723c */ /* 0x000fe200000018ff */
[----:B-1----:R-:W-:-:S05]  /*26b0*/  FMUL.FTZ R2, R32, UR4 ;  /* 0x0000000420027c20 */ /* 0x002fca0008410000 */
[----:B------:R1:W-:Y:S02]  /*26c0*/  MUFU.TANH R95, R2 ;  /* 0x00000002005f7308 */ /* 0x0003e40000002400 */
[----:B-1----:R-:W-:-:S06]  /*26d0*/  FMUL.FTZ R2, R33, UR4 ;  /* 0x0000000421027c20 */ /* 0x002fcc0008410000 */
[----:B------:R1:W-:Y:S02]  /*26e0*/  MUFU.TANH R94, R2 ;  /* 0x00000002005e7308 */ /* 0x0003e40000002400 */
[----:B-1----:R-:W-:-:S06]  /*26f0*/  FMUL.FTZ R2, R34, UR4 ;  /* 0x0000000422027c20 */ /* 0x002fcc0008410000 */
[----:B------:R1:W5:Y:S02]  /*2700*/  MUFU.TANH R123, R2 ;  /* 0x00000002007b7308 */ /* 0x0003640000002400 */
[----:B-1----:R-:W-:Y:S02]  /*2710*/  FMUL.FTZ R2, R35, UR4 ;  /* 0x0000000423027c20 */ /* 0x002fe40008410000 */
[----:B------:R-:W-:Y:S04]  /*2720*/  HMMA.16816.F32 R32, R4, R40, R24 ;  /* 0x000000280420723c */ /* 0x000fe80000001818 */
[----:B------:R1:W-:Y:S02]  /*2730*/  MUFU.TANH R128, R2 ;  /* 0x0000000200807308 */ /* 0x0003e40000002400 */
[----:B----4-:R-:W-:Y:S01]  /*2740*/  HMMA.16816.F32 R24, R8, R48, RZ ;  /* 0x000000300818723c */ /* 0x010fe200000018ff */
[----:B-1----:R-:W-:-:S05]  /*2750*/  FMUL.FTZ R2, R16, UR4 ;  /* 0x0000000410027c20 */ /* 0x002fca0008410000 */
[----:B------:R1:W-:Y:S02]  /*2760*/  MUFU.TANH R93, R2 ;  /* 0x00000002005d7308 */ /* 0x0003e40000002400 */
[----:B-1----:R-:W-:-:S06]  /*2770*/  FMUL.FTZ R2, R17, UR4 ;  /* 0x0000000411027c20 */ /* 0x002fcc0008410000 */
[----:B------:R1:W4:Y:S02]  /*2780*/  MUFU.TANH R87, R2 ;  /* 0x0000000200577308 */ /* 0x0003240000002400 */
[----:B-1----:R-:W-:-:S06]  /*2790*/  FMUL.FTZ R2, R18, UR4 ;  /* 0x0000000412027c20 */ /* 0x002fcc0008410000 */
[----:B------:R1:W4:Y:S02]  /*27a0*/  MUFU.TANH R126, R2 ;  /* 0x00000002007e7308 */ /* 0x0003240000002400 */
[----:B-1----:R-:W-:Y:S02]  /*27b0*/  FMUL.FTZ R2, R19, UR4 ;  /* 0x0000000413027c20 */ /* 0x002fe40008410000 */
[----:B------:R-:W-:Y:S01]  /*27c0*/  HMMA.16816.F32 R16, R4, R46, R20 ;  /* 0x0000002e0410723c */ /* 0x000fe20000001814 */
[----:B------:R-:W1:Y:S03]  /*27d0*/  LDSM.16.M88.4 R44, [R13+0x2c00] ;  /* 0x002c00000d2c783b */ /* 0x000e660000000200 */
[----:B------:R3:W4:Y:S02]  /*27e0*/  MUFU.TANH R127, R2 ;  /* 0x00000002007f7308 */ /* 0x0007240000002400 */
[----:B------:R-:W-:Y:S01]  /*27f0*/  HMMA.16816.F32 R20, R8, R54, RZ ;  /* 0x000000360814723c */ /* 0x000fe200000018ff */
[----:B---3--:R-:W-:-:S05]  /*2800*/  FMUL.FTZ R2, R28, UR4 ;  /* 0x000000041c027c20 */ /* 0x008fca0008410000 */
[----:B------:R3:W4:-:S12]  /*2810*/  MUFU.TANH R90, R2 ;  /* 0x00000002005a7308 */ /* 0x0007180000002400 */
[----:B------:R-:W-:-:S04]  /*2820*/  FMUL.FTZ R19, R19, UR4 ;  /* 0x0000000413137c20 */ /* 0x000fc80008410000 */
[----:B------:R-:W-:Y:S01]  /*2830*/  MUFU.TANH R137, R19 ;  /* 0x0000001300897308 */ /* 0x000fe20000002400 */
[----:B---3--:R-:W-:-:S07]  /*2840*/  FMUL.FTZ R2, R29, UR4 ;  /* 0x000000041d027c20 */ /* 0x008fce0008410000 */
[----:B------:R3:W-:Y:S02]  /*2850*/  MUFU.TANH R89, R2 ;  /* 0x0000000200597308 */ /* 0x0007e40000002400 */
[----:B---3--:R-:W-:-:S06]  /*2860*/  FMUL.FTZ R2, R30, UR4 ;  /* 0x000000041e027c20 */ /* 0x008fcc0008410000 */
[----:B------:R3:W4:Y:S02]  /*2870*/  MUFU.TANH R132, R2 ;  /* 0x0000000200847308 */ /* 0x0007240000002400 */
[----:B---3--:R-:W-:Y:S02]  /*2880*/  FMUL.FTZ R2, R31, UR4 ;  /* 0x000000041f027c20 */ /* 0x008fe40008410000 */
[----:B--2---:R-:W-:Y:S04]  /*2890*/  HMMA.16816.F32 R28, R4, R36, R24 ;  /* 0x00000024041c723c */ /* 0x004fe80000001818 */
[----:B------:R2:W3:Y:S02]  /*28a0*/  MUFU.TANH R136, R2 ;  /* 0x0000000200887308 */ /* 0x0004e40000002400 */
[----:B-1----:R-:W-:Y:S01]  /*28b0*/  HMMA.16816.F32 R24, R8, R44, RZ ;  /* 0x0000002c0818723c */ /* 0x002fe200000018ff */
[----:B--2---:R-:W-:-:S05]  /*28c0*/  FMUL.FTZ R2, R16, UR4 ;  /* 0x0000000410027c20 */ /* 0x004fca0008410000 */
[----:B------:R1:W2:-:S12]  /*28d0*/  MUFU.TANH R88, R2 ;  /* 0x0000000200587308 */ /* 0x0002980000002400 */
[----:B------:R-:W-:-:S04]  /*28e0*/  FMUL.FTZ R31, R31, UR4 ;  /* 0x000000041f1f7c20 */ /* 0x000fc80008410000 */
[----:B------:R-:W-:Y:S01]  /*28f0*/  MUFU.TANH R143, R31 ;  /* 0x0000001f008f7308 */ /* 0x000fe20000002400 */
[----:B-1----:R-:W-:-:S07]  /*2900*/  FMUL.FTZ R2, R17, UR4 ;  /* 0x0000000411027c20 */ /* 0x002fce0008410000 */
[----:B------:R1:W2:Y:S02]  /*2910*/  MUFU.TANH R86, R2 ;  /* 0x0000000200567308 */ /* 0x0002a40000002400 */
[----:B-1----:R-:W-:Y:S02]  /*2920*/  FMUL.FTZ R2, R18, UR4 ;  /* 0x0000000412027c20 */ /* 0x002fe40008410000 */
[----:B------:R-:W-:Y:S01]  /*2930*/  HMMA.16816.F32 R16, R4, R42, R20 ;  /* 0x0000002a0410723c */ /* 0x000fe20000001814 */
[----:B------:R-:W1:Y:S03]  /*2940*/  LDSM.16.M88.4 R40, [R165+0x1c00] ;  /* 0x001c0000a528783b */ /* 0x000e660000000200 */
[----:B------:R5:W-:Y:S02]  /*2950*/  MUFU.TANH R131, R2 ;  /* 0x0000000200837308 */ /* 0x000be40000002400 */
[----:B------:R-:W-:Y:S01]  /*2960*/  HMMA.16816.F32 R20, R8, R50, RZ ;  /* 0x000000320814723c */ /* 0x000fe200000018ff */
[----:B-----5:R-:W-:-:S05]  /*2970*/  FMUL.FTZ R2, R32, UR4 ;  /* 0x0000000420027c20 */ /* 0x020fca0008410000 */
[----:B------:R5:W2:Y:S02]  /*2980*/  MUFU.TANH R82, R2 ;  /* 0x0000000200527308 */ /* 0x000aa40000002400 */
[----:B-----5:R-:W-:-:S06]  /*2990*/  FMUL.FTZ R2, R33, UR4 ;  /* 0x0000000421027c20 */ /* 0x020fcc0008410000 */
[----:B------:R5:W-:Y:S02]  /*29a0*/  MUFU.TANH R84, R2 ;  /* 0x0000000200547308 */ /* 0x000be40000002400 */
[----:B-----5:R-:W-:-:S06]  /*29b0*/  FMUL.FTZ R2, R34, UR4 ;  /* 0x0000000422027c20 */ /* 0x020fcc0008410000 */
[----:B------:R5:W-:Y:S02]  /*29c0*/  MUFU.TANH R138, R2 ;  /* 0x00000002008a7308 */ /* 0x000be40000002400 */
[----:B-----5:R-:W-:Y:S02]  /*29d0*/  FMUL.FTZ R2, R35, UR4 ;  /* 0x0000000423027c20 */ /* 0x020fe40008410000 */
[----:B-1----:R-:W-:Y:S04]  /*29e0*/  HMMA.16816.F32 R32, R4, R40, R24 ;  /* 0x000000280420723c */ /* 0x002fe80000001818 */
[----:B------:R1:W5:Y:S02]  /*29f0*/  MUFU.TANH R139, R2 ;  /* 0x00000002008b7308 */ /* 0x0003640000002400 */
[----:B-1----:R-:W-:-:S06]  /*2a00*/  FMUL.FTZ R2, R16, UR4 ;  /* 0x0000000410027c20 */ /* 0x002fcc0008410000 */
[----:B------:R1:W5:-:S12]  /*2a10*/  MUFU.TANH R83, R2 ;  /* 0x0000000200537308 */ /* 0x0003580000002400 */
[----:B------:R-:W-:Y:S01]  /*2a20*/  FMUL.FTZ R32, R32, UR4 ;  /* 0x0000000420207c20 */ /* 0x000fe20008410000 */
[----:B------:R-:W-:-:S03]  /*2a30*/  FMUL.FTZ R33, R33, UR4 ;  /* 0x0000000421217c20 */ /* 0x000fc60008410000 */
[----:B------:R-:W-:Y:S08]  /*2a40*/  MUFU.TANH R77, R32 ;  /* 0x00000020004d7308 */ /* 0x000ff00000002400 */
        /* <DEDUP_REMOVED lines=9> */
[----:B------:R-:W-:Y:S01]  /*2ae0*/  HMMA.16816.F32 R20, R8, R46, RZ ;  /* 0x0000002e0814723c */ /* 0x000fe200000018ff */
[----:B------:R-:W-:Y:S01]  /*2af0*/  LDSM.16.M88.4 R44, [R13+0x3800] ;  /* 0x003800000d2c783b */ /* 0x000fe20000000200 */
[----:B----4-:R-:W-:-:S04]  /*2b00*/  FMUL.FTZ R2, R28, UR4 ;  /* 0x000000041c027c20 */ /* 0x010fc80008410000 */
[----:B------:R4:W-:-:S12]  /*2b10*/  MUFU.TANH R78, R2 ;  /* 0x00000002004e7308 */ /* 0x0009d80000002400 */
[----:B------:R-:W-:Y:S01]  /*2b20*/  FMUL.FTZ R16, R16, UR4 ;  /* 0x0000000410107c20 */ /* 0x000fe20008410000 */
[----:B------:R-:W-:Y:S01]  /*2b30*/  FMUL.FTZ R17, R17, UR4 ;  /* 0x0000000411117c20 */ /* 0x000fe20008410000 */
[----:B------:R-:W-:Y:S01]  /*2b40*/  FMUL.FTZ R18, R18, UR4 ;  /* 0x0000000412127c20 */ /* 0x000fe20008410000 */
[----:B------:R-:W-:Y:S01]  /*2b50*/  FMUL.FTZ R19, R19, UR4 ;  /* 0x0000000413137c20 */ /* 0x000fe20008410000 */
[----:B------:R-:W-:Y:S08]  /*2b60*/  MUFU.TANH R80, R16 ;  /* 0x0000001000507308 */ /* 0x000ff00000002400 */
[----:B------:R-:W-:Y:S01]  /*2b70*/  MUFU.TANH R79, R17 ;  /* 0x00000011004f7308 */ /* 0x000fe20000002400 */
[----:B----4-:R-:W-:Y:S01]  /*2b80*/  FMUL.FTZ R2, R29, UR4 ;  /* 0x000000041d027c20 */ /* 0x010fe20008410000 */
[----:B-1----:R-:W-:Y:S06]  /*2b90*/  HMMA.16816.F32 R24, R8, R36, RZ ;  /* 0x000000240818723c */ /* 0x002fec00000018ff */
[----:B------:R1:W-:Y:S08]  /*2ba0*/  MUFU.TANH R81, R2 ;  /* 0x0000000200517308 */ /* 0x0003f00000002400 */
[----:B------:R-:W-:Y:S08]  /*2bb0*/  MUFU.TANH R144, R18 ;  /* 0x0000001200907308 */ /* 0x000ff00000002400 */
[----:B------:R4:W-:Y:S01]  /*2bc0*/  MUFU.TANH R146, R19 ;  /* 0x0000001300927308 */ /* 0x0009e20000002400 */
[----:B-1----:R-:W-:-:S02]  /*2bd0*/  FMUL.FTZ R2, R30, UR4 ;  /* 0x000000041e027c20 */ /* 0x002fc40008410000 */
[----:B------:R-:W1:Y:S05]  /*2be0*/  LDSM.16.M88.4 R28, [R165+0x2000] ;  /* 0x00200000a51c783b */ /* 0x000e6a0000000200 */
[----:B------:R3:W5:Y:S01]  /*2bf0*/  MUFU.TANH R142, R2 ;  /* 0x00000002008e7308 */ /* 0x0007620000002400 */
[----:B----4-:R-:W-:Y:S01]  /*2c00*/  HMMA.16816.F32 R16, R4, R42, R20 ;  /* 0x0000002a0410723c */ /* 0x010fe20000001814 */
[----:B------:R-:W4:Y:S05]  /*2c10*/  LDSM.16.M88.4 R40, [R13+0x3400] ;  /* 0x003400000d28783b */ /* 0x000f2a0000000200 */
[----:B------:R-:W-:Y:S01]  /*2c20*/  HMMA.16816.F32 R20, R8, R38, RZ ;  /* 0x000000260814723c */ /* 0x000fe200000018ff */
[----:B------:R-:W2:Y:S01]  /*2c30*/  LDSM.16.M88.4 R36, [R165+0x2400] ;  /* 0x00240000a524783b */ /* 0x000ea20000000200 */
[----:B---3--:R-:W-:-:S04]  /*2c40*/  FMUL.FTZ R2, R34, UR4 ;  /* 0x0000000422027c20 */ /* 0x008fc80008410000 */
[----:B------:R3:W-:Y:S01]  /*2c50*/  MUFU.TANH R145, R2 ;  /* 0x0000000200917308 */ /* 0x0007e20000002400 */
[----:B-1----:R-:W-:Y:S01]  /*2c60*/  HMMA.16816.F32 R24, R4, R28, R24 ;  /* 0x0000001c0418723c */ /* 0x002fe20000001818 */
[----:B---3--:R-:W-:Y:S02]  /*2c70*/  FMUL.FTZ R2, R35, UR4 ;  /* 0x0000000423027c20 */ /* 0x008fe40008410000 */
[----:B------:R-:W1:-:S14]  /*2c80*/  LDSM.16.M88.4 R32, [R165+0x2800] ;  /* 0x00280000a520783b */ /* 0x000e5c0000000200 */
[----:B------:R-:W-:Y:S01]  /*2c90*/  HMMA.16816.F32 R20, R4, R30, R20 ;  /* 0x0000001e0414723c */ /* 0x000fe20000001814 */
[----:B------:R3:W5:Y:S02]  /*2ca0*/  MUFU.TANH R147, R2 ;  /* 0x0000000200937308 */ /* 0x0007640000002400 */
[----:B---3--:R-:W-:-:S04]  /*2cb0*/  FMUL.FTZ R2, R16, UR4 ;  /* 0x0000000410027c20 */ /* 0x008fc80008410000 */
[----:B------:R-:W-:Y:S02]  /*2cc0*/  FMUL.FTZ R3, R26, UR4 ;  /* 0x000000041a037c20 */ /* 0x000fe40008410000 */
[----:B------:R3:W5:-:S15]  /*2cd0*/  MUFU.TANH R75, R2 ;  /* 0x00000002004b7308 */ /* 0x00075e0000002400 */
[----:B------:R-:W-:Y:S01]  /*2ce0*/  FMUL.FTZ R23, R23, UR4 ;  /* 0x0000000417177c20 */ /* 0x000fe20008410000 */
[----:B------:R4:W-:Y:S08]  /*2cf0*/  MUFU.TANH R149, R3 ;  /* 0x0000000300957308 */ /* 0x0009f00000002400 */
[----:B------:R-:W-:Y:S01]  /*2d00*/  MUFU.TANH R50, R23 ;  /* 0x0000001700327308 */ /* 0x000fe20000002400 */
[----:B---3--:R-:W-:-:S07]  /*2d10*/  FMUL.FTZ R2, R17, UR4 ;  /* 0x0000000411027c20 */ /* 0x008fce0008410000 */
[----:B------:R3:W-:Y:S01]  /*2d20*/  MUFU.TANH R74, R2 ;  /* 0x00000002004a7308 */ /* 0x0007e20000002400 */
[----:B----4-:R-:W-:-:S07]  /*2d30*/  FMUL.FTZ R3, R27, UR4 ;  /* 0x000000041b037c20 */ /* 0x010fce0008410000 */
[----:B------:R4:W-:Y:S01]  /*2d40*/  MUFU.TANH R150, R3 ;  /* 0x0000000300967308 */ /* 0x0009e20000002400 */
[----:B---3--:R-:W-:-:S07]  /*2d50*/  FMUL.FTZ R2, R18, UR4 ;  /* 0x0000000412027c20 */ /* 0x008fce0008410000 */
[----:B------:R3:W-:Y:S01]  /*2d60*/  MUFU.TANH R51, R2 ;  /* 0x0000000200337308 */ /* 0x0007e20000002400 */
[----:B----4-:R-:W-:Y:S02]  /*2d70*/  IMAD R3, R62, 0x10, R65 ;  /* 0x000000103e037824 */ /* 0x010fe400078e0241 */
[----:B---3--:R-:W-:Y:S02]  /*2d80*/  FMUL.FTZ R2, R19, UR4 ;  /* 0x0000000413027c20 */ /* 0x008fe40008410000 */
[----:B------:R-:W-:Y:S03]  /*2d90*/  HMMA.16816.F32 R16, R8, R40, RZ ;  /* 0x000000280810723c */ /* 0x000fe600000018ff */
[----:B------:R3:W4:Y:S02]  /*2da0*/  MUFU.TANH R52, R2 ;  /* 0x0000000200347308 */ /* 0x0007240000002400 */
[----:B---3--:R-:W-:-:S06]  /*2db0*/  FMUL.FTZ R2, R24, UR4 ;  /* 0x0000000418027c20 */ /* 0x008fcc0008410000 */
[----:B------:R3:W4:-:S13]  /*2dc0*/  MUFU.TANH R76, R2 ;  /* 0x00000002004c7308 */ /* 0x00071a0000002400 */
[----:B--2---:R-:W-:Y:S06]  /*2dd0*/  HMMA.16816.F32 R28, R4, R36, R16 ;  /* 0x00000024041c723c */ /* 0x004fec0000001810 */
[----:B------:R-:W-:Y:S01]  /*2de0*/  HMMA.16816.F32 R16, R8, R42, RZ ;  /* 0x0000002a0810723c */ /* 0x000fe200000018ff */
[----:B------:R-:W-:Y:S01]  /*2df0*/  LDSM.16.M88.4 R40, [R165+0x2c00] ;  /* 0x002c0000a528783b */ /* 0x000fe20000000200 */
[----:B---3--:R-:W-:-:S04]  /*2e00*/  FMUL.FTZ R2, R25, UR4 ;  /* 0x0000000419027c20 */ /* 0x008fc80008410000 */
[----:B------:R2:W-:-:S12]  /*2e10*/  MUFU.TANH R69, R2 ;  /* 0x0000000200457308 */ /* 0x0005d80000002400 */
[----:B------:R-:W-:Y:S01]  /*2e20*/  FMUL.FTZ R30, R30, UR4 ;  /* 0x000000041e1e7c20 */ /* 0x000fe20008410000 */
[----:B------:R-:W-:-:S03]  /*2e30*/  FMUL.FTZ R31, R31, UR4 ;  /* 0x000000041f1f7c20 */ /* 0x000fc60008410000 */
[----:B------:R-:W-:Y:S02]  /*2e40*/  MUFU.TANH R49, R30 ;  /* 0x0000001e00317308 */ /* 0x000fe40000002400 */
[----:B------:R-:W-:Y:S01]  /*2e50*/  HMMA.16816.F32 R24, R4, R38, R16 ;  /* 0x000000260418723c */ /* 0x000fe20000001810 */
[----:B------:R-:W-:Y:S05]  /*2e60*/  LDSM.16.M88.4 R36, [R165+0x3000] ;  /* 0x00300000a524783b */ /* 0x000fea0000000200 */
[----:B------:R-:W-:Y:S01]  /*2e70*/  HMMA.16816.F32 R16, R8, R44, RZ ;  /* 0x0000002c0810723c */ /* 0x000fe200000018ff */
[----:B--2---:R-:W-:Y:S01]  /*2e80*/  LOP3.LUT R2, R64, 0xffffffe0, RZ, 0xc0, !PT ;  /* 0xffffffe040027812 */ /* 0x004fe200078ec0ff */
[----:B------:R-:W-:Y:S04]  /*2e90*/  MUFU.TANH R115, R31 ;  /* 0x0000001f00737308 */ /* 0x000fe80000002400 */
[----:B------:R-:W-:-:S02]  /*2ea0*/  IMAD.IADD R2, R63, 0x1, -R2 ;  /* 0x000000013f027824 */ /* 0x000fc400078e0a02 */
[----:B------:R-:W-:-:S03]  /*2eb0*/  IMAD.SHL.U32 R63, R63, 0x2, RZ ;  /* 0x000000023f3f7824 */ /* 0x000fc600078e00ff */
[----:B------:R-:W-:-:S04]  /*2ec0*/  SHF.R.S32.HI R12, RZ, 0x1f, R2 ;  /* 0x0000001fff0c7819 */ /* 0x000fc80000011402 */
[----:B------:R-:W-:Y:S01]  /*2ed0*/  LEA.HI R2, R12, R2, RZ, 0x2 ;  /* 0x000000020c027211 */ /* 0x000fe200078f10ff */
[----:B------:R-:W-:Y:S01]  /*2ee0*/  FMUL.FTZ R12, R20, UR4 ;  /* 0x00000004140c7c20 */ /* 0x000fe20008410000 */
[----:B------:R-:W-:Y:S01]  /*2ef0*/  FMUL.FTZ R20, R29, UR4 ;  /* 0x000000041d147c20 */ /* 0x000fe20008410000 */
[----:B------:R-:W-:Y:S01]  /*2f00*/  FMUL.FTZ R24, R24, UR4 ;  /* 0x0000000418187c20 */ /* 0x000fe20008410000 */
[----:B------:R-:W-:Y:S01]  /*2f10*/  SHF.R.S32.HI R2, RZ, 0x2, R2 ;  /* 0x00000002ff027819 */ /* 0x000fe20000011402 */
[----:B------:R2:W3:Y:S01]  /*2f20*/  MUFU.TANH R72, R12 ;  /* 0x0000000c00487308 */ /* 0x0004e20000002400 */
[----:B------:R-:W-:Y:S01]  /*2f30*/  FMUL.FTZ R25, R25, UR4 ;  /* 0x0000000419197c20 */ /* 0x000fe20008410000 */
[----:B------:R-:W-:Y:S01]  /*2f40*/  FMUL.FTZ R26, R26, UR4 ;  /* 0x000000041a1a7c20 */ /* 0x000fe20008410000 */
[----:B------:R-:W-:Y:S01]  /*2f50*/  IADD3 R3, R3, 0x1, R2 ;  /* 0x0000000103037810 */ /* 0x000fe20007ffe002 */
[----:B------:R-:W-:-:S03]  /*2f60*/  VIADD R2, R191, 0xffffffff ;  /* 0xffffffffbf027836 */ /* 0x000fc60000000000 */
[----:B------:R-:W-:Y:S01]  /*2f70*/  IADD3 R3, R60, -UR15, R3 ;  /* 0x8000000f3c037c10 */ /* 0x000fe2000fffe003 */
[C---:B------:R-:W-:Y:S01]  /*2f80*/  IMAD.SHL.U32 R48, R2.reuse, 0x100, RZ ;  /* 0x0000010002307824 */ /* 0x040fe200078e00ff */
[----:B------:R-:W-:Y:S01]  /*2f90*/  ISETP.GT.AND P0, PT, R2, R246, PT ;  /* 0x000000f60200720c */ /* 0x000fe20003f04270 */
[----:B------:R-:W-:Y:S02]  /*2fa0*/  MUFU.TANH R68, R20 ;  /* 0x0000001400447308 */ /* 0x000fe40000002400 */
[----:B------:R-:W-:Y:S01]  /*2fb0*/  VIADD R3, R3, UR14 ;  /* 0x0000000e03037c36 */ /* 0x000fe20008000000 */
[----:B------:R-:W-:Y:S01]  /*2fc0*/  LOP3.LUT R2, R48, 0x6, R63, 0xf8, !PT ;  /* 0x0000000630027812 */ /* 0x000fe200078ef83f */
[----:B--2---:R-:W-:-:S03]  /*2fd0*/  FMUL.FTZ R12, R21, UR4 ;  /* 0x00000004150c7c20 */ /* 0x004fc60008410000 */
[C---:B------:R-:W-:Y:S01]  /*2fe0*/  LOP3.LUT R15, R2.reuse, 0x1, RZ, 0xfc, !PT ;  /* 0x00000001020f7812 */ /* 0x040fe200078efcff */
[----:B------:R-:W-:Y:S01]  /*2ff0*/  MUFU.TANH R66, R24 ;  /* 0x0000001800427308 */ /* 0x000fe20000002400 */
[----:B------:R-:W-:-:S07]  /*3000*/  LOP3.LUT R14, R2, 0x8, RZ, 0xfc, !PT ;  /* 0x00000008020e7812 */ /* 0x000fce00078efcff */
[----:B------:R2:W-:Y:S08]  /*3010*/  MUFU.TANH R71, R12 ;  /* 0x0000000c00477308 */ /* 0x0005f00000002400 */
[----:B------:R-:W-:Y:S08]  /*3020*/  MUFU.TANH R65, R25 ;  /* 0x0000001900417308 */ /* 0x000ff00000002400 */
[----:B------:R-:W-:Y:S01]  /*3030*/  MUFU.TANH R45, R26 ;  /* 0x0000001a002d7308 */ /* 0x000fe20000002400 */
[----:B--2---:R-:W-:-:S02]  /*3040*/  FMUL.FTZ R12, R22, UR4 ;  /* 0x00000004160c7c20 */ /* 0x004fc40008410000 */
[----:B-1----:R-:W-:Y:S05]  /*3050*/  HMMA.16816.F32 R20, R4, R32, R16 ;  /* 0x000000200414723c */ /* 0x002fea0000001810 */
[----:B------:R1:W2:Y:S01]  /*3060*/  MUFU.TANH R53, R12 ;  /* 0x0000000c00357308 */ /* 0x0002a20000002400 */
[----:B------:R-:W-:Y:S01]  /*3070*/  HMMA.16816.F32 R16, R8, R46, RZ ;  /* 0x0000002e0810723c */ /* 0x000fe200000018ff */
[C---:B-1----:R-:W-:Y:S02]  /*3080*/  VIMNMX R12, R3.reuse, R60, PT ;  /* 0x0000003c030c7248 */ /* 0x042fe40003fe0100 */
[----:B------:R-:W-:-:S15]  /*3090*/  VIADDMNMX R3, R3, 0x8, R60, PT ;  /* 0x0000000803037846 */ /* 0x000fde000380013c */
[----:B------:R-:W-:Y:S01]  /*30a0*/  FMUL.FTZ R20, R20, UR4 ;  /* 0x0000000414147c20 */ /* 0x000fe20008410000 */
[-C--:B------:R-:W-:Y:S01]  /*30b0*/  ISETP.GE.AND P3, PT, R15, R12.reuse, PT ;  /* 0x0000000c0f00720c */ /* 0x080fe20003f66270 */
[----:B------:R-:W-:Y:S01]  /*30c0*/  FMUL.FTZ R21, R21, UR4 ;  /* 0x0000000415157c20 */ /* 0x000fe20008410000 */
[-C--:B------:R-:W-:Y:S01]  /*30d0*/  ISETP.GE.AND P1, PT, R15, R3.reuse, PT ;  /* 0x000000030f00720c */ /* 0x080fe20003f26270 */
[----:B------:R-:W-:Y:S01]  /*30e0*/  FMUL.FTZ R15, R28, UR4 ;  /* 0x000000041c0f7c20 */ /* 0x000fe20008410000 */
[C---:B------:R-:W-:Y:S01]  /*30f0*/  ISETP.GE.AND P4, PT, R14.reuse, R12, PT ;  /* 0x0000000c0e00720c */ /* 0x040fe20003f86270 */
[----:B------:R-:W1:Y:S01]  /*3100*/  LDSM.16.M88.4 R28, [R13+0x3c00] ;  /* 0x003c00000d1c783b */ /* 0x000e620000000200 */
[-C--:B------:R-:W-:Y:S01]  /*3110*/  ISETP.GE.AND P2, PT, R14, R3.reuse, PT ;  /* 0x000000030e00720c */ /* 0x080fe20003f46270 */
[----:B------:R5:W2:Y:S01]  /*3120*/  MUFU.TANH R70, R15 ;  /* 0x0000000f00467308 */ /* 0x000aa20000002400 */
[----:B------:R-:W-:Y:S01]  /*3130*/  ISETP.GE.AND P5, PT, R2, R3, PT ;  /* 0x000000030200720c */ /* 0x000fe20003fa6270 */
[----:B------:R-:W-:Y:S01]  /*3140*/  FMUL.FTZ R22, R22, UR4 ;  /* 0x0000000416167c20 */ /* 0x000fe20008410000 */
[----:B------:R-:W-:Y:S01]  /*3150*/  LOP3.LUT R14, R2, 0x9, RZ, 0xfc, !PT ;  /* 0x00000009020e7812 */ /* 0x000fe200078efcff */
[----:B------:R-:W-:Y:S01]  /*3160*/  FMUL.FTZ R23, R23, UR4 ;  /* 0x0000000417177c20 */ /* 0x000fe20008410000 */
[----:B------:R-:W-:-:S02]  /*3170*/  FSEL R125, R125, -INF , !P5 ;  /* 0xff8000007d7d7808 */ /* 0x000fc40006800000 */
[----:B------:R-:W-:Y:S01]  /*3180*/  FSEL R105, R105, -INF , !P3 ;  /* 0xff80000069697808 */ /* 0x000fe20005800000 */
[----:B------:R-:W-:Y:S01]  /*3190*/  MUFU.TANH R64, R20 ;  /* 0x0000001400407308 */ /* 0x000fe20000002400 */
[----:B------:R-:W-:Y:S02]  /*31a0*/  FSEL R119, R119, -INF , !P1 ;  /* 0xff80000077777808 */ /* 0x000fe40004800000 */
[----:B------:R-:W-:Y:S02]  /*31b0*/  FSEL R109, R109, -INF , !P4 ;  /* 0xff8000006d6d7808 */ /* 0x000fe40006000000 */
[C---:B------:R-:W-:Y:S02]  /*31c0*/  ISETP.GE.AND P5, PT, R14.reuse, R12, PT ;  /* 0x0000000c0e00720c */ /* 0x040fe40003fa6270 */
[----:B------:R-:W-:Y:S01]  /*31d0*/  ISETP.GE.AND P3, PT, R14, R3, PT ;  /* 0x000000030e00720c */ /* 0x000fe20003f66270 */
[----:B------:R-:W-:Y:S01]  /*31e0*/  MUFU.TANH R67, R21 ;  /* 0x0000001500437308 */ /* 0x000fe20000002400 */
[----:B-----5:R-:W-:-:S02]  /*31f0*/  LOP3.LUT R15, R2, 0x10, RZ, 0xfc, !PT ;  /* 0x00000010020f7812 */ /* 0x020fc400078efcff */
[C---:B------:R-:W-:Y:S02]  /*3200*/  LOP3.LUT R14, R2.reuse, 0x11, RZ, 0xfc, !PT ;  /* 0x00000011020e7812 */ /* 0x040fe400078efcff */
[C---:B------:R-:W-:Y:S02]  /*3210*/  ISETP.GE.AND P1, PT, R15.reuse, R12, PT ;  /* 0x0000000c0f00720c */ /* 0x040fe40003f26270 */
[----:B------:R-:W-:Y:S01]  /*3220*/  ISETP.GE.AND P4, PT, R15, R3, PT ;  /* 0x000000030f00720c */ /* 0x000fe20003f86270 */
[----:B------:R-:W5:Y:S01]  /*3230*/  MUFU.TANH R44, R22 ;  /* 0x00000016002c7308 */ /* 0x000f620000002400 */
[----:B------:R-:W-:Y:S02]  /*3240*/  LOP3.LUT R15, R2, 0x18, RZ, 0xfc, !PT ;  /* 0x00000018020f7812 */ /* 0x000fe400078efcff */
[----:B------:R-:W-:Y:S02]  /*3250*/  FSEL R108, R108, -INF , !P5 ;  /* 0xff8000006c6c7808 */ /* 0x000fe40006800000 */
[----:B------:R-:W-:-:S02]  /*3260*/  FSEL R130, R130, -INF , !P3 ;  /* 0xff80000082827808 */ /* 0x000fc40005800000 */
[----:B------:R-:W-:Y:S01]  /*3270*/  FSEL R107, R107, -INF , !P1 ;  /* 0xff8000006b6b7808 */ /* 0x000fe20004800000 */
[----:B------:R4:W-:Y:S01]  /*3280*/  MUFU.TANH R112, R23 ;  /* 0x0000001700707308 */ /* 0x0009e20000002400 */
[-C--:B------:R-:W-:Y:S02]  /*3290*/  ISETP.GE.AND P5, PT, R14, R3.reuse, PT ;  /* 0x000000030e00720c */ /* 0x080fe40003fa6270 */
[C---:B------:R-:W-:Y:S02]  /*32a0*/  ISETP.GE.AND P3, PT, R15.reuse, R12, PT ;  /* 0x0000000c0f00720c */ /* 0x040fe40003f66270 */
[----:B------:R-:W-:Y:S02]  /*32b0*/  ISETP.GE.AND P1, PT, R15, R3, PT ;  /* 0x000000030f00720c */ /* 0x000fe40003f26270 */
[----:B------:R-:W-:Y:S02]  /*32c0*/  LOP3.LUT R15, R2, 0x20, RZ, 0xfc, !PT ;  /* 0x00000020020f7812 */ /* 0x000fe400078efcff */
[----:B------:R-:W-:-:S02]  /*32d0*/  FSEL R124, R124, -INF , !P5 ;  /* 0xff8000007c7c7808 */ /* 0x000fc40006800000 */
[----:B------:R-:W-:Y:S02]  /*32e0*/  FSEL R103, R103, -INF , !P3 ;  /* 0xff80000067677808 */ /* 0x000fe40005800000 */
[CC--:B------:R-:W-:Y:S02]  /*32f0*/  ISETP.GE.AND P5, PT, R15.reuse, R12.reuse, PT ;  /* 0x0000000c0f00720c */ /* 0x0c0fe40003fa6270 */
[----:B------:R-:W-:Y:S01]  /*3300*/  ISETP.GE.AND P3, PT, R15, R3, PT ;  /* 0x000000030f00720c */ /* 0x000fe20003f66270 */
[----:B------:R-:W-:Y:S01]  /*3310*/  FMUL.FTZ R15, R27, UR4 ;  /* 0x000000041b0f7c20 */ /* 0x000fe20008410000 */
[----:B------:R-:W-:Y:S01]  /*3320*/  FSEL R133, R133, -INF , !P2 ;  /* 0xff80000085857808 */ /* 0x000fe20005000000 */
[----:B------:R-:W-:Y:S01]  /*3330*/  HMMA.16816.F32 R24, R4, R34, R16 ;  /* 0x000000220418723c */ /* 0x000fe20000001810 */
[----:B------:R-:W-:Y:S01]  /*3340*/  ISETP.GE.AND P2, PT, R14, R12, PT ;  /* 0x0000000c0e00720c */ /* 0x000fe20003f46270 */
[----:B------:R-:W3:Y:S01]  /*3350*/  LDSM.16.M88.4 R32, [R13+0x4000] ;  /* 0x004000000d20783b */ /* 0x000ee20000000200 */
[----:B------:R-:W-:Y:S01]  /*3360*/  LOP3.LUT R14, R2, 0x19, RZ, 0xfc, !PT ;  /* 0x00000019020e7812 */ /* 0x000fe200078efcff */
[----:B------:R2:W5:Y:S01]  /*3370*/  MUFU.TANH R113, R15 ;  /* 0x0000000f00717308 */ /* 0x0005620000002400 */
[----:B------:R-:W-:Y:S01]  /*3380*/  FSEL R129, R129, -INF , !P4 ;  /* 0xff80000081817808 */ /* 0x000fe20006000000 */
[----:B-1----:R-:W-:Y:S01]  /*3390*/  HMMA.16816.F32 R16, R8, R28, RZ ;  /* 0x0000001c0810723c */ /* 0x002fe200000018ff */
[----:B------:R-:W-:-:S02]  /*33a0*/  FSEL R106, R106, -INF , !P2 ;  /* 0xff8000006a6a7808 */ /* 0x000fc40005000000 */
[CC--:B------:R-:W-:Y:S02]  /*33b0*/  ISETP.GE.AND P4, PT, R14.reuse, R12.reuse, PT ;  /* 0x0000000c0e00720c */ /* 0x0c0fe40003f86270 */
[----:B------:R-:W-:Y:S02]  /*33c0*/  ISETP.GE.AND P2, PT, R14, R3, PT ;  /* 0x000000030e00720c */ /* 0x000fe40003f46270 */
[----:B------:R-:W-:Y:S02]  /*33d0*/  LOP3.LUT R14, R2, 0x21, RZ, 0xfc, !PT ;  /* 0x00000021020e7812 */ /* 0x000fe400078efcff */
[----:B------:R-:W-:Y:S02]  /*33e0*/  FSEL R120, R120, -INF , !P1 ;  /* 0xff80000078787808 */ /* 0x000fe40004800000 */
[----:B------:R-:W-:Y:S02]  /*33f0*/  FSEL R102, R102, -INF , !P4 ;  /* 0xff80000066667808 */ /* 0x000fe40006000000 */
[----:B------:R-:W-:-:S02]  /*3400*/  ISETP.GE.AND P1, PT, R14, R12, PT ;  /* 0x0000000c0e00720c */ /* 0x000fc40003f26270 */
[-C--:B------:R-:W-:Y:S02]  /*3410*/  ISETP.GE.AND P4, PT, R14, R3.reuse, PT ;  /* 0x000000030e00720c */ /* 0x080fe40003f86270 */
[----:B------:R-:W-:Y:S01]  /*3420*/  LOP3.LUT R14, R2, 0x28, RZ, 0xfc, !PT ;  /* 0x00000028020e7812 */ /* 0x000fe200078efcff */
[----:B------:R-:W-:Y:S01]  /*3430*/  FMUL.FTZ R25, R25, UR4 ;  /* 0x0000000419197c20 */ /* 0x000fe20008410000 */
[----:B------:R-:W-:Y:S01]  /*3440*/  FSEL R122, R122, -INF , !P2 ;  /* 0xff8000007a7a7808 */ /* 0x000fe20005000000 */
[----:B------:R-:W-:Y:S01]  /*3450*/  FMUL.FTZ R26, R26, UR4 ;  /* 0x000000041a1a7c20 */ /* 0x000fe20008410000 */
[----:B------:R-:W-:Y:S01]  /*3460*/  FSEL R101, R101, -INF , !P5 ;  /* 0xff80000065657808 */ /* 0x000fe20006800000 */
[----:B------:R-:W-:Y:S01]  /*3470*/  MUFU.TANH R111, R25 ;  /* 0x00000019006f7308 */ /* 0x000fe20000002400 */
[C---:B------:R-:W-:Y:S01]  /*3480*/  ISETP.GE.AND P2, PT, R14.reuse, R12, PT ;  /* 0x0000000c0e00720c */ /* 0x040fe20003f46270 */
[----:B----4-:R-:W-:Y:S01]  /*3490*/  HMMA.16816.F32 R20, R4, R40, R16 ;  /* 0x000000280414723c */ /* 0x010fe20000001810 */
[----:B------:R-:W-:-:S02]  /*34a0*/  ISETP.GE.AND P5, PT, R14, R3, PT ;  /* 0x000000030e00720c */ /* 0x000fc40003fa6270 */
[----:B------:R-:W-:Y:S02]  /*34b0*/  LOP3.LUT R14, R2, 0x29, RZ, 0xfc, !PT ;  /* 0x00000029020e7812 */ /* 0x000fe400078efcff */
[----:B------:R-:W-:Y:S01]  /*34c0*/  FSEL R121, R121, -INF , !P3 ;  /* 0xff80000079797808 */ /* 0x000fe20005800000 */
[----:B------:R-:W-:Y:S01]  /*34d0*/  HMMA.16816.F32 R16, R8, R30, RZ ;  /* 0x0000001e0810723c */ /* 0x000fe200000018ff */
[----:B------:R-:W-:Y:S01]  /*34e0*/  FSEL R100, R100, -INF , !P1 ;  /* 0xff80000064647808 */ /* 0x000fe20004800000 */
[----:B------:R-:W-:Y:S01]  /*34f0*/  MUFU.TANH R104, R26 ;  /* 0x0000001a00687308 */ /* 0x000fe20000002400 */
[C---:B------:R-:W-:Y:S01]  /*3500*/  ISETP.GE.AND P3, PT, R14.reuse, R12, PT ;  /* 0x0000000c0e00720c */ /* 0x040fe20003f66270 */
[----:B------:R-:W1:Y:S01]  /*3510*/  LDSM.16.M88.4 R28, [R13+0x4400] ;  /* 0x004400000d1c783b */ /* 0x000e620000000200 */
[----:B------:R-:W-:Y:S02]  /*3520*/  ISETP.GE.AND P1, PT, R14, R3, PT ;  /* 0x000000030e00720c */ /* 0x000fe40003f26270 */
[----:B------:R-:W-:-:S02]  /*3530*/  LOP3.LUT R14, R2, 0x30, RZ, 0xfc, !PT ;  /* 0x00000030020e7812 */ /* 0x000fc400078efcff */
[----:B--2---:R-:W-:Y:S02]  /*3540*/  LOP3.LUT R15, R2, 0x31, RZ, 0xfc, !PT ;  /* 0x00000031020f7812 */ /* 0x004fe400078efcff */
[----:B------:R-:W-:Y:S02]  /*3550*/  FSEL R98, R98, -INF , !P2 ;  /* 0xff80000062627808 */ /* 0x000fe40005000000 */
[----:B------:R-:W-:Y:S02]  /*3560*/  FSEL R116, R116, -INF , !P5 ;  /* 0xff80000074747808 */ /* 0x000fe40006800000 */
[----:B------:R-:W-:Y:S02]  /*3570*/  FSEL R96, R96, -INF , !P3 ;  /* 0xff80000060607808 */ /* 0x000fe40005800000 */
[-C--:B------:R-:W-:Y:S01]  /*3580*/  ISETP.GE.AND P2, PT, R14, R3.reuse, PT ;  /* 0x000000030e00720c */ /* 0x080fe20003f46270 */
[----:B------:R-:W-:Y:S01]  /*3590*/  FMUL.FTZ R20, R20, UR4 ;  /* 0x0000000414147c20 */ /* 0x000fe20008410000 */
[----:B------:R-:W-:Y:S01]  /*35a0*/  ISETP.GE.AND P5, PT, R15, R12, PT ;  /* 0x0000000c0f00720c */ /* 0x000fe20003fa6270 */
[----:B------:R-:W-:Y:S01]  /*35b0*/  FMUL.FTZ R21, R21, UR4 ;  /* 0x0000000415157c20 */ /* 0x000fe20008410000 */
[----:B------:R-:W-:Y:S01]  /*35c0*/  ISETP.GE.AND P3, PT, R15, R3, PT ;  /* 0x000000030f00720c */ /* 0x000fe20003f66270 */
[----:B------:R-:W-:Y:S01]  /*35d0*/  FMUL.FTZ R22, R22, UR4 ;  /* 0x0000000416167c20 */ /* 0x000fe20008410000 */
[----:B------:R-:W-:Y:S01]  /*35e0*/  LOP3.LUT R15, R2, 0x39, RZ, 0xfc, !PT ;  /* 0x00000039020f7812 */ /* 0x000fe200078efcff */
[----:B------:R-:W-:Y:S01]  /*35f0*/  FMUL.FTZ R23, R23, UR4 ;  /* 0x0000000417177c20 */ /* 0x000fe20008410000 */
[----:B------:R-:W-:Y:S01]  /*3600*/  FSEL R118, R118, -INF , !P4 ;  /* 0xff80000076767808 */ /* 0x000fe20006000000 */
[----:B------:R-:W-:Y:S01]  /*3610*/  MUFU.TANH R62, R20 ;  /* 0x00000014003e7308 */ /* 0x000fe20000002400 */
[----:B------:R-:W-:-:S02]  /*3620*/  FSEL R123, R123, -INF , !P2 ;  /* 0xff8000007b7b7808 */ /* 0x000fc40005000000 */
[----:B------:R-:W-:Y:S02]  /*3630*/  FSEL R94, R94, -INF , !P5 ;  /* 0xff8000005e5e7808 */ /* 0x000fe40006800000 */
[-C--:B------:R-:W-:Y:S02]  /*3640*/  ISETP.GE.AND P4, PT, R14, R12.reuse, PT ;  /* 0x0000000c0e00720c */ /* 0x080fe40003f86270 */
[C---:B------:R-:W-:Y:S01]  /*3650*/  ISETP.GE.AND P2, PT, R15.reuse, R12, PT ;  /* 0x0000000c0f00720c */ /* 0x040fe20003f46270 */
[----:B------:R-:W-:Y:S01]  /*3660*/  MUFU.TANH R99, R21 ;  /* 0x0000001500637308 */ /* 0x000fe20000002400 */
[----:B------:R-:W-:Y:S01]  /*3670*/  ISETP.GE.AND P5, PT, R15, R3, PT ;  /* 0x000000030f00720c */ /* 0x000fe20003fa6270 */
[----:B------:R-:W-:Y:S01]  /*3680*/  FMUL.FTZ R15, R24, UR4 ;  /* 0x00000004180f7c20 */ /* 0x000fe20008410000 */
[----:B------:R-:W-:Y:S02]  /*3690*/  LOP3.LUT R14, R2, 0x38, RZ, 0xfc, !PT ;  /* 0x00000038020e7812 */ /* 0x000fe400078efcff */
[----:B------:R-:W-:-:S02]  /*36a0*/  FSEL R95, R95, -INF , !P4 ;  /* 0xff8000005f5f7808 */ /* 0x000fc40006000000 */
[----:B------:R-:W-:Y:S01]  /*36b0*/  ISETP.GE.AND P4, PT, R14, R3, PT ;  /* 0x000000030e00720c */ /* 0x000fe20003f86270 */
[----:B------:R2:W4:Y:S01]  /*36c0*/  MUFU.TANH R63, R15 ;  /* 0x0000000f003f7308 */ /* 0x0005220000002400 */
[----:B------:R-:W-:Y:S02]  /*36d0*/  FSEL R87, R87, -INF , !P2 ;  /* 0xff80000057577808 */ /* 0x000fe40005000000 */
[----:B------:R-:W-:Y:S02]  /*36e0*/  FSEL R126, R126, -INF , !P4 ;  /* 0xff8000007e7e7808 */ /* 0x000fe40006000000 */
[----:B------:R-:W-:Y:S02]  /*36f0*/  FSEL R117, R117, -INF , !P1 ;  /* 0xff80000075757808 */ /* 0x000fe40004800000 */
[----:B------:R-:W-:Y:S01]  /*3700*/  ISETP.GE.AND P1, PT, R14, R12, PT ;  /* 0x0000000c0e00720c */ /* 0x000fe20003f26270 */
[----:B------:R-:W-:Y:S01]  /*3710*/  MUFU.TANH R97, R22 ;  /* 0x0000001600617308 */ /* 0x000fe20000002400 */
[----:B------:R-:W-:-:S02]  /*3720*/  LOP3.LUT R14, R2, 0x40, RZ, 0xfc, !PT ;  /* 0x00000040020e7812 */ /* 0x000fc400078efcff */
[----:B------:R-:W-:Y:S02]  /*3730*/  FSEL R128, R128, -INF , !P3 ;  /* 0xff80000080807808 */ /* 0x000fe40005800000 */
[----:B------:R-:W-:Y:S02]  /*3740*/  FSEL R93, R93, -INF , !P1 ;  /* 0xff8000005d5d7808 */ /* 0x000fe40004800000 */
[-C--:B------:R-:W-:Y:S01]  /*3750*/  ISETP.GE.AND P3, PT, R14, R12.reuse, PT ;  /* 0x0000000c0e00720c */ /* 0x080fe20003f66270 */
[----:B------:R5:W-:Y:S01]  /*3760*/  MUFU.TANH R92, R23 ;  /* 0x00000017005c7308 */ /* 0x000be20000002400 */
[----:B--2---:R-:W-:Y:S02]  /*3770*/  LOP3.LUT R15, R2, 0x41, RZ, 0xfc, !PT ;  /* 0x00000041020f7812 */ /* 0x004fe400078efcff */
[----:B------:R-:W-:Y:S02]  /*3780*/  ISETP.GE.AND P1, PT, R14, R3, PT ;  /* 0x000000030e00720c */ /* 0x000fe40003f26270 */
[----:B------:R-:W-:-:S02]  /*3790*/  ISETP.GE.AND P4, PT, R15, R12, PT ;  /* 0x0000000c0f00720c */ /* 0x000fc40003f86270 */
[-C--:B------:R-:W-:Y:S01]  /*37a0*/  ISETP.GE.AND P2, PT, R15, R3.reuse, PT ;  /* 0x000000030f00720c */ /* 0x080fe20003f46270 */
[----:B------:R-:W-:Y:S01]  /*37b0*/  FMUL.FTZ R15, R27, UR4 ;  /* 0x000000041b0f7c20 */ /* 0x000fe20008410000 */
[----:B------:R-:W-:Y:S01]  /*37c0*/  LOP3.LUT R14, R2, 0x48, RZ, 0xfc, !PT ;  /* 0x00000048020e7812 */ /* 0x000fe200078efcff */
[----:B------:R-:W-:Y:S01]  /*37d0*/  HMMA.16816.F32 R24, R4, R42, R16 ;  /* 0x0000002a0418723c */ /* 0x000fe20000001810 */
[----:B------:R-:W-:Y:S01]  /*37e0*/  FSEL R127, R127, -INF , !P5 ;  /* 0xff8000007f7f7808 */ /* 0x000fe20006800000 */
[----:B------:R2:W4:Y:S01]  /*37f0*/  MUFU.TANH R110, R15 ;  /* 0x0000000f006e7308 */ /* 0x0005220000002400 */
[----:B------:R-:W-:Y:S01]  /*3800*/  FSEL R90, R90, -INF , !P3 ;  /* 0xff8000005a5a7808 */ /* 0x000fe20005800000 */
[----:B------:R-:W-:Y:S01]  /*3810*/  LDSM.16.M88.4 R40, [R13+0x4800] ;  /* 0x004800000d28783b */ /* 0x000fe20000000200 */
[C---:B------:R-:W-:Y:S01]  /*3820*/  ISETP.GE.AND P5, PT, R14.reuse, R12, PT ;  /* 0x0000000c0e00720c */ /* 0x040fe20003fa6270 */
[----:B---3--:R-:W-:Y:S01]  /*3830*/  HMMA.16816.F32 R16, R8, R32, RZ ;  /* 0x000000200810723c */ /* 0x008fe200000018ff */
[----:B------:R-:W-:-:S02]  /*3840*/  ISETP.GE.AND P3, PT, R14, R3, PT ;  /* 0x000000030e00720c */ /* 0x000fc40003f66270 */
[----:B------:R-:W-:Y:S02]  /*3850*/  LOP3.LUT R14, R2, 0x49, RZ, 0xfc, !PT ;  /* 0x00000049020e7812 */ /* 0x000fe400078efcff */
[----:B------:R-:W-:Y:S02]  /*3860*/  FSEL R132, R132, -INF , !P1 ;  /* 0xff80000084847808 */ /* 0x000fe40004800000 */
[----:B------:R-:W-:Y:S02]  /*3870*/  FSEL R89, R89, -INF , !P4 ;  /* 0xff80000059597808 */ /* 0x000fe40006000000 */
[C---:B------:R-:W-:Y:S02]  /*3880*/  ISETP.GE.AND P1, PT, R14.reuse, R12, PT ;  /* 0x0000000c0e00720c */ /* 0x040fe40003f26270 */
[----:B------:R-:W-:Y:S02]  /*3890*/  ISETP.GE.AND P4, PT, R14, R3, PT ;  /* 0x000000030e00720c */ /* 0x000fe40003f86270 */
[----:B------:R-:W-:-:S02]  /*38a0*/  LOP3.LUT R14, R2, 0x50, RZ, 0xfc, !PT ;  /* 0x00000050020e7812 */ /* 0x000fc400078efcff */
[----:B------:R-:W-:Y:S02]  /*38b0*/  FSEL R136, R136, -INF , !P2 ;  /* 0xff80000088887808 */ /* 0x000fe40005000000 */
[----:B------:R-:W-:Y:S01]  /*38c0*/  FSEL R88, R88, -INF , !P5 ;  /* 0xff80000058587808 */ /* 0x000fe20006800000 */
[----:B------:R-:W-:Y:S01]  /*38d0*/  FMUL.FTZ R25, R25, UR4 ;  /* 0x0000000419197c20 */ /* 0x000fe20008410000 */
[----:B------:R-:W-:Y:S01]  /*38e0*/  ISETP.GE.AND P2, PT, R14, R12, PT ;  /* 0x0000000c0e00720c */ /* 0x000fe20003f46270 */
[----:B------:R-:W-:Y:S01]  /*38f0*/  FMUL.FTZ R26, R26, UR4 ;  /* 0x000000041a1a7c20 */ /* 0x000fe20008410000 */
[----:B------:R-:W-:Y:S01]  /*3900*/  ISETP.GE.AND P5, PT, R14, R3, PT ;  /* 0x000000030e00720c */ /* 0x000fe20003fa6270 */
[----:B------:R-:W-:Y:S01]  /*3910*/  FMUL.FTZ R27, R27, UR4 ;  /* 0x000000041b1b7c20 */ /* 0x000fe20008410000 */
[C---:B------:R-:W-:Y:S01]  /*3920*/  LOP3.LUT R14, R2.reuse, 0x51, RZ, 0xfc, !PT ;  /* 0x00000051020e7812 */ /* 0x040fe200078efcff */
[----:B-----5:R-:W-:Y:S01]  /*3930*/  HMMA.16816.F32 R20, R4, R36, R16 ;  /* 0x000000240414723c */ /* 0x020fe20000001810 */
[----:B--2---:R-:W-:Y:S01]  /*3940*/  LOP3.LUT R15, R2, 0x58, RZ, 0xfc, !PT ;  /* 0x00000058020f7812 */ /* 0x004fe200078efcff */
[----:B------:R-:W-:Y:S01]  /*3950*/  MUFU.TANH R91, R25 ;  /* 0x00000019005b7308 */ /* 0x000fe20000002400 */
[----:B------:R-:W-:-:S02]  /*3960*/  FSEL R86, R86, -INF , !P1 ;  /* 0xff80000056567808 */ /* 0x000fc40004800000 */
[----:B------:R-:W-:Y:S01]  /*3970*/  FSEL R137, R137, -INF , !P4 ;  /* 0xff80000089897808 */ /* 0x000fe20006000000 */
[----:B------:R-:W-:Y:S01]  /*3980*/  HMMA.16816.F32 R16, R8, R34, RZ ;  /* 0x000000220810723c */ /* 0x000fe200000018ff */
[----:B------:R-:W2:Y:S01]  /*3990*/  LDSM.16.M88.4 R32, [R165+0x3400] ;  /* 0x00340000a520783b */ /* 0x000ea20000000200 */
[----:B------:R-:W-:Y:S02]  /*39a0*/  FSEL R82, R82, -INF , !P2 ;  /* 0xff80000052527808 */ /* 0x000fe40005000000 */
[-C--:B------:R-:W-:Y:S01]  /*39b0*/  ISETP.GE.AND P1, PT, R14, R3.reuse, PT ;  /* 0x000000030e00720c */ /* 0x080fe20003f26270 */
[----:B------:R-:W-:Y:S01]  /*39c0*/  MUFU.TANH R59, R26 ;  /* 0x0000001a003b7308 */ /* 0x000fe20000002400 */
[C---:B------:R-:W-:Y:S02]  /*39d0*/  ISETP.GE.AND P4, PT, R15.reuse, R12, PT ;  /* 0x0000000c0f00720c */ /* 0x040fe40003f86270 */
[----:B------:R-:W-:Y:S02]  /*39e0*/  ISETP.GE.AND P2, PT, R15, R3, PT ;  /* 0x000000030f00720c */ /* 0x000fe40003f46270 */
[----:B------:R-:W-:-:S02]  /*39f0*/  LOP3.LUT R15, R2, 0x60, RZ, 0xfc, !PT ;  /* 0x00000060020f7812 */ /* 0x000fc400078efcff */
[----:B------:R-:W-:Y:S01]  /*3a00*/  FSEL R139, R139, -INF , !P1 ;  /* 0xff8000008b8b7808 */ /* 0x000fe20004800000 */
[----:B------:R3:W-:Y:S01]  /*3a10*/  MUFU.TANH R61, R27 ;  /* 0x0000001b003d7308 */ /* 0x0007e20000002400 */
[----:B------:R-:W-:Y:S02]  /*3a20*/  FSEL R83, R83, -INF , !P4 ;  /* 0xff80000053537808 */ /* 0x000fe40006000000 */
[CC--:B------:R-:W-:Y:S02]  /*3a30*/  ISETP.GE.AND P1, PT, R15.reuse, R12.reuse, PT ;  /* 0x0000000c0f00720c */ /* 0x0c0fe40003f26270 */
[-C--:B------:R-:W-:Y:S01]  /*3a40*/  ISETP.GE.AND P4, PT, R15, R3.reuse, PT ;  /* 0x000000030f00720c */ /* 0x080fe20003f86270 */
[----:B------:R-:W-:Y:S01]  /*3a50*/  FMUL.FTZ R15, R24, UR4 ;  /* 0x00000004180f7c20 */ /* 0x000fe20008410000 */
[----:B------:R-:W-:Y:S01]  /*3a60*/  FSEL R131, R131, -INF , !P3 ;  /* 0xff80000083837808 */ /* 0x000fe20005800000 */
[----:B------:R-:W-:Y:S01]  /*3a70*/  FMUL.FTZ R20, R20, UR4 ;  /* 0x0000000414147c20 */ /* 0x000fe20008410000 */
[-C--:B------:R-:W-:Y:S01]  /*3a80*/  ISETP.GE.AND P3, PT, R14, R12.reuse, PT ;  /* 0x0000000c0e00720c */ /* 0x080fe20003f66270 */
[----:B------:R5:W4:Y:S01]  /*3a90*/  MUFU.TANH R60, R15 ;  /* 0x0000000f003c7308 */ /* 0x000b220000002400 */
[----:B------:R-:W-:Y:S01]  /*3aa0*/  LOP3.LUT R14, R2, 0x59, RZ, 0xfc, !PT ;  /* 0x00000059020e7812 */ /* 0x000fe200078efcff */
[----:B------:R-:W-:Y:S01]  /*3ab0*/  FMUL.FTZ R21, R21, UR4 ;  /* 0x0000000415157c20 */ /* 0x000fe20008410000 */
[----:B------:R-:W-:Y:S01]  /*3ac0*/  FSEL R138, R138, -INF , !P5 ;  /* 0xff8000008a8a7808 */ /* 0x000fe20006800000 */
[----:B------:R-:W-:Y:S01]  /*3ad0*/  FMUL.FTZ R22, R22, UR4 ;  /* 0x0000000416167c20 */ /* 0x000fe20008410000 */
[----:B------:R-:W-:Y:S01]  /*3ae0*/  FSEL R84, R84, -INF , !P3 ;  /* 0xff80000054547808 */ /* 0x000fe20005800000 */
[----:B------:R-:W-:Y:S01]  /*3af0*/  FMUL.FTZ R23, R23, UR4 ;  /* 0x0000000417177c20 */ /* 0x000fe20008410000 */
[----:B---3--:R-:W-:Y:S01]  /*3b00*/  HMMA.16816.F32 R24, R4, R38, R16 ;  /* 0x000000260418723c */ /* 0x008fe20000001810 */
[C---:B------:R-:W-:Y:S01]  /*3b10*/  ISETP.GE.AND P5, PT, R14.reuse, R12, PT ;  /* 0x0000000c0e00720c */ /* 0x040fe20003fa6270 */
[----:B------:R-:W3:Y:S01]  /*3b20*/  MUFU.TANH R58, R20 ;  /* 0x00000014003a7308 */ /* 0x000ee20000002400 */
[----:B------:R-:W-:Y:S01]  /*3b30*/  ISETP.GE.AND P3, PT, R14, R3, PT ;  /* 0x000000030e00720c */ /* 0x000fe20003f66270 */
[----:B------:R-:W4:Y:S01]  /*3b40*/  LDSM.16.M88.4 R36, [R165+0x3800] ;  /* 0x00380000a524783b */ /* 0x000f220000000200 */
[----:B------:R-:W-:Y:S01]  /*3b50*/  LOP3.LUT R14, R2, 0x61, RZ, 0xfc, !PT ;  /* 0x00000061020e7812 */ /* 0x000fe200078efcff */
[----:B-1----:R-:W-:Y:S01]  /*3b60*/  HMMA.16816.F32 R16, R8, R28, RZ ;  /* 0x0000001c0810723c */ /* 0x002fe200000018ff */
[----:B------:R-:W-:-:S02]  /*3b70*/  FSEL R140, R140, -INF , !P2 ;  /* 0xff8000008c8c7808 */ /* 0x000fc40005000000 */
[----:B------:R-:W-:Y:S01]  /*3b80*/  FSEL R85, R85, -INF , !P5 ;  /* 0xff80000055557808 */ /* 0x000fe20006800000 */
[----:B------:R-:W-:Y:S01]  /*3b90*/  MUFU.TANH R57, R21 ;  /* 0x0000001500397308 */ /* 0x000fe20000002400 */
[C---:B------:R-:W-:Y:S02]  /*3ba0*/  ISETP.GE.AND P2, PT, R14.reuse, R12, PT ;  /* 0x0000000c0e00720c */ /* 0x040fe40003f46270 */
[----:B------:R-:W-:Y:S02]  /*3bb0*/  ISETP.GE.AND P5, PT, R14, R3, PT ;  /* 0x000000030e00720c */ /* 0x000fe40003fa6270 */
[C---:B-----5:R-:W-:Y:S02]  /*3bc0*/  LOP3.LUT R15, R2.reuse, 0x68, RZ, 0xfc, !PT ;  /* 0x00000068020f7812 */ /* 0x060fe400078efcff */
[----:B------:R-:W-:Y:S01]  /*3bd0*/  LOP3.LUT R14, R2, 0x69, RZ, 0xfc, !PT ;  /* 0x00000069020e7812 */ /* 0x000fe200078efcff */
[----:B------:R-:W1:Y:S01]  /*3be0*/  MUFU.TANH R56, R22 ;  /* 0x0000001600387308 */ /* 0x000e620000002400 */
[----:B------:R-:W-:-:S02]  /*3bf0*/  FSEL R141, R141, -INF , !P3 ;  /* 0xff8000008d8d7808 */ /* 0x000fc40005800000 */
[----:B------:R-:W-:Y:S02]  /*3c00*/  FSEL R142, R142, -INF , !P4 ;  /* 0xff8000008e8e7808 */ /* 0x000fe40006000000 */
[----:B------:R-:W-:Y:S01]  /*3c10*/  FSEL R81, R81, -INF , !P2 ;  /* 0xff80000051517808 */ /* 0x000fe20005000000 */
[----:B------:R-:W-:Y:S01]  /*3c20*/  FMUL.FTZ R24, R24, UR4 ;  /* 0x0000000418187c20 */ /* 0x000fe20008410000 */
[-C--:B------:R-:W-:Y:S01]  /*3c30*/  ISETP.GE.AND P3, PT, R15, R12.reuse, PT ;  /* 0x0000000c0f00720c */ /* 0x080fe20003f66270 */
[----:B------:R2:W5:Y:S01]  /*3c40*/  MUFU.TANH R55, R23 ;  /* 0x0000001700377308 */ /* 0x0005620000002400 */
[C---:B------:R-:W-:Y:S01]  /*3c50*/  ISETP.GE.AND P4, PT, R14.reuse, R12, PT ;  /* 0x0000000c0e00720c */ /* 0x040fe20003f86270 */
[----:B------:R-:W-:Y:S01]  /*3c60*/  FMUL.FTZ R25, R25, UR4 ;  /* 0x0000000419197c20 */ /* 0x000fe20008410000 */
[----:B------:R-:W-:Y:S01]  /*3c70*/  ISETP.GE.AND P2, PT, R14, R3, PT ;  /* 0x000000030e00720c */ /* 0x000fe20003f46270 */
[----:B------:R-:W-:Y:S01]  /*3c80*/  FMUL.FTZ R27, R27, UR4 ;  /* 0x000000041b1b7c20 */ /* 0x000fe20008410000 */
[----:B------:R-:W-:-:S02]  /*3c90*/  LOP3.LUT R14, R2, 0x70, RZ, 0xfc, !PT ;  /* 0x00000070020e7812 */ /* 0x000fc400078efcff */
[----:B------:R-:W-:Y:S01]  /*3ca0*/  FSEL R78, R78, -INF , !P1 ;  /* 0xff8000004e4e7808 */ /* 0x000fe20004800000 */
[----:B------:R-:W-:Y:S01]  /*3cb0*/  MUFU.TANH R54, R25 ;  /* 0x0000001900367308 */ /* 0x000fe20000002400 */
[----:B------:R-:W-:Y:S02]  /*3cc0*/  FSEL R143, R143, -INF , !P5 ;  /* 0xff8000008f8f7808 */ /* 0x000fe40006800000 */
[----:B------:R-:W-:Y:S02]  /*3cd0*/  FSEL R80, R80, -INF , !P3 ;  /* 0xff80000050507808 */ /* 0x000fe40005800000 */
[-C--:B------:R-:W-:Y:S02]  /*3ce0*/  ISETP.GE.AND P1, PT, R15, R3.reuse, PT ;  /* 0x000000030f00720c */ /* 0x080fe40003f26270 */
[C---:B------:R-:W-:Y:S02]  /*3cf0*/  ISETP.GE.AND P5, PT, R14.reuse, R12, PT ;  /* 0x0000000c0e00720c */ /* 0x040fe40003fa6270 */
[----:B------:R-:W-:Y:S01]  /*3d00*/  ISETP.GE.AND P3, PT, R14, R3, PT ;  /* 0x000000030e00720c */ /* 0x000fe20003f66270 */
[----:B--2---:R-:W-:Y:S01]  /*3d10*/  HMMA.16816.F32 R20, R4, R32, R16 ;  /* 0x000000200414723c */ /* 0x004fe20000001810 */
        /* <DEDUP_REMOVED lines=11> */
[C---:B------:R-:W-:Y:S02]  /*3dd0*/  LOP3.LUT R15, R2.reuse, 0x79, RZ, 0xfc, !PT ;  /* 0x00000079020f7812 */ /* 0x040fe400078efcff */
[----:B------:R-:W-:Y:S01]  /*3de0*/  LOP3.LUT R14, R2, 0x80, RZ, 0xfc, !PT ;  /* 0x00000080020e7812 */ /* 0x000fe200078efcff */
[----:B------:R-:W-:Y:S01]  /*3df0*/  FMUL.FTZ R20, R20, UR4 ;  /* 0x0000000414147c20 */ /* 0x000fe20008410000 */
[----:B------:R-:W-:Y:S01]  /*3e00*/  FSEL R73, R73, -INF , !P1 ;  /* 0xff80000049497808 */ /* 0x000fe20004800000 */
[----:B------:R-:W-:Y:S01]  /*3e10*/  FMUL.FTZ R23, R23, UR4 ;  /* 0x0000000417177c20 */ /* 0x000fe20008410000 */
[----:B------:R-:W-:-:S02]  /*3e20*/  FSEL R147, R147, -INF , !P4 ;  /* 0xff80000093937808 */ /* 0x000fc40006000000 */
[----:B------:R-:W-:Y:S01]  /*3e30*/  FSEL R75, R75, -INF , !P2 ;  /* 0xff8000004b4b7808 */ /* 0x000fe20005000000 */
[----:B------:R-:W-:Y:S01]  /*3e40*/  HMMA.16816.F32 R28, R4, R34, R16 ;  /* 0x00000022041c723c */ /* 0x000fe20000001810 */
[-C--:B------:R-:W-:Y:S01]  /*3e50*/  ISETP.GE.AND P1, PT, R15, R3.reuse, PT ;  /* 0x000000030f00720c */ /* 0x080fe20003f26270 */
[----:B------:R2:W3:Y:S01]  /*3e60*/  LDSM.16.M88.4 R32, [R13+0x4c00] ;  /* 0x004c00000d20783b */ /* 0x0004e20000000200 */
[C---:B------:R-:W-:Y:S01]  /*3e70*/  ISETP.GE.AND P4, PT, R14.reuse, R12, PT ;  /* 0x0000000c0e00720c */ /* 0x040fe20003f86270 */
[----:B------:R-:W-:Y:S01]  /*3e80*/  MUFU.TANH R46, R23 ;  /* 0x00000017002e7308 */ /* 0x000fe20000002400 */
[----:B------:R-:W-:Y:S02]  /*3e90*/  ISETP.GE.AND P2, PT, R14, R3, PT ;  /* 0x000000030e00720c */ /* 0x000fe40003f46270 */
[----:B------:R-:W-:Y:S01]  /*3ea0*/  LOP3.LUT R14, R2, 0x88, RZ, 0xfc, !PT ;  /* 0x00000088020e7812 */ /* 0x000fe200078efcff */
[----:B------:R-:W-:Y:S01]  /*3eb0*/  FMUL.FTZ R16, R21, UR4 ;  /* 0x0000000415107c20 */ /* 0x000fe20008410000 */
[----:B------:R-:W-:-:S02]  /*3ec0*/  FSEL R151, R52, -INF , !P1 ;  /* 0xff80000034977808 */ /* 0x000fc40004800000 */
[----:B------:R-:W-:Y:S01]  /*3ed0*/  FSEL R76, R76, -INF , !P4 ;  /* 0xff8000004c4c7808 */ /* 0x000fe20006000000 */
[----:B------:R-:W5:Y:S01]  /*3ee0*/  MUFU.TANH R52, R24 ;  /* 0x0000001800347308 */ /* 0x000f620000002400 */
[C---:B------:R-:W-:Y:S02]  /*3ef0*/  ISETP.GE.AND P1, PT, R14.reuse, R12, PT ;  /* 0x0000000c0e00720c */ /* 0x040fe40003f26270 */
[-C--:B------:R-:W-:Y:S02]  /*3f00*/  ISETP.GE.AND P4, PT, R14, R3.reuse, PT ;  /* 0x000000030e00720c */ /* 0x080fe40003f86270 */
[----:B------:R-:W-:Y:S02]  /*3f10*/  LOP3.LUT R14, R2, 0x90, RZ, 0xfc, !PT ;  /* 0x00000090020e7812 */ /* 0x000fe400078efcff */
[----:B------:R-:W-:Y:S02]  /*3f20*/  FSEL R72, R72, -INF , !P1 ;  /* 0xff80000048487808 */ /* 0x000fe40004800000 */
[----:B------:R-:W-:-:S02]  /*3f30*/  ISETP.GE.AND P1, PT, R14, R3, PT ;  /* 0x000000030e00720c */ /* 0x000fc40003f26270 */
[----:B------:R-:W-:Y:S01]  /*3f40*/  FSEL R145, R145, -INF , !P3 ;  /* 0xff80000091917808 */ /* 0x000fe20005800000 */
[----:B------:R-:W-:Y:S01]  /*3f50*/  FMUL.FTZ R29, R29, UR4 ;  /* 0x000000041d1d7c20 */ /* 0x000fe20008410000 */
[----:B------:R-:W-:Y:S01]  /*3f60*/  FSEL R152, R49, -INF , !P1 ;  /* 0xff80000031987808 */ /* 0x000fe20004800000 */
[----:B------:R-:W-:Y:S01]  /*3f70*/  FMUL.FTZ R30, R30, UR4 ;  /* 0x000000041e1e7c20 */ /* 0x000fe20008410000 */
[----:B------:R1:W-:Y:S01]  /*3f80*/  MUFU.TANH R49, R16 ;  /* 0x0000001000317308 */ /* 0x0003e20000002400 */
[----:B------:R-:W-:Y:S01]  /*3f90*/  ISETP.GE.AND P3, PT, R15, R12, PT ;  /* 0x0000000c0f00720c */ /* 0x000fe20003f66270 */
[----:B------:R-:W-:Y:S01]  /*3fa0*/  FMUL.FTZ R31, R31, UR4 ;  /* 0x000000041f1f7c20 */ /* 0x000fe20008410000 */
[----:B------:R-:W-:Y:S02]  /*3fb0*/  LOP3.LUT R15, R2, 0x81, RZ, 0xfc, !PT ;  /* 0x00000081020f7812 */ /* 0x000fe400078efcff */
[----:B------:R-:W-:Y:S02]  /*3fc0*/  FSEL R148, R51, -INF , !P5 ;  /* 0xff80000033947808 */ /* 0x000fe40006800000 */
[----:B------:R-:W-:-:S02]  /*3fd0*/  FSEL R74, R74, -INF , !P3 ;  /* 0xff8000004a4a7808 */ /* 0x000fc40005800000 */
[C---:B------:R-:W-:Y:S02]  /*3fe0*/  ISETP.GE.AND P5, PT, R15.reuse, R12, PT ;  /* 0x0000000c0f00720c */ /* 0x040fe40003fa6270 */
[-C--:B------:R-:W-:Y:S02]  /*3ff0*/  ISETP.GE.AND P3, PT, R15, R3.reuse, PT ;  /* 0x000000030f00720c */ /* 0x080fe40003f66270 */
[----:B------:R-:W-:Y:S02]  /*4000*/  LOP3.LUT R15, R2, 0x89, RZ, 0xfc, !PT ;  /* 0x00000089020f7812 */ /* 0x000fe400078efcff */
[----:B------:R-:W-:Y:S01]  /*4010*/  FSEL R69, R69, -INF , !P5 ;  /* 0xff80000045457808 */ /* 0x000fe20006800000 */
[----:B-1----:R-:W-:Y:S01]  /*4020*/  HMMA.16816.F32 R16, R8, R40, RZ ;  /* 0x000000280810723c */ /* 0x002fe200000018ff */
[----:B------:R-:W-:Y:S01]  /*4030*/  FSEL R150, R150, -INF , !P3 ;  /* 0xff80000096967808 */ /* 0x000fe20005800000 */
[----:B------:R-:W-:Y:S01]  /*4040*/  MUFU.TANH R41, R31 ;  /* 0x0000001f00297308 */ /* 0x000fe20000002400 */
[----:B------:R-:W-:-:S02]  /*4050*/  ISETP.GE.AND P5, PT, R15, R3, PT ;  /* 0x000000030f00720c */ /* 0x000fc40003fa6270 */
[-C--:B------:R-:W-:Y:S02]  /*4060*/  ISETP.GE.AND P3, PT, R14, R12.reuse, PT ;  /* 0x0000000c0e00720c */ /* 0x080fe40003f66270 */
[----:B------:R-:W-:Y:S02]  /*4070*/  LOP3.LUT R14, R2, 0x98, RZ, 0xfc, !PT ;  /* 0x00000098020e7812 */ /* 0x000fe400078efcff */
[----:B------:R-:W-:Y:S02]  /*4080*/  FSEL R149, R149, -INF , !P2 ;  /* 0xff80000095957808 */ /* 0x000fe40005000000 */
[----:B------:R-:W-:Y:S01]  /*4090*/  ISETP.GE.AND P2, PT, R15, R12, PT ;  /* 0x0000000c0f00720c */ /* 0x000fe20003f46270 */
[----:B------:R-:W-:Y:S01]  /*40a0*/  FMUL.FTZ R15, R26, UR4 ;  /* 0x000000041a0f7c20 */ /* 0x000fe20008410000 */
[----:B------:R-:W-:Y:S02]  /*40b0*/  FSEL R153, R53, -INF , !P4 ;  /* 0xff80000035997808 */ /* 0x000fe40006000000 */
[----:B------:R-:W-:Y:S01]  /*40c0*/  FSEL R154, R50, -INF , !P5 ;  /* 0xff800000329a7808 */ /* 0x000fe20006800000 */
[----:B------:R4:W-:Y:S01]  /*40d0*/  MUFU.TANH R53, R27 ;  /* 0x0000001b00357308 */ /* 0x0009e20000002400 */
[----:B------:R-:W-:-:S02]  /*40e0*/  FSEL R70, R70, -INF , !P3 ;  /* 0xff80000046467808 */ /* 0x000fc40005800000 */
[C---:B------:R-:W-:Y:S02]  /*40f0*/  ISETP.GE.AND P5, PT, R14.reuse, R12, PT ;  /* 0x0000000c0e00720c */ /* 0x040fe40003fa6270 */
[-C--:B------:R-:W-:Y:S02]  /*4100*/  ISETP.GE.AND P3, PT, R14, R3.reuse, PT ;  /* 0x000000030e00720c */ /* 0x080fe40003f66270 */
[----:B------:R-:W-:Y:S01]  /*4110*/  LOP3.LUT R14, R2, 0xa0, RZ, 0xfc, !PT ;  /* 0x000000a0020e7812 */ /* 0x000fe200078efcff */
[----:B------:R1:W-:Y:S01]  /*4120*/  MUFU.TANH R50, R20 ;  /* 0x0000001400327308 */ /* 0x0003e20000002400 */
[----:B------:R-:W-:Y:S02]  /*4130*/  FSEL R66, R66, -INF , !P5 ;  /* 0xff80000042427808 */ /* 0x000fe40006800000 */
[----:B------:R-:W-:Y:S02]  /*4140*/  ISETP.GE.AND P5, PT, R14, R3, PT ;  /* 0x000000030e00720c */ /* 0x000fe40003fa6270 */
[----:B------:R-:W-:-:S02]  /*4150*/  FSEL R71, R71, -INF , !P2 ;  /* 0xff80000047477808 */ /* 0x000fc40005000000 */
[----:B------:R-:W-:Y:S01]  /*4160*/  FSEL R156, R44, -INF , !P5 ;  /* 0xff8000002c9c7808 */ /* 0x000fe20006800000 */
[----:B------:R5:W3:Y:S01]  /*4170*/  MUFU.TANH R51, R15 ;  /* 0x0000000f00337308 */ /* 0x000ae20000002400 */
[----:B----4-:R-:W-:Y:S01]  /*4180*/  HMMA.16816.F32 R24, R4, R36, R16 ;  /* 0x000000240418723c */ /* 0x010fe20000001810 */
[----:B------:R-:W-:Y:S02]  /*4190*/  FSEL R155, R45, -INF , !P3 ;  /* 0xff8000002d9b7808 */ /* 0x000fe40005800000 */
[----:B--2---:R-:W-:-:S03]  /*41a0*/  LOP3.LUT R13, R2, 0xb8, RZ, 0xfc, !PT ;  /* 0x000000b8020d7812 */ /* 0x004fc600078efcff */
[----:B------:R-:W-:Y:S01]  /*41b0*/  HMMA.16816.F32 R16, R8, R42, RZ ;  /* 0x0000002a0810723c */ /* 0x000fe200000018ff */
[----:B------:R-:W-:Y:S01]  /*41c0*/  MUFU.TANH R44, R29 ;  /* 0x0000001d002c7308 */ /* 0x000fe20000002400 */
[----:B-1----:R-:W-:-:S07]  /*41d0*/  FMUL.FTZ R20, R28, UR4 ;  /* 0x000000041c147c20 */ /* 0x002fce0008410000 */
[----:B------:R1:W-:Y:S01]  /*41e0*/  MUFU.TANH R37, R30 ;  /* 0x0000001e00257308 */ /* 0x0003e20000002400 */
[----:B-----5:R-:W-:-:S04]  /*41f0*/  LOP3.LUT R15, R2, 0x91, RZ, 0xfc, !PT ;  /* 0x00000091020f7812 */ /* 0x020fc800078efcff */
[CC--:B------:R-:W-:Y:S02]  /*4200*/  ISETP.GE.AND P4, PT, R15.reuse, R12.reuse, PT ;  /* 0x0000000c0f00720c */ /* 0x0c0fe40003f86270 */
[-C--:B------:R-:W-:Y:S01]  /*4210*/  ISETP.GE.AND P2, PT, R15, R3.reuse, PT ;  /* 0x000000030f00720c */ /* 0x080fe20003f46270 */
[----:B------:R2:W-:Y:S01]  /*4220*/  MUFU.TANH R45, R20 ;  /* 0x00000014002d7308 */ /* 0x0005e20000002400 */
[----:B------:R-:W-:Y:S01]  /*4230*/  LOP3.LUT R15, R2, 0x99, RZ, 0xfc, !PT ;  /* 0x00000099020f7812 */ /* 0x000fe200078efcff */
[----:B------:R-:W-:Y:S01]  /*4240*/  FMUL.FTZ R24, R24, UR4 ;  /* 0x0000000418187c20 */ /* 0x000fe20008410000 */
[----:B------:R-:W-:Y:S01]  /*4250*/  FSEL R68, R68, -INF , !P4 ;  /* 0xff80000044447808 */ /* 0x000fe20006000000 */
[----:B------:R-:W-:Y:S01]  /*4260*/  FMUL.FTZ R25, R25, UR4 ;  /* 0x0000000419197c20 */ /* 0x000fe20008410000 */
[----:B------:R-:W-:Y:S01]  /*4270*/  FSEL R115, R115, -INF , !P2 ;  /* 0xff80000073737808 */ /* 0x000fe20005000000 */
[----:B------:R-:W-:Y:S01]  /*4280*/  FMUL.FTZ R26, R26, UR4 ;  /* 0x000000041a1a7c20 */ /* 0x000fe20008410000 */
[CC--:B------:R-:W-:Y:S01]  /*4290*/  ISETP.GE.AND P1, PT, R15.reuse, R12.reuse, PT ;  /* 0x0000000c0f00720c */ /* 0x0c0fe20003f26270 */
[----:B------:R-:W-:Y:S01]  /*42a0*/  MUFU.TANH R40, R24 ;  /* 0x0000001800287308 */ /* 0x000fe20000002400 */
[----:B-1----:R-:W1:Y:S01]  /*42b0*/  LDSM.16.M88.4 R28, [R165+0x3c00] ;  /* 0x003c0000a51c783b */ /* 0x002e620000000200 */
[----:B------:R-:W-:Y:S01]  /*42c0*/  ISETP.GE.AND P4, PT, R15, R3, PT ;  /* 0x000000030f00720c */ /* 0x000fe20003f86270 */
[----:B------:R-:W-:Y:S01]  /*42d0*/  FMUL.FTZ R15, R22, UR4 ;  /* 0x00000004160f7c20 */ /* 0x000fe20008410000 */
[----:B------:R-:W-:Y:S01]  /*42e0*/  ISETP.GE.AND P2, PT, R14, R12, PT ;  /* 0x0000000c0e00720c */ /* 0x000fe20003f46270 */
[----:B------:R-:W-:-:S04]  /*42f0*/  DEPBAR.LE SB0, 0x0 ;  /* 0x000080000000791a */ /* 0x000fc80000000000 */
[----:B------:R-:W-:Y:S01]  /*4300*/  LOP3.LUT R14, R2, 0xa1, RZ, 0xfc, !PT ;  /* 0x000000a1020e7812 */ /* 0x000fe200078efcff */
[----:B--2---:R-:W-:Y:S01]  /*4310*/  HMMA.16816.F32 R20, R4, R38, R16 ;  /* 0x000000260414723c */ /* 0x004fe20000001810 */
[----:B------:R-:W-:Y:S01]  /*4320*/  FSEL R65, R65, -INF , !P1 ;  /* 0xff80000041417808 */ /* 0x000fe20004800000 */
[----:B------:R2:W4:Y:S01]  /*4330*/  MUFU.TANH R47, R15 ;  /* 0x0000000f002f7308 */ /* 0x0005220000002400 */
[C---:B------:R-:W-:Y:S02]  /*4340*/  ISETP.GE.AND P3, PT, R14.reuse, R12, PT ;  /* 0x0000000c0e00720c */ /* 0x040fe40003f66270 */
[----:B------:R-:W-:Y:S01]  /*4350*/  ISETP.GE.AND P1, PT, R14, R3, PT ;  /* 0x000000030e00720c */ /* 0x000fe20003f26270 */
[----:B---3--:R-:W-:Y:S01]  /*4360*/  HMMA.16816.F32 R16, R8, R32, RZ ;  /* 0x000000200810723c */ /* 0x008fe200000018ff */
[----:B------:R-:W-:Y:S02]  /*4370*/  LOP3.LUT R14, R2, 0xa9, RZ, 0xfc, !PT ;  /* 0x000000a9020e7812 */ /* 0x000fe400078efcff */
[----:B------:R-:W-:Y:S01]  /*4380*/  FSEL R113, R113, -INF , !P4 ;  /* 0xff80000071717808 */ /* 0x000fe20006000000 */
[----:B------:R-:W-:Y:S01]  /*4390*/  MUFU.TANH R36, R25 ;  /* 0x0000001900247308 */ /* 0x000fe20000002400 */
[----:B------:R-:W-:-:S02]  /*43a0*/  FSEL R67, R67, -INF , !P3 ;  /* 0xff80000043437808 */ /* 0x000fc40005800000 */
[CC--:B------:R-:W-:Y:S02]  /*43b0*/  ISETP.GE.AND P5, PT, R14.reuse, R12.reuse, PT ;  /* 0x0000000c0e00720c */ /* 0x0c0fe40003fa6270 */
[-C--:B------:R-:W-:Y:S02]  /*43c0*/  ISETP.GE.AND P3, PT, R14, R3.reuse, PT ;  /* 0x000000030e00720c */ /* 0x080fe40003f66270 */
[C---:B------:R-:W-:Y:S01]  /*43d0*/  LOP3.LUT R14, R2.reuse, 0xb0, RZ, 0xfc, !PT ;  /* 0x000000b0020e7812 */ /* 0x040fe200078efcff */
[----:B------:R1:W3:Y:S01]  /*43e0*/  MUFU.TANH R32, R26 ;  /* 0x0000001a00207308 */ /* 0x0002e20000002400 */
[----:B--2---:R-:W-:Y:S02]  /*43f0*/  LOP3.LUT R15, R2, 0xa8, RZ, 0xfc, !PT ;  /* 0x000000a8020f7812 */ /* 0x004fe400078efcff */
[----:B------:R-:W-:Y:S02]  /*4400*/  FSEL R64, R64, -INF , !P2 ;  /* 0xff80000040407808 */ /* 0x000fe40005000000 */
[-C--:B------:R-:W-:Y:S01]  /*4410*/  ISETP.GE.AND P4, PT, R15, R12.reuse, PT ;  /* 0x0000000c0f00720c */ /* 0x080fe20003f86270 */
[----:B------:R-:W-:Y:S01]  /*4420*/  FMUL.FTZ R21, R21, UR4 ;  /* 0x0000000415157c20 */ /* 0x000fe20008410000 */
[----:B------:R-:W-:Y:S01]  /*4430*/  FSEL R112, R112, -INF , !P1 ;  /* 0xff80000070707808 */ /* 0x000fe20004800000 */
[----:B------:R-:W-:Y:S01]  /*4440*/  FMUL.FTZ R22, R22, UR4 ;  /* 0x0000000416167c20 */ /* 0x000fe20008410000 */
[----:B------:R-:W-:Y:S01]  /*4450*/  FSEL R63, R63, -INF , !P4 ;  /* 0xff8000003f3f7808 */ /* 0x000fe20006000000 */
[----:B------:R-:W-:Y:S01]  /*4460*/  FMUL.FTZ R23, R23, UR4 ;  /* 0x0000000417177c20 */ /* 0x000fe20008410000 */
[-C--:B------:R-:W-:Y:S01]  /*4470*/  ISETP.GE.AND P2, PT, R15, R3.reuse, PT ;  /* 0x000000030f00720c */ /* 0x080fe20003f46270 */
[----:B------:R-:W-:Y:S01]  /*4480*/  FMUL.FTZ R15, R27, UR4 ;  /* 0x000000041b0f7c20 */ /* 0x000fe20008410000 */
[C---:B------:R-:W-:Y:S01]  /*4490*/  ISETP.GE.AND P1, PT, R14.reuse, R12, PT ;  /* 0x0000000c0e00720c */ /* 0x040fe20003f26270 */
[----:B------:R-:W-:Y:S01]  /*44a0*/  MUFU.TANH R21, R21 ;  /* 0x0000001500157308 */ /* 0x000fe20000002400 */
[----:B------:R-:W-:-:S02]  /*44b0*/  ISETP.GE.AND P4, PT, R14, R3, PT ;  /* 0x000000030e00720c */ /* 0x000fc40003f86270 */
[----:B------:R-:W-:Y:S01]  /*44c0*/  LOP3.LUT R14, R2, 0xb1, RZ, 0xfc, !PT ;  /* 0x000000b1020e7812 */ /* 0x000fe200078efcff */
[----:B-1----:R-:W-:Y:S01]  /*44d0*/  HMMA.16816.F32 R24, R4, R28, R16 ;  /* 0x0000001c0418723c */ /* 0x002fe20000001810 */
[----:B------:R-:W-:Y:S02]  /*44e0*/  FSEL R104, R104, -INF , !P2 ;  /* 0xff80000068687808 */ /* 0x000fe40005000000 */
[----:B------:R-:W-:Y:S01]  /*44f0*/  FSEL R42, R111, -INF , !P5 ;  /* 0xff8000006f2a7808 */ /* 0x000fe20006800000 */
[----:B------:R-:W1:Y:S01]  /*4500*/  MUFU.TANH R15, R15 ;  /* 0x0000000f000f7308 */ /* 0x000e620000002400 */
[C---:B------:R-:W-:Y:S01]  /*4510*/  ISETP.GE.AND P2, PT, R14.reuse, R12, PT ;  /* 0x0000000c0e00720c */ /* 0x040fe20003f46270 */
[----:B------:R-:W-:Y:S01]  /*4520*/  HMMA.16816.F32 R16, R8, R34, RZ ;  /* 0x000000220810723c */ /* 0x000fe200000018ff */
[----:B------:R-:W-:Y:S02]  /*4530*/  ISETP.GE.AND P5, PT, R14, R3, PT ;  /* 0x000000030e00720c */ /* 0x000fe40003fa6270 */
[----:B------:R-:W-:-:S02]  /*4540*/  FSEL R110, R110, -INF , !P3 ;  /* 0xff8000006e6e7808 */ /* 0x000fc40005800000 */
[----:B------:R-:W-:Y:S01]  /*4550*/  FSEL R62, R62, -INF , !P1 ;  /* 0xff8000003e3e7808 */ /* 0x000fe20004800000 */
[----:B------:R-:W2:Y:S01]  /*4560*/  MUFU.TANH R22, R22 ;  /* 0x0000001600167308 */ /* 0x000ea20000002400 */
[CC--:B------:R-:W-:Y:S02]  /*4570*/  ISETP.GE.AND P3, PT, R13.reuse, R12.reuse, PT ;  /* 0x0000000c0d00720c */ /* 0x0c0fe40003f66270 */
[----:B------:R-:W-:Y:S02]  /*4580*/  ISETP.GE.AND P1, PT, R13, R3, PT ;  /* 0x000000030d00720c */ /* 0x000fe40003f26270 */
[C---:B------:R-:W-:Y:S02]  /*4590*/  LOP3.LUT R14, R2.reuse, 0xb9, RZ, 0xfc, !PT ;  /* 0x000000b9020e7812 */ /* 0x040fe400078efcff */
[----:B------:R-:W-:Y:S01]  /*45a0*/  LOP3.LUT R13, R2, 0xc0, RZ, 0xfc, !PT ;  /* 0x000000c0020d7812 */ /* 0x000fe200078efcff */
[----:B------:R-:W5:Y:S01]  /*45b0*/  MUFU.TANH R23, R23 ;  /* 0x0000001700177308 */ /* 0x000f620000002400 */
[----:B------:R-:W-:Y:S01]  /*45c0*/  FSEL R97, R97, -INF , !P4 ;  /* 0xff80000061617808 */ /* 0x000fe20006000000 */
[----:B------:R-:W-:Y:S01]  /*45d0*/  BAR.SYNC.DEFER_BLOCKING 0x0 ;  /* 0x0000000000007b1d */ /* 0x000fe20000010000 */
[----:B------:R-:W-:Y:S01]  /*45e0*/  ISETP.GE.AND P4, PT, R14, R12, PT ;  /* 0x0000000c0e00720c */ /* 0x000fe20003f86270 */
[----:B------:R-:W-:Y:S01]  /*45f0*/  FMUL.FTZ R24, R24, UR4 ;  /* 0x0000000418187c20 */ /* 0x000fe20008410000 */
[----:B------:R-:W-:-:S02]  /*4600*/  FSEL R43, R99, -INF , !P2 ;  /* 0xff800000632b7808 */ /* 0x000fc40005000000 */
[----:B------:R-:W-:Y:S02]  /*4610*/  FSEL R92, R92, -INF , !P5 ;  /* 0xff8000005c5c7808 */ /* 0x000fe40006800000 */
[----:B------:R-:W-:Y:S01]  /*4620*/  FSEL R60, R60, -INF , !P3 ;  /* 0xff8000003c3c7808 */ /* 0x000fe20005800000 */
[----:B------:R-:W5:Y:S01]  /*4630*/  MUFU.TANH R24, R24 ;  /* 0x0000001800187308 */ /* 0x000f620000002400 */
[-C--:B------:R-:W-:Y:S02]  /*4640*/  ISETP.GE.AND P2, PT, R14, R3.reuse, PT ;  /* 0x000000030e00720c */ /* 0x080fe40003f46270 */
[C---:B------:R-:W-:Y:S02]  /*4650*/  ISETP.GE.AND P5, PT, R13.reuse, R12, PT ;  /* 0x0000000c0d00720c */ /* 0x040fe40003fa6270 */
[----:B------:R-:W-:Y:S02]  /*4660*/  ISETP.GE.AND P3, PT, R13, R3, PT ;  /* 0x000000030d00720c */ /* 0x000fe40003f66270 */
[----:B------:R-:W-:-:S02]  /*4670*/  LOP3.LUT R14, R2, 0xc1, RZ, 0xfc, !PT ;  /* 0x000000c1020e7812 */ /* 0x000fc400078efcff */
[----:B------:R-:W-:Y:S02]  /*4680*/  LOP3.LUT R13, R2, 0xc8, RZ, 0xfc, !PT ;  /* 0x000000c8020d7812 */ /* 0x000fe400078efcff */
[----:B------:R-:W-:Y:S02]  /*4690*/  FSEL R33, R91, -INF , !P4 ;  /* 0xff8000005b217808 */ /* 0x000fe40006000000 */
[----:B------:R-:W-:Y:S02]  /*46a0*/  FSEL R99, R59, -INF , !P1 ;  /* 0xff8000003b637808 */ /* 0x000fe40004800000 */
[----:B------:R-:W-:Y:S02]  /*46b0*/  FSEL R91, R61, -INF , !P2 ;  /* 0xff8000003d5b7808 */ /* 0x000fe40005000000 */
[----:B------:R-:W-:Y:S02]  /*46c0*/  FSEL R58, R58, -INF , !P5 ;  /* 0xff8000003a3a7808 */ /* 0x000fe40006800000 */
[----:B------:R-:W-:-:S02]  /*46d0*/  ISETP.GE.AND P1, PT, R14, R12, PT ;  /* 0x0000000c0e00720c */ /* 0x000fc40003f26270 */
[-C--:B------:R-:W-:Y:S02]  /*46e0*/  ISETP.GE.AND P4, PT, R14, R3.reuse, PT ;  /* 0x000000030e00720c */ /* 0x080fe40003f86270 */
[C---:B------:R-:W-:Y:S02]  /*46f0*/  ISETP.GE.AND P2, PT, R13.reuse, R12, PT ;  /* 0x0000000c0d00720c */ /* 0x040fe40003f46270 */
[----:B------:R-:W-:Y:S02]  /*4700*/  ISETP.GE.AND P5, PT, R13, R3, PT ;  /* 0x000000030d00720c */ /* 0x000fe40003fa6270 */
[C---:B------:R-:W-:Y:S02]  /*4710*/  LOP3.LUT R14, R2.reuse, 0xc9, RZ, 0xfc, !PT ;  /* 0x000000c9020e7812 */ /* 0x040fe400078efcff */
[----:B------:R-:W-:Y:S02]  /*4720*/  LOP3.LUT R13, R2, 0xd0, RZ, 0xfc, !PT ;  /* 0x000000d0020d7812 */ /* 0x000fe400078efcff */
[----:B------:R-:W-:-:S02]  /*4730*/  FSEL R111, R56, -INF , !P3 ;  /* 0xff800000386f7808 */ /* 0x000fc40005800000 */
[----:B------:R-:W-:Y:S02]  /*4740*/  FSEL R157, R55, -INF , !P4 ;  /* 0xff800000379d7808 */ /* 0x000fe40006000000 */
[----:B------:R-:W-:Y:S02]  /*4750*/  FSEL R52, R52, -INF , !P2 ;  /* 0xff80000034347808 */ /* 0x000fe40005000000 */
[-C--:B------:R-:W-:Y:S02]  /*4760*/  ISETP.GE.AND P3, PT, R14, R12.reuse, PT ;  /* 0x0000000c0e00720c */ /* 0x080fe40003f66270 */
[C---:B------:R-:W-:Y:S02]  /*4770*/  ISETP.GE.AND P4, PT, R13.reuse, R12, PT ;  /* 0x0000000c0d00720c */ /* 0x040fe40003f86270 */
[----:B------:R-:W-:Y:S02]  /*4780*/  ISETP.GE.AND P2, PT, R13, R3, PT ;  /* 0x000000030d00720c */ /* 0x000fe40003f46270 */
[----:B------:R-:W-:-:S02]  /*4790*/  LOP3.LUT R13, R2, 0xd1, RZ, 0xfc, !PT ;  /* 0x000000d1020d7812 */ /* 0x000fc400078efcff */
[----:B------:R-:W-:Y:S02]  /*47a0*/  FSEL R57, R57, -INF , !P1 ;  /* 0xff80000039397808 */ /* 0x000fe40004800000 */
[----:B------:R-:W-:Y:S02]  /*47b0*/  FSEL R159, R51, -INF , !P5 ;  /* 0xff800000339f7808 */ /* 0x000fe40006800000 */
[----:B------:R-:W-:Y:S02]  /*47c0*/  FSEL R54, R54, -INF , !P3 ;  /* 0xff80000036367808 */ /* 0x000fe40005800000 */
[-C--:B------:R-:W-:Y:S01]  /*47d0*/  ISETP.GE.AND P1, PT, R14, R3.reuse, PT ;  /* 0x000000030e00720c */ /* 0x080fe20003f26270 */
[----:B------:R-:W-:Y:S01]  /*47e0*/  FMUL.FTZ R14, R20, UR4 ;  /* 0x00000004140e7c20 */ /* 0x000fe20008410000 */
[C---:B------:R-:W-:Y:S02]  /*47f0*/  ISETP.GE.AND P5, PT, R13.reuse, R12, PT ;  /* 0x0000000c0d00720c */ /* 0x040fe40003fa6270 */
[----:B------:R-:W-:-:S02]  /*4800*/  ISETP.GE.AND P3, PT, R13, R3, PT ;  /* 0x000000030d00720c */ /* 0x000fc40003f66270 */
[C---:B------:R-:W-:Y:S01]  /*4810*/  LOP3.LUT R13, R2.reuse, 0xd8, RZ, 0xfc, !PT ;  /* 0x000000d8020d7812 */ /* 0x040fe200078efcff */
[----:B------:R-:W5:Y:S01]  /*4820*/  MUFU.TANH R14, R14 ;  /* 0x0000000e000e7308 */ /* 0x000f620000002400 */
[----:B------:R-:W-:Y:S02]  /*4830*/  LOP3.LUT R8, R2, 0xd9, RZ, 0xfc, !PT ;  /* 0x000000d902087812 */ /* 0x000fe400078efcff */
[----:B------:R-:W-:Y:S02]  /*4840*/  FSEL R158, R53, -INF , !P1 ;  /* 0xff800000359e7808 */ /* 0x000fe40004800000 */
[----:B------:R-:W-:Y:S02]  /*4850*/  FSEL R50, R50, -INF , !P4 ;  /* 0xff80000032327808 */ /* 0x000fe40006000000 */
[----:B----4-:R-:W-:Y:S02]  /*4860*/  FSEL R161, R47, -INF , !P2 ;  /* 0xff8000002fa17808 */ /* 0x010fe40005000000 */
[----:B------:R-:W-:-:S02]  /*4870*/  FSEL R49, R49, -INF , !P5 ;  /* 0xff80000031317808 */ /* 0x000fc40006800000 */
[CC--:B------:R-:W-:Y:S02]  /*4880*/  ISETP.GE.AND P1, PT, R13.reuse, R12.reuse, PT ;  /* 0x0000000c0d00720c */ /* 0x0c0fe40003f26270 */
[-C--:B------:R-:W-:Y:S02]  /*4890*/  ISETP.GE.AND P4, PT, R13, R3.reuse, PT ;  /* 0x000000030d00720c */ /* 0x080fe40003f86270 */
[C---:B------:R-:W-:Y:S02]  /*48a0*/  ISETP.GE.AND P2, PT, R8.reuse, R12, PT ;  /* 0x0000000c0800720c */ /* 0x040fe40003f46270 */
[----:B------:R-:W-:Y:S02]  /*48b0*/  ISETP.GE.AND P5, PT, R8, R3, PT ;  /* 0x000000030800720c */ /* 0x000fe40003fa6270 */
[C---:B------:R-:W-:Y:S02]  /*48c0*/  LOP3.LUT R9, R2.reuse, 0xe0, RZ, 0xfc, !PT ;  /* 0x000000e002097812 */ /* 0x040fe400078efcff */
[----:B------:R-:W-:-:S02]  /*48d0*/  LOP3.LUT R8, R2, 0xe1, RZ, 0xfc, !PT ;  /* 0x000000e102087812 */ /* 0x000fc400078efcff */
        /* <DEDUP_REMOVED lines=8> */
[----:B------:R-:W-:Y:S01]  /*4960*/  HMMA.16816.F32 R8, R4, R30, R16 ;  /* 0x0000001e0408723c */ /* 0x000fe20000001810 */
[----:B------:R-:W-:Y:S02]  /*4970*/  FSEL R162, R41, -INF , !P5 ;  /* 0xff80000029a27808 */ /* 0x000fe40006800000 */
[----:B------:R-:W-:Y:S02]  /*4980*/  FSEL R40, R40, -INF , !P3 ;  /* 0xff80000028287808 */ /* 0x000fe40005800000 */
[----:B---3--:R-:W-:Y:S02]  /*4990*/  FSEL R184, R32, -INF , !P1 ;  /* 0xff80000020b87808 */ /* 0x008fe40004800000 */
[----:B------:R-:W-:Y:S01]  /*49a0*/  FMUL.FTZ R6, R25, UR4 ;  /* 0x0000000419067c20 */ /* 0x000fe20008410000 */
[----:B------:R-:W-:-:S02]  /*49b0*/  LOP3.LUT R5, R2, 0xe8, RZ, 0xfc, !PT ;  /* 0x000000e802057812 */ /* 0x000fc400078efcff */
[----:B------:R-:W-:Y:S01]  /*49c0*/  LOP3.LUT R4, R2, 0xe9, RZ, 0xfc, !PT ;  /* 0x000000e902047812 */ /* 0x000fe200078efcff */
[----:B------:R3:W4:Y:S01]  /*49d0*/  MUFU.TANH R13, R6 ;  /* 0x00000006000d7308 */ /* 0x0007220000002400 */
[CC--:B------:R-:W-:Y:S02]  /*49e0*/  ISETP.GE.AND P5, PT, R5.reuse, R12.reuse, PT ;  /* 0x0000000c0500720c */ /* 0x0c0fe40003fa6270 */
[-C--:B------:R-:W-:Y:S01]  /*49f0*/  ISETP.GE.AND P3, PT, R5, R3.reuse, PT ;  /* 0x000000030500720c */ /* 0x080fe20003f66270 */
[----:B------:R-:W-:Y:S01]  /*4a00*/  FMUL.FTZ R5, R26, UR4 ;  /* 0x000000041a057c20 */ /* 0x000fe20008410000 */
[----:B------:R-:W-:Y:S02]  /*4a10*/  FSEL R36, R36, -INF , !P4 ;  /* 0xff80000024247808 */ /* 0x000fe40006000000 */
[C---:B------:R-:W-:Y:S01]  /*4a20*/  ISETP.GE.AND P1, PT, R4.reuse, R12, PT ;  /* 0x0000000c0400720c */ /* 0x040fe20003f26270 */
[----:B------:R5:W-:Y:S01]  /*4a30*/  MUFU.TANH R7, R5 ;  /* 0x0000000500077308 */ /* 0x000be20000002400 */
[----:B------:R-:W-:-:S02]  /*4a40*/  ISETP.GE.AND P4, PT, R4, R3, PT ;  /* 0x000000030400720c */ /* 0x000fc40003f86270 */
[----:B------:R-:W-:Y:S02]  /*4a50*/  LOP3.LUT R4, R2, 0xf1, RZ, 0xfc, !PT ;  /* 0x000000f102047812 */ /* 0x000fe400078efcff */
[----:B-1----:R-:W-:Y:S01]  /*4a60*/  FSEL R186, R15, -INF , !P2 ;  /* 0xff8000000fba7808 */ /* 0x002fe20005000000 */
[----:B------:R-:W-:Y:S01]  /*4a70*/  FMUL.FTZ R8, R8, UR4 ;  /* 0x0000000408087c20 */ /* 0x000fe20008410000 */
[----:B--2---:R-:W-:Y:S01]  /*4a80*/  FSEL R187, R22, -INF , !P3 ;  /* 0xff80000016bb7808 */ /* 0x004fe20005800000 */
[----:B------:R-:W-:Y:S01]  /*4a90*/  FMUL.FTZ R9, R9, UR4 ;  /* 0x0000000409097c20 */ /* 0x000fe20008410000 */
[----:B---3--:R-:W-:Y:S01]  /*4aa0*/  FMUL.FTZ R6, R27, UR4 ;  /* 0x000000041b067c20 */ /* 0x008fe20008410000 */
[----:B------:R-:W-:Y:S01]  /*4ab0*/  FSEL R21, R21, -INF , !P1 ;  /* 0xff80000015157808 */ /* 0x000fe20004800000 */
[----:B------:R-:W-:Y:S01]  /*4ac0*/  FMUL.FTZ R11, R11, UR4 ;  /* 0x000000040b0b7c20 */ /* 0x000fe20008410000 */
[C---:B------:R-:W-:Y:S01]  /*4ad0*/  ISETP.GE.AND P3, PT, R4.reuse, R12, PT ;  /* 0x0000000c0400720c */ /* 0x040fe20003f66270 */
[----:B------:R-:W-:Y:S01]  /*4ae0*/  MUFU.TANH R8, R8 ;  /* 0x0000000800087308 */ /* 0x000fe20000002400 */
[----:B------:R-:W-:-:S02]  /*4af0*/  ISETP.GE.AND P1, PT, R4, R3, PT ;  /* 0x000000030400720c */ /* 0x000fc40003f26270 */
[C---:B------:R-:W-:Y:S02]  /*4b00*/  LOP3.LUT R4, R2.reuse, 0xf8, RZ, 0xfc, !PT ;  /* 0x000000f802047812 */ /* 0x040fe400078efcff */
[----:B-----5:R-:W-:Y:S02]  /*4b10*/  LOP3.LUT R5, R2, 0xf0, RZ, 0xfc, !PT ;  /* 0x000000f002057812 */ /* 0x020fe400078efcff */
[----:B------:R-:W-:Y:S01]  /*4b20*/  FSEL R188, R23, -INF , !P4 ;  /* 0xff80000017bc7808 */ /* 0x000fe20006000000 */
[----:B------:R-:W1:Y:S01]  /*4b30*/  MUFU.TANH R6, R6 ;  /* 0x0000000600067308 */ /* 0x000e620000002400 */
[-C--:B------:R-:W-:Y:S02]  /*4b40*/  ISETP.GE.AND P2, PT, R5, R12.reuse, PT ;  /* 0x0000000c0500720c */ /* 0x080fe40003f46270 */
[----:B------:R-:W-:Y:S02]  /*4b50*/  ISETP.GE.AND P4, PT, R4, R12, PT ;  /* 0x0000000c0400720c */ /* 0x000fe40003f86270 */
[----:B------:R-:W-:-:S02]  /*4b60*/  FSEL R22, R24, -INF , !P2 ;  /* 0xff80000018167808 */ /* 0x000fc40005000000 */
[-C--:B------:R-:W-:Y:S01]  /*4b70*/  ISETP.GE.AND P2, PT, R4, R3.reuse, PT ;  /* 0x000000030400720c */ /* 0x080fe20003f46270 */
[----:B------:R-:W2:Y:S01]  /*4b80*/  MUFU.TANH R9, R9 ;  /* 0x0000000900097308 */ /* 0x000ea20000002400 */
[----:B------:R-:W-:Y:S02]  /*4b90*/  LOP3.LUT R4, R2, 0xf9, RZ, 0xfc, !PT ;  /* 0x000000f902047812 */ /* 0x000fe400078efcff */
[----:B------:R-:W-:Y:S02]  /*4ba0*/  FSEL R17, R14, -INF , !P5 ;  /* 0xff8000000e117808 */ /* 0x000fe40006800000 */
[----:B------:R-:W-:Y:S02]  /*4bb0*/  ISETP.GE.AND P5, PT, R5, R3, PT ;  /* 0x000000030500720c */ /* 0x000fe40003fa6270 */
[----:B----4-:R-:W-:Y:S01]  /*4bc0*/  FSEL R23, R13, -INF , !P3 ;  /* 0xff8000000d177808 */ /* 0x010fe20005800000 */
[----:B------:R-:W3:Y:S01]  /*4bd0*/  MUFU.TANH R11, R11 ;  /* 0x0000000b000b7308 */ /* 0x000ee20000002400 */
[----:B-1----:R-:W-:-:S02]  /*4be0*/  FSEL R189, R6, -INF , !P1 ;  /* 0xff80000006bd7808 */ /* 0x002fc40004800000 */
[----:B------:R-:W-:Y:S01]  /*4bf0*/  ISETP.GE.AND P1, PT, R4, R3, PT ;  /* 0x000000030400720c */ /* 0x000fe20003f26270 */
[----:B------:R-:W-:Y:S01]  /*4c00*/  FMUL.FTZ R3, R10, UR4 ;  /* 0x000000040a037c20 */ /* 0x000fe20008410000 */
[----:B------:R-:W-:Y:S02]  /*4c10*/  FSEL R190, R7, -INF , !P5 ;  /* 0xff80000007be7808 */ /* 0x000fe40006800000 */
[-C--:B------:R-:W-:Y:S01]  /*4c20*/  ISETP.GE.AND P5, PT, R2, R12.reuse, PT ;  /* 0x0000000c0200720c */ /* 0x080fe20003fa6270 */
[----:B------:R-:W-:Y:S01]  /*4c30*/  IMAD.IADD R2, R134, 0x1, R114 ;  /* 0x0000000186027824 */ /* 0x000fe200078e0272 */
[----:B------:R-:W-:Y:S01]  /*4c40*/  ISETP.GE.AND P3, PT, R4, R12, PT ;  /* 0x0000000c0400720c */ /* 0x000fe20003f66270 */
[----:B------:R-:W1:Y:S01]  /*4c50*/  MUFU.TANH R3, R3 ;  /* 0x0000000300037308 */ /* 0x000e620000002400 */
[----:B------:R-:W-:Y:S02]  /*4c60*/  FSEL R114, R8, -INF , !P4 ;  /* 0xff80000008727808 */ /* 0x000fe40006000000 */
[----:B------:R-:W-:-:S02]  /*4c70*/  FSEL R16, R135, -INF , !P5 ;  /* 0xff80000087107808 */ /* 0x000fc40006800000 */
[----:B--2---:R-:W-:Y:S02]  /*4c80*/  FSEL R185, R9, -INF , !P3 ;  /* 0xff80000009b97808 */ /* 0x004fe40005800000 */
[----:B---3--:R-:W-:Y:S02]  /*4c90*/  FSEL R193, R11, -INF , !P1 ;  /* 0xff8000000bc17808 */ /* 0x008fe40004800000 */
[----:B-1----:R-:W-:Y:S01]  /*4ca0*/  FSEL R192, R3, -INF , !P2 ;  /* 0xff80000003c07808 */ /* 0x002fe20005000000 */
[----:B------:R-:W-:Y:S06]  /*4cb0*/  @!P0 BRA `(.L_x_1569) ;  /* 0x0000000400788947 */ /* 0x000fec0003800000 */
[----:B------:R-:W-:Y:S05]  /*4cc0*/  @P6 BRA `(.L_x_1570) ;  /* 0x0000000000ec6947 */ /* 0x000fea0003800000 */
[----:B------:R-:W1:Y:S01]  /*4cd0*/  LDC R11, c[0x0][0x380] ;  /* 0x0000e000ff0b7b82 */ /* 0x000e620000000800 */
[----:B------:R-:W-:Y:S02]  /*4ce0*/  IADD3 R7, R48, -0x100, RZ ;  /* 0xffffff0030077810 */ /* 0x000fe40007ffe0ff */
        /* <DEDUP_REMOVED lines=57> */
.L_x_1570:
[----:B------:R-:W-:-:S04]  /*5080*/  ULEA UR6, -UR6, URZ, 0x8 ;  /* 0x0000003f06067291 */ /* 0x000fc8000f8e413f */
[----:B------:R-:W-:Y:S02]  /*5090*/  USHF.R.S32.HI UR4, URZ, 0x1f, UR6 ;  /* 0x0000001f3f047899 */ /* 0x000fe40008011406 */
[----:B------:R-:W-:-:S04]  /*50a0*/  MOV R3, UR6 ;  /* 0x0000000600037c02 */ /* 0x000fc80008000f00 */
[----:B------:R-:W-:-:S07]  /*50b0*/  MOV R5, UR4 ;  /* 0x0000000400057c02 */ /* 0x000fce0008000f00 */
.L_x_1571:
        /* <DEDUP_REMOVED lines=30> */
.L_x_1569:
        /* <DEDUP_REMOVED lines=257> */
[----:B------:R1:W3:Y:S02]  /*62b0*/  MUFU.EX2 R8, R4 ;  /* 0x0000000400087308 */ /* 0x0002e40000000800 */
        /* <DEDUP_REMOVED lines=9> */
[----:B------:R1:W4:Y:S02]  /*6350*/  MUFU.EX2 R12, R4 ;  /* 0x00000004000c7308 */ /* 0x0003240000000800 */
[----:B-1----:R-:W-:-:S05]  /*6360*/  FMUL.FTZ R4, R3, UR4 ;  /* 0x0000000403047c20 */ /* 0x002fca0008410000 */
[----:B------:R-:W-:-:S05]  /*6370*/  FSEL R4, R4, RZ, P1 ;  /* 0x000000ff04047208 */ /* 0x000fca0000800000 */
[--C-:B------:R-:W-:Y:S01]  /*6380*/  FFMA.FTZ R6, R125, UR4, -R4.reuse ;  /* 0x000000047d067c23 */ /* 0x100fe20008010804 */
[----:B--2---:R-:W-:Y:S01]  /*6390*/  MOV R125, R14 ;  /* 0x0000000e007d7202 */ /* 0x004fe20000000f00 */
[--C-:B------:R-:W-:Y:S01]  /*63a0*/  FFMA.FTZ R2, R120, UR4, -R4.reuse ;  /* 0x0000000478027c23 */ /* 0x100fe20008010804 */
[----:B---3--:R-:W-:Y:S01]  /*63b0*/  MOV R120, R8 ;  /* 0x0000000800787202 */ /* 0x008fe20000000f00 */
[----:B------:R1:W-:Y:S01]  /*63c0*/  MUFU.EX2 R66, R6 ;  /* 0x0000000600427308 */ /* 0x0003e20000000800 */
[----:B------:R-:W-:Y:S01]  /*63d0*/  F2FP.F16.F32.PACK_AB R8, R194, R195 ;  /* 0x000000c3c208723e */ /* 0x000fe200000000ff */
[----:B------:R-:W-:-:S06]  /*63e0*/  FFMA.FTZ R0, R121, UR4, -R4 ;  /* 0x0000000479007c23 */ /* 0x000fcc0008010804 */
[----:B------:R2:W-:Y:S08]  /*63f0*/  MUFU.EX2 R78, R2 ;  /* 0x00000002004e7308 */ /* 0x0005f00000000800 */
[----:B------:R3:W-:Y:S01]  /*6400*/  MUFU.EX2 R88, R0 ;  /* 0x0000000000587308 */ /* 0x0007e20000000800 */
[----:B-1----:R-:W-:Y:S01]  /*6410*/  FFMA.FTZ R6, R119, UR4, -R4 ;  /* 0x0000000477067c23 */ /* 0x002fe20008010804 */
[----:B------:R-:W-:-:S06]  /*6420*/  MOV R119, R13 ;  /* 0x0000000d00777202 */ /* 0x000fcc0000000f00 */
[----:B------:R1:W-:Y:S01]  /*6430*/  MUFU.EX2 R7, R6 ;  /* 0x0000000600077308 */ /* 0x0003e20000000800 */
[----:B--2---:R-:W-:-:S07]  /*6440*/  FFMA.FTZ R2, R122, UR4, -R4 ;  /* 0x000000047a027c23 */ /* 0x004fce0008010804 */
[----:B------:R2:W-:Y:S01]  /*6450*/  MUFU.EX2 R82, R2 ;  /* 0x0000000200527308 */ /* 0x0005e20000000800 */
[----:B---3--:R-:W-:-:S07]  /*6460*/  FFMA.FTZ R0, R118, UR4, -R4 ;  /* 0x0000000476007c23 */ /* 0x008fce0008010804 */
[----:B------:R3:W-:Y:S01]  /*6470*/  MUFU.EX2 R89, R0 ;  /* 0x0000000000597308 */ /* 0x0007e20000000800 */
[--C-:B-1----:R-:W-:Y:S01]  /*6480*/  FFMA.FTZ R6, R133, UR4, -R4.reuse ;  /* 0x0000000485067c23 */ /* 0x102fe20008010804 */
[----:B----4-:R-:W-:Y:S02]  /*6490*/  MOV R133, R12 ;  /* 0x0000000c00857202 */ /* 0x010fe40000000f00 */
[----:B------:R-:W1:Y:S04]  /*64a0*/  LDSM.16.MT88.4 R12, [R134+0x5000] ;  /* 0x00500000860c783b */ /* 0x000e680000004200 */
[----:B------:R4:W-:Y:S01]  /*64b0*/  MUFU.EX2 R67, R6 ;  /* 0x0000000600437308 */ /* 0x0009e20000000800 */
[--C-:B--2---:R-:W-:Y:S01]  /*64c0*/  FFMA.FTZ R2, R156, UR4, -R4.reuse ;  /* 0x000000049c027c23 */ /* 0x104fe20008010804 */
[----:B---3--:R-:W-:-:S06]  /*64d0*/  FFMA.FTZ R0, R116, UR4, -R4 ;  /* 0x0000000474007c23 */ /* 0x008fcc0008010804 */
[----:B------:R2:W-:Y:S01]  /*64e0*/  MUFU.EX2 R93, R0 ;  /* 0x00000000005d7308 */ /* 0x0005e20000000800 */
[----:B----4-:R-:W-:Y:S01]  /*64f0*/  FFMA.FTZ R6, R130, UR4, -R4 ;  /* 0x0000000482067c23 */ /* 0x010fe20008010804 */
[----:B------:R-:W-:-:S06]  /*6500*/  MOV R130, R11 ;  /* 0x0000000b00827202 */ /* 0x000fcc0000000f00 */
[----:B------:R3:W4:Y:S01]  /*6510*/  MUFU.EX2 R70, R6 ;  /* 0x0000000600467308 */ /* 0x0007220000000800 */
[----:B--2---:R-:W-:-:S07]  /*6520*/  FFMA.FTZ R0, R117, UR4, -R4 ;  /* 0x0000000475007c23 */ /* 0x004fce0008010804 */
[----:B------:R2:W-:Y:S01]  /*6530*/  MUFU.EX2 R96, R0 ;  /* 0x0000000000607308 */ /* 0x0005e20000000800 */
[----:B---3--:R-:W-:Y:S01]  /*6540*/  FFMA.FTZ R6, R129, UR4, -R4 ;  /* 0x0000000481067c23 */ /* 0x008fe20008010804 */
[----:B------:R-:W-:Y:S02]  /*6550*/  MOV R129, R10 ;  /* 0x0000000a00817202 */ /* 0x000fe40000000f00 */
[----:B------:R-:W-:-:S04]  /*6560*/  F2FP.F16.F32.PACK_AB R10, R108, R109 ;  /* 0x0000006d6c0a723e */ /* 0x000fc800000000ff */
[----:B------:R3:W-:Y:S01]  /*6570*/  MUFU.EX2 R76, R6 ;  /* 0x00000006004c7308 */ /* 0x0007e20000000800 */
[----:B----4-:R-:W-:Y:S01]  /*6580*/  F2FP.F16.F32.PACK_AB R11, R70, R67 ;  /* 0x00000043460b723e */ /* 0x010fe200000000ff */
[----:B--2---:R-:W-:-:S06]  /*6590*/  FFMA.FTZ R0, R123, UR4, -R4 ;  /* 0x000000047b007c23 */ /* 0x004fcc0008010804 */
[----:B------:R2:W-:Y:S01]  /*65a0*/  MUFU.EX2 R103, R0 ;  /* 0x0000000000677308 */ /* 0x0005e20000000800 */
[----:B---3--:R-:W-:Y:S01]  /*65b0*/  FFMA.FTZ R6, R124, UR4, -R4 ;  /* 0x000000047c067c23 */ /* 0x008fe20008010804 */
[----:B------:R-:W-:Y:S02]  /*65c0*/  MOV R124, R9 ;  /* 0x00000009007c7202 */ /* 0x000fe40000000f00 */
[----:B------:R-:W-:-:S04]  /*65d0*/  F2FP.F16.F32.PACK_AB R9, R7, R66 ;  /* 0x000000420709723e */ /* 0x000fc800000000ff */
[----:B------:R-:W3:Y:S03]  /*65e0*/  MUFU.EX2 R79, R6 ;  /* 0x00000006004f7308 */ /* 0x000ee60000000800 */
[----:B-1----:R-:W-:Y:S01]  /*65f0*/  HMMA.16816.F32 R24, R8, R12, RZ ;  /* 0x0000000c0818723c */ /* 0x002fe200000018ff */
[----:B--2---:R-:W-:-:S05]  /*6600*/  FFMA.FTZ R0, R128, UR4, -R4 ;  /* 0x0000000480007c23 */ /* 0x004fca0008010804 */
[----:B------:R-:W-:Y:S01]  /*6610*/  HMMA.16816.F32 R16, R8, R14, RZ ;  /* 0x0000000e0810723c */ /* 0x000fe200000018ff */
[----:B------:R-:W-:Y:S01]  /*6620*/  F2FP.F16.F32.PACK_AB R12, R196, R107 ;  /* 0x0000006bc40c723e */ /* 0x000fe200000000ff */
[----:B------:R1:W2:Y:S01]  /*6630*/  MUFU.EX2 R105, R0 ;  /* 0x0000000000697308 */ /* 0x0002a20000000800 */
[----:B---3--:R-:W-:-:S03]  /*6640*/  F2FP.F16.F32.PACK_AB R13, R79, R76 ;  /* 0x0000004c4f0d723e */ /* 0x008fc600000000ff */
[----:B------:R-:W-:Y:S01]  /*6650*/  HMMA.16816.F32 R32, R8, R28, RZ ;  /* 0x0000001c0820723c */ /* 0x000fe200000018ff */
[----:B------:R-:W-:Y:S01]  /*6660*/  F2FP.F16.F32.PACK_AB R14, R198, R197 ;  /* 0x000000c5c60e723e */ /* 0x000fe200000000ff */
[----:B------:R-:W-:Y:S01]  /*6670*/  FADD.FTZ R6, R66, R7 ;  /* 0x0000000742067221 */ /* 0x000fe20000010000 */
[----:B------:R-:W-:-:S03]  /*6680*/  F2FP.F16.F32.PACK_AB R15, R82, R78 ;  /* 0x0000004e520f723e */ /* 0x000fc600000000ff */
[----:B------:R-:W-:Y:S01]  /*6690*/  HMMA.16816.F32 R28, R8, R30, RZ ;  /* 0x0000001e081c723c */ /* 0x000fe200000018ff */
[----:B------:R-:W-:-:S04]  /*66a0*/  FADD.FTZ R6, R67, R6 ;  /* 0x0000000643067221 */ /* 0x000fc80000010000 */
[----:B------:R-:W-:Y:S01]  /*66b0*/  FADD.FTZ R6, R70, R6 ;  /* 0x0000000646067221 */ /* 0x000fe20000010000 */
[C---:B------:R-:W-:Y:S01]  /*66c0*/  HMMA.16816.F32 R36, R12.reuse, R40, R24 ;  /* 0x000000280c24723c */ /* 0x040fe20000001818 */
[----:B-1----:R-:W-:Y:S01]  /*66d0*/  FFMA.FTZ R0, R126, UR4, -R4 ;  /* 0x000000047e007c23 */ /* 0x002fe20008010804 */
[----:B------:R-:W-:Y:S01]  /*66e0*/  F2FP.F16.F32.PACK_AB R8, R200, R199 ;  /* 0x000000c7c808723e */ /* 0x000fe200000000ff */
[----:B------:R-:W-:Y:S01]  /*66f0*/  FADD.FTZ R6, R76, R6 ;  /* 0x000000064c067221 */ /* 0x000fe20000010000 */
[----:B------:R-:W-:Y:S01]  /*6700*/  F2FP.F16.F32.PACK_AB R9, R89, R88 ;  /* 0x000000585909723e */ /* 0x000fe200000000ff */
[----:B------:R1:W-:Y:S01]  /*6710*/  MUFU.EX2 R106, R0 ;  /* 0x00000000006a7308 */ /* 0x0003e20000000800 */
[----:B------:R-:W-:Y:S01]  /*6720*/  HMMA.16816.F32 R24, R12, R42, R16 ;  /* 0x0000002a0c18723c */ /* 0x000fe20000001810 */
[----:B------:R-:W-:Y:S02]  /*6730*/  F2FP.F16.F32.PACK_AB R10, R202, R201 ;  /* 0x000000c9ca0a723e */ /* 0x000fe400000000ff */
[----:B------:R-:W-:-:S03]  /*6740*/  F2FP.F16.F32.PACK_AB R11, R96, R93 ;  /* 0x0000005d600b723e */ /* 0x000fc600000000ff */
        /* <DEDUP_REMOVED lines=8> */
[C---:B------:R-:W-:Y:S06]  /*67d0*/  HMMA.16816.F32 R28, R8.reuse, R56, R16 ;  /* 0x00000038081c723c */ /* 0x040fec0000001810 */
[----:B------:R-:W-:Y:S01]  /*67e0*/  HMMA.16816.F32 R40, R8, R58, R12 ;  /* 0x0000003a0828723c */ /* 0x000fe2000000180c */
[----:B-1----:R-:W-:Y:S01]  /*67f0*/  FFMA.FTZ R0, R132, UR4, -R4 ;  /* 0x0000000484007c23 */ /* 0x002fe20008010804 */
[----:B------:R-:W1:Y:S03]  /*6800*/  LDSM.16.MT88.4 R56, [R135+0x6000] ;  /* 0x006000008738783b */ /* 0x000e660000004200 */
[----:B------:R3:W-:Y:S02]  /*6810*/  MUFU.EX2 R101, R0 ;  /* 0x0000000000657308 */ /* 0x0007e40000000800 */
[----:B------:R-:W-:-:S02]  /*6820*/  F2FP.F16.F32.PACK_AB R8, R204, R203 ;  /* 0x000000cbcc08723e */ /* 0x000fc400000000ff */
[----:B--2---:R-:W-:Y:S02]  /*6830*/  F2FP.F16.F32.PACK_AB R9, R105, R103 ;  /* 0x000000676909723e */ /* 0x004fe400000000ff */
[----:B------:R-:W-:Y:S02]  /*6840*/  F2FP.F16.F32.PACK_AB R10, R207, R205 ;  /* 0x000000cdcf0a723e */ /* 0x000fe400000000ff */
[----:B----4-:R-:W-:Y:S02]  /*6850*/  F2FP.F16.F32.PACK_AB R11, R102, R106 ;  /* 0x0000006a660b723e */ /* 0x010fe400000000ff */
[----:B------:R-:W-:Y:S02]  /*6860*/  F2FP.F16.F32.PACK_AB R12, R208, R206 ;  /* 0x000000ced00c723e */ /* 0x000fe400000000ff */
[----:B------:R-:W-:-:S03]  /*6870*/  F2FP.F16.F32.PACK_AB R14, R211, R209 ;  /* 0x000000d1d30e723e */ /* 0x000fc600000000ff */
[----:B------:R-:W-:Y:S01]  /*6880*/  HMMA.16816.F32 R24, R8, R52, R36 ;  /* 0x000000340818723c */ /* 0x000fe20000001824 */
[----:B---3--:R-:W-:-:S04]  /*6890*/  FFMA.FTZ R0, R136, UR4, -R4 ;  /* 0x0000000488007c23 */ /* 0x008fc80008010804 */
[----:B------:R2:W3:Y:S01]  /*68a0*/  MUFU.EX2 R100, R0 ;  /* 0x0000000000647308 */ /* 0x0004e20000000800 */
[C---:B------:R-:W-:Y:S01]  /*68b0*/  HMMA.16816.F32 R16, R8.reuse, R54, R32 ;  /* 0x000000360810723c */ /* 0x040fe20000001820 */
[----:B------:R-:W4:Y:S05]  /*68c0*/  LDSM.16.MT88.4 R52, [R135+0x6400] ;  /* 0x006400008734783b */ /* 0x000f2a0000004200 */
[C---:B------:R-:W-:Y:S06]  /*68d0*/  HMMA.16816.F32 R28, R8.reuse, R44, R28 ;  /* 0x0000002c081c723c */ /* 0x040fec000000181c */
[----:B------:R-:W-:Y:S01]  /*68e0*/  HMMA.16816.F32 R36, R8, R46, R40 ;  /* 0x0000002e0824723c */ /* 0x000fe20000001828 */
[----:B------:R-:W-:Y:S01]  /*68f0*/  LDSM.16.MT88.4 R40, [R135+0x6800] ;  /* 0x006800008728783b */ /* 0x000fe20000004200 */
[----:B--2---:R-:W-:Y:S01]  /*6900*/  FFMA.FTZ R0, R131, UR4, -R4 ;  /* 0x0000000483007c23 */ /* 0x004fe20008010804 */
[----:B---3--:R-:W-:-:S02]  /*6910*/  F2FP.F16.F32.PACK_AB R13, R100, R101 ;  /* 0x00000065640d723e */ /* 0x008fc400000000ff */
[----:B------:R-:W-:Y:S02]  /*6920*/  LDSM.16.MT88.4 R44, [R134+0x6c00] ;  /* 0x006c0000862c783b */ /* 0x000fe40000004200 */
[----:B------:R-:W-:Y:S01]  /*6930*/  F2FP.F16.F32.PACK_AB R8, R214, R210 ;  /* 0x000000d2d608723e */ /* 0x000fe200000000ff */
[----:B------:R2:W-:Y:S01]  /*6940*/  MUFU.EX2 R98, R0 ;  /* 0x0000000000627308 */ /* 0x0005e20000000800 */
[----:B------:R-:W-:Y:S01]  /*6950*/  F2FP.F16.F32.PACK_AB R10, R215, R216 ;  /* 0x000000d8d70a723e */ /* 0x000fe200000000ff */
        /* <DEDUP_REMOVED lines=9> */
[----:B--2---:R-:W-:-:S02]  /*69f0*/  FFMA.FTZ R0, R139, UR4, -R4 ;  /* 0x000000048b007c23 */ /* 0x004fc40008010804 */
[----:B------:R-:W-:Y:S02]  /*6a00*/  LDSM.16.MT88.4 R136, [R134+0x7c00] ;  /* 0x007c00008688783b */ /* 0x000fe40000004200 */
        /* <DEDUP_REMOVED lines=13> */
[----:B------:R2:W-:Y:S05]  /*6ae0*/  MUFU.EX2 R63, R2 ;  /* 0x00000002003f7308 */ /* 0x0005ea0000000800 */
[----:B----4-:R-:W-:Y:S01]  /*6af0*/  HMMA.16816.F32 R28, R8, R52, R16 ;  /* 0x00000034081c723c */ /* 0x010fe20000001810 */
[----:B-1----:R-:W-:-:S04]  /*6b00*/  FFMA.FTZ R0, R143, UR4, -R4 ;  /* 0x000000048f007c23 */ /* 0x002fc80008010804 */
[----:B------:R1:W4:Y:S01]  /*6b10*/  MUFU.EX2 R84, R0 ;  /* 0x0000000000547308 */ /* 0x0003220000000800 */
[----:B------:R-:W-:Y:S01]  /*6b20*/  HMMA.16816.F32 R24, R8, R54, R12 ;  /* 0x000000360818723c */ /* 0x000fe2000000180c */
[----:B------:R-:W5:Y:S01]  /*6b30*/  LDSM.16.MT88.4 R52, [R135+0x6c00] ;  /* 0x006c00008734783b */ /* 0x000f620000004200 */
[----:B--2---:R-:W-:-:S05]  /*6b40*/  FADD.FTZ R2, R195, R194 ;  /* 0x000000c2c3027221 */ /* 0x004fca0000010000 */
[----:B------:R-:W-:Y:S02]  /*6b50*/  F2FP.F16.F32.PACK_AB R8, R218, R217 ;  /* 0x000000d9da08723e */ /* 0x000fe400000000ff */
[----:B------:R-:W-:Y:S01]  /*6b60*/  F2FP.F16.F32.PACK_AB R10, R219, R220 ;  /* 0x000000dcdb0a723e */ /* 0x000fe200000000ff */
[----:B------:R-:W-:Y:S01]  /*6b70*/  FADD.FTZ R2, R109, R2 ;  /* 0x000000026d027221 */ /* 0x000fe20000010000 */
[----:B------:R-:W-:Y:S02]  /*6b80*/  F2FP.F16.F32.PACK_AB R12, R221, R222 ;  /* 0x000000dedd0c723e */ /* 0x000fe400000000ff */
[----:B------:R-:W-:Y:S01]  /*6b90*/  F2FP.F16.F32.PACK_AB R14, R224, R223 ;  /* 0x000000dfe00e723e */ /* 0x000fe200000000ff */
        /* <DEDUP_REMOVED lines=300> */
[----:B------:R-:W-:Y:S01]  /*7e60*/  ULDC UR8, c[0x0][0x39c] ;  /* 0x0000e70000087ab9 */ /* 0x000fe20000000800 */
[----:B------:R-:W-:Y:S02]  /*7e70*/  ULDC UR7, c[0x0][0x248] ;  /* 0x0000920000077ab9 */ /* 0x000fe40000000800 */
[----:B------:R-:W-:Y:S01]  /*7e80*/  IMAD.U32 R247, RZ, RZ, UR4 ;  /* 0x00000004fff77e24 */ /* 0x000fe2000f8e00ff */
[----:B------:R-:W-:-:S06]  /*7e90*/  ULDC UR4, c[0x0][0x2ec] ;  /* 0x0000bb0000047ab9 */ /* 0x000fcc0000000800 */
.L_x_1576:
        /* <DEDUP_REMOVED lines=66> */
.L_x_1573:
        /* <DEDUP_REMOVED lines=28> */
[----:B------:R-:W-:Y:S07]  /*8480*/  ISETP.GT.AND P0, PT, R191, R246, PT ;  /* 0x000000f6bf00720c */ /* 0x000fee0003f04270 */
        /* <DEDUP_REMOVED lines=426> */
.L_x_1575:
        /* <DEDUP_REMOVED lines=30> */
.L_x_1574:
        /* <DEDUP_REMOVED lines=714> */
.L_x_1572:
[----:B------:R-:W1:Y:S01]  /*cdb0*/  SHFL.BFLY PT, R2, R241, 0x2, 0x1f ;  /* 0x0c401f00f1027f89 */ /* 0x000e6200000e0000 */
[----:B------:R-:W2:Y:S01]  /*cdc0*/  S2UR UR5, SR_CgaCtaId ;  /* 0x00000000000579c3 */ /* 0x000ea20000008800 */
[----:B------:R-:W-:Y:S01]  /*cdd0*/  UMOV UR4, 0x400 ;  /* 0x0000040000047882 */ /* 0x000fe20000000000 */
[----:B------:R-:W-:Y:S01]  /*cde0*/  BSSY B0, `(.L_x_1577) ;  /* 0x00000a0000007945 */ /* 0x000fe20003800000 */
[----:B------:R-:W3:Y:S01]  /*cdf0*/  SHFL.BFLY PT, R0, R240, 0x2, 0x1f ;  /* 0x0c401f00f0007f89 */ /* 0x000ee200000e0000 */
[----:B------:R-:W4:Y:S04]  /*ce00*/  S2R R36, SR_TID.X ;  /* 0x0000000000247919 */ /* 0x000f280000002100 */
[----:B------:R-:W5:Y:S01]  /*ce10*/  LDC R39, c[0x0][0x270] ;  /* 0x00009c00ff277b82 */ /* 0x000f620000000800 */
[----:B------:R-:W4:Y:S01]  /*ce20*/  S2R R22, SR_TID.X ;  /* 0x0000000000167919 */ /* 0x000f220000002100 */
[----:B------:R-:W5:Y:S01]  /*ce30*/  S2R R40, SR_CTAID.Y ;  /* 0x0000000000287919 */ /* 0x000f620000002600 */
[----:B------:R-:W5:Y:S01]  /*ce40*/  S2R R38, SR_CTAID.X ;  /* 0x0000000000267919 */ /* 0x000f620000002500 */
[----:B-1----:R-:W-:Y:S01]  /*ce50*/  FADD.FTZ R2, R2, R241 ;  /* 0x000000f102027221 */ /* 0x002fe20000010000 */
[----:B--2---:R-:W-:-:S03]  /*ce60*/  ULEA UR5, UR5, UR4, 0x18 ;  /* 0x0000000405057291 */ /* 0x004fc6000f8ec03f */
[----:B------:R-:W5:Y:S01]  /*ce70*/  S2UR UR4, SR_CTAID.Z ;  /* 0x00000000000479c3 */ /* 0x000f620000002700 */
[----:B---3--:R-:W-:Y:S01]  /*ce80*/  FADD.FTZ R0, R0, R240 ;  /* 0x000000f000007221 */ /* 0x008fe20000010000 */
[----:B------:R-:W1:Y:S04]  /*ce90*/  SHFL.BFLY PT, R5, R2, 0x1, 0x1f ;  /* 0x0c201f0002057f89 */ /* 0x000e6800000e0000 */
[----:B------:R-:W2:Y:S01]  /*cea0*/  SHFL.BFLY PT, R4, R0, 0x1, 0x1f ;  /* 0x0c201f0000047f89 */ /* 0x000ea200000e0000 */
[----:B----4-:R-:W-:Y:S02]  /*ceb0*/  SHF.R.S32.HI R37, RZ, 0x1f, R36 ;  /* 0x0000001fff257819 */ /* 0x010fe40000011424 */
[----:B------:R-:W-:Y:S02]  /*cec0*/  SHF.R.S32.HI R21, RZ, 0x1f, R22 ;  /* 0x0000001fff157819 */ /* 0x000fe40000011416 */
[----:B------:R-:W-:-:S02]  /*ced0*/  LEA.HI R8, R37, R36, RZ, 0x2 ;  /* 0x0000002425087211 */ /* 0x000fc400078f10ff */
[----:B------:R-:W-:Y:S02]  /*cee0*/  LEA.HI R23, R37, R36, RZ, 0x5 ;  /* 0x0000002425177211 */ /* 0x000fe400078f28ff */
[----:B------:R-:W-:Y:S02]  /*cef0*/  LOP3.LUT R7, R8, 0xfffffffc, RZ, 0xc0, !PT ;  /* 0xfffffffc08077812 */ /* 0x000fe400078ec0ff */
[----:B------:R-:W-:Y:S01]  /*cf00*/  SHF.R.S32.HI R14, RZ, 0x5, R23 ;  /* 0x00000005ff0e7819 */ /* 0x000fe20000011417 */
[----:B-1----:R-:W-:Y:S01]  /*cf10*/  FADD.FTZ R13, R2, R5 ;  /* 0x00000005020d7221 */ /* 0x002fe20000010000 */
[CC--:B------:R-:W-:Y:S01]  /*cf20*/  LEA.HI R2, R21.reuse, R22.reuse, RZ, 0x3 ;  /* 0x0000001615027211 */ /* 0x0c0fe200078f18ff */
[----:B------:R-:W-:Y:S01]  /*cf30*/  IMAD.IADD R7, R36, 0x1, -R7 ;  /* 0x0000000124077824 */ /* 0x000fe200078e0a07 */
[----:B------:R-:W-:Y:S01]  /*cf40*/  LEA.HI R21, R21, R22, RZ, 0x5 ;  /* 0x0000001615157211 */ /* 0x000fe200078f28ff */
[----:B--2---:R-:W-:Y:S01]  /*cf50*/  FADD.FTZ R15, R0, R4 ;  /* 0x00000004000f7221 */ /* 0x004fe20000010000 */
[----:B------:R-:W-:Y:S01]  /*cf60*/  SHF.R.S32.HI R0, RZ, 0x3, R2 ;  /* 0x00000003ff007819 */ /* 0x000fe20000011402 */
[----:B------:R-:W-:Y:S01]  /*cf70*/  IMAD R14, R14, 0x100, R7 ;  /* 0x000001000e0e7824 */ /* 0x000fe200078e0207 */
[C---:B------:R-:W-:Y:S01]  /*cf80*/  LOP3.LUT R6, R2.reuse, 0xfffffff8, RZ, 0xc0, !PT ;  /* 0xfffffff802067812 */ /* 0x040fe200078ec0ff */
[----:B------:R-:W-:Y:S01]  /*cf90*/  IMAD.MOV.U32 R4, RZ, RZ, 0x3f800000 ;  /* 0x3f800000ff047424 */ /* 0x000fe200078e00ff */
[----:B------:R-:W-:Y:S01]  /*cfa0*/  LEA.HI R2, R2, R0, RZ, 0x1 ;  /* 0x0000000002027211 */ /* 0x000fe200078f08ff */
[----:B------:R-:W-:Y:S01]  /*cfb0*/  IMAD.MOV.U32 R5, RZ, RZ, 0x3f800000 ;  /* 0x3f800000ff057424 */ /* 0x000fe200078e00ff */
[----:B------:R-:W-:Y:S01]  /*cfc0*/  SHF.R.S32.HI R7, RZ, 0x2, R8 ;  /* 0x00000002ff077819 */ /* 0x000fe20000011408 */
[----:B------:R-:W-:Y:S01]  /*cfd0*/  IMAD.IADD R11, R22, 0x1, -R6 ;  /* 0x00000001160b7824 */ /* 0x000fe200078e0a06 */
[----:B------:R-:W-:-:S02]  /*cfe0*/  LOP3.LUT R2, R2, 0xfffffffe, RZ, 0xc0, !PT ;  /* 0xfffffffe02027812 */ /* 0x000fc400078ec0ff */
[----:B------:R-:W-:Y:S02]  /*cff0*/  LOP3.LUT R9, R21, 0xffffffe0, RZ, 0xc0, !PT ;  /* 0xffffffe015097812 */ /* 0x000fe400078ec0ff */
[----:B------:R-:W-:Y:S02]  /*d000*/  IADD3 R12, R0, -R2, RZ ;  /* 0x80000002000c7210 */ /* 0x000fe40007ffe0ff */
[----:B------:R-:W-:Y:S01]  /*d010*/  SHF.R.S32.HI R2, RZ, 0x1f, R7 ;  /* 0x0000001fff027819 */ /* 0x000fe20000011407 */
[----:B------:R-:W-:Y:S01]  /*d020*/  IMAD.IADD R22, R22, 0x1, -R9 ;  /* 0x0000000116167824 */ /* 0x000fe200078e0a09 */
[CC--:B------:R-:W-:Y:S02]  /*d030*/  LEA.HI R0, R37.reuse, R36.reuse, RZ, 0x6 ;  /* 0x0000002425007211 */ /* 0x0c0fe400078f30ff */
[----:B------:R-:W-:Y:S02]  /*d040*/  LEA.HI R2, R2, R7, RZ, 0x3 ;  /* 0x0000000702027211 */ /* 0x000fe400078f18ff */
[----:B------:R-:W-:Y:S01]  /*d050*/  LEA.HI R9, R37, R36, RZ, 0x4 ;  /* 0x0000002425097211 */ /* 0x000fe200078f20ff */
[----:B------:R-:W-:Y:S01]  /*d060*/  IMAD.SHL.U32 R0, R0, 0x4, RZ ;  /* 0x0000000400007824 */ /* 0x000fe200078e00ff */
[----:B------:R-:W-:-:S02]  /*d070*/  LOP3.LUT R8, R2, 0xfffffff8, RZ, 0xc0, !PT ;  /* 0xfffffff802087812 */ /* 0x000fc400078ec0ff */
[----:B------:R-:W-:Y:S02]  /*d080*/  SHF.R.S32.HI R2, RZ, 0x4, R9 ;  /* 0x00000004ff027819 */ /* 0x000fe40000011409 */
[----:B------:R-:W-:Y:S01]  /*d090*/  LOP3.LUT R6, R0, 0x3fffff00, RZ, 0xc0, !PT ;  /* 0x3fffff0000067812 */ /* 0x000fe200078ec0ff */
[----:B------:R-:W-:Y:S01]  /*d0a0*/  IMAD.IADD R7, R7, 0x1, -R8 ;  /* 0x0000000107077824 */ /* 0x000fe200078e0a08 */
[----:B------:R-:W-:Y:S01]  /*d0b0*/  LEA.HI R0, R11, R11, RZ, 0x1 ;  /* 0x0000000b0b007211 */ /* 0x000fe200078f08ff */
[----:B------:R-:W-:Y:S01]  /*d0c0*/  IMAD.SHL.U32 R2, R2, 0x40, RZ ;  /* 0x0000004002027824 */ /* 0x000fe200078e00ff */
[----:B------:R-:W-:Y:S01]  /*d0d0*/  BAR.SYNC.DEFER_BLOCKING 0x0 ;  /* 0x0000000000007b1d */ /* 0x000fe20000010000 */
[----:B------:R-:W-:Y:S01]  /*d0e0*/  IMAD R12, R12, 0x20, R6 ;  /* 0x000000200c0c7824 */ /* 0x000fe200078e0206 */
[----:B------:R-:W-:Y:S02]  /*d0f0*/  SHF.R.S32.HI R8, RZ, 0x1, R0 ;  /* 0x00000001ff087819 */ /* 0x000fe40000011400 */
[----:B------:R-:W-:-:S02]  /*d100*/  LEA.HI R6, R7, R7, RZ, 0x1 ;  /* 0x0000000707067211 */ /* 0x000fc400078f08ff */
[----:B------:R-:W-:Y:S01]  /*d110*/  FSETP.NE.FTZ.AND P3, PT, R13, RZ, PT ;  /* 0x000000ff0d00720b */ /* 0x000fe20003f75000 */
[----:B------:R-:W-:Y:S01]  /*d120*/  IMAD.SHL.U32 R8, R8, 0x8, RZ ;  /* 0x0000000808087824 */ /* 0x000fe200078e00ff */
[----:B------:R-:W-:Y:S02]  /*d130*/  FSETP.NE.FTZ.AND P2, PT, R15, RZ, PT ;  /* 0x000000ff0f00720b */ /* 0x000fe40003f55000 */
[----:B------:R-:W-:Y:S02]  /*d140*/  LOP3.LUT R9, R0, 0xfffffffe, RZ, 0xc0, !PT ;  /* 0xfffffffe00097812 */ /* 0x000fe400078ec0ff */
[----:B------:R-:W-:Y:S02]  /*d150*/  LOP3.LUT R2, R2, 0xc0, RZ, 0xc0, !PT ;  /* 0x000000c002027812 */ /* 0x000fe400078ec0ff */
[----:B------:R-:W-:Y:S02]  /*d160*/  SHF.R.S32.HI R0, RZ, 0x1, R6 ;  /* 0x00000001ff007819 */ /* 0x000fe40000011406 */
[----:B------:R-:W-:-:S02]  /*d170*/  IADD3 R11, R11, -R9, RZ ;  /* 0x800000090b0b7210 */ /* 0x000fc40007ffe0ff */
[----:B------:R-:W-:Y:S01]  /*d180*/  LOP3.LUT R9, R6, 0x1fffffe, RZ, 0xc0, !PT ;  /* 0x01fffffe06097812 */ /* 0x000fe200078ec0ff */
[----:B------:R-:W1:Y:S01]  /*d190*/  @P3 MUFU.RCP R4, R13 ;  /* 0x0000000d00043308 */ /* 0x000e620000001000 */
[----:B------:R-:W-:Y:S01]  /*d1a0*/  LOP3.LUT R10, R2, 0x18, R8, 0xf8, !PT ;  /* 0x00000018020a7812 */ /* 0x000fe200078ef808 */
[C---:B------:R-:W-:Y:S01]  /*d1b0*/  IMAD.SHL.U32 R8, R0.reuse, 0x40, RZ ;  /* 0x0000004000087824 */ /* 0x040fe200078e00ff */
[----:B------:R-:W-:Y:S01]  /*d1c0*/  SHF.R.U32.HI R6, RZ, 0x3, R2 ;  /* 0x00000003ff067819 */ /* 0x000fe20000011602 */
[----:B------:R-:W-:Y:S01]  /*d1d0*/  IMAD.IADD R2, R7, 0x1, -R9 ;  /* 0x0000000107027824 */ /* 0x000fe200078e0a09 */
[----:B------:R-:W-:Y:S01]  /*d1e0*/  LOP3.LUT P0, RZ, R0, 0x2, RZ, 0xc0, !PT ;  /* 0x0000000200ff7812 */ /* 0x000fe2000780c0ff */
[----:B------:R-:W-:Y:S01]  /*d1f0*/  IMAD R11, R11, 0x4, R12 ;  /* 0x000000040b0b7824 */ /* 0x000fe200078e020c */
[----:B------:R-:W-:Y:S01]  /*d200*/  LOP3.LUT R7, R8, 0xc0, RZ, 0xc0, !PT ;  /* 0x000000c008077812 */ /* 0x000fe200078ec0ff */
[----:B------:R-:W2:Y:S01]  /*d210*/  @P2 MUFU.RCP R5, R15 ;  /* 0x0000000f00052308 */ /* 0x000ea20000001000 */
[----:B------:R-:W-:Y:S01]  /*d220*/  LOP3.LUT R10, R10, R6, RZ, 0x3c, !PT ;  /* 0x000000060a0a7212 */ /* 0x000fe200078e3cff */
[----:B------:R-:W-:Y:S01]  /*d230*/  IMAD R2, R2, 0x10, R14 ;  /* 0x0000001002027824 */ /* 0x000fe200078e020e */
[----:B------:R-:W-:Y:S01]  /*d240*/  LEA.HI R6, R7, R7, RZ, 0x1d ;  /* 0x0000000707067211 */ /* 0x000fe200078fe8ff */
[----:B------:R-:W3:Y:S01]  /*d250*/  @P3 LDC R8, c[0x0][0x2e8] ;  /* 0x0000ba00ff083b82 */ /* 0x000ee20000000800 */
[----:B------:R-:W-:Y:S01]  /*d260*/  LOP3.LUT R7, R0, 0x1, RZ, 0xc0, !PT ;  /* 0x0000000100077812 */ /* 0x000fe200078ec0ff */
[----:B------:R-:W-:-:S02]  /*d270*/  IMAD.MOV.U32 R12, RZ, RZ, -0x800000 ;  /* 0xff800000ff0c7424 */ /* 0x000fc400078e00ff */
[----:B------:R-:W-:Y:S01]  /*d280*/  IMAD.U32 R2, R2, 0x2, R6 ;  /* 0x0000000202027824 */ /* 0x000fe200078e0006 */
[----:B------:R-:W-:Y:S01]  /*d290*/  ISETP.NE.U32.AND P1, PT, R7, 0x1, PT ;  /* 0x000000010700780c */ /* 0x000fe20003f25070 */
[C---:B-1----:R-:W-:Y:S01]  /*d2a0*/  FMUL.FTZ R140, R4.reuse, R140 ;  /* 0x0000008c048c7220 */ /* 0x042fe20000410000 */
[----:B------:R-:W-:Y:S01]  /*d2b0*/  MOV R6, 0x20 ;  /* 0x0000002000067802 */ /* 0x000fe20000000f00 */
[----:B------:R-:W-:Y:S01]  /*d2c0*/  FMUL.FTZ R141, R4, R141 ;  /* 0x0000008d048d7220 */ /* 0x000fe20000410000 */
[----:B------:R-:W-:Y:S01]  /*d2d0*/  LEA R2, R2, UR5, 0x2 ;  /* 0x0000000502027c11 */ /* 0x000fe2000f8e10ff */
[----:B------:R-:W-:Y:S01]  /*d2e0*/  FMUL.FTZ R136, R4, R136 ;  /* 0x0000008804887220 */ /* 0x000fe20000410000 */
[----:B------:R-:W-:Y:S01]  /*d2f0*/  SEL R6, R6, 0xffffffe0, P1 ;  /* 0xffffffe006067807 */ /* 0x000fe20000800000 */
[----:B------:R-:W-:Y:S01]  /*d300*/  FMUL.FTZ R137, R4, R137 ;  /* 0x0000008904897220 */ /* 0x000fe20000410000 */
[C---:B--2---:R-:W-:Y:S01]  /*d310*/  FMUL.FTZ R143, R5.reuse, R143 ;  /* 0x0000008f058f7220 */ /* 0x044fe20000410000 */
[----:B------:R-:W-:Y:S01]  /*d320*/  FMUL.FTZ R142, R5, R142 ;  /* 0x0000008e058e7220 */ /* 0x000fe20000410000 */
[----:B------:R-:W-:-:S02]  /*d330*/  VIADD R0, R2, 0x40 ;  /* 0x0000004002007836 */ /* 0x000fc40000000000 */
[----:B------:R-:W-:Y:S01]  /*d340*/  FMUL.FTZ R148, R4, R148 ;  /* 0x0000009404947220 */ /* 0x000fe20000410000 */
[----:B------:R-:W-:Y:S02]  /*d350*/  @P0 VIADD R0, R2, 0xffffffc0 ;  /* 0xffffffc002000836 */ /* 0x000fe40000000000 */
[C---:B------:R-:W-:Y:S01]  /*d360*/  FMUL.FTZ R149, R4.reuse, R149 ;  /* 0x0000009504957220 */ /* 0x040fe20000410000 */
[C---:B------:R-:W-:Y:S01]  /*d370*/  FMUL.FTZ R144, R4.reuse, R144 ;  /* 0x0000009004907220 */ /* 0x040fe20000410000 */
[----:B------:R-:W-:Y:S01]  /*d380*/  FMUL.FTZ R145, R4, R145 ;  /* 0x0000009104917220 */ /* 0x000fe20000410000 */
[C---:B------:R-:W-:Y:S01]  /*d390*/  FMUL.FTZ R139, R5.reuse, R139 ;  /* 0x0000008b058b7220 */ /* 0x040fe20000410000 */
[C---:B------:R-:W-:Y:S01]  /*d3a0*/  FMUL.FTZ R138, R5.reuse, R138 ;  /* 0x0000008a058a7220 */ /* 0x040fe20000410000 */
[----:B------:R-:W-:Y:S02]  /*d3b0*/  IMAD.IADD R4, R2, 0x1, R6 ;  /* 0x0000000102047824 */ /* 0x000fe400078e0206 */
[C---:B------:R-:W-:Y:S01]  /*d3c0*/  FMUL.FTZ R151, R5.reuse, R151 ;  /* 0x0000009705977220 */ /* 0x040fe20000410000 */
[C---:B------:R-:W-:Y:S01]  /*d3d0*/  FMUL.FTZ R150, R5.reuse, R150 ;  /* 0x0000009605967220 */ /* 0x040fe20000410000 */
[----:B------:R-:W-:Y:S01]  /*d3e0*/  STS.64 [R2], R140 ;  /* 0x0000008c02007388 */ /* 0x000fe20000000a00 */
[C---:B------:R-:W-:Y:S01]  /*d3f0*/  FMUL.FTZ R147, R5.reuse, R147 ;  /* 0x0000009305937220 */ /* 0x040fe20000410000 */
[----:B------:R-:W-:Y:S01]  /*d400*/  FMUL.FTZ R146, R5, R146 ;  /* 0x0000009205927220 */ /* 0x000fe20000410000 */
[----:B------:R-:W-:Y:S01]  /*d410*/  IMAD.IADD R5, R11, 0x1, R10 ;  /* 0x000000010b057824 */ /* 0x000fe200078e020a */
[----:B------:R1:W-:Y:S01]  /*d420*/  STS.64 [R2+0x400], R142 ;  /* 0x0004008e02007388 */ /* 0x0003e20000000a00 */
[----:B------:R-:W2:Y:S01]  /*d430*/  LDC.64 R10, c[0x0][0x2c0] ;  /* 0x0000b000ff0a7b82 */ /* 0x000ea20000000a00 */
[----:B------:R-:W-:Y:S02]  /*d440*/  @P2 MUFU.LG2 R9, R15 ;  /* 0x0000000f00092308 */ /* 0x000fe40000000c00 */
[----:B------:R-:W-:Y:S04]  /*d450*/  STS.64 [R4], R136 ;  /* 0x0000008804007388 */ /* 0x000fe80000000a00 */
[----:B------:R4:W-:Y:S01]  /*d460*/  STS.64 [R4+0x400], R138 ;  /* 0x0004008a04007388 */ /* 0x0009e20000000a00 */
[----:B------:R-:W3:Y:S03]  /*d470*/  @P2 LDC R14, c[0x0][0x2e8] ;  /* 0x0000ba00ff0e2b82 */ /* 0x000ee60000000800 */
[----:B------:R-:W-:Y:S04]  /*d480*/  STS.64 [R0], R148 ;  /* 0x0000009400007388 */ /* 0x000fe80000000a00 */
[----:B------:R5:W-:Y:S01]  /*d490*/  STS.64 [R0+0x400], R150 ;  /* 0x0004009600007388 */ /* 0x000be20000000a00 */
[----:B-1----:R-:W-:-:S02]  /*d4a0*/  IMAD.IADD R2, R6, 0x1, R0 ;  /* 0x0000000106027824 */ /* 0x002fc400078e0200 */
[----:B------:R1:W2:Y:S03]  /*d4b0*/  @P3 MUFU.LG2 R6, R13 ;  /* 0x0000000d00063308 */ /* 0x0002a60000000c00 */
[----:B------:R-:W-:Y:S01]  /*d4c0*/  STS.64 [R2], R144 ;  /* 0x0000009002007388 */ /* 0x000fe20000000a00 */
[----:B----4-:R-:W-:-:S03]  /*d4d0*/  SHF.R.S32.HI R4, RZ, 0x1f, R22 ;  /* 0x0000001fff047819 */ /* 0x010fc60000011416 */
[----:B------:R4:W-:Y:S01]  /*d4e0*/  STS.64 [R2+0x400], R146 ;  /* 0x0004009202007388 */ /* 0x0009e20000000a00 */
[----:B------:R-:W-:Y:S02]  /*d4f0*/  LEA.HI R4, R4, R22, RZ, 0x2 ;  /* 0x0000001604047211 */ /* 0x000fe400078f10ff */
[----:B-----5:R-:W-:Y:S01]  /*d500*/  LEA R0, R5, UR5, 0x2 ;  /* 0x0000000505007c11 */ /* 0x020fe2000f8e10ff */
[----:B------:R-:W-:Y:S01]  /*d510*/  BAR.SYNC.DEFER_BLOCKING 0x0 ;  /* 0x0000000000007b1d */ /* 0x000fe20000010000 */
[----:B------:R-:W-:Y:S02]  /*d520*/  LOP3.LUT R5, R23, 0xffffffe0, RZ, 0xc0, !PT ;  /* 0xffffffe017057812 */ /* 0x000fe400078ec0ff */
[-C--:B-1----:R-:W-:Y:S02]  /*d530*/  LEA.HI R13, R37, R36.reuse, RZ, 0x3 ;  /* 0x00000024250d7211 */ /* 0x082fe400078f18ff */
[----:B------:R-:W-:Y:S02]  /*d540*/  IADD3 R5, -R5, R36, RZ ;  /* 0x0000002405057210 */ /* 0x000fe40007ffe1ff */
[----:B------:R-:W-:-:S02]  /*d550*/  LOP3.LUT R7, R13, 0xfffffff8, RZ, 0xc0, !PT ;  /* 0xfffffff80d077812 */ /* 0x000fc400078ec0ff */
[----:B------:R-:W-:Y:S01]  /*d560*/  LOP3.LUT P0, RZ, R5, 0x3, RZ, 0xc0, !PT ;  /* 0x0000000305ff7812 */ /* 0x000fe2000780c0ff */
[----:B------:R-:W-:Y:S02]  /*d570*/  IMAD.MOV R5, RZ, RZ, -R249 ;  /* 0x000000ffff057224 */ /* 0x000fe400078e0af9 */
[----:B------:R-:W-:Y:S01]  /*d580*/  IMAD.IADD R7, R36, 0x1, -R7 ;  /* 0x0000000124077824 */ /* 0x000fe200078e0a07 */
[--C-:B----4-:R-:W-:Y:S01]  /*d590*/  SHF.R.S32.HI R2, RZ, 0x5, R21.reuse ;  /* 0x00000005ff027819 */ /* 0x110fe20000011415 */
[----:B------:R-:W1:Y:S04]  /*d5a0*/  LDS.128 R32, [R0] ;  /* 0x0000000000207984 */ /* 0x000e680000000c00 */
[----:B------:R-:W4:Y:S04]  /*d5b0*/  LDS.128 R28, [R0+0x800] ;  /* 0x00080000001c7984 */ /* 0x000f280000000c00 */
[----:B------:R-:W1:Y:S04]  /*d5c0*/  LDS.128 R24, [R0+0x1000] ;  /* 0x0010000000187984 */ /* 0x000e680000000c00 */
[----:B------:R5:W1:Y:S02]  /*d5d0*/  LDS.128 R16, [R0+0x1800] ;  /* 0x0018000000107984 */ /* 0x000a640000000c00 */
[----:B-----5:R-:W-:-:S04]  /*d5e0*/  SHF.R.S32.HI R0, RZ, 0x1f, R21 ;  /* 0x0000001fff007819 */ /* 0x020fc80000011415 */
[----:B------:R-:W-:-:S04]  /*d5f0*/  LEA.HI R0, R0, R2, RZ, 0x2 ;  /* 0x0000000200007211 */ /* 0x000fc800078f10ff */
[----:B------:R-:W-:-:S05]  /*d600*/  LOP3.LUT R0, R0, 0xfffffffc, RZ, 0xc0, !PT ;  /* 0xfffffffc00007812 */ /* 0x000fca00078ec0ff */
[----:B------:R-:W-:Y:S01]  /*d610*/  IMAD.IADD R2, R2, 0x1, -R0 ;  /* 0x0000000102027824 */ /* 0x000fe200078e0a00 */
[----:B------:R-:W-:Y:S01]  /*d620*/  SHF.R.S32.HI R0, RZ, 0x2, R4 ;  /* 0x00000002ff007819 */ /* 0x000fe20000011404 */
[----:B--2---:R-:W-:Y:S01]  /*d630*/  @P3 FMUL.FTZ R4, R6, 0.69314718246459960938 ;  /* 0x3f31721806043820 */ /* 0x004fe20000410000 */
[----:B------:R-:W-:Y:S02]  /*d640*/  IMAD R6, R39, R5, UR4 ;  /* 0x0000000427067e24 */ /* 0x000fe4000f8e0205 */
[----:B------:R-:W-:Y:S01]  /*d650*/  @P2 FMUL.FTZ R5, R9, 0.69314718246459960938 ;  /* 0x3f31721809052820 */ /* 0x000fe20000410000 */
[----:B------:R-:W-:Y:S01]  /*d660*/  LEA R0, R2, R0, 0x4 ;  /* 0x0000000002007211 */ /* 0x000fe200078e20ff */
[----:B------:R-:W-:Y:S02]  /*d670*/  IMAD R2, R40, R10, R249 ;  /* 0x0000000a28027224 */ /* 0x000fe400078e02f9 */
[----:B---3--:R-:W-:Y:S01]  /*d680*/  @P3 FFMA.FTZ R12, R20, R8, R4 ;  /* 0x00000008140c3223 */ /* 0x008fe20000010004 */
[----:B------:R-:W-:Y:S01]  /*d690*/  IMAD.SHL.U32 R4, R7, 0x4, RZ ;  /* 0x0000000407047824 */ /* 0x000fe200078e00ff */
[----:B------:R-:W-:Y:S01]  /*d6a0*/  SHF.R.S32.HI R9, RZ, 0x3, R13 ;  /* 0x00000003ff097819 */ /* 0x000fe2000001140d */
[----:B------:R-:W-:-:S02]  /*d6b0*/  IMAD.SHL.U32 R10, R38, 0x40, RZ ;  /* 0x00000040260a7824 */ /* 0x000fc400078e00ff */
[----:B------:R-:W-:Y:S02]  /*d6c0*/  IMAD R2, R2, R39, R6 ;  /* 0x0000002702027224 */ /* 0x000fe400078e0206 */
[----:B------:R-:W-:Y:S02]  /*d6d0*/  IMAD.MOV.U32 R8, RZ, RZ, -0x800000 ;  /* 0xff800000ff087424 */ /* 0x000fe400078e00ff */
[----:B------:R-:W-:Y:S01]  /*d6e0*/  @P2 FFMA.FTZ R8, R3, R14, R5 ;  /* 0x0000000e03082223 */ /* 0x000fe20000010005 */
[----:B------:R-:W-:Y:S01]  /*d6f0*/  SHF.R.S32.HI R5, RZ, 0x1f, R4 ;  /* 0x0000001fff057819 */ /* 0x000fe20000011404 */
[----:B------:R-:W-:Y:S01]  /*d700*/  IMAD R6, R2, R11, R10 ;  /* 0x0000000b02067224 */ /* 0x000fe200078e020a */
[----:B-1--4-:R-:W-:Y:S06]  /*d710*/  @P0 BRA `(.L_x_1578) ;  /* 0x0000000000300947 */ /* 0x012fec0003800000 */
        /* <DEDUP_REMOVED lines=12> */
.L_x_1578:
[----:B------:R-:W-:Y:S05]  /*d7e0*/  BSYNC B0 ;  /* 0x0000000000007941 */ /* 0x000fea0003800000 */
.L_x_1577:
[----:B------:R-:W-:Y:S01]  /*d7f0*/  ULDC UR4, c[0x0][0x2dc] ;  /* 0x0000b70000047ab9 */ /* 0x000fe20000000800 */
[----:B-1----:R-:W-:-:S04]  /*d800*/  IMAD.WIDE R2, R9, 0x20, R4 ;  /* 0x0000002009027825 */ /* 0x002fc800078e0204 */
[----:B------:R-:W-:Y:S01]  /*d810*/  IMAD R0, R6, UR4, RZ ;  /* 0x0000000406007c24 */ /* 0x000fe2000f8e02ff */
[----:B------:R-:W-:-:S04]  /*d820*/  ULDC.64 UR4, c[0x0][0x288] ;  /* 0x0000a20000047ab9 */ /* 0x000fc80000000a00 */
[----:B------:R-:W-:-:S04]  /*d830*/  IADD3 R4, P0, R0, R2, RZ ;  /* 0x0000000200047210 */ /* 0x000fc80007f1e0ff */
[----:B------:R-:W-:Y:S02]  /*d840*/  LEA.HI.X.SX32 R0, R0, R3, 0x1, P0 ;  /* 0x0000000300007211 */ /* 0x000fe400000f0eff */
[----:B------:R-:W-:-:S04]  /*d850*/  LEA R2, P0, R4, UR4, 0x2 ;  /* 0x0000000404027c11 */ /* 0x000fc8000f8010ff */
[----:B------:R-:W-:-:S05]  /*d860*/  LEA.HI.X R3, R4, UR5, R0, 0x2, P0 ;  /* 0x0000000504037c11 */ /* 0x000fca00080f1400 */
[----:B------:R-:W-:Y:S04]  /*d870*/  STG.E.128 desc[UR16][R2.64], R32 ;  /* 0x0000002002007986 */ /* 0x000fe8000c101d10 */
[----:B------:R-:W-:Y:S04]  /*d880*/  STG.E.128 desc[UR16][R2.64+0x800], R28 ;  /* 0x0008001c02007986 */ /* 0x000fe8000c101d10 */
[----:B------:R-:W-:Y:S04]  /*d890*/  STG.E.128 desc[UR16][R2.64+0x1000], R24 ;  /* 0x0010001802007986 */ /* 0x000fe8000c101d10 */
[----:B------:R-:W-:Y:S01]  /*d8a0*/  STG.E.128 desc[UR16][R2.64+0x1800], R16 ;  /* 0x0018001002007986 */ /* 0x000fe2000c101d10 */
[----:B------:R-:W-:Y:S05]  /*d8b0*/  EXIT ;  /* 0x000000000000794d */ /* 0x000fea0003800000 */
.L_x_1579:
        /* <DEDUP_REMOVED lines=12> */
.L_x_5329:


//--------------------- .text._ZN5flash24flash_fwd_splitkv_kernelI23Flash_fwd_kernel_traitsILi32ELi64ELi256ELi4ELb0ELb0EN7cutlass6half_tE19Flash_kernel_traitsILi32ELi64ELi256ELi4ES3_EELb1ELb0ELb0ELb0ELb1ELb0ELb0ELb0EEEvNS_16Flash_fwd_paramsE --------------------------
	.section	.text._ZN5flash24flash_fwd_splitkv_kernelI23Flash_fwd_kernel_traitsILi32ELi64ELi256ELi4ELb0ELb0EN7cutlass6half_tE19Flash_kernel_traitsILi32ELi64ELi256ELi4ES3_EELb1ELb0ELb0ELb0ELb1ELb0ELb0ELb0EEEvNS_16Flash_fwd_paramsE,"ax",@progbits
	.align	128
        .global         _ZN5flash24flash_fwd_splitkv_kernelI23Flash_fwd_kernel_traitsILi32ELi64ELi256ELi4ELb0ELb0EN7cutlass6half_tE19Flash_kernel_traitsILi32ELi64ELi256ELi4ES3_EELb1ELb0ELb0ELb0ELb1ELb0ELb0ELb0EEEvNS_16Flash_fwd_paramsE
        .type           _ZN5flash24flash_fwd_splitkv_kernelI23Flash_fwd_kernel_traitsILi32ELi64ELi256ELi4ELb0ELb0EN7cutlass6half_tE19Flash_kernel_traitsILi32ELi64ELi256ELi4ES3_EELb1ELb0ELb0ELb0ELb1ELb0ELb0ELb0EEEvNS_16Flash_fwd_paramsE,@function
        .size           _ZN5flash24flash_fwd_splitkv_kernelI23Flash_fwd_kernel_traitsILi32ELi64ELi256ELi4ELb0ELb0EN7cutlass6half_tE19Flash_kernel_traitsILi32ELi64ELi256ELi4ES3_EELb1ELb0ELb0ELb0ELb1ELb0ELb0ELb0EEEvNS_16Flash_fwd_paramsE,(.L_x_5330 - _ZN5flash24flash_fwd_splitkv_kernelI23Flash_fwd_kernel_traitsILi32ELi64ELi256ELi4ELb0ELb0EN7cutlass6half_tE19Flash_kernel_traitsILi32ELi64ELi256ELi4ES3_EELb1ELb0ELb0ELb0ELb1ELb0ELb0ELb0EEEvNS_16Flash_fwd_paramsE)
        .other          _ZN5flash24flash_fwd_splitkv_kernelI23Flash_fwd_kernel_traitsILi32ELi64ELi256ELi4ELb0ELb0EN7cutlass6half_tE19Flash_kernel_traitsILi32ELi64ELi256ELi4ES3_EELb1ELb0ELb0ELb0ELb1ELb0ELb0ELb0EEEvNS_16Flash_fwd_paramsE,@"STO_CUDA_ENTRY STV_DEFAULT"
_ZN5flash24flash_fwd_splitkv_kernelI23Flash_fwd_kernel_traitsILi32ELi64ELi256ELi4ELb0ELb0EN7cutlass6half_tE19Flash_kernel_traitsILi32ELi64ELi256ELi4ES3_EELb1ELb0ELb0ELb0ELb1ELb0ELb0ELb0EEEvNS_16Flash_fwd_paramsE:
.text._ZN5flash24flash_fwd_splitkv_kernelI23Flash_fwd_kernel_traitsILi32ELi64ELi256ELi4ELb0ELb0EN7cutlass6half_tE19Flash_kernel_traitsILi32ELi64ELi256ELi4ES3_EELb1ELb0ELb0ELb0ELb1ELb0ELb0ELb0EEEvNS_16Flash_fwd_paramsE:
        /* <DEDUP_REMOVED lines=10> */
[----:B---3--:R-:W-:-:S05]  /*00a0*/  ISETP.NE.U32.AND P1, PT, R2, RZ, PT ;  /* 0x000000ff0200720c */ /* 0x008fca0003f25070 */
[----:B------:R-:W3:Y:S01]  /*00b0*/  LDC.64 R10, c[0x0][0x2f8] ;  /* 0x0000be00ff0a7b82 */ /* 0x000ee20000000a00 */
[----:B------:R-:W-:Y:S01]  /*00c0*/  ISETP.NE.AND.EX P1, PT, R3, RZ, PT, P1 ;  /* 0x000000ff0300720c */ /* 0x000fe20003f25310 */
[----:B--2---:R-:W-:-:S06]  /*00d0*/  IMAD.WIDE R16, R9, 0x4, R6 ;  /* 0x0000000409107825 */ /* 0x004fcc00078e0206 */
[----:B------:R-:W2:Y:S01]  /*00e0*/  LDC.64 R2, c[0x0][0x2f8] ;  /* 0x0000be00ff027b82 */ /* 0x000ea20000000a00 */
[----:B------:R-:W4:Y:S04]  /*00f0*/  @P2 LDG.E R226, desc[UR8][R16.64] ;  /* 0x0000000810e22981 */ /* 0x000f28000c1e1900 */
[----:B------:R-:W4:Y:S03]  /*0100*/  @P2 LDG.E R5, desc[UR8][R16.64+0x4] ;  /* 0x0000040810052981 */ /* 0x000f26000c1e1900 */
[----:B------:R-:W1:Y:S01]  /*0110*/  @P1 LDC.64 R6, c[0x0][0x300] ;  /* 0x0000c000ff061b82 */ /* 0x000e620000000a00 */
[----:B------:R-:W-:Y:S02]  /*0120*/  IMAD.MOV.U32 R12, RZ, RZ, RZ ;  /* 0x000000ffff0c7224 */ /* 0x000fe400078e00ff */
[----:B-1----:R-:W-:-:S05]  /*0130*/  @P1 IMAD.WIDE R14, R9, 0x4, R6 ;  /* 0x00000004090e1825 */ /* 0x002fca00078e0206 */
[----:B------:R1:W5:Y:S01]  /*0140*/  @P1 LDG.E R12, desc[UR8][R14.64] ;  /* 0x000000080e0c1981 */ /* 0x000362000c1e1900 */
[----:B------:R-:W-:Y:S02]  /*0150*/  ISETP.NE.AND P3, PT, R0, RZ, PT ;  /* 0x000000ff0000720c */ /* 0x000fe40003f65270 */
[----:B--2---:R-:W-:-:S04]  /*0160*/  ISETP.EQ.U32.AND P0, PT, R2, RZ, PT ;  /* 0x000000ff0200720c */ /* 0x004fc80003f02070 */
[----:B------:R-:W-:Y:S01]  /*0170*/  ISETP.EQ.OR.EX P0, PT, R3, RZ, !P3, P0 ;  /* 0x000000ff0300720c */ /* 0x000fe20005f02700 */
[----:B------:R-:W-:Y:S02]  /*0180*/  IMAD.MOV.U32 R13, RZ, RZ, -0x1 ;  /* 0xffffffffff0d7424 */ /* 0x000fe400078e00ff */
[----:B---3--:R-:W-:Y:S01]  /*0190*/  IMAD.WIDE R10, R9, 0x4, R10 ;  /* 0x00000004090a7825 */ /* 0x008fe200078e020a */
        /* <DEDUP_REMOVED lines=12> */
.L_x_1580:
[----:B------:R-:W1:Y:S02]  /*0260*/  LDC R5, c[0x0][0x2c8] ;  /* 0x0000b200ff057b82 */ /* 0x000e640000000800 */
.L_x_1581:
[----:B------:R-:W3:Y:S02]  /*0270*/  LDC.64 R2, c[0x0][0x308] ;  /* 0x0000c200ff027b82 */ /* 0x000ee40000000a00 */
[----:B---3--:R-:W-:-:S04]  /*0280*/  ISETP.NE.U32.AND P1, PT, R2, RZ, PT ;  /* 0x000000ff0200720c */ /* 0x008fc80003f25070 */
[----:B------:R-:W-:-:S13]  /*0290*/  ISETP.NE.AND.EX P1, PT, R3, RZ, PT, P1 ;  /* 0x000000ff0300720c */ /* 0x000fda0003f25310 */
[----:B------:R-:W2:Y:S01]  /*02a0*/  @P1 LDC.64 R2, c[0x0][0x308] ;  /* 0x0000c200ff021b82 */ /* 0x000ea20000000a00 */
[----:B------:R-:W-:-:S07]  /*02b0*/  IMAD.SHL.U32 R201, R35, 0x40, RZ ;  /* 0x0000004023c97824 */ /* 0x000fce00078e00ff */
[----:B------:R-:W3:Y:S01]  /*02c0*/  @!P1 LDC R4, c[0x0][0x2cc] ;  /* 0x0000b300ff049b82 */ /* 0x000ee20000000800 */
[----:B--2---:R-:W-:-:S07]  /*02d0*/  @P1 IMAD.WIDE R10, R9, 0x4, R2 ;  /* 0x00000004090a1825 */ /* 0x004fce00078e0202 */
[----:B------:R-:W2:Y:S01]  /*02e0*/  @!P1 LDC.64 R2, c[0x0][0x318] ;  /* 0x0000c600ff029b82 */ /* 0x000ea20000000a00 */
[----:B------:R1:W5:Y:S01]  /*02f0*/  @P1 LDG.E R197, desc[UR8][R10.64] ;  /* 0x000000080ac51981 */ /* 0x000362000c1e1900 */
[----:B----4-:R-:W-:-:S13]  /*0300*/  ISETP.GT.AND P0, PT, R228, R201, PT ;  /* 0x000000c9e400720c */ /* 0x010fda0003f04270 */
[----:B---3--:R-:W-:Y:S05]  /*0310*/  @!P0 EXIT ;  /* 0x000000000000894d */ /* 0x008fea0003800000 */
[----:B------:R-:W3:Y:S01]  /*0320*/  LDC R0, c[0x0][0x398] ;  /* 0x0000e600ff007b82 */ /* 0x000ee20000000800 */
[----:B--2---:R-:W-:Y:S01]  /*0330*/  @!P1 ISETP.NE.U32.AND P0, PT, R2, RZ, PT ;  /* 0x000000ff0200920c */ /* 0x004fe20003f05070 */
        /* <DEDUP_REMOVED lines=8> */
[----:B-1----:R-:W-:Y:S01]  /*03c0*/  @!P1 IADD3 R197, R4, R5, -R12 ;  /* 0x0000000504c59210 */ /* 0x002fe20007ffe80c */
[----:B------:R-:W-:-:S04]  /*03d0*/  ULEA.HI UR4, UR4, UR5, URZ, 0x8 ;  /* 0x0000000504047291 */ /* 0x000fc8000f8f403f */
[----:B------:R-:W-:Y:S01]  /*03e0*/  VIADD R5, R197, 0xff ;  /* 0x000000ffc5057836 */ /* 0x000fe20000000000 */
[----:B------:R-:W-:-:S04]  /*03f0*/  USHF.R.S32.HI UR4, URZ, 0x8, UR4 ;  /* 0x000000083f047899 */ /* 0x000fc80008011404 */
[----:B------:R-:W-:Y:S02]  /*0400*/  SHF.R.S32.HI R4, RZ, 0x1f, R5 ;  /* 0x0000001fff047819 */ /* 0x000fe40000011405 */
[----:B---3--:R-:W-:Y:S02]  /*0410*/  IADD3 R3, R3, R0, R197 ;  /* 0x0000000003037210 */ /* 0x008fe40007ffe0c5 */
        /* <DEDUP_REMOVED lines=12> */
[----:B------:R-:W-:Y:S01]  /*04e0*/  IADD3 R228, -R201, R228, RZ ;  /* 0x000000e4c9e47210 */ /* 0x000fe20007ffe1ff */
[----:B------:R-:W-:Y:S01]  /*04f0*/  ULDC.64 UR4, c[0x0][0x2a0] ;  /* 0x0000a80000047ab9 */ /* 0x000fe20000000a00 */
[----:B------:R-:W-:Y:S01]  /*0500*/  LEA.HI R8, R11, R198, RZ, 0x2 ;  /* 0x000000c60b087211 */ /* 0x000fe200078f10ff */
[----:B------:R-:W-:Y:S01]  /*0510*/  ULDC UR6, c[0x0][0x2c4] ;  /* 0x0000b10000067ab9 */ /* 0x000fe20000000800 */
[----:B------:R-:W-:Y:S01]  /*0520*/  LOP3.LUT P4, RZ, R198, 0x3, RZ, 0xc0, !PT ;  /* 0x00000003c6ff7812 */ /* 0x000fe2000788c0ff */
[----:B------:R-:W-:Y:S04]  /*0530*/  BSSY B0, `(.L_x_1583) ;  /* 0x000002c000007945 */ /* 0x000fe80003800000 */
[----:B------:R-:W2:Y:S01]  /*0540*/  @!P0 LDC.64 R2, c[0x0][0x290] ;  /* 0x0000a400ff028b82 */ /* 0x000ea20000000a00 */
[----:B------:R-:W-:Y:S01]  /*0550*/  @!P0 SHF.R.S32.HI R7, RZ, 0x1f, R9 ;  /* 0x0000001fff078819 */ /* 0x000fe20000011409 */
[----:B-1----:R-:W-:-:S04]  /*0560*/  @P0 IMAD.WIDE.U32 R10, R226, R4, RZ ;  /* 0x00000004e20a0225 */ /* 0x002fc800078e00ff */
[----:B------:R-:W-:Y:S02]  /*0570*/  @P0 IMAD R226, R226, R5, R11 ;  /* 0x00000005e2e20224 */ /* 0x000fe400078e020b */
[----:B--2---:R-:W-:Y:S01]  /*0580*/  @!P0 IMAD R0, R7, R2, RZ ;  /* 0x0000000207008224 */ /* 0x004fe200078e02ff */
[----:B------:R-:W-:-:S03]  /*0590*/  LOP3.LUT R7, R8, 0x1ffffffc, RZ, 0xc0, !PT ;  /* 0x1ffffffc08077812 */ /* 0x000fc600078ec0ff */
[C---:B------:R-:W-:Y:S02]  /*05a0*/  @!P0 IMAD R0, R9.reuse, R3, R0 ;  /* 0x0000000309008224 */ /* 0x040fe400078e0200 */
[----:B------:R-:W-:Y:S02]  /*05b0*/  IMAD.IADD R7, R198, 0x1, -R7 ;  /* 0x00000001c6077824 */ /* 0x000fe400078e0a07 */
[----:B------:R-:W-:-:S04]  /*05c0*/  @!P0 IMAD.WIDE.U32 R2, R9, R2, RZ ;  /* 0x0000000209028225 */ /* 0x000fc800078e00ff */
[----:B------:R-:W-:Y:S01]  /*05d0*/  IMAD.SHL.U32 R12, R7, 0x8, RZ ;  /* 0x00000008070c7824 */ /* 0x000fe200078e00ff */
[----:B------:R-:W-:Y:S01]  /*05e0*/  @!P0 MOV R10, R2 ;  /* 0x00000002000a8202 */ /* 0x000fe20000000f00 */
[----:B------:R-:W-:Y:S01]  /*05f0*/  @!P0 IMAD.IADD R226, R3, 0x1, R0 ;  /* 0x0000000103e28824 */ /* 0x000fe200078e0200 */
[----:B------:R-:W-:Y:S01]  /*0600*/  SHF.R.S32.HI R3, RZ, 0x1f, R201 ;  /* 0x0000001fff037819 */ /* 0x000fe200000114c9 */
[----:B------:R-:W-:Y:S01]  /*0610*/  IMAD R2, R9, UR7, R6 ;  /* 0x0000000709027c24 */ /* 0x000fe2000f8e0206 */
[----:B------:R-:W-:Y:S02]  /*0620*/  SHF.R.S32.HI R13, RZ, 0x1f, R12 ;  /* 0x0000001fff0d7819 */ /* 0x000fe4000001140c */
[----:B------:R-:W-:Y:S01]  /*0630*/  SHF.R.S32.HI R9, RZ, 0x2, R8 ;  /* 0x00000002ff097819 */ /* 0x000fe20000011408 */
[-C--:B------:R-:W-:Y:S01]  /*0640*/  IMAD R14, R3, R4.reuse, RZ ;  /* 0x00000004030e7224 */ /* 0x080fe200078e02ff */
[----:B------:R-:W-:Y:S01]  /*0650*/  SHF.R.S32.HI R0, RZ, 0x1f, R6 ;  /* 0x0000001fff007819 */ /* 0x000fe20000011406 */
[----:B------:R-:W-:Y:S01]  /*0660*/  IMAD.WIDE.U32 R12, R201, R4, R12 ;  /* 0x00000004c90c7225 */ /* 0x000fe200078e000c */
[----:B------:R-:W-:-:S02]  /*0670*/  ISETP.GE.AND P1, PT, R9, R228, PT ;  /* 0x000000e40900720c */ /* 0x000fc40003f26270 */
[----:B------:R-:W-:Y:S01]  /*0680*/  ISETP.GE.OR P3, PT, R9, R228, P4 ;  /* 0x000000e40900720c */ /* 0x000fe20002766670 */
[----:B------:R-:W-:Y:S01]  /*0690*/  IMAD R3, R201, R5, R14 ;  /* 0x00000005c9037224 */ /* 0x000fe200078e020e */
[----:B------:R-:W-:Y:S01]  /*06a0*/  IADD3 R10, P0, R10, R12, RZ ;  /* 0x0000000c0a0a7210 */ /* 0x000fe20007f1e0ff */
[----:B------:R-:W-:Y:S02]  /*06b0*/  IMAD R7, R0, UR4, RZ ;  /* 0x0000000400077c24 */ /* 0x000fe4000f8e02ff */
[----:B------:R-:W-:Y:S01]  /*06c0*/  IMAD R2, R2, UR6, R201 ;  /* 0x0000000602027c24 */ /* 0x000fe2000f8e02c9 */
[----:B------:R-:W-:Y:S01]  /*06d0*/  IADD3.X R11, R226, R13, R3, P0, !PT ;  /* 0x0000000de20b7210 */ /* 0x000fe200007fe403 */
[----:B------:R-:W-:Y:S01]  /*06e0*/  IMAD R13, R6, UR5, R7 ;  /* 0x00000005060d7c24 */ /* 0x000fe2000f8e0207 */
[----:B------:R-:W-:Y:S01]  /*06f0*/  SHF.R.S32.HI R7, RZ, 0x1f, R9 ;  /* 0x0000001fff077819 */ /* 0x000fe20000011409 */
[----:B------:R-:W-:Y:S01]  /*0700*/  VIADD R3, R9, 0x20 ;  /* 0x0000002009037836 */ /* 0x000fe20000000000 */
[----:B------:R-:W-:Y:S01]  /*0710*/  IADD3 R0, P0, R2, R9, RZ ;  /* 0x0000000902007210 */ /* 0x000fe20007f1e0ff */
[----:B------:R-:W-:-:S03]  /*0720*/  IMAD.WIDE.U32 R10, R6, UR4, R10 ;  /* 0x00000004060a7c25 */ /* 0x000fc6000f8e000a */
[----:B------:R-:W-:Y:S02]  /*0730*/  ISETP.GE.AND P2, PT, R3, R228, PT ;  /* 0x000000e40300720c */ /* 0x000fe40003f46270 */
[----:B------:R-:W-:Y:S01]  /*0740*/  IADD3 R13, R11, R13, RZ ;  /* 0x0000000d0b0d7210 */ /* 0x000fe20007ffe0ff */
[----:B------:R-:W-:Y:S10]  /*0750*/  @P1 BRA `(.L_x_1584) ;  /* 0x0000000000241947 */ /* 0x000ff40003800000 */
        /* <DEDUP_REMOVED lines=9> */
.L_x_1584:
[----:B------:R-:W-:Y:S05]  /*07f0*/  BSYNC B0 ;  /* 0x0000000000007941 */ /* 0x000fea0003800000 */
.L_x_1583:
[----:B------:R-:W-:Y:S04]  /*0800*/  BSSY B0, `(.L_x_1585) ;  /* 0x000000d000007945 */ /* 0x000fe80003800000 */
[----:B------:R-:W-:Y:S05]  /*0810*/  @P2 BRA `(.L_x_1586) ;  /* 0x00000000002c2947 */ /* 0x000fea0003800000 */
[----:B------:R-:W-:Y:S01]  /*0820*/  IADD3 R9, P1, R9, 0x20, RZ ;  /* 0x0000002009097810 */ /* 0x000fe20007f3e0ff */
[----:B------:R-:W-:-:S03]  /*0830*/  ULDC.64 UR4, c[0x0][0x280] ;  /* 0x0000a00000047ab9 */ /* 0x000fc60000000a00 */
[----:B------:R-:W-:-:S05]  /*0840*/  IADD3.X R11, RZ, R7, RZ, P1, !PT ;  /* 0x00000007ff0b7210 */ /* 0x000fca0000ffe4ff */
[----:B------:R-:W-:Y:S01]  /*0850*/  IMAD R6, R11, R4, RZ ;  /* 0x000000040b067224 */ /* 0x000fe200078e02ff */
[----:B------:R-:W-:-:S03]  /*0860*/  MOV R11, R13 ;  /* 0x0000000d000b7202 */ /* 0x000fc60000000f00 */
[C---:B------:R-:W-:Y:S02]  /*0870*/  IMAD R5, R9.reuse, R5, R6 ;  /* 0x0000000509057224 */ /* 0x040fe400078e0206 */
[----:B------:R-:W-:-:S03]  /*0880*/  IMAD.WIDE.U32 R10, R9, R4, R10 ;  /* 0x00000004090a7225 */ /* 0x000fc600078e000a */
[----:B------:R-:W-:Y:S02]  /*0890*/  LEA R4, P1, R10, UR4, 0x1 ;  /* 0x000000040a047c11 */ /* 0x000fe4000f8208ff */
[----:B------:R-:W-:-:S04]  /*08a0*/  IADD3 R5, R11, R5, RZ ;  /* 0x000000050b057210 */ /* 0x000fc80007ffe0ff */
[----:B------:R-:W-:-:S05]  /*08b0*/  LEA.HI.X R5, R10, UR5, R5, 0x1, P1 ;  /* 0x000000050a057c11 */ /* 0x000fca00088f0c05 */
[----:B------:R2:W-:Y:S02]  /*08c0*/  STG.E.128 desc[UR8][R4.64], RZ ;  /* 0x000000ff04007986 */ /* 0x0005e4000c101d08 */
.L_x_1586:
[----:B------:R-:W-:Y:S05]  /*08d0*/  BSYNC B0 ;  /* 0x0000000000007941 */ /* 0x000fea0003800000 */
.L_x_1585:
[----:B------:R-:W-:Y:S01]  /*08e0*/  ISETP.GE.OR P4, PT, R3, R228, P4 ;  /* 0x000000e40300720c */ /* 0x000fe20002786670 */
[----:B------:R-:W-:Y:S01]  /*08f0*/  ULDC.64 UR4, c[0x0][0x2b0] ;  /* 0x0000ac0000047ab9 */ /* 0x000fe20000000a00 */
[----:B------:R-:W-:Y:S01]  /*0900*/  LEA.HI.X.SX32 R7, R2, R7, 0x1, P0 ;  /* 0x0000000702077211 */ /* 0x000fe200000f0eff */
[----:B--2---:R-:W-:Y:S01]  /*0910*/  @!P3 IMAD.MOV.U32 R5, RZ, RZ, 0x7f800000 ;  /* 0x7f800000ff05b424 */ /* 0x004fe200078e00ff */
[----:B------:R-:W-:-:S04]  /*0920*/  LEA R2, P0, R0, UR4, 0x2 ;  /* 0x0000000400027c11 */ /* 0x000fc8000f8010ff */
[----:B------:R-:W-:-:S05]  /*0930*/  LEA.HI.X R3, R0, UR5, R7, 0x2, P0 ;  /* 0x0000000500037c11 */ /* 0x000fca00080f1407 */
[----:B------:R2:W-:Y:S01]  /*0940*/  @!P3 STG.E desc[UR8][R2.64], R5 ;  /* 0x000000050200b986 */ /* 0x0005e2000c101908 */
[----:B------:R-:W-:Y:S05]  /*0950*/  @P4 EXIT ;  /* 0x000000000000494d */ /* 0x000fea0003800000 */
[----:B--2---:R-:W-:-:S05]  /*0960*/  MOV R5, 0x7f800000 ;  /* 0x7f80000000057802 */ /* 0x004fca0000000f00 */
[----:B------:R-:W-:Y:S01]  /*0970*/  STG.E desc[UR8][R2.64+0x80], R5 ;  /* 0x0000800502007986 */ /* 0x000fe2000c101908 */
[----:B------:R-:W-:Y:S05]  /*0980*/  EXIT ;  /* 0x000000000000794d */ /* 0x000fea0003800000 */
.L_x_1582:
        /* <DEDUP_REMOVED lines=24> */
.L_x_1587:
[----:B------:R-:W-:Y:S05]  /*0b10*/  @!P6 BRA `(.L_x_1588) ;  /* 0x000000040034e947 */ /* 0x000fea0003800000 */
[----:B------:R-:W2:Y:S01]  /*0b20*/  LDC R10, c[0x0][0x380] ;  /* 0x0000e000ff0a7b82 */ /* 0x000ea20000000800 */
[----:B------:R-:W-:Y:S01]  /*0b30*/  LEA R19, R195, 0xffffff00, 0x8 ;  /* 0xffffff00c3137811 */ /* 0x000fe200078e40ff */
[----:B------:R-:W-:-:S03]  /*0b40*/  ULDC.64 UR4, c[0x0][0x230] ;  /* 0x00008c0000047ab9 */ /* 0x000fc60000000a00 */
[----:B-1----:R-:W-:-:S03]  /*0b50*/  IABS R2, R19 ;  /* 0x0000001300027213 */ /* 0x002fc60000000000 */
[----:B-----5:R-:W1:Y:S08]  /*0b60*/  LDC R7, c[0x0][0x278] ;  /* 0x00009e00ff077b82 */ /* 0x020e700000000800 */
[----:B------:R-:W3:Y:S01]  /*0b70*/  LDC.64 R192, c[0x0][0x248] ;  /* 0x00009200ffc07b82 */ /* 0x000ee20000000a00 */
        /* <DEDUP_REMOVED lines=22> */
[----:B------:R-:W-:-:S05]  /*0ce0*/  IMAD.WIDE R14, R11, 0x4, R238 ;  /* 0x000000040b0e7825 */ /* 0x000fca00078e02ee */
[----:B------:R-:W2:Y:S01]  /*0cf0*/  LDG.E R4, desc[UR8][R14.64] ;  /* 0x000000080e047981 */ /* 0x000ea2000c1e1900 */
[----:B-1----:R-:W-:-:S04]  /*0d00*/  IABS R2, R7 ;  /* 0x0000000700027213 */ /* 0x002fc80000000000 */
[----:B------:R-:W1:Y:S08]  /*0d10*/  I2F.RP R8, R2 ;  /* 0x0000000200087306 */ /* 0x000e700000209400 */
[----:B-1----:R-:W1:Y:S02]  /*0d20*/  MUFU.RCP R13, R8 ;  /* 0x00000008000d7308 */ /* 0x002e640000001000 */
[----:B-1----:R-:W-:-:S02]  /*0d30*/  IADD3 R13, R13, 0xffffffe, RZ ;  /* 0x0ffffffe0d0d7810 */ /* 0x002fc40007ffe0ff */
[----:B------:R-:W-:-:S04]  /*0d40*/  IADD3 R8, -R11, RZ, RZ ;  /* 0x000000ff0b087210 */ /* 0x000fc80007ffe1ff */
[----:B------:R-:W1:Y:S01]  /*0d50*/  F2I.FTZ.U32.TRUNC.NTZ R13, R13 ;  /* 0x0000000d000d7305 */ /* 0x000e62000021f000 */
[----:B------:R-:W-:-:S05]  /*0d60*/  IMAD R19, R10, R8, R19 ;  /* 0x000000080a137224 */ /* 0x000fca00078e0213 */
[----:B------:R-:W-:Y:S01]  /*0d70*/  SHF.R.S32.HI R17, RZ, 0x1f, R19 ;  /* 0x0000001fff117819 */ /* 0x000fe20000011413 */
[----:B-1----:R-:W-:-:S04]  /*0d80*/  IMAD.MOV R3, RZ, RZ, -R13 ;  /* 0x000000ffff037224 */ /* 0x002fc800078e0a0d */
        /* <DEDUP_REMOVED lines=14> */
[----:B------:R-:W1:Y:S05]  /*0e70*/  LDC.64 R2, c[0x0][0x238] ;  /* 0x00008e00ff027b82 */ /* 0x000e6a0000000a00 */
[----:B------:R-:W-:-:S06]  /*0e80*/  @P2 VIADD R20, R20, 0x1 ;  /* 0x0000000114142836 */ /* 0x000fcc0000000000 */
[----:B------:R-:W-:Y:S02]  /*0e90*/  @!P0 IADD3 R20, -R20, RZ, RZ ;  /* 0x000000ff14148210 */ /* 0x000fe40007ffe1ff */
[----:B------:R-:W-:-:S04]  /*0ea0*/  @!P1 LOP3.LUT R20, RZ, R7, RZ, 0x33, !PT ;  /* 0x00000007ff149212 */ /* 0x000fc800078e33ff */
[----:B------:R-:W-:Y:S02]  /*0eb0*/  SHF.R.S32.HI R21, RZ, 0x1f, R20 ;  /* 0x0000001fff157819 */ /* 0x000fe40000011414 */
[----:B--2---:R-:W-:Y:S01]  /*0ec0*/  SHF.R.S32.HI R5, RZ, 0x1f, R4 ;  /* 0x0000001fff057819 */ /* 0x004fe20000011404 */
        /* <DEDUP_REMOVED lines=8> */
[-C--:B---3--:R-:W-:Y:S02]  /*0f50*/  IMAD R8, R17, R192.reuse, RZ ;  /* 0x000000c011087224 */ /* 0x088fe400078e02ff */
[----:B------:R-:W-:-:S04]  /*0f60*/  IMAD.WIDE.U32 R10, R19, R192, R10 ;  /* 0x000000c0130a7225 */ /* 0x000fc800078e000a */
[----:B------:R-:W-:-:S04]  /*0f70*/  IMAD R7, R19, R193, R8 ;  /* 0x000000c113077224 */ /* 0x000fc800078e0208 */
[----:B------:R-:W-:Y:S02]  /*0f80*/  IMAD.IADD R11, R11, 0x1, R7 ;  /* 0x000000010b0b7824 */ /* 0x000fe400078e0207 */
[----:B------:R-:W-:Y:S02]  /*0f90*/  IMAD R7, R21, UR4, RZ ;  /* 0x0000000415077c24 */ /* 0x000fe4000f8e02ff */
[----:B------:R-:W-:Y:S01]  /*0fa0*/  IMAD.WIDE.U32 R30, R20, UR4, R10 ;  /* 0x00000004141e7c25 */ /* 0x000fe2000f8e000a */
[----:B------:R-:W-:-:S03]  /*0fb0*/  IADD3 R10, R25, R3, RZ ;  /* 0x00000003190a7210 */ /* 0x000fc60007ffe0ff */
[----:B------:R-:W-:-:S05]  /*0fc0*/  IMAD R7, R20, UR5, R7 ;  /* 0x0000000514077c24 */ /* 0x000fca000f8e0207 */
[----:B------:R-:W-:Y:S01]  /*0fd0*/  IADD3 R8, R31, R7, RZ ;  /* 0x000000071f087210 */ /* 0x000fe20007ffe0ff */
[----:B------:R-:W-:Y:S06]  /*0fe0*/  BRA `(.L_x_1589) ;  /* 0x0000000400287947 */ /* 0x000fec0003800000 */
.L_x_1588:
[----:B------:R-:W1:Y:S01]  /*0ff0*/  LDC R15, c[0x0][0x278] ;  /* 0x00009e00ff0f7b82 */ /* 0x000e620000000800 */
[----:B------:R-:W-:Y:S02]  /*1000*/  ISETP.NE.AND P3, PT, R13, -0x1, PT ;  /* 0xffffffff0d00780c */ /* 0x000fe40003f65270 */
[----:B------:R-:W-:-:S04]  /*1010*/  LEA R19, R195, 0xffffff00, 0x8 ;  /* 0xffffff00c3137811 */ /* 0x000fc800078e40ff */
[----:B------:R-:W-:-:S07]  /*1020*/  SHF.R.S32.HI R17, RZ, 0x1f, R19 ;  /* 0x0000001fff117819 */ /* 0x000fce0000011413 */
[----:B------:R-:W2:Y:S01]  /*1030*/  @P3 LDC.64 R192, c[0x0][0x248] ;  /* 0x00009200ffc03b82 */ /* 0x000ea20000000a00 */
[----:B------:R-:W-:Y:S01]  /*1040*/  @P3 IMAD.IADD R22, R12, 0x1, R13 ;  /* 0x000000010c163824 */ /* 0x000fe200078e020d */
        /* <DEDUP_REMOVED lines=9> */
[----:B------:R-:W-:Y:S01]  /*10e0*/  IMAD R4, R2, R3, RZ ;  /* 0x0000000302047224 */ /* 0x000fe200078e02ff */
[----:B------:R-:W-:-:S03]  /*10f0*/  IABS R2, R6 ;  /* 0x0000000600027213 */ /* 0x000fc60000000000 */
[----:B------:R-:W-:-:S04]  /*1100*/  IMAD.HI.U32 R11, R11, R4, R10 ;  /* 0x000000040b0b7227 */ /* 0x000fc800078e000a */
[----:B------:R-:W-:-:S04]  /*1110*/  IMAD.MOV.U32 R4, RZ, RZ, R2 ;  /* 0x000000ffff047224 */ /* 0x000fc800078e0002 */
[----:B------:R-:W-:-:S04]  /*1120*/  IMAD.HI.U32 R20, R11, R4, RZ ;  /* 0x000000040b147227 */ /* 0x000fc800078e00ff */
[----:B------:R-:W-:Y:S02]  /*1130*/  IMAD.MOV R2, RZ, RZ, -R20 ;  /* 0x000000ffff027224 */ /* 0x000fe400078e0a14 */
[C---:B--2---:R-:W-:Y:S02]  /*1140*/  @P3 IMAD R11, R22.reuse, R193, RZ ;  /* 0x000000c1160b3224 */ /* 0x044fe400078e02ff */
[C---:B------:R-:W-:Y:S02]  /*1150*/  IMAD R2, R3.reuse, R2, R4 ;  /* 0x0000000203027224 */ /* 0x040fe400078e0204 */
[----:B------:R-:W1:Y:S01]  /*1160*/  @P3 LDC.64 R4, c[0x0][0x250] ;  /* 0x00009400ff043b82 */ /* 0x000e620000000a00 */
[----:B------:R-:W-:Y:S02]  /*1170*/  @P3 IMAD.WIDE.U32 R22, R22, R192, RZ ;  /* 0x000000c016163225 */ /* 0x000fe400078e00ff */
[----:B------:R-:W-:-:S03]  /*1180*/  ISETP.GT.U32.AND P0, PT, R3, R2, PT ;  /* 0x000000020300720c */ /* 0x000fc60003f04070 */
[----:B------:R-:W-:Y:S02]  /*1190*/  @P3 IADD3 R11, R23, R11, RZ ;  /* 0x0000000b170b3210 */ /* 0x000fe40007ffe0ff */
[----:B------:R-:W-:-:S08]  /*11a0*/  @P3 MOV R10, R22 ;  /* 0x00000016000a3202 */ /* 0x000fd00000000f00 */
        /* <DEDUP_REMOVED lines=9> */
[----:B------:R-:W-:-:S07]  /*1240*/  SHF.R.S32.HI R21, RZ, 0x1f, R12 ;  /* 0x0000001fff157819 */ /* 0x000fce000001140c */
[----:B------:R-:W4:Y:S01]  /*1250*/  LDC.64 R10, c[0x0][0x230] ;  /* 0x00008c00ff0a7b82 */ /* 0x000f220000000a00 */
[-C--:B---3--:R-:W-:Y:S01]  /*1260*/  IMAD R14, R21, R192.reuse, RZ ;  /* 0x000000c0150e7224 */ /* 0x088fe200078e02ff */
[----:B-----5:R-:W-:Y:S01]  /*1270*/  SHF.R.S32.HI R21, RZ, 0x1f, R7 ;  /* 0x0000001fff157819 */ /* 0x020fe20000011407 */
[----:B------:R-:W-:-:S04]  /*1280*/  IMAD.WIDE.U32 R22, R12, R192, RZ ;  /* 0x000000c00c167225 */ /* 0x000fc800078e00ff */
[----:B------:R-:W-:Y:S02]  /*1290*/  IMAD R14, R12, R193, R14 ;  /* 0x000000c10c0e7224 */ /* 0x000fe400078e020e */
[----:B----4-:R-:W-:-:S03]  /*12a0*/  IMAD R8, R21, R10, RZ ;  /* 0x0000000a15087224 */ /* 0x010fc600078e02ff */
[----:B------:R-:W-:Y:S01]  /*12b0*/  IADD3 R23, R23, R14, RZ ;  /* 0x0000000e17177210 */ /* 0x000fe20007ffe0ff */
[C---:B------:R-:W-:Y:S02]  /*12c0*/  IMAD R8, R7.reuse, R11, R8 ;  /* 0x0000000b07087224 */ /* 0x040fe400078e0208 */
[----:B------:R-:W-:-:S05]  /*12d0*/  IMAD.WIDE.U32 R10, R7, R10, R22 ;  /* 0x0000000a070a7225 */ /* 0x000fca00078e0016 */
[----:B------:R-:W-:-:S07]  /*12e0*/  IADD3 R11, R11, R8, RZ ;  /* 0x000000080b0b7210 */ /* 0x000fce0007ffe0ff */
.L_x_1590:
[----:B------:R-:W-:Y:S01]  /*12f0*/  IMAD R8, R17, R192, RZ ;  /* 0x000000c011087224 */ /* 0x000fe200078e02ff */
[----:B------:R-:W-:Y:S01]  /*1300*/  @!P0 LOP3.LUT R20, RZ, R15, RZ, 0x33, !PT ;  /* 0x0000000fff148212 */ /* 0x000fe200078e33ff */
[----:B------:R-:W-:Y:S01]  /*1310*/  IMAD.WIDE.U32 R14, R192, R19, R10 ;  /* 0x00000013c00e7225 */ /* 0x000fe200078e000a */
[----:B------:R-:W-:Y:S02]  /*1320*/  @P3 IADD3 R10, R12, R13, RZ ;  /* 0x0000000d0c0a3210 */ /* 0x000fe40007ffe0ff */
[----:B------:R-:W-:Y:S01]  /*1330*/  SHF.R.S32.HI R21, RZ, 0x1f, R20 ;  /* 0x0000001fff157819 */ /* 0x000fe20000011414 */
[----:B------:R-:W-:Y:S02]  /*1340*/  IMAD R11, R193, R19, R8 ;  /* 0x00000013c10b7224 */ /* 0x000fe400078e0208 */
[----:B-1----:R-:W-:-:S03]  /*1350*/  @P3 IMAD.WIDE.U32 R24, R10, R4, RZ ;  /* 0x000000040a183225 */ /* 0x002fc600078e00ff */
[----:B------:R-:W-:Y:S01]  /*1360*/  IADD3 R15, R15, R11, RZ ;  /* 0x0000000b0f0f7210 */ /* 0x000fe20007ffe0ff */
[-C--:B--2---:R-:W-:Y:S02]  /*1370*/  IMAD R8, R21, R2.reuse, RZ ;  /* 0x0000000215087224 */ /* 0x084fe400078e02ff */
[----:B------:R-:W-:Y:S02]  /*1380*/  @P3 IMAD R10, R10, R5, R25 ;  /* 0x000000050a0a3224 */ /* 0x000fe400078e0219 */
[----:B------:R-:W-:-:S04]  /*1390*/  IMAD.WIDE.U32 R30, R20, R2, R14 ;  /* 0x00000002141e7225 */ /* 0x000fc800078e000e */
[----:B------:R-:W-:-:S05]  /*13a0*/  IMAD R8, R20, R3, R8 ;  /* 0x0000000314087224 */ /* 0x000fca00078e0208 */
[----:B------:R-:W-:Y:S01]  /*13b0*/  IADD3 R8, R31, R8, RZ ;  /* 0x000000081f087210 */ /* 0x000fe20007ffe0ff */
[----:B------:R-:W-:Y:S06]  /*13c0*/  @P3 BRA `(.L_x_1589) ;  /* 0x0000000000303947 */ /* 0x000fec0003800000 */
[----:B------:R-:W1:Y:S01]  /*13d0*/  LDC.64 R4, c[0x0][0x250] ;  /* 0x00009400ff047b82 */ /* 0x000e620000000a00 */
[----:B------:R-:W-:-:S07]  /*13e0*/  SHF.R.S32.HI R11, RZ, 0x1f, R12 ;  /* 0x0000001fff0b7819 */ /* 0x000fce000001140c */
[----:B------:R-:W2:Y:S01]  /*13f0*/  LDC.64 R2, c[0x0][0x238] ;  /* 0x00008e00ff027b82 */ /* 0x000ea20000000a00 */
[----:B-1----:R-:W-:Y:S01]  /*1400*/  IMAD R10, R11, R4, RZ ;  /* 0x000000040b0a7224 */ /* 0x002fe200078e02ff */
[----:B-----5:R-:W-:-:S03]  /*1410*/  SHF.R.S32.HI R11, RZ, 0x1f, R7 ;  /* 0x0000001fff0b7819 */ /* 0x020fc60000011407 */
[C---:B------:R-:W-:Y:S02]  /*1420*/  IMAD R5, R12.reuse, R5, R10 ;  /* 0x000000050c057224 */ /* 0x040fe400078e020a */
[----:B------:R-:W-:-:S04]  /*1430*/  IMAD.WIDE.U32 R12, R12, R4, RZ ;  /* 0x000000040c0c7225 */ /* 0x000fc800078e00ff */
[----:B--2---:R-:W-:Y:S01]  /*1440*/  IMAD R4, R11, R2, RZ ;  /* 0x000000020b047224 */ /* 0x004fe200078e02ff */
[----:B------:R-:W-:-:S03]  /*1450*/  IADD3 R13, R13, R5, RZ ;  /* 0x000000050d0d7210 */ /* 0x000fc60007ffe0ff */
[C---:B------:R-:W-:Y:S02]  /*1460*/  IMAD R3, R7.reuse, R3, R4 ;  /* 0x0000000307037224 */ /* 0x040fe400078e0204 */
[----:B------:R-:W-:-:S05]  /*1470*/  IMAD.WIDE.U32 R24, R7, R2, R12 ;  /* 0x0000000207187225 */ /* 0x000fca00078e000c */
[----:B------:R-:W-:-:S07]  /*1480*/  IADD3 R10, R25, R3, RZ ;  /* 0x00000003190a7210 */ /* 0x000fce0007ffe0ff */
.L_x_1589:
[----:B------:R-:W-:Y:S01]  /*1490*/  ISETP.NE.AND P1, PT, R226, -0x1, PT ;  /* 0xffffffffe200780c */ /* 0x000fe20003f25270 */
[----:B------:R-:W-:Y:S01]  /*14a0*/  VIADD R227, R195, 0xffffffff ;  /* 0xffffffffc3e37836 */ /* 0x000fe20000000000 */
[----:B------:R-:W-:Y:S01]  /*14b0*/  SHF.R.S32.HI R15, RZ, 0x1f, R198 ;  /* 0x0000001fff0f7819 */ /* 0x000fe200000114c6 */
[----:B------:R-:W-:Y:S01]  /*14c0*/  IMAD.IADD R222, R228, 0x1, -R201 ;  /* 0x00000001e4de7824 */ /* 0x000fe200078e0ac9 */
[----:B------:R-:W-:Y:S01]  /*14d0*/  ULDC.64 UR4, c[0x0][0x258] ;  /* 0x0000960000047ab9 */ /* 0x000fe20000000a00 */
[----:B------:R-:W-:Y:S01]  /*14e0*/  IMAD.SHL.U32 R196, R227, 0x100, RZ ;  /* 0x00000100e3c47824 */ /* 0x000fe200078e00ff */
[CC--:B-----5:R-:W-:Y:S01]  /*14f0*/  LEA.HI R7, R15.reuse, R198.reuse, RZ, 0x2 ;  /* 0x000000c60f077211 */ /* 0x0e0fe200078f10ff */
[----:B------:R-:W-:Y:S01]  /*1500*/  ULDC.64 UR6, c[0x0][0x268] ;  /* 0x00009a0000067ab9 */ /* 0x000fe20000000a00 */
[----:B------:R-:W-:Y:S01]  /*1510*/  LEA.HI R14, R15, R198, RZ, 0x3 ;  /* 0x000000c60f0e7211 */ /* 0x000fe200078f18ff */
[----:B------:R-:W-:Y:S01]  /*1520*/  IMAD.IADD R13, R197, 0x1, -R196 ;  /* 0x00000001c50d7824 */ /* 0x000fe200078e0ac4 */
[----:B------:R-:W-:Y:S01]  /*1530*/  SHF.R.S32.HI R232, RZ, 0x2, R7 ;  /* 0x00000002ffe87819 */ /* 0x000fe20000011407 */
[----:B------:R-:W-:Y:S01]  /*1540*/  IMAD.MOV.U32 R56, RZ, RZ, 0x10 ;  /* 0x00000010ff387424 */ /* 0x000fe200078e00ff */
[----:B------:R-:W-:Y:S01]  /*1550*/  SHF.R.S32.HI R12, RZ, 0x3, R14 ;  /* 0x00000003ff0c7819 */ /* 0x000fe2000001140e */
[----:B------:R-:W1:Y:S01]  /*1560*/  @P1 LDC.64 R4, c[0x0][0x240] ;  /* 0x00009000ff041b82 */ /* 0x000e620000000a00 */
[C---:B------:R-:W-:Y:S01]  /*1570*/  ISETP.GE.AND P4, PT, R232.reuse, R13, PT ;  /* 0x0000000de800720c */ /* 0x040fe20003f86270 */
[----:B------:R-:W-:Y:S01]  /*1580*/  VIADD R22, R232, 0x20 ;  /* 0x00000020e8167836 */ /* 0x000fe20000000000 */
[----:B------:R-:W-:-:S02]  /*1590*/  @!P1 SHF.R.S32.HI R11, RZ, 0x1f, R9 ;  /* 0x0000001fff0b9819 */ /* 0x000fc40000011409 */
[-C--:B------:R-:W-:Y:S02]  /*15a0*/  ISETP.GE.AND P0, PT, R232, R222.reuse, PT ;  /* 0x000000dee800720c */ /* 0x080fe40003f06270 */
[----:B------:R-:W-:Y:S01]  /*15b0*/  ISETP.GE.AND P5, PT, R22, R222, PT ;  /* 0x000000de1600720c */ /* 0x000fe20003fa6270 */
[----:B------:R-:W2:Y:S01]  /*15c0*/  @!P1 LDC.64 R2, c[0x0][0x228] ;  /* 0x00008a00ff029b82 */ /* 0x000ea20000000a00 */
[----:B------:R-:W-:Y:S02]  /*15d0*/  LEA.HI R29, R7, R232, RZ, 0x1 ;  /* 0x000000e8071d7211 */ /* 0x000fe400078f08ff */
[----:B------:R-:W-:Y:S02]  /*15e0*/  LEA.HI R203, R15, R198, RZ, 0x5 ;  /* 0x000000c60fcb7211 */ /* 0x000fe400078f28ff */
[----:B------:R-:W-:Y:S01]  /*15f0*/  LOP3.LUT R29, R29, 0x7fffffe, RZ, 0xc0, !PT ;  /* 0x07fffffe1d1d7812 */ /* 0x000fe200078ec0ff */
[----:B------:R-:W3:Y:S01]  /*1600*/  @!P4 S2R R23, SR_CgaCtaId ;  /* 0x000000000017c919 */ /* 0x000ee20000008800 */
[----:B------:R-:W-:-:S02]  /*1610*/  SHF.R.S32.HI R202, RZ, 0x5, R203 ;  /* 0x00000005ffca7819 */ /* 0x000fc400000114cb */
[----:B------:R-:W-:Y:S01]  /*1620*/  SHF.R.S32.HI R233, RZ, 0x1f, R232 ;  /* 0x0000001fffe97819 */ /* 0x000fe200000114e8 */
[----:B------:R-:W-:Y:S01]  /*1630*/  IMAD.IADD R29, R232, 0x1, -R29 ;  /* 0x00000001e81d7824 */ /* 0x000fe200078e0a1d */
[----:B------:R-:W-:Y:S01]  /*1640*/  LEA.HI R15, R15, R198, RZ, 0x4 ;  /* 0x000000c60f0f7211 */ /* 0x000fe200078f20ff */
[C---:B------:R-:W-:Y:S01]  /*1650*/  IMAD R201, R202.reuse, 0x10, R201 ;  /* 0x00000010cac97824 */ /* 0x040fe200078e02c9 */
[----:B------:R-:W-:Y:S01]  /*1660*/  LOP3.LUT R203, R203, 0xffffffe0, RZ, 0xc0, !PT ;  /* 0xffffffe0cbcb7812 */ /* 0x000fe200078ec0ff */
[----:B------:R-:W-:Y:S02]  /*1670*/  IMAD R16, R202, 0x8, R29 ;  /* 0x00000008ca107824 */ /* 0x000fe400078e021d */
[----:B-1----:R-:W-:-:S04]  /*1680*/  @P1 IMAD.WIDE.U32 R36, R226, R4, RZ ;  /* 0x00000004e2241225 */ /* 0x002fc800078e00ff */
[----:B------:R-:W-:Y:S02]  /*1690*/  @P1 IMAD R5, R226, R5, R37 ;  /* 0x00000005e2051224 */ /* 0x000fe400078e0225 */
[----:B------:R-:W-:-:S04]  /*16a0*/  IMAD.WIDE R34, R35, 0x40, R232 ;  /* 0x0000004023227825 */ /* 0x000fc800078e02e8 */
[-C--:B--2---:R-:W-:Y:S02]  /*16b0*/  @!P1 IMAD R4, R11, R2.reuse, RZ ;  /* 0x000000020b049224 */ /* 0x084fe400078e02ff */
[----:B------:R-:W-:-:S04]  /*16c0*/  @!P1 IMAD.WIDE.U32 R26, R9, R2, RZ ;  /* 0x00000002091a9225 */ /* 0x000fc800078e00ff */
[----:B------:R-:W-:Y:S01]  /*16d0*/  @!P1 IMAD R3, R9, R3, R4 ;  /* 0x0000000309039224 */ /* 0x000fe200078e0204 */
[----:B------:R-:W-:Y:S01]  /*16e0*/  LOP3.LUT R9, R7, 0xfffffffc, RZ, 0xc0, !PT ;  /* 0xfffffffc07097812 */ /* 0x000fe200078ec0ff */
[----:B------:R-:W-:Y:S01]  /*16f0*/  @!P1 IMAD.MOV.U32 R36, RZ, RZ, R26 ;  /* 0x000000ffff249224 */ /* 0x000fe200078e001a */
[----:B------:R-:W-:Y:S01]  /*1700*/  @!P4 MOV R4, 0x400 ;  /* 0x000004000004c802 */ /* 0x000fe20000000f00 */
[----:B------:R-:W-:Y:S02]  /*1710*/  @!P1 IMAD.IADD R5, R27, 0x1, R3 ;  /* 0x000000011b059824 */ /* 0x000fe400078e0203 */
[----:B------:R-:W-:Y:S01]  /*1720*/  IMAD.IADD R230, R198, 0x1, -R9 ;  /* 0x00000001c6e67824 */ /* 0x000fe200078e0a09 */
[----:B------:R-:W1:Y:S01]  /*1730*/  @!P5 S2R R27, SR_CgaCtaId ;  /* 0x00000000001bd919 */ /* 0x000e620000008800 */
[----:B------:R-:W-:Y:S01]  /*1740*/  IMAD.SHL.U32 R9, R12, 0x40, RZ ;  /* 0x000000400c097824 */ /* 0x000fe200078e00ff */
[----:B---3--:R-:W-:Y:S01]  /*1750*/  @!P4 LEA R23, R23, R4, 0x18 ;  /* 0x000000041717c211 */ /* 0x008fe200078ec0ff */
[----:B------:R-:W-:Y:S01]  /*1760*/  IMAD.SHL.U32 R230, R230, 0x8, RZ ;  /* 0x00000008e6e67824 */ /* 0x000fe200078e00ff */
[----:B------:R-:W-:Y:S01]  /*1770*/  SHF.R.S32.HI R4, RZ, 0x1f, R6 ;  /* 0x0000001fff047819 */ /* 0x000fe20000011406 */
[----:B------:R-:W-:Y:S01]  /*1780*/  IMAD.SHL.U32 R12, R12, 0x8, RZ ;  /* 0x000000080c0c7824 */ /* 0x000fe200078e00ff */
[----:B------:R-:W-:-:S02]  /*1790*/  LOP3.LUT R9, R9, 0xc0, RZ, 0xc0, !PT ;  /* 0x000000c009097812 */ /* 0x000fc400078ec0ff */
[----:B------:R-:W-:Y:S01]  /*17a0*/  IADD3 R24, P2, R230, R24, RZ ;  /* 0x00000018e6187210 */ /* 0x000fe20007f5e0ff */
[----:B------:R-:W-:Y:S01]  /*17b0*/  IMAD R7, R4, UR4, RZ ;  /* 0x0000000404077c24 */ /* 0x000fe2000f8e02ff */
[--C-:B------:R-:W-:Y:S02]  /*17c0*/  SHF.R.S32.HI R3, RZ, 0x1f, R230.reuse ;  /* 0x0000001fff037819 */ /* 0x100fe400000114e6 */
[----:B------:R-:W-:Y:S01]  /*17d0*/  LOP3.LUT R2, R9, 0x18, R230, 0xf8, !PT ;  /* 0x0000001809027812 */ /* 0x000fe200078ef8e6 */
[----:B------:R-:W-:Y:S01]  /*17e0*/  IMAD R7, R6, UR5, R7 ;  /* 0x0000000506077c24 */ /* 0x000fe2000f8e0207 */
[C---:B------:R-:W-:Y:S01]  /*17f0*/  IADD3 R30, P3, R230.reuse, R30, RZ ;  /* 0x0000001ee61e7210 */ /* 0x040fe20007f7e0ff */
[C---:B------:R-:W-:Y:S01]  /*1800*/  IMAD.X R25, R3.reuse, 0x1, R10, P2 ;  /* 0x0000000103197824 */ /* 0x040fe200010e060a */
[----:B------:R-:W-:Y:S01]  /*1810*/  IADD3 R36, P1, R230, R36, RZ ;  /* 0x00000024e6247210 */ /* 0x000fe20007f3e0ff */
[----:B------:R-:W2:Y:S01]  /*1820*/  @!P0 LDC.64 R10, c[0x0][0x240] ;  /* 0x00009000ff0a8b82 */ /* 0x000ea20000000a00 */
[----:B------:R-:W-:Y:S01]  /*1830*/  SHF.R.U32.HI R9, RZ, 0x3, R9 ;  /* 0x00000003ff097819 */ /* 0x000fe20000011609 */
[C---:B------:R-:W-:Y:S01]  /*1840*/  IMAD.X R31, R3.reuse, 0x1, R8, P3 ;  /* 0x00000001031f7824 */ /* 0x040fe200018e0608 */
[----:B------:R-:W-:Y:S01]  /*1850*/  @!P5 MOV R8, 0x400 ;  /* 0x000004000008d802 */ /* 0x000fe20000000f00 */
[----:B------:R-:W-:Y:S01]  /*1860*/  IMAD.X R37, R3, 0x1, R5, P1 ;  /* 0x0000000103257824 */ /* 0x000fe200008e0605 */
[----:B------:R-:W-:Y:S01]  /*1870*/  LOP3.LUT R9, R2, R9, RZ, 0x3c, !PT ;  /* 0x0000000902097212 */ /* 0x000fe200078e3cff */
[----:B------:R-:W-:Y:S01]  /*1880*/  IMAD.WIDE.U32 R30, R232, R192, R30 ;  /* 0x000000c0e81e7225 */ /* 0x000fe200078e001e */
[----:B------:R-:W-:Y:S01]  /*1890*/  ISETP.GE.AND P3, PT, R22, R13, PT ;  /* 0x0000000d1600720c */ /* 0x000fe20003f66270 */
[----:B------:R-:W3:Y:S01]  /*18a0*/  @!P5 LDC.64 R2, c[0x0][0x240] ;  /* 0x00009000ff02db82 */ /* 0x000ee20000000a00 */
[----:B------:R-:W-:Y:S01]  /*18b0*/  @!P5 IADD3 R18, P1, R34, 0x20, RZ ;  /* 0x000000202212d810 */ /* 0x000fe20007f3e0ff */
[----:B------:R-:W-:Y:S01]  /*18c0*/  IMAD.U32 R16, R16, 0x20, R9 ;  /* 0x0000002010107824 */ /* 0x000fe200078e0009 */
[----:B------:R-:W-:Y:S01]  /*18d0*/  UMOV UR5, 0x400 ;  /* 0x0000040000057882 */ /* 0x000fe20000000000 */
[----:B------:R-:W-:Y:S01]  /*18e0*/  IMAD.WIDE.U32 R36, R6, UR4, R36 ;  /* 0x0000000406247c25 */ /* 0x000fe2000f8e0024 */
[----:B-1----:R-:W-:-:S03]  /*18f0*/  @!P5 LEA R27, R27, R8, 0x18 ;  /* 0x000000081b1bd211 */ /* 0x002fc600078ec0ff */
[----:B------:R-:W1:Y:S01]  /*1900*/  @!P0 LDC.64 R4, c[0x0][0x210] ;  /* 0x00008400ff048b82 */ /* 0x000e620000000a00 */
[----:B------:R-:W-:Y:S02]  /*1910*/  IMAD.IADD R39, R37, 0x1, R7 ;  /* 0x0000000125277824 */ /* 0x000fe400078e0207 */
[----:B------:R-:W-:Y:S01]  /*1920*/  @!P5 IMAD.X R29, RZ, RZ, R35, P1 ;  /* 0x000000ffff1dd224 */ /* 0x000fe200008e0623 */
[----:B------:R-:W4:Y:S01]  /*1930*/  @!P3 S2R R26, SR_CgaCtaId ;  /* 0x00000000001ab919 */ /* 0x000f220000008800 */
[----:B------:R-:W-:Y:S02]  /*1940*/  @!P0 IMAD.MOV.U32 R38, RZ, RZ, R36 ;  /* 0x000000ffff268224 */ /* 0x000fe400078e0024 */
[----:B------:R-:W-:Y:S01]  /*1950*/  @!P5 IMAD.MOV.U32 R37, RZ, RZ, R39 ;  /* 0x000000ffff25d224 */ /* 0x000fe200078e0027 */
[----:B------:R-:W4:Y:S01]  /*1960*/  @!P5 LDC.64 R8, c[0x0][0x210] ;  /* 0x00008400ff08db82 */ /* 0x000f220000000a00 */
[----:B--2---:R-:W-:Y:S02]  /*1970*/  @!P0 IMAD R32, R35, R10, RZ ;  /* 0x0000000a23208224 */ /* 0x004fe400078e02ff */
[----:B------:R-:W-:-:S02]  /*1980*/  IMAD.MOV.U32 R194, RZ, RZ, R30 ;  /* 0x000000ffffc27224 */ /* 0x000fc400078e001e */
[C---:B------:R-:W-:Y:S02]  /*1990*/  @!P0 IMAD R11, R34.reuse, R11, R32 ;  /* 0x0000000b220b8224 */ /* 0x040fe400078e0220 */
[----:B------:R-:W-:Y:S01]  /*19a0*/  @!P0 IMAD.WIDE.U32 R34, R34, R10, R38 ;  /* 0x0000000a22228225 */ /* 0x000fe200078e0026 */
[----:B------:R-:W2:Y:S03]  /*19b0*/  S2UR UR4, SR_CgaCtaId ;  /* 0x00000000000479c3 */ /* 0x000ea60000008800 */
[-C--:B---3--:R-:W-:Y:S02]  /*19c0*/  @!P5 IMAD R28, R29, R2.reuse, RZ ;  /* 0x000000021d1cd224 */ /* 0x088fe400078e02ff */
[----:B------:R-:W-:-:S03]  /*19d0*/  @!P5 IMAD.WIDE.U32 R36, R18, R2, R36 ;  /* 0x000000021224d225 */ /* 0x000fc600078e0024 */
[----:B------:R-:W3:Y:S01]  /*19e0*/  @!P4 LDC.64 R6, c[0x0][0x218] ;  /* 0x00008600ff06cb82 */ /* 0x000ee20000000a00 */
[----:B------:R-:W-:Y:S01]  /*19f0*/  @!P5 IMAD R10, R18, R3, R28 ;  /* 0x00000003120ad224 */ /* 0x000fe200078e021c */
[----:B-1----:R-:W-:Y:S01]  /*1a00*/  @!P0 LEA R32, P1, R34, R4, 0x1 ;  /* 0x0000000422208211 */ /* 0x002fe200078208ff */
[----:B------:R-:W-:Y:S02]  /*1a10*/  @!P0 IMAD.IADD R11, R35, 0x1, R11 ;  /* 0x00000001230b8824 */ /* 0x000fe400078e020b */
[----:B------:R-:W-:Y:S02]  /*1a20*/  VIADD R18, R232, 0x40 ;  /* 0x00000040e8127836 */ /* 0x000fe40000000000 */
[----:B------:R-:W-:Y:S01]  /*1a30*/  IMAD R29, R233, R192, RZ ;  /* 0x000000c0e91d7224 */ /* 0x000fe200078e02ff */
[----:B------:R-:W-:Y:S01]  /*1a40*/  @!P0 LEA.HI.X R33, R34, R5, R11, 0x1, P1 ;  /* 0x0000000522218211 */ /* 0x000fe200008f0c0b */
[----:B------:R-:W1:Y:S01]  /*1a50*/  @!P3 LDC.64 R2, c[0x0][0x218] ;  /* 0x00008600ff02bb82 */ /* 0x000e620000000a00 */
[----:B------:R-:W-:Y:S01]  /*1a60*/  ISETP.GE.AND P1, PT, R18, R13, PT ;  /* 0x0000000d1200720c */ /* 0x000fe20003f26270 */
[----:B------:R-:W-:Y:S01]  /*1a70*/  @!P5 IMAD.IADD R10, R37, 0x1, R10 ;  /* 0x00000001250ad824 */ /* 0x000fe200078e020a */
[----:B----4-:R-:W-:Y:S01]  /*1a80*/  @!P5 LEA R34, P2, R36, R8, 0x1 ;  /* 0x000000082422d211 */ /* 0x010fe200078408ff */
[----:B------:R-:W-:Y:S01]  /*1a90*/  IMAD R29, R232, R193, R29 ;  /* 0x000000c1e81d7224 */ /* 0x000fe200078e021d */
[----:B------:R-:W-:Y:S01]  /*1aa0*/  @!P3 MOV R11, 0x400 ;  /* 0x00000400000bb802 */ /* 0x000fe20000000f00 */
[----:B------:R-:W-:Y:S01]  /*1ab0*/  IMAD.WIDE.U32 R38, R192, 0x40, RZ ;  /* 0x00000040c0267825 */ /* 0x000fe200078e00ff */
[----:B--2---:R-:W-:Y:S01]  /*1ac0*/  ULEA UR4, UR4, UR5, 0x18 ;  /* 0x0000000504047291 */ /* 0x004fe2000f8ec03f */
[----:B------:R-:W-:-:S02]  /*1ad0*/  @!P5 LEA.HI.X R35, R36, R9, R10, 0x1, P2 ;  /* 0x000000092423d211 */ /* 0x000fc400010f0c0a */
[----:B------:R-:W-:Y:S01]  /*1ae0*/  IMAD.IADD R5, R31, 0x1, R29 ;  /* 0x000000011f057824 */ /* 0x000fe200078e021d */
[----:B------:R-:W-:Y:S01]  /*1af0*/  @!P3 LEA R9, R26, R11, 0x18 ;  /* 0x0000000b1a09b211 */ /* 0x000fe200078ec0ff */
[C---:B------:R-:W-:Y:S01]  /*1b00*/  @!P5 IMAD R27, R16.reuse, 0x2, R27 ;  /* 0x00000002101bd824 */ /* 0x040fe200078e021b */
[----:B------:R-:W-:Y:S01]  /*1b10*/  LEA R229, R16, UR4, 0x1 ;  /* 0x0000000410e57c11 */ /* 0x000fe2000f8e08ff */
[----:B------:R-:W2:Y:S01]  /*1b20*/  @!P1 S2R R11, SR_CgaCtaId ;  /* 0x00000000000b9919 */ /* 0x000ea20000008800 */
[----:B---3--:R-:W-:Y:S01]  /*1b30*/  @!P4 LEA R36, P2, R194, R6, 0x1 ;  /* 0x00000006c224c211 */ /* 0x008fe200078408ff */
[----:B------:R-:W-:Y:S02]  /*1b40*/  @!P4 IMAD R23, R16, 0x2, R23 ;  /* 0x000000021017c824 */ /* 0x000fe400078e0217 */
[----:B------:R-:W-:Y:S01]  /*1b50*/  @!PT LDS RZ, [RZ] ;  /* 0x00000000fffff984 */ /* 0x000fe20000000800 */
[----:B------:R-:W-:Y:S01]  /*1b60*/  @!PT LDS RZ, [RZ] ;  /* 0x00000000fffff984 */ /* 0x000fe20000000800 */
[----:B------:R-:W-:Y:S01]  /*1b70*/  @!PT LDS RZ, [RZ] ;  /* 0x00000000fffff984 */ /* 0x000fe20000000800 */
[----:B------:R3:W-:Y:S01]  /*1b80*/  @!P0 LDGSTS.E.BYPASS.LTC128B.128 [R229], desc[UR8][R32.64] ;  /* 0x0000000020e58fae */ /* 0x0007e2000b901d48 */
[----:B------:R-:W-:Y:S01]  /*1b90*/  @!P4 LEA.HI.X R37, R194, R7, R5, 0x1, P2 ;  /* 0x00000007c225c211 */ /* 0x000fe200010f0c05 */
[----:B------:R-:W-:Y:S01]  /*1ba0*/  VIADD R28, R232, 0xa0 ;  /* 0x000000a0e81c7836 */ /* 0x000fe20000000000 */
[----:B------:R-:W4:Y:S01]  /*1bb0*/  @!P1 LDC.64 R6, c[0x0][0x218] ;  /* 0x00008600ff069b82 */ /* 0x000f220000000a00 */
[----:B------:R-:W-:Y:S01]  /*1bc0*/  @!P3 LEA R4, P0, R192, R194, 0x5 ;  /* 0x000000c2c004b211 */ /* 0x000fe200078028ff */
[----:B------:R2:W-:Y:S01]  /*1bd0*/  @!P5 LDGSTS.E.BYPASS.LTC128B.128 [R27+0x800], desc[UR8][R34.64] ;  /* 0x00800000221bdfae */ /* 0x0005e2000b901d48 */
[----:B------:R-:W-:-:S02]  /*1be0*/  @!P3 IMAD R29, R16, 0x2, R9 ;  /* 0x00000002101db824 */ /* 0x000fc400078e0209 */
[----:B------:R-:W-:Y:S01]  /*1bf0*/  @!P3 LEA.HI.X R8, R192, R5, R193, 0x5, P0 ;  /* 0x00000005c008b211 */ /* 0x000fe200000f2cc1 */
[----:B------:R4:W-:Y:S01]  /*1c00*/  @!P4 LDGSTS.E.BYPASS.LTC128B.128 [R23+0x1000], desc[UR8][R36.64] ;  /* 0x010000002417cfae */ /* 0x0009e2000b901d48 */
[----:B-1----:R-:W-:Y:S01]  /*1c10*/  @!P3 LEA R2, P0, R4, R2, 0x1 ;  /* 0x000000020402b211 */ /* 0x002fe200078008ff */
[----:B------:R-:W-:Y:S01]  /*1c20*/  VIADD R26, R232, 0xc0 ;  /* 0x000000c0e81a7836 */ /* 0x000fe20000000000 */
[----:B------:R-:W-:Y:S01]  /*1c30*/  ISETP.GE.AND P4, PT, R28, R13, PT ;  /* 0x0000000d1c00720c */ /* 0x000fe20003f86270 */
[----:B------:R-:W-:Y:S01]  /*1c40*/  VIADD R30, R232, 0x80 ;  /* 0x00000080e81e7836 */ /* 0x000fe20000000000 */
[----:B------:R-:W-:Y:S01]  /*1c50*/  @!P3 LEA.HI.X R3, R4, R3, R8, 0x1, P0 ;  /* 0x000000030403b211 */ /* 0x000fe200000f0c08 */
[----:B------:R-:W-:Y:S01]  /*1c60*/  IMAD.SHL.U32 R4, R193, 0x40, RZ ;  /* 0x00000040c1047824 */ /* 0x000fe200078e00ff */
[----:B------:R-:W-:Y:S01]  /*1c70*/  @!P1 IADD3 R8, P2, R194, R38, RZ ;  /* 0x00000026c2089210 */ /* 0x000fe20007f5e0ff */
[----:B------:R-:W-:Y:S01]  /*1c80*/  IMAD R31, R21, UR6, RZ ;  /* 0x00000006151f7c24 */ /* 0x000fe2000f8e02ff */
[----:B------:R-:W-:Y:S01]  /*1c90*/  ISETP.GE.AND P5, PT, R30, R13, PT ;  /* 0x0000000d1e00720c */ /* 0x000fe20003fa6270 */
[----:B------:R1:W-:Y:S01]  /*1ca0*/  @!P3 LDGSTS.E.BYPASS.LTC128B.128 [R29+0x1800], desc[UR8][R2.64] ;  /* 0x01800000021dbfae */ /* 0x0003e2000b901d48 */
[----:B------:R-:W-:Y:S01]  /*1cb0*/  @!P1 IADD3.X R9, R5, R39, R4, P2, !PT ;  /* 0x0000002705099210 */ /* 0x000fe200017fe404 */
[----:B------:R-:W-:Y:S01]  /*1cc0*/  VIADD R4, R232, 0xe0 ;  /* 0x000000e0e8047836 */ /* 0x000fe20000000000 */
[----:B------:R-:W-:Y:S01]  /*1cd0*/  ISETP.GE.AND P3, PT, R26, R13, PT ;  /* 0x0000000d1a00720c */ /* 0x000fe20003f66270 */
[----:B---3--:R-:W-:-:S05]  /*1ce0*/  VIADD R32, R232, 0x60 ;  /* 0x00000060e8207836 */ /* 0x008fca0000000000 */
[----:B------:R-:W-:Y:S01]  /*1cf0*/  ISETP.GE.AND P0, PT, R32, R13, PT ;  /* 0x0000000d2000720c */ /* 0x000fe20003f06270 */
[----:B--2---:R-:W2:Y:S01]  /*1d00*/  @!P4 S2R R27, SR_CgaCtaId ;  /* 0x00000000001bc919 */ /* 0x004ea20000008800 */
[----:B----4-:R-:W-:-:S05]  /*1d10*/  @!P1 LEA R36, P2, R8, R6, 0x1 ;  /* 0x0000000608249211 */ /* 0x010fca00078408ff */
[----:B------:R-:W3:Y:S01]  /*1d20*/  @!P3 S2R R23, SR_CgaCtaId ;  /* 0x000000000017b919 */ /* 0x000ee20000008800 */
[----:B------:R-:W-:Y:S02]  /*1d30*/  @!P1 LEA.HI.X R37, R8, R7, R9, 0x1, P2 ;  /* 0x0000000708259211 */ /* 0x000fe400010f0c09 */
[----:B------:R-:W-:Y:S01]  /*1d40*/  ISETP.GE.AND P2, PT, R4, R13, PT ;  /* 0x0000000d0400720c */ /* 0x000fe20003f46270 */
[----:B------:R-:W4:Y:S02]  /*1d50*/  @!P5 S2R R8, SR_CgaCtaId ;  /* 0x000000000008d919 */ /* 0x000f240000008800 */
[----:B------:R-:W2:Y:S01]  /*1d60*/  @!P0 LDC.64 R6, c[0x0][0x218] ;  /* 0x00008600ff068b82 */ /* 0x000ea20000000a00 */
[----:B-1----:R-:W-:Y:S01]  /*1d70*/  @!P1 MOV R2, 0x400 ;  /* 0x0000040000029802 */ /* 0x002fe20000000f00 */
[----:B------:R-:W1:Y:S01]  /*1d80*/  @!P0 S2R R9, SR_CgaCtaId ;  /* 0x0000000000098919 */ /* 0x000e620000008800 */
[----:B------:R-:W-:Y:S02]  /*1d90*/  @!P0 IMAD.MOV.U32 R3, RZ, RZ, R5 ;  /* 0x000000ffff038224 */ /* 0x000fe400078e0005 */
[----:B------:R-:W-:Y:S01]  /*1da0*/  @!P1 LEA R11, R11, R2, 0x18 ;  /* 0x000000020b0b9211 */ /* 0x000fe200078ec0ff */
[----:B------:R-:W-:-:S02]  /*1db0*/  @!P0 IMAD.MOV.U32 R2, RZ, RZ, R194 ;  /* 0x000000ffff028224 */ /* 0x000fc400078e00c2 */
[----:B------:R-:W-:Y:S02]  /*1dc0*/  @!P0 IMAD R10, R193, 0x60, RZ ;  /* 0x00000060c10a8824 */ /* 0x000fe400078e02ff */
[----:B------:R-:W4:Y:S01]  /*1dd0*/  @!P2 S2R R29, SR_CgaCtaId ;  /* 0x00000000001da919 */ /* 0x000f220000008800 */
[----:B------:R-:W-:Y:S02]  /*1de0*/  @!P1 IMAD R11, R16, 0x2, R11 ;  /* 0x00000002100b9824 */ /* 0x000fe400078e020b */
[----:B------:R-:W-:Y:S02]  /*1df0*/  @!P0 IMAD.WIDE.U32 R34, R192, 0x60, R2 ;  /* 0x00000060c0228825 */ /* 0x000fe400078e0002 */
[----:B------:R-:W4:Y:S01]  /*1e00*/  @!P5 LDC.64 R2, c[0x0][0x218] ;  /* 0x00008600ff02db82 */ /* 0x000f220000000a00 */
[----:B------:R3:W-:Y:S01]  /*1e10*/  @!P1 LDGSTS.E.BYPASS.LTC128B.128 [R11+0x2000], desc[UR8][R36.64] ;  /* 0x02000000240b9fae */ /* 0x0007e2000b901d48 */
[----:B------:R-:W-:Y:S01]  /*1e20*/  @!P0 IMAD.IADD R10, R35, 0x1, R10 ;  /* 0x00000001230a8824 */ /* 0x000fe200078e020a */
[----:B--2---:R-:W-:-:S02]  /*1e30*/  @!P0 LEA R38, P1, R34, R6, 0x1 ;  /* 0x0000000622268211 */ /* 0x004fc400078208ff */
[----:B------:R-:W-:Y:S02]  /*1e40*/  @!P0 MOV R6, 0x400 ;  /* 0x0000040000068802 */ /* 0x000fe40000000f00 */
[----:B------:R-:W-:Y:S02]  /*1e50*/  @!P0 LEA.HI.X R39, R34, R7, R10, 0x1, P1 ;  /* 0x0000000722278211 */ /* 0x000fe400008f0c0a */
[----:B------:R-:W-:Y:S02]  /*1e60*/  @!P4 MOV R10, 0x400 ;  /* 0x00000400000ac802 */ /* 0x000fe40000000f00 */
[----:B------:R-:W-:Y:S02]  /*1e70*/  ISETP.GE.AND P1, PT, R22, R13, PT ;  /* 0x0000000d1600720c */ /* 0x000fe40003f26270 */
[----:B-1----:R-:W-:Y:S02]  /*1e80*/  @!P0 LEA R9, R9, R6, 0x18 ;  /* 0x0000000609098211 */ /* 0x002fe400078ec0ff */
[----:B------:R-:W-:-:S02]  /*1e90*/  @!P3 MOV R6, 0x400 ;  /* 0x000004000006b802 */ /* 0x000fc40000000f00 */
[----:B------:R-:W-:Y:S01]  /*1ea0*/  @!P4 LEA R27, R27, R10, 0x18 ;  /* 0x0000000a1b1bc211 */ /* 0x000fe200078ec0ff */
[----:B------:R-:W-:Y:S01]  /*1eb0*/  @!P0 IMAD R33, R16, 0x2, R9 ;  /* 0x0000000210218824 */ /* 0x000fe200078e0209 */
[----:B------:R-:W-:Y:S02]  /*1ec0*/  @!P5 MOV R7, 0x400 ;  /* 0x000004000007d802 */ /* 0x000fe40000000f00 */
[----:B---3--:R-:W-:Y:S01]  /*1ed0*/  @!P3 LEA R23, R23, R6, 0x18 ;  /* 0x000000061717b211 */ /* 0x008fe200078ec0ff */
[----:B------:R-:W1:Y:S01]  /*1ee0*/  @!P4 LDC.64 R10, c[0x0][0x218] ;  /* 0x00008600ff0acb82 */ /* 0x000e620000000a00 */
[----:B------:R2:W-:Y:S01]  /*1ef0*/  @!P0 LDGSTS.E.BYPASS.LTC128B.128 [R33+0x2800], desc[UR8][R38.64] ;  /* 0x0280000026218fae */ /* 0x0005e2000b901d48 */
[----:B------:R-:W-:Y:S01]  /*1f00*/  @!P2 MOV R22, 0x400 ;  /* 0x000004000016a802 */ /* 0x000fe20000000f00 */
[----:B------:R-:W-:Y:S01]  /*1f10*/  IMAD.WIDE.U32 R36, R20, UR6, R24 ;  /* 0x0000000614247c25 */ /* 0x000fe2000f8e0018 */
[----:B------:R-:W-:Y:S02]  /*1f20*/  @!P5 LEA R6, P0, R192, R194, 0x7 ;  /* 0x000000c2c006d211 */ /* 0x000fe400078038ff */
[----:B----4-:R-:W-:Y:S01]  /*1f30*/  @!P5 LEA R7, R8, R7, 0x18 ;  /* 0x000000070807d211 */ /* 0x010fe200078ec0ff */
[----:B------:R-:W-:Y:S01]  /*1f40*/  @!P4 IMAD R24, R193, 0xa0, RZ ;  /* 0x000000a0c118c824 */ /* 0x000fe200078e02ff */
[----:B------:R-:W-:Y:S01]  /*1f50*/  @!P2 LEA R21, R29, R22, 0x18 ;  /* 0x000000161d15a211 */ /* 0x000fe200078ec0ff */
[----:B------:R-:W3:Y:S01]  /*1f60*/  @!P3 LDC.64 R8, c[0x0][0x218] ;  /* 0x00008600ff08bb82 */ /* 0x000ee20000000a00 */
[----:B------:R-:W-:Y:S01]  /*1f70*/  @!P5 LEA.HI.X R29, R192, R5, R193, 0x7, P0 ;  /* 0x00000005c01dd211 */ /* 0x000fe200000f3cc1 */
[----:B------:R-:W-:Y:S01]  /*1f80*/  @!P5 IMAD R25, R16, 0x2, R7 ;  /* 0x000000021019d824 */ /* 0x000fe200078e0207 */
[----:B------:R-:W-:Y:S01]  /*1f90*/  @!P5 LEA R34, P0, R6, R2, 0x1 ;  /* 0x000000020622d211 */ /* 0x000fe200078008ff */
[----:B------:R-:W-:-:S02]  /*1fa0*/  @!P3 IMAD.MOV.U32 R7, RZ, RZ, R5 ;  /* 0x000000ffff07b224 */ /* 0x000fc400078e0005 */
[----:B------:R-:W-:Y:S01]  /*1fb0*/  IMAD R22, R20, UR7, R31 ;  /* 0x0000000714167c24 */ /* 0x000fe2000f8e021f */
[----:B------:R-:W-:Y:S01]  /*1fc0*/  @!P5 LEA.HI.X R35, R6, R3, R29, 0x1, P0 ;  /* 0x000000030623d211 */ /* 0x000fe200000f0c1d */
[----:B------:R-:W-:Y:S01]  /*1fd0*/  @!P3 IMAD.MOV.U32 R6, RZ, RZ, R194 ;  /* 0x000000ffff06b224 */ /* 0x000fe200078e00c2 */
[----:B------:R-:W4:Y:S01]  /*1fe0*/  @!P2 LDC.64 R2, c[0x0][0x218] ;  /* 0x00008600ff02ab82 */ /* 0x000f220000000a00 */
[----:B------:R-:W-:Y:S01]  /*1ff0*/  @!P3 IMAD R20, R193, 0xc0, RZ ;  /* 0x000000c0c114b824 */ /* 0x000fe200078e02ff */
[----:B------:R-:W-:Y:S01]  /*2000*/  ULDC.64 UR6, c[0x0][0x220] ;  /* 0x0000880000067ab9 */ /* 0x000fe20000000a00 */
[----:B------:R-:W-:Y:S01]  /*2010*/  @!P3 IMAD.WIDE.U32 R40, R192, 0xc0, R6 ;  /* 0x000000c0c028b825 */ /* 0x000fe200078e0006 */
[----:B------:R3:W-:Y:S01]  /*2020*/  @!P5 LDGSTS.E.BYPASS.LTC128B.128 [R25+0x3000], desc[UR8][R34.64] ;  /* 0x030000002219dfae */ /* 0x0007e2000b901d48 */
[----:B------:R-:W-:Y:S02]  /*2030*/  IADD3 R19, P5, R232, R19, RZ ;  /* 0x00000013e8137210 */ /* 0x000fe40007fbe0ff */
[----:B------:R-:W-:Y:S01]  /*2040*/  @!P3 IMAD.IADD R20, R41, 0x1, R20 ;  /* 0x000000012914b824 */ /* 0x000fe200078e0214 */
[----:B------:R-:W4:Y:S01]  /*2050*/  LDC.64 R6, c[0x0][0x250] ;  /* 0x00009400ff067b82 */ /* 0x000f220000000a00 */
[----:B------:R-:W-:-:S02]  /*2060*/  @!P4 IMAD R27, R16, 0x2, R27 ;  /* 0x00000002101bc824 */ /* 0x000fc400078e021b */
[----:B--2---:R-:W-:Y:S02]  /*2070*/  @!P4 IMAD.MOV.U32 R38, RZ, RZ, R194 ;  /* 0x000000ffff26c224 */ /* 0x004fe400078e00c2 */
[----:B------:R-:W-:Y:S02]  /*2080*/  @!P4 IMAD.MOV.U32 R39, RZ, RZ, R5 ;  /* 0x000000ffff27c224 */ /* 0x000fe400078e0005 */
[----:B------:R-:W-:Y:S02]  /*2090*/  @!P3 IMAD R23, R16, 0x2, R23 ;  /* 0x000000021017b824 */ /* 0x000fe400078e0217 */
[----:B------:R-:W-:-:S04]  /*20a0*/  @!P4 IMAD.WIDE.U32 R38, R192, 0xa0, R38 ;  /* 0x000000a0c026c825 */ /* 0x000fc800078e0026 */
[----:B------:R-:W-:Y:S01]  /*20b0*/  @!P4 IMAD.IADD R24, R39, 0x1, R24 ;  /* 0x000000012718c824 */ /* 0x000fe200078e0218 */
[----:B-1----:R-:W-:Y:S01]  /*20c0*/  @!P4 LEA R10, P0, R38, R10, 0x1 ;  /* 0x0000000a260ac211 */ /* 0x002fe200078008ff */
[----:B------:R-:W-:Y:S02]  /*20d0*/  @!P2 IMAD R21, R16, 0x2, R21 ;  /* 0x000000021015a824 */ /* 0x000fe400078e0215 */
[----:B------:R-:W-:Y:S01]  /*20e0*/  IMAD.X R17, R233, 0x1, R17, P5 ;  /* 0x00000001e9117824 */ /* 0x000fe200028e0611 */
[----:B------:R-:W-:Y:S01]  /*20f0*/  @!P4 LEA.HI.X R11, R38, R11, R24, 0x1, P0 ;  /* 0x0000000b260bc211 */ /* 0x000fe200000f0c18 */
[----:B------:R-:W-:Y:S01]  /*2100*/  @!P2 IMAD.MOV.U32 R24, RZ, RZ, R194 ;  /* 0x000000ffff18a224 */ /* 0x000fe200078e00c2 */
[----:B---3--:R-:W-:Y:S01]  /*2110*/  @!P3 LEA R42, P0, R40, R8, 0x1 ;  /* 0x00000008282ab211 */ /* 0x008fe200078008ff */
[----:B------:R-:W-:Y:S01]  /*2120*/  @!P2 IMAD R8, R193, 0xe0, RZ ;  /* 0x000000e0c108a824 */ /* 0x000fe200078e02ff */
[----:B------:R-:W-:Y:S01]  /*2130*/  ISETP.GE.AND P5, PT, R32, R13, PT ;  /* 0x0000000d2000720c */ /* 0x000fe20003fa6270 */
[----:B------:R-:W-:Y:S01]  /*2140*/  @!P2 IMAD.MOV.U32 R25, RZ, RZ, R5 ;  /* 0x000000ffff19a224 */ /* 0x000fe200078e0005 */
[----:B------:R-:W-:Y:S01]  /*2150*/  @!P3 LEA.HI.X R43, R40, R9, R20, 0x1, P0 ;  /* 0x00000009282bb211 */ /* 0x000fe200000f0c14 */
[----:B------:R-:W-:Y:S01]  /*2160*/  @!P4 LDGSTS.E.BYPASS.LTC128B.128 [R27+0x3800], desc[UR8][R10.64] ;  /* 0x038000000a1bcfae */ /* 0x000fe2000b901d48 */
[----:B------:R-:W-:Y:S01]  /*2170*/  IMAD.IADD R37, R37, 0x1, R22 ;  /* 0x0000000125257824 */ /* 0x000fe200078e0216 */
[-C--:B------:R-:W-:Y:S01]  /*2180*/  ISETP.GE.AND P4, PT, R30, R13.reuse, PT ;  /* 0x0000000d1e00720c */ /* 0x080fe20003f86270 */
[----:B------:R-:W-:Y:S01]  /*2190*/  @!P2 IMAD.WIDE.U32 R38, R192, 0xe0, R24 ;  /* 0x000000e0c026a825 */ /* 0x000fe200078e0018 */
[----:B------:R-:W-:Y:S01]  /*21a0*/  @!P3 LDGSTS.E.BYPASS.LTC128B.128 [R23+0x4000], desc[UR8][R42.64] ;  /* 0x040000002a17bfae */ /* 0x000fe2000b901d48 */
[----:B------:R-:W-:-:S02]  /*21b0*/  ISETP.GE.AND P3, PT, R232, R13, PT ;  /* 0x0000000de800720c */ /* 0x000fc40003f66270 */
[----:B------:R-:W-:Y:S01]  /*21c0*/  @!P2 IMAD.IADD R8, R39, 0x1, R8 ;  /* 0x000000012708a824 */ /* 0x000fe200078e0208 */
[----:B----4-:R-:W-:Y:S01]  /*21d0*/  @!P2 LEA R2, P0, R38, R2, 0x1 ;  /* 0x000000022602a211 */ /* 0x010fe200078008ff */
[----:B------:R-:W-:-:S03]  /*21e0*/  IMAD.WIDE.U32 R36, R19, R6, R36 ;  /* 0x0000000613247225 */ /* 0x000fc600078e0024 */
[----:B------:R-:W-:Y:S01]  /*21f0*/  @!P2 LEA.HI.X R3, R38, R3, R8, 0x1, P0 ;  /* 0x000000032603a211 */ /* 0x000fe200000f0c08 */
[----:B------:R-:W-:Y:S01]  /*2200*/  IMAD R8, R17, R6, RZ ;  /* 0x0000000611087224 */ /* 0x000fe200078e02ff */
[----:B------:R-:W-:Y:S01]  /*2210*/  LEA R224, P0, R36, UR6, 0x1 ;  /* 0x0000000624e07c11 */ /* 0x000fe2000f8008ff */
[----:B------:R-:W-:Y:S02]  /*2220*/  IMAD.SHL.U32 R9, R6, 0x20, RZ ;  /* 0x0000002006097824 */ /* 0x000fe400078e00ff */
[----:B------:R1:W-:Y:S01]  /*2230*/  @!P2 LDGSTS.E.BYPASS.LTC128B.128 [R21+0x4800], desc[UR8][R2.64] ;  /* 0x048000000215afae */ /* 0x0003e2000b901d48 */
[----:B------:R-:W-:Y:S02]  /*2240*/  IMAD R8, R19, R7, R8 ;  /* 0x0000000713087224 */ /* 0x000fe400078e0208 */
[----:B------:R-:W-:Y:S01]  /*2250*/  @!P1 LEA R20, P2, R9, R224, 0x1 ;  /* 0x000000e009149211 */ /* 0x000fe200078408ff */
[----:B------:R-:W0:Y:S01]  /*2260*/  LDGDEPBAR ;  /* 0x00000000000079af */ /* 0x000e220000000000 */
[----:B------:R-:W-:-:S05]  /*2270*/  IMAD.IADD R8, R37, 0x1, R8 ;  /* 0x0000000125087824 */ /* 0x000fca00078e0208 */
[----:B------:R-:W-:Y:S02]  /*2280*/  LEA.HI.X R223, R36, UR7, R8, 0x1, P0 ;  /* 0x0000000724df7c11 */ /* 0x000fe400080f0c08 */
[----:B------:R-:W-:Y:S02]  /*2290*/  SHF.L.U64.HI R8, R6, 0x5, R7 ;  /* 0x0000000506087819 */ /* 0x000fe40000010207 */
[----:B------:R-:W-:Y:S01]  /*22a0*/  ISETP.GE.AND P0, PT, R18, R13, PT ;  /* 0x0000000d1200720c */ /* 0x000fe20003f06270 */
[----:B------:R-:W-:Y:S01]  /*22b0*/  @!P3 IMAD.MOV.U32 R225, RZ, RZ, R223 ;  /* 0x000000ffffe1b224 */ /* 0x000fe200078e00df */
[----:B-1----:R-:W-:Y:S01]  /*22c0*/  LOP3.LUT R3, R14, 0xfffffff8, RZ, 0xc0, !PT ;  /* 0xfffffff80e037812 */ /* 0x002fe200078ec0ff */
[----:B------:R-:W-:-:S04]  /*22d0*/  DEPBAR.LE SB0, 0x0 ;  /* 0x000080000000791a */ /* 0x000fc80000000000 */
[----:B------:R-:W-:Y:S01]  /*22e0*/  BAR.SYNC.DEFER_BLOCKING 0x0 ;  /* 0x0000000000007b1d */ /* 0x000fe20000010000 */
[----:B------:R-:W-:Y:S01]  /*22f0*/  @!P1 LEA.HI.X R21, R9, R223, R8, 0x1, P2 ;  /* 0x000000df09159211 */ /* 0x000fe200010f0c08 */
[C---:B------:R-:W-:Y:S01]  /*2300*/  IMAD.IADD R3, R198.reuse, 0x1, -R3 ;  /* 0x00000001c6037824 */ /* 0x040fe200078e0a03 */
[----:B------:R-:W-:Y:S02]  /*2310*/  LOP3.LUT R9, R15, 0xfffffff0, RZ, 0xc0, !PT ;  /* 0xfffffff00f097812 */ /* 0x000fe400078ec0ff */
[----:B------:R-:W-:Y:S02]  /*2320*/  SHF.R.S32.HI R8, RZ, 0x4, R15 ;  /* 0x00000004ff087819 */ /* 0x000fe4000001140f */
[----:B------:R-:W-:Y:S01]  /*2330*/  LEA.HI R14, R3, R3, RZ, 0x1 ;  /* 0x00000003030e7211 */ /* 0x000fe200078f08ff */
[----:B------:R-:W-:Y:S01]  /*2340*/  IMAD.IADD R200, R198, 0x1, -R9 ;  /* 0x00000001c6c87824 */ /* 0x000fe200078e0a09 */
[----:B------:R-:W-:Y:S02]  /*2350*/  LEA.HI R15, R15, R8, RZ, 0x1 ;  /* 0x000000080f0f7211 */ /* 0x000fe400078f08ff */
[----:B------:R-:W-:-:S02]  /*2360*/  SHF.R.S32.HI R2, RZ, 0x1, R14 ;  /* 0x00000001ff027819 */ /* 0x000fc4000001140e */
[----:B------:R-:W-:Y:S02]  /*2370*/  LEA.HI R9, R200, R200, RZ, 0x1 ;  /* 0x000000c8c8097211 */ /* 0x000fe400078f08ff */
[----:B------:R-:W-:Y:S02]  /*2380*/  ISETP.GE.AND P2, PT, R26, R13, PT ;  /* 0x0000000d1a00720c */ /* 0x000fe40003f46270 */
[--C-:B------:R-:W-:Y:S02]  /*2390*/  SHF.R.S32.HI R17, RZ, 0x1, R9.reuse ;  /* 0x00000001ff117819 */ /* 0x100fe40000011409 */
[----:B------:R-:W-:Y:S02]  /*23a0*/  SHF.R.S32.HI R16, RZ, 0x1f, R9 ;  /* 0x0000001fff107819 */ /* 0x000fe40000011409 */
[----:B------:R-:W-:Y:S02]  /*23b0*/  LOP3.LUT R15, R15, 0xfffffffe, RZ, 0xc0, !PT ;  /* 0xfffffffe0f0f7812 */ /* 0x000fe400078ec0ff */
[----:B------:R-:W-:Y:S01]  /*23c0*/  LEA.HI R16, R16, R17, RZ, 0x2 ;  /* 0x0000001110107211 */ /* 0x000fe200078f10ff */
[----:B------:R-:W-:Y:S01]  /*23d0*/  @P3 STS [R229+0x5000], RZ ;  /* 0x005000ffe5003388 */ /* 0x000fe20000000800 */
[----:B------:R-:W-:Y:S01]  /*23e0*/  LOP3.LUT R14, R14, 0x7fffffe, RZ, 0xc0, !PT ;  /* 0x07fffffe0e0e7812 */ /* 0x000fe200078ec0ff */
[----:B------:R-:W-:Y:S01]  /*23f0*/  IMAD.IADD R15, R8, 0x1, -R15 ;  /* 0x00000001080f7824 */ /* 0x000fe200078e0a0f */
[----:B------:R-:W-:Y:S01]  /*2400*/  LOP3.LUT R9, R9, 0x7fffffe, RZ, 0xc0, !PT ;  /* 0x07fffffe09097812 */ /* 0x000fe200078ec0ff */
[----:B------:R-:W-:Y:S01]  /*2410*/  @P3 STS [R229+0x5004], RZ ;  /* 0x005004ffe5003388 */ /* 0x000fe20000000800 */
[----:B------:R-:W-:-:S03]  /*2420*/  @!P5 IMAD R8, R7, 0xc0, RZ ;  /* 0x000000c00708d824 */ /* 0x000fc600078e02ff */
[----:B------:R-:W-:Y:S04]  /*2430*/  @P3 STS.64 [R229+0x5008], RZ ;  /* 0x005008ffe5003388 */ /* 0x000fe80000000a00 */
[----:B------:R-:W-:Y:S01]  /*2440*/  @!PT LDS RZ, [RZ] ;  /* 0x00000000fffff984 */ /* 0x000fe20000000800 */
[----:B------:R-:W-:Y:S01]  /*2450*/  @!PT LDS RZ, [RZ] ;  /* 0x00000000fffff984 */ /* 0x000fe20000000800 */
[----:B------:R-:W-:Y:S01]  /*2460*/  @!PT LDS RZ, [RZ] ;  /* 0x00000000fffff984 */ /* 0x000fe20000000800 */
[----:B------:R1:W-:Y:S01]  /*2470*/  @!P3 LDGSTS.E.BYPASS.LTC128B.128 [R229+0x5000], desc[UR8][R224.64] ;  /* 0x05000000e0e5bfae */ /* 0x0003e2000b901d48 */
[----:B------:R-:W-:-:S03]  /*2480*/  ISETP.GE.AND P3, PT, R28, R13, PT ;  /* 0x0000000d1c00720c */ /* 0x000fc60003f66270 */
[----:B------:R-:W-:Y:S04]  /*2490*/  @P1 STS.128 [R229+0x5800], RZ ;  /* 0x005800ffe5001388 */ /* 0x000fe80000000c00 */
[----:B------:R-:W-:Y:S01]  /*24a0*/  @!PT LDS RZ, [RZ] ;  /* 0x00000000fffff984 */ /* 0x000fe20000000800 */
[----:B------:R-:W-:Y:S01]  /*24b0*/  @!PT LDS RZ, [RZ] ;  /* 0x00000000fffff984 */ /* 0x000fe20000000800 */
[----:B------:R-:W-:Y:S01]  /*24c0*/  @!PT LDS RZ, [RZ] ;  /* 0x00000000fffff984 */ /* 0x000fe20000000800 */
[----:B------:R2:W-:Y:S01]  /*24d0*/  @!P1 LDGSTS.E.BYPASS.LTC128B.128 [R229+0x5800], desc[UR8][R20.64] ;  /* 0x0580000014e59fae */ /* 0x0005e2000b901d48 */
[----:B------:R-:W-:-:S03]  /*24e0*/  @!P0 LEA R10, P1, R6, R224, 0x7 ;  /* 0x000000e0060a8211 */ /* 0x000fc600078238ff */
[----:B------:R-:W-:Y:S01]  /*24f0*/  @P0 STS.128 [R229+0x6000], RZ ;  /* 0x006000ffe5000388 */ /* 0x000fe20000000c00 */
[----:B------:R-:W-:Y:S02]  /*2500*/  @!P0 LEA.HI.X R11, R6, R223, R7, 0x7, P1 ;  /* 0x000000df060b8211 */ /* 0x000fe400008f3c07 */
[----:B------:R-:W-:Y:S01]  /*2510*/  ISETP.GE.AND P1, PT, R4, R13, PT ;  /* 0x0000000d0400720c */ /* 0x000fe20003f26270 */
[----:B------:R-:W-:Y:S02]  /*2520*/  IMAD.SHL.U32 R4, R2, 0x40, RZ ;  /* 0x0000004002047824 */ /* 0x000fe400078e00ff */
[----:B------:R-:W-:Y:S01]  /*2530*/  @!PT LDS RZ, [RZ] ;  /* 0x00000000fffff984 */ /* 0x000fe20000000800 */
[----:B------:R-:W-:Y:S01]  /*2540*/  @!PT LDS RZ, [RZ] ;  /* 0x00000000fffff984 */ /* 0x000fe20000000800 */
[----:B------:R-:W-:Y:S01]  /*2550*/  @!PT LDS RZ, [RZ] ;  /* 0x00000000fffff984 */ /* 0x000fe20000000800 */
[----:B------:R3:W-:Y:S03]  /*2560*/  @!P0 LDGSTS.E.BYPASS.LTC128B.128 [R229+0x6000], desc[UR8][R10.64] ;  /* 0x060000000ae58fae */ /* 0x0007e6000b901d48 */
[----:B------:R-:W-:Y:S01]  /*2570*/  LOP3.LUT R13, R4, 0xc0, RZ, 0xc0, !PT ;  /* 0x000000c0040d7812 */ /* 0x000fe200078ec0ff */
[----:B------:R-:W-:Y:S01]  /*2580*/  @P5 STS.128 [R229+0x6800], RZ ;  /* 0x006800ffe5005388 */ /* 0x000fe20000000c00 */
[----:B------:R-:W-:Y:S01]  /*2590*/  LOP3.LUT R4, R16, 0xfffffffc, RZ, 0xc0, !PT ;  /* 0xfffffffc10047812 */ /* 0x000fe200078ec0ff */
[----:B------:R-:W-:Y:S01]  /*25a0*/  IMAD.IADD R16, R3, 0x1, -R14 ;  /* 0x0000000103107824 */ /* 0x000fe200078e0a0e */
[----:B------:R-:W-:-:S02]  /*25b0*/  LOP3.LUT R12, R13, 0x8, R12, 0xf8, !PT ;  /* 0x000000080d0c7812 */ /* 0x000fc400078ef80c */
[----:B------:R-:W-:Y:S01]  /*25c0*/  SHF.R.U32.HI R13, RZ, 0x3, R13 ;  /* 0x00000003ff0d7819 */ /* 0x000fe2000001160d */
[----:B-1----:R-:W-:Y:S02]  /*25d0*/  @!P5 IMAD.MOV.U32 R225, RZ, RZ, R223 ;  /* 0x000000ffffe1d224 */ /* 0x002fe400078e00df */
[----:B------:R-:W-:Y:S01]  /*25e0*/  IMAD.IADD R4, R17, 0x1, -R4 ;  /* 0x0000000111047824 */ /* 0x000fe200078e0a04 */
[----:B------:R-:W-:Y:S01]  /*25f0*/  LOP3.LUT R14, R12, R13, RZ, 0x3c, !PT ;  /* 0x0000000d0c0e7212 */ /* 0x000fe200078e3cff */
[----:B------:R-:W-:Y:S01]  /*2600*/  IMAD R219, R15, 0x8, R16 ;  /* 0x000000080fdb7824 */ /* 0x000fe200078e0210 */
[----:B------:R-:W-:Y:S01]  /*2610*/  SHF.R.S32.HI R13, RZ, 0x1f, R200 ;  /* 0x0000001fff0d7819 */ /* 0x000fe200000114c8 */
[C---:B------:R-:W-:Y:S01]  /*2620*/  @!P5 IMAD.WIDE.U32 R16, R6.reuse, 0xc0, R224 ;  /* 0x000000c00610d825 */ /* 0x040fe200078e00e0 */
[----:B--2---:R-:W-:-:S03]  /*2630*/  @!P4 LEA R20, P0, R6, R224, 0x8 ;  /* 0x000000e00614c211 */ /* 0x004fc600078040ff */
[----:B------:R-:W-:Y:S01]  /*2640*/  @!P5 IMAD.IADD R17, R17, 0x1, R8 ;  /* 0x000000011111d824 */ /* 0x000fe200078e0208 */
[----:B------:R-:W-:Y:S01]  /*2650*/  LEA.HI R8, R13, R200, RZ, 0x3 ;  /* 0x000000c80d087211 */ /* 0x000fe200078f18ff */
[----:B------:R-:W-:Y:S01]  /*2660*/  @!P2 IMAD.MOV.U32 R225, RZ, RZ, R223 ;  /* 0x000000ffffe1a224 */ /* 0x000fe200078e00df */
[----:B------:R-:W-:Y:S01]  /*2670*/  @!P4 LEA.HI.X R21, R6, R223, R7, 0x8, P0 ;  /* 0x000000df0615c211 */ /* 0x000fe200000f4407 */
[----:B------:R-:W-:Y:S01]  /*2680*/  IMAD.SHL.U32 R3, R4, 0x40, RZ ;  /* 0x0000004004037824 */ /* 0x000fe200078e00ff */
[----:B------:R-:W-:Y:S01]  /*2690*/  @!PT LDS RZ, [RZ] ;  /* 0x00000000fffff984 */ /* 0x000fe20000000800 */
[----:B------:R-:W-:Y:S01]  /*26a0*/  @!PT LDS RZ, [RZ] ;  /* 0x00000000fffff984 */ /* 0x000fe20000000800 */
[----:B------:R-:W-:Y:S01]  /*26b0*/  @!PT LDS RZ, [RZ] ;  /* 0x00000000fffff984 */ /* 0x000fe20000000800 */
[----:B------:R-:W-:Y:S01]  /*26c0*/  @!P5 LDGSTS.E.BYPASS.LTC128B.128 [R229+0x6800], desc[UR8][R16.64] ;  /* 0x0680000010e5dfae */ /* 0x000fe2000b901d48 */
[----:B------:R-:W-:Y:S01]  /*26d0*/  IMAD.SHL.U32 R12, R15, 0x8, RZ ;  /* 0x000000080f0c7824 */ /* 0x000fe200078e00ff */
[----:B------:R-:W-:Y:S01]  /*26e0*/  LOP3.LUT P0, RZ, R2, 0x2, RZ, 0xc0, !PT ;  /* 0x0000000202ff7812 */ /* 0x000fe2000780c0ff */
[----:B------:R-:W-:Y:S01]  /*26f0*/  IMAD.U32 R219, R219, 0x20, R14 ;  /* 0x00000020dbdb7824 */ /* 0x000fe200078e000e */
[----:B------:R-:W-:Y:S01]  /*2700*/  LOP3.LUT R3, R3, 0xc0, RZ, 0xc0, !PT ;  /* 0x000000c003037812 */ /* 0x000fe200078ec0ff */
[----:B------:R-:W-:Y:S01]  /*2710*/  @!P2 IMAD.WIDE.U32 R14, R6, 0x180, R224 ;  /* 0x00000180060ea825 */ /* 0x000fe200078e00e0 */
[----:B------:R-:W-:Y:S01]  /*2720*/  @P4 STS.128 [R229+0x7000], RZ ;  /* 0x007000ffe5004388 */ /* 0x000fe20000000c00 */
[----:B------:R-:W-:-:S02]  /*2730*/  SEL R2, R56, 0xfffffff0, !P0 ;  /* 0xfffffff038027807 */ /* 0x000fc40004000000 */
[----:B------:R-:W-:Y:S01]  /*2740*/  IMAD.SHL.U32 R8, R8, 0x20, RZ ;  /* 0x0000002008087824 */ /* 0x000fe200078e00ff */
[----:B------:R-:W-:Y:S01]  /*2750*/  LOP3.LUT R12, R3, 0x8, R12, 0xf8, !PT ;  /* 0x00000008030c7812 */ /* 0x000fe200078ef80c */
[----:B------:R-:W-:Y:S01]  /*2760*/  @!P1 IMAD.MOV.U32 R225, RZ, RZ, R223 ;  /* 0x000000ffffe19224 */ /* 0x000fe200078e00df */
[----:B------:R-:W-:Y:S01]  /*2770*/  SHF.R.U32.HI R3, RZ, 0x3, R3 ;  /* 0x00000003ff037819 */ /* 0x000fe20000011603 */
[----:B------:R-:W-:Y:S01]  /*2780*/  IMAD.IADD R200, R200, 0x1, -R9 ;  /* 0x00000001c8c87824 */ /* 0x000fe200078e0a09 */
[----:B------:R-:W-:Y:S01]  /*2790*/  LOP3.LUT R199, R8, 0xffffff00, RZ, 0xc0, !PT ;  /* 0xffffff0008c77812 */ /* 0x000fe200078ec0ff */
[----:B------:R-:W-:Y:S01]  /*27a0*/  @!P1 IMAD R9, R7, 0x1c0, RZ ;  /* 0x000001c007099824 */ /* 0x000fe200078e02ff */
[----:B------:R-:W-:Y:S01]  /*27b0*/  LOP3.LUT R3, R12, R3, RZ, 0x3c, !PT ;  /* 0x000000030c037212 */ /* 0x000fe200078e3cff */
[----:B------:R-:W-:Y:S01]  /*27c0*/  @!P1 IMAD.WIDE.U32 R18, R6, 0x1c0, R224 ;  /* 0x000001c006129825 */ /* 0x000fe200078e00e0 */
[----:B------:R-:W-:Y:S01]  /*27d0*/  @!PT LDS RZ, [RZ] ;  /* 0x00000000fffff984 */ /* 0x000fe20000000800 */
[----:B------:R-:W-:Y:S01]  /*27e0*/  @!PT LDS RZ, [RZ] ;  /* 0x00000000fffff984 */ /* 0x000fe20000000800 */
[----:B------:R-:W-:Y:S01]  /*27f0*/  @!PT LDS RZ, [RZ] ;  /* 0x00000000fffff984 */ /* 0x000fe20000000800 */
[----:B------:R-:W-:Y:S01]  /*2800*/  @!P4 LDGSTS.E.BYPASS.LTC128B.128 [R229+0x7000], desc[UR8][R20.64] ;  /* 0x0700000014e5cfae */ /* 0x000fe2000b901d48 */
[----:B------:R-:W-:-:S02]  /*2810*/  LEA R219, R219, UR4, 0x1 ;  /* 0x00000004dbdb7c11 */ /* 0x000fc4000f8e08ff */
[----:B------:R-:W-:Y:S01]  /*2820*/  @!P1 IMAD.IADD R19, R19, 0x1, R9 ;  /* 0x0000000113139824 */ /* 0x000fe200078e0209 */
[----:B------:R-:W-:Y:S01]  /*2830*/  @P3 STS.128 [R229+0x7800], RZ ;  /* 0x007800ffe5003388 */ /* 0x000fe20000000c00 */
[----:B---3--:R-:W-:Y:S02]  /*2840*/  @!P3 IMAD.MOV.U32 R10, RZ, RZ, R224 ;  /* 0x000000ffff0ab224 */ /* 0x008fe400078e00e0 */
[----:B------:R-:W-:Y:S02]  /*2850*/  @!P3 IMAD.MOV.U32 R11, RZ, RZ, R223 ;  /* 0x000000ffff0bb224 */ /* 0x000fe400078e00df */
[----:B------:R-:W-:Y:S02]  /*2860*/  IMAD R9, R202, 0x200, R199 ;  /* 0x00000200ca097824 */ /* 0x000fe400078e02c7 */
[C---:B------:R-:W-:Y:S02]  /*2870*/  @!P2 IMAD R12, R7.reuse, 0x180, RZ ;  /* 0x00000180070ca824 */ /* 0x040fe400078e02ff */
[----:B------:R-:W-:-:S02]  /*2880*/  @!P3 IMAD R13, R7, 0x140, RZ ;  /* 0x00000140070db824 */ /* 0x000fc400078e02ff */
[----:B------:R-:W-:-:S04]  /*2890*/  @!P3 IMAD.WIDE.U32 R22, R6, 0x140, R10 ;  /* 0x000001400616b825 */ /* 0x000fc800078e000a */
[----:B------:R-:W-:Y:S02]  /*28a0*/  IMAD R8, R200, 0x20, R9 ;  /* 0x00000020c8087824 */ /* 0x000fe400078e0209 */
[----:B------:R-:W-:Y:S02]  /*28b0*/  @!P2 IMAD.IADD R11, R15, 0x1, R12 ;  /* 0x000000010f0ba824 */ /* 0x000fe400078e020c */
[----:B------:R-:W-:Y:S02]  /*28c0*/  @!P3 IMAD.IADD R13, R23, 0x1, R13 ;  /* 0x00000001170db824 */ /* 0x000fe400078e020d */
[----:B------:R-:W-:Y:S02]  /*28d0*/  @!P3 IMAD.MOV.U32 R12, RZ, RZ, R22 ;  /* 0x000000ffff0cb224 */ /* 0x000fe400078e0016 */
[----:B------:R-:W-:Y:S02]  /*28e0*/  IMAD.IADD R221, R3, 0x1, R8 ;  /* 0x0000000103dd7824 */ /* 0x000fe400078e0208 */
[----:B------:R-:W-:Y:S01]  /*28f0*/  @!P2 IMAD.MOV.U32 R10, RZ, RZ, R14 ;  /* 0x000000ffff0aa224 */ /* 0x000fe200078e000e */
[----:B------:R-:W-:Y:S01]  /*2900*/  @!PT LDS RZ, [RZ] ;  /* 0x00000000fffff984 */ /* 0x000fe20000000800 */
[----:B------:R-:W-:Y:S01]  /*2910*/  @!PT LDS RZ, [RZ] ;  /* 0x00000000fffff984 */ /* 0x000fe20000000800 */
[----:B------:R-:W-:Y:S01]  /*2920*/  @!PT LDS RZ, [RZ] ;  /* 0x00000000fffff984 */ /* 0x000fe20000000800 */
[----:B------:R1:W-:Y:S01]  /*2930*/  @!P3 LDGSTS.E.BYPASS.LTC128B.128 [R229+0x7800], desc[UR8][R12.64] ;  /* 0x078000000ce5bfae */ /* 0x0003e2000b901d48 */
[----:B------:R-:W-:Y:S01]  /*2940*/  IMAD R204, R2, 0x2, R219 ;  /* 0x0000000202cc7824 */ /* 0x000fe200078e02db */
[----:B------:R-:W-:Y:S01]  /*2950*/  LEA R221, R221, UR4, 0x1 ;  /* 0x00000004dddd7c11 */ /* 0x000fe2000f8e08ff */
[----:B------:R-:W-:Y:S01]  /*2960*/  IMAD R200, R200, 0x20, R199 ;  /* 0x00000020c8c87824 */ /* 0x000fe200078e02c7 */
[----:B------:R-:W-:Y:S03]  /*2970*/  @P2 STS.128 [R229+0x8000], RZ ;  /* 0x008000ffe5002388 */ /* 0x000fe60000000c00 */
[----:B------:R-:W-:Y:S01]  /*2980*/  IMAD.IADD R3, R3, 0x1, R200 ;  /* 0x0000000103037824 */ /* 0x000fe200078e02c8 */
        /* <DEDUP_REMOVED lines=8> */
[----:B------:R2:W-:Y:S01]  /*2a10*/  @!P1 LDGSTS.E.BYPASS.LTC128B.128 [R229+0x8800], desc[UR8][R18.64] ;  /* 0x0880000012e59fae */ /* 0x0005e2000b901d48 */
[----:B------:R-:W-:-:S03]  /*2a20*/  LOP3.LUT P1, RZ, R4, 0x2, RZ, 0xc0, !PT ;  /* 0x0000000204ff7812 */ /* 0x000fc6000782c0ff */
[----:B------:R-:W-:Y:S01]  /*2a30*/  LDSM.16.M88.4 R52, [R221] ;  /* 0x00000000dd34783b */ /* 0x000fe20000000200 */
[----:B------:R-:W-:Y:S02]  /*2a40*/  SEL R4, R56, 0xfffffff0, !P1 ;  /* 0xfffffff038047807 */ /* 0x000fe40004800000 */
[----:B------:R-:W-:Y:S01]  /*2a50*/  ISETP.GT.AND P1, PT, R195, 0x1, PT ;  /* 0x00000001c300780c */ /* 0x000fe20003f24270 */
[----:B------:R-:W3:Y:S02]  /*2a60*/  LDSM.16.M88.4 R36, [R219+0x1400] ;  /* 0x00140000db24783b */ /* 0x000ee40000000200 */
[----:B------:R-:W-:Y:S02]  /*2a70*/  IMAD R220, R4, 0x2, R221 ;  /* 0x0000000204dc7824 */ /* 0x000fe400078e02dd */
[----:B------:R-:W4:Y:S04]  /*2a80*/  LDSM.16.M88.4 R44, [R219+0x1000] ;  /* 0x00100000db2c783b */ /* 0x000f280000000200 */
[----:B-1----:R-:W2:Y:S04]  /*2a90*/  LDSM.16.M88.4 R12, [R219+0x2000] ;  /* 0x00200000db0c783b */ /* 0x002ea80000000200 */
[----:B------:R-:W-:Y:S04]  /*2aa0*/  LDSM.16.M88.4 R56, [R220] ;  /* 0x00000000dc38783b */ /* 0x000fe80000000200 */
[----:B------:R-:W1:Y:S04]  /*2ab0*/  LDSM.16.M88.4 R144, [R204+0x1400] ;  /* 0x00140000cc90783b */ /* 0x000e680000000200 */
        /* <DEDUP_REMOVED lines=15> */
[C---:B--2---:R-:W-:Y:S01]  /*2bb0*/  HMMA.16816.F32 R16, R52.reuse, R12, RZ ;  /* 0x0000000c3410723c */ /* 0x044fe200000018ff */
[----:B------:R-:W2:Y:S04]  /*2bc0*/  LDSM.16.M88.4 R76, [R219+0x4400] ;  /* 0x00440000db4c783b */ /* 0x000ea80000000200 */
[----:B------:R-:W2:Y:S01]  /*2bd0*/  LDSM.16.M88.4 R68, [R219+0x4800] ;  /* 0x00480000db44783b */ /* 0x000ea20000000200 */
[----:B------:R-:W-:Y:S03]  /*2be0*/  HMMA.16816.F32 R12, R52, R14, RZ ;  /* 0x0000000e340c723c */ /* 0x000fe600000018ff */
[----:B------:R-:W2:Y:S03]  /*2bf0*/  LDSM.16.M88.4 R152, [R219+0x4c00] ;  /* 0x004c0000db98783b */ /* 0x000ea60000000200 */
[C---:B-1----:R-:W-:Y:S01]  /*2c00*/  HMMA.16816.F32 R40, R56.reuse, R144, R40 ;  /* 0x000000903828723c */ /* 0x042fe20000001828 */
[----:B------:R-:W1:Y:S04]  /*2c10*/  LDSM.16.M88.4 R60, [R204+0x2000] ;  /* 0x00200000cc3c783b */ /* 0x000e680000000200 */
[----:B------:R-:W-:Y:S01]  /*2c20*/  LDSM.16.M88.4 R188, [R204+0x1800] ;  /* 0x00180000ccbc783b */ /* 0x000fe20000000200 */
[C---:B------:R-:W-:Y:S03]  /*2c30*/  HMMA.16816.F32 R36, R56.reuse, R146, R36 ;  /* 0x000000923824723c */ /* 0x040fe60000001824 */
[----:B------:R-:W1:Y:S03]  /*2c40*/  LDSM.16.M88.4 R144, [R204+0x4800] ;  /* 0x00480000cc90783b */ /* 0x000e660000000200 */
[C---:B------:R-:W-:Y:S01]  /*2c50*/  HMMA.16816.F32 R48, R56.reuse, R148, R48 ;  /* 0x000000943830723c */ /* 0x040fe20000001830 */
[----:B------:R-:W-:Y:S04]  /*2c60*/  LDSM.16.M88.4 R184, [R204+0x1c00] ;  /* 0x001c0000ccb8783b */ /* 0x000fe80000000200 */
[----:B------:R-:W-:Y:S01]  /*2c70*/  LDSM.16.M88.4 R180, [R204+0x2400] ;  /* 0x00240000ccb4783b */ /* 0x000fe20000000200 */
[----:B------:R-:W-:Y:S03]  /*2c80*/  HMMA.16816.F32 R44, R56, R150, R44 ;  /* 0x00000096382c723c */ /* 0x000fe6000000182c */
[----:B------:R-:W1:Y:S03]  /*2c90*/  LDSM.16.M88.4 R148, [R204+0x4400] ;  /* 0x00440000cc94783b */ /* 0x000e660000000200 */
[C---:B------:R-:W-:Y:S01]  /*2ca0*/  HMMA.16816.F32 R32, R52.reuse, R28, RZ ;  /* 0x0000001c3420723c */ /* 0x040fe200000018ff */
[----:B------:R-:W1:Y:S04]  /*2cb0*/  LDSM.16.M88.4 R176, [R204+0x2800] ;  /* 0x00280000ccb0783b */ /* 0x000e680000000200 */
[----:B------:R-:W1:Y:S01]  /*2cc0*/  LDSM.16.M88.4 R172, [R204+0x2c00] ;  /* 0x002c0000ccac783b */ /* 0x000e620000000200 */
[C---:B------:R-:W-:Y:S03]  /*2cd0*/  HMMA.16816.F32 R24, R52.reuse, R20, RZ ;  /* 0x000000143418723c */ /* 0x040fe600000018ff */
[----:B------:R-:W1:Y:S03]  /*2ce0*/  LDSM.16.M88.4 R168, [R204+0x3000] ;  /* 0x00300000cca8783b */ /* 0x000e660000000200 */
[C---:B------:R-:W-:Y:S01]  /*2cf0*/  HMMA.16816.F32 R8, R52.reuse, R140, RZ ;  /* 0x0000008c3408723c */ /* 0x040fe200000018ff */
[----:B------:R-:W1:Y:S04]  /*2d00*/  LDSM.16.M88.4 R164, [R204+0x3400] ;  /* 0x00340000cca4783b */ /* 0x000e680000000200 */
[----:B------:R-:W1:Y:S01]  /*2d10*/  LDSM.16.M88.4 R160, [R204+0x3800] ;  /* 0x00380000cca0783b */ /* 0x000e620000000200 */
[C---:B------:R-:W-:Y:S03]  /*2d20*/  HMMA.16816.F32 R136, R52.reuse, R132, RZ ;  /* 0x000000843488723c */ /* 0x040fe600000018ff */
[----:B------:R-:W1:Y:S03]  /*2d30*/  LDSM.16.M88.4 R156, [R204+0x3c00] ;  /* 0x003c0000cc9c783b */ /* 0x000e660000000200 */
[C---:B---3--:R-:W-:Y:S01]  /*2d40*/  HMMA.16816.F32 R128, R52.reuse, R124, RZ ;  /* 0x0000007c3480723c */ /* 0x048fe200000018ff */
[----:B------:R-:W0:Y:S05]  /*2d50*/  LDGDEPBAR ;  /* 0x00000000000079af */ /* 0x000e2a0000000000 */
[C---:B------:R-:W-:Y:S06]  /*2d60*/  HMMA.16816.F32 R120, R52.reuse, R116, RZ ;  /* 0x000000743478723c */ /* 0x040fec00000018ff */
[C---:B------:R-:W-:Y:S06]  /*2d70*/  HMMA.16816.F32 R112, R52.reuse, R108, RZ ;  /* 0x0000006c3470723c */ /* 0x040fec00000018ff */
[C---:B----4-:R-:W-:Y:S06]  /*2d80*/  HMMA.16816.F32 R104, R52.reuse, R100, RZ ;  /* 0x000000643468723c */ /* 0x050fec00000018ff */
        /* <DEDUP_REMOVED lines=20> */
[----:B------:R-:W-:Y:S01]  /*2ed0*/  HMMA.16816.F32 R12, R56, R62, R12 ;  /* 0x0000003e380c723c */ /* 0x000fe2000000180c */
[----:B------:R-:W1:Y:S01]  /*2ee0*/  LDSM.16.M88.4 R60, [R204+0x4c00] ;  /* 0x004c0000cc3c783b */ /* 0x000e620000000200 */
[----:B------:R-:W-:-:S04]  /*2ef0*/  DEPBAR.LE SB0, 0x0 ;  /* 0x000080000000791a */ /* 0x000fc80000000000 */
[C---:B------:R-:W-:Y:S06]  /*2f00*/  HMMA.16816.F32 R72, R56.reuse, R144, R72 ;  /* 0x000000903848723c */ /* 0x040fec0000001848 */
[C---:B------:R-:W-:Y:S01]  /*2f10*/  HMMA.16816.F32 R80, R56.reuse, R148, R80 ;  /* 0x000000943850723c */ /* 0x040fe20000001850 */
[----:B------:R-:W-:Y:S01]  /*2f20*/  IMAD.IADD R144, R198, 0x1, -R203 ;  /* 0x00000001c6907824 */ /* 0x000fe200078e0acb */
[----:B------:R-:W3:Y:S04]  /*2f30*/  @!P1 LDC.64 R148, c[0x0][0x218] ;  /* 0x00008600ff949b82 */ /* 0x000ee80000000a00 */
[----:B------:R-:W-:Y:S01]  /*2f40*/  SHF.R.S32.HI R145, RZ, 0x1f, R144 ;  /* 0x0000001fff917819 */ /* 0x000fe20000011490 */
[----:B------:R-:W-:Y:S03]  /*2f50*/  HMMA.16816.F32 R32, R56, R188, R32 ;  /* 0x000000bc3820723c */ /* 0x000fe60000001820 */
[----:B------:R-:W-:-:S03]  /*2f60*/  LEA.HI R236, R145, R144, RZ, 0x2 ;  /* 0x0000009091ec7211 */ /* 0x000fc600078f10ff */
[----:B------:R-:W-:Y:S01]  /*2f70*/  HMMA.16816.F32 R28, R56, R190, R28 ;  /* 0x000000be381c723c */ /* 0x000fe2000000181c */
[----:B------:R-:W-:-:S05]  /*2f80*/  SHF.R.S32.HI R236, RZ, 0x2, R236 ;  /* 0x00000002ffec7819 */ /* 0x000fca00000114ec */
[C---:B------:R-:W-:Y:S06]  /*2f90*/  HMMA.16816.F32 R24, R56.reuse, R184, R24 ;  /* 0x000000b83818723c */ /* 0x040fec0000001818 */
[----:B------:R-:W-:Y:S01]  /*2fa0*/  HMMA.16816.F32 R20, R56, R186, R20 ;  /* 0x000000ba3814723c */ /* 0x000fe20000001814 */
[----:B---3--:R-:W-:-:S04]  /*2fb0*/  @!P1 LEA R234, P0, R194, R148, 0x1 ;  /* 0x00000094c2ea9211 */ /* 0x008fc800078008ff */
[----:B------:R-:W-:Y:S01]  /*2fc0*/  @!P1 LEA.HI.X R235, R194, R149, R5, 0x1, P0 ;  /* 0x00000095c2eb9211 */ /* 0x000fe200000f0c05 */
        /* <DEDUP_REMOVED lines=16> */
[C---:B------:R-:W-:Y:S06]  /*30d0*/  HMMA.16816.F32 R76, R56.reuse, R150, R76 ;  /* 0x00000096384c723c */ /* 0x040fec000000184c */
[C---:B------:R-:W-:Y:S06]  /*30e0*/  HMMA.16816.F32 R68, R56.reuse, R146, R68 ;  /* 0x000000923844723c */ /* 0x040fec0000001844 */
[C---:B-1----:R-:W-:Y:S06]  /*30f0*/  HMMA.16816.F32 R64, R56.reuse, R60, R64 ;  /* 0x0000003c3840723c */ /* 0x042fec0000001840 */
[----:B------:R-:W-:Y:S07]  /*3100*/  HMMA.16816.F32 R52, R56, R62, R52 ;  /* 0x0000003e3834723c */ /* 0x000fee0000001834 */
[----:B------:R-:W-:-:S04]  /*3110*/  IADD3 R57, R201, 0x1, R236 ;  /* 0x00000001c9397810 */ /* 0x000fc80007ffe0ec */
[----:B------:R-:W-:-:S05]  /*3120*/  IADD3 R57, R197, R57, -R228 ;  /* 0x00000039c5397210 */ /* 0x000fca0007ffe8e4 */
[----:B------:R-:W-:Y:S02]  /*3130*/  IMAD.IADD R150, R57, 0x1, R0 ;  /* 0x0000000139967824 */ /* 0x000fe400078e0200 */
[----:B------:R-:W-:Y:S02]  /*3140*/  IMAD.SHL.U32 R57, R198, 0x2, RZ ;  /* 0x00000002c6397824 */ /* 0x000fe400078e00ff */
[----:B------:R-:W-:Y:S01]  /*3150*/  VIADD R0, R219, 0x1000 ;  /* 0x00001000db007836 */ /* 0x000fe20000000000 */
[C---:B------:R-:W-:Y:S02]  /*3160*/  VIMNMX R151, R150.reuse, R197, PT ;  /* 0x000000c596977248 */ /* 0x040fe40003fe0100 */
[----:B------:R-:W-:Y:S01]  /*3170*/  VIADDMNMX R150, R150, 0x8, R197, PT ;  /* 0x0000000896967846 */ /* 0x000fe200038001c5 */
[----:B------:R-:W-:Y:S01]  /*3180*/  IMAD R218, R2, 0x2, R0 ;  /* 0x0000000202da7824 */ /* 0x000fe200078e0200 */
[----:B------:R-:W-:Y:S01]  /*3190*/  LOP3.LUT R57, R57, 0x6, RZ, 0xc0, !PT ;  /* 0x0000000639397812 */ /* 0x000fe200078ec0ff */
[----:B------:R-:W-:Y:S06]  /*31a0*/  BAR.SYNC.DEFER_BLOCKING 0x0 ;  /* 0x0000000000007b1d */ /* 0x000fec0000010000 */
[----:B------:R-:W-:Y:S05]  /*31b0*/  @!P1 BRA `(.L_x_1591) ;  /* 0x00000004007c9947 */ /* 0x000fea0003800000 */
        /* <DEDUP_REMOVED lines=18> */
[----:B------:R-:W-:Y:S01]  /*32e0*/  IMAD.HI.U32 R62, R61, R56, RZ ;  /* 0x000000383d3e7227 */ /* 0x000fe200078e00ff */
[----:B------:R-:W-:-:S03]  /*32f0*/  IADD3 R61, -R58, RZ, RZ ;  /* 0x000000ff3a3d7210 */ /* 0x000fc60007ffe1ff */
[----:B------:R-:W-:Y:S02]  /*3300*/  IMAD.MOV R63, RZ, RZ, -R62 ;  /* 0x000000ffff3f7224 */ /* 0x000fe400078e0a3e */
[C---:B------:R-:W-:Y:S01]  /*3310*/  IMAD R61, R0.reuse, R61, R2 ;  /* 0x0000003d003d7224 */ /* 0x040fe200078e0202 */
[----:B------:R-:W-:Y:S01]  /*3320*/  LOP3.LUT R2, RZ, R59, RZ, 0x33, !PT ;  /* 0x0000003bff027212 */ /* 0x000fe200078e33ff */
        /* <DEDUP_REMOVED lines=11> */
[----:B------:R-:W-:-:S05]  /*33e0*/  ISETP.GE.AND P2, PT, R0, RZ, PT ;  /* 0x000000ff0000720c */ /* 0x000fca0003f46270 */
[----:B------:R-:W-:Y:S02]  /*33f0*/  @P4 IADD3 R58, R58, 0x1, RZ ;  /* 0x000000013a3a4810 */ /* 0x000fe40007ffe0ff */
[----:B------:R-:W-:Y:S02]  /*3400*/  @P5 VIADD R62, R62, 0x1 ;  /* 0x000000013e3e5836 */ /* 0x000fe40000000000 */
[----:B------:R-:W-:-:S04]  /*3410*/  @!P0 IADD3 R58, -R58, RZ, RZ ;  /* 0x000000ff3a3a8210 */ /* 0x000fc80007ffe1ff */
[----:B------:R-:W-:-:S05]  /*3420*/  @!P2 IMAD.MOV R62, RZ, RZ, -R62 ;  /* 0x000000ffff3ea224 */ /* 0x000fca00078e0a3e */
[C---:B------:R-:W-:Y:S02]  /*3430*/  SEL R61, R2.reuse, R62, !P1 ;  /* 0x0000003e023d7207 */ /* 0x040fe40004800000 */
[----:B------:R-:W-:-:S03]  /*3440*/  SEL R2, R2, R58, !P1 ;  /* 0x0000003a02027207 */ /* 0x000fc60004800000 */
[----:B------:R-:W-:-:S04]  /*3450*/  IMAD.WIDE R146, R61, 0x4, R238 ;  /* 0x000000043d927825 */ /* 0x000fc800078e02ee */
[----:B------:R-:W-:Y:S01]  /*3460*/  IMAD.WIDE R144, R2, 0x4, R238 ;  /* 0x0000000402907825 */ /* 0x000fe200078e02ee */
[----:B------:R-:W2:Y:S04]  /*3470*/  LDG.E R63, desc[UR8][R146.64] ;  /* 0x00000008923f7981 */ /* 0x000ea8000c1e1900 */
[----:B------:R-:W2:Y:S01]  /*3480*/  LDG.E R0, desc[UR8][R144.64] ;  /* 0x0000000890007981 */ /* 0x000ea2000c1e1900 */
[----:B------:R-:W-:-:S04]  /*3490*/  IMAD.IADD R2, R61, 0x1, -R2 ;  /* 0x000000013d027824 */ /* 0x000fc800078e0a02 */
[----:B------:R-:W-:-:S05]  /*34a0*/  IMAD R2, R2, R59, -0x100 ;  /* 0xffffff0002027424 */ /* 0x000fca00078e023b */
[----:B------:R-:W-:-:S05]  /*34b0*/  SHF.R.S32.HI R59, RZ, 0x1f, R2 ;  /* 0x0000001fff3b7819 */ /* 0x000fca0000011402 */
[----:B------:R-:W-:-:S04]  /*34c0*/  IMAD R59, R59, R192, RZ ;  /* 0x000000c03b3b7224 */ /* 0x000fc800078e02ff */
[C---:B------:R-:W-:Y:S01]  /*34d0*/  IMAD R59, R2.reuse, R193, R59 ;  /* 0x000000c1023b7224 */ /* 0x040fe200078e023b */
[----:B--2---:R-:W-:Y:S01]  /*34e0*/  IADD3 R0, -R63, R0, RZ ;  /* 0x000000003f007210 */ /* 0x004fe20007ffe1ff */
[----:B------:R-:W-:-:S03]  /*34f0*/  IMAD.WIDE.U32 R62, R2, R192, RZ ;  /* 0x000000c0023e7225 */ /* 0x000fc600078e00ff */
[----:B------:R-:W-:Y:S01]  /*3500*/  SHF.R.S32.HI R56, RZ, 0x1f, R0 ;  /* 0x0000001fff387819 */ /* 0x000fe20000011400 */
[----:B------:R-:W-:-:S04]  /*3510*/  IMAD.IADD R63, R63, 0x1, R59 ;  /* 0x000000013f3f7824 */ /* 0x000fc800078e023b */
[----:B------:R-:W-:Y:S02]  /*3520*/  IMAD R61, R56, UR6, RZ ;  /* 0x00000006383d7c24 */ /* 0x000fe4000f8e02ff */
[----:B------:R-:W-:-:S04]  /*3530*/  IMAD.WIDE.U32 R62, R0, UR6, R62 ;  /* 0x00000006003e7c25 */ /* 0x000fc8000f8e003e */
[----:B------:R-:W-:Y:S02]  /*3540*/  IMAD R61, R0, UR7, R61 ;  /* 0x00000007003d7c24 */ /* 0x000fe4000f8e023d */
[----:B------:R-:W-:-:S03]  /*3550*/  IMAD.MOV.U32 R2, RZ, RZ, R62 ;  /* 0x000000ffff027224 */ /* 0x000fc600078e003e */
[----:B------:R-:W-:Y:S01]  /*3560*/  IADD3 R0, R63, R61, RZ ;  /* 0x0000003d3f007210 */ /* 0x000fe20007ffe0ff */
[----:B------:R-:W-:Y:S06]  /*3570*/  BRA `(.L_x_1593) ;  /* 0x0000000000087947 */ /* 0x000fec0003800000 */
.L_x_1592:
[----:B------:R-:W-:-:S04]  /*3580*/  LEA R2, -R192, RZ, 0x8 ;  /* 0x000000ffc0027211 */ /* 0x000fc800078e41ff */
[----:B------:R-:W-:-:S07]  /*3590*/  SHF.R.S32.HI R0, RZ, 0x1f, R2 ;  /* 0x0000001fff007819 */ /* 0x000fce0000011402 */
.L_x_1593:
[----:B------:R-:W1:Y:S01]  /*35a0*/  LDC.64 R148, c[0x0][0x218] ;  /* 0x00008600ff947b82 */ /* 0x000e620000000a00 */
[----:B------:R-:W-:Y:S01]  /*35b0*/  IADD3 R194, P0, R2, R194, RZ ;  /* 0x000000c202c27210 */ /* 0x000fe20007f1e0ff */
[----:B------:R-:W-:-:S04]  /*35c0*/  IMAD.SHL.U32 R59, R192, 0x40, RZ ;  /* 0x00000040c03b7824 */ /* 0x000fc800078e00ff */
[----:B------:R-:W-:Y:S01]  /*35d0*/  IMAD.X R5, R0, 0x1, R5, P0 ;  /* 0x0000000100057824 */ /* 0x000fe200000e0605 */
[----:B------:R-:W-:Y:S02]  /*35e0*/  SHF.L.U64.HI R0, R192, 0x6, R193 ;  /* 0x00000006c0007819 */ /* 0x000fe400000102c1 */
[----:B-1----:R-:W-:-:S04]  /*35f0*/  LEA R234, P1, R194, R148, 0x1 ;  /* 0x00000094c2ea7211 */ /* 0x002fc800078208ff */
[----:B------:R-:W-:Y:S02]  /*3600*/  IADD3 R152, P0, R59, R234, RZ ;  /* 0x000000ea3b987210 */ /* 0x000fe40007f1e0ff */
[----:B------:R-:W-:Y:S02]  /*3610*/  LEA.HI.X R235, R194, R149, R5, 0x1, P1 ;  /* 0x00000095c2eb7211 */ /* 0x000fe400008f0c05 */
[----:B------:R-:W-:-:S03]  /*3620*/  IADD3 R146, P1, R152, R59, RZ ;  /* 0x0000003b98927210 */ /* 0x000fc60007f3e0ff */
[----:B------:R-:W-:Y:S01]  /*3630*/  IMAD.X R153, R0, 0x1, R235, P0 ;  /* 0x0000000100997824 */ /* 0x000fe200000e06eb */
[-C--:B------:R-:W-:Y:S01]  /*3640*/  IADD3 R144, P0, R146, R59.reuse, RZ ;  /* 0x0000003b92907210 */ /* 0x080fe20007f1e0ff */
[----:B------:R-:W-:Y:S01]  /*3650*/  @!PT LDS RZ, [RZ] ;  /* 0x00000000fffff984 */ /* 0x000fe20000000800 */
[----:B------:R-:W-:Y:S01]  /*3660*/  @!PT LDS RZ, [RZ] ;  /* 0x00000000fffff984 */ /* 0x000fe20000000800 */
[----:B------:R-:W-:Y:S01]  /*3670*/  @!PT LDS RZ, [RZ] ;  /* 0x00000000fffff984 */ /* 0x000fe20000000800 */
[----:B------:R1:W-:Y:S02]  /*3680*/  LDGSTS.E.BYPASS.LTC128B.128 [R229+0x1000], desc[UR8][R234.64] ;  /* 0x01000000eae57fae */ /* 0x0003e4000b901d48 */
[--C-:B------:R-:W-:Y:S01]  /*3690*/  IMAD.X R147, R153, 0x1, R0.reuse, P1 ;  /* 0x0000000199937824 */ /* 0x100fe200008e0600 */
[-C--:B------:R-:W-:Y:S01]  /*36a0*/  IADD3 R62, P1, R144, R59.reuse, RZ ;  /* 0x0000003b903e7210 */ /* 0x080fe20007f3e0ff */
        /* <DEDUP_REMOVED lines=8> */
[----:B------:R-:W-:Y:S01]  /*3730*/  IADD3 R154, P0, R58, R59, RZ ;  /* 0x0000003b3a9a7210 */ /* 0x000fe20007f1e0ff */
[----:B------:R1:W-:Y:S02]  /*3740*/  LDGSTS.E.BYPASS.LTC128B.128 [R229+0x3000], desc[UR8][R62.64] ;  /* 0x030000003ee57fae */ /* 0x0003e4000b901d48 */
[----:B------:R-:W-:-:S02]  /*3750*/  IMAD.X R59, R61, 0x1, R0, P1 ;  /* 0x000000013d3b7824 */ /* 0x000fc400008e0600 */
[----:B------:R1:W-:Y:S02]  /*3760*/  LDGSTS.E.BYPASS.LTC128B.128 [R229+0x3800], desc[UR8][R60.64] ;  /* 0x038000003ce57fae */ /* 0x0003e4000b901d48 */
[----:B------:R-:W-:Y:S02]  /*3770*/  IMAD.X R155, R59, 0x1, R0, P0 ;  /* 0x000000013b9b7824 */ /* 0x000fe400000e0600 */
[----:B------:R1:W-:Y:S04]  /*3780*/  LDGSTS.E.BYPASS.LTC128B.128 [R229+0x4000], desc[UR8][R58.64] ;  /* 0x040000003ae57fae */ /* 0x0003e8000b901d48 */
[----:B------:R1:W-:Y:S04]  /*3790*/  LDGSTS.E.BYPASS.LTC128B.128 [R229+0x4800], desc[UR8][R154.64] ;  /* 0x048000009ae57fae */ /* 0x0003e8000b901d48 */
[----:B------:R-:W0:Y:S02]  /*37a0*/  LDGDEPBAR ;  /* 0x00000000000079af */ /* 0x000e240000000000 */
.L_x_1591:
[----:B------:R-:W-:Y:S01]  /*37b0*/  IMAD.IADD R246, R196, 0x1, R57 ;  /* 0x00000001c4f67824 */ /* 0x000fe200078e0239 */
[----:B------:R-:W-:-:S03]  /*37c0*/  ULDC UR6, c[0x0][0x2ec] ;  /* 0x0000bb0000067ab9 */ /* 0x000fc60000000800 */
[C---:B------:R-:W-:Y:S01]  /*37d0*/  VIADD R245, R246.reuse, 0x1 ;  /* 0x00000001f6f57836 */ /* 0x040fe20000000000 */
[CC--:B------:R-:W-:Y:S01]  /*37e0*/  ISETP.GE.AND P1, PT, R246.reuse, R150.reuse, PT ;  /* 0x00000096f600720c */ /* 0x0c0fe20003f26270 */
[C---:B------:R-:W-:Y:S01]  /*37f0*/  VIADD R243, R246.reuse, 0x8 ;  /* 0x00000008f6f37836 */ /* 0x040fe20000000000 */
[C---:B------:R-:W-:Y:S01]  /*3800*/  ISETP.GE.AND P2, PT, R246.reuse, R151, PT ;  /* 0x00000097f600720c */ /* 0x040fe20003f46270 */
[C---:B------:R-:W-:Y:S01]  /*3810*/  VIADD R242, R246.reuse, 0x9 ;  /* 0x00000009f6f27836 */ /* 0x040fe20000000000 */
[-C--:B------:R-:W-:Y:S01]  /*3820*/  ISETP.GE.AND P0, PT, R245, R150.reuse, PT ;  /* 0x00000096f500720c */ /* 0x080fe20003f06270 */
[----:B------:R-:W-:Y:S01]  /*3830*/  VIADD R241, R246, 0x10 ;  /* 0x00000010f6f17836 */ /* 0x000fe20000000000 */
[----:B------:R-:W-:Y:S01]  /*3840*/  FSEL R2, R50, -INF , !P1 ;  /* 0xff80000032027808 */ /* 0x000fe20004800000 */
[C---:B------:R-:W-:Y:S01]  /*3850*/  VIADD R237, R246.reuse, 0x11 ;  /* 0x00000011f6ed7836 */ /* 0x040fe20000000000 */
[-C--:B------:R-:W-:Y:S01]  /*3860*/  ISETP.GE.AND P1, PT, R243, R150.reuse, PT ;  /* 0x00000096f300720c */ /* 0x080fe20003f26270 */
[C---:B------:R-:W-:Y:S01]  /*3870*/  VIADD R225, R246.reuse, 0x18 ;  /* 0x00000018f6e17836 */ /* 0x040fe20000000000 */
[----:B------:R-:W-:Y:S01]  /*3880*/  FSEL R51, R51, -INF , !P0 ;  /* 0xff80000033337808 */ /* 0x000fe20004000000 */
[----:B-1----:R-:W-:Y:S01]  /*3890*/  VIADD R62, R246, 0x19 ;  /* 0x00000019f63e7836 */ /* 0x002fe20000000000 */
[-C--:B------:R-:W-:Y:S01]  /*38a0*/  ISETP.GE.AND P0, PT, R242, R150.reuse, PT ;  /* 0x00000096f200720c */ /* 0x080fe20003f06270 */
[----:B------:R-:W-:Y:S01]  /*38b0*/  VIADD R217, R246, 0x20 ;  /* 0x00000020f6d97836 */ /* 0x000fe20000000000 */
[----:B------:R-:W-:Y:S01]  /*38c0*/  FSEL R46, R46, -INF , !P1 ;  /* 0xff8000002e2e7808 */ /* 0x000fe20004800000 */
[----:B------:R-:W-:Y:S01]  /*38d0*/  VIADD R63, R246, 0x21 ;  /* 0x00000021f63f7836 */ /* 0x000fe20000000000 */
[----:B------:R-:W-:Y:S01]  /*38e0*/  FMNMX.FTZ R0, R2, R51, !PT ;  /* 0x0000003302007209 */ /* 0x000fe20007810000 */
[C---:B------:R-:W-:Y:S01]  /*38f0*/  VIADD R215, R246.reuse, 0x28 ;  /* 0x00000028f6d77836 */ /* 0x040fe20000000000 */
[----:B------:R-:W-:Y:S01]  /*3900*/  ISETP.GE.AND P1, PT, R241, R150, PT ;  /* 0x00000096f100720c */ /* 0x000fe20003f26270 */
[C---:B------:R-:W-:Y:S01]  /*3910*/  VIADD R213, R246.reuse, 0x29 ;  /* 0x00000029f6d57836 */ /* 0x040fe20000000000 */
        /* <DEDUP_REMOVED lines=70> */
[----:B------:R-:W-:Y:S01]  /*3d80*/  FSEL R250, R23, -INF , !P0 ;  /* 0xff80000017fa7808 */ /* 0x000fe20004000000 */
[C---:B------:R-:W-:Y:S01]  /*3d90*/  VIADD R163, R246.reuse, 0xb9 ;  /* 0x000000b9f6a37836 */ /* 0x040fe20000000000 */
[-C--:B------:R-:W-:Y:S01]  /*3da0*/  ISETP.GE.AND P1, PT, R207, R150.reuse, PT ;  /* 0x00000096cf00720c */ /* 0x080fe20003f26270 */
        /* <DEDUP_REMOVED lines=9> */
[----:B------:R-:W-:Y:S01]  /*3e40*/  FSEL R30, R19, -INF , !P0 ;  /* 0xff800000131e7808 */ /* 0x000fe20004000000 */
[C---:B------:R-:W-:Y:S01]  /*3e50*/  VIADD R147, R246.reuse, 0xd1 ;  /* 0x000000d1f6937836 */ /* 0x040fe20000000000 */
[-C--:B------:R-:W-:Y:S01]  /*3e60*/  ISETP.GE.AND P1, PT, R205, R150.reuse, PT ;  /* 0x00000096cd00720c */ /* 0x080fe20003f26270 */
[----:B------:R-:W-:Y:S01]  /*3e70*/  VIADD R145, R246, 0xd8 ;  /* 0x000000d8f6917836 */ /* 0x000fe20000000000 */
[----:B------:R-:W-:Y:S01]  /*3e80*/  FMNMX.FTZ R19, R34, R23, !PT ;  /* 0x0000001722137209 */ /* 0x000fe20007810000 */
[C---:B------:R-:W-:Y:S01]  /*3e90*/  VIADD R39, R246.reuse, 0xf1 ;  /* 0x000000f1f6277836 */ /* 0x040fe20000000000 */
[----:B------:R-:W-:Y:S01]  /*3ea0*/  ISETP.GE.AND P0, PT, R203, R150, PT ;  /* 0x00000096cb00720c */ /* 0x000fe20003f06270 */
[----:B------:R-:W-:Y:S01]  /*3eb0*/  VIADD R35, R246, 0xf8 ;  /* 0x000000f8f6237836 */ /* 0x000fe20000000000 */
[----:B------:R-:W-:Y:S01]  /*3ec0*/  FSEL R26, R14, -INF , !P1 ;  /* 0xff8000000e1a7808 */ /* 0x000fe20004800000 */
[----:B------:R-:W-:Y:S01]  /*3ed0*/  VIADD R31, R246, 0xf9 ;  /* 0x000000f9f61f7836 */ /* 0x000fe20000000000 */
[----:B------:R-:W-:-:S02]  /*3ee0*/  FMNMX.FTZ R19, R30, R19, !PT ;  /* 0x000000131e137209 */ /* 0x000fc40007810000 */
[----:B------:R-:W-:Y:S02]  /*3ef0*/  FSEL R22, R15, -INF , !P0 ;  /* 0xff8000000f167808 */ /* 0x000fe40004000000 */
[-C--:B------:R-:W-:Y:S02]  /*3f00*/  ISETP.GE.AND P1, PT, R156, R150.reuse, PT ;  /* 0x000000969c00720c */ /* 0x080fe40003f26270 */
[----:B------:R-:W-:Y:S01]  /*3f10*/  FMNMX.FTZ R15, R26, R19, !PT ;  /* 0x000000131a0f7209 */ /* 0x000fe20007810000 */
[----:B------:R-:W-:Y:S01]  /*3f20*/  IMAD.MOV.U32 R19, RZ, RZ, R38 ;  /* 0x000000ffff137224 */ /* 0x000fe200078e0026 */
[----:B------:R-:W-:Y:S02]  /*3f30*/  ISETP.GE.AND P0, PT, R201, R150, PT ;  /* 0x00000096c900720c */ /* 0x000fe40003f06270 */
[----:B------:R-:W-:Y:S02]  /*3f40*/  FSEL R14, R10, -INF , !P1 ;  /* 0xff8000000a0e7808 */ /* 0x000fe40004800000 */
[----:B------:R-:W-:-:S02]  /*3f50*/  FMNMX.FTZ R15, R22, R15, !PT ;  /* 0x0000000f160f7209 */ /* 0x000fc40007810000 */
[----:B------:R-:W-:Y:S02]  /*3f60*/  FSEL R244, R11, -INF , !P0 ;  /* 0xff8000000bf47808 */ /* 0x000fe40004000000 */
[-C--:B------:R-:W-:Y:S02]  /*3f70*/  ISETP.GE.AND P1, PT, R160, R150.reuse, PT ;  /* 0x00000096a000720c */ /* 0x080fe40003f26270 */
[----:B------:R-:W-:Y:S01]  /*3f80*/  FMNMX.FTZ R11, R14, R15, !PT ;  /* 0x0000000f0e0b7209 */ /* 0x000fe20007810000 */
[----:B------:R-:W-:Y:S01]  /*3f90*/  IMAD.MOV.U32 R15, RZ, RZ, R43 ;  /* 0x000000ffff0f7224 */ /* 0x000fe200078e002b */
[----:B------:R-:W-:Y:S01]  /*3fa0*/  ISETP.GE.AND P0, PT, R166, R150, PT ;  /* 0x00000096a600720c */ /* 0x000fe20003f06270 */
[----:B------:R-:W-:Y:S01]  /*3fb0*/  VIADD R43, R246, 0xf0 ;  /* 0x000000f0f62b7836 */ /* 0x000fe20000000000 */
[----:B------:R-:W-:Y:S01]  /*3fc0*/  FSEL R240, R142, -INF , !P1 ;  /* 0xff8000008ef07808 */ /* 0x000fe20004800000 */
[----:B------:R-:W-:Y:S01]  /*3fd0*/  IMAD.MOV.U32 R142, RZ, RZ, R2 ;  /* 0x000000ffff8e7224 */ /* 0x000fe200078e0002 */
[----:B------:R-:W-:-:S02]  /*3fe0*/  FMNMX.FTZ R11, R244, R11, !PT ;  /* 0x0000000bf40b7209 */ /* 0x000fc40007810000 */
[-C--:B------:R-:W-:Y:S02]  /*3ff0*/  ISETP.GE.AND P1, PT, R200, R150.reuse, PT ;  /* 0x00000096c800720c */ /* 0x080fe40003f26270 */
[----:B------:R-:W-:Y:S01]  /*4000*/  FSEL R214, R143, -INF , !P0 ;  /* 0xff8000008fd67808 */ /* 0x000fe20004000000 */
[----:B------:R-:W-:Y:S01]  /*4010*/  VIADD R143, R246, 0xd9 ;  /* 0x000000d9f68f7836 */ /* 0x000fe20000000000 */
[----:B------:R-:W-:Y:S02]  /*4020*/  FMNMX.FTZ R11, R240, R11, !PT ;  /* 0x0000000bf00b7209 */ /* 0x000fe40007810000 */
[----:B------:R-:W-:Y:S02]  /*4030*/  ISETP.GE.AND P0, PT, R199, R150, PT ;  /* 0x00000096c700720c */ /* 0x000fe40003f06270 */
        /* <DEDUP_REMOVED lines=8> */
[----:B------:R-:W-:Y:S02]  /*40c0*/  FSEL R202, R134, -INF , !P1 ;  /* 0xff80000086ca7808 */ /* 0x000fe40004800000 */
        /* <DEDUP_REMOVED lines=11> */
[----:B------:R-:W-:Y:S01]  /*4180*/  IMAD.MOV.U32 R131, RZ, RZ, R51 ;  /* 0x000000ffff837224 */ /* 0x000fe200078e0033 */
[----:B------:R-:W-:Y:S02]  /*4190*/  FMNMX.FTZ R11, R190, R11, !PT ;  /* 0x0000000bbe0b7209 */ /* 0x000fe40007810000 */
[-C--:B------:R-:W-:Y:S02]  /*41a0*/  ISETP.GE.AND P0, PT, R191, R150.reuse, PT ;  /* 0x00000096bf00720c */ /* 0x080fe40003f06270 */
[----:B------:R-:W-:Y:S01]  /*41b0*/  FSEL R178, R126, -INF , !P1 ;  /* 0xff8000007eb27808 */ /* 0x000fe20004800000 */
[----:B------:R-:W-:Y:S01]  /*41c0*/  IMAD.MOV.U32 R126, RZ, RZ, R47 ;  /* 0x000000ffff7e7224 */ /* 0x000fe200078e002f */
[----:B------:R-:W-:Y:S01]  /*41d0*/  FMNMX.FTZ R11, R188, R11, !PT ;  /* 0x0000000bbc0b7209 */ /* 0x000fe20007810000 */
[----:B------:R-:W-:Y:S01]  /*41e0*/  VIADD R47, R246, 0xe9 ;  /* 0x000000e9f62f7836 */ /* 0x000fe20000000000 */
        /* <DEDUP_REMOVED lines=37> */
[----:B------:R-:W-:Y:S01]  /*4440*/  FSEL R102, R103, -INF , !P0 ;  /* 0xff80000067667808 */ /* 0x000fe20004000000 */
[----:B------:R-:W-:Y:S01]  /*4450*/  VIADD R103, R246, 0xe8 ;  /* 0x000000e8f6677836 */ /* 0x000fe20000000000 */
        /* <DEDUP_REMOVED lines=58> */
[----:B------:R-:W-:-:S02]  /*4800*/  FSEL R60, R55, -INF , !P0 ;  /* 0xff800000373c7808 */ /* 0x000fc40004000000 */
        /* <DEDUP_REMOVED lines=12> */
[--C-:B------:R-:W-:Y:S01]  /*48d0*/  FFMA.FTZ R123, R15, UR6, -R61.reuse ;  /* 0x000000060f7b7c23 */ /* 0x100fe2000801083d */
        /* <DEDUP_REMOVED lines=11> */
[----:B------:R-:W-:Y:S01]  /*4990*/  FSEL R252, R45, -INF , !P1 ;  /* 0xff8000002dfc7808 */ /* 0x000fe20004800000 */
[--C-:B------:R-:W-:Y:S01]  /*49a0*/  FFMA.FTZ R71, R244, UR6, -R61.reuse ;  /* 0x00000006f4477c23 */ /* 0x100fe2000801083d */
[-C--:B------:R-:W-:Y:S01]  /*49b0*/  ISETP.GE.AND P0, PT, R241, R151.reuse, PT ;  /* 0x00000097f100720c */ /* 0x080fe20003f06270 */
        /* <DEDUP_REMOVED lines=20> */
[----:B------:R1:W-:Y:S01]  /*4b00*/  MUFU.EX2 R62, R10 ;  /* 0x0000000a003e7308 */ /* 0x0003e20000000800 */
        /* <DEDUP_REMOVED lines=9> */
[----:B------:R2:W-:Y:S01]  /*4ba0*/  MUFU.EX2 R63, R36 ;  /* 0x00000024003f7308 */ /* 0x0005e20000000800 */
        /* <DEDUP_REMOVED lines=10> */
[----:B-1----:R-:W-:Y:S01]  /*4c50*/  FSEL R10, R28, -INF , !P0 ;  /* 0xff8000001c0a7808 */ /* 0x002fe20004000000 */
        /* <DEDUP_REMOVED lines=8> */
[----:B------:R-:W1:Y:S01]  /*4ce0*/  MUFU.EX2 R131, R131 ;  /* 0x0000008300837308 */ /* 0x000e620000000800 */
        /* <DEDUP_REMOVED lines=15> */
[----:B------:R-:W3:Y:S01]  /*4de0*/  MUFU.EX2 R127, R127 ;  /* 0x0000007f007f7308 */ /* 0x000ee20000000800 */
[----:B------:R-:W-:Y:S01]  /*4df0*/  FMNMX.FTZ R45, R24, R45, !PT ;  /* 0x0000002d182d7209 */ /* 0x000fe20007810000 */
[--C-:B------:R-:W-:Y:S01]  /*4e00*/  FFMA.FTZ R114, R114, UR6, -R61.reuse ;  /* 0x0000000672727c23 */ /* 0x100fe2000801083d */
[----:B------:R-:W-:Y:S01]  /*4e10*/  ISETP.GE.AND P0, PT, R207, R151, PT ;  /* 0x00000097cf00720c */ /* 0x000fe20003f06270 */
[----:B------:R-:W-:Y:S01]  /*4e20*/  FFMA.FTZ R110, R110, UR6, -R61 ;  /* 0x000000066e6e7c23 */ /* 0x000fe2000801083d */
[----:B--2---:R-:W-:-:S02]  /*4e30*/  FSEL R36, R21, -INF , !P1 ;  /* 0xff80000015247808 */ /* 0x004fc40004800000 */
[----:B------:R-:W-:Y:S01]  /*4e40*/  FMNMX.FTZ R45, R14, R45, !PT ;  /* 0x0000002d0e2d7209 */ /* 0x000fe20007810000 */
[----:B------:R-:W-:Y:S01]  /*4e50*/  MUFU.EX2 R130, R130 ;  /* 0x0000008200827308 */ /* 0x000fe20000000800 */
[----:B------:R-:W-:Y:S02]  /*4e60*/  ISETP.GE.AND P1, PT, R206, R151, PT ;  /* 0x00000097ce00720c */ /* 0x000fe40003f26270 */
[----:B------:R-:W-:Y:S02]  /*4e70*/  FSEL R246, R16, -INF , !P0 ;  /* 0xff80000010f67808 */ /* 0x000fe40004000000 */
[----:B------:R-:W-:Y:S02]  /*4e80*/  FMNMX.FTZ R45, R36, R45, !PT ;  /* 0x0000002d242d7209 */ /* 0x000fe40007810000 */
[----:B------:R-:W-:Y:S01]  /*4e90*/  ISETP.GE.AND P0, PT, R205, R151, PT ;  /* 0x00000097cd00720c */ /* 0x000fe20003f06270 */
[----:B------:R-:W2:Y:S01]  /*4ea0*/  MUFU.EX2 R123, R123 ;  /* 0x0000007b007b7308 */ /* 0x000ea20000000800 */
        /* <DEDUP_REMOVED lines=9> */
[----:B------:R-:W4:Y:S01]  /*4f40*/  MUFU.EX2 R119, R119 ;  /* 0x0000007700777308 */ /* 0x000f220000000800 */
[----:B------:R-:W-:Y:S02]  /*4f50*/  ISETP.GE.AND P1, PT, R201, R151, PT ;  /* 0x00000097c900720c */ /* 0x000fe40003f26270 */
[----:B------:R-:W-:Y:S01]  /*4f60*/  FSEL R240, R8, -INF , !P0 ;  /* 0xff80000008f07808 */ /* 0x000fe20004000000 */
[----:B------:R-:W-:Y:S01]  /*4f70*/  FFMA.FTZ R8, R134, UR6, -R61 ;  /* 0x0000000686087c23 */ /* 0x000fe2000801083d */
        /* <DEDUP_REMOVED lines=59> */
[----:B------:R-:W-:Y:S01]  /*5330*/  FSEL R196, R112, -INF , !P0 ;  /* 0xff80000070c47808 */ /* 0x000fe20004000000 */
[--C-:B------:R-:W-:Y:S01]  /*5340*/  FFMA.FTZ R112, R216, UR6, -R61.reuse ;  /* 0x00000006d8707c23 */ /* 0x100fe2000801083d */
[----:B------:R-:W-:Y:S02]  /*5350*/  FMNMX.FTZ R45, R200, R45, !PT ;  /* 0x0000002dc82d7209 */ /* 0x000fe40007810000 */
[----:B------:R-:W-:Y:S01]  /*5360*/  ISETP.GE.AND P0, PT, R179, R151, PT ;  /* 0x00000097b300720c */ /* 0x000fe20003f06270 */
[----:B------:R-:W-:Y:S01]  /*5370*/  MUFU.EX2 R74, R74 ;  /* 0x0000004a004a7308 */ /* 0x000fe20000000800 */
[----:B------:R-:W-:Y:S01]  /*5380*/  FSEL R188, R113, -INF , !P1 ;  /* 0xff80000071bc7808 */ /* 0x000fe20004800000 */
[----:B------:R-:W-:Y:S01]  /*5390*/  FFMA.FTZ R113, R248, UR6, -R61 ;  /* 0x00000006f8717c23 */ /* 0x000fe2000801083d */
[----:B------:R-:W-:-:S02]  /*53a0*/  FMNMX.FTZ R45, R196, R45, !PT ;  /* 0x0000002dc42d7209 */ /* 0x000fc40007810000 */
[----:B------:R-:W-:Y:S02]  /*53b0*/  ISETP.GE.AND P1, PT, R177, R151, PT ;  /* 0x00000097b100720c */ /* 0x000fe40003f26270 */
[----:B------:R-:W-:Y:S01]  /*53c0*/  FSEL R182, R108, -INF , !P0 ;  /* 0xff8000006cb67808 */ /* 0x000fe20004000000 */
[--C-:B------:R-:W-:Y:S01]  /*53d0*/  FFMA.FTZ R108, R170, UR6, -R61.reuse ;  /* 0x00000006aa6c7c23 */ /* 0x100fe2000801083d */
        /* <DEDUP_REMOVED lines=17> */
[----:B------:R-:W-:Y:S01]  /*54f0*/  FFMA.FTZ R100, R154, UR6, -R61 ;  /* 0x000000069a647c23 */ /* 0x000fe2000801083d */
[----:B------:R-:W-:Y:S02]  /*5500*/  FMNMX.FTZ R45, R168, R45, !PT ;  /* 0x0000002da82d7209 */ /* 0x000fe40007810000 */
[----:B------:R-:W-:Y:S01]  /*5510*/  ISETP.GE.AND P0, PT, R169, R151, PT ;  /* 0x00000097a900720c */ /* 0x000fe20003f06270 */
[----:B------:R-:W-:Y:S01]  /*5520*/  MUFU.EX2 R82, R82 ;  /* 0x0000005200527308 */ /* 0x000fe20000000800 */
[----:B------:R-:W-:Y:S02]  /*5530*/  FSEL R158, R101, -INF , !P1 ;  /* 0xff800000659e7808 */ /* 0x000fe40004800000 */
        /* <DEDUP_REMOVED lines=15> */
[----:B------:R5:W-:Y:S01]  /*5630*/  MUFU.EX2 R92, R8 ;  /* 0x00000008005c7308 */ /* 0x000be20000000800 */
[----:B------:R-:W-:Y:S01]  /*5640*/  FMNMX.FTZ R45, R134, R45, !PT ;  /* 0x0000002d862d7209 */ /* 0x000fe20007810000 */
[----:B------:R-:W-:Y:S01]  /*5650*/  FFMA.FTZ R93, R115, UR6, -R61 ;  /* 0x00000006735d7c23 */ /* 0x000fe2000801083d */
[----:B------:R-:W-:Y:S02]  /*5660*/  ISETP.GE.AND P1, PT, R159, R151, PT ;  /* 0x000000979f00720c */ /* 0x000fe40003f26270 */
[----:B------:R-:W-:-:S02]  /*5670*/  FSEL R128, R88, -INF , !P0 ;  /* 0xff80000058807808 */ /* 0x000fc40004000000 */
[----:B------:R-:W-:Y:S01]  /*5680*/  FMNMX.FTZ R45, R132, R45, !PT ;  /* 0x0000002d842d7209 */ /* 0x000fe20007810000 */
[----:B------:R-:W-:Y:S01]  /*5690*/  MUFU.EX2 R87, R87 ;  /* 0x0000005700577308 */ /* 0x000fe20000000800 */
[----:B------:R-:W-:Y:S02]  /*56a0*/  ISETP.GE.AND P0, PT, R157, R151, PT ;  /* 0x000000979d00720c */ /* 0x000fe40003f06270 */
[----:B------:R-:W-:Y:S01]  /*56b0*/  FSEL R124, R89, -INF , !P1 ;  /* 0xff800000597c7808 */ /* 0x000fe20004800000 */
[--C-:B------:R-:W-:Y:S01]  /*56c0*/  FFMA.FTZ R89, R107, UR6, -R61.reuse ;  /* 0x000000066b597c23 */ /* 0x100fe2000801083d */
[----:B------:R-:W-:Y:S01]  /*56d0*/  FMNMX.FTZ R45, R128, R45, !PT ;  /* 0x0000002d802d7209 */ /* 0x000fe20007810000 */
[--C-:B------:R-:W-:Y:S01]  /*56e0*/  FFMA.FTZ R107, R162, UR6, -R61.reuse ;  /* 0x00000006a26b7c23 */ /* 0x100fe2000801083d */
[----:B------:R-:W-:Y:S01]  /*56f0*/  ISETP.GE.AND P1, PT, R155, R151, PT ;  /* 0x000000979b00720c */ /* 0x000fe20003f26270 */
[----:B------:R-:W-:Y:S01]  /*5700*/  MUFU.EX2 R90, R90 ;  /* 0x0000005a005a7308 */ /* 0x000fe20000000800 */
[----:B-----5:R-:W-:Y:S01]  /*5710*/  FFMA.FTZ R8, R122, UR6, -R61 ;  /* 0x000000067a087c23 */ /* 0x020fe2000801083d */
[----:B------:R-:W-:-:S02]  /*5720*/  FSEL R122, R84, -INF , !P0 ;  /* 0xff800000547a7808 */ /* 0x000fc40004000000 */
[----:B------:R-:W-:Y:S02]  /*5730*/  FMNMX.FTZ R45, R124, R45, !PT ;  /* 0x0000002d7c2d7209 */ /* 0x000fe40007810000 */
[----:B------:R-:W-:Y:S02]  /*5740*/  ISETP.GE.AND P0, PT, R153, R151, PT ;  /* 0x000000979900720c */ /* 0x000fe40003f06270 */
[----:B------:R-:W-:Y:S01]  /*5750*/  FSEL R120, R85, -INF , !P1 ;  /* 0xff80000055787808 */ /* 0x000fe20004800000 */
[----:B------:R5:W-:Y:S01]  /*5760*/  MUFU.EX2 R84, R8 ;  /* 0x0000000800547308 */ /* 0x000be20000000800 */
[----:B------:R-:W-:Y:S01]  /*5770*/  FMNMX.FTZ R45, R122, R45, !PT ;  /* 0x0000002d7a2d7209 */ /* 0x000fe20007810000 */
[--C-:B------:R-:W-:Y:S01]  /*5780*/  FFMA.FTZ R85, R111, UR6, -R61.reuse ;  /* 0x000000066f557c23 */ /* 0x100fe2000801083d */
[----:B------:R-:W-:Y:S01]  /*5790*/  ISETP.GE.AND P1, PT, R147, R151, PT ;  /* 0x000000979300720c */ /* 0x000fe20003f26270 */
[----:B------:R-:W-:Y:S01]  /*57a0*/  FFMA.FTZ R111, R186, UR6, -R61 ;  /* 0x00000006ba6f7c23 */ /* 0x000fe2000801083d */
[----:B------:R-:W-:-:S02]  /*57b0*/  FSEL R80, R80, -INF , !P0 ;  /* 0xff80000050507808 */ /* 0x000fc40004000000 */
[----:B------:R-:W-:Y:S01]  /*57c0*/  FMNMX.FTZ R45, R120, R45, !PT ;  /* 0x0000002d782d7209 */ /* 0x000fe20007810000 */
[----:B------:R-:W-:Y:S01]  /*57d0*/  MUFU.EX2 R91, R91 ;  /* 0x0000005b005b7308 */ /* 0x000fe20000000800 */
[-C--:B------:R-:W-:Y:S02]  /*57e0*/  ISETP.GE.AND P0, PT, R145, R151.reuse, PT ;  /* 0x000000979100720c */ /* 0x080fe40003f06270 */
[----:B------:R-:W-:Y:S02]  /*57f0*/  FSEL R81, R81, -INF , !P1 ;  /* 0xff80000051517808 */ /* 0x000fe40004800000 */
[----:B------:R-:W-:Y:S02]  /*5800*/  ISETP.GE.AND P1, PT, R143, R151, PT ;  /* 0x000000978f00720c */ /* 0x000fe40003f26270 */
[----:B------:R-:W-:Y:S01]  /*5810*/  FSEL R88, R76, -INF , !P0 ;  /* 0xff8000004c587808 */ /* 0x000fe20004000000 */
[----:B------:R-:W-:Y:S01]  /*5820*/  MUFU.EX2 R94, R94 ;  /* 0x0000005e005e7308 */ /* 0x000fe20000000800 */
[----:B-----5:R-:W-:-:S02]  /*5830*/  FMNMX.FTZ R8, R80, R45, !PT ;  /* 0x0000002d50087209 */ /* 0x020fc40007810000 */
[----:B------:R-:W-:Y:S02]  /*5840*/  ISETP.GE.AND P0, PT, R139, R151, PT ;  /* 0x000000978b00720c */ /* 0x000fe40003f06270 */
[----:B------:R-:W-:Y:S02]  /*5850*/  FMNMX.FTZ R9, R81, R8, !PT ;  /* 0x0000000851097209 */ /* 0x000fe40007810000 */
[----:B------:R-:W-:Y:S01]  /*5860*/  FSEL R77, R77, -INF , !P1 ;  /* 0xff8000004d4d7808 */ /* 0x000fe20004800000 */
[----:B------:R5:W-:Y:S01]  /*5870*/  MUFU.EX2 R76, R27 ;  /* 0x0000001b004c7308 */ /* 0x000be20000000800 */
[----:B------:R-:W-:Y:S02]  /*5880*/  FMNMX.FTZ R8, R88, R9, !PT ;  /* 0x0000000958087209 */ /* 0x000fe40007810000 */
[----:B------:R-:W-:Y:S02]  /*5890*/  ISETP.GE.AND P1, PT, R135, R151, PT ;  /* 0x000000978700720c */ /* 0x000fe40003f26270 */
[----:B------:R-:W-:-:S02]  /*58a0*/  FSEL R72, R72, -INF , !P0 ;  /* 0xff80000048487808 */ /* 0x000fc40004000000 */
[----:B------:R-:W-:Y:S01]  /*58b0*/  FMNMX.FTZ R9, R77, R8, !PT ;  /* 0x000000084d097209 */ /* 0x000fe20007810000 */
[----:B------:R-:W-:Y:S01]  /*58c0*/  MUFU.EX2 R95, R95 ;  /* 0x0000005f005f7308 */ /* 0x000fe20000000800 */
[----:B------:R-:W-:Y:S01]  /*58d0*/  ISETP.GE.AND P0, PT, R103, R151, PT ;  /* 0x000000976700720c */ /* 0x000fe20003f06270 */
[--C-:B------:R-:W-:Y:S01]  /*58e0*/  FFMA.FTZ R103, R102, UR6, -R61.reuse ;  /* 0x0000000666677c23 */ /* 0x100fe2000801083d */
[----:B------:R-:W-:Y:S02]  /*58f0*/  FSEL R73, R73, -INF , !P1 ;  /* 0xff80000049497808 */ /* 0x000fe40004800000 */
[----:B------:R-:W-:Y:S02]  /*5900*/  FMNMX.FTZ R8, R72, R9, !PT ;  /* 0x0000000948087209 */ /* 0x000fe40007810000 */
[----:B------:R-:W-:Y:S01]  /*5910*/  ISETP.GE.AND P1, PT, R47, R151, PT ;  /* 0x000000972f00720c */ /* 0x000fe20003f26270 */
[----:B------:R-:W-:Y:S01]  /*5920*/  MUFU.EX2 R98, R98 ;  /* 0x0000006200627308 */ /* 0x000fe20000000800 */
[----:B------:R-:W-:Y:S01]  /*5930*/  FSEL R97, R68, -INF , !P0 ;  /* 0xff80000044617808 */ /* 0x000fe20004000000 */
[----:B------:R-:W-:Y:S01]  /*5940*/  FFMA.FTZ R68, R46, UR6, -R61 ;  /* 0x000000062e447c23 */ /* 0x000fe2000801083d */
[----:B------:R-:W-:-:S02]  /*5950*/  FMNMX.FTZ R8, R73, R8, !PT ;  /* 0x0000000849087209 */ /* 0x000fc40007810000 */
[-C--:B------:R-:W-:Y:S02]  /*5960*/  ISETP.GE.AND P0, PT, R43, R151.reuse, PT ;  /* 0x000000972b00720c */ /* 0x080fe40003f06270 */
        /* <DEDUP_REMOVED lines=15> */
[--C-:B------:R-:W-:Y:S01]  /*5a60*/  FFMA.FTZ R52, R18, UR6, -R61.reuse ;  /* 0x0000000612347c23 */ /* 0x100fe2000801083d */
[----:B------:R-:W-:Y:S01]  /*5a70*/  FMNMX.FTZ R9, R104, R9, !PT ;  /* 0x0000000968097209 */ /* 0x000fe20007810000 */
[----:B------:R-:W-:Y:S01]  /*5a80*/  MUFU.EX2 R85, R85 ;  /* 0x0000005500557308 */ /* 0x000fe20000000800 */
[----:B------:R-:W-:Y:S01]  /*5a90*/  FSEL R116, R53, -INF , !P1 ;  /* 0xff80000035747808 */ /* 0x000fe20004800000 */
[----:B------:R-:W-:Y:S01]  /*5aa0*/  FFMA.FTZ R53, R38, UR6, -R61 ;  /* 0x0000000626357c23 */ /* 0x000fe2000801083d */
[----:B------:R-:W-:-:S02]  /*5ab0*/  FMNMX.FTZ R9, R106, R9, !PT ;  /* 0x000000096a097209 */ /* 0x000fc40007810000 */
[----:B------:R-:W-:Y:S02]  /*5ac0*/  LEA R217, R3, UR4, 0x1 ;  /* 0x0000000403d97c11 */ /* 0x000fe4000f8e08ff */
[----:B------:R-:W-:Y:S01]  /*5ad0*/  FMNMX.FTZ R9, R116, R9, !PT ;  /* 0x0000000974097209 */ /* 0x000fe20007810000 */
[----:B------:R-:W-:Y:S01]  /*5ae0*/  MUFU.EX2 R89, R89 ;  /* 0x0000005900597308 */ /* 0x000fe20000000800 */
[----:B-1----:R-:W-:Y:S01]  /*5af0*/  F2FP.F16.F32.PACK_AB R33, R131, R142 ;  /* 0x0000008e8321723e */ /* 0x002fe200000000ff */
[----:B------:R-:W-:Y:S01]  /*5b00*/  IMAD R216, R4, 0x2, R217 ;  /* 0x0000000204d87824 */ /* 0x000fe200078e02d9 */
[----:B---3--:R-:W-:Y:S01]  /*5b10*/  F2FP.F16.F32.PACK_AB R35, R127, R138 ;  /* 0x0000008a7f23723e */ /* 0x008fe200000000ff */
[----:B------:R-:W1:Y:S01]  /*5b20*/  SHFL.BFLY PT, R8, R9, 0x2, 0x1f ;  /* 0x0c401f0009087f89 */ /* 0x000e6200000e0000 */
[----:B--2---:R-:W-:Y:S01]  /*5b30*/  F2FP.F16.F32.PACK_AB R41, R123, R130 ;  /* 0x000000827b29723e */ /* 0x004fe200000000ff */
[----:B------:R-:W-:Y:S01]  /*5b40*/  FADD.FTZ R131, R142, R131 ;  /* 0x000000838e837221 */ /* 0x000fe20000010000 */
[----:B----4-:R-:W-:Y:S01]  /*5b50*/  F2FP.F16.F32.PACK_AB R43, R119, R126 ;  /* 0x0000007e772b723e */ /* 0x010fe200000000ff */
        /* <DEDUP_REMOVED lines=13> */
[----:B------:R-:W-:Y:S02]  /*5c30*/  FSEL R115, R115, RZ, P0 ;  /* 0x000000ff73737208 */ /* 0x000fe40000000000 */
[----:B------:R-:W-:-:S03]  /*5c40*/  ISETP.GE.AND P0, PT, R195, 0x2, PT ;  /* 0x00000002c300780c */ /* 0x000fc60003f06270 */
[--C-:B------:R-:W-:Y:S01]  /*5c50*/  FFMA.FTZ R186, R19, UR6, -R115.reuse ;  /* 0x0000000613ba7c23 */ /* 0x100fe20008010873 */
[--C-:B------:R-:W-:Y:S01]  /*5c60*/  FFMA.FTZ R154, R30, UR6, -R115.reuse ;  /* 0x000000061e9a7c23 */ /* 0x100fe20008010873 */
[----:B------:R-:W1:Y:S01]  /*5c70*/  LDSM.16.MT88.4 R16, [R217+0x5000] ;  /* 0x00500000d910783b */ /* 0x000e620000004200 */
[--C-:B------:R-:W-:Y:S01]  /*5c80*/  FFMA.FTZ R155, R15, UR6, -R115.reuse ;  /* 0x000000060f9b7c23 */ /* 0x100fe20008010873 */
[--C-:B------:R-:W-:Y:S01]  /*5c90*/  FFMA.FTZ R180, R11, UR6, -R115.reuse ;  /* 0x000000060bb47c23 */ /* 0x100fe20008010873 */
[--C-:B------:R-:W-:Y:S01]  /*5ca0*/  FFMA.FTZ R147, R252, UR6, -R115.reuse ;  /* 0x00000006fc937c23 */ /* 0x100fe20008010873 */
[----:B------:R-:W2:Y:S01]  /*5cb0*/  LDSM.16.MT88.4 R28, [R216+0x5000] ;  /* 0x00500000d81c783b */ /* 0x000ea20000004200 */
[----:B------:R-:W-:Y:S01]  /*5cc0*/  MUFU.EX2 R186, R186 ;  /* 0x000000ba00ba7308 */ /* 0x000fe20000000800 */
[--C-:B------:R-:W-:Y:S01]  /*5cd0*/  FFMA.FTZ R139, R44, UR6, -R115.reuse ;  /* 0x000000062c8b7c23 */ /* 0x100fe20008010873 */
[--C-:B------:R-:W-:Y:S01]  /*5ce0*/  FFMA.FTZ R144, R10, UR6, -R115.reuse ;  /* 0x000000060a907c23 */ /* 0x100fe20008010873 */
[----:B------:R-:W-:Y:S01]  /*5cf0*/  LDSM.16.MT88.4 R44, [R216+0x5400] ;  /* 0x00540000d82c783b */ /* 0x000fe20000004200 */
[--C-:B------:R-:W-:Y:S01]  /*5d00*/  FFMA.FTZ R137, R34, UR6, -R115.reuse ;  /* 0x0000000622897c23 */ /* 0x100fe20008010873 */
[--C-:B------:R-:W-:Y:S01]  /*5d10*/  FFMA.FTZ R133, R32, UR6, -R115.reuse ;  /* 0x0000000620857c23 */ /* 0x100fe20008010873 */
[--C-:B------:R-:W-:Y:S01]  /*5d20*/  FFMA.FTZ R170, R250, UR6, -R115.reuse ;  /* 0x00000006faaa7c23 */ /* 0x100fe20008010873 */
[----:B------:R-:W3:Y:S01]  /*5d30*/  LDSM.16.MT88.4 R8, [R217+0x5400] ;  /* 0x00540000d908783b */ /* 0x000ee20000004200 */
[----:B------:R-:W4:Y:S01]  /*5d40*/  MUFU.EX2 R155, R155 ;  /* 0x0000009b009b7308 */ /* 0x000f220000000800 */
[--C-:B------:R-:W-:Y:S01]  /*5d50*/  FFMA.FTZ R162, R40, UR6, -R115.reuse ;  /* 0x0000000628a27c23 */ /* 0x100fe20008010873 */
[--C-:B------:R-:W-:Y:S01]  /*5d60*/  FFMA.FTZ R117, R22, UR6, -R115.reuse ;  /* 0x0000000616757c23 */ /* 0x100fe20008010873 */
[--C-:B------:R-:W-:Y:S01]  /*5d70*/  FFMA.FTZ R3, R14, UR6, -R115.reuse ;  /* 0x000000060e037c23 */ /* 0x100fe20008010873 */
[--C-:B------:R-:W-:Y:S01]  /*5d80*/  FFMA.FTZ R121, R26, UR6, -R115.reuse ;  /* 0x000000061a797c23 */ /* 0x100fe20008010873 */
[--C-:B------:R-:W-:Y:S01]  /*5d90*/  FFMA.FTZ R4, R24, UR6, -R115.reuse ;  /* 0x0000000618047c23 */ /* 0x100fe20008010873 */
[--C-:B------:R-:W-:Y:S01]  /*5da0*/  FFMA.FTZ R136, R36, UR6, -R115.reuse ;  /* 0x0000000624887c23 */ /* 0x100fe20008010873 */
[----:B-----5:R-:W5:Y:S01]  /*5db0*/  LDSM.16.MT88.4 R24, [R217+0x5800] ;  /* 0x00580000d918783b */ /* 0x020f620000004200 */
        /* <DEDUP_REMOVED lines=27> */
[--C-:B------:R-:W-:Y:S01]  /*5f70*/  FFMA.FTZ R163, R196, UR6, -R115.reuse ;  /* 0x00000006c4a37c23 */ /* 0x100fe20008010873 */
[--C-:B------:R-:W-:Y:S01]  /*5f80*/  FFMA.FTZ R188, R188, UR6, -R115.reuse ;  /* 0x00000006bcbc7c23 */ /* 0x100fe20008010873 */
        /* <DEDUP_REMOVED lines=8> */
[----:B------:R-:W-:Y:S01]  /*6010*/  FFMA.FTZ R152, R152, UR6, -R115 ;  /* 0x0000000698987c23 */ /* 0x000fe20008010873 */
[C---:B------:R-:W-:Y:S01]  /*6020*/  HMMA.16816.F32 R16, R32.reuse, R18, RZ ;  /* 0x000000122010723c */ /* 0x040fe200000018ff */
[----:B------:R-:W-:Y:S01]  /*6030*/  FADD.FTZ R180, R180, R155 ;  /* 0x0000009bb4b47221 */ /* 0x000fe20000010000 */
[--C-:B------:R-:W-:Y:S01]  /*6040*/  FFMA.FTZ R146, R146, UR6, -R115.reuse ;  /* 0x0000000692927c23 */ /* 0x100fe20008010873 */
[----:B------:R-:W1:Y:S01]  /*6050*/  MUFU.EX2 R137, R137 ;  /* 0x0000008900897308 */ /* 0x000e620000000800 */
[----:B----4-:R-:W-:Y:S01]  /*6060*/  F2FP.F16.F32.PACK_AB R40, R139, R170 ;  /* 0x000000aa8b28723e */ /* 0x010fe200000000ff */
[----:B------:R-:W-:Y:S01]  /*6070*/  FADD.FTZ R147, R147, R180 ;  /* 0x000000b493937221 */ /* 0x000fe20000010000 */
[C---:B--2---:R-:W-:Y:S01]  /*6080*/  HMMA.16816.F32 R12, R32.reuse, R28, RZ ;  /* 0x0000001c200c723c */ /* 0x044fe200000018ff */
[----:B------:R-:W-:Y:S01]  /*6090*/  FFMA.FTZ R128, R128, UR6, -R115 ;  /* 0x0000000680807c23 */ /* 0x000fe20008010873 */
[----:B------:R-:W-:Y:S01]  /*60a0*/  FFMA.FTZ R242, R60, UR6, -R61 ;  /* 0x000000063cf27c23 */ /* 0x000fe2000801083d */
[----:B------:R-:W-:Y:S01]  /*60b0*/  FADD.FTZ R170, R170, R147 ;  /* 0x00000093aaaa7221 */ /* 0x000fe20000010000 */
[----:B------:R-:W-:Y:S01]  /*60c0*/  FFMA.FTZ R241, R116, UR6, -R115 ;  /* 0x0000000674f17c23 */ /* 0x000fe20008010873 */
[----:B------:R-:W-:Y:S01]  /*60d0*/  MUFU.EX2 R154, R154 ;  /* 0x0000009a009a7308 */ /* 0x000fe20000000800 */
[----:B------:R-:W-:Y:S01]  /*60e0*/  HMMA.16816.F32 R32, R32, R30, RZ ;  /* 0x0000001e2020723c */ /* 0x000fe200000018ff */
[----:B------:R-:W-:Y:S01]  /*60f0*/  F2FP.F16.F32.PACK_AB R29, R59, R118 ;  /* 0x000000763b1d723e */ /* 0x000fe200000000ff */
[----:B------:R-:W-:-:S05]  /*6100*/  FADD.FTZ R139, R139, R170 ;  /* 0x000000aa8b8b7221 */ /* 0x000fca0000010000 */
[----:B------:R-:W2:Y:S01]  /*6110*/  MUFU.EX2 R133, R133 ;  /* 0x0000008500857308 */ /* 0x000ea20000000800 */
[----:B-1----:R-:W-:Y:S01]  /*6120*/  F2FP.F16.F32.PACK_AB R42, R137, R162 ;  /* 0x000000a2892a723e */ /* 0x002fe200000000ff */
[----:B------:R-:W-:Y:S01]  /*6130*/  FADD.FTZ R162, R162, R139 ;  /* 0x0000008ba2a27221 */ /* 0x000fe20000010000 */
[----:B------:R-:W-:-:S03]  /*6140*/  F2FP.F16.F32.PACK_AB R31, R57, R58 ;  /* 0x0000003a391f723e */ /* 0x000fc600000000ff */
[----:B------:R-:W-:Y:S02]  /*6150*/  FADD.FTZ R137, R137, R162 ;  /* 0x000000a289897221 */ /* 0x000fe40000010000 */
[----:B------:R-:W-:Y:S01]  /*6160*/  MUFU.EX2 R144, R144 ;  /* 0x0000009000907308 */ /* 0x000fe20000000800 */
[C---:B---3--:R-:W-:Y:S06]  /*6170*/  HMMA.16816.F32 R20, R40.reuse, R8, R20 ;  /* 0x000000082814723c */ /* 0x048fec0000001814 */
[----:B------:R-:W-:Y:S01]  /*6180*/  HMMA.16816.F32 R16, R40, R10, R16 ;  /* 0x0000000a2810723c */ /* 0x000fe20000001810 */
[----:B------:R-:W1:Y:S01]  /*6190*/  MUFU.EX2 R121, R121 ;  /* 0x0000007900797308 */ /* 0x000e620000000800 */
[----:B------:R-:W3:Y:S01]  /*61a0*/  LDSM.16.MT88.4 R8, [R217+0x5c00] ;  /* 0x005c0000d908783b */ /* 0x000ee20000004200 */
[----:B--2---:R-:W-:Y:S01]  /*61b0*/  F2FP.F16.F32.PACK_AB R28, R133, R154 ;  /* 0x0000009a851c723e */ /* 0x004fe200000000ff */
[----:B------:R-:W-:-:S02]  /*61c0*/  FADD.FTZ R154, R154, R137 ;  /* 0x000000899a9a7221 */ /* 0x000fc40000010000 */
[C---:B------:R-:W-:Y:S02]  /*61d0*/  HMMA.16816.F32 R12, R40.reuse, R44, R12 ;  /* 0x0000002c280c723c */ /* 0x040fe4000000180c */
[----:B------:R-:W-:Y:S01]  /*61e0*/  FADD.FTZ R133, R133, R154 ;  /* 0x0000009a85857221 */ /* 0x000fe20000010000 */
[----:B------:R-:W-:Y:S03]  /*61f0*/  MUFU.EX2 R117, R117 ;  /* 0x0000007500757308 */ /* 0x000fe60000000800 */
[----:B------:R-:W-:Y:S01]  /*6200*/  HMMA.16816.F32 R32, R40, R46, R32 ;  /* 0x0000002e2820723c */ /* 0x000fe20000001820 */
[----:B------:R-:W2:Y:S04]  /*6210*/  LDSM.16.MT88.4 R40, [R216+0x5c00] ;  /* 0x005c0000d828783b */ /* 0x000ea80000004200 */
[----:B------:R-:W4:Y:S01]  /*6220*/  MUFU.EX2 R4, R4 ;  /* 0x0000000400047308 */ /* 0x000f220000000800 */
[----:B-1----:R-:W-:Y:S01]  /*6230*/  F2FP.F16.F32.PACK_AB R30, R121, R144 ;  /* 0x00000090791e723e */ /* 0x002fe200000000ff */
[----:B------:R-:W-:Y:S01]  /*6240*/  LDSM.16.MT88.4 R44, [R216+0x6000] ;  /* 0x00600000d82c783b */ /* 0x000fe20000004200 */
[----:B------:R-:W-:-:S04]  /*6250*/  FADD.FTZ R144, R144, R133 ;  /* 0x0000008590907221 */ /* 0x000fc80000010000 */
[----:B------:R-:W-:Y:S01]  /*6260*/  FADD.FTZ R144, R121, R144 ;  /* 0x0000009079907221 */ /* 0x000fe20000010000 */
[----:B------:R-:W-:Y:S01]  /*6270*/  MUFU.EX2 R3, R3 ;  /* 0x0000000300037308 */ /* 0x000fe20000000800 */
[C---:B-----5:R-:W-:Y:S06]  /*6280*/  HMMA.16816.F32 R20, R28.reuse, R24, R20 ;  /* 0x000000181c14723c */ /* 0x060fec0000001814 */
        /* <DEDUP_REMOVED lines=9> */
[----:B------:R-:W-:Y:S02]  /*6320*/  F2FP.F16.F32.PACK_AB R31, R49, R48 ;  /* 0x00000030311f723e */ /* 0x000fe400000000ff */
[----:B----4-:R-:W-:Y:S01]  /*6330*/  F2FP.F16.F32.PACK_AB R28, R4, R117 ;  /* 0x00000075041c723e */ /* 0x010fe200000000ff */
[----:B------:R-:W-:Y:S01]  /*6340*/  FADD.FTZ R117, R117, R144 ;  /* 0x0000009075757221 */ /* 0x000fe20000010000 */
        /* <DEDUP_REMOVED lines=11> */
[----:B------:R-:W3:Y:S01]  /*6400*/  LDSM.16.MT88.4 R40, [R216+0x6400] ;  /* 0x00640000d828783b */ /* 0x000ee20000004200 */
[----:B-1----:R-:W-:Y:S01]  /*6410*/  F2FP.F16.F32.PACK_AB R38, R156, R129 ;  /* 0x000000819c26723e */ /* 0x002fe200000000ff */
[----:B------:R-:W1:Y:S02]  /*6420*/  MUFU.EX2 R160, R160 ;  /* 0x000000a000a07308 */ /* 0x000e640000000800 */
[----:B------:R-:W4:Y:S04]  /*6430*/  LDSM.16.MT88.4 R28, [R217+0x6800] ;  /* 0x00680000d91c783b */ /* 0x000f280000004200 */
        /* <DEDUP_REMOVED lines=9> */
[----:B------:R-:W1:Y:S01]  /*64d0*/  LDSM.16.MT88.4 R36, [R216+0x6800] ;  /* 0x00680000d824783b */ /* 0x000e620000004200 */
[----:B------:R-:W-:Y:S03]  /*64e0*/  MUFU.EX2 R143, R143 ;  /* 0x0000008f008f7308 */ /* 0x000fe60000000800 */
[----:B------:R-:W-:Y:S01]  /*64f0*/  LDSM.16.MT88.4 R44, [R216+0x6c00] ;  /* 0x006c0000d82c783b */ /* 0x000fe20000004200 */
[----:B-----5:R-:W-:-:S04]  /*6500*/  F2FP.F16.F32.PACK_AB R26, R141, R166 ;  /* 0x000000a68d1a723e */ /* 0x020fc800000000ff */
[----:B------:R-:W5:Y:S03]  /*6510*/  MUFU.EX2 R172, R172 ;  /* 0x000000ac00ac7308 */ /* 0x000f660000000800 */
[C---:B--2---:R-:W-:Y:S05]  /*6520*/  HMMA.16816.F32 R20, R24.reuse, R8, R20 ;  /* 0x000000081814723c */ /* 0x044fea0000001814 */
[----:B------:R-:W-:Y:S01]  /*6530*/  MUFU.EX2 R145, R145 ;  /* 0x0000009100917308 */ /* 0x000fe20000000800 */
[C---:B------:R-:W-:Y:S01]  /*6540*/  HMMA.16816.F32 R16, R24.reuse, R10, R16 ;  /* 0x0000000a1810723c */ /* 0x040fe20000001810 */
[----:B------:R-:W2:Y:S06]  /*6550*/  LDSM.16.MT88.4 R8, [R217+0x6c00] ;  /* 0x006c0000d908783b */ /* 0x000eac0000004200 */
[----:B------:R-:W4:Y:S01]  /*6560*/  MUFU.EX2 R176, R176 ;  /* 0x000000b000b07308 */ /* 0x000f220000000800 */
[C---:B---3--:R-:W-:Y:S06]  /*6570*/  HMMA.16816.F32 R12, R24.reuse, R40, R12 ;  /* 0x00000028180c723c */ /* 0x048fec000000180c */
[----:B------:R-:W-:Y:S01]  /*6580*/  HMMA.16816.F32 R32, R24, R42, R32 ;  /* 0x0000002a1820723c */ /* 0x000fe20000001820 */
[----:B------:R-:W-:Y:S01]  /*6590*/  MUFU.EX2 R153, R153 ;  /* 0x0000009900997308 */ /* 0x000fe20000000800 */
[----:B------:R-:W-:-:S05]  /*65a0*/  F2FP.F16.F32.PACK_AB R41, R87, R86 ;  /* 0x000000565729723e */ /* 0x000fca00000000ff */
[----:B------:R-:W-:Y:S02]  /*65b0*/  F2FP.F16.F32.PACK_AB R25, R79, R78 ;  /* 0x0000004e4f19723e */ /* 0x000fe400000000ff */
[----:B------:R-:W-:Y:S01]  /*65c0*/  F2FP.F16.F32.PACK_AB R27, R83, R82 ;  /* 0x00000052531b723e */ /* 0x000fe200000000ff */
[----:B------:R-:W3:Y:S01]  /*65d0*/  MUFU.EX2 R184, R184 ;  /* 0x000000b800b87308 */ /* 0x000ee20000000800 */
[----:B-----5:R-:W-:Y:S02]  /*65e0*/  F2FP.F16.F32.PACK_AB R24, R172, R143 ;  /* 0x0000008fac18723e */ /* 0x020fe400000000ff */
        /* <DEDUP_REMOVED lines=27> */
[----:B--2---:R-:W-:-:S02]  /*67a0*/  F2FP.F16.F32.PACK_AB R26, R200, R161 ;  /* 0x000000a1c81a723e */ /* 0x004fc400000000ff */
[----:B------:R-:W-:-:S05]  /*67b0*/  F2FP.F16.F32.PACK_AB R43, R85, R84 ;  /* 0x00000054552b723e */ /* 0x000fca00000000ff */
[----:B------:R-:W-:Y:S01]  /*67c0*/  MUFU.EX2 R165, R165 ;  /* 0x000000a500a57308 */ /* 0x000fe20000000800 */
[C---:B-----5:R-:W-:Y:S06]  /*67d0*/  HMMA.16816.F32 R20, R24.reuse, R28, R20 ;  /* 0x0000001c1814723c */ /* 0x060fec0000001814 */
[----:B------:R-:W-:Y:S01]  /*67e0*/  HMMA.16816.F32 R16, R24, R30, R16 ;  /* 0x0000001e1810723c */ /* 0x000fe20000001810 */
[----:B------:R-:W2:Y:S01]  /*67f0*/  MUFU.EX2 R174, R178 ;  /* 0x000000b200ae7308 */ /* 0x000ea20000000800 */
[----:B------:R-:W-:Y:S01]  /*6800*/  FADD.FTZ R28, R138, R131 ;  /* 0x000000838a1c7221 */ /* 0x000fe20000010000 */
[----:B-1----:R-:W-:-:S03]  /*6810*/  F2FP.F16.F32.PACK_AB R40, R188, R163 ;  /* 0x000000a3bc28723e */ /* 0x002fc600000000ff */
[C---:B------:R-:W-:Y:S01]  /*6820*/  HMMA.16816.F32 R12, R24.reuse, R36, R12 ;  /* 0x00000024180c723c */ /* 0x040fe2000000180c */
[----:B------:R-:W-:Y:S01]  /*6830*/  FADD.FTZ R41, R127, R28 ;  /* 0x0000001c7f297221 */ /* 0x000fe20000010000 */
[----:B------:R-:W-:Y:S01]  /*6840*/  FFMA.FTZ R127, R164, UR6, -R115 ;  /* 0x00000006a47f7c23 */ /* 0x000fe20008010873 */
[----:B------:R-:W1:Y:S01]  /*6850*/  LDSM.16.MT88.4 R28, [R217+0x7800] ;  /* 0x00780000d91c783b */ /* 0x000e620000004200 */
[----:B------:R-:W-:Y:S01]  /*6860*/  MUFU.EX2 R167, R167 ;  /* 0x000000a700a77308 */ /* 0x000fe20000000800 */
[----:B------:R-:W-:Y:S01]  /*6870*/  FADD.FTZ R130, R130, R41 ;  /* 0x0000002982827221 */ /* 0x000fe20000010000 */
[----:B------:R-:W-:Y:S01]  /*6880*/  HMMA.16816.F32 R32, R24, R38, R32 ;  /* 0x000000261820723c */ /* 0x000fe20000001820 */
[----:B------:R-:W5:Y:S01]  /*6890*/  LDSM.16.MT88.4 R24, [R216+0x7800] ;  /* 0x00780000d818783b */ /* 0x000f620000004200 */
[----:B------:R-:W-:Y:S01]  /*68a0*/  F2FP.F16.F32.PACK_AB R41, R93, R92 ;  /* 0x0000005c5d29723e */ /* 0x000fe200000000ff */
[----:B------:R-:W-:Y:S01]  /*68b0*/  FADD.FTZ R123, R123, R130 ;  /* 0x000000827b7b7221 */ /* 0x000fe20000010000 */
[----:B------:R-:W-:-:S02]  /*68c0*/  F2FP.F16.F32.PACK_AB R37, R89, R76 ;  /* 0x0000004c5925723e */ /* 0x000fc400000000ff */
[----:B--2---:R-:W-:Y:S01]  /*68d0*/  F2FP.F16.F32.PACK_AB R42, R174, R165 ;  /* 0x000000a5ae2a723e */ /* 0x004fe200000000ff */
[----:B------:R-:W-:Y:S01]  /*68e0*/  FADD.FTZ R126, R126, R123 ;  /* 0x0000007b7e7e7221 */ /* 0x000fe20000010000 */
[----:B------:R-:W2:Y:S01]  /*68f0*/  MUFU.EX2 R138, R168 ;  /* 0x000000a8008a7308 */ /* 0x000ea20000000800 */
[----:B------:R-:W-:Y:S02]  /*6900*/  F2FP.F16.F32.PACK_AB R39, R103, R96 ;  /* 0x000000606727723e */ /* 0x000fe400000000ff */
[----:B------:R-:W-:Y:S02]  /*6910*/  FADD.FTZ R119, R119, R126 ;  /* 0x0000007e77777221 */ /* 0x000fe40000010000 */
[C---:B----4-:R-:W-:Y:S02]  /*6920*/  HMMA.16816.F32 R20, R40.reuse, R8, R20 ;  /* 0x000000082814723c */ /* 0x050fe40000001814 */
[----:B------:R-:W-:Y:S01]  /*6930*/  FADD.FTZ R118, R118, R119 ;  /* 0x0000007776767221 */ /* 0x000fe20000010000 */
[----:B------:R-:W-:Y:S03]  /*6940*/  MUFU.EX2 R127, R127 ;  /* 0x0000007f007f7308 */ /* 0x000fe60000000800 */
[C---:B------:R-:W-:Y:S01]  /*6950*/  HMMA.16816.F32 R16, R40.reuse, R10, R16 ;  /* 0x0000000a2810723c */ /* 0x040fe20000001810 */
[----:B------:R-:W-:Y:S01]  /*6960*/  FADD.FTZ R59, R59, R118 ;  /* 0x000000763b3b7221 */ /* 0x000fe20000010000 */
[----:B------:R-:W4:Y:S03]  /*6970*/  LDSM.16.MT88.4 R8, [R217+0x7c00] ;  /* 0x007c0000d908783b */ /* 0x000f260000004200 */
[----:B------:R-:W1:Y:S01]  /*6980*/  MUFU.EX2 R130, R158 ;  /* 0x0000009e00827308 */ /* 0x000e620000000800 */
[----:B---3--:R-:W-:Y:S01]  /*6990*/  HMMA.16816.F32 R12, R40, R44, R12 ;  /* 0x0000002c280c723c */ /* 0x008fe2000000180c */
[----:B------:R-:W-:Y:S01]  /*69a0*/  FADD.FTZ R58, R58, R59 ;  /* 0x0000003b3a3a7221 */ /* 0x000fe20000010000 */
[----:B--2---:R-:W-:-:S03]  /*69b0*/  F2FP.F16.F32.PACK_AB R36, R138, R167 ;  /* 0x000000a78a24723e */ /* 0x004fc600000000ff */
[----:B------:R-:W-:Y:S01]  /*69c0*/  FADD.FTZ R57, R57, R58 ;  /* 0x0000003a39397221 */ /* 0x000fe20000010000 */
[----:B------:R-:W-:Y:S01]  /*69d0*/  HMMA.16816.F32 R32, R40, R46, R32 ;  /* 0x0000002e2820723c */ /* 0x000fe20000001820 */
[----:B------:R-:W-:Y:S01]  /*69e0*/  MUFU.EX2 R123, R152 ;  /* 0x00000098007b7308 */ /* 0x000fe20000000800 */
[----:B------:R-:W-:Y:S01]  /*69f0*/  FFMA.FTZ R45, R122, UR6, -R115 ;  /* 0x000000067a2d7c23 */ /* 0x000fe20008010873 */
[----:B------:R-:W-:Y:S01]  /*6a00*/  FADD.FTZ R56, R56, R57 ;  /* 0x0000003938387221 */ /* 0x000fe20000010000 */
[----:B------:R-:W-:-:S03]  /*6a10*/  FFMA.FTZ R57, R101, UR6, -R115 ;  /* 0x0000000665397c23 */ /* 0x000fc60008010873 */
[----:B------:R-:W-:Y:S01]  /*6a20*/  FADD.FTZ R55, R55, R56 ;  /* 0x0000003837377221 */ /* 0x000fe20000010000 */
[--C-:B------:R-:W-:Y:S01]  /*6a30*/  FFMA.FTZ R41, R134, UR6, -R115.reuse ;  /* 0x0000000686297c23 */ /* 0x100fe20008010873 */
[----:B------:R-:W-:Y:S01]  /*6a40*/  FFMA.FTZ R42, R132, UR6, -R115 ;  /* 0x00000006842a7c23 */ /* 0x000fe20008010873 */
[----:B-1----:R-:W-:Y:S01]  /*6a50*/  F2FP.F16.F32.PACK_AB R38, R130, R127 ;  /* 0x0000007f8226723e */ /* 0x002fe200000000ff */
[----:B------:R-:W-:Y:S01]  /*6a60*/  FADD.FTZ R48, R48, R55 ;  /* 0x0000003730307221 */ /* 0x000fe20000010000 */
[----:B------:R-:W1:Y:S01]  /*6a70*/  MUFU.EX2 R44, R146 ;  /* 0x00000092002c7308 */ /* 0x000e620000000800 */
[----:B------:R-:W-:Y:S01]  /*6a80*/  FFMA.FTZ R46, R120, UR6, -R115 ;  /* 0x00000006782e7c23 */ /* 0x000fe20008010873 */
        /* <DEDUP_REMOVED lines=8> */
[----:B------:R-:W-:Y:S01]  /*6b10*/  FFMA.FTZ R50, R77, UR6, -R115 ;  /* 0x000000064d327c23 */ /* 0x000fe20008010873 */
[C---:B------:R-:W-:Y:S01]  /*6b20*/  HMMA.16816.F32 R16, R36.reuse, R30, R16 ;  /* 0x0000001e2410723c */ /* 0x040fe20000001810 */
[----:B------:R-:W-:Y:S01]  /*6b30*/  FADD.FTZ R63, R63, R62 ;  /* 0x0000003e3f3f7221 */ /* 0x000fe20000010000 */
[----:B------:R-:W2:Y:S01]  /*6b40*/  LDSM.16.MT88.4 R28, [R216+0x7c00] ;  /* 0x007c0000d81c783b */ /* 0x000ea20000004200 */
[--C-:B------:R-:W-:Y:S01]  /*6b50*/  FFMA.FTZ R43, R51, UR6, -R61.reuse ;  /* 0x00000006332b7c23 */ /* 0x100fe2000801083d */
[----:B------:R-:W-:Y:S01]  /*6b60*/  FFMA.FTZ R51, R54, UR6, -R61 ;  /* 0x0000000636337c23 */ /* 0x000fe2000801083d */
[----:B------:R-:W-:Y:S01]  /*6b70*/  FADD.FTZ R66, R66, R63 ;  /* 0x0000003f42427221 */ /* 0x000fe20000010000 */
[C---:B-----5:R-:W-:Y:S01]  /*6b80*/  HMMA.16816.F32 R12, R36.reuse, R24, R12 ;  /* 0x00000018240c723c */ /* 0x060fe2000000180c */
[----:B------:R-:W3:Y:S01]  /*6b90*/  MUFU.EX2 R42, R42 ;  /* 0x0000002a002a7308 */ /* 0x000ee20000000800 */
[--C-:B------:R-:W-:Y:S01]  /*6ba0*/  FFMA.FTZ R54, R72, UR6, -R115.reuse ;  /* 0x0000000648367c23 */ /* 0x100fe20008010873 */
[----:B------:R-:W-:Y:S01]  /*6bb0*/  FADD.FTZ R67, R67, R66 ;  /* 0x0000004243437221 */ /* 0x000fe20000010000 */
[--C-:B------:R-:W-:Y:S01]  /*6bc0*/  FFMA.FTZ R55, R73, UR6, -R115.reuse ;  /* 0x0000000649377c23 */ /* 0x100fe20008010873 */
[----:B------:R-:W-:Y:S01]  /*6bd0*/  FFMA.FTZ R56, R97, UR6, -R115 ;  /* 0x0000000661387c23 */ /* 0x000fe20008010873 */
[----:B------:R-:W-:Y:S01]  /*6be0*/  HMMA.16816.F32 R32, R36, R26, R32 ;  /* 0x0000001a2420723c */ /* 0x000fe20000001820 */
[----:B------:R-:W-:Y:S01]  /*6bf0*/  FADD.FTZ R70, R70, R67 ;  /* 0x0000004346467221 */ /* 0x000fe20000010000 */
[----:B------:R-:W-:Y:S01]  /*6c00*/  F2FP.F16.F32.PACK_AB R25, R114, R105 ;  /* 0x000000697219723e */ /* 0x000fe200000000ff */
[----:B------:R-:W-:Y:S01]  /*6c10*/  MUFU.EX2 R109, R109 ;  /* 0x0000006d006d7308 */ /* 0x000fe20000000800 */
[----:B-1----:R-:W-:Y:S01]  /*6c20*/  F2FP.F16.F32.PACK_AB R24, R44, R123 ;  /* 0x0000007b2c18723e */ /* 0x002fe200000000ff */
[----:B------:R-:W-:-:S02]  /*6c30*/  FADD.FTZ R71, R71, R70 ;  /* 0x0000004647477221 */ /* 0x000fc40000010000 */
[----:B------:R-:W-:Y:S01]  /*6c40*/  FADD.FTZ R36, R4, R117 ;  /* 0x0000007504247221 */ /* 0x000fe20000010000 */
[----:B------:R-:W-:Y:S01]  /*6c50*/  F2FP.F16.F32.PACK_AB R27, R112, R113 ;  /* 0x00000071701b723e */ /* 0x000fe200000000ff */
[----:B------:R-:W-:Y:S02]  /*6c60*/  FADD.FTZ R74, R74, R71 ;  /* 0x000000474a4a7221 */ /* 0x000fe40000010000 */
[----:B------:R-:W-:Y:S01]  /*6c70*/  FADD.FTZ R37, R3, R36 ;  /* 0x0000002403257221 */ /* 0x000fe20000010000 */
[----:B---3--:R-:W-:Y:S01]  /*6c80*/  F2FP.F16.F32.PACK_AB R26, R42, R41 ;  /* 0x000000292a1a723e */ /* 0x008fe200000000ff */
[----:B------:R-:W-:Y:S01]  /*6c90*/  FADD.FTZ R75, R75, R74 ;  /* 0x0000004a4b4b7221 */ /* 0x000fe20000010000 */
[----:B------:R-:W-:Y:S01]  /*6ca0*/  FFMA.FTZ R3, R124, UR6, -R115 ;  /* 0x000000067c037c23 */ /* 0x000fe20008010873 */
[----:B------:R-:W-:Y:S01]  /*6cb0*/  FADD.FTZ R136, R136, R37 ;  /* 0x0000002588887221 */ /* 0x000fe20000010000 */
[----:B------:R-:W1:Y:S01]  /*6cc0*/  MUFU.EX2 R108, R108 ;  /* 0x0000006c006c7308 */ /* 0x000e620000000800 */
[----:B------:R-:W3:Y:S01]  /*6cd0*/  LDSM.16.MT88.4 R36, [R217+0x8000] ;  /* 0x00800000d924783b */ /* 0x000ee20000004200 */
[----:B------:R-:W-:Y:S01]  /*6ce0*/  FADD.FTZ R78, R78, R75 ;  /* 0x0000004b4e4e7221 */ /* 0x000fe20000010000 */
[----:B------:R-:W-:Y:S01]  /*6cf0*/  FADD.FTZ R125, R125, R136 ;  /* 0x000000887d7d7221 */ /* 0x000fe20000010000 */
[C---:B----4-:R-:W-:Y:S02]  /*6d00*/  HMMA.16816.F32 R20, R24.reuse, R8, R20 ;  /* 0x000000081814723c */ /* 0x050fe40000001814 */
[----:B------:R-:W-:Y:S01]  /*6d10*/  FADD.FTZ R79, R79, R78 ;  /* 0x0000004e4f4f7221 */ /* 0x000fe20000010000 */
[----:B------:R-:W-:Y:S01]  /*6d20*/  FADD.FTZ R140, R140, R125 ;  /* 0x0000007d8c8c7221 */ /* 0x000fe20000010000 */
[----:B------:R-:W-:Y:S02]  /*6d30*/  MUFU.EX2 R4, R128 ;  /* 0x0000008000047308 */ /* 0x000fe40000000800 */
[----:B------:R-:W-:Y:S01]  /*6d40*/  HMMA.16816.F32 R16, R24, R10, R16 ;  /* 0x0000000a1810723c */ /* 0x000fe20000001810 */
[----:B------:R-:W-:Y:S01]  /*6d50*/  FADD.FTZ R129, R129, R140 ;  /* 0x0000008c81817221 */ /* 0x000fe20000010000 */
[----:B------:R-:W4:Y:S01]  /*6d60*/  LDSM.16.MT88.4 R8, [R216+0x8000] ;  /* 0x00800000d808783b */ /* 0x000f220000004200 */
[----:B------:R-:W-:-:S02]  /*6d70*/  FADD.FTZ R82, R82, R79 ;  /* 0x0000004f52527221 */ /* 0x000fc40000010000 */
[----:B------:R-:W-:Y:S01]  /*6d80*/  FADD.FTZ R156, R156, R129 ;  /* 0x000000819c9c7221 */ /* 0x000fe20000010000 */
[----:B------:R-:W5:Y:S01]  /*6d90*/  MUFU.EX2 R3, R3 ;  /* 0x0000000300037308 */ /* 0x000f620000000800 */
[----:B------:R-:W-:Y:S01]  /*6da0*/  FADD.FTZ R83, R83, R82 ;  /* 0x0000005253537221 */ /* 0x000fe20000010000 */
[C---:B--2---:R-:W-:Y:S01]  /*6db0*/  HMMA.16816.F32 R12, R24.reuse, R28, R12 ;  /* 0x0000001c180c723c */ /* 0x044fe2000000180c */
[----:B------:R-:W-:Y:S02]  /*6dc0*/  FADD.FTZ R135, R135, R156 ;  /* 0x0000009c87877221 */ /* 0x000fe40000010000 */
[----:B------:R-:W-:Y:S02]  /*6dd0*/  FADD.FTZ R86, R86, R83 ;  /* 0x0000005356567221 */ /* 0x000fe40000010000 */
[----:B------:R-:W-:Y:S01]  /*6de0*/  FADD.FTZ R135, R160, R135 ;  /* 0x00000087a0877221 */ /* 0x000fe20000010000 */
[----:B------:R-:W-:Y:S01]  /*6df0*/  MUFU.EX2 R45, R45 ;  /* 0x0000002d002d7308 */ /* 0x000fe20000000800 */
[----:B------:R-:W-:Y:S01]  /*6e00*/  FADD.FTZ R87, R87, R86 ;  /* 0x0000005657577221 */ /* 0x000fe20000010000 */
[----:B------:R-:W-:Y:S01]  /*6e10*/  HMMA.16816.F32 R32, R24, R30, R32 ;  /* 0x0000001e1820723c */ /* 0x000fe20000001820 */
[----:B------:R-:W-:Y:S01]  /*6e20*/  FADD.FTZ R166, R166, R135 ;  /* 0x00000087a6a67221 */ /* 0x000fe20000010000 */
[----:B------:R-:W-:Y:S01]  /*6e30*/  LDSM.16.MT88.4 R28, [R217+0x8400] ;  /* 0x00840000d91c783b */ /* 0x000fe20000004200 */
[----:B------:R-:W-:-:S02]  /*6e40*/  FADD.FTZ R90, R90, R87 ;  /* 0x000000575a5a7221 */ /* 0x000fc40000010000 */
[----:B------:R-:W-:Y:S01]  /*6e50*/  FADD.FTZ R166, R141, R166 ;  /* 0x000000a68da67221 */ /* 0x000fe20000010000 */
[----:B------:R-:W2:Y:S01]  /*6e60*/  MUFU.EX2 R46, R46 ;  /* 0x0000002e002e7308 */ /* 0x000ea20000000800 */
[----:B------:R-:W-:Y:S01]  /*6e70*/  F2FP.F16.F32.PACK_AB R25, R110, R111 ;  /* 0x0000006f6e19723e */ /* 0x000fe200000000ff */
[----:B------:R-:W-:Y:S01]  /*6e80*/  FADD.FTZ R91, R91, R90 ;  /* 0x0000005a5b5b7221 */ /* 0x000fe20000010000 */
[----:B------:R-:W-:Y:S01]  /*6e90*/  FADD.FTZ R143, R143, R166 ;  /* 0x000000a68f8f7221 */ /* 0x000fe20000010000 */
[----:B-1----:R-:W-:Y:S01]  /*6ea0*/  F2FP.F16.F32.PACK_AB R27, R108, R109 ;  /* 0x0000006d6c1b723e */ /* 0x002fe200000000ff */
[----:B------:R-:W-:Y:S01]  /*6eb0*/  LDSM.16.MT88.4 R132, [R216+0x8c00] ;  /* 0x008c0000d884783b */ /* 0x000fe20000004200 */
[----:B-----5:R-:W-:Y:S01]  /*6ec0*/  F2FP.F16.F32.PACK_AB R24, R3, R4 ;  /* 0x000000040318723e */ /* 0x020fe200000000ff */
[----:B------:R-:W-:Y:S01]  /*6ed0*/  FADD.FTZ R172, R172, R143 ;  /* 0x0000008facac7221 */ /* 0x000fe20000010000 */
[----:B------:R-:W-:Y:S01]  /*6ee0*/  FADD.FTZ R94, R94, R91 ;  /* 0x0000005b5e5e7221 */ /* 0x000fe20000010000 */
[----:B------:R-:W-:Y:S01]  /*6ef0*/  MUFU.EX2 R107, R107 ;  /* 0x0000006b006b7308 */ /* 0x000fe20000000800 */
[----:B------:R-:W-:Y:S01]  /*6f00*/  LDSM.16.MT88.4 R140, [R217+0x8c00] ;  /* 0x008c0000d98c783b */ /* 0x000fe20000004200 */
[----:B------:R-:W-:Y:S01]  /*6f10*/  FADD.FTZ R145, R145, R172 ;  /* 0x000000ac91917221 */ /* 0x000fe20000010000 */
[----:B------:R-:W-:-:S03]  /*6f20*/  FADD.FTZ R95, R95, R94 ;  /* 0x0000005e5f5f7221 */ /* 0x000fc60000010000 */
[----:B------:R-:W-:Y:S01]  /*6f30*/  FADD.FTZ R176, R176, R145 ;  /* 0x00000091b0b07221 */ /* 0x000fe20000010000 */
[----:B------:R-:W-:Y:S01]  /*6f40*/  FADD.FTZ R98, R98, R95 ;  /* 0x0000005f62627221 */ /* 0x000fe20000010000 */
[----:B--2---:R-:W-:Y:S01]  /*6f50*/  F2FP.F16.F32.PACK_AB R26, R46, R45 ;  /* 0x0000002d2e1a723e */ /* 0x004fe200000000ff */
[----:B------:R-:W1:Y:S01]  /*6f60*/  MUFU.EX2 R100, R100 ;  /* 0x0000006400647308 */ /* 0x000e620000000800 */
[----:B------:R-:W-:Y:S01]  /*6f70*/  FADD.FTZ R153, R153, R176 ;  /* 0x000000b099997221 */ /* 0x000fe20000010000 */
[----:B------:R-:W-:-:S03]  /*6f80*/  FADD.FTZ R99, R99, R98 ;  /* 0x0000006263637221 */ /* 0x000fc60000010000 */
[----:B------:R-:W-:Y:S01]  /*6f90*/  FADD.FTZ R184, R184, R153 ;  /* 0x00000099b8b87221 */ /* 0x000fe20000010000 */
[C---:B---3--:R-:W-:Y:S01]  /*6fa0*/  HMMA.16816.F32 R20, R24.reuse, R36, R20 ;  /* 0x000000241814723c */ /* 0x048fe20000001814 */
[----:B------:R-:W-:Y:S01]  /*6fb0*/  FADD.FTZ R92, R92, R99 ;  /* 0x000000635c5c7221 */ /* 0x000fe20000010000 */
[----:B------:R-:W-:Y:S01]  /*6fc0*/  MUFU.EX2 R69, R69 ;  /* 0x0000004500457308 */ /* 0x000fe20000000800 */
[----:B------:R-:W-:Y:S02]  /*6fd0*/  FADD.FTZ R157, R157, R184 ;  /* 0x000000b89d9d7221 */ /* 0x000fe40000010000 */
[----:B------:R-:W-:Y:S01]  /*6fe0*/  FADD.FTZ R93, R93, R92 ;  /* 0x0000005c5d5d7221 */ /* 0x000fe20000010000 */
[C---:B------:R-:W-:Y:S01]  /*6ff0*/  HMMA.16816.F32 R16, R24.reuse, R38, R16 ;  /* 0x000000261810723c */ /* 0x040fe20000001810 */
[----:B------:R-:W-:Y:S01]  /*7000*/  FADD.FTZ R190, R190, R157 ;  /* 0x0000009dbebe7221 */ /* 0x000fe20000010000 */
[----:B------:R-:W2:Y:S01]  /*7010*/  LDSM.16.MT88.4 R36, [R216+0x8400] ;  /* 0x00840000d824783b */ /* 0x000ea20000004200 */
[----:B------:R-:W-:Y:S01]  /*7020*/  FADD.FTZ R84, R84, R93 ;  /* 0x0000005d54547221 */ /* 0x000fe20000010000 */
[----:B------:R-:W3:Y:S01]  /*7030*/  MUFU.EX2 R68, R68 ;  /* 0x0000004400447308 */ /* 0x000ee20000000800 */
[----:B------:R-:W-:Y:S01]  /*7040*/  FADD.FTZ R159, R159, R190 ;  /* 0x000000be9f9f7221 */ /* 0x000fe20000010000 */
[----:B----4-:R-:W-:Y:S01]  /*7050*/  HMMA.16816.F32 R32, R24, R10, R32 ;  /* 0x0000000a1820723c */ /* 0x010fe20000001820 */
[----:B------:R-:W-:-:S02]  /*7060*/  FADD.FTZ R85, R85, R84 ;  /* 0x0000005455557221 */ /* 0x000fc40000010000 */
[----:B------:R-:W-:Y:S02]  /*7070*/  FADD.FTZ R198, R198, R159 ;  /* 0x0000009fc6c67221 */ /* 0x000fe40000010000 */
[----:B------:R-:W-:Y:S01]  /*7080*/  FADD.FTZ R76, R76, R85 ;  /* 0x000000554c4c7221 */ /* 0x000fe20000010000 */
[----:B------:R-:W-:Y:S01]  /*7090*/  MUFU.EX2 R48, R48 ;  /* 0x0000003000307308 */ /* 0x000fe20000000800 */
[----:B------:R-:W-:Y:S01]  /*70a0*/  FADD.FTZ R161, R161, R198 ;  /* 0x000000c6a1a17221 */ /* 0x000fe20000010000 */
[----:B------:R-:W-:Y:S01]  /*70b0*/  HMMA.16816.F32 R12, R24, R8, R12 ;  /* 0x00000008180c723c */ /* 0x000fe2000000180c */
[----:B------:R-:W-:Y:S01]  /*70c0*/  FADD.FTZ R89, R89, R76 ;  /* 0x0000004c59597221 */ /* 0x000fe20000010000 */
[----:B------:R-:W4:Y:S01]  /*70d0*/  LDSM.16.MT88.4 R24, [R217+0x8800] ;  /* 0x00880000d918783b */ /* 0x000f220000004200 */
[----:B------:R-:W-:-:S03]  /*70e0*/  FADD.FTZ R200, R200, R161 ;  /* 0x000000a1c8c87221 */ /* 0x000fc60000010000 */
[----:B------:R-:W5:Y:S01]  /*70f0*/  MUFU.EX2 R47, R47 ;  /* 0x0000002f002f7308 */ /* 0x000f620000000800 */
[----:B------:R-:W-:Y:S01]  /*7100*/  FADD.FTZ R163, R163, R200 ;  /* 0x000000c8a3a37221 */ /* 0x000fe20000010000 */
[----:B-1----:R-:W-:Y:S02]  /*7110*/  F2FP.F16.F32.PACK_AB R9, R100, R107 ;  /* 0x0000006b6409723e */ /* 0x002fe400000000ff */
[----:B---3--:R-:W-:Y:S01]  /*7120*/  F2FP.F16.F32.PACK_AB R11, R68, R69 ;  /* 0x00000045440b723e */ /* 0x008fe200000000ff */
[----:B------:R-:W-:-:S03]  /*7130*/  FADD.FTZ R188, R188, R163 ;  /* 0x000000a3bcbc7221 */ /* 0x000fc60000010000 */
[----:B------:R-:W-:Y:S01]  /*7140*/  MUFU.EX2 R49, R49 ;  /* 0x0000003100317308 */ /* 0x000fe20000000800 */
[----:B------:R-:W-:-:S04]  /*7150*/  FADD.FTZ R165, R165, R188 ;  /* 0x000000bca5a57221 */ /* 0x000fc80000010000 */
[----:B------:R-:W-:-:S03]  /*7160*/  FADD.FTZ R174, R174, R165 ;  /* 0x000000a5aeae7221 */ /* 0x000fc60000010000 */
[----:B------:R-:W1:Y:S01]  /*7170*/  MUFU.EX2 R50, R50 ;  /* 0x0000003200327308 */ /* 0x000e620000000800 */
[----:B-----5:R-:W-:Y:S01]  /*7180*/  F2FP.F16.F32.PACK_AB R8, R47, R48 ;  /* 0x000000302f08723e */ /* 0x020fe200000000ff */
[----:B------:R-:W-:-:S04]  /*7190*/  FADD.FTZ R167, R167, R174 ;  /* 0x000000aea7a77221 */ /* 0x000fc80000010000 */
[----:B------:R-:W-:Y:S02]  /*71a0*/  FADD.FTZ R138, R138, R167 ;  /* 0x000000a78a8a7221 */ /* 0x000fe40000010000 */
[----:B------:R-:W-:Y:S02]  /*71b0*/  MUFU.EX2 R65, R65 ;  /* 0x0000004100417308 */ /* 0x000fe40000000800 */
[----:B------:R-:W-:-:S04]  /*71c0*/  FADD.FTZ R127, R127, R138 ;  /* 0x0000008a7f7f7221 */ /* 0x000fc80000010000 */
[----:B------:R-:W-:Y:S02]  /*71d0*/  FADD.FTZ R130, R130, R127 ;  /* 0x0000007f82827221 */ /* 0x000fe40000010000 */
[----:B------:R-:W3:Y:S01]  /*71e0*/  MUFU.EX2 R64, R64 ;  /* 0x0000004000407308 */ /* 0x000ee20000000800 */
[----:B-1----:R-:W-:Y:S01]  /*71f0*/  F2FP.F16.F32.PACK_AB R10, R50, R49 ;  /* 0x00000031320a723e */ /* 0x002fe200000000ff */
[----:B------:R-:W-:-:S04]  /*7200*/  FADD.FTZ R123, R123, R130 ;  /* 0x000000827b7b7221 */ /* 0x000fc80000010000 */
[----:B------:R-:W-:Y:S02]  /*7210*/  FADD.FTZ R44, R44, R123 ;  /* 0x0000007b2c2c7221 */ /* 0x000fe40000010000 */
[----:B--2---:R-:W-:Y:S01]  /*7220*/  HMMA.16816.F32 R32, R8, R38, R32 ;  /* 0x000000260820723c */ /* 0x004fe20000001820 */
[----:B------:R-:W-:Y:S01]  /*7230*/  MUFU.EX2 R53, R53 ;  /* 0x0000003500357308 */ /* 0x000fe20000000800 */
[----:B------:R-:W-:-:S04]  /*7240*/  FADD.FTZ R41, R41, R44 ;  /* 0x0000002c29297221 */ /* 0x000fc80000010000 */
[C---:B------:R-:W-:Y:S01]  /*7250*/  HMMA.16816.F32 R20, R8.reuse, R28, R20 ;  /* 0x0000001c0814723c */ /* 0x040fe20000001814 */
[----:B------:R-:W-:Y:S01]  /*7260*/  FADD.FTZ R38, R96, R89 ;  /* 0x0000005960267221 */ /* 0x000fe20000010000 */
[----:B------:R-:W-:Y:S01]  /*7270*/  FADD.FTZ R41, R42, R41 ;  /* 0x000000292a297221 */ /* 0x000fe20000010000 */
[----:B------:R-:W1:Y:S02]  /*7280*/  MUFU.EX2 R52, R52 ;  /* 0x0000003400347308 */ /* 0x000e640000000800 */
[----:B------:R-:W-:Y:S01]  /*7290*/  FADD.FTZ R38, R103, R38 ;  /* 0x0000002667267221 */ /* 0x000fe20000010000 */
[C---:B------:R-:W-:Y:S01]  /*72a0*/  HMMA.16816.F32 R16, R8.reuse, R30, R16 ;  /* 0x0000001e0810723c */ /* 0x040fe20000001810 */
[----:B------:R-:W2:Y:S01]  /*72b0*/  LDSM.16.MT88.4 R28, [R216+0x8800] ;  /* 0x00880000d81c783b */ /* 0x000ea20000004200 */
[----:B------:R-:W-:Y:S01]  /*72c0*/  FADD.FTZ R4, R4, R41 ;  /* 0x0000002904047221 */ /* 0x000fe20000010000 */
[----:B------:R-:W-:Y:S02]  /*72d0*/  FADD.FTZ R105, R105, R38 ;  /* 0x0000002669697221 */ /* 0x000fe40000010000 */
[----:B------:R-:W-:Y:S01]  /*72e0*/  MUFU.EX2 R54, R54 ;  /* 0x0000003600367308 */ /* 0x000fe20000000800 */
[----:B------:R-:W-:Y:S01]  /*72f0*/  FADD.FTZ R4, R3, R4 ;  /* 0x0000000403047221 */ /* 0x000fe20000010000 */
[----:B------:R-:W-:Y:S01]  /*7300*/  FADD.FTZ R114, R114, R105 ;  /* 0x0000006972727221 */ /* 0x000fe20000010000 */
[----:B------:R-:W-:Y:S02]  /*7310*/  HMMA.16816.F32 R12, R8, R36, R12 ;  /* 0x00000024080c723c */ /* 0x000fe4000000180c */
[----:B------:R-:W-:Y:S01]  /*7320*/  FADD.FTZ R45, R45, R4 ;  /* 0x000000042d2d7221 */ /* 0x000fe20000010000 */
[----:B------:R-:W-:-:S02]  /*7330*/  FADD.FTZ R113, R113, R114 ;  /* 0x0000007271717221 */ /* 0x000fc40000010000 */
[----:B------:R-:W5:Y:S01]  /*7340*/  MUFU.EX2 R55, R55 ;  /* 0x0000003700377308 */ /* 0x000f620000000800 */
[----:B------:R-:W-:Y:S01]  /*7350*/  FADD.FTZ R45, R46, R45 ;  /* 0x0000002d2e2d7221 */ /* 0x000fe20000010000 */
[----:B------:R-:W-:Y:S01]  /*7360*/  FADD.FTZ R112, R112, R113 ;  /* 0x0000007170707221 */ /* 0x000fe20000010000 */
[----:B---3--:R-:W-:Y:S01]  /*7370*/  F2FP.F16.F32.PACK_AB R9, R64, R65 ;  /* 0x000000414009723e */ /* 0x008fe200000000ff */
[----:B------:R-:W-:Y:S01]  /*7380*/  FFMA.FTZ R36, R102, UR6, -R115 ;  /* 0x0000000666247c23 */ /* 0x000fe20008010873 */
[----:B------:R-:W-:Y:S01]  /*7390*/  FADD.FTZ R48, R48, R45 ;  /* 0x0000002d30307221 */ /* 0x000fe20000010000 */
[----:B------:R-:W-:Y:S01]  /*73a0*/  FADD.FTZ R111, R111, R112 ;  /* 0x000000706f6f7221 */ /* 0x000fe20000010000 */
[----:B-1----:R-:W-:Y:S01]  /*73b0*/  F2FP.F16.F32.PACK_AB R11, R52, R53 ;  /* 0x00000035340b723e */ /* 0x002fe200000000ff */
[----:B------:R-:W-:Y:S01]  /*73c0*/  MUFU.EX2 R56, R56 ;  /* 0x0000003800387308 */ /* 0x000fe20000000800 */
[----:B------:R-:W-:Y:S01]  /*73d0*/  FADD.FTZ R48, R47, R48 ;  /* 0x000000302f307221 */ /* 0x000fe20000010000 */
[----:B------:R-:W-:Y:S01]  /*73e0*/  FADD.FTZ R110, R110, R111 ;  /* 0x0000006f6e6e7221 */ /* 0x000fe20000010000 */
[----:B------:R-:W-:-:S02]  /*73f0*/  FFMA.FTZ R37, R104, UR6, -R115 ;  /* 0x0000000668257c23 */ /* 0x000fc40008010873 */
[----:B------:R-:W-:Y:S01]  /*7400*/  FADD.FTZ R49, R49, R48 ;  /* 0x0000003031317221 */ /* 0x000fe20000010000 */
[----:B------:R-:W-:Y:S02]  /*7410*/  FADD.FTZ R109, R109, R110 ;  /* 0x0000006e6d6d7221 */ /* 0x000fe40000010000 */
[----:B------:R-:W1:Y:S01]  /*7420*/  MUFU.EX2 R57, R57 ;  /* 0x0000003900397308 */ /* 0x000e620000000800 */
[----:B-----5:R-:W-:Y:S01]  /*7430*/  F2FP.F16.F32.PACK_AB R8, R55, R54 ;  /* 0x000000363708723e */ /* 0x020fe200000000ff */
[----:B------:R-:W-:Y:S01]  /*7440*/  FADD.FTZ R108, R108, R109 ;  /* 0x0000006d6c6c7221 */ /* 0x000fe20000010000 */
[----:B------:R-:W-:-:S03]  /*7450*/  FADD.FTZ R49, R50, R49 ;  /* 0x0000003132317221 */ /* 0x000fc60000010000 */
[----:B------:R-:W-:Y:S01]  /*7460*/  FADD.FTZ R107, R107, R108 ;  /* 0x0000006c6b6b7221 */ /* 0x000fe20000010000 */
[----:B------:R-:W-:Y:S01]  /*7470*/  FADD.FTZ R54, R54, R49 ;  /* 0x0000003136367221 */ /* 0x000fe20000010000 */
[----:B------:R-:W-:Y:S02]  /*7480*/  MUFU.EX2 R40, R40 ;  /* 0x0000002800287308 */ /* 0x000fe40000000800 */
[----:B------:R-:W-:Y:S01]  /*7490*/  FADD.FTZ R100, R100, R107 ;  /* 0x0000006b64647221 */ /* 0x000fe20000010000 */
[----:B------:R-:W-:-:S03]  /*74a0*/  FADD.FTZ R55, R55, R54 ;  /* 0x0000003637377221 */ /* 0x000fc60000010000 */
[----:B------:R-:W-:Y:S02]  /*74b0*/  FADD.FTZ R69, R69, R100 ;  /* 0x0000006445457221 */ /* 0x000fe40000010000 */
[----:B------:R-:W3:Y:S01]  /*74c0*/  MUFU.EX2 R43, R43 ;  /* 0x0000002b002b7308 */ /* 0x000ee20000000800 */
[----:B-1----:R-:W-:Y:S01]  /*74d0*/  F2FP.F16.F32.PACK_AB R10, R57, R56 ;  /* 0x00000038390a723e */ /* 0x002fe200000000ff */
[----:B------:R-:W-:Y:S01]  /*74e0*/  FADD.FTZ R68, R68, R69 ;  /* 0x0000004544447221 */ /* 0x000fe20000010000 */
[----:B------:R-:W-:-:S03]  /*74f0*/  FADD.FTZ R56, R56, R55 ;  /* 0x0000003738387221 */ /* 0x000fc60000010000 */
[----:B------:R-:W-:Y:S01]  /*7500*/  FADD.FTZ R65, R65, R68 ;  /* 0x0000004441417221 */ /* 0x000fe20000010000 */
[----:B------:R-:W-:Y:S01]  /*7510*/  FADD.FTZ R57, R57, R56 ;  /* 0x0000003839397221 */ /* 0x000fe20000010000 */
[----:B----4-:R-:W-:Y:S01]  /*7520*/  HMMA.16816.F32 R20, R8, R24, R20 ;  /* 0x000000180814723c */ /* 0x010fe20000001814 */
[----:B------:R-:W-:Y:S01]  /*7530*/  MUFU.EX2 R36, R36 ;  /* 0x0000002400247308 */ /* 0x000fe20000000800 */
[----:B------:R-:W-:-:S04]  /*7540*/  FADD.FTZ R64, R64, R65 ;  /* 0x0000004140407221 */ /* 0x000fc80000010000 */
[C---:B--2---:R-:W-:Y:S01]  /*7550*/  HMMA.16816.F32 R12, R8.reuse, R28, R12 ;  /* 0x0000001c080c723c */ /* 0x044fe2000000180c */
[----:B------:R-:W-:Y:S01]  /*7560*/  FFMA.FTZ R24, R106, UR6, -R115 ;  /* 0x000000066a187c23 */ /* 0x000fe20008010873 */
[----:B------:R-:W-:Y:S01]  /*7570*/  FADD.FTZ R53, R53, R64 ;  /* 0x0000004035357221 */ /* 0x000fe20000010000 */
[----:B------:R-:W1:Y:S03]  /*7580*/  MUFU.EX2 R37, R37 ;  /* 0x0000002500257308 */ /* 0x000e660000000800 */
[----:B------:R-:W-:Y:S01]  /*7590*/  HMMA.16816.F32 R16, R8, R26, R16 ;  /* 0x0000001a0810723c */ /* 0x000fe20000001810 */
[----:B------:R-:W-:-:S04]  /*75a0*/  FADD.FTZ R53, R52, R53 ;  /* 0x0000003534357221 */ /* 0x000fc80000010000 */
[----:B------:R-:W-:Y:S01]  /*75b0*/  MUFU.EX2 R51, R51 ;  /* 0x0000003300337308 */ /* 0x000fe20000000800 */
[----:B------:R-:W-:Y:S07]  /*75c0*/  HMMA.16816.F32 R32, R8, R30, R32 ;  /* 0x0000001e0820723c */ /* 0x000fee0000001820 */
[----:B------:R-:W2:Y:S01]  /*75d0*/  MUFU.EX2 R242, R242 ;  /* 0x000000f200f27308 */ /* 0x000ea20000000800 */
[----:B---3--:R-:W-:Y:S01]  /*75e0*/  F2FP.F16.F32.PACK_AB R9, R43, R40 ;  /* 0x000000282b09723e */ /* 0x008fe200000000ff */
[----:B------:R-:W-:Y:S01]  /*75f0*/  FADD.FTZ R40, R40, R53 ;  /* 0x0000003528287221 */ /* 0x000fe20000010000 */
[----:B-1----:R-:W-:Y:S01]  /*7600*/  F2FP.F16.F32.PACK_AB R8, R37, R36 ;  /* 0x000000242508723e */ /* 0x002fe200000000ff */
[----:B------:R-:W-:-:S02]  /*7610*/  FADD.FTZ R36, R36, R57 ;  /* 0x0000003924247221 */ /* 0x000fc40000010000 */
[----:B------:R-:W-:Y:S02]  /*7620*/  FADD.FTZ R40, R43, R40 ;  /* 0x000000282b287221 */ /* 0x000fe40000010000 */
[----:B------:R-:W-:Y:S01]  /*7630*/  MUFU.EX2 R24, R24 ;  /* 0x0000001800187308 */ /* 0x000fe20000000800 */
[----:B------:R-:W-:-:S07]  /*7640*/  FADD.FTZ R37, R37, R36 ;  /* 0x0000002425257221 */ /* 0x000fce0000010000 */
[----:B------:R-:W1:Y:S01]  /*7650*/  MUFU.EX2 R241, R241 ;  /* 0x000000f100f17308 */ /* 0x000e620000000800 */
[----:B--2---:R-:W-:Y:S01]  /*7660*/  F2FP.F16.F32.PACK_AB R11, R242, R51 ;  /* 0x00000033f20b723e */ /* 0x004fe200000000ff */
[----:B------:R-:W-:-:S04]  /*7670*/  FADD.FTZ R51, R51, R40 ;  /* 0x0000002833337221 */ /* 0x000fc80000010000 */
[----:B------:R-:W-:Y:S01]  /*7680*/  FADD.FTZ R242, R242, R51 ;  /* 0x00000033f2f27221 */ /* 0x000fe20000010000 */
[----:B-1----:R-:W-:Y:S01]  /*7690*/  F2FP.F16.F32.PACK_AB R10, R241, R24 ;  /* 0x00000018f10a723e */ /* 0x002fe200000000ff */
[----:B------:R-:W-:-:S04]  /*76a0*/  FADD.FTZ R24, R24, R37 ;  /* 0x0000002518187221 */ /* 0x000fc80000010000 */
[----:B------:R-:W-:Y:S02]  /*76b0*/  FADD.FTZ R241, R241, R24 ;  /* 0x00000018f1f17221 */ /* 0x000fe40000010000 */
        /* <DEDUP_REMOVED lines=70> */
.L_x_1595:
[----:B------:R-:W-:-:S04]  /*7b20*/  LEA R3, -R6, RZ, 0x8 ;  /* 0x000000ff06037211 */ /* 0x000fc800078e41ff */
[----:B------:R-:W-:-:S07]  /*7b30*/  SHF.R.S32.HI R4, RZ, 0x1f, R3 ;  /* 0x0000001fff047819 */ /* 0x000fce0000011403 */
.L_x_1596:
[C---:B------:R-:W-:Y:S01]  /*7b40*/  IMAD.SHL.U32 R9, R6.reuse, 0x40, RZ ;  /* 0x0000004006097824 */ /* 0x040fe200078e00ff */
[----:B------:R-:W-:Y:S01]  /*7b50*/  LEA R224, P1, R3, R224, 0x1 ;  /* 0x000000e003e07211 */ /* 0x000fe200078208ff */
[----:B------:R-:W-:Y:S01]  /*7b60*/  IMAD.SHL.U32 R176, R227, 0x100, RZ ;  /* 0x00000100e3b07824 */ /* 0x000fe200078e00ff */
[----:B------:R-:W-:Y:S02]  /*7b70*/  SHF.L.U64.HI R8, R6, 0x6, R7 ;  /* 0x0000000606087819 */ /* 0x000fe40000010207 */
[----:B------:R-:W-:Y:S02]  /*7b80*/  IADD3 R10, P0, R9, R224, RZ ;  /* 0x000000e0090a7210 */ /* 0x000fe40007f1e0ff */
[----:B------:R-:W-:Y:S02]  /*7b90*/  LEA.HI.X R223, R3, R223, R4, 0x1, P1 ;  /* 0x000000df03df7211 */ /* 0x000fe400008f0c04 */
[-C--:B------:R-:W-:Y:S01]  /*7ba0*/  IADD3 R16, P1, R10, R9.reuse, RZ ;  /* 0x000000090a107210 */ /* 0x080fe20007f3e0ff */
[----:B------:R-:W1:Y:S02]  /*7bb0*/  S2R R3, SR_TID.X ;  /* 0x0000000000037919 */ /* 0x000e640000002100 */
[--C-:B------:R-:W-:Y:S01]  /*7bc0*/  IMAD.X R11, R8, 0x1, R223.reuse, P0 ;  /* 0x00000001080b7824 */ /* 0x100fe200000e06df */
[----:B------:R-:W-:Y:S01]  /*7bd0*/  IADD3 R14, P0, R16, R9, RZ ;  /* 0x00000009100e7210 */ /* 0x000fe20007f1e0ff */
[----:B------:R-:W-:-:S02]  /*7be0*/  IMAD.MOV.U32 R225, RZ, RZ, R223 ;  /* 0x000000ffffe17224 */ /* 0x000fc400078e00df */
[--C-:B------:R-:W-:Y:S01]  /*7bf0*/  IMAD.X R17, R11, 0x1, R8.reuse, P1 ;  /* 0x000000010b117824 */ /* 0x100fe200008e0608 */
[-C--:B------:R-:W-:Y:S02]  /*7c00*/  IADD3 R12, P1, R14, R9.reuse, RZ ;  /* 0x000000090e0c7210 */ /* 0x080fe40007f3e0ff */
[----:B------:R-:W-:Y:S01]  /*7c10*/  @!PT LDS RZ, [RZ] ;  /* 0x00000000fffff984 */ /* 0x000fe20000000800 */
[----:B------:R-:W-:Y:S01]  /*7c20*/  @!PT LDS RZ, [RZ] ;  /* 0x00000000fffff984 */ /* 0x000fe20000000800 */
[----:B------:R-:W-:Y:S01]  /*7c30*/  @!PT LDS RZ, [RZ] ;  /* 0x00000000fffff984 */ /* 0x000fe20000000800 */
[----:B------:R-:W-:Y:S01]  /*7c40*/  LDGSTS.E.BYPASS.LTC128B.128 [R229+0x5000], desc[UR8][R224.64] ;  /* 0x05000000e0e57fae */ /* 0x000fe2000b901d48 */
[--C-:B------:R-:W-:Y:S01]  /*7c50*/  IMAD.X R15, R17, 0x1, R8.reuse, P0 ;  /* 0x00000001110f7824 */ /* 0x100fe200000e0608 */
[-C--:B------:R-:W-:Y:S02]  /*7c60*/  IADD3 R20, P0, R12, R9.reuse, RZ ;  /* 0x000000090c147210 */ /* 0x080fe40007f1e0ff */
[----:B------:R-:W-:Y:S01]  /*7c70*/  LDGSTS.E.BYPASS.LTC128B.128 [R229+0x5800], desc[UR8][R10.64] ;  /* 0x058000000ae57fae */ /* 0x000fe2000b901d48 */
[--C-:B------:R-:W-:Y:S01]  /*7c80*/  IMAD.X R13, R15, 0x1, R8.reuse, P1 ;  /* 0x000000010f0d7824 */ /* 0x100fe200008e0608 */
[-C--:B------:R-:W-:Y:S02]  /*7c90*/  IADD3 R22, P1, R20, R9.reuse, RZ ;  /* 0x0000000914167210 */ /* 0x080fe40007f3e0ff */
[----:B------:R-:W-:Y:S01]  /*7ca0*/  LDGSTS.E.BYPASS.LTC128B.128 [R229+0x6000], desc[UR8][R16.64] ;  /* 0x0600000010e57fae */ /* 0x000fe2000b901d48 */
[----:B------:R-:W-:Y:S01]  /*7cb0*/  IMAD.X R21, R13, 0x1, R8, P0 ;  /* 0x000000010d157824 */ /* 0x000fe200000e0608 */
[----:B------:R-:W-:-:S02]  /*7cc0*/  IADD3 R24, P0, R22, R9, RZ ;  /* 0x0000000916187210 */ /* 0x000fc40007f1e0ff */
[----:B------:R-:W-:Y:S01]  /*7cd0*/  LDGSTS.E.BYPASS.LTC128B.128 [R229+0x6800], desc[UR8][R14.64] ;  /* 0x068000000ee57fae */ /* 0x000fe2000b901d48 */
[----:B------:R-:W-:-:S03]  /*7ce0*/  IMAD.X R23, R21, 0x1, R8, P1 ;  /* 0x0000000115177824 */ /* 0x000fc600008e0608 */
[----:B------:R2:W-:Y:S01]  /*7cf0*/  LDGSTS.E.BYPASS.LTC128B.128 [R229+0x7000], desc[UR8][R12.64] ;  /* 0x070000000ce57fae */ /* 0x0005e2000b901d48 */
[----:B------:R-:W-:Y:S01]  /*7d00*/  IMAD.X R25, R23, 0x1, R8, P0 ;  /* 0x0000000117197824 */ /* 0x000fe200000e0608 */
[----:B------:R-:W-:Y:S02]  /*7d10*/  ISETP.GE.AND P0, PT, R195, 0x3, PT ;  /* 0x00000003c300780c */ /* 0x000fe40003f06270 */
[----:B------:R-:W-:Y:S01]  /*7d20*/  LDGSTS.E.BYPASS.LTC128B.128 [R229+0x7800], desc[UR8][R20.64] ;  /* 0x0780000014e57fae */ /* 0x000fe2000b901d48 */
[----:B-1----:R-:W-:-:S03]  /*7d30*/  IMAD.SHL.U32 R3, R3, 0x2, RZ ;  /* 0x0000000203037824 */ /* 0x002fc600078e00ff */
[----:B------:R-:W-:Y:S04]  /*7d40*/  LDGSTS.E.BYPASS.LTC128B.128 [R229+0x8000], desc[UR8][R22.64] ;  /* 0x0800000016e57fae */ /* 0x000fe8000b901d48 */
[----:B------:R1:W-:Y:S01]  /*7d50*/  LDGSTS.E.BYPASS.LTC128B.128 [R229+0x8800], desc[UR8][R24.64] ;  /* 0x0880000018e57fae */ /* 0x0003e2000b901d48 */
[----:B------:R-:W-:-:S03]  /*7d60*/  LOP3.LUT R215, R3, 0x6, RZ, 0xc0, !PT ;  /* 0x0000000603d77812 */ /* 0x000fc600078ec0ff */
[----:B------:R-:W-:Y:S01]  /*7d70*/  LDSM.16.M88.4 R92, [R221] ;  /* 0x00000000dd5c783b */ /* 0x000fe20000000200 */
[C---:B------:R-:W-:Y:S02]  /*7d80*/  LOP3.LUT R3, R176.reuse, 0x8, R215, 0xfe, !PT ;  /* 0x00000008b0037812 */ /* 0x040fe400078efed7 */
[----:B------:R-:W-:Y:S01]  /*7d90*/  LOP3.LUT R180, R176, R215, RZ, 0xfc, !PT ;  /* 0x000000d7b0b47212 */ /* 0x000fe200078efcff */
[----:B------:R-:W3:Y:S01]  /*7da0*/  LDSM.16.M88.4 R64, [R219+0x1400] ;  /* 0x00140000db40783b */ /* 0x000ee20000000200 */
[CC--:B------:R-:W-:Y:S02]  /*7db0*/  ISETP.GE.AND P5, PT, R3.reuse, R151.reuse, PT ;  /* 0x000000970300720c */ /* 0x0c0fe40003fa6270 */
[----:B------:R-:W-:Y:S01]  /*7dc0*/  ISETP.GE.AND P2, PT, R3, R150, PT ;  /* 0x000000960300720c */ /* 0x000fe20003f46270 */
[----:B------:R-:W4:Y:S01]  /*7dd0*/  LDSM.16.M88.4 R56, [R219+0x1800] ;  /* 0x00180000db38783b */ /* 0x000f220000000200 */
[C---:B------:R-:W-:Y:S02]  /*7de0*/  VIADD R3, R180.reuse, 0x1 ;  /* 0x00000001b4037836 */ /* 0x040fe40000000000 */
[C---:B------:R-:W-:Y:S01]  /*7df0*/  VIADD R4, R180.reuse, 0x9 ;  /* 0x00000009b4047836 */ /* 0x040fe20000000000 */
[----:B------:R-:W5:Y:S01]  /*7e00*/  LDSM.16.M88.4 R72, [R219+0x1000] ;  /* 0x00100000db48783b */ /* 0x000f620000000200 */
[----:B------:R-:W-:Y:S01]  /*7e10*/  VIADD R7, R180, 0x99 ;  /* 0x00000099b4077836 */ /* 0x000fe20000000000 */
[----:B------:R-:W-:-:S02]  /*7e20*/  ISETP.GE.AND P3, PT, R3, R151, PT ;  /* 0x000000970300720c */ /* 0x000fc40003f66270 */
[----:B------:R-:W-:Y:S01]  /*7e30*/  LDSM.16.M88.4 R80, [R220] ;  /* 0x00000000dc50783b */ /* 0x000fe20000000200 */
[----:B------:R-:W-:Y:S01]  /*7e40*/  ISETP.GE.AND P4, PT, R3, R150, PT ;  /* 0x000000960300720c */ /* 0x000fe20003f86270 */
[----:B------:R-:W-:Y:S01]  /*7e50*/  VIADD R3, R180, 0x11 ;  /* 0x00000011b4037836 */ /* 0x000fe20000000000 */
[----:B------:R-:W-:Y:S01]  /*7e60*/  ISETP.GE.AND P1, PT, R4, R151, PT ;  /* 0x000000970400720c */ /* 0x000fe20003f26270 */
[----:B--2---:R-:W2:Y:S04]  /*7e70*/  LDSM.16.M88.4 R12, [R218+0x400] ;  /* 0x00040000da0c783b */ /* 0x004ea80000000200 */
[----:B------:R-:W2:Y:S04]  /*7e80*/  LDSM.16.M88.4 R48, [R219+0x1c00] ;  /* 0x001c0000db30783b */ /* 0x000ea80000000200 */
[----:B------:R-:W2:Y:S04]  /*7e90*/  LDSM.16.M88.4 R8, [R218+0x800] ;  /* 0x00080000da08783b */ /* 0x000ea80000000200 */
[----:B------:R-:W2:Y:S04]  /*7ea0*/  LDSM.16.M88.4 R16, [R218] ;  /* 0x00000000da10783b */ /* 0x000ea80000000200 */
[----:B-1----:R-:W1:Y:S04]  /*7eb0*/  LDSM.16.M88.4 R24, [R219+0x2800] ;  /* 0x00280000db18783b */ /* 0x002e680000000200 */
[----:B------:R-:W1:Y:S01]  /*7ec0*/  LDSM.16.M88.4 R40, [R219+0x2000] ;  /* 0x00200000db28783b */ /* 0x000e620000000200 */
[C---:B---3--:R-:W-:Y:S03]  /*7ed0*/  HMMA.16816.F32 R68, R92.reuse, R64, RZ ;  /* 0x000000405c44723c */ /* 0x048fe600000018ff */
[----:B------:R-:W3:Y:S04]  /*7ee0*/  LDSM.16.M88.4 R32, [R219+0x2400] ;  /* 0x00240000db20783b */ /* 0x000ee80000000200 */
[----:B------:R-:W3:Y:S01]  /*7ef0*/  LDSM.16.M88.4 R96, [R218+0xc00] ;  /* 0x000c0000da60783b */ /* 0x000ee20000000200 */
[C---:B------:R-:W-:Y:S03]  /*7f00*/  HMMA.16816.F32 R64, R92.reuse, R66, RZ ;  /* 0x000000425c40723c */ /* 0x040fe600000018ff */
[----:B------:R-:W-:Y:S03]  /*7f10*/  LDSM.16.M88.4 R88, [R218+0x1000] ;  /* 0x00100000da58783b */ /* 0x000fe60000000200 */
[C---:B----4-:R-:W-:Y:S01]  /*7f20*/  HMMA.16816.F32 R60, R92.reuse, R56, RZ ;  /* 0x000000385c3c723c */ /* 0x050fe200000018ff */
[----:B------:R-:W-:Y:S04]  /*7f30*/  LDSM.16.M88.4 R76, [R219+0x2c00] ;  /* 0x002c0000db4c783b */ /* 0x000fe80000000200 */
[----:B------:R-:W-:Y:S01]  /*7f40*/  LDSM.16.M88.4 R84, [R218+0x1c00] ;  /* 0x001c0000da54783b */ /* 0x000fe20000000200 */
[C---:B------:R-:W-:Y:S03]  /*7f50*/  HMMA.16816.F32 R56, R92.reuse, R58, RZ ;  /* 0x0000003a5c38723c */ /* 0x040fe600000018ff */
[----:B------:R-:W-:Y:S03]  /*7f60*/  LDSM.16.M88.4 R108, [R219+0x3400] ;  /* 0x00340000db6c783b */ /* 0x000fe60000000200 */
[C---:B-----5:R-:W-:Y:S01]  /*7f70*/  HMMA.16816.F32 R104, R92.reuse, R72, RZ ;  /* 0x000000485c68723c */ /* 0x060fe200000018ff */
[----:B------:R-:W-:Y:S04]  /*7f80*/  LDSM.16.M88.4 R120, [R219+0x4000] ;  /* 0x00400000db78783b */ /* 0x000fe80000000200 */
[----:B------:R-:W-:Y:S01]  /*7f90*/  LDSM.16.M88.4 R112, [R218+0x2c00] ;  /* 0x002c0000da70783b */ /* 0x000fe20000000200 */
[----:B------:R-:W-:Y:S03]  /*7fa0*/  HMMA.16816.F32 R72, R92, R74, RZ ;  /* 0x0000004a5c48723c */ /* 0x000fe600000018ff */
[----:B------:R-:W-:Y:S03]  /*7fb0*/  LDSM.16.M88.4 R156, [R219+0x4800] ;  /* 0x00480000db9c783b */ /* 0x000fe60000000200 */
[C---:B--2---:R-:W-:Y:S01]  /*7fc0*/  HMMA.16816.F32 R68, R80.reuse, R12, R68 ;  /* 0x0000000c5044723c */ /* 0x044fe20000001844 */
[----:B------:R-:W-:Y:S04]  /*7fd0*/  LDSM.16.M88.4 R128, [R218+0x3400] ;  /* 0x00340000da80783b */ /* 0x000fe80000000200 */
[----:B------:R-:W-:Y:S01]  /*7fe0*/  LDSM.16.M88.4 R164, [R218+0x3c00] ;  /* 0x003c0000daa4783b */ /* 0x000fe20000000200 */
[----:B------:R-:W-:Y:S03]  /*7ff0*/  HMMA.16816.F32 R64, R80, R14, R64 ;  /* 0x0000000e5040723c */ /* 0x000fe60000001840 */
[----:B------:R-:W2:Y:S03]  /*8000*/  LDSM.16.M88.4 R12, [R218+0x1800] ;  /* 0x00180000da0c783b */ /* 0x000ea60000000200 */
[----:B------:R-:W-:Y:S01]  /*8010*/  HMMA.16816.F32 R52, R92, R48, RZ ;  /* 0x000000305c34723c */ /* 0x000fe200000018ff */
[----:B------:R-:W0:Y:S05]  /*8020*/  LDGDEPBAR ;  /* 0x00000000000079af */ /* 0x000e2a0000000000 */
[C---:B------:R-:W-:Y:S06]  /*8030*/  HMMA.16816.F32 R60, R80.reuse, R8, R60 ;  /* 0x00000008503c723c */ /* 0x040fec000000183c */
[----:B------:R-:W-:Y:S01]  /*8040*/  HMMA.16816.F32 R56, R80, R10, R56 ;  /* 0x0000000a5038723c */ /* 0x000fe20000001838 */
[----:B------:R-:W4:Y:S05]  /*8050*/  LDSM.16.M88.4 R8, [R219+0x3000] ;  /* 0x00300000db08783b */ /* 0x000f2a0000000200 */
[----:B------:R-:W-:Y:S06]  /*8060*/  HMMA.16816.F32 R48, R92, R50, RZ ;  /* 0x000000325c30723c */ /* 0x000fec00000018ff */
[C---:B------:R-:W-:Y:S06]  /*8070*/  HMMA.16816.F32 R104, R80.reuse, R16, R104 ;  /* 0x000000105068723c */ /* 0x040fec0000001868 */
[----:B------:R-:W-:Y:S01]  /*8080*/  HMMA.16816.F32 R72, R80, R18, R72 ;  /* 0x000000125048723c */ /* 0x000fe20000001848 */
[----:B------:R-:W5:Y:S05]  /*8090*/  LDSM.16.M88.4 R16, [R218+0x1400] ;  /* 0x00140000da10783b */ /* 0x000f6a0000000200 */
[C---:B-1----:R-:W-:Y:S06]  /*80a0*/  HMMA.16816.F32 R28, R92.reuse, R24, RZ ;  /* 0x000000185c1c723c */ /* 0x042fec00000018ff */
[C---:B------:R-:W-:Y:S06]  /*80b0*/  HMMA.16816.F32 R44, R92.reuse, R40, RZ ;  /* 0x000000285c2c723c */ /* 0x040fec00000018ff */
[----:B------:R-:W-:Y:S01]  /*80c0*/  HMMA.16816.F32 R24, R92, R26, RZ ;  /* 0x0000001a5c18723c */ /* 0x000fe200000018ff */
[----:B------:R-:W-:-:S02]  /*80d0*/  FSEL R178, R105, -INF , !P3 ;  /* 0xff80000069b27808 */ /* 0x000fc40005800000 */
[-C--:B------:R-:W-:Y:S01]  /*80e0*/  ISETP.GE.AND P3, PT, R4, R150.reuse, PT ;  /* 0x000000960400720c */ /* 0x080fe20003f66270 */
[C---:B------:R-:W-:Y:S01]  /*80f0*/  VIADD R4, R180.reuse, 0x19 ;  /* 0x00000019b4047836 */ /* 0x040fe20000000000 */
[----:B------:R-:W-:Y:S01]  /*8100*/  FSEL R195, R107, -INF , !P4 ;  /* 0xff8000006bc37808 */ /* 0x000fe20006000000 */
[C---:B------:R-:W-:Y:S01]  /*8110*/  HMMA.16816.F32 R40, R92.reuse, R42, RZ ;  /* 0x0000002a5c28723c */ /* 0x040fe200000018ff */
[----:B------:R-:W-:Y:S02]  /*8120*/  FSEL R182, R73, -INF , !P1 ;  /* 0xff80000049b67808 */ /* 0x000fe40004800000 */
[CC--:B------:R-:W-:Y:S02]  /*8130*/  ISETP.GE.AND P4, PT, R3.reuse, R151.reuse, PT ;  /* 0x000000970300720c */ /* 0x0c0fe40003f86270 */
[----:B------:R-:W-:Y:S01]  /*8140*/  ISETP.GE.AND P1, PT, R3, R150, PT ;  /* 0x000000960300720c */ /* 0x000fe20003f26270 */
[----:B---3--:R-:W-:Y:S01]  /*8150*/  HMMA.16816.F32 R36, R92, R32, RZ ;  /* 0x000000205c24723c */ /* 0x008fe200000018ff */
[----:B------:R-:W-:Y:S01]  /*8160*/  FSEL R199, R75, -INF , !P3 ;  /* 0xff8000004bc77808 */ /* 0x000fe20005800000 */
[----:B------:R-:W-:Y:S01]  /*8170*/  VIADD R3, R180, 0x21 ;  /* 0x00000021b4037836 */ /* 0x000fe20000000000 */
[----:B------:R-:W-:-:S02]  /*8180*/  ISETP.GE.AND P3, PT, R4, R151, PT ;  /* 0x000000970400720c */ /* 0x000fc40003f66270 */
[----:B------:R-:W-:Y:S01]  /*8190*/  FSEL R184, R69, -INF , !P4 ;  /* 0xff80000045b87808 */ /* 0x000fe20006000000 */
[----:B------:R-:W-:Y:S01]  /*81a0*/  HMMA.16816.F32 R32, R92, R34, RZ ;  /* 0x000000225c20723c */ /* 0x000fe200000018ff */
[-C--:B------:R-:W-:Y:S01]  /*81b0*/  ISETP.GE.AND P4, PT, R4, R150.reuse, PT ;  /* 0x000000960400720c */ /* 0x080fe20003f86270 */
[C---:B------:R-:W-:Y:S01]  /*81c0*/  VIADD R4, R180.reuse, 0x29 ;  /* 0x00000029b4047836 */ /* 0x040fe20000000000 */
[----:B------:R-:W-:Y:S02]  /*81d0*/  FSEL R201, R71, -INF , !P1 ;  /* 0xff80000047c97808 */ /* 0x000fe40004800000 */
[----:B------:R-:W-:Y:S01]  /*81e0*/  FSEL R186, R65, -INF , !P3 ;  /* 0xff80000041ba7808 */ /* 0x000fe20005800000 */
[C---:B------:R-:W-:Y:S01]  /*81f0*/  HMMA.16816.F32 R52, R80.reuse, R96, R52 ;  /* 0x000000605034723c */ /* 0x040fe20000001834 */
[C---:B------:R-:W-:Y:S02]  /*8200*/  ISETP.GE.AND P1, PT, R3.reuse, R151, PT ;  /* 0x000000970300720c */ /* 0x040fe40003f26270 */
[----:B------:R-:W-:Y:S01]  /*8210*/  ISETP.GE.AND P3, PT, R3, R150, PT ;  /* 0x000000960300720c */ /* 0x000fe20003f66270 */
[----:B------:R-:W-:Y:S01]  /*8220*/  VIADD R3, R180, 0x31 ;  /* 0x00000031b4037836 */ /* 0x000fe20000000000 */
[----:B------:R-:W-:Y:S01]  /*8230*/  FSEL R203, R67, -INF , !P4 ;  /* 0xff80000043cb7808 */ /* 0x000fe20006000000 */
[----:B------:R-:W-:Y:S01]  /*8240*/  HMMA.16816.F32 R48, R80, R98, R48 ;  /* 0x000000625030723c */ /* 0x000fe20000001830 */
[----:B------:R-:W1:Y:S01]  /*8250*/  LDSM.16.M88.4 R96, [R218+0x2000] ;  /* 0x00200000da60783b */ /* 0x000e620000000200 */
[----:B------:R-:W-:-:S02]  /*8260*/  FSEL R188, R61, -INF , !P1 ;  /* 0xff8000003dbc7808 */ /* 0x000fc40004800000 */
[CC--:B------:R-:W-:Y:S02]  /*8270*/  ISETP.GE.AND P4, PT, R4.reuse, R151.reuse, PT ;  /* 0x000000970400720c */ /* 0x0c0fe40003f86270 */
[C---:B--2---:R-:W-:Y:S01]  /*8280*/  HMMA.16816.F32 R28, R80.reuse, R12, R28 ;  /* 0x0000000c501c723c */ /* 0x044fe2000000181c */
[-C--:B------:R-:W-:Y:S01]  /*8290*/  ISETP.GE.AND P1, PT, R4, R150.reuse, PT ;  /* 0x000000960400720c */ /* 0x080fe20003f26270 */
[C---:B------:R-:W-:Y:S01]  /*82a0*/  VIADD R4, R180.reuse, 0x39 ;  /* 0x00000039b4047836 */ /* 0x040fe20000000000 */
[----:B------:R-:W-:Y:S02]  /*82b0*/  FSEL R205, R63, -INF , !P3 ;  /* 0xff8000003fcd7808 */ /* 0x000fe40005800000 */
[----:B------:R-:W-:Y:S01]  /*82c0*/  ISETP.GE.AND P3, PT, R3, R151, PT ;  /* 0x000000970300720c */ /* 0x000fe20003f66270 */
[C---:B------:R-:W-:Y:S01]  /*82d0*/  HMMA.16816.F32 R24, R80.reuse, R14, R24 ;  /* 0x0000000e5018723c */ /* 0x040fe20000001818 */
[----:B------:R-:W-:Y:S02]  /*82e0*/  FSEL R190, R57, -INF , !P4 ;  /* 0xff80000039be7808 */ /* 0x000fe40006000000 */
[----:B------:R-:W-:Y:S01]  /*82f0*/  ISETP.GE.AND P4, PT, R3, R150, PT ;  /* 0x000000960300720c */ /* 0x000fe20003f86270 */
[----:B------:R-:W-:Y:S01]  /*8300*/  VIADD R3, R180, 0x41 ;  /* 0x00000041b4037836 */ /* 0x000fe20000000000 */
[----:B------:R-:W-:Y:S01]  /*8310*/  FSEL R207, R59, -INF , !P1 ;  /* 0xff8000003bcf7808 */ /* 0x000fe20004800000 */
[----:B------:R-:W-:Y:S01]  /*8320*/  HMMA.16816.F32 R44, R80, R88, R44 ;  /* 0x00000058502c723c */ /* 0x000fe2000000182c */
[----:B------:R-:W-:-:S02]  /*8330*/  FSEL R196, R53, -INF , !P3 ;  /* 0xff80000035c47808 */ /* 0x000fc40005800000 */
[CC--:B------:R-:W-:Y:S02]  /*8340*/  ISETP.GE.AND P1, PT, R4.reuse, R151.reuse, PT ;  /* 0x000000970400720c */ /* 0x0c0fe40003f26270 */
[----:B------:R-:W-:Y:S01]  /*8350*/  ISETP.GE.AND P3, PT, R4, R150, PT ;  /* 0x000000960400720c */ /* 0x000fe20003f66270 */
[----:B------:R-:W-:Y:S01]  /*8360*/  HMMA.16816.F32 R40, R80, R90, R40 ;  /* 0x0000005a5028723c */ /* 0x000fe20000001828 */
[----:B------:R-:W2:Y:S01]  /*8370*/  LDSM.16.M88.4 R88, [R219+0x3800] ;  /* 0x00380000db58783b */ /* 0x000ea20000000200 */
[----:B------:R-:W-:Y:S01]  /*8380*/  VIADD R4, R180, 0x49 ;  /* 0x00000049b4047836 */ /* 0x000fe20000000000 */
[----:B------:R-:W-:Y:S02]  /*8390*/  FSEL R211, R55, -INF , !P4 ;  /* 0xff80000037d37808 */ /* 0x000fe40006000000 */
[----:B------:R-:W-:Y:S01]  /*83a0*/  FSEL R198, R49, -INF , !P1 ;  /* 0xff80000031c67808 */ /* 0x000fe20004800000 */
[----:B----4-:R-:W-:Y:S01]  /*83b0*/  HMMA.16816.F32 R12, R92, R8, RZ ;  /* 0x000000085c0c723c */ /* 0x010fe200000018ff */
[----:B------:R-:W-:-:S02]  /*83c0*/  ISETP.GE.AND P4, PT, R3, R151, PT ;  /* 0x000000970300720c */ /* 0x000fc40003f86270 */
[----:B------:R-:W-:Y:S01]  /*83d0*/  ISETP.GE.AND P1, PT, R3, R150, PT ;  /* 0x000000960300720c */ /* 0x000fe20003f26270 */
[----:B------:R-:W-:Y:S01]  /*83e0*/  VIADD R3, R180, 0x51 ;  /* 0x00000051b4037836 */ /* 0x000fe20000000000 */
[----:B------:R-:W-:Y:S01]  /*83f0*/  FSEL R209, R51, -INF , !P3 ;  /* 0xff80000033d17808 */ /* 0x000fe20005800000 */
[----:B------:R-:W-:Y:S01]  /*8400*/  HMMA.16816.F32 R8, R92, R10, RZ ;  /* 0x0000000a5c08723c */ /* 0x000fe200000018ff */
[----:B------:R-:W-:-:S05]  /*8410*/  ISETP.GE.AND P3, PT, R4, R151, PT ;  /* 0x000000970400720c */ /* 0x000fca0003f66270 */
[C---:B-----5:R-:W-:Y:S01]  /*8420*/  HMMA.16816.F32 R36, R80.reuse, R16, R36 ;  /* 0x000000105024723c */ /* 0x060fe20000001824 */
[----:B------:R-:W-:Y:S02]  /*8430*/  FSEL R200, R45, -INF , !P4 ;  /* 0xff8000002dc87808 */ /* 0x000fe40006000000 */
[-C--:B------:R-:W-:Y:S01]  /*8440*/  ISETP.GE.AND P4, PT, R4, R150.reuse, PT ;  /* 0x000000960400720c */ /* 0x080fe20003f86270 */
[C---:B------:R-:W-:Y:S01]  /*8450*/  VIADD R4, R180.reuse, 0x59 ;  /* 0x00000059b4047836 */ /* 0x040fe20000000000 */
[----:B------:R-:W-:Y:S01]  /*8460*/  FSEL R191, R47, -INF , !P1 ;  /* 0xff8000002fbf7808 */ /* 0x000fe20004800000 */
[----:B------:R-:W-:Y:S01]  /*8470*/  HMMA.16816.F32 R32, R80, R18, R32 ;  /* 0x000000125020723c */ /* 0x000fe20000001820 */
[----:B------:R-:W-:Y:S02]  /*8480*/  FSEL R202, R41, -INF , !P3 ;  /* 0xff80000029ca7808 */ /* 0x000fe40005800000 */
[C---:B------:R-:W-:Y:S02]  /*8490*/  ISETP.GE.AND P1, PT, R3.reuse, R151, PT ;  /* 0x000000970300720c */ /* 0x040fe40003f26270 */
[----:B------:R-:W-:Y:S01]  /*84a0*/  ISETP.GE.AND P3, PT, R3, R150, PT ;  /* 0x000000960300720c */ /* 0x000fe20003f66270 */
[----:B------:R-:W-:Y:S01]  /*84b0*/  HMMA.16816.F32 R20, R92, R76, RZ ;  /* 0x0000004c5c14723c */ /* 0x000fe200000018ff */
[----:B------:R-:W-:Y:S01]  /*84c0*/  VIADD R3, R180, 0x61 ;  /* 0x00000061b4037836 */ /* 0x000fe20000000000 */
[----:B------:R-:W-:-:S02]  /*84d0*/  FSEL R189, R43, -INF , !P4 ;  /* 0xff8000002bbd7808 */ /* 0x000fc40006000000 */
[CC--:B------:R-:W-:Y:S02]  /*84e0*/  ISETP.GE.AND P4, PT, R4.reuse, R151.reuse, PT ;  /* 0x000000970400720c */ /* 0x0c0fe40003f86270 */
[----:B------:R-:W-:Y:S01]  /*84f0*/  HMMA.16816.F32 R16, R92, R78, RZ ;  /* 0x0000004e5c10723c */ /* 0x000fe200000018ff */
[----:B------:R-:W-:Y:S05]  /*8500*/  LDSM.16.M88.4 R76, [R218+0x2400] ;  /* 0x00240000da4c783b */ /* 0x000fea0000000200 */
[C---:B-1----:R-:W-:Y:S01]  /*8510*/  HMMA.16816.F32 R12, R80.reuse, R96, R12 ;  /* 0x00000060500c723c */ /* 0x042fe2000000180c */
[----:B------:R-:W-:Y:S02]  /*8520*/  FSEL R204, R37, -INF , !P1 ;  /* 0xff80000025cc7808 */ /* 0x000fe40004800000 */
[----:B------:R-:W-:Y:S01]  /*8530*/  ISETP.GE.AND P1, PT, R4, R150, PT ;  /* 0x000000960400720c */ /* 0x000fe20003f26270 */
[----:B------:R-:W-:Y:S01]  /*8540*/  VIADD R4, R180, 0x69 ;  /* 0x00000069b4047836 */ /* 0x000fe20000000000 */
[----:B------:R-:W-:Y:S01]  /*8550*/  FSEL R187, R39, -INF , !P3 ;  /* 0xff80000027bb7808 */ /* 0x000fe20005800000 */
[----:B------:R-:W-:Y:S01]  /*8560*/  HMMA.16816.F32 R8, R80, R98, R8 ;  /* 0x000000625008723c */ /* 0x000fe20000001808 */
[----:B------:R-:W1:Y:S01]  /*8570*/  LDSM.16.M88.4 R96, [R218+0x2800] ;  /* 0x00280000da60783b */ /* 0x000e620000000200 */
[----:B------:R-:W-:-:S02]  /*8580*/  ISETP.GE.AND P3, PT, R3, R151, PT ;  /* 0x000000970300720c */ /* 0x000fc40003f66270 */
[----:B------:R-:W-:Y:S02]  /*8590*/  FSEL R206, R33, -INF , !P4 ;  /* 0xff80000021ce7808 */ /* 0x000fe40006000000 */
[C---:B------:R-:W-:Y:S01]  /*85a0*/  HMMA.16816.F32 R20, R80.reuse, R84, R20 ;  /* 0x000000545014723c */ /* 0x040fe20000001814 */
[----:B------:R-:W-:Y:S01]  /*85b0*/  ISETP.GE.AND P4, PT, R3, R150, PT ;  /* 0x000000960300720c */ /* 0x000fe20003f86270 */
[----:B------:R-:W-:Y:S01]  /*85c0*/  VIADD R3, R180, 0x71 ;  /* 0x00000071b4037836 */ /* 0x000fe20000000000 */
[----:B------:R-:W-:Y:S02]  /*85d0*/  FSEL R185, R35, -INF , !P1 ;  /* 0xff80000023b97808 */ /* 0x000fe40004800000 */
[----:B------:R-:W-:Y:S01]  /*85e0*/  FSEL R208, R29, -INF , !P3 ;  /* 0xff8000001dd07808 */ /* 0x000fe20005800000 */
[----:B------:R-:W-:Y:S01]  /*85f0*/  HMMA.16816.F32 R16, R80, R86, R16 ;  /* 0x000000565010723c */ /* 0x000fe20000001810 */
[----:B------:R-:W3:Y:S01]  /*8600*/  LDSM.16.M88.4 R84, [R219+0x3c00] ;  /* 0x003c0000db54783b */ /* 0x000ee20000000200 */
[----:B------:R-:W-:-:S02]  /*8610*/  ISETP.GE.AND P1, PT, R4, R151, PT ;  /* 0x000000970400720c */ /* 0x000fc40003f26270 */
[-C--:B------:R-:W-:Y:S01]  /*8620*/  ISETP.GE.AND P3, PT, R4, R150.reuse, PT ;  /* 0x000000960400720c */ /* 0x080fe20003f66270 */
[C---:B------:R-:W-:Y:S01]  /*8630*/  VIADD R4, R180.reuse, 0x79 ;  /* 0x00000079b4047836 */ /* 0x040fe20000000000 */
[C---:B--2---:R-:W-:Y:S01]  /*8640*/  HMMA.16816.F32 R116, R92.reuse, R88, RZ ;  /* 0x000000585c74723c */ /* 0x044fe200000018ff */
[----:B------:R-:W-:Y:S02]  /*8650*/  FSEL R183, R31, -INF , !P4 ;  /* 0xff8000001fb77808 */ /* 0x000fe40006000000 */
[----:B------:R-:W-:Y:S02]  /*8660*/  FSEL R210, R25, -INF , !P1 ;  /* 0xff80000019d27808 */ /* 0x000fe40004800000 */
[C---:B------:R-:W-:Y:S01]  /*8670*/  ISETP.GE.AND P4, PT, R3.reuse, R151, PT ;  /* 0x000000970300720c */ /* 0x040fe20003f86270 */
[----:B------:R-:W-:Y:S01]  /*8680*/  HMMA.16816.F32 R88, R92, R90, RZ ;  /* 0x0000005a5c58723c */ /* 0x000fe200000018ff */
[----:B------:R-:W-:Y:S01]  /*8690*/  ISETP.GE.AND P1, PT, R3, R150, PT ;  /* 0x000000960300720c */ /* 0x000fe20003f26270 */
[----:B------:R-:W-:Y:S01]  /*86a0*/  VIADD R3, R180, 0x81 ;  /* 0x00000081b4037836 */ /* 0x000fe20000000000 */
[----:B------:R-:W-:-:S02]  /*86b0*/  FSEL R181, R27, -INF , !P3 ;  /* 0xff8000001bb57808 */ /* 0x000fc40005800000 */
[-C--:B------:R-:W-:Y:S01]  /*86c0*/  ISETP.GE.AND P3, PT, R4, R151.reuse, PT ;  /* 0x000000970400720c */ /* 0x080fe20003f66270 */
[C---:B------:R-:W-:Y:S01]  /*86d0*/  HMMA.16816.F32 R100, R92.reuse, R108, RZ ;  /* 0x0000006c5c64723c */ /* 0x040fe200000018ff */
[----:B------:R-:W-:Y:S02]  /*86e0*/  FSEL R179, R23, -INF , !P1 ;  /* 0xff80000017b37808 */ /* 0x000fe40004800000 */
[----:B------:R-:W-:Y:S02]  /*86f0*/  FSEL R212, R21, -INF , !P4 ;  /* 0xff80000015d47808 */ /* 0x000fe40006000000 */
[----:B------:R-:W-:Y:S01]  /*8700*/  ISETP.GE.AND P1, PT, R3, R151, PT ;  /* 0x000000970300720c */ /* 0x000fe20003f26270 */
[----:B------:R-:W-:Y:S01]  /*8710*/  HMMA.16816.F32 R108, R92, R110, RZ ;  /* 0x0000006e5c6c723c */ /* 0x000fe200000018ff */
[----:B------:R-:W-:Y:S01]  /*8720*/  FSEL R214, R17, -INF , !P3 ;  /* 0xff80000011d67808 */ /* 0x000fe20005800000 */
[C---:B------:R-:W-:Y:S01]  /*8730*/  VIADD R17, R180.reuse, 0xe1 ;  /* 0x000000e1b4117836 */ /* 0x040fe20000000000 */
[-C--:B------:R-:W-:Y:S01]  /*8740*/  ISETP.GE.AND P3, PT, R3, R150.reuse, PT ;  /* 0x000000960300720c */ /* 0x080fe20003f66270 */
[----:B------:R-:W-:Y:S01]  /*8750*/  VIADD R3, R180, 0x89 ;  /* 0x00000089b4037836 */ /* 0x000fe20000000000 */
[----:B------:R-:W-:Y:S01]  /*8760*/  ISETP.GE.AND P4, PT, R4, R150, PT ;  /* 0x000000960400720c */ /* 0x000fe20003f86270 */
[----:B-1----:R-:W-:Y:S01]  /*8770*/  HMMA.16816.F32 R116, R80, R96, R116 ;  /* 0x000000605074723c */ /* 0x002fe20000001874 */
[C---:B------:R-:W-:Y:S01]  /*8780*/  VIADD R4, R180.reuse, 0x91 ;  /* 0x00000091b4047836 */ /* 0x040fe20000000000 */
[----:B------:R-:W-:Y:S01]  /*8790*/  FSEL R240, R13, -INF , !P1 ;  /* 0xff8000000df07808 */ /* 0x000fe20004800000 */
[----:B------:R-:W-:Y:S01]  /*87a0*/  VIADD R13, R180, 0xd1 ;  /* 0x000000d1b40d7836 */ /* 0x000fe20000000000 */
[----:B------:R-:W-:-:S02]  /*87b0*/  FSEL R177, R19, -INF , !P4 ;  /* 0xff80000013b17808 */ /* 0x000fc40006000000 */
[----:B------:R-:W-:Y:S01]  /*87c0*/  HMMA.16816.F32 R88, R80, R98, R88 ;  /* 0x000000625058723c */ /* 0x000fe20000001858 */
[----:B------:R-:W1:Y:S01]  /*87d0*/  LDSM.16.M88.4 R96, [R218+0x3000] ;  /* 0x00300000da60783b */ /* 0x000e620000000200 */
[CC--:B------:R-:W-:Y:S02]  /*87e0*/  ISETP.GE.AND P4, PT, R3.reuse, R151.reuse, PT ;  /* 0x000000970300720c */ /* 0x0c0fe40003f86270 */
[-C--:B------:R-:W-:Y:S02]  /*87f0*/  ISETP.GE.AND P1, PT, R3, R150.reuse, PT ;  /* 0x000000960300720c */ /* 0x080fe40003f26270 */
[----:B---3--:R-:W-:Y:S01]  /*8800*/  HMMA.16816.F32 R124, R92, R84, RZ ;  /* 0x000000545c7c723c */ /* 0x008fe200000018ff */
[----:B------:R-:W-:Y:S02]  /*8810*/  FSEL R3, R15, -INF , !P3 ;  /* 0xff8000000f037808 */ /* 0x000fe40005800000 */
[----:B------:R-:W-:Y:S01]  /*8820*/  FSEL R244, R9, -INF , !P4 ;  /* 0xff80000009f47808 */ /* 0x000fe20006000000 */
[----:B------:R-:W-:Y:S01]  /*8830*/  VIADD R9, R180, 0xa1 ;  /* 0x000000a1b4097836 */ /* 0x000fe20000000000 */
[C---:B------:R-:W-:Y:S01]  /*8840*/  ISETP.GE.AND P3, PT, R4.reuse, R151, PT ;  /* 0x000000970400720c */ /* 0x040fe20003f66270 */
[----:B------:R-:W-:Y:S01]  /*8850*/  HMMA.16816.F32 R100, R80, R76, R100 ;  /* 0x0000004c5064723c */ /* 0x000fe20000001864 */
[----:B------:R-:W-:-:S02]  /*8860*/  ISETP.GE.AND P4, PT, R4, R150, PT ;  /* 0x000000960400720c */ /* 0x000fc40003f86270 */
[----:B------:R-:W-:Y:S01]  /*8870*/  FSEL R4, R11, -INF , !P1 ;  /* 0xff8000000b047808 */ /* 0x000fe20004800000 */
[----:B------:R-:W-:Y:S01]  /*8880*/  VIADD R11, R180, 0xa9 ;  /* 0x000000a9b40b7836 */ /* 0x000fe20000000000 */
[----:B------:R-:W-:Y:S01]  /*8890*/  ISETP.GE.AND P1, PT, R7, R151, PT ;  /* 0x000000970700720c */ /* 0x000fe20003f26270 */
[----:B------:R-:W-:Y:S01]  /*88a0*/  HMMA.16816.F32 R108, R80, R78, R108 ;  /* 0x0000004e506c723c */ /* 0x000fe2000000186c */
[----:B------:R-:W2:Y:S01]  /*88b0*/  LDSM.16.M88.4 R76, [R219+0x4400] ;  /* 0x00440000db4c783b */ /* 0x000ea20000000200 */
[----:B------:R-:W-:Y:S02]  /*88c0*/  FSEL R39, R72, -INF , !P5 ;  /* 0xff80000048277808 */ /* 0x000fe40006800000 */
[----:B------:R-:W-:Y:S02]  /*88d0*/  FSEL R33, R74, -INF , !P2 ;  /* 0xff8000004a217808 */ /* 0x000fe40005000000 */
[----:B------:R-:W-:Y:S01]  /*88e0*/  HMMA.16816.F32 R84, R92, R86, RZ ;  /* 0x000000565c54723c */ /* 0x000fe200000018ff */
[----:B------:R-:W-:-:S05]  /*88f0*/  LOP3.LUT R37, R176, 0x50, R215, 0xfe, !PT ;  /* 0x00000050b0257812 */ /* 0x000fca00078efed7 */
[C---:B------:R-:W-:Y:S06]  /*8900*/  HMMA.16816.F32 R152, R92.reuse, R120, RZ ;  /* 0x000000785c98723c */ /* 0x040fec00000018ff */
[----:B------:R-:W-:Y:S06]  /*8910*/  HMMA.16816.F32 R120, R92, R122, RZ ;  /* 0x0000007a5c78723c */ /* 0x000fec00000018ff */
[----:B------:R-:W-:Y:S01]  /*8920*/  HMMA.16816.F32 R124, R80, R112, R124 ;  /* 0x00000070507c723c */ /* 0x000fe2000000187c */
[----:B------:R-:W-:-:S02]  /*8930*/  FSEL R246, R109, -INF , !P1 ;  /* 0xff8000006df67808 */ /* 0x000fc40004800000 */
[----:B------:R-:W-:-:S03]  /*8940*/  ISETP.GE.AND P1, PT, R9, R150, PT ;  /* 0x000000960900720c */ /* 0x000fc60003f26270 */
[----:B------:R-:W-:Y:S01]  /*8950*/  HMMA.16816.F32 R84, R80, R114, R84 ;  /* 0x000000725054723c */ /* 0x000fe20000001854 */
[----:B------:R-:W3:Y:S01]  /*8960*/  LDSM.16.M88.4 R112, [R219+0x4c00] ;  /* 0x004c0000db70783b */ /* 0x000ee20000000200 */
[----:B------:R-:W-:-:S04]  /*8970*/  FSEL R43, R119, -INF , !P1 ;  /* 0xff800000772b7808 */ /* 0x000fc80004800000 */
[C---:B-1----:R-:W-:Y:S06]  /*8980*/  HMMA.16816.F32 R152, R80.reuse, R96, R152 ;  /* 0x000000605098723c */ /* 0x042fec0000001898 */
[----:B------:R-:W-:Y:S01]  /*8990*/  HMMA.16816.F32 R120, R80, R98, R120 ;  /* 0x000000625078723c */ /* 0x000fe20000001878 */
[----:B------:R-:W1:Y:S01]  /*89a0*/  LDSM.16.M88.4 R96, [R218+0x3800] ;  /* 0x00380000da60783b */ /* 0x000e620000000200 */
[----:B------:R-:W-:-:S04]  /*89b0*/  DEPBAR.LE SB0, 0x0 ;  /* 0x000080000000791a */ /* 0x000fc80000000000 */
[C---:B--2---:R-:W-:Y:S06]  /*89c0*/  HMMA.16816.F32 R160, R92.reuse, R76, RZ ;  /* 0x0000004c5ca0723c */ /* 0x044fec00000018ff */
[C---:B------:R-:W-:Y:S06]  /*89d0*/  HMMA.16816.F32 R76, R92.reuse, R78, RZ ;  /* 0x0000004e5c4c723c */ /* 0x040fec00000018ff */
[C---:B------:R-:W-:Y:S06]  /*89e0*/  HMMA.16816.F32 R168, R92.reuse, R156, RZ ;  /* 0x0000009c5ca8723c */ /* 0x040fec00000018ff */
[----:B------:R-:W-:Y:S06]  /*89f0*/  HMMA.16816.F32 R156, R92, R158, RZ ;  /* 0x0000009e5c9c723c */ /* 0x000fec00000018ff */
[----:B------:R-:W-:Y:S06]  /*8a00*/  HMMA.16816.F32 R160, R80, R128, R160 ;  /* 0x0000008050a0723c */ /* 0x000fec00000018a0 */
[----:B---3--:R-:W-:Y:S01]  /*8a10*/  HMMA.16816.F32 R172, R92, R112, RZ ;  /* 0x000000705cac723c */ /* 0x008fe200000018ff */
[----:B------:R-:W-:Y:S01]  /*8a20*/  FSEL R128, R101, -INF , !P3 ;  /* 0xff80000065807808 */ /* 0x000fe20005800000 */
[----:B------:R-:W-:Y:S01]  /*8a30*/  BAR.SYNC.DEFER_BLOCKING 0x0 ;  /* 0x0000000000007b1d */ /* 0x000fe20000010000 */
[----:B------:R-:W-:-:S02]  /*8a40*/  ISETP.GE.AND P3, PT, R7, R150, PT ;  /* 0x000000960700720c */ /* 0x000fc40003f66270 */
[----:B------:R-:W-:Y:S01]  /*8a50*/  FSEL R7, R103, -INF , !P4 ;  /* 0xff80000067077808 */ /* 0x000fe20006000000 */
[C---:B------:R-:W-:Y:S01]  /*8a60*/  HMMA.16816.F32 R76, R80.reuse, R130, R76 ;  /* 0x00000082504c723c */ /* 0x040fe2000000184c */
[-C--:B------:R-:W-:Y:S01]  /*8a70*/  ISETP.GE.AND P4, PT, R9, R151.reuse, PT ;  /* 0x000000970900720c */ /* 0x080fe20003f86270 */
[C---:B------:R-:W-:Y:S01]  /*8a80*/  VIADD R9, R180.reuse, 0xb1 ;  /* 0x000000b1b4097836 */ /* 0x040fe20000000000 */
[----:B------:R-:W-:Y:S02]  /*8a90*/  FSEL R41, R111, -INF , !P3 ;  /* 0xff8000006f297808 */ /* 0x000fe40005800000 */
[-C--:B------:R-:W-:Y:S01]  /*8aa0*/  ISETP.GE.AND P3, PT, R11, R151.reuse, PT ;  /* 0x000000970b00720c */ /* 0x080fe20003f66270 */
[C---:B-1----:R-:W-:Y:S01]  /*8ab0*/  HMMA.16816.F32 R168, R80.reuse, R96, R168 ;  /* 0x0000006050a8723c */ /* 0x042fe200000018a8 */
[----:B------:R-:W-:Y:S02]  /*8ac0*/  FSEL R248, R117, -INF , !P4 ;  /* 0xff80000075f87808 */ /* 0x000fe40006000000 */
[----:B------:R-:W-:Y:S01]  /*8ad0*/  ISETP.GE.AND P4, PT, R11, R150, PT ;  /* 0x000000960b00720c */ /* 0x000fe20003f86270 */
[----:B------:R-:W-:Y:S01]  /*8ae0*/  VIADD R11, R180, 0xb9 ;  /* 0x000000b9b40b7836 */ /* 0x000fe20000000000 */
[----:B------:R-:W-:Y:S01]  /*8af0*/  ISETP.GE.AND P1, PT, R9, R151, PT ;  /* 0x000000970900720c */ /* 0x000fe20003f26270 */
[----:B------:R-:W-:Y:S01]  /*8b00*/  HMMA.16816.F32 R156, R80, R98, R156 ;  /* 0x00000062509c723c */ /* 0x000fe2000000189c */
[----:B------:R-:W-:-:S02]  /*8b10*/  FSEL R250, R89, -INF , !P3 ;  /* 0xff80000059fa7808 */ /* 0x000fc40005800000 */
[-C--:B------:R-:W-:Y:S01]  /*8b20*/  ISETP.GE.AND P3, PT, R9, R150.reuse, PT ;  /* 0x000000960900720c */ /* 0x080fe20003f66270 */
[C---:B------:R-:W-:Y:S01]  /*8b30*/  VIADD R9, R180.reuse, 0xc1 ;  /* 0x000000c1b4097836 */ /* 0x040fe20000000000 */
[----:B------:R-:W-:Y:S01]  /*8b40*/  FSEL R45, R91, -INF , !P4 ;  /* 0xff8000005b2d7808 */ /* 0x000fe20006000000 */
[----:B------:R-:W-:Y:S01]  /*8b50*/  HMMA.16816.F32 R172, R80, R164, R172 ;  /* 0x000000a450ac723c */ /* 0x000fe200000018ac */
[----:B------:R-:W-:Y:S02]  /*8b60*/  FSEL R252, R125, -INF , !P1 ;  /* 0xff8000007dfc7808 */ /* 0x000fe40004800000 */
[CC--:B------:R-:W-:Y:S02]  /*8b70*/  ISETP.GE.AND P4, PT, R11.reuse, R151.reuse, PT ;  /* 0x000000970b00720c */ /* 0x0c0fe40003f86270 */
[----:B------:R-:W-:Y:S01]  /*8b80*/  ISETP.GE.AND P1, PT, R11, R150, PT ;  /* 0x000000960b00720c */ /* 0x000fe20003f26270 */
[----:B------:R-:W-:Y:S01]  /*8b90*/  VIADD R11, R180, 0xc9 ;  /* 0x000000c9b40b7836 */ /* 0x000fe20000000000 */
[----:B------:R-:W-:Y:S01]  /*8ba0*/  FSEL R47, R127, -INF , !P3 ;  /* 0xff8000007f2f7808 */ /* 0x000fe20005800000 */
[----:B------:R-:W-:Y:S01]  /*8bb0*/  HMMA.16816.F32 R92, R92, R114, RZ ;  /* 0x000000725c5c723c */ /* 0x000fe200000018ff */
[----:B------:R-:W-:-:S02]  /*8bc0*/  ISETP.GE.AND P3, PT, R9, R151, PT ;  /* 0x000000970900720c */ /* 0x000fc40003f66270 */
[----:B------:R-:W-:Y:S02]  /*8bd0*/  FSEL R130, R85, -INF , !P4 ;  /* 0xff80000055827808 */ /* 0x000fe40006000000 */
[----:B------:R-:W-:Y:S02]  /*8be0*/  FSEL R49, R87, -INF , !P1 ;  /* 0xff80000057317808 */ /* 0x000fe40004800000 */
[-C--:B------:R-:W-:Y:S02]  /*8bf0*/  ISETP.GE.AND P4, PT, R9, R150.reuse, PT ;  /* 0x000000960900720c */ /* 0x080fe40003f86270 */
[----:B------:R-:W-:Y:S02]  /*8c00*/  ISETP.GE.AND P1, PT, R11, R151, PT ;  /* 0x000000970b00720c */ /* 0x000fe40003f26270 */
[----:B------:R-:W-:Y:S02]  /*8c10*/  FSEL R9, R153, -INF , !P3 ;  /* 0xff80000099097808 */ /* 0x000fe40005800000 */
[----:B------:R-:W-:-:S02]  /*8c20*/  ISETP.GE.AND P3, PT, R11, R150, PT ;  /* 0x000000960b00720c */ /* 0x000fc40003f66270 */
[----:B------:R-:W-:Y:S02]  /*8c30*/  FSEL R51, R155, -INF , !P4 ;  /* 0xff8000009b337808 */ /* 0x000fe40006000000 */
[----:B------:R-:W-:Y:S02]  /*8c40*/  FSEL R11, R121, -INF , !P1 ;  /* 0xff800000790b7808 */ /* 0x000fe40004800000 */
[C---:B------:R-:W-:Y:S02]  /*8c50*/  ISETP.GE.AND P4, PT, R13.reuse, R151, PT ;  /* 0x000000970d00720c */ /* 0x040fe40003f86270 */
[----:B------:R-:W-:Y:S01]  /*8c60*/  ISETP.GE.AND P1, PT, R13, R150, PT ;  /* 0x000000960d00720c */ /* 0x000fe20003f26270 */
[----:B------:R-:W-:Y:S01]  /*8c70*/  VIADD R13, R180, 0xd9 ;  /* 0x000000d9b40d7836 */ /* 0x000fe20000000000 */
[----:B------:R-:W-:Y:S01]  /*8c80*/  FSEL R53, R123, -INF , !P3 ;  /* 0xff8000007b357808 */ /* 0x000fe20005800000 */
[----:B------:R-:W-:Y:S01]  /*8c90*/  HMMA.16816.F32 R92, R80, R166, R92 ;  /* 0x000000a6505c723c */ /* 0x000fe2000000185c */
[----:B------:R-:W-:-:S02]  /*8ca0*/  FSEL R19, R161, -INF , !P4 ;  /* 0xff800000a1137808 */ /* 0x000fc40006000000 */
[CC--:B------:R-:W-:Y:S02]  /*8cb0*/  ISETP.GE.AND P3, PT, R13.reuse, R151.reuse, PT ;  /* 0x000000970d00720c */ /* 0x0c0fe40003f66270 */
[-C--:B------:R-:W-:Y:S01]  /*8cc0*/  ISETP.GE.AND P4, PT, R13, R150.reuse, PT ;  /* 0x000000960d00720c */ /* 0x080fe20003f86270 */
[C---:B------:R-:W-:Y:S01]  /*8cd0*/  VIADD R13, R180.reuse, 0xe9 ;  /* 0x000000e9b40d7836 */ /* 0x040fe20000000000 */
[----:B------:R-:W-:Y:S02]  /*8ce0*/  FSEL R55, R163, -INF , !P1 ;  /* 0xff800000a3377808 */ /* 0x000fe40004800000 */
[----:B------:R-:W-:Y:S02]  /*8cf0*/  ISETP.GE.AND P1, PT, R17, R151, PT ;  /* 0x000000971100720c */ /* 0x000fe40003f26270 */
[----:B------:R-:W-:Y:S02]  /*8d00*/  FSEL R15, R77, -INF , !P3 ;  /* 0xff8000004d0f7808 */ /* 0x000fe40005800000 */
[----:B------:R-:W-:Y:S01]  /*8d10*/  ISETP.GE.AND P3, PT, R17, R150, PT ;  /* 0x000000961100720c */ /* 0x000fe20003f66270 */
[----:B------:R-:W-:Y:S01]  /*8d20*/  VIADD R17, R180, 0xf1 ;  /* 0x000000f1b4117836 */ /* 0x000fe20000000000 */
[----:B------:R-:W-:-:S02]  /*8d30*/  FSEL R57, R79, -INF , !P4 ;  /* 0xff8000004f397808 */ /* 0x000fc40006000000 */
[----:B------:R-:W-:Y:S02]  /*8d40*/  FSEL R164, R169, -INF , !P1 ;  /* 0xff800000a9a47808 */ /* 0x000fe40004800000 */
[CC--:B------:R-:W-:Y:S02]  /*8d50*/  ISETP.GE.AND P4, PT, R13.reuse, R151.reuse, PT ;  /* 0x000000970d00720c */ /* 0x0c0fe40003f86270 */
[----:B------:R-:W-:Y:S02]  /*8d60*/  ISETP.GE.AND P1, PT, R13, R150, PT ;  /* 0x000000960d00720c */ /* 0x000fe40003f26270 */
[----:B------:R-:W-:Y:S02]  /*8d70*/  FSEL R59, R171, -INF , !P3 ;  /* 0xff800000ab3b7808 */ /* 0x000fe40005800000 */
[----:B------:R-:W-:Y:S02]  /*8d80*/  ISETP.GE.AND P3, PT, R180, R151, PT ;  /* 0x00000097b400720c */ /* 0x000fe40003f66270 */
[----:B------:R-:W-:-:S02]  /*8d90*/  FSEL R61, R157, -INF , !P4 ;  /* 0xff8000009d3d7808 */ /* 0x000fc40006000000 */
[----:B------:R-:W-:Y:S02]  /*8da0*/  FSEL R63, R159, -INF , !P1 ;  /* 0xff8000009f3f7808 */ /* 0x000fe40004800000 */
[CC--:B------:R-:W-:Y:S01]  /*8db0*/  ISETP.GE.AND P4, PT, R180.reuse, R150.reuse, PT ;  /* 0x00000096b400720c */ /* 0x0c0fe20003f86270 */
[----:B------:R-:W-:Y:S01]  /*8dc0*/  VIADD R180, R180, 0xf9 ;  /* 0x000000f9b4b47836 */ /* 0x000fe20000000000 */
[C---:B------:R-:W-:Y:S02]  /*8dd0*/  ISETP.GE.AND P1, PT, R17.reuse, R151, PT ;  /* 0x000000971100720c */ /* 0x040fe40003f26270 */
[----:B------:R-:W-:Y:S02]  /*8de0*/  LOP3.LUT R13, R176, 0x10, R215, 0xfe, !PT ;  /* 0x00000010b00d7812 */ /* 0x000fe400078efed7 */
[----:B------:R-:W-:Y:S02]  /*8df0*/  FSEL R104, R104, -INF , !P3 ;  /* 0xff80000068687808 */ /* 0x000fe40005800000 */
[----:B------:R-:W-:-:S02]  /*8e00*/  ISETP.GE.AND P3, PT, R17, R150, PT ;  /* 0x000000961100720c */ /* 0x000fc40003f66270 */
[----:B------:R-:W-:Y:S02]  /*8e10*/  FSEL R21, R106, -INF , !P4 ;  /* 0xff8000006a157808 */ /* 0x000fe40006000000 */
[C-C-:B------:R-:W-:Y:S02]  /*8e20*/  LOP3.LUT R17, R176.reuse, 0x18, R215.reuse, 0xfe, !PT ;  /* 0x00000018b0117812 */ /* 0x140fe400078efed7 */
[----:B------:R-:W-:Y:S02]  /*8e30*/  FSEL R65, R173, -INF , !P1 ;  /* 0xff800000ad417808 */ /* 0x000fe40004800000 */
[C---:B------:R-:W-:Y:S02]  /*8e40*/  ISETP.GE.AND P4, PT, R13.reuse, R151, PT ;  /* 0x000000970d00720c */ /* 0x040fe40003f86270 */
[----:B------:R-:W-:Y:S02]  /*8e50*/  ISETP.GE.AND P1, PT, R13, R150, PT ;  /* 0x000000960d00720c */ /* 0x000fe40003f26270 */
[----:B------:R-:W-:-:S02]  /*8e60*/  LOP3.LUT R13, R176, 0x20, R215, 0xfe, !PT ;  /* 0x00000020b00d7812 */ /* 0x000fc400078efed7 */
[----:B------:R-:W-:Y:S02]  /*8e70*/  FSEL R67, R175, -INF , !P3 ;  /* 0xff800000af437808 */ /* 0x000fe40005800000 */
[CC--:B------:R-:W-:Y:S02]  /*8e80*/  ISETP.GE.AND P3, PT, R17.reuse, R151.reuse, PT ;  /* 0x000000971100720c */ /* 0x0c0fe40003f66270 */
[----:B------:R-:W-:Y:S02]  /*8e90*/  ISETP.GE.AND P5, PT, R17, R150, PT ;  /* 0x000000961100720c */ /* 0x000fe40003fa6270 */
[----:B------:R-:W-:Y:S02]  /*8ea0*/  LOP3.LUT R17, R176, 0x28, R215, 0xfe, !PT ;  /* 0x00000028b0117812 */ /* 0x000fe400078efed7 */
[----:B------:R-:W-:Y:S02]  /*8eb0*/  FSEL R35, R68, -INF , !P4 ;  /* 0xff80000044237808 */ /* 0x000fe40006000000 */
[----:B------:R-:W-:-:S02]  /*8ec0*/  ISETP.GE.AND P2, PT, R13, R151, PT ;  /* 0x000000970d00720c */ /* 0x000fc40003f46270 */
[-C--:B------:R-:W-:Y:S02]  /*8ed0*/  ISETP.GE.AND P4, PT, R13, R150.reuse, PT ;  /* 0x000000960d00720c */ /* 0x080fe40003f86270 */
[----:B------:R-:W-:Y:S02]  /*8ee0*/  LOP3.LUT R13, R176, 0x30, R215, 0xfe, !PT ;  /* 0x00000030b00d7812 */ /* 0x000fe400078efed7 */
[----:B------:R-:W-:Y:S02]  /*8ef0*/  FSEL R31, R70, -INF , !P1 ;  /* 0xff800000461f7808 */ /* 0x000fe40004800000 */
[----:B------:R-:W-:Y:S02]  /*8f00*/  FSEL R106, R64, -INF , !P3 ;  /* 0xff800000406a7808 */ /* 0x000fe40005800000 */
[C---:B------:R-:W-:Y:S02]  /*8f10*/  ISETP.GE.AND P1, PT, R17.reuse, R151, PT ;  /* 0x000000971100720c */ /* 0x040fe40003f26270 */
[----:B------:R-:W-:-:S02]  /*8f20*/  ISETP.GE.AND P3, PT, R17, R150, PT ;  /* 0x000000961100720c */ /* 0x000fc40003f66270 */
[----:B------:R-:W-:Y:S02]  /*8f30*/  FSEL R29, R66, -INF , !P5 ;  /* 0xff800000421d7808 */ /* 0x000fe40006800000 */
[--C-:B------:R-:W-:Y:S02]  /*8f40*/  LOP3.LUT R17, R176, 0x38, R215.reuse, 0xfe, !PT ;  /* 0x00000038b0117812 */ /* 0x100fe400078efed7 */
[----:B------:R-:W-:Y:S02]  /*8f50*/  FSEL R98, R60, -INF , !P2 ;  /* 0xff8000003c627808 */ /* 0x000fe40005000000 */
[C---:B------:R-:W-:Y:S02]  /*8f60*/  ISETP.GE.AND P5, PT, R13.reuse, R151, PT ;  /* 0x000000970d00720c */ /* 0x040fe40003fa6270 */
[----:B------:R-:W-:Y:S02]  /*8f70*/  ISETP.GE.AND P2, PT, R13, R150, PT ;  /* 0x000000960d00720c */ /* 0x000fe40003f46270 */
[----:B------:R-:W-:-:S02]  /*8f80*/  LOP3.LUT R13, R176, 0x40, R215, 0xfe, !PT ;  /* 0x00000040b00d7812 */ /* 0x000fc400078efed7 */
[----:B------:R-:W-:Y:S02]  /*8f90*/  FSEL R27, R62, -INF , !P4 ;  /* 0xff8000003e1b7808 */ /* 0x000fe40006000000 */
[----:B------:R-:W-:Y:S02]  /*8fa0*/  FSEL R96, R56, -INF , !P1 ;  /* 0xff80000038607808 */ /* 0x000fe40004800000 */
[C---:B------:R-:W-:Y:S02]  /*8fb0*/  ISETP.GE.AND P4, PT, R17.reuse, R151, PT ;  /* 0x000000971100720c */ /* 0x040fe40003f86270 */
[----:B------:R-:W-:Y:S02]  /*8fc0*/  ISETP.GE.AND P1, PT, R17, R150, PT ;  /* 0x000000961100720c */ /* 0x000fe40003f26270 */
[----:B------:R-:W-:Y:S02]  /*8fd0*/  FSEL R25, R58, -INF , !P3 ;  /* 0xff8000003a197808 */ /* 0x000fe40005800000 */
[----:B------:R-:W-:-:S02]  /*8fe0*/  LOP3.LUT R17, R176, 0x48, R215, 0xfe, !PT ;  /* 0x00000048b0117812 */ /* 0x000fc400078efed7 */
[CC--:B------:R-:W-:Y:S02]  /*8ff0*/  ISETP.GE.AND P3, PT, R13.reuse, R151.reuse, PT ;  /* 0x000000970d00720c */ /* 0x0c0fe40003f66270 */
[----:B------:R-:W-:Y:S02]  /*9000*/  FSEL R74, R52, -INF , !P5 ;  /* 0xff800000344a7808 */ /* 0x000fe40006800000 */
[----:B------:R-:W-:Y:S02]  /*9010*/  ISETP.GE.AND P5, PT, R13, R150, PT ;  /* 0x000000960d00720c */ /* 0x000fe40003fa6270 */
[----:B------:R-:W-:Y:S02]  /*9020*/  FSEL R23, R54, -INF , !P2 ;  /* 0xff80000036177808 */ /* 0x000fe40005000000 */
[----:B------:R-:W-:Y:S02]  /*9030*/  ISETP.GE.AND P2, PT, R17, R151, PT ;  /* 0x000000971100720c */ /* 0x000fe40003f46270 */
[----:B------:R-:W-:-:S02]  /*9040*/  FSEL R72, R48, -INF , !P4 ;  /* 0xff80000030487808 */ /* 0x000fc40006000000 */
[----:B------:R-:W-:Y:S02]  /*9050*/  FSEL R13, R50, -INF , !P1 ;  /* 0xff800000320d7808 */ /* 0x000fe40004800000 */
[--C-:B------:R-:W-:Y:S02]  /*9060*/  LOP3.LUT R48, R176, 0x58, R215.reuse, 0xfe, !PT ;  /* 0x00000058b0307812 */ /* 0x100fe400078efed7 */
[----:B------:R-:W-:Y:S02]  /*9070*/  ISETP.GE.AND P1, PT, R37, R151, PT ;  /* 0x000000972500720c */ /* 0x000fe40003f26270 */
[----:B------:R-:W-:Y:S02]  /*9080*/  FSEL R70, R44, -INF , !P3 ;  /* 0xff8000002c467808 */ /* 0x000fe40005800000 */
[----:B------:R-:W-:Y:S02]  /*9090*/  LOP3.LUT R44, R176, 0x60, R215, 0xfe, !PT ;  /* 0x00000060b02c7812 */ /* 0x000fe400078efed7 */
[----:B------:R-:W-:-:S02]  /*90a0*/  ISETP.GE.AND P4, PT, R17, R150, PT ;  /* 0x000000961100720c */ /* 0x000fc40003f86270 */
[-C--:B------:R-:W-:Y:S02]  /*90b0*/  ISETP.GE.AND P3, PT, R37, R150.reuse, PT ;  /* 0x000000962500720c */ /* 0x080fe40003f66270 */
[----:B------:R-:W-:Y:S02]  /*90c0*/  FSEL R17, R46, -INF , !P5 ;  /* 0xff8000002e117808 */ /* 0x000fe40006800000 */
[----:B------:R-:W-:Y:S02]  /*90d0*/  FSEL R68, R40, -INF , !P2 ;  /* 0xff80000028447808 */ /* 0x000fe40005000000 */
[C---:B------:R-:W-:Y:S02]  /*90e0*/  ISETP.GE.AND P5, PT, R48.reuse, R151, PT ;  /* 0x000000973000720c */ /* 0x040fe40003fa6270 */
[----:B------:R-:W-:Y:S02]  /*90f0*/  ISETP.GE.AND P2, PT, R48, R150, PT ;  /* 0x000000963000720c */ /* 0x000fe40003f46270 */
[----:B------:R-:W-:-:S02]  /*9100*/  LOP3.LUT R40, R176, 0x68, R215, 0xfe, !PT ;  /* 0x00000068b0287812 */ /* 0x000fc400078efed7 */
[----:B------:R-:W-:Y:S02]  /*9110*/  FSEL R66, R36, -INF , !P1 ;  /* 0xff80000024427808 */ /* 0x000fe40004800000 */
[----:B------:R-:W-:Y:S02]  /*9120*/  ISETP.GE.AND P1, PT, R44, R150, PT ;  /* 0x000000962c00720c */ /* 0x000fe40003f26270 */
[----:B------:R-:W-:Y:S02]  /*9130*/  FSEL R37, R42, -INF , !P4 ;  /* 0xff8000002a257808 */ /* 0x000fe40006000000 */
[----:B------:R-:W-:Y:S02]  /*9140*/  ISETP.GE.AND P4, PT, R44, R151, PT ;  /* 0x000000972c00720c */ /* 0x000fe40003f86270 */
[----:B------:R-:W-:Y:S02]  /*9150*/  FSEL R243, R38, -INF , !P3 ;  /* 0xff80000026f37808 */ /* 0x000fe40005800000 */
[----:B------:R-:W-:-:S02]  /*9160*/  LOP3.LUT R38, R176, 0x70, R215, 0xfe, !PT ;  /* 0x00000070b0267812 */ /* 0x000fc400078efed7 */
[----:B------:R-:W-:Y:S02]  /*9170*/  ISETP.GE.AND P3, PT, R40, R151, PT ;  /* 0x000000972800720c */ /* 0x000fe40003f66270 */
[----:B------:R-:W-:Y:S02]  /*9180*/  FSEL R36, R32, -INF , !P5 ;  /* 0xff80000020247808 */ /* 0x000fe40006800000 */
[----:B------:R-:W-:Y:S02]  /*9190*/  FSEL R237, R34, -INF , !P2 ;  /* 0xff80000022ed7808 */ /* 0x000fe40005000000 */
[----:B------:R-:W-:Y:S02]  /*91a0*/  ISETP.GE.AND P5, PT, R40, R150, PT ;  /* 0x000000962800720c */ /* 0x000fe40003fa6270 */
[----:B------:R-:W-:Y:S02]  /*91b0*/  LOP3.LUT R34, R176, 0x78, R215, 0xfe, !PT ;  /* 0x00000078b0227812 */ /* 0x000fe400078efed7 */
[----:B------:R-:W-:-:S02]  /*91c0*/  FSEL R225, R30, -INF , !P1 ;  /* 0xff8000001ee17808 */ /* 0x000fc40004800000 */
[----:B------:R-:W-:Y:S02]  /*91d0*/  LOP3.LUT R30, R176, 0x80, R215, 0xfe, !PT ;  /* 0x00000080b01e7812 */ /* 0x000fe400078efed7 */
[----:B------:R-:W-:Y:S02]  /*91e0*/  FSEL R32, R28, -INF , !P4 ;  /* 0xff8000001c207808 */ /* 0x000fe40006000000 */
[CC--:B------:R-:W-:Y:S02]  /*91f0*/  ISETP.GE.AND P2, PT, R38.reuse, R151.reuse, PT ;  /* 0x000000972600720c */ /* 0x0c0fe40003f46270 */
[----:B------:R-:W-:Y:S02]  /*9200*/  ISETP.GE.AND P4, PT, R38, R150, PT ;  /* 0x000000962600720c */ /* 0x000fe40003f86270 */
[----:B------:R-:W-:Y:S02]  /*9210*/  FSEL R28, R24, -INF , !P3 ;  /* 0xff800000181c7808 */ /* 0x000fe40005800000 */
[----:B------:R-:W-:-:S02]  /*9220*/  ISETP.GE.AND P1, PT, R34, R151, PT ;  /* 0x000000972200720c */ /* 0x000fc40003f26270 */
[----:B------:R-:W-:Y:S02]  /*9230*/  ISETP.GE.AND P3, PT, R34, R150, PT ;  /* 0x000000962200720c */ /* 0x000fe40003f66270 */
[----:B------:R-:W-:Y:S02]  /*9240*/  FSEL R173, R26, -INF , !P5 ;  /* 0xff8000001aad7808 */ /* 0x000fe40006800000 */
[----:B------:R-:W-:Y:S02]  /*9250*/  LOP3.LUT R26, R176, 0x88, R215, 0xfe, !PT ;  /* 0x00000088b01a7812 */ /* 0x000fe400078efed7 */
[----:B------:R-:W-:Y:S02]  /*9260*/  ISETP.GE.AND P5, PT, R30, R151, PT ;  /* 0x000000971e00720c */ /* 0x000fe40003fa6270 */
[----:B------:R-:W-:Y:S02]  /*9270*/  FSEL R24, R20, -INF , !P2 ;  /* 0xff80000014187808 */ /* 0x000fe40005000000 */
[----:B------:R-:W-:-:S02]  /*9280*/  FSEL R213, R22, -INF , !P4 ;  /* 0xff80000016d57808 */ /* 0x000fc40006000000 */
[----:B------:R-:W-:Y:S02]  /*9290*/  LOP3.LUT R22, R176, 0x90, R215, 0xfe, !PT ;  /* 0x00000090b0167812 */ /* 0x000fe400078efed7 */
[----:B------:R-:W-:Y:S02]  /*92a0*/  FSEL R20, R16, -INF , !P1 ;  /* 0xff80000010147808 */ /* 0x000fe40004800000 */
[----:B------:R-:W-:Y:S02]  /*92b0*/  FSEL R197, R18, -INF , !P3 ;  /* 0xff80000012c57808 */ /* 0x000fe40005800000 */
[-C--:B------:R-:W-:Y:S02]  /*92c0*/  ISETP.GE.AND P2, PT, R30, R150.reuse, PT ;  /* 0x000000961e00720c */ /* 0x080fe40003f46270 */
[C---:B------:R-:W-:Y:S02]  /*92d0*/  ISETP.GE.AND P4, PT, R26.reuse, R151, PT ;  /* 0x000000971a00720c */ /* 0x040fe40003f86270 */
[----:B------:R-:W-:-:S02]  /*92e0*/  ISETP.GE.AND P1, PT, R26, R150, PT ;  /* 0x000000961a00720c */ /* 0x000fc40003f26270 */
[----:B------:R-:W-:Y:S02]  /*92f0*/  FSEL R18, R12, -INF , !P5 ;  /* 0xff8000000c127808 */ /* 0x000fe40006800000 */
[C-C-:B------:R-:W-:Y:S02]  /*9300*/  LOP3.LUT R26, R176.reuse, 0x98, R215.reuse, 0xfe, !PT ;  /* 0x00000098b01a7812 */ /* 0x140fe400078efed7 */
[----:B------:R-:W-:Y:S02]  /*9310*/  LOP3.LUT R12, R176, 0xa0, R215, 0xfe, !PT ;  /* 0x000000a0b00c7812 */ /* 0x000fe400078efed7 */
[----:B------:R-:W-:Y:S02]  /*9320*/  ISETP.GE.AND P3, PT, R22, R151, PT ;  /* 0x000000971600720c */ /* 0x000fe40003f66270 */
[----:B------:R-:W-:Y:S02]  /*9330*/  FSEL R175, R14, -INF , !P2 ;  /* 0xff8000000eaf7808 */ /* 0x000fe40005000000 */
[----:B------:R-:W-:-:S02]  /*9340*/  FSEL R16, R8, -INF , !P4 ;  /* 0xff80000008107808 */ /* 0x000fc40006000000 */
[----:B------:R-:W-:Y:S02]  /*9350*/  FSEL R169, R10, -INF , !P1 ;  /* 0xff8000000aa97808 */ /* 0x000fe40004800000 */
[-C--:B------:R-:W-:Y:S02]  /*9360*/  ISETP.GE.AND P5, PT, R22, R150.reuse, PT ;  /* 0x000000961600720c */ /* 0x080fe40003fa6270 */
[CC--:B------:R-:W-:Y:S02]  /*9370*/  ISETP.GE.AND P2, PT, R26.reuse, R151.reuse, PT ;  /* 0x000000971a00720c */ /* 0x0c0fe40003f46270 */
[----:B------:R-:W-:Y:S02]  /*9380*/  ISETP.GE.AND P4, PT, R26, R150, PT ;  /* 0x000000961a00720c */ /* 0x000fe40003f86270 */
[----:B------:R-:W-:Y:S02]  /*9390*/  ISETP.GE.AND P1, PT, R12, R151, PT ;  /* 0x000000970c00720c */ /* 0x000fe40003f26270 */
[----:B------:R-:W-:-:S02]  /*93a0*/  LOP3.LUT R8, R176, 0xa8, R215, 0xfe, !PT ;  /* 0x000000a8b0087812 */ /* 0x000fc400078efed7 */
[----:B------:R-:W-:Y:S02]  /*93b0*/  LOP3.LUT R22, R176, 0xb0, R215, 0xfe, !PT ;  /* 0x000000b0b0167812 */ /* 0x000fe400078efed7 */
[----:B------:R-:W-:Y:S02]  /*93c0*/  FSEL R14, R100, -INF , !P3 ;  /* 0xff800000640e7808 */ /* 0x000fe40005800000 */
[----:B------:R-:W-:Y:S02]  /*93d0*/  ISETP.GE.AND P3, PT, R12, R150, PT ;  /* 0x000000960c00720c */ /* 0x000fe40003f66270 */
[----:B------:R-:W-:Y:S02]  /*93e0*/  FSEL R163, R102, -INF , !P5 ;  /* 0xff80000066a37808 */ /* 0x000fe40006800000 */
[----:B------:R-:W-:Y:S02]  /*93f0*/  FSEL R12, R108, -INF , !P2 ;  /* 0xff8000006c0c7808 */ /* 0x000fe40005000000 */
[----:B------:R-:W-:-:S02]  /*9400*/  FSEL R157, R110, -INF , !P4 ;  /* 0xff8000006e9d7808 */ /* 0x000fc40006000000 */
[----:B------:R-:W-:Y:S02]  /*9410*/  FSEL R10, R116, -INF , !P1 ;  /* 0xff800000740a7808 */ /* 0x000fe40004800000 */
[CC--:B------:R-:W-:Y:S02]  /*9420*/  ISETP.GE.AND P5, PT, R8.reuse, R151.reuse, PT ;  /* 0x000000970800720c */ /* 0x0c0fe40003fa6270 */
        /* <DEDUP_REMOVED lines=13> */
[C-C-:B------:R-:W-:Y:S02]  /*9500*/  LOP3.LUT R30, R176.reuse, 0xc8, R215.reuse, 0xfe, !PT ;  /* 0x000000c8b01e7812 */ /* 0x140fe400078efed7 */
[----:B------:R-:W-:Y:S02]  /*9510*/  LOP3.LUT R22, R176, 0xd0, R215, 0xfe, !PT ;  /* 0x000000d0b0167812 */ /* 0x000fe400078efed7 */
[----:B------:R-:W-:-:S02]  /*9520*/  FSEL R121, R126, -INF , !P1 ;  /* 0xff8000007e797808 */ /* 0x000fc40004800000 */
[----:B------:R-:W-:Y:S02]  /*9530*/  FSEL R26, R84, -INF , !P3 ;  /* 0xff800000541a7808 */ /* 0x000fe40005800000 */
[----:B------:R-:W-:Y:S02]  /*9540*/  FSEL R40, R86, -INF , !P5 ;  /* 0xff80000056287808 */ /* 0x000fe40006800000 */
        /* <DEDUP_REMOVED lines=27> */
[----:B------:R-:W-:-:S02]  /*9700*/  FSEL R52, R158, -INF , !P4 ;  /* 0xff8000009e347808 */ /* 0x000fc40006000000 */
[----:B------:R-:W-:Y:S02]  /*9710*/  FSEL R54, R172, -INF , !P1 ;  /* 0xff800000ac367808 */ /* 0x000fe40004800000 */
[-C--:B------:R-:W-:Y:S02]  /*9720*/  ISETP.GE.AND P3, PT, R38, R150.reuse, PT ;  /* 0x000000962600720c */ /* 0x080fe40003f66270 */
[CC--:B------:R-:W-:Y:S02]  /*9730*/  ISETP.GE.AND P5, PT, R215.reuse, R151.reuse, PT ;  /* 0x00000097d700720c */ /* 0x0c0fe40003fa6270 */
[-C--:B------:R-:W-:Y:S02]  /*9740*/  ISETP.GE.AND P2, PT, R215, R150.reuse, PT ;  /* 0x00000096d700720c */ /* 0x080fe40003f46270 */
[C---:B------:R-:W-:Y:S02]  /*9750*/  ISETP.GE.AND P4, PT, R180.reuse, R151, PT ;  /* 0x00000097b400720c */ /* 0x040fe40003f86270 */
[----:B------:R-:W-:-:S02]  /*9760*/  ISETP.GE.AND P1, PT, R180, R150, PT ;  /* 0x00000096b400720c */ /* 0x000fc40003f26270 */
[----:B------:R-:W-:Y:S02]  /*9770*/  FSEL R60, R174, -INF , !P3 ;  /* 0xff800000ae3c7808 */ /* 0x000fe40005800000 */
        /* <DEDUP_REMOVED lines=65> */
.L_x_1598:
[----:B------:R-:W-:-:S04]  /*9b90*/  LEA R38, -R192, RZ, 0x8 ;  /* 0x000000ffc0267211 */ /* 0x000fc800078e41ff */
[----:B------:R-:W-:-:S07]  /*9ba0*/  SHF.R.S32.HI R34, RZ, 0x1f, R38 ;  /* 0x0000001fff227819 */ /* 0x000fce0000011426 */
.L_x_1599:
[----:B------:R-:W-:Y:S01]  /*9bb0*/  IADD3 R194, P0, R194, R38, RZ ;  /* 0x00000026c2c27210 */ /* 0x000fe20007f1e0ff */
[C---:B------:R-:W-:Y:S01]  /*9bc0*/  IMAD.SHL.U32 R69, R192.reuse, 0x40, RZ ;  /* 0x00000040c0457824 */ /* 0x040fe200078e00ff */
[----:B------:R-:W-:Y:S02]  /*9bd0*/  SHF.L.U64.HI R192, R192, 0x6, R193 ;  /* 0x00000006c0c07819 */ /* 0x000fe400000102c1 */
[----:B------:R-:W-:Y:S01]  /*9be0*/  LEA R234, P1, R194, R148, 0x1 ;  /* 0x00000094c2ea7211 */ /* 0x000fe200078208ff */
[----:B------:R-:W-:-:S03]  /*9bf0*/  IMAD.X R34, R5, 0x1, R34, P0 ;  /* 0x0000000105227824 */ /* 0x000fc600000e0622 */
[----:B------:R-:W-:Y:S02]  /*9c00*/  IADD3 R76, P0, R234, R69, RZ ;  /* 0x00000045ea4c7210 */ /* 0x000fe40007f1e0ff */
[----:B------:R-:W-:Y:S02]  /*9c10*/  LEA.HI.X R235, R194, R149, R34, 0x1, P1 ;  /* 0x00000095c2eb7211 */ /* 0x000fe400008f0c22 */
[----:B------:R-:W-:-:S03]  /*9c20*/  IADD3 R84, P1, R76, R69, RZ ;  /* 0x000000454c547210 */ /* 0x000fc60007f3e0ff */
[--C-:B------:R-:W-:Y:S01]  /*9c30*/  IMAD.X R77, R235, 0x1, R192.reuse, P0 ;  /* 0x00000001eb4d7824 */ /* 0x100fe200000e06c0 */
        /* <DEDUP_REMOVED lines=23> */
.L_x_1597:
        /* <DEDUP_REMOVED lines=65> */
[----:B--2---:R-:W-:Y:S02]  /*a1c0*/  FMNMX.FTZ R5, R34, R5, !PT ;  /* 0x0000000522057209 */ /* 0x004fe40007810000 */
[----:B------:R-:W-:-:S03]  /*a1d0*/  FMNMX.FTZ R34, R0, R21, !PT ;  /* 0x0000001500227209 */ /* 0x000fc60007810000 */
[----:B------:R-:W2:Y:S01]  /*a1e0*/  SHFL.BFLY PT, R112, R5, 0x1, 0x1f ;  /* 0x0c201f0005707f89 */ /* 0x000ea200000e0000 */
[----:B------:R-:W-:-:S04]  /*a1f0*/  FMNMX.FTZ R34, R195, R34, !PT ;  /* 0x00000022c3227209 */ /* 0x000fc80007810000 */
[----:B------:R-:W-:-:S04]  /*a200*/  FMNMX.FTZ R34, R33, R34, !PT ;  /* 0x0000002221227209 */ /* 0x000fc80007810000 */
[----:B------:R-:W-:-:S04]  /*a210*/  FMNMX.FTZ R34, R199, R34, !PT ;  /* 0x00000022c7227209 */ /* 0x000fc80007810000 */
[----:B------:R-:W-:-:S04]  /*a220*/  FMNMX.FTZ R34, R31, R34, !PT ;  /* 0x000000221f227209 */ /* 0x000fc80007810000 */
[----:B------:R-:W-:-:S04]  /*a230*/  FMNMX.FTZ R34, R201, R34, !PT ;  /* 0x00000022c9227209 */ /* 0x000fc80007810000 */
[----:B------:R-:W-:Y:S02]  /*a240*/  FMNMX.FTZ R34, R29, R34, !PT ;  /* 0x000000221d227209 */ /* 0x000fe40007810000 */
        /* <DEDUP_REMOVED lines=16> */
[--C-:B-1----:R-:W-:Y:S01]  /*a350*/  FFMA.FTZ R89, R14, UR6, -R111.reuse ;  /* 0x000000060e597c23 */ /* 0x102fe2000801086f */
[----:B------:R-:W-:Y:S01]  /*a360*/  FMNMX.FTZ R34, R211, R34, !PT ;  /* 0x00000022d3227209 */ /* 0x000fe20007810000 */
[--C-:B------:R-:W-:Y:S01]  /*a370*/  FFMA.FTZ R87, R12, UR6, -R111.reuse ;  /* 0x000000060c577c23 */ /* 0x100fe2000801086f */
[--C-:B------:R-:W-:Y:S01]  /*a380*/  FFMA.FTZ R85, R10, UR6, -R111.reuse ;  /* 0x000000060a557c23 */ /* 0x100fe2000801086f */
[--C-:B------:R-:W-:Y:S01]  /*a390*/  FFMA.FTZ R83, R8, UR6, -R111.reuse ;  /* 0x0000000608537c23 */ /* 0x100fe2000801086f */
[----:B------:R-:W-:Y:S01]  /*a3a0*/  FMNMX.FTZ R34, R13, R34, !PT ;  /* 0x000000220d227209 */ /* 0x000fe20007810000 */
[--C-:B------:R-:W-:Y:S01]  /*a3b0*/  FFMA.FTZ R105, R66, UR6, -R111.reuse ;  /* 0x0000000642697c23 */ /* 0x100fe2000801086f */
[--C-:B------:R-:W-:Y:S01]  /*a3c0*/  FFMA.FTZ R76, R9, UR6, -R111.reuse ;  /* 0x00000006094c7c23 */ /* 0x100fe2000801086f */
[----:B------:R-:W-:Y:S01]  /*a3d0*/  FSEL R9, R112, RZ, P1 ;  /* 0x000000ff70097208 */ /* 0x000fe20000800000 */
[--C-:B------:R-:W-:Y:S01]  /*a3e0*/  FFMA.FTZ R109, R70, UR6, -R111.reuse ;  /* 0x00000006466d7c23 */ /* 0x100fe2000801086f */
[----:B------:R-:W-:Y:S01]  /*a3f0*/  FMNMX.FTZ R34, R209, R34, !PT ;  /* 0x00000022d1227209 */ /* 0x000fe20007810000 */
[--C-:B------:R-:W-:Y:S01]  /*a400*/  FFMA.FTZ R70, R15, UR6, -R111.reuse ;  /* 0x000000060f467c23 */ /* 0x100fe2000801086f */
[----:B------:R-:W-:Y:S01]  /*a410*/  FFMA.FTZ R107, R68, UR6, -R111 ;  /* 0x00000006446b7c23 */ /* 0x000fe2000801086f */
[----:B------:R-:W-:Y:S01]  /*a420*/  FADD.FTZ R2, R2, -R9 ;  /* 0x8000000902027221 */ /* 0x000fe20000010000 */
        /* <DEDUP_REMOVED lines=10> */
[----:B------:R-:W-:Y:S01]  /*a4d0*/  FMUL.FTZ R168, R2, UR6 ;  /* 0x0000000602a87c20 */ /* 0x000fe20008410000 */
        /* <DEDUP_REMOVED lines=51> */
[-C--:B-1----:R-:W-:Y:S01]  /*a810*/  FMUL.FTZ R136, R136, R168.reuse ;  /* 0x000000a888887220 */ /* 0x082fe20000410000 */
[----:B------:R-:W-:Y:S01]  /*a820*/  FMUL.FTZ R137, R137, R168 ;  /* 0x000000a889897220 */ /* 0x000fe20000410000 */
[----:B------:R-:W-:Y:S01]  /*a830*/  FMNMX.FTZ R24, R175, R24, !PT ;  /* 0x00000018af187209 */ /* 0x000fe20007810000 */
[-C--:B------:R-:W-:Y:S01]  /*a840*/  FMUL.FTZ R132, R132, R168.reuse ;  /* 0x000000a884847220 */ /* 0x080fe20000410000 */
[-C--:B------:R-:W-:Y:S01]  /*a850*/  FMUL.FTZ R133, R133, R168.reuse ;  /* 0x000000a885857220 */ /* 0x080fe20000410000 */
[----:B------:R-:W-:Y:S01]  /*a860*/  FMUL.FTZ R140, R140, R168 ;  /* 0x000000a88c8c7220 */ /* 0x000fe20000410000 */
[----:B------:R-:W-:Y:S01]  /*a870*/  FMNMX.FTZ R24, R3, R24, !PT ;  /* 0x0000001803187209 */ /* 0x000fe20007810000 */
[----:B------:R-:W-:Y:S01]  /*a880*/  MUFU.EX2 R153, R153 ;  /* 0x0000009900997308 */ /* 0x000fe20000000800 */
[----:B------:R-:W-:Y:S01]  /*a890*/  FMUL.FTZ R141, R141, R168 ;  /* 0x000000a88d8d7220 */ /* 0x000fe20000410000 */
[--C-:B------:R-:W-:Y:S01]  /*a8a0*/  FFMA.FTZ R90, R244, UR6, -R111.reuse ;  /* 0x00000006f45a7c23 */ /* 0x100fe2000801086f */
[----:B------:R-:W-:Y:S01]  /*a8b0*/  FMNMX.FTZ R5, R169, R24, !PT ;  /* 0x00000018a9057209 */ /* 0x000fe20007810000 */
[-C--:B------:R-:W-:Y:S01]  /*a8c0*/  FMUL.FTZ R24, R144, R168.reuse ;  /* 0x000000a890187220 */ /* 0x080fe20000410000 */
[--C-:B------:R-:W-:Y:S01]  /*a8d0*/  FFMA.FTZ R86, R246, UR6, -R111.reuse ;  /* 0x00000006f6567c23 */ /* 0x100fe2000801086f */
[----:B------:R-:W-:Y:S01]  /*a8e0*/  FFMA.FTZ R241, R241, R168, R166 ;  /* 0x000000a8f1f17223 */ /* 0x000fe200000100a6 */
[----:B------:R-:W-:Y:S01]  /*a8f0*/  FMNMX.FTZ R20, R4, R5, !PT ;  /* 0x0000000504147209 */ /* 0x000fe20007810000 */
[----:B------:R-:W1:Y:S01]  /*a900*/  MUFU.EX2 R150, R150 ;  /* 0x0000009600967308 */ /* 0x000e620000000800 */
[----:B--2---:R-:W-:Y:S01]  /*a910*/  F2FP.F16.F32.PACK_AB R36, R154, R161 ;  /* 0x000000a19a24723e */ /* 0x004fe200000000ff */
[--C-:B------:R-:W-:Y:S01]  /*a920*/  FFMA.FTZ R84, R248, UR6, -R111.reuse ;  /* 0x00000006f8547c23 */ /* 0x100fe2000801086f */
[----:B------:R-:W-:Y:S01]  /*a930*/  FMNMX.FTZ R20, R163, R20, !PT ;  /* 0x00000014a3147209 */ /* 0x000fe20007810000 */
[--C-:B------:R-:W-:Y:S01]  /*a940*/  FFMA.FTZ R82, R250, UR6, -R111.reuse ;  /* 0x00000006fa527c23 */ /* 0x100fe2000801086f */
[----:B------:R-:W-:-:S02]  /*a950*/  FFMA.FTZ R80, R252, UR6, -R111 ;  /* 0x00000006fc507c23 */ /* 0x000fc4000801086f */
[----:B------:R-:W-:Y:S01]  /*a960*/  FMNMX.FTZ R20, R7, R20, !PT ;  /* 0x0000001407147209 */ /* 0x000fe20007810000 */
[----:B------:R-:W-:Y:S03]  /*a970*/  MUFU.EX2 R149, R149 ;  /* 0x0000009500957308 */ /* 0x000fe60000000800 */
[----:B------:R-:W-:-:S04]  /*a980*/  FMNMX.FTZ R18, R157, R20, !PT ;  /* 0x000000149d127209 */ /* 0x000fc80007810000 */
[----:B------:R-:W-:Y:S01]  /*a990*/  FMNMX.FTZ R18, R41, R18, !PT ;  /* 0x0000001229127209 */ /* 0x000fe20007810000 */
[----:B------:R-:W-:Y:S01]  /*a9a0*/  MUFU.EX2 R126, R126 ;  /* 0x0000007e007e7308 */ /* 0x000fe20000000800 */
[----:B-1----:R-:W-:Y:S02]  /*a9b0*/  F2FP.F16.F32.PACK_AB R38, R150, R153 ;  /* 0x000000999626723e */ /* 0x002fe400000000ff */
[----:B------:R-:W-:-:S04]  /*a9c0*/  FMNMX.FTZ R18, R155, R18, !PT ;  /* 0x000000129b127209 */ /* 0x000fc80007810000 */
[----:B------:R-:W-:Y:S01]  /*a9d0*/  FMNMX.FTZ R18, R43, R18, !PT ;  /* 0x000000122b127209 */ /* 0x000fe20007810000 */
[----:B------:R-:W-:Y:S03]  /*a9e0*/  MUFU.EX2 R127, R127 ;  /* 0x0000007f007f7308 */ /* 0x000fe60000000800 */
[----:B------:R-:W-:Y:S02]  /*a9f0*/  FMNMX.FTZ R16, R131, R18, !PT ;  /* 0x0000001283107209 */ /* 0x000fe40007810000 */
[----:B------:R-:W-:Y:S02]  /*aa00*/  F2FP.F16.F32.PACK_AB R18, R158, R167 ;  /* 0x000000a79e12723e */ /* 0x000fe400000000ff */
[----:B------:R-:W-:Y:S01]  /*aa10*/  FMNMX.FTZ R16, R45, R16, !PT ;  /* 0x000000102d107209 */ /* 0x000fe20007810000 */
[----:B------:R-:W-:Y:S03]  /*aa20*/  MUFU.EX2 R122, R122 ;  /* 0x0000007a007a7308 */ /* 0x000fe60000000800 */
[----:B------:R-:W-:-:S04]  /*aa30*/  FMNMX.FTZ R16, R121, R16, !PT ;  /* 0x0000001079107209 */ /* 0x000fc80007810000 */
[----:B------:R-:W-:Y:S01]  /*aa40*/  FMNMX.FTZ R5, R47, R16, !PT ;  /* 0x000000102f057209 */ /* 0x000fe20007810000 */
[----:B------:R-:W-:Y:S01]  /*aa50*/  MUFU.EX2 R120, R120 ;  /* 0x0000007800787308 */ /* 0x000fe20000000800 */
[----:B------:R-:W-:Y:S02]  /*aa60*/  F2FP.F16.F32.PACK_AB R16, R162, R166 ;  /* 0x000000a6a210723e */ /* 0x000fe400000000ff */
        /* <DEDUP_REMOVED lines=26> */
[----:B------:R-:W-:Y:S04]  /*ac10*/  MUFU.EX2 R104, R104 ;  /* 0x0000006800687308 */ /* 0x000fe80000000800 */
[----:B------:R-:W1:Y:S04]  /*ac20*/  SHFL.BFLY PT, R5, R8, 0x2, 0x1f ;  /* 0x0c401f0008057f89 */ /* 0x000e6800000e0000 */
        /* <DEDUP_REMOVED lines=9> */
[----:B-1----:R-:W-:Y:S01]  /*acc0*/  FMNMX.FTZ R110, R5, R110, !PT ;  /* 0x0000006e056e7209 */ /* 0x002fe20007810000 */
[----:B------:R-:W-:-:S03]  /*acd0*/  FFMA.FTZ R5, R156, UR6, -R111 ;  /* 0x000000069c057c23 */ /* 0x000fc6000801086f */
[C---:B------:R-:W-:Y:S01]  /*ace0*/  FSETP.NEU.FTZ.AND P0, PT, R110.reuse, -INF , PT ;  /* 0xff8000006e00780b */ /* 0x040fe20003f1d000 */
[C---:B------:R-:W-:Y:S02]  /*acf0*/  FMUL.FTZ R66, R110.reuse, UR6 ;  /* 0x000000066e427c20 */ /* 0x040fe40008410000 */
[----:B------:R-:W-:Y:S01]  /*ad00*/  MUFU.EX2 R96, R96 ;  /* 0x0000006000607308 */ /* 0x000fe20000000800 */
[----:B------:R-:W-:Y:S02]  /*ad10*/  FSEL R9, R110, RZ, P0 ;  /* 0x000000ff6e097208 */ /* 0x000fe40000000000 */
[----:B------:R-:W-:-:S03]  /*ad20*/  FSEL R66, R66, RZ, P0 ;  /* 0x000000ff42427208 */ /* 0x000fc60000000000 */
[----:B------:R-:W-:Y:S02]  /*ad30*/  FADD.FTZ R9, R0, -R9 ;  /* 0x8000000900097221 */ /* 0x000fe40000010000 */
[--C-:B------:R-:W-:Y:S01]  /*ad40*/  FFMA.FTZ R115, R13, UR6, -R66.reuse ;  /* 0x000000060d737c23 */ /* 0x100fe20008010842 */
[--C-:B------:R-:W-:Y:S01]  /*ad50*/  FFMA.FTZ R171, R21, UR6, -R66.reuse ;  /* 0x0000000615ab7c23 */ /* 0x100fe20008010842 */
[----:B------:R-:W1:Y:S01]  /*ad60*/  LDSM.16.MT88.4 R12, [R216+0x5000] ;  /* 0x00500000d80c783b */ /* 0x000e620000004200 */
[--C-:B------:R-:W-:Y:S01]  /*ad70*/  FFMA.FTZ R160, R195, UR6, -R66.reuse ;  /* 0x00000006c3a07c23 */ /* 0x100fe20008010842 */
[--C-:B------:R-:W-:Y:S01]  /*ad80*/  FFMA.FTZ R165, R33, UR6, -R66.reuse ;  /* 0x0000000621a57c23 */ /* 0x100fe20008010842 */
[--C-:B------:R-:W-:Y:S01]  /*ad90*/  FFMA.FTZ R156, R199, UR6, -R66.reuse ;  /* 0x00000006c79c7c23 */ /* 0x100fe20008010842 */
[----:B------:R-:W-:Y:S01]  /*ada0*/  FMUL.FTZ R164, R9, UR6 ;  /* 0x0000000609a47c20 */ /* 0x000fe20008410000 */
[--C-:B------:R-:W-:Y:S01]  /*adb0*/  FFMA.FTZ R114, R23, UR6, -R66.reuse ;  /* 0x0000000617727c23 */ /* 0x100fe20008010842 */
[----:B------:R-:W-:Y:S01]  /*adc0*/  MUFU.EX2 R171, R171 ;  /* 0x000000ab00ab7308 */ /* 0x000fe20000000800 */
[----:B------:R-:W2:Y:S01]  /*add0*/  LDSM.16.MT88.4 R20, [R217+0x5000] ;  /* 0x00500000d914783b */ /* 0x000ea20000004200 */
[--C-:B------:R-:W-:Y:S01]  /*ade0*/  FFMA.FTZ R159, R31, UR6, -R66.reuse ;  /* 0x000000061f9f7c23 */ /* 0x100fe20008010842 */
[--C-:B------:R-:W-:Y:S01]  /*adf0*/  FFMA.FTZ R151, R29, UR6, -R66.reuse ;  /* 0x000000061d977c23 */ /* 0x100fe20008010842 */
[--C-:B------:R-:W-:Y:S01]  /*ae00*/  FFMA.FTZ R2, R17, UR6, -R66.reuse ;  /* 0x0000000611027c23 */ /* 0x100fe20008010842 */
[----:B------:R-:W3:Y:S01]  /*ae10*/  LDSM.16.MT88.4 R28, [R216+0x5400] ;  /* 0x00540000d81c783b */ /* 0x000ee20000004200 */
[--C-:B------:R-:W-:Y:S01]  /*ae20*/  FFMA.FTZ R152, R201, UR6, -R66.reuse ;  /* 0x00000006c9987c23 */ /* 0x100fe20008010842 */
[--C-:B------:R-:W-:Y:S01]  /*ae30*/  FFMA.FTZ R148, R203, UR6, -R66.reuse ;  /* 0x00000006cb947c23 */ /* 0x100fe20008010842 */
[----:B------:R-:W4:Y:S01]  /*ae40*/  MUFU.EX2 R160, R160 ;  /* 0x000000a000a07308 */ /* 0x000f220000000800 */
[----:B------:R-:W5:Y:S01]  /*ae50*/  LDSM.16.MT88.4 R8, [R217+0x5400] ;  /* 0x00540000d908783b */ /* 0x000f620000004200 */
[--C-:B------:R-:W-:Y:S01]  /*ae60*/  FFMA.FTZ R129, R27, UR6, -R66.reuse ;  /* 0x000000061b817c23 */ /* 0x100fe20008010842 */
[--C-:B------:R-:W-:Y:S01]  /*ae70*/  FFMA.FTZ R125, R25, UR6, -R66.reuse ;  /* 0x00000006197d7c23 */ /* 0x100fe20008010842 */
[----:B------:R-:W-:Y:S01]  /*ae80*/  FMUL.FTZ R25, R145, R168 ;  /* 0x000000a891197220 */ /* 0x000fe20000410000 */
[--C-:B------:R-:W-:Y:S01]  /*ae90*/  FFMA.FTZ R128, R37, UR6, -R66.reuse ;  /* 0x0000000625807c23 */ /* 0x100fe20008010842 */
[--C-:B------:R-:W-:Y:S01]  /*aea0*/  FFMA.FTZ R124, R205, UR6, -R66.reuse ;  /* 0x00000006cd7c7c23 */ /* 0x100fe20008010842 */
[--C-:B------:R-:W-:Y:S01]  /*aeb0*/  FFMA.FTZ R118, R207, UR6, -R66.reuse ;  /* 0x00000006cf767c23 */ /* 0x100fe20008010842 */
[----:B------:R-:W-:Y:S01]  /*aec0*/  MUFU.EX2 R165, R165 ;  /* 0x000000a500a57308 */ /* 0x000fe20000000800 */
[----:B------:R-:W-:Y:S01]  /*aed0*/  LDSM.16.MT88.4 R32, [R217+0x5800] ;  /* 0x00580000d920783b */ /* 0x000fe20000004200 */
[--C-:B------:R-:W-:Y:S01]  /*aee0*/  FFMA.FTZ R119, R211, UR6, -R66.reuse ;  /* 0x00000006d3777c23 */ /* 0x100fe20008010842 */
[--C-:B------:R-:W-:Y:S01]  /*aef0*/  FFMA.FTZ R0, R209, UR6, -R66.reuse ;  /* 0x00000006d1007c23 */ /* 0x100fe20008010842 */
        /* <DEDUP_REMOVED lines=21> */
[----:B-1----:R-:W-:Y:S01]  /*b050*/  F2FP.F16.F32.PACK_AB R19, R156, R165 ;  /* 0x000000a59c13723e */ /* 0x002fe200000000ff */
[--C-:B------:R-:W-:Y:S01]  /*b060*/  FFMA.FTZ R47, R47, UR6, -R66.reuse ;  /* 0x000000062f2f7c23 */ /* 0x100fe20008010842 */
[--C-:B------:R-:W-:Y:S01]  /*b070*/  FFMA.FTZ R50, R50, UR6, -R66.reuse ;  /* 0x0000000632327c23 */ /* 0x100fe20008010842 */
[--C-:B------:R-:W-:Y:S01]  /*b080*/  FFMA.FTZ R59, R59, UR6, -R66.reuse ;  /* 0x000000063b3b7c23 */ /* 0x100fe20008010842 */
[----:B------:R-:W-:-:S03]  /*b090*/  FFMA.FTZ R63, R63, UR6, -R66 ;  /* 0x000000063f3f7c23 */ /* 0x000fc60008010842 */
[----:B------:R-:W1:Y:S01]  /*b0a0*/  MUFU.EX2 R152, R152 ;  /* 0x0000009800987308 */ /* 0x000e620000000800 */
[-C--:B----4-:R-:W-:Y:S01]  /*b0b0*/  FMUL.FTZ R138, R138, R164.reuse ;  /* 0x000000a48a8a7220 */ /* 0x090fe20000410000 */
[-C--:B------:R-:W-:Y:S01]  /*b0c0*/  FMUL.FTZ R139, R139, R164.reuse ;  /* 0x000000a48b8b7220 */ /* 0x080fe20000410000 */
[-C--:B------:R-:W-:Y:S01]  /*b0d0*/  FMUL.FTZ R134, R134, R164.reuse ;  /* 0x000000a486867220 */ /* 0x080fe20000410000 */
[-C--:B------:R-:W-:Y:S01]  /*b0e0*/  FMUL.FTZ R135, R135, R164.reuse ;  /* 0x000000a487877220 */ /* 0x080fe20000410000 */
[-C--:B------:R-:W-:Y:S01]  /*b0f0*/  FMUL.FTZ R26, R146, R164.reuse ;  /* 0x000000a4921a7220 */ /* 0x080fe20000410000 */
[-C--:B------:R-:W-:Y:S01]  /*b100*/  FMUL.FTZ R27, R147, R164.reuse ;  /* 0x000000a4931b7220 */ /* 0x080fe20000410000 */
[-C--:B------:R-:W-:Y:S01]  /*b110*/  FMUL.FTZ R142, R142, R164.reuse ;  /* 0x000000a48e8e7220 */ /* 0x080fe20000410000 */
[----:B------:R-:W-:Y:S01]  /*b120*/  MUFU.EX2 R151, R151 ;  /* 0x0000009700977308 */ /* 0x000fe20000000800 */
[C---:B------:R-:W-:Y:S01]  /*b130*/  HMMA.16816.F32 R136, R16.reuse, R12, R136 ;  /* 0x0000000c1088723c */ /* 0x040fe20000001888 */
[-C--:B------:R-:W-:Y:S01]  /*b140*/  FMUL.FTZ R143, R143, R164.reuse ;  /* 0x000000a48f8f7220 */ /* 0x080fe20000410000 */
[--C-:B------:R-:W-:Y:S01]  /*b150*/  FFMA.FTZ R147, R183, UR6, -R66.reuse ;  /* 0x00000006b7937c23 */ /* 0x100fe20008010842 */
[----:B------:R-:W-:Y:S01]  /*b160*/  FFMA.FTZ R146, R213, UR6, -R66 ;  /* 0x00000006d5927c23 */ /* 0x000fe20008010842 */
[----:B------:R-:W-:Y:S01]  /*b170*/  FFMA.FTZ R171, R242, R164, R171 ;  /* 0x000000a4f2ab7223 */ /* 0x000fe200000100ab */
[----:B------:R-:W-:Y:S01]  /*b180*/  FADD.FTZ R164, R162, R241 ;  /* 0x000000f1a2a47221 */ /* 0x000fe20000010000 */
[C---:B------:R-:W-:Y:S01]  /*b190*/  HMMA.16816.F32 R132, R16.reuse, R14, R132 ;  /* 0x0000000e1084723c */ /* 0x040fe20000001884 */
[----:B------:R-:W4:Y:S01]  /*b1a0*/  MUFU.EX2 R148, R148 ;  /* 0x0000009400947308 */ /* 0x000f220000000800 */
[----:B------:R-:W5:Y:S01]  /*b1b0*/  LDSM.16.MT88.4 R12, [R216+0x5800] ;  /* 0x00580000d80c783b */ /* 0x000f620000004200 */
[----:B-1----:R-:W-:Y:S01]  /*b1c0*/  F2FP.F16.F32.PACK_AB R37, R152, R159 ;  /* 0x0000009f9825723e */ /* 0x002fe200000000ff */
[----:B------:R-:W-:Y:S01]  /*b1d0*/  FADD.FTZ R160, R160, R171 ;  /* 0x000000aba0a07221 */ /* 0x000fe20000010000 */
[----:B------:R-:W-:Y:S01]  /*b1e0*/  FADD.FTZ R167, R167, R164 ;  /* 0x000000a4a7a77221 */ /* 0x000fe20000010000 */
[----:B--2---:R-:W-:Y:S01]  /*b1f0*/  HMMA.16816.F32 R24, R16, R20, R24 ;  /* 0x000000141018723c */ /* 0x004fe20000001818 */
[----:B------:R-:W-:Y:S01]  /*b200*/  FFMA.FTZ R241, R62, UR6, -R111 ;  /* 0x000000063ef17c23 */ /* 0x000fe2000801086f */
[----:B------:R-:W-:Y:S01]  /*b210*/  FADD.FTZ R165, R165, R160 ;  /* 0x000000a0a5a57221 */ /* 0x000fe20000010000 */
[----:B------:R-:W-:Y:S01]  /*b220*/  MUFU.EX2 R129, R129 ;  /* 0x0000008100817308 */ /* 0x000fe20000000800 */
[----:B------:R-:W-:-:S02]  /*b230*/  FADD.FTZ R158, R158, R167 ;  /* 0x000000a79e9e7221 */ /* 0x000fc40000010000 */
[----:B------:R-:W-:Y:S01]  /*b240*/  HMMA.16816.F32 R20, R16, R22, R140 ;  /* 0x000000161014723c */ /* 0x000fe2000000188c */
[----:B------:R-:W-:Y:S01]  /*b250*/  FADD.FTZ R156, R156, R165 ;  /* 0x000000a59c9c7221 */ /* 0x000fe20000010000 */
[----:B------:R-:W-:-:S03]  /*b260*/  FADD.FTZ R161, R161, R158 ;  /* 0x0000009ea1a17221 */ /* 0x000fc60000010000 */
[----:B------:R-:W1:Y:S01]  /*b270*/  MUFU.EX2 R124, R124 ;  /* 0x0000007c007c7308 */ /* 0x000e620000000800 */
[----:B----4-:R-:W-:Y:S01]  /*b280*/  F2FP.F16.F32.PACK_AB R39, R148, R151 ;  /* 0x000000979427723e */ /* 0x010fe200000000ff */
[--C-:B------:R-:W-:Y:S01]  /*b290*/  FFMA.FTZ R141, R189, UR6, -R66.reuse ;  /* 0x00000006bd8d7c23 */ /* 0x100fe20008010842 */
[----:B------:R-:W-:Y:S01]  /*b2a0*/  F2FP.F16.F32.PACK_AB R16, R126, R149 ;  /* 0x000000957e10723e */ /* 0x000fe200000000ff */
[--C-:B------:R-:W-:Y:S01]  /*b2b0*/  FFMA.FTZ R143, R187, UR6, -R66.reuse ;  /* 0x00000006bb8f7c23 */ /* 0x100fe20008010842 */
[----:B------:R-:W-:Y:S01]  /*b2c0*/  F2FP.F16.F32.PACK_AB R18, R122, R127 ;  /* 0x0000007f7a12723e */ /* 0x000fe200000000ff */
[--C-:B------:R-:W-:Y:S01]  /*b2d0*/  FFMA.FTZ R140, R237, UR6, -R66.reuse ;  /* 0x00000006ed8c7c23 */ /* 0x100fe20008010842 */
[----:B------:R-:W-:Y:S01]  /*b2e0*/  FFMA.FTZ R142, R225, UR6, -R66 ;  /* 0x00000006e18e7c23 */ /* 0x000fe20008010842 */
[----:B------:R-:W-:Y:S01]  /*b2f0*/  MUFU.EX2 R125, R125 ;  /* 0x0000007d007d7308 */ /* 0x000fe20000000800 */
[----:B---3--:R-:W-:Y:S01]  /*b300*/  HMMA.16816.F32 R136, R36, R28, R136 ;  /* 0x0000001c2488723c */ /* 0x008fe20000001888 */
[----:B------:R-:W-:Y:S01]  /*b310*/  FADD.FTZ R159, R159, R156 ;  /* 0x0000009c9f9f7221 */ /* 0x000fe20000010000 */
[--C-:B------:R-:W-:Y:S01]  /*b320*/  FFMA.FTZ R156, R45, UR6, -R66.reuse ;  /* 0x000000062d9c7c23 */ /* 0x100fe20008010842 */
[----:B------:R-:W-:Y:S01]  /*b330*/  FADD.FTZ R154, R154, R161 ;  /* 0x000000a19a9a7221 */ /* 0x000fe20000010000 */
[----:B------:R-:W-:-:S02]  /*b340*/  FFMA.FTZ R45, R121, UR6, -R66 ;  /* 0x00000006792d7c23 */ /* 0x000fc40008010842 */
[C---:B------:R-:W-:Y:S01]  /*b350*/  HMMA.16816.F32 R132, R36.reuse, R30, R132 ;  /* 0x0000001e2484723c */ /* 0x040fe20000001884 */
[----:B------:R-:W2:Y:S01]  /*b360*/  MUFU.EX2 R118, R118 ;  /* 0x0000007600767308 */ /* 0x000ea20000000800 */
[----:B------:R-:W3:Y:S01]  /*b370*/  LDSM.16.MT88.4 R28, [R216+0x5c00] ;  /* 0x005c0000d81c783b */ /* 0x000ee20000004200 */
[----:B-1----:R-:W-:Y:S01]  /*b380*/  F2FP.F16.F32.PACK_AB R17, R124, R129 ;  /* 0x000000817c11723e */ /* 0x002fe200000000ff */
[----:B------:R-:W-:Y:S02]  /*b390*/  FADD.FTZ R153, R153, R154 ;  /* 0x0000009a99997221 */ /* 0x000fe40000010000 */
[C---:B-----5:R-:W-:Y:S02]  /*b3a0*/  HMMA.16816.F32 R24, R36.reuse, R8, R24 ;  /* 0x000000082418723c */ /* 0x060fe40000001818 */
[----:B------:R-:W-:Y:S01]  /*b3b0*/  FADD.FTZ R150, R150, R153 ;  /* 0x0000009996967221 */ /* 0x000fe20000010000 */
[----:B------:R-:W-:Y:S03]  /*b3c0*/  MUFU.EX2 R114, R114 ;  /* 0x0000007200727308 */ /* 0x000fe60000000800 */
[----:B------:R-:W-:Y:S01]  /*b3d0*/  HMMA.16816.F32 R20, R36, R10, R20 ;  /* 0x0000000a2414723c */ /* 0x000fe20000001814 */
[----:B------:R-:W1:Y:S01]  /*b3e0*/  LDSM.16.MT88.4 R8, [R217+0x5c00] ;  /* 0x005c0000d908783b */ /* 0x000e620000004200 */
[----:B------:R-:W-:-:S03]  /*b3f0*/  FADD.FTZ R149, R149, R150 ;  /* 0x0000009695957221 */ /* 0x000fc60000010000 */
[----:B------:R-:W4:Y:S01]  /*b400*/  MUFU.EX2 R119, R119 ;  /* 0x0000007700777308 */ /* 0x000f220000000800 */
[----:B--2---:R-:W-:Y:S01]  /*b410*/  F2FP.F16.F32.PACK_AB R19, R118, R125 ;  /* 0x0000007d7613723e */ /* 0x004fe200000000ff */
[----:B------:R-:W-:Y:S01]  /*b420*/  FADD.FTZ R126, R126, R149 ;  /* 0x000000957e7e7221 */ /* 0x000fe20000010000 */
[----:B------:R-:W-:Y:S02]  /*b430*/  F2FP.F16.F32.PACK_AB R36, R117, R120 ;  /* 0x000000787524723e */ /* 0x000fe400000000ff */
[----:B------:R-:W-:Y:S01]  /*b440*/  F2FP.F16.F32.PACK_AB R38, R113, R116 ;  /* 0x000000747126723e */ /* 0x000fe200000000ff */
[----:B------:R-:W-:Y:S02]  /*b450*/  FADD.FTZ R127, R127, R126 ;  /* 0x0000007e7f7f7221 */ /* 0x000fe40000010000 */
[----:B------:R-:W-:Y:S01]  /*b460*/  MUFU.EX2 R115, R115 ;  /* 0x0000007300737308 */ /* 0x000fe20000000800 */
[----:B------:R-:W-:Y:S01]  /*b470*/  HMMA.16816.F32 R136, R16, R12, R136 ;  /* 0x0000000c1088723c */ /* 0x000fe20000001888 */
[----:B------:R-:W-:-:S04]  /*b480*/  FADD.FTZ R127, R122, R127 ;  /* 0x0000007f7a7f7221 */ /* 0x000fc80000010000 */
[----:B------:R-:W-:Y:S01]  /*b490*/  FADD.FTZ R120, R120, R127 ;  /* 0x0000007f78787221 */ /* 0x000fe20000010000 */
[C---:B------:R-:W-:Y:S01]  /*b4a0*/  HMMA.16816.F32 R132, R16.reuse, R14, R132 ;  /* 0x0000000e1084723c */ /* 0x040fe20000001884 */
[----:B------:R-:W2:Y:S01]  /*b4b0*/  MUFU.EX2 R0, R0 ;  /* 0x0000000000007308 */ /* 0x000ea20000000800 */
[----:B------:R-:W5:Y:S01]  /*b4c0*/  LDSM.16.MT88.4 R12, [R216+0x6000] ;  /* 0x00600000d80c783b */ /* 0x000f620000004200 */
[----:B----4-:R-:W-:Y:S01]  /*b4d0*/  F2FP.F16.F32.PACK_AB R37, R119, R114 ;  /* 0x000000727725723e */ /* 0x010fe200000000ff */
[----:B------:R-:W-:Y:S02]  /*b4e0*/  FADD.FTZ R117, R117, R120 ;  /* 0x0000007875757221 */ /* 0x000fe40000010000 */
[C---:B------:R-:W-:Y:S02]  /*b4f0*/  HMMA.16816.F32 R24, R16.reuse, R32, R24 ;  /* 0x000000201018723c */ /* 0x040fe40000001818 */
[----:B------:R-:W-:Y:S01]  /*b500*/  FADD.FTZ R116, R116, R117 ;  /* 0x0000007574747221 */ /* 0x000fe20000010000 */
[----:B------:R-:W-:Y:S03]  /*b510*/  MUFU.EX2 R2, R2 ;  /* 0x0000000200027308 */ /* 0x000fe60000000800 */
[----:B------:R-:W-:Y:S01]  /*b520*/  HMMA.16816.F32 R32, R16, R34, R20 ;  /* 0x000000221020723c */ /* 0x000fe20000001814 */
[----:B------:R-:W4:Y:S01]  /*b530*/  LDSM.16.MT88.4 R20, [R217+0x6000] ;  /* 0x00600000d914783b */ /* 0x000f220000004200 */
[----:B------:R-:W-:-:S03]  /*b540*/  FADD.FTZ R116, R113, R116 ;  /* 0x0000007471747221 */ /* 0x000fc60000010000 */
[----:B------:R-:W1:Y:S01]  /*b550*/  MUFU.EX2 R123, R123 ;  /* 0x0000007b007b7308 */ /* 0x000e620000000800 */
[----:B--2---:R-:W-:Y:S02]  /*b560*/  F2FP.F16.F32.PACK_AB R39, R0, R115 ;  /* 0x000000730027723e */ /* 0x004fe400000000ff */
[----:B------:R-:W-:Y:S01]  /*b570*/  F2FP.F16.F32.PACK_AB R16, R108, R109 ;  /* 0x0000006d6c10723e */ /* 0x000fe200000000ff */
[----:B------:R-:W-:Y:S01]  /*b580*/  FADD.FTZ R109, R109, R116 ;  /* 0x000000746d6d7221 */ /* 0x000fe20000010000 */
[----:B------:R-:W-:-:S03]  /*b590*/  F2FP.F16.F32.PACK_AB R18, R106, R107 ;  /* 0x0000006b6a12723e */ /* 0x000fc600000000ff */
[----:B------:R-:W-:Y:S01]  /*b5a0*/  MUFU.EX2 R128, R128 ;  /* 0x0000008000807308 */ /* 0x000fe20000000800 */
[----:B---3--:R-:W-:Y:S01]  /*b5b0*/  HMMA.16816.F32 R136, R36, R28, R136 ;  /* 0x0000001c2488723c */ /* 0x008fe20000001888 */
[----:B------:R-:W-:-:S04]  /*b5c0*/  FADD.FTZ R108, R108, R109 ;  /* 0x0000006d6c6c7221 */ /* 0x000fc80000010000 */
[----:B------:R-:W-:Y:S01]  /*b5d0*/  FADD.FTZ R107, R107, R108 ;  /* 0x0000006c6b6b7221 */ /* 0x000fe20000010000 */
[C---:B------:R-:W-:Y:S01]  /*b5e0*/  HMMA.16816.F32 R132, R36.reuse, R30, R132 ;  /* 0x0000001e2484723c */ /* 0x040fe20000001884 */
[----:B------:R-:W2:Y:S01]  /*b5f0*/  MUFU.EX2 R141, R141 ;  /* 0x0000008d008d7308 */ /* 0x000ea20000000800 */
[----:B------:R-:W3:Y:S01]  /*b600*/  LDSM.16.MT88.4 R28, [R216+0x6400] ;  /* 0x00640000d81c783b */ /* 0x000ee20000004200 */
[----:B-1----:R-:W-:Y:S01]  /*b610*/  F2FP.F16.F32.PACK_AB R17, R123, R2 ;  /* 0x000000027b11723e */ /* 0x002fe200000000ff */
[----:B------:R-:W-:Y:S02]  /*b620*/  FADD.FTZ R106, R106, R107 ;  /* 0x0000006b6a6a7221 */ /* 0x000fe40000010000 */
[C---:B------:R-:W-:Y:S03]  /*b630*/  HMMA.16816.F32 R24, R36.reuse, R8, R24 ;  /* 0x000000082418723c */ /* 0x040fe60000001818 */
[----:B------:R-:W-:Y:S03]  /*b640*/  MUFU.EX2 R130, R130 ;  /* 0x0000008200827308 */ /* 0x000fe60000000800 */
[----:B------:R-:W-:Y:S01]  /*b650*/  HMMA.16816.F32 R32, R36, R10, R32 ;  /* 0x0000000a2420723c */ /* 0x000fe20000001820 */
[----:B------:R-:W1:Y:S04]  /*b660*/  LDSM.16.MT88.4 R8, [R217+0x6400] ;  /* 0x00640000d908783b */ /* 0x000e680000004200 */
[----:B------:R-:W4:Y:S01]  /*b670*/  MUFU.EX2 R143, R143 ;  /* 0x0000008f008f7308 */ /* 0x000f220000000800 */
[----:B--2---:R-:W-:-:S02]  /*b680*/  F2FP.F16.F32.PACK_AB R19, R141, R128 ;  /* 0x000000808d13723e */ /* 0x004fc400000000ff */
[----:B------:R-:W-:Y:S01]  /*b690*/  F2FP.F16.F32.PACK_AB R36, R104, R105 ;  /* 0x000000696824723e */ /* 0x000fe200000000ff */
[----:B------:R-:W-:Y:S01]  /*b6a0*/  FADD.FTZ R105, R105, R106 ;  /* 0x0000006a69697221 */ /* 0x000fe20000010000 */
[----:B------:R-:W-:-:S03]  /*b6b0*/  F2FP.F16.F32.PACK_AB R38, R102, R103 ;  /* 0x000000676626723e */ /* 0x000fc600000000ff */
[----:B------:R-:W-:Y:S01]  /*b6c0*/  MUFU.EX2 R140, R140 ;  /* 0x0000008c008c7308 */ /* 0x000fe20000000800 */
[----:B-----5:R-:W-:Y:S01]  /*b6d0*/  HMMA.16816.F32 R136, R16, R12, R136 ;  /* 0x0000000c1088723c */ /* 0x020fe20000001888 */
[----:B------:R-:W-:-:S04]  /*b6e0*/  FADD.FTZ R104, R104, R105 ;  /* 0x0000006968687221 */ /* 0x000fc80000010000 */
[----:B------:R-:W-:Y:S01]  /*b6f0*/  FADD.FTZ R103, R103, R104 ;  /* 0x0000006867677221 */ /* 0x000fe20000010000 */
[C---:B------:R-:W-:Y:S01]  /*b700*/  HMMA.16816.F32 R132, R16.reuse, R14, R132 ;  /* 0x0000000e1084723c */ /* 0x040fe20000001884 */
[----:B------:R-:W2:Y:S01]  /*b710*/  MUFU.EX2 R145, R145 ;  /* 0x0000009100917308 */ /* 0x000ea20000000800 */
[----:B------:R-:W5:Y:S01]  /*b720*/  LDSM.16.MT88.4 R12, [R216+0x6800] ;  /* 0x00680000d80c783b */ /* 0x000f620000004200 */
[----:B----4-:R-:W-:Y:S01]  /*b730*/  F2FP.F16.F32.PACK_AB R37, R143, R130 ;  /* 0x000000828f25723e */ /* 0x010fe200000000ff */
[----:B------:R-:W-:Y:S02]  /*b740*/  FADD.FTZ R102, R102, R103 ;  /* 0x0000006766667221 */ /* 0x000fe40000010000 */
[C---:B------:R-:W-:Y:S03]  /*b750*/  HMMA.16816.F32 R24, R16.reuse, R20, R24 ;  /* 0x000000141018723c */ /* 0x040fe60000001818 */
[----:B------:R-:W-:Y:S03]  /*b760*/  MUFU.EX2 R142, R142 ;  /* 0x0000008e008e7308 */ /* 0x000fe60000000800 */
[----:B------:R-:W-:Y:S01]  /*b770*/  HMMA.16816.F32 R32, R16, R22, R32 ;  /* 0x000000161020723c */ /* 0x000fe20000001820 */
[----:B------:R-:W4:Y:S04]  /*b780*/  LDSM.16.MT88.4 R20, [R217+0x6800] ;  /* 0x00680000d914783b */ /* 0x000f280000004200 */
[----:B------:R-:W1:Y:S01]  /*b790*/  MUFU.EX2 R147, R147 ;  /* 0x0000009300937308 */ /* 0x000e620000000800 */
[----:B--2---:R-:W-:-:S02]  /*b7a0*/  F2FP.F16.F32.PACK_AB R39, R145, R140 ;  /* 0x0000008c9127723e */ /* 0x004fc400000000ff */
        /* <DEDUP_REMOVED lines=19> */
[----:B------:R-:W-:-:S04]  /*b8e0*/  FADD.FTZ R97, R97, R98 ;  /* 0x0000006261617221 */ /* 0x000fc80000010000 */
[----:B------:R-:W-:Y:S01]  /*b8f0*/  MUFU.EX2 R146, R146 ;  /* 0x0000009200927308 */ /* 0x000fe20000000800 */
[----:B-----5:R-:W-:Y:S01]  /*b900*/  HMMA.16816.F32 R136, R16, R12, R136 ;  /* 0x0000000c1088723c */ /* 0x020fe20000001888 */
[----:B------:R-:W-:-:S05]  /*b910*/  FADD.FTZ R96, R96, R97 ;  /* 0x0000006160607221 */ /* 0x000fca0000010000 */
[C---:B------:R-:W-:Y:S01]  /*b920*/  HMMA.16816.F32 R132, R16.reuse, R14, R132 ;  /* 0x0000000e1084723c */ /* 0x040fe20000001884 */
[----:B------:R-:W2:Y:S01]  /*b930*/  MUFU.EX2 R179, R179 ;  /* 0x000000b300b37308 */ /* 0x000ea20000000800 */
[----:B------:R-:W5:Y:S01]  /*b940*/  LDSM.16.MT88.4 R12, [R216+0x7000] ;  /* 0x00700000d80c783b */ /* 0x000f620000004200 */
[C---:B----4-:R-:W-:Y:S01]  /*b950*/  F2FP.F16.F32.PACK_AB R38, R94.reuse, R95 ;  /* 0x0000005f5e26723e */ /* 0x050fe200000000ff */
[----:B------:R-:W-:Y:S02]  /*b960*/  FADD.FTZ R95, R95, R96 ;  /* 0x000000605f5f7221 */ /* 0x000fe40000010000 */
[C---:B------:R-:W-:Y:S02]  /*b970*/  HMMA.16816.F32 R24, R16.reuse, R20, R24 ;  /* 0x000000141018723c */ /* 0x040fe40000001818 */
[----:B------:R-:W-:Y:S01]  /*b980*/  FADD.FTZ R94, R94, R95 ;  /* 0x0000005f5e5e7221 */ /* 0x000fe20000010000 */
[----:B------:R-:W-:Y:S03]  /*b990*/  MUFU.EX2 R170, R170 ;  /* 0x000000aa00aa7308 */ /* 0x000fe60000000800 */
[----:B------:R-:W-:Y:S01]  /*b9a0*/  HMMA.16816.F32 R32, R16, R22, R32 ;  /* 0x000000161020723c */ /* 0x000fe20000001820 */
[----:B------:R-:W4:Y:S04]  /*b9b0*/  LDSM.16.MT88.4 R20, [R217+0x7000] ;  /* 0x00700000d914783b */ /* 0x000f280000004200 */
[----:B------:R-:W3:Y:S01]  /*b9c0*/  MUFU.EX2 R177, R177 ;  /* 0x000000b100b17308 */ /* 0x000ee20000000800 */
[----:B--2---:R-:W-:-:S07]  /*b9d0*/  F2FP.F16.F32.PACK_AB R37, R179, R146 ;  /* 0x00000092b325723e */ /* 0x004fce00000000ff */
[----:B------:R-:W-:Y:S08]  /*b9e0*/  MUFU.EX2 R93, R93 ;  /* 0x0000005d005d7308 */ /* 0x000ff00000000800 */
[----:B------:R-:W2:Y:S01]  /*b9f0*/  MUFU.EX2 R92, R92 ;  /* 0x0000005c005c7308 */ /* 0x000ea20000000800 */
[----:B---3--:R-:W-:-:S07]  /*ba00*/  F2FP.F16.F32.PACK_AB R39, R177, R170 ;  /* 0x000000aab127723e */ /* 0x008fce00000000ff */
[----:B------:R-:W-:Y:S01]  /*ba10*/  MUFU.EX2 R91, R91 ;  /* 0x0000005b005b7308 */ /* 0x000fe20000000800 */
[C---:B------:R-:W-:Y:S06]  /*ba20*/  HMMA.16816.F32 R136, R36.reuse, R28, R136 ;  /* 0x0000001c2488723c */ /* 0x040fec0000001888 */
[----:B------:R-:W-:Y:S01]  /*ba30*/  HMMA.16816.F32 R132, R36, R30, R132 ;  /* 0x0000001e2484723c */ /* 0x000fe20000001884 */
[----:B------:R-:W3:Y:S01]  /*ba40*/  MUFU.EX2 R90, R90 ;  /* 0x0000005a005a7308 */ /* 0x000ee20000000800 */
[----:B------:R-:W4:Y:S01]  /*ba50*/  LDSM.16.MT88.4 R28, [R216+0x7400] ;  /* 0x00740000d81c783b */ /* 0x000f220000004200 */
[----:B--2---:R-:W-:Y:S01]  /*ba60*/  F2FP.F16.F32.PACK_AB R16, R92, R93 ;  /* 0x0000005d5c10723e */ /* 0x004fe200000000ff */
[----:B------:R-:W-:-:S02]  /*ba70*/  FADD.FTZ R93, R93, R94 ;  /* 0x0000005e5d5d7221 */ /* 0x000fc40000010000 */
[C---:B-1----:R-:W-:Y:S02]  /*ba80*/  HMMA.16816.F32 R24, R36.reuse, R8, R24 ;  /* 0x000000082418723c */ /* 0x042fe40000001818 */
[----:B------:R-:W-:Y:S01]  /*ba90*/  FADD.FTZ R92, R92, R93 ;  /* 0x0000005d5c5c7221 */ /* 0x000fe20000010000 */
[----:B------:R-:W-:Y:S03]  /*baa0*/  MUFU.EX2 R172, R172 ;  /* 0x000000ac00ac7308 */ /* 0x000fe60000000800 */
[----:B------:R-:W-:Y:S01]  /*bab0*/  HMMA.16816.F32 R32, R36, R10, R32 ;  /* 0x0000000a2420723c */ /* 0x000fe20000001820 */
[----:B------:R-:W1:Y:S04]  /*bac0*/  LDSM.16.MT88.4 R8, [R217+0x7400] ;  /* 0x00740000d908783b */ /* 0x000e680000004200 */
[----:B------:R-:W2:Y:S01]  /*bad0*/  MUFU.EX2 R3, R3 ;  /* 0x0000000300037308 */ /* 0x000ea20000000800 */
[----:B---3--:R-:W-:Y:S01]  /*bae0*/  F2FP.F16.F32.PACK_AB R18, R90, R91 ;  /* 0x0000005b5a12723e */ /* 0x008fe200000000ff */
[--C-:B------:R-:W-:Y:S01]  /*baf0*/  FFMA.FTZ R36, R43, UR6, -R66.reuse ;  /* 0x000000062b247c23 */ /* 0x100fe20008010842 */
[----:B------:R-:W-:Y:S01]  /*bb00*/  FFMA.FTZ R43, R131, UR6, -R66 ;  /* 0x00000006832b7c23 */ /* 0x000fe20008010842 */
[----:B------:R-:W-:-:S04]  /*bb10*/  FADD.FTZ R91, R91, R92 ;  /* 0x0000005c5b5b7221 */ /* 0x000fc80000010000 */
[----:B------:R-:W-:Y:S01]  /*bb20*/  MUFU.EX2 R169, R169 ;  /* 0x000000a900a97308 */ /* 0x000fe20000000800 */
[----:B------:R-:W-:-:S07]  /*bb30*/  FADD.FTZ R90, R90, R91 ;  /* 0x0000005b5a5a7221 */ /* 0x000fce0000010000 */
[----:B------:R-:W3:Y:S01]  /*bb40*/  MUFU.EX2 R4, R4 ;  /* 0x0000000400047308 */ /* 0x000ee20000000800 */
[----:B--2---:R-:W-:-:S07]  /*bb50*/  F2FP.F16.F32.PACK_AB R17, R3, R172 ;  /* 0x000000ac0311723e */ /* 0x004fce00000000ff */
[----:B------:R-:W-:Y:S08]  /*bb60*/  MUFU.EX2 R89, R89 ;  /* 0x0000005900597308 */ /* 0x000ff00000000800 */
[----:B------:R-:W-:Y:S01]  /*bb70*/  MUFU.EX2 R88, R88 ;  /* 0x0000005800587308 */ /* 0x000fe20000000800 */
[----:B---3--:R-:W-:-:S07]  /*bb80*/  F2FP.F16.F32.PACK_AB R19, R4, R169 ;  /* 0x000000a90413723e */ /* 0x008fce00000000ff */
[----:B------:R-:W-:Y:S01]  /*bb90*/  MUFU.EX2 R87, R87 ;  /* 0x0000005700577308 */ /* 0x000fe20000000800 */
[C---:B-----5:R-:W-:Y:S06]  /*bba0*/  HMMA.16816.F32 R136, R16.reuse, R12, R136 ;  /* 0x0000000c1088723c */ /* 0x060fec0000001888 */
[C---:B------:R-:W-:Y:S01]  /*bbb0*/  HMMA.16816.F32 R132, R16.reuse, R14, R132 ;  /* 0x0000000e1084723c */ /* 0x040fe20000001884 */
[----:B------:R-:W2:Y:S01]  /*bbc0*/  MUFU.EX2 R86, R86 ;  /* 0x0000005600567308 */ /* 0x000ea20000000800 */
[----:B------:R-:W3:Y:S04]  /*bbd0*/  LDSM.16.MT88.4 R12, [R216+0x7800] ;  /* 0x00780000d80c783b */ /* 0x000ee80000004200 */
[C---:B----4-:R-:W-:Y:S03]  /*bbe0*/  HMMA.16816.F32 R24, R16.reuse, R20, R24 ;  /* 0x000000141018723c */ /* 0x050fe60000001818 */
[----:B------:R-:W-:Y:S03]  /*bbf0*/  MUFU.EX2 R163, R163 ;  /* 0x000000a300a37308 */ /* 0x000fe60000000800 */
[----:B------:R-:W-:Y:S01]  /*bc00*/  HMMA.16816.F32 R32, R16, R22, R32 ;  /* 0x000000161020723c */ /* 0x000fe20000001820 */
[----:B------:R-:W4:Y:S04]  /*bc10*/  LDSM.16.MT88.4 R20, [R217+0x7800] ;  /* 0x00780000d914783b */ /* 0x000f280000004200 */
[----:B------:R-:W5:Y:S01]  /*bc20*/  MUFU.EX2 R174, R174 ;  /* 0x000000ae00ae7308 */ /* 0x000f620000000800 */
[----:B--2---:R-:W-:Y:S01]  /*bc30*/  F2FP.F16.F32.PACK_AB R38, R86, R87 ;  /* 0x000000575626723e */ /* 0x004fe200000000ff */
[----:B------:R-:W-:Y:S01]  /*bc40*/  FADD.FTZ R16, R152, R159 ;  /* 0x0000009f98107221 */ /* 0x000fe20000010000 */
[----:B------:R-:W-:-:S03]  /*bc50*/  FFMA.FTZ R152, R61, UR6, -R111 ;  /* 0x000000063d987c23 */ /* 0x000fc6000801086f */
[----:B------:R-:W-:Y:S02]  /*bc60*/  FADD.FTZ R151, R151, R16 ;  /* 0x0000001097977221 */ /* 0x000fe40000010000 */
[----:B------:R-:W-:Y:S01]  /*bc70*/  MUFU.EX2 R7, R7 ;  /* 0x0000000700077308 */ /* 0x000fe20000000800 */
[----:B------:R-:W2:Y:S01]  /*bc80*/  LDSM.16.MT88.4 R16, [R217+0x7c00] ;  /* 0x007c0000d910783b */ /* 0x000ea20000004200 */
[----:B------:R-:W-:-:S04]  /*bc90*/  FADD.FTZ R148, R148, R151 ;  /* 0x0000009794947221 */ /* 0x000fc80000010000 */
[----:B------:R-:W-:Y:S02]  /*bca0*/  FADD.FTZ R129, R129, R148 ;  /* 0x0000009481817221 */ /* 0x000fe40000010000 */
[----:B------:R-:W1:Y:S01]  /*bcb0*/  MUFU.EX2 R162, R157 ;  /* 0x0000009d00a27308 */ /* 0x000e620000000800 */
[----:B-----5:R-:W-:Y:S01]  /*bcc0*/  F2FP.F16.F32.PACK_AB R37, R174, R163 ;  /* 0x000000a3ae25723e */ /* 0x020fe200000000ff */
[----:B------:R-:W-:-:S04]  /*bcd0*/  FADD.FTZ R124, R124, R129 ;  /* 0x000000817c7c7221 */ /* 0x000fc80000010000 */
[----:B------:R-:W-:Y:S02]  /*bce0*/  FADD.FTZ R125, R125, R124 ;  /* 0x0000007c7d7d7221 */ /* 0x000fe40000010000 */
[----:B------:R5:W-:Y:S02]  /*bcf0*/  MUFU.EX2 R160, R36 ;  /* 0x0000002400a07308 */ /* 0x000be40000000800 */
[----:B------:R-:W-:-:S06]  /*bd00*/  FADD.FTZ R125, R118, R125 ;  /* 0x0000007d767d7221 */ /* 0x000fcc0000010000 */
[----:B------:R-:W-:Y:S01]  /*bd10*/  MUFU.EX2 R85, R85 ;  /* 0x0000005500557308 */ /* 0x000fe20000000800 */
[----:B-1----:R-:W-:-:S07]  /*bd20*/  F2FP.F16.F32.PACK_AB R39, R162, R7 ;  /* 0x00000007a227723e */ /* 0x002fce00000000ff */
[----:B------:R-:W1:Y:S01]  /*bd30*/  MUFU.EX2 R84, R84 ;  /* 0x0000005400547308 */ /* 0x000e620000000800 */
[----:B-----5:R-:W-:Y:S01]  /*bd40*/  F2FP.F16.F32.PACK_AB R36, R88, R89 ;  /* 0x000000595824723e */ /* 0x020fe200000000ff */
[----:B------:R-:W-:-:S04]  /*bd50*/  FADD.FTZ R89, R89, R90 ;  /* 0x0000005a59597221 */ /* 0x000fc80000010000 */
[----:B------:R-:W-:Y:S02]  /*bd60*/  FADD.FTZ R88, R88, R89 ;  /* 0x0000005958587221 */ /* 0x000fe40000010000 */
[----:B------:R-:W-:Y:S01]  /*bd70*/  MUFU.EX2 R83, R83 ;  /* 0x0000005300537308 */ /* 0x000fe20000000800 */
[----:B------:R-:W-:Y:S01]  /*bd80*/  HMMA.16816.F32 R136, R36, R28, R136 ;  /* 0x0000001c2488723c */ /* 0x000fe20000001888 */
[----:B------:R-:W-:-:S04]  /*bd90*/  FADD.FTZ R87, R87, R88 ;  /* 0x0000005857577221 */ /* 0x000fc80000010000 */
[----:B------:R-:W-:Y:S01]  /*bda0*/  FADD.FTZ R86, R86, R87 ;  /* 0x0000005756567221 */ /* 0x000fe20000010000 */
[C---:B------:R-:W-:Y:S01]  /*bdb0*/  HMMA.16816.F32 R24, R36.reuse, R8, R24 ;  /* 0x000000082418723c */ /* 0x040fe20000001818 */
[----:B------:R-:W5:Y:S01]  /*bdc0*/  MUFU.EX2 R82, R82 ;  /* 0x0000005200527308 */ /* 0x000f620000000800 */
[--C-:B------:R-:W-:Y:S01]  /*bdd0*/  FFMA.FTZ R29, R40, UR6, -R66.reuse ;  /* 0x00000006281d7c23 */ /* 0x100fe20008010842 */
[----:B------:R-:W-:Y:S01]  /*bde0*/  FFMA.FTZ R40, R48, UR6, -R66 ;  /* 0x0000000630287c23 */ /* 0x000fe20008010842 */
[----:B------:R-:W-:Y:S02]  /*bdf0*/  FFMA.FTZ R28, R54, UR6, -R111 ;  /* 0x00000006361c7c23 */ /* 0x000fe4000801086f */
[C---:B------:R-:W-:Y:S01]  /*be00*/  HMMA.16816.F32 R32, R36.reuse, R10, R32 ;  /* 0x0000000a2420723c */ /* 0x040fe20000001820 */
[C---:B-1----:R-:W-:Y:S01]  /*be10*/  F2FP.F16.F32.PACK_AB R8, R84.reuse, R85 ;  /* 0x000000555408723e */ /* 0x042fe200000000ff */
[----:B------:R-:W-:Y:S01]  /*be20*/  FADD.FTZ R85, R85, R86 ;  /* 0x0000005655557221 */ /* 0x000fe20000010000 */
[----:B------:R-:W1:Y:S03]  /*be30*/  MUFU.EX2 R41, R41 ;  /* 0x0000002900297308 */ /* 0x000e660000000800 */
[----:B------:R-:W-:Y:S01]  /*be40*/  HMMA.16816.F32 R132, R36, R30, R132 ;  /* 0x0000001e2484723c */ /* 0x000fe20000001884 */
[----:B------:R-:W-:-:S04]  /*be50*/  FADD.FTZ R84, R84, R85 ;  /* 0x0000005554547221 */ /* 0x000fc80000010000 */
[----:B------:R-:W-:Y:S01]  /*be60*/  MUFU.EX2 R43, R43 ;  /* 0x0000002b002b7308 */ /* 0x000fe20000000800 */
[----:B-----5:R-:W-:Y:S01]  /*be70*/  F2FP.F16.F32.PACK_AB R10, R82, R83 ;  /* 0x00000053520a723e */ /* 0x020fe200000000ff */
[--C-:B------:R-:W-:Y:S01]  /*be80*/  FFMA.FTZ R36, R49, UR6, -R66.reuse ;  /* 0x0000000631247c23 */ /* 0x100fe20008010842 */
[--C-:B------:R-:W-:Y:S01]  /*be90*/  FFMA.FTZ R31, R42, UR6, -R66.reuse ;  /* 0x000000062a1f7c23 */ /* 0x100fe20008010842 */
[--C-:B------:R-:W-:Y:S01]  /*bea0*/  FFMA.FTZ R39, R53, UR6, -R66.reuse ;  /* 0x0000000635277c23 */ /* 0x100fe20008010842 */
[--C-:B------:R-:W-:Y:S01]  /*beb0*/  FFMA.FTZ R38, R46, UR6, -R66.reuse ;  /* 0x000000062e267c23 */ /* 0x100fe20008010842 */
[----:B------:R-:W-:Y:S01]  /*bec0*/  FFMA.FTZ R49, R57, UR6, -R66 ;  /* 0x0000000639317c23 */ /* 0x000fe20008010842 */
[----:B------:R-:W-:Y:S01]  /*bed0*/  FADD.FTZ R83, R83, R84 ;  /* 0x0000005453537221 */ /* 0x000fe20000010000 */
[----:B------:R-:W5:Y:S01]  /*bee0*/  MUFU.EX2 R156, R156 ;  /* 0x0000009c009c7308 */ /* 0x000f620000000800 */
[----:B-1----:R-:W-:Y:S01]  /*bef0*/  F2FP.F16.F32.PACK_AB R9, R160, R41 ;  /* 0x00000029a009723e */ /* 0x002fe200000000ff */
[----:B------:R-:W-:Y:S01]  /*bf00*/  FFMA.FTZ R37, R65, UR6, -R111 ;  /* 0x0000000641257c23 */ /* 0x000fe2000801086f */
[----:B------:R-:W-:Y:S01]  /*bf10*/  FADD.FTZ R82, R82, R83 ;  /* 0x0000005352527221 */ /* 0x000fe20000010000 */
[----:B------:R-:W-:Y:S01]  /*bf20*/  FFMA.FTZ R42, R64, UR6, -R111 ;  /* 0x00000006402a7c23 */ /* 0x000fe2000801086f */
[----:B------:R-:W-:-:S03]  /*bf30*/  FFMA.FTZ R46, R67, UR6, -R66 ;  /* 0x00000006432e7c23 */ /* 0x000fc60008010842 */
[----:B------:R-:W-:Y:S08]  /*bf40*/  MUFU.EX2 R81, R81 ;  /* 0x0000005100517308 */ /* 0x000ff00000000800 */
[----:B------:R-:W1:Y:S01]  /*bf50*/  MUFU.EX2 R80, R80 ;  /* 0x0000005000507308 */ /* 0x000e620000000800 */
[----:B-----5:R-:W-:-:S07]  /*bf60*/  F2FP.F16.F32.PACK_AB R11, R156, R43 ;  /* 0x0000002b9c0b723e */ /* 0x020fce00000000ff */
[C---:B---3--:R-:W-:Y:S01]  /*bf70*/  HMMA.16816.F32 R136, R8.reuse, R12, R136 ;  /* 0x0000000c0888723c */ /* 0x048fe20000001888 */
[----:B------:R-:W-:Y:S05]  /*bf80*/  MUFU.EX2 R79, R79 ;  /* 0x0000004f004f7308 */ /* 0x000fea0000000800 */
[C---:B----4-:R-:W-:Y:S01]  /*bf90*/  HMMA.16816.F32 R24, R8.reuse, R20, R24 ;  /* 0x000000140818723c */ /* 0x050fe20000001818 */
[----:B------:R-:W-:Y:S02]  /*bfa0*/  FADD.FTZ R12, R114, R125 ;  /* 0x0000007d720c7221 */ /* 0x000fe40000010000 */
[----:B------:R-:W3:Y:S02]  /*bfb0*/  MUFU.EX2 R78, R78 ;  /* 0x0000004e004e7308 */ /* 0x000ee40000000800 */
[----:B------:R-:W-:Y:S01]  /*bfc0*/  FADD.FTZ R12, R119, R12 ;  /* 0x0000000c770c7221 */ /* 0x000fe20000010000 */
[----:B------:R-:W-:Y:S01]  /*bfd0*/  HMMA.16816.F32 R32, R8, R22, R32 ;  /* 0x000000160820723c */ /* 0x000fe20000001820 */
[----:B------:R-:W4:Y:S02]  /*bfe0*/  LDSM.16.MT88.4 R20, [R216+0x7c00] ;  /* 0x007c0000d814783b */ /* 0x000f240000004200 */
[----:B------:R-:W-:-:S02]  /*bff0*/  FADD.FTZ R115, R115, R12 ;  /* 0x0000000c73737221 */ /* 0x000fc40000010000 */
[----:B------:R-:W-:Y:S01]  /*c000*/  MUFU.EX2 R45, R45 ;  /* 0x0000002d002d7308 */ /* 0x000fe20000000800 */
[----:B------:R-:W-:Y:S01]  /*c010*/  HMMA.16816.F32 R132, R8, R14, R132 ;  /* 0x0000000e0884723c */ /* 0x000fe20000001884 */
[----:B------:R-:W-:Y:S01]  /*c020*/  FADD.FTZ R115, R0, R115 ;  /* 0x0000007300737221 */ /* 0x000fe20000010000 */
[----:B------:R-:W-:Y:S01]  /*c030*/  LDSM.16.MT88.4 R12, [R217+0x8000] ;  /* 0x00800000d90c783b */ /* 0x000fe20000004200 */
[----:B------:R-:W-:Y:S02]  /*c040*/  FFMA.FTZ R0, R51, UR6, -R66 ;  /* 0x0000000633007c23 */ /* 0x000fe40008010842 */
[----:B------:R-:W-:Y:S02]  /*c050*/  FADD.FTZ R2, R2, R115 ;  /* 0x0000007302027221 */ /* 0x000fe40000010000 */
[----:B------:R-:W5:Y:S01]  /*c060*/  MUFU.EX2 R30, R47 ;  /* 0x0000002f001e7308 */ /* 0x000f620000000800 */
[----:B-1----:R-:W-:Y:S01]  /*c070*/  F2FP.F16.F32.PACK_AB R8, R80, R81 ;  /* 0x000000515008723e */ /* 0x002fe200000000ff */
[----:B------:R-:W-:Y:S01]  /*c080*/  FADD.FTZ R123, R123, R2 ;  /* 0x000000027b7b7221 */ /* 0x000fe20000010000 */
[----:B---3--:R-:W-:Y:S01]  /*c090*/  F2FP.F16.F32.PACK_AB R10, R78, R79 ;  /* 0x0000004f4e0a723e */ /* 0x008fe200000000ff */
[--C-:B------:R-:W-:Y:S01]  /*c0a0*/  FFMA.FTZ R2, R44, UR6, -R66.reuse ;  /* 0x000000062c027c23 */ /* 0x100fe20008010842 */
[----:B------:R-:W-:Y:S01]  /*c0b0*/  FFMA.FTZ R44, R52, UR6, -R66 ;  /* 0x00000006342c7c23 */ /* 0x000fe20008010842 */
[----:B------:R-:W-:Y:S01]  /*c0c0*/  FADD.FTZ R128, R128, R123 ;  /* 0x0000007b80807221 */ /* 0x000fe20000010000 */
[----:B------:R-:W-:Y:S01]  /*c0d0*/  FADD.FTZ R81, R81, R82 ;  /* 0x0000005251517221 */ /* 0x000fe20000010000 */
[----:B------:R-:W-:Y:S02]  /*c0e0*/  MUFU.EX2 R29, R29 ;  /* 0x0000001d001d7308 */ /* 0x000fe40000000800 */
[----:B------:R-:W-:Y:S01]  /*c0f0*/  FADD.FTZ R141, R141, R128 ;  /* 0x000000808d8d7221 */ /* 0x000fe20000010000 */
[----:B------:R-:W-:-:S03]  /*c100*/  FADD.FTZ R80, R80, R81 ;  /* 0x0000005150507221 */ /* 0x000fc60000010000 */
[----:B------:R-:W-:Y:S01]  /*c110*/  FADD.FTZ R130, R130, R141 ;  /* 0x0000008d82827221 */ /* 0x000fe20000010000 */
[----:B------:R-:W-:Y:S01]  /*c120*/  FADD.FTZ R79, R79, R80 ;  /* 0x000000504f4f7221 */ /* 0x000fe20000010000 */
[----:B------:R-:W1:Y:S01]  /*c130*/  MUFU.EX2 R36, R36 ;  /* 0x0000002400247308 */ /* 0x000e620000000800 */
[----:B-----5:R-:W-:Y:S01]  /*c140*/  F2FP.F16.F32.PACK_AB R9, R30, R45 ;  /* 0x0000002d1e09723e */ /* 0x020fe200000000ff */
[----:B------:R-:W-:Y:S01]  /*c150*/  FADD.FTZ R143, R143, R130 ;  /* 0x000000828f8f7221 */ /* 0x000fe20000010000 */
[----:B------:R-:W-:Y:S01]  /*c160*/  FFMA.FTZ R47, R55, UR6, -R66 ;  /* 0x00000006372f7c23 */ /* 0x000fe20008010842 */
[----:B------:R-:W-:Y:S02]  /*c170*/  FADD.FTZ R78, R78, R79 ;  /* 0x0000004f4e4e7221 */ /* 0x000fe40000010000 */
[----:B------:R-:W-:Y:S02]  /*c180*/  FADD.FTZ R140, R140, R143 ;  /* 0x0000008f8c8c7221 */ /* 0x000fe40000010000 */
[----:B------:R-:W-:Y:S02]  /*c190*/  MUFU.EX2 R77, R77 ;  /* 0x0000004d004d7308 */ /* 0x000fe40000000800 */
[----:B------:R-:W-:-:S04]  /*c1a0*/  FADD.FTZ R145, R145, R140 ;  /* 0x0000008c91917221 */ /* 0x000fc80000010000 */
[----:B------:R-:W-:Y:S02]  /*c1b0*/  FADD.FTZ R142, R142, R145 ;  /* 0x000000918e8e7221 */ /* 0x000fe40000010000 */
[----:B------:R-:W3:Y:S01]  /*c1c0*/  MUFU.EX2 R76, R76 ;  /* 0x0000004c004c7308 */ /* 0x000ee20000000800 */
[----:B-1----:R-:W-:Y:S01]  /*c1d0*/  F2FP.F16.F32.PACK_AB R11, R36, R29 ;  /* 0x0000001d240b723e */ /* 0x002fe200000000ff */
[----:B------:R-:W-:Y:S02]  /*c1e0*/  FADD.FTZ R147, R147, R142 ;  /* 0x0000008e93937221 */ /* 0x000fe40000010000 */
[----:B------:R-:W-:Y:S02]  /*c1f0*/  LDSM.16.MT88.4 R140, [R217+0x8c00] ;  /* 0x008c0000d98c783b */ /* 0x000fe40000004200 */
        /* <DEDUP_REMOVED lines=8> */
[----:B----4-:R-:W-:Y:S01]  /*c280*/  HMMA.16816.F32 R136, R8, R20, R136 ;  /* 0x000000140888723c */ /* 0x010fe20000001888 */
[----:B------:R-:W-:-:S04]  /*c290*/  FADD.FTZ R179, R179, R146 ;  /* 0x00000092b3b37221 */ /* 0x000fc80000010000 */
[----:B------:R-:W-:Y:S01]  /*c2a0*/  MUFU.EX2 R31, R31 ;  /* 0x0000001f001f7308 */ /* 0x000fe20000000800 */
[----:B------:R-:W-:Y:S01]  /*c2b0*/  FADD.FTZ R170, R170, R179 ;  /* 0x000000b3aaaa7221 */ /* 0x000fe20000010000 */
[----:B------:R-:W-:Y:S01]  /*c2c0*/  HMMA.16816.F32 R132, R8, R22, R132 ;  /* 0x000000160884723c */ /* 0x000fe20000001884 */
[----:B------:R-:W4:Y:S02]  /*c2d0*/  LDSM.16.MT88.4 R20, [R217+0x8400] ;  /* 0x00840000d914783b */ /* 0x000f240000004200 */
[----:B------:R-:W-:-:S03]  /*c2e0*/  FADD.FTZ R177, R177, R170 ;  /* 0x000000aab1b17221 */ /* 0x000fc60000010000 */
[----:B------:R-:W5:Y:S01]  /*c2f0*/  MUFU.EX2 R0, R0 ;  /* 0x0000000000007308 */ /* 0x000f620000000800 */
[----:B------:R-:W-:Y:S01]  /*c300*/  FADD.FTZ R172, R172, R177 ;  /* 0x000000b1acac7221 */ /* 0x000fe20000010000 */
[----:B---3--:R-:W-:Y:S01]  /*c310*/  F2FP.F16.F32.PACK_AB R8, R76, R77 ;  /* 0x0000004d4c08723e */ /* 0x008fe200000000ff */
[----:B------:R-:W-:Y:S01]  /*c320*/  FADD.FTZ R77, R77, R78 ;  /* 0x0000004e4d4d7221 */ /* 0x000fe20000010000 */
[----:B--2---:R-:W-:Y:S01]  /*c330*/  F2FP.F16.F32.PACK_AB R10, R74, R75 ;  /* 0x0000004b4a0a723e */ /* 0x004fe200000000ff */
[----:B------:R-:W-:Y:S02]  /*c340*/  FADD.FTZ R172, R3, R172 ;  /* 0x000000ac03ac7221 */ /* 0x000fe40000010000 */
[----:B------:R-:W-:Y:S01]  /*c350*/  FADD.FTZ R76, R76, R77 ;  /* 0x0000004d4c4c7221 */ /* 0x000fe20000010000 */
[----:B------:R-:W-:Y:S01]  /*c360*/  MUFU.EX2 R2, R2 ;  /* 0x0000000200027308 */ /* 0x000fe20000000800 */
[----:B------:R-:W-:Y:S02]  /*c370*/  FADD.FTZ R169, R169, R172 ;  /* 0x000000aca9a97221 */ /* 0x000fe40000010000 */
[----:B------:R-:W-:-:S04]  /*c380*/  FADD.FTZ R75, R75, R76 ;  /* 0x0000004c4b4b7221 */ /* 0x000fc80000010000 */
[----:B------:R-:W-:Y:S01]  /*c390*/  FADD.FTZ R74, R74, R75 ;  /* 0x0000004b4a4a7221 */ /* 0x000fe20000010000 */
[----:B------:R-:W2:Y:S01]  /*c3a0*/  MUFU.EX2 R39, R39 ;  /* 0x0000002700277308 */ /* 0x000ea20000000800 */
[----:B-----5:R-:W-:-:S07]  /*c3b0*/  F2FP.F16.F32.PACK_AB R9, R0, R31 ;  /* 0x0000001f0009723e */ /* 0x020fce00000000ff */
        /* <DEDUP_REMOVED lines=10> */
[----:B------:R-:W2:Y:S02]  /*c460*/  LDSM.16.MT88.4 R12, [R216+0x8400] ;  /* 0x00840000d80c783b */ /* 0x000ea40000004200 */
[----:B------:R-:W-:-:S02]  /*c470*/  FADD.FTZ R174, R174, R163 ;  /* 0x000000a3aeae7221 */ /* 0x000fc40000010000 */
[----:B------:R-:W-:Y:S01]  /*c480*/  MUFU.EX2 R38, R38 ;  /* 0x0000002600267308 */ /* 0x000fe20000000800 */
[----:B------:R-:W-:Y:S01]  /*c490*/  HMMA.16816.F32 R132, R8, R18, R132 ;  /* 0x000000120884723c */ /* 0x000fe20000001884 */
[----:B------:R-:W-:Y:S01]  /*c4a0*/  FADD.FTZ R7, R7, R174 ;  /* 0x000000ae07077221 */ /* 0x000fe20000010000 */
[----:B------:R-:W5:Y:S03]  /*c4b0*/  LDSM.16.MT88.4 R16, [R217+0x8800] ;  /* 0x00880000d910783b */ /* 0x000f660000004200 */
[----:B------:R-:W-:Y:S02]  /*c4c0*/  FADD.FTZ R162, R162, R7 ;  /* 0x00000007a2a27221 */ /* 0x000fe40000010000 */
[----:B------:R-:W4:Y:S01]  /*c4d0*/  MUFU.EX2 R47, R47 ;  /* 0x0000002f002f7308 */ /* 0x000f220000000800 */
[----:B---3--:R-:W-:Y:S01]  /*c4e0*/  F2FP.F16.F32.PACK_AB R8, R72, R73 ;  /* 0x000000494808723e */ /* 0x008fe200000000ff */
[----:B------:R-:W-:Y:S01]  /*c4f0*/  FADD.FTZ R41, R41, R162 ;  /* 0x000000a229297221 */ /* 0x000fe20000010000 */
[----:B-1----:R-:W-:Y:S01]  /*c500*/  F2FP.F16.F32.PACK_AB R10, R70, R71 ;  /* 0x00000047460a723e */ /* 0x002fe200000000ff */
[----:B------:R-:W-:-:S02]  /*c510*/  FADD.FTZ R73, R73, R74 ;  /* 0x0000004a49497221 */ /* 0x000fc40000010000 */
[----:B------:R-:W-:Y:S01]  /*c520*/  FADD.FTZ R160, R160, R41 ;  /* 0x00000029a0a07221 */ /* 0x000fe20000010000 */
[----:B------:R-:W-:Y:S01]  /*c530*/  FFMA.FTZ R41, R60, UR6, -R66 ;  /* 0x000000063c297c23 */ /* 0x000fe20008010842 */
[----:B------:R-:W-:Y:S01]  /*c540*/  MUFU.EX2 R40, R40 ;  /* 0x0000002800287308 */ /* 0x000fe20000000800 */
[----:B------:R-:W-:Y:S01]  /*c550*/  FADD.FTZ R72, R72, R73 ;  /* 0x0000004948487221 */ /* 0x000fe20000010000 */
[----:B------:R-:W-:-:S03]  /*c560*/  FADD.FTZ R43, R43, R160 ;  /* 0x000000a02b2b7221 */ /* 0x000fc60000010000 */
[----:B------:R-:W-:Y:S01]  /*c570*/  FADD.FTZ R71, R71, R72 ;  /* 0x0000004847477221 */ /* 0x000fe20000010000 */
[----:B------:R-:W-:Y:S02]  /*c580*/  FADD.FTZ R156, R156, R43 ;  /* 0x0000002b9c9c7221 */ /* 0x000fe40000010000 */
[----:B------:R-:W1:Y:S01]  /*c590*/  MUFU.EX2 R49, R49 ;  /* 0x0000003100317308 */ /* 0x000e620000000800 */
[----:B----4-:R-:W-:Y:S01]  /*c5a0*/  F2FP.F16.F32.PACK_AB R9, R47, R38 ;  /* 0x000000262f09723e */ /* 0x010fe200000000ff */
[----:B------:R-:W-:Y:S01]  /*c5b0*/  FADD.FTZ R45, R45, R156 ;  /* 0x0000009c2d2d7221 */ /* 0x000fe20000010000 */
[----:B------:R-:W-:-:S03]  /*c5c0*/  FADD.FTZ R70, R70, R71 ;  /* 0x0000004746467221 */ /* 0x000fc60000010000 */
        /* <DEDUP_REMOVED lines=8> */
[----:B------:R-:W-:Y:S01]  /*c650*/  HMMA.16816.F32 R24, R8, R20, R24 ;  /* 0x000000140818723c */ /* 0x000fe20000001818 */
[----:B------:R-:W-:Y:S01]  /*c660*/  MUFU.EX2 R5, R5 ;  /* 0x0000000500057308 */ /* 0x000fe20000000800 */
[----:B------:R-:W-:-:S04]  /*c670*/  FADD.FTZ R2, R2, R31 ;  /* 0x0000001f02027221 */ /* 0x000fc80000010000 */
[C---:B------:R-:W-:Y:S01]  /*c680*/  HMMA.16816.F32 R32, R8.reuse, R22, R32 ;  /* 0x000000160820723c */ /* 0x040fe20000001820 */
[----:B------:R-:W1:Y:S01]  /*c690*/  LDSM.16.MT88.4 R20, [R216+0x8800] ;  /* 0x00880000d814783b */ /* 0x000e620000004200 */
[----:B------:R-:W-:Y:S01]  /*c6a0*/  FADD.FTZ R39, R39, R2 ;  /* 0x0000000227277221 */ /* 0x000fe20000010000 */
[----:B------:R-:W4:Y:S01]  /*c6b0*/  MUFU.EX2 R152, R152 ;  /* 0x0000009800987308 */ /* 0x000f220000000800 */
[----:B------:R-:W-:Y:S02]  /*c6c0*/  MOV R2, R112 ;  /* 0x0000007000027202 */ /* 0x000fe40000000f00 */
[----:B--2---:R-:W-:Y:S01]  /*c6d0*/  HMMA.16816.F32 R136, R8, R12, R136 ;  /* 0x0000000c0888723c */ /* 0x004fe20000001888 */
[----:B------:R-:W-:-:S04]  /*c6e0*/  FADD.FTZ R38, R38, R39 ;  /* 0x0000002726267221 */ /* 0x000fc80000010000 */
[----:B------:R-:W-:Y:S01]  /*c6f0*/  MUFU.EX2 R3, R50 ;  /* 0x0000003200037308 */ /* 0x000fe20000000800 */
[----:B------:R-:W-:Y:S01]  /*c700*/  HMMA.16816.F32 R132, R8, R14, R132 ;  /* 0x0000000e0884723c */ /* 0x000fe20000001884 */
[----:B------:R-:W2:Y:S01]  /*c710*/  LDSM.16.MT88.4 R12, [R216+0x8c00] ;  /* 0x008c0000d80c783b */ /* 0x000ea20000004200 */
[----:B------:R-:W-:-:S04]  /*c720*/  FADD.FTZ R47, R47, R38 ;  /* 0x000000262f2f7221 */ /* 0x000fc80000010000 */
[----:B------:R-:W-:Y:S01]  /*c730*/  FADD.FTZ R0, R40, R47 ;  /* 0x0000002f28007221 */ /* 0x000fe20000010000 */
[----:B------:R-:W5:Y:S01]  /*c740*/  MUFU.EX2 R4, R59 ;  /* 0x0000003b00047308 */ /* 0x000f620000000800 */
[----:B---3--:R-:W-:Y:S01]  /*c750*/  F2FP.F16.F32.PACK_AB R8, R68, R69 ;  /* 0x000000454408723e */ /* 0x008fe200000000ff */
[----:B------:R-:W-:Y:S01]  /*c760*/  FADD.FTZ R69, R69, R70 ;  /* 0x0000004645457221 */ /* 0x000fe20000010000 */
[----:B----4-:R-:W-:Y:S01]  /*c770*/  F2FP.F16.F32.PACK_AB R10, R152, R5 ;  /* 0x00000005980a723e */ /* 0x010fe200000000ff */
[----:B------:R-:W-:Y:S02]  /*c780*/  FADD.FTZ R0, R49, R0 ;  /* 0x0000000031007221 */ /* 0x000fe40000010000 */
[----:B------:R-:W-:Y:S02]  /*c790*/  FADD.FTZ R68, R68, R69 ;  /* 0x0000004544447221 */ /* 0x000fe40000010000 */
[----:B------:R-:W3:Y:S02]  /*c7a0*/  MUFU.EX2 R44, R44 ;  /* 0x0000002c002c7308 */ /* 0x000ee40000000800 */
[----:B------:R-:W-:-:S06]  /*c7b0*/  FADD.FTZ R5, R5, R68 ;  /* 0x0000004405057221 */ /* 0x000fcc0000010000 */
[----:B------:R-:W4:Y:S01]  /*c7c0*/  MUFU.EX2 R7, R63 ;  /* 0x0000003f00077308 */ /* 0x000f220000000800 */
[----:B-----5:R-:W-:Y:S01]  /*c7d0*/  F2FP.F16.F32.PACK_AB R9, R4, R3 ;  /* 0x000000030409723e */ /* 0x020fe200000000ff */
[----:B------:R-:W-:-:S04]  /*c7e0*/  FADD.FTZ R3, R3, R0 ;  /* 0x0000000003037221 */ /* 0x000fc80000010000 */
[----:B------:R-:W-:Y:S02]  /*c7f0*/  FADD.FTZ R3, R4, R3 ;  /* 0x0000000304037221 */ /* 0x000fe40000010000 */
[----:B------:R-:W-:Y:S02]  /*c800*/  MUFU.EX2 R28, R28 ;  /* 0x0000001c001c7308 */ /* 0x000fe40000000800 */
[----:B---3--:R-:W-:Y:S01]  /*c810*/  FADD.FTZ R0, R44, R3 ;  /* 0x000000032c007221 */ /* 0x008fe20000010000 */
[----:B------:R-:W-:-:S05]  /*c820*/  FADD.FTZ R3, R152, R5 ;  /* 0x0000000598037221 */ /* 0x000fca0000010000 */
[----:B------:R-:W3:Y:S01]  /*c830*/  MUFU.EX2 R37, R37 ;  /* 0x0000002500257308 */ /* 0x000ee20000000800 */
[C---:B----4-:R-:W-:Y:S01]  /*c840*/  F2FP.F16.F32.PACK_AB R11, R7.reuse, R44 ;  /* 0x0000002c070b723e */ /* 0x050fe200000000ff */
[----:B------:R-:W-:-:S06]  /*c850*/  FADD.FTZ R0, R7, R0 ;  /* 0x0000000007007221 */ /* 0x000fcc0000010000 */
[C---:B------:R-:W-:Y:S01]  /*c860*/  HMMA.16816.F32 R24, R8.reuse, R16, R24 ;  /* 0x000000100818723c */ /* 0x040fe20000001818 */
[----:B------:R-:W-:Y:S05]  /*c870*/  MUFU.EX2 R42, R42 ;  /* 0x0000002a002a7308 */ /* 0x000fea0000000800 */
[C---:B------:R-:W-:Y:S01]  /*c880*/  HMMA.16816.F32 R32, R8.reuse, R18, R32 ;  /* 0x000000120820723c */ /* 0x040fe20000001820 */
[--C-:B------:R-:W-:Y:S01]  /*c890*/  FFMA.FTZ R16, R58, UR6, -R66.reuse ;  /* 0x000000063a107c23 */ /* 0x100fe20008010842 */
[----:B------:R-:W-:Y:S01]  /*c8a0*/  FFMA.FTZ R17, R56, UR6, -R66 ;  /* 0x0000000638117c23 */ /* 0x000fe20008010842 */
[----:B------:R-:W4:Y:S03]  /*c8b0*/  MUFU.EX2 R241, R241 ;  /* 0x000000f100f17308 */ /* 0x000f260000000800 */
[C---:B-1----:R-:W-:Y:S05]  /*c8c0*/  HMMA.16816.F32 R136, R8.reuse, R20, R136 ;  /* 0x000000140888723c */ /* 0x042fea0000001888 */
[----:B------:R-:W-:Y:S01]  /*c8d0*/  MUFU.EX2 R41, R41 ;  /* 0x0000002900297308 */ /* 0x000fe20000000800 */
[----:B------:R-:W-:Y:S07]  /*c8e0*/  HMMA.16816.F32 R132, R8, R22, R132 ;  /* 0x000000160884723c */ /* 0x000fee0000001884 */
[----:B------:R-:W1:Y:S01]  /*c8f0*/  MUFU.EX2 R46, R46 ;  /* 0x0000002e002e7308 */ /* 0x000e620000000800 */
[----:B---3--:R-:W-:Y:S01]  /*c900*/  F2FP.F16.F32.PACK_AB R8, R37, R28 ;  /* 0x0000001c2508723e */ /* 0x008fe200000000ff */
[----:B------:R-:W-:Y:S01]  /*c910*/  FADD.FTZ R28, R28, R3 ;  /* 0x000000031c1c7221 */ /* 0x000fe20000010000 */
[----:B----4-:R-:W-:-:S03]  /*c920*/  F2FP.F16.F32.PACK_AB R10, R241, R42 ;  /* 0x0000002af10a723e */ /* 0x010fc600000000ff */
[----:B------:R-:W-:Y:S02]  /*c930*/  FADD.FTZ R37, R37, R28 ;  /* 0x0000001c25257221 */ /* 0x000fe40000010000 */
[----:B------:R-:W-:Y:S02]  /*c940*/  MUFU.EX2 R16, R16 ;  /* 0x0000001000107308 */ /* 0x000fe40000000800 */
[----:B------:R-:W-:-:S04]  /*c950*/  FADD.FTZ R42, R42, R37 ;  /* 0x000000252a2a7221 */ /* 0x000fc80000010000 */
[----:B------:R-:W-:Y:S02]  /*c960*/  FADD.FTZ R241, R241, R42 ;  /* 0x0000002af1f17221 */ /* 0x000fe40000010000 */
[----:B------:R-:W3:Y:S01]  /*c970*/  MUFU.EX2 R17, R17 ;  /* 0x0000001100117308 */ /* 0x000ee20000000800 */
[----:B-1----:R-:W-:Y:S01]  /*c980*/  F2FP.F16.F32.PACK_AB R9, R46, R41 ;  /* 0x000000292e09723e */ /* 0x002fe200000000ff */
[----:B------:R-:W-:Y:S01]  /*c990*/  FADD.FTZ R41, R41, R0 ;  /* 0x0000000029297221 */ /* 0x000fe20000010000 */
[----:B------:R-:W-:-:S03]  /*c9a0*/  MOV R0, R110 ;  /* 0x0000006e00007202 */ /* 0x000fc60000000f00 */
[----:B------:R-:W-:Y:S01]  /*c9b0*/  FADD.FTZ R41, R46, R41 ;  /* 0x000000292e297221 */ /* 0x000fe20000010000 */
[----:B---3--:R-:W-:-:S03]  /*c9c0*/  F2FP.F16.F32.PACK_AB R11, R17, R16 ;  /* 0x00000010110b723e */ /* 0x008fc600000000ff */
[----:B------:R-:W-:-:S04]  /*c9d0*/  FADD.FTZ R16, R16, R41 ;  /* 0x0000002910107221 */ /* 0x000fc80000010000 */
[----:B------:R-:W-:Y:S01]  /*c9e0*/  FADD.FTZ R242, R17, R16 ;  /* 0x0000001011f27221 */ /* 0x000fe20000010000 */
[C---:B------:R-:W-:Y:S06]  /*c9f0*/  HMMA.16816.F32 R144, R8.reuse, R140, R24 ;  /* 0x0000008c0890723c */ /* 0x040fec0000001818 */
[C---:B------:R-:W-:Y:S06]  /*ca00*/  HMMA.16816.F32 R140, R8.reuse, R142, R32 ;  /* 0x0000008e088c723c */ /* 0x040fec0000001820 */
[C---:B--2---:R-:W-:Y:S06]  /*ca10*/  HMMA.16816.F32 R136, R8.reuse, R12, R136 ;  /* 0x0000000c0888723c */ /* 0x044fec0000001888 */
[----:B------:R-:W-:-:S15]  /*ca20*/  HMMA.16816.F32 R132, R8, R14, R132 ;  /* 0x0000000e0884723c */ /* 0x000fde0000001884 */
[----:B------:R-:W-:-:S09]  /*ca30*/  NOP ;  /* 0x0000000000007918 */ /* 0x000fd20000000000 */
.L_x_1594:
[----:B------:R-:W-:-:S13]  /*ca40*/  ISETP.GE.AND P0, PT, R227, 0x1, PT ;  /* 0x00000001e300780c */ /* 0x000fda0003f06270 */
[----:B------:R-:W-:Y:S05]  /*ca50*/  @!P0 BRA `(.L_x_1600) ;  /* 0x0000003c00f08947 */ /* 0x000fea0003800000 */
[----:B------:R-:W-:Y:S01]  /*ca60*/  IMAD.U32 R240, R6, -0x100, RZ ;  /* 0xffffff0006f07824 */ /* 0x000fe200078e00ff */
[----:B------:R-:W-:Y:S01]  /*ca70*/  ULDC.64 UR12, c[0x0][0x250] ;  /* 0x00009400000c7ab9 */ /* 0x000fe20000000a00 */
[----:B------:R-:W-:Y:S01]  /*ca80*/  MOV R3, R0 ;  /* 0x0000000000037202 */ /* 0x000fe20000000f00 */
[----:B------:R-:W-:Y:S01]  /*ca90*/  IMAD.MOV.U32 R149, RZ, RZ, R2 ;  /* 0x000000ffff957224 */ /* 0x000fe200078e0002 */
[----:B------:R-:W-:Y:S01]  /*caa0*/  ULDC UR6, c[0x0][0x24c] ;  /* 0x0000930000067ab9 */ /* 0x000fe20000000800 */
[----:B------:R-:W-:Y:S01]  /*cab0*/  SHF.R.S32.HI R237, RZ, 0x1f, R240 ;  /* 0x0000001fffed7819 */ /* 0x000fe200000114f0 */
[----:B------:R-:W-:Y:S01]  /*cac0*/  ULDC UR11, c[0x0][0x248] ;  /* 0x00009200000b7ab9 */ /* 0x000fe20000000800 */
[----:B------:R-:W-:Y:S02]  /*cad0*/  USHF.L.U64.HI UR13, UR12, 0x6, UR13 ;  /* 0x000000060c0d7899 */ /* 0x000fe4000801020d */
[----:B------:R-:W-:Y:S02]  /*cae0*/  USHF.L.U32 UR12, UR12, 0x6, URZ ;  /* 0x000000060c0c7899 */ /* 0x000fe4000800063f */
[----:B------:R-:W-:-:S02]  /*caf0*/  USHF.L.U64.HI UR6, UR11, 0x6, UR6 ;  /* 0x000000060b067899 */ /* 0x000fc40008010206 */
[----:B------:R-:W-:Y:S01]  /*cb00*/  USHF.L.U32 UR5, UR11, 0x6, URZ ;  /* 0x000000060b057899 */ /* 0x000fe2000800063f */
[----:B------:R-:W-:-:S11]  /*cb10*/  ULDC UR4, c[0x0][0x2ec] ;  /* 0x0000bb0000047ab9 */ /* 0x000fd60000000800 */
.L_x_1604:
[----:B------:R-:W-:Y:S04]  /*cb20*/  DEPBAR.LE SB0, 0x0 ;  /* 0x000080000000791a */ /* 0x000fe80000000000 */
[----:B------:R-:W-:Y:S01]  /*cb30*/  BAR.SYNC.DEFER_BLOCKING 0x0 ;  /* 0x0000000000007b1d */ /* 0x000fe20000010000 */
[----:B------:R-:W-:Y:S02]  /*cb40*/  MOV R8, R240 ;  /* 0x000000f000087202 */ /* 0x000fe40000000f00 */
[----:B------:R-:W-:Y:S03]  /*cb50*/  MOV R0, R237 ;  /* 0x000000ed00007202 */ /* 0x000fe60000000f00 */
[----:B------:R-:W-:Y:S05]  /*cb60*/  @!P6 BRA `(.L_x_1601) ;  /* 0x0000000000f4e947 */ /* 0x000fea0003800000 */
[----:B------:R-:W1:Y:S01]  /*cb70*/  LDC R0, c[0x0][0x380] ;  /* 0x0000e000ff007b82 */ /* 0x000e620000000800 */
[----:B------:R-:W-:Y:S04]  /*cb80*/  SHF.L.U32 R11, R227, 0x8, RZ ;  /* 0x00000008e30b7819 */ /* 0x000fe800000006ff */
[----:B------:R-:W-:Y:S01]  /*cb90*/  IABS R6, R11 ;  /* 0x0000000b00067213 */ /* 0x000fe20000000000 */
[C---:B------:R-:W-:Y:S01]  /*cba0*/  VIADD R5, R11.reuse, 0xffffff00 ;  /* 0xffffff000b057836 */ /* 0x040fe20000000000 */
        /* <DEDUP_REMOVED lines=57> */
.L_x_1601:
        /* <DEDUP_REMOVED lines=14> */
[----:B------:R1:W-:Y:S01]  /*d020*/  LDGSTS.E.BYPASS.LTC128B.128 [R229+0x6000], desc[UR8][R200.64] ;  /* 0x06000000c8e57fae */ /* 0x0003e2000b901d48 */
        /* <DEDUP_REMOVED lines=12> */
[----:B------:R-:W-:Y:S03]  /*d0f0*/  ISETP.GE.AND P0, PT, R227, 0x2, PT ;  /* 0x00000002e300780c */ /* 0x000fe60003f06270 */
[----:B------:R2:W-:Y:S04]  /*d100*/  LDGSTS.E.BYPASS.LTC128B.128 [R229+0x8800], desc[UR8][R206.64] ;  /* 0x08800000cee57fae */ /* 0x0005e8000b901d48 */
[----:B------:R-:W-:Y:S04]  /*d110*/  LDSM.16.M88.4 R152, [R221] ;  /* 0x00000000dd98783b */ /* 0x000fe80000000200 */
[----:B------:R-:W3:Y:S04]  /*d120*/  LDSM.16.M88.4 R156, [R219+0x1000] ;  /* 0x00100000db9c783b */ /* 0x000ee80000000200 */
[----:B------:R-:W4:Y:S04]  /*d130*/  LDSM.16.M88.4 R160, [R219+0x1400] ;  /* 0x00140000dba0783b */ /* 0x000f280000000200 */
[----:B------:R-:W5:Y:S04]  /*d140*/  LDSM.16.M88.4 R164, [R219+0x1800] ;  /* 0x00180000dba4783b */ /* 0x000f680000000200 */
[----:B------:R-:W5:Y:S04]  /*d150*/  LDSM.16.M88.4 R168, [R219+0x1c00] ;  /* 0x001c0000dba8783b */ /* 0x000f680000000200 */
[----:B------:R-:W0:Y:S04]  /*d160*/  LDGDEPBAR ;  /* 0x00000000000079af */ /* 0x000e280000000000 */
[----:B------:R-:W5:Y:S04]  /*d170*/  LDSM.16.M88.4 R172, [R219+0x2000] ;  /* 0x00200000dbac783b */ /* 0x000f680000000200 */
[----:B------:R-:W5:Y:S04]  /*d180*/  LDSM.16.M88.4 R176, [R219+0x2400] ;  /* 0x00240000dbb0783b */ /* 0x000f680000000200 */
[----:B------:R-:W5:Y:S04]  /*d190*/  LDSM.16.M88.4 R180, [R219+0x2800] ;  /* 0x00280000dbb4783b */ /* 0x000f680000000200 */
[----:B------:R-:W5:Y:S04]  /*d1a0*/  LDSM.16.M88.4 R184, [R219+0x2c00] ;  /* 0x002c0000dbb8783b */ /* 0x000f680000000200 */
[----:B------:R-:W-:Y:S01]  /*d1b0*/  LDSM.16.M88.4 R188, [R219+0x3800] ;  /* 0x00380000dbbc783b */ /* 0x000fe20000000200 */
[C---:B---3--:R-:W-:Y:S03]  /*d1c0*/  HMMA.16816.F32 R4, R152.reuse, R156, RZ ;  /* 0x0000009c9804723c */ /* 0x048fe600000018ff */
[----:B------:R-:W-:Y:S04]  /*d1d0*/  LDSM.16.M88.4 R192, [R219+0x3c00] ;  /* 0x003c0000dbc0783b */ /* 0x000fe80000000200 */
[----:B------:R-:W-:Y:S01]  /*d1e0*/  LDSM.16.M88.4 R196, [R218+0x1800] ;  /* 0x00180000dac4783b */ /* 0x000fe20000000200 */
[C---:B------:R-:W-:Y:S03]  /*d1f0*/  HMMA.16816.F32 R8, R152.reuse, R158, RZ ;  /* 0x0000009e9808723c */ /* 0x040fe600000018ff */
[----:B------:R-:W3:Y:S03]  /*d200*/  LDSM.16.M88.4 R156, [R219+0x3000] ;  /* 0x00300000db9c783b */ /* 0x000ee60000000200 */
[C---:B----4-:R-:W-:Y:S01]  /*d210*/  HMMA.16816.F32 R12, R152.reuse, R160, RZ ;  /* 0x000000a0980c723c */ /* 0x050fe200000018ff */
[----:B-1----:R-:W-:Y:S04]  /*d220*/  LDSM.16.M88.4 R200, [R218+0x2c00] ;  /* 0x002c0000dac8783b */ /* 0x002fe80000000200 */
[----:B--2---:R-:W-:Y:S01]  /*d230*/  LDSM.16.M88.4 R204, [R218+0x3000] ;  /* 0x00300000dacc783b */ /* 0x004fe20000000200 */
[C---:B------:R-:W-:Y:S03]  /*d240*/  HMMA.16816.F32 R16, R152.reuse, R162, RZ ;  /* 0x000000a29810723c */ /* 0x040fe600000018ff */
[----:B------:R-:W1:Y:S03]  /*d250*/  LDSM.16.M88.4 R160, [R219+0x3400] ;  /* 0x00340000dba0783b */ /* 0x000e660000000200 */
[C---:B-----5:R-:W-:Y:S01]  /*d260*/  HMMA.16816.F32 R20, R152.reuse, R164, RZ ;  /* 0x000000a49814723c */ /* 0x060fe200000018ff */
[----:B------:R-:W-:Y:S04]  /*d270*/  LDSM.16.M88.4 R208, [R218+0x3400] ;  /* 0x00340000dad0783b */ /* 0x000fe80000000200 */
[----:B------:R-:W-:Y:S01]  /*d280*/  LDSM.16.M88.4 R212, [R218+0x3800] ;  /* 0x00380000dad4783b */ /* 0x000fe20000000200 */
[C---:B------:R-:W-:Y:S03]  /*d290*/  HMMA.16816.F32 R24, R152.reuse, R166, RZ ;  /* 0x000000a69818723c */ /* 0x040fe600000018ff */
[----:B------:R-:W2:Y:S03]  /*d2a0*/  LDSM.16.M88.4 R164, [R219+0x4000] ;  /* 0x00400000dba4783b */ /* 0x000ea60000000200 */
[C---:B------:R-:W-:Y:S06]  /*d2b0*/  HMMA.16816.F32 R28, R152.reuse, R168, RZ ;  /* 0x000000a8981c723c */ /* 0x040fec00000018ff */
[C---:B------:R-:W-:Y:S01]  /*d2c0*/  HMMA.16816.F32 R32, R152.reuse, R170, RZ ;  /* 0x000000aa9820723c */ /* 0x040fe200000018ff */
[----:B------:R-:W4:Y:S05]  /*d2d0*/  LDSM.16.M88.4 R168, [R219+0x4400] ;  /* 0x00440000dba8783b */ /* 0x000f2a0000000200 */
[C---:B------:R-:W-:Y:S06]  /*d2e0*/  HMMA.16816.F32 R36, R152.reuse, R172, RZ ;  /* 0x000000ac9824723c */ /* 0x040fec00000018ff */
[C---:B------:R-:W-:Y:S01]  /*d2f0*/  HMMA.16816.F32 R40, R152.reuse, R174, RZ ;  /* 0x000000ae9828723c */ /* 0x040fe200000018ff */
[----:B------:R-:W5:Y:S05]  /*d300*/  LDSM.16.M88.4 R172, [R219+0x4800] ;  /* 0x00480000dbac783b */ /* 0x000f6a0000000200 */
[C---:B------:R-:W-:Y:S06]  /*d310*/  HMMA.16816.F32 R44, R152.reuse, R176, RZ ;  /* 0x000000b0982c723c */ /* 0x040fec00000018ff */
[C---:B------:R-:W-:Y:S01]  /*d320*/  HMMA.16816.F32 R48, R152.reuse, R178, RZ ;  /* 0x000000b29830723c */ /* 0x040fe200000018ff */
[----:B------:R-:W5:Y:S05]  /*d330*/  LDSM.16.M88.4 R176, [R219+0x4c00] ;  /* 0x004c0000dbb0783b */ /* 0x000f6a0000000200 */
[C---:B------:R-:W-:Y:S06]  /*d340*/  HMMA.16816.F32 R52, R152.reuse, R180, RZ ;  /* 0x000000b49834723c */ /* 0x040fec00000018ff */
[C---:B------:R-:W-:Y:S01]  /*d350*/  HMMA.16816.F32 R56, R152.reuse, R182, RZ ;  /* 0x000000b69838723c */ /* 0x040fe200000018ff */
[----:B------:R-:W-:Y:S05]  /*d360*/  LDSM.16.M88.4 R180, [R220] ;  /* 0x00000000dcb4783b */ /* 0x000fea0000000200 */
[C---:B------:R-:W-:Y:S06]  /*d370*/  HMMA.16816.F32 R60, R152.reuse, R184, RZ ;  /* 0x000000b8983c723c */ /* 0x040fec00000018ff */
[C---:B------:R-:W-:Y:S01]  /*d380*/  HMMA.16816.F32 R64, R152.reuse, R186, RZ ;  /* 0x000000ba9840723c */ /* 0x040fe200000018ff */
[----:B------:R-:W-:Y:S05]  /*d390*/  LDSM.16.M88.4 R184, [R218+0xc00] ;  /* 0x000c0000dab8783b */ /* 0x000fea0000000200 */
[C---:B---3--:R-:W-:Y:S06]  /*d3a0*/  HMMA.16816.F32 R68, R152.reuse, R156, RZ ;  /* 0x0000009c9844723c */ /* 0x048fec00000018ff */
[C---:B------:R-:W-:Y:S01]  /*d3b0*/  HMMA.16816.F32 R72, R152.reuse, R158, RZ ;  /* 0x0000009e9848723c */ /* 0x040fe200000018ff */
[----:B------:R-:W3:Y:S05]  /*d3c0*/  LDSM.16.M88.4 R156, [R218] ;  /* 0x00000000da9c783b */ /* 0x000eea0000000200 */
[C---:B-1----:R-:W-:Y:S06]  /*d3d0*/  HMMA.16816.F32 R76, R152.reuse, R160, RZ ;  /* 0x000000a0984c723c */ /* 0x042fec00000018ff */
[C---:B------:R-:W-:Y:S01]  /*d3e0*/  HMMA.16816.F32 R80, R152.reuse, R162, RZ ;  /* 0x000000a29850723c */ /* 0x040fe200000018ff */
[----:B------:R-:W1:Y:S05]  /*d3f0*/  LDSM.16.M88.4 R160, [R218+0x400] ;  /* 0x00040000daa0783b */ /* 0x000e6a0000000200 */
        /* <DEDUP_REMOVED lines=8> */
[----:B------:R-:W2:Y:S05]  /*d480*/  LDSM.16.M88.4 R164, [R218+0x800] ;  /* 0x00080000daa4783b */ /* 0x000eaa0000000200 */
[C---:B----4-:R-:W-:Y:S06]  /*d490*/  HMMA.16816.F32 R108, R152.reuse, R168, RZ ;  /* 0x000000a8986c723c */ /* 0x050fec00000018ff */
[C---:B------:R-:W-:Y:S01]  /*d4a0*/  HMMA.16816.F32 R112, R152.reuse, R170, RZ ;  /* 0x000000aa9870723c */ /* 0x040fe200000018ff */
[----:B------:R-:W4:Y:S05]  /*d4b0*/  LDSM.16.M88.4 R168, [R218+0x1c00] ;  /* 0x001c0000daa8783b */ /* 0x000f2a0000000200 */
[C---:B-----5:R-:W-:Y:S06]  /*d4c0*/  HMMA.16816.F32 R116, R152.reuse, R172, RZ ;  /* 0x000000ac9874723c */ /* 0x060fec00000018ff */
[C---:B------:R-:W-:Y:S01]  /*d4d0*/  HMMA.16816.F32 R120, R152.reuse, R174, RZ ;  /* 0x000000ae9878723c */ /* 0x040fe200000018ff */
[----:B------:R-:W5:Y:S05]  /*d4e0*/  LDSM.16.M88.4 R172, [R218+0x2000] ;  /* 0x00200000daac783b */ /* 0x000f6a0000000200 */
[C---:B------:R-:W-:Y:S06]  /*d4f0*/  HMMA.16816.F32 R124, R152.reuse, R176, RZ ;  /* 0x000000b0987c723c */ /* 0x040fec00000018ff */
[----:B------:R-:W-:Y:S01]  /*d500*/  HMMA.16816.F32 R128, R152, R178, RZ ;  /* 0x000000b29880723c */ /* 0x000fe200000018ff */
[----:B------:R-:W5:Y:S04]  /*d510*/  LDSM.16.M88.4 R152, [R218+0x2400] ;  /* 0x00240000da98783b */ /* 0x000f680000000200 */
[----:B------:R-:W5:Y:S01]  /*d520*/  LDSM.16.M88.4 R176, [R218+0x2800] ;  /* 0x00280000dab0783b */ /* 0x000f620000000200 */
[C---:B---3--:R-:W-:Y:S06]  /*d530*/  HMMA.16816.F32 R4, R180.reuse, R156, R4 ;  /* 0x0000009cb404723c */ /* 0x048fec0000001804 */
[C---:B------:R-:W-:Y:S01]  /*d540*/  HMMA.16816.F32 R8, R180.reuse, R158, R8 ;  /* 0x0000009eb408723c */ /* 0x040fe20000001808 */
[----:B------:R-:W3:Y:S01]  /*d550*/  LDSM.16.M88.4 R156, [R218+0x3c00] ;  /* 0x003c0000da9c783b */ /* 0x000ee20000000200 */
[----:B------:R-:W-:Y:S04]  /*d560*/  DEPBAR.LE SB0, 0x0 ;  /* 0x000080000000791a */ /* 0x000fe80000000000 */
[C---:B-1----:R-:W-:Y:S01]  /*d570*/  HMMA.16816.F32 R12, R180.reuse, R160, R12 ;  /* 0x000000a0b40c723c */ /* 0x042fe2000000180c */
[----:B------:R-:W-:Y:S05]  /*d580*/  BAR.SYNC.DEFER_BLOCKING 0x0 ;  /* 0x0000000000007b1d */ /* 0x000fea0000010000 */
[C---:B------:R-:W-:Y:S06]  /*d590*/  HMMA.16816.F32 R16, R180.reuse, R162, R16 ;  /* 0x000000a2b410723c */ /* 0x040fec0000001810 */
[C---:B--2---:R-:W-:Y:S06]  /*d5a0*/  HMMA.16816.F32 R20, R180.reuse, R164, R20 ;  /* 0x000000a4b414723c */ /* 0x044fec0000001814 */
        /* <DEDUP_REMOVED lines=10> */
[C---:B------:R-:W-:Y:S06]  /*d650*/  HMMA.16816.F32 R64, R180.reuse, R170, R64 ;  /* 0x000000aab440723c */ /* 0x040fec0000001840 */
[C---:B-----5:R-:W-:Y:S06]  /*d660*/  HMMA.16816.F32 R68, R180.reuse, R172, R68 ;  /* 0x000000acb444723c */ /* 0x060fec0000001844 */
        /* <DEDUP_REMOVED lines=13> */
[C---:B---3--:R-:W-:Y:S06]  /*d740*/  HMMA.16816.F32 R124, R180.reuse, R156, R124 ;  /* 0x0000009cb47c723c */ /* 0x048fec000000187c */
        /* <DEDUP_REMOVED lines=8> */
[----:B------:R-:W-:Y:S06]  /*d7d0*/  @!P6 BRA `(.L_x_1603) ;  /* 0x0000000000f8e947 */ /* 0x000fec0003800000 */
[----:B------:R-:W1:Y:S01]  /*d7e0*/  LDC R0, c[0x0][0x380] ;  /* 0x0000e000ff007b82 */ /* 0x000e620000000800 */
[----:B------:R-:W-:Y:S05]  /*d7f0*/  SHF.L.U32 R157, R227, 0x8, RZ ;  /* 0x00000008e39d7819 */ /* 0x000fea00000006ff */
[C---:B------:R-:W-:Y:S02]  /*d800*/  VIADD R155, R157.reuse, 0xfffffe00 ;  /* 0xfffffe009d9b7836 */ /* 0x040fe40000000000 */
[----:B------:R-:W-:Y:S05]  /*d810*/  VIADD R157, R157, 0xffffff00 ;  /* 0xffffff009d9d7836 */ /* 0x000fea0000000000 */
[----:B------:R-:W-:Y:S02]  /*d820*/  IABS R150, R157 ;  /* 0x0000009d00967213 */ /* 0x000fe40000000000 */
[-C--:B-1----:R-:W-:Y:S02]  /*d830*/  IABS R2, R0.reuse ;  /* 0x0000000000027213 */ /* 0x082fe40000000000 */
[-C--:B------:R-:W-:Y:S02]  /*d840*/  LOP3.LUT R157, R157, R0.reuse, RZ, 0x3c, !PT ;  /* 0x000000009d9d7212 */ /* 0x080fe400078e3cff */
[----:B------:R-:W1:Y:S02]  /*d850*/  I2F.RP R154, R2 ;  /* 0x00000002009a7306 */ /* 0x000e640000209400 */
[----:B------:R-:W-:Y:S08]  /*d860*/  ISETP.GE.AND P2, PT, R157, RZ, PT ;  /* 0x000000ff9d00720c */ /* 0x000ff00003f46270 */
[----:B-1----:R-:W1:Y:S02]  /*d870*/  MUFU.RCP R148, R154 ;  /* 0x0000009a00947308 */ /* 0x002e640000001000 */
[----:B-1----:R-:W-:Y:S01]  /*d880*/  VIADD R152, R148, 0xffffffe ;  /* 0x0ffffffe94987836 */ /* 0x002fe20000000000 */
[----:B------:R-:W-:Y:S02]  /*d890*/  IABS R148, R155 ;  /* 0x0000009b00947213 */ /* 0x000fe40000000000 */
[-C--:B------:R-:W-:Y:S05]  /*d8a0*/  LOP3.LUT R155, R155, R0.reuse, RZ, 0x3c, !PT ;  /* 0x000000009b9b7212 */ /* 0x080fea00078e3cff */
[----:B------:R-:W1:Y:S01]  /*d8b0*/  F2I.FTZ.U32.TRUNC.NTZ R153, R152 ;  /* 0x0000009800997305 */ /* 0x000e62000021f000 */
[----:B------:R-:W-:Y:S02]  /*d8c0*/  ISETP.GE.AND P0, PT, R155, RZ, PT ;  /* 0x000000ff9b00720c */ /* 0x000fe40003f06270 */
[----:B------:R-:W-:Y:S01]  /*d8d0*/  LOP3.LUT R155, RZ, R0, RZ, 0x33, !PT ;  /* 0x00000000ff9b7212 */ /* 0x000fe200078e33ff */
        /* <DEDUP_REMOVED lines=14> */
[----:B------:R-:W-:Y:S01]  /*d9c0*/  @!P3 IADD3 R154, R154, 0x1, RZ ;  /* 0x000000019a9ab810 */ /* 0x000fe20007ffe0ff */
[----:B------:R-:W-:Y:S01]  /*d9d0*/  @!P3 IMAD.IADD R150, R150, 0x1, -R2 ;  /* 0x000000019696b824 */ /* 0x000fe200078e0a02 */
[-C--:B------:R-:W-:Y:S02]  /*d9e0*/  ISETP.GE.U32.AND P4, PT, R148, R2.reuse, PT ;  /* 0x000000029400720c */ /* 0x080fe40003f86070 */
[----:B------:R-:W-:Y:S02]  /*d9f0*/  ISETP.NE.AND P1, PT, R0, RZ, PT ;  /* 0x000000ff0000720c */ /* 0x000fe40003f25270 */
[----:B------:R-:W-:Y:S02]  /*da00*/  ISETP.GE.U32.AND P5, PT, R150, R2, PT ;  /* 0x000000029600720c */ /* 0x000fe40003fa6070 */
[----:B------:R-:W1:Y:S07]  /*da10*/  LDC R2, c[0x0][0x24c] ;  /* 0x00009300ff027b82 */ /* 0x000e6e0000000800 */
[----:B------:R-:W-:Y:S04]  /*da20*/  @P4 VIADD R152, R152, 0x1 ;  /* 0x0000000198984836 */ /* 0x000fe80000000000 */
[----:B------:R-:W-:Y:S01]  /*da30*/  @P5 VIADD R154, R154, 0x1 ;  /* 0x000000019a9a5836 */ /* 0x000fe20000000000 */
[----:B------:R-:W-:Y:S03]  /*da40*/  @!P0 IADD3 R152, -R152, RZ, RZ ;  /* 0x000000ff98988210 */ /* 0x000fe60007ffe1ff */
[----:B------:R-:W-:Y:S01]  /*da50*/  @!P2 IMAD.MOV R154, RZ, RZ, -R154 ;  /* 0x000000ffff9aa224 */ /* 0x000fe200078e0a9a */
[C---:B------:R-:W-:Y:S04]  /*da60*/  SEL R151, R155.reuse, R152, !P1 ;  /* 0x000000989b977207 */ /* 0x040fe80004800000 */
        /* <DEDUP_REMOVED lines=21> */
.L_x_1603:
        /* <DEDUP_REMOVED lines=28> */
.L_x_1602:
        /* <DEDUP_REMOVED lines=299> */
[----:B------:R-:W-:Y:S01]  /*f030*/  ISETP.GT.AND P0, PT, R227, 0x1, PT ;  /* 0x00000001e300780c */ /* 0x000fe20003f04270 */
        /* <DEDUP_REMOVED lines=414> */
.L_x_1600:
[----:B------:R-:W1:Y:S01]  /*10a20*/  SHFL.BFLY PT, R3, R242, 0x2, 0x1f ;  /* 0x0c401f00f2037f89 */ /* 0x000e6200000e0000 */
[----:B------:R-:W-:Y:S01]  /*10a30*/  IMAD.MOV.U32 R11, RZ, RZ, 0x3f800000 ;  /* 0x3f800000ff0b7424 */ /* 0x000fe200078e00ff */
[----:B------:R-:W2:Y:S01]  /*10a40*/  S2UR UR4, SR_CgaCtaId ;  /* 0x00000000000479c3 */ /* 0x000ea20000008800 */
[----:B------:R-:W-:Y:S01]  /*10a50*/  IMAD.MOV.U32 R7, RZ, RZ, 0x3f800000 ;  /* 0x3f800000ff077424 */ /* 0x000fe200078e00ff */
[----:B------:R-:W3:Y:S01]  /*10a60*/  SHFL.BFLY PT, R4, R241, 0x2, 0x1f ;  /* 0x0c401f00f1047f89 */ /* 0x000ee200000e0000 */
[----:B------:R-:W-:Y:S01]  /*10a70*/  UMOV UR5, 0x400 ;  /* 0x0000040000057882 */ /* 0x000fe20000000000 */
[----:B------:R-:W-:Y:S01]  /*10a80*/  ISETP.NE.AND P0, PT, R226, -0x1, PT ;  /* 0xffffffffe200780c */ /* 0x000fe20003f05270 */
[----:B------:R-:W4:Y:S01]  /*10a90*/  S2R R5, SR_TID.X ;  /* 0x0000000000057919 */ /* 0x000f220000002100 */
[----:B-1----:R-:W-:Y:S01]  /*10aa0*/  FADD.FTZ R3, R3, R242 ;  /* 0x000000f203037221 */ /* 0x002fe20000010000 */
[----:B--2---:R-:W-:Y:S01]  /*10ab0*/  ULEA UR4, UR4, UR5, 0x18 ;  /* 0x0000000504047291 */ /* 0x004fe2000f8ec03f */
[----:B---3--:R-:W-:-:S03]  /*10ac0*/  FADD.FTZ R4, R4, R241 ;  /* 0x000000f104047221 */ /* 0x008fc60000010000 */
[----:B------:R-:W1:Y:S04]  /*10ad0*/  SHFL.BFLY PT, R8, R3, 0x1, 0x1f ;  /* 0x0c201f0003087f89 */ /* 0x000e6800000e0000 */
[----:B------:R-:W2:Y:S01]  /*10ae0*/  SHFL.BFLY PT, R9, R4, 0x1, 0x1f ;  /* 0x0c201f0004097f89 */ /* 0x000ea200000e0000 */
[----:B----4-:R-:W-:Y:S01]  /*10af0*/  SHF.R.S32.HI R6, RZ, 0x1f, R5 ;  /* 0x0000001fff067819 */ /* 0x010fe20000011405 */
[----:B-1----:R-:W-:Y:S01]  /*10b00*/  FADD.FTZ R8, R3, R8 ;  /* 0x0000000803087221 */ /* 0x002fe20000010000 */
[----:B--2---:R-:W-:-:S04]  /*10b10*/  FADD.FTZ R9, R4, R9 ;  /* 0x0000000904097221 */ /* 0x004fc80000010000 */
[----:B------:R-:W-:Y:S02]  /*10b20*/  FSETP.NE.FTZ.AND P3, PT, R8, RZ, PT ;  /* 0x000000ff0800720b */ /* 0x000fe40003f75000 */
[----:B------:R-:W-:Y:S02]  /*10b30*/  LEA.HI R4, R6, R5, RZ, 0x2 ;  /* 0x0000000506047211 */ /* 0x000fe400078f10ff */
[----:B------:R-:W-:Y:S02]  /*10b40*/  FSETP.NE.FTZ.AND P4, PT, R9, RZ, PT ;  /* 0x000000ff0900720b */ /* 0x000fe40003f95000 */
[----:B------:R-:W-:Y:S02]  /*10b50*/  SHF.R.S32.HI R3, RZ, 0x2, R4 ;  /* 0x00000002ff037819 */ /* 0x000fe40000011404 */
[----:B------:R-:W-:Y:S02]  /*10b60*/  LOP3.LUT R14, R4, 0xfffffffc, RZ, 0xc0, !PT ;  /* 0xfffffffc040e7812 */ /* 0x000fe400078ec0ff */
[----:B------:R-:W-:-:S02]  /*10b70*/  SHF.R.S32.HI R10, RZ, 0x1f, R3 ;  /* 0x0000001fff0a7819 */ /* 0x000fc40000011403 */
[----:B------:R-:W-:Y:S01]  /*10b80*/  IADD3 R15, -R14, R5, RZ ;  /* 0x000000050e0f7210 */ /* 0x000fe20007ffe1ff */
[----:B------:R-:W1:Y:S01]  /*10b90*/  @P3 MUFU.RCP R11, R8 ;  /* 0x00000008000b3308 */ /* 0x000e620000001000 */
[----:B------:R-:W-:-:S03]  /*10ba0*/  LEA.HI R10, R10, R3, RZ, 0x3 ;  /* 0x000000030a0a7211 */ /* 0x000fc600078f18ff */
[----:B------:R-:W2:Y:S01]  /*10bb0*/  @P4 LDC R21, c[0x0][0x2e8] ;  /* 0x0000ba00ff154b82 */ /* 0x000ea20000000800 */
[----:B------:R-:W-:-:S03]  /*10bc0*/  LOP3.LUT R10, R10, 0xfffffff8, RZ, 0xc0, !PT ;  /* 0xfffffff80a0a7812 */ /* 0x000fc600078ec0ff */
[----:B------:R-:W3:Y:S02]  /*10bd0*/  @P4 MUFU.RCP R7, R9 ;  /* 0x0000000900074308 */ /* 0x000ee40000001000 */
[----:B------:R-:W-:-:S06]  /*10be0*/  IMAD.IADD R10, R3, 0x1, -R10 ;  /* 0x00000001030a7824 */ /* 0x000fcc00078e0a0a */
[----:B------:R-:W4:Y:S01]  /*10bf0*/  @P4 MUFU.LG2 R9, R9 ;  /* 0x0000000900094308 */ /* 0x000f220000000c00 */
        /* <DEDUP_REMOVED lines=9> */
[C---:B---3--:R-:W-:Y:S01]  /*10c90*/  FMUL.FTZ R144, R7.reuse, R144 ;  /* 0x0000009007907220 */ /* 0x048fe20000410000 */
[----:B------:R-:W-:Y:S01]  /*10ca0*/  LEA.HI R6, R10, R10, RZ, 0x1 ;  /* 0x0000000a0a067211 */ /* 0x000fe200078f08ff */
[C---:B------:R-:W-:Y:S01]  /*10cb0*/  FMUL.FTZ R145, R7.reuse, R145 ;  /* 0x0000009107917220 */ /* 0x040fe20000410000 */
[----:B------:R-:W-:Y:S01]  /*10cc0*/  SHF.R.S32.HI R12, RZ, 0x5, R11 ;  /* 0x00000005ff0c7819 */ /* 0x000fe2000001140b */
[C---:B------:R-:W-:Y:S01]  /*10cd0*/  FMUL.FTZ R140, R7.reuse, R140 ;  /* 0x0000008c078c7220 */ /* 0x040fe20000410000 */
[----:B------:R-:W-:Y:S01]  /*10ce0*/  LOP3.LUT R13, R6, 0x3fffffe, RZ, 0xc0, !PT ;  /* 0x03fffffe060d7812 */ /* 0x000fe200078ec0ff */
[----:B------:R-:W-:Y:S01]  /*10cf0*/  FMUL.FTZ R141, R7, R141 ;  /* 0x0000008d078d7220 */ /* 0x000fe20000410000 */
[----:B------:R-:W-:Y:S01]  /*10d00*/  SHF.R.S32.HI R6, RZ, 0x1, R6 ;  /* 0x00000001ff067819 */ /* 0x000fe20000011406 */
[----:B------:R-:W-:-:S02]  /*10d10*/  IMAD R14, R12, 0x100, R15 ;  /* 0x000001000c0e7824 */ /* 0x000fc400078e020f */
[C---:B------:R-:W-:Y:S01]  /*10d20*/  FMUL.FTZ R136, R7.reuse, R136 ;  /* 0x0000008807887220 */ /* 0x040fe20000410000 */
[----:B------:R-:W-:Y:S01]  /*10d30*/  IMAD.IADD R13, R10, 0x1, -R13 ;  /* 0x000000010a0d7824 */ /* 0x000fe200078e0a0d */
[C---:B------:R-:W-:Y:S01]  /*10d40*/  LOP3.LUT P1, RZ, R6.reuse, 0x2, RZ, 0xc0, !PT ;  /* 0x0000000206ff7812 */ /* 0x040fe2000782c0ff */
[----:B------:R-:W-:Y:S02]  /*10d50*/  IMAD.SHL.U32 R10, R6, 0x40, RZ ;  /* 0x00000040060a7824 */ /* 0x000fe400078e00ff */
[C---:B------:R-:W-:Y:S01]  /*10d60*/  FMUL.FTZ R137, R7.reuse, R137 ;  /* 0x0000008907897220 */ /* 0x040fe20000410000 */
[----:B------:R-:W-:Y:S01]  /*10d70*/  FMUL.FTZ R132, R7, R132 ;  /* 0x0000008407847220 */ /* 0x000fe20000410000 */
[----:B------:R-:W-:Y:S01]  /*10d80*/  LEA R13, R13, R14, 0x4 ;  /* 0x0000000e0d0d7211 */ /* 0x000fe200078e20ff */
[----:B------:R-:W-:Y:S01]  /*10d90*/  FMUL.FTZ R7, R7, R133 ;  /* 0x0000008507077220 */ /* 0x000fe20000410000 */
[----:B------:R-:W-:Y:S01]  /*10da0*/  LOP3.LUT R10, R10, 0xc0, RZ, 0xc0, !PT ;  /* 0x000000c00a0a7812 */ /* 0x000fe200078ec0ff */
[----:B----4-:R-:W-:Y:S01]  /*10db0*/  @P4 FMUL.FTZ R9, R9, 0.69314718246459960938 ;  /* 0x3f31721809094820 */ /* 0x010fe20000410000 */
[----:B------:R-:W-:Y:S01]  /*10dc0*/  LOP3.LUT R14, R6, 0x1, RZ, 0xc0, !PT ;  /* 0x00000001060e7812 */ /* 0x000fe200078ec0ff */
[----:B------:R-:W-:Y:S01]  /*10dd0*/  IMAD.MOV.U32 R6, RZ, RZ, 0x10 ;  /* 0x00000010ff067424 */ /* 0x000fe200078e00ff */
[----:B------:R-:W-:-:S02]  /*10de0*/  LEA.HI R10, R10, R10, RZ, 0x1d ;  /* 0x0000000a0a0a7211 */ /* 0x000fc400078fe8ff */
[----:B------:R-:W-:Y:S02]  /*10df0*/  ISETP.NE.U32.AND P2, PT, R14, 0x1, PT ;  /* 0x000000010e00780c */ /* 0x000fe40003f45070 */
[----:B------:R-:W-:Y:S01]  /*10e00*/  F2FP.F16.F32.PACK_AB R132, R7, R132 ;  /* 0x000000840784723e */ /* 0x000fe200000000ff */
[----:B------:R-:W-:Y:S01]  /*10e10*/  IMAD.U32 R10, R13, 0x2, R10 ;  /* 0x000000020d0a7824 */ /* 0x000fe200078e000a */
[----:B------:R-:W-:Y:S01]  /*10e20*/  F2FP.F16.F32.PACK_AB R144, R145, R144 ;  /* 0x000000909190723e */ /* 0x000fe200000000ff */
[----:B------:R1:W3:Y:S01]  /*10e30*/  @P3 MUFU.LG2 R14, R8 ;  /* 0x00000008000e3308 */ /* 0x0002e20000000c00 */
[----:B------:R-:W-:Y:S02]  /*10e40*/  F2FP.F16.F32.PACK_AB R146, R147, R146 ;  /* 0x000000929392723e */ /* 0x000fe400000000ff */
[----:B------:R-:W-:Y:S01]  /*10e50*/  LEA R13, R10, UR4, 0x1 ;  /* 0x000000040a0d7c11 */ /* 0x000fe2000f8e08ff */
[----:B------:R-:W-:Y:S01]  /*10e60*/  ULDC.U8 UR4, c[0x0][0x3d8] ;  /* 0x0000f60000047ab9 */ /* 0x000fe20000000000 */
[----:B------:R-:W-:-:S02]  /*10e70*/  SEL R10, R6, 0xfffffff0, P2 ;  /* 0xfffffff0060a7807 */ /* 0x000fc40001000000 */
[C---:B------:R-:W-:Y:S01]  /*10e80*/  IADD3 R15, R13.reuse, 0x20, RZ ;  /* 0x000000200d0f7810 */ /* 0x040fe20007ffe0ff */
[----:B------:R-:W-:Y:S01]  /*10e90*/  @P1 VIADD R15, R13, 0xffffffe0 ;  /* 0xffffffe00d0f1836 */ /* 0x000fe20000000000 */
[----:B------:R-:W4:Y:S01]  /*10ea0*/  @P0 LDC.64 R6, c[0x0][0x298] ;  /* 0x0000a600ff060b82 */ /* 0x000f220000000a00 */
[----:B------:R-:W-:Y:S01]  /*10eb0*/  F2FP.F16.F32.PACK_AB R140, R141, R140 ;  /* 0x0000008c8d8c723e */ /* 0x000fe200000000ff */
[----:B------:R-:W-:Y:S01]  /*10ec0*/  IMAD.IADD R17, R13, 0x1, R10 ;  /* 0x000000010d117824 */ /* 0x000fe200078e020a */
[----:B------:R-:W-:Y:S01]  /*10ed0*/  F2FP.F16.F32.PACK_AB R142, R143, R142 ;  /* 0x0000008e8f8e723e */ /* 0x000fe200000000ff */
[----:B------:R-:W-:Y:S01]  /*10ee0*/  STS [R13], R144 ;  /* 0x000000900d007388 */ /* 0x000fe20000000800 */
[----:B------:R-:W-:Y:S02]  /*10ef0*/  F2FP.F16.F32.PACK_AB R136, R137, R136 ;  /* 0x000000888988723e */ /* 0x000fe400000000ff */
[----:B------:R-:W-:Y:S01]  /*10f00*/  F2FP.F16.F32.PACK_AB R138, R139, R138 ;  /* 0x0000008a8b8a723e */ /* 0x000fe200000000ff */
[----:B------:R5:W-:Y:S01]  /*10f10*/  STS [R13+0x200], R146 ;  /* 0x000200920d007388 */ /* 0x000be20000000800 */
[----:B------:R-:W-:-:S02]  /*10f20*/  F2FP.F16.F32.PACK_AB R134, R135, R134 ;  /* 0x000000868786723e */ /* 0x000fc400000000ff */
[----:B------:R-:W-:Y:S01]  /*10f30*/  IADD3 R19, R10, R15, RZ ;  /* 0x0000000f0a137210 */ /* 0x000fe20007ffe0ff */
[----:B------:R-:W-:Y:S01]  /*10f40*/  STS [R17], R140 ;  /* 0x0000008c11007388 */ /* 0x000fe20000000800 */
[----:B------:R-:W-:Y:S01]  /*10f50*/  SHF.R.S32.HI R23, RZ, 0x1f, R12 ;  /* 0x0000001fff177819 */ /* 0x000fe2000001140c */
[----:B------:R-:W-:Y:S01]  /*10f60*/  IMAD.MOV.U32 R10, RZ, RZ, 0x7f800000 ;  /* 0x7f800000ff0a7424 */ /* 0x000fe200078e00ff */
[----:B------:R-:W-:Y:S01]  /*10f70*/  ISETP.NE.AND P1, PT, RZ, UR4, PT ;  /* 0x00000004ff007c0c */ /* 0x000fe2000bf25270 */
[----:B------:R2:W-:Y:S01]  /*10f80*/  STS [R17+0x200], R142 ;  /* 0x0002008e11007388 */ /* 0x0005e20000000800 */
[----:B------:R-:W-:Y:S02]  /*10f90*/  LEA.HI R23, R23, R12, RZ, 0x2 ;  /* 0x0000000c17177211 */ /* 0x000fe400078f10ff */
[----:B-1----:R-:W-:Y:S01]  /*10fa0*/  MOV R8, 0x7f800000 ;  /* 0x7f80000000087802 */ /* 0x002fe20000000f00 */
[----:B------:R-:W-:Y:S04]  /*10fb0*/  STS [R15], R136 ;  /* 0x000000880f007388 */ /* 0x000fe80000000800 */
[----:B------:R3:W-:Y:S04]  /*10fc0*/  STS [R15+0x200], R138 ;  /* 0x0002008a0f007388 */ /* 0x0007e80000000800 */
[----:B------:R1:W-:Y:S04]  /*10fd0*/  STS [R19], R132 ;  /* 0x0000008413007388 */ /* 0x0003e80000000800 */
[----:B------:R1:W-:Y:S01]  /*10fe0*/  STS [R19+0x200], R134 ;  /* 0x0002008613007388 */ /* 0x0003e20000000800 */
[----:B-----5:R-:W1:Y:S01]  /*10ff0*/  @P3 LDC R13, c[0x0][0x2e8] ;  /* 0x0000ba00ff0d3b82 */ /* 0x020e620000000800 */
[----:B--2---:R-:W-:Y:S01]  /*11000*/  LOP3.LUT R17, R23, 0xfffffffc, RZ, 0xc0, !PT ;  /* 0xfffffffc17117812 */ /* 0x004fe200078ec0ff */
[----:B----4-:R-:W-:-:S04]  /*11010*/  @P0 IMAD.WIDE.U32 R22, R226, R6, RZ ;  /* 0x00000006e2160225 */ /* 0x010fc800078e00ff */
[----:B------:R-:W-:Y:S02]  /*11020*/  IMAD.IADD R17, R12, 0x1, -R17 ;  /* 0x000000010c117824 */ /* 0x000fe400078e0a11 */
[----:B------:R-:W-:Y:S02]  /*11030*/  @P0 IMAD R7, R226, R7, R23 ;  /* 0x00000007e2070224 */ /* 0x000fe400078e0217 */
[----:B---3--:R-:W-:Y:S01]  /*11040*/  @P3 FMUL.FTZ R15, R14, 0.69314718246459960938 ;  /* 0x3f3172180e0f3820 */ /* 0x008fe20000410000 */
[----:B------:R-:W-:Y:S01]  /*11050*/  @P0 IMAD.MOV.U32 R6, RZ, RZ, R22 ;  /* 0x000000ffff060224 */ /* 0x000fe200078e0016 */
[----:B------:R-:W-:Y:S06]  /*11060*/  @P0 BRA `(.L_x_1605) ;  /* 0x0000000000200947 */ /* 0x000fec0003800000 */
[----:B-1----:R-:W1:Y:S01]  /*11070*/  S2R R19, SR_CTAID.Y ;  /* 0x0000000000137919 */ /* 0x002e620000002600 */
[----:B------:R-:W2:Y:S01]  /*11080*/  LDC.64 R6, c[0x0][0x290] ;  /* 0x0000a400ff067b82 */ /* 0x000ea20000000a00 */
[----:B-1----:R-:W-:-:S05]  /*11090*/  SHF.R.S32.HI R23, RZ, 0x1f, R19 ;  /* 0x0000001fff177819 */ /* 0x002fca0000011413 */
[-C--:B--2---:R-:W-:Y:S02]  /*110a0*/  IMAD R12, R23, R6.reuse, RZ ;  /* 0x00000006170c7224 */ /* 0x084fe400078e02ff */
[----:B------:R-:W-:-:S04]  /*110b0*/  IMAD.WIDE.U32 R22, R19, R6, RZ ;  /* 0x0000000613167225 */ /* 0x000fc800078e00ff */
[----:B------:R-:W-:Y:S01]  /*110c0*/  IMAD R7, R19, R7, R12 ;  /* 0x0000000713077224 */ /* 0x000fe200078e020c */
[----:B------:R-:W-:-:S04]  /*110d0*/  MOV R6, R22 ;  /* 0x0000001600067202 */ /* 0x000fc80000000f00 */
[----:B------:R-:W-:Y:S02]  /*110e0*/  IADD3 R7, R23, R7, RZ ;  /* 0x0000000717077210 */ /* 0x000fe40007ffe0ff */
.L_x_1605:
[----:B------:R-:W-:Y:S01]  /*110f0*/  @P4 FFMA.FTZ R10, R2, R21, R9 ;  /* 0x00000015020a4223 */ /* 0x000fe20000010009 */
        /* <DEDUP_REMOVED lines=9> */
.L_x_1606:
[----:B------:R-:W1:Y:S01]  /*11190*/  S2R R9, SR_CTAID.Z ;  /* 0x0000000000097919 */ /* 0x000e620000002700 */
[----:B------:R-:W1:Y:S01]  /*111a0*/  LDC R0, c[0x0][0x270] ;  /* 0x00009c00ff007b82 */ /* 0x000e620000000800 */
[----:B------:R-:W1:Y:S07]  /*111b0*/  S2R R2, SR_CTAID.Y ;  /* 0x0000000000027919 */ /* 0x000e6e0000002600 */
[----:B------:R-:W2:Y:S01]  /*111c0*/  LDC R226, c[0x0][0x2c4] ;  /* 0x0000b100ffe27b82 */ /* 0x000ea20000000800 */
[----:B-1----:R-:W-:-:S04]  /*111d0*/  IMAD R13, R2, R0, R9 ;  /* 0x00000000020d7224 */ /* 0x002fc800078e0209 */
[----:B--2---:R-:W-:-:S07]  /*111e0*/  IMAD R226, R13, R226, RZ ;  /* 0x000000e20de27224 */ /* 0x004fce00078e02ff */
.L_x_1607:
[----:B------:R-:W-:Y:S01]  /*111f0*/  BAR.SYNC.DEFER_BLOCKING 0x0 ;  /* 0x0000000000007b1d */ /* 0x000fe20000010000 */
[----:B------:R-:W-:Y:S01]  /*11200*/  LOP3.LUT R0, R11, 0xffffffe0, RZ, 0xc0, !PT ;  /* 0xffffffe00b007812 */ /* 0x000fe200078ec0ff */
[----:B------:R-:W-:Y:S01]  /*11210*/  IMAD R17, R17, 0x10, R236 ;  /* 0x0000001011117824 */ /* 0x000fe200078e02ec */
[----:B------:R-:W-:Y:S02]  /*11220*/  SHF.R.S32.HI R231, RZ, 0x1f, R230 ;  /* 0x0000001fffe77819 */ /* 0x000fe400000114e6 */
[----:B------:R-:W-:Y:S01]  /*11230*/  IADD3 R0, -R0, R5, RZ ;  /* 0x0000000500007210 */ /* 0x000fe20007ffe1ff */
[----:B------:R-:W-:Y:S01]  /*11240*/  ULDC.64 UR6, c[0x0][0x298] ;  /* 0x0000a60000067ab9 */ /* 0x000fe20000000a00 */
[----:B------:R-:W-:Y:S01]  /*11250*/  BSSY B0, `(.L_x_1608) ;  /* 0x000001a000007945 */ /* 0x000fe20003800000 */
[----:B------:R-:W1:Y:S01]  /*11260*/  S2R R19, SR_CTAID.X ;  /* 0x0000000000137919 */ /* 0x000e620000002500 */
[----:B------:R-:W-:Y:S01]  /*11270*/  LOP3.LUT P1, RZ, R0, 0x3, RZ, 0xc0, !PT ;  /* 0x0000000300ff7812 */ /* 0x000fe2000782c0ff */
[----:B------:R2:W3:Y:S01]  /*11280*/  LDS.128 R12, [R229+0x800] ;  /* 0x00080000e50c7984 */ /* 0x0004e20000000c00 */
[----:B-1----:R-:W-:-:S02]  /*11290*/  IMAD.SHL.U32 R11, R19, 0x40, RZ ;  /* 0x00000040130b7824 */ /* 0x002fc400078e00ff */
[----:B------:R-:W-:Y:S02]  /*112a0*/  IMAD R19, R19, -0x40, R228 ;  /* 0xffffffc013137824 */ /* 0x000fe400078e02e4 */
[----:B------:R-:W-:Y:S01]  /*112b0*/  IMAD.WIDE.U32 R230, R11, UR6, R230 ;  /* 0x000000060be67c25 */ /* 0x000fe2000f8e00e6 */
[----:B------:R-:W-:Y:S02]  /*112c0*/  SHF.R.S32.HI R2, RZ, 0x1f, R11 ;  /* 0x0000001fff027819 */ /* 0x000fe4000001140b */
[----:B------:R-:W-:-:S03]  /*112d0*/  IADD3 R6, P0, R6, R230, RZ ;  /* 0x000000e606067210 */ /* 0x000fc60007f1e0ff */
[----:B------:R-:W-:-:S04]  /*112e0*/  IMAD R2, R2, UR6, RZ ;  /* 0x0000000602027c24 */ /* 0x000fc8000f8e02ff */
[----:B------:R-:W-:Y:S01]  /*112f0*/  IMAD R2, R11, UR7, R2 ;  /* 0x000000070b027c24 */ /* 0x000fe2000f8e0202 */
[----:B--23--:R-:W-:Y:S06]  /*11300*/  @P1 BRA `(.L_x_1609) ;  /* 0x0000000000381947 */ /* 0x00cfec0003800000 */
[----:B------:R-:W1:Y:S01]  /*11310*/  S2R R5, SR_CTAID.X ;  /* 0x0000000000057919 */ /* 0x000e620000002500 */
[----:B------:R-:W-:Y:S01]  /*11320*/  ULDC.64 UR4, c[0x0][0x2b0] ;  /* 0x0000ac0000047ab9 */ /* 0x000fe20000000a00 */
[C---:B-1----:R-:W-:Y:S02]  /*11330*/  IMAD R226, R5.reuse, 0x40, R226 ;  /* 0x0000004005e27824 */ /* 0x042fe400078e02e2 */
[----:B------:R-:W-:Y:S02]  /*11340*/  IMAD R228, R5, -0x40, R228 ;  /* 0xffffffc005e47824 */ /* 0x000fe400078e02e4 */
[C---:B------:R-:W-:Y:S01]  /*11350*/  VIADD R5, R17.reuse, 0x8 ;  /* 0x0000000811057836 */ /* 0x040fe20000000000 */
[----:B------:R-:W-:Y:S02]  /*11360*/  SHF.R.S32.HI R0, RZ, 0x1f, R226 ;  /* 0x0000001fff007819 */ /* 0x000fe400000114e2 */
[----:B------:R-:W-:Y:S02]  /*11370*/  IADD3 R226, P1, R17, R226, RZ ;  /* 0x000000e211e27210 */ /* 0x000fe40007f3e0ff */
[----:B------:R-:W-:-:S02]  /*11380*/  ISETP.GE.AND P2, PT, R5, R228, PT ;  /* 0x000000e40500720c */ /* 0x000fc40003f46270 */
[C---:B------:R-:W-:Y:S02]  /*11390*/  ISETP.GE.AND P3, PT, R17.reuse, R228, PT ;  /* 0x000000e41100720c */ /* 0x040fe40003f66270 */
[----:B------:R-:W-:Y:S02]  /*113a0*/  LEA.HI.X.SX32 R17, R17, R0, 0x1, P1 ;  /* 0x0000000011117211 */ /* 0x000fe400008f0eff */
[----:B------:R-:W-:-:S04]  /*113b0*/  LEA R16, P1, R226, UR4, 0x2 ;  /* 0x00000004e2107c11 */ /* 0x000fc8000f8210ff */
[----:B------:R-:W-:-:S05]  /*113c0*/  LEA.HI.X R17, R226, UR5, R17, 0x2, P1 ;  /* 0x00000005e2117c11 */ /* 0x000fca00088f1411 */
[----:B------:R1:W-:Y:S04]  /*113d0*/  @!P3 STG.E desc[UR8][R16.64], R10 ;  /* 0x0000000a1000b986 */ /* 0x0003e8000c101908 */
[----:B------:R1:W-:Y:S02]  /*113e0*/  @!P2 STG.E desc[UR8][R16.64+0x20], R8 ;  /* 0x000020081000a986 */ /* 0x0003e4000c101908 */
.L_x_1609:
[----:B------:R-:W-:Y:S05]  /*113f0*/  BSYNC B0 ;  /* 0x0000000000007941 */ /* 0x000fea0003800000 */
.L_x_1608:
[----:B------:R-:W-:Y:S01]  /*11400*/  IADD3.X R7, R7, R2, R231, P0, !PT ;  /* 0x0000000207077210 */ /* 0x000fe200007fe4e7 */
[----:B------:R-:W-:Y:S01]  /*11410*/  ULDC.64 UR4, c[0x0][0x2a0] ;  /* 0x0000a80000047ab9 */ /* 0x000fe20000000a00 */
[----:B------:R-:W-:Y:S01]  /*11420*/  LEA.HI.SX32 R4, R4, 0x20, 0x1e ;  /* 0x0000002004047811 */ /* 0x000fe200078ff2ff */
[----:B------:R-:W-:Y:S01]  /*11430*/  BSSY B0, `(.L_x_1610) ;  /* 0x0000013000007945 */ /* 0x000fe20003800000 */
[----:B------:R-:W-:Y:S01]  /*11440*/  ISETP.GE.AND P0, PT, R232, R222, PT ;  /* 0x000000dee800720c */ /* 0x000fe20003f06270 */
[----:B-1----:R-:W-:Y:S01]  /*11450*/  IMAD.WIDE.U32 R10, R9, UR4, R6 ;  /* 0x00000004090a7c25 */ /* 0x002fe2000f8e0006 */
[----:B------:R-:W-:Y:S02]  /*11460*/  ISETP.GE.AND P1, PT, R4, R19, PT ;  /* 0x000000130400720c */ /* 0x000fe40003f26270 */
[----:B------:R1:W2:Y:S01]  /*11470*/  LDS.128 R4, [R229] ;  /* 0x00000000e5047984 */ /* 0x0002a20000000c00 */
[----:B------:R-:W-:-:S05]  /*11480*/  SHF.R.S32.HI R0, RZ, 0x1f, R9 ;  /* 0x0000001fff007819 */ /* 0x000fca0000011409 */
[----:B------:R-:W-:-:S04]  /*11490*/  IMAD R0, R0, UR4, RZ ;  /* 0x0000000400007c24 */ /* 0x000fc8000f8e02ff */
[----:B------:R-:W-:-:S04]  /*114a0*/  IMAD R0, R9, UR5, R0 ;  /* 0x0000000509007c24 */ /* 0x000fc8000f8e0200 */
[----:B------:R-:W-:Y:S01]  /*114b0*/  IMAD.IADD R9, R0, 0x1, R11 ;  /* 0x0000000100097824 */ /* 0x000fe200078e020b */
[----:B------:R-:W-:Y:S06]  /*114c0*/  @P0 BRA `(.L_x_1611) ;  /* 0x0000000000240947 */ /* 0x000fec0003800000 */
        /* <DEDUP_REMOVED lines=9> */
.L_x_1611:
[----:B------:R-:W-:Y:S05]  /*11560*/  BSYNC B0 ;  /* 0x0000000000007941 */ /* 0x000fea0003800000 */
.L_x_1610:
[----:B------:R-:W-:Y:S05]  /*11570*/  @P1 EXIT ;  /* 0x000000000000194d */ /* 0x000fea0003800000 */
[----:B------:R-:W-:Y:S01]  /*11580*/  IADD3 R3, P0, R3, 0x20, RZ ;  /* 0x0000002003037810 */ /* 0x000fe20007f1e0ff */
[----:B--23--:R-:W-:Y:S01]  /*11590*/  IMAD.MOV.U32 R4, RZ, RZ, R10 ;  /* 0x000000ffff047224 */ /* 0x00cfe200078e000a */
[----:B------:R-:W-:Y:S01]  /*115a0*/  MOV R5, R9 ;  /* 0x0000000900057202 */ /* 0x000fe20000000f00 */
[----:B------:R-:W-:Y:S02]  /*115b0*/  ULDC.64 UR4, c[0x0][0x280] ;  /* 0x0000a00000047ab9 */ /* 0x000fe40000000a00 */
[----:B------:R-:W-:Y:S02]  /*115c0*/  IMAD.X R0, RZ, RZ, R233, P0 ;  /* 0x000000ffff007224 */ /* 0x000fe400000e06e9 */
        /* <DEDUP_REMOVED lines=8> */
.L_x_1612:
        /* <DEDUP_REMOVED lines=11> */
.L_x_5330:


//--------------------- .text._ZN5flash24flash_fwd_splitkv_kernelI23Flash_fwd_kernel_traitsILi32ELi64ELi256ELi4ELb0ELb0EN7cutlass6half_tE19Flash_kernel_traitsILi32ELi64ELi256ELi4ES3_EELb1ELb0ELb0ELb0ELb1ELb1ELb0ELb0EEEvNS_16Flash_fwd_paramsE --------------------------
	.section	.text._ZN5flash24flash_fwd_splitkv_kernelI23Flash_fwd_kernel_traitsILi32ELi64ELi256ELi4ELb0ELb0EN7cutlass6half_tE19Flash_kernel_traitsILi32ELi64ELi256ELi4ES3_EELb1ELb0ELb0ELb0ELb1ELb1ELb0ELb0EEEvNS_16Flash_fwd_paramsE,"ax",@progbits
	.align	128
        .global         _ZN5flash24flash_fwd_splitkv_kernelI23Flash_fwd_kernel_traitsILi32ELi64ELi256ELi4ELb0ELb0EN7cutlass6half_tE19Flash_kernel_traitsILi32ELi64ELi256ELi4ES3_EELb1ELb0ELb0ELb0ELb1ELb1ELb0ELb0EEEvNS_16Flash_fwd_paramsE
        .type           _ZN5flash24flash_fwd_splitkv_kernelI23Flash_fwd_kernel_traitsILi32ELi64ELi256ELi4ELb0ELb0EN7cutlass6half_tE19Flash_kernel_traitsILi32ELi64ELi256ELi4ES3_EELb1ELb0ELb0ELb0ELb1ELb1ELb0ELb0EEEvNS_16Flash_fwd_paramsE,@function
        .size           _ZN5flash24flash_fwd_splitkv_kernelI23Flash_fwd_kernel_traitsILi32ELi64ELi256ELi4ELb0ELb0EN7cutlass6half_tE19Flash_kernel_traitsILi32ELi64ELi256ELi4ES3_EELb1ELb0ELb0ELb0ELb1ELb1ELb0ELb0EEEvNS_16Flash_fwd_paramsE,(.L_x_5331 - _ZN5flash24flash_fwd_splitkv_kernelI23Flash_fwd_kernel_traitsILi32ELi64ELi256ELi4ELb0ELb0EN7cutlass6half_tE19Flash_kernel_traitsILi32ELi64ELi256ELi4ES3_EELb1ELb0ELb0ELb0ELb1ELb1ELb0ELb0EEEvNS_16Flash_fwd_paramsE)
        .other          _ZN5flash24flash_fwd_splitkv_kernelI23Flash_fwd_kernel_traitsILi32ELi64ELi256ELi4ELb0ELb0EN7cutlass6half_tE19Flash_kernel_traitsILi32ELi64ELi256ELi4ES3_EELb1ELb0ELb0ELb0ELb1ELb1ELb0ELb0EEEvNS_16Flash_fwd_paramsE,@"STO_CUDA_ENTRY STV_DEFAULT"
_ZN5flash24flash_fwd_splitkv_kernelI23Flash_fwd_kernel_traitsILi32ELi64ELi256ELi4ELb0ELb0EN7cutlass6half_tE19Flash_kernel_traitsILi32ELi64ELi256ELi4ES3_EELb1ELb0ELb0ELb0ELb1ELb1ELb0ELb0EEEvNS_16Flash_fwd_paramsE:
.text._ZN5flash24flash_fwd_splitkv_kernelI23Flash_fwd_kernel_traitsILi32ELi64ELi256ELi4ELb0ELb0EN7cutlass6half_tE19Flash_kernel_traitsILi32ELi64ELi256ELi4ES3_EELb1ELb0ELb0ELb0ELb1ELb1ELb0ELb0EEEvNS_16Flash_fwd_paramsE:
        /* <DEDUP_REMOVED lines=38> */
.L_x_1613:
[----:B------:R-:W1:Y:S02]  /*0260*/  LDC R0, c[0x0][0x2c8] ;  /* 0x0000b200ff007b82 */ /* 0x000e640000000800 */
.L_x_1614:
[----:B------:R-:W3:Y:S02]  /*0270*/  LDC.64 R2, c[0x0][0x308] ;  /* 0x0000c200ff027b82 */ /* 0x000ee40000000a00 */
[----:B---3--:R-:W-:-:S04]  /*0280*/  ISETP.NE.U32.AND P1, PT, R2, RZ, PT ;  /* 0x000000ff0200720c */ /* 0x008fc80003f25070 */
[----:B------:R-:W-:-:S13]  /*0290*/  ISETP.NE.AND.EX P1, PT, R3, RZ, PT, P1 ;  /* 0x000000ff0300720c */ /* 0x000fda0003f25310 */
[----:B------:R-:W3:Y:S01]  /*02a0*/  @P1 LDC.64 R2, c[0x0][0x308] ;  /* 0x0000c200ff021b82 */ /* 0x000ee20000000a00 */
[----:B------:R-:W-:-:S07]  /*02b0*/  IMAD.SHL.U32 R89, R33, 0x40, RZ ;  /* 0x0000004021597824 */ /* 0x000fce00078e00ff */
[----:B--2---:R-:W2:Y:S01]  /*02c0*/  @!P1 LDC R4, c[0x0][0x2cc] ;  /* 0x0000b300ff049b82 */ /* 0x004ea20000000800 */
[----:B---3--:R-:W-:-:S07]  /*02d0*/  @P1 IMAD.WIDE R8, R11, 0x4, R2 ;  /* 0x000000040b081825 */ /* 0x008fce00078e0202 */
[----:B------:R-:W3:Y:S01]  /*02e0*/  @!P1 LDC.64 R2, c[0x0][0x318] ;  /* 0x0000c600ff029b82 */ /* 0x000ee20000000a00 */
[----:B------:R1:W5:Y:S01]  /*02f0*/  @P1 LDG.E R8, desc[UR8][R8.64] ;  /* 0x0000000808081981 */ /* 0x000362000c1e1900 */
[----:B----4-:R-:W-:-:S13]  /*0300*/  ISETP.GT.AND P0, PT, R238, R89, PT ;  /* 0x00000059ee00720c */ /* 0x010fda0003f04270 */
[----:B--2---:R-:W-:Y:S05]  /*0310*/  @!P0 EXIT ;  /* 0x000000000000894d */ /* 0x004fea0003800000 */
[----:B------:R-:W2:Y:S01]  /*0320*/  LDC R82, c[0x0][0x398] ;  /* 0x0000e600ff527b82 */ /* 0x000ea20000000800 */
[----:B---3--:R-:W-:Y:S01]  /*0330*/  @!P1 ISETP.NE.U32.AND P0, PT, R2, RZ, PT ;  /* 0x000000ff0200920c */ /* 0x008fe20003f05070 */
[----:B-----5:R-:W-:Y:S01]  /*0340*/  @P1 IMAD.IADD R39, R8, 0x1, -R7 ;  /* 0x0000000108271824 */ /* 0x020fe200078e0a07 */
[----:B------:R-:W-:Y:S01]  /*0350*/  ULDC UR5, c[0x0][0x2c8] ;  /* 0x0000b20000057ab9 */ /* 0x000fe20000000800 */
[----:B------:R-:W3:Y:S01]  /*0360*/  S2R R51, SR_TID.X ;  /* 0x0000000000337919 */ /* 0x000ee20000002100 */
        /* <DEDUP_REMOVED lines=28> */
[----:B------:R-:W-:Y:S01]  /*0530*/  BSSY B0, `(.L_x_1616) ;  /* 0x000002c000007945 */ /* 0x000fe20003800000 */
[----:B------:R-:W-:-:S02]  /*0540*/  LOP3.LUT R8, R7, 0x1ffffffc, RZ, 0xc0, !PT ;  /* 0x1ffffffc07087812 */ /* 0x000fc400078ec0ff */
[----:B------:R-:W-:Y:S01]  /*0550*/  SHF.R.S32.HI R7, RZ, 0x2, R7 ;  /* 0x00000002ff077819 */ /* 0x000fe20000011407 */
[----:B------:R-:W2:Y:S01]  /*0560*/  @!P0 LDC.64 R2, c[0x0][0x290] ;  /* 0x0000a400ff028b82 */ /* 0x000ea20000000a00 */
[----:B------:R-:W-:Y:S01]  /*0570*/  @!P0 SHF.R.S32.HI R9, RZ, 0x1f, R11 ;  /* 0x0000001fff098819 */ /* 0x000fe2000001140b */
[----:B------:R-:W-:Y:S01]  /*0580*/  IMAD.IADD R8, R51, 0x1, -R8 ;  /* 0x0000000133087824 */ /* 0x000fe200078e0a08 */
[CC--:B------:R-:W-:Y:S02]  /*0590*/  ISETP.GE.AND P1, PT, R7.reuse, R238.reuse, PT ;  /* 0x000000ee0700720c */ /* 0x0c0fe40003f26270 */
[----:B------:R-:W-:Y:S01]  /*05a0*/  ISETP.GE.OR P3, PT, R7, R238, P4 ;  /* 0x000000ee0700720c */ /* 0x000fe20002766670 */
[----:B------:R-:W-:Y:S02]  /*05b0*/  IMAD.SHL.U32 R8, R8, 0x8, RZ ;  /* 0x0000000808087824 */ /* 0x000fe400078e00ff */
[----:B-1----:R-:W-:-:S04]  /*05c0*/  @P0 IMAD.WIDE.U32 R12, R236, R4, RZ ;  /* 0x00000004ec0c0225 */ /* 0x002fc800078e00ff */
[----:B------:R-:W-:Y:S02]  /*05d0*/  @P0 IMAD R236, R236, R5, R13 ;  /* 0x00000005ecec0224 */ /* 0x000fe400078e020d */
[----:B--2---:R-:W-:Y:S01]  /*05e0*/  @!P0 IMAD R0, R9, R2, RZ ;  /* 0x0000000209008224 */ /* 0x004fe200078e02ff */
[----:B------:R-:W-:-:S03]  /*05f0*/  SHF.R.S32.HI R9, RZ, 0x1f, R8 ;  /* 0x0000001fff097819 */ /* 0x000fc60000011408 */
[C---:B------:R-:W-:Y:S02]  /*0600*/  @!P0 IMAD R0, R11.reuse, R3, R0 ;  /* 0x000000030b008224 */ /* 0x040fe400078e0200 */
[----:B------:R-:W-:-:S04]  /*0610*/  @!P0 IMAD.WIDE.U32 R2, R11, R2, RZ ;  /* 0x000000020b028225 */ /* 0x000fc800078e00ff */
[----:B------:R-:W-:Y:S01]  /*0620*/  @!P0 IMAD.IADD R236, R3, 0x1, R0 ;  /* 0x0000000103ec8824 */ /* 0x000fe200078e0200 */
[----:B------:R-:W-:Y:S01]  /*0630*/  SHF.R.S32.HI R3, RZ, 0x1f, R89 ;  /* 0x0000001fff037819 */ /* 0x000fe20000011459 */
[----:B------:R-:W-:Y:S01]  /*0640*/  IMAD.WIDE.U32 R8, R89, R4, R8 ;  /* 0x0000000459087225 */ /* 0x000fe200078e0008 */
[----:B------:R-:W-:Y:S02]  /*0650*/  @!P0 MOV R12, R2 ;  /* 0x00000002000c8202 */ /* 0x000fe40000000f00 */
[--C-:B------:R-:W-:Y:S01]  /*0660*/  SHF.R.S32.HI R0, RZ, 0x1f, R6.reuse ;  /* 0x0000001fff007819 */ /* 0x100fe20000011406 */
[----:B------:R-:W-:Y:S01]  /*0670*/  IMAD R10, R3, R4, RZ ;  /* 0x00000004030a7224 */ /* 0x000fe200078e02ff */
[----:B------:R-:W-:Y:S01]  /*0680*/  IADD3 R12, P0, R12, R8, RZ ;  /* 0x000000080c0c7210 */ /* 0x000fe20007f1e0ff */
[----:B------:R-:W-:Y:S02]  /*0690*/  IMAD R2, R11, UR7, R6 ;  /* 0x000000070b027c24 */ /* 0x000fe4000f8e0206 */
[----:B------:R-:W-:-:S02]  /*06a0*/  IMAD R3, R89, R5, R10 ;  /* 0x0000000559037224 */ /* 0x000fc400078e020a */
        /* <DEDUP_REMOVED lines=20> */
.L_x_1617:
[----:B------:R-:W-:Y:S05]  /*07f0*/  BSYNC B0 ;  /* 0x0000000000007941 */ /* 0x000fea0003800000 */
.L_x_1616:
        /* <DEDUP_REMOVED lines=13> */
.L_x_1619:
[----:B------:R-:W-:Y:S05]  /*08d0*/  BSYNC B0 ;  /* 0x0000000000007941 */ /* 0x000fea0003800000 */
.L_x_1618:
        /* <DEDUP_REMOVED lines=11> */
.L_x_1615:
        /* <DEDUP_REMOVED lines=24> */
.L_x_1620:
        /* <DEDUP_REMOVED lines=9> */
[----:B-1----:R-:W-:Y:S01]  /*0ba0*/  IADD3 R4, R4, 0xffffffe, RZ ;  /* 0x0ffffffe04047810 */ /* 0x002fe20007ffe0ff */
[----:B------:R-:W1:Y:S05]  /*0bb0*/  LDC R7, c[0x0][0x278] ;  /* 0x00009e00ff077b82 */ /* 0x000e6a0000000800 */
[----:B------:R-:W3:Y:S02]  /*0bc0*/  F2I.FTZ.U32.TRUNC.NTZ R5, R4 ;  /* 0x0000000400057305 */ /* 0x000ee4000021f000 */
[----:B---3--:R-:W-:Y:S01]  /*0bd0*/  IMAD.MOV R2, RZ, RZ, -R5 ;  /* 0x000000ffff027224 */ /* 0x008fe200078e0a05 */
        /* <DEDUP_REMOVED lines=18> */
[----:B------:R3:W4:Y:S01]  /*0d00*/  LDG.E R0, desc[UR8][R14.64] ;  /* 0x000000080e007981 */ /* 0x000722000c1e1900 */
        /* <DEDUP_REMOVED lines=13> */
[----:B------:R-:W-:Y:S01]  /*0de0*/  IMAD R3, R2, R3, R4 ;  /* 0x0000000302037224 */ /* 0x000fe200078e0204 */
[----:B------:R-:W-:-:S04]  /*0df0*/  IADD3 R4, -R9, RZ, RZ ;  /* 0x000000ff09047210 */ /* 0x000fc80007ffe1ff */
[----:B------:R-:W-:Y:S01]  /*0e00*/  ISETP.GT.U32.AND P1, PT, R2, R3, PT ;  /* 0x000000030200720c */ /* 0x000fe20003f24070 */
[----:B------:R-:W-:-:S05]  /*0e10*/  IMAD R17, R8, R4, R17 ;  /* 0x0000000408117224 */ /* 0x000fca00078e0211 */
[----:B---3--:R-:W-:-:S07]  /*0e20*/  SHF.R.S32.HI R15, RZ, 0x1f, R17 ;  /* 0x0000001fff0f7819 */ /* 0x008fce0000011411 */
        /* <DEDUP_REMOVED lines=11> */
[----:B----4-:R-:W-:Y:S01]  /*0ee0*/  SHF.R.S32.HI R5, RZ, 0x1f, R0 ;  /* 0x0000001fff057819 */ /* 0x010fe20000011400 */
[----:B------:R-:W-:-:S04]  /*0ef0*/  IMAD.WIDE.U32 R8, R0, UR4, RZ ;  /* 0x0000000400087c25 */ /* 0x000fc8000f8e00ff */
[C---:B------:R-:W-:Y:S02]  /*0f00*/  IMAD R13, R5.reuse, UR4, RZ ;  /* 0x00000004050d7c24 */ /* 0x040fe4000f8e02ff */
[----:B-1----:R-:W-:Y:S02]  /*0f10*/  IMAD R5, R5, R2, RZ ;  /* 0x0000000205057224 */ /* 0x002fe400078e02ff */
[C---:B------:R-:W-:Y:S01]  /*0f20*/  IMAD R4, R0.reuse, UR5, R13 ;  /* 0x0000000500047c24 */ /* 0x040fe2000f8e020d */
[----:B------:R-:W-:Y:S01]  /*0f30*/  ULDC.64 UR4, c[0x0][0x260] ;  /* 0x0000980000047ab9 */ /* 0x000fe20000000a00 */
[----:B------:R-:W-:Y:S02]  /*0f40*/  IMAD R3, R0, R3, R5 ;  /* 0x0000000300037224 */ /* 0x000fe400078e0205 */
[----:B------:R-:W-:Y:S01]  /*0f50*/  IMAD R7, R19, UR4, RZ ;  /* 0x0000000413077c24 */ /* 0x000fe2000f8e02ff */
[----:B------:R-:W-:Y:S01]  /*0f60*/  IADD3 R9, R9, R4, RZ ;  /* 0x0000000409097210 */ /* 0x000fe20007ffe0ff */
[----:B--2---:R-:W-:-:S02]  /*0f70*/  IMAD R4, R15, R54, RZ ;  /* 0x000000360f047224 */ /* 0x004fc400078e02ff */
[----:B------:R-:W-:-:S04]  /*0f80*/  IMAD.WIDE.U32 R22, R0, R2, RZ ;  /* 0x0000000200167225 */ /* 0x000fc800078e00ff */
[C---:B------:R-:W-:Y:S02]  /*0f90*/  IMAD R4, R17.reuse, R55, R4 ;  /* 0x0000003711047224 */ /* 0x040fe400078e0204 */
[----:B------:R-:W-:-:S04]  /*0fa0*/  IMAD.WIDE.U32 R8, R17, R54, R8 ;  /* 0x0000003611087225 */ /* 0x000fc800078e0008 */
[----:B------:R-:W-:Y:S02]  /*0fb0*/  IMAD.IADD R9, R9, 0x1, R4 ;  /* 0x0000000109097824 */ /* 0x000fe400078e0204 */
[C---:B------:R-:W-:Y:S02]  /*0fc0*/  IMAD R7, R18.reuse, UR5, R7 ;  /* 0x0000000512077c24 */ /* 0x040fe4000f8e0207 */
[----:B------:R-:W-:Y:S01]  /*0fd0*/  IMAD.WIDE.U32 R30, R18, UR4, R8 ;  /* 0x00000004121e7c25 */ /* 0x000fe2000f8e0008 */
[----:B------:R-:W-:-:S04]  /*0fe0*/  IADD3 R9, R23, R3, RZ ;  /* 0x0000000317097210 */ /* 0x000fc80007ffe0ff */
[----:B------:R-:W-:Y:S01]  /*0ff0*/  IADD3 R8, R31, R7, RZ ;  /* 0x000000071f087210 */ /* 0x000fe20007ffe0ff */
[----:B------:R-:W-:Y:S06]  /*1000*/  BRA `(.L_x_1622) ;  /* 0x0000000400307947 */ /* 0x000fec0003800000 */
.L_x_1621:
[----:B------:R-:W1:Y:S01]  /*1010*/  LDC R13, c[0x0][0x278] ;  /* 0x00009e00ff0d7b82 */ /* 0x000e620000000800 */
[----:B------:R-:W-:Y:S02]  /*1020*/  ISETP.NE.AND P3, PT, R10, -0x1, PT ;  /* 0xffffffff0a00780c */ /* 0x000fe40003f65270 */
[----:B------:R-:W-:-:S04]  /*1030*/  LEA R17, R38, 0xffffff00, 0x8 ;  /* 0xffffff0026117811 */ /* 0x000fc800078e40ff */
[----:B------:R-:W-:-:S07]  /*1040*/  SHF.R.S32.HI R15, RZ, 0x1f, R17 ;  /* 0x0000001fff0f7819 */ /* 0x000fce0000011411 */
[----:B------:R-:W2:Y:S01]  /*1050*/  @P3 LDC.64 R54, c[0x0][0x248] ;  /* 0x00009200ff363b82 */ /* 0x000ea20000000a00 */
[----:B------:R-:W-:Y:S01]  /*1060*/  @P3 IMAD.IADD R20, R7, 0x1, R10 ;  /* 0x0000000107143824 */ /* 0x000fe200078e020a */
[----:B-1----:R-:W-:-:S04]  /*1070*/  IABS R3, R13 ;  /* 0x0000000d00037213 */ /* 0x002fc80000000000 */
[----:B------:R-:W1:Y:S08]  /*1080*/  I2F.RP R5, R3 ;  /* 0x0000000300057306 */ /* 0x000e700000209400 */
[----:B-1----:R-:W1:Y:S02]  /*1090*/  MUFU.RCP R8, R5 ;  /* 0x0000000500087308 */ /* 0x002e640000001000 */
[----:B-1----:R-:W-:-:S02]  /*10a0*/  VIADD R8, R8, 0xffffffe ;  /* 0x0ffffffe08087836 */ /* 0x002fc40000000000 */
[----:B--2---:R-:W-:-:S04]  /*10b0*/  @P3 IMAD R5, R20, R55, RZ ;  /* 0x0000003714053224 */ /* 0x004fc800078e02ff */
[----:B------:R-:W1:Y:S01]  /*10c0*/  F2I.FTZ.U32.TRUNC.NTZ R9, R8 ;  /* 0x0000000800097305 */ /* 0x000e62000021f000 */
[----:B------:R-:W-:-:S05]  /*10d0*/  @P3 IMAD.WIDE.U32 R20, R20, R54, RZ ;  /* 0x0000003614143225 */ /* 0x000fca00078e00ff */
[----:B------:R-:W-:Y:S02]  /*10e0*/  @P3 IADD3 R5, R21, R5, RZ ;  /* 0x0000000515053210 */ /* 0x000fe40007ffe0ff */
[----:B------:R-:W-:Y:S01]  /*10f0*/  @P3 MOV R12, R20 ;  /* 0x00000014000c3202 */ /* 0x000fe20000000f00 */
        /* <DEDUP_REMOVED lines=32> */
[----:B------:R-:W-:Y:S02]  /*1300*/  IADD3 R5, R21, R5, RZ ;  /* 0x0000000515057210 */ /* 0x000fe40007ffe0ff */
[----:B------:R-:W-:-:S07]  /*1310*/  MOV R12, R20 ;  /* 0x00000014000c7202 */ /* 0x000fce0000000f00 */
.L_x_1623:
[----:B------:R-:W-:Y:S01]  /*1320*/  @!P0 LOP3.LUT R18, RZ, R13, RZ, 0x33, !PT ;  /* 0x0000000dff128212 */ /* 0x000fe200078e33ff */
[----:B------:R-:W-:Y:S01]  /*1330*/  IMAD R4, R15, R54, RZ ;  /* 0x000000360f047224 */ /* 0x000fe200078e02ff */
[----:B------:R-:W-:Y:S02]  /*1340*/  MOV R13, R5 ;  /* 0x00000005000d7202 */ /* 0x000fe40000000f00 */
[----:B------:R-:W-:Y:S01]  /*1350*/  SHF.R.S32.HI R19, RZ, 0x1f, R18 ;  /* 0x0000001fff137819 */ /* 0x000fe20000011412 */
[-C--:B------:R-:W-:Y:S01]  /*1360*/  IMAD R5, R55, R17.reuse, R4 ;  /* 0x0000001137057224 */ /* 0x080fe200078e0204 */
[----:B------:R-:W-:Y:S01]  /*1370*/  @P3 IADD3 R10, R7, R10, RZ ;  /* 0x0000000a070a3210 */ /* 0x000fe20007ffe0ff */
[----:B------:R-:W-:-:S04]  /*1380*/  IMAD.WIDE.U32 R12, R54, R17, R12 ;  /* 0x00000011360c7225 */ /* 0x000fc800078e000c */
[----:B--2---:R-:W-:Y:S01]  /*1390*/  IMAD R4, R19, R2, RZ ;  /* 0x0000000213047224 */ /* 0x004fe200078e02ff */
[----:B------:R-:W-:Y:S01]  /*13a0*/  IADD3 R13, R13, R5, RZ ;  /* 0x000000050d0d7210 */ /* 0x000fe20007ffe0ff */
[----:B-1----:R-:W-:-:S04]  /*13b0*/  @P3 IMAD.WIDE.U32 R22, R10, R8, RZ ;  /* 0x000000080a163225 */ /* 0x002fc800078e00ff */
[----:B------:R-:W-:-:S04]  /*13c0*/  IMAD.WIDE.U32 R30, R18, R2, R12 ;  /* 0x00000002121e7225 */ /* 0x000fc800078e000c */
[----:B------:R-:W-:Y:S02]  /*13d0*/  IMAD R3, R18, R3, R4 ;  /* 0x0000000312037224 */ /* 0x000fe400078e0204 */
[----:B------:R-:W-:-:S03]  /*13e0*/  @P3 IMAD R9, R10, R9, R23 ;  /* 0x000000090a093224 */ /* 0x000fc600078e0217 */
[----:B------:R-:W-:Y:S01]  /*13f0*/  IADD3 R8, R31, R3, RZ ;  /* 0x000000031f087210 */ /* 0x000fe20007ffe0ff */
[----:B------:R-:W-:Y:S06]  /*1400*/  @P3 BRA `(.L_x_1622) ;  /* 0x0000000000303947 */ /* 0x000fec0003800000 */
[----:B------:R-:W1:Y:S01]  /*1410*/  LDC.64 R4, c[0x0][0x250] ;  /* 0x00009400ff047b82 */ /* 0x000e620000000a00 */
[----:B------:R-:W-:-:S07]  /*1420*/  SHF.R.S32.HI R9, RZ, 0x1f, R7 ;  /* 0x0000001fff097819 */ /* 0x000fce0000011407 */
[----:B------:R-:W2:Y:S01]  /*1430*/  LDC.64 R2, c[0x0][0x238] ;  /* 0x00008e00ff027b82 */ /* 0x000ea20000000a00 */
[-C--:B-1----:R-:W-:Y:S01]  /*1440*/  IMAD R10, R9, R4.reuse, RZ ;  /* 0x00000004090a7224 */ /* 0x082fe200078e02ff */
[----:B-----5:R-:W-:Y:S01]  /*1450*/  SHF.R.S32.HI R9, RZ, 0x1f, R0 ;  /* 0x0000001fff097819 */ /* 0x020fe20000011400 */
[----:B------:R-:W-:-:S04]  /*1460*/  IMAD.WIDE.U32 R12, R7, R4, RZ ;  /* 0x00000004070c7225 */ /* 0x000fc800078e00ff */
[----:B------:R-:W-:Y:S02]  /*1470*/  IMAD R5, R7, R5, R10 ;  /* 0x0000000507057224 */ /* 0x000fe400078e020a */
[----:B--2---:R-:W-:-:S03]  /*1480*/  IMAD R9, R9, R2, RZ ;  /* 0x0000000209097224 */ /* 0x004fc600078e02ff */
[----:B------:R-:W-:Y:S01]  /*1490*/  IADD3 R13, R13, R5, RZ ;  /* 0x000000050d0d7210 */ /* 0x000fe20007ffe0ff */
[C---:B------:R-:W-:Y:S02]  /*14a0*/  IMAD R9, R0.reuse, R3, R9 ;  /* 0x0000000300097224 */ /* 0x040fe400078e0209 */
[----:B------:R-:W-:-:S05]  /*14b0*/  IMAD.WIDE.U32 R22, R0, R2, R12 ;  /* 0x0000000200167225 */ /* 0x000fca00078e000c */
[----:B------:R-:W-:-:S07]  /*14c0*/  IADD3 R9, R23, R9, RZ ;  /* 0x0000000917097210 */ /* 0x000fce0007ffe0ff */
.L_x_1622:
[----:B------:R-:W-:Y:S01]  /*14d0*/  IADD3 R237, R38, -0x1, RZ ;  /* 0xffffffff26ed7810 */ /* 0x000fe20007ffe0ff */
[----:B------:R-:W-:Y:S01]  /*14e0*/  ULDC.64 UR4, c[0x0][0x258] ;  /* 0x0000960000047ab9 */ /* 0x000fe20000000a00 */
[----:B-----5:R-:W-:Y:S01]  /*14f0*/  SHF.R.S32.HI R0, RZ, 0x1f, R51 ;  /* 0x0000001fff007819 */ /* 0x020fe20000011433 */
[----:B------:R-:W-:Y:S01]  /*1500*/  ULDC.64 UR6, c[0x0][0x268] ;  /* 0x00009a0000067ab9 */ /* 0x000fe20000000a00 */
[----:B------:R-:W-:Y:S01]  /*1510*/  ISETP.NE.AND P1, PT, R236, -0x1, PT ;  /* 0xffffffffec00780c */ /* 0x000fe20003f25270 */
[----:B------:R-:W-:Y:S01]  /*1520*/  ULDC UR10, c[0x0][0x39c] ;  /* 0x0000e700000a7ab9 */ /* 0x000fe20000000800 */
[----:B------:R-:W-:Y:S02]  /*1530*/  SHF.L.U32 R68, R237, 0x8, RZ ;  /* 0x00000008ed447819 */ /* 0x000fe400000006ff */
[----:B------:R-:W-:Y:S02]  /*1540*/  LEA.HI R7, R0, R51, RZ, 0x2 ;  /* 0x0000003300077211 */ /* 0x000fe400078f10ff */
[----:B------:R-:W-:Y:S01]  /*1550*/  IADD3 R232, -R89, R238, RZ ;  /* 0x000000ee59e87210 */ /* 0x000fe20007ffe1ff */
[----:B------:R-:W-:Y:S01]  /*1560*/  IMAD.IADD R13, R39, 0x1, -R68 ;  /* 0x00000001270d7824 */ /* 0x000fe200078e0a44 */
[----:B------:R-:W-:-:S02]  /*1570*/  SHF.R.S32.HI R242, RZ, 0x2, R7 ;  /* 0x00000002fff27819 */ /* 0x000fc40000011407 */
[----:B------:R-:W-:Y:S02]  /*1580*/  LEA.HI R14, R0, R51, RZ, 0x3 ;  /* 0x00000033000e7211 */ /* 0x000fe400078f18ff */
[C---:B------:R-:W-:Y:S01]  /*1590*/  ISETP.GE.AND P4, PT, R242.reuse, R13, PT ;  /* 0x0000000df200720c */ /* 0x040fe20003f86270 */
[----:B------:R-:W1:Y:S01]  /*15a0*/  @P1 LDC.64 R4, c[0x0][0x240] ;  /* 0x00009000ff041b82 */ /* 0x000e620000000a00 */
[----:B------:R-:W-:Y:S01]  /*15b0*/  @!P1 SHF.R.S32.HI R23, RZ, 0x1f, R11 ;  /* 0x0000001fff179819 */ /* 0x000fe2000001140b */
[C---:B------:R-:W-:Y:S01]  /*15c0*/  VIADD R20, R242.reuse, 0x20 ;  /* 0x00000020f2147836 */ /* 0x040fe20000000000 */
[-C--:B------:R-:W-:Y:S02]  /*15d0*/  ISETP.GE.AND P0, PT, R242, R232.reuse, PT ;  /* 0x000000e8f200720c */ /* 0x080fe40003f06270 */
[----:B------:R-:W-:Y:S02]  /*15e0*/  SHF.R.S32.HI R12, RZ, 0x3, R14 ;  /* 0x00000003ff0c7819 */ /* 0x000fe4000001140e */
[----:B------:R-:W-:Y:S01]  /*15f0*/  ISETP.GE.AND P5, PT, R20, R232, PT ;  /* 0x000000e81400720c */ /* 0x000fe20003fa6270 */
[----:B------:R-:W2:Y:S01]  /*1600*/  @!P1 LDC.64 R2, c[0x0][0x228] ;  /* 0x00008a00ff029b82 */ /* 0x000ea20000000a00 */
[----:B------:R-:W-:-:S02]  /*1610*/  LEA.HI R56, R0, R51, RZ, 0x5 ;  /* 0x0000003300387211 */ /* 0x000fc400078f28ff */
[----:B------:R-:W-:Y:S01]  /*1620*/  SHF.R.S32.HI R243, RZ, 0x1f, R242 ;  /* 0x0000001ffff37819 */ /* 0x000fe200000114f2 */
[----:B------:R-:W3:Y:S01]  /*1630*/  @!P4 S2R R21, SR_CgaCtaId ;  /* 0x000000000015c919 */ /* 0x000ee20000008800 */
[----:B------:R-:W-:Y:S02]  /*1640*/  @!P4 MOV R10, 0x400 ;  /* 0x00000400000ac802 */ /* 0x000fe40000000f00 */
[----:B------:R-:W-:Y:S01]  /*1650*/  SHF.R.S32.HI R90, RZ, 0x5, R56 ;  /* 0x00000005ff5a7819 */ /* 0x000fe20000011438 */
[----:B------:R-:W-:Y:S01]  /*1660*/  IMAD.WIDE R32, R33, 0x40, R242 ;  /* 0x0000004021207825 */ /* 0x000fe200078e02f2 */
[----:B------:R-:W-:Y:S02]  /*1670*/  LOP3.LUT R14, R14, 0xfffffff8, RZ, 0xc0, !PT ;  /* 0xfffffff80e0e7812 */ /* 0x000fe400078ec0ff */
[----:B------:R-:W-:Y:S02]  /*1680*/  LOP3.LUT R246, R56, 0xffffffe0, RZ, 0xc0, !PT ;  /* 0xffffffe038f67812 */ /* 0x000fe400078ec0ff */
[----:B------:R-:W-:-:S02]  /*1690*/  LEA R89, R90, R89, 0x4 ;  /* 0x000000595a597211 */ /* 0x000fc400078e20ff */
[----:B------:R-:W-:Y:S01]  /*16a0*/  IADD3 R246, -R246, R51, RZ ;  /* 0x00000033f6f67210 */ /* 0x000fe20007ffe1ff */
[----:B-1----:R-:W-:-:S04]  /*16b0*/  @P1 IMAD.WIDE.U32 R34, R236, R4, RZ ;  /* 0x00000004ec221225 */ /* 0x002fc800078e00ff */
[-C--:B--2---:R-:W-:Y:S02]  /*16c0*/  @!P1 IMAD R4, R23, R2.reuse, RZ ;  /* 0x0000000217049224 */ /* 0x084fe400078e02ff */
[----:B------:R-:W-:Y:S01]  /*16d0*/  @!P1 IMAD.WIDE.U32 R24, R11, R2, RZ ;  /* 0x000000020b189225 */ /* 0x000fe200078e00ff */
[C---:B------:R-:W-:Y:S02]  /*16e0*/  LOP3.LUT R2, R7.reuse, 0xfffffffc, RZ, 0xc0, !PT ;  /* 0xfffffffc07027812 */ /* 0x040fe400078ec0ff */
[----:B------:R-:W-:Y:S01]  /*16f0*/  LEA.HI R7, R7, R242, RZ, 0x1 ;  /* 0x000000f207077211 */ /* 0x000fe200078f08ff */
[----:B------:R-:W-:Y:S01]  /*1700*/  @!P1 IMAD R4, R11, R3, R4 ;  /* 0x000000030b049224 */ /* 0x000fe200078e0204 */
[----:B------:R-:W-:Y:S01]  /*1710*/  IADD3 R2, -R2, R51, RZ ;  /* 0x0000003302027210 */ /* 0x000fe20007ffe1ff */
[----:B------:R-:W-:Y:S01]  /*1720*/  @P1 IMAD R3, R236, R5, R35 ;  /* 0x00000005ec031224 */ /* 0x000fe200078e0223 */
[----:B------:R-:W-:Y:S01]  /*1730*/  LOP3.LUT R7, R7, 0x7fffffe, RZ, 0xc0, !PT ;  /* 0x07fffffe07077812 */ /* 0x000fe200078ec0ff */
[----:B------:R-:W-:Y:S01]  /*1740*/  IMAD.SHL.U32 R5, R12, 0x40, RZ ;  /* 0x000000400c057824 */ /* 0x000fe200078e00ff */
[----:B------:R-:W-:Y:S01]  /*1750*/  SHF.L.U32 R240, R2, 0x3, RZ ;  /* 0x0000000302f07819 */ /* 0x000fe200000006ff */
[----:B------:R-:W-:Y:S01]  /*1760*/  @!P1 IMAD.MOV.U32 R34, RZ, RZ, R24 ;  /* 0x000000ffff229224 */ /* 0x000fe200078e0018 */
[----:B------:R-:W-:-:S02]  /*1770*/  @!P1 IADD3 R3, R25, R4, RZ ;  /* 0x0000000419039210 */ /* 0x000fc40007ffe0ff */
[----:B------:R-:W-:Y:S01]  /*1780*/  IADD3 R22, P2, R240, R22, RZ ;  /* 0x00000016f0167210 */ /* 0x000fe20007f5e0ff */
[----:B------:R-:W1:Y:S01]  /*1790*/  @!P5 S2R R25, SR_CgaCtaId ;  /* 0x000000000019d919 */ /* 0x000e620000008800 */
[----:B------:R-:W-:Y:S02]  /*17a0*/  SHF.R.S32.HI R2, RZ, 0x1f, R240 ;  /* 0x0000001fff027819 */ /* 0x000fe400000114f0 */
[----:B---3--:R-:W-:Y:S02]  /*17b0*/  @!P4 LEA R21, R21, R10, 0x18 ;  /* 0x0000000a1515c211 */ /* 0x008fe400078ec0ff */
[----:B------:R-:W-:Y:S01]  /*17c0*/  IADD3.X R23, R2, R9, RZ, P2, !PT ;  /* 0x0000000902177210 */ /* 0x000fe200017fe4ff */
[----:B------:R-:W2:Y:S01]  /*17d0*/  @!P0 LDC.64 R10, c[0x0][0x240] ;  /* 0x00009000ff0a8b82 */ /* 0x000ea20000000a00 */
[----:B------:R-:W-:Y:S02]  /*17e0*/  LOP3.LUT R5, R5, 0xc0, RZ, 0xc0, !PT ;  /* 0x000000c005057812 */ /* 0x000fe400078ec0ff */
[----:B------:R-:W-:-:S02]  /*17f0*/  SHF.R.S32.HI R9, RZ, 0x1f, R6 ;  /* 0x0000001fff097819 */ /* 0x000fc40000011406 */
[----:B------:R-:W-:Y:S02]  /*1800*/  LOP3.LUT R4, R5, 0x18, R240, 0xf8, !PT ;  /* 0x0000001805047812 */ /* 0x000fe400078ef8f0 */
[C---:B------:R-:W-:Y:S01]  /*1810*/  IADD3 R34, P1, R240.reuse, R34, RZ ;  /* 0x00000022f0227210 */ /* 0x040fe20007f3e0ff */
[----:B------:R-:W-:Y:S01]  /*1820*/  IMAD R9, R9, UR4, RZ ;  /* 0x0000000409097c24 */ /* 0x000fe2000f8e02ff */
[----:B------:R-:W-:Y:S02]  /*1830*/  SHF.R.U32.HI R5, RZ, 0x3, R5 ;  /* 0x00000003ff057819 */ /* 0x000fe40000011605 */
[----:B------:R-:W-:Y:S01]  /*1840*/  IADD3 R30, P3, R240, R30, RZ ;  /* 0x0000001ef01e7210 */ /* 0x000fe20007f7e0ff */
[----:B------:R-:W-:Y:S01]  /*1850*/  IMAD.X R35, R2, 0x1, R3, P1 ;  /* 0x0000000102237824 */ /* 0x000fe200008e0603 */
[----:B------:R-:W-:Y:S01]  /*1860*/  LOP3.LUT R5, R4, R5, RZ, 0x3c, !PT ;  /* 0x0000000504057212 */ /* 0x000fe200078e3cff */
[----:B------:R-:W-:Y:S01]  /*1870*/  IMAD R4, R6, UR5, R9 ;  /* 0x0000000506047c24 */ /* 0x000fe2000f8e0209 */
[----:B------:R-:W-:Y:S01]  /*1880*/  IADD3.X R31, R2, R8, RZ, P3, !PT ;  /* 0x00000008021f7210 */ /* 0x000fe20001ffe4ff */
[----:B------:R-:W-:Y:S01]  /*1890*/  IMAD.WIDE.U32 R34, R6, UR4, R34 ;  /* 0x0000000406227c25 */ /* 0x000fe2000f8e0022 */
[----:B------:R-:W3:Y:S01]  /*18a0*/  @!P5 LDC.64 R2, c[0x0][0x240] ;  /* 0x00009000ff02db82 */ /* 0x000ee20000000a00 */
[----:B------:R-:W-:Y:S01]  /*18b0*/  IADD3 R7, R242, -R7, RZ ;  /* 0x80000007f2077210 */ /* 0x000fe20007ffe0ff */
[----:B------:R-:W-:Y:S01]  /*18c0*/  UMOV UR5, 0x400 ;  /* 0x0000040000057882 */ /* 0x000fe20000000000 */
[----:B------:R-:W-:Y:S01]  /*18d0*/  ISETP.GE.AND P3, PT, R20, R13, PT ;  /* 0x0000000d1400720c */ /* 0x000fe20003f66270 */
[----:B------:R-:W-:Y:S01]  /*18e0*/  @!P0 IMAD.MOV.U32 R36, RZ, RZ, R34 ;  /* 0x000000ffff248224 */ /* 0x000fe200078e0022 */
[----:B------:R-:W-:Y:S01]  /*18f0*/  LEA R16, R90, R7, 0x3 ;  /* 0x000000075a107211 */ /* 0x000fe200078e18ff */
[----:B------:R-:W-:Y:S01]  /*1900*/  IMAD.WIDE.U32 R58, R242, R54, R30 ;  /* 0x00000036f23a7225 */ /* 0x000fe200078e001e */
[----:B------:R-:W-:Y:S01]  /*1910*/  IADD3 R37, R35, R4, RZ ;  /* 0x0000000423257210 */ /* 0x000fe20007ffe0ff */
[----:B------:R-:W4:Y:S01]  /*1920*/  @!P0 LDC.64 R8, c[0x0][0x210] ;  /* 0x00008400ff088b82 */ /* 0x000f220000000a00 */
[----:B------:R-:W-:Y:S01]  /*1930*/  @!P5 MOV R24, 0x400 ;  /* 0x000004000018d802 */ /* 0x000fe20000000f00 */
[----:B------:R-:W-:Y:S01]  /*1940*/  IMAD.U32 R16, R16, 0x20, R5 ;  /* 0x0000002010107824 */ /* 0x000fe200078e0005 */
[----:B------:R-:W-:Y:S01]  /*1950*/  @!P5 IADD3 R27, P1, R32, 0x20, RZ ;  /* 0x00000020201bd810 */ /* 0x000fe20007f3e0ff */
[----:B--2---:R-:W-:Y:S01]  /*1960*/  @!P0 IMAD R28, R33, R10, RZ ;  /* 0x0000000a211c8224 */ /* 0x004fe200078e02ff */
[----:B-1----:R-:W-:-:S02]  /*1970*/  @!P5 LEA R25, R25, R24, 0x18 ;  /* 0x000000181919d211 */ /* 0x002fc400078ec0ff */
[----:B------:R-:W-:Y:S01]  /*1980*/  @!P5 IADD3.X R29, RZ, R33, RZ, P1, !PT ;  /* 0x00000021ff1dd210 */ /* 0x000fe20000ffe4ff */
[----:B------:R-:W1:Y:S01]  /*1990*/  @!P5 LDC.64 R6, c[0x0][0x210] ;  /* 0x00008400ff06db82 */ /* 0x000e620000000a00 */
[C---:B------:R-:W-:Y:S01]  /*19a0*/  @!P0 IMAD R11, R32.reuse, R11, R28 ;  /* 0x0000000b200b8224 */ /* 0x040fe200078e021c */
[----:B------:R-:W2:Y:S01]  /*19b0*/  @!P3 S2R R24, SR_CgaCtaId ;  /* 0x000000000018b919 */ /* 0x000ea20000008800 */
[----:B------:R-:W-:Y:S01]  /*19c0*/  @!P0 IMAD.WIDE.U32 R32, R32, R10, R36 ;  /* 0x0000000a20208225 */ /* 0x000fe200078e0024 */
[----:B------:R-:W-:Y:S02]  /*19d0*/  @!P5 MOV R35, R37 ;  /* 0x000000250023d202 */ /* 0x000fe40000000f00 */
[----:B------:R-:W-:Y:S01]  /*19e0*/  IADD3 R10, R242, 0x40, RZ ;  /* 0x00000040f20a7810 */ /* 0x000fe20007ffe0ff */
[----:B------:R-:W-:Y:S01]  /*19f0*/  @!P0 IMAD.IADD R11, R33, 0x1, R11 ;  /* 0x00000001210b8824 */ /* 0x000fe200078e020b */
[----:B------:R-:W2:Y:S01]  /*1a00*/  S2UR UR4, SR_CgaCtaId ;  /* 0x00000000000479c3 */ /* 0x000ea20000008800 */
[-C--:B---3--:R-:W-:Y:S01]  /*1a10*/  @!P5 IMAD R26, R29, R2.reuse, RZ ;  /* 0x000000021d1ad224 */ /* 0x088fe200078e02ff */
[----:B------:R-:W-:Y:S01]  /*1a20*/  @!P4 LEA R21, R16, R21, 0x1 ;  /* 0x000000151015c211 */ /* 0x000fe200078e08ff */
[----:B------:R-:W-:Y:S01]  /*1a30*/  @!P5 IMAD.WIDE.U32 R34, R27, R2, R34 ;  /* 0x000000021b22d225 */ /* 0x000fe200078e0022 */
[----:B------:R-:W-:-:S03]  /*1a40*/  SHF.L.U32 R12, R12, 0x3, RZ ;  /* 0x000000030c0c7819 */ /* 0x000fc600000006ff */
[----:B------:R-:W-:Y:S01]  /*1a50*/  @!P5 IMAD R26, R27, R3, R26 ;  /* 0x000000031b1ad224 */ /* 0x000fe200078e021a */
[----:B------:R-:W3:Y:S01]  /*1a60*/  @!P4 LDC.64 R4, c[0x0][0x218] ;  /* 0x00008600ff04cb82 */ /* 0x000ee20000000a00 */
[----:B----4-:R-:W-:Y:S01]  /*1a70*/  @!P0 LEA R8, P1, R32, R8, 0x1 ;  /* 0x0000000820088211 */ /* 0x010fe200078208ff */
[----:B------:R-:W-:Y:S02]  /*1a80*/  IMAD R28, R243, R54, RZ ;  /* 0x00000036f31c7224 */ /* 0x000fe400078e02ff */
[----:B------:R-:W-:Y:S01]  /*1a90*/  @!P5 IADD3 R26, R35, R26, RZ ;  /* 0x0000001a231ad210 */ /* 0x000fe20007ffe0ff */
[----:B------:R-:W-:Y:S01]  /*1aa0*/  IMAD.WIDE.U32 R36, R54, 0x40, RZ ;  /* 0x0000004036247825 */ /* 0x000fe200078e00ff */
[----:B------:R-:W-:Y:S02]  /*1ab0*/  @!P0 LEA.HI.X R9, R32, R9, R11, 0x1, P1 ;  /* 0x0000000920098211 */ /* 0x000fe400008f0c0b */
[----:B------:R-:W4:Y:S01]  /*1ac0*/  @!P3 LDC.64 R2, c[0x0][0x218] ;  /* 0x00008600ff02bb82 */ /* 0x000f220000000a00 */
[----:B------:R-:W-:Y:S01]  /*1ad0*/  ISETP.GE.AND P1, PT, R10, R13, PT ;  /* 0x0000000d0a00720c */ /* 0x000fe20003f26270 */
[----:B------:R-:W-:Y:S01]  /*1ae0*/  IMAD R28, R242, R55, R28 ;  /* 0x00000037f21c7224 */ /* 0x000fe200078e021c */
[----:B-1----:R-:W-:Y:S01]  /*1af0*/  @!P5 LEA R30, P2, R34, R6, 0x1 ;  /* 0x00000006221ed211 */ /* 0x002fe200078408ff */
[----:B------:R-:W-:Y:S01]  /*1b00*/  @!P5 IMAD R25, R16, 0x2, R25 ;  /* 0x000000021019d824 */ /* 0x000fe200078e0219 */
[----:B------:R-:W-:Y:S01]  /*1b10*/  @!P3 MOV R11, 0x400 ;  /* 0x00000400000bb802 */ /* 0x000fe20000000f00 */
[----:B------:R-:W-:Y:S01]  /*1b20*/  IMAD R29, R19, UR6, RZ ;  /* 0x00000006131d7c24 */ /* 0x000fe2000f8e02ff */
[----:B------:R-:W-:Y:S01]  /*1b30*/  @!P5 LEA.HI.X R31, R34, R7, R26, 0x1, P2 ;  /* 0x00000007221fd211 */ /* 0x000fe200010f0c1a */
[----:B--2---:R-:W-:Y:S01]  /*1b40*/  ULEA UR4, UR4, UR5, 0x18 ;  /* 0x0000000504047291 */ /* 0x004fe2000f8ec03f */
[----:B------:R-:W-:Y:S01]  /*1b50*/  IADD3 R53, R59, R28, RZ ;  /* 0x0000001c3b357210 */ /* 0x000fe20007ffe0ff */
[----:B------:R-:W-:Y:S01]  /*1b60*/  VIADD R28, R242, 0x60 ;  /* 0x00000060f21c7836 */ /* 0x000fe20000000000 */
[----:B------:R-:W-:-:S02]  /*1b70*/  @!P3 LEA R7, R24, R11, 0x18 ;  /* 0x0000000b1807b211 */ /* 0x000fc400078ec0ff */
[----:B------:R-:W-:Y:S01]  /*1b80*/  SHF.L.U32 R34, R55, 0x6, RZ ;  /* 0x0000000637227819 */ /* 0x000fe200000006ff */
[----:B------:R-:W1:Y:S01]  /*1b90*/  @!P1 S2R R27, SR_CgaCtaId ;  /* 0x00000000001b9919 */ /* 0x000e620000008800 */
[----:B------:R-:W-:Y:S02]  /*1ba0*/  LEA R239, R16, UR4, 0x1 ;  /* 0x0000000410ef7c11 */ /* 0x000fe4000f8e08ff */
[----:B---3--:R-:W-:Y:S02]  /*1bb0*/  @!P4 LEA R32, P2, R58, R4, 0x1 ;  /* 0x000000043a20c211 */ /* 0x008fe400078408ff */
[----:B------:R-:W-:Y:S01]  /*1bc0*/  IADD3 R24, R242, 0xa0, RZ ;  /* 0x000000a0f2187810 */ /* 0x000fe20007ffe0ff */
[----:B------:R-:W-:Y:S01]  /*1bd0*/  @!PT LDS RZ, [RZ] ;  /* 0x00000000fffff984 */ /* 0x000fe20000000800 */
[----:B------:R-:W-:Y:S01]  /*1be0*/  @!PT LDS RZ, [RZ] ;  /* 0x00000000fffff984 */ /* 0x000fe20000000800 */
[----:B------:R-:W-:Y:S01]  /*1bf0*/  @!PT LDS RZ, [RZ] ;  /* 0x00000000fffff984 */ /* 0x000fe20000000800 */
[----:B------:R2:W-:Y:S01]  /*1c00*/  @!P0 LDGSTS.E.BYPASS.LTC128B.128 [R239], desc[UR8][R8.64] ;  /* 0x0000000008ef8fae */ /* 0x0005e2000b901d48 */
[----:B------:R-:W-:Y:S02]  /*1c10*/  @!P4 LEA.HI.X R33, R58, R5, R53, 0x1, P2 ;  /* 0x000000053a21c211 */ /* 0x000fe400010f0c35 */
[----:B------:R-:W3:Y:S01]  /*1c20*/  @!P1 LDC.64 R4, c[0x0][0x218] ;  /* 0x00008600ff049b82 */ /* 0x000ee20000000a00 */
[----:B------:R-:W-:Y:S01]  /*1c30*/  @!P3 LEA R6, P0, R54, R58, 0x5 ;  /* 0x0000003a3606b211 */ /* 0x000fe200078028ff */
[----:B------:R1:W-:Y:S01]  /*1c40*/  @!P5 LDGSTS.E.BYPASS.LTC128B.128 [R25+0x800], desc[UR8][R30.64] ;  /* 0x008000001e19dfae */ /* 0x0003e2000b901d48 */
[----:B------:R-:W-:-:S02]  /*1c50*/  @!P3 LEA R7, R16, R7, 0x1 ;  /* 0x000000071007b211 */ /* 0x000fc400078e08ff */
[----:B------:R-:W-:Y:S01]  /*1c60*/  @!P3 LEA.HI.X R11, R54, R53, R55, 0x5, P0 ;  /* 0x00000035360bb211 */ /* 0x000fe200000f2c37 */
[----:B------:R1:W-:Y:S01]  /*1c70*/  @!P4 LDGSTS.E.BYPASS.LTC128B.128 [R21+0x1000], desc[UR8][R32.64] ;  /* 0x010000002015cfae */ /* 0x0003e2000b901d48 */
[----:B----4-:R-:W-:Y:S02]  /*1c80*/  @!P3 LEA R2, P0, R6, R2, 0x1 ;  /* 0x000000020602b211 */ /* 0x010fe400078008ff */
[----:B------:R-:W-:Y:S02]  /*1c90*/  ISETP.GE.AND P4, PT, R24, R13, PT ;  /* 0x0000000d1800720c */ /* 0x000fe40003f86270 */
[----:B------:R-:W-:Y:S02]  /*1ca0*/  @!P3 LEA.HI.X R3, R6, R3, R11, 0x1, P0 ;  /* 0x000000030603b211 */ /* 0x000fe400000f0c0b */
[----:B------:R-:W-:Y:S02]  /*1cb0*/  ISETP.GE.AND P0, PT, R28, R13, PT ;  /* 0x0000000d1c00720c */ /* 0x000fe40003f06270 */
[----:B------:R-:W-:Y:S01]  /*1cc0*/  @!P1 IADD3 R6, P2, R58, R36, RZ ;  /* 0x000000243a069210 */ /* 0x000fe20007f5e0ff */
[----:B------:R4:W-:Y:S01]  /*1cd0*/  @!P3 LDGSTS.E.BYPASS.LTC128B.128 [R7+0x1800], desc[UR8][R2.64] ;  /* 0x018000000207bfae */ /* 0x0009e2000b901d48 */
[----:B------:R-:W-:-:S02]  /*1ce0*/  IADD3 R26, R242, 0x80, RZ ;  /* 0x00000080f21a7810 */ /* 0x000fc40007ffe0ff */
[----:B------:R-:W-:Y:S02]  /*1cf0*/  @!P1 IADD3.X R34, R53, R37, R34, P2, !PT ;  /* 0x0000002535229210 */ /* 0x000fe400017fe422 */
[----:B------:R-:W-:Y:S01]  /*1d00*/  ISETP.GE.AND P5, PT, R26, R13, PT ;  /* 0x0000000d1a00720c */ /* 0x000fe20003fa6270 */
[----:B------:R-:W4:Y:S01]  /*1d10*/  @!P4 S2R R11, SR_CgaCtaId ;  /* 0x00000000000bc919 */ /* 0x000f220000008800 */
[----:B---3--:R-:W-:Y:S01]  /*1d20*/  @!P1 LEA R40, P2, R6, R4, 0x1 ;  /* 0x0000000406289211 */ /* 0x008fe200078408ff */
[----:B--2---:R-:W-:Y:S02]  /*1d30*/  VIADD R8, R242, 0xc0 ;  /* 0x000000c0f2087836 */ /* 0x004fe40000000000 */
[----:B------:R-:W-:Y:S02]  /*1d40*/  @!P0 MOV R52, R58 ;  /* 0x0000003a00348202 */ /* 0x000fe40000000f00 */
[----:B------:R-:W-:Y:S02]  /*1d50*/  @!P1 LEA.HI.X R41, R6, R5, R34, 0x1, P2 ;  /* 0x0000000506299211 */ /* 0x000fe400010f0c22 */
[----:B------:R-:W2:Y:S01]  /*1d60*/  @!P0 S2R R6, SR_CgaCtaId ;  /* 0x0000000000068919 */ /* 0x000ea20000008800 */
[----:B------:R-:W-:Y:S01]  /*1d70*/  ISETP.GE.AND P3, PT, R8, R13, PT ;  /* 0x0000000d0800720c */ /* 0x000fe20003f66270 */
[----:B------:R-:W3:Y:S01]  /*1d80*/  @!P0 LDC.64 R4, c[0x0][0x218] ;  /* 0x00008600ff048b82 */ /* 0x000ee20000000a00 */
[----:B-1----:R-:W-:Y:S01]  /*1d90*/  IADD3 R30, R242, 0xe0, RZ ;  /* 0x000000e0f21e7810 */ /* 0x002fe20007ffe0ff */
[----:B------:R-:W1:Y:S01]  /*1da0*/  @!P5 S2R R25, SR_CgaCtaId ;  /* 0x000000000019d919 */ /* 0x000e620000008800 */
[----:B------:R-:W-:-:S02]  /*1db0*/  @!P0 IMAD R32, R55, 0x60, RZ ;  /* 0x0000006037208824 */ /* 0x000fc400078e02ff */
[----:B------:R-:W-:Y:S01]  /*1dc0*/  ISETP.GE.AND P2, PT, R30, R13, PT ;  /* 0x0000000d1e00720c */ /* 0x000fe20003f46270 */
[----:B------:R-:W-:Y:S01]  /*1dd0*/  @!P0 IMAD.WIDE.U32 R34, R54, 0x60, R52 ;  /* 0x0000006036228825 */ /* 0x000fe200078e0034 */
[----:B------:R-:W-:Y:S02]  /*1de0*/  @!P4 MOV R52, R58 ;  /* 0x0000003a0034c202 */ /* 0x000fe40000000f00 */
[----:B----4-:R-:W-:-:S03]  /*1df0*/  @!P1 MOV R2, 0x400 ;  /* 0x0000040000029802 */ /* 0x010fc60000000f00 */
[----:B------:R-:W4:Y:S01]  /*1e00*/  @!P3 S2R R9, SR_CgaCtaId ;  /* 0x000000000009b919 */ /* 0x000f220000008800 */
[----:B------:R-:W-:Y:S02]  /*1e10*/  @!P0 MOV R7, 0x400 ;  /* 0x0000040000078802 */ /* 0x000fe40000000f00 */
[----:B------:R-:W-:Y:S02]  /*1e20*/  @!P1 LEA R27, R27, R2, 0x18 ;  /* 0x000000021b1b9211 */ /* 0x000fe400078ec0ff */
[----:B------:R-:W1:Y:S01]  /*1e30*/  @!P5 LDC.64 R2, c[0x0][0x218] ;  /* 0x00008600ff02db82 */ /* 0x000e620000000a00 */
[----:B------:R-:W1:Y:S01]  /*1e40*/  @!P2 S2R R21, SR_CgaCtaId ;  /* 0x000000000015a919 */ /* 0x000e620000008800 */
[----:B------:R-:W-:Y:S01]  /*1e50*/  @!P0 IADD3 R32, R35, R32, RZ ;  /* 0x0000002023208210 */ /* 0x000fe20007ffe0ff */
[----:B------:R-:W-:-:S05]  /*1e60*/  @!P1 IMAD R27, R16, 0x2, R27 ;  /* 0x00000002101b9824 */ /* 0x000fca00078e021b */
[----:B------:R1:W-:Y:S01]  /*1e70*/  @!P1 LDGSTS.E.BYPASS.LTC128B.128 [R27+0x2000], desc[UR8][R40.64] ;  /* 0x02000000281b9fae */ /* 0x0003e2000b901d48 */
[----:B---3--:R-:W-:Y:S02]  /*1e80*/  @!P0 LEA R36, P1, R34, R4, 0x1 ;  /* 0x0000000422248211 */ /* 0x008fe400078208ff */
[----:B------:R-:W-:Y:S02]  /*1e90*/  @!P3 MOV R4, 0x400 ;  /* 0x000004000004b802 */ /* 0x000fe40000000f00 */
[----:B--2---:R-:W-:Y:S02]  /*1ea0*/  @!P0 LEA R7, R6, R7, 0x18 ;  /* 0x0000000706078211 */ /* 0x004fe400078ec0ff */
[----:B------:R-:W-:Y:S02]  /*1eb0*/  @!P4 MOV R6, 0x400 ;  /* 0x000004000006c802 */ /* 0x000fe40000000f00 */
[----:B------:R-:W-:Y:S01]  /*1ec0*/  @!P0 LEA.HI.X R37, R34, R5, R32, 0x1, P1 ;  /* 0x0000000522258211 */ /* 0x000fe200008f0c20 */
[----:B------:R-:W-:Y:S01]  /*1ed0*/  @!P0 IMAD R31, R16, 0x2, R7 ;  /* 0x00000002101f8824 */ /* 0x000fe200078e0207 */
[----:B------:R-:W-:-:S02]  /*1ee0*/  @!P4 LEA R11, R11, R6, 0x18 ;  /* 0x000000060b0bc211 */ /* 0x000fc400078ec0ff */
[----:B------:R-:W2:Y:S01]  /*1ef0*/  @!P4 LDC.64 R6, c[0x0][0x218] ;  /* 0x00008600ff06cb82 */ /* 0x000ea20000000a00 */
[----:B------:R-:W-:Y:S01]  /*1f00*/  ISETP.GE.AND P1, PT, R20, R13, PT ;  /* 0x0000000d1400720c */ /* 0x000fe20003f26270 */
[----:B------:R3:W-:Y:S01]  /*1f10*/  @!P0 LDGSTS.E.BYPASS.LTC128B.128 [R31+0x2800], desc[UR8][R36.64] ;  /* 0x02800000241f8fae */ /* 0x0007e2000b901d48 */
[----:B------:R-:W-:Y:S02]  /*1f20*/  @!P5 MOV R20, 0x400 ;  /* 0x000004000014d802 */ /* 0x000fe40000000f00 */
[----:B------:R-:W-:Y:S02]  /*1f30*/  @!P4 LEA R11, R16, R11, 0x1 ;  /* 0x0000000b100bc211 */ /* 0x000fe400078e08ff */
[----:B----4-:R-:W-:Y:S02]  /*1f40*/  @!P3 LEA R9, R9, R4, 0x18 ;  /* 0x000000040909b211 */ /* 0x010fe400078ec0ff */
[----:B------:R-:W4:Y:S01]  /*1f50*/  @!P3 LDC.64 R4, c[0x0][0x218] ;  /* 0x00008600ff04bb82 */ /* 0x000f220000000a00 */
[----:B-1----:R-:W-:-:S02]  /*1f60*/  @!P5 LEA R25, R25, R20, 0x18 ;  /* 0x000000141919d211 */ /* 0x002fc400078ec0ff */
[----:B------:R-:W-:Y:S02]  /*1f70*/  @!P2 MOV R20, 0x400 ;  /* 0x000004000014a802 */ /* 0x000fe40000000f00 */
[----:B------:R-:W-:Y:S01]  /*1f80*/  @!P5 LEA R27, P0, R54, R58, 0x7 ;  /* 0x0000003a361bd211 */ /* 0x000fe200078038ff */
[----:B------:R-:W-:Y:S01]  /*1f90*/  IMAD.WIDE.U32 R40, R18, UR6, R22 ;  /* 0x0000000612287c25 */ /* 0x000fe2000f8e0016 */
[----:B------:R-:W-:Y:S02]  /*1fa0*/  @!P2 LEA R19, R21, R20, 0x18 ;  /* 0x000000141513a211 */ /* 0x000fe400078ec0ff */
[----:B------:R-:W-:Y:S01]  /*1fb0*/  @!P5 LEA.HI.X R32, R54, R53, R55, 0x7, P0 ;  /* 0x000000353620d211 */ /* 0x000fe200000f3c37 */
[----:B------:R-:W-:Y:S01]  /*1fc0*/  @!P4 IMAD R22, R55, 0xa0, RZ ;  /* 0x000000a03716c824 */ /* 0x000fe200078e02ff */
[----:B------:R-:W-:Y:S01]  /*1fd0*/  @!P5 LEA R34, P0, R27, R2, 0x1 ;  /* 0x000000021b22d211 */ /* 0x000fe200078008ff */
[----:B------:R-:W-:Y:S01]  /*1fe0*/  IMAD R20, R18, UR7, R29 ;  /* 0x0000000712147c24 */ /* 0x000fe2000f8e021d */
[----:B------:R-:W-:Y:S01]  /*1ff0*/  @!P5 LEA R25, R16, R25, 0x1 ;  /* 0x000000191019d211 */ /* 0x000fe200078e08ff */
[----:B------:R-:W-:Y:S01]  /*2000*/  @!P3 IMAD R18, R55, 0xc0, RZ ;  /* 0x000000c03712b824 */ /* 0x000fe200078e02ff */
[----:B------:R-:W-:Y:S01]  /*2010*/  @!P5 LEA.HI.X R35, R27, R3, R32, 0x1, P0 ;  /* 0x000000031b23d211 */ /* 0x000fe200000f0c20 */
[----:B------:R-:W-:Y:S01]  /*2020*/  @!P4 IMAD.WIDE.U32 R32, R54, 0xa0, R52 ;  /* 0x000000a03620c825 */ /* 0x000fe200078e0034 */
[----:B------:R-:W1:Y:S01]  /*2030*/  @!P2 LDC.64 R2, c[0x0][0x218] ;  /* 0x00008600ff02ab82 */ /* 0x000e620000000a00 */
[----:B------:R-:W-:Y:S01]  /*2040*/  @!P3 LEA R9, R16, R9, 0x1 ;  /* 0x000000091009b211 */ /* 0x000fe200078e08ff */
[----:B------:R-:W-:Y:S01]  /*2050*/  ULDC.64 UR6, c[0x0][0x220] ;  /* 0x0000880000067ab9 */ /* 0x000fe20000000a00 */
[----:B------:R-:W-:Y:S01]  /*2060*/  @!P3 IMAD.MOV.U32 R52, RZ, RZ, R58 ;  /* 0x000000ffff34b224 */ /* 0x000fe200078e003a */
[----:B------:R-:W-:Y:S01]  /*2070*/  @!P4 IADD3 R22, R33, R22, RZ ;  /* 0x000000162116c210 */ /* 0x000fe20007ffe0ff */
[----:B------:R-:W-:Y:S01]  /*2080*/  @!P5 LDGSTS.E.BYPASS.LTC128B.128 [R25+0x3000], desc[UR8][R34.64] ;  /* 0x030000002219dfae */ /* 0x000fe2000b901d48 */
[----:B--2---:R-:W-:Y:S01]  /*2090*/  @!P4 LEA R6, P0, R32, R6, 0x1 ;  /* 0x000000062006c211 */ /* 0x004fe200078008ff */
[----:B------:R-:W-:Y:S01]  /*20a0*/  @!P3 IMAD.WIDE.U32 R42, R54, 0xc0, R52 ;  /* 0x000000c0362ab825 */ /* 0x000fe200078e0034 */
[----:B------:R-:W-:Y:S01]  /*20b0*/  @!P2 LEA R19, R16, R19, 0x1 ;  /* 0x000000131013a211 */ /* 0x000fe200078e08ff */
[----:B---3--:R-:W2:Y:S01]  /*20c0*/  LDC.64 R36, c[0x0][0x250] ;  /* 0x00009400ff247b82 */ /* 0x008ea20000000a00 */
[----:B------:R-:W-:Y:S01]  /*20d0*/  @!P4 LEA.HI.X R7, R32, R7, R22, 0x1, P0 ;  /* 0x000000072007c211 */ /* 0x000fe200000f0c16 */
[----:B------:R-:W-:Y:S01]  /*20e0*/  @!P2 IMAD.MOV.U32 R52, RZ, RZ, R58 ;  /* 0x000000ffff34a224 */ /* 0x000fe200078e003a */
[----:B----4-:R-:W-:Y:S01]  /*20f0*/  @!P3 LEA R32, P0, R42, R4, 0x1 ;  /* 0x000000042a20b211 */ /* 0x010fe200078008ff */
[----:B------:R-:W-:Y:S01]  /*2100*/  @!P2 IMAD R4, R55, 0xe0, RZ ;  /* 0x000000e03704a824 */ /* 0x000fe200078e02ff */
[----:B------:R-:W-:Y:S01]  /*2110*/  @!P3 IADD3 R18, R43, R18, RZ ;  /* 0x000000122b12b210 */ /* 0x000fe20007ffe0ff */
[----:B------:R-:W-:Y:S01]  /*2120*/  @!P2 IMAD.WIDE.U32 R22, R54, 0xe0, R52 ;  /* 0x000000e03616a825 */ /* 0x000fe200078e0034 */
[----:B------:R-:W-:Y:S01]  /*2130*/  @!P4 LDGSTS.E.BYPASS.LTC128B.128 [R11+0x3800], desc[UR8][R6.64] ;  /* 0x03800000060bcfae */ /* 0x000fe2000b901d48 */
[----:B------:R-:W-:-:S02]  /*2140*/  IADD3 R17, P5, R242, R17, RZ ;  /* 0x00000011f2117210 */ /* 0x000fc40007fbe0ff */
[----:B------:R-:W-:Y:S01]  /*2150*/  @!P3 LEA.HI.X R33, R42, R5, R18, 0x1, P0 ;  /* 0x000000052a21b211 */ /* 0x000fe200000f0c12 */
[----:B------:R-:W-:Y:S01]  /*2160*/  @!P2 IMAD.IADD R4, R23, 0x1, R4 ;  /* 0x000000011704a824 */ /* 0x000fe200078e0204 */
[----:B------:R-:W-:Y:S01]  /*2170*/  IADD3 R41, R41, R20, RZ ;  /* 0x0000001429297210 */ /* 0x000fe20007ffe0ff */
[----:B------:R-:W-:Y:S01]  /*2180*/  IMAD.X R15, R243, 0x1, R15, P5 ;  /* 0x00000001f30f7824 */ /* 0x000fe200028e060f */
[-C--:B------:R-:W-:Y:S01]  /*2190*/  ISETP.GE.AND P5, PT, R28, R13.reuse, PT ;  /* 0x0000000d1c00720c */ /* 0x080fe20003fa6270 */
[----:B------:R-:W-:Y:S01]  /*21a0*/  @!P3 LDGSTS.E.BYPASS.LTC128B.128 [R9+0x4000], desc[UR8][R32.64] ;  /* 0x040000002009bfae */ /* 0x000fe2000b901d48 */
[----:B-1----:R-:W-:Y:S02]  /*21b0*/  @!P2 LEA R2, P0, R22, R2, 0x1 ;  /* 0x000000021602a211 */ /* 0x002fe400078008ff */
[----:B------:R-:W-:Y:S02]  /*21c0*/  ISETP.GE.AND P3, PT, R242, R13, PT ;  /* 0x0000000df200720c */ /* 0x000fe40003f66270 */
[----:B------:R-:W-:-:S02]  /*21d0*/  @!P2 LEA.HI.X R3, R22, R3, R4, 0x1, P0 ;  /* 0x000000031603a211 */ /* 0x000fc400000f0c04 */
[----:B------:R-:W-:Y:S01]  /*21e0*/  ISETP.GE.AND P4, PT, R26, R13, PT ;  /* 0x0000000d1a00720c */ /* 0x000fe20003f86270 */
[-C--:B--2---:R-:W-:Y:S02]  /*21f0*/  IMAD R4, R15, R36.reuse, RZ ;  /* 0x000000240f047224 */ /* 0x084fe400078e02ff */
[----:B------:R1:W-:Y:S01]  /*2200*/  @!P2 LDGSTS.E.BYPASS.LTC128B.128 [R19+0x4800], desc[UR8][R2.64] ;  /* 0x048000000213afae */ /* 0x0003e2000b901d48 */
[C---:B------:R-:W-:Y:S01]  /*2210*/  IMAD.WIDE.U32 R40, R17.reuse, R36, R40 ;  /* 0x0000002411287225 */ /* 0x040fe200078e0028 */
[----:B------:R-:W-:Y:S02]  /*2220*/  SHF.L.U32 R5, R36, 0x5, RZ ;  /* 0x0000000524057819 */ /* 0x000fe400000006ff */
[----:B------:R-:W0:Y:S01]  /*2230*/  LDGDEPBAR ;  /* 0x00000000000079af */ /* 0x000e220000000000 */
[----:B------:R-:W-:Y:S01]  /*2240*/  IMAD R4, R17, R37, R4 ;  /* 0x0000002511047224 */ /* 0x000fe200078e0204 */
[----:B------:R-:W-:-:S04]  /*2250*/  LEA R234, P0, R40, UR6, 0x1 ;  /* 0x0000000628ea7c11 */ /* 0x000fc8000f8008ff */
[----:B------:R-:W-:Y:S02]  /*2260*/  IADD3 R4, R41, R4, RZ ;  /* 0x0000000429047210 */ /* 0x000fe40007ffe0ff */
[----:B------:R-:W-:Y:S02]  /*2270*/  @!P1 LEA R16, P2, R5, R234, 0x1 ;  /* 0x000000ea05109211 */ /* 0x000fe400078408ff */
[----:B------:R-:W-:Y:S02]  /*2280*/  LEA.HI.X R233, R40, UR7, R4, 0x1, P0 ;  /* 0x0000000728e97c11 */ /* 0x000fe400080f0c04 */
[----:B------:R-:W-:Y:S02]  /*2290*/  ISETP.GE.AND P0, PT, R10, R13, PT ;  /* 0x0000000d0a00720c */ /* 0x000fe40003f06270 */
[----:B------:R-:W-:Y:S01]  /*22a0*/  SHF.L.U64.HI R4, R36, 0x5, R37 ;  /* 0x0000000524047819 */ /* 0x000fe20000010225 */
[----:B------:R-:W-:-:S03]  /*22b0*/  @!P3 IMAD.MOV.U32 R235, RZ, RZ, R233 ;  /* 0x000000ffffebb224 */ /* 0x000fc600078e00e9 */
[----:B------:R-:W-:Y:S02]  /*22c0*/  @!P1 LEA.HI.X R17, R5, R233, R4, 0x1, P2 ;  /* 0x000000e905119211 */ /* 0x000fe400010f0c04 */
[----:B------:R-:W-:Y:S02]  /*22d0*/  ISETP.GE.AND P2, PT, R8, R13, PT ;  /* 0x0000000d0800720c */ /* 0x000fe40003f46270 */
[----:B-1----:R-:W-:Y:S01]  /*22e0*/  IADD3 R3, -R14, R51, RZ ;  /* 0x000000330e037210 */ /* 0x002fe20007ffe1ff */
[----:B------:R-:W-:-:S04]  /*22f0*/  DEPBAR.LE SB0, 0x0 ;  /* 0x000080000000791a */ /* 0x000fc80000000000 */
[----:B------:R-:W-:Y:S01]  /*2300*/  BAR.SYNC.DEFER_BLOCKING 0x0 ;  /* 0x0000000000007b1d */ /* 0x000fe20000010000 */
[----:B------:R-:W-:Y:S02]  /*2310*/  LEA.HI R2, R0, R51, RZ, 0x4 ;  /* 0x0000003300027211 */ /* 0x000fe400078f20ff */
[----:B------:R-:W-:Y:S02]  /*2320*/  LEA.HI R6, R3, R3, RZ, 0x1 ;  /* 0x0000000303067211 */ /* 0x000fe400078f08ff */
[----:B------:R-:W-:Y:S02]  /*2330*/  LOP3.LUT R88, R2, 0xfffffff0, RZ, 0xc0, !PT ;  /* 0xfffffff002587812 */ /* 0x000fe400078ec0ff */
[----:B------:R-:W-:Y:S02]  /*2340*/  SHF.R.S32.HI R0, RZ, 0x1, R6 ;  /* 0x00000001ff007819 */ /* 0x000fe40000011406 */
[----:B------:R-:W-:Y:S02]  /*2350*/  IADD3 R88, -R88, R51, RZ ;  /* 0x0000003358587210 */ /* 0x000fe40007ffe1ff */
[----:B------:R-:W-:Y:S01]  /*2360*/  SHF.R.S32.HI R9, RZ, 0x4, R2 ;  /* 0x00000004ff097819 */ /* 0x000fe20000011402 */
[----:B------:R-:W-:Y:S01]  /*2370*/  IMAD.SHL.U32 R10, R0, 0x40, RZ ;  /* 0x00000040000a7824 */ /* 0x000fe200078e00ff */
[----:B------:R-:W-:-:S02]  /*2380*/  LEA.HI R7, R88, R88, RZ, 0x1 ;  /* 0x0000005858077211 */ /* 0x000fc400078f08ff */
[----:B------:R-:W-:Y:S02]  /*2390*/  LEA.HI R2, R2, R9, RZ, 0x1 ;  /* 0x0000000902027211 */ /* 0x000fe400078f08ff */
[--C-:B------:R-:W-:Y:S02]  /*23a0*/  SHF.R.S32.HI R11, RZ, 0x1, R7.reuse ;  /* 0x00000001ff0b7819 */ /* 0x100fe40000011407 */
[----:B------:R-:W-:Y:S02]  /*23b0*/  SHF.R.S32.HI R8, RZ, 0x1f, R7 ;  /* 0x0000001fff087819 */ /* 0x000fe40000011407 */
[----:B------:R-:W-:Y:S02]  /*23c0*/  LOP3.LUT R6, R6, 0x7fffffe, RZ, 0xc0, !PT ;  /* 0x07fffffe06067812 */ /* 0x000fe400078ec0ff */
[----:B------:R-:W-:Y:S01]  /*23d0*/  LEA.HI R8, R8, R11, RZ, 0x2 ;  /* 0x0000000b08087211 */ /* 0x000fe200078f10ff */
[----:B------:R-:W-:Y:S01]  /*23e0*/  @P3 STS [R239+0x5000], RZ ;  /* 0x005000ffef003388 */ /* 0x000fe20000000800 */
[----:B------:R-:W-:Y:S01]  /*23f0*/  IADD3 R229, R3, -R6, RZ ;  /* 0x8000000603e57210 */ /* 0x000fe20007ffe0ff */
[----:B------:R-:W-:Y:S01]  /*2400*/  @!P5 IMAD R3, R37, 0xc0, RZ ;  /* 0x000000c02503d824 */ /* 0x000fe200078e02ff */
[----:B------:R-:W-:Y:S01]  /*2410*/  LOP3.LUT R7, R7, 0x7fffffe, RZ, 0xc0, !PT ;  /* 0x07fffffe07077812 */ /* 0x000fe200078ec0ff */
[----:B------:R-:W-:Y:S04]  /*2420*/  @P3 STS [R239+0x5004], RZ ;  /* 0x005004ffef003388 */ /* 0x000fe80000000800 */
        /* <DEDUP_REMOVED lines=10> */
[----:B------:R-:W-:Y:S01]  /*24d0*/  @!P1 LDGSTS.E.BYPASS.LTC128B.128 [R239+0x5800], desc[UR8][R16.64] ;  /* 0x0580000010ef9fae */ /* 0x000fe2000b901d48 */
[----:B------:R-:W-:-:S03]  /*24e0*/  @!P0 LEA R4, P1, R36, R234, 0x7 ;  /* 0x000000ea24048211 */ /* 0x000fc600078238ff */
[----:B------:R-:W-:Y:S01]  /*24f0*/  @P0 STS.128 [R239+0x6000], RZ ;  /* 0x006000ffef000388 */ /* 0x000fe20000000c00 */
[----:B------:R-:W-:Y:S02]  /*2500*/  @!P0 LEA.HI.X R5, R36, R233, R37, 0x7, P1 ;  /* 0x000000e924058211 */ /* 0x000fe400008f3c25 */
[----:B------:R-:W-:Y:S02]  /*2510*/  ISETP.GE.AND P1, PT, R30, R13, PT ;  /* 0x0000000d1e00720c */ /* 0x000fe40003f26270 */
[----:B------:R-:W-:Y:S01]  /*2520*/  LOP3.LUT R13, R10, 0xc0, RZ, 0xc0, !PT ;  /* 0x000000c00a0d7812 */ /* 0x000fe200078ec0ff */
[----:B------:R-:W-:Y:S01]  /*2530*/  @!PT LDS RZ, [RZ] ;  /* 0x00000000fffff984 */ /* 0x000fe20000000800 */
[----:B------:R-:W-:Y:S01]  /*2540*/  @!PT LDS RZ, [RZ] ;  /* 0x00000000fffff984 */ /* 0x000fe20000000800 */
[----:B------:R-:W-:Y:S01]  /*2550*/  @!PT LDS RZ, [RZ] ;  /* 0x00000000fffff984 */ /* 0x000fe20000000800 */
[----:B------:R2:W-:Y:S01]  /*2560*/  @!P0 LDGSTS.E.BYPASS.LTC128B.128 [R239+0x6000], desc[UR8][R4.64] ;  /* 0x0600000004ef8fae */ /* 0x0005e2000b901d48 */
[----:B------:R-:W-:Y:S02]  /*2570*/  LOP3.LUT R10, R2, 0xfffffffe, RZ, 0xc0, !PT ;  /* 0xfffffffe020a7812 */ /* 0x000fe400078ec0ff */
[----:B------:R-:W-:Y:S01]  /*2580*/  LOP3.LUT R2, R8, 0xfffffffc, RZ, 0xc0, !PT ;  /* 0xfffffffc08027812 */ /* 0x000fe200078ec0ff */
[----:B------:R-:W-:Y:S01]  /*2590*/  @P5 STS.128 [R239+0x6800], RZ ;  /* 0x006800ffef005388 */ /* 0x000fe20000000c00 */
[----:B------:R-:W-:Y:S01]  /*25a0*/  LOP3.LUT R8, R13, 0x8, R12, 0xf8, !PT ;  /* 0x000000080d087812 */ /* 0x000fe200078ef80c */
[----:B------:R-:W-:Y:S01]  /*25b0*/  IMAD.IADD R10, R9, 0x1, -R10 ;  /* 0x00000001090a7824 */ /* 0x000fe200078e0a0a */
[----:B------:R-:W-:-:S02]  /*25c0*/  IADD3 R2, R11, -R2, RZ ;  /* 0x800000020b027210 */ /* 0x000fc40007ffe0ff */
[-C--:B-1----:R-:W-:Y:S01]  /*25d0*/  @!P5 MOV R235, R233.reuse ;  /* 0x000000e900ebd202 */ /* 0x082fe20000000f00 */
[C---:B------:R-:W-:Y:S01]  /*25e0*/  IMAD R229, R10.reuse, 0x8, R229 ;  /* 0x000000080ae57824 */ /* 0x040fe200078e02e5 */
[----:B------:R-:W-:Y:S02]  /*25f0*/  SHF.L.U32 R6, R10, 0x3, RZ ;  /* 0x000000030a067819 */ /* 0x000fe400000006ff */
[----:B------:R-:W-:Y:S01]  /*2600*/  SHF.R.S32.HI R9, RZ, 0x1f, R88 ;  /* 0x0000001fff097819 */ /* 0x000fe20000011458 */
[----:B------:R-:W-:Y:S01]  /*2610*/  @!P5 IMAD.WIDE.U32 R10, R36, 0xc0, R234 ;  /* 0x000000c0240ad825 */ /* 0x000fe200078e00ea */
[----:B------:R-:W-:Y:S02]  /*2620*/  SHF.L.U32 R81, R2, 0x6, RZ ;  /* 0x0000000602517819 */ /* 0x000fe400000006ff */
[----:B------:R-:W-:Y:S01]  /*2630*/  @!P2 MOV R235, R233 ;  /* 0x000000e900eba202 */ /* 0x000fe20000000f00 */
[----:B------:R-:W-:Y:S01]  /*2640*/  @!P5 IMAD.IADD R11, R11, 0x1, R3 ;  /* 0x000000010b0bd824 */ /* 0x000fe200078e0203 */
[----:B------:R-:W-:-:S02]  /*2650*/  LEA.HI R3, R9, R88, RZ, 0x3 ;  /* 0x0000005809037211 */ /* 0x000fc400078f18ff */
[----:B------:R-:W-:Y:S01]  /*2660*/  LOP3.LUT R81, R81, 0xc0, RZ, 0xc0, !PT ;  /* 0x000000c051517812 */ /* 0x000fe200078ec0ff */
[----:B------:R-:W-:Y:S01]  /*2670*/  @!P2 IMAD.WIDE.U32 R14, R36, 0x180, R234 ;  /* 0x00000180240ea825 */ /* 0x000fe200078e00ea */
[----:B------:R-:W-:Y:S01]  /*2680*/  SHF.R.U32.HI R13, RZ, 0x3, R13 ;  /* 0x00000003ff0d7819 */ /* 0x000fe2000001160d */
[----:B------:R-:W-:Y:S01]  /*2690*/  @!PT LDS RZ, [RZ] ;  /* 0x00000000fffff984 */ /* 0x000fe20000000800 */
[----:B------:R-:W-:Y:S01]  /*26a0*/  @!PT LDS RZ, [RZ] ;  /* 0x00000000fffff984 */ /* 0x000fe20000000800 */
[----:B------:R-:W-:Y:S01]  /*26b0*/  @!PT LDS RZ, [RZ] ;  /* 0x00000000fffff984 */ /* 0x000fe20000000800 */
[----:B------:R-:W-:Y:S01]  /*26c0*/  @!P5 LDGSTS.E.BYPASS.LTC128B.128 [R239+0x6800], desc[UR8][R10.64] ;  /* 0x068000000aefdfae */ /* 0x000fe2000b901d48 */
[----:B------:R-:W-:Y:S01]  /*26d0*/  LOP3.LUT R6, R81, 0x8, R6, 0xf8, !PT ;  /* 0x0000000851067812 */ /* 0x000fe200078ef806 */
[----:B------:R-:W-:Y:S01]  /*26e0*/  IMAD.SHL.U32 R3, R3, 0x20, RZ ;  /* 0x0000002003037824 */ /* 0x000fe200078e00ff */
[----:B------:R-:W-:Y:S01]  /*26f0*/  SHF.R.U32.HI R81, RZ, 0x3, R81 ;  /* 0x00000003ff517819 */ /* 0x000fe20000011651 */
[----:B--2---:R-:W-:Y:S01]  /*2700*/  @!P3 IMAD.MOV.U32 R4, RZ, RZ, R234 ;  /* 0x000000ffff04b224 */ /* 0x004fe200078e00ea */
[----:B------:R-:W-:Y:S01]  /*2710*/  @!P1 MOV R235, R233 ;  /* 0x000000e900eb9202 */ /* 0x000fe20000000f00 */
[----:B------:R-:W-:Y:S01]  /*2720*/  @P4 STS.128 [R239+0x7000], RZ ;  /* 0x007000ffef004388 */ /* 0x000fe20000000c00 */
[----:B------:R-:W-:-:S02]  /*2730*/  LOP3.LUT R83, R3, 0xffffff00, RZ, 0xc0, !PT ;  /* 0xffffff0003537812 */ /* 0x000fc400078ec0ff */
[----:B------:R-:W-:Y:S01]  /*2740*/  LOP3.LUT R8, R8, R13, RZ, 0x3c, !PT ;  /* 0x0000000d08087212 */ /* 0x000fe200078e3cff */
[----:B------:R-:W-:Y:S01]  /*2750*/  @!P1 IMAD.WIDE.U32 R12, R36, 0x1c0, R234 ;  /* 0x000001c0240c9825 */ /* 0x000fe200078e00ea */
[----:B------:R-:W-:Y:S02]  /*2760*/  LOP3.LUT R81, R6, R81, RZ, 0x3c, !PT ;  /* 0x0000005106517212 */ /* 0x000fe400078e3cff */
[----:B------:R-:W-:Y:S01]  /*2770*/  @!P3 MOV R5, R233 ;  /* 0x000000e90005b202 */ /* 0x000fe20000000f00 */
[C---:B------:R-:W-:Y:S01]  /*2780*/  @!P1 IMAD R6, R37.reuse, 0x1c0, RZ ;  /* 0x000001c025069824 */ /* 0x040fe200078e02ff */
[----:B------:R-:W-:Y:S01]  /*2790*/  IADD3 R88, R88, -R7, RZ ;  /* 0x8000000758587210 */ /* 0x000fe20007ffe0ff */
[----:B------:R-:W-:Y:S01]  /*27a0*/  @!P2 IMAD R7, R37, 0x180, RZ ;  /* 0x000001802507a824 */ /* 0x000fe200078e02ff */
[----:B------:R-:W-:Y:S01]  /*27b0*/  LEA R3, R90, R83, 0x9 ;  /* 0x000000535a037211 */ /* 0x000fe200078e48ff */
[----:B------:R-:W-:Y:S01]  /*27c0*/  @!P3 IMAD.WIDE.U32 R18, R36, 0x140, R4 ;  /* 0x000001402412b825 */ /* 0x000fe200078e0004 */
[----:B------:R-:W-:-:S02]  /*27d0*/  LEA R229, R229, R8, 0x5 ;  /* 0x00000008e5e57211 */ /* 0x000fc400078e28ff */
[----:B------:R-:W-:Y:S01]  /*27e0*/  @!P4 LEA R16, P0, R36, R234, 0x8 ;  /* 0x000000ea2410c211 */ /* 0x000fe200078040ff */
[----:B------:R-:W-:Y:S01]  /*27f0*/  @!P3 IMAD R8, R37, 0x140, RZ ;  /* 0x000001402508b824 */ /* 0x000fe200078e02ff */
[----:B------:R-:W-:Y:S01]  /*2800*/  @!P1 IADD3 R13, R13, R6, RZ ;  /* 0x000000060d0d9210 */ /* 0x000fe20007ffe0ff */
[----:B------:R-:W-:Y:S01]  /*2810*/  @!P2 IMAD.IADD R5, R15, 0x1, R7 ;  /* 0x000000010f05a824 */ /* 0x000fe200078e0207 */
[----:B------:R-:W-:Y:S01]  /*2820*/  LEA R6, R88, R3, 0x5 ;  /* 0x0000000358067211 */ /* 0x000fe200078e28ff */
[----:B------:R-:W-:Y:S01]  /*2830*/  @!P2 IMAD.MOV.U32 R4, RZ, RZ, R14 ;  /* 0x000000ffff04a224 */ /* 0x000fe200078e000e */
[----:B------:R-:W-:Y:S01]  /*2840*/  @!P4 LEA.HI.X R17, R36, R233, R37, 0x8, P0 ;  /* 0x000000e92411c211 */ /* 0x000fe200000f4425 */
[----:B------:R-:W-:Y:S01]  /*2850*/  IMAD R150, R88, 0x20, R83 ;  /* 0x0000002058967824 */ /* 0x000fe200078e0253 */
[----:B------:R-:W-:Y:S01]  /*2860*/  @!P3 IADD3 R9, R19, R8, RZ ;  /* 0x000000081309b210 */ /* 0x000fe20007ffe0ff */
[----:B------:R-:W-:Y:S01]  /*2870*/  IMAD.IADD R231, R81, 0x1, R6 ;  /* 0x0000000151e77824 */ /* 0x000fe200078e0206 */
[----:B------:R-:W-:Y:S01]  /*2880*/  @!P3 MOV R8, R18 ;  /* 0x000000120008b202 */ /* 0x000fe20000000f00 */
[----:B------:R-:W-:Y:S01]  /*2890*/  @!PT LDS RZ, [RZ] ;  /* 0x00000000fffff984 */ /* 0x000fe20000000800 */
[----:B------:R-:W-:Y:S01]  /*28a0*/  @!PT LDS RZ, [RZ] ;  /* 0x00000000fffff984 */ /* 0x000fe20000000800 */
[----:B------:R-:W-:Y:S01]  /*28b0*/  @!PT LDS RZ, [RZ] ;  /* 0x00000000fffff984 */ /* 0x000fe20000000800 */
[----:B------:R1:W-:Y:S01]  /*28c0*/  @!P4 LDGSTS.E.BYPASS.LTC128B.128 [R239+0x7000], desc[UR8][R16.64] ;  /* 0x0700000010efcfae */ /* 0x0003e2000b901d48 */
[----:B------:R-:W-:-:S02]  /*28d0*/  LEA R229, R229, UR4, 0x1 ;  /* 0x00000004e5e57c11 */ /* 0x000fc4000f8e08ff */
[----:B------:R-:W-:Y:S01]  /*28e0*/  LEA R231, R231, UR4, 0x1 ;  /* 0x00000004e7e77c11 */ /* 0x000fe2000f8e08ff */
[----:B------:R-:W-:Y:S01]  /*28f0*/  @P3 STS.128 [R239+0x7800], RZ ;  /* 0x007800ffef003388 */ /* 0x000fe20000000c00 */
[----:B------:R-:W-:Y:S01]  /*2900*/  LOP3.LUT P0, RZ, R0, 0x2, RZ, 0xc0, !PT ;  /* 0x0000000200ff7812 */ /* 0x000fe2000780c0ff */
[----:B------:R-:W-:Y:S01]  /*2910*/  VIADD R228, R229, 0x1000 ;  /* 0x00001000e5e47836 */ /* 0x000fe20000000000 */
[----:B------:R-:W-:Y:S01]  /*2920*/  IADD3 R150, R81, R150, RZ ;  /* 0x0000009651967210 */ /* 0x000fe20007ffe0ff */
        /* <DEDUP_REMOVED lines=14> */
[----:B------:R-:W-:-:S02]  /*2a10*/  LOP3.LUT P1, RZ, R2, 0x2, RZ, 0xc0, !PT ;  /* 0x0000000202ff7812 */ /* 0x000fc4000782c0ff */
[----:B------:R-:W-:Y:S01]  /*2a20*/  MOV R2, 0x10 ;  /* 0x0000001000027802 */ /* 0x000fe20000000f00 */
[----:B------:R-:W-:Y:S03]  /*2a30*/  LDSM.16.M88.4 R28, [R231] ;  /* 0x00000000e71c783b */ /* 0x000fe60000000200 */
[C---:B------:R-:W-:Y:S01]  /*2a40*/  SEL R0, R2.reuse, 0xfffffff0, !P0 ;  /* 0xfffffff002007807 */ /* 0x040fe20004000000 */
[----:B-1----:R-:W1:Y:S01]  /*2a50*/  LDSM.16.M88.4 R16, [R229+0x1000] ;  /* 0x00100000e510783b */ /* 0x002e620000000200 */
[----:B------:R-:W-:Y:S02]  /*2a60*/  SEL R3, R2, 0xfffffff0, !P1 ;  /* 0xfffffff002037807 */ /* 0x000fe40004800000 */
[----:B------:R-:W-:Y:S01]  /*2a70*/  ISETP.GT.AND P1, PT, R38, 0x1, PT ;  /* 0x000000012600780c */ /* 0x000fe20003f24270 */
[----:B------:R-:W3:Y:S01]  /*2a80*/  LDSM.16.M88.4 R24, [R229+0x1400] ;  /* 0x00140000e518783b */ /* 0x000ee20000000200 */
[----:B------:R-:W-:Y:S01]  /*2a90*/  LEA R230, R3, R231, 0x1 ;  /* 0x000000e703e67211 */ /* 0x000fe200078e08ff */
[C---:B------:R-:W-:Y:S01]  /*2aa0*/  IMAD R57, R0.reuse, 0x2, R229 ;  /* 0x0000000200397824 */ /* 0x040fe200078e02e5 */
[----:B------:R-:W-:Y:S01]  /*2ab0*/  LEA R228, R0, R228, 0x1 ;  /* 0x000000e400e47211 */ /* 0x000fe200078e08ff */
[----:B------:R-:W0:Y:S04]  /*2ac0*/  LDGDEPBAR ;  /* 0x00000000000079af */ /* 0x000e280000000000 */
[----:B------:R-:W-:Y:S04]  /*2ad0*/  LDSM.16.M88.4 R20, [R230] ;  /* 0x00000000e614783b */ /* 0x000fe80000000200 */
[----:B------:R-:W4:Y:S04]  /*2ae0*/  LDSM.16.M88.4 R40, [R57+0x1000] ;  /* 0x001000003928783b */ /* 0x000f280000000200 */
[----:B------:R-:W4:Y:S04]  /*2af0*/  LDSM.16.M88.4 R32, [R57+0x1400] ;  /* 0x001400003920783b */ /* 0x000f280000000200 */
[----:B--2---:R-:W2:Y:S04]  /*2b00*/  LDSM.16.M88.4 R12, [R229+0x1800] ;  /* 0x00180000e50c783b */ /* 0x004ea80000000200 */
[----:B------:R-:W-:Y:S01]  /*2b10*/  LDSM.16.M88.4 R84, [R57+0x2000] ;  /* 0x002000003954783b */ /* 0x000fe20000000200 */
[C---:B-1----:R-:W-:Y:S06]  /*2b20*/  HMMA.16816.F32 R4, R28.reuse, R16, RZ ;  /* 0x000000101c04723c */ /* 0x042fec00000018ff */
[C---:B------:R-:W-:Y:S06]  /*2b30*/  HMMA.16816.F32 R16, R28.reuse, R18, RZ ;  /* 0x000000121c10723c */ /* 0x040fec00000018ff */
[C---:B---3--:R-:W-:Y:S06]  /*2b40*/  HMMA.16816.F32 R8, R28.reuse, R24, RZ ;  /* 0x000000181c08723c */ /* 0x048fec00000018ff */
[----:B------:R-:W-:Y:S06]  /*2b50*/  HMMA.16816.F32 R24, R28, R26, RZ ;  /* 0x0000001a1c18723c */ /* 0x000fec00000018ff */
[C---:B----4-:R-:W-:Y:S06]  /*2b60*/  HMMA.16816.F32 R4, R20.reuse, R40, R4 ;  /* 0x000000281404723c */ /* 0x050fec0000001804 */
[C---:B------:R-:W-:Y:S01]  /*2b70*/  HMMA.16816.F32 R16, R20.reuse, R42, R16 ;  /* 0x0000002a1410723c */ /* 0x040fe20000001810 */
[----:B------:R-:W1:Y:S05]  /*2b80*/  LDSM.16.M88.4 R40, [R57+0x1800] ;  /* 0x001800003928783b */ /* 0x000e6a0000000200 */
[C---:B------:R-:W-:Y:S06]  /*2b90*/  HMMA.16816.F32 R8, R20.reuse, R32, R8 ;  /* 0x000000201408723c */ /* 0x040fec0000001808 */
[----:B------:R-:W-:Y:S01]  /*2ba0*/  HMMA.16816.F32 R24, R20, R34, R24 ;  /* 0x000000221418723c */ /* 0x000fe20000001818 */
[----:B------:R-:W-:Y:S05]  /*2bb0*/  LDSM.16.M88.4 R32, [R57+0x1c00] ;  /* 0x001c00003920783b */ /* 0x000fea0000000200 */
[----:B------:R-:W-:Y:S01]  /*2bc0*/  FMUL.FTZ R4, R4, UR10 ;  /* 0x0000000a04047c20 */ /* 0x000fe20008410000 */
[----:B------:R-:W-:Y:S01]  /*2bd0*/  FMUL.FTZ R5, R5, UR10 ;  /* 0x0000000a05057c20 */ /* 0x000fe20008410000 */
[----:B------:R-:W-:Y:S01]  /*2be0*/  FMUL.FTZ R6, R6, UR10 ;  /* 0x0000000a06067c20 */ /* 0x000fe20008410000 */
[----:B------:R-:W-:Y:S01]  /*2bf0*/  FMUL.FTZ R79, R7, UR10 ;  /* 0x0000000a074f7c20 */ /* 0x000fe20008410000 */
[----:B------:R-:W3:Y:S02]  /*2c00*/  MUFU.TANH R67, R4 ;  /* 0x0000000400437308 */ /* 0x000ee40000002400 */
[----:B------:R-:W-:Y:S01]  /*2c10*/  FMUL.FTZ R65, R16, UR10 ;  /* 0x0000000a10417c20 */ /* 0x000fe20008410000 */
[----:B------:R-:W-:Y:S01]  /*2c20*/  FMUL.FTZ R64, R17, UR10 ;  /* 0x0000000a11407c20 */ /* 0x000fe20008410000 */
[----:B------:R-:W-:Y:S01]  /*2c30*/  FMUL.FTZ R78, R18, UR10 ;  /* 0x0000000a124e7c20 */ /* 0x000fe20008410000 */
[----:B------:R-:W-:-:S02]  /*2c40*/  FMUL.FTZ R77, R19, UR10 ;  /* 0x0000000a134d7c20 */ /* 0x000fc40008410000 */
[----:B------:R-:W4:Y:S01]  /*2c50*/  LDSM.16.M88.4 R16, [R229+0x1c00] ;  /* 0x001c0000e510783b */ /* 0x000f220000000200 */
[----:B------:R-:W1:Y:S01]  /*2c60*/  MUFU.TANH R66, R5 ;  /* 0x0000000500427308 */ /* 0x000e620000002400 */
[----:B------:R-:W-:Y:S01]  /*2c70*/  FMUL.FTZ R8, R8, UR10 ;  /* 0x0000000a08087c20 */ /* 0x000fe20008410000 */
[----:B------:R-:W-:Y:S01]  /*2c80*/  FMUL.FTZ R9, R9, UR10 ;  /* 0x0000000a09097c20 */ /* 0x000fe20008410000 */
[----:B------:R-:W-:Y:S01]  /*2c90*/  FMUL.FTZ R10, R10, UR10 ;  /* 0x0000000a0a0a7c20 */ /* 0x000fe20008410000 */
[----:B------:R-:W-:Y:S02]  /*2ca0*/  FMUL.FTZ R75, R11, UR10 ;  /* 0x0000000a0b4b7c20 */ /* 0x000fe40008410000 */
[----:B------:R-:W-:Y:S01]  /*2cb0*/  FMUL.FTZ R61, R24, UR10 ;  /* 0x0000000a183d7c20 */ /* 0x000fe20008410000 */
[----:B------:R-:W-:Y:S01]  /*2cc0*/  FMUL.FTZ R60, R25, UR10 ;  /* 0x0000000a193c7c20 */ /* 0x000fe20008410000 */
[----:B------:R2:W1:Y:S01]  /*2cd0*/  MUFU.TANH R80, R6 ;  /* 0x0000000600507308 */ /* 0x0004620000002400 */
[----:B------:R-:W-:Y:S01]  /*2ce0*/  FMUL.FTZ R74, R26, UR10 ;  /* 0x0000000a1a4a7c20 */ /* 0x000fe20008410000 */
[----:B------:R-:W-:-:S02]  /*2cf0*/  FMUL.FTZ R73, R27, UR10 ;  /* 0x0000000a1b497c20 */ /* 0x000fc40008410000 */
[----:B------:R-:W3:Y:S04]  /*2d00*/  LDSM.16.M88.4 R24, [R229+0x2000] ;  /* 0x00200000e518783b */ /* 0x000ee80000000200 */
[----:B------:R-:W1:Y:S08]  /*2d10*/  MUFU.TANH R63, R8 ;  /* 0x00000008003f7308 */ /* 0x000e700000002400 */
[----:B------:R-:W1:Y:S01]  /*2d20*/  MUFU.TANH R62, R9 ;  /* 0x00000009003e7308 */ /* 0x000e620000002400 */
[C---:B--2---:R-:W-:Y:S06]  /*2d30*/  HMMA.16816.F32 R4, R28.reuse, R12, RZ ;  /* 0x0000000c1c04723c */ /* 0x044fec00000018ff */
[----:B------:R-:W-:Y:S01]  /*2d40*/  HMMA.16816.F32 R12, R28, R14, RZ ;  /* 0x0000000e1c0c723c */ /* 0x000fe200000018ff */
[----:B------:R4:W2:Y:S08]  /*2d50*/  MUFU.TANH R76, R10 ;  /* 0x0000000a004c7308 */ /* 0x0008b00000002400 */
[----:B------:R-:W2:Y:S08]  /*2d60*/  MUFU.TANH R79, R79 ;  /* 0x0000004f004f7308 */ /* 0x000eb00000002400 */
[----:B------:R-:W2:Y:S01]  /*2d70*/  MUFU.TANH R65, R65 ;  /* 0x0000004100417308 */ /* 0x000ea20000002400 */
[C---:B-1----:R-:W-:Y:S06]  /*2d80*/  HMMA.16816.F32 R4, R20.reuse, R40, R4 ;  /* 0x000000281404723c */ /* 0x042fec0000001804 */
[----:B------:R-:W-:Y:S01]  /*2d90*/  HMMA.16816.F32 R12, R20, R42, R12 ;  /* 0x0000002a140c723c */ /* 0x000fe2000000180c */
[----:B------:R-:W-:Y:S01]  /*2da0*/  LDSM.16.M88.4 R40, [R57+0x2400] ;  /* 0x002400003928783b */ /* 0x000fe20000000200 */
[----:B------:R-:W1:Y:S04]  /*2db0*/  MUFU.TANH R64, R64 ;  /* 0x0000004000407308 */ /* 0x000e680000002400 */
[C---:B----4-:R-:W-:Y:S04]  /*2dc0*/  HMMA.16816.F32 R8, R28.reuse, R16, RZ ;  /* 0x000000101c08723c */ /* 0x050fe800000018ff */
[----:B------:R-:W4:Y:S02]  /*2dd0*/  MUFU.TANH R78, R78 ;  /* 0x0000004e004e7308 */ /* 0x000f240000002400 */
[----:B------:R-:W-:Y:S06]  /*2de0*/  HMMA.16816.F32 R16, R28, R18, RZ ;  /* 0x000000121c10723c */ /* 0x000fec00000018ff */
        /* <DEDUP_REMOVED lines=8> */
[----:B------:R-:W-:-:S02]  /*2e70*/  FMUL.FTZ R69, R15, UR10 ;  /* 0x0000000a0f457c20 */ /* 0x000fc40008410000 */
[----:B------:R-:W2:Y:S01]  /*2e80*/  LDSM.16.M88.4 R12, [R229+0x2400] ;  /* 0x00240000e50c783b */ /* 0x000ea20000000200 */
[----:B------:R-:W1:Y:S01]  /*2e90*/  MUFU.TANH R52, R5 ;  /* 0x0000000500347308 */ /* 0x000e620000002400 */
[C---:B------:R-:W-:Y:S06]  /*2ea0*/  HMMA.16816.F32 R8, R20.reuse, R32, R8 ;  /* 0x000000201408723c */ /* 0x040fec0000001808 */
[----:B------:R-:W-:Y:S01]  /*2eb0*/  HMMA.16816.F32 R16, R20, R34, R16 ;  /* 0x000000221410723c */ /* 0x000fe20000001810 */
[----:B------:R3:W1:Y:S01]  /*2ec0*/  MUFU.TANH R72, R6 ;  /* 0x0000000600487308 */ /* 0x0006620000002400 */
[----:B------:R-:W4:Y:S07]  /*2ed0*/  LDSM.16.M88.4 R32, [R229+0x2800] ;  /* 0x00280000e520783b */ /* 0x000f2e0000000200 */
[----:B------:R-:W1:Y:S08]  /*2ee0*/  MUFU.TANH R77, R77 ;  /* 0x0000004d004d7308 */ /* 0x000e700000002400 */
[----:B------:R-:W1:Y:S01]  /*2ef0*/  MUFU.TANH R75, R75 ;  /* 0x0000004b004b7308 */ /* 0x000e620000002400 */
[----:B---3--:R-:W-:Y:S01]  /*2f00*/  HMMA.16816.F32 R4, R28, R24, RZ ;  /* 0x000000181c04723c */ /* 0x008fe200000018ff */
[----:B------:R-:W-:Y:S01]  /*2f10*/  FMUL.FTZ R8, R8, UR10 ;  /* 0x0000000a08087c20 */ /* 0x000fe20008410000 */
[----:B------:R-:W-:Y:S01]  /*2f20*/  FMUL.FTZ R9, R9, UR10 ;  /* 0x0000000a09097c20 */ /* 0x000fe20008410000 */
[----:B------:R-:W-:Y:S01]  /*2f30*/  FMUL.FTZ R10, R10, UR10 ;  /* 0x0000000a0a0a7c20 */ /* 0x000fe20008410000 */
[----:B------:R-:W-:-:S02]  /*2f40*/  FMUL.FTZ R92, R11, UR10 ;  /* 0x0000000a0b5c7c20 */ /* 0x000fc40008410000 */
[----:B------:R-:W-:Y:S01]  /*2f50*/  HMMA.16816.F32 R24, R28, R26, RZ ;  /* 0x0000001a1c18723c */ /* 0x000fe200000018ff */
[----:B------:R-:W3:Y:S01]  /*2f60*/  MUFU.TANH R48, R8 ;  /* 0x0000000800307308 */ /* 0x000ee20000002400 */
[----:B------:R-:W-:Y:S01]  /*2f70*/  FMUL.FTZ R16, R16, UR10 ;  /* 0x0000000a10107c20 */ /* 0x000fe20008410000 */
[----:B------:R-:W-:Y:S01]  /*2f80*/  FMUL.FTZ R17, R17, UR10 ;  /* 0x0000000a11117c20 */ /* 0x000fe20008410000 */
[----:B------:R-:W-:Y:S01]  /*2f90*/  FMUL.FTZ R18, R18, UR10 ;  /* 0x0000000a12127c20 */ /* 0x000fe20008410000 */
[----:B------:R-:W-:-:S04]  /*2fa0*/  FMUL.FTZ R19, R19, UR10 ;  /* 0x0000000a13137c20 */ /* 0x000fc80008410000 */
[----:B------:R-:W1:Y:S08]  /*2fb0*/  MUFU.TANH R47, R9 ;  /* 0x00000009002f7308 */ /* 0x000e700000002400 */
[----:B------:R2:W1:Y:S01]  /*2fc0*/  MUFU.TANH R91, R10 ;  /* 0x0000000a005b7308 */ /* 0x0004620000002400 */
[C---:B------:R-:W-:Y:S06]  /*2fd0*/  HMMA.16816.F32 R4, R20.reuse, R84, R4 ;  /* 0x000000541404723c */ /* 0x040fec0000001804 */
[----:B------:R-:W-:Y:S01]  /*2fe0*/  HMMA.16816.F32 R24, R20, R86, R24 ;  /* 0x000000561418723c */ /* 0x000fe20000001818 */
[----:B------:R-:W1:Y:S08]  /*2ff0*/  MUFU.TANH R46, R16 ;  /* 0x00000010002e7308 */ /* 0x000e700000002400 */
[----:B------:R-:W1:Y:S01]  /*3000*/  MUFU.TANH R45, R17 ;  /* 0x00000011002d7308 */ /* 0x000e620000002400 */
[----:B--2---:R-:W-:Y:S07]  /*3010*/  HMMA.16816.F32 R8, R28, R12, RZ ;  /* 0x0000000c1c08723c */ /* 0x004fee00000018ff */
[----:B------:R-:W2:Y:S01]  /*3020*/  MUFU.TANH R93, R18 ;  /* 0x00000012005d7308 */ /* 0x000ea20000002400 */
[----:B------:R-:W-:Y:S01]  /*3030*/  FMUL.FTZ R44, R4, UR10 ;  /* 0x0000000a042c7c20 */ /* 0x000fe20008410000 */
[----:B------:R-:W-:Y:S01]  /*3040*/  FMUL.FTZ R2, R5, UR10 ;  /* 0x0000000a05027c20 */ /* 0x000fe20008410000 */
[----:B------:R-:W-:Y:S01]  /*3050*/  FMUL.FTZ R95, R6, UR10 ;  /* 0x0000000a065f7c20 */ /* 0x000fe20008410000 */
[----:B------:R-:W-:-:S02]  /*3060*/  FMUL.FTZ R96, R7, UR10 ;  /* 0x0000000a07607c20 */ /* 0x000fc40008410000 */
[C---:B------:R-:W-:Y:S01]  /*3070*/  HMMA.16816.F32 R4, R28.reuse, R14, RZ ;  /* 0x0000000e1c04723c */ /* 0x040fe200000018ff */
[----:B------:R-:W-:Y:S01]  /*3080*/  FMUL.FTZ R85, R24, UR10 ;  /* 0x0000000a18557c20 */ /* 0x000fe20008410000 */
[----:B------:R3:W1:Y:S01]  /*3090*/  MUFU.TANH R94, R19 ;  /* 0x00000013005e7308 */ /* 0x0006620000002400 */
[----:B------:R-:W-:Y:S01]  /*30a0*/  FMUL.FTZ R84, R25, UR10 ;  /* 0x0000000a19547c20 */ /* 0x000fe20008410000 */
[----:B------:R-:W-:Y:S01]  /*30b0*/  FMUL.FTZ R98, R26, UR10 ;  /* 0x0000000a1a627c20 */ /* 0x000fe20008410000 */
[----:B------:R-:W-:Y:S01]  /*30c0*/  FMUL.FTZ R100, R27, UR10 ;  /* 0x0000000a1b647c20 */ /* 0x000fe20008410000 */
[----:B----4-:R-:W-:Y:S01]  /*30d0*/  HMMA.16816.F32 R12, R28, R32, RZ ;  /* 0x000000201c0c723c */ /* 0x010fe200000018ff */
[----:B------:R-:W4:Y:S03]  /*30e0*/  LDSM.16.M88.4 R24, [R229+0x2c00] ;  /* 0x002c0000e518783b */ /* 0x000f260000000200 */
[----:B------:R-:W1:Y:S02]  /*30f0*/  MUFU.TANH R61, R61 ;  /* 0x0000003d003d7308 */ /* 0x000e640000002400 */
[----:B------:R-:W-:Y:S06]  /*3100*/  HMMA.16816.F32 R8, R20, R40, R8 ;  /* 0x000000281408723c */ /* 0x000fec0000001808 */
[----:B------:R-:W-:Y:S01]  /*3110*/  HMMA.16816.F32 R32, R28, R34, RZ ;  /* 0x000000221c20723c */ /* 0x000fe200000018ff */
[----:B---3--:R-:W3:Y:S01]  /*3120*/  LDSM.16.M88.4 R16, [R57+0x2800] ;  /* 0x002800003910783b */ /* 0x008ee20000000200 */
[----:B------:R-:W1:Y:S04]  /*3130*/  MUFU.TANH R60, R60 ;  /* 0x0000003c003c7308 */ /* 0x000e680000002400 */
[----:B------:R-:W-:Y:S04]  /*3140*/  HMMA.16816.F32 R4, R20, R42, R4 ;  /* 0x0000002a1404723c */ /* 0x000fe80000001804 */
[----:B------:R-:W1:Y:S08]  /*3150*/  MUFU.TANH R74, R74 ;  /* 0x0000004a004a7308 */ /* 0x000e700000002400 */
[----:B------:R-:W-:Y:S01]  /*3160*/  FMUL.FTZ R87, R8, UR10 ;  /* 0x0000000a08577c20 */ /* 0x000fe20008410000 */
[----:B------:R-:W-:Y:S01]  /*3170*/  FMUL.FTZ R86, R9, UR10 ;  /* 0x0000000a09567c20 */ /* 0x000fe20008410000 */
[----:B------:R-:W-:Y:S01]  /*3180*/  FMUL.FTZ R102, R10, UR10 ;  /* 0x0000000a0a667c20 */ /* 0x000fe20008410000 */
[----:B------:R-:W-:Y:S01]  /*3190*/  FMUL.FTZ R104, R11, UR10 ;  /* 0x0000000a0b687c20 */ /* 0x000fe20008410000 */
[----:B------:R-:W1:Y:S01]  /*31a0*/  MUFU.TANH R73, R73 ;  /* 0x0000004900497308 */ /* 0x000e620000002400 */
[----:B------:R-:W2:Y:S01]  /*31b0*/  LDSM.16.M88.4 R8, [R57+0x2c00] ;  /* 0x002c00003908783b */ /* 0x000ea20000000200 */
[C---:B----4-:R-:W-:Y:S06]  /*31c0*/  HMMA.16816.F32 R40, R28.reuse, R24, RZ ;  /* 0x000000181c28723c */ /* 0x050fec00000018ff */
[----:B------:R-:W-:Y:S01]  /*31d0*/  FMUL.FTZ R99, R4, UR10 ;  /* 0x0000000a04637c20 */ /* 0x000fe20008410000 */
[----:B------:R-:W-:Y:S01]  /*31e0*/  FMUL.FTZ R97, R5, UR10 ;  /* 0x0000000a05617c20 */ /* 0x000fe20008410000 */
[----:B------:R-:W-:Y:S01]  /*31f0*/  FMUL.FTZ R107, R6, UR10 ;  /* 0x0000000a066b7c20 */ /* 0x000fe20008410000 */
[----:B------:R-:W-:Y:S01]  /*3200*/  FMUL.FTZ R110, R7, UR10 ;  /* 0x0000000a076e7c20 */ /* 0x000fe20008410000 */
[----:B------:R-:W4:Y:S01]  /*3210*/  MUFU.TANH R71, R71 ;  /* 0x0000004700477308 */ /* 0x000f220000002400 */
[----:B------:R-:W1:Y:S01]  /*3220*/  LDSM.16.M88.4 R4, [R229+0x3000] ;  /* 0x00300000e504783b */ /* 0x000e620000000200 */
[----:B------:R-:W-:Y:S06]  /*3230*/  HMMA.16816.F32 R24, R28, R26, RZ ;  /* 0x0000001a1c18723c */ /* 0x000fec00000018ff */
[C---:B---3--:R-:W-:Y:S01]  /*3240*/  HMMA.16816.F32 R12, R20.reuse, R16, R12 ;  /* 0x00000010140c723c */ /* 0x048fe2000000180c */
[----:B------:R-:W3:Y:S05]  /*3250*/  MUFU.TANH R50, R50 ;  /* 0x0000003200327308 */ /* 0x000eea0000002400 */
[C---:B------:R-:W-:Y:S03]  /*3260*/  HMMA.16816.F32 R32, R20.reuse, R18, R32 ;  /* 0x000000121420723c */ /* 0x040fe60000001820 */
[----:B------:R-:W1:Y:S08]  /*3270*/  MUFU.TANH R49, R49 ;  /* 0x0000003100317308 */ /* 0x000e700000002400 */
[----:B------:R-:W1:Y:S01]  /*3280*/  MUFU.TANH R70, R70 ;  /* 0x0000004600467308 */ /* 0x000e620000002400 */
[C---:B--2---:R-:W-:Y:S06]  /*3290*/  HMMA.16816.F32 R24, R20.reuse, R10, R24 ;  /* 0x0000000a1418723c */ /* 0x044fec0000001818 */
[----:B------:R-:W-:Y:S01]  /*32a0*/  FMUL.FTZ R103, R12, UR10 ;  /* 0x0000000a0c677c20 */ /* 0x000fe20008410000 */
[----:B------:R-:W-:Y:S01]  /*32b0*/  FMUL.FTZ R101, R13, UR10 ;  /* 0x0000000a0d657c20 */ /* 0x000fe20008410000 */
[----:B------:R-:W-:Y:S01]  /*32c0*/  FMUL.FTZ R112, R14, UR10 ;  /* 0x0000000a0e707c20 */ /* 0x000fe20008410000 */
[----:B------:R-:W-:Y:S01]  /*32d0*/  FMUL.FTZ R113, R15, UR10 ;  /* 0x0000000a0f717c20 */ /* 0x000fe20008410000 */
[----:B------:R-:W-:Y:S01]  /*32e0*/  HMMA.16816.F32 R40, R20, R8, R40 ;  /* 0x000000081428723c */ /* 0x000fe20000001828 */
[----:B------:R-:W2:Y:S01]  /*32f0*/  LDSM.16.M88.4 R12, [R57+0x3000] ;  /* 0x00300000390c783b */ /* 0x000ea20000000200 */
[----:B------:R-:W-:Y:S01]  /*3300*/  FMUL.FTZ R106, R32, UR10 ;  /* 0x0000000a206a7c20 */ /* 0x000fe20008410000 */
[----:B------:R-:W-:Y:S01]  /*3310*/  FMUL.FTZ R105, R33, UR10 ;  /* 0x0000000a21697c20 */ /* 0x000fe20008410000 */
[----:B------:R-:W-:Y:S01]  /*3320*/  FMUL.FTZ R114, R34, UR10 ;  /* 0x0000000a22727c20 */ /* 0x000fe20008410000 */
[----:B------:R-:W-:Y:S01]  /*3330*/  FMUL.FTZ R115, R35, UR10 ;  /* 0x0000000a23737c20 */ /* 0x000fe20008410000 */
[C---:B-1----:R-:W-:Y:S01]  /*3340*/  HMMA.16816.F32 R16, R28.reuse, R4, RZ ;  /* 0x000000041c10723c */ /* 0x042fe200000018ff */
[----:B------:R-:W1:Y:S01]  /*3350*/  LDSM.16.M88.4 R32, [R229+0x3400] ;  /* 0x00340000e520783b */ /* 0x000e620000000200 */
[----:B------:R-:W1:Y:S03]  /*3360*/  MUFU.TANH R69, R69 ;  /* 0x0000004500457308 */ /* 0x000e660000002400 */
[----:B------:R-:W4:Y:S01]  /*3370*/  LDSM.16.M88.4 R8, [R57+0x3400] ;  /* 0x003400003908783b */ /* 0x000f220000000200 */
[----:B------:R-:W-:Y:S04]  /*3380*/  HMMA.16816.F32 R4, R28, R6, RZ ;  /* 0x000000061c04723c */ /* 0x000fe800000018ff */
[----:B------:R-:W1:Y:S01]  /*3390*/  MUFU.TANH R92, R92 ;  /* 0x0000005c005c7308 */ /* 0x000e620000002400 */
[----:B------:R-:W-:Y:S01]  /*33a0*/  FMUL.FTZ R111, R24, UR10 ;  /* 0x0000000a186f7c20 */ /* 0x000fe20008410000 */
[----:B------:R-:W-:Y:S01]  /*33b0*/  FMUL.FTZ R199, R25, UR10 ;  /* 0x0000000a19c77c20 */ /* 0x000fe20008410000 */
[----:B------:R-:W-:Y:S01]  /*33c0*/  FMUL.FTZ R118, R26, UR10 ;  /* 0x0000000a1a767c20 */ /* 0x000fe20008410000 */
[----:B------:R-:W-:-:S02]  /*33d0*/  FMUL.FTZ R119, R27, UR10 ;  /* 0x0000000a1b777c20 */ /* 0x000fc40008410000 */
[----:B------:R-:W3:Y:S02]  /*33e0*/  LDSM.16.M88.4 R24, [R229+0x3800] ;  /* 0x00380000e518783b */ /* 0x000ee40000000200 */
[----:B------:R-:W-:Y:S01]  /*33f0*/  FMUL.FTZ R40, R40, UR10 ;  /* 0x0000000a28287c20 */ /* 0x000fe20008410000 */
[----:B------:R-:W-:Y:S01]  /*3400*/  FMUL.FTZ R41, R41, UR10 ;  /* 0x0000000a29297c20 */ /* 0x000fe20008410000 */
[----:B------:R-:W-:Y:S01]  /*3410*/  FMUL.FTZ R42, R42, UR10 ;  /* 0x0000000a2a2a7c20 */ /* 0x000fe20008410000 */
[----:B------:R-:W-:Y:S01]  /*3420*/  FMUL.FTZ R117, R43, UR10 ;  /* 0x0000000a2b757c20 */ /* 0x000fe20008410000 */
[----:B------:R-:W1:Y:S08]  /*3430*/  MUFU.TANH R109, R40 ;  /* 0x00000028006d7308 */ /* 0x000e700000002400 */
[----:B------:R-:W1:Y:S01]  /*3440*/  MUFU.TANH R108, R41 ;  /* 0x00000029006c7308 */ /* 0x000e620000002400 */
[C---:B--2---:R-:W-:Y:S07]  /*3450*/  HMMA.16816.F32 R16, R20.reuse, R12, R16 ;  /* 0x0000000c1410723c */ /* 0x044fee0000001810 */
[----:B------:R1:W2:Y:S01]  /*3460*/  MUFU.TANH R116, R42 ;  /* 0x0000002a00747308 */ /* 0x0002a20000002400 */
[----:B------:R-:W-:Y:S01]  /*3470*/  HMMA.16816.F32 R4, R20, R14, R4 ;  /* 0x0000000e1404723c */ /* 0x000fe20000001804 */
[----:B------:R-:W2:Y:S06]  /*3480*/  LDSM.16.M88.4 R12, [R57+0x3800] ;  /* 0x00380000390c783b */ /* 0x000eac0000000200 */
[----:B------:R-:W2:Y:S08]  /*3490*/  MUFU.TANH R44, R44 ;  /* 0x0000002c002c7308 */ /* 0x000eb00000002400 */
[----:B------:R-:W2:Y:S01]  /*34a0*/  MUFU.TANH R2, R2 ;  /* 0x0000000200027308 */ /* 0x000ea20000002400 */
[----:B-1----:R-:W-:Y:S01]  /*34b0*/  HMMA.16816.F32 R40, R28, R32, RZ ;  /* 0x000000201c28723c */ /* 0x002fe200000018ff */
[----:B------:R-:W-:Y:S01]  /*34c0*/  FMUL.FTZ R16, R16, UR10 ;  /* 0x0000000a10107c20 */ /* 0x000fe20008410000 */
[----:B------:R-:W-:Y:S01]  /*34d0*/  FMUL.FTZ R17, R17, UR10 ;  /* 0x0000000a11117c20 */ /* 0x000fe20008410000 */
[----:B------:R-:W-:-:S03]  /*34e0*/  FMUL.FTZ R18, R18, UR10 ;  /* 0x0000000a12127c20 */ /* 0x000fc60008410000 */
[----:B------:R-:W-:Y:S01]  /*34f0*/  HMMA.16816.F32 R32, R28, R34, RZ ;  /* 0x000000221c20723c */ /* 0x000fe200000018ff */
[----:B------:R-:W1:Y:S01]  /*3500*/  MUFU.TANH R217, R16 ;  /* 0x0000001000d97308 */ /* 0x000e620000002400 */
[----:B------:R-:W-:Y:S01]  /*3510*/  FMUL.FTZ R121, R19, UR10 ;  /* 0x0000000a13797c20 */ /* 0x000fe20008410000 */
[----:B------:R-:W-:Y:S01]  /*3520*/  FMUL.FTZ R215, R4, UR10 ;  /* 0x0000000a04d77c20 */ /* 0x000fe20008410000 */
[----:B------:R-:W-:Y:S01]  /*3530*/  FMUL.FTZ R209, R5, UR10 ;  /* 0x0000000a05d17c20 */ /* 0x000fe20008410000 */
[----:B------:R-:W-:Y:S01]  /*3540*/  FMUL.FTZ R122, R6, UR10 ;  /* 0x0000000a067a7c20 */ /* 0x000fe20008410000 */
[----:B------:R-:W-:Y:S02]  /*3550*/  FMUL.FTZ R123, R7, UR10 ;  /* 0x0000000a077b7c20 */ /* 0x000fe40008410000 */
[----:B------:R-:W1:Y:S01]  /*3560*/  LDSM.16.M88.4 R4, [R229+0x3c00] ;  /* 0x003c0000e504783b */ /* 0x000e620000000200 */
[----:B------:R-:W1:Y:S08]  /*3570*/  MUFU.TANH R205, R17 ;  /* 0x0000001100cd7308 */ /* 0x000e700000002400 */
[----:B------:R3:W1:Y:S01]  /*3580*/  MUFU.TANH R120, R18 ;  /* 0x0000001200787308 */ /* 0x0006620000002400 */
[C---:B----4-:R-:W-:Y:S06]  /*3590*/  HMMA.16816.F32 R40, R20.reuse, R8, R40 ;  /* 0x000000081428723c */ /* 0x050fec0000001828 */
[----:B------:R-:W-:Y:S01]  /*35a0*/  HMMA.16816.F32 R32, R20, R10, R32 ;  /* 0x0000000a1420723c */ /* 0x000fe20000001820 */
[----:B------:R-:W4:Y:S01]  /*35b0*/  LDSM.16.M88.4 R8, [R57+0x3c00] ;  /* 0x003c00003908783b */ /* 0x000f220000000200 */
[----:B------:R-:W1:Y:S04]  /*35c0*/  MUFU.TANH R95, R95 ;  /* 0x0000005f005f7308 */ /* 0x000e680000002400 */
[C---:B---3--:R-:W-:Y:S04]  /*35d0*/  HMMA.16816.F32 R16, R28.reuse, R24, RZ ;  /* 0x000000181c10723c */ /* 0x048fe800000018ff */
[----:B------:R-:W3:Y:S02]  /*35e0*/  MUFU.TANH R96, R96 ;  /* 0x0000006000607308 */ /* 0x000ee40000002400 */
        /* <DEDUP_REMOVED lines=10> */
[----:B------:R-:W3:Y:S01]  /*3690*/  LDSM.16.M88.4 R32, [R229+0x4000] ;  /* 0x00400000e520783b */ /* 0x000ee20000000200 */
        /* <DEDUP_REMOVED lines=42> */
[----:B------:R-:W-:Y:S06]  /*3940*/  LDSM.16.M88.4 R12, [R57+0x4800] ;  /* 0x00480000390c783b */ /* 0x000fec0000000200 */
        /* <DEDUP_REMOVED lines=12> */
[----:B------:R-:W-:-:S03]  /*3a10*/  FMUL.FTZ R35, R35, UR10 ;  /* 0x0000000a23237c20 */ /* 0x000fc60008410000 */
[----:B------:R-:W1:Y:S08]  /*3a20*/  MUFU.TANH R131, R32 ;  /* 0x0000002000837308 */ /* 0x000e700000002400 */
[----:B------:R-:W1:Y:S01]  /*3a30*/  MUFU.TANH R127, R33 ;  /* 0x00000021007f7308 */ /* 0x000e620000002400 */
[C---:B----4-:R-:W-:Y:S06]  /*3a40*/  HMMA.16816.F32 R40, R20.reuse, R8, R40 ;  /* 0x000000081428723c */ /* 0x050fec0000001828 */
[----:B------:R-:W-:Y:S01]  /*3a50*/  HMMA.16816.F32 R24, R20, R10, R24 ;  /* 0x0000000a1418723c */ /* 0x000fe20000001818 */
[----:B------:R-:W4:Y:S01]  /*3a60*/  LDSM.16.M88.4 R8, [R229+0x4c00] ;  /* 0x004c0000e508783b */ /* 0x000f220000000200 */
[----:B------:R-:W1:Y:S08]  /*3a70*/  MUFU.TANH R144, R34 ;  /* 0x0000002200907308 */ /* 0x000e700000002400 */
[----:B------:R3:W1:Y:S08]  /*3a80*/  MUFU.TANH R145, R35 ;  /* 0x0000002300917308 */ /* 0x0006700000002400 */
[----:B------:R-:W1:Y:S01]  /*3a90*/  MUFU.TANH R135, R17 ;  /* 0x0000001100877308 */ /* 0x000e620000002400 */
[----:B------:R-:W-:Y:S01]  /*3aa0*/  FMUL.FTZ R40, R40, UR10 ;  /* 0x0000000a28287c20 */ /* 0x000fe20008410000 */
[----:B------:R-:W-:Y:S01]  /*3ab0*/  FMUL.FTZ R41, R41, UR10 ;  /* 0x0000000a29297c20 */ /* 0x000fe20008410000 */
[----:B------:R-:W-:Y:S01]  /*3ac0*/  FMUL.FTZ R42, R42, UR10 ;  /* 0x0000000a2a2a7c20 */ /* 0x000fe20008410000 */
[----:B------:R-:W-:-:S02]  /*3ad0*/  FMUL.FTZ R147, R43, UR10 ;  /* 0x0000000a2b937c20 */ /* 0x000fc40008410000 */
[----:B------:R-:W-:Y:S02]  /*3ae0*/  FMUL.FTZ R27, R27, UR10 ;  /* 0x0000000a1b1b7c20 */ /* 0x000fe40008410000 */
[----:B------:R2:W1:Y:S01]  /*3af0*/  MUFU.TANH R142, R18 ;  /* 0x00000012008e7308 */ /* 0x0004620000002400 */
[----:B---3--:R3:W1:Y:S01]  /*3b00*/  LDSM.16.M88.4 R32, [R57+0x4c00] ;  /* 0x004c00003920783b */ /* 0x0086620000000200 */
[----:B------:R-:W-:-:S06]  /*3b10*/  DEPBAR.LE SB0, 0x0 ;  /* 0x000080000000791a */ /* 0x000fcc0000000000 */
[----:B------:R-:W1:Y:S08]  /*3b20*/  MUFU.TANH R132, R40 ;  /* 0x0000002800847308 */ /* 0x000e700000002400 */
[----:B------:R-:W1:Y:S01]  /*3b30*/  MUFU.TANH R130, R41 ;  /* 0x0000002900827308 */ /* 0x000e620000002400 */
[C---:B--2---:R-:W-:Y:S06]  /*3b40*/  HMMA.16816.F32 R16, R28.reuse, R4, RZ ;  /* 0x000000041c10723c */ /* 0x044fec00000018ff */
[C---:B------:R-:W-:Y:S01]  /*3b50*/  HMMA.16816.F32 R4, R28.reuse, R6, RZ ;  /* 0x000000061c04723c */ /* 0x040fe200000018ff */
[----:B------:R4:W2:Y:S01]  /*3b60*/  MUFU.TANH R146, R42 ;  /* 0x0000002a00927308 */ /* 0x0008a20000002400 */
[----:B---3--:R-:W3:Y:S07]  /*3b70*/  @!P1 LDC.64 R56, c[0x0][0x218] ;  /* 0x00008600ff389b82 */ /* 0x008eee0000000a00 */
[----:B------:R-:W1:Y:S08]  /*3b80*/  MUFU.TANH R197, R27 ;  /* 0x0000001b00c57308 */ /* 0x000e700000002400 */
[----:B------:R-:W1:Y:S01]  /*3b90*/  MUFU.TANH R102, R102 ;  /* 0x0000006600667308 */ /* 0x000e620000002400 */
[C---:B----4-:R-:W-:Y:S06]  /*3ba0*/  HMMA.16816.F32 R40, R28.reuse, R8, RZ ;  /* 0x000000081c28723c */ /* 0x050fec00000018ff */
[----:B------:R-:W-:Y:S01]  /*3bb0*/  HMMA.16816.F32 R8, R28, R10, RZ ;  /* 0x0000000a1c08723c */ /* 0x000fe200000018ff */
[----:B------:R-:W4:Y:S01]  /*3bc0*/  MUFU.TANH R104, R104 ;  /* 0x0000006800687308 */ /* 0x000f220000002400 */
[----:B---3--:R-:W-:-:S04]  /*3bd0*/  @!P1 LEA R244, P0, R58, R56, 0x1 ;  /* 0x000000383af49211 */ /* 0x008fc800078008ff */
[C---:B------:R-:W-:Y:S01]  /*3be0*/  HMMA.16816.F32 R16, R20.reuse, R12, R16 ;  /* 0x0000000c1410723c */ /* 0x040fe20000001810 */
[----:B------:R-:W-:Y:S02]  /*3bf0*/  @!P1 LEA.HI.X R245, R58, R57, R53, 0x1, P0 ;  /* 0x000000393af59211 */ /* 0x000fe400000f0c35 */
[----:B------:R-:W3:Y:S03]  /*3c00*/  MUFU.TANH R99, R99 ;  /* 0x0000006300637308 */ /* 0x000ee60000002400 */
[C---:B------:R-:W-:Y:S01]  /*3c10*/  HMMA.16816.F32 R4, R20.reuse, R14, R4 ;  /* 0x0000000e1404723c */ /* 0x040fe20000001804 */
[----:B------:R-:W-:Y:S01]  /*3c20*/  FMUL.FTZ R12, R25, UR10 ;  /* 0x0000000a190c7c20 */ /* 0x000fe20008410000 */
[----:B------:R-:W-:Y:S01]  /*3c30*/  FMUL.FTZ R13, R24, UR10 ;  /* 0x0000000a180d7c20 */ /* 0x000fe20008410000 */
[----:B------:R-:W-:Y:S02]  /*3c40*/  FMUL.FTZ R25, R26, UR10 ;  /* 0x0000000a1a197c20 */ /* 0x000fe40008410000 */
[----:B------:R-:W2:Y:S01]  /*3c50*/  MUFU.TANH R97, R97 ;  /* 0x0000006100617308 */ /* 0x000ea20000002400 */
[C---:B-1----:R-:W-:Y:S06]  /*3c60*/  HMMA.16816.F32 R40, R20.reuse, R32, R40 ;  /* 0x000000201428723c */ /* 0x042fec0000001828 */
[----:B------:R-:W-:Y:S01]  /*3c70*/  HMMA.16816.F32 R8, R20, R34, R8 ;  /* 0x000000221408723c */ /* 0x000fe20000001808 */
[----:B------:R-:W1:Y:S05]  /*3c80*/  MUFU.TANH R107, R107 ;  /* 0x0000006b006b7308 */ /* 0x000e6a0000002400 */
[----:B------:R-:W-:Y:S01]  /*3c90*/  FMUL.FTZ R14, R17, UR10 ;  /* 0x0000000a110e7c20 */ /* 0x000fe20008410000 */
[----:B------:R-:W-:Y:S01]  /*3ca0*/  SHF.R.S32.HI R17, RZ, 0x1f, R246 ;  /* 0x0000001fff117819 */ /* 0x000fe200000114f6 */
[----:B------:R-:W-:Y:S01]  /*3cb0*/  FMUL.FTZ R19, R19, UR10 ;  /* 0x0000000a13137c20 */ /* 0x000fe20008410000 */
[----:B------:R-:W-:Y:S01]  /*3cc0*/  FMUL.FTZ R15, R16, UR10 ;  /* 0x0000000a100f7c20 */ /* 0x000fe20008410000 */
[----:B------:R-:W-:Y:S01]  /*3cd0*/  FMUL.FTZ R18, R18, UR10 ;  /* 0x0000000a12127c20 */ /* 0x000fe20008410000 */
[----:B------:R-:W-:Y:S01]  /*3ce0*/  LEA.HI R246, R17, R246, RZ, 0x2 ;  /* 0x000000f611f67211 */ /* 0x000fe200078f10ff */
[----:B------:R-:W-:Y:S01]  /*3cf0*/  FMUL.FTZ R7, R7, UR10 ;  /* 0x0000000a07077c20 */ /* 0x000fe20008410000 */
[----:B------:R-:W-:Y:S01]  /*3d00*/  FMUL.FTZ R16, R4, UR10 ;  /* 0x0000000a04107c20 */ /* 0x000fe20008410000 */
[----:B------:R4:W1:Y:S01]  /*3d10*/  MUFU.TANH R175, R19 ;  /* 0x0000001300af7308 */ /* 0x0008620000002400 */
[----:B------:R-:W-:Y:S01]  /*3d20*/  FMUL.FTZ R4, R5, UR10 ;  /* 0x0000000a05047c20 */ /* 0x000fe20008410000 */
[----:B------:R-:W-:Y:S01]  /*3d30*/  FMUL.FTZ R171, R6, UR10 ;  /* 0x0000000a06ab7c20 */ /* 0x000fe20008410000 */
[----:B------:R-:W-:Y:S01]  /*3d40*/  SHF.R.S32.HI R246, RZ, 0x2, R246 ;  /* 0x00000002fff67819 */ /* 0x000fe200000114f6 */
[----:B------:R-:W-:Y:S01]  /*3d50*/  FMUL.FTZ R6, R40, UR10 ;  /* 0x0000000a28067c20 */ /* 0x000fe20008410000 */
[----:B------:R-:W-:Y:S01]  /*3d60*/  FMUL.FTZ R5, R41, UR10 ;  /* 0x0000000a29057c20 */ /* 0x000fe20008410000 */
[----:B------:R-:W-:Y:S01]  /*3d70*/  FMUL.FTZ R21, R42, UR10 ;  /* 0x0000000a2a157c20 */ /* 0x000fe20008410000 */
[----:B------:R-:W-:Y:S01]  /*3d80*/  SHF.L.U32 R17, R51, 0x1, RZ ;  /* 0x0000000133117819 */ /* 0x000fe200000006ff */
[----:B------:R3:W1:Y:S02]  /*3d90*/  MUFU.TANH R31, R7 ;  /* 0x00000007001f7308 */ /* 0x0006640000002400 */
[----:B------:R-:W-:Y:S01]  /*3da0*/  FMUL.FTZ R10, R10, UR10 ;  /* 0x0000000a0a0a7c20 */ /* 0x000fe20008410000 */
[----:B------:R-:W-:Y:S01]  /*3db0*/  FMUL.FTZ R11, R11, UR10 ;  /* 0x0000000a0b0b7c20 */ /* 0x000fe20008410000 */
[----:B------:R-:W-:-:S04]  /*3dc0*/  LOP3.LUT R17, R17, 0x6, RZ, 0xc0, !PT ;  /* 0x0000000611117812 */ /* 0x000fc800078ec0ff */
[----:B------:R-:W1:Y:S01]  /*3dd0*/  MUFU.TANH R110, R110 ;  /* 0x0000006e006e7308 */ /* 0x000e620000002400 */
[----:B----4-:R-:W-:-:S07]  /*3de0*/  FMUL.FTZ R19, R43, UR10 ;  /* 0x0000000a2b137c20 */ /* 0x010fce0008410000 */
[----:B------:R-:W4:Y:S01]  /*3df0*/  MUFU.TANH R103, R103 ;  /* 0x0000006700677308 */ /* 0x000f220000002400 */
[----:B---3--:R-:W-:Y:S01]  /*3e00*/  FMUL.FTZ R7, R8, UR10 ;  /* 0x0000000a08077c20 */ /* 0x008fe20008410000 */
[----:B------:R-:W-:Y:S01]  /*3e10*/  FMUL.FTZ R8, R9, UR10 ;  /* 0x0000000a09087c20 */ /* 0x000fe20008410000 */
[----:B------:R-:W-:-:S04]  /*3e20*/  IADD3 R9, R89, 0x1, R246 ;  /* 0x0000000159097810 */ /* 0x000fc80007ffe0f6 */
[----:B------:R-:W-:Y:S01]  /*3e30*/  IADD3 R9, R39, R9, -R238 ;  /* 0x0000000927097210 */ /* 0x000fe20007ffe8ee */
[----:B------:R-:W3:Y:S03]  /*3e40*/  MUFU.TANH R101, R101 ;  /* 0x0000006500657308 */ /* 0x000ee60000002400 */
[----:B------:R-:W-:-:S04]  /*3e50*/  IADD3 R82, R9, R82, RZ ;  /* 0x0000005209527210 */ /* 0x000fc80007ffe0ff */
[C---:B------:R-:W-:Y:S01]  /*3e60*/  VIMNMX R51, R82.reuse, R39, PT ;  /* 0x0000002752337248 */ /* 0x040fe20003fe0100 */
[----:B------:R-:W1:Y:S01]  /*3e70*/  MUFU.TANH R112, R112 ;  /* 0x0000007000707308 */ /* 0x000e620000002400 */
[----:B------:R-:W-:-:S07]  /*3e80*/  VIADDMNMX R39, R82, 0x8, R39, PT ;  /* 0x0000000852277846 */ /* 0x000fce0003800127 */
[----:B------:R-:W1:Y:S08]  /*3e90*/  MUFU.TANH R113, R113 ;  /* 0x0000007100717308 */ /* 0x000e700000002400 */
        /* <DEDUP_REMOVED lines=36> */
[----:B------:R1:W1:Y:S08]  /*40e0*/  MUFU.TANH R189, R18 ;  /* 0x0000001200bd7308 */ /* 0x0002700000002400 */
        /* <DEDUP_REMOVED lines=10> */
[----:B------:R1:W1:Y:S01]  /*4190*/  MUFU.TANH R35, R11 ;  /* 0x0000000b00237308 */ /* 0x0002620000002400 */
[----:B------:R-:W-:Y:S06]  /*41a0*/  BAR.SYNC.DEFER_BLOCKING 0x0 ;  /* 0x0000000000007b1d */ /* 0x000fec0000010000 */
[----:B--234-:R-:W-:Y:S05]  /*41b0*/  @!P1 BRA `(.L_x_1624) ;  /* 0x00000004007c9947 */ /* 0x01cfea0003800000 */
[----:B------:R-:W-:Y:S05]  /*41c0*/  @!P6 BRA `(.L_x_1625) ;  /* 0x0000000000ece947 */ /* 0x000fea0003800000 */
[----:B------:R-:W2:Y:S01]  /*41d0*/  LDC R9, c[0x0][0x380] ;  /* 0x0000e000ff097b82 */ /* 0x000ea20000000800 */
[----:B------:R-:W-:Y:S01]  /*41e0*/  VIADD R22, R68, 0xffffff00 ;  /* 0xffffff0044167836 */ /* 0x000fe20000000000 */
[----:B-1----:R-:W-:Y:S01]  /*41f0*/  IABS R18, R68 ;  /* 0x0000004400127213 */ /* 0x002fe20000000000 */
[----:B------:R-:W-:-:S03]  /*4200*/  ULDC.64 UR6, c[0x0][0x230] ;  /* 0x00008c0000067ab9 */ /* 0x000fc60000000a00 */
[----:B------:R-:W-:Y:S02]  /*4210*/  IABS R10, R22 ;  /* 0x00000016000a7213 */ /* 0x000fe40000000000 */
[-C--:B--2---:R-:W-:Y:S02]  /*4220*/  IABS R0, R9.reuse ;  /* 0x0000000900007213 */ /* 0x084fe40000000000 */
        /* <DEDUP_REMOVED lines=53> */
.L_x_1625:
[----:B------:R-:W-:-:S04]  /*4580*/  LEA R9, -R54, RZ, 0x8 ;  /* 0x000000ff36097211 */ /* 0x000fc800078e41ff */
[----:B------:R-:W-:-:S07]  /*4590*/  SHF.R.S32.HI R0, RZ, 0x1f, R9 ;  /* 0x0000001fff007819 */ /* 0x000fce0000011409 */
.L_x_1626:
[----:B------:R-:W2:Y:S01]  /*45a0*/  LDC.64 R56, c[0x0][0x218] ;  /* 0x00008600ff387b82 */ /* 0x000ea20000000a00 */
[----:B------:R-:W-:Y:S01]  /*45b0*/  IADD3 R58, P0, R9, R58, RZ ;  /* 0x0000003a093a7210 */ /* 0x000fe20007f1e0ff */
[----:B------:R-:W-:-:S04]  /*45c0*/  IMAD.SHL.U32 R9, R54, 0x40, RZ ;  /* 0x0000004036097824 */ /* 0x000fc800078e00ff */
[----:B------:R-:W-:Y:S01]  /*45d0*/  IMAD.X R53, R0, 0x1, R53, P0 ;  /* 0x0000000100357824 */ /* 0x000fe200000e0635 */
[----:B------:R-:W-:Y:S02]  /*45e0*/  SHF.L.U64.HI R0, R54, 0x6, R55 ;  /* 0x0000000636007819 */ /* 0x000fe40000010237 */
[----:B--2---:R-:W-:-:S04]  /*45f0*/  LEA R244, P1, R58, R56, 0x1 ;  /* 0x000000383af47211 */ /* 0x004fc800078208ff */
        /* <DEDUP_REMOVED lines=16> */
[-C--:B-1----:R-:W-:Y:S01]  /*4700*/  IADD3 R10, P1, R22, R9.reuse, RZ ;  /* 0x00000009160a7210 */ /* 0x082fe20007f3e0ff */
        /* <DEDUP_REMOVED lines=10> */
.L_x_1624:
[----:B------:R-:W-:Y:S01]  /*47b0*/  IMAD.IADD R17, R68, 0x1, R17 ;  /* 0x0000000144117824 */ /* 0x000fe200078e0211 */
[----:B------:R-:W-:Y:S01]  /*47c0*/  ULDC UR6, c[0x0][0x2ec] ;  /* 0x0000bb0000067ab9 */ /* 0x000fe20000000800 */
[----:B------:R-:W-:Y:S02]  /*47d0*/  LEA R150, R150, UR4, 0x1 ;  /* 0x0000000496967c11 */ /* 0x000fe4000f8e08ff */
[C---:B-12---:R-:W-:Y:S01]  /*47e0*/  VIADD R11, R17.reuse, 0x1 ;  /* 0x00000001110b7836 */ /* 0x046fe20000000000 */
[C---:B------:R-:W-:Y:S01]  /*47f0*/  ISETP.GE.AND P1, PT, R17.reuse, R39, PT ;  /* 0x000000271100720c */ /* 0x040fe20003f26270 */
        /* <DEDUP_REMOVED lines=106> */
[----:B------:R-:W-:Y:S01]  /*4ea0*/  VIADD R30, R17, 0xf9 ;  /* 0x000000f9111e7836 */ /* 0x000fe20000000000 */
        /* <DEDUP_REMOVED lines=17> */
[----:B------:R-:W-:Y:S01]  /*4fc0*/  FSEL R161, R110, -INF , !P0 ;  /* 0xff8000006ea17808 */ /* 0x000fe20004000000 */
[----:B------:R-:W-:Y:S01]  /*4fd0*/  VIADD R110, R17, 0xd8 ;  /* 0x000000d8116e7836 */ /* 0x000fe20000000000 */
        /* <DEDUP_REMOVED lines=25> */
[----:B------:R-:W-:Y:S02]  /*5170*/  ISETP.GE.AND P1, PT, R176, R39, PT ;  /* 0x00000027b000720c */ /* 0x000fe40003f26270 */
        /* <DEDUP_REMOVED lines=73> */
[----:B------:R-:W-:Y:S02]  /*5610*/  ISETP.GE.AND P0, PT, R90, R39, PT ;  /* 0x000000275a00720c */ /* 0x000fe40003f06270 */
        /* <DEDUP_REMOVED lines=84> */
[----:B------:R-:W-:Y:S01]  /*5b60*/  MUFU.EX2 R193, R193 ;  /* 0x000000c100c17308 */ /* 0x000fe20000000800 */
[-C--:B------:R-:W-:Y:S01]  /*5b70*/  ISETP.GE.AND P0, PT, R216, R51.reuse, PT ;  /* 0x00000033d800720c */ /* 0x080fe20003f06270 */
[--C-:B------:R-:W-:Y:S01]  /*5b80*/  FFMA.FTZ R181, R181, UR6, -R88.reuse ;  /* 0x00000006b5b57c23 */ /* 0x100fe20008010858 */
[----:B------:R-:W-:Y:S01]  /*5b90*/  FSEL R23, R52, -INF , !P1 ;  /* 0xff80000034177808 */ /* 0x000fe20004800000 */
[--C-:B------:R-:W-:Y:S01]  /*5ba0*/  FFMA.FTZ R52, R197, UR6, -R88.reuse ;  /* 0x00000006c5347c23 */ /* 0x100fe20008010858 */
[----:B------:R-:W-:Y:S01]  /*5bb0*/  FMNMX.FTZ R66, R25, R66, !PT ;  /* 0x0000004219427209 */ /* 0x000fe20007810000 */
[--C-:B------:R-:W-:Y:S01]  /*5bc0*/  FFMA.FTZ R167, R167, UR6, -R88.reuse ;  /* 0x00000006a7a77c23 */ /* 0x100fe20008010858 */
[-C--:B------:R-:W-:Y:S01]  /*5bd0*/  ISETP.GE.AND P1, PT, R214, R51.reuse, PT ;  /* 0x00000033d600720c */ /* 0x080fe20003f26270 */
[----:B------:R-:W-:Y:S01]  /*5be0*/  MUFU.EX2 R144, R144 ;  /* 0x0000009000907308 */ /* 0x000fe20000000800 */
[----:B------:R-:W-:Y:S01]  /*5bf0*/  FSEL R21, R50, -INF , !P0 ;  /* 0xff80000032157808 */ /* 0x000fe20004000000 */
[--C-:B------:R-:W-:Y:S01]  /*5c00*/  FFMA.FTZ R50, R175, UR6, -R88.reuse ;  /* 0x00000006af327c23 */ /* 0x100fe20008010858 */
[----:B------:R-:W-:Y:S01]  /*5c10*/  FMNMX.FTZ R66, R23, R66, !PT ;  /* 0x0000004217427209 */ /* 0x000fe20007810000 */
[--C-:B------:R-:W-:Y:S01]  /*5c20*/  FFMA.FTZ R60, R18, UR6, -R88.reuse ;  /* 0x00000006123c7c23 */ /* 0x100fe20008010858 */
[-C--:B------:R-:W-:Y:S01]  /*5c30*/  ISETP.GE.AND P0, PT, R212, R51.reuse, PT ;  /* 0x00000033d400720c */ /* 0x080fe20003f06270 */
[--C-:B------:R-:W-:Y:S01]  /*5c40*/  FFMA.FTZ R62, R22, UR6, -R88.reuse ;  /* 0x00000006163e7c23 */ /* 0x100fe20008010858 */
[----:B------:R-:W-:Y:S01]  /*5c50*/  FSEL R19, R49, -INF , !P1 ;  /* 0xff80000031137808 */ /* 0x000fe20004800000 */
[----:B------:R-:W-:Y:S01]  /*5c60*/  MUFU.EX2 R187, R187 ;  /* 0x000000bb00bb7308 */ /* 0x000fe20000000800 */
[----:B------:R-:W-:Y:S01]  /*5c70*/  FMNMX.FTZ R66, R21, R66, !PT ;  /* 0x0000004215427209 */ /* 0x000fe20007810000 */
[--C-:B------:R-:W-:Y:S01]  /*5c80*/  FFMA.FTZ R49, R171, UR6, -R88.reuse ;  /* 0x00000006ab317c23 */ /* 0x100fe20008010858 */
[-C--:B------:R-:W-:Y:S01]  /*5c90*/  ISETP.GE.AND P1, PT, R210, R51.reuse, PT ;  /* 0x00000033d200720c */ /* 0x080fe20003f26270 */
[--C-:B------:R-:W-:Y:S01]  /*5ca0*/  FFMA.FTZ R63, R20, UR6, -R88.reuse ;  /* 0x00000006143f7c23 */ /* 0x100fe20008010858 */
[----:B------:R-:W-:Y:S01]  /*5cb0*/  FSEL R17, R48, -INF , !P0 ;  /* 0xff80000030117808 */ /* 0x000fe20004000000 */
[--C-:B------:R-:W-:Y:S01]  /*5cc0*/  FFMA.FTZ R48, R31, UR6, -R88.reuse ;  /* 0x000000061f307c23 */ /* 0x100fe20008010858 */
[----:B------:R-:W-:Y:S01]  /*5cd0*/  FMNMX.FTZ R66, R19, R66, !PT ;  /* 0x0000004213427209 */ /* 0x000fe20007810000 */
[----:B------:R-:W1:Y:S01]  /*5ce0*/  MUFU.EX2 R138, R138 ;  /* 0x0000008a008a7308 */ /* 0x000e620000000800 */
        /* <DEDUP_REMOVED lines=15> */
[----:B------:R-:W2:Y:S01]  /*5de0*/  MUFU.EX2 R134, R134 ;  /* 0x0000008600867308 */ /* 0x000ea20000000800 */
        /* <DEDUP_REMOVED lines=15> */
[----:B------:R-:W3:Y:S01]  /*5ee0*/  MUFU.EX2 R124, R124 ;  /* 0x0000007c007c7308 */ /* 0x000ee20000000800 */
        /* <DEDUP_REMOVED lines=17> */
[----:B------:R4:W-:Y:S01]  /*6000*/  MUFU.EX2 R94, R2 ;  /* 0x00000002005e7308 */ /* 0x0009e20000000800 */
[----:B------:R-:W-:Y:S01]  /*6010*/  FSEL R161, R86, -INF , !P1 ;  /* 0xff80000056a17808 */ /* 0x000fe20004800000 */
[--C-:B------:R-:W-:Y:S01]  /*6020*/  FFMA.FTZ R86, R195, UR6, -R88.reuse ;  /* 0x00000006c3567c23 */ /* 0x100fe20008010858 */
[----:B------:R-:W-:Y:S01]  /*6030*/  FMNMX.FTZ R66, R235, R66, !PT ;  /* 0x00000042eb427209 */ /* 0x000fe20007810000 */
[--C-:B------:R-:W-:Y:S01]  /*6040*/  FFMA.FTZ R69, R69, UR6, -R88.reuse ;  /* 0x0000000645457c23 */ /* 0x100fe20008010858 */
[----:B------:R-:W-:Y:S01]  /*6050*/  ISETP.GE.AND P1, PT, R192, R51, PT ;  /* 0x00000033c000720c */ /* 0x000fe20003f26270 */
[----:B------:R-:W-:Y:S01]  /*6060*/  FFMA.FTZ R93, R93, UR6, -R88 ;  /* 0x000000065d5d7c23 */ /* 0x000fe20008010858 */
[----:B------:R-:W-:Y:S01]  /*6070*/  FSEL R173, R99, -INF , !P0 ;  /* 0xff80000063ad7808 */ /* 0x000fe20004000000 */
[----:B------:R-:W-:Y:S01]  /*6080*/  MUFU.EX2 R120, R120 ;  /* 0x0000007800787308 */ /* 0x000fe20000000800 */
[----:B------:R-:W-:-:S02]  /*6090*/  FMNMX.FTZ R66, R161, R66, !PT ;  /* 0x00000042a1427209 */ /* 0x000fc40007810000 */
[-C--:B------:R-:W-:Y:S02]  /*60a0*/  ISETP.GE.AND P0, PT, R190, R51.reuse, PT ;  /* 0x00000033be00720c */ /* 0x080fe40003f06270 */
[----:B------:R-:W-:Y:S02]  /*60b0*/  FSEL R227, R97, -INF , !P1 ;  /* 0xff80000061e37808 */ /* 0x000fe40004800000 */
[----:B------:R-:W-:Y:S01]  /*60c0*/  FMNMX.FTZ R66, R173, R66, !PT ;  /* 0x00000042ad427209 */ /* 0x000fe20007810000 */
[----:B------:R-:W-:Y:S01]  /*60d0*/  MUFU.EX2 R149, R149 ;  /* 0x0000009500957308 */ /* 0x000fe20000000800 */
[----:B------:R-:W-:Y:S01]  /*60e0*/  ISETP.GE.AND P1, PT, R92, R51, PT ;  /* 0x000000335c00720c */ /* 0x000fe20003f26270 */
[----:B----4-:R-:W-:Y:S01]  /*60f0*/  FFMA.FTZ R2, R179, UR6, -R88 ;  /* 0x00000006b3027c23 */ /* 0x010fe20008010858 */
[----:B------:R-:W-:Y:S02]  /*6100*/  FSEL R225, R103, -INF , !P0 ;  /* 0xff80000067e17808 */ /* 0x000fe40004000000 */
[----:B------:R-:W-:-:S02]  /*6110*/  FMNMX.FTZ R66, R227, R66, !PT ;  /* 0x00000042e3427209 */ /* 0x000fc40007810000 */
[-C--:B------:R-:W-:Y:S01]  /*6120*/  ISETP.GE.AND P0, PT, R188, R51.reuse, PT ;  /* 0x00000033bc00720c */ /* 0x080fe20003f06270 */
[----:B------:R4:W-:Y:S01]  /*6130*/  MUFU.EX2 R92, R2 ;  /* 0x00000002005c7308 */ /* 0x0009e20000000800 */
[----:B------:R-:W-:Y:S02]  /*6140*/  FSEL R179, R101, -INF , !P1 ;  /* 0xff80000065b37808 */ /* 0x000fe40004800000 */
[----:B------:R-:W-:Y:S02]  /*6150*/  FMNMX.FTZ R66, R225, R66, !PT ;  /* 0x00000042e1427209 */ /* 0x000fe40007810000 */
[----:B------:R-:W-:Y:S02]  /*6160*/  ISETP.GE.AND P1, PT, R186, R51, PT ;  /* 0x00000033ba00720c */ /* 0x000fe40003f26270 */
        /* <DEDUP_REMOVED lines=12> */
[----:B------:R-:W-:Y:S01]  /*6230*/  MUFU.EX2 R104, R104 ;  /* 0x0000006800687308 */ /* 0x000fe20000000800 */
        /* <DEDUP_REMOVED lines=10> */
[----:B------:R-:W-:Y:S02]  /*62e0*/  ISETP.GE.AND P1, PT, R174, R51, PT ;  /* 0x00000033ae00720c */ /* 0x000fe40003f26270 */
        /* <DEDUP_REMOVED lines=40> */
[-C--:B------:R-:W-:Y:S01]  /*6570*/  ISETP.GE.AND P0, PT, R148, R51.reuse, PT ;  /* 0x000000339400720c */ /* 0x080fe20003f06270 */
[----:B------:R-:W-:Y:S01]  /*6580*/  IMAD R148, R3, 0x2, R150 ;  /* 0x0000000203947824 */ /* 0x000fe200078e0296 */
[----:B------:R-:W-:Y:S02]  /*6590*/  FSEL R177, R177, -INF , !P1 ;  /* 0xff800000b1b17808 */ /* 0x000fe40004800000 */
[----:B------:R-:W-:Y:S01]  /*65a0*/  FMNMX.FTZ R66, R185, R66, !PT ;  /* 0x00000042b9427209 */ /* 0x000fe20007810000 */
[----:B------:R-:W-:Y:S01]  /*65b0*/  MUFU.EX2 R89, R89 ;  /* 0x0000005900597308 */ /* 0x000fe20000000800 */
[----:B------:R-:W-:Y:S01]  /*65c0*/  ISETP.GE.AND P1, PT, R78, R51, PT ;  /* 0x000000334e00720c */ /* 0x000fe20003f26270 */
[----:B------:R-:W-:Y:S01]  /*65d0*/  LDSM.16.MT88.4 R44, [R148+0x5400] ;  /* 0x00540000942c783b */ /* 0x000fe20000004200 */
        /* <DEDUP_REMOVED lines=30> */
[----:B----4-:R-:W-:Y:S02]  /*67c0*/  FSEL R119, R132, -INF , !P0 ;  /* 0xff80000084777808 */ /* 0x010fe40004000000 */
        /* <DEDUP_REMOVED lines=9> */
[-C--:B------:R-:W-:Y:S01]  /*6860*/  ISETP.GE.AND P0, PT, R72, R51.reuse, PT ;  /* 0x000000334800720c */ /* 0x080fe20003f06270 */
[--C-:B------:R-:W-:Y:S01]  /*6870*/  FFMA.FTZ R72, R107, UR6, -R88.reuse ;  /* 0x000000066b487c23 */ /* 0x100fe20008010858 */
[----:B------:R-:W-:Y:S02]  /*6880*/  FSEL R111, R12, -INF , !P1 ;  /* 0xff8000000c6f7808 */ /* 0x000fe40004800000 */
[----:B------:R-:W-:Y:S01]  /*6890*/  FMNMX.FTZ R66, R113, R66, !PT ;  /* 0x0000004271427209 */ /* 0x000fe20007810000 */
[----:B------:R-:W-:Y:S01]  /*68a0*/  MUFU.EX2 R80, R80 ;  /* 0x0000005000507308 */ /* 0x000fe20000000800 */
[----:B------:R-:W-:Y:S01]  /*68b0*/  ISETP.GE.AND P1, PT, R70, R51, PT ;  /* 0x000000334600720c */ /* 0x000fe20003f26270 */
[----:B------:R-:W-:Y:S01]  /*68c0*/  FFMA.FTZ R70, R95, UR6, -R88 ;  /* 0x000000065f467c23 */ /* 0x000fe20008010858 */
[----:B------:R-:W-:Y:S02]  /*68d0*/  FSEL R109, R15, -INF , !P0 ;  /* 0xff8000000f6d7808 */ /* 0x000fe40004000000 */
[----:B------:R-:W-:-:S02]  /*68e0*/  FMNMX.FTZ R66, R111, R66, !PT ;  /* 0x000000426f427209 */ /* 0x000fc40007810000 */
[-C--:B------:R-:W-:Y:S01]  /*68f0*/  ISETP.GE.AND P0, PT, R68, R51.reuse, PT ;  /* 0x000000334400720c */ /* 0x080fe20003f06270 */
[----:B------:R-:W-:Y:S01]  /*6900*/  FFMA.FTZ R68, R28, UR6, -R88 ;  /* 0x000000061c447c23 */ /* 0x000fe20008010858 */
[----:B------:R-:W-:Y:S01]  /*6910*/  FSEL R107, R14, -INF , !P1 ;  /* 0xff8000000e6b7808 */ /* 0x000fe20004800000 */
[----:B------:R-:W-:Y:S01]  /*6920*/  MUFU.EX2 R81, R81 ;  /* 0x0000005100517308 */ /* 0x000fe20000000800 */
[----:B------:R-:W-:Y:S01]  /*6930*/  FMNMX.FTZ R66, R109, R66, !PT ;  /* 0x000000426d427209 */ /* 0x000fe20007810000 */
[----:B------:R-:W-:Y:S01]  /*6940*/  LDSM.16.MT88.4 R12, [R150+0x5000] ;  /* 0x00500000960c783b */ /* 0x000fe20000004200 */
[-C--:B------:R-:W-:Y:S02]  /*6950*/  ISETP.GE.AND P1, PT, R42, R51.reuse, PT ;  /* 0x000000332a00720c */ /* 0x080fe40003f26270 */
[----:B------:R-:W-:Y:S02]  /*6960*/  FSEL R105, R16, -INF , !P0 ;  /* 0xff80000010697808 */ /* 0x000fe40004000000 */
[----:B------:R-:W-:Y:S01]  /*6970*/  FMNMX.FTZ R66, R107, R66, !PT ;  /* 0x000000426b427209 */ /* 0x000fe20007810000 */
[----:B------:R-:W-:Y:S01]  /*6980*/  MUFU.EX2 R79, R79 ;  /* 0x0000004f004f7308 */ /* 0x000fe20000000800 */
[----:B------:R-:W-:-:S02]  /*6990*/  ISETP.GE.AND P0, PT, R40, R51, PT ;  /* 0x000000332800720c */ /* 0x000fc40003f06270 */
[----:B------:R-:W-:Y:S02]  /*69a0*/  FSEL R103, R4, -INF , !P1 ;  /* 0xff80000004677808 */ /* 0x000fe40004800000 */
[----:B------:R-:W-:Y:S02]  /*69b0*/  FMNMX.FTZ R66, R105, R66, !PT ;  /* 0x0000004269427209 */ /* 0x000fe40007810000 */
[-C--:B------:R-:W-:Y:S01]  /*69c0*/  ISETP.GE.AND P1, PT, R34, R51.reuse, PT ;  /* 0x000000332200720c */ /* 0x080fe20003f26270 */
[----:B------:R-:W-:Y:S01]  /*69d0*/  MUFU.EX2 R76, R76 ;  /* 0x0000004c004c7308 */ /* 0x000fe20000000800 */
[----:B------:R-:W-:Y:S02]  /*69e0*/  FSEL R101, R6, -INF , !P0 ;  /* 0xff80000006657808 */ /* 0x000fe40004000000 */
[----:B------:R-:W-:Y:S02]  /*69f0*/  FMNMX.FTZ R66, R103, R66, !PT ;  /* 0x0000004267427209 */ /* 0x000fe40007810000 */
[----:B------:R-:W-:-:S02]  /*6a00*/  ISETP.GE.AND P0, PT, R32, R51, PT ;  /* 0x000000332000720c */ /* 0x000fc40003f06270 */
[----:B------:R-:W-:Y:S01]  /*6a10*/  FSEL R99, R5, -INF , !P1 ;  /* 0xff80000005637808 */ /* 0x000fe20004800000 */
[----:B------:R-:W-:Y:S01]  /*6a20*/  MUFU.EX2 R77, R77 ;  /* 0x0000004d004d7308 */ /* 0x000fe20000000800 */
[----:B------:R-:W-:Y:S02]  /*6a30*/  FMNMX.FTZ R66, R101, R66, !PT ;  /* 0x0000004265427209 */ /* 0x000fe40007810000 */
[----:B------:R-:W-:Y:S02]  /*6a40*/  ISETP.GE.AND P1, PT, R30, R51, PT ;  /* 0x000000331e00720c */ /* 0x000fe40003f26270 */
[----:B------:R-:W-:Y:S02]  /*6a50*/  FSEL R97, R7, -INF , !P0 ;  /* 0xff80000007617808 */ /* 0x000fe40004000000 */
[----:B------:R-:W-:Y:S01]  /*6a60*/  FMNMX.FTZ R66, R99, R66, !PT ;  /* 0x0000004263427209 */ /* 0x000fe20007810000 */
[----:B------:R-:W-:Y:S01]  /*6a70*/  MUFU.EX2 R75, R75 ;  /* 0x0000004b004b7308 */ /* 0x000fe20000000800 */
[----:B------:R-:W-:-:S02]  /*6a80*/  FSEL R95, R8, -INF , !P1 ;  /* 0xff800000085f7808 */ /* 0x000fc40004800000 */
[----:B----4-:R-:W-:Y:S01]  /*6a90*/  FMNMX.FTZ R2, R97, R66, !PT ;  /* 0x0000004261027209 */ /* 0x010fe20007810000 */
[----:B------:R-:W-:Y:S01]  /*6aa0*/  FFMA.FTZ R66, R140, UR6, -R88 ;  /* 0x000000068c427c23 */ /* 0x000fe20008010858 */
[----:B-1----:R-:W-:Y:S02]  /*6ab0*/  F2FP.F16.F32.PACK_AB R31, R138, R187 ;  /* 0x000000bb8a1f723e */ /* 0x002fe400000000ff */
        /* <DEDUP_REMOVED lines=12> */
[----:B-1----:R-:W-:-:S02]  /*6b80*/  FMNMX.FTZ R2, R4, R5, !PT ;  /* 0x0000000504027209 */ /* 0x002fc40007810000 */
[----:B------:R-:W-:Y:S02]  /*6b90*/  LDSM.16.MT88.4 R4, [R150+0x5400] ;  /* 0x005400009604783b */ /* 0x000fe40000004200 */
[C---:B------:R-:W-:Y:S01]  /*6ba0*/  FSETP.NEU.FTZ.AND P0, PT, R2.reuse, -INF , PT ;  /* 0xff8000000200780b */ /* 0x040fe20003f1d000 */
[----:B------:R-:W-:Y:S02]  /*6bb0*/  FMUL.FTZ R90, R2, UR6 ;  /* 0x00000006025a7c20 */ /* 0x000fe40008410000 */
[----:B------:R-:W-:Y:S03]  /*6bc0*/  MUFU.EX2 R64, R64 ;  /* 0x0000004000407308 */ /* 0x000fe60000000800 */
[----:B------:R-:W-:Y:S02]  /*6bd0*/  FSEL R90, R90, RZ, P0 ;  /* 0x000000ff5a5a7208 */ /* 0x000fe40000000000 */
[----:B------:R-:W-:-:S03]  /*6be0*/  ISETP.GE.AND P0, PT, R38, 0x2, PT ;  /* 0x000000022600780c */ /* 0x000fc60003f06270 */
[--C-:B------:R-:W-:Y:S01]  /*6bf0*/  FFMA.FTZ R197, R157, UR6, -R90.reuse ;  /* 0x000000069dc57c23 */ /* 0x100fe2000801085a */
[--C-:B------:R-:W-:Y:S01]  /*6c00*/  FFMA.FTZ R146, R153, UR6, -R90.reuse ;  /* 0x0000000699927c23 */ /* 0x100fe2000801085a */
[--C-:B------:R-:W-:Y:S01]  /*6c10*/  FFMA.FTZ R189, R143, UR6, -R90.reuse ;  /* 0x000000068fbd7c23 */ /* 0x100fe2000801085a */
[--C-:B------:R-:W-:Y:S01]  /*6c20*/  FFMA.FTZ R140, R43, UR6, -R90.reuse ;  /* 0x000000062b8c7c23 */ /* 0x100fe2000801085a */
[--C-:B------:R-:W-:Y:S01]  /*6c30*/  FFMA.FTZ R126, R27, UR6, -R90.reuse ;  /* 0x000000061b7e7c23 */ /* 0x100fe2000801085a */
[--C-:B------:R-:W-:Y:S01]  /*6c40*/  FFMA.FTZ R157, R25, UR6, -R90.reuse ;  /* 0x00000006199d7c23 */ /* 0x100fe2000801085a */
[----:B------:R-:W-:Y:S01]  /*6c50*/  MUFU.EX2 R197, R197 ;  /* 0x000000c500c57308 */ /* 0x000fe20000000800 */
[----:B------:R-:W1:Y:S01]  /*6c60*/  LDSM.16.MT88.4 R24, [R148+0x5000] ;  /* 0x005000009418783b */ /* 0x000e620000004200 */
[--C-:B------:R-:W-:Y:S01]  /*6c70*/  FFMA.FTZ R171, R29, UR6, -R90.reuse ;  /* 0x000000061dab7c23 */ /* 0x100fe2000801085a */
[----:B------:R-:W-:Y:S01]  /*6c80*/  F2FP.F16.F32.PACK_AB R29, R144, R193 ;  /* 0x000000c1901d723e */ /* 0x000fe200000000ff */
        /* <DEDUP_REMOVED lines=8> */
[----:B------:R-:W5:Y:S01]  /*6d10*/  LDSM.16.MT88.4 R20, [R150+0x5800] ;  /* 0x005800009614783b */ /* 0x000f620000004200 */
[--C-:B------:R-:W-:Y:S01]  /*6d20*/  FFMA.FTZ R3, R9, UR6, -R90.reuse ;  /* 0x0000000609037c23 */ /* 0x100fe2000801085a */
[----:B--2---:R-:W-:Y:S01]  /*6d30*/  F2FP.F16.F32.PACK_AB R41, R134, R181 ;  /* 0x000000b58629723e */ /* 0x004fe200000000ff */
[--C-:B------:R-:W-:Y:S01]  /*6d40*/  FFMA.FTZ R108, R33, UR6, -R90.reuse ;  /* 0x00000006216c7c23 */ /* 0x100fe2000801085a */
[----:B------:R-:W-:Y:S01]  /*6d50*/  MUFU.EX2 R189, R189 ;  /* 0x000000bd00bd7308 */ /* 0x000fe20000000800 */
[----:B---3--:R-:W-:Y:S01]  /*6d60*/  F2FP.F16.F32.PACK_AB R43, R124, R167 ;  /* 0x000000a77c2b723e */ /* 0x008fe200000000ff */
[----:B------:R-:W2:Y:S01]  /*6d70*/  LDSM.16.MT88.4 R32, [R148+0x5800] ;  /* 0x005800009420783b */ /* 0x000ea20000004200 */
        /* <DEDUP_REMOVED lines=30> */
[C---:B------:R-:W-:Y:S01]  /*6f60*/  HMMA.16816.F32 R16, R28.reuse, R12, RZ ;  /* 0x0000000c1c10723c */ /* 0x040fe200000018ff */
[----:B------:R-:W-:Y:S01]  /*6f70*/  FFMA.FTZ R162, R201, UR6, -R90 ;  /* 0x00000006c9a27c23 */ /* 0x000fe2000801085a */
[----:B------:R-:W-:Y:S01]  /*6f80*/  FADD.FTZ R144, R193, R144 ;  /* 0x00000090c1907221 */ /* 0x000fe20000010000 */
[----:B------:R-:W-:Y:S01]  /*6f90*/  FADD.FTZ R146, R197, R146 ;  /* 0x00000092c5927221 */ /* 0x000fe20000010000 */
[--C-:B------:R-:W-:Y:S01]  /*6fa0*/  FFMA.FTZ R191, R191, UR6, -R90.reuse ;  /* 0x00000006bfbf7c23 */ /* 0x100fe2000801085a */
[----:B------:R-:W-:Y:S01]  /*6fb0*/  FFMA.FTZ R177, R177, UR6, -R90 ;  /* 0x00000006b1b17c23 */ /* 0x000fe2000801085a */
[C---:B------:R-:W-:Y:S01]  /*6fc0*/  HMMA.16816.F32 R12, R28.reuse, R14, RZ ;  /* 0x0000000e1c0c723c */ /* 0x040fe200000018ff */
[----:B------:R-:W3:Y:S01]  /*6fd0*/  MUFU.EX2 R126, R126 ;  /* 0x0000007e007e7308 */ /* 0x000ee20000000800 */
[----:B----4-:R-:W-:Y:S01]  /*6fe0*/  F2FP.F16.F32.PACK_AB R40, R128, R175 ;  /* 0x000000af8028723e */ /* 0x010fe200000000ff */
[----:B------:R-:W-:Y:S01]  /*6ff0*/  FADD.FTZ R189, R189, R146 ;  /* 0x00000092bdbd7221 */ /* 0x000fe20000010000 */
[--C-:B------:R-:W-:Y:S01]  /*7000*/  FFMA.FTZ R165, R165, UR6, -R90.reuse ;  /* 0x00000006a5a57c23 */ /* 0x100fe2000801085a */
[--C-:B------:R-:W-:Y:S01]  /*7010*/  FFMA.FTZ R119, R119, UR6, -R90.reuse ;  /* 0x0000000677777c23 */ /* 0x100fe2000801085a */
[C---:B-1----:R-:W-:Y:S01]  /*7020*/  HMMA.16816.F32 R8, R28.reuse, R24, RZ ;  /* 0x000000181c08723c */ /* 0x042fe200000018ff */
[----:B------:R-:W-:Y:S01]  /*7030*/  FADD.FTZ R140, R140, R189 ;  /* 0x000000bd8c8c7221 */ /* 0x000fe20000010000 */
[--C-:B------:R-:W-:Y:S01]  /*7040*/  FFMA.FTZ R117, R117, UR6, -R90.reuse ;  /* 0x0000000675757c23 */ /* 0x100fe2000801085a */
[----:B------:R-:W-:Y:S01]  /*7050*/  MUFU.EX2 R157, R157 ;  /* 0x0000009d009d7308 */ /* 0x000fe20000000800 */
[--C-:B------:R-:W-:Y:S01]  /*7060*/  FFMA.FTZ R113, R113, UR6, -R90.reuse ;  /* 0x0000000671717c23 */ /* 0x100fe2000801085a */
[--C-:B------:R-:W-:Y:S01]  /*7070*/  FFMA.FTZ R111, R111, UR6, -R90.reuse ;  /* 0x000000066f6f7c23 */ /* 0x100fe2000801085a */
[----:B------:R-:W-:Y:S01]  /*7080*/  HMMA.16816.F32 R28, R28, R26, RZ ;  /* 0x0000001a1c1c723c */ /* 0x000fe200000018ff */
[----:B------:R-:W-:Y:S01]  /*7090*/  F2FP.F16.F32.PACK_AB R25, R120, R163 ;  /* 0x000000a37819723e */ /* 0x000fe200000000ff */
[--C-:B------:R-:W-:Y:S01]  /*70a0*/  FFMA.FTZ R109, R109, UR6, -R90.reuse ;  /* 0x000000066d6d7c23 */ /* 0x100fe2000801085a */
[--C-:B------:R-:W-:Y:S01]  /*70b0*/  FFMA.FTZ R107, R107, UR6, -R90.reuse ;  /* 0x000000066b6b7c23 */ /* 0x100fe2000801085a */
[--C-:B------:R-:W-:Y:S01]  /*70c0*/  FFMA.FTZ R105, R105, UR6, -R90.reuse ;  /* 0x0000000669697c23 */ /* 0x100fe2000801085a */
[----:B------:R-:W1:Y:S01]  /*70d0*/  MUFU.EX2 R118, R118 ;  /* 0x0000007600767308 */ /* 0x000e620000000800 */
[----:B---3--:R-:W-:Y:S01]  /*70e0*/  F2FP.F16.F32.PACK_AB R42, R126, R171 ;  /* 0x000000ab7e2a723e */ /* 0x008fe200000000ff */
[--C-:B------:R-:W-:Y:S01]  /*70f0*/  FFMA.FTZ R103, R103, UR6, -R90.reuse ;  /* 0x0000000667677c23 */ /* 0x100fe2000801085a */
[----:B------:R-:W-:Y:S01]  /*7100*/  F2FP.F16.F32.PACK_AB R27, R112, R149 ;  /* 0x00000095701b723e */ /* 0x000fe200000000ff */
[----:B------:R-:W-:-:S04]  /*7110*/  FFMA.FTZ R251, R95, UR6, -R90 ;  /* 0x000000065ffb7c23 */ /* 0x000fc8000801085a */
[----:B------:R-:W-:Y:S01]  /*7120*/  MUFU.EX2 R153, R153 ;  /* 0x0000009900997308 */ /* 0x000fe20000000800 */
[C---:B------:R-:W-:Y:S06]  /*7130*/  HMMA.16816.F32 R16, R40.reuse, R4, R16 ;  /* 0x000000042810723c */ /* 0x040fec0000001810 */
[----:B------:R-:W-:Y:S01]  /*7140*/  HMMA.16816.F32 R12, R40, R6, R12 ;  /* 0x00000006280c723c */ /* 0x000fe2000000180c */
[----:B------:R-:W3:Y:S01]  /*7150*/  MUFU.EX2 R110, R110 ;  /* 0x0000006e006e7308 */ /* 0x000ee20000000800 */
[----:B------:R-:W4:Y:S01]  /*7160*/  LDSM.16.MT88.4 R4, [R150+0x5c00] ;  /* 0x005c00009604783b */ /* 0x000f220000004200 */
[----:B-1----:R-:W-:-:S03]  /*7170*/  F2FP.F16.F32.PACK_AB R24, R118, R157 ;  /* 0x0000009d7618723e */ /* 0x002fc600000000ff */
[C---:B------:R-:W-:Y:S03]  /*7180*/  HMMA.16816.F32 R8, R40.reuse, R44, R8 ;  /* 0x0000002c2808723c */ /* 0x040fe60000001808 */
[----:B------:R-:W-:Y:S03]  /*7190*/  MUFU.EX2 R143, R143 ;  /* 0x0000008f008f7308 */ /* 0x000fe60000000800 */
[----:B------:R-:W-:Y:S01]  /*71a0*/  HMMA.16816.F32 R28, R40, R46, R28 ;  /* 0x0000002e281c723c */ /* 0x000fe2000000181c */
[----:B------:R-:W1:Y:S04]  /*71b0*/  LDSM.16.MT88.4 R40, [R148+0x5c00] ;  /* 0x005c00009428783b */ /* 0x000e680000004200 */
[----:B------:R-:W4:Y:S01]  /*71c0*/  MUFU.EX2 R106, R106 ;  /* 0x0000006a006a7308 */ /* 0x000f220000000800 */
[----:B---3--:R-:W-:Y:S01]  /*71d0*/  F2FP.F16.F32.PACK_AB R26, R110, R153 ;  /* 0x000000996e1a723e */ /* 0x008fe200000000ff */
[----:B------:R-:W-:Y:S06]  /*71e0*/  LDSM.16.MT88.4 R44, [R148+0x6000] ;  /* 0x00600000942c783b */ /* 0x000fec0000004200 */
[----:B------:R-:W-:Y:S01]  /*71f0*/  MUFU.EX2 R3, R3 ;  /* 0x0000000300037308 */ /* 0x000fe20000000800 */
[C---:B-----5:R-:W-:Y:S06]  /*7200*/  HMMA.16816.F32 R16, R24.reuse, R20, R16 ;  /* 0x000000141810723c */ /* 0x060fec0000001810 */
[C---:B------:R-:W-:Y:S01]  /*7210*/  HMMA.16816.F32 R12, R24.reuse, R22, R12 ;  /* 0x00000016180c723c */ /* 0x040fe2000000180c */
[----:B------:R-:W3:Y:S01]  /*7220*/  MUFU.EX2 R108, R108 ;  /* 0x0000006c006c7308 */ /* 0x000ee20000000800 */
[----:B------:R-:W5:Y:S04]  /*7230*/  LDSM.16.MT88.4 R20, [R150+0x6000] ;  /* 0x006000009614783b */ /* 0x000f680000004200 */
[C---:B--2---:R-:W-:Y:S03]  /*7240*/  HMMA.16816.F32 R8, R24.reuse, R32, R8 ;  /* 0x000000201808723c */ /* 0x044fe60000001808 */
[----:B------:R-:W-:Y:S03]  /*7250*/  MUFU.EX2 R114, R114 ;  /* 0x0000007200727308 */ /* 0x000fe60000000800 */
[----:B------:R-:W-:Y:S01]  /*7260*/  HMMA.16816.F32 R28, R24, R34, R28 ;  /* 0x00000022181c723c */ /* 0x000fe2000000181c */
[----:B------:R-:W-:-:S04]  /*7270*/  F2FP.F16.F32.PACK_AB R33, R100, R133 ;  /* 0x000000856421723e */ /* 0x000fc800000000ff */
[----:B------:R-:W2:Y:S02]  /*7280*/  MUFU.EX2 R147, R147 ;  /* 0x0000009300937308 */ /* 0x000ea40000000800 */
[----:B------:R-:W-:Y:S02]  /*7290*/  F2FP.F16.F32.PACK_AB R25, R104, R139 ;  /* 0x0000008b6819723e */ /* 0x000fe400000000ff */
[----:B------:R-:W-:Y:S02]  /*72a0*/  F2FP.F16.F32.PACK_AB R27, R102, R137 ;  /* 0x00000089661b723e */ /* 0x000fe400000000ff */
[----:B----4-:R-:W-:Y:S02]  /*72b0*/  F2FP.F16.F32.PACK_AB R24, R106, R143 ;  /* 0x0000008f6a18723e */ /* 0x010fe400000000ff */
[----:B---3--:R-:W-:Y:S01]  /*72c0*/  F2FP.F16.F32.PACK_AB R26, R108, R3 ;  /* 0x000000036c1a723e */ /* 0x008fe200000000ff */
[----:B------:R-:W-:Y:S01]  /*72d0*/  MUFU.EX2 R116, R116 ;  /* 0x0000007400747308 */ /* 0x000fe20000000800 */
[----:B------:R-:W-:-:S05]  /*72e0*/  F2FP.F16.F32.PACK_AB R35, R98, R129 ;  /* 0x000000816223723e */ /* 0x000fca00000000ff */
[----:B------:R-:W-:Y:S02]  /*72f0*/  HMMA.16816.F32 R16, R24, R4, R16 ;  /* 0x000000041810723c */ /* 0x000fe40000001810 */
[----:B------:R-:W3:Y:S01]  /*7300*/  MUFU.EX2 R159, R159 ;  /* 0x0000009f009f7308 */ /* 0x000ee20000000800 */
[----:B--2---:R-:W-:-:S03]  /*7310*/  F2FP.F16.F32.PACK_AB R32, R147, R114 ;  /* 0x000000729320723e */ /* 0x004fc600000000ff */
[C---:B------:R-:W-:Y:S01]  /*7320*/  HMMA.16816.F32 R12, R24.reuse, R6, R12 ;  /* 0x00000006180c723c */ /* 0x040fe2000000180c */
[----:B------:R-:W2:Y:S03]  /*7330*/  LDSM.16.MT88.4 R4, [R150+0x6400] ;  /* 0x006400009604783b */ /* 0x000ea60000004200 */
[----:B------:R-:W-:Y:S02]  /*7340*/  MUFU.EX2 R122, R122 ;  /* 0x0000007a007a7308 */ /* 0x000fe40000000800 */
[C---:B-1----:R-:W-:Y:S06]  /*7350*/  HMMA.16816.F32 R8, R24.reuse, R40, R8 ;  /* 0x000000281808723c */ /* 0x042fec0000001808 */
[----:B------:R-:W-:Y:S01]  /*7360*/  HMMA.16816.F32 R28, R24, R42, R28 ;  /* 0x0000002a181c723c */ /* 0x000fe2000000181c */
[----:B---3--:R-:W-:Y:S01]  /*7370*/  F2FP.F16.F32.PACK_AB R34, R159, R116 ;  /* 0x000000749f22723e */ /* 0x008fe200000000ff */
[----:B------:R-:W1:Y:S01]  /*7380*/  LDSM.16.MT88.4 R40, [R148+0x6400] ;  /* 0x006400009428783b */ /* 0x000e620000004200 */
[----:B------:R-:W3:Y:S03]  /*7390*/  MUFU.EX2 R161, R161 ;  /* 0x000000a100a17308 */ /* 0x000ee60000000800 */
[----:B------:R-:W4:Y:S02]  /*73a0*/  LDSM.16.MT88.4 R24, [R150+0x6800] ;  /* 0x006800009618783b */ /* 0x000f240000004200 */
[C---:B-----5:R-:W-:Y:S03]  /*73b0*/  HMMA.16816.F32 R16, R32.reuse, R20, R16 ;  /* 0x000000142010723c */ /* 0x060fe60000001810 */
[----:B------:R-:W-:Y:S03]  /*73c0*/  MUFU.EX2 R173, R173 ;  /* 0x000000ad00ad7308 */ /* 0x000fe60000000800 */
[----:B------:R-:W-:Y:S01]  /*73d0*/  HMMA.16816.F32 R12, R32, R22, R12 ;  /* 0x00000016200c723c */ /* 0x000fe2000000180c */
[----:B------:R-:W-:-:S04]  /*73e0*/  F2FP.F16.F32.PACK_AB R21, R96, R125 ;  /* 0x0000007d6015723e */ /* 0x000fc800000000ff */
[----:B------:R-:W5:Y:S01]  /*73f0*/  MUFU.EX2 R130, R130 ;  /* 0x0000008200827308 */ /* 0x000f620000000800 */
[----:B------:R-:W-:Y:S01]  /*7400*/  HMMA.16816.F32 R8, R32, R44, R8 ;  /* 0x0000002c2008723c */ /* 0x000fe20000001808 */
[----:B------:R-:W-:Y:S02]  /*7410*/  F2FP.F16.F32.PACK_AB R23, R94, R121 ;  /* 0x000000795e17723e */ /* 0x000fe400000000ff */
[----:B---3--:R-:W-:-:S03]  /*7420*/  F2FP.F16.F32.PACK_AB R20, R161, R122 ;  /* 0x0000007aa114723e */ /* 0x008fc600000000ff */
[----:B------:R-:W-:Y:S01]  /*7430*/  HMMA.16816.F32 R28, R32, R46, R28 ;  /* 0x0000002e201c723c */ /* 0x000fe2000000181c */
[----:B------:R-:W3:Y:S01]  /*7440*/  LDSM.16.MT88.4 R32, [R148+0x6800] ;  /* 0x006800009420783b */ /* 0x000ee20000004200 */
        /* <DEDUP_REMOVED lines=9> */
[C---:B-1----:R-:W-:Y:S06]  /*74e0*/  HMMA.16816.F32 R8, R20.reuse, R40, R8 ;  /* 0x000000281408723c */ /* 0x042fec0000001808 */
[----:B------:R-:W-:Y:S01]  /*74f0*/  HMMA.16816.F32 R28, R20, R42, R28 ;  /* 0x0000002a141c723c */ /* 0x000fe2000000181c */
[----:B------:R-:W-:Y:S01]  /*7500*/  MUFU.EX2 R142, R142 ;  /* 0x0000008e008e7308 */ /* 0x000fe20000000800 */
[----:B------:R-:W-:-:S05]  /*7510*/  F2FP.F16.F32.PACK_AB R41, R84, R87 ;  /* 0x000000575429723e */ /* 0x000fca00000000ff */
[----:B------:R-:W-:Y:S02]  /*7520*/  F2FP.F16.F32.PACK_AB R21, R92, R115 ;  /* 0x000000735c15723e */ /* 0x000fe400000000ff */
[----:B------:R-:W-:Y:S01]  /*7530*/  F2FP.F16.F32.PACK_AB R23, R86, R89 ;  /* 0x000000595617723e */ /* 0x000fe200000000ff */
[----:B------:R-:W1:Y:S01]  /*7540*/  MUFU.EX2 R195, R195 ;  /* 0x000000c300c37308 */ /* 0x000e620000000800 */
        /* <DEDUP_REMOVED lines=8> */
[----:B-1----:R-:W-:-:S04]  /*75d0*/  F2FP.F16.F32.PACK_AB R40, R195, R142 ;  /* 0x0000008ec328723e */ /* 0x002fc800000000ff */
[C---:B---3--:R-:W-:Y:S01]  /*75e0*/  HMMA.16816.F32 R8, R20.reuse, R32, R8 ;  /* 0x000000201408723c */ /* 0x048fe20000001808 */
        /* <DEDUP_REMOVED lines=19> */
[----:B------:R-:W-:Y:S02]  /*7720*/  F2FP.F16.F32.PACK_AB R41, R76, R79 ;  /* 0x0000004f4c29723e */ /* 0x000fe400000000ff */
[----:B------:R-:W-:-:S03]  /*7730*/  F2FP.F16.F32.PACK_AB R43, R74, R77 ;  /* 0x0000004d4a2b723e */ /* 0x000fc600000000ff */
[----:B------:R-:W-:Y:S01]  /*7740*/  MUFU.EX2 R160, R160 ;  /* 0x000000a000a07308 */ /* 0x000fe20000000800 */
[C---:B-----5:R-:W-:Y:S06]  /*7750*/  HMMA.16816.F32 R16, R20.reuse, R24, R16 ;  /* 0x000000181410723c */ /* 0x060fec0000001810 */
[----:B------:R-:W-:Y:S01]  /*7760*/  HMMA.16816.F32 R12, R20, R26, R12 ;  /* 0x0000001a140c723c */ /* 0x000fe2000000180c */
[----:B------:R-:W2:Y:S01]  /*7770*/  MUFU.EX2 R201, R203 ;  /* 0x000000cb00c97308 */ /* 0x000ea20000000800 */
[----:B------:R-:W-:-:S04]  /*7780*/  FADD.FTZ R25, R187, R144 ;  /* 0x00000090bb197221 */ /* 0x000fc80000010000 */
[----:B------:R-:W-:Y:S01]  /*7790*/  FADD.FTZ R40, R138, R25 ;  /* 0x000000198a287221 */ /* 0x000fe20000010000 */
[C---:B-1----:R-:W-:Y:S01]  /*77a0*/  HMMA.16816.F32 R8, R20.reuse, R32, R8 ;  /* 0x000000201408723c */ /* 0x042fe20000001808 */
[----:B------:R-:W1:Y:S01]  /*77b0*/  LDSM.16.MT88.4 R24, [R150+0x7800] ;  /* 0x007800009618783b */ /* 0x000e620000004200 */
[----:B------:R-:W-:Y:S01]  /*77c0*/  FFMA.FTZ R138, R185, UR6, -R90 ;  /* 0x00000006b98a7c23 */ /* 0x000fe2000801085a */
[----:B------:R-:W-:Y:S01]  /*77d0*/  FADD.FTZ R181, R181, R40 ;  /* 0x00000028b5b57221 */ /* 0x000fe20000010000 */
[----:B------:R-:W-:Y:S01]  /*77e0*/  F2FP.F16.F32.PACK_AB R40, R211, R158 ;  /* 0x0000009ed328723e */ /* 0x000fe200000000ff */
[----:B------:R-:W-:Y:S01]  /*77f0*/  MUFU.EX2 R162, R162 ;  /* 0x000000a200a27308 */ /* 0x000fe20000000800 */
[----:B------:R-:W-:Y:S01]  /*7800*/  HMMA.16816.F32 R28, R20, R34, R28 ;  /* 0x00000022141c723c */ /* 0x000fe2000000181c */
[----:B------:R-:W-:Y:S01]  /*7810*/  FADD.FTZ R134, R134, R181 ;  /* 0x000000b586867221 */ /* 0x000fe20000010000 */
[----:B------:R-:W5:Y:S01]  /*7820*/  LDSM.16.MT88.4 R20, [R148+0x7800] ;  /* 0x007800009414783b */ /* 0x000f620000004200 */
[----:B------:R-:W-:Y:S01]  /*7830*/  FADD.FTZ R33, R175, R140 ;  /* 0x0000008caf217221 */ /* 0x000fe20000010000 */
[----:B--2---:R-:W-:Y:S01]  /*7840*/  F2FP.F16.F32.PACK_AB R42, R201, R160 ;  /* 0x000000a0c92a723e */ /* 0x004fe200000000ff */
[----:B------:R-:W-:-:S02]  /*7850*/  FADD.FTZ R167, R167, R134 ;  /* 0x00000086a7a77221 */ /* 0x000fc40000010000 */
[----:B------:R-:W2:Y:S01]  /*7860*/  MUFU.EX2 R187, R191 ;  /* 0x000000bf00bb7308 */ /* 0x000ea20000000800 */
[----:B------:R-:W-:Y:S01]  /*7870*/  F2FP.F16.F32.PACK_AB R35, R70, R73 ;  /* 0x000000494623723e */ /* 0x000fe200000000ff */
[----:B------:R-:W-:Y:S02]  /*7880*/  FADD.FTZ R124, R124, R167 ;  /* 0x000000a77c7c7221 */ /* 0x000fe40000010000 */
[C---:B----4-:R-:W-:Y:S02]  /*7890*/  HMMA.16816.F32 R16, R40.reuse, R4, R16 ;  /* 0x000000042810723c */ /* 0x050fe40000001810 */
[----:B------:R-:W-:Y:S02]  /*78a0*/  FADD.FTZ R163, R163, R124 ;  /* 0x0000007ca3a37221 */ /* 0x000fe40000010000 */
[----:B------:R-:W-:Y:S02]  /*78b0*/  MUFU.EX2 R138, R138 ;  /* 0x0000008a008a7308 */ /* 0x000fe40000000800 */
[----:B------:R-:W-:Y:S01]  /*78c0*/  HMMA.16816.F32 R12, R40, R6, R12 ;  /* 0x00000006280c723c */ /* 0x000fe2000000180c */
[----:B------:R-:W-:Y:S01]  /*78d0*/  FADD.FTZ R4, R128, R33 ;  /* 0x0000002180047221 */ /* 0x000fe20000010000 */
[----:B------:R-:W-:Y:S01]  /*78e0*/  FADD.FTZ R120, R120, R163 ;  /* 0x000000a378787221 */ /* 0x000fe20000010000 */
[----:B------:R-:W-:Y:S01]  /*78f0*/  F2FP.F16.F32.PACK_AB R33, R72, R75 ;  /* 0x0000004b4821723e */ /* 0x000fe200000000ff */
[----:B------:R-:W-:-:S02]  /*7900*/  FFMA.FTZ R128, R169, UR6, -R90 ;  /* 0x00000006a9807c23 */ /* 0x000fc4000801085a */
[----:B------:R-:W4:Y:S01]  /*7910*/  MUFU.EX2 R175, R177 ;  /* 0x000000b100af7308 */ /* 0x000f220000000800 */
[----:B------:R-:W-:Y:S01]  /*7920*/  FADD.FTZ R171, R171, R4 ;  /* 0x00000004abab7221 */ /* 0x000fe20000010000 */
[C---:B---3--:R-:W-:Y:S01]  /*7930*/  HMMA.16816.F32 R8, R40.reuse, R44, R8 ;  /* 0x0000002c2808723c */ /* 0x048fe20000001808 */
[----:B------:R-:W3:Y:S01]  /*7940*/  LDSM.16.MT88.4 R4, [R150+0x7c00] ;  /* 0x007c00009604783b */ /* 0x000ee20000004200 */
[----:B------:R-:W-:Y:S01]  /*7950*/  FADD.FTZ R149, R149, R120 ;  /* 0x0000007895957221 */ /* 0x000fe20000010000 */
[----:B------:R-:W-:Y:S01]  /*7960*/  FADD.FTZ R126, R126, R171 ;  /* 0x000000ab7e7e7221 */ /* 0x000fe20000010000 */
[----:B--2---:R-:W-:Y:S02]  /*7970*/  F2FP.F16.F32.PACK_AB R32, R187, R162 ;  /* 0x000000a2bb20723e */ /* 0x004fe400000000ff */
[----:B------:R-:W-:Y:S01]  /*7980*/  HMMA.16816.F32 R28, R40, R46, R28 ;  /* 0x0000002e281c723c */ /* 0x000fe2000000181c */
        /* <DEDUP_REMOVED lines=8> */
[----:B----4-:R-:W-:Y:S01]  /*7a10*/  F2FP.F16.F32.PACK_AB R34, R175, R138 ;  /* 0x0000008aaf22723e */ /* 0x010fe200000000ff */
[----:B------:R-:W-:Y:S01]  /*7a20*/  FADD.FTZ R153, R153, R118 ;  /* 0x0000007699997221 */ /* 0x000fe20000010000 */
[----:B------:R-:W-:Y:S01]  /*7a30*/  FADD.FTZ R104, R104, R139 ;  /* 0x0000008b68687221 */ /* 0x000fe20000010000 */
[----:B------:R-:W2:Y:S01]  /*7a40*/  MUFU.EX2 R45, R165 ;  /* 0x000000a5002d7308 */ /* 0x000ea20000000800 */
[----:B------:R-:W-:Y:S01]  /*7a50*/  FFMA.FTZ R43, R141, UR6, -R90 ;  /* 0x000000068d2b7c23 */ /* 0x000fe2000801085a */
[----:B------:R-:W-:Y:S01]  /*7a60*/  FADD.FTZ R110, R110, R153 ;  /* 0x000000996e6e7221 */ /* 0x000fe20000010000 */
[----:B------:R-:W-:Y:S01]  /*7a70*/  FADD.FTZ R137, R137, R104 ;  /* 0x0000006889897221 */ /* 0x000fe20000010000 */
[C---:B-1----:R-:W-:Y:S01]  /*7a80*/  HMMA.16816.F32 R16, R32.reuse, R24, R16 ;  /* 0x000000182010723c */ /* 0x042fe20000001810 */
[----:B------:R-:W-:Y:S01]  /*7a90*/  FFMA.FTZ R46, R131, UR6, -R90 ;  /* 0x00000006832e7c23 */ /* 0x000fe2000801085a */
[----:B------:R-:W-:Y:S01]  /*7aa0*/  FADD.FTZ R143, R143, R110 ;  /* 0x0000006e8f8f7221 */ /* 0x000fe20000010000 */
[----:B------:R-:W-:Y:S01]  /*7ab0*/  FADD.FTZ R102, R102, R137 ;  /* 0x0000008966667221 */ /* 0x000fe20000010000 */
[----:B------:R-:W-:Y:S01]  /*7ac0*/  MUFU.EX2 R41, R41 ;  /* 0x0000002900297308 */ /* 0x000fe20000000800 */
[----:B------:R-:W-:Y:S01]  /*7ad0*/  FFMA.FTZ R47, R127, UR6, -R90 ;  /* 0x000000067f2f7c23 */ /* 0x000fe2000801085a */
[----:B------:R-:W-:Y:S01]  /*7ae0*/  HMMA.16816.F32 R12, R32, R26, R12 ;  /* 0x0000001a200c723c */ /* 0x000fe2000000180c */
[----:B------:R-:W1:Y:S01]  /*7af0*/  LDSM.16.MT88.4 R24, [R148+0x7c00] ;  /* 0x007c00009418783b */ /* 0x000e620000004200 */
[----:B------:R-:W-:Y:S01]  /*7b00*/  FADD.FTZ R106, R106, R143 ;  /* 0x0000008f6a6a7221 */ /* 0x000fe20000010000 */
[----:B------:R-:W-:Y:S01]  /*7b10*/  FADD.FTZ R133, R133, R102 ;  /* 0x0000006685857221 */ /* 0x000fe20000010000 */
[----:B------:R-:W-:-:S02]  /*7b20*/  FFMA.FTZ R40, R145, UR6, -R88 ;  /* 0x0000000691287c23 */ /* 0x000fc40008010858 */
[----:B------:R-:W4:Y:S01]  /*7b30*/  MUFU.EX2 R42, R42 ;  /* 0x0000002a002a7308 */ /* 0x000f220000000800 */
[----:B-----5:R-:W-:Y:S01]  /*7b40*/  HMMA.16816.F32 R8, R32, R20, R8 ;  /* 0x000000142008723c */ /* 0x020fe20000001808 */
[----:B------:R-:W-:Y:S01]  /*7b50*/  FADD.FTZ R3, R3, R106 ;  /* 0x0000006a03037221 */ /* 0x000fe20000010000 */
[----:B------:R-:W-:-:S03]  /*7b60*/  FADD.FTZ R100, R100, R133 ;  /* 0x0000008564647221 */ /* 0x000fc60000010000 */
[----:B------:R-:W-:Y:S01]  /*7b70*/  FADD.FTZ R3, R108, R3 ;  /* 0x000000036c037221 */ /* 0x000fe20000010000 */
[----:B------:R-:W-:Y:S01]  /*7b80*/  HMMA.16816.F32 R28, R32, R22, R28 ;  /* 0x00000016201c723c */ /* 0x000fe2000000181c */
[----:B------:R-:W5:Y:S01]  /*7b90*/  LDSM.16.MT88.4 R32, [R150+0x8000] ;  /* 0x008000009620783b */ /* 0x000f620000004200 */
[----:B------:R-:W-:Y:S01]  /*7ba0*/  F2FP.F16.F32.PACK_AB R21, R68, R71 ;  /* 0x000000474415723e */ /* 0x000fe200000000ff */
[----:B------:R-:W-:Y:S01]  /*7bb0*/  FADD.FTZ R114, R114, R3 ;  /* 0x0000000372727221 */ /* 0x000fe20000010000 */
[----:B--2---:R-:W-:Y:S01]  /*7bc0*/  F2FP.F16.F32.PACK_AB R20, R45, R128 ;  /* 0x000000802d14723e */ /* 0x004fe200000000ff */
[----:B------:R-:W-:Y:S01]  /*7bd0*/  FADD.FTZ R129, R129, R100 ;  /* 0x0000006481817221 */ /* 0x000fe20000010000 */
[----:B------:R-:W-:Y:S01]  /*7be0*/  MUFU.EX2 R65, R65 ;  /* 0x0000004100417308 */ /* 0x000fe20000000800 */
[----:B------:R-:W-:Y:S01]  /*7bf0*/  F2FP.F16.F32.PACK_AB R23, R66, R69 ;  /* 0x000000454217723e */ /* 0x000fe200000000ff */
[----:B------:R-:W-:Y:S01]  /*7c00*/  FADD.FTZ R147, R147, R114 ;  /* 0x0000007293937221 */ /* 0x000fe20000010000 */
[----:B------:R-:W-:Y:S01]  /*7c10*/  FADD.FTZ R98, R98, R129 ;  /* 0x0000008162627221 */ /* 0x000fe20000010000 */
[----:B----4-:R-:W-:Y:S01]  /*7c20*/  F2FP.F16.F32.PACK_AB R22, R42, R41 ;  /* 0x000000292a16723e */ /* 0x010fe200000000ff */
[----:B------:R-:W-:Y:S01]  /*7c30*/  FFMA.FTZ R3, R123, UR6, -R88 ;  /* 0x000000067b037c23 */ /* 0x000fe20008010858 */
[----:B------:R-:W-:Y:S01]  /*7c40*/  FADD.FTZ R116, R116, R147 ;  /* 0x0000009374747221 */ /* 0x000fe20000010000 */
[----:B------:R-:W-:Y:S01]  /*7c50*/  FADD.FTZ R125, R125, R98 ;  /* 0x000000627d7d7221 */ /* 0x000fe20000010000 */
[----:B------:R-:W2:Y:S01]  /*7c60*/  MUFU.EX2 R62, R62 ;  /* 0x0000003e003e7308 */ /* 0x000ea20000000800 */
[----:B------:R-:W-:Y:S01]  /*7c70*/  FFMA.FTZ R88, R91, UR6, -R88 ;  /* 0x000000065b587c23 */ /* 0x000fe20008010858 */
[----:B------:R-:W-:Y:S01]  /*7c80*/  FADD.FTZ R159, R159, R116 ;  /* 0x000000749f9f7221 */ /* 0x000fe20000010000 */
[----:B---3--:R-:W-:Y:S01]  /*7c90*/  HMMA.16816.F32 R16, R20, R4, R16 ;  /* 0x000000041410723c */ /* 0x008fe20000001810 */
[----:B------:R-:W-:-:S02]  /*7ca0*/  FADD.FTZ R96, R96, R125 ;  /* 0x0000007d60607221 */ /* 0x000fc40000010000 */
[----:B------:R-:W-:Y:S02]  /*7cb0*/  FADD.FTZ R122, R122, R159 ;  /* 0x0000009f7a7a7221 */ /* 0x000fe40000010000 */
[----:B------:R-:W-:Y:S01]  /*7cc0*/  MUFU.EX2 R43, R43 ;  /* 0x0000002b002b7308 */ /* 0x000fe20000000800 */
[----:B------:R-:W-:Y:S01]  /*7cd0*/  FADD.FTZ R121, R121, R96 ;  /* 0x0000006079797221 */ /* 0x000fe20000010000 */
[----:B------:R-:W-:Y:S01]  /*7ce0*/  FADD.FTZ R122, R161, R122 ;  /* 0x0000007aa17a7221 */ /* 0x000fe20000010000 */
[C---:B------:R-:W-:Y:S01]  /*7cf0*/  HMMA.16816.F32 R12, R20.reuse, R6, R12 ;  /* 0x00000006140c723c */ /* 0x040fe2000000180c */
[----:B------:R-:W3:Y:S01]  /*7d00*/  LDSM.16.MT88.4 R4, [R148+0x8000] ;  /* 0x008000009404783b */ /* 0x000ee20000004200 */
[----:B------:R-:W-:Y:S01]  /*7d10*/  FADD.FTZ R94, R94, R121 ;  /* 0x000000795e5e7221 */ /* 0x000fe20000010000 */
[----:B------:R-:W-:Y:S02]  /*7d20*/  FADD.FTZ R173, R173, R122 ;  /* 0x0000007aadad7221 */ /* 0x000fe40000010000 */
[----:B------:R-:W4:Y:S01]  /*7d30*/  MUFU.EX2 R44, R44 ;  /* 0x0000002c002c7308 */ /* 0x000f220000000800 */
[----:B-1----:R-:W-:Y:S01]  /*7d40*/  HMMA.16816.F32 R8, R20, R24, R8 ;  /* 0x000000181408723c */ /* 0x002fe20000001808 */
[----:B------:R-:W-:-:S04]  /*7d50*/  FADD.FTZ R173, R130, R173 ;  /* 0x000000ad82ad7221 */ /* 0x000fc80000010000 */
[----:B------:R-:W-:Y:S01]  /*7d60*/  FADD.FTZ R132, R132, R173 ;  /* 0x000000ad84847221 */ /* 0x000fe20000010000 */
[----:B------:R-:W-:Y:S01]  /*7d70*/  HMMA.16816.F32 R28, R20, R26, R28 ;  /* 0x0000001a141c723c */ /* 0x000fe2000000181c */
[----:B------:R-:W-:Y:S01]  /*7d80*/  MUFU.EX2 R46, R46 ;  /* 0x0000002e002e7308 */ /* 0x000fe20000000800 */
[----:B------:R-:W-:Y:S01]  /*7d90*/  F2FP.F16.F32.PACK_AB R25, R64, R67 ;  /* 0x000000434019723e */ /* 0x000fe200000000ff */
[----:B------:R-:W-:Y:S02]  /*7da0*/  FADD.FTZ R179, R179, R132 ;  /* 0x00000084b3b37221 */ /* 0x000fe40000010000 */
[----:B------:R-:W-:Y:S02]  /*7db0*/  LDSM.16.MT88.4 R132, [R148+0x8c00] ;  /* 0x008c00009484783b */ /* 0x000fe40000004200 */
[----:B------:R-:W-:Y:S01]  /*7dc0*/  FADD.FTZ R21, R115, R94 ;  /* 0x0000005e73157221 */ /* 0x000fe20000010000 */
[----:B--2---:R-:W-:Y:S01]  /*7dd0*/  F2FP.F16.F32.PACK_AB R27, R62, R65 ;  /* 0x000000413e1b723e */ /* 0x004fe200000000ff */
[----:B------:R-:W1:Y:S01]  /*7de0*/  MUFU.EX2 R47, R47 ;  /* 0x0000002f002f7308 */ /* 0x000e620000000800 */
[----:B----4-:R-:W-:Y:S01]  /*7df0*/  F2FP.F16.F32.PACK_AB R24, R44, R43 ;  /* 0x0000002b2c18723e */ /* 0x010fe200000000ff */
[----:B------:R-:W-:Y:S01]  /*7e00*/  FADD.FTZ R94, R92, R21 ;  /* 0x000000155c5e7221 */ /* 0x000fe20000010000 */
[----:B------:R-:W-:Y:S01]  /*7e10*/  FADD.FTZ R136, R136, R179 ;  /* 0x000000b388887221 */ /* 0x000fe20000010000 */
[----:B------:R-:W2:Y:S03]  /*7e20*/  LDSM.16.MT88.4 R20, [R150+0x8400] ;  /* 0x008400009614783b */ /* 0x000ea60000004200 */
[----:B------:R-:W-:Y:S01]  /*7e30*/  FADD.FTZ R183, R183, R136 ;  /* 0x00000088b7b77221 */ /* 0x000fe20000010000 */
[----:B------:R-:W-:Y:S03]  /*7e40*/  MUFU.EX2 R63, R63 ;  /* 0x0000003f003f7308 */ /* 0x000fe60000000800 */
[----:B------:R-:W-:-:S04]  /*7e50*/  FADD.FTZ R142, R142, R183 ;  /* 0x000000b78e8e7221 */ /* 0x000fc80000010000 */
[----:B------:R-:W-:Y:S01]  /*7e60*/  FADD.FTZ R195, R195, R142 ;  /* 0x0000008ec3c37221 */ /* 0x000fe20000010000 */
[----:B------:R-:W4:Y:S01]  /*7e70*/  MUFU.EX2 R60, R60 ;  /* 0x0000003c003c7308 */ /* 0x000f220000000800 */
[----:B-1----:R-:W-:Y:S01]  /*7e80*/  F2FP.F16.F32.PACK_AB R26, R47, R46 ;  /* 0x0000002e2f1a723e */ /* 0x002fe200000000ff */
[----:B------:R-:W-:Y:S01]  /*7e90*/  LDSM.16.MT88.4 R140, [R150+0x8c00] ;  /* 0x008c0000968c783b */ /* 0x000fe20000004200 */
[----:B------:R-:W-:-:S04]  /*7ea0*/  FADD.FTZ R152, R152, R195 ;  /* 0x000000c398987221 */ /* 0x000fc80000010000 */
[----:B------:R-:W-:Y:S01]  /*7eb0*/  FADD.FTZ R199, R199, R152 ;  /* 0x00000098c7c77221 */ /* 0x000fe20000010000 */
[----:B-----5:R-:W-:Y:S01]  /*7ec0*/  HMMA.16816.F32 R16, R24, R32, R16 ;  /* 0x000000201810723c */ /* 0x020fe20000001810 */
[----:B------:R-:W-:Y:S02]  /*7ed0*/  MUFU.EX2 R61, R61 ;  /* 0x0000003d003d7308 */ /* 0x000fe40000000800 */
[----:B------:R-:W-:-:S03]  /*7ee0*/  FADD.FTZ R154, R154, R199 ;  /* 0x000000c79a9a7221 */ /* 0x000fc60000010000 */
[C---:B------:R-:W-:Y:S01]  /*7ef0*/  HMMA.16816.F32 R12, R24.reuse, R34, R12 ;  /* 0x00000022180c723c */ /* 0x040fe2000000180c */
[----:B------:R-:W-:Y:S01]  /*7f00*/  FADD.FTZ R33, R89, R94 ;  /* 0x0000005e59217221 */ /* 0x000fe20000010000 */
[----:B------:R-:W-:Y:S01]  /*7f10*/  FADD.FTZ R205, R205, R154 ;  /* 0x0000009acdcd7221 */ /* 0x000fe20000010000 */
[----:B------:R-:W1:Y:S02]  /*7f20*/  MUFU.EX2 R52, R52 ;  /* 0x0000003400347308 */ /* 0x000e640000000800 */
[----:B------:R-:W-:Y:S01]  /*7f30*/  FADD.FTZ R86, R86, R33 ;  /* 0x0000002156567221 */ /* 0x000fe20000010000 */
[C---:B---3--:R-:W-:Y:S01]  /*7f40*/  HMMA.16816.F32 R8, R24.reuse, R4, R8 ;  /* 0x000000041808723c */ /* 0x048fe20000001808 */
[----:B------:R-:W3:Y:S01]  /*7f50*/  LDSM.16.MT88.4 R32, [R148+0x8400] ;  /* 0x008400009420783b */ /* 0x000ee20000004200 */
[----:B------:R-:W-:Y:S01]  /*7f60*/  FADD.FTZ R156, R156, R205 ;  /* 0x000000cd9c9c7221 */ /* 0x000fe20000010000 */
[----:B------:R-:W-:Y:S02]  /*7f70*/  FADD.FTZ R87, R87, R86 ;  /* 0x0000005657577221 */ /* 0x000fe40000010000 */
[----:B------:R-:W-:Y:S01]  /*7f80*/  MUFU.EX2 R115, R119 ;  /* 0x0000007700737308 */ /* 0x000fe20000000800 */
[----:B------:R-:W-:Y:S01]  /*7f90*/  HMMA.16816.F32 R28, R24, R6, R28 ;  /* 0x00000006181c723c */ /* 0x000fe2000000181c */
[----:B------:R-:W-:Y:S01]  /*7fa0*/  FADD.FTZ R84, R84, R87 ;  /* 0x0000005754547221 */ /* 0x000fe20000010000 */
[----:B----4-:R-:W-:Y:S01]  /*7fb0*/  F2FP.F16.F32.PACK_AB R5, R60, R63 ;  /* 0x0000003f3c05723e */ /* 0x010fe200000000ff */
[----:B------:R-:W-:-:S02]  /*7fc0*/  FADD.FTZ R209, R209, R156 ;  /* 0x0000009cd1d17221 */ /* 0x000fc40000010000 */
[----:B------:R-:W-:Y:S02]  /*7fd0*/  FADD.FTZ R85, R85, R84 ;  /* 0x0000005455557221 */ /* 0x000fe40000010000 */
[----:B------:R-:W4:Y:S01]  /*7fe0*/  MUFU.EX2 R92, R117 ;  /* 0x00000075005c7308 */ /* 0x000f220000000800 */
[----:B-1----:R-:W-:Y:S01]  /*7ff0*/  F2FP.F16.F32.PACK_AB R7, R52, R61 ;  /* 0x0000003d3407723e */ /* 0x002fe200000000ff */
        /* <DEDUP_REMOVED lines=10> */
[----:B----4-:R-:W-:Y:S01]  /*80a0*/  F2FP.F16.F32.PACK_AB R4, R92, R115 ;  /* 0x000000735c04723e */ /* 0x010fe200000000ff */
[----:B------:R-:W-:Y:S01]  /*80b0*/  FADD.FTZ R78, R78, R25 ;  /* 0x000000194e4e7221 */ /* 0x000fe20000010000 */
[----:B------:R-:W-:Y:S01]  /*80c0*/  FADD.FTZ R162, R162, R201 ;  /* 0x000000c9a2a27221 */ /* 0x000fe20000010000 */
[----:B------:R-:W-:Y:S02]  /*80d0*/  LDSM.16.MT88.4 R24, [R150+0x8800] ;  /* 0x008800009618783b */ /* 0x000fe40000004200 */
[----:B------:R-:W-:Y:S01]  /*80e0*/  FADD.FTZ R79, R79, R78 ;  /* 0x0000004e4f4f7221 */ /* 0x000fe20000010000 */
[----:B------:R-:W-:Y:S01]  /*80f0*/  FADD.FTZ R187, R187, R162 ;  /* 0x000000a2bbbb7221 */ /* 0x000fe20000010000 */
[----:B------:R-:W-:Y:S02]  /*8100*/  MUFU.EX2 R59, R59 ;  /* 0x0000003b003b7308 */ /* 0x000fe40000000800 */
[----:B------:R-:W-:Y:S01]  /*8110*/  FADD.FTZ R76, R76, R79 ;  /* 0x0000004f4c4c7221 */ /* 0x000fe20000010000 */
[----:B------:R-:W-:-:S04]  /*8120*/  FADD.FTZ R138, R138, R187 ;  /* 0x000000bb8a8a7221 */ /* 0x000fc80000010000 */
[----:B------:R-:W-:Y:S01]  /*8130*/  FADD.FTZ R175, R175, R138 ;  /* 0x0000008aafaf7221 */ /* 0x000fe20000010000 */
[----:B------:R-:W4:Y:S01]  /*8140*/  MUFU.EX2 R50, R50 ;  /* 0x0000003200327308 */ /* 0x000f220000000800 */
[----:B-1----:R-:W-:Y:S02]  /*8150*/  F2FP.F16.F32.PACK_AB R6, R86, R89 ;  /* 0x000000595606723e */ /* 0x002fe400000000ff */
[----:B------:R-:W-:-:S04]  /*8160*/  FADD.FTZ R128, R128, R175 ;  /* 0x000000af80807221 */ /* 0x000fc80000010000 */
[----:B------:R-:W-:Y:S01]  /*8170*/  FADD.FTZ R128, R45, R128 ;  /* 0x000000802d807221 */ /* 0x000fe20000010000 */
[----:B--2---:R-:W-:Y:S01]  /*8180*/  HMMA.16816.F32 R16, R4, R20, R16 ;  /* 0x000000140410723c */ /* 0x004fe20000001810 */
        /* <DEDUP_REMOVED lines=8> */
[----:B------:R-:W2:Y:S02]  /*8210*/  LDSM.16.MT88.4 R20, [R148+0x8800] ;  /* 0x008800009414783b */ /* 0x000ea40000004200 */
[----:B------:R-:W-:Y:S02]  /*8220*/  FADD.FTZ R75, R75, R74 ;  /* 0x0000004a4b4b7221 */ /* 0x000fe40000010000 */
[----:B------:R-:W-:Y:S01]  /*8230*/  MUFU.EX2 R82, R109 ;  /* 0x0000006d00527308 */ /* 0x000fe20000000800 */
[----:B------:R-:W-:Y:S01]  /*8240*/  HMMA.16816.F32 R28, R4, R34, R28 ;  /* 0x00000022041c723c */ /* 0x000fe2000000181c */
[----:B------:R-:W-:Y:S01]  /*8250*/  FADD.FTZ R72, R72, R75 ;  /* 0x0000004b48487221 */ /* 0x000fe20000010000 */
[----:B------:R-:W-:-:S03]  /*8260*/  FFMA.FTZ R32, R101, UR6, -R90 ;  /* 0x0000000665207c23 */ /* 0x000fc6000801085a */
[----:B------:R-:W-:Y:S02]  /*8270*/  FADD.FTZ R73, R73, R72 ;  /* 0x0000004849497221 */ /* 0x000fe40000010000 */
[----:B------:R-:W3:Y:S01]  /*8280*/  MUFU.EX2 R81, R107 ;  /* 0x0000006b00517308 */ /* 0x000ee20000000800 */
[----:B----4-:R-:W-:Y:S01]  /*8290*/  F2FP.F16.F32.PACK_AB R5, R50, R59 ;  /* 0x0000003b3205723e */ /* 0x010fe200000000ff */
[----:B------:R-:W-:Y:S01]  /*82a0*/  FADD.FTZ R70, R70, R73 ;  /* 0x0000004946467221 */ /* 0x000fe20000010000 */
[----:B-1----:R-:W-:Y:S01]  /*82b0*/  F2FP.F16.F32.PACK_AB R7, R48, R49 ;  /* 0x000000313007723e */ /* 0x002fe200000000ff */
[----:B------:R-:W-:Y:S02]  /*82c0*/  FFMA.FTZ R35, R99, UR6, -R90 ;  /* 0x0000000663237c23 */ /* 0x000fe4000801085a */
[----:B------:R-:W-:Y:S02]  /*82d0*/  FADD.FTZ R71, R71, R70 ;  /* 0x0000004647477221 */ /* 0x000fe40000010000 */
[----:B------:R-:W-:Y:S02]  /*82e0*/  MUFU.EX2 R78, R105 ;  /* 0x00000069004e7308 */ /* 0x000fe40000000800 */
[----:B------:R-:W-:-:S04]  /*82f0*/  FADD.FTZ R68, R68, R71 ;  /* 0x0000004744447221 */ /* 0x000fc80000010000 */
[----:B------:R-:W-:Y:S02]  /*8300*/  FADD.FTZ R69, R69, R68 ;  /* 0x0000004445457221 */ /* 0x000fe40000010000 */
[----:B------:R-:W1:Y:S01]  /*8310*/  MUFU.EX2 R77, R103 ;  /* 0x00000067004d7308 */ /* 0x000e620000000800 */
[----:B---3--:R-:W-:Y:S01]  /*8320*/  F2FP.F16.F32.PACK_AB R4, R81, R82 ;  /* 0x000000525104723e */ /* 0x008fe200000000ff */
        /* <DEDUP_REMOVED lines=12> */
[----:B------:R-:W-:Y:S01]  /*83f0*/  FADD.FTZ R61, R61, R60 ;  /* 0x0000003c3d3d7221 */ /* 0x000fe20000010000 */
[----:B------:R-:W-:Y:S01]  /*8400*/  FADD.FTZ R21, R43, R42 ;  /* 0x0000002a2b157221 */ /* 0x000fe20000010000 */
[----:B------:R-:W-:Y:S01]  /*8410*/  HMMA.16816.F32 R16, R4, R24, R16 ;  /* 0x000000180410723c */ /* 0x000fe20000001810 */
[----:B------:R-:W1:Y:S01]  /*8420*/  MUFU.EX2 R35, R35 ;  /* 0x0000002300237308 */ /* 0x000e620000000800 */
[----:B------:R-:W-:Y:S01]  /*8430*/  FADD.FTZ R52, R52, R61 ;  /* 0x0000003d34347221 */ /* 0x000fe20000010000 */
[----:B------:R-:W-:-:S03]  /*8440*/  FADD.FTZ R21, R44, R21 ;  /* 0x000000152c157221 */ /* 0x000fc60000010000 */
[----:B------:R-:W-:Y:S01]  /*8450*/  FADD.FTZ R59, R59, R52 ;  /* 0x000000343b3b7221 */ /* 0x000fe20000010000 */
[----:B------:R-:W-:Y:S01]  /*8460*/  FADD.FTZ R46, R46, R21 ;  /* 0x000000152e2e7221 */ /* 0x000fe20000010000 */
[----:B------:R-:W-:Y:S01]  /*8470*/  FFMA.FTZ R24, R97, UR6, -R90 ;  /* 0x0000000661187c23 */ /* 0x000fe2000801085a */
[----:B------:R-:W-:Y:S01]  /*8480*/  MUFU.EX2 R84, R93 ;  /* 0x0000005d00547308 */ /* 0x000fe20000000800 */
[----:B------:R-:W-:Y:S01]  /*8490*/  HMMA.16816.F32 R12, R4, R26, R12 ;  /* 0x0000001a040c723c */ /* 0x000fe2000000180c */
[----:B------:R-:W-:Y:S01]  /*84a0*/  FADD.FTZ R46, R47, R46 ;  /* 0x0000002e2f2e7221 */ /* 0x000fe20000010000 */
[----:B------:R-:W-:-:S03]  /*84b0*/  FADD.FTZ R50, R50, R59 ;  /* 0x0000003b32327221 */ /* 0x000fc60000010000 */
[----:B------:R-:W-:Y:S01]  /*84c0*/  FADD.FTZ R115, R115, R46 ;  /* 0x0000002e73737221 */ /* 0x000fe20000010000 */
[----:B------:R-:W-:Y:S01]  /*84d0*/  HMMA.16816.F32 R28, R4, R22, R28 ;  /* 0x00000016041c723c */ /* 0x000fe2000000181c */
[----:B------:R-:W2:Y:S01]  /*84e0*/  MUFU.EX2 R33, R88 ;  /* 0x0000005800217308 */ /* 0x000ea20000000800 */
[----:B------:R-:W-:Y:S01]  /*84f0*/  FADD.FTZ R49, R49, R50 ;  /* 0x0000003231317221 */ /* 0x000fe20000010000 */
[----:B------:R-:W-:-:S03]  /*8500*/  FADD.FTZ R92, R92, R115 ;  /* 0x000000735c5c7221 */ /* 0x000fc60000010000 */
[----:B------:R-:W-:Y:S01]  /*8510*/  FADD.FTZ R49, R48, R49 ;  /* 0x0000003130317221 */ /* 0x000fe20000010000 */
[----:B------:R-:W-:Y:S01]  /*8520*/  FADD.FTZ R89, R89, R92 ;  /* 0x0000005c59597221 */ /* 0x000fe20000010000 */
[----:B---3--:R-:W-:Y:S01]  /*8530*/  F2FP.F16.F32.PACK_AB R5, R3, R40 ;  /* 0x000000280305723e */ /* 0x008fe200000000ff */
[----:B------:R-:W-:Y:S01]  /*8540*/  MUFU.EX2 R24, R24 ;  /* 0x0000001800187308 */ /* 0x000fe20000000800 */
[----:B-1----:R-:W-:Y:S01]  /*8550*/  F2FP.F16.F32.PACK_AB R4, R35, R32 ;  /* 0x000000202304723e */ /* 0x002fe200000000ff */
[----:B------:R-:W-:Y:S01]  /*8560*/  FADD.FTZ R89, R86, R89 ;  /* 0x0000005956597221 */ /* 0x000fe20000010000 */
[----:B------:R-:W-:-:S03]  /*8570*/  FADD.FTZ R40, R40, R49 ;  /* 0x0000003128287221 */ /* 0x000fc60000010000 */
[----:B------:R-:W-:Y:S01]  /*8580*/  FADD.FTZ R82, R82, R89 ;  /* 0x0000005952527221 */ /* 0x000fe20000010000 */
[----:B------:R-:W-:Y:S01]  /*8590*/  FADD.FTZ R3, R3, R40 ;  /* 0x0000002803037221 */ /* 0x000fe20000010000 */
        /* <DEDUP_REMOVED lines=82> */
.L_x_1628:
[----:B------:R-:W-:-:S04]  /*8ac0*/  LEA R3, -R36, RZ, 0x8 ;  /* 0x000000ff24037211 */ /* 0x000fc800078e41ff */
[----:B------:R-:W-:-:S07]  /*8ad0*/  SHF.R.S32.HI R6, RZ, 0x1f, R3 ;  /* 0x0000001fff067819 */ /* 0x000fce0000011403 */
.L_x_1629:
[C---:B------:R-:W-:Y:S01]  /*8ae0*/  IMAD.SHL.U32 R5, R36.reuse, 0x40, RZ ;  /* 0x0000004024057824 */ /* 0x040fe200078e00ff */
[----:B------:R-:W-:Y:S01]  /*8af0*/  LEA R234, P1, R3, R234, 0x1 ;  /* 0x000000ea03ea7211 */ /* 0x000fe200078208ff */
[----:B------:R-:W1:Y:S01]  /*8b00*/  S2R R47, SR_TID.X ;  /* 0x00000000002f7919 */ /* 0x000e620000002100 */
[----:B------:R-:W-:Y:S01]  /*8b10*/  SHF.L.U64.HI R4, R36, 0x6, R37 ;  /* 0x0000000624047819 */ /* 0x000fe20000010225 */
[----:B------:R-:W-:Y:S01]  /*8b20*/  IMAD.SHL.U32 R110, R237, 0x100, RZ ;  /* 0x00000100ed6e7824 */ /* 0x000fe200078e00ff */
[----:B------:R-:W-:Y:S02]  /*8b30*/  IADD3 R8, P0, R5, R234, RZ ;  /* 0x000000ea05087210 */ /* 0x000fe40007f1e0ff */
[----:B------:R-:W-:Y:S02]  /*8b40*/  LEA.HI.X R233, R3, R233, R6, 0x1, P1 ;  /* 0x000000e903e97211 */ /* 0x000fe400008f0c06 */
[----:B------:R-:W-:-:S03]  /*8b50*/  IADD3 R16, P1, R8, R5, RZ ;  /* 0x0000000508107210 */ /* 0x000fc60007f3e0ff */
[--C-:B------:R-:W-:Y:S01]  /*8b60*/  IMAD.X R9, R4, 0x1, R233.reuse, P0 ;  /* 0x0000000104097824 */ /* 0x100fe200000e06e9 */
[-C--:B------:R-:W-:Y:S01]  /*8b70*/  IADD3 R6, P0, R16, R5.reuse, RZ ;  /* 0x0000000510067210 */ /* 0x080fe20007f1e0ff */
[----:B------:R-:W-:Y:S02]  /*8b80*/  IMAD.MOV.U32 R235, RZ, RZ, R233 ;  /* 0x000000ffffeb7224 */ /* 0x000fe400078e00e9 */
        /* <DEDUP_REMOVED lines=8> */
[----:B------:R2:W-:Y:S01]  /*8c10*/  LDGSTS.E.BYPASS.LTC128B.128 [R239+0x5800], desc[UR8][R8.64] ;  /* 0x0580000008ef7fae */ /* 0x0005e2000b901d48 */
[----:B------:R-:W-:Y:S01]  /*8c20*/  IMAD.X R15, R7, 0x1, R4, P1 ;  /* 0x00000001070f7824 */ /* 0x000fe200008e0604 */
[----:B------:R-:W-:-:S02]  /*8c30*/  IADD3 R32, P1, R12, R5, RZ ;  /* 0x000000050c207210 */ /* 0x000fc40007f3e0ff */
[----:B------:R3:W-:Y:S01]  /*8c40*/  LDGSTS.E.BYPASS.LTC128B.128 [R239+0x6000], desc[UR8][R16.64] ;  /* 0x0600000010ef7fae */ /* 0x0007e2000b901d48 */
[--C-:B------:R-:W-:Y:S01]  /*8c50*/  IMAD.X R13, R15, 0x1, R4.reuse, P0 ;  /* 0x000000010f0d7824 */ /* 0x100fe200000e0604 */
[----:B------:R-:W-:Y:S02]  /*8c60*/  IADD3 R34, P0, R32, R5, RZ ;  /* 0x0000000520227210 */ /* 0x000fe40007f1e0ff */
[----:B------:R4:W-:Y:S01]  /*8c70*/  LDGSTS.E.BYPASS.LTC128B.128 [R239+0x6800], desc[UR8][R6.64] ;  /* 0x0680000006ef7fae */ /* 0x0009e2000b901d48 */
[--C-:B------:R-:W-:Y:S02]  /*8c80*/  IMAD.X R33, R13, 0x1, R4.reuse, P1 ;  /* 0x000000010d217824 */ /* 0x100fe400008e0604 */
[----:B-1----:R-:W-:Y:S01]  /*8c90*/  IMAD.SHL.U32 R47, R47, 0x2, RZ ;  /* 0x000000022f2f7824 */ /* 0x002fe200078e00ff */
[----:B------:R-:W-:Y:S01]  /*8ca0*/  LDGSTS.E.BYPASS.LTC128B.128 [R239+0x7000], desc[UR8][R14.64] ;  /* 0x070000000eef7fae */ /* 0x000fe2000b901d48 */
[----:B------:R-:W-:Y:S01]  /*8cb0*/  IMAD.X R35, R33, 0x1, R4, P0 ;  /* 0x0000000121237824 */ /* 0x000fe200000e0604 */
[----:B------:R-:W-:-:S02]  /*8cc0*/  ISETP.GE.AND P0, PT, R38, 0x3, PT ;  /* 0x000000032600780c */ /* 0x000fc40003f06270 */
[----:B------:R1:W-:Y:S01]  /*8cd0*/  LDGSTS.E.BYPASS.LTC128B.128 [R239+0x7800], desc[UR8][R12.64] ;  /* 0x078000000cef7fae */ /* 0x0003e2000b901d48 */
[----:B------:R-:W-:-:S03]  /*8ce0*/  LOP3.LUT R117, R47, 0x6, RZ, 0xc0, !PT ;  /* 0x000000062f757812 */ /* 0x000fc600078ec0ff */
[----:B------:R-:W-:Y:S01]  /*8cf0*/  LDGSTS.E.BYPASS.LTC128B.128 [R239+0x8000], desc[UR8][R32.64] ;  /* 0x0800000020ef7fae */ /* 0x000fe2000b901d48 */
[----:B------:R-:W-:-:S03]  /*8d00*/  LOP3.LUT R38, R110, R117, RZ, 0xfc, !PT ;  /* 0x000000756e267212 */ /* 0x000fc600078efcff */
[----:B------:R5:W-:Y:S02]  /*8d10*/  LDGSTS.E.BYPASS.LTC128B.128 [R239+0x8800], desc[UR8][R34.64] ;  /* 0x0880000022ef7fae */ /* 0x000be4000b901d48 */
[----:B------:R-:W-:Y:S02]  /*8d20*/  VIADD R130, R38, 0xf9 ;  /* 0x000000f926827836 */ /* 0x000fe40000000000 */
[----:B------:R-:W-:Y:S04]  /*8d30*/  LDSM.16.M88.4 R28, [R231] ;  /* 0x00000000e71c783b */ /* 0x000fe80000000200 */
[----:B--2---:R-:W2:Y:S04]  /*8d40*/  LDSM.16.M88.4 R8, [R229+0x1000] ;  /* 0x00100000e508783b */ /* 0x004ea80000000200 */
[----:B------:R-:W-:Y:S04]  /*8d50*/  LDSM.16.M88.4 R20, [R230] ;  /* 0x00000000e614783b */ /* 0x000fe80000000200 */
[----:B---3--:R-:W-:Y:S04]  /*8d60*/  LDSM.16.M88.4 R16, [R228] ;  /* 0x00000000e410783b */ /* 0x008fe80000000200 */
[----:B----4-:R-:W5:Y:S04]  /*8d70*/  LDSM.16.M88.4 R4, [R229+0x1400] ;  /* 0x00140000e504783b */ /* 0x010f680000000200 */
[----:B-1----:R-:W1:Y:S04]  /*8d80*/  LDSM.16.M88.4 R12, [R228+0x400] ;  /* 0x00040000e40c783b */ /* 0x002e680000000200 */
[----:B------:R-:W3:Y:S04]  /*8d90*/  LDSM.16.M88.4 R76, [R229+0x3800] ;  /* 0x00380000e54c783b */ /* 0x000ee80000000200 */
[----:B------:R-:W-:Y:S04]  /*8da0*/  LDSM.16.M88.4 R68, [R229+0x4800] ;  /* 0x00480000e544783b */ /* 0x000fe80000000200 */
[----:B------:R-:W0:Y:S01]  /*8db0*/  LDGDEPBAR ;  /* 0x00000000000079af */ /* 0x000e220000000000 */
[C---:B--2---:R-:W-:Y:S06]  /*8dc0*/  HMMA.16816.F32 R24, R28.reuse, R8, RZ ;  /* 0x000000081c18723c */ /* 0x044fec00000018ff */
[C---:B------:R-:W-:Y:S06]  /*8dd0*/  HMMA.16816.F32 R8, R28.reuse, R10, RZ ;  /* 0x0000000a1c08723c */ /* 0x040fec00000018ff */
[C---:B-----5:R-:W-:Y:S06]  /*8de0*/  HMMA.16816.F32 R32, R28.reuse, R4, RZ ;  /* 0x000000041c20723c */ /* 0x060fec00000018ff */
[----:B------:R-:W-:Y:S06]  /*8df0*/  HMMA.16816.F32 R4, R28, R6, RZ ;  /* 0x000000061c04723c */ /* 0x000fec00000018ff */
[C---:B------:R-:W-:Y:S06]  /*8e00*/  HMMA.16816.F32 R24, R20.reuse, R16, R24 ;  /* 0x000000101418723c */ /* 0x040fec0000001818 */
[C---:B------:R-:W-:Y:S01]  /*8e10*/  HMMA.16816.F32 R8, R20.reuse, R18, R8 ;  /* 0x000000121408723c */ /* 0x040fe20000001808 */
[----:B------:R-:W2:Y:S05]  /*8e20*/  LDSM.16.M88.4 R16, [R229+0x1800] ;  /* 0x00180000e510783b */ /* 0x000eaa0000000200 */
[C---:B-1----:R-:W-:Y:S06]  /*8e30*/  HMMA.16816.F32 R32, R20.reuse, R12, R32 ;  /* 0x0000000c1420723c */ /* 0x042fec0000001820 */
[----:B------:R-:W-:Y:S06]  /*8e40*/  HMMA.16816.F32 R4, R20, R14, R4 ;  /* 0x0000000e1404723c */ /* 0x000fec0000001804 */
[----:B------:R-:W-:Y:S01]  /*8e50*/  FMUL.FTZ R24, R24, UR10 ;  /* 0x0000000a18187c20 */ /* 0x000fe20008410000 */
[----:B------:R-:W-:Y:S01]  /*8e60*/  FMUL.FTZ R42, R25, UR10 ;  /* 0x0000000a192a7c20 */ /* 0x000fe20008410000 */
[----:B------:R-:W-:Y:S01]  /*8e70*/  FMUL.FTZ R3, R26, UR10 ;  /* 0x0000000a1a037c20 */ /* 0x000fe20008410000 */
[----:B------:R-:W-:Y:S01]  /*8e80*/  FMUL.FTZ R40, R27, UR10 ;  /* 0x0000000a1b287c20 */ /* 0x000fe20008410000 */
[----:B------:R1:W-:Y:S01]  /*8e90*/  MUFU.TANH R50, R24 ;  /* 0x0000001800327308 */ /* 0x0003e20000002400 */
[----:B---3--:R-:W-:Y:S01]  /*8ea0*/  HMMA.16816.F32 R80, R28, R76, RZ ;  /* 0x0000004c1c50723c */ /* 0x008fe200000018ff */
[----:B------:R-:W-:Y:S01]  /*8eb0*/  FMUL.FTZ R8, R8, UR10 ;  /* 0x0000000a08087c20 */ /* 0x000fe20008410000 */
[----:B------:R-:W-:Y:S01]  /*8ec0*/  FMUL.FTZ R41, R9, UR10 ;  /* 0x0000000a09297c20 */ /* 0x000fe20008410000 */
[----:B------:R-:W-:Y:S01]  /*8ed0*/  FMUL.FTZ R92, R10, UR10 ;  /* 0x0000000a0a5c7c20 */ /* 0x000fe20008410000 */
[----:B------:R-:W-:-:S02]  /*8ee0*/  FMUL.FTZ R115, R11, UR10 ;  /* 0x0000000a0b737c20 */ /* 0x000fc40008410000 */
[C---:B------:R-:W-:Y:S01]  /*8ef0*/  HMMA.16816.F32 R76, R28.reuse, R78, RZ ;  /* 0x0000004e1c4c723c */ /* 0x040fe200000018ff */
[----:B------:R3:W-:Y:S01]  /*8f00*/  MUFU.TANH R93, R8 ;  /* 0x00000008005d7308 */ /* 0x0007e20000002400 */
[----:B------:R-:W-:Y:S01]  /*8f10*/  FMUL.FTZ R32, R32, UR10 ;  /* 0x0000000a20207c20 */ /* 0x000fe20008410000 */
[----:B------:R-:W-:Y:S01]  /*8f20*/  FMUL.FTZ R43, R33, UR10 ;  /* 0x0000000a212b7c20 */ /* 0x000fe20008410000 */
[----:B------:R-:W-:Y:S01]  /*8f30*/  FMUL.FTZ R90, R34, UR10 ;  /* 0x0000000a225a7c20 */ /* 0x000fe20008410000 */
[----:B------:R-:W-:Y:S02]  /*8f40*/  FMUL.FTZ R121, R35, UR10 ;  /* 0x0000000a23797c20 */ /* 0x000fe40008410000 */
[----:B------:R-:W-:Y:S01]  /*8f50*/  FMUL.FTZ R4, R4, UR10 ;  /* 0x0000000a04047c20 */ /* 0x000fe20008410000 */
[----:B------:R-:W-:Y:S01]  /*8f60*/  FMUL.FTZ R44, R5, UR10 ;  /* 0x0000000a052c7c20 */ /* 0x000fe20008410000 */
[----:B------:R4:W-:Y:S01]  /*8f70*/  MUFU.TANH R91, R32 ;  /* 0x00000020005b7308 */ /* 0x0009e20000002400 */
[----:B-1----:R-:W1:Y:S01]  /*8f80*/  LDSM.16.M88.4 R24, [R228+0x800] ;  /* 0x00080000e418783b */ /* 0x002e620000000200 */
[----:B------:R-:W-:Y:S01]  /*8f90*/  FMUL.FTZ R88, R6, UR10 ;  /* 0x0000000a06587c20 */ /* 0x000fe20008410000 */
[----:B--2---:R-:W-:Y:S01]  /*8fa0*/  HMMA.16816.F32 R12, R28, R16, RZ ;  /* 0x000000101c0c723c */ /* 0x004fe200000018ff */
[----:B------:R-:W-:-:S04]  /*8fb0*/  FMUL.FTZ R209, R7, UR10 ;  /* 0x0000000a07d17c20 */ /* 0x000fc80008410000 */
[----:B------:R2:W-:Y:S01]  /*8fc0*/  MUFU.TANH R89, R4 ;  /* 0x0000000400597308 */ /* 0x0005e20000002400 */
[----:B---3--:R-:W3:Y:S01]  /*8fd0*/  LDSM.16.M88.4 R8, [R229+0x1c00] ;  /* 0x001c0000e508783b */ /* 0x008ee20000000200 */
[----:B------:R-:W-:Y:S06]  /*8fe0*/  HMMA.16816.F32 R16, R28, R18, RZ ;  /* 0x000000121c10723c */ /* 0x000fec00000018ff */
[----:B------:R-:W5:Y:S01]  /*8ff0*/  MUFU.TANH R42, R42 ;  /* 0x0000002a002a7308 */ /* 0x000f620000002400 */
[----:B----4-:R-:W4:Y:S07]  /*9000*/  LDSM.16.M88.4 R32, [R228+0xc00] ;  /* 0x000c0000e420783b */ /* 0x010f2e0000000200 */
[----:B------:R-:W5:Y:S01]  /*9010*/  MUFU.TANH R40, R40 ;  /* 0x0000002800287308 */ /* 0x000f620000002400 */
[----:B--2---:R-:W2:Y:S07]  /*9020*/  LDSM.16.M88.4 R4, [R229+0x2000] ;  /* 0x00200000e504783b */ /* 0x004eae0000000200 */
[----:B------:R-:W5:Y:S08]  /*9030*/  MUFU.TANH R115, R115 ;  /* 0x0000007300737308 */ /* 0x000f700000002400 */
[----:B------:R-:W5:Y:S01]  /*9040*/  MUFU.TANH R43, R43 ;  /* 0x0000002b002b7308 */ /* 0x000f620000002400 */
[C---:B-1----:R-:W-:Y:S06]  /*9050*/  HMMA.16816.F32 R12, R20.reuse, R24, R12 ;  /* 0x00000018140c723c */ /* 0x042fec000000180c */
[----:B------:R-:W-:Y:S01]  /*9060*/  HMMA.16816.F32 R16, R20, R26, R16 ;  /* 0x0000001a1410723c */ /* 0x000fe20000001810 */
[----:B------:R-:W1:Y:S05]  /*9070*/  MUFU.TANH R41, R41 ;  /* 0x0000002900297308 */ /* 0x000e6a0000002400 */
[C---:B---3--:R-:W-:Y:S03]  /*9080*/  HMMA.16816.F32 R24, R28.reuse, R8, RZ ;  /* 0x000000081c18723c */ /* 0x048fe600000018ff */
[----:B------:R-:W-:Y:S03]  /*9090*/  MUFU.TANH R121, R121 ;  /* 0x0000007900797308 */ /* 0x000fe60000002400 */
[----:B------:R-:W-:Y:S05]  /*90a0*/  HMMA.16816.F32 R8, R28, R10, RZ ;  /* 0x0000000a1c08723c */ /* 0x000fea00000018ff */
[----:B------:R-:W3:Y:S01]  /*90b0*/  MUFU.TANH R44, R44 ;  /* 0x0000002c002c7308 */ /* 0x000ee20000002400 */
[----:B------:R-:W-:Y:S01]  /*90c0*/  FMUL.FTZ R12, R12, UR10 ;  /* 0x0000000a0c0c7c20 */ /* 0x000fe20008410000 */
[----:B------:R-:W-:Y:S01]  /*90d0*/  FMUL.FTZ R45, R13, UR10 ;  /* 0x0000000a0d2d7c20 */ /* 0x000fe20008410000 */
[----:B------:R-:W-:Y:S01]  /*90e0*/  FMUL.FTZ R86, R14, UR10 ;  /* 0x0000000a0e567c20 */ /* 0x000fe20008410000 */
[----:B------:R-:W-:-:S03]  /*90f0*/  FMUL.FTZ R207, R15, UR10 ;  /* 0x0000000a0fcf7c20 */ /* 0x000fc60008410000 */
[----:B------:R-:W-:Y:S01]  /*9100*/  FMUL.FTZ R16, R16, UR10 ;  /* 0x0000000a10107c20 */ /* 0x000fe20008410000 */
[----:B------:R5:W-:Y:S01]  /*9110*/  MUFU.TANH R87, R12 ;  /* 0x0000000c00577308 */ /* 0x000be20000002400 */
[----:B------:R-:W-:Y:S01]  /*9120*/  FMUL.FTZ R46, R17, UR10 ;  /* 0x0000000a112e7c20 */ /* 0x000fe20008410000 */
[----:B------:R-:W-:Y:S01]  /*9130*/  FMUL.FTZ R84, R18, UR10 ;  /* 0x0000000a12547c20 */ /* 0x000fe20008410000 */
[----:B------:R-:W-:Y:S02]  /*9140*/  FMUL.FTZ R211, R19, UR10 ;  /* 0x0000000a13d37c20 */ /* 0x000fe40008410000 */
[C---:B----4-:R-:W-:Y:S03]  /*9150*/  HMMA.16816.F32 R24, R20.reuse, R32, R24 ;  /* 0x000000201418723c */ /* 0x050fe60000001818 */
[----:B------:R4:W-:Y:S03]  /*9160*/  MUFU.TANH R85, R16 ;  /* 0x0000001000557308 */ /* 0x0009e60000002400 */
[----:B------:R-:W-:Y:S05]  /*9170*/  HMMA.16816.F32 R8, R20, R34, R8 ;  /* 0x000000221408723c */ /* 0x000fea0000001808 */
[----:B------:R-:W3:Y:S01]  /*9180*/  MUFU.TANH R209, R209 ;  /* 0x000000d100d17308 */ /* 0x000ee20000002400 */
[----:B-----5:R-:W5:Y:S01]  /*9190*/  LDSM.16.M88.4 R12, [R228+0x1000] ;  /* 0x00100000e40c783b */ /* 0x020f620000000200 */
[C---:B--2---:R-:W-:Y:S06]  /*91a0*/  HMMA.16816.F32 R32, R28.reuse, R4, RZ ;  /* 0x000000041c20723c */ /* 0x044fec00000018ff */
[----:B------:R-:W-:Y:S01]  /*91b0*/  HMMA.16816.F32 R4, R28, R6, RZ ;  /* 0x000000061c04723c */ /* 0x000fe200000018ff */
[----:B----4-:R-:W2:Y:S01]  /*91c0*/  LDSM.16.M88.4 R16, [R229+0x2400] ;  /* 0x00240000e510783b */ /* 0x010ea20000000200 */
[----:B------:R-:W4:Y:S03]  /*91d0*/  MUFU.TANH R45, R45 ;  /* 0x0000002d002d7308 */ /* 0x000f260000002400 */
[----:B------:R-:W-:Y:S01]  /*91e0*/  FMUL.FTZ R24, R24, UR10 ;  /* 0x0000000a18187c20 */ /* 0x000fe20008410000 */
[----:B------:R-:W-:Y:S01]  /*91f0*/  FMUL.FTZ R48, R25, UR10 ;  /* 0x0000000a19307c20 */ /* 0x000fe20008410000 */
[----:B------:R-:W-:Y:S01]  /*9200*/  FMUL.FTZ R49, R26, UR10 ;  /* 0x0000000a1a317c20 */ /* 0x000fe20008410000 */
[----:B------:R-:W-:-:S02]  /*9210*/  FMUL.FTZ R205, R27, UR10 ;  /* 0x0000000a1bcd7c20 */ /* 0x000fc40008410000 */
[----:B------:R1:W-:Y:S01]  /*9220*/  MUFU.TANH R59, R24 ;  /* 0x00000018003b7308 */ /* 0x0003e20000002400 */
[----:B------:R-:W-:Y:S01]  /*9230*/  FMUL.FTZ R8, R8, UR10 ;  /* 0x0000000a08087c20 */ /* 0x000fe20008410000 */
[----:B------:R-:W-:Y:S01]  /*9240*/  FMUL.FTZ R52, R9, UR10 ;  /* 0x0000000a09347c20 */ /* 0x000fe20008410000 */
[----:B------:R-:W-:Y:S01]  /*9250*/  FMUL.FTZ R94, R10, UR10 ;  /* 0x0000000a0a5e7c20 */ /* 0x000fe20008410000 */
[----:B------:R-:W-:-:S04]  /*9260*/  FMUL.FTZ R203, R11, UR10 ;  /* 0x0000000a0bcb7c20 */ /* 0x000fc80008410000 */
[----:B------:R3:W-:Y:S08]  /*9270*/  MUFU.TANH R37, R8 ;  /* 0x0000000800257308 */ /* 0x0007f00000002400 */
[----:B------:R-:W4:Y:S01]  /*9280*/  MUFU.TANH R46, R46 ;  /* 0x0000002e002e7308 */ /* 0x000f220000002400 */
[----:B-1----:R-:W1:Y:S01]  /*9290*/  LDSM.16.M88.4 R24, [R228+0x1400] ;  /* 0x00140000e418783b */ /* 0x002e620000000200 */
[C---:B-----5:R-:W-:Y:S06]  /*92a0*/  HMMA.16816.F32 R32, R20.reuse, R12, R32 ;  /* 0x0000000c1420723c */ /* 0x060fec0000001820 */
[----:B------:R-:W5:Y:S01]  /*92b0*/  MUFU.TANH R207, R207 ;  /* 0x000000cf00cf7308 */ /* 0x000f620000002400 */
[----:B---3--:R-:W3:Y:S01]  /*92c0*/  LDSM.16.M88.4 R8, [R229+0x2800] ;  /* 0x00280000e508783b */ /* 0x008ee20000000200 */
[----:B------:R-:W-:Y:S06]  /*92d0*/  HMMA.16816.F32 R4, R20, R14, R4 ;  /* 0x0000000e1404723c */ /* 0x000fec0000001804 */
[----:B------:R-:W5:Y:S01]  /*92e0*/  MUFU.TANH R211, R211 ;  /* 0x000000d300d37308 */ /* 0x000f620000002400 */
[C---:B--2---:R-:W-:Y:S07]  /*92f0*/  HMMA.16816.F32 R12, R28.reuse, R16, RZ ;  /* 0x000000101c0c723c */ /* 0x044fee00000018ff */
[----:B------:R-:W2:Y:S01]  /*9300*/  MUFU.TANH R48, R48 ;  /* 0x0000003000307308 */ /* 0x000ea20000002400 */
[----:B------:R-:W-:Y:S01]  /*9310*/  HMMA.16816.F32 R16, R28, R18, RZ ;  /* 0x000000121c10723c */ /* 0x000fe200000018ff */
[----:B------:R-:W-:Y:S01]  /*9320*/  FMUL.FTZ R32, R32, UR10 ;  /* 0x0000000a20207c20 */ /* 0x000fe20008410000 */
[----:B------:R-:W-:Y:S01]  /*9330*/  FMUL.FTZ R60, R33, UR10 ;  /* 0x0000000a213c7c20 */ /* 0x000fe20008410000 */
[----:B------:R-:W-:Y:S01]  /*9340*/  FMUL.FTZ R96, R34, UR10 ;  /* 0x0000000a22607c20 */ /* 0x000fe20008410000 */
[----:B------:R-:W-:-:S03]  /*9350*/  FMUL.FTZ R113, R35, UR10 ;  /* 0x0000000a23717c20 */ /* 0x000fc60008410000 */
[----:B------:R4:W-:Y:S02]  /*9360*/  MUFU.TANH R95, R32 ;  /* 0x00000020005f7308 */ /* 0x0009e40000002400 */
[----:B------:R-:W-:Y:S01]  /*9370*/  FMUL.FTZ R4, R4, UR10 ;  /* 0x0000000a04047c20 */ /* 0x000fe20008410000 */
[----:B------:R-:W-:Y:S01]  /*9380*/  FMUL.FTZ R61, R5, UR10 ;  /* 0x0000000a053d7c20 */ /* 0x000fe20008410000 */
[----:B------:R-:W-:Y:S01]  /*9390*/  FMUL.FTZ R99, R6, UR10 ;  /* 0x0000000a06637c20 */ /* 0x000fe20008410000 */
[----:B------:R-:W-:-:S04]  /*93a0*/  FMUL.FTZ R127, R7, UR10 ;  /* 0x0000000a077f7c20 */ /* 0x000fc80008410000 */
[C---:B-1----:R-:W-:Y:S01]  /*93b0*/  HMMA.16816.F32 R12, R20.reuse, R24, R12 ;  /* 0x00000018140c723c */ /* 0x042fe2000000180c */
[----:B------:R1:W-:Y:S07]  /*93c0*/  MUFU.TANH R98, R4 ;  /* 0x0000000400627308 */ /* 0x0003ee0000002400 */
[----:B------:R-:W-:Y:S01]  /*93d0*/  HMMA.16816.F32 R16, R20, R26, R16 ;  /* 0x0000001a1410723c */ /* 0x000fe20000001810 */
[----:B----4-:R-:W4:Y:S01]  /*93e0*/  LDSM.16.M88.4 R32, [R228+0x1800] ;  /* 0x00180000e420783b */ /* 0x010f220000000200 */
[----:B------:R-:W2:Y:S04]  /*93f0*/  MUFU.TANH R205, R205 ;  /* 0x000000cd00cd7308 */ /* 0x000ea80000002400 */
[C---:B---3--:R-:W-:Y:S01]  /*9400*/  HMMA.16816.F32 R24, R28.reuse, R8, RZ ;  /* 0x000000081c18723c */ /* 0x048fe200000018ff */
[----:B-1----:R-:W1:Y:S05]  /*9410*/  LDSM.16.M88.4 R4, [R229+0x2c00] ;  /* 0x002c0000e504783b */ /* 0x002e6a0000000200 */
[----:B------:R-:W-:Y:S01]  /*9420*/  HMMA.16816.F32 R8, R28, R10, RZ ;  /* 0x0000000a1c08723c */ /* 0x000fe200000018ff */
[----:B------:R-:W3:Y:S03]  /*9430*/  MUFU.TANH R52, R52 ;  /* 0x0000003400347308 */ /* 0x000ee60000002400 */
[----:B------:R-:W-:Y:S01]  /*9440*/  FMUL.FTZ R12, R12, UR10 ;  /* 0x0000000a0c0c7c20 */ /* 0x000fe20008410000 */
[----:B------:R-:W-:Y:S01]  /*9450*/  FMUL.FTZ R62, R13, UR10 ;  /* 0x0000000a0d3e7c20 */ /* 0x000fe20008410000 */
[----:B------:R-:W-:Y:S01]  /*9460*/  FMUL.FTZ R101, R14, UR10 ;  /* 0x0000000a0e657c20 */ /* 0x000fe20008410000 */
[----:B------:R-:W-:-:S02]  /*9470*/  FMUL.FTZ R195, R15, UR10 ;  /* 0x0000000a0fc37c20 */ /* 0x000fc40008410000 */
[----:B------:R5:W-:Y:S03]  /*9480*/  MUFU.TANH R100, R12 ;  /* 0x0000000c00647308 */ /* 0x000be60000002400 */
[----:B------:R-:W-:Y:S01]  /*9490*/  FMUL.FTZ R16, R16, UR10 ;  /* 0x0000000a10107c20 */ /* 0x000fe20008410000 */
[----:B------:R-:W-:Y:S01]  /*94a0*/  FMUL.FTZ R63, R17, UR10 ;  /* 0x0000000a113f7c20 */ /* 0x000fe20008410000 */
[----:B------:R-:W-:Y:S01]  /*94b0*/  FMUL.FTZ R103, R18, UR10 ;  /* 0x0000000a12677c20 */ /* 0x000fe20008410000 */
[----:B------:R-:W-:Y:S02]  /*94c0*/  FMUL.FTZ R193, R19, UR10 ;  /* 0x0000000a13c17c20 */ /* 0x000fe40008410000 */
[----:B------:R2:W-:Y:S08]  /*94d0*/  MUFU.TANH R102, R16 ;  /* 0x0000001000667308 */ /* 0x0005f00000002400 */
[----:B------:R-:W3:Y:S01]  /*94e0*/  MUFU.TANH R203, R203 ;  /* 0x000000cb00cb7308 */ /* 0x000ee20000002400 */
[----:B-----5:R-:W5:Y:S01]  /*94f0*/  LDSM.16.M88.4 R12, [R228+0x1c00] ;  /* 0x001c0000e40c783b */ /* 0x020f620000000200 */
[C---:B----4-:R-:W-:Y:S06]  /*9500*/  HMMA.16816.F32 R24, R20.reuse, R32, R24 ;  /* 0x000000201418723c */ /* 0x050fec0000001818 */
[----:B------:R-:W-:Y:S01]  /*9510*/  MUFU.TANH R113, R113 ;  /* 0x0000007100717308 */ /* 0x000fe20000002400 */
[----:B--2---:R-:W2:Y:S01]  /*9520*/  LDSM.16.M88.4 R16, [R229+0x3000] ;  /* 0x00300000e510783b */ /* 0x004ea20000000200 */
[----:B------:R-:W-:Y:S06]  /*9530*/  HMMA.16816.F32 R8, R20, R34, R8 ;  /* 0x000000221408723c */ /* 0x000fec0000001808 */
[----:B------:R-:W-:Y:S01]  /*9540*/  MUFU.TANH R61, R61 ;  /* 0x0000003d003d7308 */ /* 0x000fe20000002400 */
[C---:B-1----:R-:W-:Y:S06]  /*9550*/  HMMA.16816.F32 R32, R28.reuse, R4, RZ ;  /* 0x000000041c20723c */ /* 0x042fec00000018ff */
[----:B------:R-:W-:Y:S01]  /*9560*/  HMMA.16816.F32 R4, R28, R6, RZ ;  /* 0x000000061c04723c */ /* 0x000fe200000018ff */
[----:B------:R-:W1:Y:S02]  /*9570*/  MUFU.TANH R60, R60 ;  /* 0x0000003c003c7308 */ /* 0x000e640000002400 */
        /* <DEDUP_REMOVED lines=9> */
[C---:B-----5:R-:W-:Y:S01]  /*9610*/  HMMA.16816.F32 R32, R20.reuse, R12, R32 ;  /* 0x0000000c1420723c */ /* 0x060fe20000001820 */
[----:B------:R5:W-:Y:S05]  /*9620*/  MUFU.TANH R106, R8 ;  /* 0x00000008006a7308 */ /* 0x000bea0000002400 */
[----:B------:R-:W-:Y:S01]  /*9630*/  HMMA.16816.F32 R4, R20, R14, R4 ;  /* 0x0000000e1404723c */ /* 0x000fe20000001804 */
[----:B----4-:R-:W4:Y:S02]  /*9640*/  LDSM.16.M88.4 R24, [R228+0x2000] ;  /* 0x00200000e418783b */ /* 0x010f240000000200 */
[----:B------:R-:W-:Y:S03]  /*9650*/  MUFU.TANH R127, R127 ;  /* 0x0000007f007f7308 */ /* 0x000fe60000002400 */
[C---:B--2---:R-:W-:Y:S01]  /*9660*/  HMMA.16816.F32 R12, R28.reuse, R16, RZ ;  /* 0x000000101c0c723c */ /* 0x044fe200000018ff */
[----:B-----5:R-:W2:Y:S05]  /*9670*/  LDSM.16.M88.4 R8, [R229+0x3400] ;  /* 0x00340000e508783b */ /* 0x020eaa0000000200 */
[----:B------:R-:W-:Y:S01]  /*9680*/  HMMA.16816.F32 R16, R28, R18, RZ ;  /* 0x000000121c10723c */ /* 0x000fe200000018ff */
[----:B------:R-:W5:Y:S05]  /*9690*/  MUFU.TANH R62, R62 ;  /* 0x0000003e003e7308 */ /* 0x000f6a0000002400 */
[----:B------:R-:W-:Y:S01]  /*96a0*/  FMUL.FTZ R32, R32, UR10 ;  /* 0x0000000a20207c20 */ /* 0x000fe20008410000 */
[----:B------:R-:W-:Y:S01]  /*96b0*/  FMUL.FTZ R73, R33, UR10 ;  /* 0x0000000a21497c20 */ /* 0x000fe20008410000 */
[----:B------:R-:W-:Y:S01]  /*96c0*/  FMUL.FTZ R199, R34, UR10 ;  /* 0x0000000a22c77c20 */ /* 0x000fe20008410000 */
[----:B------:R-:W-:Y:S01]  /*96d0*/  FMUL.FTZ R181, R35, UR10 ;  /* 0x0000000a23b57c20 */ /* 0x000fe20008410000 */
[----:B------:R3:W-:Y:S02]  /*96e0*/  MUFU.TANH R107, R32 ;  /* 0x00000020006b7308 */ /* 0x0007e40000002400 */
[----:B------:R-:W-:Y:S01]  /*96f0*/  FMUL.FTZ R108, R4, UR10 ;  /* 0x0000000a046c7c20 */ /* 0x000fe20008410000 */
[----:B------:R-:W-:Y:S01]  /*9700*/  FMUL.FTZ R97, R5, UR10 ;  /* 0x0000000a05617c20 */ /* 0x000fe20008410000 */
[----:B------:R-:W-:Y:S01]  /*9710*/  FMUL.FTZ R197, R6, UR10 ;  /* 0x0000000a06c57c20 */ /* 0x000fe20008410000 */
[----:B------:R-:W-:-:S03]  /*9720*/  FMUL.FTZ R177, R7, UR10 ;  /* 0x0000000a07b17c20 */ /* 0x000fc60008410000 */
[----:B------:R-:W5:Y:S08]  /*9730*/  MUFU.TANH R195, R195 ;  /* 0x000000c300c37308 */ /* 0x000f700000002400 */
[----:B------:R-:W5:Y:S01]  /*9740*/  MUFU.TANH R63, R63 ;  /* 0x0000003f003f7308 */ /* 0x000f620000002400 */
[----:B---3--:R-:W3:Y:S01]  /*9750*/  LDSM.16.M88.4 R32, [R228+0x2400] ;  /* 0x00240000e420783b */ /* 0x008ee20000000200 */
[C---:B----4-:R-:W-:Y:S06]  /*9760*/  HMMA.16816.F32 R12, R20.reuse, R24, R12 ;  /* 0x00000018140c723c */ /* 0x050fec000000180c */
[----:B------:R-:W4:Y:S01]  /*9770*/  MUFU.TANH R64, R64 ;  /* 0x0000004000407308 */ /* 0x000f220000002400 */
[----:B------:R-:W-:Y:S01]  /*9780*/  HMMA.16816.F32 R16, R20, R26, R16 ;  /* 0x0000001a1410723c */ /* 0x000fe20000001810 */
[----:B------:R-:W1:Y:S06]  /*9790*/  LDSM.16.M88.4 R24, [R228+0x2800] ;  /* 0x00280000e418783b */ /* 0x000e6c0000000200 */
[----:B------:R-:W4:Y:S01]  /*97a0*/  MUFU.TANH R193, R193 ;  /* 0x000000c100c17308 */ /* 0x000f220000002400 */
[C---:B--2---:R-:W-:Y:S06]  /*97b0*/  HMMA.16816.F32 R4, R28.reuse, R8, RZ ;  /* 0x000000081c04723c */ /* 0x044fec00000018ff */
[----:B------:R-:W-:Y:S01]  /*97c0*/  HMMA.16816.F32 R8, R28, R10, RZ ;  /* 0x0000000a1c08723c */ /* 0x000fe200000018ff */
[----:B------:R-:W2:Y:S02]  /*97d0*/  MUFU.TANH R189, R189 ;  /* 0x000000bd00bd7308 */ /* 0x000ea40000002400 */
        /* <DEDUP_REMOVED lines=8> */
[----:B------:R-:W-:-:S05]  /*9860*/  FMUL.FTZ R19, R19, UR10 ;  /* 0x0000000a13137c20 */ /* 0x000fca0008410000 */
[C---:B---3--:R-:W-:Y:S01]  /*9870*/  HMMA.16816.F32 R4, R20.reuse, R32, R4 ;  /* 0x000000201404723c */ /* 0x048fe20000001804 */
[----:B------:R-:W-:Y:S05]  /*9880*/  MUFU.TANH R111, R13 ;  /* 0x0000000d006f7308 */ /* 0x000fea0000002400 */
[C---:B------:R-:W-:Y:S01]  /*9890*/  HMMA.16816.F32 R8, R20.reuse, R34, R8 ;  /* 0x000000221408723c */ /* 0x040fe20000001808 */
[----:B------:R-:W-:Y:S02]  /*98a0*/  LDSM.16.M88.4 R32, [R228+0x2c00] ;  /* 0x002c0000e420783b */ /* 0x000fe40000000200 */
[----:B------:R3:W-:Y:S03]  /*98b0*/  MUFU.TANH R191, R14 ;  /* 0x0000000e00bf7308 */ /* 0x0007e60000002400 */
[C---:B-1----:R-:W-:Y:S05]  /*98c0*/  HMMA.16816.F32 R80, R20.reuse, R24, R80 ;  /* 0x000000181450723c */ /* 0x042fea0000001850 */
[----:B------:R1:W-:Y:S01]  /*98d0*/  MUFU.TANH R116, R16 ;  /* 0x0000001000747308 */ /* 0x0003e20000002400 */
[----:B------:R-:W-:Y:S01]  /*98e0*/  HMMA.16816.F32 R76, R20, R26, R76 ;  /* 0x0000001a144c723c */ /* 0x000fe2000000184c */
[----:B------:R-:W-:Y:S05]  /*98f0*/  LDSM.16.M88.4 R24, [R228+0x3000] ;  /* 0x00300000e418783b */ /* 0x000fea0000000200 */
[----:B------:R-:W-:Y:S01]  /*9900*/  FMUL.FTZ R119, R4, UR10 ;  /* 0x0000000a04777c20 */ /* 0x000fe20008410000 */
[----:B------:R-:W-:Y:S01]  /*9910*/  LOP3.LUT R4, R110, 0x8, R117, 0xfe, !PT ;  /* 0x000000086e047812 */ /* 0x000fe200078efe75 */
[----:B---3--:R-:W3:Y:S01]  /*9920*/  LDSM.16.M88.4 R12, [R229+0x3c00] ;  /* 0x003c0000e50c783b */ /* 0x008ee20000000200 */
[----:B------:R-:W-:Y:S01]  /*9930*/  FMUL.FTZ R5, R5, UR10 ;  /* 0x0000000a05057c20 */ /* 0x000fe20008410000 */
[----:B------:R-:W-:Y:S01]  /*9940*/  FMUL.FTZ R183, R6, UR10 ;  /* 0x0000000a06b77c20 */ /* 0x000fe20008410000 */
[C---:B------:R-:W-:Y:S01]  /*9950*/  ISETP.GE.AND P5, PT, R4.reuse, R51, PT ;  /* 0x000000330400720c */ /* 0x040fe20003fa6270 */
[----:B------:R-:W-:Y:S01]  /*9960*/  FMUL.FTZ R169, R7, UR10 ;  /* 0x0000000a07a97c20 */ /* 0x000fe20008410000 */
[----:B------:R-:W-:Y:S01]  /*9970*/  ISETP.GE.AND P3, PT, R4, R39, PT ;  /* 0x000000270400720c */ /* 0x000fe20003f66270 */
[C---:B------:R-:W-:Y:S01]  /*9980*/  VIADD R4, R38.reuse, 0x9 ;  /* 0x0000000926047836 */ /* 0x040fe20000000000 */
[----:B------:R5:W-:Y:S01]  /*9990*/  MUFU.TANH R123, R5 ;  /* 0x00000005007b7308 */ /* 0x000be20000002400 */
[----:B-1----:R-:W-:-:S02]  /*99a0*/  VIADD R16, R38, 0x1 ;  /* 0x0000000126107836 */ /* 0x002fc40000000000 */
[----:B------:R-:W-:Y:S01]  /*99b0*/  FMUL.FTZ R125, R8, UR10 ;  /* 0x0000000a087d7c20 */ /* 0x000fe20008410000 */
[----:B------:R-:W-:Y:S01]  /*99c0*/  VIADD R8, R38, 0x19 ;  /* 0x0000001926087836 */ /* 0x000fe20000000000 */
[-C--:B------:R-:W-:Y:S01]  /*99d0*/  ISETP.GE.AND P1, PT, R4, R51.reuse, PT ;  /* 0x000000330400720c */ /* 0x080fe20003f26270 */
[----:B------:R-:W-:Y:S01]  /*99e0*/  FMUL.FTZ R9, R9, UR10 ;  /* 0x0000000a09097c20 */ /* 0x000fe20008410000 */
[----:B------:R-:W-:Y:S01]  /*99f0*/  ISETP.GE.AND P2, PT, R16, R51, PT ;  /* 0x000000331000720c */ /* 0x000fe20003f46270 */
[----:B------:R-:W-:Y:S01]  /*9a00*/  FMUL.FTZ R10, R10, UR10 ;  /* 0x0000000a0a0a7c20 */ /* 0x000fe20008410000 */
[-C--:B------:R-:W-:Y:S01]  /*9a10*/  ISETP.GE.AND P4, PT, R16, R39.reuse, PT ;  /* 0x000000271000720c */ /* 0x080fe20003f86270 */
[----:B------:R-:W-:Y:S01]  /*9a20*/  MUFU.TANH R120, R17 ;  /* 0x0000001100787308 */ /* 0x000fe20000002400 */
[----:B------:R-:W-:Y:S01]  /*9a30*/  FSEL R114, R42, -INF , !P2 ;  /* 0xff8000002a727808 */ /* 0x000fe20005000000 */
[----:B------:R-:W-:Y:S01]  /*9a40*/  VIADD R42, R38, 0x11 ;  /* 0x00000011262a7836 */ /* 0x000fe20000000000 */
[----:B------:R-:W-:Y:S01]  /*9a50*/  ISETP.GE.AND P2, PT, R4, R39, PT ;  /* 0x000000270400720c */ /* 0x000fe20003f46270 */
[----:B------:R-:W-:Y:S01]  /*9a60*/  FMUL.FTZ R167, R11, UR10 ;  /* 0x0000000a0ba77c20 */ /* 0x000fe20008410000 */
[----:B------:R-:W-:Y:S01]  /*9a70*/  FSEL R109, R40, -INF , !P4 ;  /* 0xff800000286d7808 */ /* 0x000fe20006000000 */
[----:B------:R-:W-:Y:S01]  /*9a80*/  FMUL.FTZ R81, R81, UR10 ;  /* 0x0000000a51517c20 */ /* 0x000fe20008410000 */
[-C--:B------:R-:W-:Y:S01]  /*9a90*/  ISETP.GE.AND P4, PT, R42, R51.reuse, PT ;  /* 0x000000332a00720c */ /* 0x080fe20003f86270 */
[----:B-----5:R-:W1:Y:S01]  /*9aa0*/  LDSM.16.M88.4 R4, [R229+0x4000] ;  /* 0x00400000e504783b */ /* 0x020e620000000200 */
[----:B------:R-:W-:Y:S01]  /*9ab0*/  FSEL R115, R115, -INF , !P2 ;  /* 0xff80000073737808 */ /* 0x000fe20005000000 */
[----:B------:R-:W-:Y:S01]  /*9ac0*/  MUFU.TANH R187, R18 ;  /* 0x0000001200bb7308 */ /* 0x000fe20000002400 */
[----:B------:R-:W-:Y:S01]  /*9ad0*/  FSEL R122, R43, -INF , !P4 ;  /* 0xff8000002b7a7808 */ /* 0x000fe20006000000 */
[----:B------:R-:W-:Y:S01]  /*9ae0*/  FMUL.FTZ R83, R83, UR10 ;  /* 0x0000000a53537c20 */ /* 0x000fe20008410000 */
[----:B------:R-:W-:Y:S01]  /*9af0*/  FSEL R118, R41, -INF , !P1 ;  /* 0xff80000029767808 */ /* 0x000fe20004800000 */
[----:B------:R-:W-:Y:S01]  /*9b00*/  FMUL.FTZ R77, R77, UR10 ;  /* 0x0000000a4d4d7c20 */ /* 0x000fe20008410000 */
[C---:B------:R-:W-:Y:S01]  /*9b10*/  ISETP.GE.AND P2, PT, R8.reuse, R51, PT ;  /* 0x000000330800720c */ /* 0x040fe20003f46270 */
[----:B------:R-:W-:Y:S01]  /*9b20*/  FMUL.FTZ R79, R79, UR10 ;  /* 0x0000000a4f4f7c20 */ /* 0x000fe20008410000 */
[-C--:B------:R-:W-:Y:S01]  /*9b30*/  ISETP.GE.AND P4, PT, R8, R39.reuse, PT ;  /* 0x000000270800720c */ /* 0x080fe20003f86270 */
[----:B------:R-:W-:Y:S01]  /*9b40*/  VIADD R8, R38, 0x21 ;  /* 0x0000002126087836 */ /* 0x000fe20000000000 */
[----:B------:R-:W-:Y:S01]  /*9b50*/  ISETP.GE.AND P1, PT, R42, R39, PT ;  /* 0x000000272a00720c */ /* 0x000fe20003f26270 */
[----:B------:R3:W-:Y:S01]  /*9b60*/  MUFU.TANH R171, R19 ;  /* 0x0000001300ab7308 */ /* 0x0007e20000002400 */
[----:B------:R-:W-:Y:S01]  /*9b70*/  FSEL R124, R44, -INF , !P2 ;  /* 0xff8000002c7c7808 */ /* 0x000fe20005000000 */
[----:B------:R-:W-:Y:S01]  /*9b80*/  LDSM.16.M88.4 R40, [R228+0x3400] ;  /* 0x00340000e428783b */ /* 0x000fe20000000200 */
[----:B------:R-:W-:Y:S01]  /*9b90*/  FSEL R121, R121, -INF , !P1 ;  /* 0xff80000079797808 */ /* 0x000fe20004800000 */
[----:B------:R-:W-:Y:S01]  /*9ba0*/  FMUL.FTZ R80, R80, UR10 ;  /* 0x0000000a50507c20 */ /* 0x000fe20008410000 */
[----:B------:R-:W-:Y:S01]  /*9bb0*/  ISETP.GE.AND P1, PT, R8, R51, PT ;  /* 0x000000330800720c */ /* 0x000fe20003f26270 */
[----:B------:R-:W-:Y:S01]  /*9bc0*/  FMUL.FTZ R165, R82, UR10 ;  /* 0x0000000a52a57c20 */ /* 0x000fe20008410000 */
[----:B------:R-:W-:Y:S01]  /*9bd0*/  ISETP.GE.AND P2, PT, R8, R39, PT ;  /* 0x000000270800720c */ /* 0x000fe20003f46270 */
[----:B------:R-:W-:Y:S01]  /*9be0*/  VIADD R8, R38, 0x29 ;  /* 0x0000002926087836 */ /* 0x000fe20000000000 */
[----:B------:R-:W-:Y:S01]  /*9bf0*/  FSEL R209, R209, -INF , !P4 ;  /* 0xff800000d1d17808 */ /* 0x000fe20006000000 */
[----:B------:R-:W-:Y:S01]  /*9c00*/  MUFU.TANH R126, R9 ;  /* 0x00000009007e7308 */ /* 0x000fe20000002400 */
[----:B------:R-:W-:Y:S01]  /*9c10*/  FSEL R128, R45, -INF , !P1 ;  /* 0xff8000002d807808 */ /* 0x000fe20004800000 */
[----:B------:R-:W-:Y:S01]  /*9c20*/  FMUL.FTZ R153, R78, UR10 ;  /* 0x0000000a4e997c20 */ /* 0x000fe20008410000 */
[----:B------:R-:W-:-:S02]  /*9c30*/  ISETP.GE.AND P4, PT, R8, R51, PT ;  /* 0x000000330800720c */ /* 0x000fc40003f86270 */
[----:B------:R-:W-:Y:S01]  /*9c40*/  ISETP.GE.AND P1, PT, R8, R39, PT ;  /* 0x000000270800720c */ /* 0x000fe20003f26270 */
[----:B------:R-:W-:Y:S01]  /*9c50*/  VIADD R8, R38, 0x31 ;  /* 0x0000003126087836 */ /* 0x000fe20000000000 */
[C---:B---3--:R-:W-:Y:S01]  /*9c60*/  HMMA.16816.F32 R16, R28.reuse, R12, RZ ;  /* 0x0000000c1c10723c */ /* 0x048fe200000018ff */
[----:B------:R-:W-:Y:S01]  /*9c70*/  FSEL R152, R46, -INF , !P4 ;  /* 0xff8000002e987808 */ /* 0x000fe20006000000 */
[----:B------:R1:W-:Y:S01]  /*9c80*/  MUFU.TANH R175, R10 ;  /* 0x0000000a00af7308 */ /* 0x0003e20000002400 */
[----:B------:R-:W3:Y:S01]  /*9c90*/  LDSM.16.M88.4 R44, [R229+0x4400] ;  /* 0x00440000e52c783b */ /* 0x000ee20000000200 */
[----:B------:R-:W-:Y:S02]  /*9ca0*/  FSEL R207, R207, -INF , !P2 ;  /* 0xff800000cfcf7808 */ /* 0x000fe40005000000 */
[C---:B------:R-:W-:Y:S01]  /*9cb0*/  ISETP.GE.AND P2, PT, R8.reuse, R51, PT ;  /* 0x000000330800720c */ /* 0x040fe20003f46270 */
[----:B------:R-:W-:Y:S01]  /*9cc0*/  HMMA.16816.F32 R12, R28, R14, RZ ;  /* 0x0000000e1c0c723c */ /* 0x000fe200000018ff */
[----:B------:R-:W-:-:S02]  /*9cd0*/  ISETP.GE.AND P4, PT, R8, R39, PT ;  /* 0x000000270800720c */ /* 0x000fc40003f86270 */
[----:B------:R-:W-:Y:S01]  /*9ce0*/  FSEL R211, R211, -INF , !P1 ;  /* 0xff800000d3d37808 */ /* 0x000fe20004800000 */
[----:B------:R-:W5:Y:S01]  /*9cf0*/  MUFU.TANH R72, R72 ;  /* 0x0000004800487308 */ /* 0x000f620000002400 */
[----:B------:R-:W-:Y:S01]  /*9d00*/  FSEL R156, R48, -INF , !P2 ;  /* 0xff800000309c7808 */ /* 0x000fe20005000000 */
[----:B------:R-:W-:Y:S01]  /*9d10*/  VIADD R48, R38, 0x61 ;  /* 0x0000006126307836 */ /* 0x000fe20000000000 */
[----:B------:R-:W-:Y:S02]  /*9d20*/  FSEL R205, R205, -INF , !P4 ;  /* 0xff800000cdcd7808 */ /* 0x000fe40006000000 */
[----:B------:R-:W-:Y:S01]  /*9d30*/  LOP3.LUT R82, R110, 0x20, R117, 0xfe, !PT ;  /* 0x000000206e527812 */ /* 0x000fe200078efe75 */
[----:B-1----:R-:W-:Y:S02]  /*9d40*/  HMMA.16816.F32 R8, R28, R4, RZ ;  /* 0x000000041c08723c */ /* 0x002fe400000018ff */
[----:B------:R-:W1:Y:S05]  /*9d50*/  MUFU.TANH R185, R185 ;  /* 0x000000b900b97308 */ /* 0x000e6a0000002400 */
[----:B------:R-:W-:Y:S03]  /*9d60*/  HMMA.16816.F32 R16, R20, R32, R16 ;  /* 0x000000201410723c */ /* 0x000fe60000001810 */
[----:B------:R-:W1:Y:S03]  /*9d70*/  MUFU.TANH R181, R181 ;  /* 0x000000b500b57308 */ /* 0x000e660000002400 */
[----:B------:R-:W-:Y:S01]  /*9d80*/  HMMA.16816.F32 R4, R28, R6, RZ ;  /* 0x000000061c04723c */ /* 0x000fe200000018ff */
[----:B------:R-:W-:-:S04]  /*9d90*/  VIADD R32, R38, 0x39 ;  /* 0x0000003926207836 */ /* 0x000fc80000000000 */
[----:B------:R-:W-:Y:S01]  /*9da0*/  MUFU.TANH R97, R97 ;  /* 0x0000006100617308 */ /* 0x000fe20000002400 */
[C---:B------:R-:W-:Y:S01]  /*9db0*/  ISETP.GE.AND P1, PT, R32.reuse, R51, PT ;  /* 0x000000332000720c */ /* 0x040fe20003f26270 */
[C---:B------:R-:W-:Y:S01]  /*9dc0*/  HMMA.16816.F32 R12, R20.reuse, R34, R12 ;  /* 0x00000022140c723c */ /* 0x040fe2000000180c */
[----:B------:R-:W-:Y:S01]  /*9dd0*/  ISETP.GE.AND P2, PT, R32, R39, PT ;  /* 0x000000272000720c */ /* 0x000fe20003f46270 */
[----:B------:R-:W-:Y:S01]  /*9de0*/  VIADD R32, R38, 0x41 ;  /* 0x0000004126207836 */ /* 0x000fe20000000000 */
[----:B------:R-:W-:Y:S01]  /*9df0*/  FSEL R160, R52, -INF , !P1 ;  /* 0xff80000034a07808 */ /* 0x000fe20004800000 */
[----:B------:R-:W-:Y:S01]  /*9e00*/  VIADD R52, R38, 0xb9 ;  /* 0x000000b926347836 */ /* 0x000fe20000000000 */
[----:B------:R-:W-:Y:S01]  /*9e10*/  FSEL R203, R203, -INF , !P2 ;  /* 0xff800000cbcb7808 */ /* 0x000fe20005000000 */
[C---:B------:R-:W-:Y:S01]  /*9e20*/  HMMA.16816.F32 R8, R20.reuse, R24, R8 ;  /* 0x000000181408723c */ /* 0x040fe20000001808 */
[C---:B------:R-:W-:Y:S01]  /*9e30*/  ISETP.GE.AND P4, PT, R32.reuse, R51, PT ;  /* 0x000000332000720c */ /* 0x040fe20003f86270 */
[----:B------:R-:W1:Y:S01]  /*9e40*/  MUFU.TANH R73, R73 ;  /* 0x0000004900497308 */ /* 0x000e620000002400 */
[----:B------:R-:W-:Y:S01]  /*9e50*/  ISETP.GE.AND P1, PT, R32, R39, PT ;  /* 0x000000272000720c */ /* 0x000fe20003f26270 */
[----:B------:R-:W-:Y:S01]  /*9e60*/  VIADD R32, R38, 0x49 ;  /* 0x0000004926207836 */ /* 0x000fe20000000000 */
[----:B------:R-:W-:Y:S01]  /*9e70*/  FSEL R164, R60, -INF , !P4 ;  /* 0xff8000003ca47808 */ /* 0x000fe20006000000 */
[----:B------:R-:W-:Y:S01]  /*9e80*/  FMUL.FTZ R188, R17, UR10 ;  /* 0x0000000a11bc7c20 */ /* 0x000fe20008410000 */
[----:B------:R-:W-:Y:S01]  /*9e90*/  VIADD R24, R38, 0x51 ;  /* 0x0000005126187836 */ /* 0x000fe20000000000 */
[----:B------:R-:W-:Y:S01]  /*9ea0*/  FSEL R113, R113, -INF , !P1 ;  /* 0xff80000071717808 */ /* 0x000fe20004800000 */
[----:B------:R-:W-:Y:S01]  /*9eb0*/  FMUL.FTZ R17, R19, UR10 ;  /* 0x0000000a13117c20 */ /* 0x000fe20008410000 */
[-C--:B------:R-:W-:Y:S01]  /*9ec0*/  ISETP.GE.AND P2, PT, R32, R51.reuse, PT ;  /* 0x000000332000720c */ /* 0x080fe20003f46270 */
[----:B------:R-:W-:Y:S01]  /*9ed0*/  HMMA.16816.F32 R4, R20, R26, R4 ;  /* 0x0000001a1404723c */ /* 0x000fe20000001804 */
[----:B------:R-:W-:Y:S01]  /*9ee0*/  ISETP.GE.AND P1, PT, R24, R51, PT ;  /* 0x000000331800720c */ /* 0x000fe20003f26270 */
[----:B------:R-:W1:Y:S01]  /*9ef0*/  MUFU.TANH R177, R177 ;  /* 0x000000b100b17308 */ /* 0x000e620000002400 */
[----:B------:R-:W-:-:S02]  /*9f00*/  FSEL R166, R61, -INF , !P2 ;  /* 0xff8000003da67808 */ /* 0x000fc40005000000 */
[-C--:B------:R-:W-:Y:S01]  /*9f10*/  ISETP.GE.AND P2, PT, R24, R39.reuse, PT ;  /* 0x000000271800720c */ /* 0x080fe20003f46270 */
[----:B------:R-:W-:Y:S01]  /*9f20*/  VIADD R24, R38, 0x59 ;  /* 0x0000005926187836 */ /* 0x000fe20000000000 */
[----:B------:R-:W-:Y:S01]  /*9f30*/  ISETP.GE.AND P4, PT, R32, R39, PT ;  /* 0x000000272000720c */ /* 0x000fe20003f86270 */
[----:B------:R-:W-:Y:S01]  /*9f40*/  FMUL.FTZ R196, R13, UR10 ;  /* 0x0000000a0dc47c20 */ /* 0x000fe20008410000 */
[----:B------:R-:W-:Y:S01]  /*9f50*/  FSEL R168, R62, -INF , !P1 ;  /* 0xff8000003ea87808 */ /* 0x000fe20004800000 */
[----:B------:R-:W1:Y:S01]  /*9f60*/  LDSM.16.M88.4 R32, [R228+0x3800] ;  /* 0x00380000e420783b */ /* 0x000e620000000200 */
[----:B------:R-:W-:Y:S01]  /*9f70*/  FSEL R127, R127, -INF , !P4 ;  /* 0xff8000007f7f7808 */ /* 0x000fe20006000000 */
[----:B------:R-:W1:Y:S01]  /*9f80*/  MUFU.TANH R173, R173 ;  /* 0x000000ad00ad7308 */ /* 0x000e620000002400 */
[C---:B------:R-:W-:Y:S01]  /*9f90*/  ISETP.GE.AND P4, PT, R24.reuse, R51, PT ;  /* 0x000000331800720c */ /* 0x040fe20003f86270 */
[----:B------:R-:W-:Y:S01]  /*9fa0*/  FMUL.FTZ R13, R15, UR10 ;  /* 0x0000000a0f0d7c20 */ /* 0x000fe20008410000 */
[----:B------:R-:W-:Y:S01]  /*9fb0*/  ISETP.GE.AND P1, PT, R24, R39, PT ;  /* 0x000000271800720c */ /* 0x000fe20003f26270 */
[----:B------:R-:W-:Y:S01]  /*9fc0*/  FMUL.FTZ R194, R9, UR10 ;  /* 0x0000000a09c27c20 */ /* 0x000fe20008410000 */
[C---:B---3--:R-:W-:Y:S01]  /*9fd0*/  HMMA.16816.F32 R24, R28.reuse, R44, RZ ;  /* 0x0000002c1c18723c */ /* 0x048fe200000018ff */
[----:B------:R-:W-:Y:S01]  /*9fe0*/  FSEL R195, R195, -INF , !P2 ;  /* 0xff800000c3c37808 */ /* 0x000fe20005000000 */
[----:B------:R-:W-:Y:S01]  /*9ff0*/  FMUL.FTZ R9, R11, UR10 ;  /* 0x0000000a0b097c20 */ /* 0x000fe20008410000 */
[----:B------:R-:W-:Y:S01]  /*a000*/  FSEL R170, R63, -INF , !P4 ;  /* 0xff8000003faa7808 */ /* 0x000fe20006000000 */
[----:B------:R-:W3:Y:S01]  /*a010*/  MUFU.TANH R169, R169 ;  /* 0x000000a900a97308 */ /* 0x000ee20000002400 */
[C---:B------:R-:W-:Y:S01]  /*a020*/  ISETP.GE.AND P2, PT, R48.reuse, R51, PT ;  /* 0x000000333000720c */ /* 0x040fe20003f46270 */
[C---:B------:R-:W-:Y:S01]  /*a030*/  HMMA.16816.F32 R44, R28.reuse, R46, RZ ;  /* 0x0000002e1c2c723c */ /* 0x040fe200000018ff */
[----:B------:R-:W-:Y:S01]  /*a040*/  ISETP.GE.AND P4, PT, R48, R39, PT ;  /* 0x000000273000720c */ /* 0x000fe20003f86270 */
[----:B------:R-:W-:Y:S01]  /*a050*/  VIADD R48, R38, 0x69 ;  /* 0x0000006926307836 */ /* 0x000fe20000000000 */
[----:B----4-:R-:W-:Y:S01]  /*a060*/  FSEL R172, R64, -INF , !P2 ;  /* 0xff80000040ac7808 */ /* 0x010fe20005000000 */
[----:B------:R-:W-:Y:S01]  /*a070*/  FMUL.FTZ R5, R5, UR10 ;  /* 0x0000000a05057c20 */ /* 0x000fe20008410000 */
[----:B------:R-:W-:Y:S01]  /*a080*/  FSEL R193, R193, -INF , !P1 ;  /* 0xff800000c1c17808 */ /* 0x000fe20004800000 */
[----:B------:R-:W4:Y:S01]  /*a090*/  LDSM.16.M88.4 R64, [R229+0x4c00] ;  /* 0x004c0000e540783b */ /* 0x000f220000000200 */
[C---:B------:R-:W-:Y:S01]  /*a0a0*/  ISETP.GE.AND P1, PT, R48.reuse, R51, PT ;  /* 0x000000333000720c */ /* 0x040fe20003f26270 */
[C---:B------:R-:W-:Y:S01]  /*a0b0*/  HMMA.16816.F32 R60, R28.reuse, R68, RZ ;  /* 0x000000441c3c723c */ /* 0x040fe200000018ff */
[----:B------:R-:W-:Y:S01]  /*a0c0*/  ISETP.GE.AND P2, PT, R48, R39, PT ;  /* 0x000000273000720c */ /* 0x000fe20003f46270 */
[----:B------:R-:W-:Y:S01]  /*a0d0*/  VIADD R48, R38, 0x71 ;  /* 0x0000007126307836 */ /* 0x000fe20000000000 */
[----:B--2---:R-:W-:Y:S01]  /*a0e0*/  FSEL R189, R189, -INF , !P4 ;  /* 0xff800000bdbd7808 */ /* 0x004fe20006000000 */
[----:B------:R-:W2:Y:S01]  /*a0f0*/  MUFU.TANH R167, R167 ;  /* 0x000000a700a77308 */ /* 0x000ea20000002400 */
[----:B-----5:R-:W-:Y:S01]  /*a100*/  FSEL R174, R72, -INF , !P1 ;  /* 0xff80000048ae7808 */ /* 0x020fe20004800000 */
[----:B------:R-:W-:Y:S01]  /*a110*/  HMMA.16816.F32 R68, R28, R70, RZ ;  /* 0x000000461c44723c */ /* 0x000fe200000018ff */
[C---:B------:R-:W-:Y:S01]  /*a120*/  ISETP.GE.AND P4, PT, R48.reuse, R51, PT ;  /* 0x000000333000720c */ /* 0x040fe20003f86270 */
[----:B------:R-:W-:Y:S01]  /*a130*/  FMUL.FTZ R7, R7, UR10 ;  /* 0x0000000a07077c20 */ /* 0x000fe20008410000 */
[----:B------:R-:W-:Y:S01]  /*a140*/  ISETP.GE.AND P1, PT, R48, R39, PT ;  /* 0x000000273000720c */ /* 0x000fe20003f26270 */
[----:B------:R-:W-:Y:S01]  /*a150*/  VIADD R48, R38, 0x79 ;  /* 0x0000007926307836 */ /* 0x000fe20000000000 */
[----:B-1----:R-:W-:Y:S01]  /*a160*/  FSEL R185, R185, -INF , !P2 ;  /* 0xff800000b9b97808 */ /* 0x002fe20005000000 */
[C---:B------:R-:W-:Y:S01]  /*a170*/  HMMA.16816.F32 R24, R20.reuse, R40, R24 ;  /* 0x000000281418723c */ /* 0x040fe20000001818 */
[----:B------:R-:W-:Y:S01]  /*a180*/  FSEL R181, R181, -INF , !P1 ;  /* 0xff800000b5b57808 */ /* 0x000fe20004800000 */
[----:B------:R-:W1:Y:S01]  /*a190*/  MUFU.TANH R81, R81 ;  /* 0x0000005100517308 */ /* 0x000e620000002400 */
[----:B------:R-:W-:Y:S01]  /*a1a0*/  ISETP.GE.AND P2, PT, R48, R51, PT ;  /* 0x000000333000720c */ /* 0x000fe20003f46270 */
[----:B------:R-:W-:Y:S01]  /*a1b0*/  FMUL.FTZ R8, R8, UR10 ;  /* 0x0000000a08087c20 */ /* 0x000fe20008410000 */
[----:B------:R-:W-:Y:S01]  /*a1c0*/  FSEL R176, R73, -INF , !P4 ;  /* 0xff80000049b07808 */ /* 0x000fe20006000000 */
[----:B------:R-:W-:Y:S01]  /*a1d0*/  FMUL.FTZ R10, R10, UR10 ;  /* 0x0000000a0a0a7c20 */ /* 0x000fe20008410000 */
[----:B------:R-:W-:Y:S01]  /*a1e0*/  VIADD R40, R38, 0x81 ;  /* 0x0000008126287836 */ /* 0x000fe20000000000 */
[----:B------:R-:W-:Y:S01]  /*a1f0*/  FSEL R178, R97, -INF , !P2 ;  /* 0xff80000061b27808 */ /* 0x000fe20005000000 */
[C---:B------:R-:W-:Y:S01]  /*a200*/  HMMA.16816.F32 R72, R20.reuse, R42, R44 ;  /* 0x0000002a1448723c */ /* 0x040fe2000000182c */
[----:B------:R-:W-:Y:S01]  /*a210*/  ISETP.GE.AND P4, PT, R48, R39, PT ;  /* 0x000000273000720c */ /* 0x000fe20003f86270 */
[----:B------:R-:W5:Y:S01]  /*a220*/  MUFU.TANH R159, R83 ;  /* 0x00000053009f7308 */ /* 0x000f620000002400 */
[----:B------:R-:W-:Y:S01]  /*a230*/  ISETP.GE.AND P1, PT, R40, R51, PT ;  /* 0x000000332800720c */ /* 0x000fe20003f26270 */
[----:B------:R-:W-:Y:S01]  /*a240*/  FMUL.FTZ R4, R4, UR10 ;  /* 0x0000000a04047c20 */ /* 0x000fe20008410000 */
[----:B------:R-:W-:Y:S01]  /*a250*/  ISETP.GE.AND P2, PT, R40, R39, PT ;  /* 0x000000272800720c */ /* 0x000fe20003f46270 */
[C---:B------:R-:W-:Y:S01]  /*a260*/  VIADD R40, R38.reuse, 0x89 ;  /* 0x0000008926287836 */ /* 0x040fe20000000000 */
[----:B------:R-:W-:Y:S01]  /*a270*/  FSEL R177, R177, -INF , !P4 ;  /* 0xff800000b1b17808 */ /* 0x000fe20006000000 */
[----:B------:R-:W-:Y:S01]  /*a280*/  VIADD R44, R38, 0x91 ;  /* 0x00000091262c7836 */ /* 0x000fe20000000000 */
[----:B------:R-:W-:Y:S01]  /*a290*/  FSEL R180, R111, -INF , !P1 ;  /* 0xff8000006fb47808 */ /* 0x000fe20004800000 */
[----:B------:R-:W-:Y:S01]  /*a2a0*/  HMMA.16816.F32 R60, R20, R32, R60 ;  /* 0x00000020143c723c */ /* 0x000fe2000000183c */
[C---:B------:R-:W-:Y:S01]  /*a2b0*/  ISETP.GE.AND P4, PT, R40.reuse, R51, PT ;  /* 0x000000332800720c */ /* 0x040fe20003f86270 */
[----:B------:R-:W5:Y:S01]  /*a2c0*/  MUFU.TANH R184, R77 ;  /* 0x0000004d00b87308 */ /* 0x000f620000002400 */
[----:B------:R-:W-:-:S02]  /*a2d0*/  ISETP.GE.AND P1, PT, R40, R39, PT ;  /* 0x000000272800720c */ /* 0x000fc40003f26270 */
[----:B------:R-:W5:Y:S01]  /*a2e0*/  LDSM.16.M88.4 R40, [R228+0x3c00] ;  /* 0x003c0000e428783b */ /* 0x000f620000000200 */
[----:B------:R-:W-:Y:S01]  /*a2f0*/  FSEL R173, R173, -INF , !P2 ;  /* 0xff800000adad7808 */ /* 0x000fe20005000000 */
[----:B------:R-:W-:Y:S01]  /*a300*/  VIADD R32, R38, 0x99 ;  /* 0x0000009926207836 */ /* 0x000fe20000000000 */
[----:B------:R-:W-:Y:S01]  /*a310*/  FSEL R182, R120, -INF , !P4 ;  /* 0xff80000078b67808 */ /* 0x000fe20006000000 */
[----:B------:R-:W-:Y:S01]  /*a320*/  HMMA.16816.F32 R68, R20, R34, R68 ;  /* 0x000000221444723c */ /* 0x000fe20000001844 */
[C---:B------:R-:W-:Y:S01]  /*a330*/  ISETP.GE.AND P2, PT, R44.reuse, R51, PT ;  /* 0x000000332c00720c */ /* 0x040fe20003f46270 */
[----:B------:R-:W5:Y:S01]  /*a340*/  MUFU.TANH R151, R79 ;  /* 0x0000004f00977308 */ /* 0x000f620000002400 */
[----:B------:R-:W-:Y:S01]  /*a350*/  ISETP.GE.AND P4, PT, R44, R39, PT ;  /* 0x000000272c00720c */ /* 0x000fe20003f86270 */
[----:B------:R-:W-:Y:S01]  /*a360*/  FMUL.FTZ R25, R25, UR10 ;  /* 0x0000000a19197c20 */ /* 0x000fe20008410000 */
[----:B------:R-:W-:Y:S01]  /*a370*/  FSEL R171, R171, -INF , !P1 ;  /* 0xff800000abab7808 */ /* 0x000fe20004800000 */
[C---:B----4-:R-:W-:Y:S01]  /*a380*/  HMMA.16816.F32 R44, R28.reuse, R64, RZ ;  /* 0x000000401c2c723c */ /* 0x050fe200000018ff */
[----:B------:R-:W-:Y:S01]  /*a390*/  ISETP.GE.AND P1, PT, R32, R51, PT ;  /* 0x000000332000720c */ /* 0x000fe20003f26270 */
[----:B------:R-:W-:Y:S01]  /*a3a0*/  VIADD R34, R38, 0xa9 ;  /* 0x000000a926227836 */ /* 0x000fe20000000000 */
[----:B---3--:R-:W-:Y:S01]  /*a3b0*/  FSEL R169, R169, -INF , !P4 ;  /* 0xff800000a9a97808 */ /* 0x008fe20006000000 */
[----:B------:R-:W3:Y:S01]  /*a3c0*/  MUFU.TANH R188, R188 ;  /* 0x000000bc00bc7308 */ /* 0x000ee20000002400 */
[----:B------:R-:W-:Y:S01]  /*a3d0*/  FMUL.FTZ R11, R75, UR10 ;  /* 0x0000000a4b0b7c20 */ /* 0x000fe20008410000 */
[----:B------:R-:W-:Y:S01]  /*a3e0*/  HMMA.16816.F32 R28, R28, R66, RZ ;  /* 0x000000421c1c723c */ /* 0x000fe200000018ff */
[----:B------:R-:W-:Y:S01]  /*a3f0*/  FSEL R64, R123, -INF , !P2 ;  /* 0xff8000007b407808 */ /* 0x000fe20005000000 */
[----:B------:R-:W-:-:S04]  /*a400*/  DEPBAR.LE SB0, 0x0 ;  /* 0x000080000000791a */ /* 0x000fc80000000000 */
[----:B------:R-:W-:Y:S01]  /*a410*/  ISETP.GE.AND P2, PT, R32, R39, PT ;  /* 0x000000272000720c */ /* 0x000fe20003f46270 */
[----:B------:R-:W-:Y:S01]  /*a420*/  VIADD R32, R38, 0xa1 ;  /* 0x000000a126207836 */ /* 0x000fe20000000000 */
[----:B------:R-:W4:Y:S01]  /*a430*/  MUFU.TANH R17, R17 ;  /* 0x0000001100117308 */ /* 0x000f220000002400 */
[----:B------:R-:W-:Y:S01]  /*a440*/  FSEL R66, R126, -INF , !P1 ;  /* 0xff8000007e427808 */ /* 0x000fe20004800000 */
[----:B------:R-:W-:Y:S01]  /*a450*/  FMUL.FTZ R15, R61, UR10 ;  /* 0x0000000a3d0f7c20 */ /* 0x000fe20008410000 */
[----:B--2---:R-:W-:Y:S01]  /*a460*/  FSEL R167, R167, -INF , !P2 ;  /* 0xff800000a7a77808 */ /* 0x004fe20005000000 */
[----:B------:R-:W-:Y:S01]  /*a470*/  FMUL.FTZ R63, R63, UR10 ;  /* 0x0000000a3f3f7c20 */ /* 0x000fe20008410000 */
[C---:B------:R-:W-:Y:S01]  /*a480*/  ISETP.GE.AND P4, PT, R32.reuse, R51, PT ;  /* 0x000000332000720c */ /* 0x040fe20003f86270 */
[----:B------:R-:W-:Y:S01]  /*a490*/  FMUL.FTZ R69, R69, UR10 ;  /* 0x0000000a45457c20 */ /* 0x000fe20008410000 */
[----:B------:R-:W-:Y:S01]  /*a4a0*/  ISETP.GE.AND P1, PT, R32, R39, PT ;  /* 0x000000272000720c */ /* 0x000fe20003f26270 */
[----:B------:R-:W2:Y:S01]  /*a4b0*/  MUFU.TANH R196, R196 ;  /* 0x000000c400c47308 */ /* 0x000ea20000002400 */
[----:B------:R-:W-:Y:S01]  /*a4c0*/  VIADD R32, R38, 0xb1 ;  /* 0x000000b126207836 */ /* 0x000fe20000000000 */
[----:B------:R-:W-:Y:S01]  /*a4d0*/  ISETP.GE.AND P2, PT, R34, R51, PT ;  /* 0x000000332200720c */ /* 0x000fe20003f46270 */
[----:B------:R-:W-:Y:S01]  /*a4e0*/  VIADD R126, R38, 0xe9 ;  /* 0x000000e9267e7836 */ /* 0x000fe20000000000 */
[----:B-1----:R-:W-:-:S02]  /*a4f0*/  FSEL R186, R81, -INF , !P4 ;  /* 0xff80000051ba7808 */ /* 0x002fc40006000000 */
[----:B------:R-:W-:Y:S02]  /*a500*/  ISETP.GE.AND P4, PT, R34, R39, PT ;  /* 0x000000272200720c */ /* 0x000fe40003f86270 */
[----:B------:R-:W1:Y:S01]  /*a510*/  MUFU.TANH R13, R13 ;  /* 0x0000000d000d7308 */ /* 0x000e620000002400 */
[----:B-----5:R-:W-:Y:S01]  /*a520*/  FSEL R159, R159, -INF , !P1 ;  /* 0xff8000009f9f7808 */ /* 0x020fe20004800000 */
[C---:B------:R-:W-:Y:S01]  /*a530*/  HMMA.16816.F32 R28, R20.reuse, R42, R28 ;  /* 0x0000002a141c723c */ /* 0x040fe2000000181c */
[----:B------:R-:W-:Y:S02]  /*a540*/  FSEL R184, R184, -INF , !P2 ;  /* 0xff800000b8b87808 */ /* 0x000fe40005000000 */
[C---:B------:R-:W-:Y:S02]  /*a550*/  ISETP.GE.AND P1, PT, R32.reuse, R51, PT ;  /* 0x000000332000720c */ /* 0x040fe40003f26270 */
[----:B------:R-:W-:Y:S01]  /*a560*/  ISETP.GE.AND P2, PT, R32, R39, PT ;  /* 0x000000272000720c */ /* 0x000fe20003f46270 */
[----:B------:R-:W5:Y:S01]  /*a570*/  MUFU.TANH R194, R194 ;  /* 0x000000c200c27308 */ /* 0x000f620000002400 */
[----:B------:R-:W-:Y:S01]  /*a580*/  HMMA.16816.F32 R32, R20, R40, R44 ;  /* 0x000000281420723c */ /* 0x000fe2000000182c */
[----:B------:R-:W-:Y:S01]  /*a590*/  FSEL R151, R151, -INF , !P4 ;  /* 0xff80000097977808 */ /* 0x000fe20006000000 */
[----:B------:R-:W-:Y:S01]  /*a5a0*/  FMUL.FTZ R43, R62, UR10 ;  /* 0x0000000a3e2b7c20 */ /* 0x000fe20008410000 */
[----:B------:R-:W-:-:S02]  /*a5b0*/  ISETP.GE.AND P4, PT, R52, R51, PT ;  /* 0x000000333400720c */ /* 0x000fc40003f86270 */
[----:B---3--:R-:W-:Y:S02]  /*a5c0*/  FSEL R188, R188, -INF , !P1 ;  /* 0xff800000bcbc7808 */ /* 0x008fe40004800000 */
[----:B------:R-:W3:Y:S01]  /*a5d0*/  MUFU.TANH R9, R9 ;  /* 0x0000000900097308 */ /* 0x000ee20000002400 */
[C---:B------:R-:W-:Y:S01]  /*a5e0*/  VIADD R22, R38.reuse, 0xc1 ;  /* 0x000000c126167836 */ /* 0x040fe20000000000 */
[----:B----4-:R-:W-:Y:S01]  /*a5f0*/  FSEL R123, R17, -INF , !P2 ;  /* 0xff800000117b7808 */ /* 0x010fe20005000000 */
[----:B------:R-:W-:Y:S01]  /*a600*/  VIADD R20, R38, 0xc9 ;  /* 0x000000c926147836 */ /* 0x000fe20000000000 */
[----:B--2---:R-:W-:Y:S01]  /*a610*/  FSEL R196, R196, -INF , !P4 ;  /* 0xff800000c4c47808 */ /* 0x004fe20006000000 */
[----:B------:R-:W-:Y:S01]  /*a620*/  FMUL.FTZ R40, R71, UR10 ;  /* 0x0000000a47287c20 */ /* 0x000fe20008410000 */
[----:B------:R-:W-:Y:S01]  /*a630*/  ISETP.GE.AND P1, PT, R52, R39, PT ;  /* 0x000000273400720c */ /* 0x000fe20003f26270 */
[----:B------:R-:W-:Y:S01]  /*a640*/  FMUL.FTZ R23, R76, UR10 ;  /* 0x0000000a4c177c20 */ /* 0x000fe20008410000 */
[----:B------:R2:W4:Y:S01]  /*a650*/  MUFU.TANH R192, R5 ;  /* 0x0000000500c07308 */ /* 0x0005220000002400 */
[C---:B------:R-:W-:Y:S01]  /*a660*/  ISETP.GE.AND P2, PT, R22.reuse, R51, PT ;  /* 0x000000331600720c */ /* 0x040fe20003f46270 */
[----:B------:R-:W-:Y:S01]  /*a670*/  FMUL.FTZ R29, R29, UR10 ;  /* 0x0000000a1d1d7c20 */ /* 0x000fe20008410000 */
[----:B------:R-:W-:Y:S01]  /*a680*/  ISETP.GE.AND P4, PT, R22, R39, PT ;  /* 0x000000271600720c */ /* 0x000fe20003f86270 */
[----:B------:R-:W-:Y:S01]  /*a690*/  VIADD R22, R38, 0xd1 ;  /* 0x000000d126167836 */ /* 0x000fe20000000000 */
[----:B-1----:R-:W-:Y:S01]  /*a6a0*/  FSEL R111, R13, -INF , !P1 ;  /* 0xff8000000d6f7808 */ /* 0x002fe20004800000 */
[----:B------:R-:W-:Y:S01]  /*a6b0*/  FMUL.FTZ R47, R26, UR10 ;  /* 0x0000000a1a2f7c20 */ /* 0x000fe20008410000 */
[----:B-----5:R-:W-:Y:S01]  /*a6c0*/  FSEL R194, R194, -INF , !P2 ;  /* 0xff800000c2c27808 */ /* 0x020fe20005000000 */
[----:B------:R1:W5:Y:S01]  /*a6d0*/  MUFU.TANH R48, R7 ;  /* 0x0000000700307308 */ /* 0x0003620000002400 */
[C---:B------:R-:W-:Y:S01]  /*a6e0*/  ISETP.GE.AND P1, PT, R20.reuse, R51, PT ;  /* 0x000000331400720c */ /* 0x040fe20003f26270 */
[----:B------:R-:W-:Y:S01]  /*a6f0*/  FMUL.FTZ R33, R33, UR10 ;  /* 0x0000000a21217c20 */ /* 0x000fe20008410000 */
[----:B------:R-:W-:Y:S01]  /*a700*/  ISETP.GE.AND P2, PT, R20, R39, PT ;  /* 0x000000271400720c */ /* 0x000fe20003f46270 */
[----:B------:R-:W-:Y:S01]  /*a710*/  VIADD R20, R38, 0xd9 ;  /* 0x000000d926147836 */ /* 0x000fe20000000000 */
[----:B---3--:R-:W-:Y:S01]  /*a720*/  FSEL R97, R9, -INF , !P4 ;  /* 0xff80000009617808 */ /* 0x008fe20006000000 */
[----:B------:R-:W-:Y:S01]  /*a730*/  FMUL.FTZ R9, R35, UR10 ;  /* 0x0000000a23097c20 */ /* 0x000fe20008410000 */
[----:B------:R-:W-:Y:S01]  /*a740*/  ISETP.GE.AND P4, PT, R22, R51, PT ;  /* 0x000000331600720c */ /* 0x000fe20003f86270 */
[----:B------:R-:W3:Y:S01]  /*a750*/  MUFU.TANH R190, R25 ;  /* 0x0000001900be7308 */ /* 0x000ee20000002400 */
[----:B--2---:R-:W-:Y:S01]  /*a760*/  FMUL.FTZ R5, R27, UR10 ;  /* 0x0000000a1b057c20 */ /* 0x004fe20008410000 */
[----:B----4-:R-:W-:Y:S01]  /*a770*/  FSEL R192, R192, -INF , !P1 ;  /* 0xff800000c0c07808 */ /* 0x010fe20004800000 */
[----:B------:R-:W-:Y:S01]  /*a780*/  FMUL.FTZ R27, R18, UR10 ;  /* 0x0000000a121b7c20 */ /* 0x000fe20008410000 */
[----:B------:R-:W-:Y:S01]  /*a790*/  ISETP.GE.AND P1, PT, R22, R39, PT ;  /* 0x000000271600720c */ /* 0x000fe20003f26270 */
[----:B------:R-:W-:Y:S01]  /*a7a0*/  FMUL.FTZ R35, R24, UR10 ;  /* 0x0000000a18237c20 */ /* 0x000fe20008410000 */
[--C-:B------:R-:W-:Y:S01]  /*a7b0*/  LOP3.LUT R24, R110, 0x88, R117.reuse, 0xfe, !PT ;  /* 0x000000886e187812 */ /* 0x100fe200078efe75 */
[----:B------:R-:W-:Y:S01]  /*a7c0*/  FMUL.FTZ R45, R74, UR10 ;  /* 0x0000000a4a2d7c20 */ /* 0x000fe20008410000 */
[----:B------:R-:W2:Y:S01]  /*a7d0*/  MUFU.TANH R5, R5 ;  /* 0x0000000500057308 */ /* 0x000ea20000002400 */
[----:B-1----:R-:W-:Y:S01]  /*a7e0*/  FMUL.FTZ R7, R73, UR10 ;  /* 0x0000000a49077c20 */ /* 0x002fe20008410000 */
[----:B-----5:R-:W-:Y:S01]  /*a7f0*/  FSEL R48, R48, -INF , !P2 ;  /* 0xff80000030307808 */ /* 0x020fe20005000000 */
[----:B------:R-:W-:Y:S01]  /*a800*/  FMUL.FTZ R41, R70, UR10 ;  /* 0x0000000a46297c20 */ /* 0x000fe20008410000 */
[----:B------:R-:W-:Y:S01]  /*a810*/  ISETP.GE.AND P2, PT, R20, R51, PT ;  /* 0x000000331400720c */ /* 0x000fe20003f46270 */
[----:B------:R-:W-:Y:S01]  /*a820*/  FMUL.FTZ R28, R28, UR10 ;  /* 0x0000000a1c1c7c20 */ /* 0x000fe20008410000 */
[----:B------:R-:W-:-:S02]  /*a830*/  LOP3.LUT R26, R110, 0x90, R117, 0xfe, !PT ;  /* 0x000000906e1a7812 */ /* 0x000fc400078efe75 */
[----:B------:R-:W1:Y:S01]  /*a840*/  MUFU.TANH R7, R7 ;  /* 0x0000000700077308 */ /* 0x000e620000002400 */
[----:B---3--:R-:W-:Y:S01]  /*a850*/  FSEL R190, R190, -INF , !P4 ;  /* 0xff800000bebe7808 */ /* 0x008fe20006000000 */
[----:B------:R-:W-:Y:S01]  /*a860*/  FMUL.FTZ R25, R16, UR10 ;  /* 0x0000000a10197c20 */ /* 0x000fe20008410000 */
[----:B------:R-:W-:Y:S01]  /*a870*/  ISETP.GE.AND P4, PT, R20, R39, PT ;  /* 0x000000271400720c */ /* 0x000fe20003f86270 */
[----:B------:R-:W-:-:S04]  /*a880*/  VIADD R20, R38, 0xe1 ;  /* 0x000000e126147836 */ /* 0x000fc80000000000 */
[----:B------:R-:W3:Y:S01]  /*a890*/  MUFU.TANH R11, R11 ;  /* 0x0000000b000b7308 */ /* 0x000ee20000002400 */
[----:B--2---:R-:W-:Y:S02]  /*a8a0*/  FSEL R46, R5, -INF , !P1 ;  /* 0xff800000052e7808 */ /* 0x004fe40004800000 */
[----:B------:R-:W-:-:S05]  /*a8b0*/  ISETP.GE.AND P1, PT, R20, R51, PT ;  /* 0x000000331400720c */ /* 0x000fca0003f26270 */
[----:B------:R-:W2:Y:S01]  /*a8c0*/  MUFU.TANH R15, R15 ;  /* 0x0000000f000f7308 */ /* 0x000ea20000002400 */
[----:B-1----:R-:W-:Y:S02]  /*a8d0*/  FSEL R22, R7, -INF , !P2 ;  /* 0xff80000007167808 */ /* 0x002fe40005000000 */
[----:B------:R-:W-:-:S05]  /*a8e0*/  ISETP.GE.AND P2, PT, R20, R39, PT ;  /* 0x000000271400720c */ /* 0x000fca0003f46270 */
[----:B------:R-:W1:Y:S01]  /*a8f0*/  MUFU.TANH R42, R63 ;  /* 0x0000003f002a7308 */ /* 0x000e620000002400 */
[----:B---3--:R-:W-:Y:S01]  /*a900*/  FSEL R44, R11, -INF , !P4 ;  /* 0xff8000000b2c7808 */ /* 0x008fe20006000000 */
[----:B------:R-:W-:Y:S01]  /*a910*/  FMUL.FTZ R11, R31, UR10 ;  /* 0x0000000a1f0b7c20 */ /* 0x000fe20008410000 */
[----:B------:R-:W-:Y:S01]  /*a920*/  ISETP.GE.AND P4, PT, R126, R51, PT ;  /* 0x000000337e00720c */ /* 0x000fe20003f86270 */
[----:B------:R-:W-:-:S04]  /*a930*/  FMUL.FTZ R31, R14, UR10 ;  /* 0x0000000a0e1f7c20 */ /* 0x000fc80008410000 */
[----:B------:R-:W3:Y:S01]  /*a940*/  MUFU.TANH R120, R69 ;  /* 0x0000004500787308 */ /* 0x000ee20000002400 */
[----:B--2---:R-:W-:Y:S02]  /*a950*/  FSEL R20, R15, -INF , !P1 ;  /* 0xff8000000f147808 */ /* 0x004fe40004800000 */
[----:B------:R-:W-:Y:S01]  /*a960*/  ISETP.GE.AND P1, PT, R126, R39, PT ;  /* 0x000000277e00720c */ /* 0x000fe20003f26270 */
[----:B------:R-:W-:-:S04]  /*a970*/  VIADD R126, R38, 0xf1 ;  /* 0x000000f1267e7836 */ /* 0x000fc80000000000 */
[----:B------:R-:W2:Y:S01]  /*a980*/  MUFU.TANH R40, R40 ;  /* 0x0000002800287308 */ /* 0x000ea20000002400 */
[----:B-1----:R-:W-:Y:S02]  /*a990*/  FSEL R42, R42, -INF , !P2 ;  /* 0xff8000002a2a7808 */ /* 0x002fe40005000000 */
[----:B------:R-:W-:-:S05]  /*a9a0*/  ISETP.GE.AND P2, PT, R38, R51, PT ;  /* 0x000000332600720c */ /* 0x000fca0003f46270 */
[----:B------:R-:W1:Y:S01]  /*a9b0*/  MUFU.TANH R3, R3 ;  /* 0x0000000300037308 */ /* 0x000e620000002400 */
[----:B---3--:R-:W-:Y:S02]  /*a9c0*/  FSEL R120, R120, -INF , !P4 ;  /* 0xff80000078787808 */ /* 0x008fe40006000000 */
[----:B------:R-:W-:-:S05]  /*a9d0*/  ISETP.GE.AND P4, PT, R126, R51, PT ;  /* 0x000000337e00720c */ /* 0x000fca0003f86270 */
[----:B------:R-:W3:Y:S01]  /*a9e0*/  MUFU.TANH R52, R33 ;  /* 0x0000002100347308 */ /* 0x000ee20000002400 */
[----:B--2---:R-:W-:Y:S02]  /*a9f0*/  FSEL R40, R40, -INF , !P1 ;  /* 0xff80000028287808 */ /* 0x004fe40004800000 */
[-C--:B------:R-:W-:Y:S02]  /*aa00*/  ISETP.GE.AND P1, PT, R126, R39.reuse, PT ;  /* 0x000000277e00720c */ /* 0x080fe40003f26270 */
[----:B------:R-:W-:Y:S02]  /*aa10*/  FSEL R126, R50, -INF , !P2 ;  /* 0xff800000327e7808 */ /* 0x000fe40005000000 */
[----:B------:R-:W-:Y:S01]  /*aa20*/  ISETP.GE.AND P2, PT, R38, R39, PT ;  /* 0x000000272600720c */ /* 0x000fe20003f46270 */
[----:B------:R-:W2:Y:S01]  /*aa30*/  MUFU.TANH R7, R29 ;  /* 0x0000001d00077308 */ /* 0x000ea20000002400 */
[----:B------:R-:W-:Y:S02]  /*aa40*/  LOP3.LUT R38, R110, 0x10, R117, 0xfe, !PT ;  /* 0x000000106e267812 */ /* 0x000fe400078efe75 */
[----:B-1----:R-:W-:-:S02]  /*aa50*/  FSEL R5, R3, -INF , !P2 ;  /* 0xff80000003057808 */ /* 0x002fc40005000000 */
[----:B------:R-:W-:-:S03]  /*aa60*/  ISETP.GE.AND P2, PT, R130, R51, PT ;  /* 0x000000338200720c */ /* 0x000fc60003f46270 */
[----:B------:R-:W1:Y:S01]  /*aa70*/  MUFU.TANH R9, R9 ;  /* 0x0000000900097308 */ /* 0x000e620000002400 */
[----:B---3--:R-:W-:Y:S02]  /*aa80*/  FSEL R52, R52, -INF , !P4 ;  /* 0xff80000034347808 */ /* 0x008fe40006000000 */
[----:B------:R-:W-:-:S04]  /*aa90*/  ISETP.GE.AND P4, PT, R38, R51, PT ;  /* 0x000000332600720c */ /* 0x000fc80003f86270 */
[----:B------:R-:W-:Y:S01]  /*aaa0*/  FSEL R76, R91, -INF , !P4 ;  /* 0xff8000005b4c7808 */ /* 0x000fe20006000000 */
[----:B------:R-:W3:Y:S01]  /*aab0*/  MUFU.TANH R92, R92 ;  /* 0x0000005c005c7308 */ /* 0x000ee20000002400 */
[----:B--2---:R-:W-:Y:S01]  /*aac0*/  FSEL R50, R7, -INF , !P2 ;  /* 0xff80000007327808 */ /* 0x004fe20005000000 */
[----:B------:R-:W-:Y:S01]  /*aad0*/  FMUL.FTZ R29, R12, UR10 ;  /* 0x0000000a0c1d7c20 */ /* 0x000fe20008410000 */
[-C--:B------:R-:W-:Y:S02]  /*aae0*/  ISETP.GE.AND P2, PT, R38, R39.reuse, PT ;  /* 0x000000272600720c */ /* 0x080fe40003f46270 */
[----:B------:R-:W-:-:S03]  /*aaf0*/  ISETP.GE.AND P4, PT, R82, R39, PT ;  /* 0x000000275200720c */ /* 0x000fc60003f86270 */
[----:B------:R-:W2:Y:S01]  /*ab00*/  MUFU.TANH R11, R11 ;  /* 0x0000000b000b7308 */ /* 0x000ea20000002400 */
[----:B-1----:R-:W-:Y:S02]  /*ab10*/  FSEL R38, R9, -INF , !P1 ;  /* 0xff80000009267808 */ /* 0x002fe40004800000 */
[----:B------:R-:W-:Y:S02]  /*ab20*/  ISETP.GE.AND P1, PT, R130, R39, PT ;  /* 0x000000278200720c */ /* 0x000fe40003f26270 */
[----:B------:R-:W-:-:S03]  /*ab30*/  LOP3.LUT R130, R110, 0x18, R117, 0xfe, !PT ;  /* 0x000000186e827812 */ /* 0x000fc600078efe75 */
[----:B------:R-:W-:Y:S01]  /*ab40*/  MUFU.TANH R88, R88 ;  /* 0x0000005800587308 */ /* 0x000fe20000002400 */
[----:B---3--:R-:W-:Y:S02]  /*ab50*/  FSEL R9, R92, -INF , !P3 ;  /* 0xff8000005c097808 */ /* 0x008fe40005800000 */
[-C--:B------:R-:W-:Y:S02]  /*ab60*/  ISETP.GE.AND P3, PT, R82, R51.reuse, PT ;  /* 0x000000335200720c */ /* 0x080fe40003f66270 */
[----:B------:R-:W-:Y:S02]  /*ab70*/  LOP3.LUT R82, R110, 0x30, R117, 0xfe, !PT ;  /* 0x000000306e527812 */ /* 0x000fe400078efe75 */
[----:B------:R-:W-:Y:S01]  /*ab80*/  FSEL R16, R87, -INF , !P3 ;  /* 0xff80000057107808 */ /* 0x000fe20005800000 */
[----:B------:R-:W1:Y:S01]  /*ab90*/  MUFU.TANH R90, R90 ;  /* 0x0000005a005a7308 */ /* 0x000e620000002400 */
[----:B--2---:R-:W-:Y:S02]  /*aba0*/  FSEL R3, R11, -INF , !P1 ;  /* 0xff8000000b037808 */ /* 0x004fe40004800000 */
[----:B------:R-:W-:-:S02]  /*abb0*/  ISETP.GE.AND P1, PT, R130, R51, PT ;  /* 0x000000338200720c */ /* 0x000fc40003f26270 */
[-C--:B------:R-:W-:Y:S02]  /*abc0*/  ISETP.GE.AND P3, PT, R82, R39.reuse, PT ;  /* 0x000000275200720c */ /* 0x080fe40003f66270 */
[----:B------:R-:W-:Y:S01]  /*abd0*/  LOP3.LUT R92, R110, 0x28, R117, 0xfe, !PT ;  /* 0x000000286e5c7812 */ /* 0x000fe200078efe75 */
[----:B------:R-:W2:Y:S01]  /*abe0*/  MUFU.TANH R86, R86 ;  /* 0x0000005600567308 */ /* 0x000ea20000002400 */
[----:B------:R-:W-:Y:S02]  /*abf0*/  FSEL R78, R89, -INF , !P1 ;  /* 0xff800000594e7808 */ /* 0x000fe40004800000 */
[----:B------:R-:W-:-:S05]  /*ac00*/  ISETP.GE.AND P1, PT, R92, R39, PT ;  /* 0x000000275c00720c */ /* 0x000fca0003f26270 */
[----:B------:R-:W3:Y:S01]  /*ac10*/  MUFU.TANH R84, R84 ;  /* 0x0000005400547308 */ /* 0x000ee20000002400 */
[----:B-1----:R-:W-:Y:S02]  /*ac20*/  FSEL R15, R90, -INF , !P2 ;  /* 0xff8000005a0f7808 */ /* 0x002fe40005000000 */
[----:B------:R-:W-:Y:S02]  /*ac30*/  ISETP.GE.AND P2, PT, R92, R51, PT ;  /* 0x000000335c00720c */ /* 0x000fe40003f46270 */
[--C-:B------:R-:W-:Y:S02]  /*ac40*/  LOP3.LUT R90, R110, 0x68, R117.reuse, 0xfe, !PT ;  /* 0x000000686e5a7812 */ /* 0x100fe400078efe75 */
[----:B------:R-:W-:Y:S01]  /*ac50*/  FSEL R18, R85, -INF , !P2 ;  /* 0xff80000055127808 */ /* 0x000fe20005000000 */
[----:B------:R-:W1:Y:S01]  /*ac60*/  MUFU.TANH R49, R49 ;  /* 0x0000003100317308 */ /* 0x000e620000002400 */
[----:B--2---:R-:W-:Y:S02]  /*ac70*/  FSEL R19, R86, -INF , !P4 ;  /* 0xff80000056137808 */ /* 0x004fe40006000000 */
[----:B------:R-:W-:-:S05]  /*ac80*/  LOP3.LUT R86, R110, 0x48, R117, 0xfe, !PT ;  /* 0x000000486e567812 */ /* 0x000fca00078efe75 */
[----:B------:R2:W-:Y:S01]  /*ac90*/  MUFU.TANH R202, R80 ;  /* 0x0000005000ca7308 */ /* 0x0005e20000002400 */
[----:B---3--:R-:W-:Y:S02]  /*aca0*/  FSEL R17, R84, -INF , !P1 ;  /* 0xff80000054117808 */ /* 0x008fe40004800000 */
[----:B------:R-:W-:-:S05]  /*acb0*/  LOP3.LUT R84, R110, 0x58, R117, 0xfe, !PT ;  /* 0x000000586e547812 */ /* 0x000fca00078efe75 */
[----:B------:R-:W3:Y:S01]  /*acc0*/  MUFU.TANH R94, R94 ;  /* 0x0000005e005e7308 */ /* 0x000ee20000002400 */
[----:B-1----:R-:W-:Y:S01]  /*acd0*/  FSEL R21, R49, -INF , !P3 ;  /* 0xff80000031157808 */ /* 0x002fe20005800000 */
[----:B------:R-:W-:Y:S01]  /*ace0*/  FMUL.FTZ R49, R6, UR10 ;  /* 0x0000000a06317c20 */ /* 0x000fe20008410000 */
[----:B------:R-:W-:Y:S02]  /*acf0*/  ISETP.GE.AND P3, PT, R86, R51, PT ;  /* 0x000000335600720c */ /* 0x000fe40003f66270 */
[----:B------:R-:W-:Y:S02]  /*ad00*/  LOP3.LUT R6, R110, 0x80, R117, 0xfe, !PT ;  /* 0x000000806e067812 */ /* 0x000fe400078efe75 */
[----:B------:R-:W-:Y:S01]  /*ad10*/  FSEL R98, R98, -INF , !P3 ;  /* 0xff80000062627808 */ /* 0x000fe20005800000 */
[----:B------:R-:W1:Y:S01]  /*ad20*/  MUFU.TANH R99, R99 ;  /* 0x0000006300637308 */ /* 0x000e620000002400 */
[----:B--2---:R-:W-:Y:S02]  /*ad30*/  FSEL R80, R93, -INF , !P5 ;  /* 0xff8000005d507808 */ /* 0x004fe40006800000 */
[----:B------:R-:W-:-:S02]  /*ad40*/  ISETP.GE.AND P5, PT, R130, R39, PT ;  /* 0x000000278200720c */ /* 0x000fc40003fa6270 */
[----:B------:R-:W-:Y:S02]  /*ad50*/  ISETP.GE.AND P3, PT, R84, R39, PT ;  /* 0x000000275400720c */ /* 0x000fe40003f66270 */
[----:B------:R-:W-:Y:S01]  /*ad60*/  FSEL R11, R88, -INF , !P5 ;  /* 0xff800000580b7808 */ /* 0x000fe20006800000 */
[----:B------:R-:W2:Y:S01]  /*ad70*/  MUFU.TANH R96, R96 ;  /* 0x0000006000607308 */ /* 0x000ea20000002400 */
[-C--:B------:R-:W-:Y:S02]  /*ad80*/  ISETP.GE.AND P5, PT, R82, R51.reuse, PT ;  /* 0x000000335200720c */ /* 0x080fe40003fa6270 */
[C-C-:B------:R-:W-:Y:S02]  /*ad90*/  LOP3.LUT R82, R110.reuse, 0x38, R117.reuse, 0xfe, !PT ;  /* 0x000000386e527812 */ /* 0x140fe400078efe75 */
[----:B------:R-:W-:Y:S02]  /*ada0*/  LOP3.LUT R88, R110, 0x40, R117, 0xfe, !PT ;  /* 0x000000406e587812 */ /* 0x000fe400078efe75 */
[C---:B------:R-:W-:Y:S01]  /*adb0*/  ISETP.GE.AND P4, PT, R82.reuse, R51, PT ;  /* 0x000000335200720c */ /* 0x040fe20003f86270 */
[----:B------:R-:W4:Y:S01]  /*adc0*/  MUFU.TANH R103, R103 ;  /* 0x0000006700677308 */ /* 0x000f220000002400 */
[----:B------:R-:W-:-:S02]  /*add0*/  ISETP.GE.AND P2, PT, R82, R39, PT ;  /* 0x000000275200720c */ /* 0x000fc40003f46270 */
[----:B------:R-:W-:Y:S01]  /*ade0*/  FSEL R12, R37, -INF , !P4 ;  /* 0xff800000250c7808 */ /* 0x000fe20006000000 */
[----:B------:R-:W-:Y:S01]  /*adf0*/  FMUL.FTZ R37, R60, UR10 ;  /* 0x0000000a3c257c20 */ /* 0x000fe20008410000 */
[----:B------:R-:W-:Y:S02]  /*ae00*/  ISETP.GE.AND P1, PT, R88, R51, PT ;  /* 0x000000335800720c */ /* 0x000fe40003f26270 */
[----:B------:R-:W-:Y:S01]  /*ae10*/  ISETP.GE.AND P4, PT, R86, R39, PT ;  /* 0x000000275600720c */ /* 0x000fe20003f86270 */
[----:B------:R-:W5:Y:S01]  /*ae20*/  MUFU.TANH R101, R101 ;  /* 0x0000006500657308 */ /* 0x000f620000002400 */
[----:B------:R-:W-:Y:S02]  /*ae30*/  LOP3.LUT R86, R110, 0x50, R117, 0xfe, !PT ;  /* 0x000000506e567812 */ /* 0x000fe400078efe75 */
[----:B---3--:R-:W-:Y:S02]  /*ae40*/  FSEL R7, R94, -INF , !P2 ;  /* 0xff8000005e077808 */ /* 0x008fe40005000000 */
[----:B------:R-:W-:-:S02]  /*ae50*/  FSEL R14, R95, -INF , !P1 ;  /* 0xff8000005f0e7808 */ /* 0x000fc40004800000 */
[C---:B------:R-:W-:Y:S01]  /*ae60*/  ISETP.GE.AND P2, PT, R86.reuse, R51, PT ;  /* 0x000000335600720c */ /* 0x040fe20003f46270 */
[----:B------:R-:W3:Y:S01]  /*ae70*/  MUFU.TANH R105, R105 ;  /* 0x0000006900697308 */ /* 0x000ee20000002400 */
[-C--:B------:R-:W-:Y:S02]  /*ae80*/  ISETP.GE.AND P1, PT, R86, R39.reuse, PT ;  /* 0x000000275600720c */ /* 0x080fe40003f26270 */
[----:B------:R-:W-:Y:S02]  /*ae90*/  LOP3.LUT R86, R110, 0x60, R117, 0xfe, !PT ;  /* 0x000000606e567812 */ /* 0x000fe400078efe75 */
[----:B------:R-:W-:Y:S01]  /*aea0*/  FSEL R82, R59, -INF , !P5 ;  /* 0xff8000003b527808 */ /* 0x000fe20006800000 */
[----:B------:R-:W-:Y:S01]  /*aeb0*/  FMUL.FTZ R59, R68, UR10 ;  /* 0x0000000a443b7c20 */ /* 0x000fe20008410000 */
[----:B------:R-:W-:Y:S01]  /*aec0*/  ISETP.GE.AND P5, PT, R88, R39, PT ;  /* 0x000000275800720c */ /* 0x000fe20003fa6270 */
[----:B------:R-:W3:Y:S01]  /*aed0*/  MUFU.TANH R201, R201 ;  /* 0x000000c900c97308 */ /* 0x000ee20000002400 */
[----:B-1----:R-:W-:-:S02]  /*aee0*/  FSEL R33, R99, -INF , !P4 ;  /* 0xff80000063217808 */ /* 0x002fc40006000000 */
[-C--:B------:R-:W-:Y:S02]  /*aef0*/  ISETP.GE.AND P4, PT, R86, R51.reuse, PT ;  /* 0x000000335600720c */ /* 0x080fe40003f86270 */
[----:B------:R-:W-:Y:S02]  /*af00*/  LOP3.LUT R88, R110, 0x70, R117, 0xfe, !PT ;  /* 0x000000706e587812 */ /* 0x000fe400078efe75 */
[----:B--2---:R-:W-:Y:S01]  /*af10*/  FSEL R13, R96, -INF , !P5 ;  /* 0xff800000600d7808 */ /* 0x004fe20006800000 */
[----:B------:R-:W1:Y:S01]  /*af20*/  MUFU.TANH R199, R199 ;  /* 0x000000c700c77308 */ /* 0x000e620000002400 */
[----:B------:R-:W-:Y:S02]  /*af30*/  ISETP.GE.AND P5, PT, R84, R51, PT ;  /* 0x000000335400720c */ /* 0x000fe40003fa6270 */
[----:B------:R-:W-:Y:S02]  /*af40*/  FSEL R84, R100, -INF , !P2 ;  /* 0xff80000064547808 */ /* 0x000fe40005000000 */
[----:B----4-:R-:W-:-:S02]  /*af50*/  FSEL R215, R103, -INF , !P3 ;  /* 0xff80000067d77808 */ /* 0x010fc40005800000 */
[----:B------:R-:W-:Y:S01]  /*af60*/  FSEL R104, R104, -INF , !P4 ;  /* 0xff80000068687808 */ /* 0x000fe20006000000 */
[----:B------:R-:W2:Y:S01]  /*af70*/  MUFU.TANH R108, R108 ;  /* 0x0000006c006c7308 */ /* 0x000ea20000002400 */
[----:B------:R-:W-:Y:S02]  /*af80*/  ISETP.GE.AND P2, PT, R86, R39, PT ;  /* 0x000000275600720c */ /* 0x000fe40003f46270 */
[C---:B------:R-:W-:Y:S02]  /*af90*/  ISETP.GE.AND P3, PT, R88.reuse, R51, PT ;  /* 0x000000335800720c */ /* 0x040fe40003f66270 */
[----:B------:R-:W-:Y:S02]  /*afa0*/  ISETP.GE.AND P4, PT, R88, R39, PT ;  /* 0x000000275800720c */ /* 0x000fe40003f86270 */
[----:B------:R-:W-:Y:S01]  /*afb0*/  LOP3.LUT R88, R110, 0x78, R117, 0xfe, !PT ;  /* 0x000000786e587812 */ /* 0x000fe200078efe75 */
[----:B------:R-:W4:Y:S01]  /*afc0*/  MUFU.TANH R197, R197 ;  /* 0x000000c500c57308 */ /* 0x000f220000002400 */
[----:B-----5:R-:W-:-:S02]  /*afd0*/  FSEL R217, R101, -INF , !P1 ;  /* 0xff80000065d97808 */ /* 0x020fc40004800000 */
[----:B------:R-:W-:Y:S01]  /*afe0*/  FSEL R86, R102, -INF , !P5 ;  /* 0xff80000066567808 */ /* 0x000fe20006800000 */
[----:B------:R-:W-:Y:S01]  /*aff0*/  FMUL.FTZ R102, R32, UR10 ;  /* 0x0000000a20667c20 */ /* 0x000fe20008410000 */
[----:B---3--:R-:W-:Y:S02]  /*b000*/  FSEL R213, R105, -INF , !P2 ;  /* 0xff80000069d57808 */ /* 0x008fe40005000000 */
[C---:B------:R-:W-:Y:S01]  /*b010*/  ISETP.GE.AND P1, PT, R90.reuse, R51, PT ;  /* 0x000000335a00720c */ /* 0x040fe20003f26270 */
[----:B------:R-:W3:Y:S01]  /*b020*/  MUFU.TANH R183, R183 ;  /* 0x000000b700b77308 */ /* 0x000ee20000002400 */
[----:B------:R-:W-:Y:S02]  /*b030*/  ISETP.GE.AND P5, PT, R90, R39, PT ;  /* 0x000000275a00720c */ /* 0x000fe40003fa6270 */
[----:B------:R-:W-:Y:S02]  /*b040*/  ISETP.GE.AND P2, PT, R88, R51, PT ;  /* 0x000000335800720c */ /* 0x000fe40003f46270 */
[----:B------:R-:W-:-:S02]  /*b050*/  FSEL R94, R106, -INF , !P1 ;  /* 0xff8000006a5e7808 */ /* 0x000fc40004800000 */
[----:B------:R-:W-:Y:S01]  /*b060*/  FSEL R201, R201, -INF , !P5 ;  /* 0xff800000c9c97808 */ /* 0x000fe20006800000 */
[----:B------:R-:W5:Y:S01]  /*b070*/  MUFU.TANH R125, R125 ;  /* 0x0000007d007d7308 */ /* 0x000f620000002400 */
[----:B------:R-:W-:Y:S02]  /*b080*/  FSEL R198, R107, -INF , !P3 ;  /* 0xff8000006bc67808 */ /* 0x000fe40005800000 */
[----:B-1----:R-:W-:Y:S02]  /*b090*/  FSEL R199, R199, -INF , !P4 ;  /* 0xff800000c7c77808 */ /* 0x002fe40006000000 */
[----:B--2---:R-:W-:Y:S02]  /*b0a0*/  FSEL R108, R108, -INF , !P2 ;  /* 0xff8000006c6c7808 */ /* 0x004fe40005000000 */
[----:B------:R-:W-:Y:S01]  /*b0b0*/  ISETP.GE.AND P1, PT, R88, R39, PT ;  /* 0x000000275800720c */ /* 0x000fe20003f26270 */
[----:B------:R-:W1:Y:S01]  /*b0c0*/  MUFU.TANH R119, R119 ;  /* 0x0000007700777308 */ /* 0x000e620000002400 */
[----:B------:R-:W-:-:S02]  /*b0d0*/  ISETP.GE.AND P5, PT, R6, R51, PT ;  /* 0x000000330600720c */ /* 0x000fc40003fa6270 */
[----:B------:R-:W-:Y:S02]  /*b0e0*/  ISETP.GE.AND P3, PT, R6, R39, PT ;  /* 0x000000270600720c */ /* 0x000fe40003f66270 */
[C---:B------:R-:W-:Y:S02]  /*b0f0*/  ISETP.GE.AND P4, PT, R24.reuse, R51, PT ;  /* 0x000000331800720c */ /* 0x040fe40003f86270 */
[----:B------:R-:W-:Y:S01]  /*b100*/  ISETP.GE.AND P2, PT, R24, R39, PT ;  /* 0x000000271800720c */ /* 0x000fe20003f46270 */
[----:B------:R-:W2:Y:S01]  /*b110*/  MUFU.TANH R23, R23 ;  /* 0x0000001700177308 */ /* 0x000ea20000002400 */
[----:B------:R-:W-:Y:S02]  /*b120*/  LOP3.LUT R24, R110, 0x98, R117, 0xfe, !PT ;  /* 0x000000986e187812 */ /* 0x000fe400078efe75 */
[----:B----4-:R-:W-:Y:S02]  /*b130*/  FSEL R197, R197, -INF , !P1 ;  /* 0xff800000c5c57808 */ /* 0x010fe40004800000 */
[----:B------:R-:W-:-:S02]  /*b140*/  FSEL R200, R112, -INF , !P5 ;  /* 0xff80000070c87808 */ /* 0x000fc40006800000 */
[----:B------:R-:W-:Y:S01]  /*b150*/  FSEL R191, R191, -INF , !P3 ;  /* 0xff800000bfbf7808 */ /* 0x000fe20005800000 */
[----:B------:R-:W4:Y:S01]  /*b160*/  MUFU.TANH R153, R153 ;  /* 0x0000009900997308 */ /* 0x000f220000002400 */
[C---:B------:R-:W-:Y:S02]  /*b170*/  ISETP.GE.AND P1, PT, R26.reuse, R51, PT ;  /* 0x000000331a00720c */ /* 0x040fe40003f26270 */
[----:B------:R-:W-:Y:S02]  /*b180*/  ISETP.GE.AND P5, PT, R26, R39, PT ;  /* 0x000000271a00720c */ /* 0x000fe40003fa6270 */
[----:B------:R-:W-:Y:S02]  /*b190*/  ISETP.GE.AND P3, PT, R24, R51, PT ;  /* 0x000000331800720c */ /* 0x000fe40003f66270 */
[----:B------:R-:W-:Y:S01]  /*b1a0*/  LOP3.LUT R26, R110, 0xa0, R117, 0xfe, !PT ;  /* 0x000000a06e1a7812 */ /* 0x000fe200078efe75 */
[----:B------:R-:W4:Y:S01]  /*b1b0*/  MUFU.TANH R25, R25 ;  /* 0x0000001900197308 */ /* 0x000f220000002400 */
[----:B------:R-:W-:-:S02]  /*b1c0*/  FSEL R187, R187, -INF , !P2 ;  /* 0xff800000bbbb7808 */ /* 0x000fc40005000000 */
[----:B---3--:R-:W-:Y:S02]  /*b1d0*/  FSEL R183, R183, -INF , !P5 ;  /* 0xff800000b7b77808 */ /* 0x008fe40006800000 */
[----:B-----5:R-:W-:Y:S02]  /*b1e0*/  FSEL R204, R125, -INF , !P3 ;  /* 0xff8000007dcc7808 */ /* 0x020fe40005800000 */
[----:B------:R-:W-:Y:S01]  /*b1f0*/  ISETP.GE.AND P2, PT, R26, R51, PT ;  /* 0x000000331a00720c */ /* 0x000fe20003f46270 */
[----:B------:R-:W3:Y:S01]  /*b200*/  MUFU.TANH R27, R27 ;  /* 0x0000001b001b7308 */ /* 0x000ee20000002400 */
[----:B-1----:R-:W-:Y:S02]  /*b210*/  FSEL R74, R119, -INF , !P1 ;  /* 0xff800000774a7808 */ /* 0x002fe40004800000 */
[----:B------:R-:W-:Y:S02]  /*b220*/  FSEL R202, R202, -INF , !P2 ;  /* 0xff800000caca7808 */ /* 0x000fe40005000000 */
[----:B------:R-:W-:-:S02]  /*b230*/  ISETP.GE.AND P1, PT, R26, R39, PT ;  /* 0x000000271a00720c */ /* 0x000fc40003f26270 */
[C-C-:B------:R-:W-:Y:S01]  /*b240*/  LOP3.LUT R26, R110.reuse, 0xb8, R117.reuse, 0xfe, !PT ;  /* 0x000000b86e1a7812 */ /* 0x140fe200078efe75 */
[----:B------:R1:W-:Y:S01]  /*b250*/  MUFU.TANH R6, R35 ;  /* 0x0000002300067308 */ /* 0x0003e20000002400 */
[----:B------:R-:W-:-:S07]  /*b260*/  LOP3.LUT R32, R110, 0xd8, R117, 0xfe, !PT ;  /* 0x000000d86e207812 */ /* 0x000fce00078efe75 */
[----:B------:R-:W5:Y:S08]  /*b270*/  MUFU.TANH R165, R165 ;  /* 0x000000a500a57308 */ /* 0x000f700000002400 */
[----:B------:R-:W5:Y:S01]  /*b280*/  MUFU.TANH R31, R31 ;  /* 0x0000001f001f7308 */ /* 0x000f620000002400 */
[----:B-1----:R-:W-:Y:S01]  /*b290*/  FMUL.FTZ R35, R72, UR10 ;  /* 0x0000000a48237c20 */ /* 0x002fe20008410000 */
[----:B------:R-:W-:-:S02]  /*b2a0*/  FSEL R72, R116, -INF , !P4 ;  /* 0xff80000074487808 */ /* 0x000fc40006000000 */
[----:B------:R-:W-:Y:S02]  /*b2b0*/  ISETP.GE.AND P4, PT, R24, R39, PT ;  /* 0x000000271800720c */ /* 0x000fe40003f86270 */
[--C-:B------:R-:W-:Y:S02]  /*b2c0*/  LOP3.LUT R24, R110, 0xa8, R117.reuse, 0xfe, !PT ;  /* 0x000000a86e187812 */ /* 0x100fe400078efe75 */
[----:B------:R-:W1:Y:S01]  /*b2d0*/  MUFU.TANH R29, R29 ;  /* 0x0000001d001d7308 */ /* 0x000e620000002400 */
[----:B------:R-:W-:Y:S02]  /*b2e0*/  FSEL R175, R175, -INF , !P4 ;  /* 0xff800000afaf7808 */ /* 0x000fe40006000000 */
[C---:B------:R-:W-:Y:S02]  /*b2f0*/  ISETP.GE.AND P5, PT, R24.reuse, R51, PT ;  /* 0x000000331800720c */ /* 0x040fe40003fa6270 */
[----:B------:R-:W-:Y:S02]  /*b300*/  ISETP.GE.AND P3, PT, R24, R39, PT ;  /* 0x000000271800720c */ /* 0x000fe40003f66270 */
[----:B------:R-:W-:Y:S01]  /*b310*/  LOP3.LUT R24, R110, 0xb0, R117, 0xfe, !PT ;  /* 0x000000b06e187812 */ /* 0x000fe200078efe75 */
[----:B------:R-:W1:Y:S01]  /*b320*/  MUFU.TANH R8, R8 ;  /* 0x0000000800087308 */ /* 0x000e620000002400 */
[----:B--2---:R-:W-:-:S02]  /*b330*/  FSEL R68, R23, -INF , !P5 ;  /* 0xff80000017447808 */ /* 0x004fc40006800000 */
[C---:B------:R-:W-:Y:S02]  /*b340*/  ISETP.GE.AND P4, PT, R24.reuse, R51, PT ;  /* 0x000000331800720c */ /* 0x040fe40003f86270 */
[-C--:B------:R-:W-:Y:S02]  /*b350*/  ISETP.GE.AND P2, PT, R24, R39.reuse, PT ;  /* 0x000000271800720c */ /* 0x080fe40003f46270 */
[----:B------:R-:W-:Y:S01]  /*b360*/  LOP3.LUT R24, R110, 0xc0, R117, 0xfe, !PT ;  /* 0x000000c06e187812 */ /* 0x000fe200078efe75 */
[----:B------:R-:W2:Y:S01]  /*b370*/  MUFU.TANH R10, R10 ;  /* 0x0000000a000a7308 */ /* 0x000ea20000002400 */
[----:B----4-:R-:W-:Y:S02]  /*b380*/  FSEL R153, R153, -INF , !P3 ;  /* 0xff80000099997808 */ /* 0x010fe40005800000 */
[----:B------:R-:W-:Y:S01]  /*b390*/  FSEL R62, R25, -INF , !P4 ;  /* 0xff800000193e7808 */ /* 0x000fe20006000000 */
[----:B------:R-:W-:Y:S01]  /*b3a0*/  FMUL.FTZ R25, R34, UR10 ;  /* 0x0000000a22197c20 */ /* 0x000fe20008410000 */
[----:B---3--:R-:W-:Y:S01]  /*b3b0*/  FSEL R125, R27, -INF , !P2 ;  /* 0xff8000001b7d7808 */ /* 0x008fe20005000000 */
[----:B------:R-:W-:Y:S01]  /*b3c0*/  FMUL.FTZ R27, R30, UR10 ;  /* 0x0000000a1e1b7c20 */ /* 0x000fe20008410000 */
[----:B-----5:R-:W-:Y:S01]  /*b3d0*/  FSEL R165, R165, -INF , !P1 ;  /* 0xff800000a5a57808 */ /* 0x020fe20004800000 */
[----:B------:R-:W3:Y:S01]  /*b3e0*/  MUFU.TANH R4, R4 ;  /* 0x0000000400047308 */ /* 0x000ee20000002400 */
[----:B------:R-:W-:-:S02]  /*b3f0*/  ISETP.GE.AND P5, PT, R26, R39, PT ;  /* 0x000000271a00720c */ /* 0x000fc40003fa6270 */
[C---:B------:R-:W-:Y:S02]  /*b400*/  ISETP.GE.AND P3, PT, R24.reuse, R51, PT ;  /* 0x000000331800720c */ /* 0x040fe40003f66270 */
[----:B------:R-:W-:Y:S02]  /*b410*/  ISETP.GE.AND P4, PT, R24, R39, PT ;  /* 0x000000271800720c */ /* 0x000fe40003f86270 */
[----:B------:R-:W-:Y:S01]  /*b420*/  ISETP.GE.AND P1, PT, R26, R51, PT ;  /* 0x000000331a00720c */ /* 0x000fe20003f26270 */
[----:B------:R-:W4:Y:S01]  /*b430*/  MUFU.TANH R49, R49 ;  /* 0x0000003100317308 */ /* 0x000f220000002400 */
[C-C-:B------:R-:W-:Y:S02]  /*b440*/  LOP3.LUT R24, R110.reuse, 0xd0, R117.reuse, 0xfe, !PT ;  /* 0x000000d06e187812 */ /* 0x140fe400078efe75 */
[----:B------:R-:W-:Y:S02]  /*b450*/  LOP3.LUT R26, R110, 0xc8, R117, 0xfe, !PT ;  /* 0x000000c86e1a7812 */ /* 0x000fe400078efe75 */
[----:B------:R-:W-:-:S02]  /*b460*/  FSEL R119, R31, -INF , !P5 ;  /* 0xff8000001f777808 */ /* 0x000fc40006800000 */
[----:B-1----:R-:W-:Y:S01]  /*b470*/  FSEL R60, R29, -INF , !P1 ;  /* 0xff8000001d3c7808 */ /* 0x002fe20004800000 */
[----:B------:R-:W1:Y:S01]  /*b480*/  MUFU.TANH R47, R47 ;  /* 0x0000002f002f7308 */ /* 0x000e620000002400 */
[-C--:B------:R-:W-:Y:S02]  /*b490*/  ISETP.GE.AND P5, PT, R24, R51.reuse, PT ;  /* 0x000000331800720c */ /* 0x080fe40003fa6270 */
[C---:B------:R-:W-:Y:S02]  /*b4a0*/  ISETP.GE.AND P2, PT, R26.reuse, R51, PT ;  /* 0x000000331a00720c */ /* 0x040fe40003f46270 */
[----:B------:R-:W-:Y:S02]  /*b4b0*/  ISETP.GE.AND P1, PT, R26, R39, PT ;  /* 0x000000271a00720c */ /* 0x000fe40003f26270 */
[----:B------:R-:W-:Y:S01]  /*b4c0*/  FSEL R26, R8, -INF , !P3 ;  /* 0xff800000081a7808 */ /* 0x000fe20005800000 */
[----:B------:R-:W5:Y:S01]  /*b4d0*/  MUFU.TANH R35, R35 ;  /* 0x0000002300237308 */ /* 0x000f620000002400 */
[----:B------:R-:W-:-:S02]  /*b4e0*/  LOP3.LUT R8, R110, 0xe0, R117, 0xfe, !PT ;  /* 0x000000e06e087812 */ /* 0x000fc400078efe75 */
[----:B--2---:R-:W-:Y:S02]  /*b4f0*/  FSEL R105, R10, -INF , !P4 ;  /* 0xff8000000a697808 */ /* 0x004fe40006000000 */
[----:B------:R-:W-:Y:S02]  /*b500*/  ISETP.GE.AND P3, PT, R24, R39, PT ;  /* 0x000000271800720c */ /* 0x000fe40003f66270 */
[----:B------:R-:W-:Y:S01]  /*b510*/  FSEL R10, R6, -INF , !P5 ;  /* 0xff800000060a7808 */ /* 0x000fe20006800000 */
[----:B------:R-:W2:Y:S01]  /*b520*/  MUFU.TANH R45, R45 ;  /* 0x0000002d002d7308 */ /* 0x000ea20000002400 */
[----:B------:R-:W-:Y:S02]  /*b530*/  ISETP.GE.AND P4, PT, R32, R51, PT ;  /* 0x000000332000720c */ /* 0x000fe40003f86270 */
[----:B------:R-:W-:Y:S02]  /*b540*/  LOP3.LUT R6, R110, 0xe8, R117, 0xfe, !PT ;  /* 0x000000e86e067812 */ /* 0x000fe400078efe75 */
[----:B---3--:R-:W-:-:S02]  /*b550*/  FSEL R24, R4, -INF , !P2 ;  /* 0xff80000004187808 */ /* 0x008fc40005000000 */
[----:B----4-:R-:W-:Y:S01]  /*b560*/  FSEL R49, R49, -INF , !P1 ;  /* 0xff80000031317808 */ /* 0x010fe20004800000 */
[----:B------:R-:W3:Y:S01]  /*b570*/  MUFU.TANH R37, R37 ;  /* 0x0000002500257308 */ /* 0x000ee20000002400 */
[----:B------:R-:W-:Y:S02]  /*b580*/  ISETP.GE.AND P2, PT, R32, R39, PT ;  /* 0x000000272000720c */ /* 0x000fe40003f46270 */
[C---:B------:R-:W-:Y:S02]  /*b590*/  ISETP.GE.AND P1, PT, R8.reuse, R51, PT ;  /* 0x000000330800720c */ /* 0x040fe40003f26270 */
[----:B------:R-:W-:Y:S02]  /*b5a0*/  ISETP.GE.AND P5, PT, R8, R39, PT ;  /* 0x000000270800720c */ /* 0x000fe40003fa6270 */
[----:B------:R-:W-:Y:S01]  /*b5b0*/  LOP3.LUT R4, R110, 0xf0, R117, 0xfe, !PT ;  /* 0x000000f06e047812 */ /* 0x000fe200078efe75 */
[----:B------:R-:W4:Y:S01]  /*b5c0*/  MUFU.TANH R43, R43 ;  /* 0x0000002b002b7308 */ /* 0x000f220000002400 */
[----:B-1----:R-:W-:-:S02]  /*b5d0*/  FSEL R47, R47, -INF , !P3 ;  /* 0xff8000002f2f7808 */ /* 0x002fc40005800000 */
[C---:B------:R-:W-:Y:S02]  /*b5e0*/  ISETP.GE.AND P3, PT, R6.reuse, R51, PT ;  /* 0x000000330600720c */ /* 0x040fe40003f66270 */
[----:B-----5:R-:W-:Y:S02]  /*b5f0*/  FSEL R8, R35, -INF , !P4 ;  /* 0xff80000023087808 */ /* 0x020fe40006000000 */
[----:B------:R-:W-:Y:S01]  /*b600*/  ISETP.GE.AND P4, PT, R6, R39, PT ;  /* 0x000000270600720c */ /* 0x000fe20003f86270 */
[----:B------:R-:W1:Y:S01]  /*b610*/  MUFU.TANH R23, R59 ;  /* 0x0000003b00177308 */ /* 0x000e620000002400 */
[----:B------:R-:W-:Y:S02]  /*b620*/  LOP3.LUT R30, R110, 0xf8, R117, 0xfe, !PT ;  /* 0x000000f86e1e7812 */ /* 0x000fe400078efe75 */
[----:B--2---:R-:W-:Y:S02]  /*b630*/  FSEL R45, R45, -INF , !P2 ;  /* 0xff8000002d2d7808 */ /* 0x004fe40005000000 */
[----:B---3--:R-:W-:-:S02]  /*b640*/  FSEL R6, R37, -INF , !P1 ;  /* 0xff80000025067808 */ /* 0x008fc40004800000 */
[C---:B------:R-:W-:Y:S01]  /*b650*/  ISETP.GE.AND P2, PT, R4.reuse, R51, PT ;  /* 0x000000330400720c */ /* 0x040fe20003f46270 */
[----:B------:R-:W2:Y:S01]  /*b660*/  MUFU.TANH R41, R41 ;  /* 0x0000002900297308 */ /* 0x000ea20000002400 */
[----:B------:R-:W-:Y:S01]  /*b670*/  BAR.SYNC.DEFER_BLOCKING 0x0 ;  /* 0x0000000000007b1d */ /* 0x000fe20000010000 */
[----:B------:R-:W-:Y:S02]  /*b680*/  ISETP.GE.AND P1, PT, R4, R39, PT ;  /* 0x000000270400720c */ /* 0x000fe40003f26270 */
[----:B----4-:R-:W-:Y:S02]  /*b690*/  FSEL R43, R43, -INF , !P5 ;  /* 0xff8000002b2b7808 */ /* 0x010fe40006800000 */
[----:B------:R-:W-:Y:S02]  /*b6a0*/  ISETP.GE.AND P5, PT, R30, R51, PT ;  /* 0x000000331e00720c */ /* 0x000fe40003fa6270 */
[----:B------:R-:W3:Y:S01]  /*b6b0*/  MUFU.TANH R102, R102 ;  /* 0x0000006600667308 */ /* 0x000ee20000002400 */
[----:B-1----:R-:W-:-:S02]  /*b6c0*/  FSEL R4, R23, -INF , !P3 ;  /* 0xff80000017047808 */ /* 0x002fc40005800000 */
[----:B------:R-:W-:-:S05]  /*b6d0*/  ISETP.GE.AND P3, PT, R30, R39, PT ;  /* 0x000000271e00720c */ /* 0x000fca0003f66270 */
[----:B------:R-:W1:Y:S01]  /*b6e0*/  MUFU.TANH R25, R25 ;  /* 0x0000001900197308 */ /* 0x000e620000002400 */
[----:B--2---:R-:W-:-:S07]  /*b6f0*/  FSEL R41, R41, -INF , !P4 ;  /* 0xff80000029297808 */ /* 0x004fce0006000000 */
[----:B------:R-:W2:Y:S01]  /*b700*/  MUFU.TANH R28, R28 ;  /* 0x0000001c001c7308 */ /* 0x000ea20000002400 */
[----:B---3--:R-:W-:-:S07]  /*b710*/  FSEL R102, R102, -INF , !P2 ;  /* 0xff80000066667808 */ /* 0x008fce0005000000 */
[----:B------:R-:W3:Y:S01]  /*b720*/  MUFU.TANH R27, R27 ;  /* 0x0000001b001b7308 */ /* 0x000ee20000002400 */
[----:B-1----:R-:W-:Y:S02]  /*b730*/  FSEL R39, R25, -INF , !P1 ;  /* 0xff80000019277808 */ /* 0x002fe40004800000 */
[----:B--2---:R-:W-:Y:S02]  /*b740*/  FSEL R51, R28, -INF , !P5 ;  /* 0xff8000001c337808 */ /* 0x004fe40006800000 */
[----:B---3--:R-:W-:Y:S01]  /*b750*/  FSEL R37, R27, -INF , !P3 ;  /* 0xff8000001b257808 */ /* 0x008fe20005800000 */
        /* <DEDUP_REMOVED lines=24> */
[C---:B------:R-:W-:Y:S01]  /*b8e0*/  IMAD R30, R23.reuse, R30, R29 ;  /* 0x0000001e171e7224 */ /* 0x040fe200078e021d */
[----:B------:R-:W-:Y:S01]  /*b8f0*/  LOP3.LUT R29, RZ, R25, RZ, 0x33, !PT ;  /* 0x00000019ff1d7212 */ /* 0x000fe200078e33ff */
        /* <DEDUP_REMOVED lines=23> */
[----:B------:R-:W-:Y:S02]  /*ba70*/  SHF.R.S32.HI R23, RZ, 0x1f, R25 ;  /* 0x0000001fff177819 */ /* 0x000fe40000011419 */
[----:B--2---:R-:W-:-:S03]  /*ba80*/  IADD3 R27, -R28, R27, RZ ;  /* 0x0000001b1c1b7210 */ /* 0x004fc60007ffe1ff */
[----:B------:R-:W-:Y:S01]  /*ba90*/  IMAD R28, R23, R54, RZ ;  /* 0x00000036171c7224 */ /* 0x000fe200078e02ff */
[----:B------:R-:W-:-:S03]  /*baa0*/  SHF.R.S32.HI R23, RZ, 0x1f, R27 ;  /* 0x0000001fff177819 */ /* 0x000fc6000001141b */
[----:B------:R-:W-:Y:S02]  /*bab0*/  IMAD R28, R25, R55, R28 ;  /* 0x00000037191c7224 */ /* 0x000fe400078e021c */
[----:B------:R-:W-:Y:S02]  /*bac0*/  IMAD R30, R23, UR4, RZ ;  /* 0x00000004171e7c24 */ /* 0x000fe4000f8e02ff */
[----:B------:R-:W-:Y:S02]  /*bad0*/  IMAD.IADD R35, R35, 0x1, R28 ;  /* 0x0000000123237824 */ /* 0x000fe400078e021c */
[C---:B------:R-:W-:Y:S02]  /*bae0*/  IMAD R30, R27.reuse, UR5, R30 ;  /* 0x000000051b1e7c24 */ /* 0x040fe4000f8e021e */
[----:B------:R-:W-:-:S04]  /*baf0*/  IMAD.WIDE.U32 R34, R27, UR4, R34 ;  /* 0x000000041b227c25 */ /* 0x000fc8000f8e0022 */
[----:B------:R-:W-:Y:S01]  /*bb00*/  IMAD.MOV.U32 R23, RZ, RZ, R34 ;  /* 0x000000ffff177224 */ /* 0x000fe200078e0022 */
[----:B------:R-:W-:Y:S01]  /*bb10*/  IADD3 R30, R35, R30, RZ ;  /* 0x0000001e231e7210 */ /* 0x000fe20007ffe0ff */
[----:B------:R-:W-:Y:S06]  /*bb20*/  BRA `(.L_x_1632) ;  /* 0x0000000000087947 */ /* 0x000fec0003800000 */
.L_x_1631:
[----:B------:R-:W-:-:S04]  /*bb30*/  LEA R23, -R54, RZ, 0x8 ;  /* 0x000000ff36177211 */ /* 0x000fc800078e41ff */
[----:B------:R-:W-:-:S07]  /*bb40*/  SHF.R.S32.HI R30, RZ, 0x1f, R23 ;  /* 0x0000001fff1e7819 */ /* 0x000fce0000011417 */
.L_x_1632:
        /* <DEDUP_REMOVED lines=32> */
.L_x_1630:
        /* <DEDUP_REMOVED lines=61> */
[----:B-1----:R-:W-:-:S04]  /*c120*/  FMNMX.FTZ R28, R52, R23, !PT ;  /* 0x00000017341c7209 */ /* 0x002fc80007810000 */
[----:B------:R-:W-:-:S04]  /*c130*/  FMNMX.FTZ R23, R51, R28, !PT ;  /* 0x0000001c33177209 */ /* 0x000fc80007810000 */
[----:B------:R-:W-:-:S05]  /*c140*/  FMNMX.FTZ R28, R50, R23, !PT ;  /* 0x00000017321c7209 */ /* 0x000fca0007810000 */
        /* <DEDUP_REMOVED lines=43> */
[----:B------:R-:W-:Y:S01]  /*c400*/  LDSM.16.MT88.4 R24, [R148+0x5400] ;  /* 0x005400009418783b */ /* 0x000fe20000004200 */
        /* <DEDUP_REMOVED lines=58> */
[----:B------:R-:W-:-:S03]  /*c7b0*/  FFMA.FTZ R120, R120, UR6, -R95 ;  /* 0x0000000678787c23 */ /* 0x000fc6000801085f */
        /* <DEDUP_REMOVED lines=67> */
[----:B------:R-:W-:Y:S01]  /*cbf0*/  F2FP.F16.F32.PACK_AB R14, R154, R163 ;  /* 0x000000a39a0e723e */ /* 0x000fe200000000ff */
[----:B------:R-:W1:Y:S06]  /*cc00*/  SHFL.BFLY PT, R23, R12, 0x1, 0x1f ;  /* 0x0c201f000c177f89 */ /* 0x000e6c00000e0000 */
[----:B------:R-:W-:Y:S08]  /*cc10*/  MUFU.EX2 R79, R79 ;  /* 0x0000004f004f7308 */ /* 0x000ff00000000800 */
[----:B------:R-:W-:Y:S08]  /*cc20*/  MUFU.EX2 R78, R78 ;  /* 0x0000004e004e7308 */ /* 0x000ff00000000800 */
[----:B------:R-:W-:Y:S01]  /*cc30*/  MUFU.EX2 R77, R77 ;  /* 0x0000004d004d7308 */ /* 0x000fe20000000800 */
[----:B-1----:R-:W-:-:S02]  /*cc40*/  FMNMX.FTZ R94, R12, R23, !PT ;  /* 0x000000170c5e7209 */ /* 0x002fc40007810000 */
[----:B------:R-:W-:Y:S02]  /*cc50*/  F2FP.F16.F32.PACK_AB R12, R158, R162 ;  /* 0x000000a29e0c723e */ /* 0x000fe400000000ff */
        /* <DEDUP_REMOVED lines=9> */
[--C-:B------:R-:W-:Y:S01]  /*ccf0*/  FFMA.FTZ R156, R109, UR6, -R54.reuse ;  /* 0x000000066d9c7c23 */ /* 0x100fe20008010836 */
[----:B------:R-:W1:Y:S01]  /*cd00*/  LDSM.16.MT88.4 R8, [R148+0x5000] ;  /* 0x005000009408783b */ /* 0x000e620000004200 */
[----:B------:R-:W-:Y:S01]  /*cd10*/  FADD.FTZ R2, R2, -R5 ;  /* 0x8000000502027221 */ /* 0x000fe20000010000 */
[----:B------:R-:W-:Y:S01]  /*cd20*/  FSEL R5, R94, RZ, P0 ;  /* 0x000000ff5e057208 */ /* 0x000fe20000000000 */
[--C-:B------:R-:W-:Y:S01]  /*cd30*/  FFMA.FTZ R152, R115, UR6, -R54.reuse ;  /* 0x0000000673987c23 */ /* 0x100fe20008010836 */
[--C-:B------:R-:W-:Y:S01]  /*cd40*/  FFMA.FTZ R128, R121, UR6, -R54.reuse ;  /* 0x0000000679807c23 */ /* 0x100fe20008010836 */
[----:B------:R-:W-:Y:S01]  /*cd50*/  FMUL.FTZ R164, R2, UR6 ;  /* 0x0000000602a47c20 */ /* 0x000fe20008410000 */
[--C-:B------:R-:W-:Y:S01]  /*cd60*/  FFMA.FTZ R121, R19, UR6, -R54.reuse ;  /* 0x0000000613797c23 */ /* 0x100fe20008010836 */
[----:B------:R-:W-:Y:S01]  /*cd70*/  FADD.FTZ R5, R0, -R5 ;  /* 0x8000000500057221 */ /* 0x000fe20000010000 */
[--C-:B------:R-:W-:Y:S01]  /*cd80*/  FFMA.FTZ R115, R17, UR6, -R54.reuse ;  /* 0x0000000611737c23 */ /* 0x100fe20008010836 */
[----:B------:R-:W-:Y:S01]  /*cd90*/  MUFU.EX2 R179, R179 ;  /* 0x000000b300b37308 */ /* 0x000fe20000000800 */
[----:B------:R-:W2:Y:S01]  /*cda0*/  LDSM.16.MT88.4 R16, [R150+0x5000] ;  /* 0x005000009610783b */ /* 0x000ea20000004200 */
[----:B------:R-:W-:Y:S01]  /*cdb0*/  FMUL.FTZ R160, R5, UR6 ;  /* 0x0000000605a07c20 */ /* 0x000fe20008410000 */
[--C-:B------:R-:W-:Y:S01]  /*cdc0*/  FFMA.FTZ R155, R15, UR6, -R54.reuse ;  /* 0x000000060f9b7c23 */ /* 0x100fe20008010836 */
[--C-:B------:R-:W-:Y:S01]  /*cdd0*/  FFMA.FTZ R2, R13, UR6, -R54.reuse ;  /* 0x000000060d027c23 */ /* 0x100fe20008010836 */
[--C-:B------:R-:W-:Y:S01]  /*cde0*/  FFMA.FTZ R124, R209, UR6, -R54.reuse ;  /* 0x00000006d17c7c23 */ /* 0x100fe20008010836 */
[--C-:B------:R-:W-:Y:S01]  /*cdf0*/  FFMA.FTZ R103, R7, UR6, -R54.reuse ;  /* 0x0000000607677c23 */ /* 0x100fe20008010836 */
[--C-:B------:R-:W-:Y:S01]  /*ce00*/  FFMA.FTZ R104, R21, UR6, -R54.reuse ;  /* 0x0000000615687c23 */ /* 0x100fe20008010836 */
[----:B------:R-:W3:Y:S01]  /*ce10*/  MUFU.EX2 R156, R156 ;  /* 0x0000009c009c7308 */ /* 0x000ee20000000800 */
[----:B------:R-:W4:Y:S01]  /*ce20*/  LDSM.16.MT88.4 R4, [R150+0x5400] ;  /* 0x005400009604783b */ /* 0x000f220000004200 */
        /* <DEDUP_REMOVED lines=25> */
[--C-:B------:R-:W-:Y:S01]  /*cfc0*/  FFMA.FTZ R153, R153, UR6, -R54.reuse ;  /* 0x0000000699997c23 */ /* 0x100fe20008010836 */
[--C-:B------:R-:W-:Y:S01]  /*cfd0*/  FFMA.FTZ R125, R125, UR6, -R54.reuse ;  /* 0x000000067d7d7c23 */ /* 0x100fe20008010836 */
[--C-:B------:R-:W-:Y:S01]  /*cfe0*/  FFMA.FTZ R43, R43, UR6, -R54.reuse ;  /* 0x000000062b2b7c23 */ /* 0x100fe20008010836 */
[--C-:B------:R-:W-:Y:S01]  /*cff0*/  FFMA.FTZ R42, R42, UR6, -R54.reuse ;  /* 0x000000062a2a7c23 */ /* 0x100fe20008010836 */
[--C-:B------:R-:W-:Y:S01]  /*d000*/  FFMA.FTZ R41, R41, UR6, -R54.reuse ;  /* 0x0000000629297c23 */ /* 0x100fe20008010836 */
[----:B------:R-:W1:Y:S01]  /*d010*/  MUFU.EX2 R160, R160 ;  /* 0x000000a000a07308 */ /* 0x000e620000000800 */
[----:B-----5:R-:W-:Y:S01]  /*d020*/  F2FP.F16.F32.PACK_AB R15, R152, R161 ;  /* 0x000000a1980f723e */ /* 0x020fe200000000ff */
[--C-:B------:R-:W-:Y:S01]  /*d030*/  FFMA.FTZ R40, R40, UR6, -R54.reuse ;  /* 0x0000000628287c23 */ /* 0x100fe20008010836 */
[----:B------:R-:W-:-:S05]  /*d040*/  FFMA.FTZ R3, R3, UR6, -R54 ;  /* 0x0000000603037c23 */ /* 0x000fca0008010836 */
        /* <DEDUP_REMOVED lines=9> */
[-C--:B-1----:R-:W-:Y:S01]  /*d0e0*/  FMUL.FTZ R138, R138, R160.reuse ;  /* 0x000000a08a8a7220 */ /* 0x082fe20000410000 */
[-C--:B------:R-:W-:Y:S01]  /*d0f0*/  FMUL.FTZ R139, R139, R160.reuse ;  /* 0x000000a08b8b7220 */ /* 0x080fe20000410000 */
[-C--:B------:R-:W-:Y:S01]  /*d100*/  FMUL.FTZ R134, R134, R160.reuse ;  /* 0x000000a086867220 */ /* 0x080fe20000410000 */
[-C--:B------:R-:W-:Y:S01]  /*d110*/  FMUL.FTZ R135, R135, R160.reuse ;  /* 0x000000a087877220 */ /* 0x080fe20000410000 */
[-C--:B------:R-:W-:Y:S01]  /*d120*/  FMUL.FTZ R22, R146, R160.reuse ;  /* 0x000000a092167220 */ /* 0x080fe20000410000 */
[----:B------:R-:W-:Y:S01]  /*d130*/  FMUL.FTZ R23, R147, R160 ;  /* 0x000000a093177220 */ /* 0x000fe20000410000 */
[----:B------:R-:W-:Y:S01]  /*d140*/  FMUL.FTZ R141, R141, R164 ;  /* 0x000000a48d8d7220 */ /* 0x000fe20000410000 */
[----:B------:R-:W-:Y:S01]  /*d150*/  MUFU.EX2 R131, R131 ;  /* 0x0000008300837308 */ /* 0x000fe20000000800 */
[C---:B------:R-:W-:Y:S01]  /*d160*/  HMMA.16816.F32 R136, R12.reuse, R8, R136 ;  /* 0x000000080c88723c */ /* 0x040fe20000001888 */
[-C--:B------:R-:W-:Y:S01]  /*d170*/  FMUL.FTZ R142, R142, R160.reuse ;  /* 0x000000a08e8e7220 */ /* 0x080fe20000410000 */
[----:B------:R-:W-:Y:S01]  /*d180*/  FMUL.FTZ R143, R143, R160 ;  /* 0x000000a08f8f7220 */ /* 0x000fe20000410000 */
[--C-:B------:R-:W-:Y:S01]  /*d190*/  FFMA.FTZ R145, R189, UR6, -R54.reuse ;  /* 0x00000006bd917c23 */ /* 0x100fe20008010836 */
[--C-:B------:R-:W-:Y:S01]  /*d1a0*/  FFMA.FTZ R144, R201, UR6, -R54.reuse ;  /* 0x00000006c9907c23 */ /* 0x100fe20008010836 */
[--C-:B------:R-:W-:Y:S01]  /*d1b0*/  FFMA.FTZ R147, R185, UR6, -R54.reuse ;  /* 0x00000006b9937c23 */ /* 0x100fe20008010836 */
[C---:B------:R-:W-:Y:S01]  /*d1c0*/  HMMA.16816.F32 R132, R12.reuse, R10, R132 ;  /* 0x0000000a0c84723c */ /* 0x040fe20000001884 */
[----:B------:R-:W1:Y:S01]  /*d1d0*/  MUFU.EX2 R124, R124 ;  /* 0x0000007c007c7308 */ /* 0x000e620000000800 */
[----:B------:R-:W5:Y:S01]  /*d1e0*/  LDSM.16.MT88.4 R8, [R148+0x5800] ;  /* 0x005800009408783b */ /* 0x000f620000004200 */
[----:B---3--:R-:W-:Y:S01]  /*d1f0*/  F2FP.F16.F32.PACK_AB R33, R128, R155 ;  /* 0x0000009b8021723e */ /* 0x008fe200000000ff */
[----:B------:R-:W-:Y:S01]  /*d200*/  FFMA.FTZ R146, R199, UR6, -R54 ;  /* 0x00000006c7927c23 */ /* 0x000fe20008010836 */
[----:B------:R-:W-:Y:S01]  /*d210*/  FFMA.FTZ R251, R251, R164, R162 ;  /* 0x000000a4fbfb7223 */ /* 0x000fe200000100a2 */
[----:B--2---:R-:W-:Y:S01]  /*d220*/  HMMA.16816.F32 R20, R12, R16, R20 ;  /* 0x000000100c14723c */ /* 0x004fe20000001814 */
[----:B------:R-:W-:-:S02]  /*d230*/  FFMA.FTZ R179, R252, R160, R179 ;  /* 0x000000a0fcb37223 */ /* 0x000fc400000100b3 */
[----:B------:R-:W-:Y:S01]  /*d240*/  MUFU.EX2 R121, R121 ;  /* 0x0000007900797308 */ /* 0x000fe20000000800 */
[----:B------:R-:W-:Y:S01]  /*d250*/  FADD.FTZ R160, R158, R251 ;  /* 0x000000fb9ea07221 */ /* 0x000fe20000010000 */
[----:B------:R-:W-:Y:S01]  /*d260*/  FADD.FTZ R156, R156, R179 ;  /* 0x000000b39c9c7221 */ /* 0x000fe20000010000 */
[----:B------:R-:W-:Y:S01]  /*d270*/  HMMA.16816.F32 R16, R12, R18, R140 ;  /* 0x000000120c10723c */ /* 0x000fe2000000188c */
[----:B------:R-:W-:Y:S01]  /*d280*/  FFMA.FTZ R158, R165, UR6, -R54 ;  /* 0x00000006a59e7c23 */ /* 0x000fe20008010836 */
[----:B------:R-:W-:Y:S01]  /*d290*/  FADD.FTZ R163, R163, R160 ;  /* 0x000000a0a3a37221 */ /* 0x000fe20000010000 */
[----:B------:R-:W-:Y:S01]  /*d2a0*/  FADD.FTZ R161, R161, R156 ;  /* 0x0000009ca1a17221 */ /* 0x000fe20000010000 */
[----:B------:R-:W-:Y:S01]  /*d2b0*/  FFMA.FTZ R251, R50, UR6, -R95 ;  /* 0x0000000632fb7c23 */ /* 0x000fe2000801085f */
[----:B------:R-:W2:Y:S01]  /*d2c0*/  MUFU.EX2 R114, R114 ;  /* 0x0000007200727308 */ /* 0x000ea20000000800 */
[----:B-1----:R-:W-:Y:S01]  /*d2d0*/  F2FP.F16.F32.PACK_AB R35, R124, R131 ;  /* 0x000000837c23723e */ /* 0x002fe200000000ff */
[--C-:B------:R-:W-:Y:S01]  /*d2e0*/  FFMA.FTZ R141, R195, UR6, -R54.reuse ;  /* 0x00000006c38d7c23 */ /* 0x100fe20008010836 */
[----:B------:R-:W-:Y:S01]  /*d2f0*/  F2FP.F16.F32.PACK_AB R12, R116, R129 ;  /* 0x00000081740c723e */ /* 0x000fe200000000ff */
[--C-:B------:R-:W-:Y:S01]  /*d300*/  FFMA.FTZ R140, R215, UR6, -R54.reuse ;  /* 0x00000006d78c7c23 */ /* 0x100fe20008010836 */
[----:B------:R-:W-:Y:S01]  /*d310*/  F2FP.F16.F32.PACK_AB R14, R112, R117 ;  /* 0x00000075700e723e */ /* 0x000fe200000000ff */
[--C-:B------:R-:W-:Y:S01]  /*d320*/  FFMA.FTZ R143, R193, UR6, -R54.reuse ;  /* 0x00000006c18f7c23 */ /* 0x100fe20008010836 */
[----:B------:R-:W-:Y:S01]  /*d330*/  FFMA.FTZ R142, R213, UR6, -R54 ;  /* 0x00000006d58e7c23 */ /* 0x000fe20008010836 */
[----:B------:R-:W-:Y:S01]  /*d340*/  MUFU.EX2 R115, R115 ;  /* 0x0000007300737308 */ /* 0x000fe20000000800 */
[----:B------:R-:W-:Y:S01]  /*d350*/  HMMA.16816.F32 R136, R32, R24, R136 ;  /* 0x000000182088723c */ /* 0x000fe20000001888 */
[----:B------:R-:W-:Y:S01]  /*d360*/  FADD.FTZ R154, R154, R163 ;  /* 0x000000a39a9a7221 */ /* 0x000fe20000010000 */
[----:B------:R-:W-:-:S03]  /*d370*/  FADD.FTZ R152, R152, R161 ;  /* 0x000000a198987221 */ /* 0x000fc60000010000 */
[----:B------:R-:W-:Y:S01]  /*d380*/  FADD.FTZ R157, R157, R154 ;  /* 0x0000009a9d9d7221 */ /* 0x000fe20000010000 */
[C---:B------:R-:W-:Y:S01]  /*d390*/  HMMA.16816.F32 R132, R32.reuse, R26, R132 ;  /* 0x0000001a2084723c */ /* 0x040fe20000001884 */
[----:B------:R-:W1:Y:S01]  /*d3a0*/  MUFU.EX2 R108, R108 ;  /* 0x0000006c006c7308 */ /* 0x000e620000000800 */
[----:B------:R-:W3:Y:S01]  /*d3b0*/  LDSM.16.MT88.4 R24, [R148+0x5c00] ;  /* 0x005c00009418783b */ /* 0x000ee20000004200 */
[----:B--2---:R-:W-:Y:S01]  /*d3c0*/  F2FP.F16.F32.PACK_AB R13, R114, R121 ;  /* 0x00000079720d723e */ /* 0x004fe200000000ff */
[----:B------:R-:W-:Y:S01]  /*d3d0*/  FADD.FTZ R155, R155, R152 ;  /* 0x000000989b9b7221 */ /* 0x000fe20000010000 */
[----:B------:R-:W-:Y:S01]  /*d3e0*/  FADD.FTZ R130, R130, R157 ;  /* 0x0000009d82827221 */ /* 0x000fe20000010000 */
[----:B----4-:R-:W-:Y:S02]  /*d3f0*/  HMMA.16816.F32 R20, R32, R4, R20 ;  /* 0x000000042014723c */ /* 0x010fe40000001814 */
[----:B------:R-:W-:Y:S01]  /*d400*/  FADD.FTZ R128, R128, R155 ;  /* 0x0000009b80807221 */ /* 0x000fe20000010000 */
[----:B------:R-:W-:Y:S01]  /*d410*/  MUFU.EX2 R104, R104 ;  /* 0x0000006800687308 */ /* 0x000fe20000000800 */
[----:B------:R-:W-:-:S02]  /*d420*/  FADD.FTZ R149, R149, R130 ;  /* 0x0000008295957221 */ /* 0x000fc40000010000 */
[----:B------:R-:W-:Y:S01]  /*d430*/  HMMA.16816.F32 R16, R32, R6, R16 ;  /* 0x000000062010723c */ /* 0x000fe20000001810 */
[----:B------:R-:W2:Y:S01]  /*d440*/  LDSM.16.MT88.4 R4, [R150+0x5c00] ;  /* 0x005c00009604783b */ /* 0x000ea20000004200 */
[----:B------:R-:W-:Y:S01]  /*d450*/  FADD.FTZ R131, R131, R128 ;  /* 0x0000008083837221 */ /* 0x000fe20000010000 */
[----:B------:R-:W-:Y:S02]  /*d460*/  FADD.FTZ R126, R126, R149 ;  /* 0x000000957e7e7221 */ /* 0x000fe40000010000 */
[----:B------:R-:W4:Y:S01]  /*d470*/  MUFU.EX2 R109, R109 ;  /* 0x0000006d006d7308 */ /* 0x000f220000000800 */
[----:B-1----:R-:W-:Y:S01]  /*d480*/  F2FP.F16.F32.PACK_AB R15, R108, R115 ;  /* 0x000000736c0f723e */ /* 0x002fe200000000ff */
[----:B------:R-:W-:Y:S01]  /*d490*/  FADD.FTZ R129, R129, R126 ;  /* 0x0000007e81817221 */ /* 0x000fe20000010000 */
[----:B------:R-:W-:Y:S02]  /*d4a0*/  F2FP.F16.F32.PACK_AB R32, R107, R110 ;  /* 0x0000006e6b20723e */ /* 0x000fe400000000ff */
[----:B------:R-:W-:Y:S01]  /*d4b0*/  F2FP.F16.F32.PACK_AB R34, R101, R106 ;  /* 0x0000006a6522723e */ /* 0x000fe200000000ff */
[----:B------:R-:W-:-:S02]  /*d4c0*/  FADD.FTZ R116, R116, R129 ;  /* 0x0000008174747221 */ /* 0x000fc40000010000 */
[----:B------:R-:W-:Y:S01]  /*d4d0*/  MUFU.EX2 R103, R103 ;  /* 0x0000006700677308 */ /* 0x000fe20000000800 */
[----:B-----5:R-:W-:Y:S01]  /*d4e0*/  HMMA.16816.F32 R136, R12, R8, R136 ;  /* 0x000000080c88723c */ /* 0x020fe20000001888 */
[----:B------:R-:W-:-:S04]  /*d4f0*/  FADD.FTZ R117, R117, R116 ;  /* 0x0000007475757221 */ /* 0x000fc80000010000 */
[----:B------:R-:W-:Y:S01]  /*d500*/  FADD.FTZ R117, R112, R117 ;  /* 0x0000007570757221 */ /* 0x000fe20000010000 */
[C---:B------:R-:W-:Y:S01]  /*d510*/  HMMA.16816.F32 R132, R12.reuse, R10, R132 ;  /* 0x0000000a0c84723c */ /* 0x040fe20000001884 */
[----:B------:R-:W1:Y:S01]  /*d520*/  MUFU.EX2 R0, R0 ;  /* 0x0000000000007308 */ /* 0x000e620000000800 */
        /* <DEDUP_REMOVED lines=9> */
[----:B------:R-:W2:Y:S01]  /*d5c0*/  MUFU.EX2 R113, R113 ;  /* 0x0000007100717308 */ /* 0x000ea20000000800 */
[----:B-1----:R-:W-:Y:S01]  /*d5d0*/  F2FP.F16.F32.PACK_AB R35, R0, R103 ;  /* 0x000000670023723e */ /* 0x002fe200000000ff */
[----:B------:R-:W-:Y:S01]  /*d5e0*/  FADD.FTZ R101, R101, R106 ;  /* 0x0000006a65657221 */ /* 0x000fe20000010000 */
[----:B------:R-:W-:Y:S02]  /*d5f0*/  F2FP.F16.F32.PACK_AB R12, R99, R100 ;  /* 0x00000064630c723e */ /* 0x000fe400000000ff */
[----:B------:R-:W-:Y:S01]  /*d600*/  F2FP.F16.F32.PACK_AB R14, R93, R98 ;  /* 0x000000625d0e723e */ /* 0x000fe200000000ff */
[----:B------:R-:W-:Y:S02]  /*d610*/  FADD.FTZ R100, R100, R101 ;  /* 0x0000006564647221 */ /* 0x000fe40000010000 */
[----:B------:R-:W-:Y:S01]  /*d620*/  MUFU.EX2 R118, R118 ;  /* 0x0000007600767308 */ /* 0x000fe20000000800 */
[----:B---3--:R-:W-:Y:S01]  /*d630*/  HMMA.16816.F32 R136, R32, R24, R136 ;  /* 0x000000182088723c */ /* 0x008fe20000001888 */
[----:B------:R-:W-:-:S04]  /*d640*/  FADD.FTZ R99, R99, R100 ;  /* 0x0000006463637221 */ /* 0x000fc80000010000 */
[----:B------:R-:W-:Y:S01]  /*d650*/  FADD.FTZ R98, R98, R99 ;  /* 0x0000006362627221 */ /* 0x000fe20000010000 */
[C---:B------:R-:W-:Y:S01]  /*d660*/  HMMA.16816.F32 R132, R32.reuse, R26, R132 ;  /* 0x0000001a2084723c */ /* 0x040fe20000001884 */
[----:B------:R-:W1:Y:S01]  /*d670*/  MUFU.EX2 R127, R127 ;  /* 0x0000007f007f7308 */ /* 0x000e620000000800 */
[----:B------:R-:W3:Y:S01]  /*d680*/  LDSM.16.MT88.4 R24, [R148+0x6400] ;  /* 0x006400009418783b */ /* 0x000ee20000004200 */
[----:B--2---:R-:W-:Y:S01]  /*d690*/  F2FP.F16.F32.PACK_AB R13, R113, R2 ;  /* 0x00000002710d723e */ /* 0x004fe200000000ff */
[----:B------:R-:W-:Y:S02]  /*d6a0*/  FADD.FTZ R93, R93, R98 ;  /* 0x000000625d5d7221 */ /* 0x000fe40000010000 */
[C---:B------:R-:W-:Y:S03]  /*d6b0*/  HMMA.16816.F32 R20, R32.reuse, R4, R20 ;  /* 0x000000042014723c */ /* 0x040fe60000001814 */
[----:B------:R-:W-:Y:S03]  /*d6c0*/  MUFU.EX2 R122, R122 ;  /* 0x0000007a007a7308 */ /* 0x000fe60000000800 */
[----:B------:R-:W-:Y:S01]  /*d6d0*/  HMMA.16816.F32 R28, R32, R6, R28 ;  /* 0x00000006201c723c */ /* 0x000fe2000000181c */
[----:B------:R-:W2:Y:S04]  /*d6e0*/  LDSM.16.MT88.4 R4, [R150+0x6400] ;  /* 0x006400009604783b */ /* 0x000ea80000004200 */
[----:B------:R-:W4:Y:S01]  /*d6f0*/  MUFU.EX2 R141, R141 ;  /* 0x0000008d008d7308 */ /* 0x000f220000000800 */
[----:B-1----:R-:W-:-:S02]  /*d700*/  F2FP.F16.F32.PACK_AB R15, R127, R118 ;  /* 0x000000767f0f723e */ /* 0x002fc400000000ff */
        /* <DEDUP_REMOVED lines=12> */
[C---:B------:R-:W-:Y:S03]  /*d7d0*/  HMMA.16816.F32 R20, R12.reuse, R16, R20 ;  /* 0x000000100c14723c */ /* 0x040fe60000001814 */
[----:B------:R-:W-:Y:S03]  /*d7e0*/  MUFU.EX2 R142, R142 ;  /* 0x0000008e008e7308 */ /* 0x000fe60000000800 */
[----:B------:R-:W-:Y:S01]  /*d7f0*/  HMMA.16816.F32 R28, R12, R18, R28 ;  /* 0x000000120c1c723c */ /* 0x000fe2000000181c */
[----:B------:R-:W4:Y:S04]  /*d800*/  LDSM.16.MT88.4 R16, [R150+0x6800] ;  /* 0x006800009610783b */ /* 0x000f280000004200 */
[----:B------:R-:W2:Y:S01]  /*d810*/  MUFU.EX2 R145, R145 ;  /* 0x0000009100917308 */ /* 0x000ea20000000800 */
[----:B-1----:R-:W-:-:S02]  /*d820*/  F2FP.F16.F32.PACK_AB R35, R143, R140 ;  /* 0x0000008c8f23723e */ /* 0x002fc400000000ff */
        /* <DEDUP_REMOVED lines=55> */
[----:B------:R-:W-:-:S04]  /*dba0*/  FADD.FTZ R76, R76, R77 ;  /* 0x0000004d4c4c7221 */ /* 0x000fc80000010000 */
[----:B------:R-:W-:Y:S01]  /*dbb0*/  MUFU.EX2 R172, R172 ;  /* 0x000000ac00ac7308 */ /* 0x000fe20000000800 */
[----:B-----5:R-:W-:Y:S01]  /*dbc0*/  HMMA.16816.F32 R136, R12, R8, R136 ;  /* 0x000000080c88723c */ /* 0x020fe20000001888 */
[----:B------:R-:W-:-:S05]  /*dbd0*/  FADD.FTZ R75, R75, R76 ;  /* 0x0000004c4b4b7221 */ /* 0x000fca0000010000 */
[C---:B------:R-:W-:Y:S01]  /*dbe0*/  HMMA.16816.F32 R132, R12.reuse, R10, R132 ;  /* 0x0000000a0c84723c */ /* 0x040fe20000001884 */
[----:B------:R-:W1:Y:S01]  /*dbf0*/  MUFU.EX2 R169, R169 ;  /* 0x000000a900a97308 */ /* 0x000e620000000800 */
        /* <DEDUP_REMOVED lines=9> */
[----:B-1----:R-:W-:Y:S01]  /*dc90*/  F2FP.F16.F32.PACK_AB R33, R169, R172 ;  /* 0x000000aca921723e */ /* 0x002fe200000000ff */
[----:B------:R-:W-:-:S04]  /*dca0*/  FADD.FTZ R12, R124, R131 ;  /* 0x000000837c0c7221 */ /* 0x000fc80000010000 */
[----:B------:R-:W-:Y:S02]  /*dcb0*/  FADD.FTZ R121, R121, R12 ;  /* 0x0000000c79797221 */ /* 0x000fe40000010000 */
[----:B------:R-:W-:Y:S01]  /*dcc0*/  MUFU.EX2 R72, R72 ;  /* 0x0000004800487308 */ /* 0x000fe20000000800 */
[----:B------:R-:W1:Y:S01]  /*dcd0*/  LDSM.16.MT88.4 R12, [R150+0x7c00] ;  /* 0x007c0000960c783b */ /* 0x000e620000004200 */
[----:B------:R-:W-:-:S04]  /*dce0*/  FADD.FTZ R114, R114, R121 ;  /* 0x0000007972727221 */ /* 0x000fc80000010000 */
[----:B------:R-:W-:Y:S02]  /*dcf0*/  FADD.FTZ R115, R115, R114 ;  /* 0x0000007273737221 */ /* 0x000fe40000010000 */
[----:B------:R-:W5:Y:S01]  /*dd00*/  MUFU.EX2 R71, R71 ;  /* 0x0000004700477308 */ /* 0x000f620000000800 */
[----:B---3--:R-:W-:Y:S01]  /*dd10*/  F2FP.F16.F32.PACK_AB R35, R167, R174 ;  /* 0x000000aea723723e */ /* 0x008fe200000000ff */
[----:B------:R-:W-:-:S06]  /*dd20*/  FADD.FTZ R115, R108, R115 ;  /* 0x000000736c737221 */ /* 0x000fcc0000010000 */
[----:B------:R-:W-:Y:S01]  /*dd30*/  MUFU.EX2 R70, R70 ;  /* 0x0000004600467308 */ /* 0x000fe20000000800 */
[C---:B------:R-:W-:Y:S06]  /*dd40*/  HMMA.16816.F32 R136, R32.reuse, R24, R136 ;  /* 0x000000182088723c */ /* 0x040fec0000001888 */
[----:B--2---:R-:W-:Y:S01]  /*dd50*/  HMMA.16816.F32 R20, R32, R4, R20 ;  /* 0x000000042014723c */ /* 0x004fe20000001814 */
[----:B------:R-:W2:Y:S01]  /*dd60*/  MUFU.EX2 R69, R69 ;  /* 0x0000004500457308 */ /* 0x000ea20000000800 */
[----:B------:R-:W-:Y:S01]  /*dd70*/  FFMA.FTZ R25, R123, UR6, -R54 ;  /* 0x000000067b197c23 */ /* 0x000fe20008010836 */
[----:B------:R-:W-:-:S03]  /*dd80*/  FFMA.FTZ R24, R102, UR6, -R95 ;  /* 0x0000000666187c23 */ /* 0x000fc6000801085f */
[C---:B------:R-:W-:Y:S01]  /*dd90*/  HMMA.16816.F32 R28, R32.reuse, R6, R28 ;  /* 0x00000006201c723c */ /* 0x040fe2000000181c */
[C---:B-----5:R-:W-:Y:S01]  /*dda0*/  F2FP.F16.F32.PACK_AB R4, R71.reuse, R72 ;  /* 0x000000484704723e */ /* 0x060fe200000000ff */
[----:B------:R-:W-:Y:S01]  /*ddb0*/  FADD.FTZ R72, R72, R73 ;  /* 0x0000004948487221 */ /* 0x000fe20000010000 */
[----:B------:R-:W-:Y:S03]  /*ddc0*/  MUFU.EX2 R158, R158 ;  /* 0x0000009e009e7308 */ /* 0x000fe60000000800 */
[----:B------:R-:W-:Y:S01]  /*ddd0*/  HMMA.16816.F32 R132, R32, R26, R132 ;  /* 0x0000001a2084723c */ /* 0x000fe20000001884 */
[----:B------:R-:W-:-:S04]  /*dde0*/  FADD.FTZ R71, R71, R72 ;  /* 0x0000004847477221 */ /* 0x000fc80000010000 */
[----:B------:R-:W3:Y:S01]  /*ddf0*/  MUFU.EX2 R159, R159 ;  /* 0x0000009f009f7308 */ /* 0x000ee20000000800 */
[----:B--2---:R-:W-:Y:S01]  /*de00*/  F2FP.F16.F32.PACK_AB R6, R69, R70 ;  /* 0x000000464506723e */ /* 0x004fe200000000ff */
[--C-:B------:R-:W-:Y:S01]  /*de10*/  FFMA.FTZ R26, R119, UR6, -R54.reuse ;  /* 0x00000006771a7c23 */ /* 0x100fe20008010836 */
[--C-:B------:R-:W-:Y:S01]  /*de20*/  FFMA.FTZ R27, R111, UR6, -R54.reuse ;  /* 0x000000066f1b7c23 */ /* 0x100fe20008010836 */
[--C-:B------:R-:W-:Y:S01]  /*de30*/  FFMA.FTZ R32, R105, UR6, -R54.reuse ;  /* 0x0000000669207c23 */ /* 0x100fe20008010836 */
[--C-:B------:R-:W-:Y:S01]  /*de40*/  FFMA.FTZ R33, R97, UR6, -R54.reuse ;  /* 0x0000000661217c23 */ /* 0x100fe20008010836 */
[--C-:B------:R-:W-:Y:S01]  /*de50*/  FFMA.FTZ R34, R45, UR6, -R54.reuse ;  /* 0x000000062d227c23 */ /* 0x100fe20008010836 */
[----:B------:R-:W-:Y:S01]  /*de60*/  FFMA.FTZ R45, R44, UR6, -R54 ;  /* 0x000000062c2d7c23 */ /* 0x000fe20008010836 */
[----:B------:R-:W-:Y:S01]  /*de70*/  MUFU.EX2 R152, R153 ;  /* 0x0000009900987308 */ /* 0x000fe20000000800 */
[----:B------:R-:W-:Y:S01]  /*de80*/  FADD.FTZ R70, R70, R71 ;  /* 0x0000004746467221 */ /* 0x000fe20000010000 */
[--C-:B------:R-:W-:Y:S01]  /*de90*/  FFMA.FTZ R35, R52, UR6, -R95.reuse ;  /* 0x0000000634237c23 */ /* 0x100fe2000801085f */
[----:B------:R-:W-:-:S02]  /*dea0*/  FFMA.FTZ R44, R51, UR6, -R95 ;  /* 0x00000006332c7c23 */ /* 0x000fc4000801085f */
[----:B------:R-:W-:-:S03]  /*deb0*/  FADD.FTZ R69, R69, R70 ;  /* 0x0000004645457221 */ /* 0x000fc60000010000 */
[----:B------:R-:W2:Y:S01]  /*dec0*/  MUFU.EX2 R151, R151 ;  /* 0x0000009700977308 */ /* 0x000ea20000000800 */
[----:B---3--:R-:W-:-:S07]  /*ded0*/  F2FP.F16.F32.PACK_AB R5, R159, R158 ;  /* 0x0000009e9f05723e */ /* 0x008fce00000000ff */
[----:B------:R-:W-:Y:S08]  /*dee0*/  MUFU.EX2 R68, R68 ;  /* 0x0000004400447308 */ /* 0x000ff00000000800 */
[----:B------:R-:W3:Y:S01]  /*def0*/  MUFU.EX2 R67, R67 ;  /* 0x0000004300437308 */ /* 0x000ee20000000800 */
[----:B--2---:R-:W-:-:S07]  /*df00*/  F2FP.F16.F32.PACK_AB R7, R151, R152 ;  /* 0x000000989707723e */ /* 0x004fce00000000ff */
[C---:B------:R-:W-:Y:S01]  /*df10*/  HMMA.16816.F32 R136, R4.reuse, R8, R136 ;  /* 0x000000080488723c */ /* 0x040fe20000001888 */
[----:B------:R-:W-:Y:S05]  /*df20*/  MUFU.EX2 R66, R66 ;  /* 0x0000004200427308 */ /* 0x000fea0000000800 */
[C---:B----4-:R-:W-:Y:S01]  /*df30*/  HMMA.16816.F32 R20, R4.reuse, R16, R20 ;  /* 0x000000100414723c */ /* 0x050fe20000001814 */
[----:B------:R-:W-:Y:S02]  /*df40*/  FADD.FTZ R8, R104, R115 ;  /* 0x0000007368087221 */ /* 0x000fe40000010000 */
[----:B------:R-:W2:Y:S02]  /*df50*/  MUFU.EX2 R65, R65 ;  /* 0x0000004100417308 */ /* 0x000ea40000000800 */
[----:B------:R-:W-:Y:S01]  /*df60*/  FADD.FTZ R8, R109, R8 ;  /* 0x000000086d087221 */ /* 0x000fe20000010000 */
[----:B------:R-:W-:Y:S01]  /*df70*/  HMMA.16816.F32 R28, R4, R18, R28 ;  /* 0x00000012041c723c */ /* 0x000fe2000000181c */
[----:B------:R-:W4:Y:S02]  /*df80*/  LDSM.16.MT88.4 R16, [R148+0x7c00] ;  /* 0x007c00009410783b */ /* 0x000f240000004200 */
[----:B------:R-:W-:-:S02]  /*df90*/  FADD.FTZ R103, R103, R8 ;  /* 0x0000000867677221 */ /* 0x000fc40000010000 */
[----:B------:R-:W-:Y:S01]  /*dfa0*/  MUFU.EX2 R124, R125 ;  /* 0x0000007d007c7308 */ /* 0x000fe20000000800 */
[----:B------:R-:W-:Y:S01]  /*dfb0*/  HMMA.16816.F32 R132, R4, R10, R132 ;  /* 0x0000000a0484723c */ /* 0x000fe20000001884 */
[----:B------:R-:W-:Y:S01]  /*dfc0*/  FADD.FTZ R103, R0, R103 ;  /* 0x0000006700677221 */ /* 0x000fe20000010000 */
[----:B------:R-:W5:Y:S01]  /*dfd0*/  LDSM.16.MT88.4 R8, [R150+0x8000] ;  /* 0x008000009608783b */ /* 0x000f620000004200 */
[--C-:B------:R-:W-:Y:S01]  /*dfe0*/  FFMA.FTZ R0, R49, UR6, -R54.reuse ;  /* 0x0000000631007c23 */ /* 0x100fe20008010836 */
[----:B------:R-:W-:Y:S01]  /*dff0*/  FFMA.FTZ R49, R48, UR6, -R54 ;  /* 0x0000000630317c23 */ /* 0x000fe20008010836 */
[----:B------:R-:W-:Y:S02]  /*e000*/  FADD.FTZ R2, R2, R103 ;  /* 0x0000006702027221 */ /* 0x000fe40000010000 */
[----:B------:R-:W1:Y:S01]  /*e010*/  MUFU.EX2 R25, R25 ;  /* 0x0000001900197308 */ /* 0x000e620000000800 */
[----:B---3--:R-:W-:Y:S01]  /*e020*/  F2FP.F16.F32.PACK_AB R4, R67, R68 ;  /* 0x000000444304723e */ /* 0x008fe200000000ff */
[----:B------:R-:W-:Y:S01]  /*e030*/  FADD.FTZ R113, R113, R2 ;  /* 0x0000000271717221 */ /* 0x000fe20000010000 */
[----:B--2---:R-:W-:Y:S01]  /*e040*/  F2FP.F16.F32.PACK_AB R6, R65, R66 ;  /* 0x000000424106723e */ /* 0x004fe200000000ff */
        /* <DEDUP_REMOVED lines=10> */
[----:B-1----:R-:W-:Y:S01]  /*e0f0*/  F2FP.F16.F32.PACK_AB R5, R25, R124 ;  /* 0x0000007c1905723e */ /* 0x002fe200000000ff */
[----:B------:R-:W-:Y:S01]  /*e100*/  FADD.FTZ R141, R141, R122 ;  /* 0x0000007a8d8d7221 */ /* 0x000fe20000010000 */
[----:B------:R-:W-:-:S03]  /*e110*/  FADD.FTZ R65, R65, R66 ;  /* 0x0000004241417221 */ /* 0x000fc60000010000 */
[----:B------:R-:W-:Y:S02]  /*e120*/  FADD.FTZ R140, R140, R141 ;  /* 0x0000008d8c8c7221 */ /* 0x000fe40000010000 */
[----:B------:R-:W-:Y:S02]  /*e130*/  MUFU.EX2 R64, R64 ;  /* 0x0000004000407308 */ /* 0x000fe40000000800 */
[----:B------:R-:W-:-:S04]  /*e140*/  FADD.FTZ R143, R143, R140 ;  /* 0x0000008c8f8f7221 */ /* 0x000fc80000010000 */
[----:B------:R-:W-:Y:S02]  /*e150*/  FADD.FTZ R142, R142, R143 ;  /* 0x0000008f8e8e7221 */ /* 0x000fe40000010000 */
[----:B------:R-:W1:Y:S01]  /*e160*/  MUFU.EX2 R63, R63 ;  /* 0x0000003f003f7308 */ /* 0x000e620000000800 */
[----:B--2---:R-:W-:Y:S01]  /*e170*/  F2FP.F16.F32.PACK_AB R7, R27, R26 ;  /* 0x0000001a1b07723e */ /* 0x004fe200000000ff */
[----:B------:R-:W-:Y:S02]  /*e180*/  FADD.FTZ R145, R145, R142 ;  /* 0x0000008e91917221 */ /* 0x000fe40000010000 */
[----:B------:R-:W-:Y:S02]  /*e190*/  LDSM.16.MT88.4 R140, [R150+0x8c00] ;  /* 0x008c0000968c783b */ /* 0x000fe40000004200 */
[----:B------:R-:W-:Y:S02]  /*e1a0*/  FADD.FTZ R144, R144, R145 ;  /* 0x0000009190907221 */ /* 0x000fe40000010000 */
[----:B------:R-:W-:Y:S01]  /*e1b0*/  HMMA.16816.F32 R20, R4, R12, R20 ;  /* 0x0000000c0414723c */ /* 0x000fe20000001814 */
[----:B------:R-:W-:Y:S01]  /*e1c0*/  MUFU.EX2 R62, R62 ;  /* 0x0000003e003e7308 */ /* 0x000fe20000000800 */
[----:B------:R-:W-:-:S04]  /*e1d0*/  FADD.FTZ R147, R147, R144 ;  /* 0x0000009093937221 */ /* 0x000fc80000010000 */
[----:B------:R-:W-:Y:S01]  /*e1e0*/  FADD.FTZ R146, R146, R147 ;  /* 0x0000009392927221 */ /* 0x000fe20000010000 */
[----:B------:R-:W-:Y:S01]  /*e1f0*/  HMMA.16816.F32 R28, R4, R14, R28 ;  /* 0x0000000e041c723c */ /* 0x000fe2000000181c */
[----:B------:R-:W2:Y:S01]  /*e200*/  LDSM.16.MT88.4 R12, [R148+0x8000] ;  /* 0x00800000940c783b */ /* 0x000ea20000004200 */
[----:B------:R-:W3:Y:S01]  /*e210*/  MUFU.EX2 R61, R61 ;  /* 0x0000003d003d7308 */ /* 0x000ee20000000800 */
[----:B------:R-:W-:-:S03]  /*e220*/  FADD.FTZ R181, R181, R146 ;  /* 0x00000092b5b57221 */ /* 0x000fc60000010000 */
[----:B----4-:R-:W-:Y:S01]  /*e230*/  HMMA.16816.F32 R136, R4, R16, R136 ;  /* 0x000000100488723c */ /* 0x010fe20000001888 */
[----:B------:R-:W-:-:S03]  /*e240*/  FADD.FTZ R166, R166, R181 ;  /* 0x000000b5a6a67221 */ /* 0x000fc60000010000 */
[----:B------:R-:W-:Y:S01]  /*e250*/  MUFU.EX2 R32, R32 ;  /* 0x0000002000207308 */ /* 0x000fe20000000800 */
[----:B------:R-:W-:Y:S01]  /*e260*/  FADD.FTZ R177, R177, R166 ;  /* 0x000000a6b1b17221 */ /* 0x000fe20000010000 */
[----:B------:R-:W-:Y:S01]  /*e270*/  HMMA.16816.F32 R132, R4, R18, R132 ;  /* 0x000000120484723c */ /* 0x000fe20000001884 */
[----:B------:R-:W4:Y:S02]  /*e280*/  LDSM.16.MT88.4 R16, [R150+0x8400] ;  /* 0x008400009610783b */ /* 0x000f240000004200 */
[----:B------:R-:W-:-:S03]  /*e290*/  FADD.FTZ R168, R168, R177 ;  /* 0x000000b1a8a87221 */ /* 0x000fc60000010000 */
[----:B------:R-:W5:Y:S01]  /*e2a0*/  MUFU.EX2 R33, R33 ;  /* 0x0000002100217308 */ /* 0x000f620000000800 */
[----:B------:R-:W-:Y:S01]  /*e2b0*/  FADD.FTZ R173, R173, R168 ;  /* 0x000000a8adad7221 */ /* 0x000fe20000010000 */
[----:B-1----:R-:W-:Y:S01]  /*e2c0*/  F2FP.F16.F32.PACK_AB R4, R63, R64 ;  /* 0x000000403f04723e */ /* 0x002fe200000000ff */
[----:B------:R-:W-:Y:S01]  /*e2d0*/  FADD.FTZ R64, R64, R65 ;  /* 0x0000004140407221 */ /* 0x000fe20000010000 */
[----:B---3--:R-:W-:Y:S01]  /*e2e0*/  F2FP.F16.F32.PACK_AB R6, R61, R62 ;  /* 0x0000003e3d06723e */ /* 0x008fe200000000ff */
[----:B------:R-:W-:Y:S02]  /*e2f0*/  FADD.FTZ R170, R170, R173 ;  /* 0x000000adaaaa7221 */ /* 0x000fe40000010000 */
[----:B------:R-:W-:Y:S01]  /*e300*/  FADD.FTZ R63, R63, R64 ;  /* 0x000000403f3f7221 */ /* 0x000fe20000010000 */
[----:B------:R-:W-:Y:S01]  /*e310*/  MUFU.EX2 R0, R0 ;  /* 0x0000000000007308 */ /* 0x000fe20000000800 */
[----:B------:R-:W-:Y:S02]  /*e320*/  FADD.FTZ R171, R171, R170 ;  /* 0x000000aaabab7221 */ /* 0x000fe40000010000 */
[----:B------:R-:W-:-:S02]  /*e330*/  FADD.FTZ R62, R62, R63 ;  /* 0x0000003f3e3e7221 */ /* 0x000fc40000010000 */
[----:B------:R-:W-:Y:S02]  /*e340*/  FADD.FTZ R172, R172, R171 ;  /* 0x000000abacac7221 */ /* 0x000fe40000010000 */
[----:B------:R-:W-:Y:S01]  /*e350*/  FADD.FTZ R61, R61, R62 ;  /* 0x0000003e3d3d7221 */ /* 0x000fe20000010000 */
        /* <DEDUP_REMOVED lines=11> */
[----:B------:R-:W-:Y:S01]  /*e410*/  MUFU.EX2 R58, R58 ;  /* 0x0000003a003a7308 */ /* 0x000fe20000000800 */
[----:B------:R-:W-:Y:S01]  /*e420*/  HMMA.16816.F32 R20, R4, R8, R20 ;  /* 0x000000080414723c */ /* 0x000fe20000001814 */
[----:B------:R-:W-:-:S04]  /*e430*/  FADD.FTZ R151, R151, R152 ;  /* 0x0000009897977221 */ /* 0x000fc80000010000 */
[----:B------:R-:W-:Y:S01]  /*e440*/  FADD.FTZ R124, R124, R151 ;  /* 0x000000977c7c7221 */ /* 0x000fe20000010000 */
[----:B------:R-:W-:Y:S01]  /*e450*/  HMMA.16816.F32 R28, R4, R10, R28 ;  /* 0x0000000a041c723c */ /* 0x000fe2000000181c */
[----:B------:R-:W1:Y:S01]  /*e460*/  MUFU.EX2 R57, R57 ;  /* 0x0000003900397308 */ /* 0x000e620000000800 */
[----:B------:R-:W5:Y:S01]  /*e470*/  LDSM.16.MT88.4 R8, [R148+0x8400] ;  /* 0x008400009408783b */ /* 0x000f620000004200 */
[----:B------:R-:W-:-:S03]  /*e480*/  FADD.FTZ R25, R25, R124 ;  /* 0x0000007c19197221 */ /* 0x000fc60000010000 */
[C---:B--2---:R-:W-:Y:S01]  /*e490*/  HMMA.16816.F32 R136, R4.reuse, R12, R136 ;  /* 0x0000000c0488723c */ /* 0x044fe20000001888 */
[----:B------:R-:W-:Y:S02]  /*e4a0*/  FADD.FTZ R26, R26, R25 ;  /* 0x000000191a1a7221 */ /* 0x000fe40000010000 */
[----:B------:R-:W-:Y:S02]  /*e4b0*/  MUFU.EX2 R2, R2 ;  /* 0x0000000200027308 */ /* 0x000fe40000000800 */
[----:B------:R-:W-:Y:S01]  /*e4c0*/  FADD.FTZ R27, R27, R26 ;  /* 0x0000001a1b1b7221 */ /* 0x000fe20000010000 */
[----:B------:R-:W-:Y:S01]  /*e4d0*/  HMMA.16816.F32 R132, R4, R14, R132 ;  /* 0x0000000e0484723c */ /* 0x000fe20000001884 */
[----:B------:R-:W2:Y:S02]  /*e4e0*/  LDSM.16.MT88.4 R12, [R150+0x8800] ;  /* 0x00880000960c783b */ /* 0x000ea40000004200 */
[----:B------:R-:W-:Y:S02]  /*e4f0*/  FADD.FTZ R32, R32, R27 ;  /* 0x0000001b20207221 */ /* 0x000fe40000010000 */
[----:B------:R-:W4:Y:S02]  /*e500*/  MUFU.EX2 R47, R47 ;  /* 0x0000002f002f7308 */ /* 0x000f240000000800 */
[----:B---3--:R-:W-:Y:S01]  /*e510*/  F2FP.F16.F32.PACK_AB R4, R59, R60 ;  /* 0x0000003c3b04723e */ /* 0x008fe200000000ff */
[----:B------:R-:W-:Y:S01]  /*e520*/  FADD.FTZ R33, R33, R32 ;  /* 0x0000002021217221 */ /* 0x000fe20000010000 */
[----:B-1----:R-:W-:Y:S01]  /*e530*/  F2FP.F16.F32.PACK_AB R6, R57, R58 ;  /* 0x0000003a3906723e */ /* 0x002fe200000000ff */
[----:B------:R-:W-:-:S02]  /*e540*/  FADD.FTZ R60, R60, R61 ;  /* 0x0000003d3c3c7221 */ /* 0x000fc40000010000 */
[----:B------:R-:W-:Y:S01]  /*e550*/  FADD.FTZ R0, R0, R33 ;  /* 0x0000002100007221 */ /* 0x000fe20000010000 */
[----:B------:R-:W1:Y:S01]  /*e560*/  MUFU.EX2 R34, R34 ;  /* 0x0000002200227308 */ /* 0x000e620000000800 */
[----:B------:R-:W-:Y:S02]  /*e570*/  FADD.FTZ R59, R59, R60 ;  /* 0x0000003c3b3b7221 */ /* 0x000fe40000010000 */
[----:B------:R-:W-:Y:S02]  /*e580*/  FADD.FTZ R49, R49, R0 ;  /* 0x0000000031317221 */ /* 0x000fe40000010000 */
[----:B------:R-:W-:-:S03]  /*e590*/  FADD.FTZ R58, R58, R59 ;  /* 0x0000003b3a3a7221 */ /* 0x000fc60000010000 */
[----:B------:R-:W3:Y:S01]  /*e5a0*/  MUFU.EX2 R45, R45 ;  /* 0x0000002d002d7308 */ /* 0x000ee20000000800 */
[----:B----4-:R-:W-:Y:S01]  /*e5b0*/  F2FP.F16.F32.PACK_AB R5, R47, R2 ;  /* 0x000000022f05723e */ /* 0x010fe200000000ff */
[----:B------:R-:W-:Y:S01]  /*e5c0*/  FADD.FTZ R2, R2, R49 ;  /* 0x0000003102027221 */ /* 0x000fe20000010000 */
[----:B------:R-:W-:-:S03]  /*e5d0*/  FADD.FTZ R57, R57, R58 ;  /* 0x0000003a39397221 */ /* 0x000fc60000010000 */
[----:B------:R-:W-:Y:S01]  /*e5e0*/  FADD.FTZ R47, R47, R2 ;  /* 0x000000022f2f7221 */ /* 0x000fe20000010000 */
[----:B------:R-:W-:Y:S01]  /*e5f0*/  MOV R2, R96 ;  /* 0x0000006000027202 */ /* 0x000fe20000000f00 */
[----:B------:R-:W-:Y:S02]  /*e600*/  MUFU.EX2 R56, R56 ;  /* 0x0000003800387308 */ /* 0x000fe40000000800 */
[----:B-1----:R-:W-:-:S06]  /*e610*/  FADD.FTZ R0, R34, R47 ;  /* 0x0000002f22007221 */ /* 0x002fcc0000010000 */
[----:B------:R-:W1:Y:S01]  /*e620*/  MUFU.EX2 R55, R55 ;  /* 0x0000003700377308 */ /* 0x000e620000000800 */
[C---:B---3--:R-:W-:Y:S01]  /*e630*/  F2FP.F16.F32.PACK_AB R7, R45.reuse, R34 ;  /* 0x000000222d07723e */ /* 0x048fe200000000ff */
[----:B------:R-:W-:-:S06]  /*e640*/  FADD.FTZ R0, R45, R0 ;  /* 0x000000002d007221 */ /* 0x000fcc0000010000 */
[C---:B------:R-:W-:Y:S01]  /*e650*/  HMMA.16816.F32 R20, R4.reuse, R16, R20 ;  /* 0x000000100414723c */ /* 0x040fe20000001814 */
[----:B------:R-:W-:Y:S05]  /*e660*/  MUFU.EX2 R53, R53 ;  /* 0x0000003500357308 */ /* 0x000fea0000000800 */
[C---:B------:R-:W-:Y:S01]  /*e670*/  HMMA.16816.F32 R28, R4.reuse, R18, R28 ;  /* 0x00000012041c723c */ /* 0x040fe2000000181c */
[----:B------:R-:W3:Y:S02]  /*e680*/  LDSM.16.MT88.4 R16, [R148+0x8800] ;  /* 0x008800009410783b */ /* 0x000ee40000004200 */
[----:B------:R-:W4:Y:S03]  /*e690*/  MUFU.EX2 R120, R120 ;  /* 0x0000007800787308 */ /* 0x000f260000000800 */
[C---:B-----5:R-:W-:Y:S05]  /*e6a0*/  HMMA.16816.F32 R136, R4.reuse, R8, R136 ;  /* 0x000000080488723c */ /* 0x060fea0000001888 */
[----:B------:R-:W-:Y:S01]  /*e6b0*/  MUFU.EX2 R43, R43 ;  /* 0x0000002b002b7308 */ /* 0x000fe20000000800 */
[----:B------:R-:W-:Y:S01]  /*e6c0*/  HMMA.16816.F32 R132, R4, R10, R132 ;  /* 0x0000000a0484723c */ /* 0x000fe20000001884 */
[--C-:B------:R-:W-:Y:S01]  /*e6d0*/  FFMA.FTZ R8, R39, UR6, -R54.reuse ;  /* 0x0000000627087c23 */ /* 0x100fe20008010836 */
[----:B------:R-:W-:-:S05]  /*e6e0*/  FFMA.FTZ R39, R38, UR6, -R54 ;  /* 0x0000000626277c23 */ /* 0x000fca0008010836 */
[----:B------:R-:W5:Y:S01]  /*e6f0*/  MUFU.EX2 R42, R42 ;  /* 0x0000002a002a7308 */ /* 0x000f620000000800 */
[----:B-1----:R-:W-:Y:S01]  /*e700*/  F2FP.F16.F32.PACK_AB R4, R55, R56 ;  /* 0x000000383704723e */ /* 0x002fe200000000ff */
[----:B------:R-:W-:Y:S01]  /*e710*/  FADD.FTZ R56, R56, R57 ;  /* 0x0000003938387221 */ /* 0x000fe20000010000 */
[----:B----4-:R-:W-:-:S05]  /*e720*/  F2FP.F16.F32.PACK_AB R6, R120, R53 ;  /* 0x000000357806723e */ /* 0x010fca00000000ff */
[----:B------:R-:W-:Y:S08]  /*e730*/  MUFU.EX2 R41, R41 ;  /* 0x0000002900297308 */ /* 0x000ff00000000800 */
[----:B------:R-:W1:Y:S01]  /*e740*/  MUFU.EX2 R40, R40 ;  /* 0x0000002800287308 */ /* 0x000e620000000800 */
[----:B-----5:R-:W-:Y:S01]  /*e750*/  F2FP.F16.F32.PACK_AB R5, R42, R43 ;  /* 0x0000002b2a05723e */ /* 0x020fe200000000ff */
[----:B------:R-:W-:Y:S01]  /*e760*/  FADD.FTZ R43, R43, R0 ;  /* 0x000000002b2b7221 */ /* 0x000fe20000010000 */
[----:B------:R-:W-:-:S03]  /*e770*/  FADD.FTZ R0, R55, R56 ;  /* 0x0000003837007221 */ /* 0x000fc60000010000 */
[----:B------:R-:W-:Y:S02]  /*e780*/  FADD.FTZ R42, R42, R43 ;  /* 0x0000002b2a2a7221 */ /* 0x000fe40000010000 */
[----:B------:R4:W-:Y:S08]  /*e790*/  MUFU.EX2 R38, R8 ;  /* 0x0000000800267308 */ /* 0x0009f00000000800 */
[----:B------:R-:W-:Y:S01]  /*e7a0*/  MUFU.EX2 R24, R24 ;  /* 0x0000001800187308 */ /* 0x000fe20000000800 */
[----:B-1----:R-:W-:-:S07]  /*e7b0*/  F2FP.F16.F32.PACK_AB R7, R40, R41 ;  /* 0x000000292807723e */ /* 0x002fce00000000ff */
[C---:B--2---:R-:W-:Y:S01]  /*e7c0*/  HMMA.16816.F32 R20, R4.reuse, R12, R20 ;  /* 0x0000000c0414723c */ /* 0x044fe20000001814 */
[----:B----4-:R-:W1:Y:S01]  /*e7d0*/  LDSM.16.MT88.4 R8, [R148+0x8c00] ;  /* 0x008c00009408783b */ /* 0x010e620000004200 */
[----:B------:R-:W2:Y:S04]  /*e7e0*/  MUFU.EX2 R35, R35 ;  /* 0x0000002300237308 */ /* 0x000ea80000000800 */
[C---:B---3--:R-:W-:Y:S01]  /*e7f0*/  HMMA.16816.F32 R136, R4.reuse, R16, R136 ;  /* 0x000000100488723c */ /* 0x048fe20000001888 */
[----:B------:R-:W-:Y:S01]  /*e800*/  FFMA.FTZ R12, R37, UR6, -R54 ;  /* 0x00000006250c7c23 */ /* 0x000fe20008010836 */
[----:B------:R-:W-:Y:S02]  /*e810*/  FADD.FTZ R13, R41, R42 ;  /* 0x0000002a290d7221 */ /* 0x000fe40000010000 */
[----:B------:R-:W-:Y:S02]  /*e820*/  MUFU.EX2 R44, R44 ;  /* 0x0000002c002c7308 */ /* 0x000fe40000000800 */
[----:B------:R-:W-:Y:S01]  /*e830*/  HMMA.16816.F32 R28, R4, R14, R28 ;  /* 0x0000000e041c723c */ /* 0x000fe2000000181c */
[----:B------:R-:W-:-:S05]  /*e840*/  FADD.FTZ R13, R40, R13 ;  /* 0x0000000d280d7221 */ /* 0x000fca0000010000 */
[----:B------:R-:W3:Y:S01]  /*e850*/  MUFU.EX2 R251, R251 ;  /* 0x000000fb00fb7308 */ /* 0x000ee20000000800 */
[----:B------:R-:W-:Y:S07]  /*e860*/  HMMA.16816.F32 R132, R4, R18, R132 ;  /* 0x000000120484723c */ /* 0x000fee0000001884 */
[----:B------:R-:W4:Y:S01]  /*e870*/  MUFU.EX2 R39, R39 ;  /* 0x0000002700277308 */ /* 0x000f220000000800 */
[----:B--2---:R-:W-:-:S07]  /*e880*/  F2FP.F16.F32.PACK_AB R4, R35, R24 ;  /* 0x000000182304723e */ /* 0x004fce00000000ff */
[----:B------:R-:W-:Y:S01]  /*e890*/  MUFU.EX2 R12, R12 ;  /* 0x0000000c000c7308 */ /* 0x000fe20000000800 */
[----:B---3--:R-:W-:-:S07]  /*e8a0*/  F2FP.F16.F32.PACK_AB R6, R251, R44 ;  /* 0x0000002cfb06723e */ /* 0x008fce00000000ff */
[----:B------:R-:W2:Y:S01]  /*e8b0*/  MUFU.EX2 R3, R3 ;  /* 0x0000000300037308 */ /* 0x000ea20000000800 */
[----:B----4-:R-:W-:Y:S01]  /*e8c0*/  F2FP.F16.F32.PACK_AB R5, R39, R38 ;  /* 0x000000262705723e */ /* 0x010fe200000000ff */
[----:B------:R-:W-:-:S04]  /*e8d0*/  FADD.FTZ R38, R38, R13 ;  /* 0x0000000d26267221 */ /* 0x000fc80000010000 */
[----:B------:R-:W-:Y:S01]  /*e8e0*/  FADD.FTZ R39, R39, R38 ;  /* 0x0000002627277221 */ /* 0x000fe20000010000 */
[----:B--2---:R-:W-:-:S03]  /*e8f0*/  F2FP.F16.F32.PACK_AB R7, R3, R12 ;  /* 0x0000000c0307723e */ /* 0x004fc600000000ff */
[----:B------:R-:W-:-:S04]  /*e900*/  FADD.FTZ R12, R12, R39 ;  /* 0x000000270c0c7221 */ /* 0x000fc80000010000 */
[----:B------:R-:W-:Y:S01]  /*e910*/  FADD.FTZ R252, R3, R12 ;  /* 0x0000000c03fc7221 */ /* 0x000fe20000010000 */
[C---:B-1----:R-:W-:Y:S06]  /*e920*/  HMMA.16816.F32 R136, R4.reuse, R8, R136 ;  /* 0x000000080488723c */ /* 0x042fec0000001888 */
[----:B------:R-:W-:Y:S01]  /*e930*/  HMMA.16816.F32 R144, R4, R140, R20 ;  /* 0x0000008c0490723c */ /* 0x000fe20000001814 */
[----:B------:R-:W-:Y:S01]  /*e940*/  FADD.FTZ R9, R53, R0 ;  /* 0x0000000035097221 */ /* 0x000fe20000010000 */
[----:B------:R-:W-:-:S03]  /*e950*/  MOV R0, R94 ;  /* 0x0000005e00007202 */ /* 0x000fc60000000f00 */
[----:B------:R-:W-:Y:S01]  /*e960*/  FADD.FTZ R9, R120, R9 ;  /* 0x0000000978097221 */ /* 0x000fe20000010000 */
[----:B------:R-:W-:Y:S03]  /*e970*/  HMMA.16816.F32 R140, R4, R142, R28 ;  /* 0x0000008e048c723c */ /* 0x000fe6000000181c */
[----:B------:R-:W-:-:S03]  /*e980*/  FADD.FTZ R24, R24, R9 ;  /* 0x0000000918187221 */ /* 0x000fc60000010000 */
[----:B------:R-:W-:Y:S01]  /*e990*/  HMMA.16816.F32 R132, R4, R10, R132 ;  /* 0x0000000a0484723c */ /* 0x000fe20000001884 */
[----:B------:R-:W-:-:S04]  /*e9a0*/  FADD.FTZ R35, R35, R24 ;  /* 0x0000001823237221 */ /* 0x000fc80000010000 */
[----:B------:R-:W-:-:S04]  /*e9b0*/  FADD.FTZ R44, R44, R35 ;  /* 0x000000232c2c7221 */ /* 0x000fc80000010000 */
[----:B------:R-:W-:-:S15]  /*e9c0*/  FADD.FTZ R251, R251, R44 ;  /* 0x0000002cfbfb7221 */ /* 0x000fde0000010000 */
.L_x_1627:
        /* <DEDUP_REMOVED lines=13> */
[----:B------:R-:W-:Y:S01]  /*eaa0*/  ULDC UR12, c[0x0][0x39c] ;  /* 0x0000e700000c7ab9 */ /* 0x000fe20000000800 */
[----:B------:R-:W-:-:S10]  /*eab0*/  ULDC UR4, c[0x0][0x2ec] ;  /* 0x0000bb0000047ab9 */ /* 0x000fd40000000800 */
.L_x_1637:
[----:B------:R-:W-:Y:S04]  /*eac0*/  DEPBAR.LE SB0, 0x0 ;  /* 0x000080000000791a */ /* 0x000fe80000000000 */
[----:B------:R-:W-:Y:S01]  /*ead0*/  BAR.SYNC.DEFER_BLOCKING 0x0 ;  /* 0x0000000000007b1d */ /* 0x000fe20000010000 */
[----:B------:R-:W-:Y:S02]  /*eae0*/  MOV R10, R250 ;  /* 0x000000fa000a7202 */ /* 0x000fe40000000f00 */
[----:B------:R-:W-:Y:S03]  /*eaf0*/  MOV R0, R247 ;  /* 0x000000f700007202 */ /* 0x000fe60000000f00 */
[----:B------:R-:W-:Y:S05]  /*eb00*/  @!P6 BRA `(.L_x_1634) ;  /* 0x0000000000f4e947 */ /* 0x000fea0003800000 */
[----:B------:R-:W1:Y:S01]  /*eb10*/  LDC R0, c[0x0][0x380] ;  /* 0x0000e000ff007b82 */ /* 0x000e620000000800 */
[----:B------:R-:W-:Y:S04]  /*eb20*/  SHF.L.U32 R11, R237, 0x8, RZ ;  /* 0x00000008ed0b7819 */ /* 0x000fe800000006ff */
[----:B------:R-:W-:Y:S02]  /*eb30*/  IABS R6, R11 ;  /* 0x0000000b00067213 */ /* 0x000fe40000000000 */
[-C--:B-1----:R-:W-:Y:S04]  /*eb40*/  IABS R2, R0.reuse ;  /* 0x0000000000027213 */ /* 0x082fe80000000000 */
[----:B------:R-:W1:Y:S10]  /*eb50*/  I2F.RP R7, R2 ;  /* 0x0000000200077306 */ /* 0x000e740000209400 */
[----:B-1----:R-:W1:Y:S02]  /*eb60*/  MUFU.RCP R3, R7 ;  /* 0x0000000700037308 */ /* 0x002e640000001000 */
[----:B-1----:R-:W-:Y:S02]  /*eb70*/  VIADD R8, R3, 0xffffffe ;  /* 0x0ffffffe03087836 */ /* 0x002fe40000000000 */
[C---:B------:R-:W-:Y:S01]  /*eb80*/  VIADD R3, R11.reuse, 0xffffff00 ;  /* 0xffffff000b037836 */ /* 0x040fe20000000000 */
[-C--:B------:R-:W-:Y:S05]  /*eb90*/  LOP3.LUT R11, R11, R0.reuse, RZ, 0x3c, !PT ;  /* 0x000000000b0b7212 */ /* 0x080fea00078e3cff */
[----:B------:R-:W1:Y:S01]  /*eba0*/  F2I.FTZ.U32.TRUNC.NTZ R9, R8 ;  /* 0x0000000800097305 */ /* 0x000e62000021f000 */
[----:B------:R-:W-:Y:S02]  /*ebb0*/  IABS R4, R3 ;  /* 0x0000000300047213 */ /* 0x000fe40000000000 */
[----:B------:R-:W-:Y:S02]  /*ebc0*/  LOP3.LUT R3, R3, R0, RZ, 0x3c, !PT ;  /* 0x0000000003037212 */ /* 0x000fe400078e3cff */
[----:B------:R-:W-:Y:S02]  /*ebd0*/  ISETP.GE.AND P2, PT, R11, RZ, PT ;  /* 0x000000ff0b00720c */ /* 0x000fe40003f46270 */
        /* <DEDUP_REMOVED lines=19> */
[----:B------:R-:W-:Y:S01]  /*ed10*/  ISETP.GE.U32.AND P5, PT, R6, R2, PT ;  /* 0x000000020600720c */ /* 0x000fe20003fa6070 */
[----:B------:R-:W1:Y:S01]  /*ed20*/  LDC.64 R4, c[0x0][0x250] ;  /* 0x00009400ff047b82 */ /* 0x000e620000000a00 */
        /* <DEDUP_REMOVED lines=17> */
[-C--:B-1----:R-:W-:Y:S02]  /*ee40*/  IMAD R0, R11, R4.reuse, RZ ;  /* 0x000000040b007224 */ /* 0x082fe400078e02ff */
[C---:B------:R-:W-:Y:S04]  /*ee50*/  IMAD.WIDE.U32 R10, R9.reuse, R4, RZ ;  /* 0x00000004090a7225 */ /* 0x040fe800078e00ff */
[----:B------:R-:W-:Y:S04]  /*ee60*/  IMAD R0, R9, R5, R0 ;  /* 0x0000000509007224 */ /* 0x000fe800078e0200 */
[----:B------:R-:W-:Y:S01]  /*ee70*/  IMAD.IADD R11, R11, 0x1, R0 ;  /* 0x000000010b0b7824 */ /* 0x000fe200078e0200 */
[----:B--2---:R-:W-:Y:S04]  /*ee80*/  IADD3 R6, -R7, R6, RZ ;  /* 0x0000000607067210 */ /* 0x004fe80007ffe1ff */
[----:B------:R-:W-:Y:S01]  /*ee90*/  SHF.R.S32.HI R5, RZ, 0x1f, R6 ;  /* 0x0000001fff057819 */ /* 0x000fe20000011406 */
[CC--:B---3--:R-:W-:Y:S04]  /*eea0*/  IMAD.WIDE.U32 R10, R6.reuse, R2.reuse, R10 ;  /* 0x00000002060a7225 */ /* 0x0c8fe800078e000a */
[----:B------:R-:W-:Y:S04]  /*eeb0*/  IMAD R5, R5, R2, RZ ;  /* 0x0000000205057224 */ /* 0x000fe800078e02ff */
[----:B------:R-:W-:Y:S05]  /*eec0*/  IMAD R5, R6, R3, R5 ;  /* 0x0000000306057224 */ /* 0x000fea00078e0205 */
[----:B------:R-:W-:Y:S07]  /*eed0*/  IADD3 R0, R11, R5, RZ ;  /* 0x000000050b007210 */ /* 0x000fee0007ffe0ff */
.L_x_1634:
[C---:B------:R-:W-:Y:S04]  /*eee0*/  LEA R234, P0, R10.reuse, R234, 0x1 ;  /* 0x000000ea0aea7211 */ /* 0x040fe800078008ff */
        /* <DEDUP_REMOVED lines=11> */
[----:B------:R-:W-:Y:S01]  /*efa0*/  LDGSTS.E.BYPASS.LTC128B.128 [R239+0x5800], desc[UR8][R30.64] ;  /* 0x058000001eef7fae */ /* 0x000fe2000b901d48 */
[----:B------:R-:W-:Y:S02]  /*efb0*/  IADD3.X R27, R29, UR14, RZ, P0, !PT ;  /* 0x0000000e1d1b7c10 */ /* 0x000fe400087fe4ff */
[----:B------:R-:W-:Y:S04]  /*efc0*/  IADD3 R24, P0, R26, UR13, RZ ;  /* 0x0000000d1a187c10 */ /* 0x000fe8000ff1e0ff */
[----:B------:R-:W-:Y:S01]  /*efd0*/  IADD3.X R25, R27, UR14, RZ, P0, !PT ;  /* 0x0000000e1b197c10 */ /* 0x000fe200087fe4ff */
[----:B------:R-:W-:Y:S01]  /*efe0*/  LDGSTS.E.BYPASS.LTC128B.128 [R239+0x6000], desc[UR8][R28.64] ;  /* 0x060000001cef7fae */ /* 0x000fe2000b901d48 */
[----:B------:R-:W-:Y:S04]  /*eff0*/  IADD3 R2, P0, R24, UR13, RZ ;  /* 0x0000000d18027c10 */ /* 0x000fe8000ff1e0ff */
[----:B------:R-:W-:Y:S02]  /*f000*/  IADD3.X R3, R25, UR14, RZ, P0, !PT ;  /* 0x0000000e19037c10 */ /* 0x000fe400087fe4ff */
[----:B------:R-:W-:Y:S01]  /*f010*/  IADD3 R32, P0, R2, UR13, RZ ;  /* 0x0000000d02207c10 */ /* 0x000fe2000ff1e0ff */
[----:B------:R-:W-:Y:S03]  /*f020*/  LDGSTS.E.BYPASS.LTC128B.128 [R239+0x6800], desc[UR8][R26.64] ;  /* 0x068000001aef7fae */ /* 0x000fe6000b901d48 */
[----:B------:R-:W-:Y:S02]  /*f030*/  IADD3.X R33, R3, UR14, RZ, P0, !PT ;  /* 0x0000000e03217c10 */ /* 0x000fe400087fe4ff */
[----:B------:R-:W-:Y:S03]  /*f040*/  IADD3 R34, P0, R32, UR13, RZ ;  /* 0x0000000d20227c10 */ /* 0x000fe6000ff1e0ff */
[----:B------:R1:W-:Y:S01]  /*f050*/  LDGSTS.E.BYPASS.LTC128B.128 [R239+0x7000], desc[UR8][R24.64] ;  /* 0x0700000018ef7fae */ /* 0x0003e2000b901d48 */
[----:B------:R-:W-:Y:S02]  /*f060*/  IADD3.X R35, R33, UR14, RZ, P0, !PT ;  /* 0x0000000e21237c10 */ /* 0x000fe400087fe4ff */
[----:B------:R-:W-:Y:S05]  /*f070*/  ISETP.GE.AND P0, PT, R237, 0x2, PT ;  /* 0x00000002ed00780c */ /* 0x000fea0003f06270 */
[----:B------:R-:W-:Y:S08]  /*f080*/  LDGSTS.E.BYPASS.LTC128B.128 [R239+0x7800], desc[UR8][R2.64] ;  /* 0x0780000002ef7fae */ /* 0x000ff0000b901d48 */
[----:B------:R-:W-:Y:S08]  /*f090*/  LDGSTS.E.BYPASS.LTC128B.128 [R239+0x8000], desc[UR8][R32.64] ;  /* 0x0800000020ef7fae */ /* 0x000ff0000b901d48 */
[----:B------:R2:W-:Y:S08]  /*f0a0*/  LDGSTS.E.BYPASS.LTC128B.128 [R239+0x8800], desc[UR8][R34.64] ;  /* 0x0880000022ef7fae */ /* 0x0005f0000b901d48 */
[----:B------:R-:W-:Y:S08]  /*f0b0*/  LDSM.16.M88.4 R152, [R231] ;  /* 0x00000000e798783b */ /* 0x000ff00000000200 */
[----:B------:R-:W0:Y:S08]  /*f0c0*/  LDGDEPBAR ;  /* 0x00000000000079af */ /* 0x000e300000000000 */
[----:B------:R-:W3:Y:S08]  /*f0d0*/  LDSM.16.M88.4 R156, [R229+0x1000] ;  /* 0x00100000e59c783b */ /* 0x000ef00000000200 */
[----:B------:R-:W4:Y:S08]  /*f0e0*/  LDSM.16.M88.4 R160, [R229+0x1400] ;  /* 0x00140000e5a0783b */ /* 0x000f300000000200 */
[----:B------:R-:W5:Y:S08]  /*f0f0*/  LDSM.16.M88.4 R164, [R229+0x1800] ;  /* 0x00180000e5a4783b */ /* 0x000f700000000200 */
[----:B------:R-:W2:Y:S08]  /*f100*/  LDSM.16.M88.4 R168, [R229+0x1c00] ;  /* 0x001c0000e5a8783b */ /* 0x000eb00000000200 */
        /* <DEDUP_REMOVED lines=12> */
[----:B------:R-:W-:Y:S08]  /*f1d0*/  LDSM.16.M88.4 R220, [R230] ;  /* 0x00000000e6dc783b */ /* 0x000ff00000000200 */
[----:B------:R-:W2:Y:S01]  /*f1e0*/  LDSM.16.M88.4 R224, [R228] ;  /* 0x00000000e4e0783b */ /* 0x000ea20000000200 */
[C---:B---3--:R-:W-:Y:S06]  /*f1f0*/  HMMA.16816.F32 R4, R152.reuse, R156, RZ ;  /* 0x0000009c9804723c */ /* 0x048fec00000018ff */
[C---:B------:R-:W-:Y:S01]  /*f200*/  HMMA.16816.F32 R8, R152.reuse, R158, RZ ;  /* 0x0000009e9808723c */ /* 0x040fe200000018ff */
[----:B------:R-:W-:Y:S05]  /*f210*/  LDSM.16.M88.4 R156, [R228+0x800] ;  /* 0x00080000e49c783b */ /* 0x000fea0000000200 */
[C---:B----4-:R-:W-:Y:S06]  /*f220*/  HMMA.16816.F32 R12, R152.reuse, R160, RZ ;  /* 0x000000a0980c723c */ /* 0x050fec00000018ff */
[C---:B------:R-:W-:Y:S06]  /*f230*/  HMMA.16816.F32 R16, R152.reuse, R162, RZ ;  /* 0x000000a29810723c */ /* 0x040fec00000018ff */
[C---:B-----5:R-:W-:Y:S06]  /*f240*/  HMMA.16816.F32 R20, R152.reuse, R164, RZ ;  /* 0x000000a49814723c */ /* 0x060fec00000018ff */
[C---:B-1----:R-:W-:Y:S06]  /*f250*/  HMMA.16816.F32 R24, R152.reuse, R166, RZ ;  /* 0x000000a69818723c */ /* 0x042fec00000018ff */
        /* <DEDUP_REMOVED lines=28> */
[C---:B------:R-:W-:Y:S11]  /*f420*/  HMMA.16816.F32 R8, R220.reuse, R226, R8 ;  /* 0x000000e2dc08723c */ /* 0x040ff60000001808 */
[----:B------:R-:W-:Y:S07]  /*f430*/  @!UPT UIADD3 URZ, URZ, URZ, URZ ;  /* 0x0000003f3f3ff290 */ /* 0x000fee000fffe03f */
[----:B------:R-:W-:Y:S01]  /*f440*/  FMUL.FTZ R0, R6, UR12 ;  /* 0x0000000c06007c20 */ /* 0x000fe20008410000 */
[----:B------:R-:W-:Y:S01]  /*f450*/  FMUL.FTZ R2, R7, UR12 ;  /* 0x0000000c07027c20 */ /* 0x000fe20008410000 */
[----:B------:R-:W-:Y:S01]  /*f460*/  FMUL.FTZ R3, R5, UR12 ;  /* 0x0000000c05037c20 */ /* 0x000fe20008410000 */
[----:B------:R-:W-:Y:S01]  /*f470*/  FMUL.FTZ R235, R4, UR12 ;  /* 0x0000000c04eb7c20 */ /* 0x000fe20008410000 */
[----:B------:R2:W3:Y:S02]  /*f480*/  MUFU.TANH R171, R0 ;  /* 0x0000000000ab7308 */ /* 0x0004e40000002400 */
[----:B------:R-:W-:Y:S01]  /*f490*/  FMUL.FTZ R179, R8, UR12 ;  /* 0x0000000c08b37c20 */ /* 0x000fe20008410000 */
[C---:B-1----:R-:W-:Y:S07]  /*f4a0*/  HMMA.16816.F32 R12, R220.reuse, R152, R12 ;  /* 0x00000098dc0c723c */ /* 0x042fee000000180c */
[----:B------:R-:W1:Y:S01]  /*f4b0*/  MUFU.TANH R177, R2 ;  /* 0x0000000200b17308 */ /* 0x000e620000002400 */
[C---:B------:R-:W-:Y:S01]  /*f4c0*/  HMMA.16816.F32 R16, R220.reuse, R154, R16 ;  /* 0x0000009adc10723c */ /* 0x040fe20000001810 */
[----:B------:R-:W4:Y:S08]  /*f4d0*/  LDSM.16.M88.4 R152, [R228+0xc00] ;  /* 0x000c0000e498783b */ /* 0x000f300000000200 */
[----:B------:R5:W1:Y:S02]  /*f4e0*/  MUFU.TANH R167, R3 ;  /* 0x0000000300a77308 */ /* 0x000a640000002400 */
[----:B--2---:R-:W-:Y:S01]  /*f4f0*/  FMUL.FTZ R0, R11, UR12 ;  /* 0x0000000c0b007c20 */ /* 0x004fe20008410000 */
[C---:B------:R-:W-:Y:S07]  /*f500*/  HMMA.16816.F32 R20, R220.reuse, R156, R20 ;  /* 0x0000009cdc14723c */ /* 0x040fee0000001814 */
[----:B------:R2:W1:Y:S01]  /*f510*/  MUFU.TANH R11, R0 ;  /* 0x00000000000b7308 */ /* 0x0004620000002400 */
[C---:B------:R-:W-:Y:S01]  /*f520*/  HMMA.16816.F32 R24, R220.reuse, R158, R24 ;  /* 0x0000009edc18723c */ /* 0x040fe20000001818 */
[----:B------:R-:W3:Y:S02]  /*f530*/  LDSM.16.M88.4 R156, [R228+0x1000] ;  /* 0x00100000e49c783b */ /* 0x000ee40000000200 */
[----:B------:R-:W-:Y:S06]  /*f540*/  FMUL.FTZ R191, R12, UR12 ;  /* 0x0000000c0cbf7c20 */ /* 0x000fec0008410000 */
[----:B------:R1:W1:Y:S02]  /*f550*/  MUFU.TANH R169, R235 ;  /* 0x000000eb00a97308 */ /* 0x0002640000002400 */
[----:B-----5:R-:W-:Y:S01]  /*f560*/  FMUL.FTZ R3, R10, UR12 ;  /* 0x0000000c0a037c20 */ /* 0x020fe20008410000 */
[----:B------:R-:W-:Y:S01]  /*f570*/  FMUL.FTZ R13, R13, UR12 ;  /* 0x0000000c0d0d7c20 */ /* 0x000fe20008410000 */
[----:B------:R-:W-:Y:S01]  /*f580*/  FMUL.FTZ R2, R16, UR12 ;  /* 0x0000000c10027c20 */ /* 0x000fe20008410000 */
[----:B------:R-:W-:Y:S01]  /*f590*/  FMUL.FTZ R14, R14, UR12 ;  /* 0x0000000c0e0e7c20 */ /* 0x000fe20008410000 */
[----:B------:R-:W-:Y:S04]  /*f5a0*/  FMUL.FTZ R15, R15, UR12 ;  /* 0x0000000c0f0f7c20 */ /* 0x000fe80008410000 */
[----:B------:R5:W3:Y:S01]  /*f5b0*/  MUFU.TANH R183, R3 ;  /* 0x0000000300b77308 */ /* 0x000ae20000002400 */
[----:B--2---:R-:W-:Y:S01]  /*f5c0*/  FMUL.FTZ R0, R19, UR12 ;  /* 0x0000000c13007c20 */ /* 0x004fe20008410000 */
[----:B------:R-:W-:Y:S01]  /*f5d0*/  FMUL.FTZ R203, R20, UR12 ;  /* 0x0000000c14cb7c20 */ /* 0x000fe20008410000 */
[----:B------:R-:W-:Y:S01]  /*f5e0*/  FMUL.FTZ R21, R21, UR12 ;  /* 0x0000000c15157c20 */ /* 0x000fe20008410000 */
[----:B------:R-:W-:Y:S06]  /*f5f0*/  FMUL.FTZ R22, R22, UR12 ;  /* 0x0000000c16167c20 */ /* 0x000fec0008410000 */
[----:B------:R2:W2:Y:S01]  /*f600*/  MUFU.TANH R19, R0 ;  /* 0x0000000000137308 */ /* 0x0004a20000002400 */
[----:B------:R-:W-:Y:S01]  /*f610*/  FMUL.FTZ R24, R24, UR12 ;  /* 0x0000000c18187c20 */ /* 0x000fe20008410000 */
[----:B------:R-:W-:Y:S01]  /*f620*/  FMUL.FTZ R25, R25, UR12 ;  /* 0x0000000c19197c20 */ /* 0x000fe20008410000 */
[----:B------:R-:W-:Y:S01]  /*f630*/  FMUL.FTZ R26, R26, UR12 ;  /* 0x0000000c1a1a7c20 */ /* 0x000fe20008410000 */
[----:B-1----:R-:W-:Y:S01]  /*f640*/  FMUL.FTZ R235, R9, UR12 ;  /* 0x0000000c09eb7c20 */ /* 0x002fe20008410000 */
[C---:B----4-:R-:W-:Y:S05]  /*f650*/  HMMA.16816.F32 R28, R220.reuse, R152, R28 ;  /* 0x00000098dc1c723c */ /* 0x050fea000000181c */
[----:B------:R-:W1:Y:S01]  /*f660*/  MUFU.TANH R215, R24 ;  /* 0x0000001800d77308 */ /* 0x000e620000002400 */
[----:B-----5:R-:W-:Y:S01]  /*f670*/  FMUL.FTZ R3, R18, UR12 ;  /* 0x0000000c12037c20 */ /* 0x020fe20008410000 */
[C---:B------:R-:W-:Y:S08]  /*f680*/  HMMA.16816.F32 R32, R220.reuse, R154, R32 ;  /* 0x0000009adc20723c */ /* 0x040ff00000001820 */
[----:B------:R-:W4:Y:S03]  /*f690*/  MUFU.TANH R217, R25 ;  /* 0x0000001900d97308 */ /* 0x000f260000002400 */
[----:B--2---:R-:W-:Y:S01]  /*f6a0*/  FMUL.FTZ R0, R27, UR12 ;  /* 0x0000000c1b007c20 */ /* 0x004fe20008410000 */
[C---:B---3--:R-:W-:Y:S06]  /*f6b0*/  HMMA.16816.F32 R36, R220.reuse, R156, R36 ;  /* 0x0000009cdc24723c */ /* 0x048fec0000001824 */
[----:B------:R2:W3:Y:S01]  /*f6c0*/  MUFU.TANH R219, R26 ;  /* 0x0000001a00db7308 */ /* 0x0004e20000002400 */
[C---:B------:R-:W-:Y:S04]  /*f6d0*/  HMMA.16816.F32 R40, R220.reuse, R158, R40 ;  /* 0x0000009edc28723c */ /* 0x040fe80000001828 */
        /* <DEDUP_REMOVED lines=8> */
[----:B------:R-:W1:Y:S01]  /*f760*/  MUFU.TANH R161, R28 ;  /* 0x0000001c00a17308 */ /* 0x000e620000002400 */
[----:B--2---:R-:W2:Y:S01]  /*f770*/  LDSM.16.M88.4 R24, [R228+0x1400] ;  /* 0x00140000e418783b */ /* 0x004ea20000000200 */
[----:B------:R-:W-:Y:S01]  /*f780*/  FMUL.FTZ R35, R35, UR12 ;  /* 0x0000000c23237c20 */ /* 0x000fe20008410000 */
[----:B------:R-:W-:Y:S01]  /*f790*/  FMUL.FTZ R36, R36, UR12 ;  /* 0x0000000c24247c20 */ /* 0x000fe20008410000 */
[----:B------:R-:W-:Y:S01]  /*f7a0*/  FMUL.FTZ R37, R37, UR12 ;  /* 0x0000000c25257c20 */ /* 0x000fe20008410000 */
[----:B------:R-:W-:Y:S01]  /*f7b0*/  FMUL.FTZ R38, R38, UR12 ;  /* 0x0000000c26267c20 */ /* 0x000fe20008410000 */
[----:B------:R-:W-:Y:S04]  /*f7c0*/  FMUL.FTZ R39, R39, UR12 ;  /* 0x0000000c27277c20 */ /* 0x000fe80008410000 */
[----:B------:R-:W1:Y:S01]  /*f7d0*/  MUFU.TANH R163, R29 ;  /* 0x0000001d00a37308 */ /* 0x000e620000002400 */
[----:B-----5:R-:W-:Y:S01]  /*f7e0*/  FMUL.FTZ R0, R43, UR12 ;  /* 0x0000000c2b007c20 */ /* 0x020fe20008410000 */
[----:B------:R-:W-:Y:S08]  /*f7f0*/  FMUL.FTZ R40, R40, UR12 ;  /* 0x0000000c28287c20 */ /* 0x000ff00008410000 */
[----:B------:R-:W1:Y:S10]  /*f800*/  MUFU.TANH R165, R30 ;  /* 0x0000001e00a57308 */ /* 0x000e740000002400 */
[----:B------:R5:W1:Y:S10]  /*f810*/  MUFU.TANH R157, R31 ;  /* 0x0000001f009d7308 */ /* 0x000a740000002400 */
[----:B------:R4:W1:Y:S10]  /*f820*/  MUFU.TANH R197, R2 ;  /* 0x0000000200c57308 */ /* 0x0008740000002400 */
[----:B------:R-:W1:Y:S01]  /*f830*/  MUFU.TANH R6, R0 ;  /* 0x0000000000067308 */ /* 0x000e620000002400 */
[----:B-----5:R-:W5:Y:S01]  /*f840*/  LDSM.16.M88.4 R28, [R228+0x1800] ;  /* 0x00180000e41c783b */ /* 0x020f620000000200 */
[C---:B--2---:R-:W-:Y:S08]  /*f850*/  HMMA.16816.F32 R44, R220.reuse, R24, R44 ;  /* 0x00000018dc2c723c */ /* 0x044ff0000000182c */
[----:B------:R2:W1:Y:S01]  /*f860*/  MUFU.TANH R181, R235 ;  /* 0x000000eb00b57308 */ /* 0x0004620000002400 */
[C---:B------:R-:W-:Y:S01]  /*f870*/  HMMA.16816.F32 R48, R220.reuse, R26, R48 ;  /* 0x0000001adc30723c */ /* 0x040fe20000001830 */
[----:B------:R-:W3:Y:S02]  /*f880*/  LDSM.16.M88.4 R24, [R228+0x1c00] ;  /* 0x001c0000e418783b */ /* 0x000ee40000000200 */
[----:B----4-:R-:W-:Y:S06]  /*f890*/  FMUL.FTZ R2, R23, UR12 ;  /* 0x0000000c17027c20 */ /* 0x010fec0008410000 */
[----:B------:R-:W4:Y:S10]  /*f8a0*/  MUFU.TANH R199, R3 ;  /* 0x0000000300c77308 */ /* 0x000f340000002400 */
[----:B------:R1:W1:Y:S01]  /*f8b0*/  MUFU.TANH R23, R2 ;  /* 0x0000000200177308 */ /* 0x0002620000002400 */
[----:B--2---:R-:W-:Y:S01]  /*f8c0*/  FMUL.FTZ R235, R17, UR12 ;  /* 0x0000000c11eb7c20 */ /* 0x004fe20008410000 */
[----:B------:R-:W-:Y:S01]  /*f8d0*/  FMUL.FTZ R43, R47, UR12 ;  /* 0x0000000c2f2b7c20 */ /* 0x000fe20008410000 */
[----:B------:R-:W-:Y:S07]  /*f8e0*/  FMUL.FTZ R44, R44, UR12 ;  /* 0x0000000c2c2c7c20 */ /* 0x000fee0008410000 */
[----:B------:R-:W2:Y:S01]  /*f8f0*/  MUFU.TANH R193, R14 ;  /* 0x0000000e00c17308 */ /* 0x000ea20000002400 */
[----:B------:R-:W-:Y:S01]  /*f900*/  FMUL.FTZ R49, R49, UR12 ;  /* 0x0000000c31317c20 */ /* 0x000fe20008410000 */
[----:B------:R-:W-:Y:S01]  /*f910*/  FMUL.FTZ R47, R51, UR12 ;  /* 0x0000000c332f7c20 */ /* 0x000fe20008410000 */
[----:B------:R-:W-:Y:S07]  /*f920*/  FMUL.FTZ R48, R48, UR12 ;  /* 0x0000000c30307c20 */ /* 0x000fee0008410000 */
[----:B------:R-:W2:Y:S01]  /*f930*/  MUFU.TANH R10, R49 ;  /* 0x00000031000a7308 */ /* 0x000ea20000002400 */
[C---:B-----5:R-:W-:Y:S03]  /*f940*/  HMMA.16816.F32 R52, R220.reuse, R28, R52 ;  /* 0x0000001cdc34723c */ /* 0x060fe60000001834 */
[----:B-1----:R-:W-:Y:S01]  /*f950*/  FMUL.FTZ R2, R41, UR12 ;  /* 0x0000000c29027c20 */ /* 0x002fe20008410000 */
[----:B------:R-:W-:Y:S01]  /*f960*/  FMUL.FTZ R41, R42, UR12 ;  /* 0x0000000c2a297c20 */ /* 0x000fe20008410000 */
[----:B------:R-:W-:Y:S01]  /*f970*/  FMUL.FTZ R42, R45, UR12 ;  /* 0x0000000c2d2a7c20 */ /* 0x000fe20008410000 */
[C---:B------:R-:W-:Y:S03]  /*f980*/  HMMA.16816.F32 R56, R220.reuse, R30, R56 ;  /* 0x0000001edc38723c */ /* 0x040fe60000001838 */
[----:B------:R1:W1:Y:S01]  /*f990*/  MUFU.TANH R159, R2 ;  /* 0x00000002009f7308 */ /* 0x0002620000002400 */
[----:B------:R-:W5:Y:S01]  /*f9a0*/  LDSM.16.M88.4 R28, [R228+0x2000] ;  /* 0x00200000e41c783b */ /* 0x000f620000000200 */
[----:B------:R-:W-:Y:S01]  /*f9b0*/  FMUL.FTZ R45, R46, UR12 ;  /* 0x0000000c2e2d7c20 */ /* 0x000fe20008410000 */
[C---:B---3--:R-:W-:Y:S07]  /*f9c0*/  HMMA.16816.F32 R60, R220.reuse, R24, R60 ;  /* 0x00000018dc3c723c */ /* 0x048fee000000183c */
[----:B------:R-:W3:Y:S01]  /*f9d0*/  MUFU.TANH R17, R235 ;  /* 0x000000eb00117308 */ /* 0x000ee20000002400 */
[----:B------:R-:W-:Y:S01]  /*f9e0*/  FMUL.FTZ R46, R50, UR12 ;  /* 0x0000000c322e7c20 */ /* 0x000fe20008410000 */
[C---:B------:R-:W-:Y:S01]  /*f9f0*/  HMMA.16816.F32 R64, R220.reuse, R26, R64 ;  /* 0x0000001adc40723c */ /* 0x040fe20000001840 */
[----:B------:R-:W4:Y:S07]  /*fa00*/  LDSM.16.M88.4 R24, [R228+0x2400] ;  /* 0x00240000e418783b */ /* 0x000f2e0000000200 */
[----:B------:R-:W2:Y:S03]  /*fa10*/  MUFU.TANH R179, R179 ;  /* 0x000000b300b37308 */ /* 0x000ea60000002400 */
[----:B-1----:R-:W-:Y:S01]  /*fa20*/  FMUL.FTZ R2, R52, UR12 ;  /* 0x0000000c34027c20 */ /* 0x002fe20008410000 */
[----:B------:R-:W-:Y:S01]  /*fa30*/  FMUL.FTZ R53, R53, UR12 ;  /* 0x0000000c35357c20 */ /* 0x000fe20008410000 */
[----:B------:R-:W-:Y:S01]  /*fa40*/  FMUL.FTZ R52, R55, UR12 ;  /* 0x0000000c37347c20 */ /* 0x000fe20008410000 */
[----:B------:R-:W-:Y:S01]  /*fa50*/  FMUL.FTZ R54, R54, UR12 ;  /* 0x0000000c36367c20 */ /* 0x000fe20008410000 */
[----:B------:R-:W-:Y:S03]  /*fa60*/  FMUL.FTZ R0, R56, UR12 ;  /* 0x0000000c38007c20 */ /* 0x000fe60008410000 */
[----:B------:R1:W1:Y:S01]  /*fa70*/  MUFU.TANH R170, R2 ;  /* 0x0000000200aa7308 */ /* 0x0002620000002400 */
[----:B------:R-:W-:Y:S01]  /*fa80*/  FMUL.FTZ R57, R57, UR12 ;  /* 0x0000000c39397c20 */ /* 0x000fe20008410000 */
[----:B------:R-:W-:Y:S01]  /*fa90*/  FMUL.FTZ R56, R59, UR12 ;  /* 0x0000000c3b387c20 */ /* 0x000fe20008410000 */
[----:B------:R-:W-:Y:S01]  /*faa0*/  FMUL.FTZ R58, R58, UR12 ;  /* 0x0000000c3a3a7c20 */ /* 0x000fe20008410000 */
[----:B------:R-:W-:Y:S01]  /*fab0*/  FMUL.FTZ R61, R61, UR12 ;  /* 0x0000000c3d3d7c20 */ /* 0x000fe20008410000 */
[----:B------:R-:W-:Y:S05]  /*fac0*/  FMUL.FTZ R63, R63, UR12 ;  /* 0x0000000c3f3f7c20 */ /* 0x000fea0008410000 */
[----:B------:R3:W2:Y:S01]  /*fad0*/  MUFU.TANH R178, R0 ;  /* 0x0000000000b27308 */ /* 0x0006a20000002400 */
[----:B------:R-:W-:Y:S01]  /*fae0*/  FMUL.FTZ R67, R67, UR12 ;  /* 0x0000000c43437c20 */ /* 0x000fe20008410000 */
[----:B------:R-:W-:Y:S08]  /*faf0*/  FMUL.FTZ R64, R64, UR12 ;  /* 0x0000000c40407c20 */ /* 0x000ff00008410000 */
        /* <DEDUP_REMOVED lines=9> */
[C---:B----4-:R-:W-:Y:S07]  /*fb90*/  HMMA.16816.F32 R76, R220.reuse, R24, R76 ;  /* 0x00000018dc4c723c */ /* 0x050fee000000184c */
[----:B------:R-:W4:Y:S01]  /*fba0*/  MUFU.TANH R174, R57 ;  /* 0x0000003900ae7308 */ /* 0x000f220000002400 */
[C---:B------:R-:W-:Y:S01]  /*fbb0*/  HMMA.16816.F32 R80, R220.reuse, R26, R80 ;  /* 0x0000001adc50723c */ /* 0x040fe20000001850 */
[----:B------:R-:W2:Y:S08]  /*fbc0*/  LDSM.16.M88.4 R24, [R228+0x2c00] ;  /* 0x002c0000e418783b */ /* 0x000eb00000000200 */
[----:B------:R-:W2:Y:S02]  /*fbd0*/  MUFU.TANH R182, R61 ;  /* 0x0000003d00b67308 */ /* 0x000ea40000002400 */
[----:B---3--:R-:W-:Y:S01]  /*fbe0*/  FMUL.FTZ R0, R68, UR12 ;  /* 0x0000000c44007c20 */ /* 0x008fe20008410000 */
[----:B------:R-:W-:Y:S01]  /*fbf0*/  FMUL.FTZ R69, R69, UR12 ;  /* 0x0000000c45457c20 */ /* 0x000fe20008410000 */
[----:B------:R-:W-:Y:S01]  /*fc00*/  FMUL.FTZ R71, R71, UR12 ;  /* 0x0000000c47477c20 */ /* 0x000fe20008410000 */
[----:B------:R-:W-:Y:S01]  /*fc10*/  FMUL.FTZ R68, R70, UR12 ;  /* 0x0000000c46447c20 */ /* 0x000fe20008410000 */
[----:B------:R-:W-:Y:S04]  /*fc20*/  FMUL.FTZ R70, R73, UR12 ;  /* 0x0000000c49467c20 */ /* 0x000fe80008410000 */
[----:B------:R3:W2:Y:S01]  /*fc30*/  MUFU.TANH R202, R0 ;  /* 0x0000000000ca7308 */ /* 0x0006a20000002400 */
[----:B------:R-:W-:Y:S01]  /*fc40*/  FMUL.FTZ R72, R72, UR12 ;  /* 0x0000000c48487c20 */ /* 0x000fe20008410000 */
[----:B------:R-:W-:Y:S01]  /*fc50*/  FMUL.FTZ R73, R74, UR12 ;  /* 0x0000000c4a497c20 */ /* 0x000fe20008410000 */
[----:B------:R-:W-:Y:S01]  /*fc60*/  FMUL.FTZ R76, R76, UR12 ;  /* 0x0000000c4c4c7c20 */ /* 0x000fe20008410000 */
[----:B-1----:R-:W-:Y:S01]  /*fc70*/  FMUL.FTZ R2, R77, UR12 ;  /* 0x0000000c4d027c20 */ /* 0x002fe20008410000 */
[----:B------:R-:W-:Y:S05]  /*fc80*/  FMUL.FTZ R77, R78, UR12 ;  /* 0x0000000c4e4d7c20 */ /* 0x000fea0008410000 */
[----:B------:R-:W1:Y:S01]  /*fc90*/  MUFU.TANH R194, R63 ;  /* 0x0000003f00c27308 */ /* 0x000e620000002400 */
[----:B------:R-:W-:Y:S01]  /*fca0*/  FMUL.FTZ R80, R80, UR12 ;  /* 0x0000000c50507c20 */ /* 0x000fe20008410000 */
[----:B------:R-:W-:Y:S01]  /*fcb0*/  FMUL.FTZ R81, R81, UR12 ;  /* 0x0000000c51517c20 */ /* 0x000fe20008410000 */
[----:B------:R-:W-:Y:S01]  /*fcc0*/  FMUL.FTZ R83, R83, UR12 ;  /* 0x0000000c53537c20 */ /* 0x000fe20008410000 */
[----:B------:R-:W-:Y:S06]  /*fcd0*/  FMUL.FTZ R82, R82, UR12 ;  /* 0x0000000c52527c20 */ /* 0x000fec0008410000 */
[----:B------:R-:W1:Y:S01]  /*fce0*/  MUFU.TANH R206, R67 ;  /* 0x0000004300ce7308 */ /* 0x000e620000002400 */
[C---:B-----5:R-:W-:Y:S03]  /*fcf0*/  HMMA.16816.F32 R84, R220.reuse, R28, R84 ;  /* 0x0000001cdc54723c */ /* 0x060fe60000001854 */
[----:B---3--:R-:W-:Y:S01]  /*fd00*/  FMUL.FTZ R0, R75, UR12 ;  /* 0x0000000c4b007c20 */ /* 0x008fe20008410000 */
[----:B------:R-:W-:Y:S02]  /*fd10*/  FMUL.FTZ R75, R79, UR12 ;  /* 0x0000000c4f4b7c20 */ /* 0x000fe40008410000 */
[C---:B------:R-:W-:Y:S03]  /*fd20*/  HMMA.16816.F32 R88, R220.reuse, R30, R88 ;  /* 0x0000001edc58723c */ /* 0x040fe60000001858 */
[----:B------:R3:W1:Y:S01]  /*fd30*/  MUFU.TANH R162, R0 ;  /* 0x0000000000a27308 */ /* 0x0006620000002400 */
[----:B------:R-:W5:Y:S02]  /*fd40*/  LDSM.16.M88.4 R28, [R228+0x3000] ;  /* 0x00300000e41c783b */ /* 0x000f640000000200 */
[C---:B--2---:R-:W-:Y:S07]  /*fd50*/  HMMA.16816.F32 R92, R220.reuse, R24, R92 ;  /* 0x00000018dc5c723c */ /* 0x044fee000000185c */
[----:B------:R-:W2:Y:S01]  /*fd60*/  MUFU.TANH R198, R69 ;  /* 0x0000004500c67308 */ /* 0x000ea20000002400 */
[C---:B------:R-:W-:Y:S01]  /*fd70*/  HMMA.16816.F32 R96, R220.reuse, R26, R96 ;  /* 0x0000001adc60723c */ /* 0x040fe20000001860 */
[----:B------:R-:W4:Y:S08]  /*fd80*/  LDSM.16.M88.4 R24, [R228+0x3400] ;  /* 0x00340000e418783b */ /* 0x000f300000000200 */
[----:B------:R-:W1:Y:S02]  /*fd90*/  MUFU.TANH R214, R71 ;  /* 0x0000004700d67308 */ /* 0x000e640000002400 */
        /* <DEDUP_REMOVED lines=9> */
[----:B---3--:R-:W-:Y:S01]  /*fe30*/  FMUL.FTZ R0, R94, UR12 ;  /* 0x0000000c5e007c20 */ /* 0x008fe20008410000 */
[----:B------:R-:W-:Y:S01]  /*fe40*/  FMUL.FTZ R94, R95, UR12 ;  /* 0x0000000c5f5e7c20 */ /* 0x000fe20008410000 */
[----:B------:R-:W-:Y:S04]  /*fe50*/  FMUL.FTZ R66, R92, UR12 ;  /* 0x0000000c5c427c20 */ /* 0x000fe80008410000 */
[----:B------:R3:W1:Y:S10]  /*fe60*/  MUFU.TANH R190, R90 ;  /* 0x0000005a00be7308 */ /* 0x0006740000002400 */
[----:B------:R1:W1:Y:S01]  /*fe70*/  MUFU.TANH R168, R80 ;  /* 0x0000005000a87308 */ /* 0x0002620000002400 */
[C---:B-----5:R-:W-:Y:S03]  /*fe80*/  HMMA.16816.F32 R100, R220.reuse, R28, R100 ;  /* 0x0000001cdc64723c */ /* 0x060fe60000001864 */
[----:B--2---:R-:W-:Y:S03]  /*fe90*/  FMUL.FTZ R76, R96, UR12 ;  /* 0x0000000c604c7c20 */ /* 0x004fe60008410000 */
[C---:B------:R-:W-:Y:S03]  /*fea0*/  HMMA.16816.F32 R104, R220.reuse, R30, R104 ;  /* 0x0000001edc68723c */ /* 0x040fe60000001868 */
[----:B------:R-:W2:Y:S01]  /*feb0*/  MUFU.TANH R16, R81 ;  /* 0x0000005100107308 */ /* 0x000ea20000002400 */
[----:B------:R-:W5:Y:S01]  /*fec0*/  LDSM.16.M88.4 R28, [R228+0x3800] ;  /* 0x00380000e41c783b */ /* 0x000f620000000200 */
[----:B---3--:R-:W-:Y:S01]  /*fed0*/  FMUL.FTZ R90, R97, UR12 ;  /* 0x0000000c615a7c20 */ /* 0x008fe20008410000 */
[C---:B----4-:R-:W-:Y:S07]  /*fee0*/  HMMA.16816.F32 R108, R220.reuse, R24, R108 ;  /* 0x00000018dc6c723c */ /* 0x050fee000000186c */
[----:B------:R-:W3:Y:S01]  /*fef0*/  MUFU.TANH R8, R83 ;  /* 0x0000005300087308 */ /* 0x000ee20000002400 */
[----:B-1----:R-:W-:Y:S01]  /*ff00*/  FMUL.FTZ R80, R98, UR12 ;  /* 0x0000000c62507c20 */ /* 0x002fe20008410000 */
[C---:B------:R-:W-:Y:S01]  /*ff10*/  HMMA.16816.F32 R112, R220.reuse, R26, R112 ;  /* 0x0000001adc70723c */ /* 0x040fe20000001870 */
[----:B------:R-:W1:Y:S01]  /*ff20*/  LDSM.16.M88.4 R24, [R228+0x3c00] ;  /* 0x003c0000e418783b */ /* 0x000e620000000200 */
[----:B------:R-:W-:Y:S06]  /*ff30*/  DEPBAR.LE SB0, 0x0 ;  /* 0x000080000000791a */ /* 0x000fec0000000000 */
[----:B------:R4:W1:Y:S03]  /*ff40*/  MUFU.TANH R180, R85 ;  /* 0x0000005500b47308 */ /* 0x0008660000002400 */
[----:B------:R-:W-:Y:S01]  /*ff50*/  FMUL.FTZ R103, R103, UR12 ;  /* 0x0000000c67677c20 */ /* 0x000fe20008410000 */
[----:B------:R-:W-:Y:S01]  /*ff60*/  FMUL.FTZ R100, R100, UR12 ;  /* 0x0000000c64647c20 */ /* 0x000fe20008410000 */
[----:B------:R-:W-:Y:S01]  /*ff70*/  FMUL.FTZ R101, R101, UR12 ;  /* 0x0000000c65657c20 */ /* 0x000fe20008410000 */
[----:B------:R-:W-:Y:S01]  /*ff80*/  FMUL.FTZ R105, R105, UR12 ;  /* 0x0000000c69697c20 */ /* 0x000fe20008410000 */
[----:B------:R-:W-:Y:S03]  /*ff90*/  FMUL.FTZ R102, R102, UR12 ;  /* 0x0000000c66667c20 */ /* 0x000fe60008410000 */
[----:B------:R2:W1:Y:S01]  /*ffa0*/  MUFU.TANH R176, R86 ;  /* 0x0000005600b07308 */ /* 0x0004620000002400 */
[----:B------:R-:W-:Y:S01]  /*ffb0*/  BAR.SYNC.DEFER_BLOCKING 0x0 ;  /* 0x0000000000007b1d */ /* 0x000fe20000010000 */
[----:B------:R-:W-:Y:S01]  /*ffc0*/  FMUL.FTZ R104, R104, UR12 ;  /* 0x0000000c68687c20 */ /* 0x000fe20008410000 */
[----:B------:R-:W-:Y:S01]  /*ffd0*/  FMUL.FTZ R106, R106, UR12 ;  /* 0x0000000c6a6a7c20 */ /* 0x000fe20008410000 */
[----:B------:R-:W-:Y:S01]  /*ffe0*/  FMUL.FTZ R107, R107, UR12 ;  /* 0x0000000c6b6b7c20 */ /* 0x000fe20008410000 */
[----:B------:R-:W-:Y:S01]  /*fff0*/  FMUL.FTZ R108, R108, UR12 ;  /* 0x0000000c6c6c7c20 */ /* 0x000fe20008410000 */
[----:B------:R-:W-:Y:S01]  /*10000*/  FMUL.FTZ R109, R109, UR12 ;  /* 0x0000000c6d6d7c20 */ /* 0x000fe20008410000 */
[----:B------:R-:W-:Y:S03]  /*10010*/  FMUL.FTZ R110, R110, UR12 ;  /* 0x0000000c6e6e7c20 */ /* 0x000fe60008410000 */
[----:B------:R3:W1:Y:S01]  /*10020*/  MUFU.TANH R205, R103 ;  /* 0x0000006700cd7308 */ /* 0x0006620000002400 */
[----:B----4-:R-:W-:Y:S01]  /*10030*/  FMUL.FTZ R85, R93, UR12 ;  /* 0x0000000c5d557c20 */ /* 0x010fe20008410000 */
[----:B------:R-:W-:Y:S01]  /*10040*/  FMUL.FTZ R97, R114, UR12 ;  /* 0x0000000c72617c20 */ /* 0x000fe20008410000 */
[----:B------:R-:W-:Y:S01]  /*10050*/  FMUL.FTZ R91, R115, UR12 ;  /* 0x0000000c735b7c20 */ /* 0x000fe20008410000 */
[----:B------:R-:W-:Y:S06]  /*10060*/  FMUL.FTZ R112, R112, UR12 ;  /* 0x0000000c70707c20 */ /* 0x000fec0008410000 */
[----:B------:R4:W4:Y:S01]  /*10070*/  MUFU.TANH R195, R105 ;  /* 0x0000006900c37308 */ /* 0x0009220000002400 */
[C---:B-----5:R-:W-:Y:S05]  /*10080*/  HMMA.16816.F32 R116, R220.reuse, R28, R116 ;  /* 0x0000001cdc74723c */ /* 0x060fea0000001874 */
[----:B--2---:R-:W-:Y:S01]  /*10090*/  FMUL.FTZ R86, R99, UR12 ;  /* 0x0000000c63567c20 */ /* 0x004fe20008410000 */
[C---:B------:R-:W-:Y:S03]  /*100a0*/  HMMA.16816.F32 R120, R220.reuse, R30, R120 ;  /* 0x0000001edc78723c */ /* 0x040fe60000001878 */
[----:B------:R-:W2:Y:S02]  /*100b0*/  MUFU.TANH R191, R191 ;  /* 0x000000bf00bf7308 */ /* 0x000ea40000002400 */
[----:B---3--:R-:W-:Y:S01]  /*100c0*/  FMUL.FTZ R103, R113, UR12 ;  /* 0x0000000c71677c20 */ /* 0x008fe20008410000 */
[C---:B-1----:R-:W-:Y:S07]  /*100d0*/  HMMA.16816.F32 R124, R220.reuse, R24, R124 ;  /* 0x00000018dc7c723c */ /* 0x042fee000000187c */
[----:B------:R-:W1:Y:S01]  /*100e0*/  MUFU.TANH R13, R13 ;  /* 0x0000000d000d7308 */ /* 0x000e620000002400 */
[----:B----4-:R-:W-:Y:S01]  /*100f0*/  FMUL.FTZ R105, R111, UR12 ;  /* 0x0000000c6f697c20 */ /* 0x010fe20008410000 */
[----:B------:R-:W-:Y:S08]  /*10100*/  HMMA.16816.F32 R128, R220, R26, R128 ;  /* 0x0000001adc80723c */ /* 0x000ff00000001880 */
[----:B------:R-:W3:Y:S03]  /*10110*/  MUFU.TANH R15, R15 ;  /* 0x0000000f000f7308 */ /* 0x000ee60000002400 */
[----:B------:R-:W-:Y:S01]  /*10120*/  FMUL.FTZ R95, R116, UR12 ;  /* 0x0000000c745f7c20 */ /* 0x000fe20008410000 */
[----:B------:R-:W-:Y:S01]  /*10130*/  FMUL.FTZ R83, R117, UR12 ;  /* 0x0000000c75537c20 */ /* 0x000fe20008410000 */
[----:B------:R-:W-:Y:S01]  /*10140*/  FMUL.FTZ R81, R118, UR12 ;  /* 0x0000000c76517c20 */ /* 0x000fe20008410000 */
[----:B------:R-:W-:Y:S01]  /*10150*/  FMUL.FTZ R71, R119, UR12 ;  /* 0x0000000c77477c20 */ /* 0x000fe20008410000 */
[----:B------:R-:W-:Y:S03]  /*10160*/  FMUL.FTZ R69, R120, UR12 ;  /* 0x0000000c78457c20 */ /* 0x000fe60008410000 */
[----:B------:R-:W4:Y:S01]  /*10170*/  MUFU.TANH R203, R203 ;  /* 0x000000cb00cb7308 */ /* 0x000f220000002400 */
[----:B------:R-:W-:Y:S01]  /*10180*/  FMUL.FTZ R67, R121, UR12 ;  /* 0x0000000c79437c20 */ /* 0x000fe20008410000 */
        /* <DEDUP_REMOVED lines=9> */
[----:B------:R-:W-:Y:S01]  /*10220*/  FMUL.FTZ R3, R131, UR12 ;  /* 0x0000000c83037c20 */ /* 0x000fe20008410000 */
[----:B------:R-:W-:Y:S05]  /*10230*/  FMUL.FTZ R130, R130, UR12 ;  /* 0x0000000c82827c20 */ /* 0x000fea0008410000 */
[----:B------:R1:W1:Y:S10]  /*10240*/  MUFU.TANH R209, R22 ;  /* 0x0000001600d17308 */ /* 0x0002740000002400 */
        /* <DEDUP_REMOVED lines=75> */
[----:B------:R-:W1:Y:S01]  /*10700*/  MUFU.TANH R3, R3 ;  /* 0x0000000300037308 */ /* 0x000e620000002400 */
[----:B--234-:R-:W-:Y:S05]  /*10710*/  @!P0 BRA `(.L_x_1635) ;  /* 0x00000004007c8947 */ /* 0x01cfea0003800000 */
[----:B------:R-:W-:Y:S04]  /*10720*/  ULEA UR10, -UR11, URZ, 0x8 ;  /* 0x0000003f0b0a7291 */ /* 0x000fe8000f8e413f */
[----:B------:R-:W-:Y:S02]  /*10730*/  USHF.R.S32.HI UR7, URZ, 0x1f, UR10 ;  /* 0x0000001f3f077899 */ /* 0x000fe4000801140a */
[----:B------:R-:W-:Y:S04]  /*10740*/  MOV R24, UR10 ;  /* 0x0000000a00187c02 */ /* 0x000fe80008000f00 */
[----:B-1----:R-:W-:Y:S01]  /*10750*/  MOV R0, UR7 ;  /* 0x0000000700007c02 */ /* 0x002fe20008000f00 */
        /* <DEDUP_REMOVED lines=33> */
[----:B------:R-:W-:Y:S01]  /*10970*/  ISETP.NE.AND P1, PT, R0, RZ, PT ;  /* 0x000000ff0000720c */ /* 0x000fe20003f25270 */
[----:B------:R-:W1:Y:S01]  /*10980*/  LDC.64 R4, c[0x0][0x230] ;  /* 0x00008c00ff047b82 */ /* 0x000e620000000a00 */
[----:B------:R-:W-:Y:S02]  /*10990*/  ISETP.GE.U32.AND P5, PT, R9, R2, PT ;  /* 0x000000020900720c */ /* 0x000fe40003fa6070 */
[----:B------:R-:W-:Y:S05]  /*109a0*/  LOP3.LUT R9, RZ, R0, RZ, 0x33, !PT ;  /* 0x00000000ff097212 */ /* 0x000fea00078e33ff */
[----:B------:R-:W2:Y:S02]  /*109b0*/  LDC R2, c[0x0][0x24c] ;  /* 0x00009300ff027b82 */ /* 0x000ea40000000800 */
        /* <DEDUP_REMOVED lines=11> */
[----:B------:R-:W3:Y:S02]  /*10a70*/  LDG.E R7, desc[UR8][R28.64] ;  /* 0x000000081c077981 */ /* 0x000ee4000c1e1900 */
[----:B------:R-:W-:Y:S02]  /*10a80*/  IMAD R0, R9, R0, -0x100 ;  /* 0xffffff0009007424 */ /* 0x000fe400078e0200 */
[----:B------:R-:W3:Y:S02]  /*10a90*/  LDG.E R22, desc[UR8][R26.64] ;  /* 0x000000081a167981 */ /* 0x000ee4000c1e1900 */
[C---:B------:R-:W-:Y:S01]  /*10aa0*/  IMAD.WIDE.U32 R24, R0.reuse, UR11, RZ ;  /* 0x0000000b00187c25 */ /* 0x040fe2000f8e00ff */
[----:B------:R-:W-:Y:S05]  /*10ab0*/  SHF.R.S32.HI R9, RZ, 0x1f, R0 ;  /* 0x0000001fff097819 */ /* 0x000fea0000011400 */
[----:B------:R-:W-:Y:S04]  /*10ac0*/  IMAD R9, R9, UR11, RZ ;  /* 0x0000000b09097c24 */ /* 0x000fe8000f8e02ff */
[----:B--2---:R-:W-:Y:S04]  /*10ad0*/  IMAD R9, R0, R2, R9 ;  /* 0x0000000200097224 */ /* 0x004fe800078e0209 */
[----:B------:R-:W-:Y:S01]  /*10ae0*/  IMAD.IADD R25, R25, 0x1, R9 ;  /* 0x0000000119197824 */ /* 0x000fe200078e0209 */
[----:B---3--:R-:W-:Y:S04]  /*10af0*/  IADD3 R7, -R22, R7, RZ ;  /* 0x0000000716077210 */ /* 0x008fe80007ffe1ff */
[----:B------:R-:W-:Y:S01]  /*10b00*/  SHF.R.S32.HI R21, RZ, 0x1f, R7 ;  /* 0x0000001fff157819 */ /* 0x000fe20000011407 */
[-C--:B-1----:R-:W-:Y:S04]  /*10b10*/  IMAD.WIDE.U32 R24, R7, R4.reuse, R24 ;  /* 0x0000000407187225 */ /* 0x082fe800078e0018 */
[----:B------:R-:W-:Y:S04]  /*10b20*/  IMAD R0, R21, R4, RZ ;  /* 0x0000000415007224 */ /* 0x000fe800078e02ff */
[----:B------:R-:W-:Y:S05]  /*10b30*/  IMAD R0, R7, R5, R0 ;  /* 0x0000000507007224 */ /* 0x000fea00078e0200 */
[----:B------:R-:W-:Y:S07]  /*10b40*/  IADD3 R0, R25, R0, RZ ;  /* 0x0000000019007210 */ /* 0x000fee0007ffe0ff */
.L_x_1636:
        /* <DEDUP_REMOVED lines=28> */
.L_x_1635:
[----:B--2---:R-:W-:Y:S01]  /*10d10*/  LDSM.16.MT88.4 R28, [R148+0x5000] ;  /* 0x00500000941c783b */ /* 0x004fe20000004200 */
        /* <DEDUP_REMOVED lines=136> */
[----:B------:R-:W-:Y:S01]  /*115a0*/  FMUL.FTZ R48, R0, UR4 ;  /* 0x0000000400307c20 */ /* 0x000fe20008410000 */
[C---:B------:R-:W-:Y:S01]  /*115b0*/  FSETP.NEU.FTZ.AND P0, PT, R2.reuse, -INF , PT ;  /* 0xff8000000200780b */ /* 0x040fe20003f1d000 */
[C---:B------:R-:W-:Y:S01]  /*115c0*/  FMUL.FTZ R50, R2.reuse, UR4 ;  /* 0x0000000402327c20 */ /* 0x040fe20008410000 */
[----:B------:R-:W-:Y:S01]  /*115d0*/  FADD.FTZ R4, -R2, R151 ;  /* 0x0000009702047221 */ /* 0x000fe20000010100 */
[----:B------:R-:W-:Y:S03]  /*115e0*/  MOV R151, R2 ;  /* 0x0000000200977202 */ /* 0x000fe60000000f00 */
[----:B------:R-:W-:Y:S01]  /*115f0*/  FSEL R50, R50, RZ, P0 ;  /* 0x000000ff32327208 */ /* 0x000fe20000000000 */
[----:B------:R-:W-:Y:S01]  /*11600*/  FMUL.FTZ R22, R4, UR4 ;  /* 0x0000000404167c20 */ /* 0x000fe20008410000 */
[C---:B------:R-:W-:Y:S01]  /*11610*/  FSETP.NEU.FTZ.AND P0, PT, R0.reuse, -INF , PT ;  /* 0xff8000000000780b */ /* 0x040fe20003f1d000 */
[----:B------:R-:W-:Y:S02]  /*11620*/  FADD.FTZ R4, -R0, R149 ;  /* 0x0000009500047221 */ /* 0x000fe40000010100 */
[--C-:B------:R-:W-:Y:S01]  /*11630*/  FFMA.FTZ R101, R13, UR4, -R50.reuse ;  /* 0x000000040d657c23 */ /* 0x100fe20008010832 */
[--C-:B------:R-:W-:Y:S01]  /*11640*/  FFMA.FTZ R155, R14, UR4, -R50.reuse ;  /* 0x000000040e9b7c23 */ /* 0x100fe20008010832 */
[----:B------:R-:W1:Y:S01]  /*11650*/  MUFU.EX2 R22, R22 ;  /* 0x0000001600167308 */ /* 0x000e620000000800 */
[--C-:B------:R-:W-:Y:S01]  /*11660*/  FFMA.FTZ R102, R37, UR4, -R50.reuse ;  /* 0x0000000425667c23 */ /* 0x100fe20008010832 */
[--C-:B------:R-:W-:Y:S01]  /*11670*/  FFMA.FTZ R114, R42, UR4, -R50.reuse ;  /* 0x000000042a727c23 */ /* 0x100fe20008010832 */
[----:B------:R-:W-:Y:S01]  /*11680*/  FSEL R48, R48, RZ, P0 ;  /* 0x000000ff30307208 */ /* 0x000fe20000000000 */
[--C-:B------:R-:W-:Y:S01]  /*11690*/  FFMA.FTZ R204, R167, UR4, -R50.reuse ;  /* 0x00000004a7cc7c23 */ /* 0x100fe20008010832 */
[--C-:B------:R-:W-:Y:S01]  /*116a0*/  FFMA.FTZ R108, R10, UR4, -R50.reuse ;  /* 0x000000040a6c7c23 */ /* 0x100fe20008010832 */
[--C-:B------:R-:W-:Y:S01]  /*116b0*/  FFMA.FTZ R126, R163, UR4, -R50.reuse ;  /* 0x00000004a37e7c23 */ /* 0x100fe20008010832 */
[----:B------:R-:W-:Y:S03]  /*116c0*/  FFMA.FTZ R163, R40, UR4, -R50 ;  /* 0x0000000428a37c23 */ /* 0x000fe60008010832 */
        /* <DEDUP_REMOVED lines=9> */
[----:B-1----:R-:W-:Y:S01]  /*11760*/  FMUL.FTZ R9, R22, R141 ;  /* 0x0000008d16097220 */ /* 0x002fe20000410000 */
[--C-:B------:R-:W-:Y:S01]  /*11770*/  FFMA.FTZ R124, R157, UR4, -R48.reuse ;  /* 0x000000049d7c7c23 */ /* 0x100fe20008010830 */
[----:B------:R-:W-:Y:S01]  /*11780*/  FFMA.FTZ R157, R45, UR4, -R48 ;  /* 0x000000042d9d7c23 */ /* 0x000fe20008010830 */
[--C-:B------:R-:W-:Y:S01]  /*11790*/  FFMA.FTZ R116, R159, UR4, -R50.reuse ;  /* 0x000000049f747c23 */ /* 0x100fe20008010832 */
[--C-:B------:R-:W-:Y:S01]  /*117a0*/  FFMA.FTZ R159, R44, UR4, -R50.reuse ;  /* 0x000000042c9f7c23 */ /* 0x100fe20008010832 */
[----:B------:R-:W-:Y:S01]  /*117b0*/  FFMA.FTZ R115, R64, UR4, -R50 ;  /* 0x0000000440737c23 */ /* 0x000fe20008010832 */
[----:B------:R-:W-:Y:S03]  /*117c0*/  LDSM.16.MT88.4 R44, [R150+0x5800] ;  /* 0x00580000962c783b */ /* 0x000fe60000004200 */
[----:B------:R-:W-:Y:S01]  /*117d0*/  MUFU.EX2 R221, R221 ;  /* 0x000000dd00dd7308 */ /* 0x000fe20000000800 */
[--C-:B------:R-:W-:Y:S01]  /*117e0*/  FFMA.FTZ R64, R75, UR4, -R48.reuse ;  /* 0x000000044b407c23 */ /* 0x100fe20008010830 */
[--C-:B------:R-:W-:Y:S01]  /*117f0*/  FFMA.FTZ R75, R12, UR4, -R48.reuse ;  /* 0x000000040c4b7c23 */ /* 0x100fe20008010830 */
[----:B------:R-:W-:Y:S01]  /*11800*/  FMUL.FTZ R21, R4, UR4 ;  /* 0x0000000404157c20 */ /* 0x000fe20008410000 */
[----:B------:R-:W-:Y:S01]  /*11810*/  FFMA.FTZ R212, R171, UR4, -R48 ;  /* 0x00000004abd47c23 */ /* 0x000fe20008010830 */
[----:B------:R-:W-:Y:S01]  /*11820*/  FFMA.FTZ R171, R161, UR4, -R50 ;  /* 0x00000004a1ab7c23 */ /* 0x000fe20008010832 */
[--C-:B------:R-:W-:Y:S01]  /*11830*/  FFMA.FTZ R161, R41, UR4, -R48.reuse ;  /* 0x0000000429a17c23 */ /* 0x100fe20008010830 */
[----:B------:R-:W1:Y:S03]  /*11840*/  LDSM.16.MT88.4 R12, [R150+0x5000] ;  /* 0x00500000960c783b */ /* 0x000e660000004200 */
[----:B------:R-:W-:Y:S01]  /*11850*/  MUFU.EX2 R164, R164 ;  /* 0x000000a400a47308 */ /* 0x000fe20000000800 */
[--C-:B------:R-:W-:Y:S01]  /*11860*/  FFMA.FTZ R200, R177, UR4, -R48.reuse ;  /* 0x00000004b1c87c23 */ /* 0x100fe20008010830 */
[----:B------:R-:W-:Y:S01]  /*11870*/  FFMA.FTZ R177, R165, UR4, -R48 ;  /* 0x00000004a5b17c23 */ /* 0x000fe20008010830 */
[----:B------:R-:W-:Y:S01]  /*11880*/  FFMA.FTZ R165, R36, UR4, -R50 ;  /* 0x0000000424a57c23 */ /* 0x000fe20008010832 */
[C---:B------:R-:W-:Y:S01]  /*11890*/  FMUL.FTZ R4, R22.reuse, R144 ;  /* 0x0000009016047220 */ /* 0x040fe20000410000 */
[----:B------:R-:W-:Y:S01]  /*118a0*/  FMUL.FTZ R5, R22, R145 ;  /* 0x0000009116057220 */ /* 0x000fe20000410000 */
[--C-:B------:R-:W-:Y:S01]  /*118b0*/  FFMA.FTZ R121, R60, UR4, -R48.reuse ;  /* 0x000000043c797c23 */ /* 0x100fe20008010830 */
[----:B------:R-:W2:Y:S03]  /*118c0*/  LDSM.16.MT88.4 R36, [R150+0x5400] ;  /* 0x005400009624783b */ /* 0x000ea60000004200 */
[----:B------:R-:W3:Y:S01]  /*118d0*/  MUFU.EX2 R21, R21 ;  /* 0x0000001500157308 */ /* 0x000ee20000000800 */
[----:B------:R-:W-:Y:S01]  /*118e0*/  FFMA.FTZ R60, R8, UR4, -R48 ;  /* 0x00000004083c7c23 */ /* 0x000fe20008010830 */
[C---:B------:R-:W-:Y:S01]  /*118f0*/  FMUL.FTZ R8, R22.reuse, R140 ;  /* 0x0000008c16087220 */ /* 0x040fe20000410000 */
[----:B------:R-:W-:Y:S01]  /*11900*/  FFMA.FTZ R111, R17, UR4, -R50 ;  /* 0x00000004116f7c23 */ /* 0x000fe20008010832 */
[----:B------:R-:W-:Y:S01]  /*11910*/  FMUL.FTZ R17, R22, R133 ;  /* 0x0000008516117220 */ /* 0x000fe20000410000 */
[----:B------:R-:W-:Y:S01]  /*11920*/  FFMA.FTZ R156, R19, UR4, -R48 ;  /* 0x00000004139c7c23 */ /* 0x000fe20008010830 */
[--C-:B------:R-:W-:Y:S01]  /*11930*/  FFMA.FTZ R104, R18, UR4, -R50.reuse ;  /* 0x0000000412687c23 */ /* 0x100fe20008010832 */
[----:B------:R-:W4:Y:S03]  /*11940*/  LDSM.16.MT88.4 R40, [R148+0x5400] ;  /* 0x005400009428783b */ /* 0x000f260000004200 */
[----:B------:R-:W-:Y:S01]  /*11950*/  MUFU.EX2 R212, R212 ;  /* 0x000000d400d47308 */ /* 0x000fe20000000800 */
[--C-:B------:R-:W-:Y:S01]  /*11960*/  FFMA.FTZ R125, R32, UR4, -R50.reuse ;  /* 0x00000004207d7c23 */ /* 0x100fe20008010832 */
[----:B------:R-:W-:Y:S01]  /*11970*/  FFMA.FTZ R120, R33, UR4, -R50 ;  /* 0x0000000421787c23 */ /* 0x000fe20008010832 */
[----:B------:R-:W-:Y:S01]  /*11980*/  FFMA.FTZ R122, R35, UR4, -R48 ;  /* 0x00000004237a7c23 */ /* 0x000fe20008010830 */
[----:B------:R-:W-:Y:S01]  /*11990*/  FFMA.FTZ R213, R213, UR4, -R50 ;  /* 0x00000004d5d57c23 */ /* 0x000fe20008010832 */
[----:B------:R-:W-:Y:S01]  /*119a0*/  FFMA.FTZ R211, R211, UR4, -R48 ;  /* 0x00000004d3d37c23 */ /* 0x000fe20008010830 */
[----:B------:R-:W-:Y:S01]  /*119b0*/  FFMA.FTZ R195, R195, UR4, -R50 ;  /* 0x00000004c3c37c23 */ /* 0x000fe20008010832 */
[----:B------:R-:W-:Y:S03]  /*119c0*/  FFMA.FTZ R189, R189, UR4, -R48 ;  /* 0x00000004bdbd7c23 */ /* 0x000fe60008010830 */
[----:B------:R-:W5:Y:S01]  /*119d0*/  MUFU.EX2 R200, R200 ;  /* 0x000000c800c87308 */ /* 0x000f620000000800 */
[C---:B---3--:R-:W-:Y:S01]  /*119e0*/  FMUL.FTZ R10, R21.reuse, R142 ;  /* 0x0000008e150a7220 */ /* 0x048fe20000410000 */
[C---:B------:R-:W-:Y:S01]  /*119f0*/  FMUL.FTZ R11, R21.reuse, R143 ;  /* 0x0000008f150b7220 */ /* 0x040fe20000410000 */
[C---:B------:R-:W-:Y:S01]  /*11a00*/  FMUL.FTZ R18, R21.reuse, R134 ;  /* 0x0000008615127220 */ /* 0x040fe20000410000 */
[----:B------:R-:W-:Y:S01]  /*11a10*/  LDSM.16.MT88.4 R140, [R150+0x8c00] ;  /* 0x008c0000968c783b */ /* 0x000fe20000004200 */
[C---:B------:R-:W-:Y:S01]  /*11a20*/  FMUL.FTZ R19, R21.reuse, R135 ;  /* 0x0000008715137220 */ /* 0x040fe20000410000 */
[----:B------:R-:W-:Y:S01]  /*11a30*/  FMUL.FTZ R7, R21, R147 ;  /* 0x0000009315077220 */ /* 0x000fe20000410000 */
[----:B------:R-:W-:Y:S03]  /*11a40*/  FFMA.FTZ R208, R169, UR4, -R50 ;  /* 0x00000004a9d07c23 */ /* 0x000fe60008010832 */
[----:B------:R-:W-:Y:S01]  /*11a50*/  MUFU.EX2 R111, R111 ;  /* 0x0000006f006f7308 */ /* 0x000fe20000000800 */
[----:B------:R-:W-:Y:S01]  /*11a60*/  FFMA.FTZ R169, R34, UR4, -R48 ;  /* 0x0000000422a97c23 */ /* 0x000fe20008010830 */
[--C-:B------:R-:W-:Y:S01]  /*11a70*/  FFMA.FTZ R223, R179, UR4, -R50.reuse ;  /* 0x00000004b3df7c23 */ /* 0x100fe20008010832 */
[----:B------:R-:W-:Y:S01]  /*11a80*/  FFMA.FTZ R192, R181, UR4, -R50 ;  /* 0x00000004b5c07c23 */ /* 0x000fe20008010832 */
[--C-:B------:R-:W-:Y:S01]  /*11a90*/  FFMA.FTZ R196, R183, UR4, -R48.reuse ;  /* 0x00000004b7c47c23 */ /* 0x100fe20008010830 */
[----:B------:R-:W-:Y:S01]  /*11aa0*/  FFMA.FTZ R112, R6, UR4, -R48 ;  /* 0x0000000406707c23 */ /* 0x000fe20008010830 */
[----:B------:R-:W-:Y:S01]  /*11ab0*/  FMUL.FTZ R6, R21, R146 ;  /* 0x0000009215067220 */ /* 0x000fe20000410000 */
[----:B------:R-:W-:Y:S03]  /*11ac0*/  FFMA.FTZ R188, R191, UR4, -R50 ;  /* 0x00000004bfbc7c23 */ /* 0x000fe60008010832 */
[----:B------:R-:W3:Y:S01]  /*11ad0*/  MUFU.EX2 R208, R208 ;  /* 0x000000d000d07308 */ /* 0x000ee20000000800 */
[----:B-----5:R-:W-:Y:S01]  /*11ae0*/  F2FP.F16.F32.PACK_AB R25, R200, R212 ;  /* 0x000000d4c819723e */ /* 0x020fe200000000ff */
[----:B------:R-:W-:Y:S01]  /*11af0*/  FFMA.FTZ R191, R193, UR4, -R48 ;  /* 0x00000004c1bf7c23 */ /* 0x000fe20008010830 */
[----:B------:R-:W-:Y:S01]  /*11b00*/  FFMA.FTZ R160, R197, UR4, -R50 ;  /* 0x00000004c5a07c23 */ /* 0x000fe20008010832 */
[----:B------:R-:W-:Y:S01]  /*11b10*/  FFMA.FTZ R183, R199, UR4, -R48 ;  /* 0x00000004c7b77c23 */ /* 0x000fe20008010830 */
[--C-:B------:R-:W-:Y:S01]  /*11b20*/  FFMA.FTZ R84, R62, UR4, -R50.reuse ;  /* 0x000000043e547c23 */ /* 0x100fe20008010832 */
[--C-:B------:R-:W-:Y:S01]  /*11b30*/  FFMA.FTZ R62, R16, UR4, -R50.reuse ;  /* 0x00000004103e7c23 */ /* 0x100fe20008010832 */
[----:B------:R-:W-:Y:S03]  /*11b40*/  FMUL.FTZ R16, R22, R132 ;  /* 0x0000008416107220 */ /* 0x000fe60000410000 */
[----:B------:R-:W-:Y:S01]  /*11b50*/  MUFU.EX2 R223, R223 ;  /* 0x000000df00df7308 */ /* 0x000fe20000000800 */
[--C-:B------:R-:W-:Y:S01]  /*11b60*/  FFMA.FTZ R181, R203, UR4, -R50.reuse ;  /* 0x00000004cbb57c23 */ /* 0x100fe20008010832 */
[----:B------:R-:W-:Y:S01]  /*11b70*/  FFMA.FTZ R152, R207, UR4, -R50 ;  /* 0x00000004cf987c23 */ /* 0x000fe20008010832 */
[--C-:B------:R-:W-:Y:S01]  /*11b80*/  FFMA.FTZ R154, R209, UR4, -R48.reuse ;  /* 0x00000004d19a7c23 */ /* 0x100fe20008010830 */
[----:B------:R-:W-:Y:S01]  /*11b90*/  FFMA.FTZ R117, R23, UR4, -R48 ;  /* 0x0000000417757c23 */ /* 0x000fe20008010830 */
[--C-:B------:R-:W-:Y:S01]  /*11ba0*/  FFMA.FTZ R130, R215, UR4, -R50.reuse ;  /* 0x00000004d7827c23 */ /* 0x100fe20008010832 */
[----:B------:R-:W-:Y:S01]  /*11bb0*/  FFMA.FTZ R119, R217, UR4, -R50 ;  /* 0x00000004d9777c23 */ /* 0x000fe20008010832 */
[--C-:B------:R-:W-:Y:S03]  /*11bc0*/  FFMA.FTZ R128, R219, UR4, -R48.reuse ;  /* 0x00000004db807c23 */ /* 0x100fe60008010830 */
[----:B------:R-:W5:Y:S01]  /*11bd0*/  MUFU.EX2 R192, R192 ;  /* 0x000000c000c07308 */ /* 0x000f620000000800 */
[----:B---3--:R-:W-:Y:S01]  /*11be0*/  F2FP.F16.F32.PACK_AB R24, R204, R208 ;  /* 0x000000d0cc18723e */ /* 0x008fe200000000ff */
[----:B------:R-:W-:Y:S01]  /*11bf0*/  FFMA.FTZ R179, R225, UR4, -R48 ;  /* 0x00000004e1b37c23 */ /* 0x000fe20008010830 */
[----:B------:R-:W-:Y:S01]  /*11c00*/  FFMA.FTZ R212, R21, R252, R212 ;  /* 0x000000fc15d47223 */ /* 0x000fe200000100d4 */
[----:B------:R-:W-:Y:S01]  /*11c10*/  FFMA.FTZ R149, R170, UR4, -R50 ;  /* 0x00000004aa957c23 */ /* 0x000fe20008010832 */
[--C-:B------:R-:W-:Y:S01]  /*11c20*/  FFMA.FTZ R131, R54, UR4, -R48.reuse ;  /* 0x0000000436837c23 */ /* 0x100fe20008010830 */
[----:B------:R-:W-:Y:S01]  /*11c30*/  FFMA.FTZ R100, R52, UR4, -R48 ;  /* 0x0000000434647c23 */ /* 0x000fe20008010830 */
[--C-:B------:R-:W-:Y:S03]  /*11c40*/  FFMA.FTZ R129, R178, UR4, -R50.reuse ;  /* 0x00000004b2817c23 */ /* 0x100fe60008010832 */
[----:B------:R-:W3:Y:S01]  /*11c50*/  MUFU.EX2 R196, R196 ;  /* 0x000000c400c47308 */ /* 0x000ee20000000800 */
[----:B------:R-:W-:Y:S01]  /*11c60*/  FFMA.FTZ R98, R174, UR4, -R50 ;  /* 0x00000004ae627c23 */ /* 0x000fe20008010832 */
[--C-:B------:R-:W-:Y:S01]  /*11c70*/  FFMA.FTZ R127, R58, UR4, -R48.reuse ;  /* 0x000000043a7f7c23 */ /* 0x100fe20008010830 */
[----:B------:R-:W-:Y:S01]  /*11c80*/  FFMA.FTZ R96, R56, UR4, -R48 ;  /* 0x0000000438607c23 */ /* 0x000fe20008010830 */
[--C-:B------:R-:W-:Y:S01]  /*11c90*/  FFMA.FTZ R123, R186, UR4, -R50.reuse ;  /* 0x00000004ba7b7c23 */ /* 0x100fe20008010832 */
[----:B------:R-:W-:Y:S01]  /*11ca0*/  FFMA.FTZ R92, R182, UR4, -R50 ;  /* 0x00000004b65c7c23 */ /* 0x000fe20008010832 */
[--C-:B------:R-:W-:Y:S01]  /*11cb0*/  FFMA.FTZ R88, R194, UR4, -R48.reuse ;  /* 0x00000004c2587c23 */ /* 0x100fe20008010830 */
[--C-:B------:R-:W-:Y:S03]  /*11cc0*/  FFMA.FTZ R113, R65, UR4, -R48.reuse ;  /* 0x0000000441717c23 */ /* 0x100fe60008010830 */
[----:B------:R-:W2:Y:S01]  /*11cd0*/  MUFU.EX2 R188, R188 ;  /* 0x000000bc00bc7308 */ /* 0x000ea20000000800 */
[----:B-----5:R-:W-:Y:S01]  /*11ce0*/  F2FP.F16.F32.PACK_AB R26, R192, R223 ;  /* 0x000000dfc01a723e */ /* 0x020fe200000000ff */
[----:B------:R-:W-:Y:S01]  /*11cf0*/  FFMA.FTZ R82, R206, UR4, -R48 ;  /* 0x00000004ce527c23 */ /* 0x000fe20008010830 */
[--C-:B------:R-:W-:Y:S01]  /*11d00*/  FFMA.FTZ R99, R72, UR4, -R50.reuse ;  /* 0x0000000448637c23 */ /* 0x100fe20008010832 */
[--C-:B------:R-:W-:Y:S01]  /*11d10*/  FFMA.FTZ R72, R70, UR4, -R50.reuse ;  /* 0x0000000446487c23 */ /* 0x100fe20008010832 */
[--C-:B------:R-:W-:Y:S01]  /*11d20*/  FFMA.FTZ R109, R202, UR4, -R50.reuse ;  /* 0x00000004ca6d7c23 */ /* 0x100fe20008010832 */
[----:B------:R-:W-:Y:S01]  /*11d30*/  FFMA.FTZ R78, R198, UR4, -R50 ;  /* 0x00000004c64e7c23 */ /* 0x000fe20008010832 */
[--C-:B------:R-:W-:Y:S03]  /*11d40*/  FFMA.FTZ R107, R68, UR4, -R48.reuse ;  /* 0x00000004446b7c23 */ /* 0x100fe60008010830 */
[----:B------:R-:W5:Y:S01]  /*11d50*/  MUFU.EX2 R191, R191 ;  /* 0x000000bf00bf7308 */ /* 0x000f620000000800 */
[----:B---3--:R-:W-:Y:S01]  /*11d60*/  F2FP.F16.F32.PACK_AB R27, R221, R196 ;  /* 0x000000c4dd1b723e */ /* 0x008fe200000000ff */
[--C-:B------:R-:W-:Y:S01]  /*11d70*/  FFMA.FTZ R74, R214, UR4, -R48.reuse ;  /* 0x00000004d64a7c23 */ /* 0x100fe20008010830 */
[--C-:B------:R-:W-:Y:S01]  /*11d80*/  FFMA.FTZ R93, R73, UR4, -R48.reuse ;  /* 0x00000004495d7c23 */ /* 0x100fe20008010830 */
[--C-:B------:R-:W-:Y:S01]  /*11d90*/  FFMA.FTZ R70, R162, UR4, -R48.reuse ;  /* 0x00000004a2467c23 */ /* 0x100fe20008010830 */
[----:B------:R-:W-:Y:S01]  /*11da0*/  FFMA.FTZ R87, R77, UR4, -R48 ;  /* 0x000000044d577c23 */ /* 0x000fe20008010830 */
[--C-:B------:R-:W-:Y:S01]  /*11db0*/  FFMA.FTZ R89, R158, UR4, -R50.reuse ;  /* 0x000000049e597c23 */ /* 0x100fe20008010832 */
[--C-:B------:R-:W-:Y:S03]  /*11dc0*/  FFMA.FTZ R68, R226, UR4, -R50.reuse ;  /* 0x00000004e2447c23 */ /* 0x100fe60008010832 */
[----:B------:R-:W3:Y:S01]  /*11dd0*/  MUFU.EX2 R160, R160 ;  /* 0x000000a000a07308 */ /* 0x000ee20000000800 */
[C---:B-1----:R-:W-:Y:S05]  /*11de0*/  HMMA.16816.F32 R4, R24.reuse, R12, R4 ;  /* 0x0000000c1804723c */ /* 0x042fea0000001804 */
[----:B--2---:R-:W-:Y:S01]  /*11df0*/  F2FP.F16.F32.PACK_AB R32, R101, R188 ;  /* 0x000000bc6520723e */ /* 0x004fe200000000ff */
[C---:B------:R-:W-:Y:S03]  /*11e00*/  HMMA.16816.F32 R8, R24.reuse, R14, R8 ;  /* 0x0000000e1808723c */ /* 0x040fe60000001808 */
[----:B------:R-:W-:Y:S01]  /*11e10*/  MUFU.EX2 R183, R183 ;  /* 0x000000b700b77308 */ /* 0x000fe20000000800 */
[----:B------:R-:W-:Y:S02]  /*11e20*/  ISETP.GT.AND P0, PT, R237, 0x1, PT ;  /* 0x00000001ed00780c */ /* 0x000fe40003f04270 */
[----:B-----5:R-:W-:Y:S01]  /*11e30*/  F2FP.F16.F32.PACK_AB R33, R164, R191 ;  /* 0x000000bfa421723e */ /* 0x020fe200000000ff */
[C---:B------:R-:W-:Y:S01]  /*11e40*/  FMUL.FTZ R12, R22.reuse, R136 ;  /* 0x00000088160c7220 */ /* 0x040fe20000410000 */
[----:B------:R-:W-:Y:S03]  /*11e50*/  FMUL.FTZ R13, R22, R137 ;  /* 0x00000089160d7220 */ /* 0x000fe60000410000 */
[C---:B------:R-:W-:Y:S02]  /*11e60*/  FMUL.FTZ R14, R21.reuse, R138 ;  /* 0x0000008a150e7220 */ /* 0x040fe40000410000 */
[----:B------:R-:W1:Y:S01]  /*11e70*/  MUFU.EX2 R156, R156 ;  /* 0x0000009c009c7308 */ /* 0x000e620000000800 */
[----:B------:R-:W-:Y:S01]  /*11e80*/  FMUL.FTZ R15, R21, R139 ;  /* 0x0000008b150f7220 */ /* 0x000fe20000410000 */
[----:B---3--:R-:W-:Y:S01]  /*11e90*/  F2FP.F16.F32.PACK_AB R34, R111, R160 ;  /* 0x000000a06f22723e */ /* 0x008fe200000000ff */
[--C-:B------:R-:W-:Y:S01]  /*11ea0*/  FFMA.FTZ R77, R168, UR4, -R50.reuse ;  /* 0x00000004a84d7c23 */ /* 0x100fe20008010832 */
[--C-:B------:R-:W-:Y:S01]  /*11eb0*/  FFMA.FTZ R73, R184, UR4, -R50.reuse ;  /* 0x00000004b8497c23 */ /* 0x100fe20008010832 */
[----:B------:R-:W-:Y:S01]  /*11ec0*/  FFMA.FTZ R54, R180, UR4, -R50 ;  /* 0x00000004b4367c23 */ /* 0x000fe20008010832 */
[--C-:B------:R-:W-:Y:S04]  /*11ed0*/  FFMA.FTZ R58, R176, UR4, -R48.reuse ;  /* 0x00000004b03a7c23 */ /* 0x100fe80008010830 */
[----:B------:R-:W-:Y:S01]  /*11ee0*/  MUFU.EX2 R181, R181 ;  /* 0x000000b500b57308 */ /* 0x000fe20000000800 */
[C---:B------:R-:W-:Y:S03]  /*11ef0*/  HMMA.16816.F32 R12, R24.reuse, R28, R12 ;  /* 0x0000001c180c723c */ /* 0x040fe6000000180c */
[----:B------:R-:W-:Y:S01]  /*11f00*/  FFMA.FTZ R23, R218, UR4, -R48 ;  /* 0x00000004da177c23 */ /* 0x000fe20008010830 */
[--C-:B------:R-:W-:Y:S01]  /*11f10*/  FFMA.FTZ R65, R172, UR4, -R50.reuse ;  /* 0x00000004ac417c23 */ /* 0x100fe20008010832 */
[----:B------:R-:W-:Y:S01]  /*11f20*/  FFMA.FTZ R52, R210, UR4, -R50 ;  /* 0x00000004d2347c23 */ /* 0x000fe20008010832 */
[----:B------:R-:W-:Y:S03]  /*11f30*/  HMMA.16816.F32 R16, R24, R30, R16 ;  /* 0x0000001e1810723c */ /* 0x000fe60000001810 */
[----:B------:R-:W2:Y:S01]  /*11f40*/  MUFU.EX2 R152, R152 ;  /* 0x0000009800987308 */ /* 0x000ea20000000800 */
[----:B------:R-:W3:Y:S01]  /*11f50*/  LDSM.16.MT88.4 R28, [R148+0x5800] ;  /* 0x00580000941c783b */ /* 0x000ee20000004200 */
[----:B-1----:R-:W-:Y:S01]  /*11f60*/  F2FP.F16.F32.PACK_AB R35, R156, R183 ;  /* 0x000000b79c23723e */ /* 0x002fe200000000ff */
[--C-:B------:R-:W-:Y:S01]  /*11f70*/  FFMA.FTZ R56, R190, UR4, -R48.reuse ;  /* 0x00000004be387c23 */ /* 0x100fe20008010830 */
[----:B------:R-:W-:Y:S01]  /*11f80*/  FFMA.FTZ R79, R79, UR4, -R48 ;  /* 0x000000044f4f7c23 */ /* 0x000fe20008010830 */
[--C-:B------:R-:W-:Y:S05]  /*11f90*/  FFMA.FTZ R66, R66, UR4, -R50.reuse ;  /* 0x0000000442427c23 */ /* 0x100fea0008010832 */
[----:B------:R-:W-:Y:S01]  /*11fa0*/  MUFU.EX2 R154, R154 ;  /* 0x0000009a009a7308 */ /* 0x000fe20000000800 */
[----:B------:R-:W-:Y:S01]  /*11fb0*/  FFMA.FTZ R85, R85, UR4, -R50 ;  /* 0x0000000455557c23 */ /* 0x000fe20008010832 */
[C---:B------:R-:W-:Y:S08]  /*11fc0*/  HMMA.16816.F32 R4, R32.reuse, R36, R4 ;  /* 0x000000242004723c */ /* 0x040ff00000001804 */
[----:B------:R-:W1:Y:S01]  /*11fd0*/  MUFU.EX2 R117, R117 ;  /* 0x0000007500757308 */ /* 0x000e620000000800 */
[C---:B------:R-:W-:Y:S01]  /*11fe0*/  HMMA.16816.F32 R8, R32.reuse, R38, R8 ;  /* 0x000000262008723c */ /* 0x040fe20000001808 */
[----:B------:R-:W5:Y:S02]  /*11ff0*/  LDSM.16.MT88.4 R36, [R150+0x5c00] ;  /* 0x005c00009624783b */ /* 0x000f640000004200 */
[----:B--2---:R-:W-:Y:S03]  /*12000*/  F2FP.F16.F32.PACK_AB R24, R152, R181 ;  /* 0x000000b59818723e */ /* 0x004fe600000000ff */
[C---:B----4-:R-:W-:Y:S03]  /*12010*/  HMMA.16816.F32 R12, R32.reuse, R40, R12 ;  /* 0x00000028200c723c */ /* 0x050fe6000000180c */
[----:B------:R-:W-:Y:S02]  /*12020*/  MUFU.EX2 R130, R130 ;  /* 0x0000008200827308 */ /* 0x000fe40000000800 */
[----:B------:R-:W-:Y:S01]  /*12030*/  FFMA.FTZ R21, R94, UR4, -R48 ;  /* 0x000000045e157c23 */ /* 0x000fe20008010830 */
[----:B------:R-:W-:Y:S01]  /*12040*/  HMMA.16816.F32 R16, R32, R42, R16 ;  /* 0x0000002a2010723c */ /* 0x000fe20000001810 */
[----:B------:R-:W2:Y:S06]  /*12050*/  LDSM.16.MT88.4 R40, [R148+0x5c00] ;  /* 0x005c00009428783b */ /* 0x000eac0000004200 */
[----:B------:R-:W4:Y:S01]  /*12060*/  MUFU.EX2 R119, R119 ;  /* 0x0000007700777308 */ /* 0x000f220000000800 */
[----:B-1----:R-:W-:Y:S03]  /*12070*/  F2FP.F16.F32.PACK_AB R25, R117, R154 ;  /* 0x0000009a7519723e */ /* 0x002fe600000000ff */
[----:B------:R-:W-:Y:S01]  /*12080*/  FFMA.FTZ R94, R201, UR4, -R50 ;  /* 0x00000004c95e7c23 */ /* 0x000fe20008010832 */
[----:B------:R-:W-:Y:S01]  /*12090*/  FADD.FTZ R33, R200, R212 ;  /* 0x000000d4c8217221 */ /* 0x000fe20000010000 */
[----:B------:R-:W-:Y:S04]  /*120a0*/  FFMA.FTZ R76, R76, UR4, -R50 ;  /* 0x000000044c4c7c23 */ /* 0x000fe80008010832 */
[----:B------:R-:W-:Y:S01]  /*120b0*/  MUFU.EX2 R128, R128 ;  /* 0x0000008000807308 */ /* 0x000fe20000000800 */
[----:B------:R-:W-:Y:S01]  /*120c0*/  FADD.FTZ R32, R196, R33 ;  /* 0x00000021c4207221 */ /* 0x000fe20000010000 */
[----:B------:R-:W-:Y:S01]  /*120d0*/  FFMA.FTZ R80, R80, UR4, -R48 ;  /* 0x0000000450507c23 */ /* 0x000fe20008010830 */
[----:B------:R-:W-:Y:S01]  /*120e0*/  FFMA.FTZ R90, R90, UR4, -R50 ;  /* 0x000000045a5a7c23 */ /* 0x000fe20008010832 */
[----:B------:R-:W-:Y:S01]  /*120f0*/  FFMA.FTZ R208, R22, R251, R208 ;  /* 0x000000fb16d07223 */ /* 0x000fe200000100d0 */
[----:B------:R-:W-:Y:S01]  /*12100*/  FADD.FTZ R32, R221, R32 ;  /* 0x00000020dd207221 */ /* 0x000fe20000010000 */
[----:B------:R-:W-:Y:S01]  /*12110*/  FFMA.FTZ R22, R166, UR4, -R48 ;  /* 0x00000004a6167c23 */ /* 0x000fe20008010830 */
[----:B------:R-:W-:Y:S03]  /*12120*/  FFMA.FTZ R135, R175, UR4, -R50 ;  /* 0x00000004af877c23 */ /* 0x000fe60008010832 */
        /* <DEDUP_REMOVED lines=12> */
[----:B------:R-:W-:Y:S01]  /*121f0*/  FFMA.FTZ R185, R185, UR4, -R50 ;  /* 0x00000004b9b97c23 */ /* 0x000fe20008010832 */
        /* <DEDUP_REMOVED lines=9> */
[----:B------:R-:W-:Y:S01]  /*12290*/  FFMA.FTZ R83, R83, UR4, -R50 ;  /* 0x0000000453537c23 */ /* 0x000fe20008010832 */
[----:B------:R-:W-:Y:S03]  /*122a0*/  FADD.FTZ R160, R160, R133 ;  /* 0x00000085a0a07221 */ /* 0x000fe60000010000 */
[----:B------:R-:W-:Y:S01]  /*122b0*/  MUFU.EX2 R177, R177 ;  /* 0x000000b100b17308 */ /* 0x000fe20000000800 */
[C---:B------:R-:W-:Y:S05]  /*122c0*/  HMMA.16816.F32 R4, R24.reuse, R44, R4 ;  /* 0x0000002c1804723c */ /* 0x040fea0000001804 */
[----:B------:R-:W-:Y:S01]  /*122d0*/  FADD.FTZ R160, R111, R160 ;  /* 0x000000a06fa07221 */ /* 0x000fe20000010000 */
[C---:B------:R-:W-:Y:S03]  /*122e0*/  HMMA.16816.F32 R8, R24.reuse, R46, R8 ;  /* 0x0000002e1808723c */ /* 0x040fe60000001808 */
[----:B------:R-:W1:Y:S01]  /*122f0*/  MUFU.EX2 R124, R124 ;  /* 0x0000007c007c7308 */ /* 0x000e620000000800 */
[----:B------:R-:W2:Y:S01]  /*12300*/  LDSM.16.MT88.4 R44, [R150+0x6000] ;  /* 0x00600000962c783b */ /* 0x000ea20000004200 */
        /* <DEDUP_REMOVED lines=8> */
[----:B------:R-:W-:Y:S01]  /*12390*/  FFMA.FTZ R26, R86, UR4, -R48 ;  /* 0x00000004561a7c23 */ /* 0x000fe20008010830 */
[----:B------:R-:W-:Y:S01]  /*123a0*/  FFMA.FTZ R86, R227, UR4, -R50 ;  /* 0x00000004e3567c23 */ /* 0x000fe20008010832 */
[----:B------:R-:W-:Y:S01]  /*123b0*/  FADD.FTZ R133, R152, R133 ;  /* 0x0000008598857221 */ /* 0x000fe20000010000 */
[----:B------:R-:W-:Y:S03]  /*123c0*/  FFMA.FTZ R71, R71, UR4, -R48 ;  /* 0x0000000447477c23 */ /* 0x000fe60008010830 */
[----:B------:R-:W-:Y:S01]  /*123d0*/  MUFU.EX2 R169, R169 ;  /* 0x000000a900a97308 */ /* 0x000fe20000000800 */
[----:B------:R-:W-:Y:S01]  /*123e0*/  FFMA.FTZ R69, R69, UR4, -R50 ;  /* 0x0000000445457c23 */ /* 0x000fe20008010832 */
[----:B------:R-:W-:Y:S01]  /*123f0*/  FADD.FTZ R130, R130, R133 ;  /* 0x0000008582827221 */ /* 0x000fe20000010000 */
[--C-:B------:R-:W-:Y:S01]  /*12400*/  FFMA.FTZ R133, R187, UR4, -R48.reuse ;  /* 0x00000004bb857c23 */ /* 0x100fe20008010830 */
[----:B------:R-:W-:Y:S01]  /*12410*/  FFMA.FTZ R63, R63, UR4, -R48 ;  /* 0x000000043f3f7c23 */ /* 0x000fe20008010830 */
[----:B------:R-:W-:Y:S01]  /*12420*/  FFMA.FTZ R95, R95, UR4, -R50 ;  /* 0x000000045f5f7c23 */ /* 0x000fe20008010832 */
[----:B------:R-:W-:Y:S01]  /*12430*/  FADD.FTZ R130, R119, R130 ;  /* 0x0000008277827221 */ /* 0x000fe20000010000 */
[----:B------:R-:W-:Y:S03]  /*12440*/  FFMA.FTZ R81, R81, UR4, -R48 ;  /* 0x0000000451517c23 */ /* 0x000fe60008010830 */
[----:B------:R-:W1:Y:S01]  /*12450*/  MUFU.EX2 R122, R122 ;  /* 0x0000007a007a7308 */ /* 0x000e620000000800 */
[----:B----4-:R-:W-:Y:S01]  /*12460*/  F2FP.F16.F32.PACK_AB R34, R120, R125 ;  /* 0x0000007d7822723e */ /* 0x010fe200000000ff */
[----:B------:R-:W-:Y:S01]  /*12470*/  FADD.FTZ R171, R171, R130 ;  /* 0x00000082abab7221 */ /* 0x000fe20000010000 */
[----:B------:R-:W-:Y:S01]  /*12480*/  FFMA.FTZ R67, R67, UR4, -R50 ;  /* 0x0000000443437c23 */ /* 0x000fe20008010832 */
[----:B------:R-:W-:Y:S01]  /*12490*/  FFMA.FTZ R59, R59, UR4, -R48 ;  /* 0x000000043b3b7c23 */ /* 0x000fe20008010830 */
[--C-:B------:R-:W-:Y:S01]  /*124a0*/  FFMA.FTZ R61, R61, UR4, -R50.reuse ;  /* 0x000000043d3d7c23 */ /* 0x100fe20008010832 */
[----:B------:R-:W-:Y:S01]  /*124b0*/  FADD.FTZ R126, R126, R171 ;  /* 0x000000ab7e7e7221 */ /* 0x000fe20000010000 */
[----:B------:R-:W-:Y:S03]  /*124c0*/  FFMA.FTZ R57, R57, UR4, -R50 ;  /* 0x0000000439397c23 */ /* 0x000fe60008010832 */
[----:B------:R-:W-:Y:S01]  /*124d0*/  MUFU.EX2 R165, R165 ;  /* 0x000000a500a57308 */ /* 0x000fe20000000800 */
[----:B------:R-:W-:Y:S01]  /*124e0*/  FFMA.FTZ R55, R55, UR4, -R48 ;  /* 0x0000000437377c23 */ /* 0x000fe20008010830 */
[----:B------:R-:W-:Y:S04]  /*124f0*/  FADD.FTZ R125, R125, R126 ;  /* 0x0000007e7d7d7221 */ /* 0x000fe80000010000 */
[----:B------:R-:W-:Y:S04]  /*12500*/  FADD.FTZ R120, R120, R125 ;  /* 0x0000007d78787221 */ /* 0x000fe80000010000 */
[----:B------:R-:W4:Y:S01]  /*12510*/  MUFU.EX2 R102, R102 ;  /* 0x0000006600667308 */ /* 0x000f220000000800 */
[----:B-1----:R-:W-:Y:S09]  /*12520*/  F2FP.F16.F32.PACK_AB R35, R122, R169 ;  /* 0x000000a97a23723e */ /* 0x002ff200000000ff */
[----:B------:R-:W-:Y:S01]  /*12530*/  MUFU.EX2 R167, R167 ;  /* 0x000000a700a77308 */ /* 0x000fe20000000800 */
[C---:B-----5:R-:W-:Y:S06]  /*12540*/  HMMA.16816.F32 R4, R32.reuse, R36, R4 ;  /* 0x000000242004723c */ /* 0x060fec0000001804 */
[C---:B------:R-:W-:Y:S03]  /*12550*/  HMMA.16816.F32 R8, R32.reuse, R38, R8 ;  /* 0x000000262008723c */ /* 0x040fe60000001808 */
[----:B------:R-:W1:Y:S01]  /*12560*/  MUFU.EX2 R118, R118 ;  /* 0x0000007600767308 */ /* 0x000e620000000800 */
[----:B------:R-:W5:Y:S01]  /*12570*/  LDSM.16.MT88.4 R36, [R150+0x6400] ;  /* 0x006400009624783b */ /* 0x000f620000004200 */
[----:B----4-:R-:W-:Y:S01]  /*12580*/  F2FP.F16.F32.PACK_AB R24, R102, R165 ;  /* 0x000000a56618723e */ /* 0x010fe200000000ff */
[C---:B--2---:R-:W-:Y:S07]  /*12590*/  HMMA.16816.F32 R12, R32.reuse, R40, R12 ;  /* 0x00000028200c723c */ /* 0x044fee000000180c */
[----:B------:R-:W-:Y:S01]  /*125a0*/  MUFU.EX2 R163, R163 ;  /* 0x000000a300a37308 */ /* 0x000fe20000000800 */
[----:B------:R-:W-:Y:S01]  /*125b0*/  FADD.FTZ R165, R165, R120 ;  /* 0x00000078a5a57221 */ /* 0x000fe20000010000 */
[----:B------:R-:W-:Y:S01]  /*125c0*/  HMMA.16816.F32 R16, R32, R42, R16 ;  /* 0x0000002a2010723c */ /* 0x000fe20000001810 */
[----:B------:R-:W2:Y:S07]  /*125d0*/  LDSM.16.MT88.4 R40, [R148+0x6400] ;  /* 0x006400009428783b */ /* 0x000eae0000004200 */
[----:B------:R-:W-:Y:S03]  /*125e0*/  MUFU.EX2 R116, R116 ;  /* 0x0000007400747308 */ /* 0x000fe60000000800 */
        /* <DEDUP_REMOVED lines=8> */
[----:B------:R-:W-:Y:S04]  /*12670*/  FADD.FTZ R124, R124, R177 ;  /* 0x000000b17c7c7221 */ /* 0x000fe80000010000 */
[----:B------:R-:W-:Y:S05]  /*12680*/  FADD.FTZ R169, R169, R124 ;  /* 0x0000007ca9a97221 */ /* 0x000fea0000010000 */
[----:B------:R4:W-:Y:S01]  /*12690*/  MUFU.EX2 R111, R26 ;  /* 0x0000001a006f7308 */ /* 0x0009e20000000800 */
[----:B------:R-:W-:Y:S04]  /*126a0*/  FADD.FTZ R122, R122, R169 ;  /* 0x000000a97a7a7221 */ /* 0x000fe80000010000 */
[----:B------:R-:W-:Y:S05]  /*126b0*/  FADD.FTZ R167, R167, R122 ;  /* 0x0000007aa7a77221 */ /* 0x000fea0000010000 */
[----:B------:R-:W-:Y:S01]  /*126c0*/  MUFU.EX2 R159, R159 ;  /* 0x0000009f009f7308 */ /* 0x000fe20000000800 */
[----:B-1----:R-:W-:Y:S01]  /*126d0*/  F2FP.F16.F32.PACK_AB R27, R112, R161 ;  /* 0x000000a1701b723e */ /* 0x002fe200000000ff */
[----:B------:R-:W-:Y:S04]  /*126e0*/  FADD.FTZ R118, R118, R167 ;  /* 0x000000a776767221 */ /* 0x000fe80000010000 */
[----:B------:R-:W-:Y:S04]  /*126f0*/  FADD.FTZ R161, R161, R118 ;  /* 0x00000076a1a17221 */ /* 0x000fe80000010000 */
[----:B------:R-:W1:Y:S01]  /*12700*/  MUFU.EX2 R114, R114 ;  /* 0x0000007200727308 */ /* 0x000e620000000800 */
[C---:B----4-:R-:W-:Y:S01]  /*12710*/  F2FP.F16.F32.PACK_AB R26, R116.reuse, R163 ;  /* 0x000000a3741a723e */ /* 0x050fe200000000ff */
[----:B------:R-:W-:Y:S04]  /*12720*/  FADD.FTZ R163, R163, R120 ;  /* 0x00000078a3a37221 */ /* 0x000fe80000010000 */
[----:B------:R-:W-:Y:S04]  /*12730*/  FADD.FTZ R116, R116, R163 ;  /* 0x000000a374747221 */ /* 0x000fe80000010000 */
[----:B------:R-:W-:Y:S01]  /*12740*/  MUFU.EX2 R157, R157 ;  /* 0x0000009d009d7308 */ /* 0x000fe20000000800 */
[C---:B------:R-:W-:Y:S06]  /*12750*/  HMMA.16816.F32 R4, R24.reuse, R44, R4 ;  /* 0x0000002c1804723c */ /* 0x040fec0000001804 */
[C---:B------:R-:W-:Y:S03]  /*12760*/  HMMA.16816.F32 R8, R24.reuse, R46, R8 ;  /* 0x0000002e1808723c */ /* 0x040fe60000001808 */
[----:B------:R-:W4:Y:S01]  /*12770*/  MUFU.EX2 R110, R110 ;  /* 0x0000006e006e7308 */ /* 0x000f220000000800 */
[----:B------:R-:W2:Y:S01]  /*12780*/  LDSM.16.MT88.4 R44, [R150+0x6800] ;  /* 0x00680000962c783b */ /* 0x000ea20000004200 */
[----:B-1----:R-:W-:Y:S01]  /*12790*/  F2FP.F16.F32.PACK_AB R32, R114, R159 ;  /* 0x0000009f7220723e */ /* 0x002fe200000000ff */
[C---:B---3--:R-:W-:Y:S07]  /*127a0*/  HMMA.16816.F32 R12, R24.reuse, R28, R12 ;  /* 0x0000001c180c723c */ /* 0x048fee000000180c */
[----:B------:R-:W-:Y:S01]  /*127b0*/  MUFU.EX2 R155, R155 ;  /* 0x0000009b009b7308 */ /* 0x000fe20000000800 */
[----:B------:R-:W-:Y:S01]  /*127c0*/  FADD.FTZ R159, R159, R116 ;  /* 0x000000749f9f7221 */ /* 0x000fe20000010000 */
[----:B------:R-:W-:Y:S01]  /*127d0*/  HMMA.16816.F32 R16, R24, R30, R16 ;  /* 0x0000001e1810723c */ /* 0x000fe20000001810 */
[----:B------:R-:W1:Y:S07]  /*127e0*/  LDSM.16.MT88.4 R28, [R148+0x6800] ;  /* 0x00680000941c783b */ /* 0x000e6e0000004200 */
[----:B------:R-:W3:Y:S03]  /*127f0*/  MUFU.EX2 R108, R108 ;  /* 0x0000006c006c7308 */ /* 0x000ee60000000800 */
[----:B----4-:R-:W-:Y:S01]  /*12800*/  F2FP.F16.F32.PACK_AB R33, R110, R157 ;  /* 0x0000009d6e21723e */ /* 0x010fe200000000ff */
[----:B------:R-:W-:Y:S06]  /*12810*/  FADD.FTZ R114, R114, R159 ;  /* 0x0000009f72727221 */ /* 0x000fec0000010000 */
[----:B------:R-:W-:Y:S10]  /*12820*/  MUFU.EX2 R153, R153 ;  /* 0x0000009900997308 */ /* 0x000ff40000000800 */
[----:B------:R-:W4:Y:S01]  /*12830*/  MUFU.EX2 R106, R106 ;  /* 0x0000006a006a7308 */ /* 0x000f220000000800 */
[C---:B---3--:R-:W-:Y:S01]  /*12840*/  F2FP.F16.F32.PACK_AB R34, R108.reuse, R155 ;  /* 0x0000009b6c22723e */ /* 0x048fe200000000ff */
        /* <DEDUP_REMOVED lines=18> */
[----:B------:R-:W-:Y:S04]  /*12970*/  FADD.FTZ R32, R112, R161 ;  /* 0x000000a170207221 */ /* 0x000fe80000010000 */
[----:B------:R-:W-:Y:S02]  /*12980*/  FADD.FTZ R157, R157, R32 ;  /* 0x000000209d9d7221 */ /* 0x000fe40000010000 */
[----:B------:R-:W-:Y:S10]  /*12990*/  MUFU.EX2 R127, R127 ;  /* 0x0000007f007f7308 */ /* 0x000ff40000000800 */
        /* <DEDUP_REMOVED lines=8> */
[----:B------:R-:W4:Y:S01]  /*12a20*/  MUFU.EX2 R88, R88 ;  /* 0x0000005800587308 */ /* 0x000f220000000800 */
[----:B------:R-:W2:Y:S01]  /*12a30*/  LDSM.16.MT88.4 R44, [R150+0x7000] ;  /* 0x00700000962c783b */ /* 0x000ea20000004200 */
        /* <DEDUP_REMOVED lines=16> */
[----:B------:R-:W-:Y:S01]  /*12b40*/  FADD.FTZ R129, R129, R106 ;  /* 0x0000006a81817221 */ /* 0x000fe20000010000 */
[----:B------:R-:W-:Y:S02]  /*12b50*/  MOV R149, R0 ;  /* 0x0000000000957202 */ /* 0x000fe40000000f00 */
[----:B------:R-:W-:Y:S01]  /*12b60*/  FADD.FTZ R127, R127, R100 ;  /* 0x000000647f7f7221 */ /* 0x000fe20000010000 */
[----:B------:R-:W-:Y:S03]  /*12b70*/  FADD.FTZ R98, R98, R129 ;  /* 0x0000008162627221 */ /* 0x000fe60000010000 */
[----:B------:R-:W-:Y:S01]  /*12b80*/  MUFU.EX2 R109, R109 ;  /* 0x0000006d006d7308 */ /* 0x000fe20000000800 */
[----:B------:R-:W-:Y:S04]  /*12b90*/  FADD.FTZ R123, R123, R98 ;  /* 0x000000627b7b7221 */ /* 0x000fe80000010000 */
[----:B------:R-:W-:Y:S05]  /*12ba0*/  FADD.FTZ R92, R92, R123 ;  /* 0x0000007b5c5c7221 */ /* 0x000fea0000010000 */
[----:B------:R-:W3:Y:S01]  /*12bb0*/  MUFU.EX2 R78, R78 ;  /* 0x0000004e004e7308 */ /* 0x000ee20000000800 */
[----:B----4-:R-:W-:Y:S01]  /*12bc0*/  F2FP.F16.F32.PACK_AB R35, R82, R113 ;  /* 0x000000715223723e */ /* 0x010fe200000000ff */
[----:B------:R-:W-:Y:S04]  /*12bd0*/  FADD.FTZ R115, R115, R92 ;  /* 0x0000005c73737221 */ /* 0x000fe80000010000 */
[----:B------:R-:W-:Y:S04]  /*12be0*/  FADD.FTZ R84, R84, R115 ;  /* 0x0000007354547221 */ /* 0x000fe80000010000 */
        /* <DEDUP_REMOVED lines=50> */
[----:B------:R-:W3:Y:S01]  /*12f10*/  MUFU.EX2 R54, R54 ;  /* 0x0000003600367308 */ /* 0x000ee20000000800 */
[----:B----4-:R-:W-:Y:S01]  /*12f20*/  F2FP.F16.F32.PACK_AB R35, R60, R75 ;  /* 0x0000004b3c23723e */ /* 0x010fe200000000ff */
        /* <DEDUP_REMOVED lines=17> */
[C---:B----4-:R-:W-:Y:S01]  /*13040*/  F2FP.F16.F32.PACK_AB R25, R23.reuse, R58 ;  /* 0x0000003a1719723e */ /* 0x050fe200000000ff */
[----:B------:R-:W-:Y:S01]  /*13050*/  FADD.FTZ R58, R58, R75 ;  /* 0x0000004b3a3a7221 */ /* 0x000fe20000010000 */
[----:B------:R-:W-:Y:S03]  /*13060*/  FADD.FTZ R62, R54, R73 ;  /* 0x00000049363e7221 */ /* 0x000fe60000010000 */
[----:B------:R-:W-:Y:S02]  /*13070*/  FADD.FTZ R23, R23, R58 ;  /* 0x0000003a17177221 */ /* 0x000fe40000010000 */
[----:B------:R-:W-:Y:S10]  /*13080*/  MUFU.EX2 R56, R56 ;  /* 0x0000003800387308 */ /* 0x000ff40000000800 */
[----:B------:R-:W4:Y:S01]  /*13090*/  MUFU.EX2 R79, R79 ;  /* 0x0000004f004f7308 */ /* 0x000f220000000800 */
[C---:B---3--:R-:W-:Y:S01]  /*130a0*/  F2FP.F16.F32.PACK_AB R26, R52.reuse, R65 ;  /* 0x00000041341a723e */ /* 0x048fe200000000ff */
[----:B------:R-:W-:Y:S04]  /*130b0*/  FADD.FTZ R65, R65, R62 ;  /* 0x0000003e41417221 */ /* 0x000fe80000010000 */
[----:B------:R-:W-:Y:S04]  /*130c0*/  FADD.FTZ R65, R52, R65 ;  /* 0x0000004134417221 */ /* 0x000fe80000010000 */
[----:B------:R-:W-:Y:S10]  /*130d0*/  MUFU.EX2 R66, R66 ;  /* 0x0000004200427308 */ /* 0x000ff40000000800 */
[----:B------:R-:W3:Y:S01]  /*130e0*/  MUFU.EX2 R85, R85 ;  /* 0x0000005500557308 */ /* 0x000ee20000000800 */
[----:B----4-:R-:W-:Y:S01]  /*130f0*/  F2FP.F16.F32.PACK_AB R27, R79, R56 ;  /* 0x000000384f1b723e */ /* 0x010fe200000000ff */
[----:B------:R-:W-:Y:S01]  /*13100*/  FADD.FTZ R56, R56, R23 ;  /* 0x0000001738387221 */ /* 0x000fe20000010000 */
[----:B------:R-:W-:Y:S01]  /*13110*/  FFMA.FTZ R23, R53, UR4, -R48 ;  /* 0x0000000435177c23 */ /* 0x000fe20008010830 */
[--C-:B------:R-:W-:Y:S01]  /*13120*/  FFMA.FTZ R53, R51, UR4, -R50.reuse ;  /* 0x0000000433357c23 */ /* 0x100fe20008010832 */
[----:B------:R-:W-:Y:S01]  /*13130*/  FFMA.FTZ R50, R49, UR4, -R50 ;  /* 0x0000000431327c23 */ /* 0x000fe20008010832 */
[----:B------:R-:W-:Y:S04]  /*13140*/  FADD.FTZ R79, R79, R56 ;  /* 0x000000384f4f7221 */ /* 0x000fe80000010000 */
        /* <DEDUP_REMOVED lines=8> */
[----:B------:R-:W-:Y:S01]  /*131d0*/  FADD.FTZ R66, R66, R65 ;  /* 0x0000004142427221 */ /* 0x000fe20000010000 */
[----:B------:R-:W-:Y:S01]  /*131e0*/  HMMA.16816.F32 R16, R24, R30, R16 ;  /* 0x0000001e1810723c */ /* 0x000fe20000001810 */
[----:B------:R-:W1:Y:S07]  /*131f0*/  LDSM.16.MT88.4 R28, [R148+0x8000] ;  /* 0x00800000941c783b */ /* 0x000e6e0000004200 */
[----:B------:R-:W3:Y:S03]  /*13200*/  MUFU.EX2 R101, R90 ;  /* 0x0000005a00657308 */ /* 0x000ee60000000800 */
[----:B----4-:R-:W-:Y:S01]  /*13210*/  F2FP.F16.F32.PACK_AB R33, R21, R22 ;  /* 0x000000161521723e */ /* 0x010fe200000000ff */
[----:B------:R-:W-:Y:S01]  /*13220*/  FADD.FTZ R85, R85, R66 ;  /* 0x0000004255557221 */ /* 0x000fe20000010000 */
[----:B------:R-:W-:Y:S04]  /*13230*/  FADD.FTZ R22, R22, R79 ;  /* 0x0000004f16167221 */ /* 0x000fe80000010000 */
[----:B------:R-:W-:Y:S01]  /*13240*/  FADD.FTZ R21, R21, R22 ;  /* 0x0000001615157221 */ /* 0x000fe20000010000 */
[----:B------:R-:W4:Y:S10]  /*13250*/  MUFU.EX2 R80, R80 ;  /* 0x0000005000507308 */ /* 0x000f340000000800 */
[----:B------:R-:W-:Y:S01]  /*13260*/  MUFU.EX2 R86, R86 ;  /* 0x0000005600567308 */ /* 0x000fe20000000800 */
[----:B---3--:R-:W-:Y:S01]  /*13270*/  F2FP.F16.F32.PACK_AB R34, R101, R76 ;  /* 0x0000004c6522723e */ /* 0x008fe200000000ff */
[----:B------:R-:W-:Y:S01]  /*13280*/  FFMA.FTZ R90, R205, UR4, -R48 ;  /* 0x00000004cd5a7c23 */ /* 0x000fe20008010830 */
[----:B------:R-:W-:Y:S04]  /*13290*/  FADD.FTZ R76, R76, R85 ;  /* 0x000000554c4c7221 */ /* 0x000fe80000010000 */
[----:B------:R-:W-:Y:S03]  /*132a0*/  FADD.FTZ R101, R101, R76 ;  /* 0x0000004c65657221 */ /* 0x000fe60000010000 */
[----:B------:R-:W3:Y:S01]  /*132b0*/  MUFU.EX2 R117, R213 ;  /* 0x000000d500757308 */ /* 0x000ee20000000800 */
[C---:B----4-:R-:W-:Y:S01]  /*132c0*/  F2FP.F16.F32.PACK_AB R35, R111.reuse, R80 ;  /* 0x000000506f23723e */ /* 0x050fe200000000ff */
[----:B------:R-:W-:Y:S04]  /*132d0*/  FADD.FTZ R80, R80, R21 ;  /* 0x0000001550507221 */ /* 0x000fe80000010000 */
[----:B------:R-:W-:Y:S04]  /*132e0*/  FADD.FTZ R80, R111, R80 ;  /* 0x000000506f507221 */ /* 0x000fe80000010000 */
[----:B------:R-:W-:Y:S01]  /*132f0*/  MUFU.EX2 R119, R211 ;  /* 0x000000d300777308 */ /* 0x000fe20000000800 */
[C---:B-----5:R-:W-:Y:S06]  /*13300*/  HMMA.16816.F32 R4, R32.reuse, R36, R4 ;  /* 0x000000242004723c */ /* 0x060fec0000001804 */
[C---:B------:R-:W-:Y:S03]  /*13310*/  HMMA.16816.F32 R8, R32.reuse, R38, R8 ;  /* 0x000000262008723c */ /* 0x040fe60000001808 */
[----:B------:R-:W4:Y:S01]  /*13320*/  MUFU.EX2 R90, R90 ;  /* 0x0000005a005a7308 */ /* 0x000f220000000800 */
[----:B------:R-:W5:Y:S01]  /*13330*/  LDSM.16.MT88.4 R36, [R150+0x8400] ;  /* 0x008400009624783b */ /* 0x000f620000004200 */
[C---:B---3--:R-:W-:Y:S01]  /*13340*/  F2FP.F16.F32.PACK_AB R24, R117.reuse, R86 ;  /* 0x000000567518723e */ /* 0x048fe200000000ff */
        /* <DEDUP_REMOVED lines=8> */
[----:B------:R-:W-:Y:S04]  /*133d0*/  FADD.FTZ R119, R119, R80 ;  /* 0x0000005077777221 */ /* 0x000fe80000010000 */
[----:B------:R-:W-:Y:S01]  /*133e0*/  FADD.FTZ R119, R90, R119 ;  /* 0x000000775a777221 */ /* 0x000fe20000010000 */
[----:B------:R-:W-:Y:S10]  /*133f0*/  MUFU.EX2 R102, R189 ;  /* 0x000000bd00667308 */ /* 0x000ff40000000800 */
[----:B------:R-:W4:Y:S01]  /*13400*/  MUFU.EX2 R133, R133 ;  /* 0x0000008500857308 */ /* 0x000f220000000800 */
[C---:B---3--:R-:W-:Y:S01]  /*13410*/  F2FP.F16.F32.PACK_AB R26, R125.reuse, R94 ;  /* 0x0000005e7d1a723e */ /* 0x048fe200000000ff */
[----:B------:R-:W-:Y:S04]  /*13420*/  FADD.FTZ R94, R94, R117 ;  /* 0x000000755e5e7221 */ /* 0x000fe80000010000 */
[----:B------:R-:W-:Y:S04]  /*13430*/  FADD.FTZ R125, R125, R94 ;  /* 0x0000005e7d7d7221 */ /* 0x000fe80000010000 */
[----:B------:R-:W-:Y:S10]  /*13440*/  MUFU.EX2 R112, R185 ;  /* 0x000000b900707308 */ /* 0x000ff40000000800 */
[----:B------:R-:W3:Y:S01]  /*13450*/  MUFU.EX2 R135, R135 ;  /* 0x0000008700877308 */ /* 0x000ee20000000800 */
        /* <DEDUP_REMOVED lines=17> */
[----:B------:R-:W-:Y:S01]  /*13570*/  FADD.FTZ R110, R110, R133 ;  /* 0x000000856e6e7221 */ /* 0x000fe20000010000 */
[----:B------:R-:W4:Y:S03]  /*13580*/  LDSM.16.MT88.4 R28, [R148+0x8c00] ;  /* 0x008c0000941c783b */ /* 0x000f260000004200 */
[----:B------:R-:W-:Y:S01]  /*13590*/  FADD.FTZ R105, R105, R110 ;  /* 0x0000006e69697221 */ /* 0x000fe20000010000 */
[----:B------:R-:W-:Y:S10]  /*135a0*/  MUFU.EX2 R96, R97 ;  /* 0x0000006100607308 */ /* 0x000ff40000000800 */
[----:B------:R-:W5:Y:S01]  /*135b0*/  MUFU.EX2 R91, R91 ;  /* 0x0000005b005b7308 */ /* 0x000f620000000800 */
[C---:B---3--:R-:W-:Y:S01]  /*135c0*/  F2FP.F16.F32.PACK_AB R34, R103.reuse, R104 ;  /* 0x000000686722723e */ /* 0x048fe200000000ff */
[----:B------:R-:W-:Y:S04]  /*135d0*/  FADD.FTZ R104, R104, R135 ;  /* 0x0000008768687221 */ /* 0x000fe80000010000 */
[----:B------:R-:W-:Y:S04]  /*135e0*/  FADD.FTZ R103, R103, R104 ;  /* 0x0000006867677221 */ /* 0x000fe80000010000 */
[----:B------:R-:W-:Y:S10]  /*135f0*/  MUFU.EX2 R88, R95 ;  /* 0x0000005f00587308 */ /* 0x000ff40000000800 */
[----:B------:R-:W3:Y:S01]  /*13600*/  MUFU.EX2 R83, R83 ;  /* 0x0000005300537308 */ /* 0x000ee20000000800 */
[C---:B-----5:R-:W-:Y:S01]  /*13610*/  F2FP.F16.F32.PACK_AB R35, R91.reuse, R96 ;  /* 0x000000605b23723e */ /* 0x060fe200000000ff */
[----:B------:R-:W-:Y:S04]  /*13620*/  FADD.FTZ R96, R96, R105 ;  /* 0x0000006960607221 */ /* 0x000fe80000010000 */
[----:B------:R-:W-:Y:S04]  /*13630*/  FADD.FTZ R91, R91, R96 ;  /* 0x000000605b5b7221 */ /* 0x000fe80000010000 */
[----:B------:R-:W-:Y:S01]  /*13640*/  MUFU.EX2 R78, R81 ;  /* 0x00000051004e7308 */ /* 0x000fe20000000800 */
[C---:B------:R-:W-:Y:S06]  /*13650*/  HMMA.16816.F32 R4, R32.reuse, R36, R4 ;  /* 0x000000242004723c */ /* 0x040fec0000001804 */
[C---:B------:R-:W-:Y:S03]  /*13660*/  HMMA.16816.F32 R8, R32.reuse, R38, R8 ;  /* 0x000000262008723c */ /* 0x040fe60000001808 */
[----:B------:R-:W5:Y:S02]  /*13670*/  MUFU.EX2 R71, R71 ;  /* 0x0000004700477308 */ /* 0x000f640000000800 */
[--C-:B------:R-:W-:Y:S01]  /*13680*/  FFMA.FTZ R36, R20, UR4, -R48.reuse ;  /* 0x0000000414247c23 */ /* 0x100fe20008010830 */
[C---:B--2---:R-:W-:Y:S07]  /*13690*/  HMMA.16816.F32 R12, R32.reuse, R40, R12 ;  /* 0x00000028200c723c */ /* 0x044fee000000180c */
[----:B------:R-:W-:Y:S01]  /*136a0*/  MUFU.EX2 R69, R69 ;  /* 0x0000004500457308 */ /* 0x000fe20000000800 */
[----:B---3--:R-:W-:Y:S01]  /*136b0*/  F2FP.F16.F32.PACK_AB R20, R83, R88 ;  /* 0x000000585314723e */ /* 0x008fe200000000ff */
[----:B------:R-:W-:Y:S08]  /*136c0*/  HMMA.16816.F32 R16, R32, R42, R16 ;  /* 0x0000002a2010723c */ /* 0x000ff00000001810 */
[----:B------:R-:W2:Y:S03]  /*136d0*/  MUFU.EX2 R68, R67 ;  /* 0x0000004300447308 */ /* 0x000ea60000000800 */
[----:B-----5:R-:W-:Y:S01]  /*136e0*/  F2FP.F16.F32.PACK_AB R21, R71, R78 ;  /* 0x0000004e4715723e */ /* 0x020fe200000000ff */
[----:B------:R-:W-:Y:S01]  /*136f0*/  FFMA.FTZ R48, R3, UR4, -R48 ;  /* 0x0000000403307c23 */ /* 0x000fe20008010830 */
[----:B------:R-:W-:Y:S04]  /*13700*/  FADD.FTZ R78, R78, R91 ;  /* 0x0000005b4e4e7221 */ /* 0x000fe80000010000 */
[----:B------:R-:W-:Y:S01]  /*13710*/  FADD.FTZ R78, R71, R78 ;  /* 0x0000004e474e7221 */ /* 0x000fe20000010000 */
[----:B------:R-:W-:Y:S10]  /*13720*/  MUFU.EX2 R63, R63 ;  /* 0x0000003f003f7308 */ /* 0x000ff40000000800 */
[----:B------:R-:W3:Y:S01]  /*13730*/  MUFU.EX2 R60, R59 ;  /* 0x0000003b003c7308 */ /* 0x000ee20000000800 */
[----:B--2---:R-:W-:Y:S09]  /*13740*/  F2FP.F16.F32.PACK_AB R22, R68, R69 ;  /* 0x000000454416723e */ /* 0x004ff200000000ff */
[----:B------:R3:W-:Y:S10]  /*13750*/  MUFU.EX2 R51, R23 ;  /* 0x0000001700337308 */ /* 0x0007f40000000800 */
[----:B------:R-:W-:Y:S10]  /*13760*/  MUFU.EX2 R54, R61 ;  /* 0x0000003d00367308 */ /* 0x000ff40000000800 */
[----:B------:R-:W2:Y:S01]  /*13770*/  MUFU.EX2 R57, R57 ;  /* 0x0000003900397308 */ /* 0x000ea20000000800 */
[C---:B---3--:R-:W-:Y:S01]  /*13780*/  F2FP.F16.F32.PACK_AB R23, R60.reuse, R63 ;  /* 0x0000003f3c17723e */ /* 0x048fe200000000ff */
[----:B------:R-:W-:Y:S04]  /*13790*/  FADD.FTZ R63, R63, R78 ;  /* 0x0000004e3f3f7221 */ /* 0x000fe80000010000 */
[----:B------:R-:W-:Y:S02]  /*137a0*/  FADD.FTZ R63, R60, R63 ;  /* 0x0000003f3c3f7221 */ /* 0x000fe40000010000 */
[C---:B------:R-:W-:Y:S02]  /*137b0*/  HMMA.16816.F32 R4, R20.reuse, R44, R4 ;  /* 0x0000002c1404723c */ /* 0x040fe40000001804 */
[----:B------:R-:W3:Y:S04]  /*137c0*/  MUFU.EX2 R52, R55 ;  /* 0x0000003700347308 */ /* 0x000ee80000000800 */
[C---:B------:R-:W-:Y:S06]  /*137d0*/  HMMA.16816.F32 R8, R20.reuse, R46, R8 ;  /* 0x0000002e1408723c */ /* 0x040fec0000001808 */
[----:B------:R-:W-:Y:S01]  /*137e0*/  MUFU.EX2 R53, R53 ;  /* 0x0000003500357308 */ /* 0x000fe20000000800 */
[----:B--2---:R-:W-:Y:S01]  /*137f0*/  F2FP.F16.F32.PACK_AB R132, R57, R54 ;  /* 0x000000363984723e */ /* 0x004fe200000000ff */
[C---:B-1----:R-:W-:Y:S08]  /*13800*/  HMMA.16816.F32 R12, R20.reuse, R24, R12 ;  /* 0x00000018140c723c */ /* 0x042ff0000000180c */
[----:B------:R-:W1:Y:S01]  /*13810*/  MUFU.EX2 R50, R50 ;  /* 0x0000003200327308 */ /* 0x000e620000000800 */
[----:B------:R-:W-:Y:S03]  /*13820*/  HMMA.16816.F32 R16, R20, R26, R16 ;  /* 0x0000001a1410723c */ /* 0x000fe60000001810 */
[C---:B---3--:R-:W-:Y:S01]  /*13830*/  F2FP.F16.F32.PACK_AB R133, R51.reuse, R52 ;  /* 0x000000343385723e */ /* 0x048fe200000000ff */
[----:B------:R-:W-:Y:S05]  /*13840*/  FADD.FTZ R52, R52, R63 ;  /* 0x0000003f34347221 */ /* 0x000fea0000010000 */
[----:B------:R-:W-:Y:S02]  /*13850*/  MUFU.EX2 R36, R36 ;  /* 0x0000002400247308 */ /* 0x000fe40000000800 */
[----:B------:R-:W-:Y:S08]  /*13860*/  FADD.FTZ R51, R51, R52 ;  /* 0x0000003433337221 */ /* 0x000ff00000010000 */
[----:B------:R-:W2:Y:S01]  /*13870*/  MUFU.EX2 R3, R48 ;  /* 0x0000003000037308 */ /* 0x000ea20000000800 */
[----:B-1----:R-:W-:Y:S02]  /*13880*/  F2FP.F16.F32.PACK_AB R134, R50, R53 ;  /* 0x000000353286723e */ /* 0x002fe400000000ff */
[C---:B--2---:R-:W-:Y:S01]  /*13890*/  F2FP.F16.F32.PACK_AB R135, R3.reuse, R36 ;  /* 0x000000240387723e */ /* 0x044fe200000000ff */
[----:B------:R-:W-:Y:S04]  /*138a0*/  FADD.FTZ R36, R36, R51 ;  /* 0x0000003324247221 */ /* 0x000fe80000010000 */
[----:B------:R-:W-:Y:S02]  /*138b0*/  FADD.FTZ R252, R3, R36 ;  /* 0x0000002403fc7221 */ /* 0x000fe40000010000 */
[C---:B------:R-:W-:Y:S06]  /*138c0*/  HMMA.16816.F32 R144, R132.reuse, R140, R4 ;  /* 0x0000008c8490723c */ /* 0x040fec0000001804 */
[C---:B------:R-:W-:Y:S05]  /*138d0*/  HMMA.16816.F32 R140, R132.reuse, R142, R8 ;  /* 0x0000008e848c723c */ /* 0x040fea0000001808 */
[----:B------:R-:W-:Y:S01]  /*138e0*/  FADD.FTZ R4, R88, R103 ;  /* 0x0000006758047221 */ /* 0x000fe20000010000 */
[C---:B----4-:R-:W-:Y:S05]  /*138f0*/  HMMA.16816.F32 R136, R132.reuse, R28, R12 ;  /* 0x0000001c8488723c */ /* 0x050fea000000180c */
[----:B------:R-:W-:Y:S01]  /*13900*/  FADD.FTZ R4, R83, R4 ;  /* 0x0000000453047221 */ /* 0x000fe20000010000 */
[----:B------:R-:W-:Y:S05]  /*13910*/  HMMA.16816.F32 R132, R132, R30, R16 ;  /* 0x0000001e8484723c */ /* 0x000fea0000001810 */
[----:B------:R-:W-:Y:S01]  /*13920*/  FADD.FTZ R69, R69, R4 ;  /* 0x0000000445457221 */ /* 0x000fe20000010000 */
[----:B------:R-:W-:Y:S05]  /*13930*/  IADD3 R4, R237, -0x1, RZ ;  /* 0xffffffffed047810 */ /* 0x000fea0007ffe0ff */
[----:B------:R-:W-:Y:S01]  /*13940*/  FADD.FTZ R69, R68, R69 ;  /* 0x0000004544457221 */ /* 0x000fe20000010000 */
[----:B------:R-:W-:Y:S03]  /*13950*/  MOV R237, R4 ;  /* 0x0000000400ed7202 */ /* 0x000fe60000000f00 */
[----:B------:R-:W-:Y:S04]  /*13960*/  FADD.FTZ R54, R54, R69 ;  /* 0x0000004536367221 */ /* 0x000fe80000010000 */
[----:B------:R-:W-:Y:S04]  /*13970*/  FADD.FTZ R54, R57, R54 ;  /* 0x0000003639367221 */ /* 0x000fe80000010000 */
[----:B------:R-:W-:Y:S04]  /*13980*/  FADD.FTZ R53, R53, R54 ;  /* 0x0000003635357221 */ /* 0x000fe80000010000 */
[----:B------:R-:W-:Y:S01]  /*13990*/  FADD.FTZ R251, R50, R53 ;  /* 0x0000003532fb7221 */ /* 0x000fe20000010000 */
[----:B------:R-:W-:Y:S06]  /*139a0*/  @P0 BRA `(.L_x_1637) ;  /* 0xffffffb000440947 */ /* 0x000fec000383ffff */
.L_x_1633:
        /* <DEDUP_REMOVED lines=109> */
.L_x_1638:
        /* <DEDUP_REMOVED lines=10> */
.L_x_1639:
[----:B------:R-:W1:Y:S01]  /*14120*/  S2R R9, SR_CTAID.Z ;  /* 0x0000000000097919 */ /* 0x000e620000002700 */
[----:B------:R-:W1:Y:S01]  /*14130*/  LDC R0, c[0x0][0x270] ;  /* 0x00009c00ff007b82 */ /* 0x000e620000000800 */
[----:B------:R-:W1:Y:S07]  /*14140*/  S2R R2, SR_CTAID.Y ;  /* 0x0000000000027919 */ /* 0x000e6e0000002600 */
[----:B------:R-:W2:Y:S01]  /*14150*/  LDC R236, c[0x0][0x2c4] ;  /* 0x0000b100ffec7b82 */ /* 0x000ea20000000800 */
[----:B-1----:R-:W-:-:S04]  /*14160*/  IMAD R13, R2, R0, R9 ;  /* 0x00000000020d7224 */ /* 0x002fc800078e0209 */
[----:B--2---:R-:W-:-:S07]  /*14170*/  IMAD R236, R13, R236, RZ ;  /* 0x000000ec0dec7224 */ /* 0x004fce00078e02ff */
.L_x_1640:
[----:B------:R-:W-:Y:S01]  /*14180*/  BAR.SYNC.DEFER_BLOCKING 0x0 ;  /* 0x0000000000007b1d */ /* 0x000fe20000010000 */
[----:B------:R-:W-:Y:S01]  /*14190*/  LOP3.LUT R2, R11, 0xffffffe0, RZ, 0xc0, !PT ;  /* 0xffffffe00b027812 */ /* 0x000fe200078ec0ff */
[----:B------:R-:W-:Y:S01]  /*141a0*/  IMAD R17, R17, 0x10, R246 ;  /* 0x0000001011117824 */ /* 0x000fe200078e02f6 */
[----:B------:R-:W-:-:S03]  /*141b0*/  SHF.R.S32.HI R241, RZ, 0x1f, R240 ;  /* 0x0000001ffff17819 */ /* 0x000fc600000114f0 */
[----:B------:R-:W-:Y:S01]  /*141c0*/  IMAD.IADD R2, R5, 0x1, -R2 ;  /* 0x0000000105027824 */ /* 0x000fe200078e0a02 */
[----:B------:R-:W-:Y:S01]  /*141d0*/  ULDC.64 UR6, c[0x0][0x298] ;  /* 0x0000a60000067ab9 */ /* 0x000fe20000000a00 */
[----:B------:R-:W1:Y:S01]  /*141e0*/  S2R R19, SR_CTAID.X ;  /* 0x0000000000137919 */ /* 0x000e620000002500 */
[----:B------:R-:W-:Y:S02]  /*141f0*/  BSSY B0, `(.L_x_1641) ;  /* 0x000001c000007945 */ /* 0x000fe40003800000 */
[----:B------:R-:W-:Y:S01]  /*14200*/  LOP3.LUT P1, RZ, R2, 0x3, RZ, 0xc0, !PT ;  /* 0x0000000302ff7812 */ /* 0x000fe2000782c0ff */
[----:B------:R-:W2:Y:S01]  /*14210*/  S2R R0, SR_TID.X ;  /* 0x0000000000007919 */ /* 0x000ea20000002100 */
[----:B------:R3:W4:Y:S01]  /*14220*/  LDS.128 R12, [R239+0x800] ;  /* 0x00080000ef0c7984 */ /* 0x0007220000000c00 */
[C---:B-1----:R-:W-:Y:S02]  /*14230*/  IMAD.SHL.U32 R11, R19.reuse, 0x40, RZ ;  /* 0x00000040130b7824 */ /* 0x042fe400078e00ff */
[----:B------:R-:W-:-:S02]  /*14240*/  IMAD R19, R19, -0x40, R238 ;  /* 0xffffffc013137824 */ /* 0x000fc400078e02ee */
[----:B------:R-:W-:Y:S01]  /*14250*/  IMAD.WIDE.U32 R240, R11, UR6, R240 ;  /* 0x000000060bf07c25 */ /* 0x000fe2000f8e00f0 */
[----:B------:R-:W-:Y:S02]  /*14260*/  SHF.R.S32.HI R5, RZ, 0x1f, R11 ;  /* 0x0000001fff057819 */ /* 0x000fe4000001140b */
[----:B--2---:R-:W-:Y:S02]  /*14270*/  SHF.R.S32.HI R21, RZ, 0x1f, R0 ;  /* 0x0000001fff157819 */ /* 0x004fe40000011400 */
[----:B------:R-:W-:Y:S01]  /*14280*/  IADD3 R6, P0, R6, R240, RZ ;  /* 0x000000f006067210 */ /* 0x000fe20007f1e0ff */
[----:B------:R-:W-:Y:S01]  /*14290*/  IMAD R2, R5, UR6, RZ ;  /* 0x0000000605027c24 */ /* 0x000fe2000f8e02ff */
[----:B------:R-:W-:-:S03]  /*142a0*/  LEA.HI R21, R21, R0, RZ, 0x2 ;  /* 0x0000000015157211 */ /* 0x000fc600078f10ff */
[----:B------:R-:W-:Y:S01]  /*142b0*/  IMAD R2, R11, UR7, R2 ;  /* 0x000000070b027c24 */ /* 0x000fe2000f8e0202 */
[----:B---34-:R-:W-:Y:S07]  /*142c0*/  @P1 BRA `(.L_x_1642) ;  /* 0x0000000000381947 */ /* 0x018fee0003800000 */
        /* <DEDUP_REMOVED lines=14> */
.L_x_1642:
[----:B------:R-:W-:Y:S05]  /*143b0*/  BSYNC B0 ;  /* 0x0000000000007941 */ /* 0x000fea0003800000 */
.L_x_1641:
[----:B------:R-:W-:Y:S01]  /*143c0*/  LEA.HI.SX32 R4, R4, 0x20, 0x1e ;  /* 0x0000002004047811 */ /* 0x000fe200078ff2ff */
[----:B------:R-:W-:Y:S01]  /*143d0*/  ULDC.64 UR4, c[0x0][0x2a0] ;  /* 0x0000a80000047ab9 */ /* 0x000fe20000000a00 */
[----:B------:R-:W-:Y:S01]  /*143e0*/  IADD3.X R7, R7, R2, R241, P0, !PT ;  /* 0x0000000207077210 */ /* 0x000fe200007fe4f1 */
[----:B------:R-:W-:Y:S01]  /*143f0*/  BSSY B0, `(.L_x_1643) ;  /* 0x0000014000007945 */ /* 0x000fe20003800000 */
[----:B------:R-:W-:Y:S02]  /*14400*/  ISETP.GE.AND P1, PT, R4, R19, PT ;  /* 0x000000130400720c */ /* 0x000fe40003f26270 */
[----:B------:R-:W-:Y:S01]  /*14410*/  SHF.R.S32.HI R21, RZ, 0x2, R21 ;  /* 0x00000002ff157819 */ /* 0x000fe20000011415 */
[----:B-1----:R-:W-:Y:S01]  /*14420*/  IMAD.WIDE.U32 R10, R9, UR4, R6 ;  /* 0x00000004090a7c25 */ /* 0x002fe2000f8e0006 */
[----:B------:R-:W-:Y:S01]  /*14430*/  SHF.R.S32.HI R0, RZ, 0x1f, R9 ;  /* 0x0000001fff007819 */ /* 0x000fe20000011409 */
[----:B------:R1:W2:Y:S01]  /*14440*/  LDS.128 R4, [R239] ;  /* 0x00000000ef047984 */ /* 0x0002a20000000c00 */
[----:B------:R-:W-:-:S03]  /*14450*/  ISETP.GE.AND P0, PT, R21, R232, PT ;  /* 0x000000e81500720c */ /* 0x000fc60003f06270 */
[----:B------:R-:W-:-:S04]  /*14460*/  IMAD R0, R0, UR4, RZ ;  /* 0x0000000400007c24 */ /* 0x000fc8000f8e02ff */
[----:B------:R-:W-:-:S04]  /*14470*/  IMAD R0, R9, UR5, R0 ;  /* 0x0000000509007c24 */ /* 0x000fc8000f8e0200 */
[----:B------:R-:W-:Y:S02]  /*14480*/  IMAD.IADD R9, R0, 0x1, R11 ;  /* 0x0000000100097824 */ /* 0x000fe400078e020b */
        /* <DEDUP_REMOVED lines=10> */
.L_x_1644:
[----:B------:R-:W-:Y:S05]  /*14530*/  BSYNC B0 ;  /* 0x0000000000007941 */ /* 0x000fea0003800000 */
.L_x_1643:
        /* <DEDUP_REMOVED lines=14> */
.L_x_1645:
        /* <DEDUP_REMOVED lines=14> */
.L_x_5331:


//--------------------- .text._ZN5flash24flash_fwd_splitkv_kernelI23Flash_fwd_kernel_traitsILi32ELi64ELi256ELi4ELb0ELb0EN7cutlass6half_tE19Flash_kernel_traitsILi32ELi64ELi256ELi4ES3_EELb1ELb0ELb1ELb0ELb0ELb0ELb0ELb0EEEvNS_16Flash_fwd_paramsE --------------------------
	.section	.text._ZN5flash24flash_fwd_splitkv_kernelI23Flash_fwd_kernel_traitsILi32ELi64ELi256ELi4ELb0ELb0EN7cutlass6half_tE19Flash_kernel_traitsILi32ELi64ELi256ELi4ES3_EELb1ELb0ELb1ELb0ELb0ELb0ELb0ELb0EEEvNS_16Flash_fwd_paramsE,"ax",@progbits
	.align	128
        .global         _ZN5flash24flash_fwd_splitkv_kernelI23Flash_fwd_kernel_traitsILi32ELi64ELi256ELi4ELb0ELb0EN7cutlass6half_tE19Flash_kernel_traitsILi32ELi64ELi256ELi4ES3_EELb1ELb0ELb1ELb0ELb0ELb0ELb0ELb0EEEvNS_16Flash_fwd_paramsE
        .type           _ZN5flash24flash_fwd_splitkv_kernelI23Flash_fwd_kernel_traitsILi32ELi64ELi256ELi4ELb0ELb0EN7cutlass6half_tE19Flash_kernel_traitsILi32ELi64ELi256ELi4ES3_EELb1ELb0ELb1ELb0ELb0ELb0ELb0ELb0EEEvNS_16Flash_fwd_paramsE,@function
        .size           _ZN5flash24flash_fwd_splitkv_kernelI23Flash_fwd_kernel_traitsILi32ELi64ELi256ELi4ELb0ELb0EN7cutlass6half_tE19Flash_kernel_traitsILi32ELi64ELi256ELi4ES3_EELb1ELb0ELb1ELb0ELb0ELb0ELb0ELb0EEEvNS_16Flash_fwd_paramsE,(.L_x_5332 - _ZN5flash24flash_fwd_splitkv_kernelI23Flash_fwd_kernel_traitsILi32ELi64ELi256ELi4ELb0ELb0EN7cutlass6half_tE19Flash_kernel_traitsILi32ELi64ELi256ELi4ES3_EELb1ELb0ELb1ELb0ELb0ELb0ELb0ELb0EEEvNS_16Flash_fwd_paramsE)
        .other          _ZN5flash24flash_fwd_splitkv_kernelI23Flash_fwd_kernel_traitsILi32ELi64ELi256ELi4ELb0ELb0EN7cutlass6half_tE19Flash_kernel_traitsILi32ELi64ELi256ELi4ES3_EELb1ELb0ELb1ELb0ELb0ELb0ELb0ELb0EEEvNS_16Flash_fwd_paramsE,@"STO_CUDA_ENTRY STV_DEFAULT"
_ZN5flash24flash_fwd_splitkv_kernelI23Flash_fwd_kernel_traitsILi32ELi64ELi256ELi4ELb0ELb0EN7cutlass6half_tE19Flash_kernel_traitsILi32ELi64ELi256ELi4ES3_EELb1ELb0ELb1ELb0ELb0ELb0ELb0ELb0EEEvNS_16Flash_fwd_paramsE:
.text._ZN5flash24flash_fwd_splitkv_kernelI23Flash_fwd_kernel_traitsILi32ELi64ELi256ELi4ELb0ELb0EN7cutlass6half_tE19Flash_kernel_traitsILi32ELi64ELi256ELi4ES3_EELb1ELb0ELb1ELb0ELb0ELb0ELb0ELb0EEEvNS_16Flash_fwd_paramsE:
[----:B------:R-:W-:Y:S08]  /*0000*/  LDC R1, c[0x0][0x28] ;  /* 0x00000a00ff017b82 */ /* 0x000ff00000000800 */
[----:B------:R-:W1:Y:S01]  /*0010*/  S2UR UR10, SR_CTAID.Y ;  /* 0x00000000000a79c3 */ /* 0x000e620000002600 */
[----:B------:R-:W-:Y:S01]  /*0020*/  ULDC.64 UR6, c[0x0][0x2f0] ;  /* 0x0000bc0000067ab9 */ /* 0x000fe20000000a00 */
[----:B------:R-:W-:Y:S01]  /*0030*/  ULDC.64 UR4, c[0x0][0x300] ;  /* 0x0000c00000047ab9 */ /* 0x000fe20000000a00 */
[----:B------:R-:W-:-:S02]  /*0040*/  UISETP.NE.U32.AND UP2, UPT, UR6, URZ, UPT ;  /* 0x0000003f0600728c */ /* 0x000fc4000bf45070 */
[----:B------:R-:W-:Y:S02]  /*0050*/  UISETP.NE.U32.AND UP1, UPT, UR4, URZ, UPT ;  /* 0x0000003f0400728c */ /* 0x000fe4000bf25070 */
[----:B------:R-:W-:Y:S02]  /*0060*/  UISETP.NE.AND.EX UP2, UPT, UR7, URZ, UPT, UP2 ;  /* 0x0000003f0700728c */ /* 0x000fe4000bf45320 */
[----:B------:R-:W-:Y:S01]  /*0070*/  UISETP.NE.AND.EX UP1, UPT, UR5, URZ, UPT, UP1 ;  /* 0x0000003f0500728c */ /* 0x000fe2000bf25310 */
[----:B------:R-:W-:Y:S01]  /*0080*/  ULDC.64 UR8, c[0x0][0x2f0] ;  /* 0x0000bc0000087ab9 */ /* 0x000fe20000000a00 */
[----:B------:R-:W-:Y:S02]  /*0090*/  ULDC.64 UR22, c[0x0][0x208] ;  /* 0x0000820000167ab9 */ /* 0x000fe40000000a00 */
[----:B------:R-:W-:Y:S01]  /*00a0*/  PLOP3.LUT P2, PT, PT, PT, UP2, 0x80, 0x0 ;  /* 0x000000000000781c */ /* 0x000fe20003f4f028 */
[----:B------:R-:W-:Y:S01]  /*00b0*/  ULDC.U8 UR6, c[0x0][0x3c2] ;  /* 0x0000f08000067ab9 */ /* 0x000fe20000000000 */
[----:B------:R-:W-:Y:S01]  /*00c0*/  PLOP3.LUT P0, PT, PT, PT, UP1, 0x80, 0x0 ;  /* 0x000000000000781c */ /* 0x000fe20003f0f018 */
[----:B------:R-:W-:Y:S01]  /*00d0*/  ULDC.64 UR4, c[0x0][0x2f8] ;  /* 0x0000be0000047ab9 */ /* 0x000fe20000000a00 */
[----:B------:R-:W-:-:S02]  /*00e0*/  UISETP.NE.AND UP3, UPT, UR6, URZ, UPT ;  /* 0x0000003f0600728c */ /* 0x000fc4000bf65270 */
[----:B------:R-:W-:Y:S01]  /*00f0*/  UISETP.EQ.U32.AND UP0, UPT, UR4, URZ, UPT ;  /* 0x0000003f0400728c */ /* 0x000fe2000bf02070 */
[----:B------:R-:W-:-:S03]  /*0100*/  ULDC.64 UR6, c[0x0][0x2f8] ;  /* 0x0000be0000067ab9 */ /* 0x000fc60000000a00 */
[----:B------:R-:W-:Y:S02]  /*0110*/  UISETP.EQ.OR.EX UP0, UPT, UR5, URZ, !UP3, UP0 ;  /* 0x0000003f0500728c */ /* 0x000fe4000df02700 */
[----:B-1----:R-:W-:-:S06]  /*0120*/  UIMAD.WIDE UR8, UR10, 0x4, UR8 ;  /* 0x000000040a0878a5 */ /* 0x002fcc000f8e0208 */
[----:B------:R-:W-:Y:S02]  /*0130*/  IMAD.U32 R2, RZ, RZ, UR8 ;  /* 0x00000008ff027e24 */ /* 0x000fe4000f8e00ff */
[----:B------:R-:W-:Y:S01]  /*0140*/  IMAD.U32 R3, RZ, RZ, UR9 ;  /* 0x00000009ff037e24 */ /* 0x000fe2000f8e00ff */
[----:B------:R-:W-:Y:S02]  /*0150*/  @UP1 ULDC.64 UR8, c[0x0][0x300] ;  /* 0x0000c00000081ab9 */ /* 0x000fe40000000a00 */
[----:B------:R-:W-:Y:S02]  /*0160*/  @UP1 UIMAD.WIDE UR8, UR10, 0x4, UR8 ;  /* 0x000000040a0818a5 */ /* 0x000fe4000f8e0208 */
[----:B------:R-:W2:Y:S04]  /*0170*/  @P2 LDG.E R4, desc[UR22][R2.64] ;  /* 0x0000001602042981 */ /* 0x000ea8000c1e1900 */
[----:B------:R1:W3:Y:S01]  /*0180*/  @P2 LDG.E R0, desc[UR22][R2.64+0x4] ;  /* 0x0000041602002981 */ /* 0x0002e2000c1e1900 */
[----:B------:R-:W-:Y:S01]  /*0190*/  PLOP3.LUT P1, PT, PT, PT, UP0, 0x80, 0x0 ;  /* 0x000000000000781c */ /* 0x000fe20003f2f008 */
[----:B------:R-:W-:-:S06]  /*01a0*/  UIMAD.WIDE UR6, UR10, 0x4, UR6 ;  /* 0x000000040a0678a5 */ /* 0x000fcc000f8e0206 */
[----:B------:R-:W-:Y:S02]  /*01b0*/  IMAD.U32 R6, RZ, RZ, UR6 ;  /* 0x00000006ff067e24 */ /* 0x000fe4000f8e00ff */
[----:B------:R-:W-:Y:S02]  /*01c0*/  IMAD.U32 R7, RZ, RZ, UR7 ;  /* 0x00000007ff077e24 */ /* 0x000fe4000f8e00ff */
[----:B-1----:R-:W-:Y:S02]  /*01d0*/  IMAD.U32 R2, RZ, RZ, UR8 ;  /* 0x00000008ff027e24 */ /* 0x002fe4000f8e00ff */
[----:B------:R-:W-:-:S05]  /*01e0*/  IMAD.U32 R3, RZ, RZ, UR9 ;  /* 0x00000009ff037e24 */ /* 0x000fca000f8e00ff */
[----:B------:R-:W4:Y:S04]  /*01f0*/  @P0 LDG.E R2, desc[UR22][R2.64] ;  /* 0x0000001602020981 */ /* 0x000f28000c1e1900 */
[----:B------:R-:W5:Y:S01]  /*0200*/  @!P1 LDG.E R3, desc[UR22][R6.64] ;  /* 0x0000001606039981 */ /* 0x000f62000c1e1900 */
[----:B------:R-:W-:Y:S01]  /*0210*/  UMOV UR17, 0xffffffff ;  /* 0xffffffff00117882 */ /* 0x000fe20000000000 */
[----:B------:R-:W-:Y:S01]  /*0220*/  UMOV UR7, URZ ;  /* 0x0000003f00077c82 */ /* 0x000fe20008000000 */
[----:B------:R-:W-:Y:S01]  /*0230*/  UMOV UR8, 0xffffffff ;  /* 0xffffffff00087882 */ /* 0x000fe20000000000 */
[----:B------:R-:W1:Y:S08]  /*0240*/  S2UR UR21, SR_CTAID.X ;  /* 0x00000000001579c3 */ /* 0x000e700000002500 */
[----:B------:R-:W1:Y:S01]  /*0250*/  S2UR UR24, SR_CTAID.Z ;  /* 0x00000000001879c3 */ /* 0x000e620000002700 */
[----:B--2---:R-:W-:-:S02]  /*0260*/  @P2 R2UR UR17, R4 ;  /* 0x00000000041122ca */ /* 0x004fc400000e0000 */
[----:B---3--:R-:W-:-:S13]  /*0270*/  @P2 R2UR UR16, R0 ;  /* 0x00000000001022ca */ /* 0x008fda00000e0000 */
[----:B------:R-:W-:-:S07]  /*0280*/  @UP2 UIADD3 UR16, UR16, -UR17, URZ ;  /* 0x8000001110102290 */ /* 0x000fce000fffe03f */
[----:B------:R-:W-:Y:S01]  /*0290*/  @!UP2 ULDC UR16, c[0x0][0x2c4] ;  /* 0x0000b1000010aab9 */ /* 0x000fe20000000800 */
[----:B----4-:R-:W-:Y:S02]  /*02a0*/  @P0 R2UR UR7, R2 ;  /* 0x00000000020702ca */ /* 0x010fe400000e0000 */
[----:B------:R-:W-:-:S04]  /*02b0*/  ISETP.NE.U32.AND P0, PT, RZ, UR4, PT ;  /* 0x00000004ff007c0c */ /* 0x000fc8000bf05070 */
[----:B------:R-:W-:Y:S02]  /*02c0*/  ISETP.NE.AND.EX P0, PT, RZ, UR5, PT, P0 ;  /* 0x00000005ff007c0c */ /* 0x000fe4000bf05300 */
[----:B-----5:R-:W-:-:S11]  /*02d0*/  @!P1 R2UR UR8, R3 ;  /* 0x00000000030892ca */ /* 0x020fd600000e0000 */
[----:B-1----:R-:W-:Y:S05]  /*02e0*/  @!P0 BRA `(.L_x_1646) ;  /* 0x00000000001c8947 */ /* 0x002fea0003800000 */
[----:B------:R-:W-:-:S13]  /*02f0*/  PLOP3.LUT P0, PT, PT, PT, UP3, 0x80, 0x0 ;  /* 0x000000000000781c */ /* 0x000fda0003f0f038 */
[----:B------:R-:W2:Y:S04]  /*0300*/  @P0 LDG.E R0, desc[UR22][R6.64+0x4] ;  /* 0x0000041606000981 */ /* 0x000ea8000c1e1900 */
[----:B------:R-:W3:Y:S01]  /*0310*/  @!P0 LDG.E R6, desc[UR22][R6.64] ;  /* 0x0000001606068981 */ /* 0x000ee2000c1e1900 */
[----:B--2---:R-:W-:-:S13]  /*0320*/  @P0 R2UR UR6, R0 ;  /* 0x00000000000602ca */ /* 0x004fda00000e0000 */
[----:B------:R-:W-:-:S07]  /*0330*/  @UP3 UIADD3 UR6, UR6, -UR8, URZ ;  /* 0x8000000806063290 */ /* 0x000fce000fffe03f */
[----:B---3--:R-:W-:Y:S01]  /*0340*/  @!P0 R2UR UR6, R6 ;  /* 0x00000000060682ca */ /* 0x008fe200000e0000 */
[----:B------:R-:W-:-:S14]  /*0350*/  BRA `(.L_x_1647) ;  /* 0x0000000000047947 */ /* 0x000fdc0003800000 */
.L_x_1646:
[----:B------:R-:W-:Y:S01]  /*0360*/  ULDC UR6, c[0x0][0x2c8] ;  /* 0x0000b20000067ab9 */ /* 0x000fe20000000800 */
.L_x_1647:
[----:B------:R-:W-:Y:S02]  /*0370*/  ULDC.64 UR4, c[0x0][0x308] ;  /* 0x0000c20000047ab9 */ /* 0x000fe40000000a00 */
[----:B------:R-:W-:-:S04]  /*0380*/  UISETP.NE.U32.AND UP2, UPT, UR4, URZ, UPT ;  /* 0x0000003f0400728c */ /* 0x000fc8000bf45070 */
[----:B------:R-:W-:-:S06]  /*0390*/  UISETP.NE.AND.EX UP2, UPT, UR5, URZ, UPT, UP2 ;  /* 0x0000003f0500728c */ /* 0x000fcc000bf45320 */
[----:B------:R-:W-:-:S05]  /*03a0*/  PLOP3.LUT P0, PT, PT, PT, UP2, 0x80, 0x0 ;  /* 0x000000000000781c */ /* 0x000fca0003f0f028 */
[----:B------:R-:W-:Y:S02]  /*03b0*/  @UP2 ULDC.64 UR4, c[0x0][0x308] ;  /* 0x0000c20000042ab9 */ /* 0x000fe40000000a00 */
[----:B------:R-:W-:-:S06]  /*03c0*/  @UP2 UIMAD.WIDE UR4, UR10, 0x4, UR4 ;  /* 0x000000040a0428a5 */ /* 0x000fcc000f8e0204 */
[----:B------:R-:W-:Y:S02]  /*03d0*/  IMAD.U32 R2, RZ, RZ, UR4 ;  /* 0x00000004ff027e24 */ /* 0x000fe4000f8e00ff */
[----:B------:R-:W-:Y:S01]  /*03e0*/  IMAD.U32 R3, RZ, RZ, UR5 ;  /* 0x00000005ff037e24 */ /* 0x000fe2000f8e00ff */
[----:B------:R-:W-:Y:S01]  /*03f0*/  USHF.L.U32 UR21, UR21, 0x6, URZ ;  /* 0x0000000615157899 */ /* 0x000fe2000800063f */
[----:B------:R-:W-:-:S03]  /*0400*/  @!UP2 ULDC.64 UR4, c[0x0][0x318] ;  /* 0x0000c6000004aab9 */ /* 0x000fc60000000a00 */
[----:B------:R-:W2:Y:S01]  /*0410*/  @P0 LDG.E R0, desc[UR22][R2.64] ;  /* 0x0000001602000981 */ /* 0x000ea2000c1e1900 */
[----:B------:R-:W-:Y:S02]  /*0420*/  UISETP.GT.AND UP1, UPT, UR16, UR21, UPT ;  /* 0x000000151000728c */ /* 0x000fe4000bf24270 */
[----:B------:R-:W-:-:S03]  /*0430*/  @!UP2 UISETP.NE.U32.AND UP0, UPT, UR4, URZ, UPT ;  /* 0x0000003f0400a28c */ /* 0x000fc6000bf05070 */
[----:B------:R-:W-:Y:S01]  /*0440*/  @!UP2 ULDC UR4, c[0x0][0x2cc] ;  /* 0x0000b3000004aab9 */ /* 0x000fe20000000800 */
[----:B------:R-:W-:-:S04]  /*0450*/  @!UP2 UISETP.NE.AND.EX UP0, UPT, UR5, URZ, UPT, UP0 ;  /* 0x0000003f0500a28c */ /* 0x000fc8000bf05300 */
[----:B------:R-:W-:Y:S01]  /*0460*/  @!UP2 USEL UR4, UR4, URZ, UP0 ;  /* 0x0000003f0404a287 */ /* 0x000fe20008000000 */
[----:B--2---:R-:W-:Y:S02]  /*0470*/  @P0 R2UR UR19, R0 ;  /* 0x00000000001302ca */ /* 0x004fe400000e0000 */
[----:B------:R-:W-:-:S11]  /*0480*/  PLOP3.LUT P0, PT, PT, PT, UP1, 0x80, 0x0 ;  /* 0x000000000000781c */ /* 0x000fd60003f0f018 */
[----:B------:R-:W-:Y:S02]  /*0490*/  @UP2 UIADD3 UR19, UR19, -UR7, URZ ;  /* 0x8000000713132290 */ /* 0x000fe4000fffe03f */
[----:B------:R-:W-:Y:S10]  /*04a0*/  @!P0 EXIT ;  /* 0x000000000000894d */ /* 0x000ff40003800000 */
[----:B------:R-:W-:Y:S01]  /*04b0*/  UIADD3 UR5, -UR16, 0x13f, UR21 ;  /* 0x0000013f10057890 */ /* 0x000fe2000fffe115 */
[----:B------:R-:W1:Y:S01]  /*04c0*/  S2R R207, SR_TID.X ;  /* 0x0000000000cf7919 */ /* 0x000e620000002100 */
[----:B------:R-:W-:Y:S01]  /*04d0*/  @!UP2 UIADD3 UR19, UR4, UR6, -UR7 ;  /* 0x000000060413a290 */ /* 0x000fe2000fffe807 */
[----:B------:R-:W-:Y:S01]  /*04e0*/  ULDC UR20, c[0x0][0x398] ;  /* 0x0000e60000147ab9 */ /* 0x000fe20000000800 */
[----:B------:R-:W-:Y:S02]  /*04f0*/  ULDC UR12, c[0x0][0x2c8] ;  /* 0x0000b200000c7ab9 */ /* 0x000fe40000000800 */
[----:B------:R-:W-:Y:S02]  /*0500*/  UIADD3 UR5, UR5, UR20, UR19 ;  /* 0x0000001405057290 */ /* 0x000fe4000fffe013 */
[----:B------:R-:W-:Y:S02]  /*0510*/  UIADD3 UR9, UR19, 0xff, URZ ;  /* 0x000000ff13097890 */ /* 0x000fe4000fffe03f */
[----:B------:R-:W-:-:S02]  /*0520*/  USHF.R.S32.HI UR4, URZ, 0x1f, UR5 ;  /* 0x0000001f3f047899 */ /* 0x000fc40008011405 */
[----:B------:R-:W-:Y:S02]  /*0530*/  USHF.R.S32.HI UR6, URZ, 0x1f, UR9 ;  /* 0x0000001f3f067899 */ /* 0x000fe40008011409 */
[----:B------:R-:W-:Y:S02]  /*0540*/  UIADD3 UR12, UR12, 0xff, URZ ;  /* 0x000000ff0c0c7890 */ /* 0x000fe4000fffe03f */
[----:B------:R-:W-:Y:S02]  /*0550*/  ULEA.HI UR4, UR4, UR5, URZ, 0x8 ;  /* 0x0000000504047291 */ /* 0x000fe4000f8f403f */
[----:B------:R-:W-:Y:S02]  /*0560*/  ULEA.HI UR6, UR6, UR9, URZ, 0x8 ;  /* 0x0000000906067291 */ /* 0x000fe4000f8f403f */
[----:B------:R-:W-:Y:S02]  /*0570*/  USHF.R.S32.HI UR11, URZ, 0x1f, UR12 ;  /* 0x0000001f3f0b7899 */ /* 0x000fe4000801140c */
[----:B------:R-:W-:-:S02]  /*0580*/  USHF.R.S32.HI UR4, URZ, 0x8, UR4 ;  /* 0x000000083f047899 */ /* 0x000fc40008011404 */
[----:B------:R-:W-:Y:S02]  /*0590*/  USHF.R.S32.HI UR6, URZ, 0x8, UR6 ;  /* 0x000000083f067899 */ /* 0x000fe40008011406 */
[----:B------:R-:W-:Y:S02]  /*05a0*/  ULEA.HI UR11, UR11, UR12, URZ, 0x8 ;  /* 0x0000000c0b0b7291 */ /* 0x000fe4000f8f403f */
[----:B------:R-:W-:Y:S02]  /*05b0*/  IMAD.U32 R2, RZ, RZ, UR4 ;  /* 0x00000004ff027e24 */ /* 0x000fe4000f8e00ff */
[----:B------:R-:W-:Y:S01]  /*05c0*/  USHF.R.S32.HI UR11, URZ, 0x8, UR11 ;  /* 0x000000083f0b7899 */ /* 0x000fe2000801140b */
[----:B------:R-:W-:-:S05]  /*05d0*/  IMAD.U32 R0, RZ, RZ, UR6 ;  /* 0x00000006ff007e24 */ /* 0x000fca000f8e00ff */
[----:B------:R-:W-:-:S04]  /*05e0*/  VIMNMX3 R0, R0, UR11, R2, PT ;  /* 0x0000000b00007c0f */ /* 0x000fc8000b800102 */
[----:B------:R-:W-:-:S13]  /*05f0*/  R2UR UR18, R0 ;  /* 0x00000000001272ca */ /* 0x000fda00000e0000 */
[----:B------:R-:W-:-:S13]  /*0600*/  ISETP.LT.AND P0, PT, RZ, UR18, PT ;  /* 0x00000012ff007c0c */ /* 0x000fda000bf01270 */
[----:B-1----:R-:W-:Y:S05]  /*0610*/  @P0 BRA `(.L_x_1648) ;  /* 0x00000004005c0947 */ /* 0x002fea0003800000 */
[----:B------:R-:W-:Y:S01]  /*0620*/  UISETP.NE.AND UP0, UPT, UR17, -0x1, UPT ;  /* 0xffffffff1100788c */ /* 0x000fe2000bf05270 */
[----:B------:R-:W-:Y:S01]  /*0630*/  SHF.R.S32.HI R6, RZ, 0x1f, R207 ;  /* 0x0000001fff067819 */ /* 0x000fe200000114cf */
[----:B------:R-:W-:Y:S01]  /*0640*/  USHF.R.S32.HI UR14, URZ, 0x1f, UR21 ;  /* 0x0000001f3f0e7899 */ /* 0x000fe20008011415 */
[----:B------:R-:W-:Y:S01]  /*0650*/  BSSY B0, `(.L_x_1649) ;  /* 0x0000039000007945 */ /* 0x000fe20003800000 */
[----:B------:R-:W-:Y:S01]  /*0660*/  ULDC UR8, c[0x0][0x2d0] ;  /* 0x0000b40000087ab9 */ /* 0x000fe20000000800 */
[----:B------:R-:W-:Y:S01]  /*0670*/  LEA.HI R6, R6, R207, RZ, 0x2 ;  /* 0x000000cf06067211 */ /* 0x000fe200078f10ff */
[----:B------:R-:W-:Y:S02]  /*0680*/  UIADD3 UR16, -UR21, UR16, URZ ;  /* 0x0000001015107290 */ /* 0x000fe4000fffe13f */
[----:B------:R-:W-:Y:S01]  /*0690*/  USHF.R.S32.HI UR13, URZ, 0x1f, UR24 ;  /* 0x0000001f3f0d7899 */ /* 0x000fe20008011418 */
[----:B------:R-:W-:Y:S01]  /*06a0*/  LOP3.LUT R0, R6, 0xfffffffc, RZ, 0xc0, !PT ;  /* 0xfffffffc06007812 */ /* 0x000fe200078ec0ff */
[----:B------:R-:W-:Y:S01]  /*06b0*/  ULDC UR11, c[0x0][0x270] ;  /* 0x00009c00000b7ab9 */ /* 0x000fe20000000800 */
[----:B------:R-:W-:Y:S01]  /*06c0*/  @!UP0 USHF.R.S32.HI UR12, URZ, 0x1f, UR10 ;  /* 0x0000001f3f0c8899 */ /* 0x000fe2000801140a */
[----:B------:R-:W-:Y:S01]  /*06d0*/  SHF.R.S32.HI R6, RZ, 0x2, R6 ;  /* 0x00000002ff067819 */ /* 0x000fe20000011406 */
[----:B------:R-:W-:Y:S01]  /*06e0*/  @!UP0 ULDC.64 UR4, c[0x0][0x290] ;  /* 0x0000a40000048ab9 */ /* 0x000fe20000000a00 */
[----:B------:R-:W-:Y:S01]  /*06f0*/  IMAD.IADD R207, R207, 0x1, -R0 ;  /* 0x00000001cfcf7824 */ /* 0x000fe200078e0a00 */
[----:B------:R-:W-:-:S02]  /*0700*/  @!UP0 UIMAD UR12, UR12, UR4, URZ ;  /* 0x000000040c0c82a4 */ /* 0x000fc4000f8e023f */
[----:B------:R-:W-:Y:S01]  /*0710*/  @!UP0 UIMAD.WIDE.U32 UR18, UR10, UR4, URZ ;  /* 0x000000040a1282a5 */ /* 0x000fe2000f8e003f */
[C---:B------:R-:W-:Y:S01]  /*0720*/  IMAD.SHL.U32 R2, R207.reuse, 0x8, RZ ;  /* 0x00000008cf027824 */ /* 0x040fe200078e00ff */
[----:B------:R-:W-:Y:S01]  /*0730*/  @!UP0 UIMAD UR12, UR10, UR5, UR12 ;  /* 0x000000050a0c82a4 */ /* 0x000fe2000f8e020c */
[----:B------:R-:W-:Y:S01]  /*0740*/  ISETP.NE.AND P2, PT, R207, RZ, PT ;  /* 0x000000ffcf00720c */ /* 0x000fe20003f45270 */
[----:B------:R-:W-:Y:S01]  /*0750*/  UIMAD UR11, UR10, UR11, UR24 ;  /* 0x0000000b0a0b72a4 */ /* 0x000fe2000f8e0218 */
[----:B------:R-:W-:Y:S01]  /*0760*/  ULDC.64 UR4, c[0x0][0x298] ;  /* 0x0000a60000047ab9 */ /* 0x000fe20000000a00 */
[--C-:B------:R-:W-:Y:S01]  /*0770*/  SHF.R.S32.HI R3, RZ, 0x1f, R2.reuse ;  /* 0x0000001fff037819 */ /* 0x100fe20000011402 */
[----:B------:R-:W-:Y:S01]  /*0780*/  UIMAD UR14, UR14, UR4, URZ ;  /* 0x000000040e0e72a4 */ /* 0x000fe2000f8e023f */
[----:B------:R-:W-:Y:S01]  /*0790*/  IMAD.U32 R0, RZ, RZ, UR4 ;  /* 0x00000004ff007e24 */ /* 0x000fe2000f8e00ff */
[----:B------:R-:W-:Y:S01]  /*07a0*/  @UP0 UIMAD.WIDE.U32 UR6, UR17, UR4, URZ ;  /* 0x00000004110602a5 */ /* 0x000fe2000f8e003f */
[----:B------:R-:W-:Y:S01]  /*07b0*/  ISETP.GE.AND P3, PT, R2, UR8, PT ;  /* 0x0000000802007c0c */ /* 0x000fe2000bf66270 */
[----:B------:R-:W-:Y:S01]  /*07c0*/  UIMAD UR14, UR21, UR5, UR14 ;  /* 0x00000005150e72a4 */ /* 0x000fe2000f8e020e */
[----:B------:R-:W-:Y:S01]  /*07d0*/  IMAD.WIDE.U32 R4, R0, UR21, R2 ;  /* 0x0000001500047c25 */ /* 0x000fe2000f8e0002 */
[----:B------:R-:W-:Y:S01]  /*07e0*/  @UP0 UIMAD UR17, UR17, UR5, UR7 ;  /* 0x00000005111102a4 */ /* 0x000fe2000f8e0207 */
[C---:B------:R-:W-:Y:S01]  /*07f0*/  ISETP.GE.OR P1, PT, R6.reuse, UR16, P3 ;  /* 0x0000001006007c0c */ /* 0x040fe20009f26670 */
[----:B------:R-:W-:Y:S01]  /*0800*/  @!UP0 UIADD3 UR17, UR19, UR12, URZ ;  /* 0x0000000c13118290 */ /* 0x000fe2000fffe03f */
[----:B------:R-:W-:Y:S01]  /*0810*/  ISETP.GE.OR P2, PT, R6, UR16, P2 ;  /* 0x0000001006007c0c */ /* 0x000fe20009746670 */
[----:B------:R-:W-:Y:S01]  /*0820*/  @UP0 UMOV UR20, UR6 ;  /* 0x0000000600140c82 */ /* 0x000fe20008000000 */
[----:B------:R-:W-:Y:S01]  /*0830*/  @!UP0 UMOV UR20, UR18 ;  /* 0x0000001200148c82 */ /* 0x000fe20008000000 */
[----:B------:R-:W-:Y:S01]  /*0840*/  IMAD.U32 R0, RZ, RZ, UR14 ;  /* 0x0000000eff007e24 */ /* 0x000fe2000f8e00ff */
[----:B------:R-:W-:Y:S01]  /*0850*/  IADD3 R10, P0, R4, UR20, RZ ;  /* 0x00000014040a7c10 */ /* 0x000fe2000ff1e0ff */
[----:B------:R-:W-:Y:S01]  /*0860*/  ULDC.64 UR6, c[0x0][0x2a0] ;  /* 0x0000a80000067ab9 */ /* 0x000fe20000000a00 */
[----:B------:R-:W-:Y:S01]  /*0870*/  ULDC UR9, c[0x0][0x2c4] ;  /* 0x0000b10000097ab9 */ /* 0x000fe20000000800 */
[----:B------:R-:W-:Y:S01]  /*0880*/  UIMAD UR13, UR13, UR6, URZ ;  /* 0x000000060d0d72a4 */ /* 0x000fe2000f8e023f */
[----:B------:R-:W-:Y:S01]  /*0890*/  IADD3.X R11, R5, UR17, R0, P0, !PT ;  /* 0x00000011050b7c10 */ /* 0x000fe200087fe400 */
[----:B------:R-:W-:Y:S01]  /*08a0*/  IMAD.U32 R8, RZ, RZ, UR6 ;  /* 0x00000006ff087e24 */ /* 0x000fe2000f8e00ff */
[----:B------:R-:W-:Y:S01]  /*08b0*/  UIMAD UR9, UR11, UR9, UR21 ;  /* 0x000000090b0972a4 */ /* 0x000fe2000f8e0215 */
[----:B------:R-:W-:Y:S01]  /*08c0*/  VIADD R5, R6, 0x20 ;  /* 0x0000002006057836 */ /* 0x000fe20000000000 */
[----:B------:R-:W-:Y:S01]  /*08d0*/  UIMAD UR7, UR24, UR7, UR13 ;  /* 0x00000007180772a4 */ /* 0x000fe2000f8e020d */
[----:B------:R-:W-:Y:S01]  /*08e0*/  IMAD.WIDE.U32 R8, R8, UR24, R10 ;  /* 0x0000001808087c25 */ /* 0x000fe2000f8e000a */
[----:B------:R-:W-:-:S02]  /*08f0*/  SHF.R.S32.HI R4, RZ, 0x1f, R6 ;  /* 0x0000001fff047819 */ /* 0x000fc40000011406 */
[----:B------:R-:W-:Y:S01]  /*0900*/  IADD3 R3, P0, R6, UR9, RZ ;  /* 0x0000000906037c10 */ /* 0x000fe2000ff1e0ff */
[----:B------:R-:W-:Y:S01]  /*0910*/  IMAD.U32 R0, RZ, RZ, UR9 ;  /* 0x00000009ff007e24 */ /* 0x000fe2000f8e00ff */
[----:B------:R-:W-:Y:S01]  /*0920*/  ISETP.GE.OR P3, PT, R5, UR16, P3 ;  /* 0x0000001005007c0c */ /* 0x000fe20009f66670 */
[----:B------:R-:W-:Y:S01]  /*0930*/  VIADD R11, R9, UR7 ;  /* 0x00000007090b7c36 */ /* 0x000fe20008000000 */
[----:B------:R-:W-:Y:S11]  /*0940*/  @P1 BRA `(.L_x_1650) ;  /* 0x0000000000241947 */ /* 0x000ff60003800000 */
        /* <DEDUP_REMOVED lines=8> */
[----:B------:R1:W-:Y:S02]  /*09d0*/  STG.E.128 desc[UR22][R14.64], RZ ;  /* 0x000000ff0e007986 */ /* 0x0003e4000c101d16 */
.L_x_1650:
[----:B------:R-:W-:Y:S05]  /*09e0*/  BSYNC B0 ;  /* 0x0000000000007941 */ /* 0x000fea0003800000 */
.L_x_1649:
[----:B------:R-:W-:Y:S04]  /*09f0*/  BSSY B0, `(.L_x_1651) ;  /* 0x000000d000007945 */ /* 0x000fe80003800000 */
[----:B------:R-:W-:Y:S05]  /*0a00*/  @P3 BRA `(.L_x_1652) ;  /* 0x00000000002c3947 */ /* 0x000fea0003800000 */
[----:B------:R-:W-:Y:S01]  /*0a10*/  IADD3 R6, P1, R6, 0x20, RZ ;  /* 0x0000002006067810 */ /* 0x000fe20007f3e0ff */
[----:B------:R-:W-:Y:S01]  /*0a20*/  ULDC.64 UR6, c[0x0][0x280] ;  /* 0x0000a00000067ab9 */ /* 0x000fe20000000a00 */
[----:B------:R-:W-:Y:S02]  /*0a30*/  MOV R9, R11 ;  /* 0x0000000b00097202 */ /* 0x000fe40000000f00 */
[----:B------:R-:W-:Y:S01]  /*0a40*/  IADD3.X R2, RZ, R4, RZ, P1, !PT ;  /* 0x00000004ff027210 */ /* 0x000fe20000ffe4ff */
[----:B------:R-:W-:-:S04]  /*0a50*/  IMAD.WIDE.U32 R8, R6, UR4, R8 ;  /* 0x0000000406087c25 */ /* 0x000fc8000f8e0008 */
[----:B------:R-:W-:-:S04]  /*0a60*/  IMAD R2, R2, UR4, RZ ;  /* 0x0000000402027c24 */ /* 0x000fc8000f8e02ff */
[----:B------:R-:W-:Y:S01]  /*0a70*/  IMAD R2, R6, UR5, R2 ;  /* 0x0000000506027c24 */ /* 0x000fe2000f8e0202 */
[----:B------:R-:W-:-:S04]  /*0a80*/  LEA R6, P1, R8, UR6, 0x1 ;  /* 0x0000000608067c11 */ /* 0x000fc8000f8208ff */
[----:B------:R-:W-:-:S04]  /*0a90*/  IADD3 R2, R9, R2, RZ ;  /* 0x0000000209027210 */ /* 0x000fc80007ffe0ff */
[----:B------:R-:W-:-:S05]  /*0aa0*/  LEA.HI.X R7, R8, UR7, R2, 0x1, P1 ;  /* 0x0000000708077c11 */ /* 0x000fca00088f0c02 */
[----:B------:R2:W-:Y:S02]  /*0ab0*/  STG.E.128 desc[UR22][R6.64], RZ ;  /* 0x000000ff06007986 */ /* 0x0005e4000c101d16 */
.L_x_1652:
[----:B------:R-:W-:Y:S05]  /*0ac0*/  BSYNC B0 ;  /* 0x0000000000007941 */ /* 0x000fea0003800000 */
.L_x_1651:
[----:B------:R-:W-:Y:S01]  /*0ad0*/  LEA.HI.X.SX32 R0, R0, R4, 0x1, P0 ;  /* 0x0000000400007211 */ /* 0x000fe200000f0eff */
[----:B------:R-:W-:Y:S01]  /*0ae0*/  ULDC.64 UR6, c[0x0][0x2b0] ;  /* 0x0000ac0000067ab9 */ /* 0x000fe20000000a00 */
[----:B------:R-:W-:Y:S02]  /*0af0*/  ISETP.GE.AND P0, PT, R5, UR16, PT ;  /* 0x0000001005007c0c */ /* 0x000fe4000bf06270 */
[----:B------:R-:W-:Y:S02]  /*0b00*/  LEA R2, P1, R3, UR6, 0x2 ;  /* 0x0000000603027c11 */ /* 0x000fe4000f8210ff */
[----:B------:R-:W-:Y:S02]  /*0b10*/  ISETP.NE.OR P0, PT, R207, RZ, P0 ;  /* 0x000000ffcf00720c */ /* 0x000fe40000705670 */
[----:B------:R-:W-:Y:S01]  /*0b20*/  LEA.HI.X R3, R3, UR7, R0, 0x2, P1 ;  /* 0x0000000703037c11 */ /* 0x000fe200088f1400 */
[----:B------:R-:W-:-:S05]  /*0b30*/  @!P2 IMAD.MOV.U32 R0, RZ, RZ, 0x7f800000 ;  /* 0x7f800000ff00a424 */ /* 0x000fca00078e00ff */
[----:B------:R3:W-:Y:S05]  /*0b40*/  @!P2 STG.E desc[UR22][R2.64], R0 ;  /* 0x000000000200a986 */ /* 0x0007ea000c101916 */
[----:B------:R-:W-:Y:S05]  /*0b50*/  @P0 EXIT ;  /* 0x000000000000094d */ /* 0x000fea0003800000 */
[----:B---3--:R-:W-:-:S05]  /*0b60*/  MOV R0, 0x7f800000 ;  /* 0x7f80000000007802 */ /* 0x008fca0000000f00 */
[----:B------:R-:W-:Y:S01]  /*0b70*/  STG.E desc[UR22][R2.64+0x80], R0 ;  /* 0x0000800002007986 */ /* 0x000fe2000c101916 */
[----:B------:R-:W-:Y:S05]  /*0b80*/  EXIT ;  /* 0x000000000000794d */ /* 0x000fea0003800000 */
.L_x_1648:
        /* <DEDUP_REMOVED lines=8> */
[----:B------:R-:W-:-:S04]  /*0c10*/  ULDC.64 UR4, c[0x0][0x370] ;  /* 0x0000dc0000047ab9 */ /* 0x000fc80000000a00 */
[----:B------:R-:W2:Y:S01]  /*0c20*/  @P0 LDG.E R2, desc[UR22][R2.64] ;  /* 0x0000001602020981 */ /* 0x000ea2000c1e1900 */
[----:B------:R-:W-:Y:S01]  /*0c30*/  ISETP.NE.U32.AND P1, PT, RZ, UR4, PT ;  /* 0x00000004ff007c0c */ /* 0x000fe2000bf25070 */
[----:B------:R-:W-:Y:S01]  /*0c40*/  UMOV UR6, UR10 ;  /* 0x0000000a00067c82 */ /* 0x000fe20008000000 */
[----:B------:R-:W-:Y:S02]  /*0c50*/  CS2R R222, SRZ ;  /* 0x0000000000de7805 */ /* 0x000fe4000001ff00 */
[----:B--2---:R-:W-:Y:S02]  /*0c60*/  @P0 R2UR UR6, R2 ;  /* 0x00000000020602ca */ /* 0x004fe400000e0000 */
[----:B------:R-:W-:Y:S02]  /*0c70*/  ISETP.NE.AND.EX P0, PT, RZ, UR5, PT, P1 ;  /* 0x00000005ff007c0c */ /* 0x000fe4000bf05310 */
[----:B------:R-:W-:-:S11]  /*0c80*/  PLOP3.LUT P1, PT, PT, PT, PT, 0x8, 0x0 ;  /* 0x000000000000781c */ /* 0x000fd60003f2e170 */
[----:B------:R-:W-:Y:S05]  /*0c90*/  @!P0 BRA `(.L_x_1653) ;  /* 0x00000000002c8947 */ /* 0x000fea0003800000 */
[----:B------:R-:W1:Y:S01]  /*0ca0*/  LDC.64 R2, c[0x0][0x378] ;  /* 0x0000de00ff027b82 */ /* 0x000e620000000a00 */
[----:B------:R-:W-:-:S06]  /*0cb0*/  USHF.R.S32.HI UR9, URZ, 0x1f, UR10 ;  /* 0x0000001f3f097899 */ /* 0x000fcc000801140a */
[C---:B-1----:R-:W-:Y:S02]  /*0cc0*/  IMAD R0, R2.reuse, UR9, RZ ;  /* 0x0000000902007c24 */ /* 0x042fe4000f8e02ff */
[----:B------:R-:W-:-:S04]  /*0cd0*/  IMAD.WIDE.U32 R4, R2, UR10, RZ ;  /* 0x0000000a02047c25 */ /* 0x000fc8000f8e00ff */
[----:B------:R-:W-:Y:S01]  /*0ce0*/  IMAD R0, R3, UR10, R0 ;  /* 0x0000000a03007c24 */ /* 0x000fe2000f8e0200 */
[----:B------:R-:W-:-:S03]  /*0cf0*/  LEA R222, P0, R4, UR4, 0x2 ;  /* 0x0000000404de7c11 */ /* 0x000fc6000f8010ff */
[----:B------:R-:W-:Y:S01]  /*0d00*/  IMAD.IADD R0, R5, 0x1, R0 ;  /* 0x0000000105007824 */ /* 0x000fe200078e0200 */
[----:B------:R-:W-:-:S04]  /*0d10*/  ISETP.NE.U32.AND P1, PT, R222, RZ, PT ;  /* 0x000000ffde00720c */ /* 0x000fc80003f25070 */
[----:B------:R-:W-:-:S04]  /*0d20*/  SHF.L.U64.HI R0, R4, 0x2, R0 ;  /* 0x0000000204007819 */ /* 0x000fc80000010200 */
[----:B------:R-:W-:-:S04]  /*0d30*/  IADD3.X R223, R0, UR5, RZ, P0, !PT ;  /* 0x0000000500df7c10 */ /* 0x000fc800087fe4ff */
[----:B------:R-:W-:-:S13]  /*0d40*/  ISETP.NE.AND.EX P1, PT, R223, RZ, PT, P1 ;  /* 0x000000ffdf00720c */ /* 0x000fda0003f25310 */
.L_x_1653:
[----:B------:R-:W-:Y:S05]  /*0d50*/  @!P1 BRA `(.L_x_1654) ;  /* 0x00000004005c9947 */ /* 0x000fea0003800000 */
[----:B------:R-:W1:Y:S01]  /*0d60*/  LDC R228, c[0x0][0x380] ;  /* 0x0000e000ffe47b82 */ /* 0x000e620000000800 */
[----:B------:R-:W-:Y:S01]  /*0d70*/  ULEA UR7, UR18, 0xffffff00, 0x8 ;  /* 0xffffff0012077891 */ /* 0x000fe2000f8e403f */
[----:B------:R-:W-:Y:S01]  /*0d80*/  ULDC.64 UR4, c[0x0][0x230] ;  /* 0x00008c0000047ab9 */ /* 0x000fe20000000a00 */
[----:B------:R-:W-:-:S04]  /*0d90*/  ULDC.64 UR12, c[0x0][0x248] ;  /* 0x00009200000c7ab9 */ /* 0x000fc80000000a00 */
[----:B------:R-:W-:-:S04]  /*0da0*/  MOV R0, UR7 ;  /* 0x0000000700007c02 */ /* 0x000fc80008000f00 */
[----:B------:R-:W-:Y:S02]  /*0db0*/  IABS R0, R0 ;  /* 0x0000000000007213 */ /* 0x000fe40000000000 */
[----:B-1----:R-:W-:-:S04]  /*0dc0*/  IABS R3, R228 ;  /* 0x000000e400037213 */ /* 0x002fc80000000000 */
        /* <DEDUP_REMOVED lines=17> */
[----:B------:R-:W-:-:S04]  /*0ee0*/  LOP3.LUT R0, R228, UR7, RZ, 0x3c, !PT ;  /* 0x00000007e4007c12 */ /* 0x000fc8000f8e3cff */
[----:B------:R-:W-:Y:S02]  /*0ef0*/  ISETP.GE.AND P0, PT, R0, RZ, PT ;  /* 0x000000ff0000720c */ /* 0x000fe40003f06270 */
[----:B------:R-:W1:Y:S05]  /*0f00*/  LDC R0, c[0x0][0x278] ;  /* 0x00009e00ff007b82 */ /* 0x000e6a0000000800 */
[----:B------:R-:W-:-:S06]  /*0f10*/  @P3 IADD3 R6, R6, 0x1, RZ ;  /* 0x0000000106063810 */ /* 0x000fcc0007ffe0ff */
[----:B------:R-:W-:Y:S01]  /*0f20*/  @!P0 IMAD.MOV R6, RZ, RZ, -R6 ;  /* 0x000000ffff068224 */ /* 0x000fe200078e0a06 */
[----:B------:R-:W-:-:S05]  /*0f30*/  @!P2 LOP3.LUT R6, RZ, R228, RZ, 0x33, !PT ;  /* 0x000000e4ff06a212 */ /* 0x000fca00078e33ff */
[----:B------:R-:W-:-:S06]  /*0f40*/  IMAD.WIDE R2, R6, 0x4, R222 ;  /* 0x0000000406027825 */ /* 0x000fcc00078e02de */
[----:B------:R2:W3:Y:S01]  /*0f50*/  LDG.E R3, desc[UR22][R2.64] ;  /* 0x0000001602037981 */ /* 0x0004e2000c1e1900 */
[----:B-1----:R-:W-:Y:S02]  /*0f60*/  IABS R5, R0 ;  /* 0x0000000000057213 */ /* 0x002fe40000000000 */
[----:B------:R-:W-:Y:S02]  /*0f70*/  IADD3 R6, -R6, RZ, RZ ;  /* 0x000000ff06067210 */ /* 0x000fe40007ffe1ff */
[----:B------:R-:W1:Y:S03]  /*0f80*/  I2F.RP R8, R5 ;  /* 0x0000000500087306 */ /* 0x000e660000209400 */
[----:B------:R-:W-:-:S05]  /*0f90*/  IMAD R228, R228, R6, UR7 ;  /* 0x00000007e4e47e24 */ /* 0x000fca000f8e0206 */
[----:B------:R-:W-:Y:S01]  /*0fa0*/  SHF.R.S32.HI R13, RZ, 0x1f, R228 ;  /* 0x0000001fff0d7819 */ /* 0x000fe200000114e4 */
[----:B-1----:R-:W1:Y:S01]  /*0fb0*/  MUFU.RCP R8, R8 ;  /* 0x0000000800087308 */ /* 0x002e620000001000 */
[----:B--2---:R-:W2:Y:S01]  /*0fc0*/  S2R R2, SR_CTAID.Z ;  /* 0x0000000000027919 */ /* 0x004ea20000002700 */
[----:B-1----:R-:W-:-:S06]  /*0fd0*/  IADD3 R8, R8, 0xffffffe, RZ ;  /* 0x0ffffffe08087810 */ /* 0x002fcc0007ffe0ff */
[----:B------:R-:W1:Y:S02]  /*0fe0*/  F2I.FTZ.U32.TRUNC.NTZ R9, R8 ;  /* 0x0000000800097305 */ /* 0x000e64000021f000 */
[----:B-1----:R-:W-:Y:S01]  /*0ff0*/  IMAD.MOV R4, RZ, RZ, -R9 ;  /* 0x000000ffff047224 */ /* 0x002fe200078e0a09 */
[----:B------:R-:W-:Y:S02]  /*1000*/  MOV R8, RZ ;  /* 0x000000ff00087202 */ /* 0x000fe40000000f00 */
[----:B--2---:R-:W-:Y:S01]  /*1010*/  IABS R2, R2 ;  /* 0x0000000200027213 */ /* 0x004fe20000000000 */
[----:B------:R-:W-:-:S04]  /*1020*/  IMAD R4, R4, R5, RZ ;  /* 0x0000000504047224 */ /* 0x000fc800078e02ff */
[----:B------:R-:W-:-:S04]  /*1030*/  IMAD.HI.U32 R4, R9, R4, R8 ;  /* 0x0000000409047227 */ /* 0x000fc800078e0008 */
[----:B------:R-:W-:-:S04]  /*1040*/  IMAD.MOV.U32 R7, RZ, RZ, R2 ;  /* 0x000000ffff077224 */ /* 0x000fc800078e0002 */
[----:B------:R-:W-:-:S05]  /*1050*/  IMAD.HI.U32 R2, R4, R7, RZ ;  /* 0x0000000704027227 */ /* 0x000fca00078e00ff */
[----:B------:R-:W-:-:S05]  /*1060*/  IADD3 R4, -R2, RZ, RZ ;  /* 0x000000ff02047210 */ /* 0x000fca0007ffe1ff */
[----:B------:R-:W-:-:S05]  /*1070*/  IMAD R4, R5, R4, R7 ;  /* 0x0000000405047224 */ /* 0x000fca00078e0207 */
[----:B------:R-:W-:-:S13]  /*1080*/  ISETP.GT.U32.AND P2, PT, R5, R4, PT ;  /* 0x000000040500720c */ /* 0x000fda0003f44070 */
[----:B------:R-:W-:Y:S02]  /*1090*/  @!P2 IMAD.IADD R4, R4, 0x1, -R5 ;  /* 0x000000010404a824 */ /* 0x000fe400078e0a05 */
[----:B------:R-:W-:Y:S01]  /*10a0*/  @!P2 VIADD R2, R2, 0x1 ;  /* 0x000000010202a836 */ /* 0x000fe20000000000 */
[----:B------:R-:W-:Y:S02]  /*10b0*/  ISETP.NE.AND P2, PT, R0, RZ, PT ;  /* 0x000000ff0000720c */ /* 0x000fe40003f45270 */
[----:B------:R-:W-:-:S13]  /*10c0*/  ISETP.GE.U32.AND P3, PT, R4, R5, PT ;  /* 0x000000050400720c */ /* 0x000fda0003f66070 */
[----:B------:R-:W-:-:S05]  /*10d0*/  @P3 IADD3 R2, R2, 0x1, RZ ;  /* 0x0000000102023810 */ /* 0x000fca0007ffe0ff */
[----:B------:R-:W-:Y:S02]  /*10e0*/  IMAD.MOV.U32 R20, RZ, RZ, R2 ;  /* 0x000000ffff147224 */ /* 0x000fe400078e0002 */
[----:B------:R-:W-:Y:S01]  /*10f0*/  IMAD R2, R13, UR12, RZ ;  /* 0x0000000c0d027c24 */ /* 0x000fe2000f8e02ff */
[----:B---3--:R-:W-:Y:S02]  /*1100*/  R2UR UR9, R3 ;  /* 0x00000000030972ca */ /* 0x008fe400000e0000 */
[----:B------:R-:W-:-:S04]  /*1110*/  LOP3.LUT R3, R0, UR24, RZ, 0x3c, !PT ;  /* 0x0000001800037c12 */ /* 0x000fc8000f8e3cff */
[----:B------:R-:W-:-:S07]  /*1120*/  ISETP.GE.AND P0, PT, R3, RZ, PT ;  /* 0x000000ff0300720c */ /* 0x000fce0003f06270 */
[----:B------:R-:W-:Y:S02]  /*1130*/  USHF.R.S32.HI UR8, URZ, 0x1f, UR9 ;  /* 0x0000001f3f087899 */ /* 0x000fe40008011409 */
[----:B------:R-:W-:Y:S02]  /*1140*/  UIMAD.WIDE.U32 UR14, UR9, UR4, URZ ;  /* 0x00000004090e72a5 */ /* 0x000fe4000f8e003f */
[----:B------:R-:W-:Y:S02]  /*1150*/  UIMAD UR6, UR8, UR4, URZ ;  /* 0x00000004080672a4 */ /* 0x000fe4000f8e023f */
[----:B------:R-:W-:Y:S02]  /*1160*/  @!P0 IADD3 R20, -R20, RZ, RZ ;  /* 0x000000ff14148210 */ /* 0x000fe40007ffe1ff */
[----:B------:R-:W-:Y:S01]  /*1170*/  UIMAD UR4, UR9, UR5, UR6 ;  /* 0x00000005090472a4 */ /* 0x000fe2000f8e0206 */
[----:B------:R-:W-:Y:S01]  /*1180*/  IMAD.U32 R4, RZ, RZ, UR14 ;  /* 0x0000000eff047e24 */ /* 0x000fe2000f8e00ff */
[----:B------:R-:W-:Y:S01]  /*1190*/  @!P2 LOP3.LUT R20, RZ, R0, RZ, 0x33, !PT ;  /* 0x00000000ff14a212 */ /* 0x000fe200078e33ff */
[----:B------:R-:W-:Y:S01]  /*11a0*/  IMAD R0, R228, UR13, R2 ;  /* 0x0000000de4007c24 */ /* 0x000fe2000f8e0202 */
[----:B------:R-:W-:Y:S01]  /*11b0*/  UIADD3 UR4, UR15, UR4, URZ ;  /* 0x000000040f047290 */ /* 0x000fe2000fffe03f */
[----:B------:R-:W-:Y:S01]  /*11c0*/  MOV R5, UR15 ;  /* 0x0000000f00057c02 */ /* 0x000fe20008000f00 */
[----:B------:R-:W-:Y:S01]  /*11d0*/  ULDC.64 UR6, c[0x0][0x260] ;  /* 0x0000980000067ab9 */ /* 0x000fe20000000a00 */
[----:B------:R-:W-:-:S02]  /*11e0*/  MOV R2, R4 ;  /* 0x0000000400027202 */ /* 0x000fc40000000f00 */
[----:B------:R-:W-:Y:S01]  /*11f0*/  SHF.R.S32.HI R12, RZ, 0x1f, R20 ;  /* 0x0000001fff0c7819 */ /* 0x000fe20000011414 */
[----:B------:R-:W-:Y:S01]  /*1200*/  IMAD.U32 R3, RZ, RZ, UR4 ;  /* 0x00000004ff037e24 */ /* 0x000fe2000f8e00ff */
[----:B------:R-:W-:Y:S02]  /*1210*/  ULDC.64 UR4, c[0x0][0x238] ;  /* 0x00008e0000047ab9 */ /* 0x000fe40000000a00 */
[----:B------:R-:W-:Y:S01]  /*1220*/  UIMAD UR8, UR8, UR4, URZ ;  /* 0x00000004080872a4 */ /* 0x000fe2000f8e023f */
[----:B------:R-:W-:Y:S01]  /*1230*/  IMAD.WIDE.U32 R2, R228, UR12, R2 ;  /* 0x0000000ce4027c25 */ /* 0x000fe2000f8e0002 */
[----:B------:R-:W-:Y:S02]  /*1240*/  UIMAD.WIDE.U32 UR28, UR9, UR4, URZ ;  /* 0x00000004091c72a5 */ /* 0x000fe4000f8e003f */
[----:B------:R-:W-:Y:S01]  /*1250*/  UIMAD UR5, UR9, UR5, UR8 ;  /* 0x00000005090572a4 */ /* 0x000fe2000f8e0208 */
[----:B------:R-:W-:Y:S02]  /*1260*/  IMAD.IADD R3, R3, 0x1, R0 ;  /* 0x0000000103037824 */ /* 0x000fe400078e0200 */
[----:B------:R-:W-:Y:S01]  /*1270*/  IMAD R0, R12, UR6, RZ ;  /* 0x000000060c007c24 */ /* 0x000fe2000f8e02ff */
[----:B------:R-:W-:Y:S01]  /*1280*/  UIADD3 UR26, UR29, UR5, URZ ;  /* 0x000000051d1a7290 */ /* 0x000fe2000fffe03f */
[----:B------:R-:W-:-:S04]  /*1290*/  IMAD.WIDE.U32 R8, R20, UR6, R2 ;  /* 0x0000000614087c25 */ /* 0x000fc8000f8e0002 */
[----:B------:R-:W-:-:S05]  /*12a0*/  IMAD R0, R20, UR7, R0 ;  /* 0x0000000714007c24 */ /* 0x000fca000f8e0200 */
[----:B------:R-:W-:Y:S01]  /*12b0*/  IADD3 R2, R9, R0, RZ ;  /* 0x0000000009027210 */ /* 0x000fe20007ffe0ff */
[----:B------:R-:W-:Y:S06]  /*12c0*/  BRA `(.L_x_1655) ;  /* 0x0000000400487947 */ /* 0x000fec0003800000 */
.L_x_1654:
[----:B------:R-:W1:Y:S01]  /*12d0*/  LDC R0, c[0x0][0x278] ;  /* 0x00009e00ff007b82 */ /* 0x000e620000000800 */
[----:B------:R-:W2:Y:S01]  /*12e0*/  S2R R2, SR_CTAID.Z ;  /* 0x0000000000027919 */ /* 0x000ea20000002700 */
[----:B------:R-:W-:Y:S02]  /*12f0*/  UISETP.NE.AND UP0, UPT, UR8, -0x1, UPT ;  /* 0xffffffff0800788c */ /* 0x000fe4000bf05270 */
[----:B------:R-:W-:-:S04]  /*1300*/  ULEA UR9, UR18, 0xffffff00, 0x8 ;  /* 0xffffff0012097891 */ /* 0x000fc8000f8e403f */
[----:B------:R-:W-:Y:S01]  /*1310*/  PLOP3.LUT P0, PT, PT, PT, UP0, 0x80, 0x0 ;  /* 0x000000000000781c */ /* 0x000fe20003f0f008 */
[----:B------:R-:W-:-:S04]  /*1320*/  USHF.R.S32.HI UR11, URZ, 0x1f, UR9 ;  /* 0x0000001f3f0b7899 */ /* 0x000fc80008011409 */
[----:B------:R-:W-:Y:S01]  /*1330*/  @UP0 UIADD3 UR5, UR7, UR8, URZ ;  /* 0x0000000807050290 */ /* 0x000fe2000fffe03f */
[----:B------:R-:W-:-:S03]  /*1340*/  @UP0 ULDC.64 UR12, c[0x0][0x248] ;  /* 0x00009200000c0ab9 */ /* 0x000fc60000000a00 */
[----:B------:R-:W-:Y:S02]  /*1350*/  @UP0 UIMAD.WIDE.U32 UR14, UR5, UR12, URZ ;  /* 0x0000000c050e02a5 */ /* 0x000fe4000f8e003f */
[----:B------:R-:W-:-:S04]  /*1360*/  @UP0 UIMAD UR5, UR5, UR13, URZ ;  /* 0x0000000d050502a4 */ /* 0x000fc8000f8e023f */
[----:B------:R-:W-:Y:S01]  /*1370*/  @UP0 UIADD3 UR5, UR15, UR5, URZ ;  /* 0x000000050f050290 */ /* 0x000fe2000fffe03f */
[----:B-1----:R-:W-:Y:S02]  /*1380*/  IABS R6, R0 ;  /* 0x0000000000067213 */ /* 0x002fe40000000000 */
[----:B------:R-:W-:Y:S02]  /*1390*/  ISETP.NE.AND P2, PT, R0, RZ, PT ;  /* 0x000000ff0000720c */ /* 0x000fe40003f45270 */
[----:B------:R-:W1:Y:S01]  /*13a0*/  I2F.RP R4, R6 ;  /* 0x0000000600047306 */ /* 0x000e620000209400 */
[----:B--2---:R-:W-:-:S07]  /*13b0*/  IABS R2, R2 ;  /* 0x0000000200027213 */ /* 0x004fce0000000000 */
[----:B-1----:R-:W1:Y:S02]  /*13c0*/  MUFU.RCP R4, R4 ;  /* 0x0000000400047308 */ /* 0x002e640000001000 */
[----:B-1----:R-:W-:-:S06]  /*13d0*/  VIADD R4, R4, 0xffffffe ;  /* 0x0ffffffe04047836 */ /* 0x002fcc0000000000 */
[----:B------:R-:W1:Y:S02]  /*13e0*/  F2I.FTZ.U32.TRUNC.NTZ R5, R4 ;  /* 0x0000000400057305 */ /* 0x000e64000021f000 */
[----:B-1----:R-:W-:Y:S01]  /*13f0*/  IMAD.MOV R3, RZ, RZ, -R5 ;  /* 0x000000ffff037224 */ /* 0x002fe200078e0a05 */
[----:B------:R-:W-:-:S03]  /*1400*/  MOV R4, RZ ;  /* 0x000000ff00047202 */ /* 0x000fc60000000f00 */
[----:B------:R-:W-:-:S04]  /*1410*/  IMAD R3, R3, R6, RZ ;  /* 0x0000000603037224 */ /* 0x000fc800078e02ff */
[----:B------:R-:W-:Y:S01]  /*1420*/  IMAD.HI.U32 R3, R5, R3, R4 ;  /* 0x0000000305037227 */ /* 0x000fe200078e0004 */
[----:B------:R-:W-:-:S04]  /*1430*/  LOP3.LUT R4, R0, UR24, RZ, 0x3c, !PT ;  /* 0x0000001800047c12 */ /* 0x000fc8000f8e3cff */
[----:B------:R-:W-:Y:S01]  /*1440*/  ISETP.GE.AND P3, PT, R4, RZ, PT ;  /* 0x000000ff0400720c */ /* 0x000fe20003f66270 */
[----:B------:R-:W-:-:S04]  /*1450*/  IMAD.HI.U32 R20, R3, R2, RZ ;  /* 0x0000000203147227 */ /* 0x000fc800078e00ff */
[----:B------:R-:W-:-:S04]  /*1460*/  IMAD.MOV R5, RZ, RZ, -R20 ;  /* 0x000000ffff057224 */ /* 0x000fc800078e0a14 */
[C---:B------:R-:W-:Y:S02]  /*1470*/  IMAD R5, R6.reuse, R5, R2 ;  /* 0x0000000506057224 */ /* 0x040fe400078e0202 */
[----:B------:R-:W1:Y:S03]  /*1480*/  LDC.64 R2, c[0x0][0x260] ;  /* 0x00009800ff027b82 */ /* 0x000e660000000a00 */
[----:B------:R-:W-:-:S13]  /*1490*/  ISETP.GT.U32.AND P5, PT, R6, R5, PT ;  /* 0x000000050600720c */ /* 0x000fda0003fa4070 */
[----:B------:R-:W-:Y:S01]  /*14a0*/  @!P5 IADD3 R5, R5, -R6, RZ ;  /* 0x800000060505d210 */ /* 0x000fe20007ffe0ff */
[----:B------:R-:W-:-:S03]  /*14b0*/  @!P5 VIADD R20, R20, 0x1 ;  /* 0x000000011414d836 */ /* 0x000fc60000000000 */
[----:B------:R-:W-:-:S13]  /*14c0*/  ISETP.GE.U32.AND P4, PT, R5, R6, PT ;  /* 0x000000060500720c */ /* 0x000fda0003f86070 */
[----:B------:R-:W-:Y:S01]  /*14d0*/  @P4 IADD3 R20, R20, 0x1, RZ ;  /* 0x0000000114144810 */ /* 0x000fe20007ffe0ff */
[----:B------:R-:W-:Y:S06]  /*14e0*/  @P0 BRA `(.L_x_1656) ;  /* 0x0000000000300947 */ /* 0x000fec0003800000 */
[----:B------:R-:W-:Y:S01]  /*14f0*/  USHF.R.S32.HI UR14, URZ, 0x1f, UR7 ;  /* 0x0000001f3f0e7899 */ /* 0x000fe20008011407 */
[----:B------:R-:W-:Y:S01]  /*1500*/  ULDC.64 UR12, c[0x0][0x248] ;  /* 0x00009200000c7ab9 */ /* 0x000fe20000000a00 */
[----:B------:R-:W-:Y:S02]  /*1510*/  USHF.R.S32.HI UR15, URZ, 0x1f, UR6 ;  /* 0x0000001f3f0f7899 */ /* 0x000fe40008011406 */
[----:B------:R-:W-:Y:S02]  /*1520*/  UIMAD UR14, UR14, UR12, URZ ;  /* 0x0000000c0e0e72a4 */ /* 0x000fe4000f8e023f */
[----:B------:R-:W-:Y:S02]  /*1530*/  UIMAD.WIDE.U32 UR26, UR7, UR12, URZ ;  /* 0x0000000c071a72a5 */ /* 0x000fe4000f8e003f */
[----:B------:R-:W-:Y:S01]  /*1540*/  UIMAD UR14, UR7, UR13, UR14 ;  /* 0x0000000d070e72a4 */ /* 0x000fe2000f8e020e */
[----:B------:R-:W-:Y:S02]  /*1550*/  ULDC.64 UR4, c[0x0][0x230] ;  /* 0x00008c0000047ab9 */ /* 0x000fe40000000a00 */
[----:B------:R-:W-:-:S02]  /*1560*/  UIMAD UR15, UR15, UR4, URZ ;  /* 0x000000040f0f72a4 */ /* 0x000fc4000f8e023f */
[----:B------:R-:W-:Y:S02]  /*1570*/  UIADD3 UR27, UR27, UR14, URZ ;  /* 0x0000000e1b1b7290 */ /* 0x000fe4000fffe03f */
[----:B------:R-:W-:Y:S02]  /*1580*/  UIMAD UR5, UR6, UR5, UR15 ;  /* 0x00000005060572a4 */ /* 0x000fe4000f8e020f */
[----:B------:R-:W-:-:S04]  /*1590*/  UIMAD.WIDE.U32 UR14, UR6, UR4, UR26 ;  /* 0x00000004060e72a5 */ /* 0x000fc8000f8e001a */
[----:B------:R-:W-:-:S12]  /*15a0*/  UIADD3 UR5, UR15, UR5, URZ ;  /* 0x000000050f057290 */ /* 0x000fd8000fffe03f */
.L_x_1656:
[----:B------:R-:W-:Y:S01]  /*15b0*/  UIMAD UR4, UR11, UR12, URZ ;  /* 0x0000000c0b0472a4 */ /* 0x000fe2000f8e023f */
[----:B------:R-:W-:Y:S01]  /*15c0*/  @!P3 IADD3 R20, -R20, RZ, RZ ;  /* 0x000000ff1414b210 */ /* 0x000fe20007ffe1ff */
[----:B------:R-:W-:Y:S01]  /*15d0*/  UMOV UR15, UR5 ;  /* 0x00000005000f7c82 */ /* 0x000fe20008000000 */
[----:B------:R-:W-:Y:S01]  /*15e0*/  @!P2 LOP3.LUT R20, RZ, R0, RZ, 0x33, !PT ;  /* 0x00000000ff14a212 */ /* 0x000fe200078e33ff */
[----:B------:R-:W-:Y:S01]  /*15f0*/  UIMAD.WIDE.U32 UR14, UR12, UR9, UR14 ;  /* 0x000000090c0e72a5 */ /* 0x000fe2000f8e000e */
[----:B------:R-:W-:Y:S01]  /*1600*/  MOV R228, UR9 ;  /* 0x0000000900e47c02 */ /* 0x000fe20008000f00 */
[----:B------:R-:W-:Y:S01]  /*1610*/  UIMAD UR4, UR13, UR9, UR4 ;  /* 0x000000090d0472a4 */ /* 0x000fe2000f8e0204 */
[----:B------:R-:W-:Y:S01]  /*1620*/  SHF.R.S32.HI R12, RZ, 0x1f, R20 ;  /* 0x0000001fff0c7819 */ /* 0x000fe20000011414 */
[----:B------:R-:W-:Y:S01]  /*1630*/  @UP0 UIADD3 UR8, UR7, UR8, URZ ;  /* 0x0000000807080290 */ /* 0x000fe2000fffe03f */
[----:B------:R-:W-:Y:S01]  /*1640*/  MOV R13, UR11 ;  /* 0x0000000b000d7c02 */ /* 0x000fe20008000f00 */
[----:B------:R-:W-:Y:S01]  /*1650*/  UIADD3 UR4, UR15, UR4, URZ ;  /* 0x000000040f047290 */ /* 0x000fe2000fffe03f */
[----:B------:R-:W-:Y:S01]  /*1660*/  MOV R5, UR15 ;  /* 0x0000000f00057c02 */ /* 0x000fe20008000f00 */
[----:B------:R-:W-:-:S02]  /*1670*/  IMAD.U32 R4, RZ, RZ, UR14 ;  /* 0x0000000eff047e24 */ /* 0x000fc4000f8e00ff */
[-C--:B-1----:R-:W-:Y:S02]  /*1680*/  IMAD R0, R12, R2.reuse, RZ ;  /* 0x000000020c007224 */ /* 0x082fe400078e02ff */
[----:B------:R-:W-:Y:S01]  /*1690*/  IMAD.U32 R5, RZ, RZ, UR4 ;  /* 0x00000004ff057e24 */ /* 0x000fe2000f8e00ff */
[----:B------:R-:W-:Y:S01]  /*16a0*/  @UP0 ULDC.64 UR4, c[0x0][0x250] ;  /* 0x0000940000040ab9 */ /* 0x000fe20000000a00 */
[C---:B------:R-:W-:Y:S01]  /*16b0*/  IMAD R0, R20.reuse, R3, R0 ;  /* 0x0000000314007224 */ /* 0x040fe200078e0200 */
[----:B------:R-:W-:Y:S01]  /*16c0*/  @UP0 UIMAD.WIDE.U32 UR28, UR8, UR4, URZ ;  /* 0x00000004081c02a5 */ /* 0x000fe2000f8e003f */
[----:B------:R-:W-:-:S03]  /*16d0*/  IMAD.WIDE.U32 R4, R20, R2, R4 ;  /* 0x0000000214047225 */ /* 0x000fc600078e0004 */
[----:B------:R-:W-:Y:S01]  /*16e0*/  @UP0 UIMAD UR26, UR8, UR5, UR29 ;  /* 0x00000005081a02a4 */ /* 0x000fe2000f8e021d */
[----:B------:R-:W-:Y:S01]  /*16f0*/  IMAD.IADD R2, R5, 0x1, R0 ;  /* 0x0000000105027824 */ /* 0x000fe200078e0200 */
[----:B------:R-:W-:Y:S01]  /*1700*/  MOV R8, R4 ;  /* 0x0000000400087202 */ /* 0x000fe20000000f00 */
[----:B------:R-:W-:Y:S09]  /*1710*/  @P0 BRA `(.L_x_1655) ;  /* 0x0000000000340947 */ /* 0x000ff20003800000 */
[----:B------:R-:W-:Y:S01]  /*1720*/  USHF.R.S32.HI UR8, URZ, 0x1f, UR7 ;  /* 0x0000001f3f087899 */ /* 0x000fe20008011407 */
[----:B------:R-:W-:-:S03]  /*1730*/  ULDC.64 UR4, c[0x0][0x250] ;  /* 0x0000940000047ab9 */ /* 0x000fc60000000a00 */
[----:B------:R-:W-:Y:S02]  /*1740*/  UIMAD UR8, UR8, UR4, URZ ;  /* 0x00000004080872a4 */ /* 0x000fe4000f8e023f */
[----:B------:R-:W-:Y:S02]  /*1750*/  UIMAD.WIDE.U32 UR14, UR7, UR4, URZ ;  /* 0x00000004070e72a5 */ /* 0x000fe4000f8e003f */
[----:B------:R-:W-:Y:S02]  /*1760*/  UIMAD UR8, UR7, UR5, UR8 ;  /* 0x00000005070872a4 */ /* 0x000fe4000f8e0208 */
[----:B------:R-:W-:Y:S01]  /*1770*/  USHF.R.S32.HI UR7, URZ, 0x1f, UR6 ;  /* 0x0000001f3f077899 */ /* 0x000fe20008011406 */
[----:B------:R-:W-:Y:S01]  /*1780*/  ULDC.64 UR4, c[0x0][0x238] ;  /* 0x00008e0000047ab9 */ /* 0x000fe20000000a00 */
[----:B------:R-:W-:Y:S02]  /*1790*/  UIADD3 UR9, UR15, UR8, URZ ;  /* 0x000000080f097290 */ /* 0x000fe4000fffe03f */
[----:B------:R-:W-:Y:S01]  /*17a0*/  UIMAD UR7, UR7, UR4, URZ ;  /* 0x00000004070772a4 */ /* 0x000fe2000f8e023f */
[----:B------:R-:W-:-:S03]  /*17b0*/  UMOV UR8, UR14 ;  /* 0x0000000e00087c82 */ /* 0x000fc60008000000 */
[----:B------:R-:W-:Y:S02]  /*17c0*/  UIMAD UR5, UR6, UR5, UR7 ;  /* 0x00000005060572a4 */ /* 0x000fe4000f8e0207 */
[----:B------:R-:W-:-:S04]  /*17d0*/  UIMAD.WIDE.U32 UR28, UR6, UR4, UR8 ;  /* 0x00000004061c72a5 */ /* 0x000fc8000f8e0008 */
[----:B------:R-:W-:-:S12]  /*17e0*/  UIADD3 UR26, UR29, UR5, URZ ;  /* 0x000000051d1a7290 */ /* 0x000fd8000fffe03f */
.L_x_1655:
[----:B------:R-:W-:Y:S01]  /*17f0*/  UISETP.NE.AND UP0, UPT, UR17, -0x1, UPT ;  /* 0xffffffff1100788c */ /* 0x000fe2000bf05270 */
[----:B------:R-:W-:Y:S01]  /*1800*/  SHF.R.S32.HI R7, RZ, 0x1f, R207 ;  /* 0x0000001fff077819 */ /* 0x000fe200000114cf */
[----:B------:R-:W1:Y:S01]  /*1810*/  S2R R24, SR_CTAID.X ;  /* 0x0000000000187919 */ /* 0x000e620000002500 */
[----:B------:R-:W-:Y:S01]  /*1820*/  UIADD3 UR25, -UR21, UR16, URZ ;  /* 0x0000001015197290 */ /* 0x000fe2000fffe13f */
[----:B------:R-:W-:Y:S01]  /*1830*/  BSSY B0, `(.L_x_1657) ;  /* 0x0000050000007945 */ /* 0x000fe20003800000 */
[CC--:B------:R-:W-:Y:S01]  /*1840*/  LEA.HI R220, R7.reuse, R207.reuse, RZ, 0x2 ;  /* 0x000000cf07dc7211 */ /* 0x0c0fe200078f10ff */
[----:B------:R-:W-:Y:S01]  /*1850*/  USHF.R.S32.HI UR11, URZ, 0x1f, UR24 ;  /* 0x0000001f3f0b7899 */ /* 0x000fe20008011418 */
[-C--:B------:R-:W-:Y:S01]  /*1860*/  LEA.HI R3, R7, R207.reuse, RZ, 0x3 ;  /* 0x000000cf07037211 */ /* 0x080fe200078f18ff */
[----:B------:R-:W-:Y:S01]  /*1870*/  ULDC.64 UR14, c[0x0][0x258] ;  /* 0x00009600000e7ab9 */ /* 0x000fe20000000a00 */
[----:B------:R-:W-:Y:S01]  /*1880*/  LOP3.LUT R227, R220, 0xfffffffc, RZ, 0xc0, !PT ;  /* 0xfffffffcdce37812 */ /* 0x000fe200078ec0ff */
[----:B------:R-:W-:Y:S01]  /*1890*/  ULDC.64 UR8, c[0x0][0x268] ;  /* 0x00009a0000087ab9 */ /* 0x000fe20000000a00 */
[----:B------:R-:W-:Y:S01]  /*18a0*/  SHF.R.S32.HI R6, RZ, 0x3, R3 ;  /* 0x00000003ff067819 */ /* 0x000fe20000011403 */
[----:B------:R-:W-:Y:S01]  /*18b0*/  @!UP0 USHF.R.S32.HI UR29, URZ, 0x1f, UR10 ;  /* 0x0000001f3f1d8899 */ /* 0x000fe2000801140a */
[----:B------:R-:W-:Y:S01]  /*18c0*/  SHF.R.S32.HI R18, RZ, 0x2, R220 ;  /* 0x00000002ff127819 */ /* 0x000fe200000114dc */
[----:B------:R-:W-:Y:S01]  /*18d0*/  @!UP0 ULDC.64 UR4, c[0x0][0x228] ;  /* 0x00008a0000048ab9 */ /* 0x000fe20000000a00 */
[----:B------:R-:W-:Y:S01]  /*18e0*/  IMAD.IADD R227, R207, 0x1, -R227 ;  /* 0x00000001cfe37824 */ /* 0x000fe200078e0ae3 */
[----:B------:R-:W-:Y:S01]  /*18f0*/  @!UP0 UIMAD UR29, UR29, UR4, URZ ;  /* 0x000000041d1d82a4 */ /* 0x000fe2000f8e023f */
[----:B------:R-:W-:Y:S01]  /*1900*/  IMAD.SHL.U32 R0, R6, 0x40, RZ ;  /* 0x0000004006007824 */ /* 0x000fe200078e00ff */
[----:B------:R-:W-:Y:S01]  /*1910*/  @!UP0 UIMAD.WIDE.U32 UR32, UR10, UR4, URZ ;  /* 0x000000040a2082a5 */ /* 0x000fe2000f8e003f */
[----:B------:R-:W2:Y:S01]  /*1920*/  S2UR UR4, SR_CgaCtaId ;  /* 0x00000000000479c3 */ /* 0x000ea20000008800 */
[----:B------:R-:W-:Y:S01]  /*1930*/  LEA.HI R220, R220, R18, RZ, 0x1 ;  /* 0x00000012dcdc7211 */ /* 0x000fe200078f08ff */
[----:B------:R-:W-:Y:S01]  /*1940*/  IMAD.SHL.U32 R227, R227, 0x8, RZ ;  /* 0x00000008e3e37824 */ /* 0x000fe200078e00ff */
[----:B------:R-:W-:Y:S01]  /*1950*/  LOP3.LUT R0, R0, 0xc0, RZ, 0xc0, !PT ;  /* 0x000000c000007812 */ /* 0x000fe200078ec0ff */
[----:B------:R-:W-:Y:S01]  /*1960*/  @UP0 ULDC.64 UR6, c[0x0][0x240] ;  /* 0x0000900000060ab9 */ /* 0x000fe20000000a00 */
[----:B------:R-:W-:Y:S01]  /*1970*/  LEA.HI R17, R7, R207, RZ, 0x5 ;  /* 0x000000cf07117211 */ /* 0x000fe200078f28ff */
[----:B------:R-:W-:Y:S01]  /*1980*/  @UP0 UIMAD.WIDE.U32 UR30, UR17, UR6, URZ ;  /* 0x00000006111e02a5 */ /* 0x000fe2000f8e003f */
[----:B------:R-:W-:Y:S01]  /*1990*/  LOP3.LUT R220, R220, 0x7fffffe, RZ, 0xc0, !PT ;  /* 0x07fffffedcdc7812 */ /* 0x000fe200078ec0ff */
[----:B------:R-:W-:Y:S01]  /*19a0*/  @!UP0 UIMAD UR29, UR10, UR5, UR29 ;  /* 0x000000050a1d82a4 */ /* 0x000fe2000f8e021d */
[----:B------:R-:W-:Y:S01]  /*19b0*/  LOP3.LUT R4, R0, 0x18, R227, 0xf8, !PT ;  /* 0x0000001800047812 */ /* 0x000fe200078ef8e3 */
[----:B------:R-:W-:Y:S01]  /*19c0*/  @UP0 UIMAD UR27, UR17, UR7, UR31 ;  /* 0x00000007111b02a4 */ /* 0x000fe2000f8e021f */
[----:B------:R-:W-:Y:S01]  /*19d0*/  SHF.R.S32.HI R5, RZ, 0x5, R17 ;  /* 0x00000005ff057819 */ /* 0x000fe20000011411 */
[----:B------:R-:W-:Y:S01]  /*19e0*/  IMAD.IADD R220, R18, 0x1, -R220 ;  /* 0x0000000112dc7824 */ /* 0x000fe200078e0adc */
[----:B------:R-:W-:Y:S01]  /*19f0*/  SHF.R.U32.HI R0, RZ, 0x3, R0 ;  /* 0x00000003ff007819 */ /* 0x000fe20000011600 */
[----:B------:R-:W-:Y:S01]  /*1a00*/  @!UP0 UIADD3 UR27, UR33, UR29, URZ ;  /* 0x0000001d211b8290 */ /* 0x000fe2000fffe03f */
[----:B------:R-:W-:Y:S01]  /*1a10*/  IADD3 R22, P2, R227, UR28, RZ ;  /* 0x0000001ce3167c10 */ /* 0x000fe2000ff5e0ff */
[----:B------:R-:W-:Y:S01]  /*1a20*/  IMAD R220, R5, 0x8, R220 ;  /* 0x0000000805dc7824 */ /* 0x000fe200078e02dc */
[----:B------:R-:W-:Y:S01]  /*1a30*/  LOP3.LUT R0, R4, R0, RZ, 0x3c, !PT ;  /* 0x0000000004007212 */ /* 0x000fe200078e3cff */
[----:B------:R-:W-:Y:S01]  /*1a40*/  @!UP0 UMOV UR30, UR32 ;  /* 0x00000020001e8c82 */ /* 0x000fe20008000000 */
[----:B------:R-:W-:Y:S01]  /*1a50*/  UMOV UR5, 0x400 ;  /* 0x0000040000057882 */ /* 0x000fe20000000000 */
[----:B------:R-:W-:Y:S01]  /*1a60*/  IADD3 R26, P0, R227, UR30, RZ ;  /* 0x0000001ee31a7c10 */ /* 0x000fe2000ff1e0ff */
[----:B------:R-:W-:Y:S01]  /*1a70*/  UIADD3 UR6, UR18, -0x1, URZ ;  /* 0xffffffff12067890 */ /* 0x000fe2000fffe03f */
[----:B------:R-:W-:Y:S01]  /*1a80*/  IMAD.U32 R220, R220, 0x20, R0 ;  /* 0x00000020dcdc7824 */ /* 0x000fe200078e0000 */
[----:B------:R-:W-:Y:S01]  /*1a90*/  SHF.R.S32.HI R0, RZ, 0x1f, R227 ;  /* 0x0000001fff007819 */ /* 0x000fe200000114e3 */
[----:B--2---:R-:W-:Y:S01]  /*1aa0*/  ULEA UR4, UR4, UR5, 0x18 ;  /* 0x0000000504047291 */ /* 0x004fe2000f8ec03f */
[----:B------:R-:W-:Y:S01]  /*1ab0*/  IMAD.U32 R14, RZ, RZ, UR14 ;  /* 0x0000000eff0e7e24 */ /* 0x000fe2000f8e00ff */
[----:B------:R-:W-:Y:S01]  /*1ac0*/  UIMAD UR5, UR11, UR14, URZ ;  /* 0x0000000e0b0572a4 */ /* 0x000fe2000f8e023f */
[----:B------:R-:W-:Y:S01]  /*1ad0*/  IADD3.X R27, R0, UR27, RZ, P0, !PT ;  /* 0x0000001b001b7c10 */ /* 0x000fe200087fe4ff */
[----:B------:R-:W-:Y:S01]  /*1ae0*/  IMAD R12, R12, UR8, RZ ;  /* 0x000000080c0c7c24 */ /* 0x000fe2000f8e02ff */
[----:B------:R-:W-:Y:S01]  /*1af0*/  ISETP.GE.AND P0, PT, R18, UR25, PT ;  /* 0x0000001912007c0c */ /* 0x000fe2000bf06270 */
[----:B------:R-:W-:Y:S01]  /*1b00*/  UIMAD UR15, UR24, UR15, UR5 ;  /* 0x0000000f180f72a4 */ /* 0x000fe2000f8e0205 */
[----:B------:R-:W-:Y:S01]  /*1b10*/  IADD3.X R23, R0, UR26, RZ, P2, !PT ;  /* 0x0000001a00177c10 */ /* 0x000fe200097fe4ff */
[----:B------:R-:W-:Y:S01]  /*1b20*/  USHF.L.U32 UR7, UR6, 0x8, URZ ;  /* 0x0000000806077899 */ /* 0x000fe2000800063f */
[----:B------:R-:W-:Y:S01]  /*1b30*/  IMAD.WIDE.U32 R14, R14, UR24, R26 ;  /* 0x000000180e0e7c25 */ /* 0x000fe2000f8e001a */
[----:B------:R-:W-:-:S02]  /*1b40*/  SHF.R.S32.HI R19, RZ, 0x1f, R18 ;  /* 0x0000001fff137819 */ /* 0x000fc40000011412 */
[----:B------:R-:W-:Y:S01]  /*1b50*/  IADD3 R8, P3, R227, R8, RZ ;  /* 0x00000008e3087210 */ /* 0x000fe20007f7e0ff */
[----:B------:R-:W-:Y:S01]  /*1b60*/  VIADD R11, R18, 0x20 ;  /* 0x00000020120b7836 */ /* 0x000fe20000000000 */
[----:B------:R-:W-:Y:S01]  /*1b70*/  UIADD3 UR5, -UR7, UR19, URZ ;  /* 0x0000001307057290 */ /* 0x000fe2000fffe13f */
[----:B------:R-:W-:Y:S01]  /*1b80*/  IMAD R12, R20, UR9, R12 ;  /* 0x00000009140c7c24 */ /* 0x000fe2000f8e020c */
[----:B------:R-:W-:Y:S01]  /*1b90*/  LEA R220, R220, UR4, 0x1 ;  /* 0x00000004dcdc7c11 */ /* 0x000fe2000f8e08ff */
[----:B------:R-:W-:Y:S01]  /*1ba0*/  IMAD.WIDE.U32 R20, R20, UR8, R22 ;  /* 0x0000000814147c25 */ /* 0x000fe2000f8e0016 */
[----:B------:R-:W-:-:S03]  /*1bb0*/  ISETP.GE.AND P2, PT, R11, UR25, PT ;  /* 0x000000190b007c0c */ /* 0x000fc6000bf46270 */
[----:B------:R-:W-:Y:S02]  /*1bc0*/  VIADD R23, R15, UR15 ;  /* 0x0000000f0f177c36 */ /* 0x000fe40008000000 */
[----:B-1----:R-:W-:-:S04]  /*1bd0*/  IMAD.WIDE R24, R24, 0x40, R18 ;  /* 0x0000004018187825 */ /* 0x002fc800078e0212 */
[----:B------:R-:W-:Y:S01]  /*1be0*/  IMAD.X R9, R0, 0x1, R2, P3 ;  /* 0x0000000100097824 */ /* 0x000fe200018e0602 */
        /* <DEDUP_REMOVED lines=20> */
.L_x_1658:
[----:B------:R-:W-:Y:S05]  /*1d30*/  BSYNC B0 ;  /* 0x0000000000007941 */ /* 0x000fea0003800000 */
.L_x_1657:
        /* <DEDUP_REMOVED lines=21> */
.L_x_1660:
[----:B------:R-:W-:Y:S05]  /*1e90*/  BSYNC B0 ;  /* 0x0000000000007941 */ /* 0x000fea0003800000 */
.L_x_1659:
[C---:B------:R-:W-:Y:S01]  /*1ea0*/  ISETP.GE.AND P5, PT, R18.reuse, UR5, PT ;  /* 0x0000000512007c0c */ /* 0x040fe2000bfa6270 */
[----:B------:R-:W-:Y:S01]  /*1eb0*/  IMAD R182, R19, UR12, RZ ;  /* 0x0000000c13b67c24 */ /* 0x000fe2000f8e02ff */
[C---:B------:R-:W-:Y:S01]  /*1ec0*/  IADD3 R14, R18.reuse, 0x80, RZ ;  /* 0x00000080120e7810 */ /* 0x040fe20007ffe0ff */
[C---:B------:R-:W-:Y:S01]  /*1ed0*/  VIADD R16, R18.reuse, 0x40 ;  /* 0x0000004012107836 */ /* 0x040fe20000000000 */
[----:B------:R-:W-:Y:S01]  /*1ee0*/  BSSY B0, `(.L_x_1661) ;  /* 0x000001a000007945 */ /* 0x000fe20003800000 */
[C---:B------:R-:W-:Y:S01]  /*1ef0*/  VIADD R15, R18.reuse, 0x60 ;  /* 0x00000060120f7836 */ /* 0x040fe20000000000 */
[C---:B------:R-:W-:Y:S01]  /*1f00*/  IADD3 R228, P0, R18.reuse, R228, RZ ;  /* 0x000000e412e47210 */ /* 0x040fe20007f1e0ff */
[C---:B------:R-:W-:Y:S01]  /*1f10*/  IMAD R182, R18.reuse, UR13, R182 ;  /* 0x0000000d12b67c24 */ /* 0x040fe2000f8e02b6 */
[----:B------:R-:W-:Y:S01]  /*1f20*/  ISETP.GE.AND P4, PT, R11, UR5, PT ;  /* 0x000000050b007c0c */ /* 0x000fe2000bf86270 */
[----:B------:R-:W-:Y:S01]  /*1f30*/  IMAD.WIDE.U32 R8, R18, UR12, R8 ;  /* 0x0000000c12087c25 */ /* 0x000fe2000f8e0008 */
[----:B------:R-:W-:-:S02]  /*1f40*/  ISETP.GE.AND P3, PT, R16, UR5, PT ;  /* 0x0000000510007c0c */ /* 0x000fc4000bf66270 */
[----:B------:R-:W-:Y:S01]  /*1f50*/  ISETP.GE.AND P2, PT, R15, UR5, PT ;  /* 0x000000050f007c0c */ /* 0x000fe2000bf46270 */
[----:B------:R-:W-:Y:S01]  /*1f60*/  VIADD R2, R18, 0xa0 ;  /* 0x000000a012027836 */ /* 0x000fe20000000000 */
[----:B------:R-:W-:Y:S01]  /*1f70*/  ISETP.GE.AND P6, PT, R14, UR5, PT ;  /* 0x000000050e007c0c */ /* 0x000fe2000bfc6270 */
[----:B------:R-:W-:Y:S01]  /*1f80*/  IMAD.MOV.U32 R183, RZ, RZ, R8 ;  /* 0x000000ffffb77224 */ /* 0x000fe200078e0008 */
[----:B------:R-:W-:Y:S01]  /*1f90*/  IADD3 R182, R9, R182, RZ ;  /* 0x000000b609b67210 */ /* 0x000fe20007ffe0ff */
[----:B------:R-:W-:Y:S10]  /*1fa0*/  @P5 BRA `(.L_x_1662) ;  /* 0x0000000000345947 */ /* 0x000ff40003800000 */
        /* <DEDUP_REMOVED lines=13> */
.L_x_1662:
[----:B------:R-:W-:Y:S05]  /*2080*/  BSYNC B0 ;  /* 0x0000000000007941 */ /* 0x000fea0003800000 */
.L_x_1661:
[----:B------:R-:W-:Y:S01]  /*2090*/  USHF.L.U64.HI UR14, UR12, 0x5, UR13 ;  /* 0x000000050c0e7899 */ /* 0x000fe2000801020d */
[----:B------:R-:W-:Y:S01]  /*20a0*/  BSSY B0, `(.L_x_1663) ;  /* 0x0000012000007945 */ /* 0x000fe20003800000 */
[----:B------:R-:W-:Y:S01]  /*20b0*/  USHF.L.U32 UR15, UR12, 0x5, URZ ;  /* 0x000000050c0f7899 */ /* 0x000fe2000800063f */
[----:B------:R-:W-:Y:S02]  /*20c0*/  ISETP.GE.AND P5, PT, R2, UR5, PT ;  /* 0x0000000502007c0c */ /* 0x000fe4000bfa6270 */
[----:B------:R-:W-:Y:S01]  /*20d0*/  IADD3 R0, R18, 0xc0, RZ ;  /* 0x000000c012007810 */ /* 0x000fe20007ffe0ff */
[----:B------:R-:W-:Y:S05]  /*20e0*/  @P4 BRA `(.L_x_1664) ;  /* 0x0000000000344947 */ /* 0x000fea0003800000 */
[----:B------:R-:W-:Y:S02]  /*20f0*/  ULDC UR8, c[0x0][0x2d0] ;  /* 0x0000b40000087ab9 */ /* 0x000fe40000000800 */
[----:B------:R-:W-:-:S13]  /*2100*/  ISETP.GE.AND P4, PT, R227, UR8, PT ;  /* 0x00000008e3007c0c */ /* 0x000fda000bf86270 */
[----:B------:R1:W-:Y:S01]  /*2110*/  @P4 STS.128 [R220+0x1800], RZ ;  /* 0x001800ffdc004388 */ /* 0x0003e20000000c00 */
[----:B------:R-:W-:Y:S05]  /*2120*/  @P4 BRA `(.L_x_1664) ;  /* 0x0000000000244947 */ /* 0x000fea0003800000 */
[----:B-1----:R-:W-:Y:S01]  /*2130*/  IADD3 R8, P4, R183, UR15, RZ ;  /* 0x0000000fb7087c10 */ /* 0x002fe2000ff9e0ff */
[----:B------:R-:W-:-:S03]  /*2140*/  ULDC.64 UR8, c[0x0][0x218] ;  /* 0x0000860000087ab9 */ /* 0x000fc60000000a00 */
[----:B------:R-:W-:Y:S02]  /*2150*/  IADD3.X R4, R182, UR14, RZ, P4, !PT ;  /* 0x0000000eb6047c10 */ /* 0x000fe4000a7fe4ff */
[----:B----4-:R-:W-:-:S04]  /*2160*/  LEA R22, P4, R8, UR8, 0x1 ;  /* 0x0000000808167c11 */ /* 0x010fc8000f8808ff */
[----:B------:R-:W-:-:S05]  /*2170*/  LEA.HI.X R23, R8, UR9, R4, 0x1, P4 ;  /* 0x0000000908177c11 */ /* 0x000fca000a0f0c04 */
[----:B------:R-:W-:Y:S01]  /*2180*/  @!PT LDS RZ, [RZ] ;  /* 0x00000000fffff984 */ /* 0x000fe20000000800 */
[----:B------:R-:W-:Y:S01]  /*2190*/  @!PT LDS RZ, [RZ] ;  /* 0x00000000fffff984 */ /* 0x000fe20000000800 */
[----:B------:R-:W-:Y:S01]  /*21a0*/  @!PT LDS RZ, [RZ] ;  /* 0x00000000fffff984 */ /* 0x000fe20000000800 */
[----:B------:R1:W-:Y:S04]  /*21b0*/  LDGSTS.E.BYPASS.LTC128B.128 [R220+0x1800], desc[UR22][R22.64] ;  /* 0x0180000016dc7fae */ /* 0x0003e8000b901d56 */
.L_x_1664:
[----:B------:R-:W-:Y:S05]  /*21c0*/  BSYNC B0 ;  /* 0x0000000000007941 */ /* 0x000fea0003800000 */
.L_x_1663:
[----:B------:R-:W-:Y:S01]  /*21d0*/  BSSY B0, `(.L_x_1665) ;  /* 0x0000014000007945 */ /* 0x000fe20003800000 */
[----:B------:R-:W-:Y:S02]  /*21e0*/  ISETP.GE.AND P4, PT, R0, UR5, PT ;  /* 0x0000000500007c0c */ /* 0x000fe4000bf86270 */
[----:B------:R-:W-:Y:S01]  /*21f0*/  IADD3 R4, R18, 0xe0, RZ ;  /* 0x000000e012047810 */ /* 0x000fe20007ffe0ff */
[----:B------:R-:W-:Y:S05]  /*2200*/  @P3 BRA `(.L_x_1666) ;  /* 0x0000000000403947 */ /* 0x000fea0003800000 */
[----:B------:R-:W-:Y:S02]  /*2210*/  ULDC UR8, c[0x0][0x2d0] ;  /* 0x0000b40000087ab9 */ /* 0x000fe40000000800 */
[----:B------:R-:W-:-:S13]  /*2220*/  ISETP.GE.AND P3, PT, R227, UR8, PT ;  /* 0x00000008e3007c0c */ /* 0x000fda000bf66270 */
[----:B------:R1:W-:Y:S01]  /*2230*/  @P3 STS.128 [R220+0x2000], RZ ;  /* 0x002000ffdc003388 */ /* 0x0003e20000000c00 */
[----:B------:R-:W-:Y:S05]  /*2240*/  @P3 BRA `(.L_x_1666) ;  /* 0x0000000000303947 */ /* 0x000fea0003800000 */
[----:B------:R-:W-:Y:S01]  /*2250*/  IMAD.U32 R10, RZ, RZ, UR12 ;  /* 0x0000000cff0a7e24 */ /* 0x000fe2000f8e00ff */
[----:B------:R-:W-:Y:S01]  /*2260*/  ULDC.64 UR8, c[0x0][0x218] ;  /* 0x0000860000087ab9 */ /* 0x000fe20000000a00 */
[----:B-1----:R-:W-:Y:S02]  /*2270*/  IMAD.U32 R9, RZ, RZ, UR12 ;  /* 0x0000000cff097e24 */ /* 0x002fe4000f8e00ff */
[----:B------:R-:W-:Y:S01]  /*2280*/  IMAD.U32 R8, RZ, RZ, UR13 ;  /* 0x0000000dff087e24 */ /* 0x000fe2000f8e00ff */
[----:B------:R-:W-:-:S04]  /*2290*/  LEA R10, P3, R10, R183, 0x6 ;  /* 0x000000b70a0a7211 */ /* 0x000fc800078630ff */
[----:B------:R-:W-:Y:S02]  /*22a0*/  LEA.HI.X R8, R9, R182, R8, 0x6, P3 ;  /* 0x000000b609087211 */ /* 0x000fe400018f3408 */
[----:B----4-:R-:W-:-:S04]  /*22b0*/  LEA R22, P3, R10, UR8, 0x1 ;  /* 0x000000080a167c11 */ /* 0x010fc8000f8608ff */
[----:B------:R-:W-:-:S05]  /*22c0*/  LEA.HI.X R23, R10, UR9, R8, 0x1, P3 ;  /* 0x000000090a177c11 */ /* 0x000fca00098f0c08 */
[----:B------:R-:W-:Y:S01]  /*22d0*/  @!PT LDS RZ, [RZ] ;  /* 0x00000000fffff984 */ /* 0x000fe20000000800 */
[----:B------:R-:W-:Y:S01]  /*22e0*/  @!PT LDS RZ, [RZ] ;  /* 0x00000000fffff984 */ /* 0x000fe20000000800 */
[----:B------:R-:W-:Y:S01]  /*22f0*/  @!PT LDS RZ, [RZ] ;  /* 0x00000000fffff984 */ /* 0x000fe20000000800 */
[----:B------:R1:W-:Y:S04]  /*2300*/  LDGSTS.E.BYPASS.LTC128B.128 [R220+0x2000], desc[UR22][R22.64] ;  /* 0x0200000016dc7fae */ /* 0x0003e8000b901d56 */
.L_x_1666:
[----:B------:R-:W-:Y:S05]  /*2310*/  BSYNC B0 ;  /* 0x0000000000007941 */ /* 0x000fea0003800000 */
.L_x_1665:
[----:B------:R-:W-:Y:S01]  /*2320*/  BSSY B0, `(.L_x_1667) ;  /* 0x0000014000007945 */ /* 0x000fe20003800000 */
[----:B------:R-:W-:-:S03]  /*2330*/  ISETP.GE.AND P3, PT, R4, UR5, PT ;  /* 0x0000000504007c0c */ /* 0x000fc6000bf66270 */
[----:B------:R-:W-:Y:S10]  /*2340*/  @P2 BRA `(.L_x_1668) ;  /* 0x0000000000442947 */ /* 0x000ff40003800000 */
[----:B------:R-:W-:Y:S02]  /*2350*/  ULDC UR8, c[0x0][0x2d0] ;  /* 0x0000b40000087ab9 */ /* 0x000fe40000000800 */
[----:B------:R-:W-:-:S13]  /*2360*/  ISETP.GE.AND P2, PT, R227, UR8, PT ;  /* 0x00000008e3007c0c */ /* 0x000fda000bf46270 */
[----:B------:R1:W-:Y:S01]  /*2370*/  @P2 STS.128 [R220+0x2800], RZ ;  /* 0x002800ffdc002388 */ /* 0x0003e20000000c00 */
[----:B------:R-:W-:Y:S05]  /*2380*/  @P2 BRA `(.L_x_1668) ;  /* 0x0000000000342947 */ /* 0x000fea0003800000 */
[----:B-1--4-:R-:W-:Y:S01]  /*2390*/  MOV R23, R182 ;  /* 0x000000b600177202 */ /* 0x012fe20000000f00 */
[----:B------:R-:W-:Y:S01]  /*23a0*/  IMAD.U32 R8, RZ, RZ, UR12 ;  /* 0x0000000cff087e24 */ /* 0x000fe2000f8e00ff */
[----:B------:R-:W-:Y:S01]  /*23b0*/  UIMAD UR25, UR13, 0x60, URZ ;  /* 0x000000600d1978a4 */ /* 0x000fe2000f8e023f */
[----:B------:R-:W-:Y:S01]  /*23c0*/  IMAD.MOV.U32 R22, RZ, RZ, R183 ;  /* 0x000000ffff167224 */ /* 0x000fe200078e00b7 */
[----:B------:R-:W-:-:S03]  /*23d0*/  ULDC.64 UR8, c[0x0][0x218] ;  /* 0x0000860000087ab9 */ /* 0x000fc60000000a00 */
[----:B------:R-:W-:-:S05]  /*23e0*/  IMAD.WIDE.U32 R24, R8, 0x60, R22 ;  /* 0x0000006008187825 */ /* 0x000fca00078e0016 */
[----:B------:R-:W-:Y:S02]  /*23f0*/  IADD3 R8, R25, UR25, RZ ;  /* 0x0000001919087c10 */ /* 0x000fe4000fffe0ff */
[----:B------:R-:W-:-:S04]  /*2400*/  LEA R22, P2, R24, UR8, 0x1 ;  /* 0x0000000818167c11 */ /* 0x000fc8000f8408ff */
[----:B------:R-:W-:-:S05]  /*2410*/  LEA.HI.X R23, R24, UR9, R8, 0x1, P2 ;  /* 0x0000000918177c11 */ /* 0x000fca00090f0c08 */
[----:B------:R-:W-:Y:S01]  /*2420*/  @!PT LDS RZ, [RZ] ;  /* 0x00000000fffff984 */ /* 0x000fe20000000800 */
[----:B------:R-:W-:Y:S01]  /*2430*/  @!PT LDS RZ, [RZ] ;  /* 0x00000000fffff984 */ /* 0x000fe20000000800 */
[----:B------:R-:W-:Y:S01]  /*2440*/  @!PT LDS RZ, [RZ] ;  /* 0x00000000fffff984 */ /* 0x000fe20000000800 */
[----:B------:R1:W-:Y:S04]  /*2450*/  LDGSTS.E.BYPASS.LTC128B.128 [R220+0x2800], desc[UR22][R22.64] ;  /* 0x0280000016dc7fae */ /* 0x0003e8000b901d56 */
.L_x_1668:
[----:B------:R-:W-:Y:S05]  /*2460*/  BSYNC B0 ;  /* 0x0000000000007941 */ /* 0x000fea0003800000 */
.L_x_1667:
[----:B------:R-:W-:Y:S04]  /*2470*/  BSSY B0, `(.L_x_1669) ;  /* 0x0000012000007945 */ /* 0x000fe80003800000 */
        /* <DEDUP_REMOVED lines=17> */
.L_x_1670:
[----:B------:R-:W-:Y:S05]  /*2590*/  BSYNC B0 ;  /* 0x0000000000007941 */ /* 0x000fea0003800000 */
.L_x_1669:
[----:B------:R-:W-:Y:S04]  /*25a0*/  BSSY B0, `(.L_x_1671) ;  /* 0x0000013000007945 */ /* 0x000fe80003800000 */
[----:B------:R-:W-:Y:S05]  /*25b0*/  @P5 BRA `(.L_x_1672) ;  /* 0x0000000000445947 */ /* 0x000fea0003800000 */
        /* <DEDUP_REMOVED lines=17> */
.L_x_1672:
[----:B------:R-:W-:Y:S05]  /*26d0*/  BSYNC B0 ;  /* 0x0000000000007941 */ /* 0x000fea0003800000 */
.L_x_1671:
        /* <DEDUP_REMOVED lines=19> */
.L_x_1674:
[----:B------:R-:W-:Y:S05]  /*2810*/  BSYNC B0 ;  /* 0x0000000000007941 */ /* 0x000fea0003800000 */
.L_x_1673:
        /* <DEDUP_REMOVED lines=19> */
.L_x_1676:
[----:B------:R-:W-:Y:S05]  /*2950*/  BSYNC B0 ;  /* 0x0000000000007941 */ /* 0x000fea0003800000 */
.L_x_1675:
[----:B------:R-:W-:Y:S01]  /*2960*/  USHF.R.S32.HI UR25, URZ, 0x1f, UR10 ;  /* 0x0000001f3f197899 */ /* 0x000fe2000801140a */
[----:B------:R-:W0:Y:S01]  /*2970*/  LDGDEPBAR ;  /* 0x00000000000079af */ /* 0x000e220000000000 */
[----:B------:R-:W-:Y:S01]  /*2980*/  ULDC.64 UR8, c[0x0][0x3d0] ;  /* 0x0000f40000087ab9 */ /* 0x000fe20000000a00 */
[----:B------:R-:W-:Y:S01]  /*2990*/  UMOV UR26, UR24 ;  /* 0x00000018001a7c82 */ /* 0x000fe20008000000 */
[----:B------:R-:W-:Y:S01]  /*29a0*/  UIMAD UR25, UR25, UR8, URZ ;  /* 0x00000008191972a4 */ /* 0x000fe2000f8e023f */
[----:B------:R-:W-:Y:S01]  /*29b0*/  LOP3.LUT R17, R17, 0xffffffe0, RZ, 0xc0, !PT ;  /* 0xffffffe011117812 */ /* 0x000fe200078ec0ff */
[----:B------:R-:W-:Y:S01]  /*29c0*/  UMOV UR27, UR11 ;  /* 0x0000000b001b7c82 */ /* 0x000fe20008000000 */
[----:B------:R-:W-:Y:S01]  /*29d0*/  ISETP.GE.AND P3, PT, R18, UR5, PT ;  /* 0x0000000512007c0c */ /* 0x000fe2000bf66270 */
[----:B------:R-:W-:Y:S01]  /*29e0*/  UIMAD.WIDE.U32 UR26, UR10, UR8, UR26 ;  /* 0x000000080a1a72a5 */ /* 0x000fe2000f8e001a */
[----:B------:R-:W-:Y:S01]  /*29f0*/  IMAD.X R13, R19, 0x1, R13, P0 ;  /* 0x00000001130d7824 */ /* 0x000fe200000e060d */
[----:B------:R-:W-:Y:S01]  /*2a00*/  UIMAD UR25, UR10, UR9, UR25 ;  /* 0x000000090a1972a4 */ /* 0x000fe2000f8e0219 */
[----:B------:R-:W-:Y:S01]  /*2a10*/  IMAD.IADD R17, R207, 0x1, -R17 ;  /* 0x00000001cf117824 */ /* 0x000fe200078e0a11 */
[----:B-1----:R-:W-:Y:S01]  /*2a20*/  LEA R8, R5, UR21, 0x4 ;  /* 0x0000001505087c11 */ /* 0x002fe2000f8e20ff */
[----:B------:R-:W-:Y:S01]  /*2a30*/  ULDC.64 UR8, c[0x0][0x3c8] ;  /* 0x0000f20000087ab9 */ /* 0x000fe20000000a00 */
[----:B------:R-:W-:Y:S01]  /*2a40*/  UIADD3 UR25, UR27, UR25, URZ ;  /* 0x000000191b197290 */ /* 0x000fe2000fffe03f */
[----:B------:R-:W-:Y:S01]  /*2a50*/  IMAD.U32 R199, RZ, RZ, UR19 ;  /* 0x00000013ffc77e24 */ /* 0x000fe2000f8e00ff */
[----:B------:R-:W-:Y:S01]  /*2a60*/  ULEA UR10, UP0, UR26, UR8, 0x2 ;  /* 0x000000081a0a7291 */ /* 0x000fe2000f80103f */
[----:B------:R-:W-:Y:S01]  /*2a70*/  SHF.R.S32.HI R9, RZ, 0x1f, R17 ;  /* 0x0000001fff097819 */ /* 0x000fe20000011411 */
[----:B------:R-:W-:Y:S01]  /*2a80*/  IMAD.IADD R21, R21, 0x1, R12 ;  /* 0x0000000115157824 */ /* 0x000fe200078e020c */
[----:B------:R-:W-:Y:S01]  /*2a90*/  LEA.HI R7, R7, R207, RZ, 0x4 ;  /* 0x000000cf07077211 */ /* 0x000fe200078f20ff */
[----:B------:R-:W-:Y:S01]  /*2aa0*/  ULEA.HI.X UR25, UR26, UR9, UR25, 0x2, UP0 ;  /* 0x000000091a197291 */ /* 0x000fe200080f1419 */
[----:B------:R-:W-:Y:S01]  /*2ab0*/  LEA.HI R9, R9, R17, RZ, 0x2 ;  /* 0x0000001109097211 */ /* 0x000fe200078f10ff */
[----:B------:R-:W-:Y:S01]  /*2ac0*/  IMAD.U32 R208, RZ, RZ, UR10 ;  /* 0x0000000affd07e24 */ /* 0x000fe2000f8e00ff */
[----:B------:R-:W-:Y:S01]  /*2ad0*/  ULDC.64 UR8, c[0x0][0x250] ;  /* 0x0000940000087ab9 */ /* 0x000fe20000000a00 */
[----:B------:R-:W-:Y:S01]  /*2ae0*/  ISETP.GE.AND P2, PT, R11, UR5, PT ;  /* 0x000000050b007c0c */ /* 0x000fe2000bf46270 */
[----:B------:R-:W-:-:S04]  /*2af0*/  DEPBAR.LE SB0, 0x0 ;  /* 0x000080000000791a */ /* 0x000fc80000000000 */
[----:B------:R-:W-:Y:S01]  /*2b00*/  IMAD.U32 R209, RZ, RZ, UR25 ;  /* 0x00000019ffd17e24 */ /* 0x000fe2000f8e00ff */
[----:B------:R-:W-:Y:S01]  /*2b10*/  SHF.R.S32.HI R9, RZ, 0x2, R9 ;  /* 0x00000002ff097819 */ /* 0x000fe20000011409 */
[----:B------:R-:W-:Y:S01]  /*2b20*/  IMAD R13, R13, UR8, RZ ;  /* 0x000000080d0d7c24 */ /* 0x000fe2000f8e02ff */
[----:B------:R-:W-:Y:S01]  /*2b30*/  LOP3.LUT R206, R7, 0xfffffff0, RZ, 0xc0, !PT ;  /* 0xfffffff007ce7812 */ /* 0x000fe200078ec0ff */
[----:B------:R-:W-:Y:S01]  /*2b40*/  ULDC.64 UR10, c[0x0][0x220] ;  /* 0x00008800000a7ab9 */ /* 0x000fe20000000a00 */
[----:B------:R1:W5:Y:S01]  /*2b50*/  LDG.E R208, desc[UR22][R208.64] ;  /* 0x00000016d0d07981 */ /* 0x000362000c1e1900 */
[----:B------:R-:W-:Y:S01]  /*2b60*/  IADD3 R9, R8, 0x1, R9 ;  /* 0x0000000108097810 */ /* 0x000fe20007ffe009 */
[C---:B------:R-:W-:Y:S01]  /*2b70*/  IMAD R230, R228.reuse, UR9, R13 ;  /* 0x00000009e4e67c24 */ /* 0x040fe2000f8e020d */
[----:B------:R-:W-:Y:S01]  /*2b80*/  BSSY B0, `(.L_x_1677) ;  /* 0x0000023000007945 */ /* 0x000fe20003800000 */
[----:B------:R-:W-:Y:S01]  /*2b90*/  BAR.SYNC.DEFER_BLOCKING 0x0 ;  /* 0x0000000000007b1d */ /* 0x000fe20000010000 */
[----:B------:R-:W-:Y:S01]  /*2ba0*/  IMAD.WIDE.U32 R228, R228, UR8, R20 ;  /* 0x00000008e4e47c25 */ /* 0x000fe2000f8e0014 */
[----:B------:R-:W-:-:S02]  /*2bb0*/  IADD3 R199, R199, -UR16, R9 ;  /* 0x80000010c7c77c10 */ /* 0x000fc4000fffe009 */
[----:B------:R-:W-:Y:S01]  /*2bc0*/  ISETP.GE.AND P0, PT, R16, UR5, PT ;  /* 0x0000000510007c0c */ /* 0x000fe2000bf06270 */
[----:B------:R-:W-:Y:S01]  /*2bd0*/  IMAD.IADD R231, R229, 0x1, R230 ;  /* 0x00000001e5e77824 */ /* 0x000fe200078e02e6 */
[----:B------:R-:W-:Y:S01]  /*2be0*/  LEA R181, P4, R228, UR10, 0x1 ;  /* 0x0000000ae4b57c11 */ /* 0x000fe2000f8808ff */
[----:B------:R-:W-:Y:S01]  /*2bf0*/  VIADD R199, R199, UR20 ;  /* 0x00000014c7c77c36 */ /* 0x000fe20008000000 */
[----:B------:R-:W-:Y:S01]  /*2c00*/  ULDC UR20, c[0x0][0x2e8] ;  /* 0x0000ba0000147ab9 */ /* 0x000fe20000000800 */
[----:B------:R-:W-:Y:S01]  /*2c10*/  IMAD.IADD R206, R207, 0x1, -R206 ;  /* 0x00000001cfce7824 */ /* 0x000fe200078e0ace */
[----:B------:R-:W-:Y:S02]  /*2c20*/  ISETP.GE.AND P6, PT, R15, UR5, PT ;  /* 0x000000050f007c0c */ /* 0x000fe4000bfc6270 */
[----:B------:R-:W-:Y:S01]  /*2c30*/  ISETP.GE.AND P5, PT, R14, UR5, PT ;  /* 0x000000050e007c0c */ /* 0x000fe2000bfa6270 */
[----:B------:R1:W-:Y:S04]  /*2c40*/  @P3 STS [R220+0x5000], RZ ;  /* 0x005000ffdc003388 */ /* 0x0003e80000000800 */
[----:B------:R1:W-:Y:S04]  /*2c50*/  @P3 STS [R220+0x5004], RZ ;  /* 0x005004ffdc003388 */ /* 0x0003e80000000800 */
[----:B------:R1:W-:Y:S01]  /*2c60*/  @P3 STS.64 [R220+0x5008], RZ ;  /* 0x005008ffdc003388 */ /* 0x0003e20000000a00 */
[----:B------:R-:W-:-:S02]  /*2c70*/  SHF.R.S32.HI R8, RZ, 0x4, R7 ;  /* 0x00000004ff087819 */ /* 0x000fc40000011407 */
[----:B------:R-:W-:Y:S02]  /*2c80*/  LOP3.LUT R9, R3, 0xfffffff8, RZ, 0xc0, !PT ;  /* 0xfffffff803097812 */ /* 0x000fe400078ec0ff */
[----:B------:R-:W1:Y:S01]  /*2c90*/  MUFU.RCP R3, UR20 ;  /* 0x0000001400037d08 */ /* 0x000e620008001000 */
[----:B------:R-:W-:Y:S02]  /*2ca0*/  LEA.HI.X R180, R228, UR11, R231, 0x1, P4 ;  /* 0x0000000be4b47c11 */ /* 0x000fe4000a0f0ce7 */
[----:B------:R-:W-:Y:S02]  /*2cb0*/  ISETP.GE.AND P4, PT, R2, UR5, PT ;  /* 0x0000000502007c0c */ /* 0x000fe4000bf86270 */
[----:B------:R-:W-:Y:S02]  /*2cc0*/  LEA.HI R2, R7, R8, RZ, 0x1 ;  /* 0x0000000807027211 */ /* 0x000fe400078f08ff */
[----:B------:R-:W-:Y:S01]  /*2cd0*/  LEA.HI R10, R206, R206, RZ, 0x1 ;  /* 0x000000cece0a7211 */ /* 0x000fe200078f08ff */
[----:B------:R-:W-:Y:S08]  /*2ce0*/  @P3 BRA `(.L_x_1678) ;  /* 0x0000000000303947 */ /* 0x000ff00003800000 */
        /* <DEDUP_REMOVED lines=12> */
.L_x_1678:
[----:B------:R-:W-:Y:S05]  /*2db0*/  BSYNC B0 ;  /* 0x0000000000007941 */ /* 0x000fea0003800000 */
.L_x_1677:
[----:B------:R-:W-:Y:S01]  /*2dc0*/  ISETP.GE.AND P3, PT, R0, UR5, PT ;  /* 0x0000000500007c0c */ /* 0x000fe2000bf66270 */
[----:B------:R-:W-:Y:S01]  /*2dd0*/  IMAD.IADD R9, R207, 0x1, -R9 ;  /* 0x00000001cf097824 */ /* 0x000fe200078e0a09 */
[----:B------:R-:W-:Y:S01]  /*2de0*/  LOP3.LUT R0, R2, 0xfffffffe, RZ, 0xc0, !PT ;  /* 0xfffffffe02007812 */ /* 0x000fe200078ec0ff */
[----:B------:R1:W-:Y:S01]  /*2df0*/  @P2 STS.128 [R220+0x5800], RZ ;  /* 0x005800ffdc002388 */ /* 0x0003e20000000c00 */
[--C-:B------:R-:W-:Y:S01]  /*2e00*/  SHF.R.S32.HI R7, RZ, 0x1, R10.reuse ;  /* 0x00000001ff077819 */ /* 0x100fe2000001140a */
[----:B------:R-:W-:Y:S01]  /*2e10*/  USHF.L.U64.HI UR24, UR8, 0x5, UR9 ;  /* 0x0000000508187899 */ /* 0x000fe20008010209 */
[----:B------:R-:W-:Y:S01]  /*2e20*/  SHF.R.S32.HI R2, RZ, 0x1f, R10 ;  /* 0x0000001fff027819 */ /* 0x000fe2000001140a */
[----:B------:R-:W-:Y:S01]  /*2e30*/  IMAD.IADD R8, R8, 0x1, -R0 ;  /* 0x0000000108087824 */ /* 0x000fe200078e0a00 */
[----:B------:R-:W-:Y:S01]  /*2e40*/  LEA.HI R0, R9, R9, RZ, 0x1 ;  /* 0x0000000909007211 */ /* 0x000fe200078f08ff */
[----:B------:R-:W-:Y:S01]  /*2e50*/  USHF.L.U32 UR25, UR8, 0x5, URZ ;  /* 0x0000000508197899 */ /* 0x000fe2000800063f */
[----:B------:R-:W-:Y:S01]  /*2e60*/  LEA.HI R2, R2, R7, RZ, 0x2 ;  /* 0x0000000702027211 */ /* 0x000fe200078f10ff */
[----:B------:R-:W-:Y:S01]  /*2e70*/  BSSY B0, `(.L_x_1679) ;  /* 0x0000029000007945 */ /* 0x000fe20003800000 */
[----:B------:R-:W-:-:S02]  /*2e80*/  SHF.R.S32.HI R205, RZ, 0x1f, R206 ;  /* 0x0000001fffcd7819 */ /* 0x000fc400000114ce */
[----:B------:R-:W-:Y:S02]  /*2e90*/  LOP3.LUT R2, R2, 0xfffffffc, RZ, 0xc0, !PT ;  /* 0xfffffffc02027812 */ /* 0x000fe400078ec0ff */
[----:B------:R-:W-:Y:S02]  /*2ea0*/  LOP3.LUT R10, R10, 0x7fffffe, RZ, 0xc0, !PT ;  /* 0x07fffffe0a0a7812 */ /* 0x000fe400078ec0ff */
[----:B------:R-:W-:Y:S01]  /*2eb0*/  LOP3.LUT R196, R0, 0x7fffffe, RZ, 0xc0, !PT ;  /* 0x07fffffe00c47812 */ /* 0x000fe200078ec0ff */
[----:B------:R-:W-:Y:S01]  /*2ec0*/  IMAD.IADD R2, R7, 0x1, -R2 ;  /* 0x0000000107027824 */ /* 0x000fe200078e0a02 */
        /* <DEDUP_REMOVED lines=10> */
[C---:B------:R-:W-:Y:S01]  /*2f70*/  IMAD R196, R8.reuse, 0x8, R196 ;  /* 0x0000000808c47824 */ /* 0x040fe200078e02c4 */
[----:B------:R-:W-:Y:S01]  /*2f80*/  LOP3.LUT R9, R9, 0xc0, RZ, 0xc0, !PT ;  /* 0x000000c009097812 */ /* 0x000fe200078ec0ff */
[----:B------:R-:W-:Y:S01]  /*2f90*/  IMAD.SHL.U32 R8, R8, 0x8, RZ ;  /* 0x0000000808087824 */ /* 0x000fe200078e00ff */
[----:B------:R-:W-:Y:S01]  /*2fa0*/  LOP3.LUT R7, R6, 0x8, R7, 0xf8, !PT ;  /* 0x0000000806077812 */ /* 0x000fe200078ef807 */
[----:B------:R-:W-:Y:S01]  /*2fb0*/  IMAD R198, R5, 0x200, R205 ;  /* 0x0000020005c67824 */ /* 0x000fe200078e02cd */
[----:B------:R-:W-:-:S02]  /*2fc0*/  SHF.R.U32.HI R6, RZ, 0x3, R6 ;  /* 0x00000003ff067819 */ /* 0x000fc40000011606 */
[----:B------:R-:W-:Y:S01]  /*2fd0*/  LOP3.LUT R8, R9, 0x8, R8, 0xf8, !PT ;  /* 0x0000000809087812 */ /* 0x000fe200078ef808 */
[----:B------:R-:W-:Y:S01]  /*2fe0*/  IMAD R198, R206, 0x20, R198 ;  /* 0x00000020cec67824 */ /* 0x000fe200078e02c6 */
[----:B------:R-:W-:Y:S02]  /*2ff0*/  SHF.R.U32.HI R204, RZ, 0x3, R9 ;  /* 0x00000003ffcc7819 */ /* 0x000fe40000011609 */
[----:B------:R-:W-:Y:S02]  /*3000*/  LOP3.LUT R6, R7, R6, RZ, 0x3c, !PT ;  /* 0x0000000607067212 */ /* 0x000fe400078e3cff */
[----:B------:R-:W-:Y:S01]  /*3010*/  LOP3.LUT R204, R8, R204, RZ, 0x3c, !PT ;  /* 0x000000cc08cc7212 */ /* 0x000fe200078e3cff */
[----:B-1----:R-:W-:Y:S05]  /*3020*/  @P2 BRA `(.L_x_1680) ;  /* 0x0000000000342947 */ /* 0x002fea0003800000 */
        /* <DEDUP_REMOVED lines=13> */
.L_x_1680:
[----:B------:R-:W-:Y:S05]  /*3100*/  BSYNC B0 ;  /* 0x0000000000007941 */ /* 0x000fea0003800000 */
.L_x_1679:
[----:B------:R1:W-:Y:S01]  /*3110*/  @P0 STS.128 [R220+0x6000], RZ ;  /* 0x006000ffdc000388 */ /* 0x0003e20000000c00 */
[----:B------:R-:W-:Y:S01]  /*3120*/  IMAD.U32 R196, R196, 0x20, R6 ;  /* 0x00000020c4c47824 */ /* 0x000fe200078e0006 */
[----:B------:R-:W-:Y:S01]  /*3130*/  BSSY B0, `(.L_x_1681) ;  /* 0x0000013000007945 */ /* 0x000fe20003800000 */
[----:B------:R-:W-:Y:S01]  /*3140*/  IMAD.IADD R198, R204, 0x1, R198 ;  /* 0x00000001ccc67824 */ /* 0x000fe200078e02c6 */
[----:B------:R-:W-:Y:S02]  /*3150*/  ISETP.GE.AND P2, PT, R4, UR5, PT ;  /* 0x0000000504007c0c */ /* 0x000fe4000bf46270 */
        /* <DEDUP_REMOVED lines=16> */
.L_x_1682:
[----:B------:R-:W-:Y:S05]  /*3260*/  BSYNC B0 ;  /* 0x0000000000007941 */ /* 0x000fea0003800000 */
.L_x_1681:
[----:B------:R1:W-:Y:S01]  /*3270*/  @P6 STS.128 [R220+0x6800], RZ ;  /* 0x006800ffdc006388 */ /* 0x0003e20000000c00 */
[----:B------:R-:W-:Y:S04]  /*3280*/  BSSY B0, `(.L_x_1683) ;  /* 0x0000010000007945 */ /* 0x000fe80003800000 */
[----:B------:R-:W-:Y:S05]  /*3290*/  @P6 BRA `(.L_x_1684) ;  /* 0x0000000000386947 */ /* 0x000fea0003800000 */
[----:B------:R-:W-:Y:S02]  /*32a0*/  ULDC UR20, c[0x0][0x2d0] ;  /* 0x0000b40000147ab9 */ /* 0x000fe40000000800 */
[----:B------:R-:W-:-:S13]  /*32b0*/  ISETP.GE.AND P0, PT, R227, UR20, PT ;  /* 0x00000014e3007c0c */ /* 0x000fda000bf06270 */
[----:B------:R1:W-:Y:S01]  /*32c0*/  @P0 STS.128 [R220+0x6800], RZ ;  /* 0x006800ffdc000388 */ /* 0x0003e20000000c00 */
[----:B------:R-:W-:Y:S05]  /*32d0*/  @P0 BRA `(.L_x_1684) ;  /* 0x0000000000280947 */ /* 0x000fea0003800000 */
[----:B------:R-:W-:Y:S01]  /*32e0*/  MOV R4, UR8 ;  /* 0x0000000800047c02 */ /* 0x000fe20008000f00 */
[----:B------:R-:W-:Y:S01]  /*32f0*/  UIMAD UR20, UR9, 0xc0, URZ ;  /* 0x000000c0091478a4 */ /* 0x000fe2000f8e023f */
[----:B-1----:R-:W-:Y:S02]  /*3300*/  MOV R6, R181 ;  /* 0x000000b500067202 */ /* 0x002fe40000000f00 */
[----:B------:R-:W-:-:S03]  /*3310*/  MOV R7, R180 ;  /* 0x000000b400077202 */ /* 0x000fc60000000f00 */
[----:B------:R-:W-:-:S05]  /*3320*/  IMAD.WIDE.U32 R4, R4, 0xc0, R6 ;  /* 0x000000c004047825 */ /* 0x000fca00078e0006 */
[----:B------:R-:W-:-:S05]  /*3330*/  IADD3 R5, R5, UR20, RZ ;  /* 0x0000001405057c10 */ /* 0x000fca000fffe0ff */
[----:B------:R-:W-:Y:S01]  /*3340*/  @!PT LDS RZ, [RZ] ;  /* 0x00000000fffff984 */ /* 0x000fe20000000800 */
[----:B------:R-:W-:Y:S01]  /*3350*/  @!PT LDS RZ, [RZ] ;  /* 0x00000000fffff984 */ /* 0x000fe20000000800 */
[----:B------:R-:W-:Y:S01]  /*3360*/  @!PT LDS RZ, [RZ] ;  /* 0x00000000fffff984 */ /* 0x000fe20000000800 */
[----:B------:R1:W-:Y:S02]  /*3370*/  LDGSTS.E.BYPASS.LTC128B.128 [R220+0x6800], desc[UR22][R4.64] ;  /* 0x0680000004dc7fae */ /* 0x0003e4000b901d56 */
.L_x_1684:
[----:B------:R-:W-:Y:S05]  /*3380*/  BSYNC B0 ;  /* 0x0000000000007941 */ /* 0x000fea0003800000 */
.L_x_1683:
[----:B------:R1:W-:Y:S01]  /*3390*/  @P5 STS.128 [R220+0x7000], RZ ;  /* 0x007000ffdc005388 */ /* 0x0003e20000000c00 */
[----:B------:R-:W-:Y:S04]  /*33a0*/  BSSY B0, `(.L_x_1685) ;  /* 0x000000f000007945 */ /* 0x000fe80003800000 */
[----:B------:R-:W-:Y:S05]  /*33b0*/  @P5 BRA `(.L_x_1686) ;  /* 0x0000000000345947 */ /* 0x000fea0003800000 */
[----:B------:R-:W-:Y:S02]  /*33c0*/  ULDC UR20, c[0x0][0x2d0] ;  /* 0x0000b40000147ab9 */ /* 0x000fe40000000800 */
[----:B------:R-:W-:-:S13]  /*33d0*/  ISETP.GE.AND P0, PT, R227, UR20, PT ;  /* 0x00000014e3007c0c */ /* 0x000fda000bf06270 */
[----:B------:R1:W-:Y:S01]  /*33e0*/  @P0 STS.128 [R220+0x7000], RZ ;  /* 0x007000ffdc000388 */ /* 0x0003e20000000c00 */
[----:B------:R-:W-:Y:S05]  /*33f0*/  @P0 BRA `(.L_x_1686) ;  /* 0x0000000000240947 */ /* 0x000fea0003800000 */
[----:B-1----:R-:W-:Y:S01]  /*3400*/  IMAD.U32 R6, RZ, RZ, UR8 ;  /* 0x00000008ff067e24 */ /* 0x002fe2000f8e00ff */
        /* <DEDUP_REMOVED lines=8> */
.L_x_1686:
[----:B------:R-:W-:Y:S05]  /*3490*/  BSYNC B0 ;  /* 0x0000000000007941 */ /* 0x000fea0003800000 */
.L_x_1685:
[----:B------:R1:W-:Y:S01]  /*34a0*/  @P4 STS.128 [R220+0x7800], RZ ;  /* 0x007800ffdc004388 */ /* 0x0003e20000000c00 */
[----:B------:R-:W-:Y:S04]  /*34b0*/  BSSY B0, `(.L_x_1687) ;  /* 0x0000010000007945 */ /* 0x000fe80003800000 */
[----:B------:R-:W-:Y:S05]  /*34c0*/  @P4 BRA `(.L_x_1688) ;  /* 0x0000000000384947 */ /* 0x000fea0003800000 */
[----:B------:R-:W-:Y:S02]  /*34d0*/  ULDC UR20, c[0x0][0x2d0] ;  /* 0x0000b40000147ab9 */ /* 0x000fe40000000800 */
[----:B------:R-:W-:-:S13]  /*34e0*/  ISETP.GE.AND P0, PT, R227, UR20, PT ;  /* 0x00000014e3007c0c */ /* 0x000fda000bf06270 */
[----:B------:R1:W-:Y:S01]  /*34f0*/  @P0 STS.128 [R220+0x7800], RZ ;  /* 0x007800ffdc000388 */ /* 0x0003e20000000c00 */
[----:B------:R-:W-:Y:S05]  /*3500*/  @P0 BRA `(.L_x_1688) ;  /* 0x0000000000280947 */ /* 0x000fea0003800000 */
[----:B-1----:R-:W-:Y:S01]  /*3510*/  MOV R4, UR8 ;  /* 0x0000000800047c02 */ /* 0x002fe20008000f00 */
[----:B------:R-:W-:Y:S01]  /*3520*/  UIMAD UR20, UR9, 0x140, URZ ;  /* 0x00000140091478a4 */ /* 0x000fe2000f8e023f */
[----:B------:R-:W-:Y:S02]  /*3530*/  MOV R6, R181 ;  /* 0x000000b500067202 */ /* 0x000fe40000000f00 */
[----:B------:R-:W-:-:S03]  /*3540*/  MOV R7, R180 ;  /* 0x000000b400077202 */ /* 0x000fc60000000f00 */
[----:B------:R-:W-:-:S05]  /*3550*/  IMAD.WIDE.U32 R4, R4, 0x140, R6 ;  /* 0x0000014004047825 */ /* 0x000fca00078e0006 */
[----:B------:R-:W-:-:S05]  /*3560*/  IADD3 R5, R5, UR20, RZ ;  /* 0x0000001405057c10 */ /* 0x000fca000fffe0ff */
[----:B------:R-:W-:Y:S01]  /*3570*/  @!PT LDS RZ, [RZ] ;  /* 0x00000000fffff984 */ /* 0x000fe20000000800 */
[----:B------:R-:W-:Y:S01]  /*3580*/  @!PT LDS RZ, [RZ] ;  /* 0x00000000fffff984 */ /* 0x000fe20000000800 */
[----:B------:R-:W-:Y:S01]  /*3590*/  @!PT LDS RZ, [RZ] ;  /* 0x00000000fffff984 */ /* 0x000fe20000000800 */
[----:B------:R1:W-:Y:S02]  /*35a0*/  LDGSTS.E.BYPASS.LTC128B.128 [R220+0x7800], desc[UR22][R4.64] ;  /* 0x0780000004dc7fae */ /* 0x0003e4000b901d56 */
.L_x_1688:
[----:B------:R-:W-:Y:S05]  /*35b0*/  BSYNC B0 ;  /* 0x0000000000007941 */ /* 0x000fea0003800000 */
.L_x_1687:
        /* <DEDUP_REMOVED lines=17> */
.L_x_1690:
[----:B------:R-:W-:Y:S05]  /*36d0*/  BSYNC B0 ;  /* 0x0000000000007941 */ /* 0x000fea0003800000 */
.L_x_1689:
        /* <DEDUP_REMOVED lines=17> */
.L_x_1692:
[----:B------:R-:W-:Y:S05]  /*37f0*/  BSYNC B0 ;  /* 0x0000000000007941 */ /* 0x000fea0003800000 */
.L_x_1691:
[----:B------:R-:W-:Y:S01]  /*3800*/  LDSM.16.M88.4 R24, [R198] ;  /* 0x00000000c618783b */ /* 0x000fe20000000200 */
[----:B------:R-:W-:Y:S01]  /*3810*/  LOP3.LUT P2, RZ, R2, 0x2, RZ, 0xc0, !PT ;  /* 0x0000000202ff7812 */ /* 0x000fe2000784c0ff */
[----:B------:R-:W-:Y:S01]  /*3820*/  IMAD.MOV.U32 R2, RZ, RZ, 0x10 ;  /* 0x00000010ff027424 */ /* 0x000fe200078e00ff */
[----:B------:R-:W-:Y:S01]  /*3830*/  LOP3.LUT P0, RZ, R0, 0x2, RZ, 0xc0, !PT ;  /* 0x0000000200ff7812 */ /* 0x000fe2000780c0ff */
[----:B------:R-:W4:Y:S01]  /*3840*/  LDSM.16.M88.4 R16, [R196+0x1000] ;  /* 0x00100000c410783b */ /* 0x000f220000000200 */
[----:B-----5:R-:W-:Y:S01]  /*3850*/  FMUL.FTZ R3, R208, R3 ;  /* 0x00000003d0037220 */ /* 0x020fe20000410000 */
[----:B------:R-:W-:Y:S01]  /*3860*/  UISETP.GE.AND UP0, UPT, UR18, 0x2, UPT ;  /* 0x000000021200788c */ /* 0x000fe2000bf06270 */
[C---:B------:R-:W-:Y:S01]  /*3870*/  SEL R0, R2.reuse, 0xfffffff0, !P2 ;  /* 0xfffffff002007807 */ /* 0x040fe20005000000 */
[----:B-1----:R-:W1:Y:S01]  /*3880*/  LDSM.16.M88.4 R8, [R196+0x1400] ;  /* 0x00140000c408783b */ /* 0x002e620000000200 */
[----:B------:R-:W-:Y:S01]  /*3890*/  SEL R2, R2, 0xfffffff0, !P0 ;  /* 0xfffffff002027807 */ /* 0x000fe20004000000 */
[----:B------:R-:W-:Y:S01]  /*38a0*/  IMAD R221, R206, 0x20, R205 ;  /* 0x00000020cedd7824 */ /* 0x000fe200078e02cd */
[----:B------:R-:W-:Y:S01]  /*38b0*/  R2UR UR5, R3 ;  /* 0x00000000030572ca */ /* 0x000fe200000e0000 */
[----:B------:R-:W2:Y:S01]  /*38c0*/  LDSM.16.M88.4 R132, [R196+0x1800] ;  /* 0x00180000c484783b */ /* 0x000ea20000000200 */
[----:B------:R-:W-:-:S02]  /*38d0*/  IMAD R197, R0, 0x2, R198 ;  /* 0x0000000200c57824 */ /* 0x000fc400078e02c6 */
[----:B------:R-:W-:Y:S01]  /*38e0*/  IMAD R209, R2, 0x2, R196 ;  /* 0x0000000202d17824 */ /* 0x000fe200078e02c4 */
[----:B------:R-:W3:Y:S01]  /*38f0*/  LDSM.16.M88.4 R124, [R196+0x1c00] ;  /* 0x001c0000c47c783b */ /* 0x000ee20000000200 */
[----:B------:R-:W-:Y:S02]  /*3900*/  VIADD R3, R196, 0x1000 ;  /* 0x00001000c4037836 */ /* 0x000fe40000000000 */
[----:B------:R-:W-:Y:S01]  /*3910*/  IMAD.IADD R221, R204, 0x1, R221 ;  /* 0x00000001ccdd7824 */ /* 0x000fe200078e02dd */
[----:B------:R-:W3:Y:S01]  /*3920*/  LDSM.16.M88.4 R116, [R196+0x2000] ;  /* 0x00200000c474783b */ /* 0x000ee20000000200 */
[----:B------:R-:W-:-:S03]  /*3930*/  IMAD R3, R2, 0x2, R3 ;  /* 0x0000000202037824 */ /* 0x000fc600078e0203 */
[----:B------:R-:W3:Y:S04]  /*3940*/  LDSM.16.M88.4 R108, [R196+0x2400] ;  /* 0x00240000c46c783b */ /* 0x000ee80000000200 */
[----:B------:R-:W3:Y:S04]  /*3950*/  LDSM.16.M88.4 R100, [R196+0x2800] ;  /* 0x00280000c464783b */ /* 0x000ee80000000200 */
[----:B------:R-:W3:Y:S04]  /*3960*/  LDSM.16.M88.4 R92, [R196+0x2c00] ;  /* 0x002c0000c45c783b */ /* 0x000ee80000000200 */
[----:B------:R-:W3:Y:S04]  /*3970*/  LDSM.16.M88.4 R84, [R196+0x3000] ;  /* 0x00300000c454783b */ /* 0x000ee80000000200 */
[----:B------:R-:W3:Y:S04]  /*3980*/  LDSM.16.M88.4 R76, [R196+0x3400] ;  /* 0x00340000c44c783b */ /* 0x000ee80000000200 */
[----:B------:R-:W3:Y:S01]  /*3990*/  LDSM.16.M88.4 R68, [R196+0x3800] ;  /* 0x00380000c444783b */ /* 0x000ee20000000200 */
[C---:B----4-:R-:W-:Y:S03]  /*39a0*/  HMMA.16816.F32 R20, R24.reuse, R16, RZ ;  /* 0x000000101814723c */ /* 0x050fe600000018ff */
[----:B------:R-:W4:Y:S03]  /*39b0*/  LDSM.16.M88.4 R60, [R196+0x3c00] ;  /* 0x003c0000c43c783b */ /* 0x000f260000000200 */
[C---:B-1----:R-:W-:Y:S01]  /*39c0*/  HMMA.16816.F32 R12, R24.reuse, R8, RZ ;  /* 0x00000008180c723c */ /* 0x042fe200000018ff */
[----:B------:R-:W1:Y:S04]  /*39d0*/  LDSM.16.M88.4 R52, [R196+0x4000] ;  /* 0x00400000c434783b */ /* 0x000e680000000200 */
[----:B------:R-:W1:Y:S01]  /*39e0*/  LDSM.16.M88.4 R44, [R196+0x4400] ;  /* 0x00440000c42c783b */ /* 0x000e620000000200 */
[C---:B--2---:R-:W-:Y:S03]  /*39f0*/  HMMA.16816.F32 R136, R24.reuse, R132, RZ ;  /* 0x000000841888723c */ /* 0x044fe600000018ff */
[----:B------:R-:W2:Y:S03]  /*3a00*/  LDSM.16.M88.4 R36, [R196+0x4800] ;  /* 0x00480000c424783b */ /* 0x000ea60000000200 */
[C---:B---3--:R-:W-:Y:S01]  /*3a10*/  HMMA.16816.F32 R128, R24.reuse, R124, RZ ;  /* 0x0000007c1880723c */ /* 0x048fe200000018ff */
[----:B------:R-:W3:Y:S04]  /*3a20*/  LDSM.16.M88.4 R4, [R196+0x4c00] ;  /* 0x004c0000c404783b */ /* 0x000ee80000000200 */
[----:B------:R-:W-:Y:S01]  /*3a30*/  LDSM.16.M88.4 R32, [R197] ;  /* 0x00000000c520783b */ /* 0x000fe20000000200 */
[C---:B------:R-:W-:Y:S03]  /*3a40*/  HMMA.16816.F32 R120, R24.reuse, R116, RZ ;  /* 0x000000741878723c */ /* 0x040fe600000018ff */
[----:B------:R-:W3:Y:S03]  /*3a50*/  LDSM.16.M88.4 R176, [R209+0x2000] ;  /* 0x00200000d1b0783b */ /* 0x000ee60000000200 */
[C---:B------:R-:W-:Y:S01]  /*3a60*/  HMMA.16816.F32 R112, R24.reuse, R108, RZ ;  /* 0x0000006c1870723c */ /* 0x040fe200000018ff */
[----:B------:R-:W3:Y:S04]  /*3a70*/  LDSM.16.M88.4 R200, [R209+0x1000] ;  /* 0x00100000d1c8783b */ /* 0x000ee80000000200 */
[----:B------:R-:W3:Y:S01]  /*3a80*/  LDSM.16.M88.4 R140, [R209+0x4400] ;  /* 0x00440000d18c783b */ /* 0x000ee20000000200 */
[C---:B------:R-:W-:Y:S03]  /*3a90*/  HMMA.16816.F32 R104, R24.reuse, R100, RZ ;  /* 0x000000641868723c */ /* 0x040fe600000018ff */
[----:B------:R-:W3:Y:S03]  /*3aa0*/  LDSM.16.M88.4 R184, [R209+0x1c00] ;  /* 0x001c0000d1b8783b */ /* 0x000ee60000000200 */
[C---:B------:R-:W-:Y:S01]  /*3ab0*/  HMMA.16816.F32 R96, R24.reuse, R92, RZ ;  /* 0x0000005c1860723c */ /* 0x040fe200000018ff */
[----:B------:R-:W-:Y:S04]  /*3ac0*/  LDSM.16.M88.4 R192, [R209+0x1400] ;  /* 0x00140000d1c0783b */ /* 0x000fe80000000200 */
        /* <DEDUP_REMOVED lines=8> */
[C---:B----4-:R-:W-:Y:S01]  /*3b50*/  HMMA.16816.F32 R64, R24.reuse, R60, RZ ;  /* 0x0000003c1840723c */ /* 0x050fe200000018ff */
[----:B------:R-:W-:Y:S04]  /*3b60*/  LDSM.16.M88.4 R156, [R209+0x3400] ;  /* 0x00340000d19c783b */ /* 0x000fe80000000200 */
[----:B------:R-:W-:Y:S01]  /*3b70*/  LDSM.16.M88.4 R152, [R209+0x3800] ;  /* 0x00380000d198783b */ /* 0x000fe20000000200 */
[C---:B-1----:R-:W-:Y:S03]  /*3b80*/  HMMA.16816.F32 R56, R24.reuse, R52, RZ ;  /* 0x000000341838723c */ /* 0x042fe600000018ff */
[----:B------:R-:W-:Y:S03]  /*3b90*/  LDSM.16.M88.4 R148, [R209+0x3c00] ;  /* 0x003c0000d194783b */ /* 0x000fe60000000200 */
[C---:B------:R-:W-:Y:S01]  /*3ba0*/  HMMA.16816.F32 R48, R24.reuse, R44, RZ ;  /* 0x0000002c1830723c */ /* 0x040fe200000018ff */
[----:B------:R-:W-:Y:S04]  /*3bb0*/  LDSM.16.M88.4 R144, [R209+0x4000] ;  /* 0x00400000d190783b */ /* 0x000fe80000000200 */
[----:B------:R-:W0:Y:S01]  /*3bc0*/  LDGDEPBAR ;  /* 0x00000000000079af */ /* 0x000e220000000000 */
        /* <DEDUP_REMOVED lines=16> */
[C---:B---3--:R-:W-:Y:S06]  /*3cd0*/  HMMA.16816.F32 R28, R24.reuse, R4, RZ ;  /* 0x00000004181c723c */ /* 0x048fec00000018ff */
[----:B------:R-:W-:Y:S01]  /*3ce0*/  HMMA.16816.F32 R24, R24, R6, RZ ;  /* 0x000000061818723c */ /* 0x000fe200000018ff */
[----:B------:R-:W1:Y:S05]  /*3cf0*/  LDSM.16.M88.4 R4, [R209+0x4800] ;  /* 0x00480000d104783b */ /* 0x000e6a0000000200 */
[C---:B------:R-:W-:Y:S06]  /*3d00*/  HMMA.16816.F32 R120, R32.reuse, R176, R120 ;  /* 0x000000b02078723c */ /* 0x040fec0000001878 */
[----:B------:R-:W-:Y:S01]  /*3d10*/  HMMA.16816.F32 R116, R32, R178, R116 ;  /* 0x000000b22074723c */ /* 0x000fe20000001874 */
[----:B------:R-:W2:Y:S01]  /*3d20*/  LDSM.16.M88.4 R176, [R209+0x4c00] ;  /* 0x004c0000d1b0783b */ /* 0x000ea20000000200 */
[----:B------:R-:W-:-:S04]  /*3d30*/  DEPBAR.LE SB0, 0x0 ;  /* 0x000080000000791a */ /* 0x000fc80000000000 */
[C---:B------:R-:W-:Y:S06]  /*3d40*/  HMMA.16816.F32 R20, R32.reuse, R200, R20 ;  /* 0x000000c82014723c */ /* 0x040fec0000001814 */
[C---:B------:R-:W-:Y:S06]  /*3d50*/  HMMA.16816.F32 R16, R32.reuse, R202, R16 ;  /* 0x000000ca2010723c */ /* 0x040fec0000001810 */
[C---:B------:R-:W-:Y:S06]  /*3d60*/  HMMA.16816.F32 R48, R32.reuse, R140, R48 ;  /* 0x0000008c2030723c */ /* 0x040fec0000001830 */
[C---:B------:R-:W-:Y:S06]  /*3d70*/  HMMA.16816.F32 R128, R32.reuse, R184, R128 ;  /* 0x000000b82080723c */ /* 0x040fec0000001880 */
[----:B-1----:R-:W-:Y:S01]  /*3d80*/  HMMA.16816.F32 R40, R32, R4, R40 ;  /* 0x000000042028723c */ /* 0x002fe20000001828 */
[----:B------:R-:W-:-:S05]  /*3d90*/  VIMNMX R184, R199, UR19, PT ;  /* 0x00000013c7b87c48 */ /* 0x000fca000bfe0100 */
[----:B------:R-:W-:Y:S01]  /*3da0*/  HMMA.16816.F32 R36, R32, R6, R36 ;  /* 0x000000062024723c */ /* 0x000fe20000001824 */
[----:B------:R-:W-:Y:S02]  /*3db0*/  IMAD.SHL.U32 R4, R207, 0x2, RZ ;  /* 0x00000002cf047824 */ /* 0x000fe400078e00ff */
[----:B------:R-:W-:-:S03]  /*3dc0*/  IMAD.MOV.U32 R5, RZ, RZ, 0x8 ;  /* 0x00000008ff057424 */ /* 0x000fc600078e00ff */
[----:B------:R-:W-:Y:S01]  /*3dd0*/  LOP3.LUT R201, R4, 0x6, RZ, 0xc0, !PT ;  /* 0x0000000604c97812 */ /* 0x000fe200078ec0ff */
[----:B------:R-:W-:Y:S01]  /*3de0*/  HMMA.16816.F32 R12, R32, R192, R12 ;  /* 0x000000c0200c723c */ /* 0x000fe2000000180c */
[----:B------:R-:W-:-:S03]  /*3df0*/  VIADDMNMX R2, R199, R5, UR19, PT ;  /* 0x00000013c7027e46 */ /* 0x000fc6000b800105 */
[----:B------:R-:W-:Y:S02]  /*3e00*/  VIADD R140, R201, UR7 ;  /* 0x00000007c98c7c36 */ /* 0x000fe40008000000 */
[C---:B------:R-:W-:Y:S02]  /*3e10*/  HMMA.16816.F32 R8, R32.reuse, R194, R8 ;  /* 0x000000c22008723c */ /* 0x040fe40000001808 */
[C---:B------:R-:W-:Y:S01]  /*3e20*/  VIADD R4, R140.reuse, 0x1 ;  /* 0x000000018c047836 */ /* 0x040fe20000000000 */
[----:B------:R-:W-:Y:S02]  /*3e30*/  I2FP.F32.S32 R5, R140 ;  /* 0x0000008c00057245 */ /* 0x000fe40000201400 */
[----:B------:R-:W-:Y:S01]  /*3e40*/  ISETP.GE.AND P2, PT, R140, R2, PT ;  /* 0x000000028c00720c */ /* 0x000fe20003f46270 */
[C---:B------:R-:W-:Y:S01]  /*3e50*/  HMMA.16816.F32 R136, R32.reuse, R188, R136 ;  /* 0x000000bc2088723c */ /* 0x040fe20000001888 */
[----:B------:R-:W-:Y:S01]  /*3e60*/  I2FP.F32.S32 R6, R4 ;  /* 0x0000000400067245 */ /* 0x000fe20000201400 */
[----:B------:R-:W-:Y:S01]  /*3e70*/  FFMA.FTZ R5, R5, UR5, R22 ;  /* 0x0000000505057c23 */ /* 0x000fe20008010016 */
[----:B------:R-:W-:Y:S01]  /*3e80*/  ISETP.GE.AND P6, PT, R4, R184, PT ;  /* 0x000000b80400720c */ /* 0x000fe20003fc6270 */
[----:B------:R-:W-:Y:S01]  /*3e90*/  VIADD R22, R140, 0x8 ;  /* 0x000000088c167836 */ /* 0x000fe20000000000 */
[----:B------:R-:W-:Y:S01]  /*3ea0*/  ISETP.GE.AND P0, PT, R4, R2, PT ;  /* 0x000000020400720c */ /* 0x000fe20003f06270 */
[----:B------:R-:W-:Y:S01]  /*3eb0*/  FFMA.FTZ R7, R6, UR5, R21 ;  /* 0x0000000506077c23 */ /* 0x000fe20008010015 */
[----:B------:R-:W-:Y:S01]  /*3ec0*/  I2FP.F32.S32 R4, R4 ;  /* 0x0000000400047245 */ /* 0x000fe20000201400 */
[----:B------:R-:W-:Y:S01]  /*3ed0*/  VIADD R6, R140, 0x9 ;  /* 0x000000098c067836 */ /* 0x000fe20000000000 */
[C---:B------:R-:W-:Y:S01]  /*3ee0*/  ISETP.GE.AND P5, PT, R22.reuse, R184, PT ;  /* 0x000000b81600720c */ /* 0x040fe20003fa6270 */
[----:B------:R-:W-:Y:S01]  /*3ef0*/  HMMA.16816.F32 R132, R32, R190, R132 ;  /* 0x000000be2084723c */ /* 0x000fe20000001884 */
[----:B------:R-:W-:Y:S01]  /*3f00*/  ISETP.GE.AND P3, PT, R22, R2, PT ;  /* 0x000000021600720c */ /* 0x000fe20003f66270 */
[----:B------:R-:W-:Y:S01]  /*3f10*/  FFMA.FTZ R23, R4, UR5, R23 ;  /* 0x0000000504177c23 */ /* 0x000fe20008010017 */
[----:B------:R-:W-:-:S02]  /*3f20*/  I2FP.F32.S32 R4, R22 ;  /* 0x0000001600047245 */ /* 0x000fc40000201400 */
[----:B------:R-:W-:Y:S01]  /*3f30*/  I2FP.F32.S32 R22, R22 ;  /* 0x0000001600167245 */ /* 0x000fe20000201400 */
[C---:B------:R-:W-:Y:S01]  /*3f40*/  HMMA.16816.F32 R124, R32.reuse, R186, R124 ;  /* 0x000000ba207c723c */ /* 0x040fe2000000187c */
[----:B------:R-:W-:Y:S01]  /*3f50*/  FSEL R21, R5, -INF , !P2 ;  /* 0xff80000005157808 */ /* 0x000fe20005000000 */
[----:B------:R-:W-:Y:S01]  /*3f60*/  FFMA.FTZ R4, R4, UR5, R16 ;  /* 0x0000000504047c23 */ /* 0x000fe20008010010 */
[----:B------:R-:W-:Y:S01]  /*3f70*/  ISETP.GE.AND P4, PT, R6, R184, PT ;  /* 0x000000b80600720c */ /* 0x000fe20003f86270 */
[----:B------:R-:W-:Y:S01]  /*3f80*/  FFMA.FTZ R16, R22, UR5, R18 ;  /* 0x0000000516107c23 */ /* 0x000fe20008010012 */
[----:B------:R-:W-:Y:S01]  /*3f90*/  ISETP.GE.AND P2, PT, R6, R2, PT ;  /* 0x000000020600720c */ /* 0x000fe20003f46270 */
[----:B------:R-:W-:Y:S01]  /*3fa0*/  HMMA.16816.F32 R112, R32, R172, R112 ;  /* 0x000000ac2070723c */ /* 0x000fe20000001870 */
[C---:B------:R-:W-:Y:S02]  /*3fb0*/  VIADD R18, R140.reuse, 0x10 ;  /* 0x000000108c127836 */ /* 0x040fe40000000000 */
[----:B------:R-:W-:Y:S01]  /*3fc0*/  VIADD R22, R140, 0x11 ;  /* 0x000000118c167836 */ /* 0x000fe20000000000 */
[----:B------:R-:W-:-:S02]  /*3fd0*/  FSEL R16, R16, -INF , !P3 ;  /* 0xff80000010107808 */ /* 0x000fc40005800000 */
[----:B------:R-:W-:Y:S01]  /*3fe0*/  HMMA.16816.F32 R108, R32, R174, R108 ;  /* 0x000000ae206c723c */ /* 0x000fe2000000186c */
[----:B------:R-:W-:Y:S01]  /*3ff0*/  I2FP.F32.S32 R5, R18 ;  /* 0x0000001200057245 */ /* 0x000fe20000201400 */
[----:B------:R-:W-:Y:S01]  /*4000*/  VIADD R173, R140, 0x68 ;  /* 0x000000688cad7836 */ /* 0x000fe20000000000 */
[----:B------:R-:W-:-:S03]  /*4010*/  ISETP.GE.AND P3, PT, R22, R2, PT ;  /* 0x000000021600720c */ /* 0x000fc60003f66270 */
[----:B------:R-:W-:Y:S01]  /*4020*/  HMMA.16816.F32 R104, R32, R168, R104 ;  /* 0x000000a82068723c */ /* 0x000fe20000001868 */
[----:B------:R-:W-:-:S05]  /*4030*/  FFMA.FTZ R5, R5, UR5, R12 ;  /* 0x0000000505057c23 */ /* 0x000fca000801000c */
[C---:B------:R-:W-:Y:S06]  /*4040*/  HMMA.16816.F32 R100, R32.reuse, R170, R100 ;  /* 0x000000aa2064723c */ /* 0x040fec0000001864 */
[----:B------:R-:W-:Y:S01]  /*4050*/  HMMA.16816.F32 R96, R32, R164, R96 ;  /* 0x000000a42060723c */ /* 0x000fe20000001860 */
[C---:B------:R-:W-:Y:S02]  /*4060*/  VIADD R170, R140.reuse, 0x60 ;  /* 0x000000608caa7836 */ /* 0x040fe40000000000 */
[----:B------:R-:W-:-:S03]  /*4070*/  VIADD R171, R140, 0x70 ;  /* 0x000000708cab7836 */ /* 0x000fc60000000000 */
[C---:B------:R-:W-:Y:S06]  /*4080*/  HMMA.16816.F32 R92, R32.reuse, R166, R92 ;  /* 0x000000a6205c723c */ /* 0x040fec000000185c */
[C---:B------:R-:W-:Y:S06]  /*4090*/  HMMA.16816.F32 R88, R32.reuse, R160, R88 ;  /* 0x000000a02058723c */ /* 0x040fec0000001858 */
[----:B------:R-:W-:Y:S01]  /*40a0*/  HMMA.16816.F32 R84, R32, R162, R84 ;  /* 0x000000a22054723c */ /* 0x000fe20000001854 */
[----:B------:R-:W-:-:S05]  /*40b0*/  VIADD R161, R140, 0x79 ;  /* 0x000000798ca17836 */ /* 0x000fca0000000000 */
[----:B------:R-:W-:Y:S01]  /*40c0*/  HMMA.16816.F32 R80, R32, R156, R80 ;  /* 0x0000009c2050723c */ /* 0x000fe20000001850 */
[----:B------:R-:W-:-:S05]  /*40d0*/  VIADD R162, R140, 0x78 ;  /* 0x000000788ca27836 */ /* 0x000fca0000000000 */
[C---:B------:R-:W-:Y:S06]  /*40e0*/  HMMA.16816.F32 R76, R32.reuse, R158, R76 ;  /* 0x0000009e204c723c */ /* 0x040fec000000184c */
[C---:B------:R-:W-:Y:S06]  /*40f0*/  HMMA.16816.F32 R72, R32.reuse, R152, R72 ;  /* 0x000000982048723c */ /* 0x040fec0000001848 */
[----:B------:R-:W-:Y:S01]  /*4100*/  HMMA.16816.F32 R68, R32, R154, R68 ;  /* 0x0000009a2044723c */ /* 0x000fe20000001844 */
[----:B------:R-:W-:Y:S01]  /*4110*/  VIADD R152, R140, 0x58 ;  /* 0x000000588c987836 */ /* 0x000fe20000000000 */
[----:B------:R-:W-:-:S04]  /*4120*/  I2FP.F32.S32 R153, R171 ;  /* 0x000000ab00997245 */ /* 0x000fc80000201400 */
[----:B------:R-:W-:Y:S01]  /*4130*/  HMMA.16816.F32 R64, R32, R148, R64 ;  /* 0x000000942040723c */ /* 0x000fe20000001840 */
[----:B------:R-:W-:-:S05]  /*4140*/  FFMA.FTZ R153, R153, UR5, R96 ;  /* 0x0000000599997c23 */ /* 0x000fca0008010060 */
[----:B------:R-:W-:Y:S01]  /*4150*/  HMMA.16816.F32 R60, R32, R150, R60 ;  /* 0x00000096203c723c */ /* 0x000fe2000000183c */
[----:B------:R-:W-:-:S05]  /*4160*/  I2FP.F32.S32 R148, R173 ;  /* 0x000000ad00947245 */ /* 0x000fca0000201400 */
[C---:B------:R-:W-:Y:S01]  /*4170*/  HMMA.16816.F32 R56, R32.reuse, R144, R56 ;  /* 0x000000902038723c */ /* 0x040fe20000001838 */
[----:B------:R-:W-:Y:S01]  /*4180*/  FFMA.FTZ R148, R148, UR5, R100 ;  /* 0x0000000594947c23 */ /* 0x000fe20008010064 */
[C---:B------:R-:W-:Y:S02]  /*4190*/  VIADD R151, R140.reuse, 0x80 ;  /* 0x000000808c977836 */ /* 0x040fe40000000000 */
[C---:B------:R-:W-:Y:S02]  /*41a0*/  VIADD R150, R140.reuse, 0x81 ;  /* 0x000000818c967836 */ /* 0x040fe40000000000 */
[----:B------:R-:W-:Y:S01]  /*41b0*/  HMMA.16816.F32 R52, R32, R146, R52 ;  /* 0x000000922034723c */ /* 0x000fe20000001834 */
[----:B------:R-:W-:-:S05]  /*41c0*/  VIADD R144, R140, 0x89 ;  /* 0x000000898c907836 */ /* 0x000fca0000000000 */
[----:B------:R-:W-:Y:S01]  /*41d0*/  HMMA.16816.F32 R44, R32, R142, R44 ;  /* 0x0000008e202c723c */ /* 0x000fe2000000182c */
[----:B------:R-:W-:-:S05]  /*41e0*/  VIADD R146, R140, 0x41 ;  /* 0x000000418c927836 */ /* 0x000fca0000000000 */
[C---:B--2---:R-:W-:Y:S06]  /*41f0*/  HMMA.16816.F32 R28, R32.reuse, R176, R28 ;  /* 0x000000b0201c723c */ /* 0x044fec000000181c */
[----:B------:R-:W-:Y:S07]  /*4200*/  HMMA.16816.F32 R24, R32, R178, R24 ;  /* 0x000000b22018723c */ /* 0x000fee0000001818 */
[----:B------:R-:W-:-:S02]  /*4210*/  I2FP.F32.S32 R32, R6 ;  /* 0x0000000600207245 */ /* 0x000fc40000201400 */
[----:B------:R-:W-:-:S03]  /*4220*/  I2FP.F32.S32 R6, R6 ;  /* 0x0000000600067245 */ /* 0x000fc60000201400 */
[----:B------:R-:W-:Y:S01]  /*4230*/  FFMA.FTZ R32, R32, UR5, R17 ;  /* 0x0000000520207c23 */ /* 0x000fe20008010011 */
[----:B------:R-:W-:Y:S01]  /*4240*/  FSEL R17, R23, -INF , !P0 ;  /* 0xff80000017117808 */ /* 0x000fe20004000000 */
[----:B------:R-:W-:Y:S01]  /*4250*/  FFMA.FTZ R6, R6, UR5, R19 ;  /* 0x0000000506067c23 */ /* 0x000fe20008010013 */
[----:B------:R-:W-:Y:S02]  /*4260*/  FSEL R19, R7, -INF , !P6 ;  /* 0xff80000007137808 */ /* 0x000fe40007000000 */
[----:B------:R-:W-:Y:S01]  /*4270*/  I2FP.F32.S32 R7, R18 ;  /* 0x0000001200077245 */ /* 0x000fe20000201400 */
[----:B------:R-:W-:Y:S01]  /*4280*/  BAR.SYNC.DEFER_BLOCKING 0x0 ;  /* 0x0000000000007b1d */ /* 0x000fe20000010000 */
[C---:B------:R-:W-:Y:S02]  /*4290*/  ISETP.GE.AND P6, PT, R18.reuse, R184, PT ;  /* 0x000000b81200720c */ /* 0x040fe40003fc6270 */
[----:B------:R-:W-:Y:S01]  /*42a0*/  ISETP.GE.AND P0, PT, R18, R2, PT ;  /* 0x000000021200720c */ /* 0x000fe20003f06270 */
[----:B------:R-:W-:Y:S01]  /*42b0*/  FFMA.FTZ R12, R7, UR5, R14 ;  /* 0x00000005070c7c23 */ /* 0x000fe2000801000e */
[----:B------:R-:W-:Y:S01]  /*42c0*/  I2FP.F32.S32 R23, R22 ;  /* 0x0000001600177245 */ /* 0x000fe20000201400 */
[----:B------:R-:W-:Y:S01]  /*42d0*/  VIADD R14, R140, 0x18 ;  /* 0x000000188c0e7836 */ /* 0x000fe20000000000 */
[----:B------:R-:W-:-:S02]  /*42e0*/  FSEL R18, R4, -INF , !P5 ;  /* 0xff80000004127808 */ /* 0x000fc40006800000 */
[----:B------:R-:W-:Y:S01]  /*42f0*/  I2FP.F32.S32 R4, R22 ;  /* 0x0000001600047245 */ /* 0x000fe20000201400 */
[----:B------:R-:W-:Y:S01]  /*4300*/  FFMA.FTZ R23, R23, UR5, R13 ;  /* 0x0000000517177c23 */ /* 0x000fe2000801000d */
[----:B------:R-:W-:Y:S01]  /*4310*/  ISETP.GE.AND P5, PT, R22, R184, PT ;  /* 0x000000b81600720c */ /* 0x000fe20003fa6270 */
[----:B------:R-:W-:Y:S01]  /*4320*/  VIADD R22, R140, 0x19 ;  /* 0x000000198c167836 */ /* 0x000fe20000000000 */
[----:B------:R-:W-:Y:S01]  /*4330*/  FSEL R13, R6, -INF , !P2 ;  /* 0xff800000060d7808 */ /* 0x000fe20005000000 */
[----:B------:R-:W-:Y:S01]  /*4340*/  FFMA.FTZ R4, R4, UR5, R15 ;  /* 0x0000000504047c23 */ /* 0x000fe2000801000f */
[-C--:B------:R-:W-:Y:S02]  /*4350*/  I2FP.F32.S32 R6, R14.reuse ;  /* 0x0000000e00067245 */ /* 0x080fe40000201400 */
[----:B------:R-:W-:Y:S01]  /*4360*/  FSEL R15, R32, -INF , !P4 ;  /* 0xff800000200f7808 */ /* 0x000fe20006000000 */
[----:B------:R-:W-:Y:S01]  /*4370*/  VIADD R32, R140, 0x31 ;  /* 0x000000318c207836 */ /* 0x000fe20000000000 */
        /* <DEDUP_REMOVED lines=8> */
[----:B------:R-:W-:-:S02]  /*4400*/  FSEL R14, R5, -INF , !P6 ;  /* 0xff800000050e7808 */ /* 0x000fc40007000000 */
[----:B------:R-:W-:Y:S01]  /*4410*/  I2FP.F32.S32 R5, R22 ;  /* 0x0000001600057245 */ /* 0x000fe20000201400 */
[----:B------:R-:W-:Y:S01]  /*4420*/  FFMA.FTZ R34, R34, UR5, R9 ;  /* 0x0000000522227c23 */ /* 0x000fe20008010009 */
[----:B------:R-:W-:Y:S02]  /*4430*/  FSEL R12, R12, -INF , !P0 ;  /* 0xff8000000c0c7808 */ /* 0x000fe40004000000 */
[----:B------:R-:W-:Y:S01]  /*4440*/  ISETP.GE.AND P6, PT, R22, R184, PT ;  /* 0x000000b81600720c */ /* 0x000fe20003fc6270 */
[----:B------:R-:W-:Y:S01]  /*4450*/  FFMA.FTZ R9, R5, UR5, R11 ;  /* 0x0000000505097c23 */ /* 0x000fe2000801000b */
[----:B------:R-:W-:Y:S01]  /*4460*/  FSEL R11, R4, -INF , !P3 ;  /* 0xff800000040b7808 */ /* 0x000fe20005800000 */
[----:B------:R-:W-:Y:S01]  /*4470*/  VIADD R5, R140, 0x28 ;  /* 0x000000288c057836 */ /* 0x000fe20000000000 */
[----:B------:R-:W-:Y:S02]  /*4480*/  I2FP.F32.S32 R4, R6 ;  /* 0x0000000600047245 */ /* 0x000fe40000201400 */
[----:B------:R-:W-:-:S02]  /*4490*/  ISETP.GE.AND P0, PT, R22, R2, PT ;  /* 0x000000021600720c */ /* 0x000fc40003f06270 */
[----:B------:R-:W-:Y:S01]  /*44a0*/  I2FP.F32.S32 R33, R7 ;  /* 0x0000000700217245 */ /* 0x000fe20000201400 */
[----:B------:R-:W-:Y:S01]  /*44b0*/  FFMA.FTZ R137, R4, UR5, R137 ;  /* 0x0000000504897c23 */ /* 0x000fe20008010089 */
[----:B------:R-:W-:Y:S01]  /*44c0*/  FSEL R23, R23, -INF , !P5 ;  /* 0xff80000017177808 */ /* 0x000fe20006800000 */
[----:B------:R-:W-:Y:S01]  /*44d0*/  VIADD R4, R140, 0x29 ;  /* 0x000000298c047836 */ /* 0x000fe20000000000 */
[----:B------:R-:W-:Y:S01]  /*44e0*/  ISETP.GE.AND P5, PT, R7, R184, PT ;  /* 0x000000b80700720c */ /* 0x000fe20003fa6270 */
[----:B------:R-:W-:Y:S01]  /*44f0*/  FFMA.FTZ R33, R33, UR5, R136 ;  /* 0x0000000521217c23 */ /* 0x000fe20008010088 */
[----:B------:R-:W-:Y:S02]  /*4500*/  ISETP.GE.AND P3, PT, R7, R2, PT ;  /* 0x000000020700720c */ /* 0x000fe40003f66270 */
[----:B------:R-:W-:Y:S01]  /*4510*/  FSEL R22, R8, -INF , !P4 ;  /* 0xff80000008167808 */ /* 0x000fe20006000000 */
[----:B------:R-:W-:Y:S01]  /*4520*/  VIADD R8, R140, 0x30 ;  /* 0x000000308c087836 */ /* 0x000fe20000000000 */
[----:B------:R-:W-:-:S02]  /*4530*/  FSEL R10, R10, -INF , !P2 ;  /* 0xff8000000a0a7808 */ /* 0x000fc40005000000 */
[----:B------:R-:W-:Y:S02]  /*4540*/  I2FP.F32.S32 R7, R7 ;  /* 0x0000000700077245 */ /* 0x000fe40000201400 */
[C---:B------:R-:W-:Y:S02]  /*4550*/  ISETP.GE.AND P4, PT, R6.reuse, R184, PT ;  /* 0x000000b80600720c */ /* 0x040fe40003f86270 */
[----:B------:R-:W-:Y:S01]  /*4560*/  ISETP.GE.AND P2, PT, R6, R2, PT ;  /* 0x000000020600720c */ /* 0x000fe20003f46270 */
[----:B------:R-:W-:Y:S01]  /*4570*/  FFMA.FTZ R7, R7, UR5, R138 ;  /* 0x0000000507077c23 */ /* 0x000fe2000801008a */
[----:B------:R-:W-:Y:S02]  /*4580*/  FSEL R34, R34, -INF , !P6 ;  /* 0xff80000022227808 */ /* 0x000fe40007000000 */
[----:B------:R-:W-:Y:S02]  /*4590*/  FSEL R9, R9, -INF , !P0 ;  /* 0xff80000009097808 */ /* 0x000fe40004000000 */
[----:B------:R-:W-:-:S02]  /*45a0*/  I2FP.F32.S32 R6, R6 ;  /* 0x0000000600067245 */ /* 0x000fc40000201400 */
[-C--:B------:R-:W-:Y:S02]  /*45b0*/  I2FP.F32.S32 R35, R5.reuse ;  /* 0x0000000500237245 */ /* 0x080fe40000201400 */
[C---:B------:R-:W-:Y:S01]  /*45c0*/  ISETP.GE.AND P6, PT, R5.reuse, R184, PT ;  /* 0x000000b80500720c */ /* 0x040fe20003fc6270 */
[----:B------:R-:W-:Y:S01]  /*45d0*/  FFMA.FTZ R6, R6, UR5, R139 ;  /* 0x0000000506067c23 */ /* 0x000fe2000801008b */
[----:B------:R-:W-:Y:S01]  /*45e0*/  ISETP.GE.AND P0, PT, R5, R2, PT ;  /* 0x000000020500720c */ /* 0x000fe20003f06270 */
[----:B------:R-:W-:Y:S01]  /*45f0*/  FFMA.FTZ R35, R35, UR5, R132 ;  /* 0x0000000523237c23 */ /* 0x000fe20008010084 */
[----:B------:R-:W-:Y:S02]  /*4600*/  I2FP.F32.S32 R5, R5 ;  /* 0x0000000500057245 */ /* 0x000fe40000201400 */
[----:B------:R-:W-:Y:S02]  /*4610*/  I2FP.F32.S32 R136, R4 ;  /* 0x0000000400887245 */ /* 0x000fe40000201400 */
[----:B------:R-:W-:Y:S01]  /*4620*/  FSEL R33, R33, -INF , !P5 ;  /* 0xff80000021217808 */ /* 0x000fe20006800000 */
[----:B------:R-:W-:Y:S01]  /*4630*/  FFMA.FTZ R5, R5, UR5, R134 ;  /* 0x0000000505057c23 */ /* 0x000fe20008010086 */
[----:B------:R-:W-:Y:S01]  /*4640*/  FSEL R7, R7, -INF , !P3 ;  /* 0xff80000007077808 */ /* 0x000fe20005800000 */
[----:B------:R-:W-:Y:S01]  /*4650*/  FFMA.FTZ R136, R136, UR5, R133 ;  /* 0x0000000588887c23 */ /* 0x000fe20008010085 */
[----:B------:R-:W-:-:S02]  /*4660*/  I2FP.F32.S32 R133, R8 ;  /* 0x0000000800857245 */ /* 0x000fc40000201400 */
[C---:B------:R-:W-:Y:S02]  /*4670*/  ISETP.GE.AND P5, PT, R4.reuse, R184, PT ;  /* 0x000000b80400720c */ /* 0x040fe40003fa6270 */
[----:B------:R-:W-:Y:S01]  /*4680*/  ISETP.GE.AND P3, PT, R4, R2, PT ;  /* 0x000000020400720c */ /* 0x000fe20003f66270 */
[----:B------:R-:W-:Y:S01]  /*4690*/  FFMA.FTZ R133, R133, UR5, R128 ;  /* 0x0000000585857c23 */ /* 0x000fe20008010080 */
[----:B------:R-:W-:Y:S01]  /*46a0*/  FSEL R132, R137, -INF , !P4 ;  /* 0xff80000089847808 */ /* 0x000fe20006000000 */
[----:B------:R-:W-:Y:S01]  /*46b0*/  VIADD R128, R140, 0x38 ;  /* 0x000000388c807836 */ /* 0x000fe20000000000 */
[----:B------:R-:W-:Y:S02]  /*46c0*/  FSEL R6, R6, -INF , !P2 ;  /* 0xff80000006067808 */ /* 0x000fe40005000000 */
[----:B------:R-:W-:Y:S02]  /*46d0*/  I2FP.F32.S32 R4, R4 ;  /* 0x0000000400047245 */ /* 0x000fe40000201400 */
[----:B------:R-:W-:-:S02]  /*46e0*/  ISETP.GE.AND P4, PT, R8, R184, PT ;  /* 0x000000b80800720c */ /* 0x000fc40003f86270 */
[----:B------:R-:W-:Y:S01]  /*46f0*/  ISETP.GE.AND P2, PT, R8, R2, PT ;  /* 0x000000020800720c */ /* 0x000fe20003f46270 */
[----:B------:R-:W-:Y:S01]  /*4700*/  FFMA.FTZ R4, R4, UR5, R135 ;  /* 0x0000000504047c23 */ /* 0x000fe20008010087 */
[----:B------:R-:W-:Y:S02]  /*4710*/  FSEL R35, R35, -INF , !P6 ;  /* 0xff80000023237808 */ /* 0x000fe40007000000 */
[----:B------:R-:W-:Y:S02]  /*4720*/  FSEL R5, R5, -INF , !P0 ;  /* 0xff80000005057808 */ /* 0x000fe40004000000 */
[----:B------:R-:W-:Y:S02]  /*4730*/  I2FP.F32.S32 R8, R8 ;  /* 0x0000000800087245 */ /* 0x000fe40000201400 */
[----:B------:R-:W-:Y:S02]  /*4740*/  I2FP.F32.S32 R134, R32 ;  /* 0x0000002000867245 */ /* 0x000fe40000201400 */
[----:B------:R-:W-:Y:S01]  /*4750*/  ISETP.GE.AND P6, PT, R32, R184, PT ;  /* 0x000000b82000720c */ /* 0x000fe20003fc6270 */
[----:B------:R-:W-:Y:S01]  /*4760*/  FFMA.FTZ R8, R8, UR5, R130 ;  /* 0x0000000508087c23 */ /* 0x000fe20008010082 */
[----:B------:R-:W-:Y:S01]  /*4770*/  ISETP.GE.AND P0, PT, R32, R2, PT ;  /* 0x000000022000720c */ /* 0x000fe20003f06270 */
[----:B------:R-:W-:Y:S01]  /*4780*/  VIADD R130, R140, 0x39 ;  /* 0x000000398c827836 */ /* 0x000fe20000000000 */
[----:B------:R-:W-:Y:S01]  /*4790*/  I2FP.F32.S32 R32, R32 ;  /* 0x0000002000207245 */ /* 0x000fe20000201400 */
[----:B------:R-:W-:Y:S01]  /*47a0*/  FFMA.FTZ R129, R134, UR5, R129 ;  /* 0x0000000586817c23 */ /* 0x000fe20008010081 */
[----:B------:R-:W-:-:S02]  /*47b0*/  FSEL R136, R136, -INF , !P5 ;  /* 0xff80000088887808 */ /* 0x000fc40006800000 */
[----:B------:R-:W-:Y:S01]  /*47c0*/  FSEL R4, R4, -INF , !P3 ;  /* 0xff80000004047808 */ /* 0x000fe20005800000 */
[----:B------:R-:W-:Y:S01]  /*47d0*/  FFMA.FTZ R32, R32, UR5, R131 ;  /* 0x0000000520207c23 */ /* 0x000fe20008010083 */
[----:B------:R-:W-:Y:S02]  /*47e0*/  I2FP.F32.S32 R131, R128 ;  /* 0x0000008000837245 */ /* 0x000fe40000201400 */
[C---:B------:R-:W-:Y:S02]  /*47f0*/  ISETP.GE.AND P5, PT, R128.reuse, R184, PT ;  /* 0x000000b88000720c */ /* 0x040fe40003fa6270 */
[----:B------:R-:W-:Y:S01]  /*4800*/  ISETP.GE.AND P3, PT, R128, R2, PT ;  /* 0x000000028000720c */ /* 0x000fe20003f66270 */
[----:B------:R-:W-:Y:S01]  /*4810*/  FFMA.FTZ R131, R131, UR5, R124 ;  /* 0x0000000583837c23 */ /* 0x000fe2000801007c */
[----:B------:R-:W-:Y:S01]  /*4820*/  FSEL R133, R133, -INF , !P4 ;  /* 0xff80000085857808 */ /* 0x000fe20006000000 */
[----:B------:R-:W-:Y:S01]  /*4830*/  VIADD R124, R140, 0x40 ;  /* 0x000000408c7c7836 */ /* 0x000fe20000000000 */
[----:B------:R-:W-:-:S02]  /*4840*/  FSEL R8, R8, -INF , !P2 ;  /* 0xff80000008087808 */ /* 0x000fc40005000000 */
[----:B------:R-:W-:Y:S02]  /*4850*/  I2FP.F32.S32 R128, R128 ;  /* 0x0000008000807245 */ /* 0x000fe40000201400 */
[----:B------:R-:W-:Y:S02]  /*4860*/  I2FP.F32.S32 R147, R130 ;  /* 0x0000008200937245 */ /* 0x000fe40000201400 */
[----:B------:R-:W-:Y:S01]  /*4870*/  ISETP.GE.AND P4, PT, R130, R184, PT ;  /* 0x000000b88200720c */ /* 0x000fe20003f86270 */
[----:B------:R-:W-:Y:S01]  /*4880*/  FFMA.FTZ R128, R128, UR5, R126 ;  /* 0x0000000580807c23 */ /* 0x000fe2000801007e */
[----:B------:R-:W-:Y:S01]  /*4890*/  ISETP.GE.AND P2, PT, R130, R2, PT ;  /* 0x000000028200720c */ /* 0x000fe20003f46270 */
[----:B------:R-:W-:Y:S01]  /*48a0*/  FFMA.FTZ R147, R147, UR5, R125 ;  /* 0x0000000593937c23 */ /* 0x000fe2000801007d */
[----:B------:R-:W-:Y:S02]  /*48b0*/  I2FP.F32.S32 R130, R130 ;  /* 0x0000008200827245 */ /* 0x000fe40000201400 */
[----:B------:R-:W-:-:S02]  /*48c0*/  FSEL R126, R129, -INF , !P6 ;  /* 0xff800000817e7808 */ /* 0x000fc40007000000 */
[----:B------:R-:W-:Y:S01]  /*48d0*/  FSEL R32, R32, -INF , !P0 ;  /* 0xff80000020207808 */ /* 0x000fe20004000000 */
[----:B------:R-:W-:Y:S01]  /*48e0*/  FFMA.FTZ R127, R130, UR5, R127 ;  /* 0x00000005827f7c23 */ /* 0x000fe2000801007f */
[----:B------:R-:W-:Y:S02]  /*48f0*/  I2FP.F32.S32 R130, R124 ;  /* 0x0000007c00827245 */ /* 0x000fe40000201400 */
[C---:B------:R-:W-:Y:S02]  /*4900*/  ISETP.GE.AND P6, PT, R124.reuse, R184, PT ;  /* 0x000000b87c00720c */ /* 0x040fe40003fc6270 */
[----:B------:R-:W-:Y:S01]  /*4910*/  ISETP.GE.AND P0, PT, R124, R2, PT ;  /* 0x000000027c00720c */ /* 0x000fe20003f06270 */
[----:B------:R-:W-:Y:S01]  /*4920*/  FFMA.FTZ R120, R130, UR5, R120 ;  /* 0x0000000582787c23 */ /* 0x000fe20008010078 */
[----:B------:R-:W-:Y:S01]  /*4930*/  I2FP.F32.S32 R129, R124 ;  /* 0x0000007c00817245 */ /* 0x000fe20000201400 */
[----:B------:R-:W-:Y:S01]  /*4940*/  VIADD R130, R140, 0x91 ;  /* 0x000000918c827836 */ /* 0x000fe20000000000 */
[----:B------:R-:W-:-:S02]  /*4950*/  I2FP.F32.S32 R124, R146 ;  /* 0x00000092007c7245 */ /* 0x000fc40000201400 */
[----:B------:R-:W-:Y:S01]  /*4960*/  FSEL R125, R131, -INF , !P5 ;  /* 0xff800000837d7808 */ /* 0x000fe20006800000 */
[----:B------:R-:W-:Y:S01]  /*4970*/  FFMA.FTZ R122, R129, UR5, R122 ;  /* 0x00000005817a7c23 */ /* 0x000fe2000801007a */
[----:B------:R-:W-:Y:S01]  /*4980*/  FSEL R128, R128, -INF , !P3 ;  /* 0xff80000080807808 */ /* 0x000fe20005800000 */
[----:B------:R-:W-:Y:S01]  /*4990*/  FFMA.FTZ R121, R124, UR5, R121 ;  /* 0x000000057c797c23 */ /* 0x000fe20008010079 */
[----:B------:R-:W-:Y:S01]  /*49a0*/  ISETP.GE.AND P5, PT, R146, R184, PT ;  /* 0x000000b89200720c */ /* 0x000fe20003fa6270 */
[----:B------:R-:W-:Y:S01]  /*49b0*/  VIADD R124, R140, 0x59 ;  /* 0x000000598c7c7836 */ /* 0x000fe20000000000 */
[----:B------:R-:W-:Y:S01]  /*49c0*/  ISETP.GE.AND P3, PT, R146, R2, PT ;  /* 0x000000029200720c */ /* 0x000fe20003f66270 */
[----:B------:R-:W-:Y:S01]  /*49d0*/  VIADD R131, R140, 0x90 ;  /* 0x000000908c837836 */ /* 0x000fe20000000000 */
[----:B------:R-:W-:Y:S02]  /*49e0*/  I2FP.F32.S32 R146, R146 ;  /* 0x0000009200927245 */ /* 0x000fe40000201400 */
[----:B------:R-:W-:-:S02]  /*49f0*/  FSEL R147, R147, -INF , !P4 ;  /* 0xff80000093937808 */ /* 0x000fc40006000000 */
[----:B------:R-:W-:Y:S01]  /*4a00*/  FSEL R135, R127, -INF , !P2 ;  /* 0xff8000007f877808 */ /* 0x000fe20005000000 */
[----:B------:R-:W-:Y:S01]  /*4a10*/  FFMA.FTZ R146, R146, UR5, R123 ;  /* 0x0000000592927c23 */ /* 0x000fe2000801007b */
[----:B------:R-:W-:Y:S01]  /*4a20*/  I2FP.F32.S32 R123, R152 ;  /* 0x00000098007b7245 */ /* 0x000fe20000201400 */
[----:B------:R-:W-:Y:S01]  /*4a30*/  VIADD R127, R140, 0x98 ;  /* 0x000000988c7f7836 */ /* 0x000fe20000000000 */
[C---:B------:R-:W-:Y:S02]  /*4a40*/  ISETP.GE.AND P4, PT, R152.reuse, R184, PT ;  /* 0x000000b89800720c */ /* 0x040fe40003f86270 */
[----:B------:R-:W-:Y:S01]  /*4a50*/  ISETP.GE.AND P2, PT, R152, R2, PT ;  /* 0x000000029800720c */ /* 0x000fe20003f46270 */
[----:B------:R-:W-:Y:S01]  /*4a60*/  FFMA.FTZ R123, R123, UR5, R108 ;  /* 0x000000057b7b7c23 */ /* 0x000fe2000801006c */
[----:B------:R-:W-:Y:S02]  /*4a70*/  I2FP.F32.S32 R152, R152 ;  /* 0x0000009800987245 */ /* 0x000fe40000201400 */
[----:B------:R-:W-:-:S02]  /*4a80*/  I2FP.F32.S32 R143, R124 ;  /* 0x0000007c008f7245 */ /* 0x000fc40000201400 */
[----:B------:R-:W-:Y:S01]  /*4a90*/  FSEL R141, R120, -INF , !P6 ;  /* 0xff800000788d7808 */ /* 0x000fe20007000000 */
[----:B------:R-:W-:Y:S01]  /*4aa0*/  FFMA.FTZ R152, R152, UR5, R110 ;  /* 0x0000000598987c23 */ /* 0x000fe2000801006e */
[----:B------:R-:W-:Y:S01]  /*4ab0*/  I2FP.F32.S32 R120, R124 ;  /* 0x0000007c00787245 */ /* 0x000fe20000201400 */
[----:B------:R-:W-:Y:S01]  /*4ac0*/  FFMA.FTZ R143, R143, UR5, R109 ;  /* 0x000000058f8f7c23 */ /* 0x000fe2000801006d */
[----:B------:R-:W-:Y:S01]  /*4ad0*/  VIADD R109, R140, 0x61 ;  /* 0x000000618c6d7836 */ /* 0x000fe20000000000 */
[----:B------:R-:W-:Y:S02]  /*4ae0*/  FSEL R123, R123, -INF , !P4 ;  /* 0xff8000007b7b7808 */ /* 0x000fe40006000000 */
[----:B------:R-:W-:Y:S01]  /*4af0*/  FSEL R152, R152, -INF , !P2 ;  /* 0xff80000098987808 */ /* 0x000fe20005000000 */
[----:B------:R-:W-:Y:S01]  /*4b00*/  FFMA.FTZ R111, R120, UR5, R111 ;  /* 0x00000005786f7c23 */ /* 0x000fe2000801006f */
[----:B------:R-:W-:Y:S02]  /*4b10*/  I2FP.F32.S32 R110, R109 ;  /* 0x0000006d006e7245 */ /* 0x000fe40000201400 */
[----:B------:R-:W-:-:S02]  /*4b20*/  ISETP.GE.AND P4, PT, R109, R184, PT ;  /* 0x000000b86d00720c */ /* 0x000fc40003f86270 */
[----:B------:R-:W-:Y:S01]  /*4b30*/  ISETP.GE.AND P2, PT, R109, R2, PT ;  /* 0x000000026d00720c */ /* 0x000fe20003f46270 */
[----:B------:R-:W-:Y:S01]  /*4b40*/  FFMA.FTZ R105, R110, UR5, R105 ;  /* 0x000000056e697c23 */ /* 0x000fe20008010069 */
[----:B------:R-:W-:Y:S02]  /*4b50*/  I2FP.F32.S32 R109, R109 ;  /* 0x0000006d006d7245 */ /* 0x000fe40000201400 */
[----:B------:R-:W-:Y:S02]  /*4b60*/  FSEL R138, R122, -INF , !P0 ;  /* 0xff8000007a8a7808 */ /* 0x000fe40004000000 */
[----:B------:R-:W-:Y:S01]  /*4b70*/  FSEL R108, R121, -INF , !P5 ;  /* 0xff800000796c7808 */ /* 0x000fe20006800000 */
[----:B------:R-:W-:Y:S01]  /*4b80*/  FFMA.FTZ R107, R109, UR5, R107 ;  /* 0x000000056d6b7c23 */ /* 0x000fe2000801006b */
[----:B------:R-:W-:Y:S01]  /*4b90*/  FSEL R146, R146, -INF , !P3 ;  /* 0xff80000092927808 */ /* 0x000fe20005800000 */
[----:B------:R-:W-:Y:S01]  /*4ba0*/  VIADD R109, R140, 0x69 ;  /* 0x000000698c6d7836 */ /* 0x000fe20000000000 */
[----:B------:R-:W-:-:S02]  /*4bb0*/  ISETP.GE.AND P6, PT, R124, R184, PT ;  /* 0x000000b87c00720c */ /* 0x000fc40003fc6270 */
[----:B------:R-:W-:Y:S02]  /*4bc0*/  ISETP.GE.AND P0, PT, R124, R2, PT ;  /* 0x000000027c00720c */ /* 0x000fe40003f06270 */
[----:B------:R-:W-:Y:S02]  /*4bd0*/  I2FP.F32.S32 R120, R170 ;  /* 0x000000aa00787245 */ /* 0x000fe40000201400 */
[C---:B------:R-:W-:Y:S02]  /*4be0*/  ISETP.GE.AND P5, PT, R170.reuse, R184, PT ;  /* 0x000000b8aa00720c */ /* 0x040fe40003fa6270 */
[----:B------:R-:W-:Y:S01]  /*4bf0*/  ISETP.GE.AND P3, PT, R170, R2, PT ;  /* 0x00000002aa00720c */ /* 0x000fe20003f66270 */
[----:B------:R-:W-:Y:S01]  /*4c00*/  FFMA.FTZ R104, R120, UR5, R104 ;  /* 0x0000000578687c23 */ /* 0x000fe20008010068 */
[----:B------:R-:W-:Y:S01]  /*4c10*/  I2FP.F32.S32 R170, R170 ;  /* 0x000000aa00aa7245 */ /* 0x000fe20000201400 */
[----:B------:R-:W-:Y:S01]  /*4c20*/  VIADD R120, R140, 0x99 ;  /* 0x000000998c787836 */ /* 0x000fe20000000000 */
[----:B------:R-:W-:-:S02]  /*4c30*/  FSEL R143, R143, -INF , !P6 ;  /* 0xff8000008f8f7808 */ /* 0x000fc40007000000 */
[----:B------:R-:W-:Y:S01]  /*4c40*/  FSEL R163, R111, -INF , !P0 ;  /* 0xff8000006fa37808 */ /* 0x000fe20004000000 */
[----:B------:R-:W-:Y:S01]  /*4c50*/  FFMA.FTZ R170, R170, UR5, R106 ;  /* 0x00000005aaaa7c23 */ /* 0x000fe2000801006a */
[C---:B------:R-:W-:Y:S02]  /*4c60*/  ISETP.GE.AND P6, PT, R173.reuse, R184, PT ;  /* 0x000000b8ad00720c */ /* 0x040fe40003fc6270 */
[----:B------:R-:W-:Y:S02]  /*4c70*/  ISETP.GE.AND P0, PT, R173, R2, PT ;  /* 0x00000002ad00720c */ /* 0x000fe40003f06270 */
[----:B------:R-:W-:Y:S02]  /*4c80*/  I2FP.F32.S32 R173, R173 ;  /* 0x000000ad00ad7245 */ /* 0x000fe40000201400 */
[-C--:B------:R-:W-:Y:S02]  /*4c90*/  I2FP.F32.S32 R106, R109.reuse ;  /* 0x0000006d006a7245 */ /* 0x080fe40000201400 */
[----:B------:R-:W-:Y:S01]  /*4ca0*/  FSEL R137, R104, -INF , !P5 ;  /* 0xff80000068897808 */ /* 0x000fe20006800000 */
[----:B------:R-:W-:Y:S01]  /*4cb0*/  FFMA.FTZ R173, R173, UR5, R102 ;  /* 0x00000005adad7c23 */ /* 0x000fe20008010066 */
[----:B------:R-:W-:Y:S01]  /*4cc0*/  I2FP.F32.S32 R104, R109 ;  /* 0x0000006d00687245 */ /* 0x000fe20000201400 */
[----:B------:R-:W-:Y:S01]  /*4cd0*/  FFMA.FTZ R102, R106, UR5, R101 ;  /* 0x000000056a667c23 */ /* 0x000fe20008010065 */
[----:B------:R-:W-:Y:S01]  /*4ce0*/  FSEL R100, R105, -INF , !P4 ;  /* 0xff80000069647808 */ /* 0x000fe20006000000 */
[----:B------:R-:W-:Y:S01]  /*4cf0*/  VIADD R101, R140, 0x71 ;  /* 0x000000718c657836 */ /* 0x000fe20000000000 */
[----:B------:R-:W-:Y:S01]  /*4d00*/  FSEL R172, R107, -INF , !P2 ;  /* 0xff8000006bac7808 */ /* 0x000fe20005000000 */
[----:B------:R-:W-:Y:S01]  /*4d10*/  FFMA.FTZ R103, R104, UR5, R103 ;  /* 0x0000000568677c23 */ /* 0x000fe20008010067 */
[----:B------:R-:W-:-:S02]  /*4d20*/  ISETP.GE.AND P4, PT, R171, R184, PT ;  /* 0x000000b8ab00720c */ /* 0x000fc40003f86270 */
[----:B------:R-:W-:Y:S02]  /*4d30*/  ISETP.GE.AND P2, PT, R171, R2, PT ;  /* 0x00000002ab00720c */ /* 0x000fe40003f46270 */
[----:B------:R-:W-:Y:S02]  /*4d40*/  I2FP.F32.S32 R171, R171 ;  /* 0x000000ab00ab7245 */ /* 0x000fe40000201400 */
[----:B------:R-:W-:Y:S02]  /*4d50*/  FSEL R148, R148, -INF , !P6 ;  /* 0xff80000094947808 */ /* 0x000fe40007000000 */
[----:B------:R-:W-:Y:S01]  /*4d60*/  FSEL R173, R173, -INF , !P0 ;  /* 0xff800000adad7808 */ /* 0x000fe20004000000 */
[----:B------:R-:W-:Y:S01]  /*4d70*/  FFMA.FTZ R171, R171, UR5, R98 ;  /* 0x00000005abab7c23 */ /* 0x000fe20008010062 */
[----:B------:R-:W-:Y:S02]  /*4d80*/  I2FP.F32.S32 R104, R101 ;  /* 0x0000006500687245 */ /* 0x000fe40000201400 */
[----:B------:R-:W-:-:S02]  /*4d90*/  ISETP.GE.AND P6, PT, R101, R184, PT ;  /* 0x000000b86500720c */ /* 0x000fc40003fc6270 */
[----:B------:R-:W-:Y:S01]  /*4da0*/  ISETP.GE.AND P0, PT, R101, R2, PT ;  /* 0x000000026500720c */ /* 0x000fe20003f06270 */
[----:B------:R-:W-:Y:S01]  /*4db0*/  FFMA.FTZ R98, R104, UR5, R97 ;  /* 0x0000000568627c23 */ /* 0x000fe20008010061 */
[----:B------:R-:W-:Y:S02]  /*4dc0*/  FSEL R170, R170, -INF , !P3 ;  /* 0xff800000aaaa7808 */ /* 0x000fe40005800000 */
[----:B------:R-:W-:Y:S02]  /*4dd0*/  I2FP.F32.S32 R101, R101 ;  /* 0x0000006500657245 */ /* 0x000fe40000201400 */
[C---:B------:R-:W-:Y:S02]  /*4de0*/  ISETP.GE.AND P5, PT, R109.reuse, R184, PT ;  /* 0x000000b86d00720c */ /* 0x040fe40003fa6270 */
[----:B------:R-:W-:Y:S01]  /*4df0*/  ISETP.GE.AND P3, PT, R109, R2, PT ;  /* 0x000000026d00720c */ /* 0x000fe20003f66270 */
[----:B------:R-:W-:Y:S01]  /*4e00*/  FFMA.FTZ R99, R101, UR5, R99 ;  /* 0x0000000565637c23 */ /* 0x000fe20008010063 */
[----:B------:R-:W-:-:S02]  /*4e10*/  FSEL R96, R102, -INF , !P5 ;  /* 0xff80000066607808 */ /* 0x000fc40006800000 */
[----:B------:R-:W-:Y:S02]  /*4e20*/  FSEL R174, R103, -INF , !P3 ;  /* 0xff80000067ae7808 */ /* 0x000fe40005800000 */
[----:B------:R-:W-:Y:S02]  /*4e30*/  FSEL R153, R153, -INF , !P4 ;  /* 0xff80000099997808 */ /* 0x000fe40006000000 */
[----:B------:R-:W-:Y:S02]  /*4e40*/  FSEL R171, R171, -INF , !P2 ;  /* 0xff800000abab7808 */ /* 0x000fe40005000000 */
[----:B------:R-:W-:Y:S02]  /*4e50*/  I2FP.F32.S32 R101, R162 ;  /* 0x000000a200657245 */ /* 0x000fe40000201400 */
[C---:B------:R-:W-:Y:S02]  /*4e60*/  ISETP.GE.AND P5, PT, R162.reuse, R184, PT ;  /* 0x000000b8a200720c */ /* 0x040fe40003fa6270 */
[----:B------:R-:W-:Y:S01]  /*4e70*/  ISETP.GE.AND P3, PT, R162, R2, PT ;  /* 0x00000002a200720c */ /* 0x000fe20003f66270 */
[----:B------:R-:W-:Y:S01]  /*4e80*/  FFMA.FTZ R92, R101, UR5, R92 ;  /* 0x00000005655c7c23 */ /* 0x000fe2000801005c */
[----:B------:R-:W-:-:S02]  /*4e90*/  I2FP.F32.S32 R97, R161 ;  /* 0x000000a100617245 */ /* 0x000fc40000201400 */
[C---:B------:R-:W-:Y:S02]  /*4ea0*/  ISETP.GE.AND P4, PT, R161.reuse, R184, PT ;  /* 0x000000b8a100720c */ /* 0x040fe40003f86270 */
        /* <DEDUP_REMOVED lines=12> */
[----:B------:R-:W-:Y:S02]  /*4f70*/  I2FP.F32.S32 R151, R151 ;  /* 0x0000009700977245 */ /* 0x000fe40000201400 */
[----:B------:R-:W-:Y:S02]  /*4f80*/  FSEL R92, R92, -INF , !P5 ;  /* 0xff8000005c5c7808 */ /* 0x000fe40006800000 */
[----:B------:R-:W-:Y:S01]  /*4f90*/  FSEL R162, R162, -INF , !P3 ;  /* 0xff800000a2a27808 */ /* 0x000fe20005800000 */
[----:B------:R-:W-:Y:S01]  /*4fa0*/  FFMA.FTZ R151, R151, UR5, R90 ;  /* 0x0000000597977c23 */ /* 0x000fe2000801005a */
[----:B------:R-:W-:Y:S01]  /*4fb0*/  I2FP.F32.S32 R94, R150 ;  /* 0x00000096005e7245 */ /* 0x000fe20000201400 */
[----:B------:R-:W-:Y:S01]  /*4fc0*/  VIADD R90, R140, 0x88 ;  /* 0x000000888c5a7836 */ /* 0x000fe20000000000 */
[----:B------:R-:W-:-:S02]  /*4fd0*/  ISETP.GE.AND P5, PT, R150, R184, PT ;  /* 0x000000b89600720c */ /* 0x000fc40003fa6270 */
[----:B------:R-:W-:Y:S01]  /*4fe0*/  ISETP.GE.AND P3, PT, R150, R2, PT ;  /* 0x000000029600720c */ /* 0x000fe20003f66270 */
[----:B------:R-:W-:Y:S01]  /*4ff0*/  FFMA.FTZ R94, R94, UR5, R89 ;  /* 0x000000055e5e7c23 */ /* 0x000fe20008010059 */
        /* <DEDUP_REMOVED lines=14> */
[----:B------:R-:W-:-:S02]  /*50e0*/  ISETP.GE.AND P6, PT, R144, R184, PT ;  /* 0x000000b89000720c */ /* 0x000fc40003fc6270 */
[----:B------:R-:W-:Y:S02]  /*50f0*/  ISETP.GE.AND P0, PT, R144, R2, PT ;  /* 0x000000029000720c */ /* 0x000fe40003f06270 */
[----:B------:R-:W-:Y:S02]  /*5100*/  FSEL R85, R94, -INF , !P5 ;  /* 0xff8000005e557808 */ /* 0x000fe40006800000 */
[----:B------:R-:W-:Y:S02]  /*5110*/  FSEL R150, R150, -INF , !P3 ;  /* 0xff80000096967808 */ /* 0x000fe40005800000 */
[----:B------:R-:W-:Y:S02]  /*5120*/  I2FP.F32.S32 R144, R144 ;  /* 0x0000009000907245 */ /* 0x000fe40000201400 */
[-C--:B------:R-:W-:Y:S02]  /*5130*/  I2FP.F32.S32 R91, R131.reuse ;  /* 0x00000083005b7245 */ /* 0x080fe40000201400 */
[C---:B------:R-:W-:Y:S01]  /*5140*/  ISETP.GE.AND P5, PT, R131.reuse, R184, PT ;  /* 0x000000b88300720c */ /* 0x040fe20003fa6270 */
[----:B------:R-:W-:Y:S01]  /*5150*/  FFMA.FTZ R144, R144, UR5, R87 ;  /* 0x0000000590907c23 */ /* 0x000fe20008010057 */
[----:B------:R-:W-:Y:S01]  /*5160*/  ISETP.GE.AND P3, PT, R131, R2, PT ;  /* 0x000000028300720c */ /* 0x000fe20003f66270 */
[----:B------:R-:W-:Y:S01]  /*5170*/  FFMA.FTZ R80, R91, UR5, R80 ;  /* 0x000000055b507c23 */ /* 0x000fe20008010050 */
[----:B------:R-:W-:-:S02]  /*5180*/  I2FP.F32.S32 R131, R131 ;  /* 0x0000008300837245 */ /* 0x000fc40000201400 */
[----:B------:R-:W-:Y:S02]  /*5190*/  I2FP.F32.S32 R87, R130 ;  /* 0x0000008200577245 */ /* 0x000fe40000201400 */
[----:B------:R-:W-:Y:S01]  /*51a0*/  FSEL R84, R84, -INF , !P4 ;  /* 0xff80000054547808 */ /* 0x000fe20006000000 */
[----:B------:R-:W-:Y:S01]  /*51b0*/  FFMA.FTZ R131, R131, UR5, R82 ;  /* 0x0000000583837c23 */ /* 0x000fe20008010052 */
[----:B------:R-:W-:Y:S01]  /*51c0*/  FSEL R145, R86, -INF , !P2 ;  /* 0xff80000056917808 */ /* 0x000fe20005000000 */
[----:B------:R-:W-:Y:S01]  /*51d0*/  FFMA.FTZ R87, R87, UR5, R81 ;  /* 0x0000000557577c23 */ /* 0x000fe20008010051 */
[C---:B------:R-:W-:Y:S02]  /*51e0*/  ISETP.GE.AND P4, PT, R130.reuse, R184, PT ;  /* 0x000000b88200720c */ /* 0x040fe40003f86270 */
[----:B------:R-:W-:Y:S02]  /*51f0*/  ISETP.GE.AND P2, PT, R130, R2, PT ;  /* 0x000000028200720c */ /* 0x000fe40003f46270 */
[----:B------:R-:W-:-:S02]  /*5200*/  I2FP.F32.S32 R86, R127 ;  /* 0x0000007f00567245 */ /* 0x000fc40000201400 */
[----:B------:R-:W-:Y:S02]  /*5210*/  FSEL R80, R80, -INF , !P5 ;  /* 0xff80000050507808 */ /* 0x000fe40006800000 */
[----:B------:R-:W-:Y:S01]  /*5220*/  FSEL R131, R131, -INF , !P3 ;  /* 0xff80000083837808 */ /* 0x000fe20005800000 */
[----:B------:R-:W-:Y:S01]  /*5230*/  FFMA.FTZ R86, R86, UR5, R76 ;  /* 0x0000000556567c23 */ /* 0x000fe2000801004c */
[----:B------:R-:W-:Y:S02]  /*5240*/  I2FP.F32.S32 R130, R130 ;  /* 0x0000008200827245 */ /* 0x000fe40000201400 */
[----:B------:R-:W-:Y:S01]  /*5250*/  FSEL R81, R90, -INF , !P6 ;  /* 0xff8000005a517808 */ /* 0x000fe20007000000 */
[----:B------:R-:W-:Y:S01]  /*5260*/  VIADD R90, R140, 0x48 ;  /* 0x000000488c5a7836 */ /* 0x000fe20000000000 */
[----:B------:R-:W-:Y:S01]  /*5270*/  FSEL R144, R144, -INF , !P0 ;  /* 0xff80000090907808 */ /* 0x000fe20004000000 */
[----:B------:R-:W-:Y:S01]  /*5280*/  FFMA.FTZ R130, R130, UR5, R83 ;  /* 0x0000000582827c23 */ /* 0x000fe20008010053 */
[----:B------:R-:W-:Y:S01]  /*5290*/  I2FP.F32.S32 R82, R120 ;  /* 0x0000007800527245 */ /* 0x000fe20000201400 */
[----:B------:R-:W-:Y:S01]  /*52a0*/  VIADD R83, R140, 0x49 ;  /* 0x000000498c537836 */ /* 0x000fe20000000000 */
[----:B------:R-:W-:-:S02]  /*52b0*/  ISETP.GE.AND P5, PT, R120, R184, PT ;  /* 0x000000b87800720c */ /* 0x000fc40003fa6270 */
[----:B------:R-:W-:Y:S01]  /*52c0*/  ISETP.GE.AND P3, PT, R120, R2, PT ;  /* 0x000000027800720c */ /* 0x000fe20003f66270 */
[----:B------:R-:W-:Y:S01]  /*52d0*/  FFMA.FTZ R76, R82, UR5, R77 ;  /* 0x00000005524c7c23 */ /* 0x000fe2000801004d */
[C---:B------:R-:W-:Y:S01]  /*52e0*/  ISETP.GE.AND P6, PT, R127.reuse, R184, PT ;  /* 0x000000b87f00720c */ /* 0x040fe20003fc6270 */
[----:B------:R-:W-:Y:S01]  /*52f0*/  VIADD R77, R140, 0xa0 ;  /* 0x000000a08c4d7836 */ /* 0x000fe20000000000 */
[----:B------:R-:W-:Y:S02]  /*5300*/  ISETP.GE.AND P0, PT, R127, R2, PT ;  /* 0x000000027f00720c */ /* 0x000fe40003f06270 */
[----:B------:R-:W-:Y:S02]  /*5310*/  I2FP.F32.S32 R120, R120 ;  /* 0x0000007800787245 */ /* 0x000fe40000201400 */
[----:B------:R-:W-:Y:S02]  /*5320*/  I2FP.F32.S32 R127, R127 ;  /* 0x0000007f007f7245 */ /* 0x000fe40000201400 */
[----:B------:R-:W-:Y:S01]  /*5330*/  FSEL R130, R130, -INF , !P2 ;  /* 0xff80000082827808 */ /* 0x000fe20005000000 */
[----:B------:R-:W-:Y:S01]  /*5340*/  FFMA.FTZ R120, R120, UR5, R79 ;  /* 0x0000000578787c23 */ /* 0x000fe2000801004f */
[----:B------:R-:W-:Y:S01]  /*5350*/  I2FP.F32.S32 R82, R77 ;  /* 0x0000004d00527245 */ /* 0x000fe20000201400 */
[----:B------:R-:W-:Y:S01]  /*5360*/  FFMA.FTZ R127, R127, UR5, R78 ;  /* 0x000000057f7f7c23 */ /* 0x000fe2000801004e */
[----:B------:R-:W-:Y:S01]  /*5370*/  FSEL R78, R87, -INF , !P4 ;  /* 0xff800000574e7808 */ /* 0x000fe20006000000 */
[----:B------:R-:W-:Y:S01]  /*5380*/  VIADD R87, R140, 0x50 ;  /* 0x000000508c577836 */ /* 0x000fe20000000000 */
[C---:B------:R-:W-:Y:S01]  /*5390*/  ISETP.GE.AND P4, PT, R77.reuse, R184, PT ;  /* 0x000000b84d00720c */ /* 0x040fe20003f86270 */
[----:B------:R-:W-:Y:S01]  /*53a0*/  FFMA.FTZ R72, R82, UR5, R72 ;  /* 0x0000000552487c23 */ /* 0x000fe20008010048 */
[----:B------:R-:W-:-:S02]  /*53b0*/  ISETP.GE.AND P2, PT, R77, R2, PT ;  /* 0x000000024d00720c */ /* 0x000fc40003f46270 */
[----:B------:R-:W-:Y:S02]  /*53c0*/  I2FP.F32.S32 R79, R77 ;  /* 0x0000004d004f7245 */ /* 0x000fe40000201400 */
[----:B------:R-:W-:Y:S02]  /*53d0*/  FSEL R76, R76, -INF , !P5 ;  /* 0xff8000004c4c7808 */ /* 0x000fe40006800000 */
[----:B------:R-:W-:Y:S01]  /*53e0*/  FSEL R120, R120, -INF , !P3 ;  /* 0xff80000078787808 */ /* 0x000fe20005800000 */
[----:B------:R-:W-:Y:S01]  /*53f0*/  FFMA.FTZ R74, R79, UR5, R74 ;  /* 0x000000054f4a7c23 */ /* 0x000fe2000801004a */
[----:B------:R-:W-:Y:S01]  /*5400*/  FSEL R77, R86, -INF , !P6 ;  /* 0xff800000564d7808 */ /* 0x000fe20007000000 */
[----:B------:R-:W-:Y:S01]  /*5410*/  VIADD R86, R140, 0x51 ;  /* 0x000000518c567836 */ /* 0x000fe20000000000 */
[----:B------:R-:W-:Y:S02]  /*5420*/  FSEL R127, R127, -INF , !P0 ;  /* 0xff8000007f7f7808 */ /* 0x000fe40004000000 */
[----:B------:R-:W-:-:S02]  /*5430*/  ISETP.GE.AND P5, PT, R83, R184, PT ;  /* 0x000000b85300720c */ /* 0x000fc40003fa6270 */
[----:B------:R-:W-:Y:S02]  /*5440*/  ISETP.GE.AND P3, PT, R83, R2, PT ;  /* 0x000000025300720c */ /* 0x000fe40003f66270 */
[C---:B------:R-:W-:Y:S02]  /*5450*/  ISETP.GE.AND P6, PT, R90.reuse, R184, PT ;  /* 0x000000b85a00720c */ /* 0x040fe40003fc6270 */
[----:B------:R-:W-:Y:S02]  /*5460*/  ISETP.GE.AND P0, PT, R90, R2, PT ;  /* 0x000000025a00720c */ /* 0x000fe40003f06270 */
[----:B------:R-:W-:Y:S02]  /*5470*/  I2FP.F32.S32 R83, R83 ;  /* 0x0000005300537245 */ /* 0x000fe40000201400 */
[----:B------:R-:W-:Y:S02]  /*5480*/  I2FP.F32.S32 R90, R90 ;  /* 0x0000005a005a7245 */ /* 0x000fe40000201400 */
[----:B------:R-:W-:Y:S01]  /*5490*/  FSEL R72, R72, -INF , !P4 ;  /* 0xff80000048487808 */ /* 0x000fe20006000000 */
[C---:B------:R-:W-:Y:S01]  /*54a0*/  FFMA.FTZ R79, R83.reuse, UR5, R117 ;  /* 0x00000005534f7c23 */ /* 0x040fe20008010075 */
[----:B------:R-:W-:Y:S01]  /*54b0*/  FFMA.FTZ R119, R83, UR5, R119 ;  /* 0x0000000553777c23 */ /* 0x000fe20008010077 */
[C---:B------:R-:W-:Y:S01]  /*54c0*/  FFMA.FTZ R82, R90.reuse, UR5, R116 ;  /* 0x000000055a527c23 */ /* 0x040fe20008010074 */
[----:B------:R-:W-:Y:S01]  /*54d0*/  FFMA.FTZ R118, R90, UR5, R118 ;  /* 0x000000055a767c23 */ /* 0x000fe20008010076 */
[C---:B------:R-:W-:Y:S01]  /*54e0*/  VIADD R83, R140.reuse, 0xa1 ;  /* 0x000000a18c537836 */ /* 0x040fe20000000000 */
[----:B------:R-:W-:Y:S01]  /*54f0*/  FSEL R79, R79, -INF , !P5 ;  /* 0xff8000004f4f7808 */ /* 0x000fe20006800000 */
[----:B------:R-:W-:Y:S01]  /*5500*/  VIADD R90, R140, 0xa9 ;  /* 0x000000a98c5a7836 */ /* 0x000fe20000000000 */
[----:B------:R-:W-:-:S02]  /*5510*/  FSEL R149, R119, -INF , !P3 ;  /* 0xff80000077957808 */ /* 0x000fc40005800000 */
[----:B------:R-:W-:Y:S02]  /*5520*/  FSEL R116, R74, -INF , !P2 ;  /* 0xff8000004a747808 */ /* 0x000fe40005000000 */
[----:B------:R-:W-:Y:S02]  /*5530*/  FSEL R82, R82, -INF , !P6 ;  /* 0xff80000052527808 */ /* 0x000fe40007000000 */
[----:B------:R-:W-:Y:S02]  /*5540*/  FSEL R175, R118, -INF , !P0 ;  /* 0xff80000076af7808 */ /* 0x000fe40004000000 */
[C---:B------:R-:W-:Y:S02]  /*5550*/  ISETP.GE.AND P5, PT, R83.reuse, R184, PT ;  /* 0x000000b85300720c */ /* 0x040fe40003fa6270 */
[----:B------:R-:W-:Y:S02]  /*5560*/  ISETP.GE.AND P3, PT, R83, R2, PT ;  /* 0x000000025300720c */ /* 0x000fe40003f66270 */
[----:B------:R-:W-:-:S02]  /*5570*/  I2FP.F32.S32 R74, R87 ;  /* 0x00000057004a7245 */ /* 0x000fc40000201400 */
[C---:B------:R-:W-:Y:S02]  /*5580*/  ISETP.GE.AND P6, PT, R86.reuse, R184, PT ;  /* 0x000000b85600720c */ /* 0x040fe40003fc6270 */
[----:B------:R-:W-:Y:S01]  /*5590*/  ISETP.GE.AND P0, PT, R86, R2, PT ;  /* 0x000000025600720c */ /* 0x000fe20003f06270 */
[C---:B------:R-:W-:Y:S01]  /*55a0*/  FFMA.FTZ R112, R74.reuse, UR5, R112 ;  /* 0x000000054a707c23 */ /* 0x040fe20008010070 */
[----:B------:R-:W-:Y:S01]  /*55b0*/  I2FP.F32.S32 R83, R83 ;  /* 0x0000005300537245 */ /* 0x000fe20000201400 */
[----:B------:R-:W-:Y:S01]  /*55c0*/  FFMA.FTZ R114, R74, UR5, R114 ;  /* 0x000000054a727c23 */ /* 0x000fe20008010072 */
[----:B------:R-:W-:Y:S01]  /*55d0*/  I2FP.F32.S32 R86, R86 ;  /* 0x0000005600567245 */ /* 0x000fe20000201400 */
[----:B------:R-:W-:Y:S01]  /*55e0*/  VIADD R74, R140, 0xb0 ;  /* 0x000000b08c4a7836 */ /* 0x000fe20000000000 */
[----:B------:R-:W-:Y:S01]  /*55f0*/  ISETP.GE.AND P4, PT, R87, R184, PT ;  /* 0x000000b85700720c */ /* 0x000fe20003f86270 */
[----:B------:R-:W-:Y:S01]  /*5600*/  FFMA.FTZ R73, R83, UR5, R73 ;  /* 0x0000000553497c23 */ /* 0x000fe20008010049 */
[----:B------:R-:W-:Y:S01]  /*5610*/  ISETP.GE.AND P2, PT, R87, R2, PT ;  /* 0x000000025700720c */ /* 0x000fe20003f46270 */
[----:B------:R-:W-:Y:S01]  /*5620*/  FFMA.FTZ R75, R83, UR5, R75 ;  /* 0x00000005534b7c23 */ /* 0x000fe2000801004b */
[C---:B------:R-:W-:Y:S01]  /*5630*/  FFMA.FTZ R113, R86.reuse, UR5, R113 ;  /* 0x0000000556717c23 */ /* 0x040fe20008010071 */
[----:B------:R-:W-:Y:S01]  /*5640*/  FFMA.FTZ R115, R86, UR5, R115 ;  /* 0x0000000556737c23 */ /* 0x000fe20008010073 */
[----:B------:R-:W-:Y:S01]  /*5650*/  VIADD R87, R140, 0xa8 ;  /* 0x000000a88c577836 */ /* 0x000fe20000000000 */
[----:B------:R-:W-:-:S02]  /*5660*/  FSEL R86, R112, -INF , !P4 ;  /* 0xff80000070567808 */ /* 0x000fc40006000000 */
[----:B------:R-:W-:Y:S02]  /*5670*/  FSEL R160, R114, -INF , !P2 ;  /* 0xff80000072a07808 */ /* 0x000fe40005000000 */
[----:B------:R-:W-:Y:S02]  /*5680*/  FSEL R73, R73, -INF , !P5 ;  /* 0xff80000049497808 */ /* 0x000fe40006800000 */
[----:B------:R-:W-:Y:S02]  /*5690*/  FSEL R117, R75, -INF , !P3 ;  /* 0xff8000004b757808 */ /* 0x000fe40005800000 */
[C---:B------:R-:W-:Y:S02]  /*56a0*/  ISETP.GE.AND P4, PT, R87.reuse, R184, PT ;  /* 0x000000b85700720c */ /* 0x040fe40003f86270 */
[----:B------:R-:W-:Y:S02]  /*56b0*/  ISETP.GE.AND P2, PT, R87, R2, PT ;  /* 0x000000025700720c */ /* 0x000fe40003f46270 */
[----:B------:R-:W-:-:S02]  /*56c0*/  FSEL R83, R113, -INF , !P6 ;  /* 0xff80000071537808 */ /* 0x000fc40007000000 */
[----:B------:R-:W-:Y:S02]  /*56d0*/  FSEL R156, R115, -INF , !P0 ;  /* 0xff800000739c7808 */ /* 0x000fe40004000000 */
[C---:B------:R-:W-:Y:S02]  /*56e0*/  ISETP.GE.AND P5, PT, R74.reuse, R184, PT ;  /* 0x000000b84a00720c */ /* 0x040fe40003fa6270 */
[----:B------:R-:W-:Y:S02]  /*56f0*/  ISETP.GE.AND P3, PT, R74, R2, PT ;  /* 0x000000024a00720c */ /* 0x000fe40003f66270 */
[----:B------:R-:W-:Y:S02]  /*5700*/  I2FP.F32.S32 R87, R87 ;  /* 0x0000005700577245 */ /* 0x000fe40000201400 */
[C---:B------:R-:W-:Y:S02]  /*5710*/  ISETP.GE.AND P6, PT, R90.reuse, R184, PT ;  /* 0x000000b85a00720c */ /* 0x040fe40003fc6270 */
[----:B------:R-:W-:Y:S01]  /*5720*/  ISETP.GE.AND P0, PT, R90, R2, PT ;  /* 0x000000025a00720c */ /* 0x000fe20003f06270 */
[C---:B------:R-:W-:Y:S01]  /*5730*/  FFMA.FTZ R68, R87.reuse, UR5, R68 ;  /* 0x0000000557447c23 */ /* 0x040fe20008010044 */
[----:B------:R-:W-:Y:S01]  /*5740*/  I2FP.F32.S32 R74, R74 ;  /* 0x0000004a004a7245 */ /* 0x000fe20000201400 */
[----:B------:R-:W-:Y:S01]  /*5750*/  FFMA.FTZ R115, R87, UR5, R70 ;  /* 0x0000000557737c23 */ /* 0x000fe20008010046 */
[----:B------:R-:W-:Y:S01]  /*5760*/  I2FP.F32.S32 R90, R90 ;  /* 0x0000005a005a7245 */ /* 0x000fe20000201400 */
[----:B------:R-:W-:Y:S01]  /*5770*/  VIADD R87, R140, 0xb8 ;  /* 0x000000b88c577836 */ /* 0x000fe20000000000 */
[----:B------:R-:W-:Y:S01]  /*5780*/  FSEL R70, R68, -INF , !P4 ;  /* 0xff80000044467808 */ /* 0x000fe20006000000 */
[C---:B------:R-:W-:Y:S01]  /*5790*/  FFMA.FTZ R75, R74.reuse, UR5, R64 ;  /* 0x000000054a4b7c23 */ /* 0x040fe20008010040 */
[----:B------:R-:W-:Y:S01]  /*57a0*/  FFMA.FTZ R66, R74, UR5, R66 ;  /* 0x000000054a427c23 */ /* 0x000fe20008010042 */
[----:B------:R-:W-:Y:S01]  /*57b0*/  FFMA.FTZ R71, R90, UR5, R71 ;  /* 0x000000055a477c23 */ /* 0x000fe20008010047 */
[C---:B------:R-:W-:Y:S01]  /*57c0*/  VIADD R74, R140.reuse, 0xb1 ;  /* 0x000000b18c4a7836 */ /* 0x040fe20000000000 */
[----:B------:R-:W-:Y:S01]  /*57d0*/  FSEL R115, R115, -INF , !P2 ;  /* 0xff80000073737808 */ /* 0x000fe20005000000 */
[----:B------:R-:W-:Y:S01]  /*57e0*/  VIADD R64, R140, 0xb9 ;  /* 0x000000b98c407836 */ /* 0x000fe20000000000 */
[----:B------:R-:W-:Y:S01]  /*57f0*/  FSEL R68, R75, -INF , !P5 ;  /* 0xff8000004b447808 */ /* 0x000fe20006800000 */
[----:B------:R-:W-:Y:S01]  /*5800*/  FFMA.FTZ R69, R90, UR5, R69 ;  /* 0x000000055a457c23 */ /* 0x000fe20008010045 */
[----:B------:R-:W-:-:S02]  /*5810*/  ISETP.GE.AND P4, PT, R74, R184, PT ;  /* 0x000000b84a00720c */ /* 0x000fc40003f86270 */
[----:B------:R-:W-:Y:S02]  /*5820*/  ISETP.GE.AND P2, PT, R74, R2, PT ;  /* 0x000000024a00720c */ /* 0x000fe40003f46270 */
[----:B------:R-:W-:Y:S02]  /*5830*/  FSEL R110, R71, -INF , !P0 ;  /* 0xff800000476e7808 */ /* 0x000fe40004000000 */
[----:B------:R-:W-:Y:S02]  /*5840*/  I2FP.F32.S32 R74, R74 ;  /* 0x0000004a004a7245 */ /* 0x000fe40000201400 */
[----:B------:R-:W-:Y:S02]  /*5850*/  I2FP.F32.S32 R71, R87 ;  /* 0x0000005700477245 */ /* 0x000fe40000201400 */
[----:B------:R-:W-:Y:S01]  /*5860*/  FSEL R103, R66, -INF , !P3 ;  /* 0xff80000042677808 */ /* 0x000fe20005800000 */
[----:B------:R-:W-:Y:S01]  /*5870*/  FFMA.FTZ R65, R74, UR5, R65 ;  /* 0x000000054a417c23 */ /* 0x000fe20008010041 */
[----:B------:R-:W-:Y:S01]  /*5880*/  ISETP.GE.AND P5, PT, R64, R184, PT ;  /* 0x000000b84000720c */ /* 0x000fe20003fa6270 */
[----:B------:R-:W-:Y:S01]  /*5890*/  FFMA.FTZ R67, R74, UR5, R67 ;  /* 0x000000054a437c23 */ /* 0x000fe20008010043 */
[----:B------:R-:W-:Y:S01]  /*58a0*/  ISETP.GE.AND P3, PT, R64, R2, PT ;  /* 0x000000024000720c */ /* 0x000fe20003f66270 */
[C---:B------:R-:W-:Y:S01]  /*58b0*/  FFMA.FTZ R60, R71.reuse, UR5, R60 ;  /* 0x00000005473c7c23 */ /* 0x040fe2000801003c */
[----:B------:R-:W-:Y:S01]  /*58c0*/  I2FP.F32.S32 R64, R64 ;  /* 0x0000004000407245 */ /* 0x000fe20000201400 */
[----:B------:R-:W-:Y:S01]  /*58d0*/  FFMA.FTZ R62, R71, UR5, R62 ;  /* 0x00000005473e7c23 */ /* 0x000fe2000801003e */
[C---:B------:R-:W-:Y:S01]  /*58e0*/  VIADD R71, R140.reuse, 0xc0 ;  /* 0x000000c08c477836 */ /* 0x040fe20000000000 */
[----:B------:R-:W-:Y:S01]  /*58f0*/  FSEL R69, R69, -INF , !P6 ;  /* 0xff80000045457808 */ /* 0x000fe20007000000 */
[----:B------:R-:W-:-:S02]  /*5900*/  VIADD R66, R140, 0xc1 ;  /* 0x000000c18c427836 */ /* 0x000fc40000000000 */
[C---:B------:R-:W-:Y:S01]  /*5910*/  FFMA.FTZ R61, R64.reuse, UR5, R61 ;  /* 0x00000005403d7c23 */ /* 0x040fe2000801003d */
[-C--:B------:R-:W-:Y:S01]  /*5920*/  ISETP.GE.AND P6, PT, R87, R184.reuse, PT ;  /* 0x000000b85700720c */ /* 0x080fe20003fc6270 */
[----:B------:R-:W-:Y:S01]  /*5930*/  FFMA.FTZ R64, R64, UR5, R63 ;  /* 0x0000000540407c23 */ /* 0x000fe2000801003f */
[----:B------:R-:W-:Y:S01]  /*5940*/  VIADD R63, R140, 0xc8 ;  /* 0x000000c88c3f7836 */ /* 0x000fe20000000000 */
[----:B------:R-:W-:Y:S02]  /*5950*/  FSEL R74, R65, -INF , !P4 ;  /* 0xff800000414a7808 */ /* 0x000fe40006000000 */
[----:B------:R-:W-:Y:S02]  /*5960*/  FSEL R104, R67, -INF , !P2 ;  /* 0xff80000043687808 */ /* 0x000fe40005000000 */
[C---:B------:R-:W-:Y:S02]  /*5970*/  ISETP.GE.AND P4, PT, R71.reuse, R184, PT ;  /* 0x000000b84700720c */ /* 0x040fe40003f86270 */
[----:B------:R-:W-:-:S02]  /*5980*/  ISETP.GE.AND P2, PT, R71, R2, PT ;  /* 0x000000024700720c */ /* 0x000fc40003f46270 */
[----:B------:R-:W-:Y:S02]  /*5990*/  I2FP.F32.S32 R65, R71 ;  /* 0x0000004700417245 */ /* 0x000fe40000201400 */
[----:B------:R-:W-:Y:S02]  /*59a0*/  FSEL R71, R60, -INF , !P6 ;  /* 0xff8000003c477808 */ /* 0x000fe40007000000 */
[----:B------:R-:W-:Y:S01]  /*59b0*/  ISETP.GE.AND P0, PT, R87, R2, PT ;  /* 0x000000025700720c */ /* 0x000fe20003f06270 */
[----:B------:R-:W-:Y:S01]  /*59c0*/  FFMA.FTZ R56, R65, UR5, R56 ;  /* 0x0000000541387c23 */ /* 0x000fe20008010038 */
[----:B------:R-:W-:Y:S01]  /*59d0*/  FSEL R61, R61, -INF , !P5 ;  /* 0xff8000003d3d7808 */ /* 0x000fe20006800000 */
[----:B------:R-:W-:Y:S01]  /*59e0*/  FFMA.FTZ R58, R65, UR5, R58 ;  /* 0x00000005413a7c23 */ /* 0x000fe2000801003a */
[----:B------:R-:W-:Y:S01]  /*59f0*/  FSEL R60, R64, -INF , !P3 ;  /* 0xff800000403c7808 */ /* 0x000fe20005800000 */
[----:B------:R-:W-:Y:S01]  /*5a00*/  VIADD R65, R140, 0xc9 ;  /* 0x000000c98c417836 */ /* 0x000fe20000000000 */
[----:B------:R-:W-:-:S02]  /*5a10*/  ISETP.GE.AND P5, PT, R63, R184, PT ;  /* 0x000000b83f00720c */ /* 0x000fc40003fa6270 */
[----:B------:R-:W-:Y:S02]  /*5a20*/  ISETP.GE.AND P3, PT, R63, R2, PT ;  /* 0x000000023f00720c */ /* 0x000fe40003f66270 */
[----:B------:R-:W-:Y:S02]  /*5a30*/  I2FP.F32.S32 R63, R63 ;  /* 0x0000003f003f7245 */ /* 0x000fe40000201400 */
[----:B------:R-:W-:Y:S02]  /*5a40*/  FSEL R99, R62, -INF , !P0 ;  /* 0xff8000003e637808 */ /* 0x000fe40004000000 */
[----:B------:R-:W-:Y:S01]  /*5a50*/  I2FP.F32.S32 R62, R66 ;  /* 0x00000042003e7245 */ /* 0x000fe20000201400 */
[C---:B------:R-:W-:Y:S01]  /*5a60*/  FFMA.FTZ R52, R63.reuse, UR5, R52 ;  /* 0x000000053f347c23 */ /* 0x040fe20008010034 */
[----:B------:R-:W-:Y:S01]  /*5a70*/  FFMA.FTZ R64, R63, UR5, R54 ;  /* 0x000000053f407c23 */ /* 0x000fe20008010036 */
[----:B------:R-:W-:Y:S01]  /*5a80*/  VIADD R63, R140, 0xd1 ;  /* 0x000000d18c3f7836 */ /* 0x000fe20000000000 */
[----:B------:R-:W-:Y:S01]  /*5a90*/  ISETP.GE.AND P6, PT, R66, R184, PT ;  /* 0x000000b84200720c */ /* 0x000fe20003fc6270 */
[----:B------:R-:W-:Y:S01]  /*5aa0*/  FFMA.FTZ R57, R62, UR5, R57 ;  /* 0x000000053e397c23 */ /* 0x000fe20008010039 */
[----:B------:R-:W-:Y:S01]  /*5ab0*/  ISETP.GE.AND P0, PT, R66, R2, PT ;  /* 0x000000024200720c */ /* 0x000fe20003f06270 */
[----:B------:R-:W-:Y:S01]  /*5ac0*/  VIADD R66, R140, 0xd0 ;  /* 0x000000d08c427836 */ /* 0x000fe20000000000 */
[----:B------:R-:W-:Y:S01]  /*5ad0*/  FSEL R75, R56, -INF , !P4 ;  /* 0xff800000384b7808 */ /* 0x000fe20006000000 */
[----:B------:R-:W-:Y:S01]  /*5ae0*/  FFMA.FTZ R62, R62, UR5, R59 ;  /* 0x000000053e3e7c23 */ /* 0x000fe2000801003b */
[----:B------:R-:W-:-:S02]  /*5af0*/  FSEL R56, R58, -INF , !P2 ;  /* 0xff8000003a387808 */ /* 0x000fc40005000000 */
[----:B------:R-:W-:Y:S02]  /*5b00*/  FSEL R58, R52, -INF , !P5 ;  /* 0xff800000343a7808 */ /* 0x000fe40006800000 */
[----:B------:R-:W-:Y:S02]  /*5b10*/  FSEL R52, R64, -INF , !P3 ;  /* 0xff80000040347808 */ /* 0x000fe40005800000 */
[C---:B------:R-:W-:Y:S02]  /*5b20*/  ISETP.GE.AND P4, PT, R65.reuse, R184, PT ;  /* 0x000000b84100720c */ /* 0x040fe40003f86270 */
[----:B------:R-:W-:Y:S02]  /*5b30*/  ISETP.GE.AND P2, PT, R65, R2, PT ;  /* 0x000000024100720c */ /* 0x000fe40003f46270 */
[C---:B------:R-:W-:Y:S02]  /*5b40*/  ISETP.GE.AND P5, PT, R63.reuse, R184, PT ;  /* 0x000000b83f00720c */ /* 0x040fe40003fa6270 */
[----:B------:R-:W-:-:S02]  /*5b50*/  ISETP.GE.AND P3, PT, R63, R2, PT ;  /* 0x000000023f00720c */ /* 0x000fc40003f66270 */
[----:B------:R-:W-:Y:S02]  /*5b60*/  I2FP.F32.S32 R65, R65 ;  /* 0x0000004100417245 */ /* 0x000fe40000201400 */
[----:B------:R-:W-:Y:S02]  /*5b70*/  FSEL R59, R57, -INF , !P6 ;  /* 0xff800000393b7808 */ /* 0x000fe40007000000 */
[----:B------:R-:W-:Y:S01]  /*5b80*/  I2FP.F32.S32 R63, R63 ;  /* 0x0000003f003f7245 */ /* 0x000fe20000201400 */
[C---:B------:R-:W-:Y:S01]  /*5b90*/  FFMA.FTZ R53, R65.reuse, UR5, R53 ;  /* 0x0000000541357c23 */ /* 0x040fe20008010035 */
[----:B------:R-:W-:Y:S01]  /*5ba0*/  I2FP.F32.S32 R57, R66 ;  /* 0x0000004200397245 */ /* 0x000fe20000201400 */
[----:B------:R-:W-:Y:S01]  /*5bb0*/  FFMA.FTZ R55, R65, UR5, R55 ;  /* 0x0000000541377c23 */ /* 0x000fe20008010037 */
[----:B------:R-:W-:Y:S01]  /*5bc0*/  FSEL R54, R62, -INF , !P0 ;  /* 0xff8000003e367808 */ /* 0x000fe20004000000 */
[----:B------:R-:W-:Y:S01]  /*5bd0*/  FFMA.FTZ R64, R63, UR5, R49 ;  /* 0x000000053f407c23 */ /* 0x000fe20008010031 */
[----:B------:R-:W-:-:S02]  /*5be0*/  VIADD R49, R140, 0xd8 ;  /* 0x000000d88c317836 */ /* 0x000fc40000000000 */
[C---:B------:R-:W-:Y:S01]  /*5bf0*/  FFMA.FTZ R48, R57.reuse, UR5, R48 ;  /* 0x0000000539307c23 */ /* 0x040fe20008010030 */
[----:B------:R-:W-:Y:S01]  /*5c00*/  FFMA.FTZ R57, R57, UR5, R50 ;  /* 0x0000000539397c23 */ /* 0x000fe20008010032 */
[----:B------:R-:W-:Y:S01]  /*5c10*/  FFMA.FTZ R63, R63, UR5, R51 ;  /* 0x000000053f3f7c23 */ /* 0x000fe20008010033 */
[----:B------:R-:W-:Y:S01]  /*5c20*/  ISETP.GE.AND P6, PT, R66, R184, PT ;  /* 0x000000b84200720c */ /* 0x000fe20003fc6270 */
[----:B------:R-:W-:Y:S01]  /*5c30*/  VIADD R51, R140, 0xd9 ;  /* 0x000000d98c337836 */ /* 0x000fe20000000000 */
[----:B------:R-:W-:Y:S01]  /*5c40*/  ISETP.GE.AND P0, PT, R66, R2, PT ;  /* 0x000000024200720c */ /* 0x000fe20003f06270 */
[----:B------:R-:W-:Y:S01]  /*5c50*/  VIADD R62, R140, 0xe0 ;  /* 0x000000e08c3e7836 */ /* 0x000fe20000000000 */
[----:B------:R-:W-:Y:S02]  /*5c60*/  FSEL R158, R53, -INF , !P4 ;  /* 0xff800000359e7808 */ /* 0x000fe40006000000 */
[----:B------:R-:W-:Y:S02]  /*5c70*/  FSEL R50, R55, -INF , !P2 ;  /* 0xff80000037327808 */ /* 0x000fe40005000000 */
[----:B------:R-:W-:-:S02]  /*5c80*/  ISETP.GE.AND P4, PT, R49, R184, PT ;  /* 0x000000b83100720c */ /* 0x000fc40003f86270 */
[----:B------:R-:W-:Y:S02]  /*5c90*/  ISETP.GE.AND P2, PT, R49, R2, PT ;  /* 0x000000023100720c */ /* 0x000fe40003f46270 */
[----:B------:R-:W-:Y:S02]  /*5ca0*/  I2FP.F32.S32 R53, R49 ;  /* 0x0000003100357245 */ /* 0x000fe40000201400 */
[----:B------:R-:W-:Y:S02]  /*5cb0*/  FSEL R157, R48, -INF , !P6 ;  /* 0xff800000309d7808 */ /* 0x000fe40007000000 */
[----:B------:R-:W-:Y:S01]  /*5cc0*/  FSEL R49, R57, -INF , !P0 ;  /* 0xff80000039317808 */ /* 0x000fe20004000000 */
[----:B------:R-:W-:Y:S01]  /*5cd0*/  FFMA.FTZ R44, R53, UR5, R44 ;  /* 0x00000005352c7c23 */ /* 0x000fe2000801002c */
[----:B------:R-:W-:Y:S01]  /*5ce0*/  ISETP.GE.AND P6, PT, R51, R184, PT ;  /* 0x000000b83300720c */ /* 0x000fe20003fc6270 */
[----:B------:R-:W-:Y:S01]  /*5cf0*/  FFMA.FTZ R46, R53, UR5, R46 ;  /* 0x00000005352e7c23 */ /* 0x000fe2000801002e */
[----:B------:R-:W-:Y:S01]  /*5d00*/  ISETP.GE.AND P0, PT, R51, R2, PT ;  /* 0x000000023300720c */ /* 0x000fe20003f06270 */
[----:B------:R-:W-:Y:S01]  /*5d10*/  VIADD R57, R140, 0xe1 ;  /* 0x000000e18c397836 */ /* 0x000fe20000000000 */
[----:B------:R-:W-:-:S02]  /*5d20*/  I2FP.F32.S32 R55, R51 ;  /* 0x0000003300377245 */ /* 0x000fc40000201400 */
[----:B------:R-:W-:Y:S02]  /*5d30*/  FSEL R51, R64, -INF , !P5 ;  /* 0xff80000040337808 */ /* 0x000fe40006800000 */
[----:B------:R-:W-:Y:S01]  /*5d40*/  FSEL R48, R63, -INF , !P3 ;  /* 0xff8000003f307808 */ /* 0x000fe20005800000 */
[C---:B------:R-:W-:Y:S01]  /*5d50*/  FFMA.FTZ R45, R55.reuse, UR5, R45 ;  /* 0x00000005372d7c23 */ /* 0x040fe2000801002d */
[C---:B------:R-:W-:Y:S01]  /*5d60*/  ISETP.GE.AND P5, PT, R62.reuse, R184, PT ;  /* 0x000000b83e00720c */ /* 0x040fe20003fa6270 */
[----:B------:R-:W-:Y:S01]  /*5d70*/  FFMA.FTZ R55, R55, UR5, R47 ;  /* 0x0000000537377c23 */ /* 0x000fe2000801002f */
[----:B------:R-:W-:Y:S02]  /*5d80*/  ISETP.GE.AND P3, PT, R62, R2, PT ;  /* 0x000000023e00720c */ /* 0x000fe40003f66270 */
[----:B------:R-:W-:Y:S02]  /*5d90*/  I2FP.F32.S32 R62, R62 ;  /* 0x0000003e003e7245 */ /* 0x000fe40000201400 */
[----:B------:R-:W-:-:S02]  /*5da0*/  FSEL R47, R45, -INF , !P6 ;  /* 0xff8000002d2f7808 */ /* 0x000fc40007000000 */
[----:B------:R-:W-:Y:S01]  /*5db0*/  FSEL R45, R55, -INF , !P0 ;  /* 0xff800000372d7808 */ /* 0x000fe20004000000 */
[C---:B------:R-:W-:Y:S01]  /*5dc0*/  FFMA.FTZ R53, R62.reuse, UR5, R40 ;  /* 0x000000053e357c23 */ /* 0x040fe20008010028 */
[----:B------:R-:W-:Y:S01]  /*5dd0*/  FFMA.FTZ R62, R62, UR5, R42 ;  /* 0x000000053e3e7c23 */ /* 0x000fe2000801002a */
[----:B------:R-:W-:Y:S01]  /*5de0*/  VIADD R42, R140, 0xe8 ;  /* 0x000000e88c2a7836 */ /* 0x000fe20000000000 */
[----:B------:R-:W-:Y:S01]  /*5df0*/  FSEL R164, R44, -INF , !P4 ;  /* 0xff8000002ca47808 */ /* 0x000fe20006000000 */
[----:B------:R-:W-:Y:S01]  /*5e00*/  VIADD R40, R140, 0xe9 ;  /* 0x000000e98c287836 */ /* 0x000fe20000000000 */
[----:B------:R-:W-:Y:S02]  /*5e10*/  FSEL R46, R46, -INF , !P2 ;  /* 0xff8000002e2e7808 */ /* 0x000fe40005000000 */
[----:B------:R-:W-:Y:S02]  /*5e20*/  I2FP.F32.S32 R55, R42 ;  /* 0x0000002a00377245 */ /* 0x000fe40000201400 */
[----:B------:R-:W-:-:S02]  /*5e30*/  ISETP.GE.AND P4, PT, R57, R184, PT ;  /* 0x000000b83900720c */ /* 0x000fc40003f86270 */
[----:B------:R-:W-:Y:S01]  /*5e40*/  ISETP.GE.AND P2, PT, R57, R2, PT ;  /* 0x000000023900720c */ /* 0x000fe20003f46270 */
[C---:B------:R-:W-:Y:S01]  /*5e50*/  FFMA.FTZ R36, R55.reuse, UR5, R36 ;  /* 0x0000000537247c23 */ /* 0x040fe20008010024 */
[C---:B------:R-:W-:Y:S01]  /*5e60*/  ISETP.GE.AND P6, PT, R42.reuse, R184, PT ;  /* 0x000000b82a00720c */ /* 0x040fe20003fc6270 */
[----:B------:R-:W-:Y:S01]  /*5e70*/  FFMA.FTZ R55, R55, UR5, R38 ;  /* 0x0000000537377c23 */ /* 0x000fe20008010026 */
[----:B------:R-:W-:Y:S01]  /*5e80*/  ISETP.GE.AND P0, PT, R42, R2, PT ;  /* 0x000000022a00720c */ /* 0x000fe20003f06270 */
[----:B------:R-:W-:Y:S01]  /*5e90*/  VIADD R38, R140, 0xf1 ;  /* 0x000000f18c267836 */ /* 0x000fe20000000000 */
[----:B------:R-:W-:Y:S02]  /*5ea0*/  I2FP.F32.S32 R57, R57 ;  /* 0x0000003900397245 */ /* 0x000fe40000201400 */
[----:B------:R-:W-:Y:S02]  /*5eb0*/  FSEL R42, R53, -INF , !P5 ;  /* 0xff800000352a7808 */ /* 0x000fe40006800000 */
[----:B------:R-:W-:Y:S01]  /*5ec0*/  FSEL R44, R62, -INF , !P3 ;  /* 0xff8000003e2c7808 */ /* 0x000fe20005800000 */
[C---:B------:R-:W-:Y:S01]  /*5ed0*/  FFMA.FTZ R41, R57.reuse, UR5, R41 ;  /* 0x0000000539297c23 */ /* 0x040fe20008010029 */
[C---:B------:R-:W-:Y:S01]  /*5ee0*/  ISETP.GE.AND P5, PT, R40.reuse, R184, PT ;  /* 0x000000b82800720c */ /* 0x040fe20003fa6270 */
[----:B------:R-:W-:Y:S01]  /*5ef0*/  FFMA.FTZ R57, R57, UR5, R43 ;  /* 0x0000000539397c23 */ /* 0x000fe2000801002b */
[----:B------:R-:W-:-:S02]  /*5f00*/  ISETP.GE.AND P3, PT, R40, R2, PT ;  /* 0x000000022800720c */ /* 0x000fc40003f66270 */
[----:B------:R-:W-:Y:S02]  /*5f10*/  I2FP.F32.S32 R40, R40 ;  /* 0x0000002800287245 */ /* 0x000fe40000201400 */
[----:B------:R-:W-:Y:S01]  /*5f20*/  FSEL R165, R36, -INF , !P6 ;  /* 0xff80000024a57808 */ /* 0x000fe20007000000 */
[----:B------:R-:W-:Y:S01]  /*5f30*/  VIADD R36, R140, 0xf9 ;  /* 0x000000f98c247836 */ /* 0x000fe20000000000 */
[----:B------:R-:W-:Y:S01]  /*5f40*/  FSEL R55, R55, -INF , !P0 ;  /* 0xff80000037377808 */ /* 0x000fe20004000000 */
[C---:B------:R-:W-:Y:S01]  /*5f50*/  FFMA.FTZ R43, R40.reuse, UR5, R37 ;  /* 0x00000005282b7c23 */ /* 0x040fe20008010025 */
[----:B------:R-:W-:Y:S01]  /*5f60*/  FFMA.FTZ R39, R40, UR5, R39 ;  /* 0x0000000528277c23 */ /* 0x000fe20008010027 */
[----:B------:R-:W-:Y:S01]  /*5f70*/  VIADD R40, R140, 0xf0 ;  /* 0x000000f08c287836 */ /* 0x000fe20000000000 */
[----:B------:R-:W-:Y:S01]  /*5f80*/  ISETP.GE.AND P6, PT, R38, R184, PT ;  /* 0x000000b82600720c */ /* 0x000fe20003fc6270 */
[----:B------:R-:W-:Y:S01]  /*5f90*/  VIADD R37, R140, 0xf8 ;  /* 0x000000f88c257836 */ /* 0x000fe20000000000 */
[----:B------:R-:W-:-:S02]  /*5fa0*/  ISETP.GE.AND P0, PT, R38, R2, PT ;  /* 0x000000022600720c */ /* 0x000fc40003f06270 */
[----:B------:R-:W-:Y:S02]  /*5fb0*/  I2FP.F32.S32 R38, R38 ;  /* 0x0000002600267245 */ /* 0x000fe40000201400 */
[----:B------:R-:W-:Y:S02]  /*5fc0*/  FSEL R176, R41, -INF , !P4 ;  /* 0xff80000029b07808 */ /* 0x000fe40006000000 */
[----:B------:R-:W-:Y:S01]  /*5fd0*/  FSEL R57, R57, -INF , !P2 ;  /* 0xff80000039397808 */ /* 0x000fe20005000000 */
[----:B------:R-:W-:Y:S01]  /*5fe0*/  FFMA.FTZ R31, R38, UR5, R31 ;  /* 0x00000005261f7c23 */ /* 0x000fe2000801001f */
[----:B------:R-:W-:Y:S01]  /*5ff0*/  ISETP.GE.AND P4, PT, R40, R184, PT ;  /* 0x000000b82800720c */ /* 0x000fe20003f86270 */
[----:B------:R-:W-:Y:S01]  /*6000*/  FFMA.FTZ R29, R38, UR5, R29 ;  /* 0x00000005261d7c23 */ /* 0x000fe2000801001d */
[----:B------:R-:W-:Y:S02]  /*6010*/  ISETP.GE.AND P2, PT, R40, R2, PT ;  /* 0x000000022800720c */ /* 0x000fe40003f46270 */
[----:B------:R-:W-:-:S02]  /*6020*/  I2FP.F32.S32 R40, R40 ;  /* 0x0000002800287245 */ /* 0x000fc40000201400 */
[----:B------:R-:W-:Y:S02]  /*6030*/  FSEL R63, R31, -INF , !P0 ;  /* 0xff8000001f3f7808 */ /* 0x000fe40004000000 */
[----:B------:R-:W-:Y:S01]  /*6040*/  PLOP3.LUT P0, PT, PT, PT, UP0, 0x80, 0x0 ;  /* 0x000000000000781c */ /* 0x000fe20003f0f008 */
[C---:B------:R-:W-:Y:S01]  /*6050*/  FFMA.FTZ R28, R40.reuse, UR5, R28 ;  /* 0x00000005281c7c23 */ /* 0x040fe2000801001c */
[----:B------:R-:W-:Y:S01]  /*6060*/  FFMA.FTZ R30, R40, UR5, R30 ;  /* 0x00000005281e7c23 */ /* 0x000fe2000801001e */
[----:B------:R-:W-:Y:S02]  /*6070*/  FSEL R43, R43, -INF , !P5 ;  /* 0xff8000002b2b7808 */ /* 0x000fe40006800000 */
[----:B------:R-:W-:Y:S02]  /*6080*/  FSEL R53, R39, -INF , !P3 ;  /* 0xff80000027357808 */ /* 0x000fe40005800000 */
[----:B------:R-:W-:Y:S02]  /*6090*/  FSEL R129, R28, -INF , !P4 ;  /* 0xff8000001c817808 */ /* 0x000fe40006000000 */
[----:B------:R-:W-:-:S02]  /*60a0*/  FSEL R62, R30, -INF , !P2 ;  /* 0xff8000001e3e7808 */ /* 0x000fc40005000000 */
[----:B------:R-:W-:Y:S02]  /*60b0*/  FSEL R122, R29, -INF , !P6 ;  /* 0xff8000001d7a7808 */ /* 0x000fe40007000000 */
[C---:B------:R-:W-:Y:S02]  /*60c0*/  ISETP.GE.AND P5, PT, R37.reuse, R184, PT ;  /* 0x000000b82500720c */ /* 0x040fe40003fa6270 */
[----:B------:R-:W-:Y:S02]  /*60d0*/  ISETP.GE.AND P3, PT, R37, R2, PT ;  /* 0x000000022500720c */ /* 0x000fe40003f66270 */
[C---:B------:R-:W-:Y:S02]  /*60e0*/  ISETP.GE.AND P4, PT, R36.reuse, R184, PT ;  /* 0x000000b82400720c */ /* 0x040fe40003f86270 */
[----:B------:R-:W-:Y:S02]  /*60f0*/  ISETP.GE.AND P2, PT, R36, R2, PT ;  /* 0x000000022400720c */ /* 0x000fe40003f46270 */
[----:B------:R-:W-:-:S02]  /*6100*/  ISETP.GE.AND P6, PT, R140, R184, PT ;  /* 0x000000b88c00720c */ /* 0x000fc40003fc6270 */
[----:B------:R-:W-:Y:S02]  /*6110*/  I2FP.F32.S32 R37, R37 ;  /* 0x0000002500257245 */ /* 0x000fe40000201400 */
[----:B------:R-:W-:Y:S02]  /*6120*/  I2FP.F32.S32 R36, R36 ;  /* 0x0000002400247245 */ /* 0x000fe40000201400 */
[----:B------:R-:W-:Y:S01]  /*6130*/  I2FP.F32.S32 R140, R140 ;  /* 0x0000008c008c7245 */ /* 0x000fe20000201400 */
[C---:B------:R-:W-:Y:S01]  /*6140*/  FFMA.FTZ R24, R37.reuse, UR5, R24 ;  /* 0x0000000525187c23 */ /* 0x040fe20008010018 */
[----:B------:R-:W-:Y:S01]  /*6150*/  FFMA.FTZ R26, R37, UR5, R26 ;  /* 0x00000005251a7c23 */ /* 0x000fe2000801001a */
[C---:B------:R-:W-:Y:S01]  /*6160*/  FFMA.FTZ R25, R36.reuse, UR5, R25 ;  /* 0x0000000524197c23 */ /* 0x040fe20008010019 */
[----:B------:R-:W-:Y:S01]  /*6170*/  FFMA.FTZ R27, R36, UR5, R27 ;  /* 0x00000005241b7c23 */ /* 0x000fe2000801001b */
[----:B------:R-:W-:Y:S01]  /*6180*/  FFMA.FTZ R20, R140, UR5, R20 ;  /* 0x000000058c147c23 */ /* 0x000fe20008010014 */
        /* <DEDUP_REMOVED lines=8> */
[----:B------:R-:W-:Y:S01]  /*6210*/  UIADD3 UR4, UR7, -0x100, URZ ;  /* 0xffffff0007047890 */ /* 0x000fe2000fffe03f */
[----:B------:R-:W-:Y:S01]  /*6220*/  IABS R29, UR7 ;  /* 0x00000007001d7c13 */ /* 0x000fe20008000000 */
[----:B------:R-:W-:-:S04]  /*6230*/  ULDC.64 UR20, c[0x0][0x230] ;  /* 0x00008c0000147ab9 */ /* 0x000fc80000000a00 */
[----:B------:R-:W-:-:S05]  /*6240*/  IMAD.U32 R27, RZ, RZ, UR4 ;  /* 0x00000004ff1b7e24 */ /* 0x000fca000f8e00ff */
        /* <DEDUP_REMOVED lines=24> */
[----:B------:R-:W-:-:S02]  /*63d0*/  LOP3.LUT R26, R25, UR7, RZ, 0x3c, !PT ;  /* 0x00000007191a7c12 */ /* 0x000fc4000f8e3cff */
[C---:B------:R-:W-:Y:S02]  /*63e0*/  LOP3.LUT R24, R25.reuse, UR4, RZ, 0x3c, !PT ;  /* 0x0000000419187c12 */ /* 0x040fe4000f8e3cff */
[----:B------:R-:W-:Y:S02]  /*63f0*/  ISETP.GE.AND P4, PT, R26, RZ, PT ;  /* 0x000000ff1a00720c */ /* 0x000fe40003f86270 */
[----:B------:R-:W-:Y:S02]  /*6400*/  ISETP.GE.AND P2, PT, R24, RZ, PT ;  /* 0x000000ff1800720c */ /* 0x000fe40003f46270 */
[----:B------:R-:W-:Y:S01]  /*6410*/  ISETP.NE.AND P3, PT, R25, RZ, PT ;  /* 0x000000ff1900720c */ /* 0x000fe20003f65270 */
[----:B------:R-:W-:Y:S01]  /*6420*/  @P6 VIADD R31, R31, 0x1 ;  /* 0x000000011f1f6836 */ /* 0x000fe20000000000 */
[----:B------:R-:W-:Y:S02]  /*6430*/  LOP3.LUT R28, RZ, R25, RZ, 0x33, !PT ;  /* 0x00000019ff1c7212 */ /* 0x000fe400078e33ff */
[----:B------:R-:W-:Y:S01]  /*6440*/  @P5 IADD3 R30, R30, 0x1, RZ ;  /* 0x000000011e1e5810 */ /* 0x000fe20007ffe0ff */
[----:B------:R-:W-:-:S05]  /*6450*/  IMAD.MOV.U32 R24, RZ, RZ, R31 ;  /* 0x000000ffff187224 */ /* 0x000fca00078e001f */
[----:B------:R-:W-:Y:S01]  /*6460*/  @!P4 IADD3 R24, -R24, RZ, RZ ;  /* 0x000000ff1818c210 */ /* 0x000fe20007ffe1ff */
[----:B------:R-:W-:-:S03]  /*6470*/  @!P2 IMAD.MOV R30, RZ, RZ, -R30 ;  /* 0x000000ffff1ea224 */ /* 0x000fc600078e0a1e */
[C---:B------:R-:W-:Y:S02]  /*6480*/  SEL R24, R28.reuse, R24, !P3 ;  /* 0x000000181c187207 */ /* 0x040fe40005800000 */
[----:B------:R-:W-:-:S03]  /*6490*/  SEL R28, R28, R30, !P3 ;  /* 0x0000001e1c1c7207 */ /* 0x000fc60005800000 */
[----:B------:R-:W-:-:S04]  /*64a0*/  IMAD.WIDE R26, R24, 0x4, R222 ;  /* 0x00000004181a7825 */ /* 0x000fc800078e02de */
[----:B------:R-:W-:Y:S02]  /*64b0*/  IMAD.WIDE R30, R28, 0x4, R222 ;  /* 0x000000041c1e7825 */ /* 0x000fe400078e02de */
[----:B------:R-:W2:Y:S04]  /*64c0*/  LDG.E R27, desc[UR22][R26.64] ;  /* 0x000000161a1b7981 */ /* 0x000ea8000c1e1900 */
[----:B------:R-:W2:Y:S01]  /*64d0*/  LDG.E R26, desc[UR22][R30.64] ;  /* 0x000000161e1a7981 */ /* 0x000ea2000c1e1900 */
[----:B------:R-:W-:-:S05]  /*64e0*/  IADD3 R24, R24, -R28, RZ ;  /* 0x8000001c18187210 */ /* 0x000fca0007ffe0ff */
[----:B------:R-:W-:-:S04]  /*64f0*/  IMAD R25, R24, R25, -0x100 ;  /* 0xffffff0018197424 */ /* 0x000fc800078e0219 */
[----:B------:R-:W-:Y:S01]  /*6500*/  IMAD.WIDE.U32 R28, R25, UR12, RZ ;  /* 0x0000000c191c7c25 */ /* 0x000fe2000f8e00ff */
[----:B------:R-:W-:-:S05]  /*6510*/  SHF.R.S32.HI R24, RZ, 0x1f, R25 ;  /* 0x0000001fff187819 */ /* 0x000fca0000011419 */
[----:B------:R-:W-:-:S04]  /*6520*/  IMAD R24, R24, UR12, RZ ;  /* 0x0000000c18187c24 */ /* 0x000fc8000f8e02ff */
[----:B------:R-:W-:-:S05]  /*6530*/  IMAD R24, R25, UR13, R24 ;  /* 0x0000000d19187c24 */ /* 0x000fca000f8e0218 */
[----:B------:R-:W-:Y:S01]  /*6540*/  IADD3 R25, R29, R24, RZ ;  /* 0x000000181d197210 */ /* 0x000fe20007ffe0ff */
[----:B------:R-:W-:Y:S02]  /*6550*/  IMAD.MOV.U32 R24, RZ, RZ, R28 ;  /* 0x000000ffff187224 */ /* 0x000fe400078e001c */
[----:B--2---:R-:W-:-:S04]  /*6560*/  IMAD.IADD R26, R26, 0x1, -R27 ;  /* 0x000000011a1a7824 */ /* 0x004fc800078e0a1b */
[----:B------:R-:W-:Y:S01]  /*6570*/  IMAD.WIDE.U32 R24, R26, UR20, R24 ;  /* 0x000000141a187c25 */ /* 0x000fe2000f8e0018 */
[----:B------:R-:W-:-:S03]  /*6580*/  SHF.R.S32.HI R27, RZ, 0x1f, R26 ;  /* 0x0000001fff1b7819 */ /* 0x000fc6000001141a */
[----:B------:R-:W-:Y:S02]  /*6590*/  IMAD.MOV.U32 R97, RZ, RZ, R24 ;  /* 0x000000ffff617224 */ /* 0x000fe400078e0018 */
[----:B------:R-:W-:-:S04]  /*65a0*/  IMAD R27, R27, UR20, RZ ;  /* 0x000000141b1b7c24 */ /* 0x000fc8000f8e02ff */
[----:B------:R-:W-:-:S05]  /*65b0*/  IMAD R27, R26, UR21, R27 ;  /* 0x000000151a1b7c24 */ /* 0x000fca000f8e021b */
[----:B------:R-:W-:Y:S01]  /*65c0*/  IADD3 R95, R25, R27, RZ ;  /* 0x0000001b195f7210 */ /* 0x000fe20007ffe0ff */
[----:B------:R-:W-:Y:S06]  /*65d0*/  BRA `(.L_x_1695) ;  /* 0x0000000000107947 */ /* 0x000fec0003800000 */
.L_x_1694:
[----:B------:R-:W-:-:S04]  /*65e0*/  ULEA UR4, -UR12, URZ, 0x8 ;  /* 0x0000003f0c047291 */ /* 0x000fc8000f8e413f */
[----:B------:R-:W-:Y:S02]  /*65f0*/  USHF.R.S32.HI UR7, URZ, 0x1f, UR4 ;  /* 0x0000001f3f077899 */ /* 0x000fe40008011404 */
[----:B------:R-:W-:-:S04]  /*6600*/  MOV R97, UR4 ;  /* 0x0000000400617c02 */ /* 0x000fc80008000f00 */
[----:B------:R-:W-:-:S07]  /*6610*/  MOV R95, UR7 ;  /* 0x00000007005f7c02 */ /* 0x000fce0008000f00 */
.L_x_1695:
[----:B------:R-:W-:Y:S01]  /*6620*/  ULDC UR4, c[0x0][0x2d0] ;  /* 0x0000b40000047ab9 */ /* 0x000fe20000000800 */
[----:B------:R-:W-:Y:S01]  /*6630*/  IMAD.U32 R94, RZ, RZ, UR12 ;  /* 0x0000000cff5e7e24 */ /* 0x000fe2000f8e00ff */
[----:B------:R-:W-:Y:S01]  /*6640*/  ISETP.GE.AND P2, PT, R227, UR4, PT ;  /* 0x00000004e3007c0c */ /* 0x000fe2000bf46270 */
[----:B------:R-:W-:Y:S01]  /*6650*/  IMAD.U32 R26, RZ, RZ, UR12 ;  /* 0x0000000cff1a7e24 */ /* 0x000fe2000f8e00ff */
[----:B------:R-:W-:Y:S01]  /*6660*/  BSSY B0, `(.L_x_1696) ;  /* 0x000006d000007945 */ /* 0x000fe20003800000 */
[----:B------:R-:W-:Y:S02]  /*6670*/  IMAD.U32 R91, RZ, RZ, UR13 ;  /* 0x0000000dff5b7e24 */ /* 0x000fe4000f8e00ff */
[----:B------:R-:W-:Y:S02]  /*6680*/  IMAD.U32 R90, RZ, RZ, UR12 ;  /* 0x0000000cff5a7e24 */ /* 0x000fe4000f8e00ff */
[----:B------:R-:W-:Y:S02]  /*6690*/  IMAD.U32 R25, RZ, RZ, UR12 ;  /* 0x0000000cff197e24 */ /* 0x000fe4000f8e00ff */
[----:B------:R-:W-:-:S02]  /*66a0*/  IMAD.U32 R87, RZ, RZ, UR13 ;  /* 0x0000000dff577e24 */ /* 0x000fc4000f8e00ff */
[----:B------:R-:W-:Y:S02]  /*66b0*/  IMAD.U32 R24, RZ, RZ, UR12 ;  /* 0x0000000cff187e24 */ /* 0x000fe4000f8e00ff */
[-C--:B------:R-:W-:Y:S01]  /*66c0*/  @!P2 LEA R94, P4, R94, R183.reuse, 0x6 ;  /* 0x000000b75e5ea211 */ /* 0x080fe200078830ff */
[----:B------:R-:W1:Y:S01]  /*66d0*/  @!P2 LDC.64 R38, c[0x0][0x218] ;  /* 0x00008600ff26ab82 */ /* 0x000e620000000a00 */
[-C--:B------:R-:W-:Y:S01]  /*66e0*/  @!P2 LEA R90, P3, R90, R183.reuse, 0x7 ;  /* 0x000000b75a5aa211 */ /* 0x080fe200078638ff */
[----:B------:R-:W-:Y:S01]  /*66f0*/  @!P2 IMAD.MOV.U32 R27, RZ, RZ, R182 ;  /* 0x000000ffff1ba224 */ /* 0x000fe200078e00b6 */
[-C--:B------:R-:W-:Y:S01]  /*6700*/  @!P2 LEA.HI.X R91, R26, R182.reuse, R91, 0x6, P4 ;  /* 0x000000b61a5ba211 */ /* 0x080fe200020f345b */
[----:B------:R-:W-:Y:S01]  /*6710*/  @!P2 IMAD.MOV.U32 R26, RZ, RZ, R183 ;  /* 0x000000ffff1aa224 */ /* 0x000fe200078e00b7 */
[----:B------:R-:W-:Y:S01]  /*6720*/  VOTEU.ALL UP0, P2 ;  /* 0x00000000003f7886 */ /* 0x000fe20001000000 */
[----:B------:R-:W-:Y:S01]  /*6730*/  @!P2 LEA.HI.X R87, R25, R182, R87, 0x7, P3 ;  /* 0x000000b61957a211 */ /* 0x000fe200018f3c57 */
[----:B------:R-:W-:Y:S01]  /*6740*/  IMAD.U32 R118, RZ, RZ, UR12 ;  /* 0x0000000cff767e24 */ /* 0x000fe2000f8e00ff */
[----:B------:R-:W2:Y:S01]  /*6750*/  @!P2 LDC.64 R40, c[0x0][0x218] ;  /* 0x00008600ff28ab82 */ /* 0x000ea20000000a00 */
[--C-:B------:R-:W-:Y:S01]  /*6760*/  @!P2 IMAD.WIDE.U32 R24, R24, 0x60, R26.reuse ;  /* 0x000000601818a825 */ /* 0x100fe200078e001a */
[----:B------:R-:W-:Y:S01]  /*6770*/  @!UP0 UIMAD UR4, UR13, 0x60, URZ ;  /* 0x000000600d0488a4 */ /* 0x000fe2000f8e023f */
[C---:B------:R-:W-:Y:S01]  /*6780*/  @!P2 IADD3 R101, P5, R97.reuse, R183, RZ ;  /* 0x000000b76165a210 */ /* 0x040fe20007fbe0ff */
[----:B------:R-:W-:Y:S01]  /*6790*/  @!UP0 UIMAD UR7, UR13, 0xa0, URZ ;  /* 0x000000a00d0788a4 */ /* 0x000fe2000f8e023f */
[----:B------:R-:W-:Y:S01]  /*67a0*/  IMAD.U32 R112, RZ, RZ, UR12 ;  /* 0x0000000cff707e24 */ /* 0x000fe2000f8e00ff */
[----:B------:R-:W-:Y:S01]  /*67b0*/  @!P2 IADD3 R107, P3, R97, R24, RZ ;  /* 0x00000018616ba210 */ /* 0x000fe20007f7e0ff */
[----:B------:R-:W-:Y:S01]  /*67c0*/  @!P2 IMAD.WIDE.U32 R118, R118, 0xa0, R26 ;  /* 0x000000a07676a825 */ /* 0x000fe200078e001a */
[----:B------:R-:W3:Y:S01]  /*67d0*/  @!P2 LDC.64 R36, c[0x0][0x218] ;  /* 0x00008600ff24ab82 */ /* 0x000ee20000000a00 */
[----:B------:R4:W-:Y:S01]  /*67e0*/  @P2 STS [R220+0x1000], RZ ;  /* 0x001000ffdc002388 */ /* 0x0009e20000000800 */
[----:B------:R-:W-:Y:S01]  /*67f0*/  @!P2 IADD3.X R106, R95, UR4, R25, P3, !PT ;  /* 0x000000045f6aac10 */ /* 0x000fe20009ffe419 */
[----:B------:R-:W-:Y:S01]  /*6800*/  @!P2 IMAD.WIDE.U32 R112, R112, 0xc0, R26 ;  /* 0x000000c07070a825 */ /* 0x000fe200078e001a */
[----:B------:R-:W-:Y:S01]  /*6810*/  @!P2 IADD3 R105, P4, P3, R97, UR15, R183 ;  /* 0x0000000f6169ac10 */ /* 0x000fe2000fb9e0b7 */
[----:B------:R-:W-:Y:S01]  /*6820*/  @!UP0 UIMAD UR4, UR13, 0xc0, URZ ;  /* 0x000000c00d0488a4 */ /* 0x000fe2000f8e023f */
[----:B------:R4:W-:Y:S01]  /*6830*/  @P2 STS [R220+0x1004], RZ ;  /* 0x001004ffdc002388 */ /* 0x0009e20000000800 */
[C-C-:B------:R-:W-:Y:S01]  /*6840*/  @!P2 IMAD.X R98, R95.reuse, 0x1, R182.reuse, P5 ;  /* 0x000000015f62a824 */ /* 0x140fe200028e06b6 */
[----:B------:R-:W5:Y:S01]  /*6850*/  @!P2 LDC.64 R30, c[0x0][0x218] ;  /* 0x00008600ff1eab82 */ /* 0x000f620000000a00 */
[----:B------:R-:W-:Y:S01]  /*6860*/  @!P2 IADD3.X R102, R95, UR14, R182, P4, P3 ;  /* 0x0000000e5f66ac10 */ /* 0x000fe2000a7e64b6 */
[----:B------:R4:W-:Y:S01]  /*6870*/  @P2 STS.64 [R220+0x1008], RZ ;  /* 0x001008ffdc002388 */ /* 0x0009e20000000a00 */
[----:B------:R-:W-:-:S02]  /*6880*/  @!P2 IADD3 R109, P4, R97, R118, RZ ;  /* 0x00000076616da210 */ /* 0x000fc40007f9e0ff */
[----:B-1----:R-:W-:Y:S02]  /*6890*/  @!P2 LEA R118, P5, R105, R38, 0x1 ;  /* 0x000000266976a211 */ /* 0x002fe400078a08ff */
[----:B------:R-:W-:Y:S01]  /*68a0*/  @!P2 IADD3.X R38, R95, UR7, R119, P4, !PT ;  /* 0x000000075f26ac10 */ /* 0x000fe2000a7fe477 */
[----:B------:R-:W1:Y:S01]  /*68b0*/  @!P2 LDC.64 R28, c[0x0][0x218] ;  /* 0x00008600ff1cab82 */ /* 0x000e620000000a00 */
[C---:B------:R-:W-:Y:S02]  /*68c0*/  @!P2 IADD3 R111, P3, R97.reuse, R112, RZ ;  /* 0x00000070616fa210 */ /* 0x040fe40007f7e0ff */
[----:B------:R-:W-:Y:S02]  /*68d0*/  @!P2 IADD3 R94, P4, R97, R94, RZ ;  /* 0x0000005e615ea210 */ /* 0x000fe40007f9e0ff */
[----:B--2---:R-:W-:Y:S02]  /*68e0*/  @!P2 LEA R112, P6, R101, R40, 0x1 ;  /* 0x000000286570a211 */ /* 0x004fe400078c08ff */
[----:B------:R-:W-:Y:S01]  /*68f0*/  @!P2 IADD3.X R40, R95, UR4, R113, P3, !PT ;  /* 0x000000045f28ac10 */ /* 0x000fe20009ffe471 */
[----:B------:R-:W2:Y:S01]  /*6900*/  @!P2 LDC.64 R26, c[0x0][0x218] ;  /* 0x00008600ff1aab82 */ /* 0x000ea20000000a00 */
[----:B------:R-:W-:Y:S01]  /*6910*/  @!P2 LEA.HI.X R119, R105, R39, R102, 0x1, P5 ;  /* 0x000000276977a211 */ /* 0x000fe200028f0c66 */
[----:B------:R-:W-:Y:S01]  /*6920*/  @!P2 IMAD.X R91, R95, 0x1, R91, P4 ;  /* 0x000000015f5ba824 */ /* 0x000fe200020e065b */
[----:B------:R-:W-:-:S02]  /*6930*/  @!P2 IADD3 R90, P3, R97, R90, RZ ;  /* 0x0000005a615aa210 */ /* 0x000fc40007f7e0ff */
[C---:B---3--:R-:W-:Y:S02]  /*6940*/  @!P2 LEA R36, P5, R94.reuse, R36, 0x1 ;  /* 0x000000245e24a211 */ /* 0x048fe400078a08ff */
[----:B------:R-:W-:Y:S01]  /*6950*/  @!P2 LEA.HI.X R113, R101, R41, R98, 0x1, P6 ;  /* 0x000000296571a211 */ /* 0x000fe200030f0c62 */
[----:B------:R-:W3:Y:S01]  /*6960*/  @!P2 LDC.64 R24, c[0x0][0x218] ;  /* 0x00008600ff18ab82 */ /* 0x000ee20000000a00 */
[----:B-----5:R-:W-:Y:S01]  /*6970*/  @!P2 LEA R30, P4, R107, R30, 0x1 ;  /* 0x0000001e6b1ea211 */ /* 0x020fe200078808ff */
[----:B------:R-:W-:Y:S01]  /*6980*/  @!P2 IMAD.X R87, R95, 0x1, R87, P3 ;  /* 0x000000015f57a824 */ /* 0x000fe200018e0657 */
[----:B------:R-:W-:Y:S01]  /*6990*/  @!P2 LEA.HI.X R37, R94, R37, R91, 0x1, P5 ;  /* 0x000000255e25a211 */ /* 0x000fe200028f0c5b */
[----:B------:R-:W-:Y:S01]  /*69a0*/  @!PT LDS RZ, [RZ] ;  /* 0x00000000fffff984 */ /* 0x000fe20000000800 */
[----:B------:R-:W-:Y:S01]  /*69b0*/  @!PT LDS RZ, [RZ] ;  /* 0x00000000fffff984 */ /* 0x000fe20000000800 */
[----:B------:R-:W-:Y:S01]  /*69c0*/  @!PT LDS RZ, [RZ] ;  /* 0x00000000fffff984 */ /* 0x000fe20000000800 */
[----:B------:R4:W-:Y:S01]  /*69d0*/  @!P2 LDGSTS.E.BYPASS.LTC128B.128 [R220+0x1000], desc[UR22][R112.64] ;  /* 0x0100000070dcafae */ /* 0x0009e2000b901d56 */
[----:B------:R-:W-:Y:S02]  /*69e0*/  @!P2 LEA.HI.X R31, R107, R31, R106, 0x1, P4 ;  /* 0x0000001f6b1fa211 */ /* 0x000fe400020f0c6a */
[C---:B-1----:R-:W-:Y:S01]  /*69f0*/  @!P2 LEA R28, P5, R90.reuse, R28, 0x1 ;  /* 0x0000001c5a1ca211 */ /* 0x042fe200078a08ff */
[----:B------:R4:W-:Y:S03]  /*6a00*/  @P2 STS.128 [R220+0x1800], RZ ;  /* 0x001800ffdc002388 */ /* 0x0009e60000000c00 */
[----:B------:R-:W-:Y:S01]  /*6a10*/  @!P2 LEA.HI.X R29, R90, R29, R87, 0x1, P5 ;  /* 0x0000001d5a1da211 */ /* 0x000fe200028f0c57 */
        /* <DEDUP_REMOVED lines=10> */
[----:B------:R4:W-:Y:S01]  /*6ac0*/  @!P2 LDGSTS.E.BYPASS.LTC128B.128 [R220+0x2000], desc[UR22][R36.64] ;  /* 0x0200000024dcafae */ /* 0x0009e2000b901d56 */
[----:B---3--:R-:W-:-:S03]  /*6ad0*/  @!P2 LEA R24, P3, R111, R24, 0x1 ;  /* 0x000000186f18a211 */ /* 0x008fc600078608ff */
        /* <DEDUP_REMOVED lines=23> */
[----:B----4-:R-:W-:Y:S01]  /*6c50*/  IMAD.U32 R24, RZ, RZ, UR12 ;  /* 0x0000000cff187e24 */ /* 0x010fe2000f8e00ff */
[----:B------:R-:W-:Y:S01]  /*6c60*/  UIMAD UR4, UR13, 0xe0, URZ ;  /* 0x000000e00d0478a4 */ /* 0x000fe2000f8e023f */
[----:B------:R-:W-:Y:S01]  /*6c70*/  IMAD.MOV.U32 R26, RZ, RZ, R183 ;  /* 0x000000ffff1a7224 */ /* 0x000fe200078e00b7 */
[----:B------:R-:W-:Y:S01]  /*6c80*/  ULDC.64 UR20, c[0x0][0x218] ;  /* 0x0000860000147ab9 */ /* 0x000fe20000000a00 */
[----:B------:R-:W-:Y:S02]  /*6c90*/  IMAD.MOV.U32 R27, RZ, RZ, R182 ;  /* 0x000000ffff1b7224 */ /* 0x000fe400078e00b6 */
        /* <DEDUP_REMOVED lines=9> */
.L_x_1697:
[----:B------:R-:W-:Y:S05]  /*6d30*/  BSYNC B0 ;  /* 0x0000000000007941 */ /* 0x000fea0003800000 */
.L_x_1696:
[----:B------:R-:W0:Y:S01]  /*6d40*/  LDGDEPBAR ;  /* 0x00000000000079af */ /* 0x000e220000000000 */
[----:B------:R-:W-:-:S04]  /*6d50*/  IADD3 R183, P2, R97, R183, RZ ;  /* 0x000000b761b77210 */ /* 0x000fc80007f5e0ff */
[----:B------:R-:W-:-:S09]  /*6d60*/  IADD3.X R182, R95, R182, RZ, P2, !PT ;  /* 0x000000b65fb67210 */ /* 0x000fd200017fe4ff */
.L_x_1693:
[----:B----4-:R-:W-:Y:S01]  /*6d70*/  FMNMX.FTZ R25, R20, R19, !PT ;  /* 0x0000001314197209 */ /* 0x010fe20007810000 */
[----:B------:R-:W-:Y:S01]  /*6d80*/  ULDC UR19, c[0x0][0x2ec] ;  /* 0x0000bb0000137ab9 */ /* 0x000fe20000000800 */
[----:B------:R-:W2:Y:S01]  /*6d90*/  S2UR UR4, SR_CgaCtaId ;  /* 0x00000000000479c3 */ /* 0x000ea20000008800 */
[----:B------:R-:W-:Y:S01]  /*6da0*/  UMOV UR7, 0x400 ;  /* 0x0000040000077882 */ /* 0x000fe20000000000 */
[----:B------:R-:W-:Y:S01]  /*6db0*/  FMNMX.FTZ R25, R18, R25, !PT ;  /* 0x0000001912197209 */ /* 0x000fe20007810000 */
[----:B------:R-:W-:-:S03]  /*6dc0*/  ULDC.64 UR20, c[0x0][0x218] ;  /* 0x0000860000147ab9 */ /* 0x000fc60000000a00 */
[----:B------:R-:W-:-:S04]  /*6dd0*/  FMNMX.FTZ R25, R15, R25, !PT ;  /* 0x000000190f197209 */ /* 0x000fc80007810000 */
[----:B------:R-:W-:-:S04]  /*6de0*/  FMNMX.FTZ R25, R14, R25, !PT ;  /* 0x000000190e197209 */ /* 0x000fc80007810000 */
[----:B------:R-:W-:-:S04]  /*6df0*/  FMNMX.FTZ R25, R23, R25, !PT ;  /* 0x0000001917197209 */ /* 0x000fc80007810000 */
[----:B------:R-:W-:-:S04]  /*6e00*/  FMNMX.FTZ R25, R22, R25, !PT ;  /* 0x0000001916197209 */ /* 0x000fc80007810000 */
[----:B------:R-:W-:Y:S01]  /*6e10*/  FMNMX.FTZ R25, R34, R25, !PT ;  /* 0x0000001922197209 */ /* 0x000fe20007810000 */
[----:B--2---:R-:W-:-:S03]  /*6e20*/  ULEA UR4, UR4, UR7, 0x18 ;  /* 0x0000000704047291 */ /* 0x004fc6000f8ec03f */
[----:B------:R-:W-:-:S04]  /*6e30*/  FMNMX.FTZ R25, R33, R25, !PT ;  /* 0x0000001921197209 */ /* 0x000fc80007810000 */
[----:B------:R-:W-:Y:S02]  /*6e40*/  FMNMX.FTZ R25, R132, R25, !PT ;  /* 0x0000001984197209 */ /* 0x000fe40007810000 */
[----:B------:R-:W-:Y:S02]  /*6e50*/  LEA R221, R221, UR4, 0x1 ;  /* 0x00000004dddd7c11 */ /* 0x000fe4000f8e08ff */
[----:B------:R-:W-:Y:S02]  /*6e60*/  FMNMX.FTZ R25, R35, R25, !PT ;  /* 0x0000001923197209 */ /* 0x000fe40007810000 */
[----:B------:R-:W-:Y:S01]  /*6e70*/  LEA R226, R0, R221, 0x1 ;  /* 0x000000dd00e27211 */ /* 0x000fe200078e08ff */
[----:B------:R-:W-:Y:S01]  /*6e80*/  LDSM.16.MT88.4 R212, [R221+0x8c00] ;  /* 0x008c0000ddd4783b */ /* 0x000fe20000004200 */
[----:B------:R-:W-:-:S03]  /*6e90*/  FMNMX.FTZ R25, R136, R25, !PT ;  /* 0x0000001988197209 */ /* 0x000fc60007810000 */
        /* <DEDUP_REMOVED lines=58> */
[----:B-1----:R-:W-:Y:S02]  /*7240*/  LDSM.16.MT88.4 R24, [R226+0x5000] ;  /* 0x00500000e218783b */ /* 0x002fe40000004200 */
        /* <DEDUP_REMOVED lines=69> */
[----:B------:R-:W3:Y:S01]  /*76a0*/  MUFU.EX2 R155, R155 ;  /* 0x0000009b009b7308 */ /* 0x000ee20000000800 */
[----:B-1----:R-:W-:Y:S01]  /*76b0*/  F2FP.F16.F32.PACK_AB R28, R167, R168 ;  /* 0x000000a8a71c723e */ /* 0x002fe200000000ff */
[----:B------:R-:W-:Y:S01]  /*76c0*/  LDSM.16.MT88.4 R40, [R226+0x5400] ;  /* 0x00540000e228783b */ /* 0x000fe20000004200 */
[----:B------:R-:W-:Y:S01]  /*76d0*/  FMNMX.FTZ R133, R175, R133, !PT ;  /* 0x00000085af857209 */ /* 0x000fe20007810000 */
[--C-:B------:R-:W-:Y:S01]  /*76e0*/  FFMA.FTZ R118, R126, UR19, -R98.reuse ;  /* 0x000000137e767c23 */ /* 0x100fe20008010862 */
[--C-:B------:R-:W-:Y:S01]  /*76f0*/  FFMA.FTZ R101, R137, UR19, -R98.reuse ;  /* 0x0000001389657c23 */ /* 0x100fe20008010862 */
[--C-:B------:R-:W-:Y:S01]  /*7700*/  FFMA.FTZ R105, R123, UR19, -R98.reuse ;  /* 0x000000137b697c23 */ /* 0x100fe20008010862 */
[----:B------:R-:W-:Y:S01]  /*7710*/  FMNMX.FTZ R133, R149, R133, !PT ;  /* 0x0000008595857209 */ /* 0x000fe20007810000 */
[----:B------:R-:W-:Y:S01]  /*7720*/  MUFU.EX2 R154, R154 ;  /* 0x0000009a009a7308 */ /* 0x000fe20000000800 */
        /* <DEDUP_REMOVED lines=13> */
[----:B------:R-:W-:Y:S01]  /*7800*/  FADD.FTZ R167, R168, R167 ;  /* 0x000000a7a8a77221 */ /* 0x000fe20000010000 */
[----:B------:R-:W-:Y:S01]  /*7810*/  FMNMX.FTZ R133, R163, R133, !PT ;  /* 0x00000085a3857209 */ /* 0x000fe20007810000 */
[----:B------:R-:W1:Y:S01]  /*7820*/  MUFU.EX2 R140, R140 ;  /* 0x0000008c008c7308 */ /* 0x000e620000000800 */
[--C-:B------:R-:W-:Y:S01]  /*7830*/  FFMA.FTZ R82, R73, UR19, -R98.reuse ;  /* 0x0000001349527c23 */ /* 0x100fe20008010862 */
[----:B------:R-:W-:Y:S01]  /*7840*/  FADD.FTZ R166, R166, R167 ;  /* 0x000000a7a6a67221 */ /* 0x000fe20000010000 */
[----:B------:R-:W-:Y:S01]  /*7850*/  FMNMX.FTZ R133, R170, R133, !PT ;  /* 0x00000085aa857209 */ /* 0x000fe20007810000 */
[--C-:B------:R-:W-:Y:S01]  /*7860*/  FFMA.FTZ R75, R75, UR19, -R98.reuse ;  /* 0x000000134b4b7c23 */ /* 0x100fe20008010862 */
[----:B------:R-:W-:Y:S01]  /*7870*/  FFMA.FTZ R73, R58, UR19, -R98 ;  /* 0x000000133a497c23 */ /* 0x000fe20008010862 */
[----:B------:R-:W-:Y:S01]  /*7880*/  FADD.FTZ R166, R159, R166 ;  /* 0x000000a69fa67221 */ /* 0x000fe20000010000 */
[----:B------:R-:W-:Y:S01]  /*7890*/  FMNMX.FTZ R133, R172, R133, !PT ;  /* 0x00000085ac857209 */ /* 0x000fe20007810000 */
[----:B------:R-:W-:Y:S01]  /*78a0*/  MUFU.EX2 R139, R139 ;  /* 0x0000008b008b7308 */ /* 0x000fe20000000800 */
[----:B------:R-:W-:Y:S01]  /*78b0*/  FFMA.FTZ R58, R176, UR19, -R98 ;  /* 0x00000013b03a7c23 */ /* 0x000fe20008010862 */
[----:B---3--:R-:W-:Y:S01]  /*78c0*/  FADD.FTZ R166, R155, R166 ;  /* 0x000000a69ba67221 */ /* 0x008fe20000010000 */
[----:B------:R-:W-:Y:S01]  /*78d0*/  FMNMX.FTZ R133, R173, R133, !PT ;  /* 0x00000085ad857209 */ /* 0x000fe20007810000 */
[----:B------:R-:W-:-:S03]  /*78e0*/  FFMA.FTZ R199, R66, UR19, -R98 ;  /* 0x0000001342c77c23 */ /* 0x000fc60008010862 */
[----:B------:R-:W-:Y:S01]  /*78f0*/  FMNMX.FTZ R133, R174, R133, !PT ;  /* 0x00000085ae857209 */ /* 0x000fe20007810000 */
[----:B------:R-:W-:Y:S01]  /*7900*/  MUFU.EX2 R132, R132 ;  /* 0x0000008400847308 */ /* 0x000fe20000000800 */
[----:B-1----:R-:W-:Y:S02]  /*7910*/  F2FP.F16.F32.PACK_AB R34, R140, R142 ;  /* 0x0000008e8c22723e */ /* 0x002fe400000000ff */
        /* <DEDUP_REMOVED lines=69> */
[----:B------:R-:W-:-:S03]  /*7d70*/  LEA R225, P2, R183, UR20, 0x1 ;  /* 0x00000014b7e17c11 */ /* 0x000fc6000f8408ff */
[--C-:B------:R-:W-:Y:S01]  /*7d80*/  FFMA.FTZ R157, R13, UR19, -R68.reuse ;  /* 0x000000130d9d7c23 */ /* 0x100fe20008010844 */
[--C-:B------:R-:W-:Y:S01]  /*7d90*/  FFMA.FTZ R153, R12, UR19, -R68.reuse ;  /* 0x000000130c997c23 */ /* 0x100fe20008010844 */
[--C-:B------:R-:W-:Y:S01]  /*7da0*/  FFMA.FTZ R165, R21, UR19, -R68.reuse ;  /* 0x0000001315a57c23 */ /* 0x100fe20008010844 */
[----:B------:R-:W1:Y:S01]  /*7db0*/  LDSM.16.MT88.4 R12, [R221+0x5000] ;  /* 0x00500000dd0c783b */ /* 0x000e620000004200 */
[--C-:B------:R-:W-:Y:S01]  /*7dc0*/  FFMA.FTZ R164, R17, UR19, -R68.reuse ;  /* 0x0000001311a47c23 */ /* 0x100fe20008010844 */
[--C-:B------:R-:W-:Y:S01]  /*7dd0*/  FFMA.FTZ R158, R16, UR19, -R68.reuse ;  /* 0x00000013109e7c23 */ /* 0x100fe20008010844 */
[----:B------:R-:W-:Y:S01]  /*7de0*/  MUFU.EX2 R157, R157 ;  /* 0x0000009d009d7308 */ /* 0x000fe20000000800 */
[----:B------:R-:W2:Y:S01]  /*7df0*/  LDSM.16.MT88.4 R20, [R221+0x5400] ;  /* 0x00540000dd14783b */ /* 0x000ea20000004200 */
        /* <DEDUP_REMOVED lines=9> */
[----:B------:R-:W3:Y:S01]  /*7e90*/  LDSM.16.MT88.4 R4, [R221+0x5800] ;  /* 0x00580000dd04783b */ /* 0x000ee20000004200 */
[--C-:B------:R-:W-:Y:S01]  /*7ea0*/  FFMA.FTZ R125, R32, UR19, -R68.reuse ;  /* 0x00000013207d7c23 */ /* 0x100fe20008010844 */
[----:B------:R-:W-:Y:S01]  /*7eb0*/  F2FP.F16.F32.PACK_AB R32, R154, R155 ;  /* 0x0000009b9a20723e */ /* 0x000fe200000000ff */
        /* <DEDUP_REMOVED lines=19> */
[----:B----4-:R-:W-:Y:S01]  /*7ff0*/  F2FP.F16.F32.PACK_AB R29, R164, R165 ;  /* 0x000000a5a41d723e */ /* 0x010fe200000000ff */
[--C-:B------:R-:W-:Y:S01]  /*8000*/  FFMA.FTZ R162, R162, UR19, -R68.reuse ;  /* 0x00000013a2a27c23 */ /* 0x100fe20008010844 */
[----:B------:R-:W-:Y:S01]  /*8010*/  FFMA.FTZ R161, R161, UR19, -R68 ;  /* 0x00000013a1a17c23 */ /* 0x000fe20008010844 */
[----:B------:R-:W-:Y:S01]  /*8020*/  FADD.FTZ R164, R165, R164 ;  /* 0x000000a4a5a47221 */ /* 0x000fe20000010000 */
[----:B------:R-:W-:Y:S01]  /*8030*/  FADD.FTZ R154, R154, R166 ;  /* 0x000000a69a9a7221 */ /* 0x000fe20000010000 */
[--C-:B------:R-:W-:Y:S01]  /*8040*/  FFMA.FTZ R151, R151, UR19, -R68.reuse ;  /* 0x0000001397977c23 */ /* 0x100fe20008010844 */
[----:B------:R-:W-:Y:S01]  /*8050*/  FFMA.FTZ R150, R150, UR19, -R68 ;  /* 0x0000001396967c23 */ /* 0x000fe20008010844 */
[----:B------:R-:W4:Y:S01]  /*8060*/  MUFU.EX2 R147, R147 ;  /* 0x0000009300937308 */ /* 0x000f220000000800 */
[----:B-----5:R-:W-:Y:S01]  /*8070*/  F2FP.F16.F32.PACK_AB R31, R157, R158 ;  /* 0x0000009e9d1f723e */ /* 0x020fe200000000ff */
[----:B------:R-:W-:Y:S01]  /*8080*/  FADD.FTZ R164, R158, R164 ;  /* 0x000000a49ea47221 */ /* 0x000fe20000010000 */
[----:B------:R-:W-:Y:S01]  /*8090*/  FADD.FTZ R154, R142, R154 ;  /* 0x0000009a8e9a7221 */ /* 0x000fe20000010000 */
[--C-:B------:R-:W-:Y:S01]  /*80a0*/  FFMA.FTZ R131, R131, UR19, -R68.reuse ;  /* 0x0000001383837c23 */ /* 0x100fe20008010844 */
[----:B------:R-:W-:Y:S01]  /*80b0*/  FFMA.FTZ R130, R130, UR19, -R68 ;  /* 0x0000001382827c23 */ /* 0x000fe20008010844 */
[----:B------:R-:W-:Y:S01]  /*80c0*/  FADD.FTZ R157, R157, R164 ;  /* 0x000000a49d9d7221 */ /* 0x000fe20000010000 */
[----:B------:R-:W-:Y:S01]  /*80d0*/  FADD.FTZ R154, R140, R154 ;  /* 0x0000009a8c9a7221 */ /* 0x000fe20000010000 */
[C---:B-1----:R-:W-:Y:S01]  /*80e0*/  HMMA.16816.F32 R16, R28.reuse, R12, RZ ;  /* 0x0000000c1c10723c */ /* 0x042fe200000018ff */
[----:B------:R-:W1:Y:S01]  /*80f0*/  MUFU.EX2 R143, R143 ;  /* 0x0000008f008f7308 */ /* 0x000e620000000800 */
        /* <DEDUP_REMOVED lines=10> */
[C---:B------:R-:W-:Y:S01]  /*81a0*/  HMMA.16816.F32 R8, R28.reuse, R24, RZ ;  /* 0x000000181c08723c */ /* 0x040fe200000018ff */
[--C-:B------:R-:W-:Y:S01]  /*81b0*/  FFMA.FTZ R54, R54, UR19, -R68.reuse ;  /* 0x0000001336367c23 */ /* 0x100fe20008010844 */
[--C-:B------:R-:W-:Y:S01]  /*81c0*/  FFMA.FTZ R52, R52, UR19, -R68.reuse ;  /* 0x0000001334347c23 */ /* 0x100fe20008010844 */
[----:B------:R-:W-:Y:S01]  /*81d0*/  FADD.FTZ R153, R147, R153 ;  /* 0x0000009993997221 */ /* 0x000fe20000010000 */
[--C-:B------:R-:W-:Y:S01]  /*81e0*/  FFMA.FTZ R49, R49, UR19, -R68.reuse ;  /* 0x0000001331317c23 */ /* 0x100fe20008010844 */
[----:B------:R-:W4:Y:S01]  /*81f0*/  MUFU.EX2 R137, R137 ;  /* 0x0000008900897308 */ /* 0x000f220000000800 */
[----:B------:R-:W-:Y:S01]  /*8200*/  HMMA.16816.F32 R28, R28, R26, RZ ;  /* 0x0000001a1c1c723c */ /* 0x000fe200000018ff */
[----:B------:R-:W3:Y:S01]  /*8210*/  LDSM.16.MT88.4 R24, [R221+0x5c00] ;  /* 0x005c0000dd18783b */ /* 0x000ee20000004200 */
[----:B-1----:R-:W-:Y:S01]  /*8220*/  FADD.FTZ R153, R143, R153 ;  /* 0x000000998f997221 */ /* 0x002fe20000010000 */
[--C-:B------:R-:W-:Y:S01]  /*8230*/  FFMA.FTZ R48, R48, UR19, -R68.reuse ;  /* 0x0000001330307c23 */ /* 0x100fe20008010844 */
[--C-:B------:R-:W-:Y:S01]  /*8240*/  FFMA.FTZ R46, R46, UR19, -R68.reuse ;  /* 0x000000132e2e7c23 */ /* 0x100fe20008010844 */
[--C-:B------:R-:W-:Y:S01]  /*8250*/  FFMA.FTZ R45, R45, UR19, -R68.reuse ;  /* 0x000000132d2d7c23 */ /* 0x100fe20008010844 */
[--C-:B------:R-:W-:Y:S01]  /*8260*/  FFMA.FTZ R44, R44, UR19, -R68.reuse ;  /* 0x000000132c2c7c23 */ /* 0x100fe20008010844 */
[----:B------:R-:W1:Y:S01]  /*8270*/  MUFU.EX2 R136, R136 ;  /* 0x0000008800887308 */ /* 0x000e620000000800 */
[C---:B-----5:R-:W-:Y:S01]  /*8280*/  F2FP.F16.F32.PACK_AB R35, R141.reuse, R143 ;  /* 0x0000008f8d23723e */ /* 0x060fe200000000ff */
[----:B------:R-:W-:Y:S01]  /*8290*/  FADD.FTZ R153, R141, R153 ;  /* 0x000000998d997221 */ /* 0x000fe20000010000 */
[--C-:B------:R-:W-:Y:S01]  /*82a0*/  FFMA.FTZ R57, R57, UR19, -R68.reuse ;  /* 0x0000001339397c23 */ /* 0x100fe20008010844 */
[--C-:B------:R-:W-:Y:S01]  /*82b0*/  FFMA.FTZ R55, R55, UR19, -R68.reuse ;  /* 0x0000001337377c23 */ /* 0x100fe20008010844 */
[--C-:B------:R-:W-:Y:S01]  /*82c0*/  FFMA.FTZ R53, R53, UR19, -R68.reuse ;  /* 0x0000001335357c23 */ /* 0x100fe20008010844 */
[--C-:B------:R-:W-:Y:S01]  /*82d0*/  FFMA.FTZ R200, R64, UR19, -R68.reuse ;  /* 0x0000001340c87c23 */ /* 0x100fe20008010844 */
[----:B------:R-:W-:Y:S01]  /*82e0*/  FFMA.FTZ R63, R63, UR19, -R68 ;  /* 0x000000133f3f7c23 */ /* 0x000fe20008010844 */
[----:B------:R-:W-:Y:S01]  /*82f0*/  MUFU.EX2 R126, R126 ;  /* 0x0000007e007e7308 */ /* 0x000fe20000000800 */
[----:B--2---:R-:W-:Y:S01]  /*8300*/  HMMA.16816.F32 R16, R32, R20, R16 ;  /* 0x000000142010723c */ /* 0x004fe20000001810 */
[----:B----4-:R-:W-:Y:S01]  /*8310*/  FADD.FTZ R153, R137, R153 ;  /* 0x0000009989997221 */ /* 0x010fe20000010000 */
[----:B------:R-:W-:-:S04]  /*8320*/  LEA.HI.X R224, R183, UR21, R182, 0x1, P2 ;  /* 0x00000015b7e07c11 */ /* 0x000fc800090f0cb6 */
[C---:B------:R-:W-:Y:S01]  /*8330*/  HMMA.16816.F32 R12, R32.reuse, R22, R12 ;  /* 0x00000016200c723c */ /* 0x040fe2000000180c */
[----:B------:R-:W2:Y:S01]  /*8340*/  MUFU.EX2 R0, R0 ;  /* 0x0000000000007308 */ /* 0x000ea20000000800 */
[----:B------:R-:W-:Y:S01]  /*8350*/  F2FP.F16.F32.PACK_AB R20, R132, R139 ;  /* 0x0000008b8414723e */ /* 0x000fe200000000ff */
[----:B------:R-:W-:Y:S01]  /*8360*/  FADD.FTZ R139, R139, R154 ;  /* 0x0000009a8b8b7221 */ /* 0x000fe20000010000 */
[C---:B-1----:R-:W-:Y:S01]  /*8370*/  F2FP.F16.F32.PACK_AB R21, R136.reuse, R137 ;  /* 0x000000898815723e */ /* 0x042fe200000000ff */
[----:B------:R-:W-:Y:S01]  /*8380*/  FADD.FTZ R136, R136, R153 ;  /* 0x0000009988887221 */ /* 0x000fe20000010000 */
[C---:B------:R-:W-:Y:S01]  /*8390*/  HMMA.16816.F32 R8, R32.reuse, R40, R8 ;  /* 0x000000282008723c */ /* 0x040fe20000001808 */
[----:B------:R-:W-:Y:S01]  /*83a0*/  F2FP.F16.F32.PACK_AB R22, R121, R124 ;  /* 0x0000007c7916723e */ /* 0x000fe200000000ff */
[----:B------:R-:W-:Y:S01]  /*83b0*/  FADD.FTZ R139, R132, R139 ;  /* 0x0000008b848b7221 */ /* 0x000fe20000010000 */
[----:B------:R-:W-:Y:S03]  /*83c0*/  MUFU.EX2 R123, R123 ;  /* 0x0000007b007b7308 */ /* 0x000fe60000000800 */
[----:B------:R-:W-:Y:S01]  /*83d0*/  HMMA.16816.F32 R28, R32, R42, R28 ;  /* 0x0000002a201c723c */ /* 0x000fe2000000181c */
[----:B------:R-:W1:Y:S01]  /*83e0*/  LDSM.16.MT88.4 R32, [R226+0x5c00] ;  /* 0x005c0000e220783b */ /* 0x000e620000004200 */
[----:B------:R-:W-:-:S03]  /*83f0*/  FADD.FTZ R139, R124, R139 ;  /* 0x0000008b7c8b7221 */ /* 0x000fc60000010000 */
[----:B------:R-:W4:Y:S01]  /*8400*/  MUFU.EX2 R125, R125 ;  /* 0x0000007d007d7308 */ /* 0x000f220000000800 */
[----:B--2---:R-:W-:Y:S01]  /*8410*/  F2FP.F16.F32.PACK_AB R23, R0, R126 ;  /* 0x0000007e0017723e */ /* 0x004fe200000000ff */
[----:B------:R-:W-:Y:S01]  /*8420*/  LDSM.16.MT88.4 R40, [R226+0x6000] ;  /* 0x00600000e228783b */ /* 0x000fe20000004200 */
[----:B------:R-:W-:Y:S01]  /*8430*/  FADD.FTZ R126, R126, R136 ;  /* 0x000000887e7e7221 */ /* 0x000fe20000010000 */
[----:B------:R-:W-:-:S03]  /*8440*/  FADD.FTZ R139, R121, R139 ;  /* 0x0000008b798b7221 */ /* 0x000fc60000010000 */
        /* <DEDUP_REMOVED lines=12> */
[C---:B------:R-:W-:Y:S01]  /*8510*/  F2FP.F16.F32.PACK_AB R20, R118.reuse, R119 ;  /* 0x000000777614723e */ /* 0x040fe200000000ff */
[----:B------:R-:W-:Y:S01]  /*8520*/  FADD.FTZ R119, R119, R139 ;  /* 0x0000008b77777221 */ /* 0x000fe20000010000 */
[----:B----4-:R-:W-:Y:S01]  /*8530*/  F2FP.F16.F32.PACK_AB R21, R125, R123 ;  /* 0x0000007b7d15723e */ /* 0x010fe200000000ff */
[----:B------:R-:W-:Y:S01]  /*8540*/  FADD.FTZ R123, R123, R126 ;  /* 0x0000007e7b7b7221 */ /* 0x000fe20000010000 */
[----:B------:R-:W-:Y:S01]  /*8550*/  F2FP.F16.F32.PACK_AB R22, R113, R114 ;  /* 0x000000727116723e */ /* 0x000fe200000000ff */
[----:B------:R-:W-:Y:S01]  /*8560*/  FADD.FTZ R119, R118, R119 ;  /* 0x0000007776777221 */ /* 0x000fe20000010000 */
[----:B--2---:R-:W-:Y:S01]  /*8570*/  F2FP.F16.F32.PACK_AB R23, R135, R128 ;  /* 0x000000808717723e */ /* 0x004fe200000000ff */
[----:B------:R-:W-:Y:S01]  /*8580*/  MUFU.EX2 R146, R146 ;  /* 0x0000009200927308 */ /* 0x000fe20000000800 */
[----:B------:R-:W-:Y:S01]  /*8590*/  F2FP.F16.F32.PACK_AB R38, R108, R109 ;  /* 0x0000006d6c26723e */ /* 0x000fe200000000ff */
[----:B------:R-:W-:Y:S01]  /*85a0*/  FADD.FTZ R123, R125, R123 ;  /* 0x0000007b7d7b7221 */ /* 0x000fe20000010000 */
[----:B------:R-:W-:-:S03]  /*85b0*/  FADD.FTZ R119, R114, R119 ;  /* 0x0000007772777221 */ /* 0x000fc60000010000 */
[C---:B------:R-:W-:Y:S01]  /*85c0*/  HMMA.16816.F32 R16, R20.reuse, R24, R16 ;  /* 0x000000181410723c */ /* 0x040fe20000001810 */
[----:B------:R-:W-:Y:S01]  /*85d0*/  FADD.FTZ R123, R128, R123 ;  /* 0x0000007b807b7221 */ /* 0x000fe20000010000 */
[----:B------:R-:W2:Y:S01]  /*85e0*/  MUFU.EX2 R149, R149 ;  /* 0x0000009500957308 */ /* 0x000ea20000000800 */
[----:B-----5:R-:W-:Y:S01]  /*85f0*/  F2FP.F16.F32.PACK_AB R37, R148, R138 ;  /* 0x0000008a9425723e */ /* 0x020fe200000000ff */
[----:B------:R-:W-:Y:S01]  /*8600*/  FADD.FTZ R113, R113, R119 ;  /* 0x0000007771717221 */ /* 0x000fe20000010000 */
[----:B------:R-:W-:Y:S01]  /*8610*/  FADD.FTZ R135, R135, R123 ;  /* 0x0000007b87877221 */ /* 0x000fe20000010000 */
[C---:B------:R-:W-:Y:S01]  /*8620*/  HMMA.16816.F32 R12, R20.reuse, R26, R12 ;  /* 0x0000001a140c723c */ /* 0x040fe2000000180c */
[----:B------:R-:W4:Y:S01]  /*8630*/  LDSM.16.MT88.4 R24, [R221+0x6400] ;  /* 0x00640000dd18783b */ /* 0x000f220000004200 */
[----:B------:R-:W-:Y:S01]  /*8640*/  FADD.FTZ R113, R112, R113 ;  /* 0x0000007170717221 */ /* 0x000fe20000010000 */
[----:B------:R-:W-:Y:S01]  /*8650*/  FADD.FTZ R135, R138, R135 ;  /* 0x000000878a877221 */ /* 0x000fe20000010000 */
[----:B------:R-:W5:Y:S02]  /*8660*/  MUFU.EX2 R160, R160 ;  /* 0x000000a000a07308 */ /* 0x000f640000000800 */
[----:B-1----:R-:W-:Y:S01]  /*8670*/  HMMA.16816.F32 R8, R20, R32, R8 ;  /* 0x000000201408723c */ /* 0x002fe20000001808 */
[----:B------:R-:W-:Y:S01]  /*8680*/  FADD.FTZ R111, R111, R113 ;  /* 0x000000716f6f7221 */ /* 0x000fe20000010000 */
[----:B------:R-:W-:-:S03]  /*8690*/  FADD.FTZ R148, R148, R135 ;  /* 0x0000008794947221 */ /* 0x000fc60000010000 */
[----:B------:R-:W-:Y:S01]  /*86a0*/  FADD.FTZ R111, R109, R111 ;  /* 0x0000006f6d6f7221 */ /* 0x000fe20000010000 */
[----:B------:R-:W-:Y:S01]  /*86b0*/  HMMA.16816.F32 R28, R20, R34, R28 ;  /* 0x00000022141c723c */ /* 0x000fe2000000181c */
[C---:B--2---:R-:W-:Y:S01]  /*86c0*/  F2FP.F16.F32.PACK_AB R39, R149.reuse, R146 ;  /* 0x000000929527723e */ /* 0x044fe200000000ff */
[----:B------:R-:W1:Y:S01]  /*86d0*/  MUFU.EX2 R156, R156 ;  /* 0x0000009c009c7308 */ /* 0x000e620000000800 */
[----:B------:R-:W2:Y:S01]  /*86e0*/  LDSM.16.MT88.4 R32, [R226+0x6400] ;  /* 0x00640000e220783b */ /* 0x000ea20000004200 */
[----:B------:R-:W-:Y:S01]  /*86f0*/  FADD.FTZ R148, R146, R148 ;  /* 0x0000009492947221 */ /* 0x000fe20000010000 */
[----:B------:R-:W-:Y:S02]  /*8700*/  FADD.FTZ R108, R108, R111 ;  /* 0x0000006f6c6c7221 */ /* 0x000fe40000010000 */
[----:B------:R-:W-:Y:S01]  /*8710*/  F2FP.F16.F32.PACK_AB R20, R106, R107 ;  /* 0x0000006b6a14723e */ /* 0x000fe200000000ff */
[----:B---3--:R-:W-:Y:S01]  /*8720*/  HMMA.16816.F32 R16, R36, R4, R16 ;  /* 0x000000042410723c */ /* 0x008fe20000001810 */
[----:B------:R-:W-:Y:S01]  /*8730*/  F2FP.F16.F32.PACK_AB R22, R102, R105 ;  /* 0x000000696616723e */ /* 0x000fe200000000ff */
[----:B------:R-:W3:Y:S01]  /*8740*/  MUFU.EX2 R152, R152 ;  /* 0x0000009800987308 */ /* 0x000ee20000000800 */
[----:B------:R-:W-:Y:S01]  /*8750*/  FADD.FTZ R149, R149, R148 ;  /* 0x0000009495957221 */ /* 0x000fe20000010000 */
[----:B------:R-:W-:-:S02]  /*8760*/  FADD.FTZ R108, R107, R108 ;  /* 0x0000006c6b6c7221 */ /* 0x000fc40000010000 */
[C---:B------:R-:W-:Y:S01]  /*8770*/  HMMA.16816.F32 R12, R36.reuse, R6, R12 ;  /* 0x00000006240c723c */ /* 0x040fe2000000180c */
[----:B------:R-:W2:Y:S01]  /*8780*/  LDSM.16.MT88.4 R4, [R221+0x6800] ;  /* 0x00680000dd04783b */ /* 0x000ea20000004200 */
[----:B-----5:R-:W-:Y:S01]  /*8790*/  FADD.FTZ R149, R160, R149 ;  /* 0x00000095a0957221 */ /* 0x020fe20000010000 */
[----:B------:R-:W-:Y:S01]  /*87a0*/  FADD.FTZ R108, R106, R108 ;  /* 0x0000006c6a6c7221 */ /* 0x000fe20000010000 */
[----:B------:R-:W5:Y:S01]  /*87b0*/  MUFU.EX2 R163, R163 ;  /* 0x000000a300a37308 */ /* 0x000f620000000800 */
[C---:B-1----:R-:W-:Y:S01]  /*87c0*/  F2FP.F16.F32.PACK_AB R21, R156.reuse, R160 ;  /* 0x000000a09c15723e */ /* 0x042fe200000000ff */
[----:B------:R-:W-:Y:S01]  /*87d0*/  HMMA.16816.F32 R8, R36, R40, R8 ;  /* 0x000000282408723c */ /* 0x000fe20000001808 */
[----:B------:R-:W-:Y:S01]  /*87e0*/  FADD.FTZ R156, R156, R149 ;  /* 0x000000959c9c7221 */ /* 0x000fe20000010000 */
[----:B------:R-:W-:-:S04]  /*87f0*/  FADD.FTZ R105, R105, R108 ;  /* 0x0000006c69697221 */ /* 0x000fc80000010000 */
[----:B------:R-:W-:Y:S01]  /*8800*/  HMMA.16816.F32 R28, R36, R42, R28 ;  /* 0x0000002a241c723c */ /* 0x000fe2000000181c */
[----:B------:R-:W1:Y:S01]  /*8810*/  MUFU.EX2 R170, R170 ;  /* 0x000000aa00aa7308 */ /* 0x000e620000000800 */
[----:B------:R-:W2:Y:S01]  /*8820*/  LDSM.16.MT88.4 R40, [R226+0x6800] ;  /* 0x00680000e228783b */ /* 0x000ea20000004200 */
[----:B---3--:R-:W-:Y:S01]  /*8830*/  FADD.FTZ R156, R152, R156 ;  /* 0x0000009c989c7221 */ /* 0x008fe20000010000 */
[----:B------:R-:W-:-:S03]  /*8840*/  FADD.FTZ R105, R102, R105 ;  /* 0x0000006966697221 */ /* 0x000fc60000010000 */
[----:B------:R-:W-:Y:S01]  /*8850*/  F2FP.F16.F32.PACK_AB R36, R100, R101 ;  /* 0x000000656424723e */ /* 0x000fe200000000ff */
[----:B------:R-:W-:Y:S01]  /*8860*/  FADD.FTZ R101, R101, R105 ;  /* 0x0000006965657221 */ /* 0x000fe20000010000 */
[C---:B-----5:R-:W-:Y:S01]  /*8870*/  F2FP.F16.F32.PACK_AB R23, R163.reuse, R152 ;  /* 0x00000098a317723e */ /* 0x060fe200000000ff */
[----:B------:R-:W3:Y:S01]  /*8880*/  MUFU.EX2 R172, R172 ;  /* 0x000000ac00ac7308 */ /* 0x000ee20000000800 */
[----:B------:R-:W-:Y:S01]  /*8890*/  F2FP.F16.F32.PACK_AB R38, R96, R97 ;  /* 0x000000616026723e */ /* 0x000fe200000000ff */
[----:B------:R-:W-:Y:S01]  /*88a0*/  FADD.FTZ R163, R163, R156 ;  /* 0x0000009ca3a37221 */ /* 0x000fe20000010000 */
[----:B------:R-:W-:-:S03]  /*88b0*/  FADD.FTZ R101, R100, R101 ;  /* 0x0000006564657221 */ /* 0x000fc60000010000 */
[C---:B----4-:R-:W-:Y:S01]  /*88c0*/  HMMA.16816.F32 R16, R20.reuse, R24, R16 ;  /* 0x000000181410723c */ /* 0x050fe20000001810 */
[----:B------:R-:W-:Y:S01]  /*88d0*/  FADD.FTZ R97, R97, R101 ;  /* 0x0000006561617221 */ /* 0x000fe20000010000 */
[----:B------:R-:W4:Y:S01]  /*88e0*/  MUFU.EX2 R173, R173 ;  /* 0x000000ad00ad7308 */ /* 0x000f220000000800 */
[----:B-1----:R-:W-:Y:S02]  /*88f0*/  FADD.FTZ R163, R170, R163 ;  /* 0x000000a3aaa37221 */ /* 0x002fe40000010000 */
[----:B------:R-:W-:Y:S01]  /*8900*/  FADD.FTZ R97, R96, R97 ;  /* 0x0000006160617221 */ /* 0x000fe20000010000 */
[C---:B------:R-:W-:Y:S01]  /*8910*/  HMMA.16816.F32 R12, R20.reuse, R26, R12 ;  /* 0x0000001a140c723c */ /* 0x040fe2000000180c */
[----:B------:R-:W1:Y:S03]  /*8920*/  LDSM.16.MT88.4 R24, [R221+0x6c00] ;  /* 0x006c0000dd18783b */ /* 0x000e660000004200 */
[----:B------:R-:W5:Y:S01]  /*8930*/  MUFU.EX2 R174, R174 ;  /* 0x000000ae00ae7308 */ /* 0x000f620000000800 */
[C---:B---3--:R-:W-:Y:S01]  /*8940*/  F2FP.F16.F32.PACK_AB R37, R172.reuse, R170 ;  /* 0x000000aaac25723e */ /* 0x048fe200000000ff */
[----:B--2---:R-:W-:Y:S01]  /*8950*/  HMMA.16816.F32 R8, R20, R32, R8 ;  /* 0x000000201408723c */ /* 0x004fe20000001808 */
[----:B------:R-:W-:-:S05]  /*8960*/  FADD.FTZ R172, R172, R163 ;  /* 0x000000a3acac7221 */ /* 0x000fca0000010000 */
[----:B------:R-:W-:Y:S01]  /*8970*/  HMMA.16816.F32 R28, R20, R34, R28 ;  /* 0x00000022141c723c */ /* 0x000fe2000000181c */
[----:B------:R-:W2:Y:S01]  /*8980*/  MUFU.EX2 R171, R171 ;  /* 0x000000ab00ab7308 */ /* 0x000ea20000000800 */
[----:B------:R-:W3:Y:S01]  /*8990*/  LDSM.16.MT88.4 R32, [R226+0x6c00] ;  /* 0x006c0000e220783b */ /* 0x000ee20000004200 */
[----:B----4-:R-:W-:-:S04]  /*89a0*/  FADD.FTZ R172, R173, R172 ;  /* 0x000000acadac7221 */ /* 0x010fc80000010000 */
[--C-:B------:R-:W-:Y:S01]  /*89b0*/  FFMA.FTZ R20, R145, UR19, -R68.reuse ;  /* 0x0000001391147c23 */ /* 0x100fe20008010844 */
[----:B------:R-:W-:Y:S01]  /*89c0*/  FFMA.FTZ R145, R144, UR19, -R68 ;  /* 0x0000001390917c23 */ /* 0x000fe20008010844 */
[----:B-----5:R-:W-:Y:S01]  /*89d0*/  F2FP.F16.F32.PACK_AB R39, R174, R173 ;  /* 0x000000adae27723e */ /* 0x020fe200000000ff */
[----:B------:R-:W4:Y:S01]  /*89e0*/  MUFU.EX2 R169, R169 ;  /* 0x000000a900a97308 */ /* 0x000f220000000800 */
[----:B------:R-:W-:Y:S01]  /*89f0*/  F2FP.F16.F32.PACK_AB R22, R92, R93 ;  /* 0x0000005d5c16723e */ /* 0x000fe200000000ff */
[----:B------:R-:W-:-:S04]  /*8a00*/  FADD.FTZ R174, R174, R172 ;  /* 0x000000acaeae7221 */ /* 0x000fc80000010000 */
[----:B------:R-:W-:Y:S02]  /*8a10*/  HMMA.16816.F32 R16, R36, R4, R16 ;  /* 0x000000042410723c */ /* 0x000fe40000001810 */
[----:B------:R-:W-:Y:S01]  /*8a20*/  MUFU.EX2 R162, R162 ;  /* 0x000000a200a27308 */ /* 0x000fe20000000800 */
[----:B--2---:R-:W-:-:S03]  /*8a30*/  FADD.FTZ R174, R171, R174 ;  /* 0x000000aeabae7221 */ /* 0x004fc60000010000 */
[C---:B------:R-:W-:Y:S01]  /*8a40*/  HMMA.16816.F32 R12, R36.reuse, R6, R12 ;  /* 0x00000006240c723c */ /* 0x040fe2000000180c */
[----:B------:R-:W2:Y:S03]  /*8a50*/  LDSM.16.MT88.4 R4, [R221+0x7000] ;  /* 0x00700000dd04783b */ /* 0x000ea60000004200 */
[----:B------:R-:W5:Y:S01]  /*8a60*/  MUFU.EX2 R161, R161 ;  /* 0x000000a100a17308 */ /* 0x000f620000000800 */
[C---:B----4-:R-:W-:Y:S01]  /*8a70*/  F2FP.F16.F32.PACK_AB R21, R169.reuse, R171 ;  /* 0x000000aba915723e */ /* 0x050fe200000000ff */
[----:B------:R-:W-:Y:S01]  /*8a80*/  HMMA.16816.F32 R8, R36, R40, R8 ;  /* 0x000000282408723c */ /* 0x000fe20000001808 */
[----:B------:R-:W-:-:S05]  /*8a90*/  FADD.FTZ R169, R169, R174 ;  /* 0x000000aea9a97221 */ /* 0x000fca0000010000 */
[----:B------:R4:W-:Y:S01]  /*8aa0*/  MUFU.EX2 R144, R20 ;  /* 0x0000001400907308 */ /* 0x0009e20000000800 */
[----:B------:R-:W-:Y:S01]  /*8ab0*/  HMMA.16816.F32 R28, R36, R42, R28 ;  /* 0x0000002a241c723c */ /* 0x000fe2000000181c */
[----:B------:R-:W2:Y:S06]  /*8ac0*/  LDSM.16.MT88.4 R40, [R226+0x7000] ;  /* 0x00700000e228783b */ /* 0x000eac0000004200 */
[----:B------:R-:W-:Y:S01]  /*8ad0*/  MUFU.EX2 R151, R151 ;  /* 0x0000009700977308 */ /* 0x000fe20000000800 */
[----:B-----5:R-:W-:Y:S01]  /*8ae0*/  F2FP.F16.F32.PACK_AB R23, R161, R162 ;  /* 0x000000a2a117723e */ /* 0x020fe200000000ff */
[----:B------:R-:W-:Y:S01]  /*8af0*/  FADD.FTZ R162, R162, R169 ;  /* 0x000000a9a2a27221 */ /* 0x000fe20000010000 */
[----:B------:R-:W-:-:S02]  /*8b00*/  F2FP.F16.F32.PACK_AB R36, R90, R91 ;  /* 0x0000005b5a24723e */ /* 0x000fc400000000ff */
[----:B------:R-:W-:Y:S01]  /*8b10*/  F2FP.F16.F32.PACK_AB R38, R88, R89 ;  /* 0x000000595826723e */ /* 0x000fe200000000ff */
[----:B------:R-:W-:Y:S02]  /*8b20*/  FADD.FTZ R162, R161, R162 ;  /* 0x000000a2a1a27221 */ /* 0x000fe40000010000 */
[----:B------:R-:W5:Y:S01]  /*8b30*/  MUFU.EX2 R150, R150 ;  /* 0x0000009600967308 */ /* 0x000f620000000800 */
[----:B----4-:R-:W-:Y:S01]  /*8b40*/  F2FP.F16.F32.PACK_AB R20, R94, R95 ;  /* 0x0000005f5e14723e */ /* 0x010fe200000000ff */
[----:B------:R-:W-:-:S04]  /*8b50*/  FADD.FTZ R95, R95, R97 ;  /* 0x000000615f5f7221 */ /* 0x000fc80000010000 */
[----:B------:R-:W-:Y:S02]  /*8b60*/  FADD.FTZ R95, R94, R95 ;  /* 0x0000005f5e5f7221 */ /* 0x000fe40000010000 */
[----:B------:R-:W4:Y:S01]  /*8b70*/  MUFU.EX2 R145, R145 ;  /* 0x0000009100917308 */ /* 0x000f220000000800 */
[----:B-1----:R-:W-:Y:S01]  /*8b80*/  HMMA.16816.F32 R16, R20, R24, R16 ;  /* 0x000000181410723c */ /* 0x002fe20000001810 */
[----:B------:R-:W-:-:S04]  /*8b90*/  FADD.FTZ R93, R93, R95 ;  /* 0x0000005f5d5d7221 */ /* 0x000fc80000010000 */
[----:B------:R-:W-:Y:S01]  /*8ba0*/  FADD.FTZ R93, R92, R93 ;  /* 0x0000005d5c5d7221 */ /* 0x000fe20000010000 */
[C---:B------:R-:W-:Y:S01]  /*8bb0*/  HMMA.16816.F32 R12, R20.reuse, R26, R12 ;  /* 0x0000001a140c723c */ /* 0x040fe2000000180c */
[----:B------:R-:W1:Y:S01]  /*8bc0*/  LDSM.16.MT88.4 R24, [R221+0x7400] ;  /* 0x00740000dd18783b */ /* 0x000e620000004200 */
[----:B-----5:R-:W-:Y:S01]  /*8bd0*/  F2FP.F16.F32.PACK_AB R37, R150, R151 ;  /* 0x000000979625723e */ /* 0x020fe200000000ff */
[----:B------:R-:W5:Y:S01]  /*8be0*/  MUFU.EX2 R87, R87 ;  /* 0x0000005700577308 */ /* 0x000f620000000800 */
[----:B------:R-:W-:Y:S01]  /*8bf0*/  FADD.FTZ R91, R91, R93 ;  /* 0x0000005d5b5b7221 */ /* 0x000fe20000010000 */
[----:B------:R-:W-:Y:S01]  /*8c00*/  FADD.FTZ R151, R151, R162 ;  /* 0x000000a297977221 */ /* 0x000fe20000010000 */
[C---:B---3--:R-:W-:Y:S02]  /*8c10*/  HMMA.16816.F32 R8, R20.reuse, R32, R8 ;  /* 0x000000201408723c */ /* 0x048fe40000001808 */
[----:B------:R-:W-:Y:S01]  /*8c20*/  FADD.FTZ R90, R90, R91 ;  /* 0x0000005b5a5a7221 */ /* 0x000fe20000010000 */
[----:B------:R-:W-:Y:S01]  /*8c30*/  FADD.FTZ R151, R150, R151 ;  /* 0x0000009796977221 */ /* 0x000fe20000010000 */
[----:B----4-:R-:W-:Y:S01]  /*8c40*/  F2FP.F16.F32.PACK_AB R39, R145, R144 ;  /* 0x000000909127723e */ /* 0x010fe200000000ff */
[----:B------:R-:W3:Y:S01]  /*8c50*/  MUFU.EX2 R86, R86 ;  /* 0x0000005600567308 */ /* 0x000ee20000000800 */
[----:B------:R-:W-:Y:S01]  /*8c60*/  HMMA.16816.F32 R28, R20, R34, R28 ;  /* 0x00000022141c723c */ /* 0x000fe2000000181c */
[----:B------:R-:W4:Y:S01]  /*8c70*/  LDSM.16.MT88.4 R20, [R226+0x7400] ;  /* 0x00740000e214783b */ /* 0x000f220000004200 */
[----:B------:R-:W-:Y:S01]  /*8c80*/  FADD.FTZ R90, R89, R90 ;  /* 0x0000005a595a7221 */ /* 0x000fe20000010000 */
[----:B------:R-:W-:-:S03]  /*8c90*/  FADD.FTZ R151, R144, R151 ;  /* 0x0000009790977221 */ /* 0x000fc60000010000 */
[----:B--2---:R-:W-:Y:S01]  /*8ca0*/  HMMA.16816.F32 R16, R36, R4, R16 ;  /* 0x000000042410723c */ /* 0x004fe20000001810 */
[----:B------:R-:W-:Y:S01]  /*8cb0*/  MUFU.EX2 R85, R85 ;  /* 0x0000005500557308 */ /* 0x000fe20000000800 */
[----:B------:R-:W-:Y:S01]  /*8cc0*/  FADD.FTZ R88, R88, R90 ;  /* 0x0000005a58587221 */ /* 0x000fe20000010000 */
[----:B------:R-:W-:-:S03]  /*8cd0*/  FADD.FTZ R145, R145, R151 ;  /* 0x0000009791917221 */ /* 0x000fc60000010000 */
[C---:B------:R-:W-:Y:S01]  /*8ce0*/  HMMA.16816.F32 R12, R36.reuse, R6, R12 ;  /* 0x00000006240c723c */ /* 0x040fe2000000180c */
[----:B------:R-:W2:Y:S01]  /*8cf0*/  LDSM.16.MT88.4 R4, [R221+0x7800] ;  /* 0x00780000dd04783b */ /* 0x000ea20000004200 */
[----:B-----5:R-:W-:Y:S01]  /*8d00*/  FADD.FTZ R88, R87, R88 ;  /* 0x0000005857587221 */ /* 0x020fe20000010000 */
[----:B------:R-:W5:Y:S01]  /*8d10*/  MUFU.EX2 R84, R84 ;  /* 0x0000005400547308 */ /* 0x000f620000000800 */
[C---:B---3--:R-:W-:Y:S02]  /*8d20*/  F2FP.F16.F32.PACK_AB R32, R86.reuse, R87 ;  /* 0x000000575620723e */ /* 0x048fe400000000ff */
[----:B------:R-:W-:Y:S01]  /*8d30*/  HMMA.16816.F32 R8, R36, R40, R8 ;  /* 0x000000282408723c */ /* 0x000fe20000001808 */
[----:B------:R-:W-:-:S04]  /*8d40*/  FADD.FTZ R88, R86, R88 ;  /* 0x0000005856587221 */ /* 0x000fc80000010000 */
[----:B------:R-:W3:Y:S01]  /*8d50*/  MUFU.EX2 R131, R131 ;  /* 0x0000008300837308 */ /* 0x000ee20000000800 */
[----:B------:R-:W-:Y:S01]  /*8d60*/  HMMA.16816.F32 R28, R36, R42, R28 ;  /* 0x0000002a241c723c */ /* 0x000fe2000000181c */
[----:B------:R-:W-:-:S06]  /*8d70*/  FFMA.FTZ R41, R103, UR19, -R68 ;  /* 0x0000001367297c23 */ /* 0x000fcc0008010844 */
[----:B------:R-:W1:Y:S01]  /*8d80*/  MUFU.EX2 R130, R130 ;  /* 0x0000008200827308 */ /* 0x000e620000000800 */
[----:B-----5:R-:W-:Y:S01]  /*8d90*/  F2FP.F16.F32.PACK_AB R34, R84, R85 ;  /* 0x000000555422723e */ /* 0x020fe200000000ff */
[--C-:B------:R-:W-:Y:S01]  /*8da0*/  FFMA.FTZ R39, R110, UR19, -R68.reuse ;  /* 0x000000136e277c23 */ /* 0x100fe20008010844 */
[--C-:B------:R-:W-:Y:S01]  /*8db0*/  FFMA.FTZ R42, R99, UR19, -R68.reuse ;  /* 0x00000013632a7c23 */ /* 0x100fe20008010844 */
[--C-:B------:R-:W-:Y:S01]  /*8dc0*/  FFMA.FTZ R43, R60, UR19, -R68.reuse ;  /* 0x000000133c2b7c23 */ /* 0x100fe20008010844 */
[----:B------:R-:W-:Y:S01]  /*8dd0*/  FFMA.FTZ R60, R50, UR19, -R68 ;  /* 0x00000013323c7c23 */ /* 0x000fe20008010844 */
[----:B------:R-:W-:Y:S01]  /*8de0*/  FADD.FTZ R85, R85, R88 ;  /* 0x0000005855557221 */ /* 0x000fe20000010000 */
[--C-:B------:R-:W-:Y:S01]  /*8df0*/  FFMA.FTZ R36, R129, UR19, -R98.reuse ;  /* 0x0000001381247c23 */ /* 0x100fe20008010862 */
[----:B------:R-:W-:Y:S01]  /*8e00*/  MUFU.EX2 R127, R127 ;  /* 0x0000007f007f7308 */ /* 0x000fe20000000800 */
[----:B---3--:R-:W-:Y:S01]  /*8e10*/  FADD.FTZ R145, R131, R145 ;  /* 0x0000009183917221 */ /* 0x008fe20000010000 */
[----:B------:R-:W-:Y:S01]  /*8e20*/  FADD.FTZ R85, R84, R85 ;  /* 0x0000005554557221 */ /* 0x000fe20000010000 */
[--C-:B------:R-:W-:Y:S01]  /*8e30*/  FFMA.FTZ R37, R122, UR19, -R98.reuse ;  /* 0x000000137a257c23 */ /* 0x100fe20008010862 */
[----:B------:R-:W-:-:S04]  /*8e40*/  FFMA.FTZ R50, R67, UR19, -R98 ;  /* 0x0000001343327c23 */ /* 0x000fc80008010862 */
        /* <DEDUP_REMOVED lines=16> */
[----:B-1----:R-:W-:Y:S01]  /*8f50*/  F2FP.F16.F32.PACK_AB R20, R82, R83 ;  /* 0x000000535214723e */ /* 0x002fe200000000ff */
[----:B------:R-:W1:Y:S01]  /*8f60*/  LDSM.16.MT88.4 R32, [R221+0x7c00] ;  /* 0x007c0000dd20783b */ /* 0x000e620000004200 */
[----:B------:R-:W-:-:S04]  /*8f70*/  FADD.FTZ R83, R83, R85 ;  /* 0x0000005553537221 */ /* 0x000fc80000010000 */
[----:B------:R-:W4:Y:S01]  /*8f80*/  MUFU.EX2 R40, R117 ;  /* 0x0000007500287308 */ /* 0x000f220000000800 */
[----:B-----5:R-:W-:Y:S01]  /*8f90*/  F2FP.F16.F32.PACK_AB R22, R80, R81 ;  /* 0x000000515016723e */ /* 0x020fe200000000ff */
[----:B------:R-:W-:-:S04]  /*8fa0*/  FADD.FTZ R83, R82, R83 ;  /* 0x0000005352537221 */ /* 0x000fc80000010000 */
[----:B------:R-:W-:Y:S02]  /*8fb0*/  FADD.FTZ R81, R81, R83 ;  /* 0x0000005351517221 */ /* 0x000fe40000010000 */
[----:B------:R-:W-:Y:S02]  /*8fc0*/  MUFU.EX2 R38, R115 ;  /* 0x0000007300267308 */ /* 0x000fe40000000800 */
[----:B------:R-:W-:-:S06]  /*8fd0*/  FADD.FTZ R81, R80, R81 ;  /* 0x0000005150517221 */ /* 0x000fcc0000010000 */
[----:B------:R-:W5:Y:S01]  /*8fe0*/  MUFU.EX2 R39, R39 ;  /* 0x0000002700277308 */ /* 0x000f620000000800 */
[----:B----4-:R-:W-:Y:S01]  /*8ff0*/  F2FP.F16.F32.PACK_AB R21, R40, R116 ;  /* 0x000000742815723e */ /* 0x010fe200000000ff */
[----:B------:R-:W-:-:S04]  /*9000*/  FADD.FTZ R116, R116, R127 ;  /* 0x0000007f74747221 */ /* 0x000fc80000010000 */
[----:B------:R-:W-:Y:S02]  /*9010*/  FADD.FTZ R116, R40, R116 ;  /* 0x0000007428747221 */ /* 0x000fe40000010000 */
[----:B------:R-:W4:Y:S08]  /*9020*/  MUFU.EX2 R79, R79 ;  /* 0x0000004f004f7308 */ /* 0x000f300000000800 */
[----:B------:R-:W1:Y:S01]  /*9030*/  MUFU.EX2 R78, R78 ;  /* 0x0000004e004e7308 */ /* 0x000e620000000800 */
[----:B-----5:R-:W-:Y:S01]  /*9040*/  F2FP.F16.F32.PACK_AB R23, R39, R38 ;  /* 0x000000262717723e */ /* 0x020fe200000000ff */
[----:B------:R-:W-:-:S04]  /*9050*/  FADD.FTZ R38, R38, R116 ;  /* 0x0000007426267221 */ /* 0x000fc80000010000 */
[----:B------:R-:W-:Y:S02]  /*9060*/  FADD.FTZ R38, R39, R38 ;  /* 0x0000002627267221 */ /* 0x000fe40000010000 */
[----:B--2---:R-:W-:Y:S01]  /*9070*/  HMMA.16816.F32 R16, R20, R4, R16 ;  /* 0x000000041410723c */ /* 0x004fe20000001810 */
[----:B------:R-:W-:Y:S01]  /*9080*/  MUFU.EX2 R77, R77 ;  /* 0x0000004d004d7308 */ /* 0x000fe20000000800 */
[----:B----4-:R-:W-:-:S04]  /*9090*/  FADD.FTZ R81, R79, R81 ;  /* 0x000000514f517221 */ /* 0x010fc80000010000 */
[C---:B------:R-:W-:Y:S01]  /*90a0*/  HMMA.16816.F32 R12, R20.reuse, R6, R12 ;  /* 0x00000006140c723c */ /* 0x040fe2000000180c */
[----:B------:R-:W2:Y:S02]  /*90b0*/  LDSM.16.MT88.4 R4, [R226+0x7c00] ;  /* 0x007c0000e204783b */ /* 0x000ea40000004200 */
[----:B------:R-:W4:Y:S03]  /*90c0*/  MUFU.EX2 R76, R76 ;  /* 0x0000004c004c7308 */ /* 0x000f260000000800 */
[C---:B---3--:R-:W-:Y:S05]  /*90d0*/  HMMA.16816.F32 R8, R20.reuse, R24, R8 ;  /* 0x000000181408723c */ /* 0x048fea0000001808 */
[----:B------:R-:W3:Y:S01]  /*90e0*/  MUFU.EX2 R41, R41 ;  /* 0x0000002900297308 */ /* 0x000ee20000000800 */
[----:B------:R-:W-:Y:S01]  /*90f0*/  HMMA.16816.F32 R28, R20, R26, R28 ;  /* 0x0000001a141c723c */ /* 0x000fe2000000181c */
[----:B------:R-:W5:Y:S06]  /*9100*/  LDSM.16.MT88.4 R24, [R221+0x8000] ;  /* 0x00800000dd18783b */ /* 0x000f6c0000004200 */
[----:B------:R-:W2:Y:S01]  /*9110*/  MUFU.EX2 R0, R0 ;  /* 0x0000000000007308 */ /* 0x000ea20000000800 */
[C---:B-1----:R-:W-:Y:S01]  /*9120*/  F2FP.F16.F32.PACK_AB R20, R78.reuse, R79 ;  /* 0x0000004f4e14723e */ /* 0x042fe200000000ff */
[----:B------:R-:W-:Y:S01]  /*9130*/  FADD.FTZ R78, R78, R81 ;  /* 0x000000514e4e7221 */ /* 0x000fe20000010000 */
[----:B----4-:R-:W-:-:S03]  /*9140*/  F2FP.F16.F32.PACK_AB R22, R76, R77 ;  /* 0x0000004d4c16723e */ /* 0x010fc600000000ff */
[----:B------:R-:W-:Y:S02]  /*9150*/  FADD.FTZ R78, R77, R78 ;  /* 0x0000004e4d4e7221 */ /* 0x000fe40000010000 */
[----:B------:R-:W-:Y:S01]  /*9160*/  MUFU.EX2 R42, R42 ;  /* 0x0000002a002a7308 */ /* 0x000fe20000000800 */
[----:B---3--:R-:W-:Y:S01]  /*9170*/  FADD.FTZ R38, R41, R38 ;  /* 0x0000002629267221 */ /* 0x008fe20000010000 */
[----:B------:R-:W-:-:S06]  /*9180*/  FADD.FTZ R78, R76, R78 ;  /* 0x0000004e4c4e7221 */ /* 0x000fcc0000010000 */
[----:B------:R-:W1:Y:S01]  /*9190*/  MUFU.EX2 R43, R43 ;  /* 0x0000002b002b7308 */ /* 0x000e620000000800 */
[C---:B--2---:R-:W-:Y:S01]  /*91a0*/  F2FP.F16.F32.PACK_AB R21, R0.reuse, R41 ;  /* 0x000000290015723e */ /* 0x044fe200000000ff */
[----:B------:R-:W-:-:S06]  /*91b0*/  FADD.FTZ R0, R0, R38 ;  /* 0x0000002600007221 */ /* 0x000fcc0000010000 */
[----:B------:R-:W-:Y:S08]  /*91c0*/  MUFU.EX2 R75, R75 ;  /* 0x0000004b004b7308 */ /* 0x000ff00000000800 */
[----:B------:R-:W2:Y:S01]  /*91d0*/  MUFU.EX2 R74, R74 ;  /* 0x0000004a004a7308 */ /* 0x000ea20000000800 */
[----:B-1----:R-:W-:Y:S01]  /*91e0*/  F2FP.F16.F32.PACK_AB R23, R43, R42 ;  /* 0x0000002a2b17723e */ /* 0x002fe200000000ff */
[----:B------:R-:W-:-:S04]  /*91f0*/  FADD.FTZ R42, R42, R0 ;  /* 0x000000002a2a7221 */ /* 0x000fc80000010000 */
[----:B------:R-:W-:Y:S02]  /*9200*/  FADD.FTZ R43, R43, R42 ;  /* 0x0000002a2b2b7221 */ /* 0x000fe40000010000 */
[----:B------:R-:W-:Y:S01]  /*9210*/  MUFU.EX2 R73, R73 ;  /* 0x0000004900497308 */ /* 0x000fe20000000800 */
[C---:B------:R-:W-:Y:S06]  /*9220*/  HMMA.16816.F32 R16, R20.reuse, R32, R16 ;  /* 0x000000201410723c */ /* 0x040fec0000001810 */
[C---:B------:R-:W-:Y:S01]  /*9230*/  HMMA.16816.F32 R12, R20.reuse, R34, R12 ;  /* 0x00000022140c723c */ /* 0x040fe2000000180c */
[----:B------:R-:W1:Y:S01]  /*9240*/  MUFU.EX2 R72, R72 ;  /* 0x0000004800487308 */ /* 0x000e620000000800 */
[----:B------:R-:W3:Y:S04]  /*9250*/  LDSM.16.MT88.4 R32, [R226+0x8000] ;  /* 0x00800000e220783b */ /* 0x000ee80000004200 */
[C---:B------:R-:W-:Y:S03]  /*9260*/  HMMA.16816.F32 R8, R20.reuse, R4, R8 ;  /* 0x000000041408723c */ /* 0x040fe60000001808 */
[----:B------:R-:W4:Y:S03]  /*9270*/  MUFU.EX2 R56, R56 ;  /* 0x0000003800387308 */ /* 0x000f260000000800 */
[----:B------:R-:W-:Y:S01]  /*9280*/  HMMA.16816.F32 R28, R20, R6, R28 ;  /* 0x00000006141c723c */ /* 0x000fe2000000181c */
[----:B------:R-:W3:Y:S04]  /*9290*/  LDSM.16.MT88.4 R4, [R221+0x8400] ;  /* 0x00840000dd04783b */ /* 0x000ee80000004200 */
[----:B------:R-:W5:Y:S02]  /*92a0*/  MUFU.EX2 R54, R54 ;  /* 0x0000003600367308 */ /* 0x000f640000000800 */
[----:B--2---:R-:W-:Y:S01]  /*92b0*/  F2FP.F16.F32.PACK_AB R20, R74, R75 ;  /* 0x0000004b4a14723e */ /* 0x004fe200000000ff */
[----:B------:R-:W-:Y:S01]  /*92c0*/  FADD.FTZ R75, R75, R78 ;  /* 0x0000004e4b4b7221 */ /* 0x000fe20000010000 */
[----:B-1----:R-:W-:-:S03]  /*92d0*/  F2FP.F16.F32.PACK_AB R22, R72, R73 ;  /* 0x000000494816723e */ /* 0x002fc600000000ff */
[----:B------:R-:W-:Y:S01]  /*92e0*/  FADD.FTZ R75, R74, R75 ;  /* 0x0000004b4a4b7221 */ /* 0x000fe20000010000 */
[----:B------:R-:W1:Y:S01]  /*92f0*/  MUFU.EX2 R52, R52 ;  /* 0x0000003400347308 */ /* 0x000e620000000800 */
[----:B----4-:R-:W-:Y:S02]  /*9300*/  FADD.FTZ R43, R56, R43 ;  /* 0x0000002b382b7221 */ /* 0x010fe40000010000 */
[----:B------:R-:W-:-:S04]  /*9310*/  FADD.FTZ R73, R73, R75 ;  /* 0x0000004b49497221 */ /* 0x000fc80000010000 */
[----:B------:R-:W-:Y:S01]  /*9320*/  FADD.FTZ R73, R72, R73 ;  /* 0x0000004948497221 */ /* 0x000fe20000010000 */
[----:B------:R-:W2:Y:S01]  /*9330*/  MUFU.EX2 R60, R60 ;  /* 0x0000003c003c7308 */ /* 0x000ea20000000800 */
[C---:B-----5:R-:W-:Y:S01]  /*9340*/  F2FP.F16.F32.PACK_AB R21, R54.reuse, R56 ;  /* 0x000000383615723e */ /* 0x060fe200000000ff */
[----:B------:R-:W-:-:S06]  /*9350*/  FADD.FTZ R54, R54, R43 ;  /* 0x0000002b36367221 */ /* 0x000fcc0000010000 */
[----:B------:R-:W-:Y:S01]  /*9360*/  MUFU.EX2 R71, R71 ;  /* 0x0000004700477308 */ /* 0x000fe20000000800 */
[----:B-1----:R-:W-:-:S07]  /*9370*/  FADD.FTZ R54, R52, R54 ;  /* 0x0000003634367221 */ /* 0x002fce0000010000 */
[----:B------:R-:W1:Y:S01]  /*9380*/  MUFU.EX2 R70, R70 ;  /* 0x0000004600467308 */ /* 0x000e620000000800 */
[C---:B--2---:R-:W-:Y:S01]  /*9390*/  F2FP.F16.F32.PACK_AB R23, R60.reuse, R52 ;  /* 0x000000343c17723e */ /* 0x044fe200000000ff */
[----:B------:R-:W-:-:S06]  /*93a0*/  FADD.FTZ R60, R60, R54 ;  /* 0x000000363c3c7221 */ /* 0x000fcc0000010000 */
[C---:B------:R-:W-:Y:S01]  /*93b0*/  HMMA.16816.F32 R16, R20.reuse, R24, R16 ;  /* 0x000000181410723c */ /* 0x040fe20000001810 */
[----:B------:R-:W-:Y:S05]  /*93c0*/  MUFU.EX2 R69, R69 ;  /* 0x0000004500457308 */ /* 0x000fea0000000800 */
[C---:B------:R-:W-:Y:S01]  /*93d0*/  HMMA.16816.F32 R12, R20.reuse, R26, R12 ;  /* 0x0000001a140c723c */ /* 0x040fe2000000180c */
[----:B------:R-:W2:Y:S02]  /*93e0*/  LDSM.16.MT88.4 R24, [R226+0x8400] ;  /* 0x00840000e218783b */ /* 0x000ea40000004200 */
[----:B------:R-:W4:Y:S03]  /*93f0*/  MUFU.EX2 R61, R61 ;  /* 0x0000003d003d7308 */ /* 0x000f260000000800 */
[C---:B---3--:R-:W-:Y:S05]  /*9400*/  HMMA.16816.F32 R8, R20.reuse, R32, R8 ;  /* 0x000000201408723c */ /* 0x048fea0000001808 */
[----:B------:R-:W-:Y:S01]  /*9410*/  MUFU.EX2 R49, R49 ;  /* 0x0000003100317308 */ /* 0x000fe20000000800 */
[----:B------:R-:W-:Y:S01]  /*9420*/  HMMA.16816.F32 R28, R20, R34, R28 ;  /* 0x00000022141c723c */ /* 0x000fe2000000181c */
[----:B------:R-:W3:Y:S06]  /*9430*/  LDSM.16.MT88.4 R32, [R221+0x8800] ;  /* 0x00880000dd20783b */ /* 0x000eec0000004200 */
[----:B------:R-:W5:Y:S01]  /*9440*/  MUFU.EX2 R48, R48 ;  /* 0x0000003000307308 */ /* 0x000f620000000800 */
[----:B-1----:R-:W-:Y:S01]  /*9450*/  F2FP.F16.F32.PACK_AB R20, R70, R71 ;  /* 0x000000474614723e */ /* 0x002fe200000000ff */
[----:B------:R-:W-:Y:S01]  /*9460*/  FADD.FTZ R71, R71, R73 ;  /* 0x0000004947477221 */ /* 0x000fe20000010000 */
[----:B----4-:R-:W-:-:S03]  /*9470*/  F2FP.F16.F32.PACK_AB R22, R61, R69 ;  /* 0x000000453d16723e */ /* 0x010fc600000000ff */
[----:B------:R-:W-:Y:S02]  /*9480*/  FADD.FTZ R71, R70, R71 ;  /* 0x0000004746477221 */ /* 0x000fe40000010000 */
[----:B------:R-:W-:Y:S02]  /*9490*/  MUFU.EX2 R46, R46 ;  /* 0x0000002e002e7308 */ /* 0x000fe40000000800 */
[----:B------:R-:W-:-:S04]  /*94a0*/  FADD.FTZ R71, R69, R71 ;  /* 0x0000004745477221 */ /* 0x000fc80000010000 */
[----:B------:R-:W-:Y:S02]  /*94b0*/  FADD.FTZ R71, R61, R71 ;  /* 0x000000473d477221 */ /* 0x000fe40000010000 */
[----:B------:R-:W1:Y:S01]  /*94c0*/  MUFU.EX2 R45, R45 ;  /* 0x0000002d002d7308 */ /* 0x000e620000000800 */
[----:B-----5:R-:W-:Y:S01]  /*94d0*/  F2FP.F16.F32.PACK_AB R21, R48, R49 ;  /* 0x000000313015723e */ /* 0x020fe200000000ff */
[----:B------:R-:W-:-:S04]  /*94e0*/  FADD.FTZ R49, R49, R60 ;  /* 0x0000003c31317221 */ /* 0x000fc80000010000 */
[----:B------:R-:W-:Y:S02]  /*94f0*/  FADD.FTZ R49, R48, R49 ;  /* 0x0000003130317221 */ /* 0x000fe40000010000 */
[----:B------:R-:W-:Y:S08]  /*9500*/  MUFU.EX2 R59, R59 ;  /* 0x0000003b003b7308 */ /* 0x000ff00000000800 */
[----:B------:R-:W4:Y:S01]  /*9510*/  MUFU.EX2 R58, R58 ;  /* 0x0000003a003a7308 */ /* 0x000f220000000800 */
[----:B-1----:R-:W-:Y:S01]  /*9520*/  F2FP.F16.F32.PACK_AB R23, R45, R46 ;  /* 0x0000002e2d17723e */ /* 0x002fe200000000ff */
[----:B------:R-:W-:-:S04]  /*9530*/  FADD.FTZ R46, R46, R49 ;  /* 0x000000312e2e7221 */ /* 0x000fc80000010000 */
[----:B------:R-:W-:Y:S02]  /*9540*/  FADD.FTZ R46, R45, R46 ;  /* 0x0000002e2d2e7221 */ /* 0x000fe40000010000 */
[C---:B------:R-:W-:Y:S01]  /*9550*/  HMMA.16816.F32 R16, R20.reuse, R4, R16 ;  /* 0x000000041410723c */ /* 0x040fe20000001810 */
[----:B------:R-:W-:Y:S05]  /*9560*/  MUFU.EX2 R51, R51 ;  /* 0x0000003300337308 */ /* 0x000fea0000000800 */
[C---:B------:R-:W-:Y:S01]  /*9570*/  HMMA.16816.F32 R12, R20.reuse, R6, R12 ;  /* 0x00000006140c723c */ /* 0x040fe2000000180c */
[----:B------:R-:W1:Y:S02]  /*9580*/  LDSM.16.MT88.4 R4, [R226+0x8800] ;  /* 0x00880000e204783b */ /* 0x000e640000004200 */
[----:B------:R-:W5:Y:S03]  /*9590*/  MUFU.EX2 R47, R47 ;  /* 0x0000002f002f7308 */ /* 0x000f660000000800 */
[C---:B--2---:R-:W-:Y:S05]  /*95a0*/  HMMA.16816.F32 R8, R20.reuse, R24, R8 ;  /* 0x000000181408723c */ /* 0x044fea0000001808 */
[----:B------:R-:W2:Y:S01]  /*95b0*/  MUFU.EX2 R44, R44 ;  /* 0x0000002c002c7308 */ /* 0x000ea20000000800 */
[----:B------:R-:W-:Y:S01]  /*95c0*/  HMMA.16816.F32 R28, R20, R26, R28 ;  /* 0x0000001a141c723c */ /* 0x000fe2000000181c */
[----:B------:R-:W-:-:S06]  /*95d0*/  FFMA.FTZ R25, R62, UR19, -R68 ;  /* 0x000000133e197c23 */ /* 0x000fcc0008010844 */
[----:B------:R-:W3:Y:S01]  /*95e0*/  MUFU.EX2 R57, R57 ;  /* 0x0000003900397308 */ /* 0x000ee20000000800 */
[----:B----4-:R-:W-:Y:S01]  /*95f0*/  F2FP.F16.F32.PACK_AB R20, R58, R59 ;  /* 0x0000003b3a14723e */ /* 0x010fe200000000ff */
[----:B------:R-:W-:Y:S01]  /*9600*/  FFMA.FTZ R26, R65, UR19, -R68 ;  /* 0x00000013411a7c23 */ /* 0x000fe20008010844 */
[----:B-----5:R-:W-:Y:S01]  /*9610*/  F2FP.F16.F32.PACK_AB R22, R47, R51 ;  /* 0x000000332f16723e */ /* 0x020fe200000000ff */
[----:B------:R-:W-:-:S04]  /*9620*/  FADD.FTZ R59, R59, R71 ;  /* 0x000000473b3b7221 */ /* 0x000fc80000010000 */
[----:B------:R-:W4:Y:S01]  /*9630*/  MUFU.EX2 R55, R55 ;  /* 0x0000003700377308 */ /* 0x000f220000000800 */
[----:B--2---:R-:W-:Y:S01]  /*9640*/  FADD.FTZ R46, R44, R46 ;  /* 0x0000002e2c2e7221 */ /* 0x004fe20000010000 */
[----:B------:R-:W-:-:S04]  /*9650*/  FADD.FTZ R59, R58, R59 ;  /* 0x0000003b3a3b7221 */ /* 0x000fc80000010000 */
[----:B------:R-:W-:Y:S02]  /*9660*/  FADD.FTZ R59, R51, R59 ;  /* 0x0000003b333b7221 */ /* 0x000fe40000010000 */
[----:B------:R-:W2:Y:S01]  /*9670*/  MUFU.EX2 R24, R53 ;  /* 0x0000003500187308 */ /* 0x000ea20000000800 */
[C---:B---3--:R-:W-:Y:S01]  /*9680*/  F2FP.F16.F32.PACK_AB R21, R57.reuse, R44 ;  /* 0x0000002c3915723e */ /* 0x048fe200000000ff */
[----:B------:R-:W-:Y:S01]  /*9690*/  FADD.FTZ R57, R57, R46 ;  /* 0x0000002e39397221 */ /* 0x000fe20000010000 */
[----:B------:R-:W-:-:S05]  /*96a0*/  FADD.FTZ R47, R47, R59 ;  /* 0x0000003b2f2f7221 */ /* 0x000fca0000010000 */
[----:B------:R-:W3:Y:S01]  /*96b0*/  MUFU.EX2 R36, R36 ;  /* 0x0000002400247308 */ /* 0x000ee20000000800 */
[----:B----4-:R-:W-:-:S07]  /*96c0*/  FADD.FTZ R57, R55, R57 ;  /* 0x0000003937397221 */ /* 0x010fce0000010000 */
[----:B------:R-:W4:Y:S01]  /*96d0*/  MUFU.EX2 R25, R25 ;  /* 0x0000001900197308 */ /* 0x000f220000000800 */
[C---:B--2---:R-:W-:Y:S01]  /*96e0*/  F2FP.F16.F32.PACK_AB R23, R24.reuse, R55 ;  /* 0x000000371817723e */ /* 0x044fe200000000ff */
[----:B------:R-:W-:-:S06]  /*96f0*/  FADD.FTZ R57, R24, R57 ;  /* 0x0000003918397221 */ /* 0x000fcc0000010000 */
[----:B------:R-:W2:Y:S01]  /*9700*/  MUFU.EX2 R37, R37 ;  /* 0x0000002500257308 */ /* 0x000ea20000000800 */
[----:B------:R-:W-:Y:S01]  /*9710*/  HMMA.16816.F32 R16, R20, R32, R16 ;  /* 0x000000201410723c */ /* 0x000fe20000001810 */
[----:B---3--:R-:W-:-:S05]  /*9720*/  FADD.FTZ R47, R36, R47 ;  /* 0x0000002f242f7221 */ /* 0x008fca0000010000 */
[----:B-1----:R-:W-:Y:S01]  /*9730*/  HMMA.16816.F32 R208, R20, R4, R8 ;  /* 0x0000000414d0723c */ /* 0x002fe20000001808 */
[----:B------:R-:W1:Y:S01]  /*9740*/  MUFU.EX2 R50, R50 ;  /* 0x0000003200327308 */ /* 0x000e620000000800 */
[----:B----4-:R-:W-:-:S04]  /*9750*/  FADD.FTZ R57, R25, R57 ;  /* 0x0000003919397221 */ /* 0x010fc80000010000 */
[C---:B------:R-:W-:Y:S03]  /*9760*/  HMMA.16816.F32 R12, R20.reuse, R34, R12 ;  /* 0x00000022140c723c */ /* 0x040fe6000000180c */
[----:B------:R-:W3:Y:S01]  /*9770*/  MUFU.EX2 R199, R199 ;  /* 0x000000c700c77308 */ /* 0x000ee20000000800 */
[C---:B--2---:R-:W-:Y:S01]  /*9780*/  F2FP.F16.F32.PACK_AB R8, R37.reuse, R36 ;  /* 0x000000242508723e */ /* 0x044fe200000000ff */
[----:B------:R-:W-:Y:S01]  /*9790*/  FADD.FTZ R47, R37, R47 ;  /* 0x0000002f252f7221 */ /* 0x000fe20000010000 */
[----:B------:R-:W-:Y:S05]  /*97a0*/  HMMA.16816.F32 R28, R20, R6, R28 ;  /* 0x00000006141c723c */ /* 0x000fea000000181c */
[----:B------:R-:W2:Y:S01]  /*97b0*/  MUFU.EX2 R0, R63 ;  /* 0x0000003f00007308 */ /* 0x000ea20000000800 */
[----:B-1----:R-:W-:-:S07]  /*97c0*/  FADD.FTZ R47, R50, R47 ;  /* 0x0000002f322f7221 */ /* 0x002fce0000010000 */
[----:B------:R-:W1:Y:S01]  /*97d0*/  MUFU.EX2 R26, R26 ;  /* 0x0000001a001a7308 */ /* 0x000e620000000800 */
[C---:B---3--:R-:W-:Y:S01]  /*97e0*/  F2FP.F16.F32.PACK_AB R10, R199.reuse, R50 ;  /* 0x00000032c70a723e */ /* 0x048fe200000000ff */
[----:B------:R-:W-:-:S06]  /*97f0*/  FADD.FTZ R199, R199, R47 ;  /* 0x0000002fc7c77221 */ /* 0x000fcc0000010000 */
[----:B------:R-:W3:Y:S01]  /*9800*/  MUFU.EX2 R200, R200 ;  /* 0x000000c800c87308 */ /* 0x000ee20000000800 */
[C---:B--2---:R-:W-:Y:S01]  /*9810*/  F2FP.F16.F32.PACK_AB R9, R0.reuse, R25 ;  /* 0x000000190009723e */ /* 0x044fe200000000ff */
[----:B------:R-:W-:-:S04]  /*9820*/  FADD.FTZ R57, R0, R57 ;  /* 0x0000003900397221 */ /* 0x000fc80000010000 */
[----:B-1----:R-:W-:Y:S01]  /*9830*/  FADD.FTZ R57, R26, R57 ;  /* 0x000000391a397221 */ /* 0x002fe20000010000 */
        /* <DEDUP_REMOVED lines=9> */
[----:B------:R-:W-:Y:S01]  /*98d0*/  UIADD3 UR6, UR18, -0x2, URZ ;  /* 0xfffffffe12067890 */ /* 0x000fe2000fffe03f */
[----:B------:R-:W-:Y:S06]  /*98e0*/  BAR.SYNC.DEFER_BLOCKING 0x0 ;  /* 0x0000000000007b1d */ /* 0x000fec0000010000 */
[----:B------:R-:W-:Y:S05]  /*98f0*/  @!P1 BRA `(.L_x_1699) ;  /* 0x0000000000f89947 */ /* 0x000fea0003800000 */
[----:B------:R-:W1:Y:S01]  /*9900*/  LDC R4, c[0x0][0x380] ;  /* 0x0000e000ff047b82 */ /* 0x000e620000000800 */
[----:B------:R-:W-:Y:S01]  /*9910*/  USHF.L.U32 UR4, UR6, 0x8, URZ ;  /* 0x0000000806047899 */ /* 0x000fe2000800063f */
[----:B------:R-:W-:-:S03]  /*9920*/  ULDC.64 UR20, c[0x0][0x238] ;  /* 0x00008e0000147ab9 */ /* 0x000fc60000000a00 */
[----:B------:R-:W-:Y:S02]  /*9930*/  UIADD3 UR7, UR4, 0x100, URZ ;  /* 0x0000010004077890 */ /* 0x000fe4000fffe03f */
[----:B------:R-:W-:-:S04]  /*9940*/  IMAD.U32 R6, RZ, RZ, UR4 ;  /* 0x00000004ff067e24 */ /* 0x000fc8000f8e00ff */
[----:B------:R-:W-:Y:S02]  /*9950*/  MOV R8, UR7 ;  /* 0x0000000700087c02 */ /* 0x000fe40008000f00 */
[----:B------:R-:W-:Y:S02]  /*9960*/  IABS R6, R6 ;  /* 0x0000000600067213 */ /* 0x000fe40000000000 */
[----:B------:R-:W-:Y:S02]  /*9970*/  IABS R8, R8 ;  /* 0x0000000800087213 */ /* 0x000fe40000000000 */
[----:B-1----:R-:W-:-:S04]  /*9980*/  IABS R0, R4 ;  /* 0x0000000400007213 */ /* 0x002fc80000000000 */
[----:B------:R-:W1:Y:S08]  /*9990*/  I2F.RP R10, R0 ;  /* 0x00000000000a7306 */ /* 0x000e700000209400 */
        /* <DEDUP_REMOVED lines=22> */
[----:B------:R-:W-:Y:S02]  /*9b00*/  LOP3.LUT R5, R4, UR7, RZ, 0x3c, !PT ;  /* 0x0000000704057c12 */ /* 0x000fe4000f8e3cff */
[----:B------:R-:W-:Y:S02]  /*9b10*/  ISETP.GE.AND P0, PT, R0, RZ, PT ;  /* 0x000000ff0000720c */ /* 0x000fe40003f06270 */
[----:B------:R-:W-:Y:S02]  /*9b20*/  ISETP.GE.AND P3, PT, R5, RZ, PT ;  /* 0x000000ff0500720c */ /* 0x000fe40003f66270 */
[----:B------:R-:W-:Y:S01]  /*9b30*/  ISETP.NE.AND P2, PT, R4, RZ, PT ;  /* 0x000000ff0400720c */ /* 0x000fe20003f45270 */
[----:B------:R-:W-:Y:S01]  /*9b40*/  @P6 VIADD R10, R10, 0x1 ;  /* 0x000000010a0a6836 */ /* 0x000fe20000000000 */
[----:B------:R-:W-:Y:S02]  /*9b50*/  LOP3.LUT R7, RZ, R4, RZ, 0x33, !PT ;  /* 0x00000004ff077212 */ /* 0x000fe400078e33ff */
[----:B------:R-:W-:Y:S01]  /*9b60*/  @P5 IADD3 R9, R9, 0x1, RZ ;  /* 0x0000000109095810 */ /* 0x000fe20007ffe0ff */
[----:B------:R-:W-:-:S04]  /*9b70*/  IMAD.MOV.U32 R0, RZ, RZ, R10 ;  /* 0x000000ffff007224 */ /* 0x000fc800078e000a */
        /* <DEDUP_REMOVED lines=11> */
[----:B------:R-:W-:-:S04]  /*9c30*/  IMAD R0, R0, UR8, RZ ;  /* 0x0000000800007c24 */ /* 0x000fc8000f8e02ff */
[C---:B------:R-:W-:Y:S02]  /*9c40*/  IMAD R0, R4.reuse, UR9, R0 ;  /* 0x0000000904007c24 */ /* 0x040fe4000f8e0200 */
[----:B-1----:R-:W-:-:S05]  /*9c50*/  IMAD.WIDE.U32 R8, R4, UR8, RZ ;  /* 0x0000000804087c25 */ /* 0x002fca000f8e00ff */
        /* <DEDUP_REMOVED lines=8> */
.L_x_1699:
[----:B------:R-:W-:-:S04]  /*9ce0*/  ULEA UR4, -UR8, URZ, 0x8 ;  /* 0x0000003f08047291 */ /* 0x000fc8000f8e413f */
[----:B------:R-:W-:Y:S02]  /*9cf0*/  USHF.R.S32.HI UR7, URZ, 0x1f, UR4 ;  /* 0x0000001f3f077899 */ /* 0x000fe40008011404 */
[----:B------:R-:W-:-:S04]  /*9d00*/  MOV R4, UR4 ;  /* 0x0000000400047c02 */ /* 0x000fc80008000f00 */
[----:B------:R-:W-:-:S07]  /*9d10*/  MOV R0, UR7 ;  /* 0x0000000700007c02 */ /* 0x000fce0008000f00 */
.L_x_1700:
[----:B------:R-:W-:Y:S01]  /*9d20*/  ULDC UR4, c[0x0][0x2d0] ;  /* 0x0000b40000047ab9 */ /* 0x000fe20000000800 */
[C---:B------:R-:W-:Y:S01]  /*9d30*/  LEA R181, P2, R4.reuse, R181, 0x1 ;  /* 0x000000b504b57211 */ /* 0x040fe200078408ff */
[----:B------:R-:W-:Y:S01]  /*9d40*/  IMAD.U32 R9, RZ, RZ, UR8 ;  /* 0x00000008ff097e24 */ /* 0x000fe2000f8e00ff */
[----:B------:R-:W-:Y:S01]  /*9d50*/  ISETP.GE.AND P0, PT, R227, UR4, PT ;  /* 0x00000004e3007c0c */ /* 0x000fe2000bf06270 */
[----:B------:R-:W-:Y:S01]  /*9d60*/  IMAD.U32 R5, RZ, RZ, UR8 ;  /* 0x00000008ff057e24 */ /* 0x000fe2000f8e00ff */
[----:B------:R-:W-:Y:S01]  /*9d70*/  LEA.HI.X R180, R4, R180, R0, 0x1, P2 ;  /* 0x000000b404b47211 */ /* 0x000fe200010f0c00 */
[----:B------:R-:W-:Y:S01]  /*9d80*/  IMAD.U32 R8, RZ, RZ, UR9 ;  /* 0x00000009ff087e24 */ /* 0x000fe2000f8e00ff */
[----:B------:R-:W-:Y:S01]  /*9d90*/  UISETP.GE.AND UP1, UPT, UR18, 0x3, UPT ;  /* 0x000000031200788c */ /* 0x000fe2000bf26270 */
[----:B------:R-:W-:Y:S02]  /*9da0*/  IMAD.U32 R11, RZ, RZ, UR8 ;  /* 0x00000008ff0b7e24 */ /* 0x000fe4000f8e00ff */
[----:B------:R-:W-:-:S02]  /*9db0*/  IMAD.U32 R10, RZ, RZ, UR9 ;  /* 0x00000009ff0a7e24 */ /* 0x000fc4000f8e00ff */
[----:B------:R-:W-:Y:S02]  /*9dc0*/  IMAD.U32 R12, RZ, RZ, UR8 ;  /* 0x00000008ff0c7e24 */ /* 0x000fe4000f8e00ff */
[----:B------:R-:W-:Y:S02]  /*9dd0*/  IMAD.U32 R14, RZ, RZ, UR8 ;  /* 0x00000008ff0e7e24 */ /* 0x000fe4000f8e00ff */
[----:B------:R-:W-:Y:S01]  /*9de0*/  @!P0 IMAD.MOV.U32 R6, RZ, RZ, R181 ;  /* 0x000000ffff068224 */ /* 0x000fe200078e00b5 */
[-C--:B------:R-:W-:Y:S01]  /*9df0*/  @!P0 LEA R9, P2, R9, R228.reuse, 0x6 ;  /* 0x000000e409098211 */ /* 0x080fe200078430ff */
[----:B------:R-:W-:Y:S01]  /*9e00*/  @!P0 IMAD.MOV.U32 R7, RZ, RZ, R180 ;  /* 0x000000ffff078224 */ /* 0x000fe200078e00b4 */
[----:B------:R-:W-:Y:S01]  /*9e10*/  @P0 STS [R220+0x5000], RZ ;  /* 0x005000ffdc000388 */ /* 0x000fe20000000800 */
[----:B------:R-:W-:Y:S01]  /*9e20*/  @!P0 IMAD.MOV.U32 R230, RZ, RZ, R228 ;  /* 0x000000ffffe68224 */ /* 0x000fe200078e00e4 */
[----:B------:R-:W-:Y:S01]  /*9e30*/  @!P0 LEA.HI.X R8, R5, R231, R8, 0x6, P2 ;  /* 0x000000e705088211 */ /* 0x000fe200010f3408 */
[----:B------:R-:W-:Y:S01]  /*9e40*/  VOTEU.ALL UP0, P0 ;  /* 0x00000000003f7886 */ /* 0x000fe20000000000 */
[----:B------:R-:W-:Y:S01]  /*9e50*/  @P0 STS [R220+0x5004], RZ ;  /* 0x005004ffdc000388 */ /* 0x000fe20000000800 */
[----:B------:R-:W-:Y:S01]  /*9e60*/  @!P0 LEA R11, P2, R11, R228, 0x7 ;  /* 0x000000e40b0b8211 */ /* 0x000fe200078438ff */
[----:B------:R-:W-:Y:S01]  /*9e70*/  @!P0 IMAD.WIDE.U32 R14, R14, 0x60, R230 ;  /* 0x000000600e0e8825 */ /* 0x000fe200078e00e6 */
[----:B------:R-:W-:Y:S01]  /*9e80*/  @!P0 IADD3 R9, P4, R4, R9, RZ ;  /* 0x0000000904098210 */ /* 0x000fe20007f9e0ff */
[----:B------:R-:W-:Y:S01]  /*9e90*/  @P0 STS.64 [R220+0x5008], RZ ;  /* 0x005008ffdc000388 */ /* 0x000fe20000000a00 */
[----:B------:R-:W-:Y:S01]  /*9ea0*/  @!P0 LEA.HI.X R10, R5, R231, R10, 0x7, P2 ;  /* 0x000000e7050a8211 */ /* 0x000fe200010f3c0a */
[--C-:B------:R-:W-:Y:S01]  /*9eb0*/  @!P0 IMAD.MOV.U32 R18, RZ, RZ, R228.reuse ;  /* 0x000000ffff128224 */ /* 0x100fe200078e00e4 */
[----:B------:R-:W-:Y:S01]  /*9ec0*/  @!UP0 UIMAD UR4, UR9, 0x60, URZ ;  /* 0x00000060090488a4 */ /* 0x000fe2000f8e023f */
[----:B------:R-:W-:Y:S01]  /*9ed0*/  @!PT LDS RZ, [RZ] ;  /* 0x00000000fffff984 */ /* 0x000fe20000000800 */
[----:B------:R-:W-:Y:S01]  /*9ee0*/  @!PT LDS RZ, [RZ] ;  /* 0x00000000fffff984 */ /* 0x000fe20000000800 */
[----:B------:R-:W-:Y:S01]  /*9ef0*/  @!PT LDS RZ, [RZ] ;  /* 0x00000000fffff984 */ /* 0x000fe20000000800 */
[----:B------:R1:W-:Y:S01]  /*9f00*/  @!P0 LDGSTS.E.BYPASS.LTC128B.128 [R220+0x5000], desc[UR22][R6.64] ;  /* 0x0500000006dc8fae */ /* 0x0003e2000b901d56 */
[--C-:B------:R-:W-:Y:S01]  /*9f10*/  @!P0 IMAD.MOV.U32 R19, RZ, RZ, R231.reuse ;  /* 0x000000ffff138224 */ /* 0x100fe200078e00e7 */
[----:B------:R-:W-:Y:S01]  /*9f20*/  @!UP0 UIMAD UR7, UR9, 0xa0, URZ ;  /* 0x000000a0090788a4 */ /* 0x000fe2000f8e023f */
[----:B------:R-:W-:Y:S01]  /*9f30*/  @!P0 IMAD.MOV.U32 R20, RZ, RZ, R228 ;  /* 0x000000ffff148224 */ /* 0x000fe200078e00e4 */
[----:B------:R-:W-:Y:S01]  /*9f40*/  @!P0 LEA R22, P5, R9, UR10, 0x1 ;  /* 0x0000000a09168c11 */ /* 0x000fe2000f8a08ff */
[----:B------:R-:W-:Y:S01]  /*9f50*/  @!P0 IMAD.MOV.U32 R21, RZ, RZ, R231 ;  /* 0x000000ffff158224 */ /* 0x000fe200078e00e7 */
[----:B------:R-:W-:Y:S01]  /*9f60*/  @P0 STS.128 [R220+0x5800], RZ ;  /* 0x005800ffdc000388 */ /* 0x000fe20000000c00 */
[----:B------:R-:W-:-:S02]  /*9f70*/  @!P0 IMAD.X R8, R0, 0x1, R8, P4 ;  /* 0x0000000100088824 */ /* 0x000fc400020e0608 */
[----:B------:R-:W-:-:S03]  /*9f80*/  @!P0 IMAD.WIDE.U32 R20, R5, 0xe0, R20 ;  /* 0x000000e005148825 */ /* 0x000fc600078e0014 */
[----:B------:R-:W-:Y:S01]  /*9f90*/  @!P0 LEA.HI.X R23, R9, UR11, R8, 0x1, P5 ;  /* 0x0000000b09178c11 */ /* 0x000fe2000a8f0c08 */
[----:B-1----:R-:W-:Y:S02]  /*9fa0*/  @!P0 IMAD.MOV.U32 R6, RZ, RZ, R228 ;  /* 0x000000ffff068224 */ /* 0x002fe400078e00e4 */
[----:B------:R-:W-:Y:S02]  /*9fb0*/  @!P0 IMAD.MOV.U32 R7, RZ, RZ, R231 ;  /* 0x000000ffff078224 */ /* 0x000fe400078e00e7 */
[----:B------:R-:W-:Y:S01]  /*9fc0*/  @!P0 IMAD.WIDE.U32 R12, R12, 0xa0, R6 ;  /* 0x000000a00c0c8825 */ /* 0x000fe200078e0006 */
[----:B------:R-:W-:-:S03]  /*9fd0*/  @!P0 IADD3 R7, P3, P2, R4, UR25, R228 ;  /* 0x0000001904078c10 */ /* 0x000fc6000fa7e0e4 */
[----:B------:R-:W-:Y:S01]  /*9fe0*/  IMAD.U32 R6, RZ, RZ, UR8 ;  /* 0x00000008ff067e24 */ /* 0x000fe2000f8e00ff */
[----:B------:R-:W-:Y:S02]  /*9ff0*/  @!P0 IADD3.X R230, R0, UR24, R231, P3, P2 ;  /* 0x0000001800e68c10 */ /* 0x000fe40009fe44e7 */
[C---:B------:R-:W-:Y:S01]  /*a000*/  @!P0 LEA R16, P3, R7.reuse, UR10, 0x1 ;  /* 0x0000000a07108c11 */ /* 0x040fe2000f8608ff */
[----:B------:R-:W-:Y:S01]  /*a010*/  @!P0 IMAD.WIDE.U32 R18, R6, 0xc0, R18 ;  /* 0x000000c006128825 */ /* 0x000fe200078e0012 */
[C---:B------:R-:W-:Y:S02]  /*a020*/  @!P0 IADD3 R6, P2, R4.reuse, R14, RZ ;  /* 0x0000000e04068210 */ /* 0x040fe40007f5e0ff */
[----:B------:R-:W-:Y:S02]  /*a030*/  @!P0 LEA.HI.X R17, R7, UR11, R230, 0x1, P3 ;  /* 0x0000000b07118c11 */ /* 0x000fe400098f0ce6 */
[----:B------:R-:W-:Y:S02]  /*a040*/  @!P0 IADD3 R11, P3, R4, R11, RZ ;  /* 0x0000000b040b8210 */ /* 0x000fe40007f7e0ff */
[----:B------:R-:W-:Y:S01]  /*a050*/  @!P0 IADD3.X R14, R0, UR4, R15, P2, !PT ;  /* 0x00000004000e8c10 */ /* 0x000fe200097fe40f */
[----:B------:R-:W-:Y:S01]  /*a060*/  @!UP0 UIMAD UR4, UR9, 0xc0, URZ ;  /* 0x000000c0090488a4 */ /* 0x000fe2000f8e023f */
[----:B------:R-:W-:Y:S01]  /*a070*/  @!P0 IADD3 R5, P2, R4, R12, RZ ;  /* 0x0000000c04058210 */ /* 0x000fe20007f5e0ff */
[----:B------:R-:W-:Y:S01]  /*a080*/  @!UP0 UIMAD UR9, UR9, 0xe0, URZ ;  /* 0x000000e0090988a4 */ /* 0x000fe2000f8e023f */
[----:B------:R-:W-:Y:S01]  /*a090*/  @!P0 IMAD.X R10, R0, 0x1, R10, P3 ;  /* 0x00000001000a8824 */ /* 0x000fe200018e060a */
[----:B------:R-:W-:Y:S01]  /*a0a0*/  @!P0 IADD3 R7, P3, R4, R18, RZ ;  /* 0x0000001204078210 */ /* 0x000fe20007f7e0ff */
[----:B------:R-:W-:Y:S01]  /*a0b0*/  @!PT LDS RZ, [RZ] ;  /* 0x00000000fffff984 */ /* 0x000fe20000000800 */
[----:B------:R-:W-:Y:S01]  /*a0c0*/  @!PT LDS RZ, [RZ] ;  /* 0x00000000fffff984 */ /* 0x000fe20000000800 */
[----:B------:R-:W-:Y:S01]  /*a0d0*/  @!PT LDS RZ, [RZ] ;  /* 0x00000000fffff984 */ /* 0x000fe20000000800 */
[----:B------:R1:W-:Y:S01]  /*a0e0*/  @!P0 LDGSTS.E.BYPASS.LTC128B.128 [R220+0x5800], desc[UR22][R16.64] ;  /* 0x0580000010dc8fae */ /* 0x0003e2000b901d56 */
[----:B------:R-:W-:-:S02]  /*a0f0*/  @!P0 IADD3.X R12, R0, UR7, R13, P2, !PT ;  /* 0x00000007000c8c10 */ /* 0x000fc400097fe40d */
[----:B------:R-:W-:Y:S01]  /*a100*/  @!P0 IADD3 R4, P2, R4, R20, RZ ;  /* 0x0000001404048210 */ /* 0x000fe20007f5e0ff */
[----:B------:R-:W-:Y:S01]  /*a110*/  @P0 STS.128 [R220+0x6000], RZ ;  /* 0x006000ffdc000388 */ /* 0x000fe20000000c00 */
[C---:B------:R-:W-:Y:S02]  /*a120*/  @!P0 LEA R20, P4, R11.reuse, UR10, 0x1 ;  /* 0x0000000a0b148c11 */ /* 0x040fe4000f8808ff */
[----:B------:R-:W-:Y:S01]  /*a130*/  @!P0 LEA R24, P5, R6, UR10, 0x1 ;  /* 0x0000000a06188c11 */ /* 0x000fe2000f8a08ff */
[----:B------:R-:W-:Y:S01]  /*a140*/  @!PT LDS RZ, [RZ] ;  /* 0x00000000fffff984 */ /* 0x000fe20000000800 */
[----:B------:R-:W-:Y:S01]  /*a150*/  @!PT LDS RZ, [RZ] ;  /* 0x00000000fffff984 */ /* 0x000fe20000000800 */
[----:B------:R-:W-:Y:S01]  /*a160*/  @!PT LDS RZ, [RZ] ;  /* 0x00000000fffff984 */ /* 0x000fe20000000800 */
[----:B------:R-:W-:Y:S01]  /*a170*/  @!P0 LDGSTS.E.BYPASS.LTC128B.128 [R220+0x6000], desc[UR22][R22.64] ;  /* 0x0600000016dc8fae */ /* 0x000fe2000b901d56 */
[C---:B------:R-:W-:Y:S01]  /*a180*/  @!P0 IADD3.X R18, R0.reuse, UR4, R19, P3, !PT ;  /* 0x0000000400128c10 */ /* 0x040fe20009ffe413 */
[----:B------:R-:W-:Y:S01]  /*a190*/  USHF.L.U32 UR4, UR6, 0x8, URZ ;  /* 0x0000000806047899 */ /* 0x000fe2000800063f */
[----:B------:R-:W-:Y:S01]  /*a1a0*/  @!P0 IADD3.X R0, R0, UR9, R21, P2, !PT ;  /* 0x0000000900008c10 */ /* 0x000fe200097fe415 */
[----:B------:R-:W-:Y:S01]  /*a1b0*/  @P0 STS.128 [R220+0x6800], RZ ;  /* 0x006800ffdc000388 */ /* 0x000fe20000000c00 */
[----:B------:R-:W-:-:S02]  /*a1c0*/  @!P0 LEA.HI.X R21, R11, UR11, R10, 0x1, P4 ;  /* 0x0000000b0b158c11 */ /* 0x000fc4000a0f0c0a */
[----:B------:R-:W-:Y:S02]  /*a1d0*/  @!P0 LEA.HI.X R25, R6, UR11, R14, 0x1, P5 ;  /* 0x0000000b06198c11 */ /* 0x000fe4000a8f0c0e */
[C---:B------:R-:W-:Y:S02]  /*a1e0*/  @!P0 LEA R10, P3, R7.reuse, UR10, 0x1 ;  /* 0x0000000a070a8c11 */ /* 0x040fe4000f8608ff */
[C---:B------:R-:W-:Y:S01]  /*a1f0*/  @!P0 LEA R8, P2, R4.reuse, UR10, 0x1 ;  /* 0x0000000a04088c11 */ /* 0x040fe2000f8408ff */
[----:B------:R-:W-:Y:S01]  /*a200*/  @!PT LDS RZ, [RZ] ;  /* 0x00000000fffff984 */ /* 0x000fe20000000800 */
[----:B------:R-:W-:Y:S01]  /*a210*/  @!PT LDS RZ, [RZ] ;  /* 0x00000000fffff984 */ /* 0x000fe20000000800 */
[----:B------:R-:W-:Y:S01]  /*a220*/  @!PT LDS RZ, [RZ] ;  /* 0x00000000fffff984 */ /* 0x000fe20000000800 */
[----:B------:R-:W-:Y:S01]  /*a230*/  @!P0 LDGSTS.E.BYPASS.LTC128B.128 [R220+0x6800], desc[UR22][R24.64] ;  /* 0x0680000018dc8fae */ /* 0x000fe2000b901d56 */
[----:B------:R-:W-:Y:S02]  /*a240*/  @!P0 LEA.HI.X R11, R7, UR11, R18, 0x1, P3 ;  /* 0x0000000b070b8c11 */ /* 0x000fe400098f0c12 */
[----:B------:R-:W-:Y:S01]  /*a250*/  @!P0 LEA.HI.X R9, R4, UR11, R0, 0x1, P2 ;  /* 0x0000000b04098c11 */ /* 0x000fe200090f0c00 */
[----:B------:R-:W-:Y:S01]  /*a260*/  @P0 STS.128 [R220+0x7000], RZ ;  /* 0x007000ffdc000388 */ /* 0x000fe20000000c00 */
[----:B-1----:R-:W-:-:S03]  /*a270*/  @!P0 LEA R16, P4, R5, UR10, 0x1 ;  /* 0x0000000a05108c11 */ /* 0x002fc6000f8808ff */
[----:B------:R-:W-:Y:S01]  /*a280*/  @!PT LDS RZ, [RZ] ;  /* 0x00000000fffff984 */ /* 0x000fe20000000800 */
[----:B------:R-:W-:Y:S01]  /*a290*/  @!PT LDS RZ, [RZ] ;  /* 0x00000000fffff984 */ /* 0x000fe20000000800 */
[----:B------:R-:W-:Y:S01]  /*a2a0*/  @!PT LDS RZ, [RZ] ;  /* 0x00000000fffff984 */ /* 0x000fe20000000800 */
[----:B------:R1:W-:Y:S01]  /*a2b0*/  @!P0 LDGSTS.E.BYPASS.LTC128B.128 [R220+0x7000], desc[UR22][R20.64] ;  /* 0x0700000014dc8fae */ /* 0x0003e2000b901d56 */
[----:B------:R-:W-:-:S03]  /*a2c0*/  @!P0 LEA.HI.X R17, R5, UR11, R12, 0x1, P4 ;  /* 0x0000000b05118c11 */ /* 0x000fc6000a0f0c0c */
        /* <DEDUP_REMOVED lines=16> */
[----:B------:R-:W4:Y:S04]  /*a3d0*/  LDSM.16.M88.4 R28, [R196+0x3000] ;  /* 0x00300000c41c783b */ /* 0x000f280000000200 */
[----:B-1----:R-:W1:Y:S04]  /*a3e0*/  LDSM.16.M88.4 R20, [R196+0x3400] ;  /* 0x00340000c414783b */ /* 0x002e680000000200 */
[----:B------:R-:W2:Y:S04]  /*a3f0*/  LDSM.16.M88.4 R12, [R196+0x3800] ;  /* 0x00380000c40c783b */ /* 0x000ea80000000200 */
[----:B------:R-:W3:Y:S04]  /*a400*/  LDSM.16.M88.4 R4, [R196+0x3c00] ;  /* 0x003c0000c404783b */ /* 0x000ee80000000200 */
[----:B------:R-:W5:Y:S04]  /*a410*/  LDSM.16.M88.4 R60, [R196+0x4000] ;  /* 0x00400000c43c783b */ /* 0x000f680000000200 */
[----:B------:R-:W5:Y:S04]  /*a420*/  LDSM.16.M88.4 R52, [R196+0x4400] ;  /* 0x00440000c434783b */ /* 0x000f680000000200 */
[----:B------:R-:W5:Y:S04]  /*a430*/  LDSM.16.M88.4 R44, [R196+0x4800] ;  /* 0x00480000c42c783b */ /* 0x000f680000000200 */
[----:B------:R-:W5:Y:S04]  /*a440*/  LDSM.16.M88.4 R124, [R196+0x1000] ;  /* 0x00100000c47c783b */ /* 0x000f680000000200 */
[----:B------:R-:W5:Y:S04]  /*a450*/  LDSM.16.M88.4 R116, [R196+0x1400] ;  /* 0x00140000c474783b */ /* 0x000f680000000200 */
[----:B------:R-:W5:Y:S04]  /*a460*/  LDSM.16.M88.4 R108, [R196+0x1800] ;  /* 0x00180000c46c783b */ /* 0x000f680000000200 */
[----:B------:R-:W5:Y:S01]  /*a470*/  LDSM.16.M88.4 R100, [R196+0x1c00] ;  /* 0x001c0000c464783b */ /* 0x000f620000000200 */
[C---:B----4-:R-:W-:Y:S03]  /*a480*/  HMMA.16816.F32 R32, R36.reuse, R28, RZ ;  /* 0x0000001c2420723c */ /* 0x050fe600000018ff */
[----:B------:R-:W4:Y:S03]  /*a490*/  LDSM.16.M88.4 R92, [R196+0x2000] ;  /* 0x00200000c45c783b */ /* 0x000f260000000200 */
[C---:B------:R-:W-:Y:S01]  /*a4a0*/  HMMA.16816.F32 R28, R36.reuse, R30, RZ ;  /* 0x0000001e241c723c */ /* 0x040fe200000018ff */
[----:B------:R-:W4:Y:S04]  /*a4b0*/  LDSM.16.M88.4 R84, [R196+0x2400] ;  /* 0x00240000c454783b */ /* 0x000f280000000200 */
[----:B------:R-:W4:Y:S01]  /*a4c0*/  LDSM.16.M88.4 R76, [R196+0x2800] ;  /* 0x00280000c44c783b */ /* 0x000f220000000200 */
[C---:B-1----:R-:W-:Y:S03]  /*a4d0*/  HMMA.16816.F32 R24, R36.reuse, R20, RZ ;  /* 0x000000142418723c */ /* 0x042fe600000018ff */
[----:B------:R-:W1:Y:S03]  /*a4e0*/  LDSM.16.M88.4 R68, [R196+0x2c00] ;  /* 0x002c0000c444783b */ /* 0x000e660000000200 */
[C---:B--2---:R-:W-:Y:S01]  /*a4f0*/  HMMA.16816.F32 R16, R36.reuse, R12, RZ ;  /* 0x0000000c2410723c */ /* 0x044fe200000018ff */
[----:B------:R-:W2:Y:S04]  /*a500*/  LDSM.16.M88.4 R140, [R196+0x4c00] ;  /* 0x004c0000c48c783b */ /* 0x000ea80000000200 */
[----:B------:R-:W-:Y:S01]  /*a510*/  LDSM.16.M88.4 R176, [R197] ;  /* 0x00000000c5b0783b */ /* 0x000fe20000000200 */
[C---:B---3--:R-:W-:Y:S03]  /*a520*/  HMMA.16816.F32 R8, R36.reuse, R4, RZ ;  /* 0x000000042408723c */ /* 0x048fe600000018ff */
[----:B------:R-:W3:Y:S03]  /*a530*/  LDSM.16.M88.4 R136, [R3+0x2000] ;  /* 0x002000000388783b */ /* 0x000ee60000000200 */
[C---:B-----5:R-:W-:Y:S01]  /*a540*/  HMMA.16816.F32 R64, R36.reuse, R60, RZ ;  /* 0x0000003c2440723c */ /* 0x060fe200000018ff */
[----:B------:R-:W5:Y:S04]  /*a550*/  LDSM.16.M88.4 R160, [R3+0x2400] ;  /* 0x0024000003a0783b */ /* 0x000f680000000200 */
[----:B------:R-:W5:Y:S01]  /*a560*/  LDSM.16.M88.4 R144, [R3+0x3400] ;  /* 0x003400000390783b */ /* 0x000f620000000200 */
[C---:B------:R-:W-:Y:S03]  /*a570*/  HMMA.16816.F32 R56, R36.reuse, R52, RZ ;  /* 0x000000342438723c */ /* 0x040fe600000018ff */
[----:B------:R-:W5:Y:S03]  /*a580*/  LDSM.16.M88.4 R156, [R3+0x2800] ;  /* 0x00280000039c783b */ /* 0x000f660000000200 */
[C---:B------:R-:W-:Y:S01]  /*a590*/  HMMA.16816.F32 R48, R36.reuse, R44, RZ ;  /* 0x0000002c2430723c */ /* 0x040fe200000018ff */
[----:B------:R-:W-:Y:S04]  /*a5a0*/  LDSM.16.M88.4 R152, [R3+0x2c00] ;  /* 0x002c00000398783b */ /* 0x000fe80000000200 */
[----:B------:R-:W-:Y:S01]  /*a5b0*/  LDSM.16.M88.4 R148, [R3+0x3000] ;  /* 0x003000000394783b */ /* 0x000fe20000000200 */
[C---:B------:R-:W-:Y:S03]  /*a5c0*/  HMMA.16816.F32 R128, R36.reuse, R124, RZ ;  /* 0x0000007c2480723c */ /* 0x040fe600000018ff */
[----:B------:R-:W-:Y:S03]  /*a5d0*/  LDSM.16.M88.4 R172, [R3] ;  /* 0x0000000003ac783b */ /* 0x000fe60000000200 */
[C---:B------:R-:W-:Y:S01]  /*a5e0*/  HMMA.16816.F32 R120, R36.reuse, R116, RZ ;  /* 0x000000742478723c */ /* 0x040fe200000018ff */
[----:B------:R-:W-:Y:S04]  /*a5f0*/  LDSM.16.M88.4 R168, [R3+0x400] ;  /* 0x0004000003a8783b */ /* 0x000fe80000000200 */
[----:B------:R-:W-:Y:S01]  /*a600*/  LDSM.16.M88.4 R164, [R3+0x800] ;  /* 0x0008000003a4783b */ /* 0x000fe20000000200 */
[C---:B------:R-:W-:Y:S03]  /*a610*/  HMMA.16816.F32 R112, R36.reuse, R108, RZ ;  /* 0x0000006c2470723c */ /* 0x040fe600000018ff */
[----:B------:R-:W0:Y:S03]  /*a620*/  LDGDEPBAR ;  /* 0x00000000000079af */ /* 0x000e260000000000 */
[C---:B------:R-:W-:Y:S06]  /*a630*/  HMMA.16816.F32 R104, R36.reuse, R100, RZ ;  /* 0x000000642468723c */ /* 0x040fec00000018ff */
[C---:B----4-:R-:W-:Y:S06]  /*a640*/  HMMA.16816.F32 R96, R36.reuse, R92, RZ ;  /* 0x0000005c2460723c */ /* 0x050fec00000018ff */
        /* <DEDUP_REMOVED lines=20> */
[C---:B---3--:R-:W-:Y:S06]  /*a790*/  HMMA.16816.F32 R32, R176.reuse, R136, R32 ;  /* 0x00000088b020723c */ /* 0x048fec0000001820 */
[C---:B------:R-:W-:Y:S01]  /*a7a0*/  HMMA.16816.F32 R28, R176.reuse, R138, R28 ;  /* 0x0000008ab01c723c */ /* 0x040fe2000000181c */
[----:B------:R-:W2:Y:S05]  /*a7b0*/  LDSM.16.M88.4 R136, [R3+0x3c00] ;  /* 0x003c00000388783b */ /* 0x000eaa0000000200 */
[C---:B-----5:R-:W-:Y:S06]  /*a7c0*/  HMMA.16816.F32 R24, R176.reuse, R160, R24 ;  /* 0x000000a0b018723c */ /* 0x060fec0000001818 */
[C---:B------:R-:W-:Y:S06]  /*a7d0*/  HMMA.16816.F32 R56, R176.reuse, R144, R56 ;  /* 0x00000090b038723c */ /* 0x040fec0000001838 */
[C---:B------:R-:W-:Y:S01]  /*a7e0*/  HMMA.16816.F32 R20, R176.reuse, R162, R20 ;  /* 0x000000a2b014723c */ /* 0x040fe20000001814 */
[----:B------:R-:W-:Y:S01]  /*a7f0*/  LOP3.LUT R144, R201, UR4, RZ, 0xfc, !PT ;  /* 0x00000004c9907c12 */ /* 0x000fe2000f8efcff */
[----:B------:R-:W-:Y:S04]  /*a800*/  LDSM.16.M88.4 R160, [R3+0xc00] ;  /* 0x000c000003a0783b */ /* 0x000fe80000000200 */
[----:B------:R-:W-:Y:S01]  /*a810*/  VIADD R132, R144, 0x81 ;  /* 0x0000008190847836 */ /* 0x000fe20000000000 */
[----:B------:R-:W-:Y:S04]  /*a820*/  HMMA.16816.F32 R16, R176, R156, R16 ;  /* 0x0000009cb010723c */ /* 0x000fe80000001810 */
[----:B------:R-:W-:-:S02]  /*a830*/  ISETP.GE.AND P5, PT, R132, R184, PT ;  /* 0x000000b88400720c */ /* 0x000fc40003fa6270 */
[C---:B-1----:R-:W-:Y:S01]  /*a840*/  HMMA.16816.F32 R48, R176.reuse, R140, R48 ;  /* 0x0000008cb030723c */ /* 0x042fe20000001830 */
[----:B------:R-:W-:Y:S02]  /*a850*/  I2FP.F32.S32 R0, R132 ;  /* 0x0000008400007245 */ /* 0x000fe40000201400 */
[----:B------:R-:W-:Y:S01]  /*a860*/  ISETP.GE.AND P2, PT, R132, R2, PT ;  /* 0x000000028400720c */ /* 0x000fe20003f46270 */
[----:B------:R-:W-:Y:S02]  /*a870*/  VIADD R132, R144, 0x89 ;  /* 0x0000008990847836 */ /* 0x000fe40000000000 */
[C---:B------:R-:W-:Y:S01]  /*a880*/  HMMA.16816.F32 R44, R176.reuse, R142, R44 ;  /* 0x0000008eb02c723c */ /* 0x040fe2000000182c */
[----:B------:R-:W1:Y:S01]  /*a890*/  LDSM.16.M88.4 R140, [R3+0x1c00] ;  /* 0x001c0000038c783b */ /* 0x000e620000000200 */
[----:B------:R-:W-:Y:S01]  /*a8a0*/  FFMA.FTZ R33, R0, UR5, R33 ;  /* 0x0000000500217c23 */ /* 0x000fe20008010021 */
[----:B------:R-:W-:Y:S01]  /*a8b0*/  ISETP.GE.AND P4, PT, R132, R184, PT ;  /* 0x000000b88400720c */ /* 0x000fe20003f86270 */
[----:B------:R-:W-:Y:S01]  /*a8c0*/  FFMA.FTZ R35, R0, UR5, R35 ;  /* 0x0000000500237c23 */ /* 0x000fe20008010023 */
[----:B------:R-:W-:Y:S01]  /*a8d0*/  ISETP.GE.AND P3, PT, R132, R2, PT ;  /* 0x000000028400720c */ /* 0x000fe20003f66270 */
[----:B--2---:R-:W-:Y:S01]  /*a8e0*/  HMMA.16816.F32 R40, R176, R136, R40 ;  /* 0x00000088b028723c */ /* 0x004fe20000001828 */
[----:B------:R-:W-:-:S02]  /*a8f0*/  I2FP.F32.S32 R135, R132 ;  /* 0x0000008400877245 */ /* 0x000fc40000201400 */
[----:B------:R-:W-:-:S03]  /*a900*/  FSEL R33, R33, -INF , !P5 ;  /* 0xff80000021217808 */ /* 0x000fc60006800000 */
[C---:B------:R-:W-:Y:S01]  /*a910*/  HMMA.16816.F32 R12, R176.reuse, R158, R12 ;  /* 0x0000009eb00c723c */ /* 0x040fe2000000180c */
[C---:B------:R-:W-:Y:S02]  /*a920*/  VIADD R136, R144.reuse, 0x91 ;  /* 0x0000009190887836 */ /* 0x040fe40000000000 */
[C---:B------:R-:W-:Y:S01]  /*a930*/  FFMA.FTZ R29, R135.reuse, UR5, R29 ;  /* 0x00000005871d7c23 */ /* 0x040fe2000801001d */
[C---:B------:R-:W-:Y:S02]  /*a940*/  VIADD R137, R144.reuse, 0x99 ;  /* 0x0000009990897836 */ /* 0x040fe40000000000 */
[----:B------:R-:W-:Y:S01]  /*a950*/  FFMA.FTZ R0, R135, UR5, R31 ;  /* 0x0000000587007c23 */ /* 0x000fe2000801001f */
[----:B------:R-:W-:Y:S01]  /*a960*/  VIADD R31, R144, 0xa9 ;  /* 0x000000a9901f7836 */ /* 0x000fe20000000000 */
[----:B------:R-:W-:Y:S01]  /*a970*/  I2FP.F32.S32 R132, R136 ;  /* 0x0000008800847245 */ /* 0x000fe20000201400 */
[C---:B------:R-:W-:Y:S01]  /*a980*/  HMMA.16816.F32 R8, R176.reuse, R152, R8 ;  /* 0x00000098b008723c */ /* 0x040fe20000001808 */
[C---:B------:R-:W-:Y:S01]  /*a990*/  ISETP.GE.AND P6, PT, R136.reuse, R184, PT ;  /* 0x000000b88800720c */ /* 0x040fe20003fc6270 */
[----:B------:R-:W2:Y:S01]  /*a9a0*/  LDSM.16.M88.4 R156, [R3+0x1000] ;  /* 0x00100000039c783b */ /* 0x000ea20000000200 */
[----:B------:R-:W-:Y:S01]  /*a9b0*/  ISETP.GE.AND P5, PT, R136, R2, PT ;  /* 0x000000028800720c */ /* 0x000fe20003fa6270 */
[C---:B------:R-:W-:Y:S01]  /*a9c0*/  FFMA.FTZ R25, R132.reuse, UR5, R25 ;  /* 0x0000000584197c23 */ /* 0x040fe20008010019 */
[----:B------:R-:W-:Y:S01]  /*a9d0*/  FFMA.FTZ R135, R132, UR5, R27 ;  /* 0x0000000584877c23 */ /* 0x000fe2000801001b */
[----:B------:R-:W-:Y:S01]  /*a9e0*/  VIADD R136, R144, 0xa1 ;  /* 0x000000a190887836 */ /* 0x000fe20000000000 */
[----:B------:R-:W-:Y:S01]  /*a9f0*/  FSEL R132, R35, -INF , !P2 ;  /* 0xff80000023847808 */ /* 0x000fe20005000000 */
[----:B------:R-:W-:Y:S01]  /*aa00*/  HMMA.16816.F32 R4, R176, R154, R4 ;  /* 0x0000009ab004723c */ /* 0x000fe20000001804 */
[----:B------:R-:W-:Y:S01]  /*aa10*/  I2FP.F32.S32 R35, R137 ;  /* 0x0000008900237245 */ /* 0x000fe20000201400 */
[----:B------:R-:W3:Y:S01]  /*aa20*/  LDSM.16.M88.4 R152, [R3+0x1400] ;  /* 0x001400000398783b */ /* 0x000ee20000000200 */
[----:B------:R-:W-:-:S02]  /*aa30*/  FSEL R27, R29, -INF , !P4 ;  /* 0xff8000001d1b7808 */ /* 0x000fc40006000000 */
[----:B------:R-:W-:Y:S01]  /*aa40*/  I2FP.F32.S32 R29, R136 ;  /* 0x00000088001d7245 */ /* 0x000fe20000201400 */
[----:B------:R-:W-:Y:S01]  /*aa50*/  FFMA.FTZ R21, R35, UR5, R21 ;  /* 0x0000000523157c23 */ /* 0x000fe20008010015 */
[-C--:B------:R-:W-:Y:S01]  /*aa60*/  ISETP.GE.AND P2, PT, R137, R184.reuse, PT ;  /* 0x000000b88900720c */ /* 0x080fe20003f46270 */
[C---:B------:R-:W-:Y:S01]  /*aa70*/  HMMA.16816.F32 R64, R176.reuse, R148, R64 ;  /* 0x00000094b040723c */ /* 0x040fe20000001840 */
[----:B------:R-:W-:Y:S01]  /*aa80*/  FSEL R0, R0, -INF , !P3 ;  /* 0xff80000000007808 */ /* 0x000fe20005800000 */
[----:B------:R-:W-:Y:S01]  /*aa90*/  FFMA.FTZ R17, R29, UR5, R17 ;  /* 0x000000051d117c23 */ /* 0x000fe20008010011 */
[----:B------:R-:W-:Y:S02]  /*aaa0*/  FSEL R25, R25, -INF , !P6 ;  /* 0xff80000019197808 */ /* 0x000fe40007000000 */
[C---:B------:R-:W-:Y:S01]  /*aab0*/  ISETP.GE.AND P3, PT, R136.reuse, R184, PT ;  /* 0x000000b88800720c */ /* 0x040fe20003f66270 */
[C---:B-1----:R-:W-:Y:S01]  /*aac0*/  HMMA.16816.F32 R72, R176.reuse, R140, R72 ;  /* 0x0000008cb048723c */ /* 0x042fe20000001848 */
[-C--:B------:R-:W-:Y:S01]  /*aad0*/  ISETP.GE.AND P6, PT, R136, R2.reuse, PT ;  /* 0x000000028800720c */ /* 0x080fe20003fc6270 */
[----:B------:R-:W-:Y:S01]  /*aae0*/  FFMA.FTZ R136, R35, UR5, R23 ;  /* 0x0000000523887c23 */ /* 0x000fe20008010017 */
[----:B------:R-:W-:Y:S01]  /*aaf0*/  ISETP.GE.AND P4, PT, R137, R2, PT ;  /* 0x000000028900720c */ /* 0x000fe20003f86270 */
[C---:B------:R-:W-:Y:S01]  /*ab00*/  VIADD R23, R144.reuse, 0xb1 ;  /* 0x000000b190177836 */ /* 0x040fe20000000000 */
[----:B------:R-:W-:Y:S01]  /*ab10*/  FSEL R135, R135, -INF , !P5 ;  /* 0xff80000087877808 */ /* 0x000fe20006800000 */
[C---:B------:R-:W-:Y:S01]  /*ab20*/  HMMA.16816.F32 R60, R176.reuse, R150, R60 ;  /* 0x00000096b03c723c */ /* 0x040fe2000000183c */
[----:B------:R-:W-:Y:S01]  /*ab30*/  FSEL R21, R21, -INF , !P2 ;  /* 0xff80000015157808 */ /* 0x000fe20005000000 */
[----:B------:R-:W-:Y:S01]  /*ab40*/  FFMA.FTZ R140, R29, UR5, R19 ;  /* 0x000000051d8c7c23 */ /* 0x000fe20008010013 */
[C---:B------:R-:W-:Y:S01]  /*ab50*/  ISETP.GE.AND P5, PT, R31.reuse, R184, PT ;  /* 0x000000b81f00720c */ /* 0x040fe20003fa6270 */
[C---:B------:R-:W-:Y:S01]  /*ab60*/  VIADD R29, R144.reuse, 0xb9 ;  /* 0x000000b9901d7836 */ /* 0x040fe20000000000 */
[----:B------:R-:W-:Y:S01]  /*ab70*/  ISETP.GE.AND P2, PT, R31, R2, PT ;  /* 0x000000021f00720c */ /* 0x000fe20003f46270 */
[C---:B------:R-:W-:Y:S01]  /*ab80*/  HMMA.16816.F32 R52, R176.reuse, R146, R52 ;  /* 0x00000092b034723c */ /* 0x040fe20000001834 */
[----:B------:R-:W-:Y:S01]  /*ab90*/  I2FP.F32.S32 R31, R31 ;  /* 0x0000001f001f7245 */ /* 0x000fe20000201400 */
[----:B------:R-:W-:Y:S01]  /*aba0*/  VIADD R19, R144, 0xc9 ;  /* 0x000000c990137836 */ /* 0x000fe20000000000 */
[----:B------:R-:W-:Y:S01]  /*abb0*/  FSEL R136, R136, -INF , !P4 ;  /* 0xff80000088887808 */ /* 0x000fe20006000000 */
[----:B------:R-:W1:Y:S01]  /*abc0*/  LDSM.16.M88.4 R148, [R3+0x1800] ;  /* 0x001800000394783b */ /* 0x000e620000000200 */
[----:B------:R-:W-:Y:S01]  /*abd0*/  FSEL R17, R17, -INF , !P3 ;  /* 0xff80000011117808 */ /* 0x000fe20005800000 */
[----:B------:R-:W-:Y:S01]  /*abe0*/  FFMA.FTZ R13, R31, UR5, R13 ;  /* 0x000000051f0d7c23 */ /* 0x000fe2000801000d */
[----:B------:R-:W-:Y:S01]  /*abf0*/  ISETP.GE.AND P4, PT, R23, R184, PT ;  /* 0x000000b81700720c */ /* 0x000fe20003f86270 */
[----:B------:R-:W-:Y:S01]  /*ac00*/  FFMA.FTZ R15, R31, UR5, R15 ;  /* 0x000000051f0f7c23 */ /* 0x000fe2000801000f */
[----:B------:R-:W-:Y:S01]  /*ac10*/  ISETP.GE.AND P3, PT, R23, R2, PT ;  /* 0x000000021700720c */ /* 0x000fe20003f66270 */
[----:B------:R-:W-:Y:S01]  /*ac20*/  HMMA.16816.F32 R128, R176, R172, R128 ;  /* 0x000000acb080723c */ /* 0x000fe20000001880 */
[----:B------:R-:W-:Y:S01]  /*ac30*/  I2FP.F32.S32 R23, R23 ;  /* 0x0000001700177245 */ /* 0x000fe20000201400 */
[----:B------:R-:W-:-:S04]  /*ac40*/  DEPBAR.LE SB0, 0x0 ;  /* 0x000080000000791a */ /* 0x000fc80000000000 */
[C---:B------:R-:W-:Y:S01]  /*ac50*/  FFMA.FTZ R9, R23.reuse, UR5, R9 ;  /* 0x0000000517097c23 */ /* 0x040fe20008010009 */
[----:B------:R-:W-:Y:S01]  /*ac60*/  FFMA.FTZ R141, R23, UR5, R11 ;  /* 0x00000005178d7c23 */ /* 0x000fe2000801000b */
[----:B------:R-:W-:Y:S01]  /*ac70*/  VIADD R23, R144, 0xc1 ;  /* 0x000000c190177836 */ /* 0x000fe20000000000 */
[----:B------:R-:W-:Y:S01]  /*ac80*/  FSEL R140, R140, -INF , !P6 ;  /* 0xff8000008c8c7808 */ /* 0x000fe20007000000 */
[C---:B------:R-:W-:Y:S01]  /*ac90*/  HMMA.16816.F32 R36, R176.reuse, R138, R36 ;  /* 0x0000008ab024723c */ /* 0x040fe20000001824 */
[----:B------:R-:W-:Y:S02]  /*aca0*/  FSEL R11, R13, -INF , !P5 ;  /* 0xff8000000d0b7808 */ /* 0x000fe40006800000 */
[C---:B------:R-:W-:Y:S02]  /*acb0*/  ISETP.GE.AND P6, PT, R29.reuse, R184, PT ;  /* 0x000000b81d00720c */ /* 0x040fe40003fc6270 */
[----:B------:R-:W-:Y:S01]  /*acc0*/  ISETP.GE.AND P5, PT, R29, R2, PT ;  /* 0x000000021d00720c */ /* 0x000fe20003fa6270 */
[----:B------:R-:W-:Y:S01]  /*acd0*/  HMMA.16816.F32 R124, R176, R174, R124 ;  /* 0x000000aeb07c723c */ /* 0x000fe2000000187c */
[----:B------:R-:W-:-:S02]  /*ace0*/  I2FP.F32.S32 R29, R29 ;  /* 0x0000001d001d7245 */ /* 0x000fc40000201400 */
[----:B------:R-:W-:Y:S02]  /*acf0*/  I2FP.F32.S32 R13, R23 ;  /* 0x00000017000d7245 */ /* 0x000fe40000201400 */
[----:B------:R-:W-:Y:S01]  /*ad00*/  FSEL R137, R15, -INF , !P2 ;  /* 0xff8000000f897808 */ /* 0x000fe20005000000 */
[----:B------:R-:W-:Y:S01]  /*ad10*/  FFMA.FTZ R5, R29, UR5, R5 ;  /* 0x000000051d057c23 */ /* 0x000fe20008010005 */
[----:B------:R-:W-:Y:S01]  /*ad20*/  FSEL R9, R9, -INF , !P4 ;  /* 0xff80000009097808 */ /* 0x000fe20006000000 */
[----:B------:R-:W-:Y:S01]  /*ad30*/  FFMA.FTZ R29, R29, UR5, R7 ;  /* 0x000000051d1d7c23 */ /* 0x000fe20008010007 */
[C---:B------:R-:W-:Y:S01]  /*ad40*/  ISETP.GE.AND P2, PT, R23.reuse, R184, PT ;  /* 0x000000b81700720c */ /* 0x040fe20003f46270 */
[C---:B------:R-:W-:Y:S01]  /*ad50*/  VIADD R15, R144.reuse, 0xd1 ;  /* 0x000000d1900f7836 */ /* 0x040fe20000000000 */
[----:B------:R-:W-:Y:S01]  /*ad60*/  ISETP.GE.AND P4, PT, R23, R2, PT ;  /* 0x000000021700720c */ /* 0x000fe20003f86270 */
[----:B------:R-:W-:Y:S01]  /*ad70*/  FFMA.FTZ R23, R13, UR5, R65 ;  /* 0x000000050d177c23 */ /* 0x000fe20008010041 */
[----:B------:R-:W-:Y:S01]  /*ad80*/  FSEL R141, R141, -INF , !P3 ;  /* 0xff8000008d8d7808 */ /* 0x000fe20005800000 */
[----:B------:R-:W-:Y:S01]  /*ad90*/  FFMA.FTZ R67, R13, UR5, R67 ;  /* 0x000000050d437c23 */ /* 0x000fe20008010043 */
[----:B------:R-:W-:Y:S01]  /*ada0*/  FSEL R7, R5, -INF , !P6 ;  /* 0xff80000005077808 */ /* 0x000fe20007000000 */
[----:B------:R-:W-:Y:S01]  /*adb0*/  VIADD R13, R144, 0xe1 ;  /* 0x000000e1900d7836 */ /* 0x000fe20000000000 */
[C---:B------:R-:W-:Y:S01]  /*adc0*/  ISETP.GE.AND P3, PT, R19.reuse, R184, PT ;  /* 0x000000b81300720c */ /* 0x040fe20003f66270 */
[----:B------:R-:W-:Y:S01]  /*add0*/  HMMA.16816.F32 R120, R176, R168, R120 ;  /* 0x000000a8b078723c */ /* 0x000fe20000001878 */
[----:B------:R-:W-:-:S02]  /*ade0*/  ISETP.GE.AND P6, PT, R19, R2, PT ;  /* 0x000000021300720c */ /* 0x000fc40003fc6270 */
[----:B------:R-:W-:Y:S02]  /*adf0*/  I2FP.F32.S32 R19, R19 ;  /* 0x0000001300137245 */ /* 0x000fe40000201400 */
[----:B------:R-:W-:Y:S01]  /*ae00*/  FSEL R65, R29, -INF , !P5 ;  /* 0xff8000001d417808 */ /* 0x000fe20006800000 */
[C---:B------:R-:W-:Y:S01]  /*ae10*/  VIADD R29, R144.reuse, 0xe9 ;  /* 0x000000e9901d7836 */ /* 0x040fe20000000000 */
[----:B------:R-:W-:Y:S01]  /*ae20*/  FSEL R5, R23, -INF , !P2 ;  /* 0xff80000017057808 */ /* 0x000fe20005000000 */
[----:B------:R-:W-:Y:S01]  /*ae30*/  FFMA.FTZ R31, R19, UR5, R61 ;  /* 0x00000005131f7c23 */ /* 0x000fe2000801003d */
[----:B------:R-:W-:Y:S01]  /*ae40*/  ISETP.GE.AND P5, PT, R15, R184, PT ;  /* 0x000000b80f00720c */ /* 0x000fe20003fa6270 */
[----:B------:R-:W-:Y:S01]  /*ae50*/  FFMA.FTZ R63, R19, UR5, R63 ;  /* 0x00000005133f7c23 */ /* 0x000fe2000801003f */
[----:B------:R-:W-:Y:S01]  /*ae60*/  ISETP.GE.AND P2, PT, R15, R2, PT ;  /* 0x000000020f00720c */ /* 0x000fe20003f46270 */
[----:B------:R-:W-:Y:S01]  /*ae70*/  VIADD R23, R144, 0xd9 ;  /* 0x000000d990177836 */ /* 0x000fe20000000000 */
[----:B------:R-:W-:Y:S01]  /*ae80*/  I2FP.F32.S32 R15, R15 ;  /* 0x0000000f000f7245 */ /* 0x000fe20000201400 */
[----:B------:R-:W-:Y:S01]  /*ae90*/  HMMA.16816.F32 R116, R176, R170, R116 ;  /* 0x000000aab074723c */ /* 0x000fe20000001874 */
[----:B------:R-:W-:-:S02]  /*aea0*/  FSEL R31, R31, -INF , !P3 ;  /* 0xff8000001f1f7808 */ /* 0x000fc40005800000 */
[----:B------:R-:W-:Y:S01]  /*aeb0*/  ISETP.GE.AND P3, PT, R23, R2, PT ;  /* 0x000000021700720c */ /* 0x000fe20003f66270 */
[C---:B------:R-:W-:Y:S01]  /*aec0*/  FFMA.FTZ R19, R15.reuse, UR5, R57 ;  /* 0x000000050f137c23 */ /* 0x040fe20008010039 */
[----:B------:R-:W-:Y:S01]  /*aed0*/  FFMA.FTZ R15, R15, UR5, R59 ;  /* 0x000000050f0f7c23 */ /* 0x000fe2000801003b */
[----:B------:R-:W-:Y:S01]  /*aee0*/  FSEL R59, R67, -INF , !P4 ;  /* 0xff800000433b7808 */ /* 0x000fe20006000000 */
[C---:B------:R-:W-:Y:S01]  /*aef0*/  VIADD R67, R144.reuse, 0xf9 ;  /* 0x000000f990437836 */ /* 0x040fe20000000000 */
[-C--:B------:R-:W-:Y:S01]  /*af00*/  ISETP.GE.AND P4, PT, R23, R184.reuse, PT ;  /* 0x000000b81700720c */ /* 0x080fe20003f86270 */
[C---:B------:R-:W-:Y:S01]  /*af10*/  HMMA.16816.F32 R112, R176.reuse, R164, R112 ;  /* 0x000000a4b070723c */ /* 0x040fe20000001870 */
        /* <DEDUP_REMOVED lines=11> */
[----:B------:R-:W-:Y:S01]  /*afd0*/  FSEL R23, R61, -INF , !P4 ;  /* 0xff8000003d177808 */ /* 0x000fe20006000000 */
[----:B------:R-:W-:Y:S01]  /*afe0*/  FFMA.FTZ R15, R13, UR5, R49 ;  /* 0x000000050d0f7c23 */ /* 0x000fe20008010031 */
[----:B------:R-:W-:Y:S01]  /*aff0*/  ISETP.GE.AND P2, PT, R29, R184, PT ;  /* 0x000000b81d00720c */ /* 0x000fe20003f46270 */
[----:B------:R-:W-:Y:S01]  /*b000*/  FFMA.FTZ R13, R13, UR5, R51 ;  /* 0x000000050d0d7c23 */ /* 0x000fe20008010033 */
[----:B------:R-:W-:Y:S01]  /*b010*/  ISETP.GE.AND P4, PT, R29, R2, PT ;  /* 0x000000021d00720c */ /* 0x000fe20003f86270 */
        /* <DEDUP_REMOVED lines=8> */
[----:B------:R-:W-:Y:S01]  /*b0a0*/  HMMA.16816.F32 R68, R176, R142, R68 ;  /* 0x0000008eb044723c */ /* 0x000fe20000001844 */
[----:B------:R-:W-:-:S02]  /*b0b0*/  I2FP.F32.S32 R55, R55 ;  /* 0x0000003700377245 */ /* 0x000fc40000201400 */
[----:B------:R-:W-:Y:S02]  /*b0c0*/  FSEL R51, R51, -INF , !P2 ;  /* 0xff80000033337808 */ /* 0x000fe40005000000 */
[----:B------:R-:W-:Y:S01]  /*b0d0*/  I2FP.F32.S32 R35, R144 ;  /* 0x0000009000237245 */ /* 0x000fe20000201400 */
[C---:B------:R-:W-:Y:S01]  /*b0e0*/  FFMA.FTZ R47, R55.reuse, UR5, R41 ;  /* 0x00000005372f7c23 */ /* 0x040fe20008010029 */
[----:B------:R-:W-:Y:S01]  /*b0f0*/  FFMA.FTZ R41, R55, UR5, R43 ;  /* 0x0000000537297c23 */ /* 0x000fe2000801002b */
[----:B------:R-:W-:Y:S01]  /*b100*/  LOP3.LUT R55, R201, UR4, RZ, 0xfc, !PT ;  /* 0x00000004c9377c12 */ /* 0x000fe2000f8efcff */
[C---:B------:R-:W-:Y:S01]  /*b110*/  HMMA.16816.F32 R100, R176.reuse, R162, R100 ;  /* 0x000000a2b064723c */ /* 0x040fe20000001864 */
[----:B------:R-:W-:Y:S01]  /*b120*/  FSEL R43, R29, -INF , !P4 ;  /* 0xff8000001d2b7808 */ /* 0x000fe20006000000 */
[----:B------:R-:W-:Y:S01]  /*b130*/  FFMA.FTZ R130, R35, UR5, R130 ;  /* 0x0000000523827c23 */ /* 0x000fe20008010082 */
[----:B------:R-:W-:Y:S01]  /*b140*/  FSEL R45, R13, -INF , !P5 ;  /* 0xff8000000d2d7808 */ /* 0x000fe20006800000 */
[----:B------:R-:W-:Y:S01]  /*b150*/  VIADD R61, R55, 0x1 ;  /* 0x00000001373d7836 */ /* 0x000fe20000000000 */
[----:B------:R-:W-:Y:S01]  /*b160*/  ISETP.GE.AND P2, PT, R67, R184, PT ;  /* 0x000000b84300720c */ /* 0x000fe20003f46270 */
[----:B------:R-:W-:Y:S01]  /*b170*/  VIADD R13, R55, 0x9 ;  /* 0x00000009370d7836 */ /* 0x000fe20000000000 */
[----:B------:R-:W-:Y:S01]  /*b180*/  ISETP.GE.AND P4, PT, R67, R2, PT ;  /* 0x000000024300720c */ /* 0x000fe20003f86270 */
[----:B--2---:R-:W-:Y:S01]  /*b190*/  HMMA.16816.F32 R96, R176, R156, R96 ;  /* 0x0000009cb060723c */ /* 0x004fe20000001860 */
[----:B------:R-:W-:-:S02]  /*b1a0*/  FSEL R47, R47, -INF , !P3 ;  /* 0xff8000002f2f7808 */ /* 0x000fc40005800000 */
[----:B------:R-:W-:Y:S02]  /*b1b0*/  FSEL R41, R41, -INF , !P6 ;  /* 0xff80000029297808 */ /* 0x000fe40007000000 */
[----:B------:R-:W-:Y:S01]  /*b1c0*/  I2FP.F32.S32 R67, R67 ;  /* 0x0000004300437245 */ /* 0x000fe20000201400 */
[----:B------:R-:W-:Y:S01]  /*b1d0*/  HMMA.16816.F32 R92, R176, R158, R92 ;  /* 0x0000009eb05c723c */ /* 0x000fe2000000185c */
[C---:B------:R-:W-:Y:S02]  /*b1e0*/  ISETP.GE.AND P3, PT, R61.reuse, R184, PT ;  /* 0x000000b83d00720c */ /* 0x040fe40003f66270 */
[-C--:B------:R-:W-:Y:S01]  /*b1f0*/  ISETP.GE.AND P6, PT, R61, R2.reuse, PT ;  /* 0x000000023d00720c */ /* 0x080fe20003fc6270 */
[C---:B------:R-:W-:Y:S01]  /*b200*/  FFMA.FTZ R35, R67.reuse, UR5, R37 ;  /* 0x0000000543237c23 */ /* 0x040fe20008010025 */
[-C--:B------:R-:W-:Y:S01]  /*b210*/  I2FP.F32.S32 R63, R61.reuse ;  /* 0x0000003d003f7245 */ /* 0x080fe20000201400 */
[----:B------:R-:W-:Y:S01]  /*b220*/  FFMA.FTZ R37, R67, UR5, R39 ;  /* 0x0000000543257c23 */ /* 0x000fe20008010027 */
[----:B------:R-:W-:Y:S01]  /*b230*/  I2FP.F32.S32 R61, R61 ;  /* 0x0000003d003d7245 */ /* 0x000fe20000201400 */
[----:B------:R-:W-:Y:S01]  /*b240*/  VIADD R67, R55, 0x21 ;  /* 0x0000002137437836 */ /* 0x000fe20000000000 */
[----:B------:R-:W-:Y:S01]  /*b250*/  I2FP.F32.S32 R29, R13 ;  /* 0x0000000d001d7245 */ /* 0x000fe20000201400 */
[----:B------:R-:W-:Y:S01]  /*b260*/  FFMA.FTZ R129, R63, UR5, R129 ;  /* 0x000000053f817c23 */ /* 0x000fe20008010081 */
[----:B------:R-:W-:Y:S01]  /*b270*/  ISETP.GE.AND P5, PT, R144, R2, PT ;  /* 0x000000029000720c */ /* 0x000fe20003fa6270 */
[----:B------:R-:W-:Y:S01]  /*b280*/  FFMA.FTZ R131, R61, UR5, R131 ;  /* 0x000000053d837c23 */ /* 0x000fe20008010083 */
[----:B------:R-:W-:-:S02]  /*b290*/  VIADD R61, R55, 0x11 ;  /* 0x00000011373d7836 */ /* 0x000fc40000000000 */
[----:B------:R-:W-:Y:S01]  /*b2a0*/  FFMA.FTZ R125, R29, UR5, R125 ;  /* 0x000000051d7d7c23 */ /* 0x000fe2000801007d */
[----:B------:R-:W-:Y:S01]  /*b2b0*/  FSEL R142, R130, -INF , !P5 ;  /* 0xff800000828e7808 */ /* 0x000fe20006800000 */
[----:B------:R-:W-:Y:S01]  /*b2c0*/  VIADD R29, R55, 0x19 ;  /* 0x00000019371d7836 */ /* 0x000fe20000000000 */
[----:B------:R-:W-:Y:S01]  /*b2d0*/  ISETP.GE.AND P5, PT, R13, R184, PT ;  /* 0x000000b80d00720c */ /* 0x000fe20003fa6270 */
[C---:B---3--:R-:W-:Y:S01]  /*b2e0*/  HMMA.16816.F32 R88, R176.reuse, R152, R88 ;  /* 0x00000098b058723c */ /* 0x048fe20000001858 */
[----:B------:R-:W-:Y:S01]  /*b2f0*/  FSEL R39, R35, -INF , !P2 ;  /* 0xff80000023277808 */ /* 0x000fe20005000000 */
[----:B------:R-:W-:Y:S01]  /*b300*/  IMAD.U32 R130, RZ, RZ, UR4 ;  /* 0x00000004ff827e24 */ /* 0x000fe2000f8e00ff */
[----:B------:R-:W-:Y:S02]  /*b310*/  FSEL R37, R37, -INF , !P4 ;  /* 0xff80000025257808 */ /* 0x000fe40006000000 */
[----:B------:R-:W-:Y:S01]  /*b320*/  FSEL R139, R129, -INF , !P3 ;  /* 0xff800000818b7808 */ /* 0x000fe20005800000 */
[----:B------:R-:W-:Y:S01]  /*b330*/  HMMA.16816.F32 R84, R176, R154, R84 ;  /* 0x0000009ab054723c */ /* 0x000fe20000001854 */
[----:B------:R-:W-:-:S02]  /*b340*/  ISETP.GE.AND P2, PT, R13, R2, PT ;  /* 0x000000020d00720c */ /* 0x000fc40003f46270 */
[C---:B------:R-:W-:Y:S02]  /*b350*/  ISETP.GE.AND P4, PT, R61.reuse, R184, PT ;  /* 0x000000b83d00720c */ /* 0x040fe40003f86270 */
[----:B------:R-:W-:Y:S01]  /*b360*/  ISETP.GE.AND P3, PT, R61, R2, PT ;  /* 0x000000023d00720c */ /* 0x000fe20003f66270 */
[C---:B-1----:R-:W-:Y:S01]  /*b370*/  HMMA.16816.F32 R80, R176.reuse, R148, R80 ;  /* 0x00000094b050723c */ /* 0x042fe20000001850 */
[----:B------:R-:W-:Y:S02]  /*b380*/  I2FP.F32.S32 R35, R61 ;  /* 0x0000003d00237245 */ /* 0x000fe40000201400 */
[----:B------:R-:W-:Y:S02]  /*b390*/  I2FP.F32.S32 R13, R13 ;  /* 0x0000000d000d7245 */ /* 0x000fe40000201400 */
[----:B------:R-:W-:Y:S01]  /*b3a0*/  I2FP.F32.S32 R61, R61 ;  /* 0x0000003d003d7245 */ /* 0x000fe20000201400 */
[----:B------:R-:W-:Y:S01]  /*b3b0*/  FFMA.FTZ R121, R35, UR5, R121 ;  /* 0x0000000523797c23 */ /* 0x000fe20008010079 */
[----:B------:R-:W-:Y:S01]  /*b3c0*/  FSEL R131, R131, -INF , !P6 ;  /* 0xff80000083837808 */ /* 0x000fe20007000000 */
[----:B------:R-:W-:Y:S01]  /*b3d0*/  FFMA.FTZ R13, R13, UR5, R127 ;  /* 0x000000050d0d7c23 */ /* 0x000fe2000801007f */
[----:B------:R-:W-:Y:S01]  /*b3e0*/  FSEL R138, R125, -INF , !P5 ;  /* 0xff8000007d8a7808 */ /* 0x000fe20006800000 */
[----:B------:R-:W-:Y:S01]  /*b3f0*/  FFMA.FTZ R61, R61, UR5, R123 ;  /* 0x000000053d3d7c23 */ /* 0x000fe2000801007b */
[----:B------:R-:W-:Y:S01]  /*b400*/  ISETP.GE.AND P6, PT, R29, R184, PT ;  /* 0x000000b81d00720c */ /* 0x000fe20003fc6270 */
[----:B------:R-:W-:Y:S01]  /*b410*/  VIADD R35, R55, 0x29 ;  /* 0x0000002937237836 */ /* 0x000fe20000000000 */
[----:B------:R-:W-:Y:S01]  /*b420*/  BAR.SYNC.DEFER_BLOCKING 0x0 ;  /* 0x0000000000007b1d */ /* 0x000fe20000010000 */
[----:B------:R-:W-:Y:S01]  /*b430*/  ISETP.GE.AND P5, PT, R29, R2, PT ;  /* 0x000000021d00720c */ /* 0x000fe20003fa6270 */
[----:B------:R-:W-:Y:S01]  /*b440*/  HMMA.16816.F32 R76, R176, R150, R76 ;  /* 0x00000096b04c723c */ /* 0x000fe2000000184c */
[----:B------:R-:W-:-:S02]  /*b450*/  I2FP.F32.S32 R63, R29 ;  /* 0x0000001d003f7245 */ /* 0x000fc40000201400 */
[----:B------:R-:W-:Y:S02]  /*b460*/  I2FP.F32.S32 R29, R29 ;  /* 0x0000001d001d7245 */ /* 0x000fe40000201400 */
[----:B------:R-:W-:Y:S01]  /*b470*/  FSEL R123, R13, -INF , !P2 ;  /* 0xff8000000d7b7808 */ /* 0x000fe20005000000 */
[----:B------:R-:W-:Y:S01]  /*b480*/  FFMA.FTZ R117, R63, UR5, R117 ;  /* 0x000000053f757c23 */ /* 0x000fe20008010075 */
[----:B------:R-:W-:Y:S01]  /*b490*/  I2FP.F32.S32 R13, R67 ;  /* 0x00000043000d7245 */ /* 0x000fe20000201400 */
[----:B------:R-:W-:Y:S01]  /*b4a0*/  FFMA.FTZ R159, R29, UR5, R119 ;  /* 0x000000051d9f7c23 */ /* 0x000fe20008010077 */
[----:B------:R-:W-:Y:S01]  /*b4b0*/  VIADD R29, R55, 0x31 ;  /* 0x00000031371d7836 */ /* 0x000fe20000000000 */
[----:B------:R-:W-:Y:S02]  /*b4c0*/  FSEL R119, R61, -INF , !P3 ;  /* 0xff8000003d777808 */ /* 0x000fe40005800000 */
[----:B------:R-:W-:Y:S01]  /*b4d0*/  I2FP.F32.S32 R61, R35 ;  /* 0x00000023003d7245 */ /* 0x000fe20000201400 */
[----:B------:R-:W-:Y:S01]  /*b4e0*/  FFMA.FTZ R13, R13, UR5, R115 ;  /* 0x000000050d0d7c23 */ /* 0x000fe20008010073 */
[----:B------:R-:W-:-:S02]  /*b4f0*/  FSEL R121, R121, -INF , !P4 ;  /* 0xff80000079797808 */ /* 0x000fc40006000000 */
[----:B------:R-:W-:Y:S01]  /*b500*/  ISETP.GE.AND P2, PT, R67, R184, PT ;  /* 0x000000b84300720c */ /* 0x000fe20003f46270 */
[----:B------:R-:W-:Y:S01]  /*b510*/  FFMA.FTZ R61, R61, UR5, R109 ;  /* 0x000000053d3d7c23 */ /* 0x000fe2000801006d */
[----:B------:R-:W-:Y:S01]  /*b520*/  ISETP.GE.AND P4, PT, R67, R2, PT ;  /* 0x000000024300720c */ /* 0x000fe20003f86270 */
[----:B------:R-:W-:Y:S01]  /*b530*/  VIADD R109, R55, 0x39 ;  /* 0x00000039376d7836 */ /* 0x000fe20000000000 */
[----:B------:R-:W-:Y:S02]  /*b540*/  I2FP.F32.S32 R63, R67 ;  /* 0x00000043003f7245 */ /* 0x000fe40000201400 */
[----:B------:R-:W-:Y:S02]  /*b550*/  FSEL R117, R117, -INF , !P6 ;  /* 0xff80000075757808 */ /* 0x000fe40007000000 */
[----:B------:R-:W-:Y:S01]  /*b560*/  ISETP.GE.AND P3, PT, R35, R184, PT ;  /* 0x000000b82300720c */ /* 0x000fe20003f66270 */
[----:B------:R-:W-:Y:S01]  /*b570*/  FFMA.FTZ R63, R63, UR5, R113 ;  /* 0x000000053f3f7c23 */ /* 0x000fe20008010071 */
[----:B------:R-:W-:-:S02]  /*b580*/  ISETP.GE.AND P6, PT, R35, R2, PT ;  /* 0x000000022300720c */ /* 0x000fc40003fc6270 */
[----:B------:R-:W-:Y:S02]  /*b590*/  I2FP.F32.S32 R67, R29 ;  /* 0x0000001d00437245 */ /* 0x000fe40000201400 */
[----:B------:R-:W-:Y:S02]  /*b5a0*/  I2FP.F32.S32 R35, R35 ;  /* 0x0000002300237245 */ /* 0x000fe40000201400 */
[----:B------:R-:W-:Y:S01]  /*b5b0*/  FSEL R113, R13, -INF , !P4 ;  /* 0xff8000000d717808 */ /* 0x000fe20006000000 */
[----:B------:R-:W-:Y:S01]  /*b5c0*/  FFMA.FTZ R67, R67, UR5, R105 ;  /* 0x0000000543437c23 */ /* 0x000fe20008010069 */
[----:B------:R-:W-:Y:S01]  /*b5d0*/  FSEL R105, R61, -INF , !P3 ;  /* 0xff8000003d697808 */ /* 0x000fe20005800000 */
[----:B------:R-:W-:Y:S01]  /*b5e0*/  FFMA.FTZ R111, R35, UR5, R111 ;  /* 0x00000005236f7c23 */ /* 0x000fe2000801006f */
[----:B------:R-:W-:Y:S01]  /*b5f0*/  VIADD R35, R55, 0x41 ;  /* 0x0000004137237836 */ /* 0x000fe20000000000 */
[C---:B------:R-:W-:Y:S02]  /*b600*/  ISETP.GE.AND P4, PT, R109.reuse, R184, PT ;  /* 0x000000b86d00720c */ /* 0x040fe40003f86270 */
[----:B------:R-:W-:-:S02]  /*b610*/  ISETP.GE.AND P3, PT, R109, R2, PT ;  /* 0x000000026d00720c */ /* 0x000fc40003f66270 */
[-C--:B------:R-:W-:Y:S02]  /*b620*/  I2FP.F32.S32 R13, R109.reuse ;  /* 0x0000006d000d7245 */ /* 0x080fe40000201400 */
[----:B------:R-:W-:Y:S02]  /*b630*/  FSEL R159, R159, -INF , !P5 ;  /* 0xff8000009f9f7808 */ /* 0x000fe40006800000 */
[----:B------:R-:W-:Y:S01]  /*b640*/  I2FP.F32.S32 R109, R109 ;  /* 0x0000006d006d7245 */ /* 0x000fe20000201400 */
[----:B------:R-:W-:Y:S01]  /*b650*/  FFMA.FTZ R13, R13, UR5, R101 ;  /* 0x000000050d0d7c23 */ /* 0x000fe20008010065 */
[----:B------:R-:W-:Y:S01]  /*b660*/  ISETP.GE.AND P5, PT, R29, R184, PT ;  /* 0x000000b81d00720c */ /* 0x000fe20003fa6270 */
[----:B------:R-:W-:Y:S01]  /*b670*/  VIADD R101, R55, 0x51 ;  /* 0x0000005137657836 */ /* 0x000fe20000000000 */
[----:B------:R-:W-:Y:S01]  /*b680*/  FSEL R145, R63, -INF , !P2 ;  /* 0xff8000003f917808 */ /* 0x000fe20005000000 */
[----:B------:R-:W-:Y:S01]  /*b690*/  FFMA.FTZ R103, R109, UR5, R103 ;  /* 0x000000056d677c23 */ /* 0x000fe20008010067 */
[----:B------:R-:W-:Y:S01]  /*b6a0*/  ISETP.GE.AND P2, PT, R29, R2, PT ;  /* 0x000000021d00720c */ /* 0x000fe20003f46270 */
[----:B------:R-:W-:Y:S01]  /*b6b0*/  VIADD R109, R55, 0x49 ;  /* 0x00000049376d7836 */ /* 0x000fe20000000000 */
[----:B------:R-:W-:-:S02]  /*b6c0*/  I2FP.F32.S32 R29, R29 ;  /* 0x0000001d001d7245 */ /* 0x000fc40000201400 */
[-C--:B------:R-:W-:Y:S02]  /*b6d0*/  I2FP.F32.S32 R61, R35.reuse ;  /* 0x00000023003d7245 */ /* 0x080fe40000201400 */
[----:B------:R-:W-:Y:S01]  /*b6e0*/  FSEL R111, R111, -INF , !P6 ;  /* 0xff8000006f6f7808 */ /* 0x000fe20007000000 */
[----:B------:R-:W-:Y:S01]  /*b6f0*/  FFMA.FTZ R29, R29, UR5, R107 ;  /* 0x000000051d1d7c23 */ /* 0x000fe2000801006b */
[----:B------:R-:W-:Y:S01]  /*b700*/  FSEL R67, R67, -INF , !P5 ;  /* 0xff80000043437808 */ /* 0x000fe20006800000 */
[----:B------:R-:W-:Y:S01]  /*b710*/  FFMA.FTZ R97, R61, UR5, R97 ;  /* 0x000000053d617c23 */ /* 0x000fe20008010061 */
[----:B------:R-:W-:Y:S01]  /*b720*/  ISETP.GE.AND P6, PT, R35, R184, PT ;  /* 0x000000b82300720c */ /* 0x000fe20003fc6270 */
[----:B------:R-:W-:Y:S01]  /*b730*/  VIADD R61, R55, 0x59 ;  /* 0x00000059373d7836 */ /* 0x000fe20000000000 */
[----:B------:R-:W-:Y:S02]  /*b740*/  ISETP.GE.AND P5, PT, R35, R2, PT ;  /* 0x000000022300720c */ /* 0x000fe40003fa6270 */
[----:B------:R-:W-:-:S02]  /*b750*/  I2FP.F32.S32 R35, R35 ;  /* 0x0000002300237245 */ /* 0x000fc40000201400 */
[-C--:B------:R-:W-:Y:S02]  /*b760*/  I2FP.F32.S32 R107, R109.reuse ;  /* 0x0000006d006b7245 */ /* 0x080fe40000201400 */
[----:B------:R-:W-:Y:S01]  /*b770*/  FSEL R97, R97, -INF , !P6 ;  /* 0xff80000061617808 */ /* 0x000fe20007000000 */
[----:B------:R-:W-:Y:S01]  /*b780*/  FFMA.FTZ R63, R35, UR5, R99 ;  /* 0x00000005233f7c23 */ /* 0x000fe20008010063 */
[----:B------:R-:W-:Y:S01]  /*b790*/  FSEL R99, R13, -INF , !P4 ;  /* 0xff8000000d637808 */ /* 0x000fe20006000000 */
[----:B------:R-:W-:Y:S01]  /*b7a0*/  FFMA.FTZ R93, R107, UR5, R93 ;  /* 0x000000056b5d7c23 */ /* 0x000fe2000801005d */
[----:B------:R-:W-:Y:S01]  /*b7b0*/  FSEL R35, R29, -INF , !P2 ;  /* 0xff8000001d237808 */ /* 0x000fe20005000000 */
[----:B------:R-:W-:Y:S01]  /*b7c0*/  VIADD R107, R55, 0x61 ;  /* 0x00000061376b7836 */ /* 0x000fe20000000000 */
[----:B------:R-:W-:Y:S02]  /*b7d0*/  FSEL R13, R103, -INF , !P3 ;  /* 0xff800000670d7808 */ /* 0x000fe40005800000 */
[----:B------:R-:W-:-:S02]  /*b7e0*/  I2FP.F32.S32 R29, R109 ;  /* 0x0000006d001d7245 */ /* 0x000fc40000201400 */
[C---:B------:R-:W-:Y:S02]  /*b7f0*/  ISETP.GE.AND P3, PT, R101.reuse, R184, PT ;  /* 0x000000b86500720c */ /* 0x040fe40003f66270 */
[----:B------:R-:W-:Y:S01]  /*b800*/  ISETP.GE.AND P6, PT, R101, R2, PT ;  /* 0x000000026500720c */ /* 0x000fe20003fc6270 */
[----:B------:R-:W-:Y:S01]  /*b810*/  FFMA.FTZ R95, R29, UR5, R95 ;  /* 0x000000051d5f7c23 */ /* 0x000fe2000801005f */
[-C--:B------:R-:W-:Y:S02]  /*b820*/  I2FP.F32.S32 R103, R101.reuse ;  /* 0x0000006500677245 */ /* 0x080fe40000201400 */
[----:B------:R-:W-:Y:S02]  /*b830*/  I2FP.F32.S32 R101, R101 ;  /* 0x0000006500657245 */ /* 0x000fe40000201400 */
[----:B------:R-:W-:Y:S01]  /*b840*/  ISETP.GE.AND P2, PT, R109, R184, PT ;  /* 0x000000b86d00720c */ /* 0x000fe20003f46270 */
[----:B------:R-:W-:Y:S01]  /*b850*/  FFMA.FTZ R103, R103, UR5, R89 ;  /* 0x0000000567677c23 */ /* 0x000fe20008010059 */
        /* <DEDUP_REMOVED lines=10> */
[----:B------:R-:W-:Y:S02]  /*b900*/  I2FP.F32.S32 R93, R107 ;  /* 0x0000006b005d7245 */ /* 0x000fe40000201400 */
[----:B------:R-:W-:Y:S01]  /*b910*/  FSEL R129, R95, -INF , !P4 ;  /* 0xff8000005f817808 */ /* 0x000fe20006000000 */
[----:B------:R-:W-:Y:S01]  /*b920*/  FFMA.FTZ R61, R61, UR5, R87 ;  /* 0x000000053d3d7c23 */ /* 0x000fe20008010057 */
[----:B------:R-:W-:Y:S01]  /*b930*/  FSEL R85, R103, -INF , !P3 ;  /* 0xff80000067557808 */ /* 0x000fe20005800000 */
[----:B------:R-:W-:Y:S01]  /*b940*/  FFMA.FTZ R81, R93, UR5, R81 ;  /* 0x000000055d517c23 */ /* 0x000fe20008010051 */
[----:B------:R-:W-:Y:S01]  /*b950*/  FSEL R154, R91, -INF , !P6 ;  /* 0xff8000005b9a7808 */ /* 0x000fe20007000000 */
[----:B------:R-:W-:Y:S01]  /*b960*/  VIADD R87, R55, 0x71 ;  /* 0x0000007137577836 */ /* 0x000fe20000000000 */
[C---:B------:R-:W-:Y:S01]  /*b970*/  ISETP.GE.AND P4, PT, R107.reuse, R184, PT ;  /* 0x000000b86b00720c */ /* 0x040fe20003f86270 */
[----:B------:R-:W-:Y:S01]  /*b980*/  IMAD.U32 R95, RZ, RZ, UR4 ;  /* 0x00000004ff5f7e24 */ /* 0x000fe2000f8e00ff */
[----:B------:R-:W-:Y:S01]  /*b990*/  ISETP.GE.AND P3, PT, R107, R2, PT ;  /* 0x000000026b00720c */ /* 0x000fe20003f66270 */
[----:B------:R-:W-:Y:S01]  /*b9a0*/  IMAD.U32 R93, RZ, RZ, UR4 ;  /* 0x00000004ff5d7e24 */ /* 0x000fe2000f8e00ff */
[----:B------:R-:W-:-:S02]  /*b9b0*/  I2FP.F32.S32 R91, R101 ;  /* 0x00000065005b7245 */ /* 0x000fc40000201400 */
[----:B------:R-:W-:Y:S02]  /*b9c0*/  I2FP.F32.S32 R107, R107 ;  /* 0x0000006b006b7245 */ /* 0x000fe40000201400 */
[----:B------:R-:W-:Y:S01]  /*b9d0*/  FSEL R63, R109, -INF , !P5 ;  /* 0xff8000006d3f7808 */ /* 0x000fe20006800000 */
[----:B------:R-:W-:Y:S01]  /*b9e0*/  FFMA.FTZ R91, R91, UR5, R77 ;  /* 0x000000055b5b7c23 */ /* 0x000fe2000801004d */
[----:B------:R-:W-:Y:S01]  /*b9f0*/  FSEL R77, R81, -INF , !P4 ;  /* 0xff800000514d7808 */ /* 0x000fe20006000000 */
[----:B------:R-:W-:Y:S01]  /*ba00*/  FFMA.FTZ R83, R107, UR5, R83 ;  /* 0x000000056b537c23 */ /* 0x000fe20008010053 */
[----:B------:R-:W-:Y:S02]  /*ba10*/  I2FP.F32.S32 R81, R87 ;  /* 0x0000005700517245 */ /* 0x000fe40000201400 */
[C---:B------:R-:W-:Y:S02]  /*ba20*/  ISETP.GE.AND P6, PT, R101.reuse, R184, PT ;  /* 0x000000b86500720c */ /* 0x040fe40003fc6270 */
[----:B------:R-:W-:Y:S01]  /*ba30*/  ISETP.GE.AND P5, PT, R101, R2, PT ;  /* 0x000000026500720c */ /* 0x000fe20003fa6270 */
[----:B------:R-:W-:Y:S01]  /*ba40*/  FFMA.FTZ R81, R81, UR5, R73 ;  /* 0x0000000551517c23 */ /* 0x000fe20008010049 */
[----:B------:R-:W-:Y:S01]  /*ba50*/  I2FP.F32.S32 R101, R101 ;  /* 0x0000006500657245 */ /* 0x000fe20000201400 */
[----:B------:R-:W-:Y:S01]  /*ba60*/  IMAD.U32 R73, RZ, RZ, UR4 ;  /* 0x00000004ff497e24 */ /* 0x000fe2000f8e00ff */
[----:B------:R-:W-:-:S02]  /*ba70*/  FSEL R155, R83, -INF , !P3 ;  /* 0xff800000539b7808 */ /* 0x000fc40005800000 */
[----:B------:R-:W-:Y:S01]  /*ba80*/  I2FP.F32.S32 R83, R87 ;  /* 0x0000005700537245 */ /* 0x000fe20000201400 */
[----:B------:R-:W-:Y:S01]  /*ba90*/  FFMA.FTZ R79, R101, UR5, R79 ;  /* 0x00000005654f7c23 */ /* 0x000fe2000801004f */
[----:B------:R-:W-:Y:S01]  /*baa0*/  FSEL R147, R61, -INF , !P2 ;  /* 0xff8000003d937808 */ /* 0x000fe20005000000 */
[----:B------:R-:W-:Y:S01]  /*bab0*/  VIADD R61, R55, 0x79 ;  /* 0x00000079373d7836 */ /* 0x000fe20000000000 */
[----:B------:R-:W-:Y:S01]  /*bac0*/  ISETP.GE.AND P4, PT, R87, R184, PT ;  /* 0x000000b85700720c */ /* 0x000fe20003f86270 */
[----:B------:R-:W-:Y:S01]  /*bad0*/  FFMA.FTZ R75, R83, UR5, R75 ;  /* 0x00000005534b7c23 */ /* 0x000fe2000801004b */
[----:B------:R-:W-:Y:S02]  /*bae0*/  LOP3.LUT R83, R73, 0x80, R201, 0xfe, !PT ;  /* 0x0000008049537812 */ /* 0x000fe400078efec9 */
[----:B------:R-:W-:Y:S02]  /*baf0*/  ISETP.GE.AND P3, PT, R87, R2, PT ;  /* 0x000000025700720c */ /* 0x000fe40003f66270 */
[----:B------:R-:W-:-:S02]  /*bb00*/  I2FP.F32.S32 R161, R61 ;  /* 0x0000003d00a17245 */ /* 0x000fc40000201400 */
[-C--:B------:R-:W-:Y:S02]  /*bb10*/  ISETP.GE.AND P2, PT, R55, R184.reuse, PT ;  /* 0x000000b83700720c */ /* 0x080fe40003f46270 */
[----:B------:R-:W-:Y:S01]  /*bb20*/  I2FP.F32.S32 R87, R55 ;  /* 0x0000003700577245 */ /* 0x000fe20000201400 */
[----:B------:R-:W-:Y:S01]  /*bb30*/  FFMA.FTZ R161, R161, UR5, R71 ;  /* 0x00000005a1a17c23 */ /* 0x000fe20008010047 */
[----:B------:R-:W-:Y:S01]  /*bb40*/  I2FP.F32.S32 R55, R61 ;  /* 0x0000003d00377245 */ /* 0x000fe20000201400 */
[----:B------:R-:W-:Y:S01]  /*bb50*/  IMAD.U32 R71, RZ, RZ, UR4 ;  /* 0x00000004ff477e24 */ /* 0x000fe2000f8e00ff */
[----:B------:R-:W-:Y:S01]  /*bb60*/  FSEL R73, R91, -INF , !P6 ;  /* 0xff8000005b497808 */ /* 0x000fe20007000000 */
[----:B------:R-:W-:Y:S01]  /*bb70*/  FFMA.FTZ R128, R87, UR5, R128 ;  /* 0x0000000557807c23 */ /* 0x000fe20008010080 */
[----:B------:R-:W-:Y:S01]  /*bb80*/  FSEL R162, R79, -INF , !P5 ;  /* 0xff8000004fa27808 */ /* 0x000fe20006800000 */
[----:B------:R-:W-:Y:S01]  /*bb90*/  FFMA.FTZ R55, R55, UR5, R69 ;  /* 0x0000000537377c23 */ /* 0x000fe20008010045 */
[C---:B------:R-:W-:Y:S01]  /*bba0*/  ISETP.GE.AND P6, PT, R61.reuse, R184, PT ;  /* 0x000000b83d00720c */ /* 0x040fe20003fc6270 */
[----:B------:R-:W-:Y:S01]  /*bbb0*/  IMAD.U32 R91, RZ, RZ, UR4 ;  /* 0x00000004ff5b7e24 */ /* 0x000fe2000f8e00ff */
[----:B------:R-:W-:Y:S01]  /*bbc0*/  ISETP.GE.AND P5, PT, R61, R2, PT ;  /* 0x000000023d00720c */ /* 0x000fe20003fa6270 */
[----:B------:R-:W-:Y:S01]  /*bbd0*/  IMAD.U32 R61, RZ, RZ, UR4 ;  /* 0x00000004ff3d7e24 */ /* 0x000fe2000f8e00ff */
[-C--:B------:R-:W-:Y:S01]  /*bbe0*/  I2FP.F32.S32 R160, R83.reuse ;  /* 0x0000005300a07245 */ /* 0x080fe20000201400 */
[----:B------:R-:W-:Y:S01]  /*bbf0*/  IMAD.U32 R87, RZ, RZ, UR4 ;  /* 0x00000004ff577e24 */ /* 0x000fe2000f8e00ff */
[----:B------:R-:W-:-:S02]  /*bc00*/  I2FP.F32.S32 R79, R83 ;  /* 0x00000053004f7245 */ /* 0x000fc40000201400 */
[----:B------:R-:W-:Y:S01]  /*bc10*/  FSEL R166, R75, -INF , !P3 ;  /* 0xff8000004ba67808 */ /* 0x000fe20005800000 */
[----:B------:R-:W-:Y:S01]  /*bc20*/  FFMA.FTZ R160, R160, UR5, R34 ;  /* 0x00000005a0a07c23 */ /* 0x000fe20008010022 */
[--C-:B------:R-:W-:Y:S01]  /*bc30*/  LOP3.LUT R34, R61, 0x88, R201.reuse, 0xfe, !PT ;  /* 0x000000883d227812 */ /* 0x100fe200078efec9 */
[----:B------:R-:W-:Y:S01]  /*bc40*/  FFMA.FTZ R79, R79, UR5, R32 ;  /* 0x000000054f4f7c23 */ /* 0x000fe20008010020 */
[----:B------:R-:W-:Y:S01]  /*bc50*/  LOP3.LUT R61, R71, 0x90, R201, 0xfe, !PT ;  /* 0x00000090473d7812 */ /* 0x000fe200078efec9 */
[----:B------:R-:W-:Y:S01]  /*bc60*/  IMAD.U32 R32, RZ, RZ, UR4 ;  /* 0x00000004ff207e24 */ /* 0x000fe2000f8e00ff */
[----:B------:R-:W-:Y:S02]  /*bc70*/  FSEL R71, R55, -INF , !P6 ;  /* 0xff80000037477808 */ /* 0x000fe40007000000 */
[----:B------:R-:W-:Y:S02]  /*bc80*/  I2FP.F32.S32 R55, R34 ;  /* 0x0000002200377245 */ /* 0x000fe40000201400 */
[----:B------:R-:W-:-:S02]  /*bc90*/  FSEL R75, R128, -INF , !P2 ;  /* 0xff800000804b7808 */ /* 0x000fc40005000000 */
[----:B------:R-:W-:Y:S01]  /*bca0*/  FSEL R69, R81, -INF , !P4 ;  /* 0xff80000051457808 */ /* 0x000fe20006000000 */
[C---:B------:R-:W-:Y:S01]  /*bcb0*/  FFMA.FTZ R151, R55.reuse, UR5, R30 ;  /* 0x0000000537977c23 */ /* 0x040fe2000801001e */
[----:B------:R-:W-:Y:S02]  /*bcc0*/  IMAD.U32 R30, RZ, RZ, UR4 ;  /* 0x00000004ff1e7e24 */ /* 0x000fe4000f8e00ff */
[----:B------:R-:W-:Y:S01]  /*bcd0*/  FFMA.FTZ R28, R55, UR5, R28 ;  /* 0x00000005371c7c23 */ /* 0x000fe2000801001c */
[C---:B------:R-:W-:Y:S01]  /*bce0*/  ISETP.GE.AND P3, PT, R83.reuse, R2, PT ;  /* 0x000000025300720c */ /* 0x040fe20003f66270 */
[----:B------:R-:W-:Y:S01]  /*bcf0*/  IMAD.U32 R81, RZ, RZ, UR4 ;  /* 0x00000004ff517e24 */ /* 0x000fe2000f8e00ff */
[-C--:B------:R-:W-:Y:S02]  /*bd00*/  ISETP.GE.AND P2, PT, R34, R184.reuse, PT ;  /* 0x000000b82200720c */ /* 0x080fe40003f46270 */
[----:B------:R-:W-:Y:S01]  /*bd10*/  ISETP.GE.AND P4, PT, R83, R184, PT ;  /* 0x000000b85300720c */ /* 0x000fe20003f86270 */
[----:B------:R-:W-:Y:S01]  /*bd20*/  IMAD.U32 R83, RZ, RZ, UR4 ;  /* 0x00000004ff537e24 */ /* 0x000fe2000f8e00ff */
[----:B------:R-:W-:-:S02]  /*bd30*/  LOP3.LUT R32, R32, 0x98, R201, 0xfe, !PT ;  /* 0x0000009820207812 */ /* 0x000fc400078efec9 */
[----:B------:R-:W-:Y:S02]  /*bd40*/  LOP3.LUT R55, R30, 0xa0, R201, 0xfe, !PT ;  /* 0x000000a01e377812 */ /* 0x000fe400078efec9 */
[----:B------:R-:W-:Y:S02]  /*bd50*/  ISETP.GE.AND P6, PT, R34, R2, PT ;  /* 0x000000022200720c */ /* 0x000fe40003fc6270 */
[----:B------:R-:W-:Y:S02]  /*bd60*/  FSEL R160, R160, -INF , !P3 ;  /* 0xff800000a0a07808 */ /* 0x000fe40005800000 */
[----:B------:R-:W-:Y:S02]  /*bd70*/  FSEL R30, R28, -INF , !P2 ;  /* 0xff8000001c1e7808 */ /* 0x000fe40005000000 */
[----:B------:R-:W-:Y:S02]  /*bd80*/  FSEL R161, R161, -INF , !P5 ;  /* 0xff800000a1a17808 */ /* 0x000fe40006800000 */
[----:B------:R-:W-:Y:S01]  /*bd90*/  FSEL R34, R79, -INF , !P4 ;  /* 0xff8000004f227808 */ /* 0x000fe20006000000 */
[----:B------:R-:W-:Y:S01]  /*bda0*/  IMAD.U32 R79, RZ, RZ, UR4 ;  /* 0x00000004ff4f7e24 */ /* 0x000fe2000f8e00ff */
[----:B------:R-:W-:-:S02]  /*bdb0*/  ISETP.GE.AND P3, PT, R32, R184, PT ;  /* 0x000000b82000720c */ /* 0x000fc40003f66270 */
[----:B------:R-:W-:Y:S02]  /*bdc0*/  ISETP.GE.AND P2, PT, R32, R2, PT ;  /* 0x000000022000720c */ /* 0x000fe40003f46270 */
[C---:B------:R-:W-:Y:S02]  /*bdd0*/  ISETP.GE.AND P5, PT, R61.reuse, R184, PT ;  /* 0x000000b83d00720c */ /* 0x040fe40003fa6270 */
[----:B------:R-:W-:Y:S02]  /*bde0*/  ISETP.GE.AND P4, PT, R61, R2, PT ;  /* 0x000000023d00720c */ /* 0x000fe40003f86270 */
[----:B------:R-:W-:Y:S02]  /*bdf0*/  I2FP.F32.S32 R32, R32 ;  /* 0x0000002000207245 */ /* 0x000fe40000201400 */
[----:B------:R-:W-:Y:S02]  /*be00*/  I2FP.F32.S32 R61, R61 ;  /* 0x0000003d003d7245 */ /* 0x000fe40000201400 */
[----:B------:R-:W-:Y:S01]  /*be10*/  FSEL R151, R151, -INF , !P6 ;  /* 0xff80000097977808 */ /* 0x000fe20007000000 */
[----:B------:R-:W-:Y:S01]  /*be20*/  FFMA.FTZ R128, R32, UR5, R22 ;  /* 0x0000000520807c23 */ /* 0x000fe20008010016 */
[----:B------:R-:W-:-:S02]  /*be30*/  IMAD.U32 R22, RZ, RZ, UR4 ;  /* 0x00000004ff167e24 */ /* 0x000fc4000f8e00ff */
[C---:B------:R-:W-:Y:S01]  /*be40*/  FFMA.FTZ R24, R61.reuse, UR5, R24 ;  /* 0x000000053d187c23 */ /* 0x040fe20008010018 */
[----:B------:R-:W-:Y:S01]  /*be50*/  FFMA.FTZ R26, R61, UR5, R26 ;  /* 0x000000053d1a7c23 */ /* 0x000fe2000801001a */
[----:B------:R-:W-:Y:S01]  /*be60*/  FFMA.FTZ R28, R32, UR5, R20 ;  /* 0x00000005201c7c23 */ /* 0x000fe20008010014 */
[C---:B------:R-:W-:Y:S01]  /*be70*/  ISETP.GE.AND P6, PT, R55.reuse, R184, PT ;  /* 0x000000b83700720c */ /* 0x040fe20003fc6270 */
[----:B------:R-:W-:Y:S01]  /*be80*/  IMAD.U32 R20, RZ, RZ, UR4 ;  /* 0x00000004ff147e24 */ /* 0x000fe2000f8e00ff */
[----:B------:R-:W-:Y:S01]  /*be90*/  FSEL R24, R24, -INF , !P5 ;  /* 0xff80000018187808 */ /* 0x000fe20006800000 */
[----:B------:R-:W-:Y:S01]  /*bea0*/  IMAD.U32 R32, RZ, RZ, UR4 ;  /* 0x00000004ff207e24 */ /* 0x000fe2000f8e00ff */
[----:B------:R-:W-:Y:S02]  /*beb0*/  LOP3.LUT R22, R22, 0xa8, R201, 0xfe, !PT ;  /* 0x000000a816167812 */ /* 0x000fe400078efec9 */
[----:B------:R-:W-:Y:S02]  /*bec0*/  ISETP.GE.AND P5, PT, R55, R2, PT ;  /* 0x000000023700720c */ /* 0x000fe40003fa6270 */
        /* <DEDUP_REMOVED lines=8> */
[----:B------:R-:W-:-:S02]  /*bf50*/  LOP3.LUT R20, R20, 0xb0, R201, 0xfe, !PT ;  /* 0x000000b014147812 */ /* 0x000fc400078efec9 */
[----:B------:R-:W-:Y:S01]  /*bf60*/  FSEL R128, R128, -INF , !P2 ;  /* 0xff80000080807808 */ /* 0x000fe20005000000 */
[----:B------:R-:W-:Y:S01]  /*bf70*/  FFMA.FTZ R26, R22, UR5, R12 ;  /* 0x00000005161a7c23 */ /* 0x000fe2000801000c */
[----:B------:R-:W-:Y:S01]  /*bf80*/  FSEL R16, R16, -INF , !P6 ;  /* 0xff80000010107808 */ /* 0x000fe20007000000 */
[----:B------:R-:W-:Y:S01]  /*bf90*/  FFMA.FTZ R14, R22, UR5, R14 ;  /* 0x00000005160e7c23 */ /* 0x000fe2000801000e */
[----:B------:R-:W-:Y:S01]  /*bfa0*/  LOP3.LUT R12, R32, 0xb8, R201, 0xfe, !PT ;  /* 0x000000b8200c7812 */ /* 0x000fe200078efec9 */
[----:B------:R-:W-:Y:S01]  /*bfb0*/  IMAD.U32 R22, RZ, RZ, UR4 ;  /* 0x00000004ff167e24 */ /* 0x000fe2000f8e00ff */
[C---:B------:R-:W-:Y:S02]  /*bfc0*/  ISETP.GE.AND P2, PT, R20.reuse, R184, PT ;  /* 0x000000b81400720c */ /* 0x040fe40003f46270 */
[----:B------:R-:W-:Y:S02]  /*bfd0*/  ISETP.GE.AND P6, PT, R20, R2, PT ;  /* 0x000000021400720c */ /* 0x000fe40003fc6270 */
[----:B------:R-:W-:-:S02]  /*bfe0*/  I2FP.F32.S32 R20, R20 ;  /* 0x0000001400147245 */ /* 0x000fc40000201400 */
[----:B------:R-:W-:Y:S01]  /*bff0*/  FSEL R125, R18, -INF , !P5 ;  /* 0xff800000127d7808 */ /* 0x000fe20006800000 */
[----:B------:R-:W-:Y:S01]  /*c000*/  IMAD.U32 R18, RZ, RZ, UR4 ;  /* 0x00000004ff127e24 */ /* 0x000fe2000f8e00ff */
[----:B------:R-:W-:Y:S01]  /*c010*/  FSEL R26, R26, -INF , !P4 ;  /* 0xff8000001a1a7808 */ /* 0x000fe20006000000 */
[----:B------:R-:W-:Y:S01]  /*c020*/  FFMA.FTZ R8, R20, UR5, R8 ;  /* 0x0000000514087c23 */ /* 0x000fe20008010008 */
[----:B------:R-:W-:Y:S01]  /*c030*/  ISETP.GE.AND P5, PT, R12, R184, PT ;  /* 0x000000b80c00720c */ /* 0x000fe20003fa6270 */
[----:B------:R-:W-:Y:S01]  /*c040*/  FFMA.FTZ R10, R20, UR5, R10 ;  /* 0x00000005140a7c23 */ /* 0x000fe2000801000a */
[----:B------:R-:W-:Y:S02]  /*c050*/  ISETP.GE.AND P4, PT, R12, R2, PT ;  /* 0x000000020c00720c */ /* 0x000fe40003f86270 */
[----:B------:R-:W-:Y:S02]  /*c060*/  I2FP.F32.S32 R12, R12 ;  /* 0x0000000c000c7245 */ /* 0x000fe40000201400 */
[----:B------:R-:W-:-:S02]  /*c070*/  LOP3.LUT R22, R22, 0xc0, R201, 0xfe, !PT ;  /* 0x000000c016167812 */ /* 0x000fc400078efec9 */
[----:B------:R-:W-:Y:S01]  /*c080*/  FSEL R115, R14, -INF , !P3 ;  /* 0xff8000000e737808 */ /* 0x000fe20005800000 */
[----:B------:R-:W-:Y:S01]  /*c090*/  FFMA.FTZ R55, R12, UR5, R6 ;  /* 0x000000050c377c23 */ /* 0x000fe20008010006 */
[----:B------:R-:W-:Y:S01]  /*c0a0*/  IMAD.U32 R6, RZ, RZ, UR4 ;  /* 0x00000004ff067e24 */ /* 0x000fe2000f8e00ff */
[----:B------:R-:W-:Y:S02]  /*c0b0*/  FSEL R14, R8, -INF , !P2 ;  /* 0xff800000080e7808 */ /* 0x000fe40005000000 */
[C---:B------:R-:W-:Y:S02]  /*c0c0*/  ISETP.GE.AND P3, PT, R22.reuse, R184, PT ;  /* 0x000000b81600720c */ /* 0x040fe40003f66270 */
[----:B------:R-:W-:Y:S02]  /*c0d0*/  ISETP.GE.AND P2, PT, R22, R2, PT ;  /* 0x000000021600720c */ /* 0x000fe40003f46270 */
[----:B------:R-:W-:Y:S01]  /*c0e0*/  I2FP.F32.S32 R8, R22 ;  /* 0x0000001600087245 */ /* 0x000fe20000201400 */
[----:B------:R-:W-:Y:S01]  /*c0f0*/  FFMA.FTZ R22, R12, UR5, R4 ;  /* 0x000000050c167c23 */ /* 0x000fe20008010004 */
[--C-:B------:R-:W-:Y:S01]  /*c100*/  LOP3.LUT R6, R6, 0xc8, R201.reuse, 0xfe, !PT ;  /* 0x000000c806067812 */ /* 0x100fe200078efec9 */
[----:B------:R-:W-:Y:S01]  /*c110*/  IMAD.U32 R4, RZ, RZ, UR4 ;  /* 0x00000004ff047e24 */ /* 0x000fe2000f8e00ff */
[----:B------:R-:W-:Y:S01]  /*c120*/  FSEL R61, R10, -INF , !P6 ;  /* 0xff8000000a3d7808 */ /* 0x000fe20007000000 */
[----:B------:R-:W-:Y:S01]  /*c130*/  FFMA.FTZ R64, R8, UR5, R64 ;  /* 0x0000000508407c23 */ /* 0x000fe20008010040 */
[----:B------:R-:W-:Y:S01]  /*c140*/  FSEL R22, R22, -INF , !P5 ;  /* 0xff80000016167808 */ /* 0x000fe20006800000 */
[----:B------:R-:W-:Y:S01]  /*c150*/  FFMA.FTZ R66, R8, UR5, R66 ;  /* 0x0000000508427c23 */ /* 0x000fe20008010042 */
[----:B------:R-:W-:-:S02]  /*c160*/  LOP3.LUT R18, R18, 0xd0, R201, 0xfe, !PT ;  /* 0x000000d012127812 */ /* 0x000fc400078efec9 */
[C---:B------:R-:W-:Y:S02]  /*c170*/  ISETP.GE.AND P6, PT, R6.reuse, R184, PT ;  /* 0x000000b80600720c */ /* 0x040fe40003fc6270 */
        /* <DEDUP_REMOVED lines=8> */
[----:B------:R-:W-:Y:S01]  /*c200*/  IMAD.U32 R6, RZ, RZ, UR4 ;  /* 0x00000004ff067e24 */ /* 0x000fe2000f8e00ff */
[----:B------:R-:W-:-:S02]  /*c210*/  I2FP.F32.S32 R18, R18 ;  /* 0x0000001200127245 */ /* 0x000fc40000201400 */
[--C-:B------:R-:W-:Y:S02]  /*c220*/  LOP3.LUT R4, R4, 0xd8, R201.reuse, 0xfe, !PT ;  /* 0x000000d804047812 */ /* 0x100fe400078efec9 */
[----:B------:R-:W-:Y:S01]  /*c230*/  LOP3.LUT R6, R6, 0xe0, R201, 0xfe, !PT ;  /* 0x000000e006067812 */ /* 0x000fe200078efec9 */
[C---:B------:R-:W-:Y:S01]  /*c240*/  FFMA.FTZ R8, R18.reuse, UR5, R56 ;  /* 0x0000000512087c23 */ /* 0x040fe20008010038 */
[----:B------:R-:W-:Y:S01]  /*c250*/  I2FP.F32.S32 R12, R4 ;  /* 0x00000004000c7245 */ /* 0x000fe20000201400 */
[----:B------:R-:W-:Y:S01]  /*c260*/  FFMA.FTZ R18, R18, UR5, R58 ;  /* 0x0000000512127c23 */ /* 0x000fe2000801003a */
[----:B------:R-:W-:Y:S01]  /*c270*/  FSEL R58, R66, -INF , !P2 ;  /* 0xff800000423a7808 */ /* 0x000fe20005000000 */
[----:B------:R-:W-:Y:S01]  /*c280*/  IMAD.U32 R66, RZ, RZ, UR4 ;  /* 0x00000004ff427e24 */ /* 0x000fe2000f8e00ff */
[----:B------:R-:W-:Y:S01]  /*c290*/  FSEL R20, R20, -INF , !P6 ;  /* 0xff80000014147808 */ /* 0x000fe20007000000 */
[----:B------:R-:W-:Y:S01]  /*c2a0*/  FFMA.FTZ R60, R12, UR5, R52 ;  /* 0x000000050c3c7c23 */ /* 0x000fe20008010034 */
[----:B------:R-:W-:-:S02]  /*c2b0*/  ISETP.GE.AND P2, PT, R4, R184, PT ;  /* 0x000000b80400720c */ /* 0x000fc40003f46270 */
[----:B------:R-:W-:Y:S02]  /*c2c0*/  ISETP.GE.AND P6, PT, R4, R2, PT ;  /* 0x000000020400720c */ /* 0x000fe40003fc6270 */
[----:B------:R-:W-:Y:S01]  /*c2d0*/  FSEL R56, R62, -INF , !P5 ;  /* 0xff8000003e387808 */ /* 0x000fe20006800000 */
[----:B------:R-:W-:Y:S01]  /*c2e0*/  IMAD.U32 R62, RZ, RZ, UR4 ;  /* 0x00000004ff3e7e24 */ /* 0x000fe2000f8e00ff */
[----:B------:R-:W-:Y:S02]  /*c2f0*/  FSEL R8, R8, -INF , !P4 ;  /* 0xff80000008087808 */ /* 0x000fe40006000000 */
[C---:B------:R-:W-:Y:S02]  /*c300*/  ISETP.GE.AND P5, PT, R6.reuse, R184, PT ;  /* 0x000000b80600720c */ /* 0x040fe40003fa6270 */
[----:B------:R-:W-:Y:S02]  /*c310*/  ISETP.GE.AND P4, PT, R6, R2, PT ;  /* 0x000000020600720c */ /* 0x000fe40003f86270 */
[----:B------:R-:W-:Y:S01]  /*c320*/  I2FP.F32.S32 R4, R6 ;  /* 0x0000000600047245 */ /* 0x000fe20000201400 */
[----:B------:R-:W-:Y:S01]  /*c330*/  FFMA.FTZ R6, R12, UR5, R54 ;  /* 0x000000050c067c23 */ /* 0x000fe20008010036 */
[----:B------:R-:W-:Y:S01]  /*c340*/  IMAD.U32 R54, RZ, RZ, UR4 ;  /* 0x00000004ff367e24 */ /* 0x000fe2000f8e00ff */
[----:B------:R-:W-:Y:S01]  /*c350*/  LOP3.LUT R32, R32, 0xf8, R201, 0xfe, !PT ;  /* 0x000000f820207812 */ /* 0x000fe200078efec9 */
[----:B------:R-:W-:-:S02]  /*c360*/  IMAD.U32 R12, RZ, RZ, UR4 ;  /* 0x00000004ff0c7e24 */ /* 0x000fc4000f8e00ff */
[C---:B------:R-:W-:Y:S01]  /*c370*/  FFMA.FTZ R52, R4.reuse, UR5, R48 ;  /* 0x0000000504347c23 */ /* 0x040fe20008010030 */
[----:B------:R-:W-:Y:S01]  /*c380*/  FFMA.FTZ R4, R4, UR5, R50 ;  /* 0x0000000504047c23 */ /* 0x000fe20008010032 */
[----:B------:R-:W-:Y:S02]  /*c390*/  LOP3.LUT R54, R54, 0xe8, R201, 0xfe, !PT ;  /* 0x000000e836367812 */ /* 0x000fe400078efec9 */
[----:B------:R-:W-:Y:S02]  /*c3a0*/  FSEL R50, R18, -INF , !P3 ;  /* 0xff80000012327808 */ /* 0x000fe40005800000 */
[----:B------:R-:W-:Y:S02]  /*c3b0*/  FSEL R18, R60, -INF , !P2 ;  /* 0xff8000003c127808 */ /* 0x000fe40005000000 */
[C---:B------:R-:W-:Y:S02]  /*c3c0*/  ISETP.GE.AND P3, PT, R54.reuse, R184, PT ;  /* 0x000000b83600720c */ /* 0x040fe40003f66270 */
[----:B------:R-:W-:-:S02]  /*c3d0*/  ISETP.GE.AND P2, PT, R54, R2, PT ;  /* 0x000000023600720c */ /* 0x000fc40003f46270 */
[----:B------:R-:W-:Y:S02]  /*c3e0*/  I2FP.F32.S32 R54, R54 ;  /* 0x0000003600367245 */ /* 0x000fe40000201400 */
[----:B------:R-:W-:Y:S02]  /*c3f0*/  LOP3.LUT R12, R12, 0xf0, R201, 0xfe, !PT ;  /* 0x000000f00c0c7812 */ /* 0x000fe400078efec9 */
[----:B------:R-:W-:Y:S01]  /*c400*/  FSEL R48, R6, -INF , !P6 ;  /* 0xff80000006307808 */ /* 0x000fe20007000000 */
[----:B------:R-:W-:Y:S01]  /*c410*/  FFMA.FTZ R60, R54, UR5, R44 ;  /* 0x00000005363c7c23 */ /* 0x000fe2000801002c */
[----:B------:R-:W-:Y:S02]  /*c420*/  FSEL R6, R52, -INF , !P5 ;  /* 0xff80000034067808 */ /* 0x000fe40006800000 */
[C---:B------:R-:W-:Y:S02]  /*c430*/  ISETP.GE.AND P6, PT, R12.reuse, R184, PT ;  /* 0x000000b80c00720c */ /* 0x040fe40003fc6270 */
[----:B------:R-:W-:-:S02]  /*c440*/  ISETP.GE.AND P5, PT, R12, R2, PT ;  /* 0x000000020c00720c */ /* 0x000fc40003fa6270 */
[----:B------:R-:W-:Y:S02]  /*c450*/  I2FP.F32.S32 R12, R12 ;  /* 0x0000000c000c7245 */ /* 0x000fe40000201400 */
[----:B------:R-:W-:Y:S02]  /*c460*/  FSEL R44, R4, -INF , !P4 ;  /* 0xff800000042c7808 */ /* 0x000fe40006000000 */
[----:B------:R-:W-:Y:S02]  /*c470*/  I2FP.F32.S32 R52, R32 ;  /* 0x0000002000347245 */ /* 0x000fe40000201400 */
[----:B------:R-:W-:Y:S01]  /*c480*/  FSEL R4, R60, -INF , !P3 ;  /* 0xff8000003c047808 */ /* 0x000fe20005800000 */
[----:B------:R-:W-:Y:S01]  /*c490*/  IMAD.U32 R60, RZ, RZ, UR4 ;  /* 0x00000004ff3c7e24 */ /* 0x000fe2000f8e00ff */
[C---:B------:R-:W-:Y:S02]  /*c4a0*/  ISETP.GE.AND P4, PT, R32.reuse, R184, PT ;  /* 0x000000b82000720c */ /* 0x040fe40003f86270 */
[----:B------:R-:W-:Y:S01]  /*c4b0*/  ISETP.GE.AND P3, PT, R32, R2, PT ;  /* 0x000000022000720c */ /* 0x000fe20003f66270 */
[----:B------:R-:W-:Y:S01]  /*c4c0*/  FFMA.FTZ R32, R54, UR5, R46 ;  /* 0x0000000536207c23 */ /* 0x000fe2000801002e */
[C---:B------:R-:W-:Y:S01]  /*c4d0*/  FFMA.FTZ R46, R12.reuse, UR5, R40 ;  /* 0x000000050c2e7c23 */ /* 0x040fe20008010028 */
[----:B------:R-:W-:Y:S01]  /*c4e0*/  FFMA.FTZ R12, R12, UR5, R42 ;  /* 0x000000050c0c7c23 */ /* 0x000fe2000801002a */
[--C-:B------:R-:W-:Y:S01]  /*c4f0*/  LOP3.LUT R95, R95, 0x8, R201.reuse, 0xfe, !PT ;  /* 0x000000085f5f7812 */ /* 0x100fe200078efec9 */
[C---:B------:R-:W-:Y:S01]  /*c500*/  FFMA.FTZ R42, R52.reuse, UR5, R36 ;  /* 0x00000005342a7c23 */ /* 0x040fe20008010024 */
[----:B------:R-:W-:Y:S01]  /*c510*/  FFMA.FTZ R36, R52, UR5, R38 ;  /* 0x0000000534247c23 */ /* 0x000fe20008010026 */
[----:B------:R-:W-:Y:S01]  /*c520*/  FSEL R40, R32, -INF , !P2 ;  /* 0xff80000020287808 */ /* 0x000fe20005000000 */
[----:B------:R-:W-:Y:S01]  /*c530*/  IMAD.U32 R52, RZ, RZ, UR4 ;  /* 0x00000004ff347e24 */ /* 0x000fe2000f8e00ff */
[--C-:B------:R-:W-:Y:S01]  /*c540*/  LOP3.LUT R91, R91, 0x18, R201.reuse, 0xfe, !PT ;  /* 0x000000185b5b7812 */ /* 0x100fe200078efec9 */
[----:B------:R-:W-:Y:S01]  /*c550*/  IMAD.U32 R54, RZ, RZ, UR4 ;  /* 0x00000004ff367e24 */ /* 0x000fe2000f8e00ff */
[----:B------:R-:W-:Y:S01]  /*c560*/  LOP3.LUT R81, R81, 0x28, R201, 0xfe, !PT ;  /* 0x0000002851517812 */ /* 0x000fe200078efec9 */
[----:B------:R-:W-:Y:S01]  /*c570*/  IMAD.U32 R32, RZ, RZ, UR4 ;  /* 0x00000004ff207e24 */ /* 0x000fe2000f8e00ff */
[----:B------:R-:W-:-:S02]  /*c580*/  ISETP.GE.AND P2, PT, R95, R184, PT ;  /* 0x000000b85f00720c */ /* 0x000fc40003f46270 */
[----:B------:R-:W-:Y:S02]  /*c590*/  LOP3.LUT R87, R87, 0x20, R201, 0xfe, !PT ;  /* 0x0000002057577812 */ /* 0x000fe400078efec9 */
[----:B------:R-:W-:Y:S02]  /*c5a0*/  I2FP.F32.S32 R95, R95 ;  /* 0x0000005f005f7245 */ /* 0x000fe40000201400 */
[----:B------:R-:W-:Y:S01]  /*c5b0*/  FSEL R38, R12, -INF , !P5 ;  /* 0xff8000000c267808 */ /* 0x000fe20006800000 */
[----:B------:R-:W-:Y:S01]  /*c5c0*/  IMAD.U32 R12, RZ, RZ, UR4 ;  /* 0x00000004ff0c7e24 */ /* 0x000fe2000f8e00ff */
[----:B------:R-:W-:Y:S01]  /*c5d0*/  FSEL R36, R36, -INF , !P3 ;  /* 0xff80000024247808 */ /* 0x000fe20005800000 */
[----:B------:R-:W-:Y:S01]  /*c5e0*/  FFMA.FTZ R95, R95, UR5, R124 ;  /* 0x000000055f5f7c23 */ /* 0x000fe2000801007c */
[----:B------:R-:W-:Y:S02]  /*c5f0*/  ISETP.GE.AND P5, PT, R91, R184, PT ;  /* 0x000000b85b00720c */ /* 0x000fe40003fa6270 */
[----:B------:R-:W-:-:S02]  /*c600*/  FSEL R42, R42, -INF , !P4 ;  /* 0xff8000002a2a7808 */ /* 0x000fc40006000000 */
[-C--:B------:R-:W-:Y:S02]  /*c610*/  ISETP.GE.AND P3, PT, R81, R184.reuse, PT ;  /* 0x000000b85100720c */ /* 0x080fe40003f66270 */
[----:B------:R-:W-:Y:S02]  /*c620*/  I2FP.F32.S32 R91, R91 ;  /* 0x0000005b005b7245 */ /* 0x000fe40000201400 */
[----:B------:R-:W-:Y:S02]  /*c630*/  ISETP.GE.AND P4, PT, R87, R184, PT ;  /* 0x000000b85700720c */ /* 0x000fe40003f86270 */
[----:B------:R-:W-:Y:S01]  /*c640*/  I2FP.F32.S32 R81, R81 ;  /* 0x0000005100517245 */ /* 0x000fe20000201400 */
[----:B------:R-:W-:Y:S01]  /*c650*/  FFMA.FTZ R91, R91, UR5, R116 ;  /* 0x000000055b5b7c23 */ /* 0x000fe20008010074 */
[----:B------:R-:W-:Y:S02]  /*c660*/  I2FP.F32.S32 R87, R87 ;  /* 0x0000005700577245 */ /* 0x000fe40000201400 */
[--C-:B------:R-:W-:Y:S01]  /*c670*/  LOP3.LUT R93, R93, 0x10, R201.reuse, 0xfe, !PT ;  /* 0x000000105d5d7812 */ /* 0x100fe200078efec9 */
[----:B------:R-:W-:Y:S01]  /*c680*/  FFMA.FTZ R81, R81, UR5, R108 ;  /* 0x0000000551517c23 */ /* 0x000fe2000801006c */
[----:B------:R-:W-:Y:S01]  /*c690*/  LOP3.LUT R12, R12, 0x30, R201, 0xfe, !PT ;  /* 0x000000300c0c7812 */ /* 0x000fe200078efec9 */
[----:B------:R-:W-:Y:S01]  /*c6a0*/  FFMA.FTZ R87, R87, UR5, R112 ;  /* 0x0000000557577c23 */ /* 0x000fe20008010070 */
[----:B------:R-:W-:-:S02]  /*c6b0*/  FSEL R46, R46, -INF , !P6 ;  /* 0xff8000002e2e7808 */ /* 0x000fc40007000000 */
[-C--:B------:R-:W-:Y:S02]  /*c6c0*/  ISETP.GE.AND P6, PT, R93, R184.reuse, PT ;  /* 0x000000b85d00720c */ /* 0x080fe40003fc6270 */
[----:B------:R-:W-:Y:S02]  /*c6d0*/  FSEL R95, R95, -INF , !P2 ;  /* 0xff8000005f5f7808 */ /* 0x000fe40005000000 */
[----:B------:R-:W-:Y:S02]  /*c6e0*/  I2FP.F32.S32 R93, R93 ;  /* 0x0000005d005d7245 */ /* 0x000fe40000201400 */
[--C-:B------:R-:W-:Y:S02]  /*c6f0*/  LOP3.LUT R79, R79, 0x40, R201.reuse, 0xfe, !PT ;  /* 0x000000404f4f7812 */ /* 0x100fe400078efec9 */
[----:B------:R-:W-:Y:S01]  /*c700*/  LOP3.LUT R62, R62, 0x50, R201, 0xfe, !PT ;  /* 0x000000503e3e7812 */ /* 0x000fe200078efec9 */
[----:B------:R-:W-:Y:S01]  /*c710*/  FFMA.FTZ R93, R93, UR5, R120 ;  /* 0x000000055d5d7c23 */ /* 0x000fe20008010078 */
[----:B------:R-:W-:-:S02]  /*c720*/  ISETP.GE.AND P2, PT, R12, R184, PT ;  /* 0x000000b80c00720c */ /* 0x000fc40003f46270 */
[----:B------:R-:W-:Y:S02]  /*c730*/  LOP3.LUT R66, R66, 0x48, R201, 0xfe, !PT ;  /* 0x0000004842427812 */ /* 0x000fe400078efec9 */
[----:B------:R-:W-:Y:S02]  /*c740*/  I2FP.F32.S32 R12, R12 ;  /* 0x0000000c000c7245 */ /* 0x000fe40000201400 */
[----:B------:R-:W-:Y:S02]  /*c750*/  FSEL R91, R91, -INF , !P5 ;  /* 0xff8000005b5b7808 */ /* 0x000fe40006800000 */
[----:B------:R-:W-:Y:S01]  /*c760*/  FSEL R81, R81, -INF , !P3 ;  /* 0xff80000051517808 */ /* 0x000fe20005800000 */
[----:B------:R-:W-:Y:S01]  /*c770*/  FFMA.FTZ R104, R12, UR5, R104 ;  /* 0x000000050c687c23 */ /* 0x000fe20008010068 */
[----:B------:R-:W-:Y:S01]  /*c780*/  ISETP.GE.AND P5, PT, R79, R184, PT ;  /* 0x000000b84f00720c */ /* 0x000fe20003fa6270 */
[----:B------:R-:W-:Y:S01]  /*c790*/  IMAD.U32 R12, RZ, RZ, UR4 ;  /* 0x00000004ff0c7e24 */ /* 0x000fe2000f8e00ff */
        /* <DEDUP_REMOVED lines=9> */
[--C-:B------:R-:W-:Y:S01]  /*c830*/  LOP3.LUT R60, R60, 0x58, R201.reuse, 0xfe, !PT ;  /* 0x000000583c3c7812 */ /* 0x100fe200078efec9 */
[----:B------:R-:W-:Y:S01]  /*c840*/  FFMA.FTZ R66, R66, UR5, R92 ;  /* 0x0000000542427c23 */ /* 0x000fe2000801005c */
[----:B------:R-:W-:-:S02]  /*c850*/  LOP3.LUT R52, R52, 0x68, R201, 0xfe, !PT ;  /* 0x0000006834347812 */ /* 0x000fc400078efec9 */
[----:B------:R-:W-:Y:S02]  /*c860*/  FSEL R93, R93, -INF , !P6 ;  /* 0xff8000005d5d7808 */ /* 0x000fe40007000000 */
[-C--:B------:R-:W-:Y:S02]  /*c870*/  ISETP.GE.AND P6, PT, R83, R184.reuse, PT ;  /* 0x000000b85300720c */ /* 0x080fe40003fc6270 */
[----:B------:R-:W-:Y:S02]  /*c880*/  FSEL R88, R104, -INF , !P2 ;  /* 0xff80000068587808 */ /* 0x000fe40005000000 */
[----:B------:R-:W-:Y:S02]  /*c890*/  I2FP.F32.S32 R83, R83 ;  /* 0x0000005300537245 */ /* 0x000fe40000201400 */
[----:B------:R-:W-:Y:S02]  /*c8a0*/  ISETP.GE.AND P2, PT, R60, R184, PT ;  /* 0x000000b83c00720c */ /* 0x000fe40003f46270 */
[----:B------:R-:W-:Y:S01]  /*c8b0*/  I2FP.F32.S32 R92, R60 ;  /* 0x0000003c005c7245 */ /* 0x000fe20000201400 */
[----:B------:R-:W-:Y:S01]  /*c8c0*/  FFMA.FTZ R83, R83, UR5, R100 ;  /* 0x0000000553537c23 */ /* 0x000fe20008010064 */
[----:B------:R-:W-:-:S02]  /*c8d0*/  LOP3.LUT R54, R54, 0x60, R201, 0xfe, !PT ;  /* 0x0000006036367812 */ /* 0x000fc400078efec9 */
[----:B------:R-:W-:Y:S01]  /*c8e0*/  LOP3.LUT R12, R12, 0x78, R201, 0xfe, !PT ;  /* 0x000000780c0c7812 */ /* 0x000fe200078efec9 */
[----:B------:R-:W-:Y:S01]  /*c8f0*/  FFMA.FTZ R84, R92, UR5, R84 ;  /* 0x000000055c547c23 */ /* 0x000fe20008010054 */
[----:B------:R-:W-:Y:S02]  /*c900*/  I2FP.F32.S32 R60, R52 ;  /* 0x00000034003c7245 */ /* 0x000fe40000201400 */
[----:B------:R-:W-:Y:S02]  /*c910*/  FSEL R79, R79, -INF , !P5 ;  /* 0xff8000004f4f7808 */ /* 0x000fe40006800000 */
[----:B------:R-:W-:Y:S01]  /*c920*/  ISETP.GE.AND P5, PT, R52, R184, PT ;  /* 0x000000b83400720c */ /* 0x000fe20003fa6270 */
[----:B------:R-:W-:Y:S01]  /*c930*/  FFMA.FTZ R60, R60, UR5, R76 ;  /* 0x000000053c3c7c23 */ /* 0x000fe2000801004c */
[----:B------:R-:W-:Y:S01]  /*c940*/  FSEL R62, R62, -INF , !P3 ;  /* 0xff8000003e3e7808 */ /* 0x000fe20005800000 */
[----:B------:R-:W-:Y:S01]  /*c950*/  IMAD.U32 R76, RZ, RZ, UR4 ;  /* 0x00000004ff4c7e24 */ /* 0x000fe2000f8e00ff */
[----:B------:R-:W-:-:S02]  /*c960*/  I2FP.F32.S32 R64, R54 ;  /* 0x0000003600407245 */ /* 0x000fc40000201400 */
[----:B------:R-:W-:Y:S02]  /*c970*/  I2FP.F32.S32 R52, R12 ;  /* 0x0000000c00347245 */ /* 0x000fe40000201400 */
[-C--:B------:R-:W-:Y:S01]  /*c980*/  ISETP.GE.AND P3, PT, R12, R184.reuse, PT ;  /* 0x000000b80c00720c */ /* 0x080fe20003f66270 */
[----:B------:R-:W-:Y:S01]  /*c990*/  IMAD.U32 R12, RZ, RZ, UR4 ;  /* 0x00000004ff0c7e24 */ /* 0x000fe2000f8e00ff */
[--C-:B------:R-:W-:Y:S01]  /*c9a0*/  LOP3.LUT R32, R32, 0x70, R201.reuse, 0xfe, !PT ;  /* 0x0000007020207812 */ /* 0x100fe200078efec9 */
[----:B------:R-:W-:Y:S01]  /*c9b0*/  FFMA.FTZ R64, R64, UR5, R80 ;  /* 0x0000000540407c23 */ /* 0x000fe20008010050 */
[----:B------:R-:W-:Y:S01]  /*c9c0*/  FSEL R83, R83, -INF , !P6 ;  /* 0xff80000053537808 */ /* 0x000fe20007000000 */
[----:B------:R-:W-:Y:S01]  /*c9d0*/  FFMA.FTZ R52, R52, UR5, R68 ;  /* 0x0000000534347c23 */ /* 0x000fe20008010044 */
[----:B------:R-:W-:Y:S01]  /*c9e0*/  ISETP.GE.AND P6, PT, R54, R184, PT ;  /* 0x000000b83600720c */ /* 0x000fe20003fc6270 */
[----:B------:R-:W-:Y:S01]  /*c9f0*/  IMAD.U32 R80, RZ, RZ, UR4 ;  /* 0x00000004ff507e24 */ /* 0x000fe2000f8e00ff */
[----:B------:R-:W-:-:S02]  /*ca00*/  LOP3.LUT R76, R76, 0x10, R201, 0xfe, !PT ;  /* 0x000000104c4c7812 */ /* 0x000fc400078efec9 */
[--C-:B------:R-:W-:Y:S02]  /*ca10*/  LOP3.LUT R12, R12, 0x28, R201.reuse, 0xfe, !PT ;  /* 0x000000280c0c7812 */ /* 0x100fe400078efec9 */
[----:B------:R-:W-:Y:S02]  /*ca20*/  I2FP.F32.S32 R54, R32 ;  /* 0x0000002000367245 */ /* 0x000fe40000201400 */
[----:B------:R-:W-:Y:S02]  /*ca30*/  FSEL R64, R64, -INF , !P6 ;  /* 0xff80000040407808 */ /* 0x000fe40007000000 */
[----:B------:R-:W-:Y:S01]  /*ca40*/  FSEL R52, R52, -INF , !P3 ;  /* 0xff80000034347808 */ /* 0x000fe20005800000 */
[----:B------:R-:W-:Y:S01]  /*ca50*/  FFMA.FTZ R54, R54, UR5, R72 ;  /* 0x0000000536367c23 */ /* 0x000fe20008010048 */
[----:B------:R-:W-:Y:S01]  /*ca60*/  LOP3.LUT R80, R80, 0x8, R201, 0xfe, !PT ;  /* 0x0000000850507812 */ /* 0x000fe200078efec9 */
[----:B------:R-:W-:Y:S01]  /*ca70*/  IMAD.U32 R72, RZ, RZ, UR4 ;  /* 0x00000004ff487e24 */ /* 0x000fe2000f8e00ff */
[----:B------:R-:W-:-:S02]  /*ca80*/  ISETP.GE.AND P6, PT, R76, R2, PT ;  /* 0x000000024c00720c */ /* 0x000fc40003fc6270 */
[----:B------:R-:W-:Y:S02]  /*ca90*/  ISETP.GE.AND P3, PT, R12, R2, PT ;  /* 0x000000020c00720c */ /* 0x000fe40003f66270 */
[----:B------:R-:W-:Y:S02]  /*caa0*/  I2FP.F32.S32 R76, R76 ;  /* 0x0000004c004c7245 */ /* 0x000fe40000201400 */
[----:B------:R-:W-:Y:S02]  /*cab0*/  I2FP.F32.S32 R12, R12 ;  /* 0x0000000c000c7245 */ /* 0x000fe40000201400 */
[----:B------:R-:W-:Y:S01]  /*cac0*/  FSEL R68, R84, -INF , !P2 ;  /* 0xff80000054447808 */ /* 0x000fe20005000000 */
[----:B------:R-:W-:Y:S01]  /*cad0*/  FFMA.FTZ R122, R76, UR5, R122 ;  /* 0x000000054c7a7c23 */ /* 0x000fe2000801007a */
[----:B------:R-:W-:Y:S01]  /*cae0*/  ISETP.GE.AND P2, PT, R80, R2, PT ;  /* 0x000000025000720c */ /* 0x000fe20003f46270 */
[----:B------:R-:W-:Y:S01]  /*caf0*/  FFMA.FTZ R110, R12, UR5, R110 ;  /* 0x000000050c6e7c23 */ /* 0x000fe2000801006e */
[----:B------:R-:W-:Y:S01]  /*cb00*/  FSEL R66, R66, -INF , !P4 ;  /* 0xff80000042427808 */ /* 0x000fe20006000000 */
[----:B------:R-:W-:Y:S01]  /*cb10*/  IMAD.U32 R76, RZ, RZ, UR4 ;  /* 0x00000004ff4c7e24 */ /* 0x000fe2000f8e00ff */
[----:B------:R-:W-:Y:S01]  /*cb20*/  I2FP.F32.S32 R80, R80 ;  /* 0x0000005000507245 */ /* 0x000fe20000201400 */
[----:B------:R-:W-:Y:S01]  /*cb30*/  IMAD.U32 R12, RZ, RZ, UR4 ;  /* 0x00000004ff0c7e24 */ /* 0x000fe2000f8e00ff */
[----:B------:R-:W-:Y:S01]  /*cb40*/  ISETP.GE.AND P4, PT, R32, R184, PT ;  /* 0x000000b82000720c */ /* 0x000fe20003f86270 */
[----:B------:R-:W-:Y:S01]  /*cb50*/  IMAD.U32 R32, RZ, RZ, UR4 ;  /* 0x00000004ff207e24 */ /* 0x000fe2000f8e00ff */
[--C-:B------:R-:W-:Y:S01]  /*cb60*/  LOP3.LUT R72, R72, 0x18, R201.reuse, 0xfe, !PT ;  /* 0x0000001848487812 */ /* 0x100fe200078efec9 */
[----:B------:R-:W-:Y:S01]  /*cb70*/  FFMA.FTZ R126, R80, UR5, R126 ;  /* 0x00000005507e7c23 */ /* 0x000fe2000801007e */
[----:B------:R-:W-:Y:S01]  /*cb80*/  LOP3.LUT R130, R130, 0x50, R201, 0xfe, !PT ;  /* 0x0000005082827812 */ /* 0x000fe200078efec9 */
[----:B------:R-:W-:Y:S01]  /*cb90*/  IMAD.U32 R84, RZ, RZ, UR4 ;  /* 0x00000004ff547e24 */ /* 0x000fe2000f8e00ff */
[----:B------:R-:W-:Y:S01]  /*cba0*/  FSEL R60, R60, -INF , !P5 ;  /* 0xff8000003c3c7808 */ /* 0x000fe20006800000 */
[----:B------:R-:W-:Y:S01]  /*cbb0*/  IMAD.U32 R80, RZ, RZ, UR4 ;  /* 0x00000004ff507e24 */ /* 0x000fe2000f8e00ff */
[----:B------:R-:W-:-:S02]  /*cbc0*/  FSEL R110, R110, -INF , !P3 ;  /* 0xff8000006e6e7808 */ /* 0x000fc40005800000 */
[--C-:B------:R-:W-:Y:S02]  /*cbd0*/  LOP3.LUT R32, R32, 0x20, R201.reuse, 0xfe, !PT ;  /* 0x0000002020207812 */ /* 0x100fe400078efec9 */
[-C--:B------:R-:W-:Y:S02]  /*cbe0*/  ISETP.GE.AND P5, PT, R72, R2.reuse, PT ;  /* 0x000000024800720c */ /* 0x080fe40003fa6270 */
[----:B------:R-:W-:Y:S02]  /*cbf0*/  LOP3.LUT R76, R76, 0x30, R201, 0xfe, !PT ;  /* 0x000000304c4c7812 */ /* 0x000fe400078efec9 */
[----:B------:R-:W-:Y:S02]  /*cc00*/  ISETP.GE.AND P3, PT, R130, R2, PT ;  /* 0x000000028200720c */ /* 0x000fe40003f66270 */
[----:B------:R-:W-:Y:S02]  /*cc10*/  I2FP.F32.S32 R72, R72 ;  /* 0x0000004800487245 */ /* 0x000fe40000201400 */
[----:B------:R-:W-:-:S02]  /*cc20*/  I2FP.F32.S32 R130, R130 ;  /* 0x0000008200827245 */ /* 0x000fc40000201400 */
[----:B------:R-:W-:Y:S01]  /*cc30*/  FSEL R54, R54, -INF , !P4 ;  /* 0xff80000036367808 */ /* 0x000fe20006000000 */
[----:B------:R-:W-:Y:S01]  /*cc40*/  FFMA.FTZ R118, R72, UR5, R118 ;  /* 0x0000000548767c23 */ /* 0x000fe20008010076 */
[----:B------:R-:W-:Y:S01]  /*cc50*/  FSEL R126, R126, -INF , !P2 ;  /* 0xff8000007e7e7808 */ /* 0x000fe20005000000 */
[----:B------:R-:W-:Y:S01]  /*cc60*/  FFMA.FTZ R130, R130, UR5, R90 ;  /* 0x0000000582827c23 */ /* 0x000fe2000801005a */
[-C--:B------:R-:W-:Y:S01]  /*cc70*/  ISETP.GE.AND P4, PT, R32, R2.reuse, PT ;  /* 0x000000022000720c */ /* 0x080fe20003f86270 */
[----:B------:R-:W-:Y:S01]  /*cc80*/  IMAD.U32 R72, RZ, RZ, UR4 ;  /* 0x00000004ff487e24 */ /* 0x000fe2000f8e00ff */
[----:B------:R-:W-:Y:S01]  /*cc90*/  ISETP.GE.AND P2, PT, R76, R2, PT ;  /* 0x000000024c00720c */ /* 0x000fe20003f46270 */
[----:B------:R-:W-:Y:S01]  /*cca0*/  IMAD.U32 R90, RZ, RZ, UR4 ;  /* 0x00000004ff5a7e24 */ /* 0x000fe2000f8e00ff */
[----:B------:R-:W-:Y:S02]  /*ccb0*/  I2FP.F32.S32 R32, R32 ;  /* 0x0000002000207245 */ /* 0x000fe40000201400 */
[----:B------:R-:W-:-:S02]  /*ccc0*/  I2FP.F32.S32 R76, R76 ;  /* 0x0000004c004c7245 */ /* 0x000fc40000201400 */
[--C-:B------:R-:W-:Y:S01]  /*ccd0*/  LOP3.LUT R72, R72, 0x38, R201.reuse, 0xfe, !PT ;  /* 0x0000003848487812 */ /* 0x100fe200078efec9 */
[----:B------:R-:W-:Y:S01]  /*cce0*/  FFMA.FTZ R114, R32, UR5, R114 ;  /* 0x0000000520727c23 */ /* 0x000fe20008010072 */
[----:B------:R-:W-:Y:S02]  /*ccf0*/  IMAD.U32 R32, RZ, RZ, UR4 ;  /* 0x00000004ff207e24 */ /* 0x000fe4000f8e00ff */
[----:B------:R-:W-:Y:S01]  /*cd00*/  FFMA.FTZ R106, R76, UR5, R106 ;  /* 0x000000054c6a7c23 */ /* 0x000fe2000801006a */
[--C-:B------:R-:W-:Y:S01]  /*cd10*/  LOP3.LUT R90, R90, 0x58, R201.reuse, 0xfe, !PT ;  /* 0x000000585a5a7812 */ /* 0x100fe200078efec9 */
[----:B------:R-:W-:Y:S01]  /*cd20*/  IMAD.U32 R76, RZ, RZ, UR4 ;  /* 0x00000004ff4c7e24 */ /* 0x000fe2000f8e00ff */
[----:B------:R-:W-:Y:S02]  /*cd30*/  FSEL R124, R122, -INF , !P6 ;  /* 0xff8000007a7c7808 */ /* 0x000fe40007000000 */
[----:B------:R-:W-:Y:S02]  /*cd40*/  FSEL R122, R106, -INF , !P2 ;  /* 0xff8000006a7a7808 */ /* 0x000fe40005000000 */
[----:B------:R-:W-:-:S02]  /*cd50*/  LOP3.LUT R12, R12, 0x40, R201, 0xfe, !PT ;  /* 0x000000400c0c7812 */ /* 0x000fc400078efec9 */
[----:B------:R-:W-:Y:S02]  /*cd60*/  LOP3.LUT R32, R32, 0x48, R201, 0xfe, !PT ;  /* 0x0000004820207812 */ /* 0x000fe400078efec9 */
[-C--:B------:R-:W-:Y:S02]  /*cd70*/  ISETP.GE.AND P6, PT, R72, R2.reuse, PT ;  /* 0x000000024800720c */ /* 0x080fe40003fc6270 */
[----:B------:R-:W-:Y:S02]  /*cd80*/  ISETP.GE.AND P2, PT, R90, R2, PT ;  /* 0x000000025a00720c */ /* 0x000fe40003f46270 */
[----:B------:R-:W-:Y:S02]  /*cd90*/  I2FP.F32.S32 R72, R72 ;  /* 0x0000004800487245 */ /* 0x000fe40000201400 */
[----:B------:R-:W-:Y:S02]  /*cda0*/  I2FP.F32.S32 R90, R90 ;  /* 0x0000005a005a7245 */ /* 0x000fe40000201400 */
[----:B------:R-:W-:Y:S01]  /*cdb0*/  FSEL R118, R118, -INF , !P5 ;  /* 0xff80000076767808 */ /* 0x000fe20006800000 */
[----:B------:R-:W-:Y:S01]  /*cdc0*/  FFMA.FTZ R102, R72, UR5, R102 ;  /* 0x0000000548667c23 */ /* 0x000fe20008010066 */
[----:B------:R-:W-:Y:S01]  /*cdd0*/  FSEL R114, R114, -INF , !P4 ;  /* 0xff80000072727808 */ /* 0x000fe20006000000 */
[----:B------:R-:W-:Y:S01]  /*cde0*/  FFMA.FTZ R86, R90, UR5, R86 ;  /* 0x000000055a567c23 */ /* 0x000fe20008010056 */
[-C--:B------:R-:W-:Y:S01]  /*cdf0*/  ISETP.GE.AND P5, PT, R12, R2.reuse, PT ;  /* 0x000000020c00720c */ /* 0x080fe20003fa6270 */
[----:B------:R-:W-:Y:S01]  /*ce00*/  IMAD.U32 R72, RZ, RZ, UR4 ;  /* 0x00000004ff487e24 */ /* 0x000fe2000f8e00ff */
[----:B------:R-:W-:-:S02]  /*ce10*/  ISETP.GE.AND P4, PT, R32, R2, PT ;  /* 0x000000022000720c */ /* 0x000fc40003f86270 */
[----:B------:R-:W-:Y:S02]  /*ce20*/  I2FP.F32.S32 R12, R12 ;  /* 0x0000000c000c7245 */ /* 0x000fe40000201400 */
[----:B------:R-:W-:Y:S02]  /*ce30*/  I2FP.F32.S32 R32, R32 ;  /* 0x0000002000207245 */ /* 0x000fe40000201400 */
[----:B------:R-:W-:Y:S01]  /*ce40*/  FSEL R169, R86, -INF , !P2 ;  /* 0xff80000056a97808 */ /* 0x000fe20005000000 */
[----:B------:R-:W-:Y:S01]  /*ce50*/  FFMA.FTZ R12, R12, UR5, R98 ;  /* 0x000000050c0c7c23 */ /* 0x000fe20008010062 */
[--C-:B------:R-:W-:Y:S01]  /*ce60*/  LOP3.LUT R84, R84, 0x60, R201.reuse, 0xfe, !PT ;  /* 0x0000006054547812 */ /* 0x100fe200078efec9 */
[----:B------:R-:W-:Y:S01]  /*ce70*/  FFMA.FTZ R32, R32, UR5, R94 ;  /* 0x0000000520207c23 */ /* 0x000fe2000801005e */
[--C-:B------:R-:W-:Y:S02]  /*ce80*/  LOP3.LUT R80, R80, 0x68, R201.reuse, 0xfe, !PT ;  /* 0x0000006850507812 */ /* 0x100fe400078efec9 */
[----:B------:R-:W-:-:S02]  /*ce90*/  LOP3.LUT R76, R76, 0x70, R201, 0xfe, !PT ;  /* 0x000000704c4c7812 */ /* 0x000fc400078efec9 */
[----:B------:R-:W-:Y:S02]  /*cea0*/  LOP3.LUT R72, R72, 0x78, R201, 0xfe, !PT ;  /* 0x0000007848487812 */ /* 0x000fe400078efec9 */
[----:B------:R-:W-:Y:S02]  /*ceb0*/  PLOP3.LUT P2, PT, PT, PT, UP1, 0x80, 0x0 ;  /* 0x000000000000781c */ /* 0x000fe40003f4f018 */
[----:B------:R-:W-:Y:S02]  /*cec0*/  FSEL R112, R102, -INF , !P6 ;  /* 0xff80000066707808 */ /* 0x000fe40007000000 */
[----:B------:R-:W-:Y:S02]  /*ced0*/  FSEL R12, R12, -INF , !P5 ;  /* 0xff8000000c0c7808 */ /* 0x000fe40006800000 */
[----:B------:R-:W-:Y:S02]  /*cee0*/  FSEL R32, R32, -INF , !P4 ;  /* 0xff80000020207808 */ /* 0x000fe40006000000 */
[----:B------:R-:W-:-:S02]  /*cef0*/  FSEL R130, R130, -INF , !P3 ;  /* 0xff80000082827808 */ /* 0x000fc40005800000 */
[-C--:B------:R-:W-:Y:S02]  /*cf00*/  ISETP.GE.AND P6, PT, R84, R2.reuse, PT ;  /* 0x000000025400720c */ /* 0x080fe40003fc6270 */
[-C--:B------:R-:W-:Y:S02]  /*cf10*/  ISETP.GE.AND P5, PT, R80, R2.reuse, PT ;  /* 0x000000025000720c */ /* 0x080fe40003fa6270 */
[-C--:B------:R-:W-:Y:S02]  /*cf20*/  ISETP.GE.AND P4, PT, R76, R2.reuse, PT ;  /* 0x000000024c00720c */ /* 0x080fe40003f86270 */
[----:B------:R-:W-:Y:S02]  /*cf30*/  ISETP.GE.AND P3, PT, R72, R2, PT ;  /* 0x000000024800720c */ /* 0x000fe40003f66270 */
[----:B------:R-:W-:Y:S02]  /*cf40*/  I2FP.F32.S32 R84, R84 ;  /* 0x0000005400547245 */ /* 0x000fe40000201400 */
[----:B------:R-:W-:-:S02]  /*cf50*/  I2FP.F32.S32 R80, R80 ;  /* 0x0000005000507245 */ /* 0x000fc40000201400 */
[----:B------:R-:W-:Y:S01]  /*cf60*/  I2FP.F32.S32 R76, R76 ;  /* 0x0000004c004c7245 */ /* 0x000fe20000201400 */
[----:B------:R-:W-:Y:S01]  /*cf70*/  FFMA.FTZ R82, R84, UR5, R82 ;  /* 0x0000000554527c23 */ /* 0x000fe20008010052 */
[----:B------:R-:W-:Y:S01]  /*cf80*/  I2FP.F32.S32 R72, R72 ;  /* 0x0000004800487245 */ /* 0x000fe20000201400 */
[----:B------:R-:W-:Y:S02]  /*cf90*/  FFMA.FTZ R78, R80, UR5, R78 ;  /* 0x00000005504e7c23 */ /* 0x000fe4000801004e */
[----:B------:R-:W-:Y:S01]  /*cfa0*/  FFMA.FTZ R74, R76, UR5, R74 ;  /* 0x000000054c4a7c23 */ /* 0x000fe2000801004a */
[----:B------:R-:W-:Y:S01]  /*cfb0*/  FSEL R168, R82, -INF , !P6 ;  /* 0xff80000052a87808 */ /* 0x000fe20007000000 */
[----:B------:R-:W-:Y:S01]  /*cfc0*/  FFMA.FTZ R70, R72, UR5, R70 ;  /* 0x0000000548467c23 */ /* 0x000fe20008010046 */
[----:B------:R-:W-:Y:S02]  /*cfd0*/  FSEL R156, R78, -INF , !P5 ;  /* 0xff8000004e9c7808 */ /* 0x000fe40006800000 */
[----:B------:R-:W-:-:S02]  /*cfe0*/  FSEL R165, R74, -INF , !P4 ;  /* 0xff8000004aa57808 */ /* 0x000fc40006000000 */
[----:B------:R-:W-:Y:S01]  /*cff0*/  FSEL R167, R70, -INF , !P3 ;  /* 0xff80000046a77808 */ /* 0x000fe20005800000 */
[----:B------:R-:W-:Y:S06]  /*d000*/  @!P2 BRA `(.L_x_1701) ;  /* 0x0000000800b4a947 */ /* 0x000fec0003800000 */
[----:B------:R-:W-:Y:S01]  /*d010*/  ULDC.64 UR18, c[0x0][0x208] ;  /* 0x0000820000127ab9 */ /* 0x000fe20000000a00 */
[----:B------:R-:W-:Y:S05]  /*d020*/  @!P1 BRA `(.L_x_1702) ;  /* 0x0000000000f49947 */ /* 0x000fea0003800000 */
[----:B------:R-:W1:Y:S01]  /*d030*/  LDC R70, c[0x0][0x380] ;  /* 0x0000e000ff467b82 */ /* 0x000e620000000800 */
[----:B------:R-:W-:Y:S01]  /*d040*/  UIADD3 UR7, UR4, -0x100, URZ ;  /* 0xffffff0004077890 */ /* 0x000fe2000fffe03f */
[----:B------:R-:W-:Y:S01]  /*d050*/  IABS R78, UR4 ;  /* 0x00000004004e7c13 */ /* 0x000fe20008000000 */
        /* <DEDUP_REMOVED lines=26> */
[C---:B------:R-:W-:Y:S02]  /*d200*/  LOP3.LUT R72, R70.reuse, UR4, RZ, 0x3c, !PT ;  /* 0x0000000446487c12 */ /* 0x040fe4000f8e3cff */
[----:B------:R-:W-:-:S02]  /*d210*/  LOP3.LUT R2, R70, UR7, RZ, 0x3c, !PT ;  /* 0x0000000746027c12 */ /* 0x000fc4000f8e3cff */
[----:B------:R-:W-:Y:S02]  /*d220*/  ISETP.GE.AND P4, PT, R72, RZ, PT ;  /* 0x000000ff4800720c */ /* 0x000fe40003f86270 */
[----:B------:R-:W-:Y:S02]  /*d230*/  ISETP.GE.AND P2, PT, R2, RZ, PT ;  /* 0x000000ff0200720c */ /* 0x000fe40003f46270 */
[----:B------:R-:W-:Y:S02]  /*d240*/  ISETP.NE.AND P3, PT, R70, RZ, PT ;  /* 0x000000ff4600720c */ /* 0x000fe40003f65270 */
[----:B------:R-:W-:Y:S01]  /*d250*/  @P6 IADD3 R82, R82, 0x1, RZ ;  /* 0x0000000152526810 */ /* 0x000fe20007ffe0ff */
[----:B------:R-:W-:Y:S01]  /*d260*/  @P5 VIADD R80, R80, 0x1 ;  /* 0x0000000150505836 */ /* 0x000fe20000000000 */
[----:B------:R-:W-:Y:S02]  /*d270*/  LOP3.LUT R72, RZ, R70, RZ, 0x33, !PT ;  /* 0x00000046ff487212 */ /* 0x000fe400078e33ff */
[----:B------:R-:W-:-:S05]  /*d280*/  MOV R2, R82 ;  /* 0x0000005200027202 */ /* 0x000fca0000000f00 */
[----:B------:R-:W-:Y:S01]  /*d290*/  @!P4 IMAD.MOV R2, RZ, RZ, -R2 ;  /* 0x000000ffff02c224 */ /* 0x000fe200078e0a02 */
[----:B------:R-:W-:-:S04]  /*d2a0*/  @!P2 IADD3 R80, -R80, RZ, RZ ;  /* 0x000000ff5050a210 */ /* 0x000fc80007ffe1ff */
        /* <DEDUP_REMOVED lines=9> */
[----:B------:R-:W-:-:S04]  /*d340*/  IMAD R2, R2, UR12, RZ ;  /* 0x0000000c02027c24 */ /* 0x000fc8000f8e02ff */
[C---:B------:R-:W-:Y:S02]  /*d350*/  IMAD R2, R72.reuse, UR13, R2 ;  /* 0x0000000d48027c24 */ /* 0x040fe4000f8e0202 */
[----:B-1----:R-:W-:-:S04]  /*d360*/  IMAD.WIDE.U32 R100, R72, UR12, RZ ;  /* 0x0000000c48647c25 */ /* 0x002fc8000f8e00ff */
        /* <DEDUP_REMOVED lines=9> */
.L_x_1702:
[----:B------:R-:W-:-:S04]  /*d400*/  ULEA UR7, -UR12, URZ, 0x8 ;  /* 0x0000003f0c077291 */ /* 0x000fc8000f8e413f */
[----:B------:R-:W-:Y:S02]  /*d410*/  USHF.R.S32.HI UR4, URZ, 0x1f, UR7 ;  /* 0x0000001f3f047899 */ /* 0x000fe40008011407 */
[----:B------:R-:W-:-:S04]  /*d420*/  MOV R82, UR7 ;  /* 0x0000000700527c02 */ /* 0x000fc80008000f00 */
[----:B------:R-:W-:-:S07]  /*d430*/  MOV R80, UR4 ;  /* 0x0000000400507c02 */ /* 0x000fce0008000f00 */
.L_x_1703:
[----:B------:R-:W-:Y:S01]  /*d440*/  IMAD.U32 R106, RZ, RZ, UR12 ;  /* 0x0000000cff6a7e24 */ /* 0x000fe2000f8e00ff */
[--C-:B------:R-:W-:Y:S01]  /*d450*/  @!P0 IADD3 R86, P3, P2, R82, UR15, R183.reuse ;  /* 0x0000000f52568c10 */ /* 0x100fe2000fa7e0b7 */
[----:B------:R-:W-:Y:S01]  /*d460*/  IMAD.U32 R102, RZ, RZ, UR12 ;  /* 0x0000000cff667e24 */ /* 0x000fe2000f8e00ff */
[----:B------:R-:W-:Y:S01]  /*d470*/  ULDC.64 UR10, c[0x0][0x218] ;  /* 0x00008600000a7ab9 */ /* 0x000fe20000000a00 */
[----:B------:R-:W-:Y:S01]  /*d480*/  IMAD.U32 R100, RZ, RZ, UR12 ;  /* 0x0000000cff647e24 */ /* 0x000fe2000f8e00ff */
[--C-:B------:R-:W-:Y:S01]  /*d490*/  @!P0 IADD3.X R84, R80, UR14, R182.reuse, P3, P2 ;  /* 0x0000000e50548c10 */ /* 0x100fe20009fe44b6 */
[----:B------:R-:W-:Y:S01]  /*d4a0*/  @!P0 IMAD.MOV.U32 R108, RZ, RZ, R183 ;  /* 0x000000ffff6c8224 */ /* 0x000fe200078e00b7 */
[----:B------:R-:W-:Y:S01]  /*d4b0*/  @!UP0 UIMAD UR4, UR13, 0x60, URZ ;  /* 0x000000600d0488a4 */ /* 0x000fe2000f8e023f */
[----:B------:R-:W-:Y:S01]  /*d4c0*/  @!P0 IMAD.MOV.U32 R109, RZ, RZ, R182 ;  /* 0x000000ffff6d8224 */ /* 0x000fe200078e00b6 */
[----:B------:R1:W-:Y:S01]  /*d4d0*/  @P0 STS [R220+0x1000], RZ ;  /* 0x001000ffdc000388 */ /* 0x0003e20000000800 */
[----:B------:R-:W-:Y:S01]  /*d4e0*/  IMAD.U32 R78, RZ, RZ, UR12 ;  /* 0x0000000cff4e7e24 */ /* 0x000fe2000f8e00ff */
[----:B------:R-:W-:Y:S01]  /*d4f0*/  @!UP0 UIMAD UR7, UR13, 0xa0, URZ ;  /* 0x000000a00d0788a4 */ /* 0x000fe2000f8e023f */
[--C-:B------:R-:W-:Y:S01]  /*d500*/  @!P0 IMAD.WIDE.U32 R106, R106, 0x60, R108.reuse ;  /* 0x000000606a6a8825 */ /* 0x100fe200078e006c */
[----:B------:R1:W-:Y:S01]  /*d510*/  @P0 STS [R220+0x1004], RZ ;  /* 0x001004ffdc000388 */ /* 0x0003e20000000800 */
[----:B------:R-:W-:Y:S01]  /*d520*/  BSSY B0, `(.L_x_1704) ;  /* 0x0000058000007945 */ /* 0x000fe20003800000 */
[----:B------:R-:W-:Y:S01]  /*d530*/  @!P0 LEA R78, P3, R78, R183, 0x6 ;  /* 0x000000b74e4e8211 */ /* 0x000fe200078630ff */
[--C-:B------:R-:W-:Y:S01]  /*d540*/  @!P0 IMAD.WIDE.U32 R102, R102, 0xa0, R108.reuse ;  /* 0x000000a066668825 */ /* 0x100fe200078e006c */
[----:B------:R1:W-:Y:S03]  /*d550*/  @P0 STS.64 [R220+0x1008], RZ ;  /* 0x001008ffdc000388 */ /* 0x0003e60000000a00 */
[----:B------:R-:W-:Y:S01]  /*d560*/  @!P0 IMAD.WIDE.U32 R100, R100, 0xc0, R108 ;  /* 0x000000c064648825 */ /* 0x000fe200078e006c */
[----:B------:R-:W-:-:S03]  /*d570*/  @!P0 LEA R108, P4, R86, UR10, 0x1 ;  /* 0x0000000a566c8c11 */ /* 0x000fc6000f8808ff */
[----:B------:R-:W-:Y:S01]  /*d580*/  IMAD.U32 R76, RZ, RZ, UR12 ;  /* 0x0000000cff4c7e24 */ /* 0x000fe2000f8e00ff */
[----:B------:R-:W-:Y:S01]  /*d590*/  @!P0 LEA.HI.X R109, R86, UR11, R84, 0x1, P4 ;  /* 0x0000000b566d8c11 */ /* 0x000fe2000a0f0c54 */
[----:B------:R-:W-:Y:S01]  /*d5a0*/  IMAD.U32 R74, RZ, RZ, UR13 ;  /* 0x0000000dff4a7e24 */ /* 0x000fe2000f8e00ff */
[C---:B------:R-:W-:Y:S01]  /*d5b0*/  @!P0 LEA R148, P4, R82.reuse, R225, 0x1 ;  /* 0x000000e152948211 */ /* 0x040fe200078808ff */
[----:B------:R-:W-:Y:S02]  /*d5c0*/  IMAD.U32 R72, RZ, RZ, UR12 ;  /* 0x0000000cff487e24 */ /* 0x000fe4000f8e00ff */
[----:B------:R-:W-:Y:S01]  /*d5d0*/  IMAD.U32 R70, RZ, RZ, UR12 ;  /* 0x0000000cff467e24 */ /* 0x000fe2000f8e00ff */
[----:B------:R-:W-:Y:S01]  /*d5e0*/  @!P0 LEA.HI.X R149, R82, R224, R80, 0x1, P4 ;  /* 0x000000e052958211 */ /* 0x000fe200020f0c50 */
[----:B------:R-:W-:Y:S01]  /*d5f0*/  IMAD.U32 R2, RZ, RZ, UR13 ;  /* 0x0000000dff027e24 */ /* 0x000fe2000f8e00ff */
[----:B------:R-:W-:Y:S02]  /*d600*/  @!P0 LEA R72, P2, R72, R183, 0x7 ;  /* 0x000000b748488211 */ /* 0x000fe400078438ff */
[----:B------:R-:W-:Y:S01]  /*d610*/  @!P0 LEA.HI.X R74, R76, R182, R74, 0x6, P3 ;  /* 0x000000b64c4a8211 */ /* 0x000fe200018f344a */
[----:B------:R-:W-:Y:S01]  /*d620*/  @!PT LDS RZ, [RZ] ;  /* 0x00000000fffff984 */ /* 0x000fe20000000800 */
[----:B------:R-:W-:Y:S01]  /*d630*/  @!PT LDS RZ, [RZ] ;  /* 0x00000000fffff984 */ /* 0x000fe20000000800 */
[----:B------:R-:W-:Y:S01]  /*d640*/  @!PT LDS RZ, [RZ] ;  /* 0x00000000fffff984 */ /* 0x000fe20000000800 */
[----:B------:R2:W-:Y:S01]  /*d650*/  @!P0 LDGSTS.E.BYPASS.LTC128B.128 [R220+0x1000], desc[UR18][R148.64] ;  /* 0x0100000094dc8fae */ /* 0x0005e2000b901d52 */
[----:B------:R-:W-:-:S02]  /*d660*/  @!P0 IADD3 R78, P4, R82, R78, RZ ;  /* 0x0000004e524e8210 */ /* 0x000fc40007f9e0ff */
[----:B------:R-:W-:Y:S01]  /*d670*/  @!P0 LEA.HI.X R70, R70, R182, R2, 0x7, P2 ;  /* 0x000000b646468211 */ /* 0x000fe200010f3c02 */
[----:B------:R1:W-:Y:S01]  /*d680*/  @P0 STS.128 [R220+0x1800], RZ ;  /* 0x001800ffdc000388 */ /* 0x0003e20000000c00 */
[----:B------:R-:W-:Y:S01]  /*d690*/  @!P0 IADD3 R2, P2, R82, R106, RZ ;  /* 0x0000006a52028210 */ /* 0x000fe20007f5e0ff */
[----:B------:R-:W-:Y:S01]  /*d6a0*/  @!P0 IMAD.X R74, R80, 0x1, R74, P4 ;  /* 0x00000001504a8824 */ /* 0x000fe200020e064a */
[----:B------:R-:W-:Y:S01]  /*d6b0*/  @!P0 IADD3 R72, P4, R82, R72, RZ ;  /* 0x0000004852488210 */ /* 0x000fe20007f9e0ff */
[----:B------:R-:W-:Y:S01]  /*d6c0*/  @!PT LDS RZ, [RZ] ;  /* 0x00000000fffff984 */ /* 0x000fe20000000800 */
[----:B------:R-:W-:Y:S01]  /*d6d0*/  @!PT LDS RZ, [RZ] ;  /* 0x00000000fffff984 */ /* 0x000fe20000000800 */
[----:B------:R-:W-:Y:S01]  /*d6e0*/  @!PT LDS RZ, [RZ] ;  /* 0x00000000fffff984 */ /* 0x000fe20000000800 */
[----:B------:R1:W-:Y:S01]  /*d6f0*/  @!P0 LDGSTS.E.BYPASS.LTC128B.128 [R220+0x1800], desc[UR18][R108.64] ;  /* 0x018000006cdc8fae */ /* 0x0003e2000b901d52 */
[----:B------:R-:W-:Y:S01]  /*d700*/  @!P0 IADD3.X R106, R80, UR4, R107, P2, !PT ;  /* 0x00000004506a8c10 */ /* 0x000fe200097fe46b */
[----:B------:R-:W-:Y:S01]  /*d710*/  @!UP0 UIMAD UR4, UR13, 0xc0, URZ ;  /* 0x000000c00d0488a4 */ /* 0x000fe2000f8e023f */
[----:B------:R-:W-:Y:S01]  /*d720*/  @!P0 IADD3 R76, P3, R82, R102, RZ ;  /* 0x00000066524c8210 */ /* 0x000fe20007f7e0ff */
[----:B------:R-:W-:Y:S01]  /*d730*/  @!P0 IMAD.X R70, R80, 0x1, R70, P4 ;  /* 0x0000000150468824 */ /* 0x000fe200020e0646 */
[----:B------:R-:W-:Y:S01]  /*d740*/  @!P0 IADD3 R84, P2, R82, R100, RZ ;  /* 0x0000006452548210 */ /* 0x000fe20007f5e0ff */
[----:B------:R1:W-:Y:S01]  /*d750*/  @P0 STS.128 [R220+0x2000], RZ ;  /* 0x002000ffdc000388 */ /* 0x0003e20000000c00 */
[----:B------:R-:W-:-:S02]  /*d760*/  @!P0 LEA R172, P4, R72, UR10, 0x1 ;  /* 0x0000000a48ac8c11 */ /* 0x000fc4000f8808ff */
[----:B------:R-:W-:Y:S02]  /*d770*/  @!P0 IADD3.X R102, R80, UR7, R103, P3, !PT ;  /* 0x0000000750668c10 */ /* 0x000fe40009ffe467 */
[----:B------:R-:W-:Y:S02]  /*d780*/  @!P0 LEA R170, P3, R76, UR10, 0x1 ;  /* 0x0000000a4caa8c11 */ /* 0x000fe4000f8608ff */
[----:B------:R-:W-:Y:S02]  /*d790*/  @!P0 IADD3.X R100, R80, UR4, R101, P2, !PT ;  /* 0x0000000450648c10 */ /* 0x000fe400097fe465 */
[----:B------:R-:W-:Y:S02]  /*d7a0*/  @!P0 LEA R152, P2, R84, UR10, 0x1 ;  /* 0x0000000a54988c11 */ /* 0x000fe4000f8408ff */
[----:B------:R-:W-:Y:S02]  /*d7b0*/  @!P0 LEA.HI.X R173, R72, UR11, R70, 0x1, P4 ;  /* 0x0000000b48ad8c11 */ /* 0x000fe4000a0f0c46 */
[----:B--2---:R-:W-:-:S02]  /*d7c0*/  @!P0 LEA R148, P5, R78, UR10, 0x1 ;  /* 0x0000000a4e948c11 */ /* 0x004fc4000f8a08ff */
[----:B------:R-:W-:Y:S02]  /*d7d0*/  @!P0 LEA.HI.X R171, R76, UR11, R102, 0x1, P3 ;  /* 0x0000000b4cab8c11 */ /* 0x000fe400098f0c66 */
[----:B------:R-:W-:Y:S02]  /*d7e0*/  @!P0 LEA.HI.X R149, R78, UR11, R74, 0x1, P5 ;  /* 0x0000000b4e958c11 */ /* 0x000fe4000a8f0c4a */
[----:B------:R-:W-:Y:S02]  /*d7f0*/  @!P0 LEA R174, P5, R2, UR10, 0x1 ;  /* 0x0000000a02ae8c11 */ /* 0x000fe4000f8a08ff */
        /* <DEDUP_REMOVED lines=28> */
[-C--:B------:R-:W-:Y:S01]  /*d9c0*/  LOP3.LUT R183, R183, R182.reuse, RZ, 0x3c, !PT ;  /* 0x000000b6b7b77212 */ /* 0x080fe200078e3cff */
[----:B------:R-:W-:Y:S01]  /*d9d0*/  IMAD.U32 R2, RZ, RZ, UR12 ;  /* 0x0000000cff027e24 */ /* 0x000fe2000f8e00ff */
[----:B------:R-:W-:Y:S02]  /*d9e0*/  UIMAD UR4, UR13, 0xe0, URZ ;  /* 0x000000e00d0478a4 */ /* 0x000fe4000f8e023f */
[----:B------:R-:W-:-:S04]  /*d9f0*/  LOP3.LUT R182, R183, R182, RZ, 0x3c, !PT ;  /* 0x000000b6b7b67212 */ /* 0x000fc800078e3cff */
[----:B------:R-:W-:-:S03]  /*da00*/  LOP3.LUT R183, R183, R182, RZ, 0x3c, !PT ;  /* 0x000000b6b7b77212 */ /* 0x000fc600078e3cff */
        /* <DEDUP_REMOVED lines=9> */
.L_x_1705:
[----:B------:R-:W-:Y:S05]  /*daa0*/  BSYNC B0 ;  /* 0x0000000000007941 */ /* 0x000fea0003800000 */
.L_x_1704:
[----:B------:R-:W0:Y:S01]  /*dab0*/  LDGDEPBAR ;  /* 0x00000000000079af */ /* 0x000e220000000000 */
[----:B------:R-:W-:-:S04]  /*dac0*/  LEA R225, P0, R82, R225, 0x1 ;  /* 0x000000e152e17211 */ /* 0x000fc800078008ff */
[----:B------:R-:W-:-:S09]  /*dad0*/  LEA.HI.X R224, R82, R224, R80, 0x1, P0 ;  /* 0x000000e052e07211 */ /* 0x000fd200000f0c50 */
.L_x_1701:
[----:B------:R-:W-:Y:S01]  /*dae0*/  FMNMX.FTZ R70, R134, R75, !PT ;  /* 0x0000004b86467209 */ /* 0x000fe20007810000 */
[----:B------:R-:W-:Y:S01]  /*daf0*/  ULDC UR4, c[0x0][0x2ec] ;  /* 0x0000bb0000047ab9 */ /* 0x000fe20000000800 */
[----:B-1----:R-:W-:Y:S02]  /*db00*/  FMNMX.FTZ R108, R133, R142, !PT ;  /* 0x0000008e856c7209 */ /* 0x002fe40007810000 */
[----:B------:R-:W-:Y:S02]  /*db10*/  FMNMX.FTZ R70, R139, R70, !PT ;  /* 0x000000468b467209 */ /* 0x000fe40007810000 */
[----:B------:R-:W-:Y:S02]  /*db20*/  FMNMX.FTZ R108, R131, R108, !PT ;  /* 0x0000006c836c7209 */ /* 0x000fe40007810000 */
[----:B------:R-:W-:Y:S02]  /*db30*/  FMNMX.FTZ R70, R95, R70, !PT ;  /* 0x000000465f467209 */ /* 0x000fe40007810000 */
[----:B------:R-:W-:-:S02]  /*db40*/  FMNMX.FTZ R108, R126, R108, !PT ;  /* 0x0000006c7e6c7209 */ /* 0x000fc40007810000 */
[----:B------:R-:W-:Y:S02]  /*db50*/  FMNMX.FTZ R70, R138, R70, !PT ;  /* 0x000000468a467209 */ /* 0x000fe40007810000 */
[----:B------:R-:W-:Y:S02]  /*db60*/  FMNMX.FTZ R108, R123, R108, !PT ;  /* 0x0000006c7b6c7209 */ /* 0x000fe40007810000 */
        /* <DEDUP_REMOVED lines=119> */
[----:B------:R-:W-:-:S03]  /*e2e0*/  FMNMX.FTZ R108, R37, R108, !PT ;  /* 0x0000006c256c7209 */ /* 0x000fc60007810000 */
[----:B------:R-:W1:Y:S02]  /*e2f0*/  SHFL.BFLY PT, R2, R70, 0x2, 0x1f ;  /* 0x0c401f0046027f89 */ /* 0x000e6400000e0000 */
[----:B-1----:R-:W-:-:S05]  /*e300*/  FMNMX.FTZ R2, R70, R2, !PT ;  /* 0x0000000246027209 */ /* 0x002fca0007810000 */
[----:B------:R-:W1:Y:S02]  /*e310*/  SHFL.BFLY PT, R109, R2, 0x1, 0x1f ;  /* 0x0c201f00026d7f89 */ /* 0x000e6400000e0000 */
[----:B-1----:R-:W-:Y:S02]  /*e320*/  FMNMX.FTZ R109, R2, R109, !PT ;  /* 0x0000006d026d7209 */ /* 0x002fe40007810000 */
[----:B------:R-:W1:Y:S02]  /*e330*/  SHFL.BFLY PT, R2, R108, 0x2, 0x1f ;  /* 0x0c401f006c027f89 */ /* 0x000e6400000e0000 */
[C---:B------:R-:W-:Y:S01]  /*e340*/  FSETP.NEU.FTZ.AND P2, PT, R109.reuse, -INF , PT ;  /* 0xff8000006d00780b */ /* 0x040fe20003f5d000 */
[----:B------:R-:W-:-:S05]  /*e350*/  FMUL.FTZ R107, R109, UR4 ;  /* 0x000000046d6b7c20 */ /* 0x000fca0008410000 */
[----:B------:R-:W-:-:S05]  /*e360*/  FSEL R107, R107, RZ, P2 ;  /* 0x000000ff6b6b7208 */ /* 0x000fca0001000000 */
[--C-:B------:R-:W-:Y:S01]  /*e370*/  FFMA.FTZ R153, R95, UR4, -R107.reuse ;  /* 0x000000045f997c23 */ /* 0x100fe2000801086b */
[--C-:B------:R-:W-:Y:S01]  /*e380*/  FFMA.FTZ R103, R79, UR4, -R107.reuse ;  /* 0x000000044f677c23 */ /* 0x100fe2000801086b */
[--C-:B--2---:R-:W-:Y:S01]  /*e390*/  FFMA.FTZ R101, R66, UR4, -R107.reuse ;  /* 0x0000000442657c23 */ /* 0x104fe2000801086b */
[--C-:B------:R-:W-:Y:S01]  /*e3a0*/  FFMA.FTZ R100, R89, UR4, -R107.reuse ;  /* 0x0000000459647c23 */ /* 0x100fe2000801086b */
[--C-:B------:R-:W-:Y:S01]  /*e3b0*/  FFMA.FTZ R95, R64, UR4, -R107.reuse ;  /* 0x00000004405f7c23 */ /* 0x100fe2000801086b */
[--C-:B------:R-:W-:Y:S01]  /*e3c0*/  FFMA.FTZ R158, R139, UR4, -R107.reuse ;  /* 0x000000048b9e7c23 */ /* 0x100fe2000801086b */
[--C-:B------:R-:W-:Y:S01]  /*e3d0*/  FFMA.FTZ R89, R52, UR4, -R107.reuse ;  /* 0x0000000434597c23 */ /* 0x100fe2000801086b */
[--C-:B------:R-:W-:Y:S01]  /*e3e0*/  FFMA.FTZ R79, R16, UR4, -R107.reuse ;  /* 0x00000004104f7c23 */ /* 0x100fe2000801086b */
[--C-:B------:R-:W-:Y:S01]  /*e3f0*/  FFMA.FTZ R78, R17, UR4, -R107.reuse ;  /* 0x00000004114e7c23 */ /* 0x100fe2000801086b */
[--C-:B------:R-:W-:Y:S01]  /*e400*/  FFMA.FTZ R66, R19, UR4, -R107.reuse ;  /* 0x0000000413427c23 */ /* 0x100fe2000801086b */
[--C-:B------:R-:W-:Y:S01]  /*e410*/  FFMA.FTZ R64, R18, UR4, -R107.reuse ;  /* 0x0000000412407c23 */ /* 0x100fe2000801086b */
[----:B-1----:R-:W-:Y:S01]  /*e420*/  FMNMX.FTZ R108, R108, R2, !PT ;  /* 0x000000026c6c7209 */ /* 0x002fe20007810000 */
[--C-:B------:R-:W-:Y:S01]  /*e430*/  FFMA.FTZ R139, R91, UR4, -R107.reuse ;  /* 0x000000045b8b7c23 */ /* 0x100fe2000801086b */
[----:B------:R-:W-:Y:S01]  /*e440*/  LDSM.16.MT88.4 R16, [R221+0x5000] ;  /* 0x00500000dd10783b */ /* 0x000fe20000004200 */
[--C-:B------:R-:W-:Y:S01]  /*e450*/  FFMA.FTZ R91, R54, UR4, -R107.reuse ;  /* 0x00000004365b7c23 */ /* 0x100fe2000801086b */
[--C-:B------:R-:W-:Y:S01]  /*e460*/  FFMA.FTZ R70, R5, UR4, -R107.reuse ;  /* 0x0000000405467c23 */ /* 0x100fe2000801086b */
[--C-:B------:R-:W-:Y:S01]  /*e470*/  FFMA.FTZ R54, R4, UR4, -R107.reuse ;  /* 0x0000000404367c23 */ /* 0x100fe2000801086b */
[----:B------:R-:W1:Y:S01]  /*e480*/  SHFL.BFLY PT, R2, R108, 0x1, 0x1f ;  /* 0x0c201f006c027f89 */ /* 0x000e6200000e0000 */
[----:B------:R-:W-:Y:S01]  /*e490*/  FSEL R4, R109, RZ, P2 ;  /* 0x000000ff6d047208 */ /* 0x000fe20001000000 */
[--C-:B------:R-:W-:Y:S01]  /*e4a0*/  FFMA.FTZ R163, R75, UR4, -R107.reuse ;  /* 0x000000044ba37c23 */ /* 0x100fe2000801086b */
[--C-:B------:R-:W-:Y:S01]  /*e4b0*/  FFMA.FTZ R150, R138, UR4, -R107.reuse ;  /* 0x000000048a967c23 */ /* 0x100fe2000801086b */
[--C-:B------:R-:W-:Y:S01]  /*e4c0*/  FFMA.FTZ R116, R88, UR4, -R107.reuse ;  /* 0x0000000458747c23 */ /* 0x100fe2000801086b */
[--C-:B------:R-:W-:Y:S01]  /*e4d0*/  FFMA.FTZ R106, R67, UR4, -R107.reuse ;  /* 0x00000004436a7c23 */ /* 0x100fe2000801086b */
[----:B------:R-:W-:Y:S01]  /*e4e0*/  FADD.FTZ R4, R134, -R4 ;  /* 0x8000000486047221 */ /* 0x000fe20000010000 */
[--C-:B------:R-:W-:Y:S01]  /*e4f0*/  FFMA.FTZ R88, R71, UR4, -R107.reuse ;  /* 0x0000000447587c23 */ /* 0x100fe2000801086b */
[----:B------:R-:W-:Y:S01]  /*e500*/  MUFU.EX2 R163, R163 ;  /* 0x000000a300a37308 */ /* 0x000fe20000000800 */
[--C-:B------:R-:W-:Y:S01]  /*e510*/  FFMA.FTZ R76, R11, UR4, -R107.reuse ;  /* 0x000000040b4c7c23 */ /* 0x100fe2000801086b */
[----:B------:R-:W-:Y:S01]  /*e520*/  FMUL.FTZ R4, R4, UR4 ;  /* 0x0000000404047c20 */ /* 0x000fe20008410000 */
[--C-:B------:R-:W-:Y:S01]  /*e530*/  FFMA.FTZ R74, R9, UR4, -R107.reuse ;  /* 0x00000004094a7c23 */ /* 0x100fe2000801086b */
[--C-:B------:R-:W-:Y:S01]  /*e540*/  FFMA.FTZ R71, R10, UR4, -R107.reuse ;  /* 0x000000040a477c23 */ /* 0x100fe2000801086b */
[--C-:B------:R-:W-:Y:S01]  /*e550*/  FFMA.FTZ R67, R8, UR4, -R107.reuse ;  /* 0x0000000408437c23 */ /* 0x100fe2000801086b */
[--C-:B------:R-:W-:Y:S01]  /*e560*/  FFMA.FTZ R104, R99, UR4, -R107.reuse ;  /* 0x0000000463687c23 */ /* 0x100fe2000801086b */
[----:B------:R-:W2:Y:S01]  /*e570*/  LDSM.16.MT88.4 R8, [R226+0x5000] ;  /* 0x00500000e208783b */ /* 0x000ea20000004200 */
        /* <DEDUP_REMOVED lines=9> */
[----:B------:R-:W-:Y:S01]  /*e610*/  MUFU.EX2 R153, R153 ;  /* 0x0000009900997308 */ /* 0x000fe20000000800 */
[--C-:B------:R-:W-:Y:S01]  /*e620*/  FFMA.FTZ R90, R69, UR4, -R107.reuse ;  /* 0x00000004455a7c23 */ /* 0x100fe2000801086b */
[--C-:B------:R-:W-:Y:S01]  /*e630*/  FFMA.FTZ R143, R121, UR4, -R107.reuse ;  /* 0x00000004798f7c23 */ /* 0x100fe2000801086b */
[C---:B------:R-:W-:Y:S01]  /*e640*/  FSETP.NEU.FTZ.AND P0, PT, R108.reuse, -INF , PT ;  /* 0xff8000006c00780b */ /* 0x040fe20003f1d000 */
[----:B------:R-:W-:Y:S01]  /*e650*/  FMUL.FTZ R52, R108, UR4 ;  /* 0x000000046c347c20 */ /* 0x000fe20008410000 */
[--C-:B------:R-:W-:Y:S01]  /*e660*/  FFMA.FTZ R80, R21, UR4, -R107.reuse ;  /* 0x0000000415507c23 */ /* 0x100fe2000801086b */
[--C-:B------:R-:W-:Y:S01]  /*e670*/  FFMA.FTZ R75, R14, UR4, -R107.reuse ;  /* 0x000000040e4b7c23 */ /* 0x100fe2000801086b */
[----:B------:R-:W-:Y:S01]  /*e680*/  FSEL R5, R108, RZ, P0 ;  /* 0x000000ff6c057208 */ /* 0x000fe20000000000 */
[----:B------:R-:W1:Y:S01]  /*e690*/  MUFU.EX2 R150, R150 ;  /* 0x0000009600967308 */ /* 0x000e620000000800 */
[----:B------:R-:W-:Y:S01]  /*e6a0*/  FSEL R52, R52, RZ, P0 ;  /* 0x000000ff34347208 */ /* 0x000fe20000000000 */
[--C-:B------:R-:W-:Y:S01]  /*e6b0*/  FFMA.FTZ R73, R22, UR4, -R107.reuse ;  /* 0x0000000416497c23 */ /* 0x100fe2000801086b */
[----:B------:R-:W-:Y:S01]  /*e6c0*/  FFMA.FTZ R69, R20, UR4, -R107 ;  /* 0x0000000414457c23 */ /* 0x000fe2000801086b */
[----:B------:R-:W-:Y:S01]  /*e6d0*/  FADD.FTZ R5, R133, -R5 ;  /* 0x8000000585057221 */ /* 0x000fe20000010000 */
[--C-:B------:R-:W-:Y:S01]  /*e6e0*/  FFMA.FTZ R63, R23, UR4, -R107.reuse ;  /* 0x00000004173f7c23 */ /* 0x100fe2000801086b */
[--C-:B------:R-:W-:Y:S01]  /*e6f0*/  FFMA.FTZ R157, R142, UR4, -R52.reuse ;  /* 0x000000048e9d7c23 */ /* 0x100fe20008010834 */
[--C-:B------:R-:W-:Y:S01]  /*e700*/  FFMA.FTZ R152, R131, UR4, -R52.reuse ;  /* 0x0000000483987c23 */ /* 0x100fe20008010834 */
[--C-:B------:R-:W-:Y:S01]  /*e710*/  FFMA.FTZ R149, R126, UR4, -R52.reuse ;  /* 0x000000047e957c23 */ /* 0x100fe20008010834 */
[--C-:B------:R-:W-:Y:S01]  /*e720*/  FFMA.FTZ R148, R123, UR4, -R52.reuse ;  /* 0x000000047b947c23 */ /* 0x100fe20008010834 */
[----:B------:R-:W-:Y:S01]  /*e730*/  FMUL.FTZ R5, R5, UR4 ;  /* 0x0000000405057c20 */ /* 0x000fe20008410000 */
        /* <DEDUP_REMOVED lines=11> */
[----:B---3--:R-:W-:Y:S01]  /*e7f0*/  F2FP.F16.F32.PACK_AB R12, R158, R163 ;  /* 0x000000a39e0c723e */ /* 0x008fe200000000ff */
[--C-:B------:R-:W-:Y:S01]  /*e800*/  FFMA.FTZ R138, R117, UR4, -R107.reuse ;  /* 0x00000004758a7c23 */ /* 0x100fe2000801086b */
[----:B-1----:R-:W-:Y:S01]  /*e810*/  F2FP.F16.F32.PACK_AB R14, R150, R153 ;  /* 0x00000099960e723e */ /* 0x002fe200000000ff */
        /* <DEDUP_REMOVED lines=13> */
[----:B------:R-:W-:Y:S01]  /*e8f0*/  LDSM.16.MT88.4 R24, [R226+0x5400] ;  /* 0x00540000e218783b */ /* 0x000fe20000004200 */
        /* <DEDUP_REMOVED lines=10> */
[----:B------:R-:W-:Y:S01]  /*e9a0*/  LDSM.16.MT88.4 R28, [R221+0x5800] ;  /* 0x00580000dd1c783b */ /* 0x000fe20000004200 */
[--C-:B------:R-:W-:Y:S01]  /*e9b0*/  FFMA.FTZ R118, R110, UR4, -R52.reuse ;  /* 0x000000046e767c23 */ /* 0x100fe20008010834 */
[--C-:B------:R-:W-:Y:S01]  /*e9c0*/  FFMA.FTZ R87, R34, UR4, -R107.reuse ;  /* 0x0000000422577c23 */ /* 0x100fe2000801086b */
[----:B------:R4:W5:Y:S01]  /*e9d0*/  MUFU.EX2 R159, R5 ;  /* 0x00000005009f7308 */ /* 0x0009620000000800 */
[----:B-1----:R-:W-:Y:S01]  /*e9e0*/  F2FP.F16.F32.PACK_AB R15, R148, R149 ;  /* 0x00000095940f723e */ /* 0x002fe200000000ff */
[----:B------:R-:W-:Y:S01]  /*e9f0*/  FFMA.FTZ R86, R33, UR4, -R107 ;  /* 0x0000000421567c23 */ /* 0x000fe2000801086b */
[--C-:B------:R-:W-:Y:S01]  /*ea00*/  FFMA.FTZ R110, R35, UR4, -R52.reuse ;  /* 0x00000004236e7c23 */ /* 0x100fe20008010834 */
[--C-:B------:R-:W-:Y:S01]  /*ea10*/  FFMA.FTZ R124, R32, UR4, -R52.reuse ;  /* 0x00000004207c7c23 */ /* 0x100fe20008010834 */
[--C-:B------:R-:W-:Y:S01]  /*ea20*/  FFMA.FTZ R112, R112, UR4, -R52.reuse ;  /* 0x0000000470707c23 */ /* 0x100fe20008010834 */
[--C-:B------:R-:W-:Y:S01]  /*ea30*/  FFMA.FTZ R129, R129, UR4, -R52.reuse ;  /* 0x0000000481817c23 */ /* 0x100fe20008010834 */
[--C-:B------:R-:W-:Y:S01]  /*ea40*/  FFMA.FTZ R130, R130, UR4, -R52.reuse ;  /* 0x0000000482827c23 */ /* 0x100fe20008010834 */
[----:B------:R-:W-:Y:S01]  /*ea50*/  MUFU.EX2 R146, R146 ;  /* 0x0000009200927308 */ /* 0x000fe20000000800 */
[-C--:B---3--:R-:W-:Y:S01]  /*ea60*/  FMUL.FTZ R20, R216, R164.reuse ;  /* 0x000000a4d8147220 */ /* 0x088fe20000410000 */
[-C--:B------:R-:W-:Y:S01]  /*ea70*/  FMUL.FTZ R21, R217, R164.reuse ;  /* 0x000000a4d9157220 */ /* 0x080fe20000410000 */
[-C--:B------:R-:W-:Y:S01]  /*ea80*/  FMUL.FTZ R212, R212, R164.reuse ;  /* 0x000000a4d4d47220 */ /* 0x080fe20000410000 */
[-C--:B------:R-:W-:Y:S01]  /*ea90*/  FMUL.FTZ R213, R213, R164.reuse ;  /* 0x000000a4d5d57220 */ /* 0x080fe20000410000 */
[-C--:B------:R-:W-:Y:S01]  /*eaa0*/  FMUL.FTZ R208, R208, R164.reuse ;  /* 0x000000a4d0d07220 */ /* 0x080fe20000410000 */
[-C--:B------:R-:W-:Y:S01]  /*eab0*/  FMUL.FTZ R209, R209, R164.reuse ;  /* 0x000000a4d1d17220 */ /* 0x080fe20000410000 */
[-C--:B------:R-:W-:Y:S01]  /*eac0*/  FMUL.FTZ R204, R204, R164.reuse ;  /* 0x000000a4cccc7220 */ /* 0x080fe20000410000 */
[----:B------:R-:W1:Y:S01]  /*ead0*/  MUFU.EX2 R143, R143 ;  /* 0x0000008f008f7308 */ /* 0x000e620000000800 */
[----:B----4-:R-:W3:Y:S01]  /*eae0*/  LDSM.16.MT88.4 R4, [R221+0x5400] ;  /* 0x00540000dd04783b */ /* 0x010ee20000004200 */
[-C--:B-----5:R-:W-:Y:S01]  /*eaf0*/  FMUL.FTZ R22, R218, R159.reuse ;  /* 0x0000009fda167220 */ /* 0x0a0fe20000410000 */
[-C--:B------:R-:W-:Y:S01]  /*eb00*/  FMUL.FTZ R23, R219, R159.reuse ;  /* 0x0000009fdb177220 */ /* 0x080fe20000410000 */
[-C--:B------:R-:W-:Y:S01]  /*eb10*/  FMUL.FTZ R214, R214, R159.reuse ;  /* 0x0000009fd6d67220 */ /* 0x080fe20000410000 */
[-C--:B------:R-:W-:Y:S01]  /*eb20*/  FMUL.FTZ R215, R215, R159.reuse ;  /* 0x0000009fd7d77220 */ /* 0x080fe20000410000 */
[-C--:B------:R-:W-:Y:S01]  /*eb30*/  FMUL.FTZ R210, R210, R159.reuse ;  /* 0x0000009fd2d27220 */ /* 0x080fe20000410000 */
[-C--:B------:R-:W-:Y:S01]  /*eb40*/  FMUL.FTZ R211, R211, R159.reuse ;  /* 0x0000009fd3d37220 */ /* 0x080fe20000410000 */
        /* <DEDUP_REMOVED lines=8> */
[----:B------:R-:W4:Y:S01]  /*ebd0*/  MUFU.EX2 R138, R138 ;  /* 0x0000008a008a7308 */ /* 0x000f220000000800 */
[C---:B------:R-:W-:Y:S01]  /*ebe0*/  HMMA.16816.F32 R16, R12.reuse, R18, R212 ;  /* 0x000000120c10723c */ /* 0x040fe200000018d4 */
[----:B-1----:R-:W-:Y:S01]  /*ebf0*/  F2FP.F16.F32.PACK_AB R32, R143, R146 ;  /* 0x000000928f20723e */ /* 0x002fe200000000ff */
        /* <DEDUP_REMOVED lines=11> */
[----:B------:R-:W1:Y:S01]  /*ecb0*/  LDSM.16.MT88.4 R8, [R226+0x5800] ;  /* 0x00580000e208783b */ /* 0x000e620000004200 */
[--C-:B------:R-:W-:Y:S01]  /*ecc0*/  FFMA.FTZ R160, R160, UR4, -R52.reuse ;  /* 0x00000004a0a07c23 */ /* 0x100fe20008010834 */
[----:B------:R-:W2:Y:S01]  /*ecd0*/  MUFU.EX2 R142, R142 ;  /* 0x0000008e008e7308 */ /* 0x000ea20000000800 */
[----:B----4-:R-:W-:Y:S01]  /*ece0*/  F2FP.F16.F32.PACK_AB R34, R138, R139 ;  /* 0x0000008b8a22723e */ /* 0x010fe200000000ff */
[--C-:B------:R-:W-:Y:S01]  /*ecf0*/  FFMA.FTZ R132, R132, UR4, -R52.reuse ;  /* 0x0000000484847c23 */ /* 0x100fe20008010834 */
[--C-:B------:R-:W-:Y:S01]  /*ed00*/  FFMA.FTZ R151, R151, UR4, -R52.reuse ;  /* 0x0000000497977c23 */ /* 0x100fe20008010834 */
[--C-:B------:R-:W-:Y:S01]  /*ed10*/  FFMA.FTZ R0, R0, UR4, -R52.reuse ;  /* 0x0000000400007c23 */ /* 0x100fe20008010834 */
[----:B------:R-:W-:Y:S01]  /*ed20*/  FFMA.FTZ R163, R199, R164, R163 ;  /* 0x000000a4c7a37223 */ /* 0x000fe200000100a3 */
[----:B------:R-:W-:Y:S01]  /*ed30*/  FFMA.FTZ R157, R200, R159, R157 ;  /* 0x0000009fc89d7223 */ /* 0x000fe2000001009d */
[--C-:B------:R-:W-:Y:S01]  /*ed40*/  FFMA.FTZ R144, R144, UR4, -R52.reuse ;  /* 0x0000000490907c23 */ /* 0x100fe20008010834 */
[----:B------:R-:W4:Y:S01]  /*ed50*/  MUFU.EX2 R131, R131 ;  /* 0x0000008300837308 */ /* 0x000f220000000800 */
[----:B------:R-:W-:Y:S01]  /*ed60*/  FADD.FTZ R158, R158, R163 ;  /* 0x000000a39e9e7221 */ /* 0x000fe20000010000 */
[----:B------:R-:W-:Y:S01]  /*ed70*/  FADD.FTZ R157, R152, R157 ;  /* 0x0000009d989d7221 */ /* 0x000fe20000010000 */
[--C-:B------:R-:W-:Y:S01]  /*ed80*/  FFMA.FTZ R135, R135, UR4, -R52.reuse ;  /* 0x0000000487877c23 */ /* 0x100fe20008010834 */
[----:B------:R-:W-:Y:S01]  /*ed90*/  FFMA.FTZ R128, R128, UR4, -R52 ;  /* 0x0000000480807c23 */ /* 0x000fe20008010834 */
[----:B------:R-:W-:Y:S01]  /*eda0*/  FADD.FTZ R158, R153, R158 ;  /* 0x0000009e999e7221 */ /* 0x000fe20000010000 */
[----:B------:R-:W-:Y:S01]  /*edb0*/  FADD.FTZ R157, R149, R157 ;  /* 0x0000009d959d7221 */ /* 0x000fe20000010000 */
[----:B------:R-:W-:Y:S01]  /*edc0*/  FFMA.FTZ R136, R136, UR4, -R52 ;  /* 0x0000000488887c23 */ /* 0x000fe20008010834 */
[----:B------:R-:W5:Y:S01]  /*edd0*/  MUFU.EX2 R126, R126 ;  /* 0x0000007e007e7308 */ /* 0x000f620000000800 */
[----:B--2---:R-:W-:Y:S01]  /*ede0*/  F2FP.F16.F32.PACK_AB R33, R142, R145 ;  /* 0x000000918e21723e */ /* 0x004fe200000000ff */
[----:B------:R-:W-:Y:S01]  /*edf0*/  FADD.FTZ R158, R150, R158 ;  /* 0x0000009e969e7221 */ /* 0x000fe20000010000 */
[----:B------:R-:W-:Y:S01]  /*ee00*/  FADD.FTZ R148, R148, R157 ;  /* 0x0000009d94947221 */ /* 0x000fe20000010000 */
[--C-:B------:R-:W-:Y:S01]  /*ee10*/  FFMA.FTZ R125, R125, UR4, -R52.reuse ;  /* 0x000000047d7d7c23 */ /* 0x100fe20008010834 */
[----:B------:R-:W-:Y:S01]  /*ee20*/  FFMA.FTZ R140, R140, UR4, -R52 ;  /* 0x000000048c8c7c23 */ /* 0x000fe20008010834 */
        /* <DEDUP_REMOVED lines=9> */
[----:B----4-:R-:W-:Y:S01]  /*eec0*/  FADD.FTZ R145, R131, R145 ;  /* 0x0000009183917221 */ /* 0x010fe20000010000 */
[----:B------:R-:W2:Y:S01]  /*eed0*/  MUFU.EX2 R121, R121 ;  /* 0x0000007900797308 */ /* 0x000ea20000000800 */
[----:B-----5:R-:W-:Y:S01]  /*eee0*/  F2FP.F16.F32.PACK_AB R35, R126, R131 ;  /* 0x000000837e23723e */ /* 0x020fe200000000ff */
[----:B------:R-:W-:Y:S01]  /*eef0*/  FADD.FTZ R138, R138, R146 ;  /* 0x000000928a8a7221 */ /* 0x000fe20000010000 */
[----:B------:R-:W-:Y:S01]  /*ef00*/  FADD.FTZ R126, R126, R145 ;  /* 0x000000917e7e7221 */ /* 0x000fe20000010000 */
[--C-:B------:R-:W-:Y:S01]  /*ef10*/  FFMA.FTZ R46, R46, UR4, -R107.reuse ;  /* 0x000000042e2e7c23 */ /* 0x100fe2000801086b */
[--C-:B------:R-:W-:Y:S01]  /*ef20*/  FFMA.FTZ R48, R48, UR4, -R52.reuse ;  /* 0x0000000430307c23 */ /* 0x100fe20008010834 */
[--C-:B------:R-:W-:Y:S01]  /*ef30*/  FFMA.FTZ R49, R49, UR4, -R52.reuse ;  /* 0x0000000431317c23 */ /* 0x100fe20008010834 */
[--C-:B------:R-:W-:Y:S01]  /*ef40*/  FFMA.FTZ R51, R51, UR4, -R107.reuse ;  /* 0x0000000433337c23 */ /* 0x100fe2000801086b */
[----:B------:R-:W4:Y:S01]  /*ef50*/  MUFU.EX2 R120, R120 ;  /* 0x0000007800787308 */ /* 0x000f220000000800 */
[C---:B---3--:R-:W-:Y:S01]  /*ef60*/  HMMA.16816.F32 R20, R32.reuse, R4, R20 ;  /* 0x000000042014723c */ /* 0x048fe20000001814 */
[--C-:B------:R-:W-:Y:S01]  /*ef70*/  FFMA.FTZ R44, R44, UR4, -R52.reuse ;  /* 0x000000042c2c7c23 */ /* 0x100fe20008010834 */
[--C-:B------:R-:W-:Y:S01]  /*ef80*/  FFMA.FTZ R40, R40, UR4, -R52.reuse ;  /* 0x0000000428287c23 */ /* 0x100fe20008010834 */
[--C-:B------:R-:W-:Y:S01]  /*ef90*/  FFMA.FTZ R45, R45, UR4, -R52.reuse ;  /* 0x000000042d2d7c23 */ /* 0x100fe20008010834 */
[----:B------:R-:W-:Y:S01]  /*efa0*/  FFMA.FTZ R43, R43, UR4, -R52 ;  /* 0x000000042b2b7c23 */ /* 0x000fe20008010834 */
[--C-:B------:R-:W-:Y:S01]  /*efb0*/  FFMA.FTZ R199, R39, UR4, -R107.reuse ;  /* 0x0000000427c77c23 */ /* 0x100fe2000801086b */
[C---:B------:R-:W-:Y:S01]  /*efc0*/  HMMA.16816.F32 R16, R32.reuse, R6, R16 ;  /* 0x000000062010723c */ /* 0x040fe20000001810 */
[----:B------:R-:W3:Y:S01]  /*efd0*/  MUFU.EX2 R117, R117 ;  /* 0x0000007500757308 */ /* 0x000ee20000000800 */
[----:B------:R-:W5:Y:S01]  /*efe0*/  LDSM.16.MT88.4 R4, [R221+0x5c00] ;  /* 0x005c0000dd04783b */ /* 0x000f620000004200 */
[----:B--2---:R-:W-:Y:S01]  /*eff0*/  F2FP.F16.F32.PACK_AB R12, R121, R127 ;  /* 0x0000007f790c723e */ /* 0x004fe200000000ff */
[----:B------:R-:W-:Y:S01]  /*f000*/  FADD.FTZ R127, R127, R138 ;  /* 0x0000008a7f7f7221 */ /* 0x000fe20000010000 */
[----:B------:R-:W-:Y:S01]  /*f010*/  FFMA.FTZ R42, R42, UR4, -R107 ;  /* 0x000000042a2a7c23 */ /* 0x000fe2000801086b */
[C---:B------:R-:W-:Y:S01]  /*f020*/  HMMA.16816.F32 R208, R32.reuse, R24, R208 ;  /* 0x0000001820d0723c */ /* 0x040fe200000018d0 */
[----:B------:R-:W-:Y:S01]  /*f030*/  LDSM.16.MT88.4 R212, [R221+0x8c00] ;  /* 0x008c0000ddd4783b */ /* 0x000fe20000004200 */
[----:B------:R-:W-:Y:S01]  /*f040*/  FADD.FTZ R127, R121, R127 ;  /* 0x0000007f797f7221 */ /* 0x000fe20000010000 */
[----:B------:R-:W2:Y:S01]  /*f050*/  MUFU.EX2 R123, R123 ;  /* 0x0000007b007b7308 */ /* 0x000ea20000000800 */
[--C-:B------:R-:W-:Y:S01]  /*f060*/  FFMA.FTZ R38, R38, UR4, -R52.reuse ;  /* 0x0000000426267c23 */ /* 0x100fe20008010834 */
[--C-:B------:R-:W-:Y:S01]  /*f070*/  FFMA.FTZ R41, R41, UR4, -R52.reuse ;  /* 0x0000000429297c23 */ /* 0x100fe20008010834 */
[----:B------:R-:W-:Y:S01]  /*f080*/  HMMA.16816.F32 R204, R32, R26, R204 ;  /* 0x0000001a20cc723c */ /* 0x000fe200000018cc */
[----:B------:R-:W5:Y:S01]  /*f090*/  LDSM.16.MT88.4 R24, [R226+0x5c00] ;  /* 0x005c0000e218783b */ /* 0x000f620000004200 */
[----:B----4-:R-:W-:Y:S01]  /*f0a0*/  FADD.FTZ R127, R120, R127 ;  /* 0x0000007f787f7221 */ /* 0x010fe20000010000 */
[----:B------:R-:W-:-:S02]  /*f0b0*/  FFMA.FTZ R200, R37, UR4, -R52 ;  /* 0x0000000425c87c23 */ /* 0x000fc40008010834 */
[----:B------:R-:W4:Y:S01]  /*f0c0*/  MUFU.EX2 R119, R119 ;  /* 0x0000007700777308 */ /* 0x000f220000000800 */
[C---:B---3--:R-:W-:Y:S01]  /*f0d0*/  F2FP.F16.F32.PACK_AB R14, R117.reuse, R120 ;  /* 0x00000078750e723e */ /* 0x048fe200000000ff */
[----:B------:R-:W-:-:S06]  /*f0e0*/  FADD.FTZ R127, R117, R127 ;  /* 0x0000007f757f7221 */ /* 0x000fcc0000010000 */
[----:B------:R-:W-:Y:S01]  /*f0f0*/  MUFU.EX2 R118, R118 ;  /* 0x0000007600767308 */ /* 0x000fe20000000800 */
[----:B--2---:R-:W-:-:S07]  /*f100*/  FADD.FTZ R126, R123, R126 ;  /* 0x0000007e7b7e7221 */ /* 0x004fce0000010000 */
[----:B------:R-:W2:Y:S01]  /*f110*/  MUFU.EX2 R114, R114 ;  /* 0x0000007200727308 */ /* 0x000ea20000000800 */
[C---:B----4-:R-:W-:Y:S01]  /*f120*/  F2FP.F16.F32.PACK_AB R13, R119.reuse, R123 ;  /* 0x0000007b770d723e */ /* 0x050fe200000000ff */
[----:B------:R-:W-:-:S06]  /*f130*/  FADD.FTZ R126, R119, R126 ;  /* 0x0000007e777e7221 */ /* 0x000fcc0000010000 */
[----:B------:R-:W-:Y:S08]  /*f140*/  MUFU.EX2 R116, R116 ;  /* 0x0000007400747308 */ /* 0x000ff00000000800 */
[----:B------:R-:W3:Y:S01]  /*f150*/  MUFU.EX2 R106, R106 ;  /* 0x0000006a006a7308 */ /* 0x000ee20000000800 */
[----:B--2---:R-:W-:Y:S01]  /*f160*/  F2FP.F16.F32.PACK_AB R15, R114, R118 ;  /* 0x00000076720f723e */ /* 0x004fe200000000ff */
[----:B------:R-:W-:-:S04]  /*f170*/  FADD.FTZ R118, R118, R126 ;  /* 0x0000007e76767221 */ /* 0x000fc80000010000 */
[----:B------:R-:W-:Y:S02]  /*f180*/  FADD.FTZ R118, R114, R118 ;  /* 0x0000007672767221 */ /* 0x000fe40000010000 */
[C---:B------:R-:W-:Y:S01]  /*f190*/  HMMA.16816.F32 R20, R12.reuse, R28, R20 ;  /* 0x0000001c0c14723c */ /* 0x040fe20000001814 */
[----:B------:R-:W-:Y:S05]  /*f1a0*/  MUFU.EX2 R105, R105 ;  /* 0x0000006900697308 */ /* 0x000fea0000000800 */
[C---:B------:R-:W-:Y:S01]  /*f1b0*/  HMMA.16816.F32 R28, R12.reuse, R30, R16 ;  /* 0x0000001e0c1c723c */ /* 0x040fe20000001810 */
[----:B------:R-:W2:Y:S02]  /*f1c0*/  LDSM.16.MT88.4 R16, [R221+0x6000] ;  /* 0x00600000dd10783b */ /* 0x000ea40000004200 */
[----:B------:R-:W4:Y:S01]  /*f1d0*/  MUFU.EX2 R104, R104 ;  /* 0x0000006800687308 */ /* 0x000f220000000800 */
[----:B---3--:R-:W-:Y:S01]  /*f1e0*/  F2FP.F16.F32.PACK_AB R32, R106, R116 ;  /* 0x000000746a20723e */ /* 0x008fe200000000ff */
[----:B------:R-:W-:Y:S01]  /*f1f0*/  FADD.FTZ R116, R116, R127 ;  /* 0x0000007f74747221 */ /* 0x000fe20000010000 */
[----:B-1----:R-:W-:Y:S03]  /*f200*/  HMMA.16816.F32 R208, R12, R8, R208 ;  /* 0x000000080cd0723c */ /* 0x002fe600000018d0 */
[----:B------:R-:W-:-:S02]  /*f210*/  FADD.FTZ R116, R106, R116 ;  /* 0x000000746a747221 */ /* 0x000fc40000010000 */
[----:B------:R-:W1:Y:S01]  /*f220*/  MUFU.EX2 R2, R2 ;  /* 0x0000000200027308 */ /* 0x000e620000000800 */
[----:B------:R-:W-:Y:S01]  /*f230*/  HMMA.16816.F32 R204, R12, R10, R204 ;  /* 0x0000000a0ccc723c */ /* 0x000fe200000018cc */
[----:B------:R-:W3:Y:S06]  /*f240*/  LDSM.16.MT88.4 R8, [R226+0x6000] ;  /* 0x00600000e208783b */ /* 0x000eec0000004200 */
[----:B------:R-:W5:Y:S01]  /*f250*/  MUFU.EX2 R110, R110 ;  /* 0x0000006e006e7308 */ /* 0x000f620000000800 */
[----:B----4-:R-:W-:Y:S01]  /*f260*/  F2FP.F16.F32.PACK_AB R34, R104, R105 ;  /* 0x000000696822723e */ /* 0x010fe200000000ff */
[----:B------:R-:W-:-:S04]  /*f270*/  FADD.FTZ R105, R105, R116 ;  /* 0x0000007469697221 */ /* 0x000fc80000010000 */
[----:B------:R-:W-:Y:S02]  /*f280*/  FADD.FTZ R105, R104, R105 ;  /* 0x0000006968697221 */ /* 0x000fe40000010000 */
[----:B------:R-:W4:Y:S01]  /*f290*/  MUFU.EX2 R112, R112 ;  /* 0x0000007000707308 */ /* 0x000f220000000800 */
[----:B-1----:R-:W-:-:S07]  /*f2a0*/  FADD.FTZ R118, R2, R118 ;  /* 0x0000007602767221 */ /* 0x002fce0000010000 */
[----:B------:R-:W1:Y:S01]  /*f2b0*/  MUFU.EX2 R111, R111 ;  /* 0x0000006f006f7308 */ /* 0x000e620000000800 */
[C---:B-----5:R-:W-:Y:S01]  /*f2c0*/  F2FP.F16.F32.PACK_AB R33, R110.reuse, R2 ;  /* 0x000000026e21723e */ /* 0x060fe200000000ff */
[----:B------:R-:W-:-:S06]  /*f2d0*/  FADD.FTZ R110, R110, R118 ;  /* 0x000000766e6e7221 */ /* 0x000fcc0000010000 */
[----:B------:R-:W5:Y:S01]  /*f2e0*/  MUFU.EX2 R103, R103 ;  /* 0x0000006700677308 */ /* 0x000f620000000800 */
[----:B----4-:R-:W-:-:S07]  /*f2f0*/  FADD.FTZ R110, R112, R110 ;  /* 0x0000006e706e7221 */ /* 0x010fce0000010000 */
[----:B------:R-:W4:Y:S01]  /*f300*/  MUFU.EX2 R102, R102 ;  /* 0x0000006600667308 */ /* 0x000f220000000800 */
[C---:B-1----:R-:W-:Y:S01]  /*f310*/  F2FP.F16.F32.PACK_AB R35, R111.reuse, R112 ;  /* 0x000000706f23723e */ /* 0x042fe200000000ff */
[----:B------:R-:W-:-:S06]  /*f320*/  FADD.FTZ R110, R111, R110 ;  /* 0x0000006e6f6e7221 */ /* 0x000fcc0000010000 */
[----:B------:R-:W1:Y:S01]  /*f330*/  MUFU.EX2 R101, R101 ;  /* 0x0000006500657308 */ /* 0x000e620000000800 */
[----:B------:R-:W-:Y:S01]  /*f340*/  HMMA.16816.F32 R20, R32, R4, R20 ;  /* 0x000000042014723c */ /* 0x000fe20000001814 */
[----:B-----5:R-:W-:-:S05]  /*f350*/  FADD.FTZ R105, R103, R105 ;  /* 0x0000006967697221 */ /* 0x020fca0000010000 */
[C---:B------:R-:W-:Y:S01]  /*f360*/  HMMA.16816.F32 R28, R32.reuse, R6, R28 ;  /* 0x00000006201c723c */ /* 0x040fe2000000181c */
[----:B------:R-:W5:Y:S01]  /*f370*/  MUFU.EX2 R100, R100 ;  /* 0x0000006400647308 */ /* 0x000f620000000800 */
[----:B------:R-:W3:Y:S01]  /*f380*/  LDSM.16.MT88.4 R4, [R221+0x6400] ;  /* 0x00640000dd04783b */ /* 0x000ee20000004200 */
[C---:B----4-:R-:W-:Y:S01]  /*f390*/  F2FP.F16.F32.PACK_AB R12, R102.reuse, R103 ;  /* 0x00000067660c723e */ /* 0x050fe200000000ff */
[----:B------:R-:W-:Y:S02]  /*f3a0*/  FADD.FTZ R102, R102, R105 ;  /* 0x0000006966667221 */ /* 0x000fe40000010000 */
[----:B------:R-:W-:Y:S03]  /*f3b0*/  HMMA.16816.F32 R208, R32, R24, R208 ;  /* 0x0000001820d0723c */ /* 0x000fe600000018d0 */
[----:B------:R-:W-:Y:S01]  /*f3c0*/  MUFU.EX2 R113, R113 ;  /* 0x0000007100717308 */ /* 0x000fe20000000800 */
[----:B-1----:R-:W-:-:S02]  /*f3d0*/  FADD.FTZ R102, R101, R102 ;  /* 0x0000006665667221 */ /* 0x002fc40000010000 */
[----:B------:R-:W-:Y:S01]  /*f3e0*/  HMMA.16816.F32 R204, R32, R26, R204 ;  /* 0x0000001a20cc723c */ /* 0x000fe200000018cc */
[----:B------:R-:W1:Y:S04]  /*f3f0*/  LDSM.16.MT88.4 R24, [R226+0x6400] ;  /* 0x00640000e218783b */ /* 0x000e680000004200 */
[----:B------:R-:W4:Y:S01]  /*f400*/  MUFU.EX2 R122, R122 ;  /* 0x0000007a007a7308 */ /* 0x000f220000000800 */
[C---:B-----5:R-:W-:Y:S01]  /*f410*/  F2FP.F16.F32.PACK_AB R14, R100.reuse, R101 ;  /* 0x00000065640e723e */ /* 0x060fe200000000ff */
[----:B------:R-:W-:-:S06]  /*f420*/  FADD.FTZ R100, R100, R102 ;  /* 0x0000006664647221 */ /* 0x000fcc0000010000 */
[----:B------:R-:W-:Y:S08]  /*f430*/  MUFU.EX2 R124, R124 ;  /* 0x0000007c007c7308 */ /* 0x000ff00000000800 */
[----:B------:R-:W5:Y:S01]  /*f440*/  MUFU.EX2 R129, R129 ;  /* 0x0000008100817308 */ /* 0x000f620000000800 */
[----:B----4-:R-:W-:Y:S01]  /*f450*/  F2FP.F16.F32.PACK_AB R13, R122, R113 ;  /* 0x000000717a0d723e */ /* 0x010fe200000000ff */
[----:B------:R-:W-:-:S04]  /*f460*/  FADD.FTZ R113, R113, R110 ;  /* 0x0000006e71717221 */ /* 0x000fc80000010000 */
[----:B------:R-:W-:Y:S02]  /*f470*/  FADD.FTZ R113, R122, R113 ;  /* 0x000000717a717221 */ /* 0x000fe40000010000 */
[----:B------:R-:W4:Y:S08]  /*f480*/  MUFU.EX2 R99, R99 ;  /* 0x0000006300637308 */ /* 0x000f300000000800 */
[----:B------:R-:W3:Y:S01]  /*f490*/  MUFU.EX2 R98, R98 ;  /* 0x0000006200627308 */ /* 0x000ee20000000800 */
[----:B-----5:R-:W-:Y:S01]  /*f4a0*/  F2FP.F16.F32.PACK_AB R15, R129, R124 ;  /* 0x0000007c810f723e */ /* 0x020fe200000000ff */
[----:B------:R-:W-:-:S04]  /*f4b0*/  FADD.FTZ R124, R124, R113 ;  /* 0x000000717c7c7221 */ /* 0x000fc80000010000 */
[----:B------:R-:W-:Y:S02]  /*f4c0*/  FADD.FTZ R124, R129, R124 ;  /* 0x0000007c817c7221 */ /* 0x000fe40000010000 */
[----:B------:R-:W5:Y:S01]  /*f4d0*/  MUFU.EX2 R97, R97 ;  /* 0x0000006100617308 */ /* 0x000f620000000800 */
[----:B--2---:R-:W-:Y:S01]  /*f4e0*/  HMMA.16816.F32 R20, R12, R16, R20 ;  /* 0x000000100c14723c */ /* 0x004fe20000001814 */
[----:B----4-:R-:W-:-:S05]  /*f4f0*/  FADD.FTZ R100, R99, R100 ;  /* 0x0000006463647221 */ /* 0x010fca0000010000 */
[C---:B------:R-:W-:Y:S01]  /*f500*/  HMMA.16816.F32 R28, R12.reuse, R18, R28 ;  /* 0x000000120c1c723c */ /* 0x040fe2000000181c */
[----:B------:R-:W2:Y:S01]  /*f510*/  MUFU.EX2 R96, R96 ;  /* 0x0000006000607308 */ /* 0x000ea20000000800 */
[----:B------:R-:W4:Y:S01]  /*f520*/  LDSM.16.MT88.4 R16, [R221+0x6800] ;  /* 0x00680000dd10783b */ /* 0x000f220000004200 */
[C---:B---3--:R-:W-:Y:S01]  /*f530*/  F2FP.F16.F32.PACK_AB R32, R98.reuse, R99 ;  /* 0x000000636220723e */ /* 0x048fe200000000ff */
[----:B------:R-:W-:Y:S02]  /*f540*/  FADD.FTZ R98, R98, R100 ;  /* 0x0000006462627221 */ /* 0x000fe40000010000 */
[----:B------:R-:W-:Y:S03]  /*f550*/  HMMA.16816.F32 R208, R12, R8, R208 ;  /* 0x000000080cd0723c */ /* 0x000fe600000018d0 */
[----:B------:R-:W-:Y:S01]  /*f560*/  MUFU.EX2 R130, R130 ;  /* 0x0000008200827308 */ /* 0x000fe20000000800 */
[----:B-----5:R-:W-:-:S02]  /*f570*/  FADD.FTZ R98, R97, R98 ;  /* 0x0000006261627221 */ /* 0x020fc40000010000 */
[----:B------:R-:W-:Y:S01]  /*f580*/  HMMA.16816.F32 R204, R12, R10, R204 ;  /* 0x0000000a0ccc723c */ /* 0x000fe200000018cc */
[----:B------:R-:W3:Y:S04]  /*f590*/  LDSM.16.MT88.4 R8, [R226+0x6800] ;  /* 0x00680000e208783b */ /* 0x000ee80000004200 */
[----:B------:R-:W5:Y:S01]  /*f5a0*/  MUFU.EX2 R133, R133 ;  /* 0x0000008500857308 */ /* 0x000f620000000800 */
[C---:B--2---:R-:W-:Y:S01]  /*f5b0*/  F2FP.F16.F32.PACK_AB R34, R96.reuse, R97 ;  /* 0x000000616022723e */ /* 0x044fe200000000ff */
[----:B------:R-:W-:-:S06]  /*f5c0*/  FADD.FTZ R98, R96, R98 ;  /* 0x0000006260627221 */ /* 0x000fcc0000010000 */
[----:B------:R-:W2:Y:S08]  /*f5d0*/  MUFU.EX2 R134, R134 ;  /* 0x0000008600867308 */ /* 0x000eb00000000800 */
[----:B------:R-:W1:Y:S01]  /*f5e0*/  MUFU.EX2 R147, R147 ;  /* 0x0000009300937308 */ /* 0x000e620000000800 */
[----:B-----5:R-:W-:Y:S01]  /*f5f0*/  F2FP.F16.F32.PACK_AB R33, R133, R130 ;  /* 0x000000828521723e */ /* 0x020fe200000000ff */
[----:B------:R-:W-:-:S04]  /*f600*/  FADD.FTZ R130, R130, R124 ;  /* 0x0000007c82827221 */ /* 0x000fc80000010000 */
[----:B------:R-:W-:Y:S01]  /*f610*/  FADD.FTZ R130, R133, R130 ;  /* 0x0000008285827221 */ /* 0x000fe20000010000 */
[----:B------:R-:W-:Y:S01]  /*f620*/  MOV R133, R108 ;  /* 0x0000006c00857202 */ /* 0x000fe20000000f00 */
[----:B------:R-:W-:Y:S02]  /*f630*/  MUFU.EX2 R95, R95 ;  /* 0x0000005f005f7308 */ /* 0x000fe40000000800 */
[----:B--2---:R-:W-:-:S06]  /*f640*/  FADD.FTZ R130, R134, R130 ;  /* 0x0000008286827221 */ /* 0x004fcc0000010000 */
[----:B------:R-:W2:Y:S01]  /*f650*/  MUFU.EX2 R94, R94 ;  /* 0x0000005e005e7308 */ /* 0x000ea20000000800 */
[C---:B-1----:R-:W-:Y:S01]  /*f660*/  F2FP.F16.F32.PACK_AB R35, R147.reuse, R134 ;  /* 0x000000869323723e */ /* 0x042fe200000000ff */
[----:B------:R-:W-:Y:S01]  /*f670*/  FADD.FTZ R147, R147, R130 ;  /* 0x0000008293937221 */ /* 0x000fe20000010000 */
[----:B------:R-:W-:-:S05]  /*f680*/  MOV R134, R109 ;  /* 0x0000006d00867202 */ /* 0x000fca0000000f00 */
[----:B------:R-:W-:Y:S01]  /*f690*/  MUFU.EX2 R93, R93 ;  /* 0x0000005d005d7308 */ /* 0x000fe20000000800 */
[C---:B------:R-:W-:Y:S06]  /*f6a0*/  HMMA.16816.F32 R20, R32.reuse, R4, R20 ;  /* 0x000000042014723c */ /* 0x040fec0000001814 */
[----:B------:R-:W-:Y:S01]  /*f6b0*/  HMMA.16816.F32 R28, R32, R6, R28 ;  /* 0x00000006201c723c */ /* 0x000fe2000000181c */
[----:B------:R-:W1:Y:S01]  /*f6c0*/  MUFU.EX2 R92, R92 ;  /* 0x0000005c005c7308 */ /* 0x000e620000000800 */
[----:B------:R-:W5:Y:S01]  /*f6d0*/  LDSM.16.MT88.4 R4, [R221+0x6c00] ;  /* 0x006c0000dd04783b */ /* 0x000f620000004200 */
[----:B--2---:R-:W-:Y:S01]  /*f6e0*/  F2FP.F16.F32.PACK_AB R12, R94, R95 ;  /* 0x0000005f5e0c723e */ /* 0x004fe200000000ff */
[----:B------:R-:W-:-:S02]  /*f6f0*/  FADD.FTZ R95, R95, R98 ;  /* 0x000000625f5f7221 */ /* 0x000fc40000010000 */
[C---:B------:R-:W-:Y:S02]  /*f700*/  HMMA.16816.F32 R208, R32.reuse, R24, R208 ;  /* 0x0000001820d0723c */ /* 0x040fe400000018d0 */
[----:B------:R-:W-:Y:S01]  /*f710*/  FADD.FTZ R95, R94, R95 ;  /* 0x0000005f5e5f7221 */ /* 0x000fe20000010000 */
[----:B------:R-:W2:Y:S03]  /*f720*/  MUFU.EX2 R154, R154 ;  /* 0x0000009a009a7308 */ /* 0x000ea60000000800 */
[----:B------:R-:W-:Y:S01]  /*f730*/  HMMA.16816.F32 R204, R32, R26, R204 ;  /* 0x0000001a20cc723c */ /* 0x000fe200000018cc */
[----:B------:R-:W5:Y:S04]  /*f740*/  LDSM.16.MT88.4 R24, [R226+0x6c00] ;  /* 0x006c0000e218783b */ /* 0x000f680000004200 */
[----:B------:R-:W4:Y:S01]  /*f750*/  MUFU.EX2 R155, R155 ;  /* 0x0000009b009b7308 */ /* 0x000f220000000800 */
[----:B-1----:R-:W-:Y:S01]  /*f760*/  F2FP.F16.F32.PACK_AB R14, R92, R93 ;  /* 0x0000005d5c0e723e */ /* 0x002fe200000000ff */
[----:B------:R-:W-:-:S04]  /*f770*/  FADD.FTZ R93, R93, R95 ;  /* 0x0000005f5d5d7221 */ /* 0x000fc80000010000 */
[----:B------:R-:W-:Y:S02]  /*f780*/  FADD.FTZ R93, R92, R93 ;  /* 0x0000005d5c5d7221 */ /* 0x000fe40000010000 */
[----:B------:R-:W-:Y:S01]  /*f790*/  MUFU.EX2 R156, R156 ;  /* 0x0000009c009c7308 */ /* 0x000fe20000000800 */
[----:B--2---:R-:W-:-:S07]  /*f7a0*/  FADD.FTZ R147, R154, R147 ;  /* 0x000000939a937221 */ /* 0x004fce0000010000 */
[----:B------:R-:W1:Y:S01]  /*f7b0*/  MUFU.EX2 R162, R162 ;  /* 0x000000a200a27308 */ /* 0x000e620000000800 */
[C---:B----4-:R-:W-:Y:S01]  /*f7c0*/  F2FP.F16.F32.PACK_AB R13, R155.reuse, R154 ;  /* 0x0000009a9b0d723e */ /* 0x050fe200000000ff */
        /* <DEDUP_REMOVED lines=8> */
[----:B------:R-:W-:Y:S01]  /*f850*/  HMMA.16816.F32 R28, R12, R18, R28 ;  /* 0x000000120c1c723c */ /* 0x000fe2000000181c */
[----:B------:R-:W1:Y:S01]  /*f860*/  MUFU.EX2 R88, R88 ;  /* 0x0000005800587308 */ /* 0x000e620000000800 */
[----:B------:R-:W4:Y:S01]  /*f870*/  LDSM.16.MT88.4 R16, [R221+0x7000] ;  /* 0x00700000dd10783b */ /* 0x000f220000004200 */
[----:B--2---:R-:W-:Y:S01]  /*f880*/  F2FP.F16.F32.PACK_AB R32, R90, R91 ;  /* 0x0000005b5a20723e */ /* 0x004fe200000000ff */
[----:B------:R-:W-:-:S02]  /*f890*/  FADD.FTZ R91, R91, R93 ;  /* 0x0000005d5b5b7221 */ /* 0x000fc40000010000 */
[C---:B---3--:R-:W-:Y:S02]  /*f8a0*/  HMMA.16816.F32 R208, R12.reuse, R8, R208 ;  /* 0x000000080cd0723c */ /* 0x048fe400000018d0 */
[----:B------:R-:W-:Y:S01]  /*f8b0*/  FADD.FTZ R91, R90, R91 ;  /* 0x0000005b5a5b7221 */ /* 0x000fe20000010000 */
[----:B------:R-:W-:Y:S03]  /*f8c0*/  MUFU.EX2 R165, R165 ;  /* 0x000000a500a57308 */ /* 0x000fe60000000800 */
[----:B------:R-:W-:Y:S01]  /*f8d0*/  HMMA.16816.F32 R204, R12, R10, R204 ;  /* 0x0000000a0ccc723c */ /* 0x000fe200000018cc */
[----:B------:R-:W2:Y:S04]  /*f8e0*/  LDSM.16.MT88.4 R8, [R226+0x7000] ;  /* 0x00700000e208783b */ /* 0x000ea80000004200 */
[----:B------:R-:W3:Y:S01]  /*f8f0*/  MUFU.EX2 R166, R166 ;  /* 0x000000a600a67308 */ /* 0x000ee20000000800 */
[----:B-1----:R-:W-:Y:S01]  /*f900*/  F2FP.F16.F32.PACK_AB R34, R88, R89 ;  /* 0x000000595822723e */ /* 0x002fe200000000ff */
[----:B------:R-:W-:-:S04]  /*f910*/  FADD.FTZ R89, R89, R91 ;  /* 0x0000005b59597221 */ /* 0x000fc80000010000 */
[----:B------:R-:W-:Y:S02]  /*f920*/  FADD.FTZ R89, R88, R89 ;  /* 0x0000005958597221 */ /* 0x000fe40000010000 */
[----:B------:R-:W-:Y:S08]  /*f930*/  MUFU.EX2 R167, R167 ;  /* 0x000000a700a77308 */ /* 0x000ff00000000800 */
[----:B------:R-:W1:Y:S01]  /*f940*/  MUFU.EX2 R161, R161 ;  /* 0x000000a100a17308 */ /* 0x000e620000000800 */
[----:B---3--:R-:W-:Y:S01]  /*f950*/  F2FP.F16.F32.PACK_AB R33, R166, R165 ;  /* 0x000000a5a621723e */ /* 0x008fe200000000ff */
[----:B------:R-:W-:-:S04]  /*f960*/  FADD.FTZ R165, R165, R156 ;  /* 0x0000009ca5a57221 */ /* 0x000fc80000010000 */
[----:B------:R-:W-:Y:S02]  /*f970*/  FADD.FTZ R165, R166, R165 ;  /* 0x000000a5a6a57221 */ /* 0x000fe40000010000 */
[----:B------:R-:W-:Y:S08]  /*f980*/  MUFU.EX2 R87, R87 ;  /* 0x0000005700577308 */ /* 0x000ff00000000800 */
[----:B------:R-:W3:Y:S01]  /*f990*/  MUFU.EX2 R86, R86 ;  /* 0x0000005600567308 */ /* 0x000ee20000000800 */
[----:B-1----:R-:W-:Y:S01]  /*f9a0*/  F2FP.F16.F32.PACK_AB R35, R161, R167 ;  /* 0x000000a7a123723e */ /* 0x002fe200000000ff */
[----:B------:R-:W-:-:S04]  /*f9b0*/  FADD.FTZ R167, R167, R165 ;  /* 0x000000a5a7a77221 */ /* 0x000fc80000010000 */
[----:B------:R-:W-:Y:S02]  /*f9c0*/  FADD.FTZ R167, R161, R167 ;  /* 0x000000a7a1a77221 */ /* 0x000fe40000010000 */
[----:B------:R-:W1:Y:S01]  /*f9d0*/  MUFU.EX2 R85, R85 ;  /* 0x0000005500557308 */ /* 0x000e620000000800 */
[C---:B-----5:R-:W-:Y:S06]  /*f9e0*/  HMMA.16816.F32 R20, R32.reuse, R4, R20 ;  /* 0x000000042014723c */ /* 0x060fec0000001814 */
[----:B------:R-:W-:Y:S01]  /*f9f0*/  HMMA.16816.F32 R28, R32, R6, R28 ;  /* 0x00000006201c723c */ /* 0x000fe2000000181c */
[----:B------:R-:W5:Y:S01]  /*fa00*/  MUFU.EX2 R84, R84 ;  /* 0x0000005400547308 */ /* 0x000f620000000800 */
[----:B------:R-:W2:Y:S01]  /*fa10*/  LDSM.16.MT88.4 R4, [R221+0x7400] ;  /* 0x00740000dd04783b */ /* 0x000ea20000004200 */
[----:B---3--:R-:W-:Y:S01]  /*fa20*/  F2FP.F16.F32.PACK_AB R12, R86, R87 ;  /* 0x00000057560c723e */ /* 0x008fe200000000ff */
[----:B------:R-:W-:-:S02]  /*fa30*/  FADD.FTZ R87, R87, R89 ;  /* 0x0000005957577221 */ /* 0x000fc40000010000 */
[C---:B------:R-:W-:Y:S02]  /*fa40*/  HMMA.16816.F32 R208, R32.reuse, R24, R208 ;  /* 0x0000001820d0723c */ /* 0x040fe400000018d0 */
[----:B------:R-:W-:Y:S01]  /*fa50*/  FADD.FTZ R87, R86, R87 ;  /* 0x0000005756577221 */ /* 0x000fe20000010000 */
[----:B------:R-:W-:Y:S03]  /*fa60*/  MUFU.EX2 R160, R160 ;  /* 0x000000a000a07308 */ /* 0x000fe60000000800 */
[----:B------:R-:W-:Y:S01]  /*fa70*/  HMMA.16816.F32 R204, R32, R26, R204 ;  /* 0x0000001a20cc723c */ /* 0x000fe200000018cc */
[----:B------:R-:W3:Y:S01]  /*fa80*/  LDSM.16.MT88.4 R24, [R226+0x7400] ;  /* 0x00740000e218783b */ /* 0x000ee20000004200 */
[----:B-1----:R-:W-:-:S03]  /*fa90*/  FADD.FTZ R87, R85, R87 ;  /* 0x0000005755577221 */ /* 0x002fc60000010000 */
[----:B------:R-:W1:Y:S01]  /*faa0*/  MUFU.EX2 R132, R132 ;  /* 0x0000008400847308 */ /* 0x000e620000000800 */
[C---:B-----5:R-:W-:Y:S01]  /*fab0*/  F2FP.F16.F32.PACK_AB R14, R84.reuse, R85 ;  /* 0x00000055540e723e */ /* 0x060fe200000000ff */
[----:B------:R-:W-:-:S06]  /*fac0*/  FADD.FTZ R84, R84, R87 ;  /* 0x0000005754547221 */ /* 0x000fcc0000010000 */
[----:B------:R-:W-:Y:S08]  /*fad0*/  MUFU.EX2 R151, R151 ;  /* 0x0000009700977308 */ /* 0x000ff00000000800 */
[----:B------:R-:W5:Y:S01]  /*fae0*/  MUFU.EX2 R0, R0 ;  /* 0x0000000000007308 */ /* 0x000f620000000800 */
[----:B-1----:R-:W-:Y:S01]  /*faf0*/  F2FP.F16.F32.PACK_AB R13, R132, R160 ;  /* 0x000000a0840d723e */ /* 0x002fe200000000ff */
[----:B------:R-:W-:-:S04]  /*fb00*/  FADD.FTZ R160, R160, R167 ;  /* 0x000000a7a0a07221 */ /* 0x000fc80000010000 */
[----:B------:R-:W-:Y:S02]  /*fb10*/  FADD.FTZ R160, R132, R160 ;  /* 0x000000a084a07221 */ /* 0x000fe40000010000 */
[----:B------:R-:W1:Y:S08]  /*fb20*/  MUFU.EX2 R83, R83 ;  /* 0x0000005300537308 */ /* 0x000e700000000800 */
[----:B------:R-:W2:Y:S01]  /*fb30*/  MUFU.EX2 R82, R82 ;  /* 0x0000005200527308 */ /* 0x000ea20000000800 */
[----:B-----5:R-:W-:-:S07]  /*fb40*/  F2FP.F16.F32.PACK_AB R15, R0, R151 ;  /* 0x00000097000f723e */ /* 0x020fce00000000ff */
[----:B------:R-:W-:Y:S01]  /*fb50*/  MUFU.EX2 R81, R81 ;  /* 0x0000005100517308 */ /* 0x000fe20000000800 */
[----:B----4-:R-:W-:Y:S01]  /*fb60*/  HMMA.16816.F32 R20, R12, R16, R20 ;  /* 0x000000100c14723c */ /* 0x010fe20000001814 */
[----:B-1----:R-:W-:-:S05]  /*fb70*/  FADD.FTZ R84, R83, R84 ;  /* 0x0000005453547221 */ /* 0x002fca0000010000 */
[C---:B------:R-:W-:Y:S01]  /*fb80*/  HMMA.16816.F32 R28, R12.reuse, R18, R28 ;  /* 0x000000120c1c723c */ /* 0x040fe2000000181c */
[----:B------:R-:W1:Y:S01]  /*fb90*/  MUFU.EX2 R80, R80 ;  /* 0x0000005000507308 */ /* 0x000e620000000800 */
[----:B------:R-:W4:Y:S01]  /*fba0*/  LDSM.16.MT88.4 R16, [R221+0x7800] ;  /* 0x00780000dd10783b */ /* 0x000f220000004200 */
[C---:B--2---:R-:W-:Y:S01]  /*fbb0*/  F2FP.F16.F32.PACK_AB R32, R82.reuse, R83 ;  /* 0x000000535220723e */ /* 0x044fe200000000ff */
[----:B------:R-:W-:Y:S02]  /*fbc0*/  FADD.FTZ R84, R82, R84 ;  /* 0x0000005452547221 */ /* 0x000fe40000010000 */
[C---:B------:R-:W-:Y:S03]  /*fbd0*/  HMMA.16816.F32 R208, R12.reuse, R8, R208 ;  /* 0x000000080cd0723c */ /* 0x040fe600000018d0 */
[----:B------:R-:W-:Y:S03]  /*fbe0*/  MUFU.EX2 R144, R144 ;  /* 0x0000009000907308 */ /* 0x000fe60000000800 */
[----:B------:R-:W-:Y:S01]  /*fbf0*/  HMMA.16816.F32 R204, R12, R10, R204 ;  /* 0x0000000a0ccc723c */ /* 0x000fe200000018cc */
[----:B------:R-:W2:Y:S04]  /*fc00*/  LDSM.16.MT88.4 R8, [R226+0x7800] ;  /* 0x00780000e208783b */ /* 0x000ea80000004200 */
[----:B------:R-:W5:Y:S01]  /*fc10*/  MUFU.EX2 R135, R135 ;  /* 0x0000008700877308 */ /* 0x000f620000000800 */
[----:B-1----:R-:W-:Y:S01]  /*fc20*/  F2FP.F16.F32.PACK_AB R34, R80, R81 ;  /* 0x000000515022723e */ /* 0x002fe200000000ff */
[----:B------:R-:W1:Y:S01]  /*fc30*/  LDSM.16.MT88.4 R12, [R221+0x7c00] ;  /* 0x007c0000dd0c783b */ /* 0x000e620000004200 */
[----:B------:R-:W-:-:S04]  /*fc40*/  FADD.FTZ R81, R81, R84 ;  /* 0x0000005451517221 */ /* 0x000fc80000010000 */
[----:B------:R-:W-:Y:S01]  /*fc50*/  FADD.FTZ R81, R80, R81 ;  /* 0x0000005150517221 */ /* 0x000fe20000010000 */
[----:B------:R-:W-:Y:S08]  /*fc60*/  MUFU.EX2 R128, R128 ;  /* 0x0000008000807308 */ /* 0x000ff00000000800 */
[----:B------:R-:W3:Y:S01]  /*fc70*/  MUFU.EX2 R136, R136 ;  /* 0x0000008800887308 */ /* 0x000ee20000000800 */
[----:B-----5:R-:W-:-:S07]  /*fc80*/  F2FP.F16.F32.PACK_AB R33, R135, R144 ;  /* 0x000000908721723e */ /* 0x020fce00000000ff */
[----:B------:R-:W-:Y:S08]  /*fc90*/  MUFU.EX2 R79, R79 ;  /* 0x0000004f004f7308 */ /* 0x000ff00000000800 */
[----:B------:R-:W5:Y:S01]  /*fca0*/  MUFU.EX2 R78, R78 ;  /* 0x0000004e004e7308 */ /* 0x000f620000000800 */
[----:B---3--:R-:W-:-:S07]  /*fcb0*/  F2FP.F16.F32.PACK_AB R35, R136, R128 ;  /* 0x000000808823723e */ /* 0x008fce00000000ff */
[----:B------:R-:W-:Y:S01]  /*fcc0*/  MUFU.EX2 R77, R77 ;  /* 0x0000004d004d7308 */ /* 0x000fe20000000800 */
[C---:B------:R-:W-:Y:S06]  /*fcd0*/  HMMA.16816.F32 R20, R32.reuse, R4, R20 ;  /* 0x000000042014723c */ /* 0x040fec0000001814 */
[----:B------:R-:W-:Y:S01]  /*fce0*/  HMMA.16816.F32 R28, R32, R6, R28 ;  /* 0x00000006201c723c */ /* 0x000fe2000000181c */
[----:B------:R-:W3:Y:S01]  /*fcf0*/  MUFU.EX2 R76, R76 ;  /* 0x0000004c004c7308 */ /* 0x000ee20000000800 */
[----:B-----5:R-:W-:Y:S01]  /*fd00*/  F2FP.F16.F32.PACK_AB R4, R78, R79 ;  /* 0x0000004f4e04723e */ /* 0x020fe200000000ff */
[----:B------:R-:W-:-:S03]  /*fd10*/  FADD.FTZ R79, R79, R81 ;  /* 0x000000514f4f7221 */ /* 0x000fc60000010000 */
[C---:B------:R-:W-:Y:S01]  /*fd20*/  HMMA.16816.F32 R208, R32.reuse, R24, R208 ;  /* 0x0000001820d0723c */ /* 0x040fe200000018d0 */
[----:B------:R-:W-:Y:S02]  /*fd30*/  FADD.FTZ R79, R78, R79 ;  /* 0x0000004f4e4f7221 */ /* 0x000fe40000010000 */
[----:B------:R-:W-:Y:S03]  /*fd40*/  MUFU.EX2 R125, R125 ;  /* 0x0000007d007d7308 */ /* 0x000fe60000000800 */
[----:B------:R-:W-:Y:S01]  /*fd50*/  HMMA.16816.F32 R204, R32, R26, R204 ;  /* 0x0000001a20cc723c */ /* 0x000fe200000018cc */
[--C-:B------:R-:W-:Y:S01]  /*fd60*/  FFMA.FTZ R24, R141, UR4, -R52.reuse ;  /* 0x000000048d187c23 */ /* 0x100fe20008010834 */
[----:B------:R-:W-:-:S03]  /*fd70*/  FFMA.FTZ R25, R55, UR4, -R52 ;  /* 0x0000000437197c23 */ /* 0x000fc60008010834 */
[----:B------:R-:W5:Y:S01]  /*fd80*/  MUFU.EX2 R140, R140 ;  /* 0x0000008c008c7308 */ /* 0x000f620000000800 */
[----:B---3--:R-:W-:Y:S01]  /*fd90*/  F2FP.F16.F32.PACK_AB R6, R76, R77 ;  /* 0x0000004d4c06723e */ /* 0x008fe200000000ff */
[--C-:B------:R-:W-:Y:S01]  /*fda0*/  FFMA.FTZ R26, R65, UR4, -R52.reuse ;  /* 0x00000004411a7c23 */ /* 0x100fe20008010834 */
[--C-:B------:R-:W-:Y:S01]  /*fdb0*/  FFMA.FTZ R27, R58, UR4, -R52.reuse ;  /* 0x000000043a1b7c23 */ /* 0x100fe20008010834 */
[--C-:B------:R-:W-:Y:S01]  /*fdc0*/  FFMA.FTZ R32, R59, UR4, -R52.reuse ;  /* 0x000000043b207c23 */ /* 0x100fe20008010834 */
[--C-:B------:R-:W-:Y:S01]  /*fdd0*/  FFMA.FTZ R34, R56, UR4, -R52.reuse ;  /* 0x0000000438227c23 */ /* 0x100fe20008010834 */
[--C-:B------:R-:W-:Y:S01]  /*fde0*/  FFMA.FTZ R35, R57, UR4, -R52.reuse ;  /* 0x0000000439237c23 */ /* 0x100fe20008010834 */
[----:B------:R-:W-:Y:S01]  /*fdf0*/  FFMA.FTZ R33, R47, UR4, -R107 ;  /* 0x000000042f217c23 */ /* 0x000fe2000801086b */
[----:B------:R-:W-:Y:S01]  /*fe00*/  MUFU.EX2 R115, R115 ;  /* 0x0000007300737308 */ /* 0x000fe20000000800 */
[----:B------:R-:W-:Y:S01]  /*fe10*/  FFMA.FTZ R47, R53, UR4, -R52 ;  /* 0x00000004352f7c23 */ /* 0x000fe20008010834 */
[----:B------:R-:W-:-:S04]  /*fe20*/  FADD.FTZ R77, R77, R79 ;  /* 0x0000004f4d4d7221 */ /* 0x000fc80000010000 */
[----:B------:R-:W-:Y:S02]  /*fe30*/  FADD.FTZ R77, R76, R77 ;  /* 0x0000004d4c4d7221 */ /* 0x000fe40000010000 */
[----:B------:R-:W3:Y:S01]  /*fe40*/  MUFU.EX2 R137, R137 ;  /* 0x0000008900897308 */ /* 0x000ee20000000800 */
[----:B-----5:R-:W-:-:S07]  /*fe50*/  F2FP.F16.F32.PACK_AB R5, R140, R125 ;  /* 0x0000007d8c05723e */ /* 0x020fce00000000ff */
[----:B------:R-:W-:Y:S08]  /*fe60*/  MUFU.EX2 R75, R75 ;  /* 0x0000004b004b7308 */ /* 0x000ff00000000800 */
[----:B------:R-:W5:Y:S01]  /*fe70*/  MUFU.EX2 R74, R74 ;  /* 0x0000004a004a7308 */ /* 0x000f620000000800 */
[----:B---3--:R-:W-:-:S07]  /*fe80*/  F2FP.F16.F32.PACK_AB R7, R137, R115 ;  /* 0x000000738907723e */ /* 0x008fce00000000ff */
[----:B------:R-:W-:Y:S01]  /*fe90*/  MUFU.EX2 R73, R73 ;  /* 0x0000004900497308 */ /* 0x000fe20000000800 */
[C---:B----4-:R-:W-:Y:S06]  /*fea0*/  HMMA.16816.F32 R20, R4.reuse, R16, R20 ;  /* 0x000000100414723c */ /* 0x050fec0000001814 */
[C---:B------:R-:W-:Y:S01]  /*feb0*/  HMMA.16816.F32 R28, R4.reuse, R18, R28 ;  /* 0x00000012041c723c */ /* 0x040fe2000000181c */
[----:B------:R-:W3:Y:S01]  /*fec0*/  MUFU.EX2 R72, R72 ;  /* 0x0000004800487308 */ /* 0x000ee20000000800 */
[----:B------:R-:W4:Y:S04]  /*fed0*/  LDSM.16.MT88.4 R16, [R226+0x7c00] ;  /* 0x007c0000e210783b */ /* 0x000f280000004200 */
[C---:B--2---:R-:W-:Y:S03]  /*fee0*/  HMMA.16816.F32 R208, R4.reuse, R8, R208 ;  /* 0x0000000804d0723c */ /* 0x044fe600000018d0 */
[----:B------:R-:W-:Y:S03]  /*fef0*/  MUFU.EX2 R61, R61 ;  /* 0x0000003d003d7308 */ /* 0x000fe60000000800 */
[----:B------:R-:W-:Y:S01]  /*ff00*/  HMMA.16816.F32 R204, R4, R10, R204 ;  /* 0x0000000a04cc723c */ /* 0x000fe200000018cc */
[----:B------:R-:W-:Y:S04]  /*ff10*/  LDSM.16.MT88.4 R8, [R221+0x8000] ;  /* 0x00800000dd08783b */ /* 0x000fe80000004200 */
[----:B------:R-:W2:Y:S02]  /*ff20*/  MUFU.EX2 R24, R24 ;  /* 0x0000001800187308 */ /* 0x000ea40000000800 */
[----:B-----5:R-:W-:Y:S01]  /*ff30*/  F2FP.F16.F32.PACK_AB R4, R74, R75 ;  /* 0x0000004b4a04723e */ /* 0x020fe200000000ff */
[----:B------:R-:W-:Y:S01]  /*ff40*/  FADD.FTZ R75, R75, R77 ;  /* 0x0000004d4b4b7221 */ /* 0x000fe20000010000 */
[----:B---3--:R-:W-:-:S03]  /*ff50*/  F2FP.F16.F32.PACK_AB R6, R72, R73 ;  /* 0x000000494806723e */ /* 0x008fc600000000ff */
[----:B------:R-:W-:Y:S01]  /*ff60*/  FADD.FTZ R74, R74, R75 ;  /* 0x0000004b4a4a7221 */ /* 0x000fe20000010000 */
[----:B------:R-:W-:Y:S03]  /*ff70*/  MUFU.EX2 R25, R25 ;  /* 0x0000001900197308 */ /* 0x000fe60000000800 */
[----:B------:R-:W-:-:S04]  /*ff80*/  FADD.FTZ R74, R73, R74 ;  /* 0x0000004a494a7221 */ /* 0x000fc80000010000 */
[----:B------:R-:W-:Y:S01]  /*ff90*/  FADD.FTZ R72, R72, R74 ;  /* 0x0000004a48487221 */ /* 0x000fe20000010000 */
[----:B------:R-:W3:Y:S01]  /*ffa0*/  MUFU.EX2 R26, R26 ;  /* 0x0000001a001a7308 */ /* 0x000ee20000000800 */
[----:B--2---:R-:W-:-:S07]  /*ffb0*/  F2FP.F16.F32.PACK_AB R5, R24, R61 ;  /* 0x0000003d1805723e */ /* 0x004fce00000000ff */
[----:B------:R-:W2:Y:S08]  /*ffc0*/  MUFU.EX2 R71, R71 ;  /* 0x0000004700477308 */ /* 0x000eb00000000800 */
[----:B------:R-:W5:Y:S01]  /*ffd0*/  MUFU.EX2 R70, R70 ;  /* 0x0000004600467308 */ /* 0x000f620000000800 */
[----:B---3--:R-:W-:-:S07]  /*ffe0*/  F2FP.F16.F32.PACK_AB R7, R26, R25 ;  /* 0x000000191a07723e */ /* 0x008fce00000000ff */
[----:B-1----:R-:W-:Y:S01]  /*fff0*/  HMMA.16816.F32 R20, R4, R12, R20 ;  /* 0x0000000c0414723c */ /* 0x002fe20000001814 */
[----:B------:R-:W-:Y:S01]  /*10000*/  MUFU.EX2 R69, R69 ;  /* 0x0000004500457308 */ /* 0x000fe20000000800 */
[----:B--2---:R-:W-:-:S04]  /*10010*/  FADD.FTZ R72, R71, R72 ;  /* 0x0000004847487221 */ /* 0x004fc80000010000 */
[C---:B------:R-:W-:Y:S01]  /*10020*/  HMMA.16816.F32 R28, R4.reuse, R14, R28 ;  /* 0x0000000e041c723c */ /* 0x040fe2000000181c */
[----:B------:R-:W1:Y:S02]  /*10030*/  LDSM.16.MT88.4 R12, [R226+0x8000] ;  /* 0x00800000e20c783b */ /* 0x000e640000004200 */
[----:B------:R-:W2:Y:S03]  /*10040*/  MUFU.EX2 R68, R68 ;  /* 0x0000004400447308 */ /* 0x000ea60000000800 */
[C---:B----4-:R-:W-:Y:S05]  /*10050*/  HMMA.16816.F32 R208, R4.reuse, R16, R208 ;  /* 0x0000001004d0723c */ /* 0x050fea00000018d0 */
[----:B------:R-:W-:Y:S01]  /*10060*/  MUFU.EX2 R27, R27 ;  /* 0x0000001b001b7308 */ /* 0x000fe20000000800 */
[----:B------:R-:W-:Y:S01]  /*10070*/  HMMA.16816.F32 R204, R4, R18, R204 ;  /* 0x0000001204cc723c */ /* 0x000fe200000018cc */
[----:B------:R-:W3:Y:S06]  /*10080*/  LDSM.16.MT88.4 R16, [R221+0x8400] ;  /* 0x00840000dd10783b */ /* 0x000eec0000004200 */
[----:B------:R-:W4:Y:S01]  /*10090*/  MUFU.EX2 R32, R32 ;  /* 0x0000002000207308 */ /* 0x000f220000000800 */
[C---:B-----5:R-:W-:Y:S01]  /*100a0*/  F2FP.F16.F32.PACK_AB R4, R70.reuse, R71 ;  /* 0x000000474604723e */ /* 0x060fe200000000ff */
[----:B------:R-:W-:Y:S01]  /*100b0*/  FADD.FTZ R70, R70, R72 ;  /* 0x0000004846467221 */ /* 0x000fe20000010000 */
[----:B--2---:R-:W-:-:S03]  /*100c0*/  F2FP.F16.F32.PACK_AB R6, R68, R69 ;  /* 0x000000454406723e */ /* 0x004fc600000000ff */
[----:B------:R-:W-:Y:S02]  /*100d0*/  FADD.FTZ R70, R69, R70 ;  /* 0x0000004645467221 */ /* 0x000fe40000010000 */
[----:B------:R-:W-:Y:S02]  /*100e0*/  MUFU.EX2 R34, R34 ;  /* 0x0000002200227308 */ /* 0x000fe40000000800 */
[----:B------:R-:W-:-:S06]  /*100f0*/  FADD.FTZ R68, R68, R70 ;  /* 0x0000004644447221 */ /* 0x000fcc0000010000 */
[----:B------:R-:W2:Y:S01]  /*10100*/  MUFU.EX2 R35, R35 ;  /* 0x0000002300237308 */ /* 0x000ea20000000800 */
[----:B----4-:R-:W-:-:S07]  /*10110*/  F2FP.F16.F32.PACK_AB R5, R32, R27 ;  /* 0x0000001b2005723e */ /* 0x010fce00000000ff */
[----:B------:R4:W-:Y:S08]  /*10120*/  MUFU.EX2 R2, R46 ;  /* 0x0000002e00027308 */ /* 0x0009f00000000800 */
[----:B------:R-:W5:Y:S01]  /*10130*/  MUFU.EX2 R67, R67 ;  /* 0x0000004300437308 */ /* 0x000f620000000800 */
[----:B--2---:R-:W-:-:S07]  /*10140*/  F2FP.F16.F32.PACK_AB R7, R35, R34 ;  /* 0x000000222307723e */ /* 0x004fce00000000ff */
[C---:B-1----:R-:W-:Y:S01]  /*10150*/  HMMA.16816.F32 R208, R4.reuse, R12, R208 ;  /* 0x0000000c04d0723c */ /* 0x042fe200000018d0 */
[----:B----4-:R-:W-:Y:S01]  /*10160*/  FFMA.FTZ R46, R50, UR4, -R52 ;  /* 0x00000004322e7c23 */ /* 0x010fe20008010834 */
[----:B------:R-:W1:Y:S04]  /*10170*/  MUFU.EX2 R66, R66 ;  /* 0x0000004200427308 */ /* 0x000e680000000800 */
[C---:B------:R-:W-:Y:S01]  /*10180*/  HMMA.16816.F32 R20, R4.reuse, R8, R20 ;  /* 0x000000080414723c */ /* 0x040fe20000001814 */
[----:B------:R-:W-:Y:S01]  /*10190*/  FADD.FTZ R12, R151, R160 ;  /* 0x000000a0970c7221 */ /* 0x000fe20000010000 */
[----:B-----5:R-:W-:Y:S02]  /*101a0*/  FADD.FTZ R68, R67, R68 ;  /* 0x0000004443447221 */ /* 0x020fe40000010000 */
[----:B------:R-:W2:Y:S01]  /*101b0*/  MUFU.EX2 R64, R64 ;  /* 0x0000004000407308 */ /* 0x000ea20000000800 */
[----:B------:R-:W-:Y:S01]  /*101c0*/  FADD.FTZ R12, R0, R12 ;  /* 0x0000000c000c7221 */ /* 0x000fe20000010000 */
[----:B------:R-:W-:Y:S01]  /*101d0*/  HMMA.16816.F32 R28, R4, R10, R28 ;  /* 0x0000000a041c723c */ /* 0x000fe2000000181c */
[----:B------:R-:W4:Y:S02]  /*101e0*/  LDSM.16.MT88.4 R8, [R226+0x8400] ;  /* 0x00840000e208783b */ /* 0x000f240000004200 */
[----:B------:R-:W-:-:S03]  /*101f0*/  FADD.FTZ R144, R144, R12 ;  /* 0x0000000c90907221 */ /* 0x000fc60000010000 */
[----:B------:R-:W5:Y:S01]  /*10200*/  MUFU.EX2 R63, R63 ;  /* 0x0000003f003f7308 */ /* 0x000f620000000800 */
[----:B------:R-:W-:Y:S01]  /*10210*/  FADD.FTZ R144, R135, R144 ;  /* 0x0000009087907221 */ /* 0x000fe20000010000 */
[----:B------:R-:W-:Y:S01]  /*10220*/  HMMA.16816.F32 R204, R4, R14, R204 ;  /* 0x0000000e04cc723c */ /* 0x000fe200000018cc */
[----:B------:R-:W4:Y:S02]  /*10230*/  LDSM.16.MT88.4 R12, [R221+0x8800] ;  /* 0x00880000dd0c783b */ /* 0x000f240000004200 */
[----:B------:R-:W-:-:S03]  /*10240*/  FADD.FTZ R128, R128, R144 ;  /* 0x0000009080807221 */ /* 0x000fc60000010000 */
[----:B------:R-:W-:Y:S01]  /*10250*/  MUFU.EX2 R46, R46 ;  /* 0x0000002e002e7308 */ /* 0x000fe20000000800 */
[----:B------:R-:W-:Y:S01]  /*10260*/  FADD.FTZ R128, R136, R128 ;  /* 0x0000008088807221 */ /* 0x000fe20000010000 */
[C---:B-1----:R-:W-:Y:S01]  /*10270*/  F2FP.F16.F32.PACK_AB R4, R66.reuse, R67 ;  /* 0x000000434204723e */ /* 0x042fe200000000ff */
[----:B------:R-:W-:Y:S02]  /*10280*/  FADD.FTZ R66, R66, R68 ;  /* 0x0000004442427221 */ /* 0x000fe40000010000 */
[----:B------:R-:W-:Y:S02]  /*10290*/  FADD.FTZ R125, R125, R128 ;  /* 0x000000807d7d7221 */ /* 0x000fe40000010000 */
[----:B--2---:R-:W-:Y:S01]  /*102a0*/  FADD.FTZ R66, R64, R66 ;  /* 0x0000004240427221 */ /* 0x004fe20000010000 */
[----:B------:R-:W1:Y:S01]  /*102b0*/  MUFU.EX2 R47, R47 ;  /* 0x0000002f002f7308 */ /* 0x000e620000000800 */
[C---:B-----5:R-:W-:Y:S01]  /*102c0*/  F2FP.F16.F32.PACK_AB R6, R63.reuse, R64 ;  /* 0x000000403f06723e */ /* 0x060fe200000000ff */
[----:B------:R-:W-:Y:S01]  /*102d0*/  FADD.FTZ R125, R140, R125 ;  /* 0x0000007d8c7d7221 */ /* 0x000fe20000010000 */
[----:B------:R-:W-:-:S03]  /*102e0*/  FADD.FTZ R63, R63, R66 ;  /* 0x000000423f3f7221 */ /* 0x000fc60000010000 */
        /* <DEDUP_REMOVED lines=8> */
[----:B------:R-:W1:Y:S02]  /*10370*/  MUFU.EX2 R62, R62 ;  /* 0x0000003e003e7308 */ /* 0x000e640000000800 */
[----:B------:R-:W-:-:S04]  /*10380*/  FADD.FTZ R26, R26, R24 ;  /* 0x000000181a1a7221 */ /* 0x000fc80000010000 */
[----:B------:R-:W-:Y:S02]  /*10390*/  FADD.FTZ R26, R27, R26 ;  /* 0x0000001a1b1a7221 */ /* 0x000fe40000010000 */
[----:B------:R-:W5:Y:S01]  /*103a0*/  MUFU.EX2 R60, R60 ;  /* 0x0000003c003c7308 */ /* 0x000f620000000800 */
[----:B--2---:R-:W-:Y:S01]  /*103b0*/  F2FP.F16.F32.PACK_AB R7, R49, R48 ;  /* 0x000000303107723e */ /* 0x004fe200000000ff */
[----:B------:R-:W-:-:S04]  /*103c0*/  FADD.FTZ R26, R32, R26 ;  /* 0x0000001a201a7221 */ /* 0x000fc80000010000 */
[----:B------:R-:W-:Y:S02]  /*103d0*/  FADD.FTZ R34, R34, R26 ;  /* 0x0000001a22227221 */ /* 0x000fe40000010000 */
[----:B---3--:R-:W-:Y:S01]  /*103e0*/  HMMA.16816.F32 R20, R4, R16, R20 ;  /* 0x000000100414723c */ /* 0x008fe20000001814 */
[----:B------:R-:W-:Y:S01]  /*103f0*/  MUFU.EX2 R54, R54 ;  /* 0x0000003600367308 */ /* 0x000fe20000000800 */
[----:B------:R-:W-:Y:S01]  /*10400*/  FADD.FTZ R34, R35, R34 ;  /* 0x0000002223227221 */ /* 0x000fe20000010000 */
[----:B-1----:R-:W-:-:S03]  /*10410*/  FADD.FTZ R63, R62, R63 ;  /* 0x0000003f3e3f7221 */ /* 0x002fc60000010000 */
[C---:B------:R-:W-:Y:S01]  /*10420*/  HMMA.16816.F32 R28, R4.reuse, R18, R28 ;  /* 0x00000012041c723c */ /* 0x040fe2000000181c */
[----:B------:R-:W1:Y:S01]  /*10430*/  LDSM.16.MT88.4 R16, [R226+0x8800] ;  /* 0x00880000e210783b */ /* 0x000e620000004200 */
[----:B------:R-:W-:Y:S01]  /*10440*/  FADD.FTZ R34, R46, R34 ;  /* 0x000000222e227221 */ /* 0x000fe20000010000 */
[----:B------:R-:W2:Y:S03]  /*10450*/  MUFU.EX2 R51, R51 ;  /* 0x0000003300337308 */ /* 0x000ea60000000800 */
[----:B----4-:R-:W-:Y:S01]  /*10460*/  HMMA.16816.F32 R208, R4, R8, R208 ;  /* 0x0000000804d0723c */ /* 0x010fe200000018d0 */
[----:B------:R-:W-:-:S04]  /*10470*/  FADD.FTZ R47, R47, R34 ;  /* 0x000000222f2f7221 */ /* 0x000fc80000010000 */
[----:B------:R-:W3:Y:S01]  /*10480*/  MUFU.EX2 R44, R44 ;  /* 0x0000002c002c7308 */ /* 0x000ee20000000800 */
[----:B------:R-:W-:Y:S01]  /*10490*/  HMMA.16816.F32 R204, R4, R10, R204 ;  /* 0x0000000a04cc723c */ /* 0x000fe200000018cc */
[----:B------:R-:W4:Y:S01]  /*104a0*/  LDSM.16.MT88.4 R8, [R226+0x8c00] ;  /* 0x008c0000e208783b */ /* 0x000f220000004200 */
[----:B------:R-:W-:-:S04]  /*104b0*/  FADD.FTZ R47, R48, R47 ;  /* 0x0000002f302f7221 */ /* 0x000fc80000010000 */
[----:B------:R-:W-:Y:S01]  /*104c0*/  FADD.FTZ R49, R49, R47 ;  /* 0x0000002f31317221 */ /* 0x000fe20000010000 */
[----:B------:R-:W1:Y:S01]  /*104d0*/  MUFU.EX2 R0, R45 ;  /* 0x0000002d00007308 */ /* 0x000e620000000800 */
[C---:B-----5:R-:W-:Y:S01]  /*104e0*/  F2FP.F16.F32.PACK_AB R4, R60.reuse, R62 ;  /* 0x0000003e3c04723e */ /* 0x060fe200000000ff */
[----:B------:R-:W-:Y:S01]  /*104f0*/  FADD.FTZ R60, R60, R63 ;  /* 0x0000003f3c3c7221 */ /* 0x000fe20000010000 */
[----:B--2---:R-:W-:-:S03]  /*10500*/  F2FP.F16.F32.PACK_AB R6, R51, R54 ;  /* 0x000000363306723e */ /* 0x004fc600000000ff */
[----:B------:R-:W-:Y:S02]  /*10510*/  FADD.FTZ R60, R54, R60 ;  /* 0x0000003c363c7221 */ /* 0x000fe40000010000 */
[----:B------:R-:W2:Y:S01]  /*10520*/  MUFU.EX2 R40, R40 ;  /* 0x0000002800287308 */ /* 0x000ea20000000800 */
[----:B---3--:R-:W-:Y:S01]  /*10530*/  FADD.FTZ R49, R44, R49 ;  /* 0x000000312c317221 */ /* 0x008fe20000010000 */
[----:B------:R-:W-:-:S04]  /*10540*/  FADD.FTZ R51, R51, R60 ;  /* 0x0000003c33337221 */ /* 0x000fc80000010000 */
[----:B------:R-:W-:Y:S02]  /*10550*/  FADD.FTZ R51, R2, R51 ;  /* 0x0000003302337221 */ /* 0x000fe40000010000 */
[----:B------:R-:W3:Y:S01]  /*10560*/  MUFU.EX2 R39, R43 ;  /* 0x0000002b00277308 */ /* 0x000ee20000000800 */
[C---:B-1----:R-:W-:Y:S01]  /*10570*/  F2FP.F16.F32.PACK_AB R5, R0.reuse, R44 ;  /* 0x0000002c0005723e */ /* 0x042fe200000000ff */
[----:B------:R-:W-:-:S06]  /*10580*/  FADD.FTZ R0, R0, R49 ;  /* 0x0000003100007221 */ /* 0x000fcc0000010000 */
[----:B------:R-:W1:Y:S01]  /*10590*/  MUFU.EX2 R33, R33 ;  /* 0x0000002100217308 */ /* 0x000e620000000800 */
[----:B--2---:R-:W-:-:S07]  /*105a0*/  FADD.FTZ R0, R40, R0 ;  /* 0x0000000028007221 */ /* 0x004fce0000010000 */
[----:B------:R-:W2:Y:S01]  /*105b0*/  MUFU.EX2 R42, R42 ;  /* 0x0000002a002a7308 */ /* 0x000ea20000000800 */
[C---:B---3--:R-:W-:Y:S01]  /*105c0*/  F2FP.F16.F32.PACK_AB R7, R39.reuse, R40 ;  /* 0x000000282707723e */ /* 0x048fe200000000ff */
[----:B------:R-:W-:-:S06]  /*105d0*/  FADD.FTZ R39, R39, R0 ;  /* 0x0000000027277221 */ /* 0x000fcc0000010000 */
[----:B------:R-:W-:Y:S01]  /*105e0*/  HMMA.16816.F32 R20, R4, R12, R20 ;  /* 0x0000000c0414723c */ /* 0x000fe20000001814 */
[----:B------:R-:W-:Y:S01]  /*105f0*/  MUFU.EX2 R199, R199 ;  /* 0x000000c700c77308 */ /* 0x000fe20000000800 */
[----:B-1----:R-:W-:-:S04]  /*10600*/  FADD.FTZ R51, R33, R51 ;  /* 0x0000003321337221 */ /* 0x002fc80000010000 */
[C---:B------:R-:W-:Y:S01]  /*10610*/  HMMA.16816.F32 R28, R4.reuse, R14, R28 ;  /* 0x0000000e041c723c */ /* 0x040fe2000000181c */
[----:B------:R-:W-:Y:S02]  /*10620*/  FFMA.FTZ R12, R36, UR4, -R52 ;  /* 0x00000004240c7c23 */ /* 0x000fe40008010834 */
[----:B------:R-:W1:Y:S01]  /*10630*/  MUFU.EX2 R38, R38 ;  /* 0x0000002600267308 */ /* 0x000e620000000800 */
[----:B--2---:R-:W-:Y:S02]  /*10640*/  FADD.FTZ R51, R42, R51 ;  /* 0x000000332a337221 */ /* 0x004fe40000010000 */
[C---:B------:R-:W-:Y:S05]  /*10650*/  HMMA.16816.F32 R208, R4.reuse, R16, R208 ;  /* 0x0000001004d0723c */ /* 0x040fea00000018d0 */
[----:B------:R-:W2:Y:S01]  /*10660*/  MUFU.EX2 R41, R41 ;  /* 0x0000002900297308 */ /* 0x000ea20000000800 */
[----:B------:R-:W-:Y:S07]  /*10670*/  HMMA.16816.F32 R204, R4, R18, R204 ;  /* 0x0000001204cc723c */ /* 0x000fee00000018cc */
[----:B------:R-:W3:Y:S01]  /*10680*/  MUFU.EX2 R12, R12 ;  /* 0x0000000c000c7308 */ /* 0x000ee20000000800 */
[----:B------:R-:W-:Y:S01]  /*10690*/  F2FP.F16.F32.PACK_AB R4, R33, R2 ;  /* 0x000000022104723e */ /* 0x000fe200000000ff */
[----:B-1----:R-:W-:Y:S01]  /*106a0*/  FADD.FTZ R39, R38, R39 ;  /* 0x0000002726277221 */ /* 0x002fe20000010000 */
[C---:B------:R-:W-:Y:S01]  /*106b0*/  F2FP.F16.F32.PACK_AB R6, R199.reuse, R42 ;  /* 0x0000002ac706723e */ /* 0x040fe200000000ff */
[----:B------:R-:W-:-:S04]  /*106c0*/  FADD.FTZ R199, R199, R51 ;  /* 0x00000033c7c77221 */ /* 0x000fc80000010000 */
        /* <DEDUP_REMOVED lines=8> */
[C---:B----4-:R-:W-:Y:S06]  /*10750*/  HMMA.16816.F32 R208, R4.reuse, R8, R208 ;  /* 0x0000000804d0723c */ /* 0x050fec00000018d0 */
[----:B------:R-:W-:-:S15]  /*10760*/  HMMA.16816.F32 R204, R4, R10, R204 ;  /* 0x0000000a04cc723c */ /* 0x000fde00000018cc */
[----:B------:R-:W-:-:S09]  /*10770*/  NOP ;  /* 0x0000000000007918 */ /* 0x000fd20000000000 */
.L_x_1698:
[----:B------:R-:W1:Y:S01]  /*10780*/  S2R R231, SR_TID.X ;  /* 0x0000000000e77919 */ /* 0x000e620000002100 */
[----:B------:R-:W-:Y:S01]  /*10790*/  UISETP.GE.AND UP0, UPT, UR6, 0x1, UPT ;  /* 0x000000010600788c */ /* 0x000fe2000bf06270 */
[----:B------:R-:W-:-:S05]  /*107a0*/  ULDC.64 UR10, c[0x0][0x208] ;  /* 0x00008200000a7ab9 */ /* 0x000fca0000000a00 */
[----:B------:R-:W-:Y:S02]  /*107b0*/  PLOP3.LUT P0, PT, PT, PT, UP0, 0x80, 0x0 ;  /* 0x000000000000781c */ /* 0x000fe40003f0f008 */
[----:B-1----:R-:W-:-:S04]  /*107c0*/  SHF.R.S32.HI R230, RZ, 0x1f, R231 ;  /* 0x0000001fffe67819 */ /* 0x002fc800000114e7 */
[----:B------:R-:W-:-:S04]  /*107d0*/  LEA.HI R229, R230, R231, RZ, 0x2 ;  /* 0x000000e7e6e57211 */ /* 0x000fc800078f10ff */
[----:B------:R-:W-:-:S05]  /*107e0*/  LOP3.LUT R232, R229, 0xfffffffc, RZ, 0xc0, !PT ;  /* 0xfffffffce5e87812 */ /* 0x000fca00078ec0ff */
[----:B------:R-:W-:-:S04]  /*107f0*/  IMAD.IADD R232, R231, 0x1, -R232 ;  /* 0x00000001e7e87824 */ /* 0x000fc800078e0ae8 */
[----:B------:R-:W-:Y:S01]  /*10800*/  IMAD.SHL.U32 R232, R232, 0x8, RZ ;  /* 0x00000008e8e87824 */ /* 0x000fe200078e00ff */
[----:B------:R-:W-:Y:S06]  /*10810*/  @!P0 BRA `(.L_x_1706) ;  /* 0x0000005800088947 */ /* 0x000fec0003800000 */
[----:B------:R-:W-:Y:S01]  /*10820*/  ULEA UR8, -UR8, URZ, 0x8 ;  /* 0x0000003f08087291 */ /* 0x000fe2000f8e413f */
[----:B------:R-:W-:Y:S02]  /*10830*/  IMAD.MOV.U32 R202, RZ, RZ, R133 ;  /* 0x000000ffffca7224 */ /* 0x000fe400078e0085 */
[----:B------:R-:W-:Y:S01]  /*10840*/  IMAD.MOV.U32 R203, RZ, RZ, R134 ;  /* 0x000000ffffcb7224 */ /* 0x000fe200078e0086 */
[----:B------:R-:W-:Y:S02]  /*10850*/  USHF.R.S32.HI UR4, URZ, 0x1f, UR8 ;  /* 0x0000001f3f047899 */ /* 0x000fe40008011408 */
[----:B------:R-:W-:Y:S01]  /*10860*/  MOV R228, UR8 ;  /* 0x0000000800e47c02 */ /* 0x000fe20008000f00 */
[----:B------:R-:W-:-:S03]  /*10870*/  ULDC UR8, c[0x0][0x2d0] ;  /* 0x0000b40000087ab9 */ /* 0x000fc60000000800 */
[----:B------:R-:W-:Y:S01]  /*10880*/  MOV R227, UR4 ;  /* 0x0000000400e37c02 */ /* 0x000fe20008000f00 */
[----:B------:R-:W-:-:S06]  /*10890*/  ULDC UR4, c[0x0][0x2ec] ;  /* 0x0000bb0000047ab9 */ /* 0x000fcc0000000800 */
.L_x_1710:
        /* <DEDUP_REMOVED lines=10> */
[----:B------:R-:W-:Y:S04]  /*10940*/  USHF.L.U32 UR9, UR6, 0x8, URZ ;  /* 0x0000000806097899 */ /* 0x000fe8000800063f */
[----:B------:R-:W-:Y:S02]  /*10950*/  UIADD3 UR7, UR9, -0x100, URZ ;  /* 0xffffff0009077890 */ /* 0x000fe4000fffe03f */
[----:B------:R-:W-:Y:S04]  /*10960*/  IMAD.U32 R15, RZ, RZ, UR9 ;  /* 0x00000009ff0f7e24 */ /* 0x000fe8000f8e00ff */
[----:B------:R-:W-:Y:S02]  /*10970*/  MOV R13, UR7 ;  /* 0x00000007000d7c02 */ /* 0x000fe40008000f00 */
[----:B------:R-:W-:Y:S02]  /*10980*/  IABS R15, R15 ;  /* 0x0000000f000f7213 */ /* 0x000fe40000000000 */
[----:B------:R-:W-:Y:S02]  /*10990*/  IABS R13, R13 ;  /* 0x0000000d000d7213 */ /* 0x000fe40000000000 */
[----:B----4-:R-:W-:Y:S04]  /*109a0*/  IABS R0, R2 ;  /* 0x0000000200007213 */ /* 0x010fe80000000000 */
        /* <DEDUP_REMOVED lines=12> */
[----:B------:R-:W-:Y:S01]  /*10a70*/  IMAD R13, R0, R12, R13 ;  /* 0x0000000c000d7224 */ /* 0x000fe200078e020d */
[----:B------:R-:W-:Y:S01]  /*10a80*/  LOP3.LUT R12, R2, UR9, RZ, 0x3c, !PT ;  /* 0x00000009020c7c12 */ /* 0x000fe2000f8e3cff */
        /* <DEDUP_REMOVED lines=10> */
[C---:B------:R-:W-:Y:S02]  /*10b30*/  LOP3.LUT R0, R2.reuse, UR7, RZ, 0x3c, !PT ;  /* 0x0000000702007c12 */ /* 0x040fe4000f8e3cff */
[----:B------:R-:W-:Y:S02]  /*10b40*/  ISETP.NE.AND P0, PT, R2, RZ, PT ;  /* 0x000000ff0200720c */ /* 0x000fe40003f05270 */
[----:B------:R-:W-:Y:S02]  /*10b50*/  ISETP.GE.AND P3, PT, R0, RZ, PT ;  /* 0x000000ff0000720c */ /* 0x000fe40003f66270 */
[----:B------:R-:W-:Y:S03]  /*10b60*/  LOP3.LUT R0, RZ, R2, RZ, 0x33, !PT ;  /* 0x00000002ff007212 */ /* 0x000fe600078e33ff */
[----:B------:R-:W-:Y:S02]  /*10b70*/  @P5 IADD3 R4, R4, 0x1, RZ ;  /* 0x0000000104045810 */ /* 0x000fe40007ffe0ff */
[----:B------:R-:W-:Y:S05]  /*10b80*/  @P6 VIADD R5, R5, 0x1 ;  /* 0x0000000105056836 */ /* 0x000fea0000000000 */
[----:B------:R-:W-:Y:S01]  /*10b90*/  @!P4 IADD3 R5, -R5, RZ, RZ ;  /* 0x000000ff0505c210 */ /* 0x000fe20007ffe1ff */
[----:B------:R-:W-:Y:S05]  /*10ba0*/  @!P3 IMAD.MOV R4, RZ, RZ, -R4 ;  /* 0x000000ffff04b224 */ /* 0x000fea00078e0a04 */
[C---:B------:R-:W-:Y:S02]  /*10bb0*/  SEL R4, R0.reuse, R4, !P0 ;  /* 0x0000000400047207 */ /* 0x040fe40004000000 */
[----:B------:R-:W-:Y:S02]  /*10bc0*/  SEL R0, R0, R5, !P0 ;  /* 0x0000000500007207 */ /* 0x000fe40004000000 */
[-C--:B------:R-:W-:Y:S02]  /*10bd0*/  LEA R14, P3, R4, R222.reuse, 0x2 ;  /* 0x000000de040e7211 */ /* 0x080fe400078610ff */
[----:B------:R-:W-:Y:S02]  /*10be0*/  LEA R12, P0, R0, R222, 0x2 ;  /* 0x000000de000c7211 */ /* 0x000fe400078010ff */
[-C--:B------:R-:W-:Y:S02]  /*10bf0*/  LEA.HI.X.SX32 R15, R4, R223.reuse, 0x2, P3 ;  /* 0x000000df040f7211 */ /* 0x080fe400018f16ff */
[C---:B------:R-:W-:Y:S01]  /*10c00*/  LEA.HI.X.SX32 R13, R0.reuse, R223, 0x2, P0 ;  /* 0x000000df000d7211 */ /* 0x040fe200000f16ff */
[----:B------:R-:W-:Y:S02]  /*10c10*/  IMAD.IADD R0, R0, 0x1, -R4 ;  /* 0x0000000100007824 */ /* 0x000fe400078e0a04 */
[----:B------:R-:W4:Y:S01]  /*10c20*/  LDG.E R14, desc[UR10][R14.64] ;  /* 0x0000000a0e0e7981 */ /* 0x000f22000c1e1900 */
[----:B------:R-:W5:Y:S01]  /*10c30*/  LDC.64 R4, c[0x0][0x238] ;  /* 0x00008e00ff047b82 */ /* 0x000f620000000a00 */
[----:B------:R-:W-:Y:S05]  /*10c40*/  IMAD R0, R0, R2, -0x100 ;  /* 0xffffff0000007424 */ /* 0x000fea00078e0202 */
[----:B------:R-:W-:Y:S01]  /*10c50*/  SHF.R.S32.HI R2, RZ, 0x1f, R0 ;  /* 0x0000001fff027819 */ /* 0x000fe20000011400 */
[----:B------:R1:W4:Y:S02]  /*10c60*/  LDG.E R15, desc[UR10][R12.64] ;  /* 0x0000000a0c0f7981 */ /* 0x000324000c1e1900 */
[----:B-1----:R-:W1:Y:S02]  /*10c70*/  LDC.64 R12, c[0x0][0x250] ;  /* 0x00009400ff0c7b82 */ /* 0x002e640000000a00 */
[-C--:B-1----:R-:W-:Y:S02]  /*10c80*/  IMAD R2, R2, R12.reuse, RZ ;  /* 0x0000000c02027224 */ /* 0x082fe400078e02ff */
[C---:B------:R-:W-:Y:S04]  /*10c90*/  IMAD.WIDE.U32 R16, R0.reuse, R12, RZ ;  /* 0x0000000c00107225 */ /* 0x040fe800078e00ff */
[----:B------:R-:W-:Y:S05]  /*10ca0*/  IMAD R2, R0, R13, R2 ;  /* 0x0000000d00027224 */ /* 0x000fea00078e0202 */
[----:B------:R-:W-:Y:S01]  /*10cb0*/  IADD3 R17, R17, R2, RZ ;  /* 0x0000000211117210 */ /* 0x000fe20007ffe0ff */
[----:B----4-:R-:W-:Y:S04]  /*10cc0*/  IMAD.IADD R14, R14, 0x1, -R15 ;  /* 0x000000010e0e7824 */ /* 0x010fe800078e0a0f */
[----:B-----5:R-:W-:Y:S01]  /*10cd0*/  IMAD.WIDE.U32 R16, R14, R4, R16 ;  /* 0x000000040e107225 */ /* 0x020fe200078e0010 */
[----:B------:R-:W-:Y:S02]  /*10ce0*/  SHF.R.S32.HI R0, RZ, 0x1f, R14 ;  /* 0x0000001fff007819 */ /* 0x000fe4000001140e */
[----:B------:R-:W-:Y:S03]  /*10cf0*/  MOV R2, R16 ;  /* 0x0000001000027202 */ /* 0x000fe60000000f00 */
[----:B------:R-:W-:Y:S04]  /*10d00*/  IMAD R0, R0, R4, RZ ;  /* 0x0000000400007224 */ /* 0x000fe800078e02ff */
[----:B------:R-:W-:Y:S04]  /*10d10*/  IMAD R0, R14, R5, R0 ;  /* 0x000000050e007224 */ /* 0x000fe800078e0200 */
[----:B------:R-:W-:Y:S07]  /*10d20*/  IMAD.IADD R0, R17, 0x1, R0 ;  /* 0x0000000111007824 */ /* 0x000fee00078e0200 */
.L_x_1707:
[----:B------:R-:W4:Y:S01]  /*10d30*/  @!P2 LDC.64 R12, c[0x0][0x250] ;  /* 0x00009400ff0cab82 */ /* 0x000f220000000a00 */
[----:B------:R-:W-:Y:S01]  /*10d40*/  @P2 STS [R220+0x5000], RZ ;  /* 0x005000ffdc002388 */ /* 0x000fe20000000800 */
[CC--:B------:R-:W-:Y:S01]  /*10d50*/  LEA R234, P3, R2.reuse, R181.reuse, 0x1 ;  /* 0x000000b502ea7211 */ /* 0x0c0fe200078608ff */
[----:B------:R-:W-:Y:S01]  /*10d60*/  @!P2 IMAD.MOV.U32 R18, RZ, RZ, R2 ;  /* 0x000000ffff12a224 */ /* 0x000fe200078e0002 */
[C---:B------:R-:W-:Y:S01]  /*10d70*/  @!P2 IADD3 R5, P0, R2.reuse, UR25, RZ ;  /* 0x000000190205ac10 */ /* 0x040fe2000ff1e0ff */
[----:B------:R-:W-:Y:S01]  /*10d80*/  @P2 STS [R220+0x5004], RZ ;  /* 0x005004ffdc002388 */ /* 0x000fe20000000800 */
[-CC-:B------:R-:W-:Y:S01]  /*10d90*/  LEA.HI.X R235, R2, R180.reuse, R0.reuse, 0x1, P3 ;  /* 0x000000b402eb7211 */ /* 0x180fe200018f0c00 */
[----:B------:R-:W-:Y:S01]  /*10da0*/  @!P2 IMAD.MOV.U32 R19, RZ, RZ, R0 ;  /* 0x000000ffff13a224 */ /* 0x000fe200078e0000 */
[----:B------:R-:W-:Y:S01]  /*10db0*/  @!P2 IADD3.X R4, R0, UR24, RZ, P0, !PT ;  /* 0x000000180004ac10 */ /* 0x000fe200087fe4ff */
[----:B------:R-:W-:Y:S01]  /*10dc0*/  @P2 STS.64 [R220+0x5008], RZ ;  /* 0x005008ffdc002388 */ /* 0x000fe20000000a00 */
[CC--:B------:R-:W-:Y:S01]  /*10dd0*/  @!P2 LEA R16, P0, R5.reuse, R181.reuse, 0x1 ;  /* 0x000000b50510a211 */ /* 0x0c0fe200078008ff */
[----:B--2---:R-:W-:Y:S01]  /*10de0*/  @!P2 IMAD.WIDE.U32 R18, R8, 0x60, R18 ;  /* 0x000000600812a825 */ /* 0x004fe200078e0012 */
[----:B------:R-:W-:Y:S01]  /*10df0*/  UISETP.GE.AND UP0, UPT, UR6, 0x2, UPT ;  /* 0x000000020600788c */ /* 0x000fe2000bf06270 */
[----:B------:R-:W-:Y:S01]  /*10e00*/  @!PT LDS RZ, [RZ] ;  /* 0x00000000fffff984 */ /* 0x000fe20000000800 */
[----:B------:R-:W-:Y:S01]  /*10e10*/  @!PT LDS RZ, [RZ] ;  /* 0x00000000fffff984 */ /* 0x000fe20000000800 */
[----:B------:R-:W-:Y:S01]  /*10e20*/  @!PT LDS RZ, [RZ] ;  /* 0x00000000fffff984 */ /* 0x000fe20000000800 */
[----:B------:R-:W-:Y:S01]  /*10e30*/  @!P2 LDGSTS.E.BYPASS.LTC128B.128 [R220+0x5000], desc[UR10][R234.64] ;  /* 0x05000000eadcafae */ /* 0x000fe2000b901d4a */
[----:B------:R-:W-:Y:S01]  /*10e40*/  @!P2 LEA.HI.X R17, R5, R180, R4, 0x1, P0 ;  /* 0x000000b40511a211 */ /* 0x000fe200000f0c04 */
[----:B------:R-:W-:Y:S01]  /*10e50*/  @!P2 IMAD R9, R9, 0x60, RZ ;  /* 0x000000600909a824 */ /* 0x000fe200078e02ff */
[----:B------:R-:W2:Y:S01]  /*10e60*/  @!P2 LDC.64 R4, c[0x0][0x250] ;  /* 0x00009400ff04ab82 */ /* 0x000ea20000000a00 */
[----:B------:R-:W-:Y:S01]  /*10e70*/  @P2 STS.128 [R220+0x5800], RZ ;  /* 0x005800ffdc002388 */ /* 0x000fe20000000c00 */
[C---:B-1----:R-:W-:Y:S01]  /*10e80*/  @!P2 LEA R14, P0, R10.reuse, R2, 0x6 ;  /* 0x000000020a0ea211 */ /* 0x042fe200078030ff */
[----:B------:R-:W-:Y:S02]  /*10e90*/  @!P2 IMAD.IADD R9, R9, 0x1, R19 ;  /* 0x000000010909a824 */ /* 0x000fe400078e0213 */
[----:B------:R-:W-:Y:S01]  /*10ea0*/  @!PT LDS RZ, [RZ] ;  /* 0x00000000fffff984 */ /* 0x000fe20000000800 */
[----:B------:R-:W-:Y:S01]  /*10eb0*/  @!PT LDS RZ, [RZ] ;  /* 0x00000000fffff984 */ /* 0x000fe20000000800 */
[----:B------:R-:W-:Y:S01]  /*10ec0*/  @!PT LDS RZ, [RZ] ;  /* 0x00000000fffff984 */ /* 0x000fe20000000800 */
[----:B------:R1:W-:Y:S01]  /*10ed0*/  @!P2 LDGSTS.E.BYPASS.LTC128B.128 [R220+0x5800], desc[UR10][R16.64] ;  /* 0x0580000010dcafae */ /* 0x0003e2000b901d4a */
[----:B------:R-:W-:Y:S01]  /*10ee0*/  @!P2 LEA.HI.X R15, R10, R0, R11, 0x6, P0 ;  /* 0x000000000a0fa211 */ /* 0x000fe200000f340b */
[----:B------:R-:W-:Y:S01]  /*10ef0*/  @!P2 IMAD.MOV.U32 R19, RZ, RZ, R0 ;  /* 0x000000ffff13a224 */ /* 0x000fe200078e0000 */
[----:B------:R-:W5:Y:S01]  /*10f00*/  @!P2 LDC.64 R10, c[0x0][0x250] ;  /* 0x00009400ff0aab82 */ /* 0x000f620000000a00 */
[----:B------:R-:W-:Y:S01]  /*10f10*/  @P2 STS.128 [R220+0x6000], RZ ;  /* 0x006000ffdc002388 */ /* 0x000fe20000000c00 */
[-C--:B------:R-:W-:Y:S02]  /*10f20*/  @!P2 LEA R20, P3, R14, R181.reuse, 0x1 ;  /* 0x000000b50e14a211 */ /* 0x080fe400078608ff */
[----:B---3--:R-:W-:Y:S02]  /*10f30*/  @!P2 LEA R8, P0, R6, R2, 0x7 ;  /* 0x000000020608a211 */ /* 0x008fe400078038ff */
[----:B------:R-:W-:Y:S02]  /*10f40*/  @!P2 LEA.HI.X R21, R14, R180, R15, 0x1, P3 ;  /* 0x000000b40e15a211 */ /* 0x000fe400018f0c0f */
[-C--:B------:R-:W-:Y:S02]  /*10f50*/  @!P2 LEA R14, P3, R18, R181.reuse, 0x1 ;  /* 0x000000b5120ea211 */ /* 0x080fe400078608ff */
        /* <DEDUP_REMOVED lines=8> */
[-C--:B------:R-:W-:Y:S01]  /*10fe0*/  @!P2 LEA.HI.X R7, R8, R180.reuse, R7, 0x1, P0 ;  /* 0x000000b40807a211 */ /* 0x080fe200000f0c07 */
[----:B------:R-:W-:Y:S02]  /*10ff0*/  @!P2 IMAD.MOV.U32 R8, RZ, RZ, R2 ;  /* 0x000000ffff08a224 */ /* 0x000fe400078e0002 */
[----:B------:R-:W-:Y:S01]  /*11000*/  @!PT LDS RZ, [RZ] ;  /* 0x00000000fffff984 */ /* 0x000fe20000000800 */
[----:B------:R-:W-:Y:S01]  /*11010*/  @!PT LDS RZ, [RZ] ;  /* 0x00000000fffff984 */ /* 0x000fe20000000800 */
[----:B------:R-:W-:Y:S01]  /*11020*/  @!PT LDS RZ, [RZ] ;  /* 0x00000000fffff984 */ /* 0x000fe20000000800 */
[----:B------:R-:W-:Y:S01]  /*11030*/  @!P2 LDGSTS.E.BYPASS.LTC128B.128 [R220+0x6800], desc[UR10][R14.64] ;  /* 0x068000000edcafae */ /* 0x000fe2000b901d4a */
[----:B------:R-:W-:Y:S02]  /*11040*/  @!P2 IMAD.MOV.U32 R9, RZ, RZ, R0 ;  /* 0x000000ffff09a224 */ /* 0x000fe400078e0000 */
[----:B------:R-:W-:Y:S01]  /*11050*/  @!P2 IMAD.MOV.U32 R18, RZ, RZ, R2 ;  /* 0x000000ffff12a224 */ /* 0x000fe200078e0002 */
[----:B------:R-:W-:Y:S01]  /*11060*/  @P2 STS.128 [R220+0x7000], RZ ;  /* 0x007000ffdc002388 */ /* 0x000fe20000000c00 */
[----:B----4-:R-:W-:Y:S03]  /*11070*/  @!P2 IMAD.WIDE.U32 R8, R12, 0xa0, R8 ;  /* 0x000000a00c08a825 */ /* 0x010fe600078e0008 */
[----:B------:R-:W-:Y:S01]  /*11080*/  @!PT LDS RZ, [RZ] ;  /* 0x00000000fffff984 */ /* 0x000fe20000000800 */
[----:B------:R-:W-:Y:S01]  /*11090*/  @!PT LDS RZ, [RZ] ;  /* 0x00000000fffff984 */ /* 0x000fe20000000800 */
[----:B------:R-:W-:Y:S01]  /*110a0*/  @!PT LDS RZ, [RZ] ;  /* 0x00000000fffff984 */ /* 0x000fe20000000800 */
[----:B------:R-:W-:Y:S01]  /*110b0*/  @!P2 LDGSTS.E.BYPASS.LTC128B.128 [R220+0x7000], desc[UR10][R6.64] ;  /* 0x0700000006dcafae */ /* 0x000fe2000b901d4a */
[----:B-----5:R-:W-:Y:S01]  /*110c0*/  @!P2 IMAD.WIDE.U32 R18, R10, 0xe0, R18 ;  /* 0x000000e00a12a825 */ /* 0x020fe200078e0012 */
[-C--:B------:R-:W-:Y:S02]  /*110d0*/  @!P2 LEA R12, P4, R8, R181.reuse, 0x1 ;  /* 0x000000b5080ca211 */ /* 0x080fe400078808ff */
[----:B------:R-:W-:Y:S01]  /*110e0*/  @P2 STS.128 [R220+0x7800], RZ ;  /* 0x007800ffdc002388 */ /* 0x000fe20000000c00 */
[----:B------:R-:W-:Y:S01]  /*110f0*/  @!P2 IMAD R13, R13, 0xa0, RZ ;  /* 0x000000a00d0da824 */ /* 0x000fe200078e02ff */
[-C--:B------:R-:W-:Y:S01]  /*11100*/  @!P2 LEA R10, P0, R18, R181.reuse, 0x1 ;  /* 0x000000b5120aa211 */ /* 0x080fe200078008ff */
[----:B-1----:R-:W-:Y:S02]  /*11110*/  @!P2 IMAD.MOV.U32 R16, RZ, RZ, R2 ;  /* 0x000000ffff10a224 */ /* 0x002fe400078e0002 */
[----:B------:R-:W-:Y:S02]  /*11120*/  @!P2 IMAD.IADD R13, R13, 0x1, R9 ;  /* 0x000000010d0da824 */ /* 0x000fe400078e0209 */
[----:B------:R-:W-:Y:S02]  /*11130*/  @!P2 IMAD.MOV.U32 R17, RZ, RZ, R0 ;  /* 0x000000ffff11a224 */ /* 0x000fe400078e0000 */
[----:B--2---:R-:W-:Y:S01]  /*11140*/  @!P2 IMAD R5, R5, 0xc0, RZ ;  /* 0x000000c00505a824 */ /* 0x004fe200078e02ff */
[-C--:B------:R-:W-:Y:S01]  /*11150*/  @!P2 LEA.HI.X R13, R8, R180.reuse, R13, 0x1, P4 ;  /* 0x000000b4080da211 */ /* 0x080fe200020f0c0d */
[----:B------:R-:W-:Y:S04]  /*11160*/  @!P2 IMAD.WIDE.U32 R16, R4, 0xc0, R16 ;  /* 0x000000c00410a825 */ /* 0x000fe800078e0010 */
[----:B------:R-:W-:Y:S01]  /*11170*/  @!PT LDS RZ, [RZ] ;  /* 0x00000000fffff984 */ /* 0x000fe20000000800 */
[----:B------:R-:W-:Y:S01]  /*11180*/  @!PT LDS RZ, [RZ] ;  /* 0x00000000fffff984 */ /* 0x000fe20000000800 */
[----:B------:R-:W-:Y:S01]  /*11190*/  @!PT LDS RZ, [RZ] ;  /* 0x00000000fffff984 */ /* 0x000fe20000000800 */
[----:B------:R-:W-:Y:S01]  /*111a0*/  @!P2 LDGSTS.E.BYPASS.LTC128B.128 [R220+0x7800], desc[UR10][R12.64] ;  /* 0x078000000cdcafae */ /* 0x000fe2000b901d4a */
[----:B------:R-:W-:Y:S01]  /*111b0*/  @!P2 IMAD.IADD R5, R5, 0x1, R17 ;  /* 0x000000010505a824 */ /* 0x000fe200078e0211 */
[C---:B------:R-:W-:Y:S01]  /*111c0*/  @!P2 LEA R4, P3, R16.reuse, R181, 0x1 ;  /* 0x000000b51004a211 */ /* 0x040fe200078608ff */
[----:B------:R-:W-:Y:S01]  /*111d0*/  @!P2 IMAD R11, R11, 0xe0, RZ ;  /* 0x000000e00b0ba824 */ /* 0x000fe200078e02ff */
[----:B------:R-:W-:Y:S02]  /*111e0*/  @P2 STS.128 [R220+0x8000], RZ ;  /* 0x008000ffdc002388 */ /* 0x000fe40000000c00 */
[-C--:B------:R-:W-:Y:S01]  /*111f0*/  @!P2 LEA.HI.X R5, R16, R180.reuse, R5, 0x1, P3 ;  /* 0x000000b41005a211 */ /* 0x080fe200018f0c05 */
[----:B------:R-:W-:Y:S04]  /*11200*/  @!P2 IMAD.IADD R11, R11, 0x1, R19 ;  /* 0x000000010b0ba824 */ /* 0x000fe800078e0213 */
[----:B------:R-:W-:Y:S01]  /*11210*/  @!PT LDS RZ, [RZ] ;  /* 0x00000000fffff984 */ /* 0x000fe20000000800 */
[----:B------:R-:W-:Y:S01]  /*11220*/  @!PT LDS RZ, [RZ] ;  /* 0x00000000fffff984 */ /* 0x000fe20000000800 */
[----:B------:R-:W-:Y:S01]  /*11230*/  @!PT LDS RZ, [RZ] ;  /* 0x00000000fffff984 */ /* 0x000fe20000000800 */
[----:B------:R-:W-:Y:S01]  /*11240*/  @!P2 LDGSTS.E.BYPASS.LTC128B.128 [R220+0x8000], desc[UR10][R4.64] ;  /* 0x0800000004dcafae */ /* 0x000fe2000b901d4a */
[----:B------:R-:W-:Y:S02]  /*11250*/  @!P2 LEA.HI.X R11, R18, R180, R11, 0x1, P0 ;  /* 0x000000b4120ba211 */ /* 0x000fe400000f0c0b */
[----:B------:R-:W-:Y:S01]  /*11260*/  PLOP3.LUT P0, PT, PT, PT, UP0, 0x80, 0x0 ;  /* 0x000000000000781c */ /* 0x000fe20003f0f008 */
[----:B------:R-:W-:Y:S04]  /*11270*/  @P2 STS.128 [R220+0x8800], RZ ;  /* 0x008800ffdc002388 */ /* 0x000fe80000000c00 */
[----:B------:R-:W-:Y:S01]  /*11280*/  @!PT LDS RZ, [RZ] ;  /* 0x00000000fffff984 */ /* 0x000fe20000000800 */
[----:B------:R-:W-:Y:S01]  /*11290*/  @!PT LDS RZ, [RZ] ;  /* 0x00000000fffff984 */ /* 0x000fe20000000800 */
[----:B------:R-:W-:Y:S01]  /*112a0*/  @!PT LDS RZ, [RZ] ;  /* 0x00000000fffff984 */ /* 0x000fe20000000800 */
[----:B------:R1:W-:Y:S04]  /*112b0*/  @!P2 LDGSTS.E.BYPASS.LTC128B.128 [R220+0x8800], desc[UR10][R10.64] ;  /* 0x088000000adcafae */ /* 0x0003e8000b901d4a */
[----:B------:R-:W-:Y:S04]  /*112c0*/  LDSM.16.M88.4 R128, [R198] ;  /* 0x00000000c680783b */ /* 0x000fe80000000200 */
[----:B------:R-:W0:Y:S04]  /*112d0*/  LDGDEPBAR ;  /* 0x00000000000079af */ /* 0x000e280000000000 */
[----:B------:R-:W2:Y:S04]  /*112e0*/  LDSM.16.M88.4 R16, [R196+0x1400] ;  /* 0x00140000c410783b */ /* 0x000ea80000000200 */
[----:B------:R-:W3:Y:S04]  /*112f0*/  LDSM.16.M88.4 R24, [R196+0x1800] ;  /* 0x00180000c418783b */ /* 0x000ee80000000200 */
[----:B------:R-:W4:Y:S04]  /*11300*/  LDSM.16.M88.4 R32, [R196+0x1c00] ;  /* 0x001c0000c420783b */ /* 0x000f280000000200 */
[----:B------:R-:W-:Y:S04]  /*11310*/  LDSM.16.M88.4 R40, [R196+0x2000] ;  /* 0x00200000c428783b */ /* 0x000fe80000000200 */
[----:B-1----:R-:W1:Y:S04]  /*11320*/  LDSM.16.M88.4 R8, [R196+0x1000] ;  /* 0x00100000c408783b */ /* 0x002e680000000200 */
        /* <DEDUP_REMOVED lines=8> */
[C---:B---3--:R-:W-:Y:S03]  /*113b0*/  HMMA.16816.F32 R20, R128.reuse, R24, RZ ;  /* 0x000000188014723c */ /* 0x048fe600000018ff */
[----:B------:R-:W3:Y:S03]  /*113c0*/  LDSM.16.M88.4 R104, [R196+0x4000] ;  /* 0x00400000c468783b */ /* 0x000ee60000000200 */
[C---:B----4-:R-:W-:Y:S01]  /*113d0*/  HMMA.16816.F32 R28, R128.reuse, R32, RZ ;  /* 0x00000020801c723c */ /* 0x050fe200000018ff */
[----:B------:R-:W4:Y:S04]  /*113e0*/  LDSM.16.M88.4 R112, [R196+0x4400] ;  /* 0x00440000c470783b */ /* 0x000f280000000200 */
[----:B------:R-:W4:Y:S01]  /*113f0*/  LDSM.16.M88.4 R120, [R196+0x4800] ;  /* 0x00480000c478783b */ /* 0x000f220000000200 */
[C---:B-1----:R-:W-:Y:S03]  /*11400*/  HMMA.16816.F32 R4, R128.reuse, R8, RZ ;  /* 0x000000088004723c */ /* 0x042fe600000018ff */
[----:B------:R-:W1:Y:S03]  /*11410*/  LDSM.16.M88.4 R140, [R196+0x4c00] ;  /* 0x004c0000c48c783b */ /* 0x000e660000000200 */
[C---:B------:R-:W-:Y:S01]  /*11420*/  HMMA.16816.F32 R8, R128.reuse, R10, RZ ;  /* 0x0000000a8008723c */ /* 0x040fe200000018ff */
[----:B------:R-:W-:Y:S04]  /*11430*/  LDSM.16.M88.4 R132, [R197] ;  /* 0x00000000c584783b */ /* 0x000fe80000000200 */
[----:B------:R-:W1:Y:S01]  /*11440*/  LDSM.16.M88.4 R136, [R3] ;  /* 0x000000000388783b */ /* 0x000e620000000200 */
[C---:B------:R-:W-:Y:S03]  /*11450*/  HMMA.16816.F32 R36, R128.reuse, R40, RZ ;  /* 0x000000288024723c */ /* 0x040fe600000018ff */
[----:B------:R-:W1:Y:S03]  /*11460*/  LDSM.16.M88.4 R192, [R3+0x400] ;  /* 0x0004000003c0783b */ /* 0x000e660000000200 */
[C---:B-----5:R-:W-:Y:S01]  /*11470*/  HMMA.16816.F32 R44, R128.reuse, R48, RZ ;  /* 0x00000030802c723c */ /* 0x060fe200000018ff */
[----:B------:R-:W5:Y:S04]  /*11480*/  LDSM.16.M88.4 R188, [R3+0x800] ;  /* 0x0008000003bc783b */ /* 0x000f680000000200 */
[----:B------:R-:W5:Y:S01]  /*11490*/  LDSM.16.M88.4 R184, [R3+0xc00] ;  /* 0x000c000003b8783b */ /* 0x000f620000000200 */
[C---:B------:R-:W-:Y:S03]  /*114a0*/  HMMA.16816.F32 R52, R128.reuse, R56, RZ ;  /* 0x000000388034723c */ /* 0x040fe600000018ff */
[----:B------:R-:W5:Y:S03]  /*114b0*/  LDSM.16.M88.4 R180, [R3+0x1000] ;  /* 0x0010000003b4783b */ /* 0x000f660000000200 */
[C---:B------:R-:W-:Y:S01]  /*114c0*/  HMMA.16816.F32 R60, R128.reuse, R64, RZ ;  /* 0x00000040803c723c */ /* 0x040fe200000018ff */
[----:B------:R-:W5:Y:S04]  /*114d0*/  LDSM.16.M88.4 R176, [R3+0x1400] ;  /* 0x0014000003b0783b */ /* 0x000f680000000200 */
[----:B------:R-:W5:Y:S01]  /*114e0*/  LDSM.16.M88.4 R172, [R3+0x1800] ;  /* 0x0018000003ac783b */ /* 0x000f620000000200 */
[C---:B------:R-:W-:Y:S03]  /*114f0*/  HMMA.16816.F32 R68, R128.reuse, R72, RZ ;  /* 0x000000488044723c */ /* 0x040fe600000018ff */
[----:B------:R-:W5:Y:S03]  /*11500*/  LDSM.16.M88.4 R168, [R3+0x1c00] ;  /* 0x001c000003a8783b */ /* 0x000f660000000200 */
[C---:B------:R-:W-:Y:S01]  /*11510*/  HMMA.16816.F32 R76, R128.reuse, R80, RZ ;  /* 0x00000050804c723c */ /* 0x040fe200000018ff */
[----:B------:R-:W5:Y:S04]  /*11520*/  LDSM.16.M88.4 R164, [R3+0x2000] ;  /* 0x0020000003a4783b */ /* 0x000f680000000200 */
[----:B------:R-:W5:Y:S01]  /*11530*/  LDSM.16.M88.4 R160, [R3+0x2400] ;  /* 0x0024000003a0783b */ /* 0x000f620000000200 */
[C---:B--2---:R-:W-:Y:S03]  /*11540*/  HMMA.16816.F32 R84, R128.reuse, R88, RZ ;  /* 0x000000588054723c */ /* 0x044fe600000018ff */
[----:B------:R-:W2:Y:S03]  /*11550*/  LDSM.16.M88.4 R156, [R3+0x2800] ;  /* 0x00280000039c783b */ /* 0x000ea60000000200 */
[C---:B------:R-:W-:Y:S01]  /*11560*/  HMMA.16816.F32 R92, R128.reuse, R96, RZ ;  /* 0x00000060805c723c */ /* 0x040fe200000018ff */
[----:B------:R-:W2:Y:S04]  /*11570*/  LDSM.16.M88.4 R152, [R3+0x2c00] ;  /* 0x002c00000398783b */ /* 0x000ea80000000200 */
[----:B------:R-:W2:Y:S01]  /*11580*/  LDSM.16.M88.4 R148, [R3+0x3000] ;  /* 0x003000000394783b */ /* 0x000ea20000000200 */
[C---:B---3--:R-:W-:Y:S03]  /*11590*/  HMMA.16816.F32 R100, R128.reuse, R104, RZ ;  /* 0x000000688064723c */ /* 0x048fe600000018ff */
[----:B------:R-:W3:Y:S03]  /*115a0*/  LDSM.16.M88.4 R144, [R3+0x3400] ;  /* 0x003400000390783b */ /* 0x000ee60000000200 */
[C---:B----4-:R-:W-:Y:S06]  /*115b0*/  HMMA.16816.F32 R108, R128.reuse, R112, RZ ;  /* 0x00000070806c723c */ /* 0x050fec00000018ff */
        /* <DEDUP_REMOVED lines=18> */
[C---:B------:R-:W-:Y:S06]  /*116e0*/  HMMA.16816.F32 R4, R132.reuse, R136, R4 ;  /* 0x000000888404723c */ /* 0x040fec0000001804 */
[C---:B------:R-:W-:Y:S01]  /*116f0*/  HMMA.16816.F32 R8, R132.reuse, R138, R8 ;  /* 0x0000008a8408723c */ /* 0x040fe20000001808 */
[----:B------:R-:W4:Y:S01]  /*11700*/  LDSM.16.M88.4 R136, [R3+0x3c00] ;  /* 0x003c00000388783b */ /* 0x000f220000000200 */
[----:B------:R-:W-:Y:S04]  /*11710*/  DEPBAR.LE SB0, 0x0 ;  /* 0x000080000000791a */ /* 0x000fe80000000000 */
[C---:B------:R-:W-:Y:S01]  /*11720*/  HMMA.16816.F32 R12, R132.reuse, R192, R12 ;  /* 0x000000c0840c723c */ /* 0x040fe2000000180c */
[----:B------:R-:W-:Y:S05]  /*11730*/  BAR.SYNC.DEFER_BLOCKING 0x0 ;  /* 0x0000000000007b1d */ /* 0x000fea0000010000 */
[C---:B------:R-:W-:Y:S06]  /*11740*/  HMMA.16816.F32 R16, R132.reuse, R194, R16 ;  /* 0x000000c28410723c */ /* 0x040fec0000001810 */
[C---:B-----5:R-:W-:Y:S06]  /*11750*/  HMMA.16816.F32 R20, R132.reuse, R188, R20 ;  /* 0x000000bc8414723c */ /* 0x060fec0000001814 */
[C---:B------:R-:W-:Y:S06]  /*11760*/  HMMA.16816.F32 R24, R132.reuse, R190, R24 ;  /* 0x000000be8418723c */ /* 0x040fec0000001818 */
        /* <DEDUP_REMOVED lines=20> */
[C---:B------:R-:W-:Y:S06]  /*118b0*/  HMMA.16816.F32 R100, R132.reuse, R148, R100 ;  /* 0x000000948464723c */ /* 0x040fec0000001864 */
[C---:B------:R-:W-:Y:S06]  /*118c0*/  HMMA.16816.F32 R104, R132.reuse, R150, R104 ;  /* 0x000000968468723c */ /* 0x040fec0000001868 */
[C---:B---3--:R-:W-:Y:S06]  /*118d0*/  HMMA.16816.F32 R108, R132.reuse, R144, R108 ;  /* 0x00000090846c723c */ /* 0x048fec000000186c */
[C---:B------:R-:W-:Y:S06]  /*118e0*/  HMMA.16816.F32 R112, R132.reuse, R146, R112 ;  /* 0x000000928470723c */ /* 0x040fec0000001870 */
[C---:B-1----:R-:W-:Y:S06]  /*118f0*/  HMMA.16816.F32 R116, R132.reuse, R140, R116 ;  /* 0x0000008c8474723c */ /* 0x042fec0000001874 */
[C---:B------:R-:W-:Y:S06]  /*11900*/  HMMA.16816.F32 R120, R132.reuse, R142, R120 ;  /* 0x0000008e8478723c */ /* 0x040fec0000001878 */
[C---:B----4-:R-:W-:Y:S06]  /*11910*/  HMMA.16816.F32 R124, R132.reuse, R136, R124 ;  /* 0x00000088847c723c */ /* 0x050fec000000187c */
        /* <DEDUP_REMOVED lines=10> */
[----:B------:R-:W-:Y:S04]  /*119c0*/  USHF.L.U32 UR7, UR6, 0x8, URZ ;  /* 0x0000000806077899 */ /* 0x000fe8000800063f */
[----:B------:R-:W-:Y:S02]  /*119d0*/  UIADD3 UR9, UR7, -0x200, URZ ;  /* 0xfffffe0007097890 */ /* 0x000fe4000fffe03f */
[----:B------:R-:W-:Y:S04]  /*119e0*/  UIADD3 UR7, UR7, -0x100, URZ ;  /* 0xffffff0007077890 */ /* 0x000fe8000fffe03f */
[----:B------:R-:W-:Y:S02]  /*119f0*/  MOV R137, UR9 ;  /* 0x0000000900897c02 */ /* 0x000fe40008000f00 */
[----:B------:R-:W-:Y:S02]  /*11a00*/  IMAD.U32 R139, RZ, RZ, UR7 ;  /* 0x00000007ff8b7e24 */ /* 0x000fe4000f8e00ff */
[----:B------:R-:W-:Y:S03]  /*11a10*/  IABS R137, R137 ;  /* 0x0000008900897213 */ /* 0x000fe60000000000 */
[----:B------:R-:W-:Y:S02]  /*11a20*/  IABS R139, R139 ;  /* 0x0000008b008b7213 */ /* 0x000fe40000000000 */
[----:B-1----:R-:W-:Y:S04]  /*11a30*/  IABS R0, R2 ;  /* 0x0000000200007213 */ /* 0x002fe80000000000 */
[----:B------:R-:W1:Y:S10]  /*11a40*/  I2F.RP R132, R0 ;  /* 0x0000000000847306 */ /* 0x000e740000209400 */
        /* <DEDUP_REMOVED lines=38> */
[----:B------:R-:W1:Y:S01]  /*11cb0*/  LDC.64 R132, c[0x0][0x230] ;  /* 0x00008c00ff847b82 */ /* 0x000e620000000a00 */
[----:B------:R3:W4:Y:S01]  /*11cc0*/  LDG.E R137, desc[UR10][R136.64] ;  /* 0x0000000a88897981 */ /* 0x000722000c1e1900 */
[----:B------:R-:W-:Y:S03]  /*11cd0*/  IMAD R0, R0, R2, -0x100 ;  /* 0xffffff0000007424 */ /* 0x000fe600078e0202 */
[----:B------:R-:W4:Y:S01]  /*11ce0*/  LDG.E R138, desc[UR10][R138.64] ;  /* 0x0000000a8a8a7981 */ /* 0x000f22000c1e1900 */
[-C--:B------:R-:W-:Y:S01]  /*11cf0*/  IMAD.WIDE.U32 R142, R0, R135.reuse, RZ ;  /* 0x00000087008e7225 */ /* 0x080fe200078e00ff */
[----:B------:R-:W-:Y:S05]  /*11d00*/  SHF.R.S32.HI R2, RZ, 0x1f, R0 ;  /* 0x0000001fff027819 */ /* 0x000fea0000011400 */
[----:B------:R-:W-:Y:S01]  /*11d10*/  IMAD R2, R2, R135, RZ ;  /* 0x0000008702027224 */ /* 0x000fe200078e02ff */
[----:B---3--:R-:W3:Y:S03]  /*11d20*/  LDC R136, c[0x0][0x24c] ;  /* 0x00009300ff887b82 */ /* 0x008ee60000000800 */
[----:B---3--:R-:W-:Y:S04]  /*11d30*/  IMAD R2, R0, R136, R2 ;  /* 0x0000008800027224 */ /* 0x008fe800078e0202 */
[----:B------:R-:W-:Y:S01]  /*11d40*/  IMAD.IADD R143, R143, 0x1, R2 ;  /* 0x000000018f8f7824 */ /* 0x000fe200078e0202 */
[----:B----4-:R-:W-:Y:S04]  /*11d50*/  IADD3 R137, -R138, R137, RZ ;  /* 0x000000898a897210 */ /* 0x010fe80007ffe1ff */
[----:B------:R-:W-:Y:S01]  /*11d60*/  SHF.R.S32.HI R0, RZ, 0x1f, R137 ;  /* 0x0000001fff007819 */ /* 0x000fe20000011489 */
[CC--:B-1----:R-:W-:Y:S04]  /*11d70*/  IMAD.WIDE.U32 R142, R137.reuse, R132.reuse, R142 ;  /* 0x00000084898e7225 */ /* 0x0c2fe800078e008e */
[----:B------:R-:W-:Y:S04]  /*11d80*/  IMAD R0, R0, R132, RZ ;  /* 0x0000008400007224 */ /* 0x000fe800078e02ff */
[----:B------:R-:W-:Y:S05]  /*11d90*/  IMAD R0, R137, R133, R0 ;  /* 0x0000008589007224 */ /* 0x000fea00078e0200 */
[----:B------:R-:W-:Y:S07]  /*11da0*/  IADD3 R136, R143, R0, RZ ;  /* 0x000000008f887210 */ /* 0x000fee0007ffe0ff */
.L_x_1709:
[----:B------:R1:W-:Y:S01]  /*11db0*/  @P2 STS [R220+0x1004], RZ ;  /* 0x001004ffdc002388 */ /* 0x0003e20000000800 */
[CC--:B------:R-:W-:Y:S01]  /*11dc0*/  LEA R140, P3, R142.reuse, R225.reuse, 0x1 ;  /* 0x000000e18e8c7211 */ /* 0x0c0fe200078608ff */
[----:B------:R-:W3:Y:S01]  /*11dd0*/  @!P2 LDC R137, c[0x0][0x24c] ;  /* 0x00009300ff89ab82 */ /* 0x000ee20000000800 */
[C---:B------:R-:W-:Y:S01]  /*11de0*/  @!P2 IADD3 R2, P0, R142.reuse, UR15, RZ ;  /* 0x0000000f8e02ac10 */ /* 0x040fe2000ff1e0ff */
[----:B------:R1:W-:Y:S01]  /*11df0*/  @P2 STS.64 [R220+0x1008], RZ ;  /* 0x001008ffdc002388 */ /* 0x0003e20000000a00 */
[--C-:B------:R-:W-:Y:S01]  /*11e00*/  LEA.HI.X R141, R142, R224, R136.reuse, 0x1, P3 ;  /* 0x000000e08e8d7211 */ /* 0x100fe200018f0c88 */
[----:B------:R-:W-:Y:S01]  /*11e10*/  @!P2 IMAD.MOV.U32 R149, RZ, RZ, R136 ;  /* 0x000000ffff95a224 */ /* 0x000fe200078e0088 */
[----:B------:R-:W-:Y:S01]  /*11e20*/  @!P2 IADD3.X R0, R136, UR14, RZ, P0, !PT ;  /* 0x0000000e8800ac10 */ /* 0x000fe200087fe4ff */
[----:B------:R1:W-:Y:S01]  /*11e30*/  @P2 STS [R220+0x1000], RZ ;  /* 0x001000ffdc002388 */ /* 0x0003e20000000800 */
[CC--:B------:R-:W-:Y:S01]  /*11e40*/  @!P2 LEA R144, P0, R2.reuse, R225.reuse, 0x1 ;  /* 0x000000e10290a211 */ /* 0x0c0fe200078008ff */
[----:B------:R-:W4:Y:S01]  /*11e50*/  @!P2 LDC R133, c[0x0][0x24c] ;  /* 0x00009300ff85ab82 */ /* 0x000f220000000800 */
[----:B------:R-:W-:Y:S01]  /*11e60*/  @!P2 LEA R139, P3, R135, R142, 0x6 ;  /* 0x0000008e878ba211 */ /* 0x000fe200078630ff */
[----:B------:R-:W-:Y:S01]  /*11e70*/  @!PT LDS RZ, [RZ] ;  /* 0x00000000fffff984 */ /* 0x000fe20000000800 */
[----:B------:R-:W-:Y:S01]  /*11e80*/  @!PT LDS RZ, [RZ] ;  /* 0x00000000fffff984 */ /* 0x000fe20000000800 */
[----:B------:R-:W-:Y:S01]  /*11e90*/  @!PT LDS RZ, [RZ] ;  /* 0x00000000fffff984 */ /* 0x000fe20000000800 */
[----:B------:R-:W-:Y:S01]  /*11ea0*/  @!P2 LDGSTS.E.BYPASS.LTC128B.128 [R220+0x1000], desc[UR10][R140.64] ;  /* 0x010000008cdcafae */ /* 0x000fe2000b901d4a */
[----:B------:R-:W-:Y:S01]  /*11eb0*/  @!P2 LEA.HI.X R145, R2, R224, R0, 0x1, P0 ;  /* 0x000000e00291a211 */ /* 0x000fe200000f0c00 */
[----:B------:R-:W-:Y:S01]  /*11ec0*/  @!P2 IMAD.MOV.U32 R147, RZ, RZ, R136 ;  /* 0x000000ffff93a224 */ /* 0x000fe200078e0088 */
[-C--:B------:R-:W-:Y:S01]  /*11ed0*/  @!P2 LEA R138, P0, R139, R225.reuse, 0x1 ;  /* 0x000000e18b8aa211 */ /* 0x080fe200078008ff */
[----:B------:R1:W-:Y:S01]  /*11ee0*/  @P2 STS.128 [R220+0x1800], RZ ;  /* 0x001800ffdc002388 */ /* 0x0003e20000000c00 */
[----:B--2---:R-:W-:Y:S01]  /*11ef0*/  @!P2 LEA.HI.X R134, R135, R136, R134, 0x6, P3 ;  /* 0x000000888786a211 */ /* 0x004fe200018f3486 */
[----:B------:R-:W2:Y:S01]  /*11f00*/  @!P2 LDC R132, c[0x0][0x24c] ;  /* 0x00009300ff84ab82 */ /* 0x000ea20000000800 */
[----:B------:R-:W-:Y:S01]  /*11f10*/  @!P2 IMAD.MOV.U32 R143, RZ, RZ, R136 ;  /* 0x000000ffff8fa224 */ /* 0x000fe200078e0088 */
[----:B------:R-:W-:Y:S01]  /*11f20*/  @!PT LDS RZ, [RZ] ;  /* 0x00000000fffff984 */ /* 0x000fe20000000800 */
[----:B------:R-:W-:Y:S01]  /*11f30*/  @!PT LDS RZ, [RZ] ;  /* 0x00000000fffff984 */ /* 0x000fe20000000800 */
[----:B------:R-:W-:Y:S01]  /*11f40*/  @!PT LDS RZ, [RZ] ;  /* 0x00000000fffff984 */ /* 0x000fe20000000800 */
[----:B------:R5:W-:Y:S01]  /*11f50*/  @!P2 LDGSTS.E.BYPASS.LTC128B.128 [R220+0x1800], desc[UR10][R144.64] ;  /* 0x0180000090dcafae */ /* 0x000be2000b901d4a */
[----:B------:R-:W-:Y:S01]  /*11f60*/  @!P2 LEA.HI.X R139, R139, R224, R134, 0x1, P0 ;  /* 0x000000e08b8ba211 */ /* 0x000fe200000f0c86 */
[--C-:B------:R-:W-:Y:S02]  /*11f70*/  @!P2 IMAD.MOV.U32 R148, RZ, RZ, R142.reuse ;  /* 0x000000ffff94a224 */ /* 0x100fe400078e008e */
[----:B------:R1:W-:Y:S01]  /*11f80*/  @P2 STS.128 [R220+0x2000], RZ ;  /* 0x002000ffdc002388 */ /* 0x0003e20000000c00 */
[----:B------:R-:W-:Y:S01]  /*11f90*/  @!P2 IMAD.MOV.U32 R146, RZ, RZ, R142 ;  /* 0x000000ffff92a224 */ /* 0x000fe200078e008e */
[----:B------:R-:W1:Y:S01]  /*11fa0*/  @!P2 LDC R2, c[0x0][0x24c] ;  /* 0x00009300ff02ab82 */ /* 0x000e620000000800 */
[C---:B------:R-:W-:Y:S01]  /*11fb0*/  @!P2 IMAD.WIDE.U32 R148, R135.reuse, 0x60, R148 ;  /* 0x000000608794a825 */ /* 0x040fe200078e0094 */
[----:B------:R-:W-:Y:S01]  /*11fc0*/  @!PT LDS RZ, [RZ] ;  /* 0x00000000fffff984 */ /* 0x000fe20000000800 */
[----:B------:R-:W-:Y:S01]  /*11fd0*/  @!PT LDS RZ, [RZ] ;  /* 0x00000000fffff984 */ /* 0x000fe20000000800 */
[----:B------:R-:W-:Y:S01]  /*11fe0*/  @!PT LDS RZ, [RZ] ;  /* 0x00000000fffff984 */ /* 0x000fe20000000800 */
[----:B------:R3:W-:Y:S03]  /*11ff0*/  @!P2 LDGSTS.E.BYPASS.LTC128B.128 [R220+0x2000], desc[UR10][R138.64] ;  /* 0x020000008adcafae */ /* 0x0007e6000b901d4a */
[C---:B------:R-:W-:Y:S01]  /*12000*/  @!P2 IMAD.WIDE.U32 R146, R135.reuse, 0xa0, R146 ;  /* 0x000000a08792a825 */ /* 0x040fe200078e0092 */
[----:B------:R1:W-:Y:S02]  /*12010*/  @P2 STS.128 [R220+0x2800], RZ ;  /* 0x002800ffdc002388 */ /* 0x0003e40000000c00 */
[-C--:B------:R-:W-:Y:S01]  /*12020*/  @!P2 LEA R150, P3, R148, R225.reuse, 0x1 ;  /* 0x000000e19496a211 */ /* 0x080fe200078608ff */
[----:B------:R-:W4:Y:S01]  /*12030*/  @!P2 LDC R0, c[0x0][0x24c] ;  /* 0x00009300ff00ab82 */ /* 0x000f220000000800 */
[----:B-----5:R-:W-:Y:S02]  /*12040*/  @!P2 IMAD.MOV.U32 R145, RZ, RZ, R136 ;  /* 0x000000ffff91a224 */ /* 0x020fe400078e0088 */
[----:B------:R-:W-:Y:S04]  /*12050*/  @!P2 IMAD.MOV.U32 R144, RZ, RZ, R142 ;  /* 0x000000ffff90a224 */ /* 0x000fe800078e008e */
[----:B------:R-:W-:Y:S01]  /*12060*/  @!P2 IMAD.WIDE.U32 R144, R135, 0xc0, R144 ;  /* 0x000000c08790a825 */ /* 0x000fe200078e0090 */
[-C--:B---3--:R-:W-:Y:S03]  /*12070*/  @!P2 LEA R138, P4, R146, R225.reuse, 0x1 ;  /* 0x000000e1928aa211 */ /* 0x088fe600078808ff */
[----:B----4-:R-:W-:Y:S02]  /*12080*/  @!P2 IMAD R0, R0, 0xe0, RZ ;  /* 0x000000e00000a824 */ /* 0x010fe400078e02ff */
[----:B------:R-:W-:Y:S01]  /*12090*/  @!P2 IMAD R134, R137, 0x60, RZ ;  /* 0x000000608986a824 */ /* 0x000fe200078e02ff */
[C---:B------:R-:W-:Y:S01]  /*120a0*/  @!P2 LEA R137, P0, R135.reuse, R142, 0x7 ;  /* 0x0000008e8789a211 */ /* 0x040fe200078038ff */
[----:B--2---:R-:W-:Y:S02]  /*120b0*/  @!P2 IMAD R132, R132, 0xa0, RZ ;  /* 0x000000a08484a824 */ /* 0x004fe400078e02ff */
[----:B------:R-:W-:Y:S01]  /*120c0*/  @!P2 IMAD.IADD R134, R134, 0x1, R149 ;  /* 0x000000018686a824 */ /* 0x000fe200078e0295 */
[----:B------:R-:W-:Y:S01]  /*120d0*/  @!P2 LEA.HI.X R133, R135, R136, R133, 0x7, P0 ;  /* 0x000000888785a211 */ /* 0x000fe200000f3c85 */
[----:B------:R-:W-:Y:S01]  /*120e0*/  @!P2 IMAD.IADD R132, R132, 0x1, R147 ;  /* 0x000000018484a824 */ /* 0x000fe200078e0293 */
[-C--:B------:R-:W-:Y:S01]  /*120f0*/  @!P2 LEA R136, P0, R137, R225.reuse, 0x1 ;  /* 0x000000e18988a211 */ /* 0x080fe200078008ff */
[----:B-1----:R-:W-:Y:S01]  /*12100*/  @!P2 IMAD R2, R2, 0xc0, RZ ;  /* 0x000000c00202a824 */ /* 0x002fe200078e02ff */
[-C--:B------:R-:W-:Y:S01]  /*12110*/  @!P2 LEA.HI.X R151, R148, R224.reuse, R134, 0x1, P3 ;  /* 0x000000e09497a211 */ /* 0x080fe200018f0c86 */
[----:B------:R-:W-:Y:S01]  /*12120*/  @!P2 IMAD.WIDE.U32 R142, R135, 0xe0, R142 ;  /* 0x000000e0878ea825 */ /* 0x000fe200078e008e */
[-C--:B------:R-:W-:Y:S02]  /*12130*/  @!P2 LEA.HI.X R137, R137, R224.reuse, R133, 0x1, P0 ;  /* 0x000000e08989a211 */ /* 0x080fe400000f0c85 */
[-C--:B------:R-:W-:Y:S01]  /*12140*/  @!P2 LEA.HI.X R139, R146, R224.reuse, R132, 0x1, P4 ;  /* 0x000000e0928ba211 */ /* 0x080fe200020f0c84 */
[----:B------:R-:W-:Y:S01]  /*12150*/  @!PT LDS RZ, [RZ] ;  /* 0x00000000fffff984 */ /* 0x000fe20000000800 */
[----:B------:R-:W-:Y:S01]  /*12160*/  @!PT LDS RZ, [RZ] ;  /* 0x00000000fffff984 */ /* 0x000fe20000000800 */
[----:B------:R-:W-:Y:S01]  /*12170*/  @!PT LDS RZ, [RZ] ;  /* 0x00000000fffff984 */ /* 0x000fe20000000800 */
[----:B------:R1:W-:Y:S01]  /*12180*/  @!P2 LDGSTS.E.BYPASS.LTC128B.128 [R220+0x2800], desc[UR10][R150.64] ;  /* 0x0280000096dcafae */ /* 0x0003e2000b901d4a */
[-C--:B------:R-:W-:Y:S01]  /*12190*/  @!P2 LEA R134, P3, R144, R225.reuse, 0x1 ;  /* 0x000000e19086a211 */ /* 0x080fe200078608ff */
[----:B------:R-:W-:Y:S01]  /*121a0*/  @!P2 IMAD.IADD R2, R2, 0x1, R145 ;  /* 0x000000010202a824 */ /* 0x000fe200078e0291 */
[----:B------:R-:W-:Y:S01]  /*121b0*/  @!P2 LEA R148, P0, R142, R225, 0x1 ;  /* 0x000000e18e94a211 */ /* 0x000fe200078008ff */
[----:B------:R1:W-:Y:S01]  /*121c0*/  @P2 STS.128 [R220+0x3000], RZ ;  /* 0x003000ffdc002388 */ /* 0x0003e20000000c00 */
[----:B------:R-:W-:Y:S02]  /*121d0*/  @!P2 IMAD.IADD R0, R0, 0x1, R143 ;  /* 0x000000010000a824 */ /* 0x000fe400078e028f */
[-C--:B------:R-:W-:Y:S01]  /*121e0*/  @!P2 LEA.HI.X R135, R144, R224.reuse, R2, 0x1, P3 ;  /* 0x000000e09087a211 */ /* 0x080fe200018f0c02 */
[----:B------:R-:W-:Y:S01]  /*121f0*/  @!PT LDS RZ, [RZ] ;  /* 0x00000000fffff984 */ /* 0x000fe20000000800 */
[----:B------:R-:W-:Y:S01]  /*12200*/  @!PT LDS RZ, [RZ] ;  /* 0x00000000fffff984 */ /* 0x000fe20000000800 */
[----:B------:R-:W-:Y:S01]  /*12210*/  @!PT LDS RZ, [RZ] ;  /* 0x00000000fffff984 */ /* 0x000fe20000000800 */
[----:B------:R1:W-:Y:S01]  /*12220*/  @!P2 LDGSTS.E.BYPASS.LTC128B.128 [R220+0x3000], desc[UR10][R136.64] ;  /* 0x0300000088dcafae */ /* 0x0003e2000b901d4a */
[----:B------:R-:W-:Y:S01]  /*12230*/  IMAD.MOV.U32 R225, RZ, RZ, R140 ;  /* 0x000000ffffe17224 */ /* 0x000fe200078e008c */
[----:B------:R-:W-:Y:S01]  /*12240*/  @!P2 LEA.HI.X R149, R142, R224, R0, 0x1, P0 ;  /* 0x000000e08e95a211 */ /* 0x000fe200000f0c00 */
[----:B------:R-:W-:Y:S01]  /*12250*/  IMAD.MOV.U32 R224, RZ, RZ, R141 ;  /* 0x000000ffffe07224 */ /* 0x000fe200078e008d */
        /* <DEDUP_REMOVED lines=16> */
.L_x_1708:
[----:B------:R-:W-:Y:S02]  /*12360*/  UIADD3 UR7, UR6, -0x1, URZ ;  /* 0xffffffff06077890 */ /* 0x000fe4000fffe03f */
[----:B------:R-:W-:Y:S04]  /*12370*/  UISETP.GT.AND UP0, UPT, UR6, 0x1, UPT ;  /* 0x000000010600788c */ /* 0x000fe8000bf04270 */
[----:B------:R-:W-:Y:S01]  /*12380*/  MOV R0, UR7 ;  /* 0x0000000700007c02 */ /* 0x000fe20008000f00 */
[----:B------:R-:W-:Y:S03]  /*12390*/  UMOV UR6, UR7 ;  /* 0x0000000700067c82 */ /* 0x000fe60008000000 */
[----:B------:R-:W-:Y:S04]  /*123a0*/  LEA R133, R0, R201, 0x8 ;  /* 0x000000c900857211 */ /* 0x000fe800078e40ff */
[C---:B-1----:R-:W-:Y:S02]  /*123b0*/  IADD3 R135, R133.reuse, 0x61, RZ ;  /* 0x0000006185877810 */ /* 0x042fe40007ffe0ff */
[----:B------:R-:W-:Y:S02]  /*123c0*/  I2FP.F32.S32 R0, R133 ;  /* 0x0000008500007245 */ /* 0x000fe40000201400 */
[C---:B------:R-:W-:Y:S02]  /*123d0*/  IADD3 R132, R133.reuse, 0x8, RZ ;  /* 0x0000000885847810 */ /* 0x040fe40007ffe0ff */
[C---:B------:R-:W-:Y:S01]  /*123e0*/  IADD3 R134, R133.reuse, 0x9, RZ ;  /* 0x0000000985867810 */ /* 0x040fe20007ffe0ff */
[C---:B------:R-:W-:Y:S01]  /*123f0*/  FFMA.FTZ R4, R0.reuse, UR5, R4 ;  /* 0x0000000500047c23 */ /* 0x040fe20008010004 */
[----:B------:R-:W-:Y:S01]  /*12400*/  FFMA.FTZ R6, R0, UR5, R6 ;  /* 0x0000000500067c23 */ /* 0x000fe20008010006 */
[----:B------:R-:W-:Y:S02]  /*12410*/  I2FP.F32.S32 R0, R132 ;  /* 0x0000008400007245 */ /* 0x000fe40000201400 */
[C---:B------:R-:W-:Y:S02]  /*12420*/  IADD3 R132, R133.reuse, 0x10, RZ ;  /* 0x0000001085847810 */ /* 0x040fe40007ffe0ff */
[C---:B------:R-:W-:Y:S04]  /*12430*/  IADD3 R2, R133.reuse, 0x1, RZ ;  /* 0x0000000185027810 */ /* 0x040fe80007ffe0ff */
[----:B------:R-:W-:Y:S05]  /*12440*/  I2FP.F32.S32 R2, R2 ;  /* 0x0000000200027245 */ /* 0x000fea0000201400 */
[C---:B------:R-:W-:Y:S01]  /*12450*/  FFMA.FTZ R5, R2.reuse, UR5, R5 ;  /* 0x0000000502057c23 */ /* 0x040fe20008010005 */
[----:B------:R-:W-:Y:S01]  /*12460*/  FFMA.FTZ R7, R2, UR5, R7 ;  /* 0x0000000502077c23 */ /* 0x000fe20008010007 */
[C---:B------:R-:W-:Y:S01]  /*12470*/  FFMA.FTZ R8, R0.reuse, UR5, R8 ;  /* 0x0000000500087c23 */ /* 0x040fe20008010008 */
[----:B------:R-:W-:Y:S01]  /*12480*/  FFMA.FTZ R10, R0, UR5, R10 ;  /* 0x00000005000a7c23 */ /* 0x000fe2000801000a */
[----:B------:R-:W-:Y:S02]  /*12490*/  I2FP.F32.S32 R2, R134 ;  /* 0x0000008600027245 */ /* 0x000fe40000201400 */
[----:B------:R-:W-:Y:S02]  /*124a0*/  I2FP.F32.S32 R0, R132 ;  /* 0x0000008400007245 */ /* 0x000fe40000201400 */
[C---:B------:R-:W-:Y:S01]  /*124b0*/  IADD3 R134, R133.reuse, 0x11, RZ ;  /* 0x0000001185867810 */ /* 0x040fe20007ffe0ff */
[C---:B------:R-:W-:Y:S01]  /*124c0*/  FFMA.FTZ R9, R2.reuse, UR5, R9 ;  /* 0x0000000502097c23 */ /* 0x040fe20008010009 */
[----:B------:R-:W-:Y:S01]  /*124d0*/  FFMA.FTZ R11, R2, UR5, R11 ;  /* 0x00000005020b7c23 */ /* 0x000fe2000801000b */
[C---:B------:R-:W-:Y:S01]  /*124e0*/  FFMA.FTZ R12, R0.reuse, UR5, R12 ;  /* 0x00000005000c7c23 */ /* 0x040fe2000801000c */
[----:B------:R-:W-:Y:S01]  /*124f0*/  FFMA.FTZ R14, R0, UR5, R14 ;  /* 0x00000005000e7c23 */ /* 0x000fe2000801000e */
[----:B------:R-:W-:Y:S02]  /*12500*/  I2FP.F32.S32 R2, R134 ;  /* 0x0000008600027245 */ /* 0x000fe40000201400 */
[C---:B------:R-:W-:Y:S02]  /*12510*/  IADD3 R132, R133.reuse, 0x18, RZ ;  /* 0x0000001885847810 */ /* 0x040fe40007ffe0ff */
[C---:B------:R-:W-:Y:S01]  /*12520*/  IADD3 R134, R133.reuse, 0x19, RZ ;  /* 0x0000001985867810 */ /* 0x040fe20007ffe0ff */
        /* <DEDUP_REMOVED lines=16> */
[C---:B------:R-:W-:Y:S02]  /*12630*/  IADD3 R134, R133.reuse, 0x29, RZ ;  /* 0x0000002985867810 */ /* 0x040fe40007ffe0ff */
[C---:B------:R-:W-:Y:S01]  /*12640*/  IADD3 R132, R133.reuse, 0x30, RZ ;  /* 0x0000003085847810 */ /* 0x040fe20007ffe0ff */
        /* <DEDUP_REMOVED lines=17> */
[C---:B------:R-:W-:Y:S02]  /*12760*/  IADD3 R132, R133.reuse, 0x40, RZ ;  /* 0x0000004085847810 */ /* 0x040fe40007ffe0ff */
[----:B------:R-:W-:Y:S01]  /*12770*/  I2FP.F32.S32 R2, R134 ;  /* 0x0000008600027245 */ /* 0x000fe20000201400 */
[C---:B------:R-:W-:Y:S01]  /*12780*/  FFMA.FTZ R32, R0.reuse, UR5, R32 ;  /* 0x0000000500207c23 */ /* 0x040fe20008010020 */
[----:B------:R-:W-:Y:S01]  /*12790*/  FFMA.FTZ R34, R0, UR5, R34 ;  /* 0x0000000500227c23 */ /* 0x000fe20008010022 */
[C---:B------:R-:W-:Y:S02]  /*127a0*/  IADD3 R134, R133.reuse, 0x41, RZ ;  /* 0x0000004185867810 */ /* 0x040fe40007ffe0ff */
        /* <DEDUP_REMOVED lines=12> */
[----:B------:R-:W-:Y:S02]  /*12870*/  I2FP.F32.S32 R0, R132 ;  /* 0x0000008400007245 */ /* 0x000fe40000201400 */
[C---:B------:R-:W-:Y:S03]  /*12880*/  IADD3 R132, R133.reuse, 0x50, RZ ;  /* 0x0000005085847810 */ /* 0x040fe60007ffe0ff */
[C---:B------:R-:W-:Y:S01]  /*12890*/  FFMA.FTZ R40, R0.reuse, UR5, R40 ;  /* 0x0000000500287c23 */ /* 0x040fe20008010028 */
[----:B------:R-:W-:Y:S01]  /*128a0*/  FFMA.FTZ R42, R0, UR5, R42 ;  /* 0x00000005002a7c23 */ /* 0x000fe2000801002a */
        /* <DEDUP_REMOVED lines=19> */
[----:B------:R-:W-:Y:S02]  /*129e0*/  I2FP.F32.S32 R0, R132 ;  /* 0x0000008400007245 */ /* 0x000fe40000201400 */
[----:B------:R-:W-:Y:S03]  /*129f0*/  IADD3 R132, R133, 0x69, RZ ;  /* 0x0000006985847810 */ /* 0x000fe60007ffe0ff */
[C---:B------:R-:W-:Y:S01]  /*12a00*/  FFMA.FTZ R52, R0.reuse, UR5, R52 ;  /* 0x0000000500347c23 */ /* 0x040fe20008010034 */
[----:B------:R-:W-:Y:S01]  /*12a10*/  I2FP.F32.S32 R132, R132 ;  /* 0x0000008400847245 */ /* 0x000fe20000201400 */
[----:B------:R-:W-:Y:S01]  /*12a20*/  FFMA.FTZ R54, R0, UR5, R54 ;  /* 0x0000000500367c23 */ /* 0x000fe20008010036 */
[----:B------:R-:W-:Y:S01]  /*12a30*/  I2FP.F32.S32 R0, R134 ;  /* 0x0000008600007245 */ /* 0x000fe20000201400 */
[----:B------:R-:W-:Y:S01]  /*12a40*/  FFMA.FTZ R53, R2, UR5, R53 ;  /* 0x0000000502357c23 */ /* 0x000fe20008010035 */
[----:B------:R-:W-:Y:S01]  /*12a50*/  FMNMX.FTZ R134, R4, R203, !PT ;  /* 0x000000cb04867209 */ /* 0x000fe20007810000 */
[----:B------:R-:W-:Y:S01]  /*12a60*/  FFMA.FTZ R55, R2, UR5, R55 ;  /* 0x0000000502377c23 */ /* 0x000fe20008010037 */
[----:B------:R-:W-:Y:S01]  /*12a70*/  FMNMX.FTZ R2, R6, R202, !PT ;  /* 0x000000ca06027209 */ /* 0x000fe20007810000 */
[C---:B------:R-:W-:Y:S01]  /*12a80*/  FFMA.FTZ R56, R0.reuse, UR5, R56 ;  /* 0x0000000500387c23 */ /* 0x040fe20008010038 */
[----:B------:R-:W-:Y:S01]  /*12a90*/  FMNMX.FTZ R134, R5, R134, !PT ;  /* 0x0000008605867209 */ /* 0x000fe20007810000 */
[----:B------:R-:W-:Y:S01]  /*12aa0*/  FFMA.FTZ R58, R0, UR5, R58 ;  /* 0x00000005003a7c23 */ /* 0x000fe2000801003a */
[C---:B------:R-:W-:Y:S01]  /*12ab0*/  FFMA.FTZ R57, R132.reuse, UR5, R57 ;  /* 0x0000000584397c23 */ /* 0x040fe20008010039 */
[----:B------:R-:W-:Y:S01]  /*12ac0*/  FFMA.FTZ R59, R132, UR5, R59 ;  /* 0x00000005843b7c23 */ /* 0x000fe2000801003b */
        /* <DEDUP_REMOVED lines=24> */
[----:B------:R-:W-:Y:S02]  /*12c50*/  IADD3 R0, R133, 0x70, RZ ;  /* 0x0000007085007810 */ /* 0x000fe40007ffe0ff */
[----:B------:R-:W-:Y:S02]  /*12c60*/  FMNMX.FTZ R134, R31, R134, !PT ;  /* 0x000000861f867209 */ /* 0x000fe40007810000 */
[C---:B------:R-:W-:Y:S02]  /*12c70*/  IADD3 R2, R133.reuse, 0x71, RZ ;  /* 0x0000007185027810 */ /* 0x040fe40007ffe0ff */
[----:B------:R-:W-:Y:S02]  /*12c80*/  FMNMX.FTZ R134, R34, R134, !PT ;  /* 0x0000008622867209 */ /* 0x000fe40007810000 */
[----:B------:R-:W-:Y:S02]  /*12c90*/  IADD3 R132, R133, 0x78, RZ ;  /* 0x0000007885847810 */ /* 0x000fe40007ffe0ff */
        /* <DEDUP_REMOVED lines=27> */
[----:B------:R-:W-:Y:S02]  /*12e50*/  I2FP.F32.S32 R0, R0 ;  /* 0x0000000000007245 */ /* 0x000fe40000201400 */
[----:B------:R-:W-:Y:S03]  /*12e60*/  I2FP.F32.S32 R2, R2 ;  /* 0x0000000200027245 */ /* 0x000fe60000201400 */
[C---:B------:R-:W-:Y:S01]  /*12e70*/  FFMA.FTZ R60, R0.reuse, UR5, R60 ;  /* 0x00000005003c7c23 */ /* 0x040fe2000801003c */
[----:B------:R-:W-:Y:S01]  /*12e80*/  FFMA.FTZ R62, R0, UR5, R62 ;  /* 0x00000005003e7c23 */ /* 0x000fe2000801003e */
[C---:B------:R-:W-:Y:S01]  /*12e90*/  FFMA.FTZ R61, R2.reuse, UR5, R61 ;  /* 0x00000005023d7c23 */ /* 0x040fe2000801003d */
[----:B------:R-:W-:Y:S01]  /*12ea0*/  FFMA.FTZ R63, R2, UR5, R63 ;  /* 0x00000005023f7c23 */ /* 0x000fe2000801003f */
[----:B------:R-:W-:Y:S02]  /*12eb0*/  IADD3 R2, R133, 0x80, RZ ;  /* 0x0000008085027810 */ /* 0x000fe40007ffe0ff */
[----:B------:R-:W-:Y:S02]  /*12ec0*/  FMNMX.FTZ R135, R60, R135, !PT ;  /* 0x000000873c877209 */ /* 0x000fe40007810000 */
[----:B------:R-:W-:Y:S02]  /*12ed0*/  I2FP.F32.S32 R2, R2 ;  /* 0x0000000200027245 */ /* 0x000fe40000201400 */
[----:B------:R-:W-:Y:S02]  /*12ee0*/  FMNMX.FTZ R134, R62, R134, !PT ;  /* 0x000000863e867209 */ /* 0x000fe40007810000 */
[----:B------:R-:W-:Y:S02]  /*12ef0*/  FMNMX.FTZ R135, R61, R135, !PT ;  /* 0x000000873d877209 */ /* 0x000fe40007810000 */
[----:B------:R-:W-:Y:S02]  /*12f00*/  FMNMX.FTZ R134, R63, R134, !PT ;  /* 0x000000863f867209 */ /* 0x000fe40007810000 */
[----:B------:R-:W-:Y:S02]  /*12f10*/  I2FP.F32.S32 R0, R132 ;  /* 0x0000008400007245 */ /* 0x000fe40000201400 */
[C---:B------:R-:W-:Y:S03]  /*12f20*/  IADD3 R132, R133.reuse, 0x81, RZ ;  /* 0x0000008185847810 */ /* 0x040fe60007ffe0ff */
[C---:B------:R-:W-:Y:S01]  /*12f30*/  FFMA.FTZ R64, R0.reuse, UR5, R64 ;  /* 0x0000000500407c23 */ /* 0x040fe20008010040 */
[----:B------:R-:W-:Y:S01]  /*12f40*/  FFMA.FTZ R66, R0, UR5, R66 ;  /* 0x0000000500427c23 */ /* 0x000fe20008010042 */
[C---:B------:R-:W-:Y:S03]  /*12f50*/  IADD3 R0, R133.reuse, 0x79, RZ ;  /* 0x0000007985007810 */ /* 0x040fe60007ffe0ff */
[----:B------:R-:W-:Y:S02]  /*12f60*/  FMNMX.FTZ R135, R64, R135, !PT ;  /* 0x0000008740877209 */ /* 0x000fe40007810000 */
[----:B------:R-:W-:Y:S02]  /*12f70*/  FMNMX.FTZ R134, R66, R134, !PT ;  /* 0x0000008642867209 */ /* 0x000fe40007810000 */
[----:B------:R-:W-:Y:S05]  /*12f80*/  I2FP.F32.S32 R0, R0 ;  /* 0x0000000000007245 */ /* 0x000fea0000201400 */
        /* <DEDUP_REMOVED lines=9> */
[----:B------:R-:W-:Y:S02]  /*13020*/  IADD3 R0, R133, 0x88, RZ ;  /* 0x0000008885007810 */ /* 0x000fe40007ffe0ff */
[----:B------:R-:W-:Y:S02]  /*13030*/  I2FP.F32.S32 R2, R2 ;  /* 0x0000000200027245 */ /* 0x000fe40000201400 */
[----:B------:R-:W-:Y:S02]  /*13040*/  I2FP.F32.S32 R0, R0 ;  /* 0x0000000000007245 */ /* 0x000fe40000201400 */
[----:B------:R-:W-:Y:S02]  /*13050*/  FMNMX.FTZ R135, R65, R135, !PT ;  /* 0x0000008741877209 */ /* 0x000fe40007810000 */
[----:B------:R-:W-:Y:S01]  /*13060*/  FMNMX.FTZ R134, R67, R134, !PT ;  /* 0x0000008643867209 */ /* 0x000fe20007810000 */
[C---:B------:R-:W-:Y:S01]  /*13070*/  FFMA.FTZ R72, R0.reuse, UR5, R72 ;  /* 0x0000000500487c23 */ /* 0x040fe20008010048 */
        /* <DEDUP_REMOVED lines=11> */
[C---:B------:R-:W-:Y:S02]  /*13130*/  IADD3 R2, R133.reuse, 0x98, RZ ;  /* 0x0000009885027810 */ /* 0x040fe40007ffe0ff */
[----:B------:R-:W-:Y:S02]  /*13140*/  I2FP.F32.S32 R0, R132 ;  /* 0x0000008400007245 */ /* 0x000fe40000201400 */
[C---:B------:R-:W-:Y:S02]  /*13150*/  IADD3 R132, R133.reuse, 0x99, RZ ;  /* 0x0000009985847810 */ /* 0x040fe40007ffe0ff */
[----:B------:R-:W-:Y:S01]  /*13160*/  I2FP.F32.S32 R2, R2 ;  /* 0x0000000200027245 */ /* 0x000fe20000201400 */
        /* <DEDUP_REMOVED lines=8> */
[----:B------:R-:W-:Y:S01]  /*131f0*/  I2FP.F32.S32 R0, R132 ;  /* 0x0000008400007245 */ /* 0x000fe20000201400 */
[C---:B------:R-:W-:Y:S01]  /*13200*/  FFMA.FTZ R80, R2.reuse, UR5, R80 ;  /* 0x0000000502507c23 */ /* 0x040fe20008010050 */
[----:B------:R-:W-:Y:S01]  /*13210*/  FFMA.FTZ R82, R2, UR5, R82 ;  /* 0x0000000502527c23 */ /* 0x000fe20008010052 */
[C---:B------:R-:W-:Y:S02]  /*13220*/  IADD3 R2, R133.reuse, 0xa1, RZ ;  /* 0x000000a185027810 */ /* 0x040fe40007ffe0ff */
[C---:B------:R-:W-:Y:S01]  /*13230*/  FFMA.FTZ R81, R0.reuse, UR5, R81 ;  /* 0x0000000500517c23 */ /* 0x040fe20008010051 */
[----:B------:R-:W-:Y:S01]  /*13240*/  FFMA.FTZ R83, R0, UR5, R83 ;  /* 0x0000000500537c23 */ /* 0x000fe20008010053 */
[C---:B------:R-:W-:Y:S02]  /*13250*/  IADD3 R0, R133.reuse, 0xa0, RZ ;  /* 0x000000a085007810 */ /* 0x040fe40007ffe0ff */
[----:B------:R-:W-:Y:S02]  /*13260*/  IADD3 R132, R133, 0xa8, RZ ;  /* 0x000000a885847810 */ /* 0x000fe40007ffe0ff */
[----:B------:R-:W-:Y:S02]  /*13270*/  I2FP.F32.S32 R0, R0 ;  /* 0x0000000000007245 */ /* 0x000fe40000201400 */
[----:B------:R-:W-:Y:S02]  /*13280*/  I2FP.F32.S32 R2, R2 ;  /* 0x0000000200027245 */ /* 0x000fe40000201400 */
[----:B------:R-:W-:Y:S01]  /*13290*/  FMNMX.FTZ R135, R77, R135, !PT ;  /* 0x000000874d877209 */ /* 0x000fe20007810000 */
        /* <DEDUP_REMOVED lines=10> */
[----:B------:R-:W-:Y:S02]  /*13340*/  IADD3 R0, R133, 0xa9, RZ ;  /* 0x000000a985007810 */ /* 0x000fe40007ffe0ff */
[----:B------:R-:W-:Y:S02]  /*13350*/  FMNMX.FTZ R134, R79, R134, !PT ;  /* 0x000000864f867209 */ /* 0x000fe40007810000 */
        /* <DEDUP_REMOVED lines=8> */
[----:B------:R-:W-:Y:S02]  /*133e0*/  I2FP.F32.S32 R0, R132 ;  /* 0x0000008400007245 */ /* 0x000fe40000201400 */
[----:B------:R-:W-:Y:S02]  /*133f0*/  FMNMX.FTZ R134, R86, R134, !PT ;  /* 0x0000008656867209 */ /* 0x000fe40007810000 */
[----:B------:R-:W-:Y:S01]  /*13400*/  IADD3 R2, R133, 0xb9, RZ ;  /* 0x000000b985027810 */ /* 0x000fe20007ffe0ff */
[C---:B------:R-:W-:Y:S01]  /*13410*/  FFMA.FTZ R93, R0.reuse, UR5, R93 ;  /* 0x00000005005d7c23 */ /* 0x040fe2000801005d */
[----:B------:R-:W-:Y:S01]  /*13420*/  FFMA.FTZ R95, R0, UR5, R95 ;  /* 0x00000005005f7c23 */ /* 0x000fe2000801005f */
[----:B------:R-:W-:Y:S02]  /*13430*/  FMNMX.FTZ R134, R87, R134, !PT ;  /* 0x0000008657867209 */ /* 0x000fe40007810000 */
[----:B------:R-:W-:Y:S02]  /*13440*/  I2FP.F32.S32 R2, R2 ;  /* 0x0000000200027245 */ /* 0x000fe40000201400 */
[C---:B------:R-:W-:Y:S02]  /*13450*/  IADD3 R0, R133.reuse, 0xb8, RZ ;  /* 0x000000b885007810 */ /* 0x040fe40007ffe0ff */
[----:B------:R-:W-:Y:S02]  /*13460*/  IADD3 R132, R133, 0xc0, RZ ;  /* 0x000000c085847810 */ /* 0x000fe40007ffe0ff */
[----:B------:R-:W-:Y:S02]  /*13470*/  I2FP.F32.S32 R0, R0 ;  /* 0x0000000000007245 */ /* 0x000fe40000201400 */
[----:B------:R-:W-:Y:S02]  /*13480*/  FMNMX.FTZ R135, R81, R135, !PT ;  /* 0x0000008751877209 */ /* 0x000fe40007810000 */
[----:B------:R-:W-:Y:S01]  /*13490*/  FMNMX.FTZ R134, R90, R134, !PT ;  /* 0x000000865a867209 */ /* 0x000fe20007810000 */
[C---:B------:R-:W-:Y:S01]  /*134a0*/  FFMA.FTZ R96, R0.reuse, UR5, R96 ;  /* 0x0000000500607c23 */ /* 0x040fe20008010060 */
[----:B------:R-:W-:Y:S01]  /*134b0*/  FFMA.FTZ R98, R0, UR5, R98 ;  /* 0x0000000500627c23 */ /* 0x000fe20008010062 */
[----:B------:R-:W-:Y:S01]  /*134c0*/  I2FP.F32.S32 R0, R132 ;  /* 0x0000008400007245 */ /* 0x000fe20000201400 */
[C---:B------:R-:W-:Y:S01]  /*134d0*/  FFMA.FTZ R97, R2.reuse, UR5, R97 ;  /* 0x0000000502617c23 */ /* 0x040fe20008010061 */
[----:B------:R-:W-:Y:S01]  /*134e0*/  FFMA.FTZ R99, R2, UR5, R99 ;  /* 0x0000000502637c23 */ /* 0x000fe20008010063 */
[----:B------:R-:W-:Y:S02]  /*134f0*/  FMNMX.FTZ R135, R84, R135, !PT ;  /* 0x0000008754877209 */ /* 0x000fe40007810000 */
[C---:B------:R-:W-:Y:S01]  /*13500*/  FFMA.FTZ R100, R0.reuse, UR5, R100 ;  /* 0x0000000500647c23 */ /* 0x040fe20008010064 */
[----:B------:R-:W-:Y:S01]  /*13510*/  FFMA.FTZ R102, R0, UR5, R102 ;  /* 0x0000000500667c23 */ /* 0x000fe20008010066 */
[----:B------:R-:W-:Y:S02]  /*13520*/  FMNMX.FTZ R135, R85, R135, !PT ;  /* 0x0000008755877209 */ /* 0x000fe40007810000 */
[----:B------:R-:W-:Y:S02]  /*13530*/  IADD3 R0, R133, 0xc1, RZ ;  /* 0x000000c185007810 */ /* 0x000fe40007ffe0ff */
[----:B------:R-:W-:Y:S02]  /*13540*/  FMNMX.FTZ R135, R88, R135, !PT ;  /* 0x0000008758877209 */ /* 0x000fe40007810000 */
[----:B------:R-:W-:Y:S02]  /*13550*/  I2FP.F32.S32 R0, R0 ;  /* 0x0000000000007245 */ /* 0x000fe40000201400 */
[----:B------:R-:W-:Y:S02]  /*13560*/  FMNMX.FTZ R135, R89, R135, !PT ;  /* 0x0000008759877209 */ /* 0x000fe40007810000 */
[C---:B------:R-:W-:Y:S01]  /*13570*/  IADD3 R2, R133.reuse, 0xc8, RZ ;  /* 0x000000c885027810 */ /* 0x040fe20007ffe0ff */
[C---:B------:R-:W-:Y:S01]  /*13580*/  FFMA.FTZ R101, R0.reuse, UR5, R101 ;  /* 0x0000000500657c23 */ /* 0x040fe20008010065 */
[----:B------:R-:W-:Y:S01]  /*13590*/  FFMA.FTZ R103, R0, UR5, R103 ;  /* 0x0000000500677c23 */ /* 0x000fe20008010067 */
[----:B------:R-:W-:Y:S02]  /*135a0*/  FMNMX.FTZ R135, R92, R135, !PT ;  /* 0x000000875c877209 */ /* 0x000fe40007810000 */
[----:B------:R-:W-:Y:S02]  /*135b0*/  IADD3 R132, R133, 0xc9, RZ ;  /* 0x000000c985847810 */ /* 0x000fe40007ffe0ff */
[----:B------:R-:W-:Y:S02]  /*135c0*/  FMNMX.FTZ R135, R93, R135, !PT ;  /* 0x000000875d877209 */ /* 0x000fe40007810000 */
[----:B------:R-:W-:Y:S02]  /*135d0*/  I2FP.F32.S32 R2, R2 ;  /* 0x0000000200027245 */ /* 0x000fe40000201400 */
[----:B------:R-:W-:Y:S02]  /*135e0*/  FMNMX.FTZ R135, R96, R135, !PT ;  /* 0x0000008760877209 */ /* 0x000fe40007810000 */
[----:B------:R-:W-:Y:S01]  /*135f0*/  I2FP.F32.S32 R0, R132 ;  /* 0x0000008400007245 */ /* 0x000fe20000201400 */
[C---:B------:R-:W-:Y:S01]  /*13600*/  FFMA.FTZ R104, R2.reuse, UR5, R104 ;  /* 0x0000000502687c23 */ /* 0x040fe20008010068 */
[----:B------:R-:W-:Y:S01]  /*13610*/  FMNMX.FTZ R135, R97, R135, !PT ;  /* 0x0000008761877209 */ /* 0x000fe20007810000 */
[----:B------:R-:W-:Y:S01]  /*13620*/  FFMA.FTZ R106, R2, UR5, R106 ;  /* 0x00000005026a7c23 */ /* 0x000fe2000801006a */
[C---:B------:R-:W-:Y:S01]  /*13630*/  IADD3 R2, R133.reuse, 0xd1, RZ ;  /* 0x000000d185027810 */ /* 0x040fe20007ffe0ff */
[C---:B------:R-:W-:Y:S01]  /*13640*/  FFMA.FTZ R105, R0.reuse, UR5, R105 ;  /* 0x0000000500697c23 */ /* 0x040fe20008010069 */
[----:B------:R-:W-:Y:S01]  /*13650*/  FFMA.FTZ R107, R0, UR5, R107 ;  /* 0x00000005006b7c23 */ /* 0x000fe2000801006b */
[C---:B------:R-:W-:Y:S02]  /*13660*/  IADD3 R0, R133.reuse, 0xd0, RZ ;  /* 0x000000d085007810 */ /* 0x040fe40007ffe0ff */
[C---:B------:R-:W-:Y:S02]  /*13670*/  IADD3 R132, R133.reuse, 0xd8, RZ ;  /* 0x000000d885847810 */ /* 0x040fe40007ffe0ff */
        /* <DEDUP_REMOVED lines=8> */
[----:B------:R-:W-:Y:S02]  /*13700*/  IADD3 R2, R133, 0xe0, RZ ;  /* 0x000000e085027810 */ /* 0x000fe40007ffe0ff */
[----:B------:R-:W-:Y:S01]  /*13710*/  FMNMX.FTZ R135, R101, R135, !PT ;  /* 0x0000008765877209 */ /* 0x000fe20007810000 */
[C---:B------:R-:W-:Y:S01]  /*13720*/  FFMA.FTZ R112, R0.reuse, UR5, R112 ;  /* 0x0000000500707c23 */ /* 0x040fe20008010070 */
[----:B------:R-:W-:Y:S01]  /*13730*/  FFMA.FTZ R114, R0, UR5, R114 ;  /* 0x0000000500727c23 */ /* 0x000fe20008010072 */
[C---:B------:R-:W-:Y:S02]  /*13740*/  IADD3 R0, R133.reuse, 0xd9, RZ ;  /* 0x000000d985007810 */ /* 0x040fe40007ffe0ff */
[----:B------:R-:W-:Y:S02]  /*13750*/  IADD3 R132, R133, 0xe1, RZ ;  /* 0x000000e185847810 */ /* 0x000fe40007ffe0ff */
[----:B------:R-:W-:Y:S02]  /*13760*/  I2FP.F32.S32 R0, R0 ;  /* 0x0000000000007245 */ /* 0x000fe40000201400 */
[----:B------:R-:W-:Y:S02]  /*13770*/  FMNMX.FTZ R135, R104, R135, !PT ;  /* 0x0000008768877209 */ /* 0x000fe40007810000 */
[----:B------:R-:W-:Y:S01]  /*13780*/  FMNMX.FTZ R134, R91, R134, !PT ;  /* 0x000000865b867209 */ /* 0x000fe20007810000 */
[C---:B------:R-:W-:Y:S01]  /*13790*/  FFMA.FTZ R113, R0.reuse, UR5, R113 ;  /* 0x0000000500717c23 */ /* 0x040fe20008010071 */
[----:B------:R-:W-:Y:S01]  /*137a0*/  FFMA.FTZ R115, R0, UR5, R115 ;  /* 0x0000000500737c23 */ /* 0x000fe20008010073 */
[----:B------:R-:W-:Y:S02]  /*137b0*/  FMNMX.FTZ R135, R105, R135, !PT ;  /* 0x0000008769877209 */ /* 0x000fe40007810000 */
[----:B------:R-:W-:Y:S02]  /*137c0*/  FMNMX.FTZ R134, R94, R134, !PT ;  /* 0x000000865e867209 */ /* 0x000fe40007810000 */
[----:B------:R-:W-:Y:S02]  /*137d0*/  FMNMX.FTZ R135, R108, R135, !PT ;  /* 0x000000876c877209 */ /* 0x000fe40007810000 */
[----:B------:R-:W-:Y:S02]  /*137e0*/  FMNMX.FTZ R134, R95, R134, !PT ;  /* 0x000000865f867209 */ /* 0x000fe40007810000 */
        /* <DEDUP_REMOVED lines=17> */
[----:B------:R-:W-:Y:S01]  /*13900*/  I2FP.F32.S32 R0, R132 ;  /* 0x0000008400007245 */ /* 0x000fe20000201400 */
[C---:B------:R-:W-:Y:S01]  /*13910*/  FFMA.FTZ R121, R2.reuse, UR5, R121 ;  /* 0x0000000502797c23 */ /* 0x040fe20008010079 */
[----:B------:R-:W-:Y:S01]  /*13920*/  FFMA.FTZ R123, R2, UR5, R123 ;  /* 0x00000005027b7c23 */ /* 0x000fe2000801007b */
[C---:B------:R-:W-:Y:S02]  /*13930*/  IADD3 R2, R133.reuse, 0xf8, RZ ;  /* 0x000000f885027810 */ /* 0x040fe40007ffe0ff */
[----:B------:R-:W-:Y:S01]  /*13940*/  FMNMX.FTZ R132, R116, R135, !PT ;  /* 0x0000008774847209 */ /* 0x000fe20007810000 */
[C---:B------:R-:W-:Y:S01]  /*13950*/  FFMA.FTZ R124, R0.reuse, UR5, R124 ;  /* 0x00000005007c7c23 */ /* 0x040fe2000801007c */
[----:B------:R-:W-:Y:S01]  /*13960*/  FFMA.FTZ R126, R0, UR5, R126 ;  /* 0x00000005007e7c23 */ /* 0x000fe2000801007e */
[----:B------:R-:W-:Y:S02]  /*13970*/  IADD3 R0, R133, 0xf1, RZ ;  /* 0x000000f185007810 */ /* 0x000fe40007ffe0ff */
[----:B------:R-:W-:Y:S02]  /*13980*/  FMNMX.FTZ R132, R117, R132, !PT ;  /* 0x0000008475847209 */ /* 0x000fe40007810000 */
[----:B------:R-:W-:Y:S02]  /*13990*/  I2FP.F32.S32 R2, R2 ;  /* 0x0000000200027245 */ /* 0x000fe40000201400 */
[----:B------:R-:W-:Y:S02]  /*139a0*/  I2FP.F32.S32 R0, R0 ;  /* 0x0000000000007245 */ /* 0x000fe40000201400 */
[----:B------:R-:W-:Y:S03]  /*139b0*/  FMNMX.FTZ R134, R99, R134, !PT ;  /* 0x0000008663867209 */ /* 0x000fe60007810000 */
[C---:B------:R-:W-:Y:S01]  /*139c0*/  FFMA.FTZ R125, R0.reuse, UR5, R125 ;  /* 0x00000005007d7c23 */ /* 0x040fe2000801007d */
[----:B------:R-:W-:Y:S01]  /*139d0*/  FFMA.FTZ R127, R0, UR5, R127 ;  /* 0x00000005007f7c23 */ /* 0x000fe2000801007f */
[C---:B------:R-:W-:Y:S01]  /*139e0*/  FFMA.FTZ R128, R2.reuse, UR5, R128 ;  /* 0x0000000502807c23 */ /* 0x040fe20008010080 */
[----:B------:R-:W-:Y:S01]  /*139f0*/  FFMA.FTZ R130, R2, UR5, R130 ;  /* 0x0000000502827c23 */ /* 0x000fe20008010082 */
[----:B------:R-:W-:Y:S04]  /*13a00*/  FMNMX.FTZ R134, R102, R134, !PT ;  /* 0x0000008666867209 */ /* 0x000fe80007810000 */
[----:B------:R-:W-:Y:S04]  /*13a10*/  FMNMX.FTZ R134, R103, R134, !PT ;  /* 0x0000008667867209 */ /* 0x000fe80007810000 */
[----:B------:R-:W-:Y:S04]  /*13a20*/  FMNMX.FTZ R134, R106, R134, !PT ;  /* 0x000000866a867209 */ /* 0x000fe80007810000 */
[----:B------:R-:W-:Y:S04]  /*13a30*/  FMNMX.FTZ R134, R107, R134, !PT ;  /* 0x000000866b867209 */ /* 0x000fe80007810000 */
[----:B------:R-:W-:Y:S04]  /*13a40*/  FMNMX.FTZ R134, R110, R134, !PT ;  /* 0x000000866e867209 */ /* 0x000fe80007810000 */
[----:B------:R-:W-:Y:S04]  /*13a50*/  FMNMX.FTZ R134, R111, R134, !PT ;  /* 0x000000866f867209 */ /* 0x000fe80007810000 */
[----:B------:R-:W-:Y:S04]  /*13a60*/  FMNMX.FTZ R134, R114, R134, !PT ;  /* 0x0000008672867209 */ /* 0x000fe80007810000 */
[----:B------:R-:W-:Y:S04]  /*13a70*/  FMNMX.FTZ R134, R115, R134, !PT ;  /* 0x0000008673867209 */ /* 0x000fe80007810000 */
[----:B------:R-:W-:Y:S02]  /*13a80*/  FMNMX.FTZ R135, R118, R134, !PT ;  /* 0x0000008676877209 */ /* 0x000fe40007810000 */
[----:B------:R-:W-:Y:S02]  /*13a90*/  FMNMX.FTZ R134, R120, R132, !PT ;  /* 0x0000008478867209 */ /* 0x000fe40007810000 */
[----:B------:R-:W-:Y:S02]  /*13aa0*/  FMNMX.FTZ R135, R119, R135, !PT ;  /* 0x0000008777877209 */ /* 0x000fe40007810000 */
[----:B------:R-:W-:Y:S02]  /*13ab0*/  IADD3 R132, R133, 0xf9, RZ ;  /* 0x000000f985847810 */ /* 0x000fe40007ffe0ff */
[----:B------:R-:W-:Y:S02]  /*13ac0*/  FMNMX.FTZ R133, R122, R135, !PT ;  /* 0x000000877a857209 */ /* 0x000fe40007810000 */
        /* <DEDUP_REMOVED lines=14> */
[----:B------:R-:W1:Y:S02]  /*13bb0*/  SHFL.BFLY PT, R2, R0, 0x2, 0x1f ;  /* 0x0c401f0000027f89 */ /* 0x000e6400000e0000 */
[----:B-1----:R-:W-:Y:S02]  /*13bc0*/  FMNMX.FTZ R2, R0, R2, !PT ;  /* 0x0000000200027209 */ /* 0x002fe40007810000 */
[----:B------:R-:W-:Y:S04]  /*13bd0*/  FMNMX.FTZ R133, R133, R132, !PT ;  /* 0x0000008485857209 */ /* 0x000fe80007810000 */
[----:B------:R-:W-:Y:S08]  /*13be0*/  SHFL.BFLY PT, R0, R2, 0x1, 0x1f ;  /* 0x0c201f0002007f89 */ /* 0x000ff000000e0000 */
[----:B------:R-:W1:Y:S02]  /*13bf0*/  SHFL.BFLY PT, R134, R133, 0x1, 0x1f ;  /* 0x0c201f0085867f89 */ /* 0x000e6400000e0000 */
[----:B-1----:R-:W-:Y:S02]  /*13c00*/  FMNMX.FTZ R134, R133, R134, !PT ;  /* 0x0000008685867209 */ /* 0x002fe40007810000 */
[----:B------:R-:W-:Y:S02]  /*13c10*/  FMNMX.FTZ R133, R2, R0, !PT ;  /* 0x0000000002857209 */ /* 0x000fe40007810000 */
[C---:B------:R-:W-:Y:S01]  /*13c20*/  FSETP.NEU.FTZ.AND P0, PT, R134.reuse, -INF , PT ;  /* 0xff8000008600780b */ /* 0x040fe20003f1d000 */
[C---:B------:R-:W-:Y:S01]  /*13c30*/  FMUL.FTZ R0, R134.reuse, UR4 ;  /* 0x0000000486007c20 */ /* 0x040fe20008410000 */
[----:B------:R-:W-:Y:S01]  /*13c40*/  FADD.FTZ R132, -R134, R203 ;  /* 0x000000cb86847221 */ /* 0x000fe20000010100 */
[----:B------:R-:W-:Y:S01]  /*13c50*/  FADD.FTZ R2, -R133, R202 ;  /* 0x000000ca85027221 */ /* 0x000fe20000010100 */
[----:B------:R-:W-:Y:S02]  /*13c60*/  MOV R203, R134 ;  /* 0x0000008600cb7202 */ /* 0x000fe40000000f00 */
[----:B------:R-:W-:Y:S01]  /*13c70*/  FMUL.FTZ R132, R132, UR4 ;  /* 0x0000000484847c20 */ /* 0x000fe20008410000 */
[----:B------:R-:W-:Y:S01]  /*13c80*/  FMUL.FTZ R2, R2, UR4 ;  /* 0x0000000402027c20 */ /* 0x000fe20008410000 */
[----:B------:R-:W-:Y:S02]  /*13c90*/  MOV R202, R133 ;  /* 0x0000008500ca7202 */ /* 0x000fe40000000f00 */
[----:B------:R1:W2:Y:S10]  /*13ca0*/  MUFU.EX2 R135, R132 ;  /* 0x0000008400877308 */ /* 0x0002b40000000800 */
[----:B------:R-:W3:Y:S01]  /*13cb0*/  MUFU.EX2 R136, R2 ;  /* 0x0000000200887308 */ /* 0x000ee20000000800 */
[----:B-1----:R-:W-:Y:S01]  /*13cc0*/  FSEL R132, R0, RZ, P0 ;  /* 0x000000ff00847208 */ /* 0x002fe20000000000 */
[C---:B--2---:R-:W-:Y:S01]  /*13cd0*/  FMUL.FTZ R216, R135.reuse, R216 ;  /* 0x000000d887d87220 */ /* 0x044fe20000410000 */
[C---:B------:R-:W-:Y:S01]  /*13ce0*/  FMUL.FTZ R217, R135.reuse, R217 ;  /* 0x000000d987d97220 */ /* 0x040fe20000410000 */
[C---:B------:R-:W-:Y:S01]  /*13cf0*/  FMUL.FTZ R212, R135.reuse, R212 ;  /* 0x000000d487d47220 */ /* 0x040fe20000410000 */
[----:B------:R-:W-:Y:S01]  /*13d00*/  FMUL.FTZ R213, R135, R213 ;  /* 0x000000d587d57220 */ /* 0x000fe20000410000 */
        /* <DEDUP_REMOVED lines=10> */
[C---:B---3--:R-:W-:Y:S01]  /*13db0*/  FMUL.FTZ R218, R136.reuse, R218 ;  /* 0x000000da88da7220 */ /* 0x048fe20000410000 */
[C---:B------:R-:W-:Y:S01]  /*13dc0*/  FMUL.FTZ R219, R136.reuse, R219 ;  /* 0x000000db88db7220 */ /* 0x040fe20000410000 */
[C---:B------:R-:W-:Y:S01]  /*13dd0*/  FMUL.FTZ R214, R136.reuse, R214 ;  /* 0x000000d688d67220 */ /* 0x040fe20000410000 */
[C---:B------:R-:W-:Y:S03]  /*13de0*/  FMUL.FTZ R215, R136.reuse, R215 ;  /* 0x000000d788d77220 */ /* 0x040fe60000410000 */
[----:B------:R-:W-:Y:S01]  /*13df0*/  MUFU.EX2 R148, R148 ;  /* 0x0000009400947308 */ /* 0x000fe20000000800 */
[C---:B------:R-:W-:Y:S01]  /*13e00*/  FMUL.FTZ R208, R135.reuse, R208 ;  /* 0x000000d087d07220 */ /* 0x040fe20000410000 */
[C---:B------:R-:W-:Y:S01]  /*13e10*/  FMUL.FTZ R209, R135.reuse, R209 ;  /* 0x000000d187d17220 */ /* 0x040fe20000410000 */
[C---:B------:R-:W-:Y:S01]  /*13e20*/  FMUL.FTZ R210, R136.reuse, R210 ;  /* 0x000000d288d27220 */ /* 0x040fe20000410000 */
[C---:B------:R-:W-:Y:S01]  /*13e30*/  FMUL.FTZ R211, R136.reuse, R211 ;  /* 0x000000d388d37220 */ /* 0x040fe20000410000 */
[C---:B------:R-:W-:Y:S01]  /*13e40*/  FMUL.FTZ R204, R135.reuse, R204 ;  /* 0x000000cc87cc7220 */ /* 0x040fe20000410000 */
[----:B------:R-:W-:Y:S01]  /*13e50*/  FMUL.FTZ R205, R135, R205 ;  /* 0x000000cd87cd7220 */ /* 0x000fe20000410000 */
[C---:B------:R-:W-:Y:S03]  /*13e60*/  FMUL.FTZ R206, R136.reuse, R206 ;  /* 0x000000ce88ce7220 */ /* 0x040fe60000410000 */
[----:B------:R-:W1:Y:S01]  /*13e70*/  MUFU.EX2 R5, R5 ;  /* 0x0000000500057308 */ /* 0x000e620000000800 */
[----:B------:R-:W-:Y:S01]  /*13e80*/  FMUL.FTZ R207, R136, R207 ;  /* 0x000000cf88cf7220 */ /* 0x000fe20000410000 */
[C---:B------:R-:W-:Y:S01]  /*13e90*/  FMUL.FTZ R2, R133.reuse, UR4 ;  /* 0x0000000485027c20 */ /* 0x040fe20008410000 */
[----:B------:R-:W-:Y:S01]  /*13ea0*/  FSETP.NEU.FTZ.AND P0, PT, R133, -INF , PT ;  /* 0xff8000008500780b */ /* 0x000fe20003f1d000 */
[--C-:B------:R-:W-:Y:S01]  /*13eb0*/  FFMA.FTZ R0, R4, UR4, -R132.reuse ;  /* 0x0000000404007c23 */ /* 0x100fe20008010884 */
[--C-:B------:R-:W-:Y:S01]  /*13ec0*/  FFMA.FTZ R142, R20, UR4, -R132.reuse ;  /* 0x00000004148e7c23 */ /* 0x100fe20008010884 */
[--C-:B------:R-:W-:Y:S01]  /*13ed0*/  FFMA.FTZ R143, R21, UR4, -R132.reuse ;  /* 0x00000004158f7c23 */ /* 0x100fe20008010884 */
[----:B------:R-:W-:Y:S03]  /*13ee0*/  FSEL R4, R2, RZ, P0 ;  /* 0x000000ff02047208 */ /* 0x000fe60000000000 */
[----:B------:R-:W-:Y:S01]  /*13ef0*/  MUFU.EX2 R138, R138 ;  /* 0x0000008a008a7308 */ /* 0x000fe20000000800 */
[--C-:B------:R-:W-:Y:S01]  /*13f00*/  FFMA.FTZ R146, R28, UR4, -R132.reuse ;  /* 0x000000041c927c23 */ /* 0x100fe20008010884 */
[--C-:B------:R-:W-:Y:S01]  /*13f10*/  FFMA.FTZ R147, R29, UR4, -R132.reuse ;  /* 0x000000041d937c23 */ /* 0x100fe20008010884 */
[----:B------:R-:W-:Y:S01]  /*13f20*/  FFMA.FTZ R68, R68, UR4, -R132 ;  /* 0x0000000444447c23 */ /* 0x000fe20008010884 */
[--C-:B------:R-:W-:Y:S01]  /*13f30*/  FFMA.FTZ R158, R10, UR4, -R4.reuse ;  /* 0x000000040a9e7c23 */ /* 0x100fe20008010804 */
[--C-:B------:R-:W-:Y:S01]  /*13f40*/  FFMA.FTZ R157, R11, UR4, -R4.reuse ;  /* 0x000000040b9d7c23 */ /* 0x100fe20008010804 */
[--C-:B------:R-:W-:Y:S01]  /*13f50*/  FFMA.FTZ R154, R18, UR4, -R4.reuse ;  /* 0x00000004129a7c23 */ /* 0x100fe20008010804 */
[----:B------:R-:W2:Y:S03]  /*13f60*/  LDSM.16.MT88.4 R8, [R221+0x5000] ;  /* 0x00500000dd08783b */ /* 0x000ea60000004200 */
[----:B------:R-:W3:Y:S01]  /*13f70*/  MUFU.EX2 R0, R0 ;  /* 0x0000000000007308 */ /* 0x000ee20000000800 */
[--C-:B------:R-:W-:Y:S01]  /*13f80*/  FFMA.FTZ R153, R19, UR4, -R4.reuse ;  /* 0x0000000413997c23 */ /* 0x100fe20008010804 */
[--C-:B------:R-:W-:Y:S01]  /*13f90*/  FFMA.FTZ R155, R14, UR4, -R4.reuse ;  /* 0x000000040e9b7c23 */ /* 0x100fe20008010804 */
[--C-:B------:R-:W-:Y:S01]  /*13fa0*/  FFMA.FTZ R156, R15, UR4, -R4.reuse ;  /* 0x000000040f9c7c23 */ /* 0x100fe20008010804 */
[--C-:B------:R-:W-:Y:S01]  /*13fb0*/  FFMA.FTZ R150, R26, UR4, -R4.reuse ;  /* 0x000000041a967c23 */ /* 0x100fe20008010804 */
[--C-:B------:R-:W-:Y:S01]  /*13fc0*/  FFMA.FTZ R149, R27, UR4, -R4.reuse ;  /* 0x000000041b957c23 */ /* 0x100fe20008010804 */
[--C-:B------:R-:W-:Y:S01]  /*13fd0*/  FFMA.FTZ R152, R22, UR4, -R4.reuse ;  /* 0x0000000416987c23 */ /* 0x100fe20008010804 */
[----:B------:R-:W4:Y:S03]  /*13fe0*/  LDSM.16.MT88.4 R16, [R226+0x5000] ;  /* 0x00500000e210783b */ /* 0x000f260000004200 */
[----:B------:R-:W-:Y:S01]  /*13ff0*/  MUFU.EX2 R158, R158 ;  /* 0x0000009e009e7308 */ /* 0x000fe20000000800 */
[----:B-1----:R-:W-:Y:S01]  /*14000*/  F2FP.F16.F32.PACK_AB R22, R137, R5 ;  /* 0x000000058916723e */ /* 0x002fe200000000ff */
[--C-:B------:R-:W-:Y:S01]  /*14010*/  FFMA.FTZ R151, R23, UR4, -R4.reuse ;  /* 0x0000000417977c23 */ /* 0x100fe20008010804 */
[----:B------:R-:W-:Y:S01]  /*14020*/  FFMA.FTZ R31, R31, UR4, -R4 ;  /* 0x000000041f1f7c23 */ /* 0x000fe20008010804 */
[--C-:B------:R-:W-:Y:S01]  /*14030*/  FFMA.FTZ R69, R69, UR4, -R132.reuse ;  /* 0x0000000445457c23 */ /* 0x100fe20008010884 */
[--C-:B------:R-:W-:Y:S01]  /*14040*/  FFMA.FTZ R72, R72, UR4, -R132.reuse ;  /* 0x0000000448487c23 */ /* 0x100fe20008010884 */
[----:B------:R-:W-:Y:S01]  /*14050*/  FFMA.FTZ R73, R73, UR4, -R132 ;  /* 0x0000000449497c23 */ /* 0x000fe20008010884 */
[----:B------:R-:W1:Y:S03]  /*14060*/  LDSM.16.MT88.4 R12, [R221+0x5400] ;  /* 0x00540000dd0c783b */ /* 0x000e660000004200 */
[----:B------:R-:W5:Y:S01]  /*14070*/  MUFU.EX2 R157, R157 ;  /* 0x0000009d009d7308 */ /* 0x000f620000000800 */
[----:B---3--:R-:W-:Y:S01]  /*14080*/  F2FP.F16.F32.PACK_AB R20, R148, R0 ;  /* 0x000000009414723e */ /* 0x008fe200000000ff */
[--C-:B------:R-:W-:Y:S01]  /*14090*/  FFMA.FTZ R70, R70, UR4, -R4.reuse ;  /* 0x0000000446467c23 */ /* 0x100fe20008010804 */
[--C-:B------:R-:W-:Y:S01]  /*140a0*/  FFMA.FTZ R71, R71, UR4, -R4.reuse ;  /* 0x0000000447477c23 */ /* 0x100fe20008010804 */
[--C-:B------:R-:W-:Y:S01]  /*140b0*/  FFMA.FTZ R74, R74, UR4, -R4.reuse ;  /* 0x000000044a4a7c23 */ /* 0x100fe20008010804 */
[--C-:B------:R-:W-:Y:S01]  /*140c0*/  FFMA.FTZ R75, R75, UR4, -R4.reuse ;  /* 0x000000044b4b7c23 */ /* 0x100fe20008010804 */
[----:B------:R-:W-:Y:S01]  /*140d0*/  FFMA.FTZ R83, R83, UR4, -R4 ;  /* 0x0000000453537c23 */ /* 0x000fe20008010804 */
[----:B------:R-:W3:Y:S03]  /*140e0*/  LDSM.16.MT88.4 R24, [R226+0x5400] ;  /* 0x00540000e218783b */ /* 0x000ee60000004200 */
        /* <DEDUP_REMOVED lines=9> */
[----:B-----5:R-:W-:Y:S01]  /*14180*/  F2FP.F16.F32.PACK_AB R23, R157, R158 ;  /* 0x0000009e9d17723e */ /* 0x020fe200000000ff */
[----:B------:R-:W-:Y:S01]  /*14190*/  FFMA.FTZ R97, R97, UR4, -R132 ;  /* 0x0000000461617c23 */ /* 0x000fe20008010884 */
[----:B------:R-:W-:Y:S01]  /*141a0*/  FFMA.FTZ R95, R95, UR4, -R4 ;  /* 0x000000045f5f7c23 */ /* 0x000fe20008010804 */
[--C-:B------:R-:W-:Y:S01]  /*141b0*/  FFMA.FTZ R108, R108, UR4, -R132.reuse ;  /* 0x000000046c6c7c23 */ /* 0x100fe20008010884 */
[--C-:B------:R-:W-:Y:S01]  /*141c0*/  FFMA.FTZ R109, R109, UR4, -R132.reuse ;  /* 0x000000046d6d7c23 */ /* 0x100fe20008010884 */
[--C-:B------:R-:W-:Y:S01]  /*141d0*/  FFMA.FTZ R112, R112, UR4, -R132.reuse ;  /* 0x0000000470707c23 */ /* 0x100fe20008010884 */
[----:B------:R-:W-:Y:S03]  /*141e0*/  FFMA.FTZ R113, R113, UR4, -R132 ;  /* 0x0000000471717c23 */ /* 0x000fe60008010884 */
[----:B------:R-:W5:Y:S01]  /*141f0*/  MUFU.EX2 R141, R141 ;  /* 0x0000008d008d7308 */ /* 0x000f620000000800 */
[----:B--2---:R-:W-:Y:S01]  /*14200*/  F2FP.F16.F32.PACK_AB R28, R139, R138 ;  /* 0x0000008a8b1c723e */ /* 0x004fe200000000ff */
[--C-:B------:R-:W-:Y:S01]  /*14210*/  FFMA.FTZ R2, R6, UR4, -R4.reuse ;  /* 0x0000000406027c23 */ /* 0x100fe20008010804 */
[--C-:B------:R-:W-:Y:S01]  /*14220*/  FFMA.FTZ R159, R7, UR4, -R4.reuse ;  /* 0x00000004079f7c23 */ /* 0x100fe20008010804 */
[--C-:B------:R-:W-:Y:S01]  /*14230*/  FFMA.FTZ R7, R30, UR4, -R4.reuse ;  /* 0x000000041e077c23 */ /* 0x100fe20008010804 */
[----:B------:R-:W-:Y:S01]  /*14240*/  FFMA.FTZ R6, R34, UR4, -R4 ;  /* 0x0000000422067c23 */ /* 0x000fe20008010804 */
[--C-:B------:R-:W-:Y:S01]  /*14250*/  FFMA.FTZ R32, R32, UR4, -R132.reuse ;  /* 0x0000000420207c23 */ /* 0x100fe20008010884 */
[----:B------:R-:W-:Y:S03]  /*14260*/  FFMA.FTZ R33, R33, UR4, -R132 ;  /* 0x0000000421217c23 */ /* 0x000fe60008010884 */
[----:B------:R-:W-:Y:S01]  /*14270*/  MUFU.EX2 R2, R2 ;  /* 0x0000000200027308 */ /* 0x000fe20000000800 */
[----:B------:R-:W-:Y:S01]  /*14280*/  FFMA.FTZ R35, R35, UR4, -R4 ;  /* 0x0000000423237c23 */ /* 0x000fe20008010804 */
[--C-:B------:R-:W-:Y:S01]  /*14290*/  FFMA.FTZ R36, R36, UR4, -R132.reuse ;  /* 0x0000000424247c23 */ /* 0x100fe20008010884 */
[--C-:B------:R-:W-:Y:S01]  /*142a0*/  FFMA.FTZ R37, R37, UR4, -R132.reuse ;  /* 0x0000000425257c23 */ /* 0x100fe20008010884 */
[--C-:B------:R-:W-:Y:S01]  /*142b0*/  FFMA.FTZ R40, R40, UR4, -R132.reuse ;  /* 0x0000000428287c23 */ /* 0x100fe20008010884 */
[----:B------:R-:W-:Y:S01]  /*142c0*/  FFMA.FTZ R41, R41, UR4, -R132 ;  /* 0x0000000429297c23 */ /* 0x000fe20008010884 */
[--C-:B------:R-:W-:Y:S01]  /*142d0*/  FFMA.FTZ R38, R38, UR4, -R4.reuse ;  /* 0x0000000426267c23 */ /* 0x100fe20008010804 */
[--C-:B------:R-:W-:Y:S03]  /*142e0*/  FFMA.FTZ R39, R39, UR4, -R4.reuse ;  /* 0x0000000427277c23 */ /* 0x100fe60008010804 */
[----:B------:R-:W2:Y:S01]  /*142f0*/  MUFU.EX2 R159, R159 ;  /* 0x0000009f009f7308 */ /* 0x000ea20000000800 */
[----:B-----5:R-:W-:Y:S01]  /*14300*/  F2FP.F16.F32.PACK_AB R30, R141, R140 ;  /* 0x0000008c8d1e723e */ /* 0x020fe200000000ff */
[--C-:B------:R-:W-:Y:S01]  /*14310*/  FFMA.FTZ R42, R42, UR4, -R4.reuse ;  /* 0x000000042a2a7c23 */ /* 0x100fe20008010804 */
[----:B------:R-:W-:Y:S01]  /*14320*/  FFMA.FTZ R43, R43, UR4, -R4 ;  /* 0x000000042b2b7c23 */ /* 0x000fe20008010804 */
        /* <DEDUP_REMOVED lines=8> */
[----:B------:R-:W-:Y:S01]  /*143b0*/  FFMA.FTZ R51, R51, UR4, -R4 ;  /* 0x0000000433337c23 */ /* 0x000fe20008010804 */
[--C-:B------:R-:W-:Y:S01]  /*143c0*/  FFMA.FTZ R52, R52, UR4, -R132.reuse ;  /* 0x0000000434347c23 */ /* 0x100fe20008010884 */
[--C-:B------:R-:W-:Y:S01]  /*143d0*/  FFMA.FTZ R53, R53, UR4, -R132.reuse ;  /* 0x0000000435357c23 */ /* 0x100fe20008010884 */
[--C-:B------:R-:W-:Y:S03]  /*143e0*/  FFMA.FTZ R56, R56, UR4, -R132.reuse ;  /* 0x0000000438387c23 */ /* 0x100fe60008010884 */
[----:B------:R-:W5:Y:S01]  /*143f0*/  MUFU.EX2 R156, R156 ;  /* 0x0000009c009c7308 */ /* 0x000f620000000800 */
[----:B--2---:R-:W-:Y:S01]  /*14400*/  F2FP.F16.F32.PACK_AB R21, R159, R2 ;  /* 0x000000029f15723e */ /* 0x004fe200000000ff */
[----:B------:R-:W-:Y:S01]  /*14410*/  FFMA.FTZ R57, R57, UR4, -R132 ;  /* 0x0000000439397c23 */ /* 0x000fe20008010884 */
[--C-:B------:R-:W-:Y:S01]  /*14420*/  FFMA.FTZ R54, R54, UR4, -R4.reuse ;  /* 0x0000000436367c23 */ /* 0x100fe20008010804 */
[--C-:B------:R-:W-:Y:S01]  /*14430*/  FFMA.FTZ R55, R55, UR4, -R4.reuse ;  /* 0x0000000437377c23 */ /* 0x100fe20008010804 */
[--C-:B------:R-:W-:Y:S01]  /*14440*/  FFMA.FTZ R58, R58, UR4, -R4.reuse ;  /* 0x000000043a3a7c23 */ /* 0x100fe20008010804 */
[----:B------:R-:W-:Y:S01]  /*14450*/  FFMA.FTZ R59, R59, UR4, -R4 ;  /* 0x000000043b3b7c23 */ /* 0x000fe20008010804 */
[--C-:B------:R-:W-:Y:S03]  /*14460*/  FFMA.FTZ R60, R60, UR4, -R132.reuse ;  /* 0x000000043c3c7c23 */ /* 0x100fe60008010884 */
[----:B------:R-:W-:Y:S01]  /*14470*/  MUFU.EX2 R154, R154 ;  /* 0x0000009a009a7308 */ /* 0x000fe20000000800 */
[C---:B------:R-:W-:Y:S01]  /*14480*/  HMMA.16816.F32 R216, R20.reuse, R8, R216 ;  /* 0x0000000814d8723c */ /* 0x040fe200000018d8 */
[----:B------:R-:W-:Y:S04]  /*14490*/  PLOP3.LUT P0, PT, PT, PT, UP0, 0x80, 0x0 ;  /* 0x000000000000781c */ /* 0x000fe80003f0f008 */
[--C-:B------:R-:W-:Y:S01]  /*144a0*/  FFMA.FTZ R61, R61, UR4, -R132.reuse ;  /* 0x000000043d3d7c23 */ /* 0x100fe20008010884 */
[C---:B------:R-:W-:Y:S03]  /*144b0*/  HMMA.16816.F32 R212, R20.reuse, R10, R212 ;  /* 0x0000000a14d4723c */ /* 0x040fe600000018d4 */
[----:B------:R-:W2:Y:S01]  /*144c0*/  MUFU.EX2 R153, R153 ;  /* 0x0000009900997308 */ /* 0x000ea20000000800 */
[----:B------:R-:W3:Y:S01]  /*144d0*/  LDSM.16.MT88.4 R8, [R221+0x5800] ;  /* 0x00580000dd08783b */ /* 0x000ee20000004200 */
[----:B-----5:R-:W-:Y:S01]  /*144e0*/  F2FP.F16.F32.PACK_AB R29, R156, R155 ;  /* 0x0000009b9c1d723e */ /* 0x020fe200000000ff */
[C---:B----4-:R-:W-:Y:S07]  /*144f0*/  HMMA.16816.F32 R208, R20.reuse, R16, R208 ;  /* 0x0000001014d0723c */ /* 0x050fee00000018d0 */
[----:B------:R2:W-:Y:S01]  /*14500*/  MUFU.EX2 R34, R31 ;  /* 0x0000001f00227308 */ /* 0x0005e20000000800 */
[--C-:B------:R-:W-:Y:S01]  /*14510*/  FFMA.FTZ R64, R64, UR4, -R132.reuse ;  /* 0x0000000440407c23 */ /* 0x100fe20008010884 */
[----:B------:R-:W-:Y:S01]  /*14520*/  HMMA.16816.F32 R204, R20, R18, R204 ;  /* 0x0000001214cc723c */ /* 0x000fe200000018cc */
[----:B------:R-:W4:Y:S07]  /*14530*/  LDSM.16.MT88.4 R16, [R226+0x5800] ;  /* 0x00580000e210783b */ /* 0x000f2e0000004200 */
[----:B------:R-:W-:Y:S03]  /*14540*/  MUFU.EX2 R142, R142 ;  /* 0x0000008e008e7308 */ /* 0x000fe60000000800 */
[----:B------:R-:W-:Y:S01]  /*14550*/  FFMA.FTZ R65, R65, UR4, -R132 ;  /* 0x0000000441417c23 */ /* 0x000fe20008010884 */
[--C-:B------:R-:W-:Y:S01]  /*14560*/  FFMA.FTZ R62, R62, UR4, -R4.reuse ;  /* 0x000000043e3e7c23 */ /* 0x100fe20008010804 */
[--C-:B------:R-:W-:Y:S01]  /*14570*/  FFMA.FTZ R63, R63, UR4, -R4.reuse ;  /* 0x000000043f3f7c23 */ /* 0x100fe20008010804 */
[--C-:B------:R-:W-:Y:S01]  /*14580*/  FFMA.FTZ R66, R66, UR4, -R4.reuse ;  /* 0x0000000442427c23 */ /* 0x100fe20008010804 */
[----:B------:R-:W-:Y:S03]  /*14590*/  FFMA.FTZ R67, R67, UR4, -R4 ;  /* 0x0000000443437c23 */ /* 0x000fe60008010804 */
[----:B------:R-:W5:Y:S01]  /*145a0*/  MUFU.EX2 R143, R143 ;  /* 0x0000008f008f7308 */ /* 0x000f620000000800 */
[----:B--2---:R-:W-:Y:S01]  /*145b0*/  F2FP.F16.F32.PACK_AB R31, R153, R154 ;  /* 0x0000009a991f723e */ /* 0x004fe200000000ff */
[----:B------:R-:W-:Y:S01]  /*145c0*/  FFMA.FTZ R0, R199, R135, R0 ;  /* 0x00000087c7007223 */ /* 0x000fe20000010000 */
[----:B------:R-:W-:Y:S01]  /*145d0*/  FFMA.FTZ R2, R200, R136, R2 ;  /* 0x00000088c8027223 */ /* 0x000fe20000010002 */
[--C-:B------:R-:W-:Y:S01]  /*145e0*/  FFMA.FTZ R76, R76, UR4, -R132.reuse ;  /* 0x000000044c4c7c23 */ /* 0x100fe20008010884 */
[----:B------:R-:W-:Y:S01]  /*145f0*/  FFMA.FTZ R77, R77, UR4, -R132 ;  /* 0x000000044d4d7c23 */ /* 0x000fe20008010884 */
[----:B------:R-:W-:Y:S01]  /*14600*/  FADD.FTZ R148, R148, R0 ;  /* 0x0000000094947221 */ /* 0x000fe20000010000 */
[----:B------:R-:W-:Y:S03]  /*14610*/  FADD.FTZ R2, R159, R2 ;  /* 0x000000029f027221 */ /* 0x000fe60000010000 */
[----:B------:R-:W-:Y:S01]  /*14620*/  MUFU.EX2 R144, R144 ;  /* 0x0000009000907308 */ /* 0x000fe20000000800 */
[C---:B-1----:R-:W-:Y:S05]  /*14630*/  HMMA.16816.F32 R216, R28.reuse, R12, R216 ;  /* 0x0000000c1cd8723c */ /* 0x042fea00000018d8 */
[----:B------:R-:W-:Y:S01]  /*14640*/  FADD.FTZ R158, R158, R2 ;  /* 0x000000029e9e7221 */ /* 0x000fe20000010000 */
[C---:B------:R-:W-:Y:S03]  /*14650*/  HMMA.16816.F32 R212, R28.reuse, R14, R212 ;  /* 0x0000000e1cd4723c */ /* 0x040fe600000018d4 */
[----:B------:R-:W1:Y:S01]  /*14660*/  MUFU.EX2 R145, R145 ;  /* 0x0000009100917308 */ /* 0x000e620000000800 */
[----:B------:R-:W2:Y:S01]  /*14670*/  LDSM.16.MT88.4 R12, [R221+0x5c00] ;  /* 0x005c0000dd0c783b */ /* 0x000ea20000004200 */
[----:B-----5:R-:W-:Y:S01]  /*14680*/  F2FP.F16.F32.PACK_AB R20, R143, R142 ;  /* 0x0000008e8f14723e */ /* 0x020fe200000000ff */
[C---:B---3--:R-:W-:Y:S07]  /*14690*/  HMMA.16816.F32 R208, R28.reuse, R24, R208 ;  /* 0x000000181cd0723c */ /* 0x048fee00000018d0 */
[----:B------:R-:W-:Y:S01]  /*146a0*/  MUFU.EX2 R152, R152 ;  /* 0x0000009800987308 */ /* 0x000fe20000000800 */
[--C-:B------:R-:W-:Y:S01]  /*146b0*/  FFMA.FTZ R0, R82, UR4, -R4.reuse ;  /* 0x0000000452007c23 */ /* 0x100fe20008010804 */
[----:B------:R-:W-:Y:S01]  /*146c0*/  HMMA.16816.F32 R204, R28, R26, R204 ;  /* 0x0000001a1ccc723c */ /* 0x000fe200000018cc */
[----:B------:R-:W3:Y:S07]  /*146d0*/  LDSM.16.MT88.4 R24, [R226+0x5c00] ;  /* 0x005c0000e218783b */ /* 0x000eee0000004200 */
[----:B------:R-:W5:Y:S03]  /*146e0*/  MUFU.EX2 R151, R151 ;  /* 0x0000009700977308 */ /* 0x000f660000000800 */
[----:B-1----:R-:W-:Y:S01]  /*146f0*/  F2FP.F16.F32.PACK_AB R22, R145, R144 ;  /* 0x000000909116723e */ /* 0x002fe200000000ff */
[--C-:B------:R-:W-:Y:S01]  /*14700*/  FFMA.FTZ R82, R87, UR4, -R4.reuse ;  /* 0x0000000457527c23 */ /* 0x100fe20008010804 */
[----:B------:R-:W-:Y:S01]  /*14710*/  FFMA.FTZ R87, R91, UR4, -R4 ;  /* 0x000000045b577c23 */ /* 0x000fe20008010804 */
[----:B------:R-:W-:Y:S01]  /*14720*/  FADD.FTZ R148, R5, R148 ;  /* 0x0000009405947221 */ /* 0x000fe20000010000 */
[--C-:B------:R-:W-:Y:S03]  /*14730*/  FFMA.FTZ R5, R86, UR4, -R4.reuse ;  /* 0x0000000456057c23 */ /* 0x100fe60008010804 */
[----:B------:R-:W-:Y:S01]  /*14740*/  MUFU.EX2 R150, R150 ;  /* 0x0000009600967308 */ /* 0x000fe20000000800 */
[----:B------:R-:W-:Y:S01]  /*14750*/  FFMA.FTZ R86, R90, UR4, -R4 ;  /* 0x000000045a567c23 */ /* 0x000fe20008010804 */
[--C-:B------:R-:W-:Y:S01]  /*14760*/  FFMA.FTZ R80, R80, UR4, -R132.reuse ;  /* 0x0000000450507c23 */ /* 0x100fe20008010884 */
[----:B------:R-:W-:Y:S01]  /*14770*/  FFMA.FTZ R81, R81, UR4, -R132 ;  /* 0x0000000451517c23 */ /* 0x000fe20008010884 */
[--C-:B------:R-:W-:Y:S01]  /*14780*/  FFMA.FTZ R78, R78, UR4, -R4.reuse ;  /* 0x000000044e4e7c23 */ /* 0x100fe20008010804 */
[----:B------:R-:W-:Y:S01]  /*14790*/  FFMA.FTZ R79, R79, UR4, -R4 ;  /* 0x000000044f4f7c23 */ /* 0x000fe20008010804 */
[--C-:B------:R-:W-:Y:S01]  /*147a0*/  FFMA.FTZ R100, R100, UR4, -R132.reuse ;  /* 0x0000000464647c23 */ /* 0x100fe20008010884 */
[--C-:B------:R-:W-:Y:S03]  /*147b0*/  FFMA.FTZ R101, R101, UR4, -R132.reuse ;  /* 0x0000000465657c23 */ /* 0x100fe60008010884 */
[----:B------:R-:W1:Y:S01]  /*147c0*/  MUFU.EX2 R149, R149 ;  /* 0x0000009500957308 */ /* 0x000e620000000800 */
[----:B-----5:R-:W-:Y:S01]  /*147d0*/  F2FP.F16.F32.PACK_AB R21, R151, R152 ;  /* 0x000000989715723e */ /* 0x020fe200000000ff */
[--C-:B------:R-:W-:Y:S01]  /*147e0*/  FFMA.FTZ R104, R104, UR4, -R132.reuse ;  /* 0x0000000468687c23 */ /* 0x100fe20008010884 */
[----:B------:R-:W-:Y:S01]  /*147f0*/  FFMA.FTZ R105, R105, UR4, -R132 ;  /* 0x0000000469697c23 */ /* 0x000fe20008010884 */
[----:B------:R-:W-:Y:S01]  /*14800*/  FADD.FTZ R158, R157, R158 ;  /* 0x0000009e9d9e7221 */ /* 0x000fe20000010000 */
[----:B------:R-:W-:Y:S01]  /*14810*/  FADD.FTZ R148, R137, R148 ;  /* 0x0000009489947221 */ /* 0x000fe20000010000 */
[--C-:B------:R-:W-:Y:S01]  /*14820*/  FFMA.FTZ R116, R116, UR4, -R132.reuse ;  /* 0x0000000474747c23 */ /* 0x100fe20008010884 */
[----:B------:R-:W-:Y:S03]  /*14830*/  FFMA.FTZ R117, R117, UR4, -R132 ;  /* 0x0000000475757c23 */ /* 0x000fe60008010884 */
[----:B------:R-:W-:Y:S01]  /*14840*/  MUFU.EX2 R146, R146 ;  /* 0x0000009200927308 */ /* 0x000fe20000000800 */
[----:B------:R-:W-:Y:S01]  /*14850*/  FADD.FTZ R158, R155, R158 ;  /* 0x0000009e9b9e7221 */ /* 0x000fe20000010000 */
[----:B------:R-:W-:Y:S01]  /*14860*/  FADD.FTZ R138, R138, R148 ;  /* 0x000000948a8a7221 */ /* 0x000fe20000010000 */
[--C-:B------:R-:W-:Y:S01]  /*14870*/  FFMA.FTZ R120, R120, UR4, -R132.reuse ;  /* 0x0000000478787c23 */ /* 0x100fe20008010884 */
[----:B------:R-:W-:Y:S01]  /*14880*/  FFMA.FTZ R121, R121, UR4, -R132 ;  /* 0x0000000479797c23 */ /* 0x000fe20008010884 */
[----:B------:R-:W-:Y:S01]  /*14890*/  FADD.FTZ R156, R156, R158 ;  /* 0x0000009e9c9c7221 */ /* 0x000fe20000010000 */
[----:B------:R-:W-:Y:S01]  /*148a0*/  FADD.FTZ R139, R139, R138 ;  /* 0x0000008a8b8b7221 */ /* 0x000fe20000010000 */
[----:B------:R-:W-:Y:S03]  /*148b0*/  FFMA.FTZ R119, R119, UR4, -R4 ;  /* 0x0000000477777c23 */ /* 0x000fe60008010804 */
[----:B------:R-:W5:Y:S01]  /*148c0*/  MUFU.EX2 R147, R147 ;  /* 0x0000009300937308 */ /* 0x000f620000000800 */
        /* <DEDUP_REMOVED lines=14> */
[C---:B----4-:R-:W-:Y:S07]  /*149b0*/  HMMA.16816.F32 R208, R20.reuse, R16, R208 ;  /* 0x0000001014d0723c */ /* 0x050fee00000018d0 */
[----:B------:R-:W4:Y:S01]  /*149c0*/  MUFU.EX2 R7, R7 ;  /* 0x0000000700077308 */ /* 0x000f220000000800 */
[----:B------:R-:W-:Y:S01]  /*149d0*/  FADD.FTZ R156, R151, R156 ;  /* 0x0000009c979c7221 */ /* 0x000fe20000010000 */
[----:B------:R-:W-:Y:S01]  /*149e0*/  HMMA.16816.F32 R204, R20, R18, R204 ;  /* 0x0000001214cc723c */ /* 0x000fe200000018cc */
[----:B------:R-:W5:Y:S07]  /*149f0*/  LDSM.16.MT88.4 R16, [R226+0x6000] ;  /* 0x00600000e210783b */ /* 0x000f6e0000004200 */
[----:B------:R-:W2:Y:S03]  /*14a00*/  MUFU.EX2 R6, R6 ;  /* 0x0000000600067308 */ /* 0x000ea60000000800 */
[----:B-1----:R-:W-:Y:S01]  /*14a10*/  F2FP.F16.F32.PACK_AB R30, R33, R32 ;  /* 0x00000020211e723e */ /* 0x002fe200000000ff */
[----:B------:R-:W-:Y:S01]  /*14a20*/  FADD.FTZ R150, R150, R156 ;  /* 0x0000009c96967221 */ /* 0x000fe20000010000 */
[----:B------:R-:W-:Y:S03]  /*14a30*/  FADD.FTZ R142, R142, R139 ;  /* 0x0000008b8e8e7221 */ /* 0x000fe60000010000 */
[----:B------:R-:W-:Y:S01]  /*14a40*/  FADD.FTZ R150, R149, R150 ;  /* 0x0000009695967221 */ /* 0x000fe20000010000 */
[----:B------:R-:W-:Y:S01]  /*14a50*/  FADD.FTZ R142, R143, R142 ;  /* 0x0000008e8f8e7221 */ /* 0x000fe20000010000 */
[----:B------:R-:W1:Y:S01]  /*14a60*/  MUFU.EX2 R35, R35 ;  /* 0x0000002300237308 */ /* 0x000e620000000800 */
[----:B----4-:R-:W-:Y:S01]  /*14a70*/  F2FP.F16.F32.PACK_AB R29, R34, R7 ;  /* 0x00000007221d723e */ /* 0x010fe200000000ff */
[----:B------:R-:W-:Y:S01]  /*14a80*/  FADD.FTZ R7, R7, R150 ;  /* 0x0000009607077221 */ /* 0x000fe20000010000 */
[----:B------:R-:W-:Y:S01]  /*14a90*/  FADD.FTZ R142, R144, R142 ;  /* 0x0000008e908e7221 */ /* 0x000fe20000010000 */
[----:B------:R-:W-:Y:S02]  /*14aa0*/  FFMA.FTZ R130, R130, UR4, -R4 ;  /* 0x0000000482827c23 */ /* 0x000fe40008010804 */
[----:B------:R-:W-:Y:S01]  /*14ab0*/  FADD.FTZ R34, R34, R7 ;  /* 0x0000000722227221 */ /* 0x000fe20000010000 */
[----:B------:R-:W-:Y:S03]  /*14ac0*/  FADD.FTZ R142, R145, R142 ;  /* 0x0000008e918e7221 */ /* 0x000fe60000010000 */
[----:B------:R-:W-:Y:S01]  /*14ad0*/  MUFU.EX2 R36, R36 ;  /* 0x0000002400247308 */ /* 0x000fe20000000800 */
[----:B--2---:R-:W-:Y:S01]  /*14ae0*/  FADD.FTZ R34, R6, R34 ;  /* 0x0000002206227221 */ /* 0x004fe20000010000 */
[----:B------:R-:W-:Y:S04]  /*14af0*/  FADD.FTZ R142, R146, R142 ;  /* 0x0000008e928e7221 */ /* 0x000fe80000010000 */
[----:B------:R-:W-:Y:S04]  /*14b00*/  FADD.FTZ R147, R147, R142 ;  /* 0x0000008e93937221 */ /* 0x000fe80000010000 */
[----:B------:R-:W2:Y:S01]  /*14b10*/  MUFU.EX2 R37, R37 ;  /* 0x0000002500257308 */ /* 0x000ea20000000800 */
[C---:B-1----:R-:W-:Y:S01]  /*14b20*/  F2FP.F16.F32.PACK_AB R31, R35.reuse, R6 ;  /* 0x00000006231f723e */ /* 0x042fe200000000ff */
[----:B------:R-:W-:Y:S01]  /*14b30*/  FFMA.FTZ R6, R98, UR4, -R4 ;  /* 0x0000000462067c23 */ /* 0x000fe20008010804 */
[----:B------:R-:W-:Y:S01]  /*14b40*/  FADD.FTZ R35, R35, R34 ;  /* 0x0000002223237221 */ /* 0x000fe20000010000 */
[--C-:B------:R-:W-:Y:S01]  /*14b50*/  FFMA.FTZ R34, R110, UR4, -R4.reuse ;  /* 0x000000046e227c23 */ /* 0x100fe20008010804 */
[----:B------:R-:W-:Y:S01]  /*14b60*/  FADD.FTZ R147, R32, R147 ;  /* 0x0000009320937221 */ /* 0x000fe20000010000 */
[--C-:B------:R-:W-:Y:S04]  /*14b70*/  FFMA.FTZ R32, R107, UR4, -R4.reuse ;  /* 0x000000046b207c23 */ /* 0x100fe80008010804 */
[----:B------:R-:W-:Y:S01]  /*14b80*/  MUFU.EX2 R40, R40 ;  /* 0x0000002800287308 */ /* 0x000fe20000000800 */
[C---:B------:R-:W-:Y:S05]  /*14b90*/  HMMA.16816.F32 R216, R28.reuse, R12, R216 ;  /* 0x0000000c1cd8723c */ /* 0x040fea00000018d8 */
[----:B------:R-:W-:Y:S01]  /*14ba0*/  FADD.FTZ R147, R33, R147 ;  /* 0x0000009321937221 */ /* 0x000fe20000010000 */
[C---:B------:R-:W-:Y:S03]  /*14bb0*/  HMMA.16816.F32 R212, R28.reuse, R14, R212 ;  /* 0x0000000e1cd4723c */ /* 0x040fe600000018d4 */
[----:B------:R-:W1:Y:S01]  /*14bc0*/  MUFU.EX2 R41, R41 ;  /* 0x0000002900297308 */ /* 0x000e620000000800 */
[----:B------:R-:W4:Y:S01]  /*14bd0*/  LDSM.16.MT88.4 R12, [R221+0x6400] ;  /* 0x00640000dd0c783b */ /* 0x000f220000004200 */
[----:B--2---:R-:W-:Y:S01]  /*14be0*/  F2FP.F16.F32.PACK_AB R20, R37, R36 ;  /* 0x000000242514723e */ /* 0x004fe200000000ff */
[C---:B---3--:R-:W-:Y:S07]  /*14bf0*/  HMMA.16816.F32 R208, R28.reuse, R24, R208 ;  /* 0x000000181cd0723c */ /* 0x048fee00000018d0 */
[----:B------:R-:W2:Y:S01]  /*14c00*/  MUFU.EX2 R38, R38 ;  /* 0x0000002600267308 */ /* 0x000ea20000000800 */
[----:B------:R-:W-:Y:S01]  /*14c10*/  FFMA.FTZ R33, R111, UR4, -R4 ;  /* 0x000000046f217c23 */ /* 0x000fe20008010804 */
[----:B------:R-:W-:Y:S01]  /*14c20*/  HMMA.16816.F32 R204, R28, R26, R204 ;  /* 0x0000001a1ccc723c */ /* 0x000fe200000018cc */
[----:B------:R-:W3:Y:S07]  /*14c30*/  LDSM.16.MT88.4 R24, [R226+0x6400] ;  /* 0x00640000e218783b */ /* 0x000eee0000004200 */
[----:B------:R-:W5:Y:S03]  /*14c40*/  MUFU.EX2 R39, R39 ;  /* 0x0000002700277308 */ /* 0x000f660000000800 */
[----:B-1----:R-:W-:Y:S01]  /*14c50*/  F2FP.F16.F32.PACK_AB R22, R41, R40 ;  /* 0x000000282916723e */ /* 0x002fe200000000ff */
[----:B------:R-:W-:Y:S04]  /*14c60*/  FADD.FTZ R36, R36, R147 ;  /* 0x0000009324247221 */ /* 0x000fe80000010000 */
[----:B------:R-:W-:Y:S01]  /*14c70*/  FADD.FTZ R36, R37, R36 ;  /* 0x0000002425247221 */ /* 0x000fe20000010000 */
[----:B------:R-:W-:Y:S01]  /*14c80*/  FFMA.FTZ R37, R118, UR4, -R4 ;  /* 0x0000000476257c23 */ /* 0x000fe20008010804 */
[----:B------:R-:W1:Y:S01]  /*14c90*/  MUFU.EX2 R42, R42 ;  /* 0x0000002a002a7308 */ /* 0x000e620000000800 */
[----:B--2---:R-:W-:Y:S01]  /*14ca0*/  FADD.FTZ R35, R38, R35 ;  /* 0x0000002326237221 */ /* 0x004fe20000010000 */
[----:B------:R-:W-:Y:S01]  /*14cb0*/  FADD.FTZ R40, R40, R36 ;  /* 0x0000002428287221 */ /* 0x000fe20000010000 */
[----:B------:R-:W-:Y:S03]  /*14cc0*/  FFMA.FTZ R36, R115, UR4, -R4 ;  /* 0x0000000473247c23 */ /* 0x000fe60008010804 */
[----:B------:R-:W-:Y:S04]  /*14cd0*/  FADD.FTZ R40, R41, R40 ;  /* 0x0000002829287221 */ /* 0x000fe80000010000 */
[----:B------:R-:W2:Y:S01]  /*14ce0*/  MUFU.EX2 R43, R43 ;  /* 0x0000002b002b7308 */ /* 0x000ea20000000800 */
[C---:B-----5:R-:W-:Y:S01]  /*14cf0*/  F2FP.F16.F32.PACK_AB R21, R39.reuse, R38 ;  /* 0x000000262715723e */ /* 0x060fe200000000ff */
[----:B------:R-:W-:Y:S01]  /*14d00*/  FADD.FTZ R39, R39, R35 ;  /* 0x0000002327277221 */ /* 0x000fe20000010000 */
[--C-:B------:R-:W-:Y:S01]  /*14d10*/  FFMA.FTZ R35, R114, UR4, -R4.reuse ;  /* 0x0000000472237c23 */ /* 0x100fe20008010804 */
[----:B------:R-:W-:Y:S06]  /*14d20*/  FFMA.FTZ R38, R126, UR4, -R4 ;  /* 0x000000047e267c23 */ /* 0x000fec0008010804 */
        /* <DEDUP_REMOVED lines=9> */
[----:B------:R-:W5:Y:S01]  /*14dc0*/  LDSM.16.MT88.4 R8, [R221+0x6800] ;  /* 0x00680000dd08783b */ /* 0x000f620000004200 */
[----:B-1----:R-:W-:Y:S01]  /*14dd0*/  F2FP.F16.F32.PACK_AB R28, R45, R44 ;  /* 0x0000002c2d1c723e */ /* 0x002fe200000000ff */
[C---:B------:R-:W-:Y:S07]  /*14de0*/  HMMA.16816.F32 R208, R20.reuse, R16, R208 ;  /* 0x0000001014d0723c */ /* 0x040fee00000018d0 */
[----:B------:R-:W1:Y:S01]  /*14df0*/  MUFU.EX2 R46, R46 ;  /* 0x0000002e002e7308 */ /* 0x000e620000000800 */
[----:B------:R-:W-:Y:S01]  /*14e00*/  FADD.FTZ R44, R44, R40 ;  /* 0x000000282c2c7221 */ /* 0x000fe20000010000 */
[----:B------:R-:W-:Y:S01]  /*14e10*/  HMMA.16816.F32 R204, R20, R18, R204 ;  /* 0x0000001214cc723c */ /* 0x000fe200000018cc */
[----:B------:R-:W5:Y:S07]  /*14e20*/  LDSM.16.MT88.4 R16, [R226+0x6800] ;  /* 0x00680000e210783b */ /* 0x000f6e0000004200 */
[----:B------:R-:W4:Y:S03]  /*14e30*/  MUFU.EX2 R47, R47 ;  /* 0x0000002f002f7308 */ /* 0x000f260000000800 */
[----:B--2---:R-:W-:Y:S01]  /*14e40*/  F2FP.F16.F32.PACK_AB R30, R49, R48 ;  /* 0x00000030311e723e */ /* 0x004fe200000000ff */
[----:B------:R-:W-:Y:S04]  /*14e50*/  FADD.FTZ R44, R45, R44 ;  /* 0x0000002c2d2c7221 */ /* 0x000fe80000010000 */
[----:B------:R-:W-:Y:S02]  /*14e60*/  FADD.FTZ R48, R48, R44 ;  /* 0x0000002c30307221 */ /* 0x000fe40000010000 */
[----:B------:R-:W-:Y:S01]  /*14e70*/  MUFU.EX2 R50, R50 ;  /* 0x0000003200327308 */ /* 0x000fe20000000800 */
[----:B-1----:R-:W-:Y:S01]  /*14e80*/  FADD.FTZ R43, R46, R43 ;  /* 0x0000002b2e2b7221 */ /* 0x002fe20000010000 */
[----:B------:R-:W-:Y:S08]  /*14e90*/  FADD.FTZ R48, R49, R48 ;  /* 0x0000003031307221 */ /* 0x000ff00000010000 */
        /* <DEDUP_REMOVED lines=14> */
[C---:B---3--:R-:W-:Y:S07]  /*14f80*/  HMMA.16816.F32 R208, R28.reuse, R24, R208 ;  /* 0x000000181cd0723c */ /* 0x048fee00000018d0 */
[----:B------:R-:W-:Y:S01]  /*14f90*/  MUFU.EX2 R54, R54 ;  /* 0x0000003600367308 */ /* 0x000fe20000000800 */
[----:B------:R-:W-:Y:S01]  /*14fa0*/  FADD.FTZ R52, R52, R48 ;  /* 0x0000003034347221 */ /* 0x000fe20000010000 */
[----:B------:R-:W-:Y:S01]  /*14fb0*/  HMMA.16816.F32 R204, R28, R26, R204 ;  /* 0x0000001a1ccc723c */ /* 0x000fe200000018cc */
[----:B------:R-:W2:Y:S07]  /*14fc0*/  LDSM.16.MT88.4 R24, [R226+0x6c00] ;  /* 0x006c0000e218783b */ /* 0x000eae0000004200 */
[----:B------:R-:W3:Y:S03]  /*14fd0*/  MUFU.EX2 R55, R55 ;  /* 0x0000003700377308 */ /* 0x000ee60000000800 */
[----:B-1----:R-:W-:Y:S01]  /*14fe0*/  F2FP.F16.F32.PACK_AB R22, R57, R56 ;  /* 0x000000383916723e */ /* 0x002fe200000000ff */
[----:B------:R-:W-:Y:S04]  /*14ff0*/  FADD.FTZ R52, R53, R52 ;  /* 0x0000003435347221 */ /* 0x000fe80000010000 */
[----:B------:R-:W-:Y:S02]  /*15000*/  FADD.FTZ R56, R56, R52 ;  /* 0x0000003438387221 */ /* 0x000fe40000010000 */
[----:B------:R-:W-:Y:S02]  /*15010*/  MUFU.EX2 R58, R58 ;  /* 0x0000003a003a7308 */ /* 0x000fe40000000800 */
[----:B------:R-:W-:Y:S08]  /*15020*/  FADD.FTZ R56, R57, R56 ;  /* 0x0000003839387221 */ /* 0x000ff00000010000 */
[----:B------:R-:W1:Y:S01]  /*15030*/  MUFU.EX2 R59, R59 ;  /* 0x0000003b003b7308 */ /* 0x000e620000000800 */
[C---:B---3--:R-:W-:Y:S01]  /*15040*/  F2FP.F16.F32.PACK_AB R21, R55.reuse, R54 ;  /* 0x000000363715723e */ /* 0x048fe200000000ff */
[----:B------:R-:W-:Y:S04]  /*15050*/  FADD.FTZ R54, R54, R50 ;  /* 0x0000003236367221 */ /* 0x000fe80000010000 */
[----:B------:R-:W-:Y:S04]  /*15060*/  FADD.FTZ R54, R55, R54 ;  /* 0x0000003637367221 */ /* 0x000fe80000010000 */
[----:B------:R-:W-:Y:S10]  /*15070*/  MUFU.EX2 R60, R60 ;  /* 0x0000003c003c7308 */ /* 0x000ff40000000800 */
[----:B------:R-:W3:Y:S01]  /*15080*/  MUFU.EX2 R61, R61 ;  /* 0x0000003d003d7308 */ /* 0x000ee20000000800 */
[C---:B-1----:R-:W-:Y:S01]  /*15090*/  F2FP.F16.F32.PACK_AB R23, R59.reuse, R58 ;  /* 0x0000003a3b17723e */ /* 0x042fe200000000ff */
[----:B------:R-:W-:Y:S04]  /*150a0*/  FADD.FTZ R58, R58, R54 ;  /* 0x000000363a3a7221 */ /* 0x000fe80000010000 */
[----:B------:R-:W-:Y:S04]  /*150b0*/  FADD.FTZ R58, R59, R58 ;  /* 0x0000003a3b3a7221 */ /* 0x000fe80000010000 */
[----:B------:R-:W-:Y:S01]  /*150c0*/  MUFU.EX2 R64, R64 ;  /* 0x0000004000407308 */ /* 0x000fe20000000800 */
[C---:B-----5:R-:W-:Y:S06]  /*150d0*/  HMMA.16816.F32 R216, R20.reuse, R8, R216 ;  /* 0x0000000814d8723c */ /* 0x060fec00000018d8 */
[C---:B------:R-:W-:Y:S03]  /*150e0*/  HMMA.16816.F32 R212, R20.reuse, R10, R212 ;  /* 0x0000000a14d4723c */ /* 0x040fe600000018d4 */
[----:B------:R-:W1:Y:S01]  /*150f0*/  MUFU.EX2 R65, R65 ;  /* 0x0000004100417308 */ /* 0x000e620000000800 */
[----:B------:R-:W5:Y:S01]  /*15100*/  LDSM.16.MT88.4 R8, [R221+0x7000] ;  /* 0x00700000dd08783b */ /* 0x000f620000004200 */
[----:B---3--:R-:W-:Y:S01]  /*15110*/  F2FP.F16.F32.PACK_AB R28, R61, R60 ;  /* 0x0000003c3d1c723e */ /* 0x008fe200000000ff */
[C---:B------:R-:W-:Y:S07]  /*15120*/  HMMA.16816.F32 R208, R20.reuse, R16, R208 ;  /* 0x0000001014d0723c */ /* 0x040fee00000018d0 */
[----:B------:R-:W-:Y:S01]  /*15130*/  MUFU.EX2 R62, R62 ;  /* 0x0000003e003e7308 */ /* 0x000fe20000000800 */
[----:B------:R-:W-:Y:S01]  /*15140*/  FADD.FTZ R60, R60, R56 ;  /* 0x000000383c3c7221 */ /* 0x000fe20000010000 */
[----:B------:R-:W-:Y:S01]  /*15150*/  HMMA.16816.F32 R204, R20, R18, R204 ;  /* 0x0000001214cc723c */ /* 0x000fe200000018cc */
[----:B------:R-:W3:Y:S07]  /*15160*/  LDSM.16.MT88.4 R16, [R226+0x7000] ;  /* 0x00700000e210783b */ /* 0x000eee0000004200 */
[----:B------:R-:W4:Y:S03]  /*15170*/  MUFU.EX2 R63, R63 ;  /* 0x0000003f003f7308 */ /* 0x000f260000000800 */
[----:B-1----:R-:W-:Y:S01]  /*15180*/  F2FP.F16.F32.PACK_AB R30, R65, R64 ;  /* 0x00000040411e723e */ /* 0x002fe200000000ff */
[----:B------:R-:W-:Y:S04]  /*15190*/  FADD.FTZ R60, R61, R60 ;  /* 0x0000003c3d3c7221 */ /* 0x000fe80000010000 */
[----:B------:R-:W-:Y:S02]  /*151a0*/  FADD.FTZ R64, R64, R60 ;  /* 0x0000003c40407221 */ /* 0x000fe40000010000 */
[----:B------:R-:W-:Y:S02]  /*151b0*/  MUFU.EX2 R66, R66 ;  /* 0x0000004200427308 */ /* 0x000fe40000000800 */
[----:B------:R-:W-:Y:S08]  /*151c0*/  FADD.FTZ R65, R65, R64 ;  /* 0x0000004041417221 */ /* 0x000ff00000010000 */
[----:B------:R-:W1:Y:S01]  /*151d0*/  MUFU.EX2 R67, R67 ;  /* 0x0000004300437308 */ /* 0x000e620000000800 */
[C---:B----4-:R-:W-:Y:S01]  /*151e0*/  F2FP.F16.F32.PACK_AB R29, R63.reuse, R62 ;  /* 0x0000003e3f1d723e */ /* 0x050fe200000000ff */
[----:B------:R-:W-:Y:S04]  /*151f0*/  FADD.FTZ R62, R62, R58 ;  /* 0x0000003a3e3e7221 */ /* 0x000fe80000010000 */
[----:B------:R-:W-:Y:S04]  /*15200*/  FADD.FTZ R62, R63, R62 ;  /* 0x0000003e3f3e7221 */ /* 0x000fe80000010000 */
[----:B------:R-:W4:Y:S10]  /*15210*/  MUFU.EX2 R68, R68 ;  /* 0x0000004400447308 */ /* 0x000f340000000800 */
[----:B------:R-:W2:Y:S01]  /*15220*/  MUFU.EX2 R69, R69 ;  /* 0x0000004500457308 */ /* 0x000ea20000000800 */
[C---:B-1----:R-:W-:Y:S01]  /*15230*/  F2FP.F16.F32.PACK_AB R31, R67.reuse, R66 ;  /* 0x00000042431f723e */ /* 0x042fe200000000ff */
        /* <DEDUP_REMOVED lines=10> */
[----:B------:R-:W-:Y:S01]  /*152e0*/  MUFU.EX2 R70, R70 ;  /* 0x0000004600467308 */ /* 0x000fe20000000800 */
[----:B------:R-:W-:Y:S01]  /*152f0*/  FADD.FTZ R69, R69, R65 ;  /* 0x0000004145457221 */ /* 0x000fe20000010000 */
[----:B------:R-:W-:Y:S01]  /*15300*/  HMMA.16816.F32 R204, R28, R26, R204 ;  /* 0x0000001a1ccc723c */ /* 0x000fe200000018cc */
[----:B------:R-:W2:Y:S07]  /*15310*/  LDSM.16.MT88.4 R24, [R226+0x7400] ;  /* 0x00740000e218783b */ /* 0x000eae0000004200 */
        /* <DEDUP_REMOVED lines=9> */
[----:B------:R-:W-:Y:S01]  /*153b0*/  MUFU.EX2 R76, R76 ;  /* 0x0000004c004c7308 */ /* 0x000fe20000000800 */
[----:B-1----:R-:W-:Y:S09]  /*153c0*/  FADD.FTZ R71, R74, R71 ;  /* 0x000000474a477221 */ /* 0x002ff20000010000 */
[----:B------:R-:W1:Y:S01]  /*153d0*/  MUFU.EX2 R77, R77 ;  /* 0x0000004d004d7308 */ /* 0x000e620000000800 */
[C---:B---3--:R-:W-:Y:S01]  /*153e0*/  F2FP.F16.F32.PACK_AB R23, R75.reuse, R74 ;  /* 0x0000004a4b17723e */ /* 0x048fe200000000ff */
[----:B------:R-:W-:Y:S08]  /*153f0*/  FADD.FTZ R75, R75, R71 ;  /* 0x000000474b4b7221 */ /* 0x000ff00000010000 */
[----:B------:R-:W-:Y:S01]  /*15400*/  MUFU.EX2 R80, R80 ;  /* 0x0000005000507308 */ /* 0x000fe20000000800 */
[C---:B------:R-:W-:Y:S06]  /*15410*/  HMMA.16816.F32 R216, R20.reuse, R8, R216 ;  /* 0x0000000814d8723c */ /* 0x040fec00000018d8 */
[C---:B------:R-:W-:Y:S03]  /*15420*/  HMMA.16816.F32 R212, R20.reuse, R10, R212 ;  /* 0x0000000a14d4723c */ /* 0x040fe600000018d4 */
[----:B------:R-:W3:Y:S01]  /*15430*/  MUFU.EX2 R81, R81 ;  /* 0x0000005100517308 */ /* 0x000ee20000000800 */
[----:B------:R-:W5:Y:S01]  /*15440*/  LDSM.16.MT88.4 R8, [R221+0x7800] ;  /* 0x00780000dd08783b */ /* 0x000f620000004200 */
[----:B-1----:R-:W-:Y:S01]  /*15450*/  F2FP.F16.F32.PACK_AB R28, R77, R76 ;  /* 0x0000004c4d1c723e */ /* 0x002fe200000000ff */
[C---:B------:R-:W-:Y:S07]  /*15460*/  HMMA.16816.F32 R208, R20.reuse, R16, R208 ;  /* 0x0000001014d0723c */ /* 0x040fee00000018d0 */
[----:B------:R-:W1:Y:S01]  /*15470*/  MUFU.EX2 R78, R78 ;  /* 0x0000004e004e7308 */ /* 0x000e620000000800 */
[----:B------:R-:W-:Y:S01]  /*15480*/  FADD.FTZ R76, R76, R69 ;  /* 0x000000454c4c7221 */ /* 0x000fe20000010000 */
[----:B------:R-:W-:Y:S01]  /*15490*/  HMMA.16816.F32 R204, R20, R18, R204 ;  /* 0x0000001214cc723c */ /* 0x000fe200000018cc */
[----:B------:R-:W-:Y:S07]  /*154a0*/  LDSM.16.MT88.4 R20, [R221+0x7c00] ;  /* 0x007c0000dd14783b */ /* 0x000fee0000004200 */
[----:B------:R-:W4:Y:S03]  /*154b0*/  MUFU.EX2 R79, R79 ;  /* 0x0000004f004f7308 */ /* 0x000f260000000800 */
[----:B---3--:R-:W-:Y:S01]  /*154c0*/  F2FP.F16.F32.PACK_AB R30, R81, R80 ;  /* 0x00000050511e723e */ /* 0x008fe200000000ff */
[----:B------:R-:W-:Y:S04]  /*154d0*/  FADD.FTZ R76, R77, R76 ;  /* 0x0000004c4d4c7221 */ /* 0x000fe80000010000 */
[----:B------:R-:W-:Y:S02]  /*154e0*/  FADD.FTZ R76, R80, R76 ;  /* 0x0000004c504c7221 */ /* 0x000fe40000010000 */
[----:B------:R-:W-:Y:S01]  /*154f0*/  MUFU.EX2 R0, R0 ;  /* 0x0000000000007308 */ /* 0x000fe20000000800 */
[----:B-1----:R-:W-:Y:S01]  /*15500*/  FADD.FTZ R75, R78, R75 ;  /* 0x0000004b4e4b7221 */ /* 0x002fe20000010000 */
[----:B------:R-:W-:Y:S08]  /*15510*/  FADD.FTZ R81, R81, R76 ;  /* 0x0000004c51517221 */ /* 0x000ff00000010000 */
[----:B------:R-:W1:Y:S01]  /*15520*/  MUFU.EX2 R2, R83 ;  /* 0x0000005300027308 */ /* 0x000e620000000800 */
[----:B----4-:R-:W-:Y:S09]  /*15530*/  F2FP.F16.F32.PACK_AB R29, R79, R78 ;  /* 0x0000004e4f1d723e */ /* 0x010ff200000000ff */
[----:B------:R-:W3:Y:S10]  /*15540*/  MUFU.EX2 R84, R84 ;  /* 0x0000005400547308 */ /* 0x000ef40000000800 */
[----:B------:R-:W4:Y:S01]  /*15550*/  MUFU.EX2 R85, R85 ;  /* 0x0000005500557308 */ /* 0x000f220000000800 */
[----:B-1----:R-:W-:Y:S01]  /*15560*/  F2FP.F16.F32.PACK_AB R31, R2, R0 ;  /* 0x00000000021f723e */ /* 0x002fe200000000ff */
[----:B------:R-:W-:Y:S08]  /*15570*/  FFMA.FTZ R83, R124, UR4, -R132 ;  /* 0x000000047c537c23 */ /* 0x000ff00008010884 */
[----:B------:R-:W-:Y:S01]  /*15580*/  MUFU.EX2 R88, R88 ;  /* 0x0000005800587308 */ /* 0x000fe20000000800 */
[C---:B------:R-:W-:Y:S05]  /*15590*/  HMMA.16816.F32 R216, R28.reuse, R12, R216 ;  /* 0x0000000c1cd8723c */ /* 0x040fea00000018d8 */
[----:B---3--:R-:W-:Y:S01]  /*155a0*/  FADD.FTZ R81, R84, R81 ;  /* 0x0000005154517221 */ /* 0x008fe20000010000 */
[C---:B------:R-:W-:Y:S03]  /*155b0*/  HMMA.16816.F32 R212, R28.reuse, R14, R212 ;  /* 0x0000000e1cd4723c */ /* 0x040fe600000018d4 */
[----:B------:R-:W1:Y:S01]  /*155c0*/  MUFU.EX2 R89, R89 ;  /* 0x0000005900597308 */ /* 0x000e620000000800 */
[----:B------:R-:W3:Y:S01]  /*155d0*/  LDSM.16.MT88.4 R12, [R226+0x7800] ;  /* 0x00780000e20c783b */ /* 0x000ee20000004200 */
[C---:B----4-:R-:W-:Y:S01]  /*155e0*/  F2FP.F16.F32.PACK_AB R16, R85.reuse, R84 ;  /* 0x000000545510723e */ /* 0x050fe200000000ff */
[C---:B--2---:R-:W-:Y:S07]  /*155f0*/  HMMA.16816.F32 R204, R28.reuse, R26, R204 ;  /* 0x0000001a1ccc723c */ /* 0x044fee00000018cc */
[----:B------:R-:W-:Y:S01]  /*15600*/  MUFU.EX2 R5, R5 ;  /* 0x0000000500057308 */ /* 0x000fe20000000800 */
[----:B------:R-:W-:Y:S01]  /*15610*/  FADD.FTZ R85, R85, R81 ;  /* 0x0000005155557221 */ /* 0x000fe20000010000 */
[----:B------:R-:W-:Y:S08]  /*15620*/  HMMA.16816.F32 R208, R28, R24, R208 ;  /* 0x000000181cd0723c */ /* 0x000ff000000018d0 */
[----:B------:R-:W2:Y:S03]  /*15630*/  MUFU.EX2 R82, R82 ;  /* 0x0000005200527308 */ /* 0x000ea60000000800 */
[----:B-1----:R-:W-:Y:S01]  /*15640*/  F2FP.F16.F32.PACK_AB R18, R89, R88 ;  /* 0x000000585912723e */ /* 0x002fe200000000ff */
[--C-:B------:R-:W-:Y:S01]  /*15650*/  FFMA.FTZ R24, R94, UR4, -R4.reuse ;  /* 0x000000045e187c23 */ /* 0x100fe20008010804 */
[--C-:B------:R-:W-:Y:S01]  /*15660*/  FFMA.FTZ R25, R99, UR4, -R4.reuse ;  /* 0x0000000463197c23 */ /* 0x100fe20008010804 */
[--C-:B------:R-:W-:Y:S01]  /*15670*/  FFMA.FTZ R26, R102, UR4, -R4.reuse ;  /* 0x00000004661a7c23 */ /* 0x100fe20008010804 */
[--C-:B------:R-:W-:Y:S03]  /*15680*/  FFMA.FTZ R29, R103, UR4, -R4.reuse ;  /* 0x00000004671d7c23 */ /* 0x100fe60008010804 */
[----:B------:R-:W-:Y:S01]  /*15690*/  MUFU.EX2 R86, R86 ;  /* 0x0000005600567308 */ /* 0x000fe20000000800 */
[----:B------:R-:W-:Y:S01]  /*156a0*/  FFMA.FTZ R31, R106, UR4, -R4 ;  /* 0x000000046a1f7c23 */ /* 0x000fe20008010804 */
[----:B------:R-:W-:Y:S01]  /*156b0*/  FADD.FTZ R85, R88, R85 ;  /* 0x0000005558557221 */ /* 0x000fe20000010000 */
[--C-:B------:R-:W-:Y:S01]  /*156c0*/  FFMA.FTZ R30, R128, UR4, -R132.reuse ;  /* 0x00000004801e7c23 */ /* 0x100fe20008010884 */
[----:B------:R-:W-:Y:S02]  /*156d0*/  FFMA.FTZ R132, R129, UR4, -R132 ;  /* 0x0000000481847c23 */ /* 0x000fe40008010884 */
[----:B------:R-:W-:Y:S04]  /*156e0*/  FADD.FTZ R89, R89, R85 ;  /* 0x0000005559597221 */ /* 0x000fe80000010000 */
[----:B------:R-:W1:Y:S01]  /*156f0*/  MUFU.EX2 R87, R87 ;  /* 0x0000005700577308 */ /* 0x000e620000000800 */
[----:B--2---:R-:W-:Y:S09]  /*15700*/  F2FP.F16.F32.PACK_AB R17, R82, R5 ;  /* 0x000000055211723e */ /* 0x004ff200000000ff */
[----:B------:R-:W2:Y:S10]  /*15710*/  MUFU.EX2 R92, R92 ;  /* 0x0000005c005c7308 */ /* 0x000eb40000000800 */
[----:B------:R-:W4:Y:S01]  /*15720*/  MUFU.EX2 R93, R93 ;  /* 0x0000005d005d7308 */ /* 0x000f220000000800 */
[----:B-1----:R-:W-:Y:S09]  /*15730*/  F2FP.F16.F32.PACK_AB R19, R87, R86 ;  /* 0x000000565713723e */ /* 0x002ff200000000ff */
[----:B------:R-:W-:Y:S01]  /*15740*/  MUFU.EX2 R96, R96 ;  /* 0x0000006000607308 */ /* 0x000fe20000000800 */
[C---:B-----5:R-:W-:Y:S05]  /*15750*/  HMMA.16816.F32 R216, R16.reuse, R8, R216 ;  /* 0x0000000810d8723c */ /* 0x060fea00000018d8 */
[----:B--2---:R-:W-:Y:S01]  /*15760*/  FADD.FTZ R89, R92, R89 ;  /* 0x000000595c597221 */ /* 0x004fe20000010000 */
[C---:B------:R-:W-:Y:S03]  /*15770*/  HMMA.16816.F32 R212, R16.reuse, R10, R212 ;  /* 0x0000000a10d4723c */ /* 0x040fe600000018d4 */
[----:B------:R-:W1:Y:S01]  /*15780*/  MUFU.EX2 R97, R97 ;  /* 0x0000006100617308 */ /* 0x000e620000000800 */
[----:B------:R-:W2:Y:S01]  /*15790*/  LDSM.16.MT88.4 R8, [R226+0x7c00] ;  /* 0x007c0000e208783b */ /* 0x000ea20000004200 */
[C---:B----4-:R-:W-:Y:S01]  /*157a0*/  FADD.FTZ R89, R93.reuse, R89 ;  /* 0x000000595d597221 */ /* 0x050fe20000010000 */
[C---:B---3--:R-:W-:Y:S07]  /*157b0*/  HMMA.16816.F32 R208, R16.reuse, R12, R208 ;  /* 0x0000000c10d0723c */ /* 0x048fee00000018d0 */
[----:B------:R-:W-:Y:S01]  /*157c0*/  MUFU.EX2 R24, R24 ;  /* 0x0000001800187308 */ /* 0x000fe20000000800 */
[----:B------:R-:W-:Y:S01]  /*157d0*/  HMMA.16816.F32 R204, R16, R14, R204 ;  /* 0x0000000e10cc723c */ /* 0x000fe200000018cc */
[----:B------:R-:W3:Y:S08]  /*157e0*/  LDSM.16.MT88.4 R16, [R221+0x8000] ;  /* 0x00800000dd10783b */ /* 0x000ef00000004200 */
[----:B------:R-:W4:Y:S02]  /*157f0*/  MUFU.EX2 R7, R95 ;  /* 0x0000005f00077308 */ /* 0x000f240000000800 */
[----:B------:R-:W-:Y:S02]  /*15800*/  F2FP.F16.F32.PACK_AB R12, R93, R92 ;  /* 0x0000005c5d0c723e */ /* 0x000fe400000000ff */
[C---:B-1----:R-:W-:Y:S01]  /*15810*/  F2FP.F16.F32.PACK_AB R14, R97.reuse, R96 ;  /* 0x00000060610e723e */ /* 0x042fe200000000ff */
[----:B------:R-:W-:Y:S05]  /*15820*/  FADD.FTZ R96, R96, R89 ;  /* 0x0000005960607221 */ /* 0x000fea0000010000 */
[----:B------:R-:W-:Y:S01]  /*15830*/  MUFU.EX2 R6, R6 ;  /* 0x0000000600067308 */ /* 0x000fe20000000800 */
[----:B------:R-:W-:Y:S09]  /*15840*/  FADD.FTZ R96, R97, R96 ;  /* 0x0000006061607221 */ /* 0x000ff20000010000 */
        /* <DEDUP_REMOVED lines=8> */
[----:B------:R-:W1:Y:S01]  /*158d0*/  MUFU.EX2 R105, R105 ;  /* 0x0000006900697308 */ /* 0x000e620000000800 */
[----:B------:R-:W5:Y:S02]  /*158e0*/  LDSM.16.MT88.4 R20, [R226+0x8000] ;  /* 0x00800000e214783b */ /* 0x000f640000004200 */
[C---:B--2---:R-:W-:Y:S07]  /*158f0*/  HMMA.16816.F32 R208, R12.reuse, R8, R208 ;  /* 0x000000080cd0723c */ /* 0x044fee00000018d0 */
[----:B------:R-:W-:Y:S01]  /*15900*/  MUFU.EX2 R26, R26 ;  /* 0x0000001a001a7308 */ /* 0x000fe20000000800 */
[----:B------:R-:W-:Y:S01]  /*15910*/  HMMA.16816.F32 R204, R12, R10, R204 ;  /* 0x0000000a0ccc723c */ /* 0x000fe200000018cc */
[----:B------:R-:W2:Y:S08]  /*15920*/  LDSM.16.MT88.4 R12, [R221+0x8400] ;  /* 0x00840000dd0c783b */ /* 0x000eb00000004200 */
[----:B------:R-:W3:Y:S02]  /*15930*/  MUFU.EX2 R29, R29 ;  /* 0x0000001d001d7308 */ /* 0x000ee40000000800 */
[----:B----4-:R-:W-:Y:S01]  /*15940*/  F2FP.F16.F32.PACK_AB R8, R101, R100 ;  /* 0x000000646508723e */ /* 0x010fe200000000ff */
[----:B------:R-:W-:Y:S01]  /*15950*/  FADD.FTZ R100, R100, R96 ;  /* 0x0000006064647221 */ /* 0x000fe20000010000 */
[----:B-1----:R-:W-:Y:S03]  /*15960*/  F2FP.F16.F32.PACK_AB R10, R105, R104 ;  /* 0x00000068690a723e */ /* 0x002fe600000000ff */
[----:B------:R-:W-:Y:S03]  /*15970*/  FADD.FTZ R100, R101, R100 ;  /* 0x0000006465647221 */ /* 0x000fe60000010000 */
[----:B------:R-:W-:Y:S01]  /*15980*/  MUFU.EX2 R31, R31 ;  /* 0x0000001f001f7308 */ /* 0x000fe20000000800 */
[----:B------:R-:W-:Y:S04]  /*15990*/  FADD.FTZ R104, R104, R100 ;  /* 0x0000006468687221 */ /* 0x000fe80000010000 */
[----:B------:R-:W-:Y:S05]  /*159a0*/  FADD.FTZ R104, R105, R104 ;  /* 0x0000006869687221 */ /* 0x000fea0000010000 */
[----:B------:R-:W1:Y:S01]  /*159b0*/  MUFU.EX2 R32, R32 ;  /* 0x0000002000207308 */ /* 0x000e620000000800 */
[----:B---3--:R-:W-:Y:S09]  /*159c0*/  F2FP.F16.F32.PACK_AB R9, R29, R26 ;  /* 0x0000001a1d09723e */ /* 0x008ff200000000ff */
[----:B------:R-:W-:Y:S10]  /*159d0*/  MUFU.EX2 R108, R108 ;  /* 0x0000006c006c7308 */ /* 0x000ff40000000800 */
[----:B------:R-:W3:Y:S01]  /*159e0*/  MUFU.EX2 R109, R109 ;  /* 0x0000006d006d7308 */ /* 0x000ee20000000800 */
[----:B-1----:R-:W-:Y:S09]  /*159f0*/  F2FP.F16.F32.PACK_AB R11, R32, R31 ;  /* 0x0000001f200b723e */ /* 0x002ff200000000ff */
[----:B------:R-:W-:Y:S01]  /*15a00*/  MUFU.EX2 R112, R112 ;  /* 0x0000007000707308 */ /* 0x000fe20000000800 */
[C---:B------:R-:W-:Y:S06]  /*15a10*/  HMMA.16816.F32 R216, R8.reuse, R16, R216 ;  /* 0x0000001008d8723c */ /* 0x040fec00000018d8 */
[C---:B------:R-:W-:Y:S03]  /*15a20*/  HMMA.16816.F32 R212, R8.reuse, R18, R212 ;  /* 0x0000001208d4723c */ /* 0x040fe600000018d4 */
[----:B------:R-:W1:Y:S01]  /*15a30*/  MUFU.EX2 R113, R113 ;  /* 0x0000007100717308 */ /* 0x000e620000000800 */
[----:B------:R-:W4:Y:S02]  /*15a40*/  LDSM.16.MT88.4 R16, [R226+0x8400] ;  /* 0x00840000e210783b */ /* 0x000f240000004200 */
[C---:B-----5:R-:W-:Y:S07]  /*15a50*/  HMMA.16816.F32 R208, R8.reuse, R20, R208 ;  /* 0x0000001408d0723c */ /* 0x060fee00000018d0 */
[----:B------:R-:W-:Y:S01]  /*15a60*/  MUFU.EX2 R34, R34 ;  /* 0x0000002200227308 */ /* 0x000fe20000000800 */
[----:B------:R-:W-:Y:S09]  /*15a70*/  HMMA.16816.F32 R204, R8, R22, R204 ;  /* 0x0000001608cc723c */ /* 0x000ff200000018cc */
[----:B------:R-:W5:Y:S02]  /*15a80*/  MUFU.EX2 R33, R33 ;  /* 0x0000002100217308 */ /* 0x000f640000000800 */
[----:B------:R-:W-:Y:S01]  /*15a90*/  FADD.FTZ R20, R79, R75 ;  /* 0x0000004b4f147221 */ /* 0x000fe20000010000 */
[----:B---3--:R-:W-:Y:S01]  /*15aa0*/  F2FP.F16.F32.PACK_AB R8, R109, R108 ;  /* 0x0000006c6d08723e */ /* 0x008fe200000000ff */
[----:B------:R-:W-:Y:S02]  /*15ab0*/  FADD.FTZ R108, R108, R104 ;  /* 0x000000686c6c7221 */ /* 0x000fe40000010000 */
[----:B------:R-:W-:Y:S01]  /*15ac0*/  FADD.FTZ R20, R0, R20 ;  /* 0x0000001400147221 */ /* 0x000fe20000010000 */
[----:B-1----:R-:W-:Y:S03]  /*15ad0*/  F2FP.F16.F32.PACK_AB R10, R113, R112 ;  /* 0x00000070710a723e */ /* 0x002fe600000000ff */
[----:B------:R-:W-:Y:S01]  /*15ae0*/  MUFU.EX2 R35, R35 ;  /* 0x0000002300237308 */ /* 0x000fe20000000800 */
[----:B------:R-:W-:Y:S04]  /*15af0*/  FADD.FTZ R109, R109, R108 ;  /* 0x0000006c6d6d7221 */ /* 0x000fe80000010000 */
[----:B------:R-:W-:Y:S05]  /*15b00*/  FADD.FTZ R109, R112, R109 ;  /* 0x0000006d706d7221 */ /* 0x000fea0000010000 */
[----:B------:R-:W1:Y:S01]  /*15b10*/  MUFU.EX2 R36, R36 ;  /* 0x0000002400247308 */ /* 0x000e620000000800 */
[----:B-----5:R-:W-:Y:S01]  /*15b20*/  F2FP.F16.F32.PACK_AB R9, R33, R34 ;  /* 0x000000222109723e */ /* 0x020fe200000000ff */
[----:B------:R-:W-:Y:S08]  /*15b30*/  FADD.FTZ R113, R113, R109 ;  /* 0x0000006d71717221 */ /* 0x000ff00000010000 */
[----:B------:R-:W3:Y:S10]  /*15b40*/  MUFU.EX2 R116, R116 ;  /* 0x0000007400747308 */ /* 0x000ef40000000800 */
[----:B------:R-:W5:Y:S01]  /*15b50*/  MUFU.EX2 R117, R117 ;  /* 0x0000007500757308 */ /* 0x000f620000000800 */
[----:B-1----:R-:W-:Y:S09]  /*15b60*/  F2FP.F16.F32.PACK_AB R11, R36, R35 ;  /* 0x00000023240b723e */ /* 0x002ff200000000ff */
[----:B------:R-:W-:Y:S01]  /*15b70*/  MUFU.EX2 R120, R120 ;  /* 0x0000007800787308 */ /* 0x000fe20000000800 */
[C---:B--2---:R-:W-:Y:S03]  /*15b80*/  HMMA.16816.F32 R216, R8.reuse, R12, R216 ;  /* 0x0000000c08d8723c */ /* 0x044fe600000018d8 */
[----:B---3--:R-:W-:Y:S03]  /*15b90*/  FADD.FTZ R113, R116, R113 ;  /* 0x0000007174717221 */ /* 0x008fe60000010000 */
[C---:B------:R-:W-:Y:S03]  /*15ba0*/  HMMA.16816.F32 R212, R8.reuse, R14, R212 ;  /* 0x0000000e08d4723c */ /* 0x040fe600000018d4 */
[----:B------:R-:W1:Y:S02]  /*15bb0*/  MUFU.EX2 R121, R121 ;  /* 0x0000007900797308 */ /* 0x000e640000000800 */
[----:B------:R-:W-:Y:S01]  /*15bc0*/  FADD.FTZ R12, R2, R20 ;  /* 0x00000014020c7221 */ /* 0x000fe20000010000 */
[C---:B----4-:R-:W-:Y:S01]  /*15bd0*/  HMMA.16816.F32 R208, R8.reuse, R16, R208 ;  /* 0x0000001008d0723c */ /* 0x050fe200000018d0 */
[----:B------:R-:W2:Y:S06]  /*15be0*/  LDSM.16.MT88.4 R20, [R221+0x8800] ;  /* 0x00880000dd14783b */ /* 0x000eac0000004200 */
[----:B------:R-:W-:Y:S01]  /*15bf0*/  MUFU.EX2 R37, R37 ;  /* 0x0000002500257308 */ /* 0x000fe20000000800 */
[----:B------:R-:W-:Y:S01]  /*15c00*/  FADD.FTZ R5, R5, R12 ;  /* 0x0000000c05057221 */ /* 0x000fe20000010000 */
[----:B------:R-:W-:Y:S01]  /*15c10*/  HMMA.16816.F32 R204, R8, R18, R204 ;  /* 0x0000001208cc723c */ /* 0x000fe200000018cc */
[----:B------:R-:W3:Y:S07]  /*15c20*/  LDSM.16.MT88.4 R12, [R226+0x8800] ;  /* 0x00880000e20c783b */ /* 0x000eee0000004200 */
[----:B------:R-:W4:Y:S03]  /*15c30*/  MUFU.EX2 R0, R119 ;  /* 0x0000007700007308 */ /* 0x000f260000000800 */
[----:B------:R-:W-:Y:S01]  /*15c40*/  FADD.FTZ R82, R82, R5 ;  /* 0x0000000552527221 */ /* 0x000fe20000010000 */
[----:B------:R-:W-:Y:S01]  /*15c50*/  FFMA.FTZ R2, R122, UR4, -R4 ;  /* 0x000000047a027c23 */ /* 0x000fe20008010804 */
[----:B-----5:R-:W-:Y:S02]  /*15c60*/  F2FP.F16.F32.PACK_AB R16, R117, R116 ;  /* 0x000000747510723e */ /* 0x020fe400000000ff */
[----:B------:R-:W-:Y:S01]  /*15c70*/  FADD.FTZ R86, R86, R82 ;  /* 0x0000005256567221 */ /* 0x000fe20000010000 */
[----:B------:R-:W5:Y:S02]  /*15c80*/  LDSM.16.MT88.4 R8, [R221+0x8c00] ;  /* 0x008c0000dd08783b */ /* 0x000f640000004200 */
[----:B------:R-:W-:Y:S01]  /*15c90*/  MUFU.EX2 R2, R2 ;  /* 0x0000000200027308 */ /* 0x000fe20000000800 */
[----:B------:R-:W-:Y:S01]  /*15ca0*/  FFMA.FTZ R5, R123, UR4, -R4 ;  /* 0x000000047b057c23 */ /* 0x000fe20008010804 */
[----:B------:R-:W-:Y:S01]  /*15cb0*/  FADD.FTZ R86, R87, R86 ;  /* 0x0000005657567221 */ /* 0x000fe20000010000 */
[----:B------:R-:W-:Y:S01]  /*15cc0*/  FFMA.FTZ R4, R131, UR4, -R4 ;  /* 0x0000000483047c23 */ /* 0x000fe20008010804 */
[----:B-1----:R-:W-:Y:S01]  /*15cd0*/  F2FP.F16.F32.PACK_AB R18, R121, R120 ;  /* 0x000000787912723e */ /* 0x002fe200000000ff */
[----:B------:R-:W-:Y:S01]  /*15ce0*/  FADD.FTZ R113, R117, R113 ;  /* 0x0000007175717221 */ /* 0x000fe20000010000 */
[----:B------:R-:W-:Y:S04]  /*15cf0*/  FADD.FTZ R86, R24, R86 ;  /* 0x0000005618567221 */ /* 0x000fe80000010000 */
[----:B------:R-:W1:Y:S01]  /*15d00*/  MUFU.EX2 R5, R5 ;  /* 0x0000000500057308 */ /* 0x000e620000000800 */
[----:B------:R-:W-:Y:S01]  /*15d10*/  FADD.FTZ R120, R120, R113 ;  /* 0x0000007178787221 */ /* 0x000fe20000010000 */
[----:B------:R-:W-:Y:S01]  /*15d20*/  FADD.FTZ R7, R7, R86 ;  /* 0x0000005607077221 */ /* 0x000fe20000010000 */
[----:B----4-:R-:W-:Y:S02]  /*15d30*/  F2FP.F16.F32.PACK_AB R17, R0, R37 ;  /* 0x000000250011723e */ /* 0x010fe400000000ff */
[----:B------:R-:W-:Y:S01]  /*15d40*/  FADD.FTZ R120, R121, R120 ;  /* 0x0000007879787221 */ /* 0x000fe20000010000 */
[----:B------:R-:W-:Y:S04]  /*15d50*/  FADD.FTZ R7, R6, R7 ;  /* 0x0000000706077221 */ /* 0x000fe80000010000 */
[----:B------:R-:W4:Y:S01]  /*15d60*/  MUFU.EX2 R83, R83 ;  /* 0x0000005300537308 */ /* 0x000f220000000800 */
[----:B------:R-:W-:Y:S04]  /*15d70*/  FADD.FTZ R39, R25, R7 ;  /* 0x0000000719277221 */ /* 0x000fe80000010000 */
[----:B------:R-:W-:Y:S05]  /*15d80*/  FADD.FTZ R39, R26, R39 ;  /* 0x000000271a277221 */ /* 0x000fea0000010000 */
[----:B------:R-:W5:Y:S01]  /*15d90*/  MUFU.EX2 R28, R125 ;  /* 0x0000007d001c7308 */ /* 0x000f620000000800 */
[----:B------:R-:W5:Y:S01]  /*15da0*/  LDSM.16.MT88.4 R24, [R226+0x8c00] ;  /* 0x008c0000e218783b */ /* 0x000f620000004200 */
[----:B------:R-:W-:Y:S01]  /*15db0*/  FADD.FTZ R39, R29, R39 ;  /* 0x000000271d277221 */ /* 0x000fe20000010000 */
[----:B-1----:R-:W-:Y:S03]  /*15dc0*/  F2FP.F16.F32.PACK_AB R19, R5, R2 ;  /* 0x000000020513723e */ /* 0x002fe600000000ff */
[----:B------:R-:W-:Y:S04]  /*15dd0*/  FADD.FTZ R31, R31, R39 ;  /* 0x000000271f1f7221 */ /* 0x000fe80000010000 */
[----:B------:R-:W-:Y:S01]  /*15de0*/  MUFU.EX2 R30, R30 ;  /* 0x0000001e001e7308 */ /* 0x000fe20000000800 */
[----:B----4-:R-:W-:Y:S01]  /*15df0*/  FADD.FTZ R120, R83, R120 ;  /* 0x0000007853787221 */ /* 0x010fe20000010000 */
[C---:B--2---:R-:W-:Y:S05]  /*15e00*/  HMMA.16816.F32 R216, R16.reuse, R20, R216 ;  /* 0x0000001410d8723c */ /* 0x044fea00000018d8 */
[----:B------:R-:W-:Y:S01]  /*15e10*/  FADD.FTZ R31, R32, R31 ;  /* 0x0000001f201f7221 */ /* 0x000fe20000010000 */
[C---:B------:R-:W-:Y:S02]  /*15e20*/  HMMA.16816.F32 R212, R16.reuse, R22, R212 ;  /* 0x0000001610d4723c */ /* 0x040fe400000018d4 */
[----:B------:R-:W1:Y:S03]  /*15e30*/  MUFU.EX2 R132, R132 ;  /* 0x0000008400847308 */ /* 0x000e660000000800 */
[----:B------:R-:W-:Y:S01]  /*15e40*/  FADD.FTZ R34, R34, R31 ;  /* 0x0000001f22227221 */ /* 0x000fe20000010000 */
[C---:B---3--:R-:W-:Y:S06]  /*15e50*/  HMMA.16816.F32 R208, R16.reuse, R12, R208 ;  /* 0x0000000c10d0723c */ /* 0x048fec00000018d0 */
[----:B------:R-:W-:Y:S01]  /*15e60*/  MUFU.EX2 R38, R38 ;  /* 0x0000002600267308 */ /* 0x000fe20000000800 */
[----:B------:R-:W-:Y:S01]  /*15e70*/  FADD.FTZ R34, R33, R34 ;  /* 0x0000002221227221 */ /* 0x000fe20000010000 */
[----:B------:R-:W-:Y:S08]  /*15e80*/  HMMA.16816.F32 R204, R16, R14, R204 ;  /* 0x0000000e10cc723c */ /* 0x000ff000000018cc */
[----:B------:R-:W2:Y:S03]  /*15e90*/  MUFU.EX2 R6, R127 ;  /* 0x0000007f00067308 */ /* 0x000ea60000000800 */
[----:B------:R-:W-:Y:S01]  /*15ea0*/  FADD.FTZ R34, R35, R34 ;  /* 0x0000002223227221 */ /* 0x000fe20000010000 */
[C---:B-----5:R-:W-:Y:S01]  /*15eb0*/  F2FP.F16.F32.PACK_AB R20, R28.reuse, R83 ;  /* 0x000000531c14723e */ /* 0x060fe200000000ff */
[----:B------:R-:W-:Y:S02]  /*15ec0*/  FADD.FTZ R120, R28, R120 ;  /* 0x000000781c787221 */ /* 0x000fe40000010000 */
[----:B------:R-:W-:Y:S01]  /*15ed0*/  FADD.FTZ R34, R36, R34 ;  /* 0x0000002224227221 */ /* 0x000fe20000010000 */
[----:B-1----:R-:W-:Y:S02]  /*15ee0*/  F2FP.F16.F32.PACK_AB R22, R132, R30 ;  /* 0x0000001e8416723e */ /* 0x002fe400000000ff */
[----:B------:R-:W-:Y:S01]  /*15ef0*/  MUFU.EX2 R7, R130 ;  /* 0x0000008200077308 */ /* 0x000fe20000000800 */
[----:B------:R-:W-:Y:S01]  /*15f00*/  FADD.FTZ R120, R30, R120 ;  /* 0x000000781e787221 */ /* 0x000fe20000010000 */
[----:B------:R-:W-:Y:S03]  /*15f10*/  FADD.FTZ R37, R37, R34 ;  /* 0x0000002225257221 */ /* 0x000fe60000010000 */
[----:B------:R-:W-:Y:S01]  /*15f20*/  FADD.FTZ R199, R132, R120 ;  /* 0x0000007884c77221 */ /* 0x000fe20000010000 */
[----:B------:R-:W-:Y:S04]  /*15f30*/  FADD.FTZ R37, R0, R37 ;  /* 0x0000002500257221 */ /* 0x000fe80000010000 */
        /* <DEDUP_REMOVED lines=10> */
[C---:B------:R-:W-:Y:S06]  /*15fe0*/  HMMA.16816.F32 R212, R20.reuse, R10, R212 ;  /* 0x0000000a14d4723c */ /* 0x040fec00000018d4 */
[C---:B------:R-:W-:Y:S06]  /*15ff0*/  HMMA.16816.F32 R208, R20.reuse, R24, R208 ;  /* 0x0000001814d0723c */ /* 0x040fec00000018d0 */
[----:B------:R-:W-:Y:S01]  /*16000*/  HMMA.16816.F32 R204, R20, R26, R204 ;  /* 0x0000001a14cc723c */ /* 0x000fe200000018cc */
[----:B------:R-:W-:Y:S11]  /*16010*/  @!UPT UIADD3 URZ, URZ, URZ, URZ ;  /* 0x0000003f3f3ff290 */ /* 0x000ff6000fffe03f */
[----:B------:R-:W-:Y:S01]  /*16020*/  @!UPT UIADD3 URZ, URZ, URZ, URZ ;  /* 0x0000003f3f3ff290 */ /* 0x000fe2000fffe03f */
[----:B------:R-:W-:Y:S11]  /*16030*/  @P0 BRA `(.L_x_1710) ;  /* 0xffffffa800180947 */ /* 0x000ff6000383ffff */
.L_x_1706:
[----:B------:R-:W1:Y:S01]  /*16040*/  SHFL.BFLY PT, R2, R199, 0x2, 0x1f ;  /* 0x0c401f00c7027f89 */ /* 0x000e6200000e0000 */
[----:B------:R-:W2:Y:S01]  /*16050*/  S2UR UR4, SR_CgaCtaId ;  /* 0x00000000000479c3 */ /* 0x000ea20000008800 */
[----:B------:R-:W-:Y:S01]  /*16060*/  IMAD.MOV.U32 R8, RZ, RZ, 0x3f800000 ;  /* 0x3f800000ff087424 */ /* 0x000fe200078e00ff */
[----:B------:R-:W-:Y:S01]  /*16070*/  UMOV UR5, 0x400 ;  /* 0x0000040000057882 */ /* 0x000fe20000000000 */
[----:B------:R-:W3:Y:S01]  /*16080*/  SHFL.BFLY PT, R0, R200, 0x2, 0x1f ;  /* 0x0c401f00c8007f89 */ /* 0x000ee200000e0000 */
[----:B------:R-:W-:Y:S01]  /*16090*/  IMAD.MOV.U32 R9, RZ, RZ, 0x3f800000 ;  /* 0x3f800000ff097424 */ /* 0x000fe200078e00ff */
[----:B------:R-:W4:Y:S01]  /*160a0*/  S2R R4, SR_TID.X ;  /* 0x0000000000047919 */ /* 0x000f220000002100 */
        /* <DEDUP_REMOVED lines=9> */
[----:B------:R-:W-:Y:S02]  /*16140*/  LOP3.LUT R12, R2, 0xfffffffc, RZ, 0xc0, !PT ;  /* 0xfffffffc020c7812 */ /* 0x000fe400078ec0ff */
[----:B------:R-:W-:Y:S01]  /*16150*/  SHF.R.S32.HI R7, RZ, 0x1f, R0 ;  /* 0x0000001fff077819 */ /* 0x000fe20000011400 */
[----:B-1----:R-:W-:Y:S01]  /*16160*/  FADD.FTZ R6, R199, R6 ;  /* 0x00000006c7067221 */ /* 0x002fe20000010000 */
[----:B------:R-:W-:-:S02]  /*16170*/  SHF.R.S32.HI R11, RZ, 0x5, R3 ;  /* 0x00000005ff0b7819 */ /* 0x000fc40000011403 */
[----:B------:R-:W-:Y:S01]  /*16180*/  LEA.HI R7, R7, R0, RZ, 0x3 ;  /* 0x0000000007077211 */ /* 0x000fe200078f18ff */
[----:B--2---:R-:W-:Y:S01]  /*16190*/  FADD.FTZ R5, R200, R5 ;  /* 0x00000005c8057221 */ /* 0x004fe20000010000 */
[----:B------:R-:W-:Y:S02]  /*161a0*/  FSETP.NE.FTZ.AND P3, PT, R6, RZ, PT ;  /* 0x000000ff0600720b */ /* 0x000fe40003f75000 */
[----:B------:R-:W-:Y:S02]  /*161b0*/  LOP3.LUT R7, R7, 0xfffffff8, RZ, 0xc0, !PT ;  /* 0xfffffff807077812 */ /* 0x000fe400078ec0ff */
[----:B------:R-:W-:Y:S02]  /*161c0*/  FSETP.NE.FTZ.AND P2, PT, R5, RZ, PT ;  /* 0x000000ff0500720b */ /* 0x000fe40003f55000 */
[----:B------:R-:W-:Y:S01]  /*161d0*/  IADD3 R12, -R12, R4, RZ ;  /* 0x000000040c0c7210 */ /* 0x000fe20007ffe1ff */
[----:B------:R-:W-:-:S03]  /*161e0*/  IMAD.IADD R7, R0, 0x1, -R7 ;  /* 0x0000000100077824 */ /* 0x000fc600078e0a07 */
[----:B------:R-:W-:Y:S02]  /*161f0*/  LEA R12, R11, R12, 0x8 ;  /* 0x0000000c0b0c7211 */ /* 0x000fe400078e40ff */
[----:B------:R-:W-:Y:S01]  /*16200*/  LEA.HI R10, R7, R7, RZ, 0x1 ;  /* 0x00000007070a7211 */ /* 0x000fe200078f08ff */
[----:B------:R-:W1:Y:S03]  /*16210*/  @P3 MUFU.RCP R8, R6 ;  /* 0x0000000600083308 */ /* 0x000e660000001000 */
[----:B------:R-:W-:Y:S02]  /*16220*/  SHF.R.S32.HI R13, RZ, 0x1, R10 ;  /* 0x00000001ff0d7819 */ /* 0x000fe4000001140a */
[----:B------:R-:W-:Y:S02]  /*16230*/  LOP3.LUT R10, R10, 0x3fffffe, RZ, 0xc0, !PT ;  /* 0x03fffffe0a0a7812 */ /* 0x000fe400078ec0ff */
[C---:B------:R-:W-:Y:S01]  /*16240*/  LOP3.LUT P0, RZ, R13.reuse, 0x2, RZ, 0xc0, !PT ;  /* 0x000000020dff7812 */ /* 0x040fe2000780c0ff */
[----:B------:R-:W2:Y:S01]  /*16250*/  @P2 MUFU.RCP R9, R5 ;  /* 0x0000000500092308 */ /* 0x000ea20000001000 */
[C---:B------:R-:W-:Y:S01]  /*16260*/  IMAD.SHL.U32 R14, R13.reuse, 0x40, RZ ;  /* 0x000000400d0e7824 */ /* 0x040fe200078e00ff */
[----:B------:R-:W-:Y:S01]  /*16270*/  LOP3.LUT R13, R13, 0x1, RZ, 0xc0, !PT ;  /* 0x000000010d0d7812 */ /* 0x000fe200078ec0ff */
[----:B------:R-:W-:-:S02]  /*16280*/  IMAD.IADD R10, R7, 0x1, -R10 ;  /* 0x00000001070a7824 */ /* 0x000fc400078e0a0a */
[----:B------:R-:W-:Y:S01]  /*16290*/  IMAD.MOV.U32 R7, RZ, RZ, 0x10 ;  /* 0x00000010ff077424 */ /* 0x000fe200078e00ff */
[----:B------:R-:W-:Y:S01]  /*162a0*/  LOP3.LUT R14, R14, 0xc0, RZ, 0xc0, !PT ;  /* 0x000000c00e0e7812 */ /* 0x000fe200078ec0ff */
[----:B------:R-:W-:Y:S01]  /*162b0*/  IMAD R10, R10, 0x10, R12 ;  /* 0x000000100a0a7824 */ /* 0x000fe200078e020c */
[----:B------:R-:W-:Y:S01]  /*162c0*/  ISETP.NE.U32.AND P1, PT, R13, 0x1, PT ;  /* 0x000000010d00780c */ /* 0x000fe20003f25070 */
[----:B-1----:R-:W-:Y:S01]  /*162d0*/  FMUL.FTZ R216, R8, R216 ;  /* 0x000000d808d87220 */ /* 0x002fe20000410000 */
[----:B------:R-:W-:Y:S01]  /*162e0*/  LEA.HI R14, R14, R14, RZ, 0x1d ;  /* 0x0000000e0e0e7211 */ /* 0x000fe200078fe8ff */
[C---:B------:R-:W-:Y:S01]  /*162f0*/  FMUL.FTZ R217, R8.reuse, R217 ;  /* 0x000000d908d97220 */ /* 0x040fe20000410000 */
[----:B------:R-:W-:Y:S01]  /*16300*/  SEL R7, R7, 0xfffffff0, P1 ;  /* 0xfffffff007077807 */ /* 0x000fe20000800000 */
[----:B------:R-:W-:Y:S01]  /*16310*/  FMUL.FTZ R212, R8, R212 ;  /* 0x000000d408d47220 */ /* 0x000fe20000410000 */
[----:B------:R-:W-:Y:S01]  /*16320*/  LEA R10, R10, R14, 0x1 ;  /* 0x0000000e0a0a7211 */ /* 0x000fe200078e08ff */
[----:B------:R-:W-:Y:S01]  /*16330*/  FMUL.FTZ R213, R8, R213 ;  /* 0x000000d508d57220 */ /* 0x000fe20000410000 */
[----:B------:R-:W-:Y:S01]  /*16340*/  F2FP.F16.F32.PACK_AB R216, R217, R216 ;  /* 0x000000d8d9d8723e */ /* 0x000fe200000000ff */
        /* <DEDUP_REMOVED lines=8> */
[----:B------:R-:W-:Y:S01]  /*163d0*/  LEA R10, R10, UR4, 0x1 ;  /* 0x000000040a0a7c11 */ /* 0x000fe2000f8e08ff */
[C---:B------:R-:W-:Y:S01]  /*163e0*/  FMUL.FTZ R208, R8.reuse, R208 ;  /* 0x000000d008d07220 */ /* 0x040fe20000410000 */
[----:B------:R-:W-:Y:S01]  /*163f0*/  F2FP.F16.F32.PACK_AB R218, R219, R218 ;  /* 0x000000dadbda723e */ /* 0x000fe200000000ff */
[----:B------:R-:W-:Y:S01]  /*16400*/  FMUL.FTZ R209, R8, R209 ;  /* 0x000000d108d17220 */ /* 0x000fe20000410000 */
[----:B------:R-:W-:Y:S01]  /*16410*/  F2FP.F16.F32.PACK_AB R207, R207, R9 ;  /* 0x00000009cfcf723e */ /* 0x000fe200000000ff */
[----:B------:R-:W-:-:S02]  /*16420*/  VIADD R9, R10, 0x20 ;  /* 0x000000200a097836 */ /* 0x000fc40000000000 */
[----:B------:R-:W-:Y:S01]  /*16430*/  FMUL.FTZ R204, R8, R204 ;  /* 0x000000cc08cc7220 */ /* 0x000fe20000410000 */
[C---:B------:R-:W-:Y:S01]  /*16440*/  IMAD.IADD R12, R10.reuse, 0x1, R7 ;  /* 0x000000010a0c7824 */ /* 0x040fe200078e0207 */
[----:B------:R-:W-:Y:S01]  /*16450*/  STS [R10], R216 ;  /* 0x000000d80a007388 */ /* 0x000fe20000000800 */
[----:B------:R-:W-:Y:S01]  /*16460*/  @P0 IADD3 R9, R10, -0x20, RZ ;  /* 0xffffffe00a090810 */ /* 0x000fe20007ffe0ff */
[----:B------:R-:W-:Y:S01]  /*16470*/  FMUL.FTZ R8, R8, R205 ;  /* 0x000000cd08087220 */ /* 0x000fe20000410000 */
[----:B------:R-:W1:Y:S01]  /*16480*/  @P3 LDC R13, c[0x0][0x2e8] ;  /* 0x0000ba00ff0d3b82 */ /* 0x000e620000000800 */
[----:B------:R2:W-:Y:S01]  /*16490*/  STS [R10+0x200], R218 ;  /* 0x000200da0a007388 */ /* 0x0005e20000000800 */
[----:B------:R-:W-:Y:S01]  /*164a0*/  F2FP.F16.F32.PACK_AB R212, R213, R212 ;  /* 0x000000d4d5d4723e */ /* 0x000fe200000000ff */
[----:B------:R-:W3:Y:S01]  /*164b0*/  @P3 MUFU.LG2 R6, R6 ;  /* 0x0000000600063308 */ /* 0x000ee20000000c00 */
[----:B------:R-:W-:Y:S01]  /*164c0*/  F2FP.F16.F32.PACK_AB R214, R215, R214 ;  /* 0x000000d6d7d6723e */ /* 0x000fe200000000ff */
[----:B------:R-:W-:Y:S01]  /*164d0*/  IMAD.IADD R7, R7, 0x1, R9 ;  /* 0x0000000107077824 */ /* 0x000fe200078e0209 */
[----:B------:R-:W-:Y:S01]  /*164e0*/  F2FP.F16.F32.PACK_AB R208, R209, R208 ;  /* 0x000000d0d1d0723e */ /* 0x000fe200000000ff */
[----:B------:R-:W-:Y:S01]  /*164f0*/  ULDC.U8 UR4, c[0x0][0x3d8] ;  /* 0x0000f60000047ab9 */ /* 0x000fe20000000000 */
[----:B------:R-:W-:Y:S01]  /*16500*/  F2FP.F16.F32.PACK_AB R210, R211, R210 ;  /* 0x000000d2d3d2723e */ /* 0x000fe200000000ff */
[----:B------:R-:W-:Y:S01]  /*16510*/  STS [R12], R212 ;  /* 0x000000d40c007388 */ /* 0x000fe20000000800 */
[----:B------:R-:W-:Y:S01]  /*16520*/  F2FP.F16.F32.PACK_AB R8, R8, R204 ;  /* 0x000000cc0808723e */ /* 0x000fe200000000ff */
[----:B------:R-:W4:Y:S01]  /*16530*/  @P2 MUFU.LG2 R5, R5 ;  /* 0x0000000500052308 */ /* 0x000f220000000c00 */
[----:B------:R-:W-:Y:S01]  /*16540*/  ISETP.NE.AND P0, PT, RZ, UR4, PT ;  /* 0x00000004ff007c0c */ /* 0x000fe2000bf05270 */
[----:B------:R-:W-:Y:S04]  /*16550*/  STS [R12+0x200], R214 ;  /* 0x000200d60c007388 */ /* 0x000fe80000000800 */
[----:B------:R-:W-:Y:S01]  /*16560*/  STS [R9], R208 ;  /* 0x000000d009007388 */ /* 0x000fe20000000800 */
[----:B---3--:R-:W-:-:S03]  /*16570*/  @P3 FMUL.FTZ R6, R6, 0.69314718246459960938 ;  /* 0x3f31721806063820 */ /* 0x008fc60000410000 */
[----:B------:R3:W-:Y:S04]  /*16580*/  STS [R9+0x200], R210 ;  /* 0x000200d209007388 */ /* 0x0007e80000000800 */
[----:B------:R5:W-:Y:S01]  /*16590*/  STS [R7], R8 ;  /* 0x0000000807007388 */ /* 0x000be20000000800 */
[----:B--2---:R-:W2:Y:S01]  /*165a0*/  @P2 LDC R10, c[0x0][0x2e8] ;  /* 0x0000ba00ff0a2b82 */ /* 0x004ea20000000800 */
[----:B----4-:R-:W-:Y:S02]  /*165b0*/  @P2 FMUL.FTZ R5, R5, 0.69314718246459960938 ;  /* 0x3f31721805052820 */ /* 0x010fe40000410000 */
[----:B------:R4:W-:Y:S01]  /*165c0*/  STS [R7+0x200], R207 ;  /* 0x000200cf07007388 */ /* 0x0009e20000000800 */
[----:B---3--:R-:W-:Y:S01]  /*165d0*/  MOV R9, 0x7f800000 ;  /* 0x7f80000000097802 */ /* 0x008fe20000000f00 */
[----:B-----5:R-:W-:-:S02]  /*165e0*/  IMAD.MOV.U32 R8, RZ, RZ, 0x7f800000 ;  /* 0x7f800000ff087424 */ /* 0x020fc400078e00ff */
[----:B-1----:R-:W-:Y:S01]  /*165f0*/  @P3 FFMA.FTZ R8, R134, R13, R6 ;  /* 0x0000000d86083223 */ /* 0x002fe20000010006 */
[----:B--2---:R-:W-:Y:S01]  /*16600*/  @P2 FFMA.FTZ R9, R133, R10, R5 ;  /* 0x0000000a85092223 */ /* 0x004fe20000010005 */
[----:B----4-:R-:W-:-:S04]  /*16610*/  SHF.R.S32.HI R7, RZ, 0x1f, R11 ;  /* 0x0000001fff077819 */ /* 0x010fc8000001140b */
[----:B------:R-:W-:-:S04]  /*16620*/  LEA.HI R7, R7, R11, RZ, 0x2 ;  /* 0x0000000b07077211 */ /* 0x000fc800078f10ff */
[----:B------:R-:W-:-:S05]  /*16630*/  LOP3.LUT R7, R7, 0xfffffffc, RZ, 0xc0, !PT ;  /* 0xfffffffc07077812 */ /* 0x000fca00078ec0ff */
[----:B------:R-:W-:Y:S01]  /*16640*/  IMAD.IADD R7, R11, 0x1, -R7 ;  /* 0x000000010b077824 */ /* 0x000fe200078e0a07 */
[----:B------:R-:W-:Y:S06]  /*16650*/  @!P0 BRA `(.L_x_1711) ;  /* 0x0000000000248947 */ /* 0x000fec0003800000 */
[----:B------:R-:W1:Y:S01]  /*16660*/  S2UR UR14, SR_CTAID.Y ;  /* 0x00000000000e79c3 */ /* 0x000e620000002600 */
[----:B------:R-:W-:Y:S01]  /*16670*/  ULDC UR4, c[0x0][0x2c4] ;  /* 0x0000b10000047ab9 */ /* 0x000fe20000000800 */
[----:B------:R-:W-:Y:S01]  /*16680*/  UISETP.NE.AND UP0, UPT, UR17, -0x1, UPT ;  /* 0xffffffff1100788c */ /* 0x000fe2000bf05270 */
[----:B------:R-:W-:-:S05]  /*16690*/  ULDC UR12, c[0x0][0x2e4] ;  /* 0x0000b900000c7ab9 */ /* 0x000fca0000000800 */
[----:B------:R-:W2:Y:S01]  /*166a0*/  S2UR UR9, SR_CTAID.Z ;  /* 0x00000000000979c3 */ /* 0x000ea20000002700 */
[----:B-1----:R-:W-:-:S04]  /*166b0*/  UIMAD UR4, UR14, UR4, URZ ;  /* 0x000000040e0472a4 */ /* 0x002fc8000f8e023f */
[----:B------:R-:W-:-:S04]  /*166c0*/  USEL UR4, UR4, UR17, !UP0 ;  /* 0x0000001104047287 */ /* 0x000fc8000c000000 */
[----:B--2---:R-:W-:Y:S01]  /*166d0*/  UIMAD UR12, UR9, UR12, UR4 ;  /* 0x0000000c090c72a4 */ /* 0x004fe2000f8e0204 */
[----:B------:R-:W-:Y:S11]  /*166e0*/  BRA `(.L_x_1712) ;  /* 0x0000000000187947 */ /* 0x000ff60003800000 */
.L_x_1711:
[----:B------:R-:W-:Y:S01]  /*166f0*/  S2UR UR9, SR_CTAID.Z ;  /* 0x00000000000979c3 */ /* 0x000fe20000002700 */
[----:B------:R-:W-:Y:S01]  /*16700*/  ULDC UR4, c[0x0][0x270] ;  /* 0x00009c0000047ab9 */ /* 0x000fe20000000800 */
[----:B------:R-:W-:-:S06]  /*16710*/  ULDC UR12, c[0x0][0x2c4] ;  /* 0x0000b100000c7ab9 */ /* 0x000fcc0000000800 */
[----:B------:R-:W1:Y:S02]  /*16720*/  S2UR UR14, SR_CTAID.Y ;  /* 0x00000000000e79c3 */ /* 0x000e640000002600 */
[----:B-1----:R-:W-:-:S04]  /*16730*/  UIMAD UR4, UR14, UR4, UR9 ;  /* 0x000000040e0472a4 */ /* 0x002fc8000f8e0209 */
[----:B------:R-:W-:-:S12]  /*16740*/  UIMAD UR12, UR4, UR12, URZ ;  /* 0x0000000c040c72a4 */ /* 0x000fd8000f8e023f */
.L_x_1712:
[----:B------:R-:W-:Y:S01]  /*16750*/  LEA.HI R5, R230, R231, RZ, 0x5 ;  /* 0x000000e7e6057211 */ /* 0x000fe200078f28ff */
[----:B------:R-:W-:Y:S01]  /*16760*/  USHF.R.S32.HI UR13, URZ, 0x1f, UR14 ;  /* 0x0000001f3f0d7899 */ /* 0x000fe2000801140e */
[----:B------:R-:W-:Y:S01]  /*16770*/  LOP3.LUT R3, R3, 0xffffffe0, RZ, 0xc0, !PT ;  /* 0xffffffe003037812 */ /* 0x000fe200078ec0ff */
[----:B------:R-:W-:Y:S01]  /*16780*/  UISETP.NE.AND UP0, UPT, UR17, -0x1, UPT ;  /* 0xffffffff1100788c */ /* 0x000fe2000bf05270 */
[----:B------:R-:W-:Y:S01]  /*16790*/  LOP3.LUT R5, R5, 0xffffffe0, RZ, 0xc0, !PT ;  /* 0xffffffe005057812 */ /* 0x000fe200078ec0ff */
[----:B------:R-:W-:Y:S01]  /*167a0*/  ULDC.64 UR4, c[0x0][0x290] ;  /* 0x0000a40000047ab9 */ /* 0x000fe20000000a00 */
[----:B------:R-:W-:Y:S01]  /*167b0*/  ULDC.64 UR6, c[0x0][0x298] ;  /* 0x0000a60000067ab9 */ /* 0x000fe20000000a00 */
[----:B------:R-:W-:Y:S01]  /*167c0*/  IMAD.IADD R3, R4, 0x1, -R3 ;  /* 0x0000000104037824 */ /* 0x000fe200078e0a03 */
[----:B------:R-:W-:Y:S01]  /*167d0*/  UIMAD UR13, UR13, UR4, URZ ;  /* 0x000000040d0d72a4 */ /* 0x000fe2000f8e023f */
[----:B------:R-:W-:Y:S01]  /*167e0*/  IMAD.IADD R231, R231, 0x1, -R5 ;  /* 0x00000001e7e77824 */ /* 0x000fe200078e0a05 */
[----:B------:R-:W-:Y:S01]  /*167f0*/  UIMAD.WIDE.U32 UR20, UR17, UR6, URZ ;  /* 0x00000006111472a5 */ /* 0x000fe2000f8e003f */
[----:B------:R-:W1:Y:S08]  /*16800*/  S2UR UR8, SR_CTAID.X ;  /* 0x00000000000879c3 */ /* 0x000e700000002500 */
[----:B------:R-:W-:Y:S01]  /*16810*/  BAR.SYNC.DEFER_BLOCKING 0x0 ;  /* 0x0000000000007b1d */ /* 0x000fe20000010000 */
[----:B------:R-:W-:Y:S01]  /*16820*/  LOP3.LUT P0, RZ, R3, 0x3, RZ, 0xc0, !PT ;  /* 0x0000000303ff7812 */ /* 0x000fe2000780c0ff */
[----:B------:R-:W-:Y:S01]  /*16830*/  UIMAD.WIDE.U32 UR18, UR14, UR4, URZ ;  /* 0x000000040e1272a5 */ /* 0x000fe2000f8e003f */
[----:B------:R-:W-:Y:S01]  /*16840*/  SHF.R.S32.HI R5, RZ, 0x1f, R231 ;  /* 0x0000001fff057819 */ /* 0x000fe200000114e7 */
[----:B------:R-:W-:-:S02]  /*16850*/  UIMAD UR5, UR14, UR5, UR13 ;  /* 0x000000050e0572a4 */ /* 0x000fc4000f8e020d */
[----:B------:R-:W-:Y:S01]  /*16860*/  UIMAD UR17, UR17, UR7, UR21 ;  /* 0x00000007111172a4 */ /* 0x000fe2000f8e0215 */
[----:B------:R-:W-:Y:S01]  /*16870*/  LEA.HI R5, R5, R231, RZ, 0x2 ;  /* 0x000000e705057211 */ /* 0x000fe200078f10ff */
[----:B------:R-:W-:Y:S01]  /*16880*/  USEL UR13, UR18, UR20, !UP0 ;  /* 0x00000014120d7287 */ /* 0x000fe2000c000000 */
[----:B------:R-:W-:Y:S01]  /*16890*/  BSSY B0, `(.L_x_1713) ;  /* 0x0000013000007945 */ /* 0x000fe20003800000 */
[----:B------:R-:W-:Y:S01]  /*168a0*/  @!UP0 UIADD3 UR17, UR19, UR5, URZ ;  /* 0x0000000513118290 */ /* 0x000fe2000fffe03f */
[----:B------:R-:W-:-:S05]  /*168b0*/  SHF.R.S32.HI R5, RZ, 0x2, R5 ;  /* 0x00000002ff057819 */ /* 0x000fca0000011405 */
[----:B------:R-:W-:Y:S01]  /*168c0*/  IMAD R7, R7, 0x10, R5 ;  /* 0x0000001007077824 */ /* 0x000fe200078e0205 */
[----:B-1----:R-:W-:Y:S06]  /*168d0*/  @P0 BRA `(.L_x_1714) ;  /* 0x0000000000380947 */ /* 0x002fec0003800000 */
        /* <DEDUP_REMOVED lines=14> */
.L_x_1714:
[----:B------:R-:W-:Y:S05]  /*169c0*/  BSYNC B0 ;  /* 0x0000000000007941 */ /* 0x000fea0003800000 */
.L_x_1713:
[----:B------:R-:W-:Y:S01]  /*169d0*/  USHF.L.U32 UR18, UR8, 0x6, URZ ;  /* 0x0000000608127899 */ /* 0x000fe2000800063f */
[--C-:B------:R-:W-:Y:S01]  /*169e0*/  SHF.R.S32.HI R233, RZ, 0x1f, R232.reuse ;  /* 0x0000001fffe97819 */ /* 0x100fe200000114e8 */
[----:B------:R-:W-:Y:S01]  /*169f0*/  IMAD.U32 R3, RZ, RZ, UR6 ;  /* 0x00000006ff037e24 */ /* 0x000fe2000f8e00ff */
[----:B------:R-:W-:Y:S01]  /*16a00*/  ULDC.64 UR4, c[0x0][0x2a0] ;  /* 0x0000a80000047ab9 */ /* 0x000fe20000000a00 */
[----:B------:R-:W-:Y:S01]  /*16a10*/  USHF.R.S32.HI UR12, URZ, 0x1f, UR18 ;  /* 0x0000001f3f0c7899 */ /* 0x000fe20008011412 */
[----:B------:R-:W-:Y:S01]  /*16a20*/  BSSY B0, `(.L_x_1715) ;  /* 0x000001e000007945 */ /* 0x000fe20003800000 */
[----:B-1----:R-:W-:Y:S01]  /*16a30*/  IMAD.WIDE.U32 R4, R3, UR18, R232 ;  /* 0x0000001203047c25 */ /* 0x002fe2000f8e00e8 */
[----:B------:R-:W-:Y:S01]  /*16a40*/  ULDC UR14, c[0x0][0x2d0] ;  /* 0x0000b400000e7ab9 */ /* 0x000fe20000000800 */
[----:B------:R-:W-:Y:S01]  /*16a50*/  UIMAD UR12, UR12, UR6, URZ ;  /* 0x000000060c0c72a4 */ /* 0x000fe2000f8e023f */
[----:B------:R-:W-:Y:S01]  /*16a60*/  ISETP.GE.AND P0, PT, R232, UR14, PT ;  /* 0x0000000ee8007c0c */ /* 0x000fe2000bf06270 */
[----:B------:R-:W-:Y:S01]  /*16a70*/  USHF.R.S32.HI UR15, URZ, 0x1f, UR9 ;  /* 0x0000001f3f0f7899 */ /* 0x000fe20008011409 */
[----:B------:R-:W-:Y:S01]  /*16a80*/  IADD3 R10, P1, R4, UR13, RZ ;  /* 0x0000000d040a7c10 */ /* 0x000fe2000ff3e0ff */
[----:B------:R-:W-:Y:S01]  /*16a90*/  UIMAD UR12, UR18, UR7, UR12 ;  /* 0x00000007120c72a4 */ /* 0x000fe2000f8e020c */
[----:B------:R-:W-:Y:S01]  /*16aa0*/  IMAD.U32 R4, RZ, RZ, UR4 ;  /* 0x00000004ff047e24 */ /* 0x000fe2000f8e00ff */
[----:B------:R-:W-:-:S02]  /*16ab0*/  UIADD3 UR18, -UR18, UR16, URZ ;  /* 0x0000001012127290 */ /* 0x000fc4000fffe13f */
[----:B------:R-:W-:Y:S02]  /*16ac0*/  UIMAD UR15, UR15, UR4, URZ ;  /* 0x000000040f0f72a4 */ /* 0x000fe4000f8e023f */
[----:B------:R-:W-:Y:S02]  /*16ad0*/  IMAD.U32 R3, RZ, RZ, UR12 ;  /* 0x0000000cff037e24 */ /* 0x000fe4000f8e00ff */
[----:B------:R-:W-:-:S03]  /*16ae0*/  UIMAD UR5, UR9, UR5, UR15 ;  /* 0x00000005090572a4 */ /* 0x000fc6000f8e020f */
[----:B------:R-:W-:Y:S02]  /*16af0*/  IADD3.X R11, R5, UR17, R3, P1, !PT ;  /* 0x00000011050b7c10 */ /* 0x000fe40008ffe403 */
[----:B------:R-:W-:Y:S02]  /*16b00*/  ISETP.GE.OR P1, PT, R0, UR18, P0 ;  /* 0x0000001200007c0c */ /* 0x000fe40008726670 */
[----:B------:R-:W-:Y:S01]  /*16b10*/  SHF.R.S32.HI R3, RZ, 0x2, R229 ;  /* 0x00000002ff037819 */ /* 0x000fe200000114e5 */
[----:B------:R-:W-:Y:S02]  /*16b20*/  IMAD.WIDE.U32 R10, R4, UR9, R10 ;  /* 0x00000009040a7c25 */ /* 0x000fe4000f8e000a */
[----:B------:R1:W2:Y:S01]  /*16b30*/  LDS.128 R4, [R220] ;  /* 0x00000000dc047984 */ /* 0x0002a20000000c00 */
[----:B------:R-:W-:Y:S01]  /*16b40*/  SHF.R.S32.HI R3, RZ, 0x1f, R3 ;  /* 0x0000001fff037819 */ /* 0x000fe20000011403 */
[----:B------:R-:W-:-:S06]  /*16b50*/  VIADD R13, R11, UR5 ;  /* 0x000000050b0d7c36 */ /* 0x000fcc0008000000 */
        /* <DEDUP_REMOVED lines=10> */
.L_x_1716:
[----:B------:R-:W-:Y:S05]  /*16c00*/  BSYNC B0 ;  /* 0x0000000000007941 */ /* 0x000fea0003800000 */
.L_x_1715:
[----:B-1----:R-:W1:Y:S01]  /*16c10*/  LDS.128 R220, [R220+0x800] ;  /* 0x00080000dcdc7984 */ /* 0x002e620000000c00 */
[----:B------:R-:W-:Y:S01]  /*16c20*/  UIMAD UR4, UR8, -0x40, UR16 ;  /* 0xffffffc0080478a4 */ /* 0x000fe2000f8e0210 */
[----:B------:R-:W-:-:S05]  /*16c30*/  LEA.HI.SX32 R2, R2, 0x20, 0x1e ;  /* 0x0000002002027811 */ /* 0x000fca00078ff2ff */
[----:B------:R-:W-:-:S13]  /*16c40*/  ISETP.GE.OR P0, PT, R2, UR4, P0 ;  /* 0x0000000402007c0c */ /* 0x000fda0008706670 */
        /* <DEDUP_REMOVED lines=12> */
[----:B-1----:R-:W-:Y:S01]  /*16d10*/  STG.E.128 desc[UR10][R6.64], R220 ;  /* 0x000000dc06007986 */ /* 0x002fe2000c101d0a */
[----:B------:R-:W-:Y:S05]  /*16d20*/  EXIT ;  /* 0x000000000000794d */ /* 0x000fea0003800000 */
.L_x_1717:
        /* <DEDUP_REMOVED lines=13> */
.L_x_5332:


//--------------------- .text._ZN5flash24flash_fwd_splitkv_kernelI23Flash_fwd_kernel_traitsILi32ELi64ELi256ELi4ELb0ELb0EN7cutlass6half_tE19Flash_kernel_traitsILi32ELi64ELi256ELi4ES3_EELb1ELb0ELb1ELb0ELb0ELb1ELb0ELb0EEEvNS_16Flash_fwd_paramsE --------------------------
	.section	.text._ZN5flash24flash_fwd_splitkv_kernelI23Flash_fwd_kernel_traitsILi32ELi64ELi256ELi4ELb0ELb0EN7cutlass6half_tE19Flash_kernel_traitsILi32ELi64ELi256ELi4ES3_EELb1ELb0ELb1ELb0ELb0ELb1ELb0ELb0EEEvNS_16Flash_fwd_paramsE,"ax",@progbits
	.align	128
        .global         _ZN5flash24flash_fwd_splitkv_kernelI23Flash_fwd_kernel_traitsILi32ELi64ELi256ELi4ELb0ELb0EN7cutlass6half_tE19Flash_kernel_traitsILi32ELi64ELi256ELi4ES3_EELb1ELb0ELb1ELb0ELb0ELb1ELb0ELb0EEEvNS_16Flash_fwd_paramsE
        .type           _ZN5flash24flash_fwd_splitkv_kernelI23Flash_fwd_kernel_traitsILi32ELi64ELi256ELi4ELb0ELb0EN7cutlass6half_tE19Flash_kernel_traitsILi32ELi64ELi256ELi4ES3_EELb1ELb0ELb1ELb0ELb0ELb1ELb0ELb0EEEvNS_16Flash_fwd_paramsE,@function
        .size           _ZN5flash24flash_fwd_splitkv_kernelI23Flash_fwd_kernel_traitsILi32ELi64ELi256ELi4ELb0ELb0EN7cutlass6half_tE19Flash_kernel_traitsILi32ELi64ELi256ELi4ES3_EELb1ELb0ELb1ELb0ELb0ELb1ELb0ELb0EEEvNS_16Flash_fwd_paramsE,(.L_x_5333 - _ZN5flash24flash_fwd_splitkv_kernelI23Flash_fwd_kernel_traitsILi32ELi64ELi256ELi4ELb0ELb0EN7cutlass6half_tE19Flash_kernel_traitsILi32ELi64ELi256ELi4ES3_EELb1ELb0ELb1ELb0ELb0ELb1ELb0ELb0EEEvNS_16Flash_fwd_paramsE)
        .other          _ZN5flash24flash_fwd_splitkv_kernelI23Flash_fwd_kernel_traitsILi32ELi64ELi256ELi4ELb0ELb0EN7cutlass6half_tE19Flash_kernel_traitsILi32ELi64ELi256ELi4ES3_EELb1ELb0ELb1ELb0ELb0ELb1ELb0ELb0EEEvNS_16Flash_fwd_paramsE,@"STO_CUDA_ENTRY STV_DEFAULT"
_ZN5flash24flash_fwd_splitkv_kernelI23Flash_fwd_kernel_traitsILi32ELi64ELi256ELi4ELb0ELb0EN7cutlass6half_tE19Flash_kernel_traitsILi32ELi64ELi256ELi4ES3_EELb1ELb0ELb1ELb0ELb0ELb1ELb0ELb0EEEvNS_16Flash_fwd_paramsE:
.text._ZN5flash24flash_fwd_splitkv_kernelI23Flash_fwd_kernel_traitsILi32ELi64ELi256ELi4ELb0ELb0EN7cutlass6half_tE19Flash_kernel_traitsILi32ELi64ELi256ELi4ES3_EELb1ELb0ELb1ELb0ELb0ELb1ELb0ELb0EEEvNS_16Flash_fwd_paramsE:
        /* <DEDUP_REMOVED lines=9> */
[----:B------:R-:W-:Y:S02]  /*0090*/  ULDC.U8 UR6, c[0x0][0x3c2] ;  /* 0x0000f08000067ab9 */ /* 0x000fe40000000000 */
[----:B------:R-:W-:Y:S01]  /*00a0*/  PLOP3.LUT P0, PT, PT, PT, UP1, 0x80, 0x0 ;  /* 0x000000000000781c */ /* 0x000fe20003f0f018 */
[----:B------:R-:W-:Y:S01]  /*00b0*/  ULDC.64 UR4, c[0x0][0x2f8] ;  /* 0x0000be0000047ab9 */ /* 0x000fe20000000a00 */
[----:B------:R-:W-:Y:S01]  /*00c0*/  PLOP3.LUT P2, PT, PT, PT, UP2, 0x80, 0x0 ;  /* 0x000000000000781c */ /* 0x000fe20003f4f028 */
[----:B------:R-:W-:-:S02]  /*00d0*/  UISETP.NE.AND UP3, UPT, UR6, URZ, UPT ;  /* 0x0000003f0600728c */ /* 0x000fc4000bf65270 */
[----:B------:R-:W-:Y:S01]  /*00e0*/  UISETP.EQ.U32.AND UP0, UPT, UR4, URZ, UPT ;  /* 0x0000003f0400728c */ /* 0x000fe2000bf02070 */
[----:B------:R-:W-:Y:S01]  /*00f0*/  ULDC.64 UR22, c[0x0][0x208] ;  /* 0x0000820000167ab9 */ /* 0x000fe20000000a00 */
[----:B------:R-:W-:Y:S02]  /*0100*/  ULDC.64 UR6, c[0x0][0x2f8] ;  /* 0x0000be0000067ab9 */ /* 0x000fe40000000a00 */
[----:B------:R-:W-:Y:S02]  /*0110*/  UISETP.EQ.OR.EX UP0, UPT, UR5, URZ, !UP3, UP0 ;  /* 0x0000003f0500728c */ /* 0x000fe4000df02700 */
[----:B-1----:R-:W-:-:S06]  /*0120*/  UIMAD.WIDE UR8, UR10, 0x4, UR8 ;  /* 0x000000040a0878a5 */ /* 0x002fcc000f8e0208 */
[----:B------:R-:W-:Y:S02]  /*0130*/  IMAD.U32 R10, RZ, RZ, UR8 ;  /* 0x00000008ff0a7e24 */ /* 0x000fe4000f8e00ff */
[----:B------:R-:W-:Y:S01]  /*0140*/  IMAD.U32 R11, RZ, RZ, UR9 ;  /* 0x00000009ff0b7e24 */ /* 0x000fe2000f8e00ff */
[----:B------:R-:W-:Y:S02]  /*0150*/  @UP1 ULDC.64 UR8, c[0x0][0x300] ;  /* 0x0000c00000081ab9 */ /* 0x000fe40000000a00 */
[----:B------:R-:W-:Y:S02]  /*0160*/  @UP1 UIMAD.WIDE UR8, UR10, 0x4, UR8 ;  /* 0x000000040a0818a5 */ /* 0x000fe4000f8e0208 */
[----:B------:R-:W2:Y:S04]  /*0170*/  @P2 LDG.E R4, desc[UR22][R10.64] ;  /* 0x000000160a042981 */ /* 0x000ea8000c1e1900 */
[----:B------:R-:W-:Y:S01]  /*0180*/  IMAD.U32 R8, RZ, RZ, UR8 ;  /* 0x00000008ff087e24 */ /* 0x000fe2000f8e00ff */
[----:B------:R-:W3:Y:S01]  /*0190*/  @P2 LDG.E R0, desc[UR22][R10.64+0x4] ;  /* 0x000004160a002981 */ /* 0x000ee2000c1e1900 */
[----:B------:R-:W-:Y:S01]  /*01a0*/  IMAD.U32 R9, RZ, RZ, UR9 ;  /* 0x00000009ff097e24 */ /* 0x000fe2000f8e00ff */
[----:B------:R-:W-:Y:S01]  /*01b0*/  PLOP3.LUT P1, PT, PT, PT, UP0, 0x80, 0x0 ;  /* 0x000000000000781c */ /* 0x000fe20003f2f008 */
[----:B------:R-:W-:-:S03]  /*01c0*/  UIMAD.WIDE UR6, UR10, 0x4, UR6 ;  /* 0x000000040a0678a5 */ /* 0x000fc6000f8e0206 */
[----:B------:R-:W4:Y:S03]  /*01d0*/  @P0 LDG.E R2, desc[UR22][R8.64] ;  /* 0x0000001608020981 */ /* 0x000f26000c1e1900 */
[----:B------:R-:W-:Y:S02]  /*01e0*/  IMAD.U32 R6, RZ, RZ, UR6 ;  /* 0x00000006ff067e24 */ /* 0x000fe4000f8e00ff */
[----:B------:R-:W-:-:S05]  /*01f0*/  IMAD.U32 R7, RZ, RZ, UR7 ;  /* 0x00000007ff077e24 */ /* 0x000fca000f8e00ff */
[----:B------:R-:W5:Y:S01]  /*0200*/  @!P1 LDG.E R3, desc[UR22][R6.64] ;  /* 0x0000001606039981 */ /* 0x000f62000c1e1900 */
[----:B------:R-:W-:Y:S01]  /*0210*/  UMOV UR17, 0xffffffff ;  /* 0xffffffff00117882 */ /* 0x000fe20000000000 */
[----:B------:R-:W-:Y:S01]  /*0220*/  UMOV UR7, URZ ;  /* 0x0000003f00077c82 */ /* 0x000fe20008000000 */
[----:B------:R-:W-:Y:S01]  /*0230*/  UMOV UR8, 0xffffffff ;  /* 0xffffffff00087882 */ /* 0x000fe20000000000 */
[----:B------:R-:W1:Y:S08]  /*0240*/  S2UR UR21, SR_CTAID.X ;  /* 0x00000000001579c3 */ /* 0x000e700000002500 */
[----:B------:R-:W1:Y:S01]  /*0250*/  S2UR UR24, SR_CTAID.Z ;  /* 0x00000000001879c3 */ /* 0x000e620000002700 */
[----:B--2---:R-:W-:-:S02]  /*0260*/  @P2 R2UR UR17, R4 ;  /* 0x00000000041122ca */ /* 0x004fc400000e0000 */
[----:B---3--:R-:W-:Y:S02]  /*0270*/  @P2 R2UR UR16, R0 ;  /* 0x00000000001022ca */ /* 0x008fe400000e0000 */
[----:B----4-:R-:W-:Y:S02]  /*0280*/  @P0 R2UR UR7, R2 ;  /* 0x00000000020702ca */ /* 0x010fe400000e0000 */
[----:B------:R-:W-:-:S04]  /*0290*/  ISETP.NE.U32.AND P0, PT, RZ, UR4, PT ;  /* 0x00000004ff007c0c */ /* 0x000fc8000bf05070 */
[----:B------:R-:W-:-:S05]  /*02a0*/  ISETP.NE.AND.EX P0, PT, RZ, UR5, PT, P0 ;  /* 0x00000005ff007c0c */ /* 0x000fca000bf05300 */
[----:B------:R-:W-:Y:S01]  /*02b0*/  @UP2 UIADD3 UR16, UR16, -UR17, URZ ;  /* 0x8000001110102290 */ /* 0x000fe2000fffe03f */
[----:B-----5:R-:W-:-:S06]  /*02c0*/  @!P1 R2UR UR8, R3 ;  /* 0x00000000030892ca */ /* 0x020fcc00000e0000 */
[----:B------:R-:W-:Y:S01]  /*02d0*/  @!UP2 ULDC UR16, c[0x0][0x2c4] ;  /* 0x0000b1000010aab9 */ /* 0x000fe20000000800 */
[----:B-1----:R-:W-:Y:S08]  /*02e0*/  @!P0 BRA `(.L_x_1718) ;  /* 0x00000000001c8947 */ /* 0x002ff00003800000 */
[----:B------:R-:W-:-:S13]  /*02f0*/  PLOP3.LUT P0, PT, PT, PT, UP3, 0x80, 0x0 ;  /* 0x000000000000781c */ /* 0x000fda0003f0f038 */
[----:B------:R-:W2:Y:S04]  /*0300*/  @P0 LDG.E R0, desc[UR22][R6.64+0x4] ;  /* 0x0000041606000981 */ /* 0x000ea8000c1e1900 */
[----:B------:R-:W3:Y:S01]  /*0310*/  @!P0 LDG.E R2, desc[UR22][R6.64] ;  /* 0x0000001606028981 */ /* 0x000ee2000c1e1900 */
[----:B--2---:R-:W-:-:S13]  /*0320*/  @P0 R2UR UR6, R0 ;  /* 0x00000000000602ca */ /* 0x004fda00000e0000 */
[----:B------:R-:W-:-:S07]  /*0330*/  @UP3 UIADD3 UR6, UR6, -UR8, URZ ;  /* 0x8000000806063290 */ /* 0x000fce000fffe03f */
[----:B---3--:R-:W-:Y:S01]  /*0340*/  @!P0 R2UR UR6, R2 ;  /* 0x00000000020682ca */ /* 0x008fe200000e0000 */
[----:B------:R-:W-:-:S14]  /*0350*/  BRA `(.L_x_1719) ;  /* 0x0000000000047947 */ /* 0x000fdc0003800000 */
.L_x_1718:
[----:B------:R-:W-:-:S03]  /*0360*/  ULDC UR6, c[0x0][0x2c8] ;  /* 0x0000b20000067ab9 */ /* 0x000fc60000000800 */
.L_x_1719:
        /* <DEDUP_REMOVED lines=103> */
.L_x_1722:
[----:B------:R-:W-:Y:S05]  /*09e0*/  BSYNC B0 ;  /* 0x0000000000007941 */ /* 0x000fea0003800000 */
.L_x_1721:
[----:B------:R-:W-:Y:S04]  /*09f0*/  BSSY B0, `(.L_x_1723) ;  /* 0x000000d000007945 */ /* 0x000fe80003800000 */
[----:B------:R-:W-:Y:S05]  /*0a00*/  @P3 BRA `(.L_x_1724) ;  /* 0x00000000002c3947 */ /* 0x000fea0003800000 */
[----:B------:R-:W-:Y:S01]  /*0a10*/  IADD3 R7, P1, R6, 0x20, RZ ;  /* 0x0000002006077810 */ /* 0x000fe20007f3e0ff */
[----:B------:R-:W-:Y:S01]  /*0a20*/  ULDC.64 UR6, c[0x0][0x280] ;  /* 0x0000a00000067ab9 */ /* 0x000fe20000000a00 */
[----:B------:R-:W-:Y:S02]  /*0a30*/  MOV R9, R11 ;  /* 0x0000000b00097202 */ /* 0x000fe40000000f00 */
[----:B------:R-:W-:Y:S01]  /*0a40*/  IADD3.X R2, RZ, R5, RZ, P1, !PT ;  /* 0x00000005ff027210 */ /* 0x000fe20000ffe4ff */
[----:B------:R-:W-:-:S04]  /*0a50*/  IMAD.WIDE.U32 R8, R7, UR4, R8 ;  /* 0x0000000407087c25 */ /* 0x000fc8000f8e0008 */
[----:B------:R-:W-:Y:S01]  /*0a60*/  IMAD R2, R2, UR4, RZ ;  /* 0x0000000402027c24 */ /* 0x000fe2000f8e02ff */
[----:B------:R-:W-:-:S03]  /*0a70*/  LEA R6, P1, R8, UR6, 0x1 ;  /* 0x0000000608067c11 */ /* 0x000fc6000f8208ff */
[----:B------:R-:W-:-:S05]  /*0a80*/  IMAD R7, R7, UR5, R2 ;  /* 0x0000000507077c24 */ /* 0x000fca000f8e0202 */
[----:B------:R-:W-:-:S04]  /*0a90*/  IADD3 R7, R9, R7, RZ ;  /* 0x0000000709077210 */ /* 0x000fc80007ffe0ff */
[----:B------:R-:W-:-:S05]  /*0aa0*/  LEA.HI.X R7, R8, UR7, R7, 0x1, P1 ;  /* 0x0000000708077c11 */ /* 0x000fca00088f0c07 */
[----:B------:R2:W-:Y:S02]  /*0ab0*/  STG.E.128 desc[UR22][R6.64], RZ ;  /* 0x000000ff06007986 */ /* 0x0005e4000c101d16 */
.L_x_1724:
[----:B------:R-:W-:Y:S05]  /*0ac0*/  BSYNC B0 ;  /* 0x0000000000007941 */ /* 0x000fea0003800000 */
.L_x_1723:
[----:B------:R-:W-:Y:S01]  /*0ad0*/  LEA.HI.X.SX32 R0, R0, R5, 0x1, P0 ;  /* 0x0000000500007211 */ /* 0x000fe200000f0eff */
[----:B------:R-:W-:Y:S01]  /*0ae0*/  ULDC.64 UR6, c[0x0][0x2b0] ;  /* 0x0000ac0000067ab9 */ /* 0x000fe20000000a00 */
[----:B------:R-:W-:Y:S01]  /*0af0*/  ISETP.GE.AND P0, PT, R4, UR16, PT ;  /* 0x0000001004007c0c */ /* 0x000fe2000bf06270 */
[----:B------:R-:W-:Y:S01]  /*0b00*/  @!P2 IMAD.MOV.U32 R5, RZ, RZ, 0x7f800000 ;  /* 0x7f800000ff05a424 */ /* 0x000fe200078e00ff */
[----:B------:R-:W-:Y:S02]  /*0b10*/  LEA R2, P1, R3, UR6, 0x2 ;  /* 0x0000000603027c11 */ /* 0x000fe4000f8210ff */
[----:B------:R-:W-:Y:S02]  /*0b20*/  ISETP.NE.OR P0, PT, R143, RZ, P0 ;  /* 0x000000ff8f00720c */ /* 0x000fe40000705670 */
[----:B------:R-:W-:-:S05]  /*0b30*/  LEA.HI.X R3, R3, UR7, R0, 0x2, P1 ;  /* 0x0000000703037c11 */ /* 0x000fca00088f1400 */
[----:B------:R3:W-:Y:S06]  /*0b40*/  @!P2 STG.E desc[UR22][R2.64], R5 ;  /* 0x000000050200a986 */ /* 0x0007ec000c101916 */
[----:B------:R-:W-:Y:S05]  /*0b50*/  @P0 EXIT ;  /* 0x000000000000094d */ /* 0x000fea0003800000 */
[----:B---3--:R-:W-:-:S05]  /*0b60*/  MOV R5, 0x7f800000 ;  /* 0x7f80000000057802 */ /* 0x008fca0000000f00 */
[----:B------:R-:W-:Y:S01]  /*0b70*/  STG.E desc[UR22][R2.64+0x80], R5 ;  /* 0x0000800502007986 */ /* 0x000fe2000c101916 */
[----:B------:R-:W-:Y:S05]  /*0b80*/  EXIT ;  /* 0x000000000000794d */ /* 0x000fea0003800000 */
.L_x_1720:
        /* <DEDUP_REMOVED lines=28> */
.L_x_1725:
        /* <DEDUP_REMOVED lines=23> */
[C---:B------:R-:W-:Y:S02]  /*0ec0*/  ISETP.NE.AND P2, PT, R13.reuse, RZ, PT ;  /* 0x000000ff0d00720c */ /* 0x040fe40003f45270 */
[----:B------:R-:W-:Y:S02]  /*0ed0*/  ISETP.GE.U32.AND P3, PT, R0, R3, PT ;  /* 0x000000030000720c */ /* 0x000fe40003f66070 */
[----:B------:R-:W-:-:S04]  /*0ee0*/  LOP3.LUT R0, R13, UR7, RZ, 0x3c, !PT ;  /* 0x000000070d007c12 */ /* 0x000fc8000f8e3cff */
[----:B------:R-:W-:Y:S02]  /*0ef0*/  ISETP.GE.AND P0, PT, R0, RZ, PT ;  /* 0x000000ff0000720c */ /* 0x000fe40003f06270 */
[----:B------:R-:W1:Y:S05]  /*0f00*/  LDC R0, c[0x0][0x278] ;  /* 0x00009e00ff007b82 */ /* 0x000e6a0000000800 */
[----:B------:R-:W-:-:S06]  /*0f10*/  @P3 IADD3 R7, R7, 0x1, RZ ;  /* 0x0000000107073810 */ /* 0x000fcc0007ffe0ff */
[----:B------:R-:W-:Y:S01]  /*0f20*/  @!P0 IMAD.MOV R7, RZ, RZ, -R7 ;  /* 0x000000ffff078224 */ /* 0x000fe200078e0a07 */
[----:B------:R-:W-:-:S05]  /*0f30*/  @!P2 LOP3.LUT R7, RZ, R13, RZ, 0x33, !PT ;  /* 0x0000000dff07a212 */ /* 0x000fca00078e33ff */
[----:B------:R-:W-:-:S05]  /*0f40*/  IMAD.WIDE R14, R7, 0x4, R158 ;  /* 0x00000004070e7825 */ /* 0x000fca00078e029e */
[----:B------:R-:W2:Y:S01]  /*0f50*/  LDG.E R3, desc[UR22][R14.64] ;  /* 0x000000160e037981 */ /* 0x000ea2000c1e1900 */
[----:B-1----:R-:W-:Y:S01]  /*0f60*/  IABS R5, R0 ;  /* 0x0000000000057213 */ /* 0x002fe20000000000 */
[----:B------:R-:W1:Y:S03]  /*0f70*/  S2R R2, SR_CTAID.Z ;  /* 0x0000000000027919 */ /* 0x000e660000002700 */
[----:B------:R-:W3:Y:S08]  /*0f80*/  I2F.RP R10, R5 ;  /* 0x00000005000a7306 */ /* 0x000ef00000209400 */
[----:B---3--:R-:W3:Y:S01]  /*0f90*/  MUFU.RCP R8, R10 ;  /* 0x0000000a00087308 */ /* 0x008ee20000001000 */
[----:B-1----:R-:W-:-:S02]  /*0fa0*/  IABS R2, R2 ;  /* 0x0000000200027213 */ /* 0x002fc40000000000 */
[----:B---3--:R-:W-:-:S03]  /*0fb0*/  IADD3 R8, R8, 0xffffffe, RZ ;  /* 0x0ffffffe08087810 */ /* 0x008fc60007ffe0ff */
[----:B------:R-:W-:Y:S02]  /*0fc0*/  IMAD.MOV.U32 R6, RZ, RZ, R2 ;  /* 0x000000ffff067224 */ /* 0x000fe400078e0002 */
[----:B------:R-:W1:Y:S02]  /*0fd0*/  F2I.FTZ.U32.TRUNC.NTZ R9, R8 ;  /* 0x0000000800097305 */ /* 0x000e64000021f000 */
[----:B-1----:R-:W-:Y:S01]  /*0fe0*/  IMAD.MOV R4, RZ, RZ, -R9 ;  /* 0x000000ffff047224 */ /* 0x002fe200078e0a09 */
[----:B------:R-:W-:-:S03]  /*0ff0*/  MOV R8, RZ ;  /* 0x000000ff00087202 */ /* 0x000fc60000000f00 */
[----:B------:R-:W-:-:S04]  /*1000*/  IMAD R4, R4, R5, RZ ;  /* 0x0000000504047224 */ /* 0x000fc800078e02ff */
[----:B------:R-:W-:-:S06]  /*1010*/  IMAD.HI.U32 R9, R9, R4, R8 ;  /* 0x0000000409097227 */ /* 0x000fcc00078e0008 */
[----:B------:R-:W-:-:S05]  /*1020*/  IMAD.HI.U32 R2, R9, R6, RZ ;  /* 0x0000000609027227 */ /* 0x000fca00078e00ff */
[----:B------:R-:W-:-:S05]  /*1030*/  IADD3 R4, -R2, RZ, RZ ;  /* 0x000000ff02047210 */ /* 0x000fca0007ffe1ff */
[----:B------:R-:W-:-:S05]  /*1040*/  IMAD R4, R5, R4, R6 ;  /* 0x0000000405047224 */ /* 0x000fca00078e0206 */
[----:B------:R-:W-:-:S13]  /*1050*/  ISETP.GT.U32.AND P2, PT, R5, R4, PT ;  /* 0x000000040500720c */ /* 0x000fda0003f44070 */
[----:B------:R-:W-:Y:S02]  /*1060*/  @!P2 IMAD.IADD R4, R4, 0x1, -R5 ;  /* 0x000000010404a824 */ /* 0x000fe400078e0a05 */
[----:B------:R-:W-:Y:S01]  /*1070*/  @!P2 VIADD R2, R2, 0x1 ;  /* 0x000000010202a836 */ /* 0x000fe20000000000 */
[----:B------:R-:W-:Y:S02]  /*1080*/  ISETP.NE.AND P2, PT, R0, RZ, PT ;  /* 0x000000ff0000720c */ /* 0x000fe40003f45270 */
[----:B------:R-:W-:Y:S02]  /*1090*/  ISETP.GE.U32.AND P3, PT, R4, R5, PT ;  /* 0x000000050400720c */ /* 0x000fe40003f66070 */
[----:B------:R-:W-:-:S05]  /*10a0*/  IADD3 R4, -R7, RZ, RZ ;  /* 0x000000ff07047210 */ /* 0x000fca0007ffe1ff */
[----:B------:R-:W-:-:S05]  /*10b0*/  IMAD R13, R13, R4, UR7 ;  /* 0x000000070d0d7e24 */ /* 0x000fca000f8e0204 */
[----:B------:R-:W-:Y:S02]  /*10c0*/  SHF.R.S32.HI R9, RZ, 0x1f, R13 ;  /* 0x0000001fff097819 */ /* 0x000fe4000001140d */
[----:B------:R-:W-:-:S03]  /*10d0*/  @P3 IADD3 R2, R2, 0x1, RZ ;  /* 0x0000000102023810 */ /* 0x000fc60007ffe0ff */
[----:B------:R-:W-:Y:S01]  /*10e0*/  IMAD R4, R9, UR12, RZ ;  /* 0x0000000c09047c24 */ /* 0x000fe2000f8e02ff */
[----:B--2---:R-:W-:Y:S02]  /*10f0*/  R2UR UR9, R3 ;  /* 0x00000000030972ca */ /* 0x004fe400000e0000 */
[----:B------:R-:W-:-:S04]  /*1100*/  LOP3.LUT R3, R0, UR24, RZ, 0x3c, !PT ;  /* 0x0000001800037c12 */ /* 0x000fc8000f8e3cff */
[----:B------:R-:W-:-:S07]  /*1110*/  ISETP.GE.AND P0, PT, R3, RZ, PT ;  /* 0x000000ff0300720c */ /* 0x000fce0003f06270 */
[----:B------:R-:W-:Y:S02]  /*1120*/  USHF.R.S32.HI UR8, URZ, 0x1f, UR9 ;  /* 0x0000001f3f087899 */ /* 0x000fe40008011409 */
[----:B------:R-:W-:Y:S02]  /*1130*/  UIMAD.WIDE.U32 UR14, UR9, UR4, URZ ;  /* 0x00000004090e72a5 */ /* 0x000fe4000f8e003f */
[----:B------:R-:W-:Y:S02]  /*1140*/  UIMAD UR6, UR8, UR4, URZ ;  /* 0x00000004080672a4 */ /* 0x000fe4000f8e023f */
[----:B------:R-:W-:Y:S01]  /*1150*/  @!P0 IMAD.MOV R2, RZ, RZ, -R2 ;  /* 0x000000ffff028224 */ /* 0x000fe200078e0a02 */
[----:B------:R-:W-:Y:S01]  /*1160*/  @!P2 LOP3.LUT R2, RZ, R0, RZ, 0x33, !PT ;  /* 0x00000000ff02a212 */ /* 0x000fe200078e33ff */
[----:B------:R-:W-:Y:S01]  /*1170*/  UIMAD UR4, UR9, UR5, UR6 ;  /* 0x00000005090472a4 */ /* 0x000fe2000f8e0206 */
[----:B------:R-:W-:Y:S01]  /*1180*/  IMAD.U32 R7, RZ, RZ, UR15 ;  /* 0x0000000fff077e24 */ /* 0x000fe2000f8e00ff */
[----:B------:R-:W-:Y:S01]  /*1190*/  MOV R6, UR14 ;  /* 0x0000000e00067c02 */ /* 0x000fe20008000f00 */
[----:B------:R-:W-:Y:S01]  /*11a0*/  IMAD R0, R13, UR13, R4 ;  /* 0x0000000d0d007c24 */ /* 0x000fe2000f8e0204 */
[----:B------:R-:W-:Y:S01]  /*11b0*/  UIADD3 UR4, UR15, UR4, URZ ;  /* 0x000000040f047290 */ /* 0x000fe2000fffe03f */
[--C-:B------:R-:W-:Y:S01]  /*11c0*/  SHF.R.S32.HI R11, RZ, 0x1f, R2.reuse ;  /* 0x0000001fff0b7819 */ /* 0x100fe20000011402 */
[----:B------:R-:W-:Y:S01]  /*11d0*/  ULDC.64 UR6, c[0x0][0x260] ;  /* 0x0000980000067ab9 */ /* 0x000fe20000000a00 */
[----:B------:R-:W-:-:S03]  /*11e0*/  IMAD.MOV.U32 R16, RZ, RZ, R2 ;  /* 0x000000ffff107224 */ /* 0x000fc600078e0002 */
[----:B------:R-:W-:Y:S01]  /*11f0*/  MOV R7, UR4 ;  /* 0x0000000400077c02 */ /* 0x000fe20008000f00 */
[----:B------:R-:W-:Y:S01]  /*1200*/  IMAD R3, R11, UR6, RZ ;  /* 0x000000060b037c24 */ /* 0x000fe2000f8e02ff */
[----:B------:R-:W-:Y:S02]  /*1210*/  ULDC.64 UR4, c[0x0][0x238] ;  /* 0x00008e0000047ab9 */ /* 0x000fe40000000a00 */
[----:B------:R-:W-:Y:S01]  /*1220*/  UIMAD UR8, UR8, UR4, URZ ;  /* 0x00000004080872a4 */ /* 0x000fe2000f8e023f */
[----:B------:R-:W-:Y:S01]  /*1230*/  IMAD.WIDE.U32 R4, R13, UR12, R6 ;  /* 0x0000000c0d047c25 */ /* 0x000fe2000f8e0006 */
[----:B------:R-:W-:Y:S02]  /*1240*/  UIMAD.WIDE.U32 UR28, UR9, UR4, URZ ;  /* 0x00000004091c72a5 */ /* 0x000fe4000f8e003f */
[----:B------:R-:W-:Y:S01]  /*1250*/  UIMAD UR5, UR9, UR5, UR8 ;  /* 0x00000005090572a4 */ /* 0x000fe2000f8e0208 */
[----:B------:R-:W-:Y:S02]  /*1260*/  IMAD.IADD R5, R5, 0x1, R0 ;  /* 0x0000000105057824 */ /* 0x000fe400078e0200 */
[C---:B------:R-:W-:Y:S01]  /*1270*/  IMAD R3, R2.reuse, UR7, R3 ;  /* 0x0000000702037c24 */ /* 0x040fe2000f8e0203 */
[----:B------:R-:W-:Y:S01]  /*1280*/  UIADD3 UR27, UR29, UR5, URZ ;  /* 0x000000051d1b7290 */ /* 0x000fe2000fffe03f */
[----:B------:R-:W-:-:S05]  /*1290*/  IMAD.WIDE.U32 R22, R2, UR6, R4 ;  /* 0x0000000602167c25 */ /* 0x000fca000f8e0004 */
[----:B------:R-:W-:Y:S01]  /*12a0*/  IADD3 R5, R23, R3, RZ ;  /* 0x0000000317057210 */ /* 0x000fe20007ffe0ff */
[----:B------:R-:W-:Y:S06]  /*12b0*/  BRA `(.L_x_1727) ;  /* 0x0000000400447947 */ /* 0x000fec0003800000 */
.L_x_1726:
        /* <DEDUP_REMOVED lines=46> */
.L_x_1728:
        /* <DEDUP_REMOVED lines=9> */
[----:B------:R-:W-:Y:S01]  /*1630*/  IMAD.U32 R9, RZ, RZ, UR11 ;  /* 0x0000000bff097e24 */ /* 0x000fe2000f8e00ff */
[----:B------:R-:W-:Y:S01]  /*1640*/  UIADD3 UR4, UR15, UR4, URZ ;  /* 0x000000040f047290 */ /* 0x000fe2000fffe03f */
[----:B------:R-:W-:Y:S01]  /*1650*/  IMAD.U32 R5, RZ, RZ, UR15 ;  /* 0x0000000fff057e24 */ /* 0x000fe2000f8e00ff */
[----:B------:R-:W-:Y:S01]  /*1660*/  MOV R4, UR14 ;  /* 0x0000000e00047c02 */ /* 0x000fe20008000f00 */
[----:B------:R-:W-:Y:S01]  /*1670*/  @UP0 ULDC.64 UR26, c[0x0][0x250] ;  /* 0x00009400001a0ab9 */ /* 0x000fe20000000a00 */
[----:B-1----:R-:W-:Y:S01]  /*1680*/  IMAD R0, R11, R2, RZ ;  /* 0x000000020b007224 */ /* 0x002fe200078e02ff */
[----:B------:R-:W-:Y:S01]  /*1690*/  @UP0 UIMAD.WIDE.U32 UR28, UR8, UR26, URZ ;  /* 0x0000001a081c02a5 */ /* 0x000fe2000f8e003f */
[----:B------:R-:W-:-:S02]  /*16a0*/  MOV R5, UR4 ;  /* 0x0000000400057c02 */ /* 0x000fc40008000f00 */
[C---:B------:R-:W-:Y:S01]  /*16b0*/  IMAD R0, R16.reuse, R3, R0 ;  /* 0x0000000310007224 */ /* 0x040fe200078e0200 */
[----:B------:R-:W-:Y:S01]  /*16c0*/  @UP0 UIMAD UR27, UR8, UR27, UR29 ;  /* 0x0000001b081b02a4 */ /* 0x000fe2000f8e021d */
[----:B------:R-:W-:-:S04]  /*16d0*/  IMAD.WIDE.U32 R22, R16, R2, R4 ;  /* 0x0000000210167225 */ /* 0x000fc800078e0004 */
[----:B------:R-:W-:Y:S01]  /*16e0*/  IMAD.IADD R5, R23, 0x1, R0 ;  /* 0x0000000117057824 */ /* 0x000fe200078e0200 */
[----:B------:R-:W-:Y:S06]  /*16f0*/  @P0 BRA `(.L_x_1727) ;  /* 0x0000000000340947 */ /* 0x000fec0003800000 */
        /* <DEDUP_REMOVED lines=13> */
.L_x_1727:
[----:B------:R-:W-:Y:S01]  /*17d0*/  UISETP.NE.AND UP0, UPT, UR17, -0x1, UPT ;  /* 0xffffffff1100788c */ /* 0x000fe2000bf05270 */
[----:B------:R-:W-:Y:S01]  /*17e0*/  SHF.R.S32.HI R4, RZ, 0x1f, R143 ;  /* 0x0000001fff047819 */ /* 0x000fe2000001148f */
[----:B------:R-:W-:Y:S01]  /*17f0*/  UIADD3 UR7, UR18, -0x1, URZ ;  /* 0xffffffff12077890 */ /* 0x000fe2000fffe03f */
[----:B------:R-:W1:Y:S01]  /*1800*/  S2R R25, SR_CTAID.X ;  /* 0x0000000000197919 */ /* 0x000e620000002500 */
[----:B------:R-:W-:Y:S01]  /*1810*/  UIADD3 UR25, -UR21, UR16, URZ ;  /* 0x0000001015197290 */ /* 0x000fe2000fffe13f */
[CC--:B------:R-:W-:Y:S01]  /*1820*/  LEA.HI R3, R4.reuse, R143.reuse, RZ, 0x2 ;  /* 0x0000008f04037211 */ /* 0x0c0fe200078f10ff */
[----:B------:R-:W-:Y:S01]  /*1830*/  USHF.R.S32.HI UR11, URZ, 0x1f, UR24 ;  /* 0x0000001f3f0b7899 */ /* 0x000fe20008011418 */
[----:B------:R-:W-:Y:S01]  /*1840*/  LEA.HI R10, R4, R143, RZ, 0x3 ;  /* 0x0000008f040a7211 */ /* 0x000fe200078f18ff */
[----:B------:R-:W-:Y:S01]  /*1850*/  ULDC.64 UR14, c[0x0][0x268] ;  /* 0x00009a00000e7ab9 */ /* 0x000fe20000000a00 */
[----:B------:R-:W-:Y:S01]  /*1860*/  SHF.R.S32.HI R18, RZ, 0x2, R3 ;  /* 0x00000002ff127819 */ /* 0x000fe20000011403 */
[----:B------:R-:W-:Y:S01]  /*1870*/  UMOV UR29, 0x400 ;  /* 0x00000400001d7882 */ /* 0x000fe20000000000 */
[----:B------:R-:W-:Y:S01]  /*1880*/  @UP0 ULDC.64 UR4, c[0x0][0x240] ;  /* 0x0000900000040ab9 */ /* 0x000fe20000000a00 */
[----:B------:R-:W-:Y:S01]  /*1890*/  LOP3.LUT R136, R3, 0xfffffffc, RZ, 0xc0, !PT ;  /* 0xfffffffc03887812 */ /* 0x000fe200078ec0ff */
[----:B------:R-:W-:Y:S01]  /*18a0*/  @UP0 UIMAD.WIDE.U32 UR30, UR17, UR4, URZ ;  /* 0x00000004111e02a5 */ /* 0x000fe2000f8e003f */
[----:B------:R-:W-:Y:S01]  /*18b0*/  VIADD R0, R18, 0x20 ;  /* 0x0000002012007836 */ /* 0x000fe20000000000 */
[----:B------:R-:W-:Y:S01]  /*18c0*/  @!UP0 USHF.R.S32.HI UR4, URZ, 0x1f, UR10 ;  /* 0x0000001f3f048899 */ /* 0x000fe2000801140a */
[----:B------:R-:W-:Y:S01]  /*18d0*/  SHF.R.S32.HI R7, RZ, 0x3, R10 ;  /* 0x00000003ff077819 */ /* 0x000fe2000001140a */
[----:B------:R-:W-:Y:S01]  /*18e0*/  @UP0 UIMAD UR26, UR17, UR5, UR31 ;  /* 0x00000005111a02a4 */ /* 0x000fe2000f8e021f */
[----:B------:R-:W-:Y:S01]  /*18f0*/  IMAD.IADD R136, R143, 0x1, -R136 ;  /* 0x000000018f887824 */ /* 0x000fe200078e0a88 */
[----:B------:R-:W-:Y:S01]  /*1900*/  USHF.L.U32 UR5, UR7, 0x8, URZ ;  /* 0x0000000807057899 */ /* 0x000fe2000800063f */
[----:B------:R-:W-:Y:S01]  /*1910*/  ISETP.GE.AND P6, PT, R0, UR25, PT ;  /* 0x0000001900007c0c */ /* 0x000fe2000bfc6270 */
[----:B------:R-:W-:Y:S01]  /*1920*/  @!UP0 ULDC.64 UR8, c[0x0][0x228] ;  /* 0x00008a0000088ab9 */ /* 0x000fe20000000a00 */
[----:B------:R-:W-:Y:S01]  /*1930*/  IMAD.SHL.U32 R136, R136, 0x8, RZ ;  /* 0x0000000888887824 */ /* 0x000fe200078e00ff */
[----:B------:R-:W-:Y:S01]  /*1940*/  UIADD3 UR6, -UR5, UR19, URZ ;  /* 0x0000001305067290 */ /* 0x000fe2000fffe13f */
[----:B------:R-:W-:Y:S01]  /*1950*/  IMAD.SHL.U32 R17, R7, 0x40, RZ ;  /* 0x0000004007117824 */ /* 0x000fe200078e00ff */
[----:B------:R-:W-:Y:S01]  /*1960*/  @!UP0 UIMAD UR4, UR4, UR8, URZ ;  /* 0x00000008040482a4 */ /* 0x000fe2000f8e023f */
[----:B------:R-:W-:Y:S01]  /*1970*/  LEA.HI R3, R3, R18, RZ, 0x1 ;  /* 0x0000001203037211 */ /* 0x000fe200078f08ff */
[----:B------:R-:W-:Y:S01]  /*1980*/  @!UP0 UIMAD.WIDE.U32 UR32, UR10, UR8, URZ ;  /* 0x000000080a2082a5 */ /* 0x000fe2000f8e003f */
[----:B------:R-:W-:Y:S01]  /*1990*/  IADD3 R22, P3, R136, R22, RZ ;  /* 0x0000001688167210 */ /* 0x000fe20007f7e0ff */
[----:B------:R-:W-:Y:S01]  /*19a0*/  @!UP0 UIMAD UR9, UR10, UR9, UR4 ;  /* 0x000000090a0982a4 */ /* 0x000fe2000f8e0204 */
[C---:B------:R-:W-:Y:S01]  /*19b0*/  ISETP.GE.AND P5, PT, R0.reuse, UR6, PT ;  /* 0x0000000600007c0c */ /* 0x040fe2000bfa6270 */
[----:B------:R-:W-:Y:S01]  /*19c0*/  IMAD R11, R11, UR14, RZ ;  /* 0x0000000e0b0b7c24 */ /* 0x000fe2000f8e02ff */
[----:B------:R-:W-:Y:S01]  /*19d0*/  ISETP.GE.AND P2, PT, R0, UR6, PT ;  /* 0x0000000600007c0c */ /* 0x000fe2000bf46270 */
[----:B------:R-:W-:Y:S01]  /*19e0*/  VIADD R0, R18, 0x40 ;  /* 0x0000004012007836 */ /* 0x000fe20000000000 */
[----:B------:R-:W-:Y:S01]  /*19f0*/  LOP3.LUT R17, R17, 0xc0, RZ, 0xc0, !PT ;  /* 0x000000c011117812 */ /* 0x000fe200078ec0ff */
[----:B------:R-:W-:Y:S01]  /*1a00*/  @!UP0 UIADD3 UR26, UR33, UR9, URZ ;  /* 0x00000009211a8290 */ /* 0x000fe2000fffe03f */
[----:B------:R-:W-:Y:S01]  /*1a10*/  LOP3.LUT R3, R3, 0x7fffffe, RZ, 0xc0, !PT ;  /* 0x07fffffe03037812 */ /* 0x000fe200078ec0ff */
[----:B------:R-:W2:Y:S01]  /*1a20*/  S2UR UR4, SR_CgaCtaId ;  /* 0x00000000000479c3 */ /* 0x000ea20000008800 */
[C---:B------:R-:W-:Y:S01]  /*1a30*/  ISETP.GE.AND P4, PT, R0.reuse, UR6, PT ;  /* 0x0000000600007c0c */ /* 0x040fe2000bf86270 */
[----:B------:R-:W-:Y:S01]  /*1a40*/  @!UP0 UMOV UR30, UR32 ;  /* 0x00000020001e8c82 */ /* 0x000fe20008000000 */
[----:B------:R-:W-:Y:S01]  /*1a50*/  ISETP.GE.AND P0, PT, R0, UR6, PT ;  /* 0x0000000600007c0c */ /* 0x000fe2000bf06270 */
[----:B------:R-:W-:Y:S01]  /*1a60*/  IMAD.IADD R8, R18, 0x1, -R3 ;  /* 0x0000000112087824 */ /* 0x000fe200078e0a03 */
[--C-:B------:R-:W-:Y:S01]  /*1a70*/  SHF.R.S32.HI R0, RZ, 0x1f, R136.reuse ;  /* 0x0000001fff007819 */ /* 0x100fe20000011488 */
[----:B------:R-:W-:Y:S01]  /*1a80*/  ULDC.64 UR8, c[0x0][0x258] ;  /* 0x0000960000087ab9 */ /* 0x000fe20000000a00 */
[----:B------:R-:W-:Y:S01]  /*1a90*/  LOP3.LUT R15, R17, 0x18, R136, 0xf8, !PT ;  /* 0x00000018110f7812 */ /* 0x000fe200078ef888 */
[----:B------:R-:W-:Y:S01]  /*1aa0*/  IMAD R11, R16, UR15, R11 ;  /* 0x0000000f100b7c24 */ /* 0x000fe2000f8e020b */
[----:B------:R-:W-:Y:S01]  /*1ab0*/  SHF.R.U32.HI R6, RZ, 0x3, R17 ;  /* 0x00000003ff067819 */ /* 0x000fe20000011611 */
[----:B------:R-:W-:Y:S01]  /*1ac0*/  IMAD.X R23, R0, 0x1, R5, P3 ;  /* 0x0000000100177824 */ /* 0x000fe200018e0605 */
[----:B------:R-:W-:Y:S01]  /*1ad0*/  IADD3 R2, P3, R136, UR28, RZ ;  /* 0x0000001c88027c10 */ /* 0x000fe2000ff7e0ff */
[----:B------:R-:W-:Y:S01]  /*1ae0*/  BSSY B0, `(.L_x_1729) ;  /* 0x000002b000007945 */ /* 0x000fe20003800000 */
[----:B------:R-:W-:-:S02]  /*1af0*/  SHF.R.S32.HI R19, RZ, 0x1f, R18 ;  /* 0x0000001fff137819 */ /* 0x000fc40000011412 */
[----:B------:R-:W-:Y:S02]  /*1b00*/  IADD3.X R3, R0, UR27, RZ, P3, !PT ;  /* 0x0000001b00037c10 */ /* 0x000fe40009ffe4ff */
[----:B------:R-:W-:Y:S01]  /*1b10*/  IADD3 R138, P3, R18, R13, RZ ;  /* 0x0000000d128a7210 */ /* 0x000fe20007f7e0ff */
[----:B-1----:R-:W-:Y:S01]  /*1b20*/  IMAD.WIDE R24, R25, 0x40, R18 ;  /* 0x0000004019187825 */ /* 0x002fe200078e0212 */
[----:B------:R-:W-:Y:S02]  /*1b30*/  LOP3.LUT R6, R15, R6, RZ, 0x3c, !PT ;  /* 0x000000060f067212 */ /* 0x000fe400078e3cff */
[----:B------:R-:W-:Y:S01]  /*1b40*/  LEA.HI R15, R4, R143, RZ, 0x5 ;  /* 0x0000008f040f7211 */ /* 0x000fe200078f28ff */
[----:B------:R-:W-:Y:S01]  /*1b50*/  IMAD.X R12, R19, 0x1, R9, P3 ;  /* 0x00000001130c7824 */ /* 0x000fe200018e0609 */
[----:B------:R-:W-:Y:S01]  /*1b60*/  IADD3 R20, P3, R136, UR30, RZ ;  /* 0x0000001e88147c10 */ /* 0x000fe2000ff7e0ff */
[----:B--2---:R-:W-:Y:S01]  /*1b70*/  ULEA UR4, UR4, UR29, 0x18 ;  /* 0x0000001d04047291 */ /* 0x004fe2000f8ec03f */
[----:B------:R-:W-:Y:S01]  /*1b80*/  SHF.R.S32.HI R5, RZ, 0x5, R15 ;  /* 0x00000005ff057819 */ /* 0x000fe2000001140f */
[----:B------:R-:W-:Y:S01]  /*1b90*/  IMAD.WIDE.U32 R16, R16, UR14, R2 ;  /* 0x0000000e10107c25 */ /* 0x000fe2000f8e0002 */
[----:B------:R-:W-:-:S02]  /*1ba0*/  IADD3.X R21, R0, UR26, RZ, P3, !PT ;  /* 0x0000001a00157c10 */ /* 0x000fc40009ffe4ff */
[----:B------:R-:W-:Y:S01]  /*1bb0*/  ISETP.GE.AND P3, PT, R18, UR25, PT ;  /* 0x0000001912007c0c */ /* 0x000fe2000bf66270 */
[----:B------:R-:W-:Y:S02]  /*1bc0*/  IMAD R157, R5, 0x8, R8 ;  /* 0x00000008059d7824 */ /* 0x000fe400078e0208 */
[----:B------:R-:W-:Y:S01]  /*1bd0*/  IMAD.U32 R8, RZ, RZ, UR8 ;  /* 0x00000008ff087e24 */ /* 0x000fe2000f8e00ff */
[----:B------:R-:W-:Y:S01]  /*1be0*/  UIMAD UR8, UR11, UR8, URZ ;  /* 0x000000080b0872a4 */ /* 0x000fe2000f8e023f */
[----:B------:R-:W-:Y:S02]  /*1bf0*/  IMAD.U32 R157, R157, 0x20, R6 ;  /* 0x000000209d9d7824 */ /* 0x000fe400078e0006 */
[----:B------:R-:W-:Y:S01]  /*1c00*/  IMAD.WIDE.U32 R8, R8, UR24, R20 ;  /* 0x0000001808087c25 */ /* 0x000fe2000f8e0014 */
[----:B------:R-:W-:Y:S02]  /*1c10*/  UIMAD UR8, UR24, UR9, UR8 ;  /* 0x00000009180872a4 */ /* 0x000fe4000f8e0208 */
[----:B------:R-:W-:Y:S01]  /*1c20*/  LEA R157, R157, UR4, 0x1 ;  /* 0x000000049d9d7c11 */ /* 0x000fe2000f8e08ff */
[----:B------:R-:W-:-:S03]  /*1c30*/  IMAD R3, R19, UR12, RZ ;  /* 0x0000000c13037c24 */ /* 0x000fc6000f8e02ff */
[----:B------:R-:W-:Y:S01]  /*1c40*/  VIADD R21, R9, UR8 ;  /* 0x0000000809157c36 */ /* 0x000fe20008000000 */
        /* <DEDUP_REMOVED lines=20> */
.L_x_1730:
[----:B------:R-:W-:Y:S05]  /*1d90*/  BSYNC B0 ;  /* 0x0000000000007941 */ /* 0x000fea0003800000 */
.L_x_1729:
        /* <DEDUP_REMOVED lines=21> */
.L_x_1732:
[----:B------:R-:W-:Y:S05]  /*1ef0*/  BSYNC B0 ;  /* 0x0000000000007941 */ /* 0x000fea0003800000 */
.L_x_1731:
[C---:B------:R-:W-:Y:S01]  /*1f00*/  ISETP.GE.AND P6, PT, R18.reuse, UR6, PT ;  /* 0x0000000612007c0c */ /* 0x040fe2000bfc6270 */
[C---:B------:R-:W-:Y:S01]  /*1f10*/  IMAD R3, R18.reuse, UR13, R3 ;  /* 0x0000000d12037c24 */ /* 0x040fe2000f8e0203 */
[----:B------:R-:W-:Y:S01]  /*1f20*/  BSSY B0, `(.L_x_1733) ;  /* 0x0000013000007945 */ /* 0x000fe20003800000 */
[C---:B------:R-:W-:Y:S01]  /*1f30*/  IMAD.WIDE.U32 R178, R18.reuse, UR12, R22 ;  /* 0x0000000c12b27c25 */ /* 0x040fe2000f8e0016 */
[C---:B------:R-:W-:Y:S02]  /*1f40*/  ISETP.GE.AND P3, PT, R18.reuse, UR6, PT ;  /* 0x0000000612007c0c */ /* 0x040fe4000bf66270 */
[----:B------:R-:W-:Y:S02]  /*1f50*/  IADD3 R14, R18, 0x60, RZ ;  /* 0x00000060120e7810 */ /* 0x000fe40007ffe0ff */
[----:B------:R-:W-:-:S05]  /*1f60*/  IADD3 R179, R179, R3, RZ ;  /* 0x00000003b3b37210 */ /* 0x000fca0007ffe0ff */
[----:B------:R-:W-:Y:S05]  /*1f70*/  @P6 BRA `(.L_x_1734) ;  /* 0x0000000000346947 */ /* 0x000fea0003800000 */
        /* <DEDUP_REMOVED lines=13> */
.L_x_1734:
[----:B------:R-:W-:Y:S05]  /*2050*/  BSYNC B0 ;  /* 0x0000000000007941 */ /* 0x000fea0003800000 */
.L_x_1733:
        /* <DEDUP_REMOVED lines=13> */
[----:B------:R-:W-:-:S04]  /*2130*/  LEA R2, P5, R3, UR8, 0x1 ;  /* 0x0000000803027c11 */ /* 0x000fc8000f8a08ff */
[----:B------:R-:W-:-:S05]  /*2140*/  LEA.HI.X R3, R3, UR9, R0, 0x1, P5 ;  /* 0x0000000903037c11 */ /* 0x000fca000a8f0c00 */
[----:B------:R-:W-:Y:S01]  /*2150*/  @!PT LDS RZ, [RZ] ;  /* 0x00000000fffff984 */ /* 0x000fe20000000800 */
[----:B------:R-:W-:Y:S01]  /*2160*/  @!PT LDS RZ, [RZ] ;  /* 0x00000000fffff984 */ /* 0x000fe20000000800 */
[----:B------:R-:W-:Y:S01]  /*2170*/  @!PT LDS RZ, [RZ] ;  /* 0x00000000fffff984 */ /* 0x000fe20000000800 */
[----:B------:R1:W-:Y:S04]  /*2180*/  LDGSTS.E.BYPASS.LTC128B.128 [R157+0x1800], desc[UR22][R2.64] ;  /* 0x01800000029d7fae */ /* 0x0003e8000b901d56 */
.L_x_1736:
[----:B------:R-:W-:Y:S05]  /*2190*/  BSYNC B0 ;  /* 0x0000000000007941 */ /* 0x000fea0003800000 */
.L_x_1735:
[----:B------:R-:W-:Y:S01]  /*21a0*/  BSSY B0, `(.L_x_1737) ;  /* 0x0000014000007945 */ /* 0x000fe20003800000 */
[----:B------:R-:W-:Y:S02]  /*21b0*/  ISETP.GE.AND P5, PT, R13, UR6, PT ;  /* 0x000000060d007c0c */ /* 0x000fe4000bfa6270 */
[----:B-1----:R-:W-:Y:S01]  /*21c0*/  IADD3 R2, R18, 0xa0, RZ ;  /* 0x000000a012027810 */ /* 0x002fe20007ffe0ff */
[----:B------:R-:W-:Y:S05]  /*21d0*/  @P4 BRA `(.L_x_1738) ;  /* 0x0000000000404947 */ /* 0x000fea0003800000 */
[----:B------:R-:W-:Y:S02]  /*21e0*/  ULDC UR8, c[0x0][0x2d0] ;  /* 0x0000b40000087ab9 */ /* 0x000fe40000000800 */
[----:B------:R-:W-:-:S13]  /*21f0*/  ISETP.GE.AND P4, PT, R136, UR8, PT ;  /* 0x0000000888007c0c */ /* 0x000fda000bf86270 */
[----:B------:R1:W-:Y:S01]  /*2200*/  @P4 STS.128 [R157+0x2000], RZ ;  /* 0x002000ff9d004388 */ /* 0x0003e20000000c00 */
[----:B------:R-:W-:Y:S05]  /*2210*/  @P4 BRA `(.L_x_1738) ;  /* 0x0000000000304947 */ /* 0x000fea0003800000 */
[----:B----4-:R-:W-:Y:S01]  /*2220*/  IMAD.U32 R9, RZ, RZ, UR12 ;  /* 0x0000000cff097e24 */ /* 0x010fe2000f8e00ff */
[----:B------:R-:W-:Y:S01]  /*2230*/  ULDC.64 UR8, c[0x0][0x218] ;  /* 0x0000860000087ab9 */ /* 0x000fe20000000a00 */
[----:B------:R-:W-:Y:S02]  /*2240*/  IMAD.U32 R3, RZ, RZ, UR12 ;  /* 0x0000000cff037e24 */ /* 0x000fe4000f8e00ff */
[----:B------:R-:W-:Y:S01]  /*2250*/  IMAD.U32 R0, RZ, RZ, UR13 ;  /* 0x0000000dff007e24 */ /* 0x000fe2000f8e00ff */
[----:B------:R-:W-:-:S04]  /*2260*/  LEA R9, P4, R9, R178, 0x6 ;  /* 0x000000b209097211 */ /* 0x000fc800078830ff */
[----:B------:R-:W-:Y:S02]  /*2270*/  LEA.HI.X R0, R3, R179, R0, 0x6, P4 ;  /* 0x000000b303007211 */ /* 0x000fe400020f3400 */
[----:B------:R-:W-:-:S04]  /*2280*/  LEA R8, P4, R9, UR8, 0x1 ;  /* 0x0000000809087c11 */ /* 0x000fc8000f8808ff */
[----:B------:R-:W-:-:S05]  /*2290*/  LEA.HI.X R9, R9, UR9, R0, 0x1, P4 ;  /* 0x0000000909097c11 */ /* 0x000fca000a0f0c00 */
[----:B------:R-:W-:Y:S01]  /*22a0*/  @!PT LDS RZ, [RZ] ;  /* 0x00000000fffff984 */ /* 0x000fe20000000800 */
[----:B------:R-:W-:Y:S01]  /*22b0*/  @!PT LDS RZ, [RZ] ;  /* 0x00000000fffff984 */ /* 0x000fe20000000800 */
[----:B------:R-:W-:Y:S01]  /*22c0*/  @!PT LDS RZ, [RZ] ;  /* 0x00000000fffff984 */ /* 0x000fe20000000800 */
[----:B------:R4:W-:Y:S04]  /*22d0*/  LDGSTS.E.BYPASS.LTC128B.128 [R157+0x2000], desc[UR22][R8.64] ;  /* 0x02000000089d7fae */ /* 0x0009e8000b901d56 */
.L_x_1738:
[----:B------:R-:W-:Y:S05]  /*22e0*/  BSYNC B0 ;  /* 0x0000000000007941 */ /* 0x000fea0003800000 */
.L_x_1737:
        /* <DEDUP_REMOVED lines=9> */
[----:B------:R-:W-:Y:S01]  /*2380*/  UIMAD UR25, UR13, 0x60, URZ ;  /* 0x000000600d1978a4 */ /* 0x000fe2000f8e023f */
[----:B------:R-:W-:Y:S02]  /*2390*/  ULDC.64 UR8, c[0x0][0x218] ;  /* 0x0000860000087ab9 */ /* 0x000fe40000000a00 */
[----:B------:R-:W-:-:S05]  /*23a0*/  IMAD.WIDE.U32 R20, R3, 0x60, R178 ;  /* 0x0000006003147825 */ /* 0x000fca00078e00b2 */
[----:B------:R-:W-:Y:S02]  /*23b0*/  IADD3 R3, R21, UR25, RZ ;  /* 0x0000001915037c10 */ /* 0x000fe4000fffe0ff */
[----:B----4-:R-:W-:-:S04]  /*23c0*/  LEA R8, P6, R20, UR8, 0x1 ;  /* 0x0000000814087c11 */ /* 0x010fc8000f8c08ff */
[----:B------:R-:W-:-:S05]  /*23d0*/  LEA.HI.X R9, R20, UR9, R3, 0x1, P6 ;  /* 0x0000000914097c11 */ /* 0x000fca000b0f0c03 */
[----:B------:R-:W-:Y:S01]  /*23e0*/  @!PT LDS RZ, [RZ] ;  /* 0x00000000fffff984 */ /* 0x000fe20000000800 */
[----:B------:R-:W-:Y:S01]  /*23f0*/  @!PT LDS RZ, [RZ] ;  /* 0x00000000fffff984 */ /* 0x000fe20000000800 */
[----:B------:R-:W-:Y:S01]  /*2400*/  @!PT LDS RZ, [RZ] ;  /* 0x00000000fffff984 */ /* 0x000fe20000000800 */
[----:B------:R4:W-:Y:S04]  /*2410*/  LDGSTS.E.BYPASS.LTC128B.128 [R157+0x2800], desc[UR22][R8.64] ;  /* 0x02800000089d7fae */ /* 0x0009e8000b901d56 */
.L_x_1740:
[----:B------:R-:W-:Y:S05]  /*2420*/  BSYNC B0 ;  /* 0x0000000000007941 */ /* 0x000fea0003800000 */
.L_x_1739:
[----:B------:R-:W-:Y:S01]  /*2430*/  BSSY B0, `(.L_x_1741) ;  /* 0x0000014000007945 */ /* 0x000fe20003800000 */
[----:B------:R-:W-:Y:S02]  /*2440*/  ISETP.GE.AND P6, PT, R0, UR6, PT ;  /* 0x0000000600007c0c */ /* 0x000fe4000bfc6270 */
[----:B----4-:R-:W-:Y:S01]  /*2450*/  IADD3 R8, R18, 0xe0, RZ ;  /* 0x000000e012087810 */ /* 0x010fe20007ffe0ff */
[----:B------:R-:W-:Y:S05]  /*2460*/  @P5 BRA `(.L_x_1742) ;  /* 0x0000000000405947 */ /* 0x000fea0003800000 */
[----:B------:R-:W-:Y:S02]  /*2470*/  ULDC UR8, c[0x0][0x2d0] ;  /* 0x0000b40000087ab9 */ /* 0x000fe40000000800 */
[----:B------:R-:W-:-:S13]  /*2480*/  ISETP.GE.AND P5, PT, R136, UR8, PT ;  /* 0x0000000888007c0c */ /* 0x000fda000bfa6270 */
[----:B------:R4:W-:Y:S01]  /*2490*/  @P5 STS.128 [R157+0x3000], RZ ;  /* 0x003000ff9d005388 */ /* 0x0009e20000000c00 */
[----:B------:R-:W-:Y:S05]  /*24a0*/  @P5 BRA `(.L_x_1742) ;  /* 0x0000000000305947 */ /* 0x000fea0003800000 */
[----:B------:R-:W-:Y:S01]  /*24b0*/  IMAD.U32 R9, RZ, RZ, UR12 ;  /* 0x0000000cff097e24 */ /* 0x000fe2000f8e00ff */
        /* <DEDUP_REMOVED lines=11> */
.L_x_1742:
[----:B------:R-:W-:Y:S05]  /*2570*/  BSYNC B0 ;  /* 0x0000000000007941 */ /* 0x000fea0003800000 */
.L_x_1741:
[----:B------:R-:W-:Y:S01]  /*2580*/  BSSY B0, `(.L_x_1743) ;  /* 0x0000013000007945 */ /* 0x000fe20003800000 */
[----:B------:R-:W-:Y:S02]  /*2590*/  ISETP.GE.AND P5, PT, R8, UR6, PT ;  /* 0x0000000608007c0c */ /* 0x000fe4000bfa6270 */
[----:B------:R-:W-:Y:S01]  /*25a0*/  LOP3.LUT R6, R15, 0xffffffe0, RZ, 0xc0, !PT ;  /* 0xffffffe00f067812 */ /* 0x000fe200078ec0ff */
        /* <DEDUP_REMOVED lines=10> */
[----:B-1----:R-:W-:-:S04]  /*2650*/  LEA R18, P4, R20, UR8, 0x1 ;  /* 0x0000000814127c11 */ /* 0x002fc8000f8808ff */
[----:B------:R-:W-:-:S05]  /*2660*/  LEA.HI.X R19, R20, UR9, R3, 0x1, P4 ;  /* 0x0000000914137c11 */ /* 0x000fca000a0f0c03 */
[----:B------:R-:W-:Y:S01]  /*2670*/  @!PT LDS RZ, [RZ] ;  /* 0x00000000fffff984 */ /* 0x000fe20000000800 */
[----:B------:R-:W-:Y:S01]  /*2680*/  @!PT LDS RZ, [RZ] ;  /* 0x00000000fffff984 */ /* 0x000fe20000000800 */
[----:B------:R-:W-:Y:S01]  /*2690*/  @!PT LDS RZ, [RZ] ;  /* 0x00000000fffff984 */ /* 0x000fe20000000800 */
[----:B------:R1:W-:Y:S04]  /*26a0*/  LDGSTS.E.BYPASS.LTC128B.128 [R157+0x3800], desc[UR22][R18.64] ;  /* 0x03800000129d7fae */ /* 0x0003e8000b901d56 */
.L_x_1744:
[----:B------:R-:W-:Y:S05]  /*26b0*/  BSYNC B0 ;  /* 0x0000000000007941 */ /* 0x000fea0003800000 */
.L_x_1743:
[----:B------:R-:W-:Y:S04]  /*26c0*/  BSSY B0, `(.L_x_1745) ;  /* 0x0000011000007945 */ /* 0x000fe80003800000 */
        /* <DEDUP_REMOVED lines=16> */
.L_x_1746:
[----:B------:R-:W-:Y:S05]  /*27d0*/  BSYNC B0 ;  /* 0x0000000000007941 */ /* 0x000fea0003800000 */
.L_x_1745:
        /* <DEDUP_REMOVED lines=17> */
.L_x_1748:
[----:B------:R-:W-:Y:S05]  /*28f0*/  BSYNC B0 ;  /* 0x0000000000007941 */ /* 0x000fea0003800000 */
.L_x_1747:
[----:B------:R-:W-:Y:S01]  /*2900*/  USHF.R.S32.HI UR25, URZ, 0x1f, UR10 ;  /* 0x0000001f3f197899 */ /* 0x000fe2000801140a */
[----:B------:R-:W0:Y:S01]  /*2910*/  LDGDEPBAR ;  /* 0x00000000000079af */ /* 0x000e220000000000 */
[----:B------:R-:W-:Y:S01]  /*2920*/  ULDC.64 UR8, c[0x0][0x3d0] ;  /* 0x0000f40000087ab9 */ /* 0x000fe20000000a00 */
[----:B------:R-:W-:Y:S01]  /*2930*/  UMOV UR26, UR24 ;  /* 0x00000018001a7c82 */ /* 0x000fe20008000000 */
[----:B------:R-:W-:Y:S01]  /*2940*/  UIMAD UR25, UR25, UR8, URZ ;  /* 0x00000008191972a4 */ /* 0x000fe2000f8e023f */
[----:B------:R-:W-:Y:S01]  /*2950*/  ISETP.GE.AND P6, PT, R14, UR6, PT ;  /* 0x000000060e007c0c */ /* 0x000fe2000bfc6270 */
[----:B------:R-:W-:Y:S01]  /*2960*/  UMOV UR27, UR11 ;  /* 0x0000000b001b7c82 */ /* 0x000fe20008000000 */
[----:B------:R-:W-:Y:S01]  /*2970*/  IMAD.IADD R6, R143, 0x1, -R6 ;  /* 0x000000018f067824 */ /* 0x000fe200078e0a06 */
[----:B------:R-:W-:Y:S01]  /*2980*/  UIMAD.WIDE.U32 UR26, UR10, UR8, UR26 ;  /* 0x000000080a1a72a5 */ /* 0x000fe2000f8e001a */
[----:B------:R-:W-:Y:S01]  /*2990*/  IMAD.IADD R17, R17, 0x1, R11 ;  /* 0x0000000111117824 */ /* 0x000fe200078e020b */
[----:B------:R-:W-:Y:S01]  /*29a0*/  UIMAD UR25, UR10, UR9, UR25 ;  /* 0x000000090a1972a4 */ /* 0x000fe2000f8e0219 */
[----:B------:R-:W-:Y:S01]  /*29b0*/  IMAD.U32 R142, RZ, RZ, UR19 ;  /* 0x00000013ff8e7e24 */ /* 0x000fe2000f8e00ff */
[----:B------:R-:W-:Y:S01]  /*29c0*/  SHF.R.S32.HI R3, RZ, 0x1f, R6 ;  /* 0x0000001fff037819 */ /* 0x000fe20000011406 */
[----:B------:R-:W-:Y:S01]  /*29d0*/  ULDC.64 UR10, c[0x0][0x3c8] ;  /* 0x0000f200000a7ab9 */ /* 0x000fe20000000a00 */
[----:B------:R-:W-:Y:S01]  /*29e0*/  UIADD3 UR25, UR27, UR25, URZ ;  /* 0x000000191b197290 */ /* 0x000fe2000fffe03f */
[----:B------:R-:W-:Y:S01]  /*29f0*/  LEA.HI R4, R4, R143, RZ, 0x4 ;  /* 0x0000008f04047211 */ /* 0x000fe200078f20ff */
[----:B------:R-:W-:Y:S01]  /*2a00*/  ULEA UR24, UP0, UR26, UR10, 0x2 ;  /* 0x0000000a1a187291 */ /* 0x000fe2000f80103f */
[----:B------:R-:W-:Y:S01]  /*2a10*/  LEA.HI R3, R3, R6, RZ, 0x2 ;  /* 0x0000000603037211 */ /* 0x000fe200078f10ff */
[----:B------:R-:W-:Y:S01]  /*2a20*/  ULDC.64 UR8, c[0x0][0x250] ;  /* 0x0000940000087ab9 */ /* 0x000fe20000000a00 */
[----:B------:R-:W-:Y:S01]  /*2a30*/  LEA R6, R5, UR21, 0x4 ;  /* 0x0000001505067c11 */ /* 0x000fe2000f8e20ff */
[----:B------:R-:W-:Y:S01]  /*2a40*/  ULEA.HI.X UR25, UR26, UR11, UR25, 0x2, UP0 ;  /* 0x0000000b1a197291 */ /* 0x000fe200080f1419 */
[----:B------:R-:W-:Y:S01]  /*2a50*/  IMAD R137, R12, UR8, RZ ;  /* 0x000000080c897c24 */ /* 0x000fe2000f8e02ff */
[----:B------:R-:W-:Y:S01]  /*2a60*/  SHF.R.S32.HI R3, RZ, 0x2, R3 ;  /* 0x00000002ff037819 */ /* 0x000fe20000011403 */
[----:B------:R-:W-:Y:S01]  /*2a70*/  IMAD.U32 R14, RZ, RZ, UR24 ;  /* 0x00000018ff0e7e24 */ /* 0x000fe2000f8e00ff */
[----:B------:R-:W-:Y:S01]  /*2a80*/  ULDC.64 UR10, c[0x0][0x220] ;  /* 0x00008800000a7ab9 */ /* 0x000fe20000000a00 */
[----:B------:R-:W-:-:S04]  /*2a90*/  DEPBAR.LE SB0, 0x0 ;  /* 0x000080000000791a */ /* 0x000fc80000000000 */
[----:B------:R-:W-:Y:S01]  /*2aa0*/  IMAD.U32 R15, RZ, RZ, UR25 ;  /* 0x00000019ff0f7e24 */ /* 0x000fe2000f8e00ff */
[----:B------:R-:W-:Y:S01]  /*2ab0*/  IADD3 R3, R6, 0x1, R3 ;  /* 0x0000000106037810 */ /* 0x000fe20007ffe003 */
[----:B------:R-:W-:Y:S01]  /*2ac0*/  IMAD R137, R138, UR9, R137 ;  /* 0x000000098a897c24 */ /* 0x000fe2000f8e0289 */
[----:B------:R-:W-:Y:S01]  /*2ad0*/  LOP3.LUT R12, R4, 0xfffffff0, RZ, 0xc0, !PT ;  /* 0xfffffff0040c7812 */ /* 0x000fe200078ec0ff */
[----:B------:R-:W-:Y:S01]  /*2ae0*/  IMAD.WIDE.U32 R138, R138, UR8, R16 ;  /* 0x000000088a8a7c25 */ /* 0x000fe2000f8e0010 */
[----:B------:R1:W5:Y:S01]  /*2af0*/  LDG.E R147, desc[UR22][R14.64] ;  /* 0x000000160e937981 */ /* 0x000362000c1e1900 */
[----:B------:R-:W-:Y:S02]  /*2b00*/  IADD3 R142, R142, -UR16, R3 ;  /* 0x800000108e8e7c10 */ /* 0x000fe4000fffe003 */
[----:B------:R-:W-:Y:S01]  /*2b10*/  IMAD.IADD R137, R139, 0x1, R137 ;  /* 0x000000018b897824 */ /* 0x000fe200078e0289 */
[----:B------:R-:W-:Y:S01]  /*2b20*/  BAR.SYNC.DEFER_BLOCKING 0x0 ;  /* 0x0000000000007b1d */ /* 0x000fe20000010000 */
[----:B------:R-:W-:Y:S01]  /*2b30*/  LEA R196, P4, R138, UR10, 0x1 ;  /* 0x0000000a8ac47c11 */ /* 0x000fe2000f8808ff */
[----:B------:R-:W-:Y:S01]  /*2b40*/  VIADD R142, R142, UR20 ;  /* 0x000000148e8e7c36 */ /* 0x000fe20008000000 */
[----:B------:R-:W-:Y:S01]  /*2b50*/  SHF.R.S32.HI R9, RZ, 0x4, R4 ;  /* 0x00000004ff097819 */ /* 0x000fe20000011404 */
[----:B------:R-:W-:Y:S01]  /*2b60*/  IMAD.IADD R12, R143, 0x1, -R12 ;  /* 0x000000018f0c7824 */ /* 0x000fe200078e0a0c */
[----:B------:R-:W-:Y:S01]  /*2b70*/  LEA.HI.X R185, R138, UR11, R137, 0x1, P4 ;  /* 0x0000000b8ab97c11 */ /* 0x000fe2000a0f0c89 */
[----:B------:R-:W-:Y:S01]  /*2b80*/  ULDC UR20, c[0x0][0x2e8] ;  /* 0x0000ba0000147ab9 */ /* 0x000fe20000000800 */
[----:B------:R-:W-:-:S02]  /*2b90*/  ISETP.GE.AND P4, PT, R2, UR6, PT ;  /* 0x0000000602007c0c */ /* 0x000fc4000bf86270 */
[----:B------:R-:W-:Y:S01]  /*2ba0*/  ISETP.GE.AND P5, PT, R13, UR6, PT ;  /* 0x000000060d007c0c */ /* 0x000fe2000bfa6270 */
[----:B------:R1:W-:Y:S04]  /*2bb0*/  @P3 STS [R157+0x5000], RZ ;  /* 0x005000ff9d003388 */ /* 0x0003e80000000800 */
[----:B------:R1:W-:Y:S04]  /*2bc0*/  @P3 STS [R157+0x5004], RZ ;  /* 0x005004ff9d003388 */ /* 0x0003e80000000800 */
[----:B------:R1:W-:Y:S01]  /*2bd0*/  @P3 STS.64 [R157+0x5008], RZ ;  /* 0x005008ff9d003388 */ /* 0x0003e20000000a00 */
[----:B------:R-:W1:Y:S01]  /*2be0*/  MUFU.RCP R2, UR20 ;  /* 0x0000001400027d08 */ /* 0x000e620008001000 */
[----:B------:R-:W-:Y:S01]  /*2bf0*/  BSSY B0, `(.L_x_1749) ;  /* 0x0000010000007945 */ /* 0x000fe20003800000 */
[----:B------:R-:W-:-:S02]  /*2c00*/  LOP3.LUT R10, R10, 0xfffffff8, RZ, 0xc0, !PT ;  /* 0xfffffff80a0a7812 */ /* 0x000fc400078ec0ff */
[----:B------:R-:W-:Y:S02]  /*2c10*/  LEA.HI R4, R4, R9, RZ, 0x1 ;  /* 0x0000000904047211 */ /* 0x000fe400078f08ff */
[----:B------:R-:W-:Y:S01]  /*2c20*/  LEA.HI R153, R12, R12, RZ, 0x1 ;  /* 0x0000000c0c997211 */ /* 0x000fe200078f08ff */
[----:B------:R-:W-:Y:S06]  /*2c30*/  @P3 BRA `(.L_x_1750) ;  /* 0x00000000002c3947 */ /* 0x000fec0003800000 */
[----:B------:R-:W-:Y:S02]  /*2c40*/  ULDC UR20, c[0x0][0x2d0] ;  /* 0x0000b40000147ab9 */ /* 0x000fe40000000800 */
[----:B------:R-:W-:-:S13]  /*2c50*/  ISETP.GE.AND P3, PT, R136, UR20, PT ;  /* 0x0000001488007c0c */ /* 0x000fda000bf66270 */
[----:B------:R1:W-:Y:S04]  /*2c60*/  @P3 STS [R157+0x5000], RZ ;  /* 0x005000ff9d003388 */ /* 0x0003e80000000800 */
[----:B------:R1:W-:Y:S04]  /*2c70*/  @P3 STS [R157+0x5004], RZ ;  /* 0x005004ff9d003388 */ /* 0x0003e80000000800 */
[----:B------:R1:W-:Y:S01]  /*2c80*/  @P3 STS.64 [R157+0x5008], RZ ;  /* 0x005008ff9d003388 */ /* 0x0003e20000000a00 */
[----:B------:R-:W-:Y:S05]  /*2c90*/  @P3 BRA `(.L_x_1750) ;  /* 0x0000000000143947 */ /* 0x000fea0003800000 */
[----:B------:R-:W-:-:S05]  /*2ca0*/  MOV R184, R196 ;  /* 0x000000c400b87202 */ /* 0x000fca0000000f00 */
[----:B------:R-:W-:Y:S01]  /*2cb0*/  @!PT LDS RZ, [RZ] ;  /* 0x00000000fffff984 */ /* 0x000fe20000000800 */
[----:B------:R-:W-:Y:S01]  /*2cc0*/  @!PT LDS RZ, [RZ] ;  /* 0x00000000fffff984 */ /* 0x000fe20000000800 */
[----:B------:R-:W-:Y:S01]  /*2cd0*/  @!PT LDS RZ, [RZ] ;  /* 0x00000000fffff984 */ /* 0x000fe20000000800 */
[----:B------:R1:W-:Y:S02]  /*2ce0*/  LDGSTS.E.BYPASS.LTC128B.128 [R157+0x5000], desc[UR22][R184.64] ;  /* 0x05000000b89d7fae */ /* 0x0003e4000b901d56 */
.L_x_1750:
[----:B------:R-:W-:Y:S05]  /*2cf0*/  BSYNC B0 ;  /* 0x0000000000007941 */ /* 0x000fea0003800000 */
.L_x_1749:
[--C-:B------:R-:W-:Y:S01]  /*2d00*/  SHF.R.S32.HI R6, RZ, 0x1, R153.reuse ;  /* 0x00000001ff067819 */ /* 0x100fe20000011499 */
[----:B------:R-:W-:Y:S01]  /*2d10*/  IMAD.IADD R10, R143, 0x1, -R10 ;  /* 0x000000018f0a7824 */ /* 0x000fe200078e0a0a */
[----:B------:R-:W-:Y:S01]  /*2d20*/  SHF.R.S32.HI R3, RZ, 0x1f, R153 ;  /* 0x0000001fff037819 */ /* 0x000fe20000011499 */
[----:B------:R1:W-:Y:S01]  /*2d30*/  @P2 STS.128 [R157+0x5800], RZ ;  /* 0x005800ff9d002388 */ /* 0x0003e20000000c00 */
[----:B------:R-:W-:Y:S01]  /*2d40*/  LOP3.LUT R4, R4, 0xfffffffe, RZ, 0xc0, !PT ;  /* 0xfffffffe04047812 */ /* 0x000fe200078ec0ff */
[----:B------:R-:W-:Y:S01]  /*2d50*/  IMAD.SHL.U32 R7, R7, 0x8, RZ ;  /* 0x0000000807077824 */ /* 0x000fe200078e00ff */
[----:B------:R-:W-:Y:S01]  /*2d60*/  LEA.HI R3, R3, R6, RZ, 0x2 ;  /* 0x0000000603037211 */ /* 0x000fe200078f10ff */
[----:B------:R-:W-:Y:S01]  /*2d70*/  USHF.L.U64.HI UR20, UR8, 0x5, UR9 ;  /* 0x0000000508147899 */ /* 0x000fe20008010209 */
[----:B------:R-:W-:Y:S01]  /*2d80*/  ISETP.GE.AND P3, PT, R0, UR6, PT ;  /* 0x0000000600007c0c */ /* 0x000fe2000bf66270 */
[----:B------:R-:W-:Y:S01]  /*2d90*/  IMAD.IADD R4, R9, 0x1, -R4 ;  /* 0x0000000109047824 */ /* 0x000fe200078e0a04 */
[----:B------:R-:W-:Y:S01]  /*2da0*/  LEA.HI R0, R10, R10, RZ, 0x1 ;  /* 0x0000000a0a007211 */ /* 0x000fe200078f08ff */
[----:B------:R-:W-:Y:S01]  /*2db0*/  USHF.L.U32 UR21, UR8, 0x5, URZ ;  /* 0x0000000508157899 */ /* 0x000fe2000800063f */
[----:B------:R-:W-:Y:S01]  /*2dc0*/  SHF.R.S32.HI R9, RZ, 0x1f, R12 ;  /* 0x0000001fff097819 */ /* 0x000fe2000001140c */
[----:B------:R-:W-:Y:S01]  /*2dd0*/  BSSY B0, `(.L_x_1751) ;  /* 0x0000027000007945 */ /* 0x000fe20003800000 */
[----:B------:R-:W-:-:S02]  /*2de0*/  LOP3.LUT R3, R3, 0xfffffffc, RZ, 0xc0, !PT ;  /* 0xfffffffc03037812 */ /* 0x000fc400078ec0ff */
[----:B------:R-:W-:Y:S02]  /*2df0*/  LOP3.LUT R149, R0, 0x7fffffe, RZ, 0xc0, !PT ;  /* 0x07fffffe00957812 */ /* 0x000fe400078ec0ff */
[----:B------:R-:W-:Y:S01]  /*2e00*/  LEA.HI R146, R9, R12, RZ, 0x3 ;  /* 0x0000000c09927211 */ /* 0x000fe200078f18ff */
[----:B------:R-:W-:Y:S01]  /*2e10*/  IMAD.IADD R3, R6, 0x1, -R3 ;  /* 0x0000000106037824 */ /* 0x000fe200078e0a03 */
[----:B------:R-:W-:Y:S01]  /*2e20*/  SHF.R.S32.HI R0, RZ, 0x1, R0 ;  /* 0x00000001ff007819 */ /* 0x000fe20000011400 */
[----:B------:R-:W-:Y:S01]  /*2e30*/  IMAD.IADD R149, R10, 0x1, -R149 ;  /* 0x000000010a957824 */ /* 0x000fe200078e0a95 */
[----:B------:R-:W-:Y:S01]  /*2e40*/  LOP3.LUT R153, R153, 0x7fffffe, RZ, 0xc0, !PT ;  /* 0x07fffffe99997812 */ /* 0x000fe200078ec0ff */
[----:B------:R-:W-:Y:S02]  /*2e50*/  IMAD.SHL.U32 R146, R146, 0x20, RZ ;  /* 0x0000002092927824 */ /* 0x000fe400078e00ff */
[----:B------:R-:W-:Y:S02]  /*2e60*/  IMAD.SHL.U32 R6, R0, 0x40, RZ ;  /* 0x0000004000067824 */ /* 0x000fe400078e00ff */
[----:B------:R-:W-:Y:S01]  /*2e70*/  IMAD.SHL.U32 R9, R3, 0x40, RZ ;  /* 0x0000004003097824 */ /* 0x000fe200078e00ff */
[----:B------:R-:W-:Y:S01]  /*2e80*/  LOP3.LUT R146, R146, 0xffffff00, RZ, 0xc0, !PT ;  /* 0xffffff0092927812 */ /* 0x000fe200078ec0ff */
[----:B------:R-:W-:Y:S01]  /*2e90*/  IMAD R149, R4, 0x8, R149 ;  /* 0x0000000804957824 */ /* 0x000fe200078e0295 */
[----:B------:R-:W-:Y:S01]  /*2ea0*/  LOP3.LUT R6, R6, 0xc0, RZ, 0xc0, !PT ;  /* 0x000000c006067812 */ /* 0x000fe200078ec0ff */
[----:B------:R-:W-:Y:S01]  /*2eb0*/  IMAD.SHL.U32 R4, R4, 0x8, RZ ;  /* 0x0000000804047824 */ /* 0x000fe200078e00ff */
[----:B------:R-:W-:Y:S01]  /*2ec0*/  LOP3.LUT R9, R9, 0xc0, RZ, 0xc0, !PT ;  /* 0x000000c009097812 */ /* 0x000fe200078ec0ff */
[----:B------:R-:W-:Y:S01]  /*2ed0*/  IMAD.IADD R153, R12, 0x1, -R153 ;  /* 0x000000010c997824 */ /* 0x000fe200078e0a99 */
[----:B------:R-:W-:Y:S01]  /*2ee0*/  LOP3.LUT R7, R6, 0x8, R7, 0xf8, !PT ;  /* 0x0000000806077812 */ /* 0x000fe200078ef807 */
[----:B------:R-:W-:Y:S01]  /*2ef0*/  IMAD R10, R5, 0x200, R146 ;  /* 0x00000200050a7824 */ /* 0x000fe200078e0292 */
[----:B------:R-:W-:-:S02]  /*2f00*/  LOP3.LUT R4, R9, 0x8, R4, 0xf8, !PT ;  /* 0x0000000809047812 */ /* 0x000fc400078ef804 */
[----:B------:R-:W-:Y:S01]  /*2f10*/  SHF.R.U32.HI R6, RZ, 0x3, R6 ;  /* 0x00000003ff067819 */ /* 0x000fe20000011606 */
        /* <DEDUP_REMOVED lines=18> */
.L_x_1752:
[----:B------:R-:W-:Y:S05]  /*3040*/  BSYNC B0 ;  /* 0x0000000000007941 */ /* 0x000fea0003800000 */
.L_x_1751:
        /* <DEDUP_REMOVED lines=21> */
.L_x_1754:
[----:B------:R-:W-:Y:S05]  /*31a0*/  BSYNC B0 ;  /* 0x0000000000007941 */ /* 0x000fea0003800000 */
.L_x_1753:
        /* <DEDUP_REMOVED lines=9> */
[----:B------:R-:W-:-:S05]  /*3240*/  MOV R184, R196 ;  /* 0x000000c400b87202 */ /* 0x000fca0000000f00 */
[----:B------:R-:W-:-:S05]  /*3250*/  IMAD.WIDE.U32 R4, R4, 0xc0, R184 ;  /* 0x000000c004047825 */ /* 0x000fca00078e00b8 */
[----:B------:R-:W-:-:S05]  /*3260*/  IADD3 R5, R5, UR24, RZ ;  /* 0x0000001805057c10 */ /* 0x000fca000fffe0ff */
[----:B------:R-:W-:Y:S01]  /*3270*/  @!PT LDS RZ, [RZ] ;  /* 0x00000000fffff984 */ /* 0x000fe20000000800 */
[----:B------:R-:W-:Y:S01]  /*3280*/  @!PT LDS RZ, [RZ] ;  /* 0x00000000fffff984 */ /* 0x000fe20000000800 */
[----:B------:R-:W-:Y:S01]  /*3290*/  @!PT LDS RZ, [RZ] ;  /* 0x00000000fffff984 */ /* 0x000fe20000000800 */
[----:B------:R1:W-:Y:S02]  /*32a0*/  LDGSTS.E.BYPASS.LTC128B.128 [R157+0x6800], desc[UR22][R4.64] ;  /* 0x06800000049d7fae */ /* 0x0003e4000b901d56 */
.L_x_1756:
[----:B------:R-:W-:Y:S05]  /*32b0*/  BSYNC B0 ;  /* 0x0000000000007941 */ /* 0x000fea0003800000 */
.L_x_1755:
        /* <DEDUP_REMOVED lines=16> */
.L_x_1758:
[----:B------:R-:W-:Y:S05]  /*33c0*/  BSYNC B0 ;  /* 0x0000000000007941 */ /* 0x000fea0003800000 */
.L_x_1757:
        /* <DEDUP_REMOVED lines=16> */
.L_x_1760:
[----:B------:R-:W-:Y:S05]  /*34d0*/  BSYNC B0 ;  /* 0x0000000000007941 */ /* 0x000fea0003800000 */
.L_x_1759:
        /* <DEDUP_REMOVED lines=16> */
.L_x_1762:
[----:B------:R-:W-:Y:S05]  /*35e0*/  BSYNC B0 ;  /* 0x0000000000007941 */ /* 0x000fea0003800000 */
.L_x_1761:
        /* <DEDUP_REMOVED lines=16> */
.L_x_1764:
[----:B------:R-:W-:Y:S05]  /*36f0*/  BSYNC B0 ;  /* 0x0000000000007941 */ /* 0x000fea0003800000 */
.L_x_1763:
[----:B-1----:R-:W-:Y:S01]  /*3700*/  LDSM.16.M88.4 R8, [R151] ;  /* 0x000000009708783b */ /* 0x002fe20000000200 */
[----:B------:R-:W-:Y:S01]  /*3710*/  LOP3.LUT P2, RZ, R3, 0x2, RZ, 0xc0, !PT ;  /* 0x0000000203ff7812 */ /* 0x000fe2000784c0ff */
[----:B------:R-:W-:Y:S01]  /*3720*/  IMAD.MOV.U32 R3, RZ, RZ, 0x10 ;  /* 0x00000010ff037424 */ /* 0x000fe200078e00ff */
[----:B------:R-:W-:Y:S01]  /*3730*/  LOP3.LUT P0, RZ, R0, 0x2, RZ, 0xc0, !PT ;  /* 0x0000000200ff7812 */ /* 0x000fe2000780c0ff */
[----:B------:R-:W2:Y:S01]  /*3740*/  LDSM.16.M88.4 R20, [R149+0x1000] ;  /* 0x001000009514783b */ /* 0x000ea20000000200 */
[----:B------:R-:W-:Y:S01]  /*3750*/  ULDC UR24, c[0x0][0x39c] ;  /* 0x0000e70000187ab9 */ /* 0x000fe20000000800 */
[----:B------:R-:W-:Y:S01]  /*3760*/  IMAD R177, R153, 0x20, R146 ;  /* 0x0000002099b17824 */ /* 0x000fe200078e0292 */
[C---:B------:R-:W-:Y:S01]  /*3770*/  SEL R0, R3.reuse, 0xfffffff0, !P2 ;  /* 0xfffffff003007807 */ /* 0x040fe20005000000 */
[----:B------:R-:W1:Y:S01]  /*3780*/  LDSM.16.M88.4 R16, [R149+0x1400] ;  /* 0x001400009510783b */ /* 0x000e620000000200 */
[----:B------:R-:W-:Y:S01]  /*3790*/  SEL R3, R3, 0xfffffff0, !P0 ;  /* 0xfffffff003037807 */ /* 0x000fe20004000000 */
[----:B------:R-:W-:Y:S01]  /*37a0*/  UISETP.GE.AND UP0, UPT, UR18, 0x2, UPT ;  /* 0x000000021200788c */ /* 0x000fe2000bf06270 */
[----:B------:R-:W-:Y:S01]  /*37b0*/  IMAD.IADD R177, R144, 0x1, R177 ;  /* 0x0000000190b17824 */ /* 0x000fe200078e02b1 */
[----:B------:R-:W-:Y:S01]  /*37c0*/  LDSM.16.M88.4 R4, [R149+0x1800] ;  /* 0x001800009504783b */ /* 0x000fe20000000200 */
[----:B------:R-:W-:-:S02]  /*37d0*/  IMAD R150, R0, 0x2, R151 ;  /* 0x0000000200967824 */ /* 0x000fc400078e0297 */
[----:B------:R-:W-:Y:S01]  /*37e0*/  IMAD R148, R3, 0x2, R149 ;  /* 0x0000000203947824 */ /* 0x000fe200078e0295 */
[----:B------:R-:W-:Y:S04]  /*37f0*/  LDSM.16.M88.4 R108, [R149+0x1c00] ;  /* 0x001c0000956c783b */ /* 0x000fe80000000200 */
[----:B------:R-:W-:Y:S04]  /*3800*/  LDSM.16.M88.4 R12, [R150] ;  /* 0x00000000960c783b */ /* 0x000fe80000000200 */
        /* <DEDUP_REMOVED lines=15> */
[C---:B---3--:R-:W-:Y:S01]  /*3900*/  HMMA.16816.F32 R28, R12.reuse, R40, R28 ;  /* 0x000000280c1c723c */ /* 0x048fe2000000181c */
[----:B------:R-:W-:Y:S04]  /*3910*/  LDSM.16.M88.4 R116, [R149+0x4c00] ;  /* 0x004c00009574783b */ /* 0x000fe80000000200 */
[----:B------:R-:W-:Y:S01]  /*3920*/  LDSM.16.M88.4 R128, [R148+0x1c00] ;  /* 0x001c00009480783b */ /* 0x000fe20000000200 */
[----:B------:R-:W-:Y:S03]  /*3930*/  HMMA.16816.F32 R20, R12, R42, R20 ;  /* 0x0000002a0c14723c */ /* 0x000fe60000001814 */
[----:B------:R-:W-:Y:S03]  /*3940*/  LDSM.16.M88.4 R124, [R148+0x2000] ;  /* 0x00200000947c783b */ /* 0x000fe60000000200 */
[C---:B------:R-:W-:Y:S01]  /*3950*/  HMMA.16816.F32 R132, R8.reuse, R4, RZ ;  /* 0x000000040884723c */ /* 0x040fe200000018ff */
[----:B------:R-:W-:Y:S04]  /*3960*/  LDSM.16.M88.4 R120, [R148+0x2400] ;  /* 0x002400009478783b */ /* 0x000fe80000000200 */
[----:B------:R-:W0:Y:S01]  /*3970*/  LDGDEPBAR ;  /* 0x00000000000079af */ /* 0x000e220000000000 */
[----:B------:R-:W-:Y:S06]  /*3980*/  HMMA.16816.F32 R4, R8, R6, RZ ;  /* 0x000000060804723c */ /* 0x000fec00000018ff */
[----:B------:R-:W-:Y:S01]  /*3990*/  FMUL.FTZ R28, R28, UR24 ;  /* 0x000000181c1c7c20 */ /* 0x000fe20008410000 */
[----:B------:R-:W-:Y:S01]  /*39a0*/  FMUL.FTZ R29, R29, UR24 ;  /* 0x000000181d1d7c20 */ /* 0x000fe20008410000 */
[----:B------:R-:W-:Y:S01]  /*39b0*/  FMUL.FTZ R30, R30, UR24 ;  /* 0x000000181e1e7c20 */ /* 0x000fe20008410000 */
[----:B------:R-:W-:Y:S01]  /*39c0*/  FMUL.FTZ R31, R31, UR24 ;  /* 0x000000181f1f7c20 */ /* 0x000fe20008410000 */
[C---:B----4-:R-:W-:Y:S01]  /*39d0*/  HMMA.16816.F32 R24, R12.reuse, R36, R24 ;  /* 0x000000240c18723c */ /* 0x050fe20000001818 */
[----:B------:R-:W-:Y:S01]  /*39e0*/  MUFU.TANH R140, R28 ;  /* 0x0000001c008c7308 */ /* 0x000fe20000002400 */
[----:B------:R-:W-:Y:S01]  /*39f0*/  FMUL.FTZ R20, R20, UR24 ;  /* 0x0000001814147c20 */ /* 0x000fe20008410000 */
[----:B------:R-:W-:Y:S01]  /*3a00*/  FMUL.FTZ R21, R21, UR24 ;  /* 0x0000001815157c20 */ /* 0x000fe20008410000 */
[----:B------:R-:W-:Y:S01]  /*3a10*/  FMUL.FTZ R160, R22, UR24 ;  /* 0x0000001816a07c20 */ /* 0x000fe20008410000 */
[----:B------:R-:W-:Y:S01]  /*3a20*/  FMUL.FTZ R161, R23, UR24 ;  /* 0x0000001817a17c20 */ /* 0x000fe20008410000 */
[----:B------:R-:W-:Y:S01]  /*3a30*/  HMMA.16816.F32 R16, R12, R38, R16 ;  /* 0x000000260c10723c */ /* 0x000fe20000001810 */
[----:B------:R-:W3:Y:S02]  /*3a40*/  LDSM.16.M88.4 R36, [R149+0x4000] ;  /* 0x004000009524783b */ /* 0x000ee40000000200 */
[----:B------:R-:W4:Y:S03]  /*3a50*/  MUFU.TANH R145, R29 ;  /* 0x0000001d00917308 */ /* 0x000f260000002400 */
[----:B------:R-:W-:Y:S05]  /*3a60*/  HMMA.16816.F32 R112, R8, R108, RZ ;  /* 0x0000006c0870723c */ /* 0x000fea00000018ff */
[----:B------:R-:W-:Y:S01]  /*3a70*/  MUFU.TANH R141, R30 ;  /* 0x0000001e008d7308 */ /* 0x000fe20000002400 */
[----:B------:R-:W-:Y:S06]  /*3a80*/  HMMA.16816.F32 R4, R12, R34, R4 ;  /* 0x000000220c04723c */ /* 0x000fec0000001804 */
[C---:B------:R-:W-:Y:S01]  /*3a90*/  HMMA.16816.F32 R104, R8.reuse, R100, RZ ;  /* 0x000000640868723c */ /* 0x040fe200000018ff */
[----:B------:R2:W4:Y:S01]  /*3aa0*/  MUFU.TANH R154, R31 ;  /* 0x0000001f009a7308 */ /* 0x0005220000002400 */
[----:B------:R-:W-:Y:S01]  /*3ab0*/  FMUL.FTZ R24, R24, UR24 ;  /* 0x0000001818187c20 */ /* 0x000fe20008410000 */
[----:B------:R-:W-:Y:S01]  /*3ac0*/  FMUL.FTZ R25, R25, UR24 ;  /* 0x0000001819197c20 */ /* 0x000fe20008410000 */
[----:B------:R-:W-:Y:S01]  /*3ad0*/  FMUL.FTZ R26, R26, UR24 ;  /* 0x000000181a1a7c20 */ /* 0x000fe20008410000 */
[----:B------:R-:W-:Y:S01]  /*3ae0*/  FMUL.FTZ R27, R27, UR24 ;  /* 0x000000181b1b7c20 */ /* 0x000fe20008410000 */
[C---:B------:R-:W-:Y:S01]  /*3af0*/  HMMA.16816.F32 R108, R8.reuse, R110, RZ ;  /* 0x0000006e086c723c */ /* 0x040fe200000018ff */
[----:B------:R-:W-:Y:S01]  /*3b00*/  FMUL.FTZ R16, R16, UR24 ;  /* 0x0000001810107c20 */ /* 0x000fe20008410000 */
[----:B------:R-:W-:Y:S01]  /*3b10*/  FMUL.FTZ R167, R17, UR24 ;  /* 0x0000001811a77c20 */ /* 0x000fe20008410000 */
[----:B------:R-:W4:Y:S01]  /*3b20*/  MUFU.TANH R155, R20 ;  /* 0x00000014009b7308 */ /* 0x000f220000002400 */
[----:B------:R-:W-:Y:S01]  /*3b30*/  FMUL.FTZ R168, R18, UR24 ;  /* 0x0000001812a87c20 */ /* 0x000fe20008410000 */
[----:B------:R-:W-:Y:S01]  /*3b40*/  FMUL.FTZ R169, R19, UR24 ;  /* 0x0000001813a97c20 */ /* 0x000fe20008410000 */
[C---:B------:R-:W-:Y:S05]  /*3b50*/  HMMA.16816.F32 R100, R8.reuse, R102, RZ ;  /* 0x000000660864723c */ /* 0x040fea00000018ff */
[----:B------:R1:W-:Y:S01]  /*3b60*/  MUFU.TANH R156, R21 ;  /* 0x00000015009c7308 */ /* 0x0003e20000002400 */
[----:B--2---:R-:W2:Y:S01]  /*3b70*/  LDSM.16.M88.4 R28, [R149+0x4400] ;  /* 0x00440000951c783b */ /* 0x004ea20000000200 */
[----:B------:R-:W-:Y:S01]  /*3b80*/  HMMA.16816.F32 R96, R8, R92, RZ ;  /* 0x0000005c0860723c */ /* 0x000fe200000018ff */
[----:B------:R-:W-:Y:S01]  /*3b90*/  FMUL.FTZ R4, R4, UR24 ;  /* 0x0000001804047c20 */ /* 0x000fe20008410000 */
[----:B------:R-:W-:Y:S01]  /*3ba0*/  FMUL.FTZ R5, R5, UR24 ;  /* 0x0000001805057c20 */ /* 0x000fe20008410000 */
[----:B------:R-:W-:Y:S01]  /*3bb0*/  FMUL.FTZ R172, R6, UR24 ;  /* 0x0000001806ac7c20 */ /* 0x000fe20008410000 */
[----:B------:R-:W-:-:S02]  /*3bc0*/  FMUL.FTZ R173, R7, UR24 ;  /* 0x0000001807ad7c20 */ /* 0x000fc40008410000 */
[----:B------:R-:W-:Y:S01]  /*3bd0*/  HMMA.16816.F32 R92, R8, R94, RZ ;  /* 0x0000005e085c723c */ /* 0x000fe200000018ff */
[----:B------:R-:W-:Y:S05]  /*3be0*/  MUFU.TANH R162, R24 ;  /* 0x0000001800a27308 */ /* 0x000fea0000002400 */
[----:B------:R-:W-:Y:S01]  /*3bf0*/  HMMA.16816.F32 R132, R12, R32, R132 ;  /* 0x000000200c84723c */ /* 0x000fe20000001884 */
[----:B-1----:R-:W1:Y:S02]  /*3c00*/  LDSM.16.M88.4 R20, [R149+0x4800] ;  /* 0x004800009514783b */ /* 0x002e640000000200 */
[----:B------:R-:W-:Y:S03]  /*3c10*/  MUFU.TANH R163, R25 ;  /* 0x0000001900a37308 */ /* 0x000fe60000002400 */
[C---:B------:R-:W-:Y:S05]  /*3c20*/  HMMA.16816.F32 R88, R8.reuse, R84, RZ ;  /* 0x000000540858723c */ /* 0x040fea00000018ff */
[----:B------:R-:W-:Y:S01]  /*3c30*/  MUFU.TANH R164, R26 ;  /* 0x0000001a00a47308 */ /* 0x000fe20000002400 */
[C---:B------:R-:W-:Y:S06]  /*3c40*/  HMMA.16816.F32 R80, R8.reuse, R76, RZ ;  /* 0x0000004c0850723c */ /* 0x040fec00000018ff */
[C---:B------:R-:W-:Y:S01]  /*3c50*/  HMMA.16816.F32 R72, R8.reuse, R68, RZ ;  /* 0x000000440848723c */ /* 0x040fe200000018ff */
[----:B------:R1:W-:Y:S05]  /*3c60*/  MUFU.TANH R165, R27 ;  /* 0x0000001b00a57308 */ /* 0x0003ea0000002400 */
[----:B------:R-:W-:Y:S01]  /*3c70*/  FMUL.FTZ R132, R132, UR24 ;  /* 0x0000001884847c20 */ /* 0x000fe20008410000 */
[----:B------:R-:W-:Y:S01]  /*3c80*/  HMMA.16816.F32 R64, R8, R60, RZ ;  /* 0x0000003c0840723c */ /* 0x000fe200000018ff */
[----:B------:R-:W-:Y:S01]  /*3c90*/  FMUL.FTZ R134, R134, UR24 ;  /* 0x0000001886867c20 */ /* 0x000fe20008410000 */
[----:B------:R-:W-:Y:S01]  /*3ca0*/  FMUL.FTZ R133, R133, UR24 ;  /* 0x0000001885857c20 */ /* 0x000fe20008410000 */
[----:B------:R-:W-:Y:S01]  /*3cb0*/  MUFU.TANH R166, R16 ;  /* 0x0000001000a67308 */ /* 0x000fe20000002400 */
[----:B------:R-:W-:-:S02]  /*3cc0*/  FMUL.FTZ R135, R135, UR24 ;  /* 0x0000001887877c20 */ /* 0x000fc40008410000 */
[C---:B------:R-:W-:Y:S05]  /*3cd0*/  HMMA.16816.F32 R56, R8.reuse, R52, RZ ;  /* 0x000000340838723c */ /* 0x040fea00000018ff */
[----:B------:R-:W-:Y:S01]  /*3ce0*/  MUFU.TANH R170, R4 ;  /* 0x0000000400aa7308 */ /* 0x000fe20000002400 */
[C---:B------:R-:W-:Y:S06]  /*3cf0*/  HMMA.16816.F32 R48, R8.reuse, R44, RZ ;  /* 0x0000002c0830723c */ /* 0x040fec00000018ff */
[C---:B---3--:R-:W-:Y:S01]  /*3d00*/  HMMA.16816.F32 R40, R8.reuse, R36, RZ ;  /* 0x000000240828723c */ /* 0x048fe200000018ff */
[----:B------:R3:W-:Y:S05]  /*3d10*/  MUFU.TANH R171, R5 ;  /* 0x0000000500ab7308 */ /* 0x0007ea0000002400 */
[C---:B--2---:R-:W-:Y:S03]  /*3d20*/  HMMA.16816.F32 R32, R8.reuse, R28, RZ ;  /* 0x0000001c0820723c */ /* 0x044fe600000018ff */
[----:B------:R-:W2:Y:S03]  /*3d30*/  MUFU.TANH R160, R160 ;  /* 0x000000a000a07308 */ /* 0x000ea60000002400 */
[C---:B-1----:R-:W-:Y:S05]  /*3d40*/  HMMA.16816.F32 R24, R8.reuse, R20, RZ ;  /* 0x000000140818723c */ /* 0x042fea00000018ff */
[----:B------:R-:W1:Y:S01]  /*3d50*/  MUFU.TANH R161, R161 ;  /* 0x000000a100a17308 */ /* 0x000e620000002400 */
[C---:B------:R-:W-:Y:S01]  /*3d60*/  HMMA.16816.F32 R84, R8.reuse, R86, RZ ;  /* 0x000000560854723c */ /* 0x040fe200000018ff */
[----:B---3--:R-:W-:Y:S05]  /*3d70*/  LDSM.16.M88.4 R4, [R148+0x3800] ;  /* 0x003800009404783b */ /* 0x008fea0000000200 */
[C---:B------:R-:W-:Y:S01]  /*3d80*/  HMMA.16816.F32 R76, R8.reuse, R78, RZ ;  /* 0x0000004e084c723c */ /* 0x040fe200000018ff */
[----:B------:R-:W3:Y:S05]  /*3d90*/  MUFU.TANH R168, R168 ;  /* 0x000000a800a87308 */ /* 0x000eea0000002400 */
[C---:B------:R-:W-:Y:S03]  /*3da0*/  HMMA.16816.F32 R68, R8.reuse, R70, RZ ;  /* 0x000000460844723c */ /* 0x040fe600000018ff */
[----:B------:R-:W3:Y:S03]  /*3db0*/  MUFU.TANH R167, R167 ;  /* 0x000000a700a77308 */ /* 0x000ee60000002400 */
[C---:B------:R-:W-:Y:S05]  /*3dc0*/  HMMA.16816.F32 R60, R8.reuse, R62, RZ ;  /* 0x0000003e083c723c */ /* 0x040fea00000018ff */
[----:B------:R-:W3:Y:S01]  /*3dd0*/  MUFU.TANH R169, R169 ;  /* 0x000000a900a97308 */ /* 0x000ee20000002400 */
[C---:B------:R-:W-:Y:S06]  /*3de0*/  HMMA.16816.F32 R52, R8.reuse, R54, RZ ;  /* 0x000000360834723c */ /* 0x040fec00000018ff */
[C---:B------:R-:W-:Y:S01]  /*3df0*/  HMMA.16816.F32 R44, R8.reuse, R46, RZ ;  /* 0x0000002e082c723c */ /* 0x040fe200000018ff */
[----:B------:R-:W3:Y:S05]  /*3e00*/  MUFU.TANH R132, R132 ;  /* 0x0000008400847308 */ /* 0x000eea0000002400 */
[C---:B------:R-:W-:Y:S03]  /*3e10*/  HMMA.16816.F32 R36, R8.reuse, R38, RZ ;  /* 0x000000260824723c */ /* 0x040fe600000018ff */
[----:B------:R-:W-:Y:S03]  /*3e20*/  MUFU.TANH R134, R134 ;  /* 0x0000008600867308 */ /* 0x000fe60000002400 */
[C---:B------:R-:W-:Y:S05]  /*3e30*/  HMMA.16816.F32 R28, R8.reuse, R30, RZ ;  /* 0x0000001e081c723c */ /* 0x040fea00000018ff */
[----:B------:R-:W-:Y:S01]  /*3e40*/  MUFU.TANH R172, R172 ;  /* 0x000000ac00ac7308 */ /* 0x000fe20000002400 */
[C---:B------:R-:W-:Y:S06]  /*3e50*/  HMMA.16816.F32 R20, R8.reuse, R22, RZ ;  /* 0x000000160814723c */ /* 0x040fec00000018ff */
[C---:B------:R-:W-:Y:S01]  /*3e60*/  HMMA.16816.F32 R16, R8.reuse, R116, RZ ;  /* 0x000000740810723c */ /* 0x040fe200000018ff */
[----:B------:R-:W-:Y:S05]  /*3e70*/  MUFU.TANH R133, R133 ;  /* 0x0000008500857308 */ /* 0x000fea0000002400 */
[----:B------:R-:W-:Y:S01]  /*3e80*/  HMMA.16816.F32 R8, R8, R118, RZ ;  /* 0x000000760808723c */ /* 0x000fe200000018ff */
[----:B------:R-:W4:Y:S02]  /*3e90*/  LDSM.16.M88.4 R116, [R148+0x2800] ;  /* 0x002800009474783b */ /* 0x000f240000000200 */
[----:B------:R-:W3:Y:S03]  /*3ea0*/  MUFU.TANH R135, R135 ;  /* 0x0000008700877308 */ /* 0x000ee60000002400 */
[C---:B------:R-:W-:Y:S05]  /*3eb0*/  HMMA.16816.F32 R112, R12.reuse, R128, R112 ;  /* 0x000000800c70723c */ /* 0x040fea0000001870 */
[----:B------:R-:W3:Y:S01]  /*3ec0*/  MUFU.TANH R173, R173 ;  /* 0x000000ad00ad7308 */ /* 0x000ee20000002400 */
[C---:B------:R-:W-:Y:S01]  /*3ed0*/  HMMA.16816.F32 R108, R12.reuse, R130, R108 ;  /* 0x000000820c6c723c */ /* 0x040fe2000000186c */
[----:B------:R-:W2:Y:S05]  /*3ee0*/  LDSM.16.M88.4 R128, [R148+0x2c00] ;  /* 0x002c00009480783b */ /* 0x000eaa0000000200 */
[C---:B------:R-:W-:Y:S06]  /*3ef0*/  HMMA.16816.F32 R104, R12.reuse, R124, R104 ;  /* 0x0000007c0c68723c */ /* 0x040fec0000001868 */
[C---:B------:R-:W-:Y:S01]  /*3f00*/  HMMA.16816.F32 R100, R12.reuse, R126, R100 ;  /* 0x0000007e0c64723c */ /* 0x040fe20000001864 */
[----:B------:R-:W1:Y:S05]  /*3f10*/  LDSM.16.M88.4 R124, [R148+0x3000] ;  /* 0x00300000947c783b */ /* 0x000e6a0000000200 */
[----:B------:R-:W-:Y:S01]  /*3f20*/  HMMA.16816.F32 R96, R12, R120, R96 ;  /* 0x000000780c60723c */ /* 0x000fe20000001860 */
[----:B------:R-:W-:Y:S01]  /*3f30*/  FMUL.FTZ R112, R112, UR24 ;  /* 0x0000001870707c20 */ /* 0x000fe20008410000 */
[----:B------:R-:W-:-:S03]  /*3f40*/  FMUL.FTZ R175, R113, UR24 ;  /* 0x0000001871af7c20 */ /* 0x000fc60008410000 */
[----:B------:R-:W3:Y:S01]  /*3f50*/  MUFU.TANH R174, R112 ;  /* 0x0000007000ae7308 */ /* 0x000ee20000002400 */
[----:B------:R-:W-:Y:S01]  /*3f60*/  HMMA.16816.F32 R92, R12, R122, R92 ;  /* 0x0000007a0c5c723c */ /* 0x000fe2000000185c */
[----:B------:R-:W3:Y:S01]  /*3f70*/  LDSM.16.M88.4 R120, [R148+0x3400] ;  /* 0x003400009478783b */ /* 0x000ee20000000200 */
[----:B------:R-:W-:Y:S01]  /*3f80*/  FMUL.FTZ R108, R108, UR24 ;  /* 0x000000186c6c7c20 */ /* 0x000fe20008410000 */
[----:B------:R-:W-:-:S03]  /*3f90*/  FMUL.FTZ R109, R109, UR24 ;  /* 0x000000186d6d7c20 */ /* 0x000fc60008410000 */
[C---:B----4-:R-:W-:Y:S01]  /*3fa0*/  HMMA.16816.F32 R88, R12.reuse, R116, R88 ;  /* 0x000000740c58723c */ /* 0x050fe20000001858 */
[----:B------:R-:W-:Y:S01]  /*3fb0*/  MUFU.TANH R175, R175 ;  /* 0x000000af00af7308 */ /* 0x000fe20000002400 */
[----:B------:R-:W-:Y:S01]  /*3fc0*/  FMUL.FTZ R104, R104, UR24 ;  /* 0x0000001868687c20 */ /* 0x000fe20008410000 */
[----:B------:R-:W-:Y:S01]  /*3fd0*/  FMUL.FTZ R106, R106, UR24 ;  /* 0x000000186a6a7c20 */ /* 0x000fe20008410000 */
[----:B------:R-:W-:Y:S01]  /*3fe0*/  FMUL.FTZ R105, R105, UR24 ;  /* 0x0000001869697c20 */ /* 0x000fe20008410000 */
[----:B------:R-:W-:Y:S01]  /*3ff0*/  FMUL.FTZ R107, R107, UR24 ;  /* 0x000000186b6b7c20 */ /* 0x000fe20008410000 */
[C---:B------:R-:W-:Y:S01]  /*4000*/  HMMA.16816.F32 R84, R12.reuse, R118, R84 ;  /* 0x000000760c54723c */ /* 0x040fe20000001854 */
[----:B------:R-:W4:Y:S01]  /*4010*/  LDSM.16.M88.4 R116, [R148+0x3c00] ;  /* 0x003c00009474783b */ /* 0x000f220000000200 */
[----:B------:R-:W-:Y:S01]  /*4020*/  FMUL.FTZ R102, R102, UR24 ;  /* 0x0000001866667c20 */ /* 0x000fe20008410000 */
[----:B------:R-:W-:Y:S03]  /*4030*/  MUFU.TANH R104, R104 ;  /* 0x0000006800687308 */ /* 0x000fe60000002400 */
[C---:B--2---:R-:W-:Y:S05]  /*4040*/  HMMA.16816.F32 R76, R12.reuse, R130, R76 ;  /* 0x000000820c4c723c */ /* 0x044fea000000184c */
[----:B------:R-:W-:Y:S01]  /*4050*/  MUFU.TANH R106, R106 ;  /* 0x0000006a006a7308 */ /* 0x000fe20000002400 */
[----:B------:R-:W-:Y:S01]  /*4060*/  HMMA.16816.F32 R56, R12, R4, R56 ;  /* 0x000000040c38723c */ /* 0x000fe20000001838 */
[----:B------:R-:W-:Y:S01]  /*4070*/  FMUL.FTZ R131, R111, UR24 ;  /* 0x000000186f837c20 */ /* 0x000fe20008410000 */
[----:B------:R-:W-:-:S04]  /*4080*/  VIMNMX R130, R142, UR19, PT ;  /* 0x000000138e827c48 */ /* 0x000fc8000bfe0100 */
[C---:B-1----:R-:W-:Y:S01]  /*4090*/  HMMA.16816.F32 R72, R12.reuse, R124, R72 ;  /* 0x0000007c0c48723c */ /* 0x042fe20000001848 */
[----:B------:R-:W-:Y:S05]  /*40a0*/  MUFU.TANH R125, R108 ;  /* 0x0000006c007d7308 */ /* 0x000fea0000002400 */
[C---:B------:R-:W-:Y:S01]  /*40b0*/  HMMA.16816.F32 R68, R12.reuse, R126, R68 ;  /* 0x0000007e0c44723c */ /* 0x040fe20000001844 */
[----:B------:R-:W-:Y:S01]  /*40c0*/  FMUL.FTZ R124, R115, UR24 ;  /* 0x00000018737c7c20 */ /* 0x000fe20008410000 */
[----:B------:R-:W-:Y:S01]  /*40d0*/  FMUL.FTZ R87, R87, UR24 ;  /* 0x0000001857577c20 */ /* 0x000fe20008410000 */
[----:B------:R1:W-:Y:S03]  /*40e0*/  MUFU.TANH R126, R109 ;  /* 0x0000006d007e7308 */ /* 0x0003e60000002400 */
[C---:B------:R-:W-:Y:S01]  /*40f0*/  HMMA.16816.F32 R52, R12.reuse, R6, R52 ;  /* 0x000000060c34723c */ /* 0x040fe20000001834 */
[----:B------:R-:W-:Y:S01]  /*4100*/  FMUL.FTZ R127, R110, UR24 ;  /* 0x000000186e7f7c20 */ /* 0x000fe20008410000 */
[----:B------:R-:W2:Y:S03]  /*4110*/  LDSM.16.M88.4 R4, [R148+0x4800] ;  /* 0x004800009404783b */ /* 0x000ea60000000200 */
[----:B------:R-:W-:Y:S01]  /*4120*/  MUFU.TANH R124, R124 ;  /* 0x0000007c007c7308 */ /* 0x000fe20000002400 */
[C---:B---3--:R-:W-:Y:S06]  /*4130*/  HMMA.16816.F32 R64, R12.reuse, R120, R64 ;  /* 0x000000780c40723c */ /* 0x048fec0000001840 */
[C---:B------:R-:W-:Y:S01]  /*4140*/  HMMA.16816.F32 R60, R12.reuse, R122, R60 ;  /* 0x0000007a0c3c723c */ /* 0x040fe2000000183c */
[----:B------:R-:W3:Y:S01]  /*4150*/  LDSM.16.M88.4 R120, [R148+0x4400] ;  /* 0x004400009478783b */ /* 0x000ee20000000200 */
[----:B------:R-:W-:Y:S03]  /*4160*/  MUFU.TANH R127, R127 ;  /* 0x0000007f007f7308 */ /* 0x000fe60000002400 */
[----:B-1----:R-:W1:Y:S01]  /*4170*/  LDSM.16.M88.4 R108, [R148+0x4c00] ;  /* 0x004c0000946c783b */ /* 0x002e620000000200 */
[C---:B------:R-:W-:Y:S04]  /*4180*/  HMMA.16816.F32 R80, R12.reuse, R128, R80 ;  /* 0x000000800c50723c */ /* 0x040fe80000001850 */
[----:B------:R-:W-:Y:S02]  /*4190*/  MUFU.TANH R105, R105 ;  /* 0x0000006900697308 */ /* 0x000fe40000002400 */
[----:B----4-:R-:W-:Y:S01]  /*41a0*/  HMMA.16816.F32 R44, R12, R118, R44 ;  /* 0x000000760c2c723c */ /* 0x010fe2000000182c */
[----:B------:R-:W-:-:S02]  /*41b0*/  FMUL.FTZ R129, R114, UR24 ;  /* 0x0000001872817c20 */ /* 0x000fc40008410000 */
[----:B------:R4:W1:Y:S01]  /*41c0*/  LDSM.16.M88.4 R112, [R148+0x4000] ;  /* 0x004000009470783b */ /* 0x0008620000000200 */
[----:B------:R-:W-:-:S04]  /*41d0*/  DEPBAR.LE SB0, 0x0 ;  /* 0x000080000000791a */ /* 0x000fc80000000000 */
[C---:B------:R-:W-:Y:S01]  /*41e0*/  HMMA.16816.F32 R48, R12.reuse, R116, R48 ;  /* 0x000000740c30723c */ /* 0x040fe20000001830 */
[----:B------:R-:W1:Y:S08]  /*41f0*/  MUFU.TANH R129, R129 ;  /* 0x0000008100817308 */ /* 0x000e700000002400 */
[----:B------:R-:W-:Y:S01]  /*4200*/  MUFU.TANH R107, R107 ;  /* 0x0000006b006b7308 */ /* 0x000fe20000002400 */
[C---:B--2---:R-:W-:Y:S06]  /*4210*/  HMMA.16816.F32 R24, R12.reuse, R4, R24 ;  /* 0x000000040c18723c */ /* 0x044fec0000001818 */
[----:B------:R-:W-:Y:S01]  /*4220*/  HMMA.16816.F32 R20, R12, R6, R20 ;  /* 0x000000060c14723c */ /* 0x000fe20000001814 */
[----:B-----5:R-:W-:Y:S01]  /*4230*/  FMUL.FTZ R4, R147, R2 ;  /* 0x0000000293047220 */ /* 0x020fe20000410000 */
[----:B------:R-:W-:-:S02]  /*4240*/  VIADD R2, R149, 0x1000 ;  /* 0x0000100095027836 */ /* 0x000fc40000000000 */
[----:B------:R-:W-:Y:S01]  /*4250*/  FMUL.FTZ R5, R103, UR24 ;  /* 0x0000001867057c20 */ /* 0x000fe20008410000 */
[----:B------:R-:W-:Y:S01]  /*4260*/  FMUL.FTZ R103, R84, UR24 ;  /* 0x0000001854677c20 */ /* 0x000fe20008410000 */
[----:B------:R-:W-:Y:S01]  /*4270*/  FMUL.FTZ R84, R70, UR24 ;  /* 0x0000001846547c20 */ /* 0x000fe20008410000 */
[C---:B---3--:R-:W-:Y:S01]  /*4280*/  HMMA.16816.F32 R32, R12.reuse, R120, R32 ;  /* 0x000000780c20723c */ /* 0x048fe20000001820 */
[----:B----4-:R-:W-:Y:S02]  /*4290*/  IMAD R148, R3, 0x2, R2 ;  /* 0x0000000203947824 */ /* 0x010fe400078e0202 */
[----:B------:R-:W-:Y:S01]  /*42a0*/  FMUL.FTZ R2, R94, UR24 ;  /* 0x000000185e027c20 */ /* 0x000fe20008410000 */
[----:B------:R-:W-:Y:S01]  /*42b0*/  FMUL.FTZ R70, R52, UR24 ;  /* 0x0000001834467c20 */ /* 0x000fe20008410000 */
[----:B------:R-:W-:Y:S01]  /*42c0*/  R2UR UR6, R4 ;  /* 0x00000000040672ca */ /* 0x000fe200000e0000 */
[----:B------:R-:W-:Y:S01]  /*42d0*/  FMUL.FTZ R3, R96, UR24 ;  /* 0x0000001860037c20 */ /* 0x000fe20008410000 */
[C---:B-1----:R-:W-:Y:S01]  /*42e0*/  HMMA.16816.F32 R16, R12.reuse, R108, R16 ;  /* 0x0000006c0c10723c */ /* 0x042fe20000001810 */
[----:B------:R1:W-:Y:S01]  /*42f0*/  MUFU.TANH R52, R2 ;  /* 0x0000000200347308 */ /* 0x0003e20000002400 */
[----:B------:R-:W-:Y:S01]  /*4300*/  FMUL.FTZ R96, R79, UR24 ;  /* 0x000000184f607c20 */ /* 0x000fe20008410000 */
[----:B------:R-:W-:Y:S01]  /*4310*/  FMUL.FTZ R79, R67, UR24 ;  /* 0x00000018434f7c20 */ /* 0x000fe20008410000 */
[----:B------:R-:W-:Y:S01]  /*4320*/  FMUL.FTZ R67, R55, UR24 ;  /* 0x0000001837437c20 */ /* 0x000fe20008410000 */
[----:B------:R-:W-:Y:S01]  /*4330*/  FMUL.FTZ R94, R73, UR24 ;  /* 0x00000018495e7c20 */ /* 0x000fe20008410000 */
[C---:B------:R-:W-:Y:S01]  /*4340*/  HMMA.16816.F32 R28, R12.reuse, R122, R28 ;  /* 0x0000007a0c1c723c */ /* 0x040fe2000000181c */
[----:B------:R-:W-:Y:S01]  /*4350*/  FMUL.FTZ R108, R95, UR24 ;  /* 0x000000185f6c7c20 */ /* 0x000fe20008410000 */
        /* <DEDUP_REMOVED lines=11> */
[----:B-1----:R-:W-:Y:S01]  /*4410*/  IMAD.SHL.U32 R2, R143, 0x2, RZ ;  /* 0x000000028f027824 */ /* 0x002fe200078e00ff */
[----:B------:R-:W-:Y:S01]  /*4420*/  MUFU.TANH R7, R102 ;  /* 0x0000006600077308 */ /* 0x000fe20000002400 */
[----:B------:R-:W-:Y:S01]  /*4430*/  FMUL.FTZ R4, R75, UR24 ;  /* 0x000000184b047c20 */ /* 0x000fe20008410000 */
[----:B------:R-:W-:Y:S01]  /*4440*/  FMUL.FTZ R75, R56, UR24 ;  /* 0x00000018384b7c20 */ /* 0x000fe20008410000 */
[----:B------:R-:W-:Y:S01]  /*4450*/  FMUL.FTZ R112, R100, UR24 ;  /* 0x0000001864707c20 */ /* 0x000fe20008410000 */
[----:B------:R-:W-:Y:S01]  /*4460*/  HMMA.16816.F32 R8, R12, R110, R8 ;  /* 0x0000006e0c08723c */ /* 0x000fe20000001808 */
[----:B------:R-:W-:Y:S01]  /*4470*/  LOP3.LUT R152, R2, 0x6, RZ, 0xc0, !PT ;  /* 0x0000000602987812 */ /* 0x000fe200078ec0ff */
[----:B------:R-:W-:Y:S01]  /*4480*/  FMUL.FTZ R25, R19, UR24 ;  /* 0x0000001813197c20 */ /* 0x000fe20008410000 */
[----:B------:R-:W-:-:S02]  /*4490*/  IMAD.MOV.U32 R19, RZ, RZ, 0x8 ;  /* 0x00000008ff137424 */ /* 0x000fc400078e00ff */
[----:B------:R-:W-:Y:S01]  /*44a0*/  FMUL.FTZ R114, R90, UR24 ;  /* 0x000000185a727c20 */ /* 0x000fe20008410000 */
[----:B------:R-:W-:Y:S01]  /*44b0*/  FMUL.FTZ R90, R68, UR24 ;  /* 0x00000018445a7c20 */ /* 0x000fe20008410000 */
[----:B------:R-:W-:Y:S01]  /*44c0*/  FMUL.FTZ R68, R53, UR24 ;  /* 0x0000001835447c20 */ /* 0x000fe20008410000 */
[----:B------:R-:W-:Y:S01]  /*44d0*/  FMUL.FTZ R110, R91, UR24 ;  /* 0x000000185b6e7c20 */ /* 0x000fe20008410000 */
[----:B------:R-:W-:Y:S01]  /*44e0*/  FMUL.FTZ R13, R98, UR24 ;  /* 0x00000018620d7c20 */ /* 0x000fe20008410000 */
[----:B------:R-:W-:Y:S01]  /*44f0*/  FMUL.FTZ R91, R78, UR24 ;  /* 0x000000184e5b7c20 */ /* 0x000fe20008410000 */
[----:B------:R-:W-:Y:S01]  /*4500*/  FMUL.FTZ R98, R85, UR24 ;  /* 0x0000001855627c20 */ /* 0x000fe20008410000 */
[----:B------:R-:W-:Y:S01]  /*4510*/  FMUL.FTZ R78, R60, UR24 ;  /* 0x000000183c4e7c20 */ /* 0x000fe20008410000 */
[----:B------:R1:W-:Y:S01]  /*4520*/  MUFU.TANH R85, R109 ;  /* 0x0000006d00557308 */ /* 0x0003e20000002400 */
[----:B------:R-:W-:Y:S01]  /*4530*/  FMUL.FTZ R60, R45, UR24 ;  /* 0x000000182d3c7c20 */ /* 0x000fe20008410000 */
[----:B------:R-:W-:Y:S01]  /*4540*/  FMUL.FTZ R45, R35, UR24 ;  /* 0x00000018232d7c20 */ /* 0x000fe20008410000 */
[----:B------:R-:W-:Y:S01]  /*4550*/  FMUL.FTZ R35, R31, UR24 ;  /* 0x000000181f237c20 */ /* 0x000fe20008410000 */
[----:B------:R-:W-:Y:S01]  /*4560*/  FMUL.FTZ R14, R99, UR24 ;  /* 0x00000018630e7c20 */ /* 0x000fe20008410000 */
[----:B------:R-:W-:Y:S01]  /*4570*/  FMUL.FTZ R31, R27, UR24 ;  /* 0x000000181b1f7c20 */ /* 0x000fe20008410000 */
[----:B------:R-:W-:Y:S01]  /*4580*/  FMUL.FTZ R99, R83, UR24 ;  /* 0x0000001853637c20 */ /* 0x000fe20008410000 */
[----:B------:R-:W-:Y:S01]  /*4590*/  FMUL.FTZ R27, R17, UR24 ;  /* 0x00000018111b7c20 */ /* 0x000fe20008410000 */
[----:B------:R-:W-:Y:S01]  /*45a0*/  VIADDMNMX R128, R142, R19, UR19, PT ;  /* 0x000000138e807e46 */ /* 0x000fe2000b800113 */
        /* <DEDUP_REMOVED lines=8> */
[----:B-1----:R-:W-:-:S02]  /*4630*/  VIADD R109, R152, UR5 ;  /* 0x00000005986d7c36 */ /* 0x002fc40008000000 */
[----:B------:R-:W-:Y:S01]  /*4640*/  FMUL.FTZ R102, R80, UR24 ;  /* 0x0000001850667c20 */ /* 0x000fe20008410000 */
[----:B------:R-:W-:Y:S01]  /*4650*/  FMUL.FTZ R80, R65, UR24 ;  /* 0x0000001841507c20 */ /* 0x000fe20008410000 */
[----:B------:R-:W-:Y:S01]  /*4660*/  FMUL.FTZ R65, R48, UR24 ;  /* 0x0000001830417c20 */ /* 0x000fe20008410000 */
[C---:B------:R-:W-:Y:S02]  /*4670*/  VIADD R83, R109.reuse, 0x1 ;  /* 0x000000016d537836 */ /* 0x040fe40000000000 */
[----:B------:R-:W-:Y:S01]  /*4680*/  FMUL.FTZ R48, R36, UR24 ;  /* 0x0000001824307c20 */ /* 0x000fe20008410000 */
[----:B------:R-:W-:Y:S02]  /*4690*/  VIADD R115, R109, 0x9 ;  /* 0x000000096d737836 */ /* 0x000fe40000000000 */
[----:B------:R-:W-:Y:S01]  /*46a0*/  FMUL.FTZ R53, R39, UR24 ;  /* 0x0000001827357c20 */ /* 0x000fe20008410000 */
[----:B------:R-:W-:Y:S01]  /*46b0*/  FMUL.FTZ R56, R42, UR24 ;  /* 0x000000182a387c20 */ /* 0x000fe20008410000 */
[----:B--2---:R-:W-:Y:S01]  /*46c0*/  VIADD R103, R109, 0x8 ;  /* 0x000000086d677836 */ /* 0x004fe20000000000 */
[-C--:B------:R-:W-:Y:S01]  /*46d0*/  I2FP.F32.S32 R16, R83.reuse ;  /* 0x0000005300107245 */ /* 0x080fe20000201400 */
[----:B------:R-:W-:Y:S01]  /*46e0*/  FMUL.FTZ R39, R30, UR24 ;  /* 0x000000181e277c20 */ /* 0x000fe20008410000 */
[----:B------:R-:W-:Y:S01]  /*46f0*/  ISETP.GE.AND P5, PT, R83, R130, PT ;  /* 0x000000825300720c */ /* 0x000fe20003fa6270 */
[----:B------:R-:W-:Y:S01]  /*4700*/  FMUL.FTZ R42, R21, UR24 ;  /* 0x00000018152a7c20 */ /* 0x000fe20008410000 */
[----:B------:R-:W-:Y:S01]  /*4710*/  ISETP.GE.AND P2, PT, R83, R128, PT ;  /* 0x000000805300720c */ /* 0x000fe20003f46270 */
[----:B------:R-:W-:Y:S01]  /*4720*/  FFMA.FTZ R145, R16, UR6, R145 ;  /* 0x0000000610917c23 */ /* 0x000fe20008010091 */
[----:B------:R-:W-:Y:S01]  /*4730*/  I2FP.F32.S32 R83, R83 ;  /* 0x0000005300537245 */ /* 0x000fe20000201400 */
[----:B------:R-:W-:Y:S01]  /*4740*/  FMUL.FTZ R100, R101, UR24 ;  /* 0x0000001865647c20 */ /* 0x000fe20008410000 */
[-C--:B------:R-:W-:Y:S01]  /*4750*/  I2FP.F32.S32 R8, R103.reuse ;  /* 0x0000006700087245 */ /* 0x080fe20000201400 */
[----:B------:R-:W-:Y:S01]  /*4760*/  FMUL.FTZ R113, R89, UR24 ;  /* 0x0000001859717c20 */ /* 0x000fe20008410000 */
[----:B------:R-:W-:Y:S01]  /*4770*/  ISETP.GE.AND P0, PT, R103, R130, PT ;  /* 0x000000826700720c */ /* 0x000fe20003f06270 */
[----:B------:R-:W-:Y:S01]  /*4780*/  FFMA.FTZ R36, R83, UR6, R154 ;  /* 0x0000000653247c23 */ /* 0x000fe2000801009a */
        /* <DEDUP_REMOVED lines=9> */
[C---:B------:R-:W-:Y:S01]  /*4820*/  VIADD R103, R109.reuse, 0x11 ;  /* 0x000000116d677836 */ /* 0x040fe20000000000 */
[----:B------:R-:W-:Y:S01]  /*4830*/  I2FP.F32.S32 R40, R115 ;  /* 0x0000007300287245 */ /* 0x000fe20000201400 */
[----:B------:R-:W-:-:S02]  /*4840*/  VIADD R115, R109, 0x10 ;  /* 0x000000106d737836 */ /* 0x000fc40000000000 */
[----:B------:R-:W-:Y:S01]  /*4850*/  FMUL.FTZ R89, R82, UR24 ;  /* 0x0000001852597c20 */ /* 0x000fe20008410000 */
[----:B------:R-:W-:Y:S01]  /*4860*/  FMUL.FTZ R22, R9, UR24 ;  /* 0x0000001809167c20 */ /* 0x000fe20008410000 */
[----:B------:R-:W-:Y:S02]  /*4870*/  VIADD R117, R109, 0x18 ;  /* 0x000000186d757836 */ /* 0x000fe40000000000 */
[----:B------:R-:W-:Y:S01]  /*4880*/  FMUL.FTZ R82, R64, UR24 ;  /* 0x0000001840527c20 */ /* 0x000fe20008410000 */
[----:B------:R-:W-:Y:S01]  /*4890*/  I2FP.F32.S32 R119, R115 ;  /* 0x0000007300777245 */ /* 0x000fe20000201400 */
[----:B------:R-:W-:Y:S01]  /*48a0*/  FMUL.FTZ R2, R11, UR24 ;  /* 0x000000180b027c20 */ /* 0x000fe20008410000 */
[----:B------:R1:W-:Y:S01]  /*48b0*/  MUFU.TANH R9, R87 ;  /* 0x0000005700097308 */ /* 0x0003e20000002400 */
[----:B------:R-:W-:Y:S01]  /*48c0*/  FMUL.FTZ R64, R50, UR24 ;  /* 0x0000001832407c20 */ /* 0x000fe20008410000 */
[----:B------:R-:W-:Y:S01]  /*48d0*/  FSEL R36, R36, -INF , !P2 ;  /* 0xff80000024247808 */ /* 0x000fe20005000000 */
[----:B------:R-:W-:Y:S01]  /*48e0*/  FMUL.FTZ R50, R34, UR24 ;  /* 0x0000001822327c20 */ /* 0x000fe20008410000 */
[----:B------:R-:W-:Y:S01]  /*48f0*/  ISETP.GE.AND P2, PT, R115, R128, PT ;  /* 0x000000807300720c */ /* 0x000fe20003f46270 */
[----:B------:R-:W-:Y:S01]  /*4900*/  FFMA.FTZ R162, R119, UR6, R162 ;  /* 0x0000000677a27c23 */ /* 0x000fe200080100a2 */
[----:B------:R-:W-:Y:S01]  /*4910*/  FSEL R83, R83, -INF , !P0 ;  /* 0xff80000053537808 */ /* 0x000fe20004000000 */
[----:B------:R-:W-:Y:S01]  /*4920*/  FMUL.FTZ R12, R97, UR24 ;  /* 0x00000018610c7c20 */ /* 0x000fe20008410000 */
[----:B------:R2:W-:Y:S01]  /*4930*/  MUFU.TANH R11, R93 ;  /* 0x0000005d000b7308 */ /* 0x0005e20000002400 */
[----:B------:R-:W-:Y:S01]  /*4940*/  FSEL R30, R30, -INF , !P4 ;  /* 0xff8000001e1e7808 */ /* 0x000fe20006000000 */
[----:B------:R-:W-:Y:S01]  /*4950*/  FMUL.FTZ R111, R88, UR24 ;  /* 0x00000018586f7c20 */ /* 0x000fe20008410000 */
[----:B------:R-:W-:Y:S01]  /*4960*/  I2FP.F32.S32 R8, R103 ;  /* 0x0000006700087245 */ /* 0x000fe20000201400 */
[----:B------:R-:W-:Y:S01]  /*4970*/  FFMA.FTZ R40, R40, UR6, R161 ;  /* 0x0000000628287c23 */ /* 0x000fe200080100a1 */
[C---:B------:R-:W-:Y:S01]  /*4980*/  ISETP.GE.AND P0, PT, R103.reuse, R130, PT ;  /* 0x000000826700720c */ /* 0x040fe20003f06270 */
[----:B------:R-:W-:Y:S01]  /*4990*/  FMUL.FTZ R97, R76, UR24 ;  /* 0x000000184c617c20 */ /* 0x000fe20008410000 */
[----:B------:R-:W-:Y:S01]  /*49a0*/  ISETP.GE.AND P4, PT, R103, R128, PT ;  /* 0x000000806700720c */ /* 0x000fe20003f86270 */
[----:B------:R-:W-:Y:S01]  /*49b0*/  FMUL.FTZ R88, R69, UR24 ;  /* 0x0000001845587c20 */ /* 0x000fe20008410000 */
[----:B-1----:R-:W-:Y:S01]  /*49c0*/  FSEL R87, R145, -INF , !P5 ;  /* 0xff80000091577808 */ /* 0x002fe20006800000 */
[----:B------:R-:W-:Y:S01]  /*49d0*/  FMUL.FTZ R76, R62, UR24 ;  /* 0x000000183e4c7c20 */ /* 0x000fe20008410000 */
[-C--:B------:R-:W-:Y:S01]  /*49e0*/  ISETP.GE.AND P5, PT, R115, R130.reuse, PT ;  /* 0x000000827300720c */ /* 0x080fe20003fa6270 */
[----:B------:R-:W-:Y:S01]  /*49f0*/  FMUL.FTZ R69, R54, UR24 ;  /* 0x0000001836457c20 */ /* 0x000fe20008410000 */
[----:B------:R-:W-:Y:S01]  /*4a00*/  I2FP.F32.S32 R115, R115 ;  /* 0x0000007300737245 */ /* 0x000fe20000201400 */
[----:B------:R-:W-:Y:S01]  /*4a10*/  FMUL.FTZ R62, R44, UR24 ;  /* 0x000000182c3e7c20 */ /* 0x000fe20008410000 */
[----:B------:R-:W-:Y:S01]  /*4a20*/  I2FP.F32.S32 R34, R103 ;  /* 0x0000006700227245 */ /* 0x000fe20000201400 */
[----:B------:R-:W-:Y:S01]  /*4a30*/  FMUL.FTZ R54, R38, UR24 ;  /* 0x0000001826367c20 */ /* 0x000fe20008410000 */
[----:B--2---:R-:W-:Y:S01]  /*4a40*/  FFMA.FTZ R93, R19, UR6, R156 ;  /* 0x00000006135d7c23 */ /* 0x004fe2000801009c */
[-C--:B------:R-:W-:Y:S01]  /*4a50*/  I2FP.F32.S32 R103, R117.reuse ;  /* 0x0000007500677245 */ /* 0x080fe20000201400 */
[----:B------:R1:W-:Y:S01]  /*4a60*/  MUFU.TANH R19, R101 ;  /* 0x0000006500137308 */ /* 0x0003e20000002400 */
[----:B------:R-:W-:Y:S01]  /*4a70*/  I2FP.F32.S32 R119, R117 ;  /* 0x0000007500777245 */ /* 0x000fe20000201400 */
[----:B------:R-:W-:Y:S01]  /*4a80*/  FMUL.FTZ R44, R20, UR24 ;  /* 0x00000018142c7c20 */ /* 0x000fe20008410000 */
[----:B------:R-:W-:Y:S01]  /*4a90*/  FFMA.FTZ R38, R115, UR6, R164 ;  /* 0x0000000673267c23 */ /* 0x000fe200080100a4 */
[----:B------:R-:W-:Y:S01]  /*4aa0*/  FFMA.FTZ R163, R8, UR6, R163 ;  /* 0x0000000608a37c23 */ /* 0x000fe200080100a3 */
[----:B------:R-:W-:Y:S01]  /*4ab0*/  FMUL.FTZ R81, R66, UR24 ;  /* 0x0000001842517c20 */ /* 0x000fe20008410000 */
[----:B------:R-:W-:Y:S01]  /*4ac0*/  FFMA.FTZ R34, R34, UR6, R165 ;  /* 0x0000000622227c23 */ /* 0x000fe200080100a5 */
[----:B------:R-:W-:Y:S01]  /*4ad0*/  FFMA.FTZ R166, R103, UR6, R166 ;  /* 0x0000000667a67c23 */ /* 0x000fe200080100a6 */
[----:B------:R-:W-:Y:S01]  /*4ae0*/  FSEL R93, R93, -INF , !P6 ;  /* 0xff8000005d5d7808 */ /* 0x000fe20007000000 */
[----:B------:R-:W-:Y:S01]  /*4af0*/  FFMA.FTZ R20, R119, UR6, R168 ;  /* 0x0000000677147c23 */ /* 0x000fe200080100a8 */
[----:B------:R-:W-:Y:S01]  /*4b00*/  FSEL R40, R40, -INF , !P3 ;  /* 0xff80000028287808 */ /* 0x000fe20005800000 */
[----:B------:R-:W-:Y:S01]  /*4b10*/  FMUL.FTZ R66, R49, UR24 ;  /* 0x0000001831427c20 */ /* 0x000fe20008410000 */
[----:B------:R2:W-:Y:S01]  /*4b20*/  MUFU.TANH R115, R99 ;  /* 0x0000006300737308 */ /* 0x0005e20000002400 */
[----:B------:R-:W-:Y:S01]  /*4b30*/  VIADD R103, R109, 0x20 ;  /* 0x000000206d677836 */ /* 0x000fe20000000000 */
[----:B------:R-:W-:Y:S01]  /*4b40*/  ISETP.GE.AND P6, PT, R117, R130, PT ;  /* 0x000000827500720c */ /* 0x000fe20003fc6270 */
[----:B------:R-:W-:Y:S01]  /*4b50*/  VIADD R121, R109, 0x21 ;  /* 0x000000216d797836 */ /* 0x000fe20000000000 */
[----:B------:R-:W-:Y:S01]  /*4b60*/  ISETP.GE.AND P3, PT, R117, R128, PT ;  /* 0x000000807500720c */ /* 0x000fe20003f66270 */
[----:B-1----:R-:W-:-:S02]  /*4b70*/  VIADD R101, R109, 0x19 ;  /* 0x000000196d657836 */ /* 0x002fc40000000000 */
[----:B------:R-:W-:Y:S01]  /*4b80*/  FMUL.FTZ R49, R43, UR24 ;  /* 0x000000182b317c20 */ /* 0x000fe20008410000 */
[----:B------:R-:W-:Y:S01]  /*4b90*/  FMUL.FTZ R43, R29, UR24 ;  /* 0x000000181d2b7c20 */ /* 0x000fe20008410000 */
[----:B------:R1:W-:Y:S01]  /*4ba0*/  MUFU.TANH R116, R89 ;  /* 0x0000005900747308 */ /* 0x0003e20000002400 */
[----:B------:R-:W-:Y:S01]  /*4bb0*/  FMUL.FTZ R29, R23, UR24 ;  /* 0x00000018171d7c20 */ /* 0x000fe20008410000 */
[-C--:B------:R-:W-:Y:S01]  /*4bc0*/  I2FP.F32.S32 R8, R101.reuse ;  /* 0x0000006500087245 */ /* 0x080fe20000201400 */
[----:B------:R-:W-:Y:S01]  /*4bd0*/  FMUL.FTZ R15, R92, UR24 ;  /* 0x000000185c0f7c20 */ /* 0x000fe20008410000 */
[----:B------:R-:W-:Y:S01]  /*4be0*/  I2FP.F32.S32 R16, R101 ;  /* 0x0000006500107245 */ /* 0x000fe20000201400 */
[----:B------:R-:W-:Y:S01]  /*4bf0*/  FMUL.FTZ R23, R10, UR24 ;  /* 0x000000180a177c20 */ /* 0x000fe20008410000 */
[----:B------:R-:W-:Y:S01]  /*4c00*/  FSEL R38, R38, -INF , !P2 ;  /* 0xff80000026267808 */ /* 0x000fe20005000000 */
[----:B------:R-:W-:Y:S01]  /*4c10*/  FFMA.FTZ R167, R8, UR6, R167 ;  /* 0x0000000608a77c23 */ /* 0x000fe200080100a7 */
[----:B------:R3:W-:Y:S01]  /*4c20*/  MUFU.TANH R117, R97 ;  /* 0x0000006100757308 */ /* 0x0007e20000002400 */
[----:B--2---:R-:W-:Y:S01]  /*4c30*/  VIADD R99, R109, 0x28 ;  /* 0x000000286d637836 */ /* 0x004fe20000000000 */
[----:B------:R-:W-:Y:S01]  /*4c40*/  ISETP.GE.AND P2, PT, R101, R128, PT ;  /* 0x000000806500720c */ /* 0x000fe20003f46270 */
[----:B------:R-:W-:Y:S01]  /*4c50*/  FMUL.FTZ R92, R72, UR24 ;  /* 0x00000018485c7c20 */ /* 0x000fe20008410000 */
[----:B------:R-:W-:Y:S01]  /*4c60*/  FSEL R34, R34, -INF , !P4 ;  /* 0xff80000022227808 */ /* 0x000fe20006000000 */
[----:B------:R-:W-:Y:S01]  /*4c70*/  FMUL.FTZ R72, R59, UR24 ;  /* 0x000000183b487c20 */ /* 0x000fe20008410000 */
[----:B------:R-:W-:Y:S01]  /*4c80*/  FSEL R20, R20, -INF , !P3 ;  /* 0xff80000014147808 */ /* 0x000fe20005800000 */
[----:B------:R-:W-:Y:S01]  /*4c90*/  FFMA.FTZ R16, R16, UR6, R169 ;  /* 0x0000000610107c23 */ /* 0x000fe200080100a9 */
[----:B------:R2:W-:Y:S01]  /*4ca0*/  MUFU.TANH R118, R95 ;  /* 0x0000005f00767308 */ /* 0x0005e20000002400 */
[----:B-1----:R-:W-:Y:S01]  /*4cb0*/  FSEL R89, R162, -INF , !P5 ;  /* 0xff800000a2597808 */ /* 0x002fe20006800000 */
[----:B------:R-:W-:Y:S01]  /*4cc0*/  FMUL.FTZ R59, R47, UR24 ;  /* 0x000000182f3b7c20 */ /* 0x000fe20008410000 */
[----:B------:R-:W-:Y:S01]  /*4cd0*/  ISETP.GE.AND P5, PT, R101, R130, PT ;  /* 0x000000826500720c */ /* 0x000fe20003fa6270 */
[----:B------:R-:W-:Y:S01]  /*4ce0*/  FMUL.FTZ R47, R33, UR24 ;  /* 0x00000018212f7c20 */ /* 0x000fe20008410000 */
[----:B------:R-:W-:Y:S01]  /*4cf0*/  I2FP.F32.S32 R101, R103 ;  /* 0x0000006700657245 */ /* 0x000fe20000201400 */
[----:B------:R-:W-:Y:S01]  /*4d00*/  FMUL.FTZ R33, R26, UR24 ;  /* 0x000000181a217c20 */ /* 0x000fe20008410000 */
[----:B------:R-:W-:Y:S01]  /*4d10*/  ISETP.GE.AND P4, PT, R103, R128, PT ;  /* 0x000000806700720c */ /* 0x000fe20003f86270 */
[----:B------:R-:W-:Y:S01]  /*4d20*/  FMUL.FTZ R26, R18, UR24 ;  /* 0x00000018121a7c20 */ /* 0x000fe20008410000 */
[----:B---3--:R-:W-:Y:S01]  /*4d30*/  FSEL R97, R163, -INF , !P0 ;  /* 0xff800000a3617808 */ /* 0x008fe20004000000 */
[----:B------:R1:W-:Y:S01]  /*4d40*/  MUFU.TANH R119, R91 ;  /* 0x0000005b00777308 */ /* 0x0003e20000002400 */
[----:B------:R-:W-:Y:S01]  /*4d50*/  ISETP.GE.AND P0, PT, R103, R130, PT ;  /* 0x000000826700720c */ /* 0x000fe20003f06270 */
[----:B------:R-:W-:Y:S01]  /*4d60*/  FFMA.FTZ R101, R101, UR6, R132 ;  /* 0x0000000665657c23 */ /* 0x000fe20008010084 */
[-C--:B------:R-:W-:Y:S01]  /*4d70*/  I2FP.F32.S32 R8, R121.reuse ;  /* 0x0000007900087245 */ /* 0x080fe20000201400 */
[----:B------:R-:W-:Y:S01]  /*4d80*/  VIADD R123, R109, 0x30 ;  /* 0x000000306d7b7836 */ /* 0x000fe20000000000 */
[----:B------:R-:W-:Y:S01]  /*4d90*/  ISETP.GE.AND P3, PT, R121, R128, PT ;  /* 0x000000807900720c */ /* 0x000fe20003f66270 */
[----:B------:R-:W-:Y:S01]  /*4da0*/  FMUL.FTZ R6, R74, UR24 ;  /* 0x000000184a067c20 */ /* 0x000fe20008410000 */
[----:B--2---:R-:W-:Y:S01]  /*4db0*/  FSEL R95, R166, -INF , !P6 ;  /* 0xff800000a65f7808 */ /* 0x004fe20007000000 */
[----:B------:R-:W-:Y:S01]  /*4dc0*/  FMUL.FTZ R74, R63, UR24 ;  /* 0x000000183f4a7c20 */ /* 0x000fe20008410000 */
[-C--:B------:R-:W-:Y:S01]  /*4dd0*/  ISETP.GE.AND P6, PT, R121, R130.reuse, PT ;  /* 0x000000827900720c */ /* 0x080fe20003fc6270 */
[----:B------:R-:W-:Y:S01]  /*4de0*/  FMUL.FTZ R63, R51, UR24 ;  /* 0x00000018333f7c20 */ /* 0x000fe20008410000 */
[----:B------:R-:W-:Y:S01]  /*4df0*/  I2FP.F32.S32 R10, R121 ;  /* 0x00000079000a7245 */ /* 0x000fe20000201400 */
[----:B------:R-:W-:Y:S01]  /*4e00*/  FMUL.FTZ R51, R32, UR24 ;  /* 0x0000001820337c20 */ /* 0x000fe20008410000 */
[----:B------:R-:W-:Y:S01]  /*4e10*/  I2FP.F32.S32 R103, R103 ;  /* 0x0000006700677245 */ /* 0x000fe20000201400 */
[----:B------:R-:W-:Y:S01]  /*4e20*/  MUFU.TANH R112, R112 ;  /* 0x0000007000707308 */ /* 0x000fe20000002400 */
[-C--:B------:R-:W-:Y:S01]  /*4e30*/  I2FP.F32.S32 R121, R99.reuse ;  /* 0x0000006300797245 */ /* 0x080fe20000201400 */
[----:B------:R-:W-:Y:S01]  /*4e40*/  FFMA.FTZ R10, R10, UR6, R135 ;  /* 0x000000060a0a7c23 */ /* 0x000fe20008010087 */
[----:B-1----:R-:W-:Y:S01]  /*4e50*/  FSEL R91, R167, -INF , !P5 ;  /* 0xff800000a75b7808 */ /* 0x002fe20006800000 */
[----:B------:R-:W-:Y:S01]  /*4e60*/  FFMA.FTZ R18, R103, UR6, R134 ;  /* 0x0000000667127c23 */ /* 0x000fe20008010086 */
[----:B------:R-:W-:Y:S01]  /*4e70*/  FSEL R16, R16, -INF , !P2 ;  /* 0xff80000010107808 */ /* 0x000fe20005000000 */
[----:B------:R-:W-:Y:S01]  /*4e80*/  FFMA.FTZ R172, R121, UR6, R172 ;  /* 0x0000000679ac7c23 */ /* 0x000fe200080100ac */
[----:B------:R-:W-:Y:S01]  /*4e90*/  I2FP.F32.S32 R155, R99 ;  /* 0x00000063009b7245 */ /* 0x000fe20000201400 */
[----:B------:R-:W-:Y:S01]  /*4ea0*/  VIADD R121, R109, 0x29 ;  /* 0x000000296d797836 */ /* 0x000fe20000000000 */
[----:B------:R-:W-:Y:S01]  /*4eb0*/  ISETP.GE.AND P5, PT, R99, R130, PT ;  /* 0x000000826300720c */ /* 0x000fe20003fa6270 */
[----:B------:R-:W-:Y:S01]  /*4ec0*/  VIADD R103, R109, 0x31 ;  /* 0x000000316d677836 */ /* 0x000fe20000000000 */
[----:B------:R-:W-:Y:S01]  /*4ed0*/  ISETP.GE.AND P2, PT, R99, R128, PT ;  /* 0x000000806300720c */ /* 0x000fe20003f46270 */
[----:B------:R-:W-:Y:S01]  /*4ee0*/  FFMA.FTZ R99, R8, UR6, R133 ;  /* 0x0000000608637c23 */ /* 0x000fe20008010085 */
[----:B------:R-:W-:Y:S01]  /*4ef0*/  FSEL R101, R101, -INF , !P0 ;  /* 0xff80000065657808 */ /* 0x000fe20004000000 */
[----:B------:R-:W-:Y:S01]  /*4f00*/  FFMA.FTZ R155, R155, UR6, R170 ;  /* 0x000000069b9b7c23 */ /* 0x000fe200080100aa */
[----:B------:R-:W-:Y:S01]  /*4f10*/  FSEL R18, R18, -INF , !P4 ;  /* 0xff80000012127808 */ /* 0x000fe20006000000 */
[----:B------:R1:W-:Y:S01]  /*4f20*/  MUFU.TANH R120, R6 ;  /* 0x0000000600787308 */ /* 0x0003e20000002400 */
[----:B------:R-:W-:-:S02]  /*4f30*/  I2FP.F32.S32 R134, R121 ;  /* 0x0000007900867245 */ /* 0x000fc40000201400 */
[C---:B------:R-:W-:Y:S02]  /*4f40*/  ISETP.GE.AND P0, PT, R121.reuse, R130, PT ;  /* 0x000000827900720c */ /* 0x040fe40003f06270 */
[----:B------:R-:W-:Y:S01]  /*4f50*/  ISETP.GE.AND P4, PT, R121, R128, PT ;  /* 0x000000807900720c */ /* 0x000fe20003f86270 */
[----:B------:R-:W-:Y:S01]  /*4f60*/  FFMA.FTZ R147, R134, UR6, R171 ;  /* 0x0000000686937c23 */ /* 0x000fe200080100ab */
[----:B------:R-:W-:Y:S01]  /*4f70*/  I2FP.F32.S32 R132, R121 ;  /* 0x0000007900847245 */ /* 0x000fe20000201400 */
[----:B------:R-:W2:Y:S01]  /*4f80*/  MUFU.TANH R131, R131 ;  /* 0x0000008300837308 */ /* 0x000ea20000002400 */
[-C--:B------:R-:W-:Y:S02]  /*4f90*/  I2FP.F32.S32 R121, R123.reuse ;  /* 0x0000007b00797245 */ /* 0x080fe40000201400 */
[----:B------:R-:W-:Y:S01]  /*4fa0*/  FSEL R99, R99, -INF , !P6 ;  /* 0xff80000063637808 */ /* 0x000fe20007000000 */
[----:B------:R-:W-:Y:S01]  /*4fb0*/  FFMA.FTZ R173, R132, UR6, R173 ;  /* 0x0000000684ad7c23 */ /* 0x000fe200080100ad */
[----:B------:R-:W-:Y:S01]  /*4fc0*/  FSEL R10, R10, -INF , !P3 ;  /* 0xff8000000a0a7808 */ /* 0x000fe20005800000 */
[----:B------:R-:W-:Y:S01]  /*4fd0*/  FFMA.FTZ R174, R121, UR6, R174 ;  /* 0x0000000679ae7c23 */ /* 0x000fe200080100ae */
[----:B------:R-:W-:Y:S01]  /*4fe0*/  I2FP.F32.S32 R8, R123 ;  /* 0x0000007b00087245 */ /* 0x000fe20000201400 */
[----:B------:R-:W-:Y:S01]  /*4ff0*/  VIADD R121, R109, 0x39 ;  /* 0x000000396d797836 */ /* 0x000fe20000000000 */
[C---:B------:R-:W-:Y:S01]  /*5000*/  ISETP.GE.AND P6, PT, R123.reuse, R130, PT ;  /* 0x000000827b00720c */ /* 0x040fe20003fc6270 */
[----:B------:R3:W-:Y:S01]  /*5010*/  MUFU.TANH R122, R4 ;  /* 0x00000004007a7308 */ /* 0x0007e20000002400 */
[----:B------:R-:W-:Y:S01]  /*5020*/  ISETP.GE.AND P3, PT, R123, R128, PT ;  /* 0x000000807b00720c */ /* 0x000fe20003f66270 */
[----:B------:R-:W-:Y:S01]  /*5030*/  VIADD R123, R109, 0x38 ;  /* 0x000000386d7b7836 */ /* 0x000fe20000000000 */
[-C--:B------:R-:W-:Y:S01]  /*5040*/  I2FP.F32.S32 R32, R103.reuse ;  /* 0x0000006700207245 */ /* 0x080fe20000201400 */
[----:B------:R-:W-:Y:S01]  /*5050*/  FFMA.FTZ R8, R8, UR6, R129 ;  /* 0x0000000608087c23 */ /* 0x000fe20008010081 */
[----:B------:R-:W-:-:S02]  /*5060*/  I2FP.F32.S32 R129, R103 ;  /* 0x0000006700817245 */ /* 0x000fc40000201400 */
[----:B------:R-:W-:Y:S01]  /*5070*/  FSEL R155, R155, -INF , !P5 ;  /* 0xff8000009b9b7808 */ /* 0x000fe20006800000 */
[----:B------:R-:W-:Y:S01]  /*5080*/  FFMA.FTZ R165, R32, UR6, R175 ;  /* 0x0000000620a57c23 */ /* 0x000fe200080100af */
[----:B------:R-:W-:Y:S01]  /*5090*/  I2FP.F32.S32 R32, R123 ;  /* 0x0000007b00207245 */ /* 0x000fe20000201400 */
[----:B------:R-:W-:Y:S01]  /*50a0*/  FFMA.FTZ R124, R129, UR6, R124 ;  /* 0x00000006817c7c23 */ /* 0x000fe2000801007c */
[----:B-1----:R-:W-:Y:S01]  /*50b0*/  FSEL R6, R172, -INF , !P2 ;  /* 0xff800000ac067808 */ /* 0x002fe20005000000 */
[----:B------:R-:W-:Y:S01]  /*50c0*/  VIADD R129, R109, 0x41 ;  /* 0x000000416d817836 */ /* 0x000fe20000000000 */
[C---:B------:R-:W-:Y:S01]  /*50d0*/  ISETP.GE.AND P5, PT, R103.reuse, R130, PT ;  /* 0x000000826700720c */ /* 0x040fe20003fa6270 */
[----:B------:R-:W-:Y:S01]  /*50e0*/  FFMA.FTZ R125, R32, UR6, R125 ;  /* 0x00000006207d7c23 */ /* 0x000fe2000801007d */
[----:B------:R-:W-:Y:S01]  /*50f0*/  ISETP.GE.AND P2, PT, R103, R128, PT ;  /* 0x000000806700720c */ /* 0x000fe20003f46270 */
[----:B------:R-:W1:Y:S01]  /*5100*/  MUFU.TANH R108, R108 ;  /* 0x0000006c006c7308 */ /* 0x000e620000002400 */
[----:B------:R-:W-:-:S02]  /*5110*/  FSEL R103, R174, -INF , !P6 ;  /* 0xff800000ae677808 */ /* 0x000fc40007000000 */
[----:B------:R-:W-:Y:S02]  /*5120*/  FSEL R8, R8, -INF , !P3 ;  /* 0xff80000008087808 */ /* 0x000fe40005800000 */
[----:B------:R-:W-:Y:S02]  /*5130*/  FSEL R147, R147, -INF , !P0 ;  /* 0xff80000093937808 */ /* 0x000fe40004000000 */
[----:B---3--:R-:W-:Y:S01]  /*5140*/  FSEL R4, R173, -INF , !P4 ;  /* 0xff800000ad047808 */ /* 0x008fe20006000000 */
[----:B------:R-:W3:Y:S01]  /*5150*/  MUFU.TANH R111, R111 ;  /* 0x0000006f006f7308 */ /* 0x000ee20000002400 */
[-C--:B------:R-:W-:Y:S02]  /*5160*/  I2FP.F32.S32 R175, R121.reuse ;  /* 0x0000007900af7245 */ /* 0x080fe40000201400 */
[C---:B------:R-:W-:Y:S02]  /*5170*/  ISETP.GE.AND P6, PT, R121.reuse, R130, PT ;  /* 0x000000827900720c */ /* 0x040fe40003fc6270 */
[----:B------:R-:W-:Y:S01]  /*5180*/  ISETP.GE.AND P3, PT, R121, R128, PT ;  /* 0x000000807900720c */ /* 0x000fe20003f66270 */
[----:B------:R-:W-:Y:S01]  /*5190*/  FFMA.FTZ R175, R175, UR6, R126 ;  /* 0x00000006afaf7c23 */ /* 0x000fe2000801007e */
[----:B------:R-:W-:Y:S01]  /*51a0*/  I2FP.F32.S32 R134, R121 ;  /* 0x0000007900867245 */ /* 0x000fe20000201400 */
[----:B------:R-:W-:Y:S01]  /*51b0*/  VIADD R121, R109, 0x40 ;  /* 0x000000406d797836 */ /* 0x000fe20000000000 */
[C---:B------:R-:W-:Y:S01]  /*51c0*/  ISETP.GE.AND P0, PT, R123.reuse, R130, PT ;  /* 0x000000827b00720c */ /* 0x040fe20003f06270 */
[----:B------:R-:W4:Y:S01]  /*51d0*/  MUFU.TANH R114, R114 ;  /* 0x0000007200727308 */ /* 0x000f220000002400 */
[----:B------:R-:W-:Y:S01]  /*51e0*/  ISETP.GE.AND P4, PT, R123, R128, PT ;  /* 0x000000807b00720c */ /* 0x000fe20003f86270 */
[----:B--2---:R-:W-:Y:S01]  /*51f0*/  FFMA.FTZ R126, R134, UR6, R131 ;  /* 0x00000006867e7c23 */ /* 0x004fe20008010083 */
[----:B------:R-:W-:Y:S01]  /*5200*/  I2FP.F32.S32 R132, R123 ;  /* 0x0000007b00847245 */ /* 0x000fe20000201400 */
[----:B------:R-:W-:Y:S01]  /*5210*/  VIADD R123, R109, 0x48 ;  /* 0x000000486d7b7836 */ /* 0x000fe20000000000 */
[----:B------:R-:W-:-:S02]  /*5220*/  FSEL R165, R165, -INF , !P5 ;  /* 0xff800000a5a57808 */ /* 0x000fc40006800000 */
[----:B------:R-:W-:Y:S01]  /*5230*/  FSEL R32, R124, -INF , !P2 ;  /* 0xff8000007c207808 */ /* 0x000fe20005000000 */
[----:B------:R-:W-:Y:S01]  /*5240*/  FFMA.FTZ R127, R132, UR6, R127 ;  /* 0x00000006847f7c23 */ /* 0x000fe2000801007f */
[-C--:B------:R-:W-:Y:S01]  /*5250*/  I2FP.F32.S32 R173, R121.reuse ;  /* 0x0000007900ad7245 */ /* 0x080fe20000201400 */
[----:B------:R-:W2:Y:S01]  /*5260*/  MUFU.TANH R113, R113 ;  /* 0x0000007100717308 */ /* 0x000ea20000002400 */
[C---:B------:R-:W-:Y:S02]  /*5270*/  ISETP.GE.AND P5, PT, R121.reuse, R130, PT ;  /* 0x000000827900720c */ /* 0x040fe40003fa6270 */
[----:B------:R-:W-:Y:S01]  /*5280*/  ISETP.GE.AND P2, PT, R121, R128, PT ;  /* 0x000000807900720c */ /* 0x000fe20003f46270 */
[----:B------:R-:W-:Y:S01]  /*5290*/  FFMA.FTZ R173, R173, UR6, R104 ;  /* 0x00000006adad7c23 */ /* 0x000fe20008010068 */
[----:B------:R-:W-:Y:S02]  /*52a0*/  FSEL R163, R125, -INF , !P0 ;  /* 0xff8000007da37808 */ /* 0x000fe40004000000 */
[----:B------:R-:W-:Y:S01]  /*52b0*/  I2FP.F32.S32 R121, R121 ;  /* 0x0000007900797245 */ /* 0x000fe20000201400 */
[----:B------:R-:W2:Y:S01]  /*52c0*/  MUFU.TANH R110, R110 ;  /* 0x0000006e006e7308 */ /* 0x000ea20000002400 */
[----:B------:R-:W-:-:S02]  /*52d0*/  I2FP.F32.S32 R125, R123 ;  /* 0x0000007b007d7245 */ /* 0x000fc40000201400 */
[-C--:B------:R-:W-:Y:S01]  /*52e0*/  I2FP.F32.S32 R124, R129.reuse ;  /* 0x00000081007c7245 */ /* 0x080fe20000201400 */
[----:B------:R-:W-:Y:S01]  /*52f0*/  FFMA.FTZ R224, R121, UR6, R106 ;  /* 0x0000000679e07c23 */ /* 0x000fe2000801006a */
[----:B------:R-:W-:Y:S01]  /*5300*/  I2FP.F32.S32 R132, R129 ;  /* 0x0000008100847245 */ /* 0x000fe20000201400 */
[----:B------:R-:W-:Y:S01]  /*5310*/  FFMA.FTZ R112, R125, UR6, R112 ;  /* 0x000000067d707c23 */ /* 0x000fe20008010070 */
[----:B------:R-:W-:Y:S01]  /*5320*/  FSEL R226, R127, -INF , !P4 ;  /* 0xff8000007fe27808 */ /* 0x000fe20006000000 */
[----:B------:R-:W-:Y:S01]  /*5330*/  FFMA.FTZ R105, R124, UR6, R105 ;  /* 0x000000067c697c23 */ /* 0x000fe20008010069 */
[----:B------:R-:W-:Y:S02]  /*5340*/  VIADD R125, R109, 0x59 ;  /* 0x000000596d7d7836 */ /* 0x000fe40000000000 */
[----:B------:R-:W-:Y:S01]  /*5350*/  FFMA.FTZ R107, R132, UR6, R107 ;  /* 0x00000006846b7c23 */ /* 0x000fe2000801006b */
[----:B------:R-:W-:Y:S01]  /*5360*/  ISETP.GE.AND P0, PT, R129, R130, PT ;  /* 0x000000828100720c */ /* 0x000fe20003f06270 */
[----:B------:R-:W-:Y:S01]  /*5370*/  VIADD R121, R109, 0x60 ;  /* 0x000000606d797836 */ /* 0x000fe20000000000 */
[----:B------:R-:W-:Y:S01]  /*5380*/  ISETP.GE.AND P4, PT, R129, R128, PT ;  /* 0x000000808100720c */ /* 0x000fe20003f86270 */
[----:B------:R1:W-:Y:S01]  /*5390*/  MUFU.TANH R106, R79 ;  /* 0x0000004f006a7308 */ /* 0x0003e20000002400 */
[----:B------:R-:W-:-:S02]  /*53a0*/  I2FP.F32.S32 R132, R123 ;  /* 0x0000007b00847245 */ /* 0x000fc40000201400 */
[----:B------:R-:W-:Y:S02]  /*53b0*/  FSEL R175, R175, -INF , !P6 ;  /* 0xff800000afaf7808 */ /* 0x000fe40007000000 */
[----:B------:R-:W-:Y:S01]  /*53c0*/  FSEL R173, R173, -INF , !P5 ;  /* 0xff800000adad7808 */ /* 0x000fe20006800000 */
[----:B------:R-:W-:Y:S01]  /*53d0*/  FFMA.FTZ R7, R132, UR6, R7 ;  /* 0x0000000684077c23 */ /* 0x000fe20008010007 */
[----:B------:R-:W-:Y:S01]  /*53e0*/  FSEL R224, R224, -INF , !P2 ;  /* 0xff800000e0e07808 */ /* 0x000fe20005000000 */
[----:B------:R-:W-:Y:S01]  /*53f0*/  MUFU.TANH R102, R102 ;  /* 0x0000006600667308 */ /* 0x000fe20000002400 */
[-C--:B------:R-:W-:Y:S02]  /*5400*/  ISETP.GE.AND P6, PT, R123, R130.reuse, PT ;  /* 0x000000827b00720c */ /* 0x080fe40003fc6270 */
[----:B------:R-:W-:Y:S02]  /*5410*/  I2FP.F32.S32 R124, R125 ;  /* 0x0000007d007c7245 */ /* 0x000fe40000201400 */
[----:B------:R-:W-:-:S02]  /*5420*/  ISETP.GE.AND P5, PT, R125, R130, PT ;  /* 0x000000827d00720c */ /* 0x000fc40003fa6270 */
[----:B------:R-:W-:Y:S01]  /*5430*/  ISETP.GE.AND P2, PT, R125, R128, PT ;  /* 0x000000807d00720c */ /* 0x000fe20003f46270 */
[----:B------:R4:W-:Y:S01]  /*5440*/  MUFU.TANH R104, R81 ;  /* 0x0000005100687308 */ /* 0x0009e20000002400 */
[----:B-1----:R-:W-:Y:S01]  /*5450*/  VIADD R79, R109, 0x68 ;  /* 0x000000686d4f7836 */ /* 0x002fe20000000000 */
[----:B------:R-:W-:Y:S01]  /*5460*/  FSEL R171, R105, -INF , !P0 ;  /* 0xff80000069ab7808 */ /* 0x000fe20004000000 */
[----:B------:R-:W-:Y:S01]  /*5470*/  FFMA.FTZ R85, R124, UR6, R85 ;  /* 0x000000067c557c23 */ /* 0x000fe20008010055 */
[----:B------:R-:W-:Y:S02]  /*5480*/  FSEL R146, R107, -INF , !P4 ;  /* 0xff8000006b927808 */ /* 0x000fe40006000000 */
[----:B------:R-:W-:Y:S02]  /*5490*/  I2FP.F32.S32 R125, R125 ;  /* 0x0000007d007d7245 */ /* 0x000fe40000201400 */
[----:B------:R-:W-:Y:S01]  /*54a0*/  I2FP.F32.S32 R134, R121 ;  /* 0x0000007900867245 */ /* 0x000fe20000201400 */
[----:B------:R-:W1:Y:S01]  /*54b0*/  MUFU.TANH R98, R98 ;  /* 0x0000006200627308 */ /* 0x000e620000002400 */
[----:B------:R-:W-:Y:S01]  /*54c0*/  ISETP.GE.AND P0, PT, R121, R130, PT ;  /* 0x000000827900720c */ /* 0x000fe20003f06270 */
[----:B------:R-:W-:Y:S01]  /*54d0*/  FFMA.FTZ R108, R125, UR6, R108 ;  /* 0x000000067d6c7c23 */ /* 0x000fe2000801006c */
[----:B------:R-:W-:Y:S01]  /*54e0*/  ISETP.GE.AND P4, PT, R121, R128, PT ;  /* 0x000000807900720c */ /* 0x000fe20003f86270 */
[----:B---3--:R-:W-:Y:S01]  /*54f0*/  FFMA.FTZ R111, R134, UR6, R111 ;  /* 0x00000006866f7c23 */ /* 0x008fe2000801006f */
[----:B------:R-:W-:-:S02]  /*5500*/  FSEL R126, R126, -INF , !P3 ;  /* 0xff8000007e7e7808 */ /* 0x000fc40005800000 */
[----:B------:R-:W-:Y:S01]  /*5510*/  I2FP.F32.S32 R121, R121 ;  /* 0x0000007900797245 */ /* 0x000fe20000201400 */
[----:B----4-:R-:W-:Y:S01]  /*5520*/  VIADD R81, R109, 0x61 ;  /* 0x000000616d517836 */ /* 0x010fe20000000000 */
[----:B------:R-:W-:Y:S01]  /*5530*/  ISETP.GE.AND P3, PT, R123, R128, PT ;  /* 0x000000807b00720c */ /* 0x000fe20003f66270 */
[----:B------:R3:W-:Y:S01]  /*5540*/  MUFU.TANH R105, R77 ;  /* 0x0000004d00697308 */ /* 0x0007e20000002400 */
[----:B------:R-:W-:Y:S01]  /*5550*/  FSEL R167, R112, -INF , !P6 ;  /* 0xff80000070a77808 */ /* 0x000fe20007000000 */
[----:B------:R-:W-:Y:S01]  /*5560*/  FFMA.FTZ R114, R121, UR6, R114 ;  /* 0x0000000679727c23 */ /* 0x000fe20008010072 */
[-C--:B------:R-:W-:Y:S02]  /*5570*/  I2FP.F32.S32 R112, R79.reuse ;  /* 0x0000004f00707245 */ /* 0x080fe40000201400 */
[----:B------:R-:W-:Y:S01]  /*5580*/  FSEL R222, R7, -INF , !P3 ;  /* 0xff80000007de7808 */ /* 0x000fe20005800000 */
[C---:B------:R-:W-:Y:S01]  /*5590*/  VIADD R7, R109.reuse, 0x70 ;  /* 0x000000706d077836 */ /* 0x040fe20000000000 */
[----:B------:R-:W-:Y:S01]  /*55a0*/  I2FP.F32.S32 R214, R79 ;  /* 0x0000004f00d67245 */ /* 0x000fe20000201400 */
[----:B------:R-:W-:Y:S01]  /*55b0*/  FFMA.FTZ R129, R112, UR6, R17 ;  /* 0x0000000670817c23 */ /* 0x000fe20008010011 */
[-C--:B------:R-:W-:Y:S01]  /*55c0*/  I2FP.F32.S32 R124, R81.reuse ;  /* 0x00000051007c7245 */ /* 0x080fe20000201400 */
[----:B------:R-:W-:Y:S01]  /*55d0*/  VIADD R17, R109, 0x71 ;  /* 0x000000716d117836 */ /* 0x000fe20000000000 */
[C---:B------:R-:W-:Y:S01]  /*55e0*/  ISETP.GE.AND P6, PT, R81.reuse, R130, PT ;  /* 0x000000825100720c */ /* 0x040fe20003fc6270 */
[----:B------:R-:W-:Y:S01]  /*55f0*/  FFMA.FTZ R214, R214, UR6, R11 ;  /* 0x00000006d6d67c23 */ /* 0x000fe2000801000b */
[----:B------:R-:W-:Y:S01]  /*5600*/  ISETP.GE.AND P3, PT, R81, R128, PT ;  /* 0x000000805100720c */ /* 0x000fe20003f66270 */
[----:B------:R4:W-:Y:S01]  /*5610*/  MUFU.TANH R11, R75 ;  /* 0x0000004b000b7308 */ /* 0x0009e20000002400 */
[----:B------:R-:W-:Y:S01]  /*5620*/  I2FP.F32.S32 R81, R81 ;  /* 0x0000005100517245 */ /* 0x000fe20000201400 */
[----:B--2---:R-:W-:Y:S01]  /*5630*/  FFMA.FTZ R113, R124, UR6, R113 ;  /* 0x000000067c717c23 */ /* 0x004fe20008010071 */
[----:B---3--:R-:W-:Y:S01]  /*5640*/  VIADD R77, R109, 0x69 ;  /* 0x000000696d4d7836 */ /* 0x008fe20000000000 */
[----:B------:R-:W-:-:S02]  /*5650*/  FSEL R145, R85, -INF , !P5 ;  /* 0xff80000055917808 */ /* 0x000fc40006800000 */
[----:B------:R-:W-:Y:S01]  /*5660*/  FSEL R172, R108, -INF , !P2 ;  /* 0xff8000006cac7808 */ /* 0x000fe20005000000 */
[----:B------:R-:W-:Y:S01]  /*5670*/  FFMA.FTZ R110, R81, UR6, R110 ;  /* 0x00000006516e7c23 */ /* 0x000fe2000801006e */
[C---:B------:R-:W-:Y:S01]  /*5680*/  ISETP.GE.AND P5, PT, R79.reuse, R130, PT ;  /* 0x000000824f00720c */ /* 0x040fe20003fa6270 */
[----:B------:R-:W2:Y:S01]  /*5690*/  MUFU.TANH R96, R96 ;  /* 0x0000006000607308 */ /* 0x000ea20000002400 */
[----:B------:R-:W-:Y:S02]  /*56a0*/  ISETP.GE.AND P2, PT, R79, R128, PT ;  /* 0x000000804f00720c */ /* 0x000fe40003f46270 */
[----:B------:R-:W-:Y:S01]  /*56b0*/  FSEL R135, R111, -INF , !P0 ;  /* 0xff8000006f877808 */ /* 0x000fe20004000000 */
[----:B------:R-:W-:Y:S01]  /*56c0*/  VIADD R111, R109, 0x99 ;  /* 0x000000996d6f7836 */ /* 0x000fe20000000000 */
[----:B------:R-:W-:Y:S02]  /*56d0*/  FSEL R216, R114, -INF , !P4 ;  /* 0xff80000072d87808 */ /* 0x000fe40006000000 */
[----:B------:R-:W-:Y:S01]  /*56e0*/  I2FP.F32.S32 R79, R77 ;  /* 0x0000004d004f7245 */ /* 0x000fe20000201400 */
[----:B------:R-:W3:Y:S01]  /*56f0*/  MUFU.TANH R92, R92 ;  /* 0x0000005c005c7308 */ /* 0x000ee20000002400 */
[----:B------:R-:W-:-:S02]  /*5700*/  ISETP.GE.AND P0, PT, R77, R130, PT ;  /* 0x000000824d00720c */ /* 0x000fc40003f06270 */
[----:B------:R-:W-:Y:S01]  /*5710*/  ISETP.GE.AND P4, PT, R77, R128, PT ;  /* 0x000000804d00720c */ /* 0x000fe20003f86270 */
[----:B-1----:R-:W-:Y:S01]  /*5720*/  FFMA.FTZ R98, R79, UR6, R98 ;  /* 0x000000064f627c23 */ /* 0x002fe20008010062 */
[----:B------:R-:W-:Y:S02]  /*5730*/  I2FP.F32.S32 R190, R77 ;  /* 0x0000004d00be7245 */ /* 0x000fe40000201400 */
[-C--:B------:R-:W-:Y:S01]  /*5740*/  I2FP.F32.S32 R77, R7.reuse ;  /* 0x00000007004d7245 */ /* 0x080fe20000201400 */
[----:B------:R-:W1:Y:S01]  /*5750*/  MUFU.TANH R94, R94 ;  /* 0x0000005e005e7308 */ /* 0x000e620000002400 */
[----:B----4-:R-:W-:Y:S01]  /*5760*/  I2FP.F32.S32 R75, R7 ;  /* 0x00000007004b7245 */ /* 0x010fe20000201400 */
[----:B------:R-:W-:Y:S01]  /*5770*/  FFMA.FTZ R190, R190, UR6, R9 ;  /* 0x00000006bebe7c23 */ /* 0x000fe20008010009 */
[----:B------:R-:W-:Y:S01]  /*5780*/  I2FP.F32.S32 R108, R17 ;  /* 0x00000011006c7245 */ /* 0x000fe20000201400 */
[----:B------:R-:W-:Y:S01]  /*5790*/  FFMA.FTZ R102, R77, UR6, R102 ;  /* 0x000000064d667c23 */ /* 0x000fe20008010066 */
[----:B------:R-:W-:Y:S01]  /*57a0*/  FSEL R133, R113, -INF , !P6 ;  /* 0xff80000071857808 */ /* 0x000fe20007000000 */
[----:B------:R-:W-:Y:S01]  /*57b0*/  FFMA.FTZ R116, R75, UR6, R116 ;  /* 0x000000064b747c23 */ /* 0x000fe20008010074 */
[----:B------:R-:W-:Y:S01]  /*57c0*/  FSEL R186, R110, -INF , !P3 ;  /* 0xff8000006eba7808 */ /* 0x000fe20005800000 */
[----:B------:R-:W-:Y:S01]  /*57d0*/  VIADD R9, R109, 0x79 ;  /* 0x000000796d097836 */ /* 0x000fe20000000000 */
[C---:B------:R-:W-:Y:S01]  /*57e0*/  ISETP.GE.AND P6, PT, R7.reuse, R130, PT ;  /* 0x000000820700720c */ /* 0x040fe20003fc6270 */
[C---:B------:R-:W-:Y:S01]  /*57f0*/  FFMA.FTZ R121, R108.reuse, UR6, R19 ;  /* 0x000000066c797c23 */ /* 0x040fe20008010013 */
[----:B------:R-:W-:Y:S01]  /*5800*/  ISETP.GE.AND P3, PT, R7, R128, PT ;  /* 0x000000800700720c */ /* 0x000fe20003f66270 */
[----:B------:R-:W-:Y:S01]  /*5810*/  VIADD R19, R109, 0x78 ;  /* 0x000000786d137836 */ /* 0x000fe20000000000 */
[----:B------:R4:W-:Y:S01]  /*5820*/  MUFU.TANH R7, R71 ;  /* 0x0000004700077308 */ /* 0x0009e20000002400 */
[----:B------:R-:W-:Y:S01]  /*5830*/  FSEL R129, R129, -INF , !P5 ;  /* 0xff80000081817808 */ /* 0x000fe20006800000 */
[----:B------:R-:W-:Y:S01]  /*5840*/  FFMA.FTZ R108, R108, UR6, R115 ;  /* 0x000000066c6c7c23 */ /* 0x000fe20008010073 */
[----:B------:R-:W-:-:S02]  /*5850*/  FSEL R214, R214, -INF , !P2 ;  /* 0xff800000d6d67808 */ /* 0x000fc40005000000 */
[C---:B------:R-:W-:Y:S02]  /*5860*/  ISETP.GE.AND P5, PT, R17.reuse, R130, PT ;  /* 0x000000821100720c */ /* 0x040fe40003fa6270 */
[----:B------:R-:W-:Y:S01]  /*5870*/  ISETP.GE.AND P2, PT, R17, R128, PT ;  /* 0x000000801100720c */ /* 0x000fe20003f46270 */
[----:B------:R-:W-:Y:S01]  /*5880*/  MUFU.TANH R86, R86 ;  /* 0x0000005600567308 */ /* 0x000fe20000002400 */
[----:B------:R-:W-:Y:S02]  /*5890*/  FSEL R123, R102, -INF , !P6 ;  /* 0xff800000667b7808 */ /* 0x000fe40007000000 */
[----:B------:R-:W-:Y:S02]  /*58a0*/  FSEL R212, R116, -INF , !P3 ;  /* 0xff80000074d47808 */ /* 0x000fe40005800000 */
[----:B------:R-:W-:Y:S02]  /*58b0*/  I2FP.F32.S32 R85, R9 ;  /* 0x0000000900557245 */ /* 0x000fe40000201400 */
[----:B------:R-:W-:Y:S01]  /*58c0*/  ISETP.GE.AND P6, PT, R9, R130, PT ;  /* 0x000000820900720c */ /* 0x000fe20003fc6270 */
[----:B------:R-:W1:Y:S01]  /*58d0*/  MUFU.TANH R90, R90 ;  /* 0x0000005a005a7308 */ /* 0x000e620000002400 */
[----:B----4-:R-:W-:Y:S01]  /*58e0*/  VIADD R71, R109, 0x80 ;  /* 0x000000806d477836 */ /* 0x010fe20000000000 */
[----:B------:R-:W-:Y:S01]  /*58f0*/  ISETP.GE.AND P3, PT, R9, R128, PT ;  /* 0x000000800900720c */ /* 0x000fe20003f66270 */
[----:B------:R-:W-:Y:S01]  /*5900*/  FFMA.FTZ R85, R85, UR6, R118 ;  /* 0x0000000655557c23 */ /* 0x000fe20008010076 */
[----:B------:R-:W-:-:S02]  /*5910*/  FSEL R127, R98, -INF , !P0 ;  /* 0xff800000627f7808 */ /* 0x000fc40004000000 */
[----:B------:R-:W-:Y:S02]  /*5920*/  I2FP.F32.S32 R9, R9 ;  /* 0x0000000900097245 */ /* 0x000fe40000201400 */
[-C--:B------:R-:W-:Y:S01]  /*5930*/  I2FP.F32.S32 R110, R19.reuse ;  /* 0x00000013006e7245 */ /* 0x080fe20000201400 */
[----:B------:R-:W4:Y:S01]  /*5940*/  MUFU.TANH R84, R84 ;  /* 0x0000005400547308 */ /* 0x000f220000002400 */
[----:B------:R-:W-:Y:S01]  /*5950*/  I2FP.F32.S32 R98, R19 ;  /* 0x0000001300627245 */ /* 0x000fe20000201400 */
[----:B--2---:R-:W-:Y:S01]  /*5960*/  FFMA.FTZ R96, R9, UR6, R96 ;  /* 0x0000000609607c23 */ /* 0x004fe20008010060 */
[----:B------:R-:W-:Y:S01]  /*5970*/  FSEL R121, R121, -INF , !P5 ;  /* 0xff80000079797808 */ /* 0x000fe20006800000 */
[----:B------:R-:W-:Y:S01]  /*5980*/  FFMA.FTZ R110, R110, UR6, R117 ;  /* 0x000000066e6e7c23 */ /* 0x000fe20008010075 */
[----:B------:R-:W-:Y:S01]  /*5990*/  FSEL R198, R108, -INF , !P2 ;  /* 0xff8000006cc67808 */ /* 0x000fe20005000000 */
[----:B------:R-:W-:Y:S01]  /*59a0*/  FFMA.FTZ R98, R98, UR6, R119 ;  /* 0x0000000662627c23 */ /* 0x000fe20008010077 */
[-C--:B------:R-:W-:Y:S01]  /*59b0*/  I2FP.F32.S32 R81, R71.reuse ;  /* 0x0000004700517245 */ /* 0x080fe20000201400 */
[----:B------:R-:W-:Y:S01]  /*59c0*/  VIADD R9, R109, 0x81 ;  /* 0x000000816d097836 */ /* 0x000fe20000000000 */
[C---:B------:R-:W-:Y:S01]  /*59d0*/  ISETP.GE.AND P5, PT, R71.reuse, R130, PT ;  /* 0x000000824700720c */ /* 0x040fe20003fa6270 */
[----:B------:R-:W2:Y:S01]  /*59e0*/  MUFU.TANH R88, R88 ;  /* 0x0000005800587308 */ /* 0x000ea20000002400 */
[----:B------:R-:W-:Y:S01]  /*59f0*/  ISETP.GE.AND P2, PT, R71, R128, PT ;  /* 0x000000804700720c */ /* 0x000fe20003f46270 */
[----:B---3--:R-:W-:Y:S01]  /*5a00*/  FFMA.FTZ R81, R81, UR6, R92 ;  /* 0x0000000651517c23 */ /* 0x008fe2000801005c */
[----:B------:R-:W-:-:S02]  /*5a10*/  I2FP.F32.S32 R71, R71 ;  /* 0x0000004700477245 */ /* 0x000fc40000201400 */
[----:B------:R-:W-:Y:S02]  /*5a20*/  FSEL R190, R190, -INF , !P4 ;  /* 0xff800000bebe7808 */ /* 0x000fe40006000000 */
[----:B------:R-:W-:Y:S01]  /*5a30*/  ISETP.GE.AND P0, PT, R19, R130, PT ;  /* 0x000000821300720c */ /* 0x000fe20003f06270 */
[----:B------:R-:W-:Y:S01]  /*5a40*/  FFMA.FTZ R120, R71, UR6, R120 ;  /* 0x0000000647787c23 */ /* 0x000fe20008010078 */
[----:B------:R-:W-:Y:S01]  /*5a50*/  ISETP.GE.AND P4, PT, R19, R128, PT ;  /* 0x000000801300720c */ /* 0x000fe20003f86270 */
[C---:B------:R-:W-:Y:S01]  /*5a60*/  VIADD R71, R109.reuse, 0x89 ;  /* 0x000000896d477836 */ /* 0x040fe20000000000 */
[----:B------:R-:W3:Y:S01]  /*5a70*/  MUFU.TANH R82, R82 ;  /* 0x0000005200527308 */ /* 0x000ee20000002400 */
[----:B------:R-:W-:Y:S01]  /*5a80*/  FSEL R115, R110, -INF , !P0 ;  /* 0xff8000006e737808 */ /* 0x000fe20004000000 */
[----:B------:R-:W-:Y:S01]  /*5a90*/  VIADD R19, R109, 0x88 ;  /* 0x000000886d137836 */ /* 0x000fe20000000000 */
[----:B------:R-:W-:Y:S02]  /*5aa0*/  FSEL R210, R98, -INF , !P4 ;  /* 0xff80000062d27808 */ /* 0x000fe40006000000 */
[----:B------:R-:W-:-:S02]  /*5ab0*/  I2FP.F32.S32 R79, R9 ;  /* 0x00000009004f7245 */ /* 0x000fc40000201400 */
[C---:B------:R-:W-:Y:S01]  /*5ac0*/  ISETP.GE.AND P0, PT, R9.reuse, R130, PT ;  /* 0x000000820900720c */ /* 0x040fe20003f06270 */
[----:B------:R4:W-:Y:S01]  /*5ad0*/  MUFU.TANH R17, R69 ;  /* 0x0000004500117308 */ /* 0x0009e20000002400 */
[----:B------:R-:W-:Y:S01]  /*5ae0*/  ISETP.GE.AND P4, PT, R9, R128, PT ;  /* 0x000000800900720c */ /* 0x000fe20003f86270 */
[----:B-1----:R-:W-:Y:S01]  /*5af0*/  FFMA.FTZ R79, R79, UR6, R94 ;  /* 0x000000064f4f7c23 */ /* 0x002fe2000801005e */
[----:B------:R-:W-:Y:S02]  /*5b00*/  FSEL R85, R85, -INF , !P6 ;  /* 0xff80000055557808 */ /* 0x000fe40007000000 */
[----:B------:R-:W-:Y:S02]  /*5b10*/  FSEL R202, R96, -INF , !P3 ;  /* 0xff80000060ca7808 */ /* 0x000fe40005800000 */
[----:B------:R-:W-:Y:S01]  /*5b20*/  I2FP.F32.S32 R77, R19 ;  /* 0x00000013004d7245 */ /* 0x000fe20000201400 */
[----:B------:R-:W1:Y:S01]  /*5b30*/  MUFU.TANH R80, R80 ;  /* 0x0000005000507308 */ /* 0x000e620000002400 */
[----:B------:R-:W-:-:S02]  /*5b40*/  ISETP.GE.AND P6, PT, R19, R130, PT ;  /* 0x000000821300720c */ /* 0x000fc40003fc6270 */
[----:B------:R-:W-:Y:S01]  /*5b50*/  ISETP.GE.AND P3, PT, R19, R128, PT ;  /* 0x000000801300720c */ /* 0x000fe20003f66270 */
[----:B------:R-:W-:Y:S01]  /*5b60*/  FFMA.FTZ R77, R77, UR6, R90 ;  /* 0x000000064d4d7c23 */ /* 0x000fe2000801005a */
[----:B------:R-:W-:Y:S02]  /*5b70*/  I2FP.F32.S32 R19, R19 ;  /* 0x0000001300137245 */ /* 0x000fe40000201400 */
[----:B------:R-:W-:Y:S01]  /*5b80*/  FSEL R81, R81, -INF , !P5 ;  /* 0xff80000051517808 */ /* 0x000fe20006800000 */
[----:B------:R-:W1:Y:S01]  /*5b90*/  MUFU.TANH R78, R78 ;  /* 0x0000004e004e7308 */ /* 0x000e620000002400 */
[----:B----4-:R-:W-:Y:S01]  /*5ba0*/  I2FP.F32.S32 R69, R9 ;  /* 0x0000000900457245 */ /* 0x010fe20000201400 */
[----:B------:R-:W-:Y:S01]  /*5bb0*/  FFMA.FTZ R84, R19, UR6, R84 ;  /* 0x0000000613547c23 */ /* 0x000fe20008010054 */
[----:B------:R-:W-:Y:S02]  /*5bc0*/  FSEL R208, R120, -INF , !P2 ;  /* 0xff80000078d07808 */ /* 0x000fe40005000000 */
[----:B------:R-:W-:Y:S01]  /*5bd0*/  I2FP.F32.S32 R75, R71 ;  /* 0x00000047004b7245 */ /* 0x000fe20000201400 */
[----:B------:R-:W-:Y:S01]  /*5be0*/  FFMA.FTZ R122, R69, UR6, R122 ;  /* 0x00000006457a7c23 */ /* 0x000fe2000801007a */
[----:B------:R-:W-:Y:S01]  /*5bf0*/  VIADD R69, R109, 0x90 ;  /* 0x000000906d457836 */ /* 0x000fe20000000000 */
[----:B------:R4:W-:Y:S01]  /*5c00*/  MUFU.TANH R9, R65 ;  /* 0x0000004100097308 */ /* 0x0009e20000002400 */
[----:B------:R-:W-:Y:S01]  /*5c10*/  ISETP.GE.AND P5, PT, R71, R130, PT ;  /* 0x000000824700720c */ /* 0x000fe20003fa6270 */
[----:B--2---:R-:W-:Y:S01]  /*5c20*/  FFMA.FTZ R75, R75, UR6, R88 ;  /* 0x000000064b4b7c23 */ /* 0x004fe20008010058 */
[----:B------:R-:W-:-:S02]  /*5c30*/  ISETP.GE.AND P2, PT, R71, R128, PT ;  /* 0x000000804700720c */ /* 0x000fc40003f46270 */
[----:B------:R-:W-:Y:S02]  /*5c40*/  I2FP.F32.S32 R107, R69 ;  /* 0x00000045006b7245 */ /* 0x000fe40000201400 */
[----:B------:R-:W-:Y:S01]  /*5c50*/  FSEL R79, R79, -INF , !P0 ;  /* 0xff8000004f4f7808 */ /* 0x000fe20004000000 */
[----:B------:R-:W2:Y:S01]  /*5c60*/  MUFU.TANH R76, R76 ;  /* 0x0000004c004c7308 */ /* 0x000ea20000002400 */
[----:B------:R-:W-:Y:S01]  /*5c70*/  FSEL R206, R122, -INF , !P4 ;  /* 0xff8000007ace7808 */ /* 0x000fe20006000000 */
[----:B------:R-:W-:Y:S01]  /*5c80*/  FFMA.FTZ R104, R107, UR6, R104 ;  /* 0x000000066b687c23 */ /* 0x000fe20008010068 */
[----:B------:R-:W-:Y:S01]  /*5c90*/  ISETP.GE.AND P0, PT, R69, R130, PT ;  /* 0x000000824500720c */ /* 0x000fe20003f06270 */
[----:B------:R-:W-:Y:S01]  /*5ca0*/  VIADD R107, R109, 0x98 ;  /* 0x000000986d6b7836 */ /* 0x000fe20000000000 */
[----:B------:R-:W-:Y:S02]  /*5cb0*/  ISETP.GE.AND P4, PT, R69, R128, PT ;  /* 0x000000804500720c */ /* 0x000fe40003f86270 */
[----:B------:R-:W-:Y:S01]  /*5cc0*/  FSEL R77, R77, -INF , !P6 ;  /* 0xff8000004d4d7808 */ /* 0x000fe20007000000 */
[----:B------:R-:W2:Y:S01]  /*5cd0*/  MUFU.TANH R74, R74 ;  /* 0x0000004a004a7308 */ /* 0x000ea20000002400 */
[----:B----4-:R-:W-:-:S02]  /*5ce0*/  I2FP.F32.S32 R65, R71 ;  /* 0x0000004700417245 */ /* 0x010fc40000201400 */
[----:B------:R-:W-:Y:S02]  /*5cf0*/  I2FP.F32.S32 R71, R69 ;  /* 0x0000004500477245 */ /* 0x000fe40000201400 */
[----:B------:R-:W-:Y:S01]  /*5d00*/  FSEL R204, R84, -INF , !P3 ;  /* 0xff80000054cc7808 */ /* 0x000fe20005800000 */
[----:B------:R-:W-:Y:S01]  /*5d10*/  FFMA.FTZ R86, R65, UR6, R86 ;  /* 0x0000000641567c23 */ /* 0x000fe20008010056 */
[----:B------:R-:W-:Y:S01]  /*5d20*/  VIADD R65, R109, 0x91 ;  /* 0x000000916d417836 */ /* 0x000fe20000000000 */
[----:B------:R4:W-:Y:S01]  /*5d30*/  MUFU.TANH R19, R63 ;  /* 0x0000003f00137308 */ /* 0x0009e20000002400 */
[----:B---3--:R-:W-:Y:S01]  /*5d40*/  FFMA.FTZ R71, R71, UR6, R82 ;  /* 0x0000000647477c23 */ /* 0x008fe20008010052 */
[----:B------:R-:W-:Y:S02]  /*5d50*/  FSEL R75, R75, -INF , !P5 ;  /* 0xff8000004b4b7808 */ /* 0x000fe40006800000 */
[----:B------:R-:W-:Y:S02]  /*5d60*/  I2FP.F32.S32 R69, R65 ;  /* 0x0000004100457245 */ /* 0x000fe40000201400 */
[----:B------:R-:W-:-:S02]  /*5d70*/  ISETP.GE.AND P6, PT, R65, R130, PT ;  /* 0x000000824100720c */ /* 0x000fc40003fc6270 */
[----:B------:R-:W3:Y:S01]  /*5d80*/  MUFU.TANH R100, R100 ;  /* 0x0000006400647308 */ /* 0x000ee20000002400 */
[----:B------:R-:W-:Y:S02]  /*5d90*/  ISETP.GE.AND P3, PT, R65, R128, PT ;  /* 0x000000804100720c */ /* 0x000fe40003f66270 */
[----:B------:R-:W-:Y:S02]  /*5da0*/  FSEL R200, R86, -INF , !P2 ;  /* 0xff80000056c87808 */ /* 0x000fe40005000000 */
[----:B------:R-:W-:Y:S02]  /*5db0*/  FSEL R71, R71, -INF , !P0 ;  /* 0xff80000047477808 */ /* 0x000fe40004000000 */
[----:B------:R-:W-:Y:S01]  /*5dc0*/  FSEL R194, R104, -INF , !P4 ;  /* 0xff80000068c27808 */ /* 0x000fe20006000000 */
[----:B------:R-:W3:Y:S01]  /*5dd0*/  MUFU.TANH R5, R5 ;  /* 0x0000000500057308 */ /* 0x000ee20000002400 */
[----:B----4-:R-:W-:Y:S01]  /*5de0*/  I2FP.F32.S32 R63, R65 ;  /* 0x00000041003f7245 */ /* 0x010fe20000201400 */
[----:B-1----:R-:W-:Y:S01]  /*5df0*/  FFMA.FTZ R65, R69, UR6, R80 ;  /* 0x0000000645417c23 */ /* 0x002fe20008010050 */
[----:B------:R-:W-:Y:S01]  /*5e00*/  VIADD R69, R109, 0x49 ;  /* 0x000000496d457836 */ /* 0x000fe20000000000 */
[----:B------:R-:W-:-:S02]  /*5e10*/  ISETP.GE.AND P5, PT, R107, R130, PT ;  /* 0x000000826b00720c */ /* 0x000fc40003fa6270 */
[----:B------:R-:W-:Y:S01]  /*5e20*/  FFMA.FTZ R106, R63, UR6, R106 ;  /* 0x000000063f6a7c23 */ /* 0x000fe2000801006a */
[----:B------:R-:W-:Y:S01]  /*5e30*/  I2FP.F32.S32 R63, R107 ;  /* 0x0000006b003f7245 */ /* 0x000fe20000201400 */
[----:B------:R-:W1:Y:S01]  /*5e40*/  MUFU.TANH R12, R12 ;  /* 0x0000000c000c7308 */ /* 0x000e620000002400 */
[----:B------:R-:W-:Y:S02]  /*5e50*/  ISETP.GE.AND P2, PT, R107, R128, PT ;  /* 0x000000806b00720c */ /* 0x000fe40003f46270 */
[----:B------:R-:W-:Y:S01]  /*5e60*/  I2FP.F32.S32 R80, R111 ;  /* 0x0000006f00507245 */ /* 0x000fe20000201400 */
[----:B------:R-:W-:Y:S01]  /*5e70*/  FFMA.FTZ R63, R63, UR6, R78 ;  /* 0x000000063f3f7c23 */ /* 0x000fe2000801004e */
[C---:B------:R-:W-:Y:S02]  /*5e80*/  ISETP.GE.AND P0, PT, R111.reuse, R130, PT ;  /* 0x000000826f00720c */ /* 0x040fe40003f06270 */
[----:B------:R-:W-:Y:S01]  /*5e90*/  ISETP.GE.AND P4, PT, R111, R128, PT ;  /* 0x000000806f00720c */ /* 0x000fe20003f86270 */
[----:B------:R-:W4:Y:S01]  /*5ea0*/  MUFU.TANH R3, R3 ;  /* 0x0000000300037308 */ /* 0x000f220000002400 */
[----:B------:R-:W-:Y:S01]  /*5eb0*/  I2FP.F32.S32 R107, R107 ;  /* 0x0000006b006b7245 */ /* 0x000fe20000201400 */
[----:B------:R-:W-:Y:S01]  /*5ec0*/  FFMA.FTZ R80, R80, UR6, R105 ;  /* 0x0000000650507c23 */ /* 0x000fe20008010069 */
[----:B------:R-:W-:Y:S01]  /*5ed0*/  I2FP.F32.S32 R111, R111 ;  /* 0x0000006f006f7245 */ /* 0x000fe20000201400 */
[----:B------:R-:W-:Y:S01]  /*5ee0*/  VIADD R105, R109, 0x58 ;  /* 0x000000586d697836 */ /* 0x000fe20000000000 */
[----:B------:R-:W-:Y:S01]  /*5ef0*/  FSEL R65, R65, -INF , !P6 ;  /* 0xff80000041417808 */ /* 0x000fe20007000000 */
[----:B--2---:R-:W-:Y:S01]  /*5f00*/  FFMA.FTZ R76, R107, UR6, R76 ;  /* 0x000000066b4c7c23 */ /* 0x004fe2000801004c */
[----:B------:R-:W-:Y:S01]  /*5f10*/  FSEL R192, R106, -INF , !P3 ;  /* 0xff8000006ac07808 */ /* 0x000fe20005800000 */
[----:B------:R-:W2:Y:S01]  /*5f20*/  MUFU.TANH R13, R13 ;  /* 0x0000000d000d7308 */ /* 0x000ea20000002400 */
[----:B------:R-:W-:Y:S01]  /*5f30*/  ISETP.GE.AND P6, PT, R69, R130, PT ;  /* 0x000000824500720c */ /* 0x000fe20003fc6270 */
[----:B------:R-:W-:Y:S01]  /*5f40*/  FFMA.FTZ R74, R111, UR6, R74 ;  /* 0x000000066f4a7c23 */ /* 0x000fe2000801004a */
[-C--:B------:R-:W-:Y:S01]  /*5f50*/  ISETP.GE.AND P3, PT, R69, R128.reuse, PT ;  /* 0x000000804500720c */ /* 0x080fe20003f66270 */
[C---:B------:R-:W-:Y:S01]  /*5f60*/  VIADD R107, R109.reuse, 0x51 ;  /* 0x000000516d6b7836 */ /* 0x040fe20000000000 */
[----:B------:R-:W-:Y:S01]  /*5f70*/  I2FP.F32.S32 R69, R69 ;  /* 0x0000004500457245 */ /* 0x000fe20000201400 */
[----:B------:R-:W-:Y:S01]  /*5f80*/  VIADD R111, R109, 0x50 ;  /* 0x000000506d6f7836 */ /* 0x000fe20000000000 */
[----:B------:R-:W-:Y:S01]  /*5f90*/  FSEL R174, R74, -INF , !P4 ;  /* 0xff8000004aae7808 */ /* 0x000fe20006000000 */
[----:B------:R-:W2:Y:S01]  /*5fa0*/  MUFU.TANH R14, R14 ;  /* 0x0000000e000e7308 */ /* 0x000ea20000002400 */
[----:B------:R-:W-:Y:S01]  /*5fb0*/  ISETP.GE.AND P4, PT, R107, R128, PT ;  /* 0x000000806b00720c */ /* 0x000fe20003f86270 */
[C---:B---3--:R-:W-:Y:S01]  /*5fc0*/  FFMA.FTZ R100, R69.reuse, UR6, R100 ;  /* 0x0000000645647c23 */ /* 0x048fe20008010064 */
[----:B------:R-:W-:Y:S01]  /*5fd0*/  FFMA.FTZ R5, R69, UR6, R5 ;  /* 0x0000000645057c23 */ /* 0x000fe20008010005 */
[----:B------:R-:W-:-:S02]  /*5fe0*/  FSEL R69, R63, -INF , !P5 ;  /* 0xff8000003f457808 */ /* 0x000fc40006800000 */
[----:B------:R-:W-:Y:S02]  /*5ff0*/  FSEL R63, R80, -INF , !P0 ;  /* 0xff800000503f7808 */ /* 0x000fe40004000000 */
[----:B------:R-:W3:Y:S01]  /*6000*/  MUFU.TANH R15, R15 ;  /* 0x0000000f000f7308 */ /* 0x000ee20000002400 */
[----:B------:R-:W-:Y:S02]  /*6010*/  ISETP.GE.AND P0, PT, R107, R130, PT ;  /* 0x000000826b00720c */ /* 0x000fe40003f06270 */
[----:B------:R-:W-:Y:S02]  /*6020*/  I2FP.F32.S32 R107, R107 ;  /* 0x0000006b006b7245 */ /* 0x000fe40000201400 */
[----:B------:R-:W-:Y:S02]  /*6030*/  FSEL R188, R76, -INF , !P2 ;  /* 0xff8000004cbc7808 */ /* 0x000fe40005000000 */
[----:B------:R-:W-:Y:S01]  /*6040*/  I2FP.F32.S32 R76, R111 ;  /* 0x0000006f004c7245 */ /* 0x000fe20000201400 */
[----:B------:R-:W3:Y:S01]  /*6050*/  MUFU.TANH R73, R73 ;  /* 0x0000004900497308 */ /* 0x000ee20000002400 */
[----:B------:R-:W-:Y:S01]  /*6060*/  FSEL R156, R5, -INF , !P3 ;  /* 0xff800000059c7808 */ /* 0x000fe20005800000 */
[----:B-1----:R-:W-:Y:S01]  /*6070*/  FFMA.FTZ R12, R107, UR6, R12 ;  /* 0x000000066b0c7c23 */ /* 0x002fe2000801000c */
[----:B------:R-:W-:-:S02]  /*6080*/  VIADD R5, R109, 0xa1 ;  /* 0x000000a16d057836 */ /* 0x000fc40000000000 */
[C---:B----4-:R-:W-:Y:S01]  /*6090*/  FFMA.FTZ R3, R76.reuse, UR6, R3 ;  /* 0x000000064c037c23 */ /* 0x050fe20008010003 */
[----:B------:R-:W-:Y:S01]  /*60a0*/  ISETP.GE.AND P5, PT, R111, R130, PT ;  /* 0x000000826f00720c */ /* 0x000fe20003fa6270 */
[----:B--2---:R-:W-:Y:S01]  /*60b0*/  FFMA.FTZ R13, R76, UR6, R13 ;  /* 0x000000064c0d7c23 */ /* 0x004fe2000801000d */
[----:B------:R-:W-:Y:S01]  /*60c0*/  I2FP.F32.S32 R74, R105 ;  /* 0x00000069004a7245 */ /* 0x000fe20000201400 */
[----:B------:R-:W1:Y:S01]  /*60d0*/  MUFU.TANH R72, R72 ;  /* 0x0000004800487308 */ /* 0x000e620000002400 */
[----:B------:R-:W-:Y:S01]  /*60e0*/  FSEL R183, R12, -INF , !P0 ;  /* 0xff8000000cb77808 */ /* 0x000fe20004000000 */
[----:B------:R-:W-:Y:S01]  /*60f0*/  FFMA.FTZ R14, R107, UR6, R14 ;  /* 0x000000066b0e7c23 */ /* 0x000fe2000801000e */
[----:B------:R-:W-:Y:S01]  /*6100*/  ISETP.GE.AND P2, PT, R111, R128, PT ;  /* 0x000000806f00720c */ /* 0x000fe20003f46270 */
[----:B---3--:R-:W-:Y:S01]  /*6110*/  FFMA.FTZ R15, R74, UR6, R15 ;  /* 0x000000064a0f7c23 */ /* 0x008fe2000801000f */
[----:B------:R-:W-:Y:S01]  /*6120*/  FSEL R169, R100, -INF , !P6 ;  /* 0xff80000064a97808 */ /* 0x000fe20007000000 */
[----:B------:R-:W-:Y:S01]  /*6130*/  FFMA.FTZ R52, R74, UR6, R52 ;  /* 0x000000064a347c23 */ /* 0x000fe20008010034 */
[----:B------:R-:W-:Y:S01]  /*6140*/  I2FP.F32.S32 R12, R5 ;  /* 0x00000005000c7245 */ /* 0x000fe20000201400 */
[----:B------:R-:W2:Y:S01]  /*6150*/  MUFU.TANH R68, R68 ;  /* 0x0000004400447308 */ /* 0x000ea20000002400 */
[----:B------:R-:W-:-:S02]  /*6160*/  ISETP.GE.AND P6, PT, R105, R130, PT ;  /* 0x000000826900720c */ /* 0x000fc40003fc6270 */
[----:B------:R-:W-:Y:S01]  /*6170*/  ISETP.GE.AND P3, PT, R105, R128, PT ;  /* 0x000000806900720c */ /* 0x000fe20003f66270 */
[----:B------:R-:W-:Y:S01]  /*6180*/  FFMA.FTZ R73, R12, UR6, R73 ;  /* 0x000000060c497c23 */ /* 0x000fe20008010049 */
[----:B------:R-:W-:Y:S01]  /*6190*/  FSEL R181, R3, -INF , !P5 ;  /* 0xff80000003b57808 */ /* 0x000fe20006800000 */
[----:B------:R-:W-:Y:S01]  /*61a0*/  VIADD R3, R152, UR5 ;  /* 0x0000000598037c36 */ /* 0x000fe20008000000 */
[----:B------:R-:W-:Y:S01]  /*61b0*/  I2FP.F32.S32 R105, R109 ;  /* 0x0000006d00697245 */ /* 0x000fe20000201400 */
[----:B------:R-:W3:Y:S01]  /*61c0*/  MUFU.TANH R67, R67 ;  /* 0x0000004300437308 */ /* 0x000ee20000002400 */
[CC--:B------:R-:W-:Y:S01]  /*61d0*/  ISETP.GE.AND P5, PT, R109.reuse, R130.reuse, PT ;  /* 0x000000826d00720c */ /* 0x0c0fe20003fa6270 */
[----:B------:R-:W-:Y:S01]  /*61e0*/  VIADD R109, R109, 0xa0 ;  /* 0x000000a06d6d7836 */ /* 0x000fe20000000000 */
[----:B------:R-:W-:Y:S01]  /*61f0*/  FSEL R170, R13, -INF , !P2 ;  /* 0xff8000000daa7808 */ /* 0x000fe20005000000 */
[----:B-1----:R-:W-:Y:S01]  /*6200*/  FFMA.FTZ R72, R12, UR6, R72 ;  /* 0x000000060c487c23 */ /* 0x002fe20008010048 */
[----:B------:R-:W-:Y:S01]  /*6210*/  ISETP.GE.AND P2, PT, R5, R130, PT ;  /* 0x000000820500720c */ /* 0x000fe20003f46270 */
[----:B------:R-:W-:Y:S01]  /*6220*/  FFMA.FTZ R105, R105, UR6, R140 ;  /* 0x0000000669697c23 */ /* 0x000fe2000801008c */
[----:B------:R-:W-:Y:S01]  /*6230*/  ISETP.GE.AND P0, PT, R5, R128, PT ;  /* 0x000000800500720c */ /* 0x000fe20003f06270 */
[----:B------:R-:W1:Y:S01]  /*6240*/  MUFU.TANH R70, R70 ;  /* 0x0000004600467308 */ /* 0x000e620000002400 */
[C---:B------:R-:W-:Y:S01]  /*6250*/  VIADD R5, R3.reuse, 0xa9 ;  /* 0x000000a903057836 */ /* 0x040fe20000000000 */
[----:B------:R-:W-:Y:S01]  /*6260*/  FSEL R220, R14, -INF , !P4 ;  /* 0xff8000000edc7808 */ /* 0x000fe20006000000 */
[----:B------:R-:W-:Y:S01]  /*6270*/  VIADD R13, R3, 0xa8 ;  /* 0x000000a8030d7836 */ /* 0x000fe20000000000 */
[----:B------:R-:W-:Y:S01]  /*6280*/  FSEL R187, R15, -INF , !P6 ;  /* 0xff8000000fbb7808 */ /* 0x000fe20007000000 */
[----:B------:R-:W-:Y:S01]  /*6290*/  VIADD R15, R3, 0xb9 ;  /* 0x000000b9030f7836 */ /* 0x000fe20000000000 */
[----:B------:R-:W-:-:S02]  /*62a0*/  I2FP.F32.S32 R74, R109 ;  /* 0x0000006d004a7245 */ /* 0x000fc40000201400 */
[C---:B------:R-:W-:Y:S01]  /*62b0*/  ISETP.GE.AND P4, PT, R109.reuse, R130, PT ;  /* 0x000000826d00720c */ /* 0x040fe20003f86270 */
[----:B------:R-:W4:Y:S01]  /*62c0*/  MUFU.TANH R64, R64 ;  /* 0x0000004000407308 */ /* 0x000f220000002400 */
[----:B------:R-:W-:Y:S01]  /*62d0*/  ISETP.GE.AND P6, PT, R109, R128, PT ;  /* 0x000000806d00720c */ /* 0x000fe20003fc6270 */
[----:B------:R-:W-:Y:S01]  /*62e0*/  FFMA.FTZ R11, R74, UR6, R11 ;  /* 0x000000064a0b7c23 */ /* 0x000fe2000801000b */
[----:B------:R-:W-:Y:S02]  /*62f0*/  I2FP.F32.S32 R166, R109 ;  /* 0x0000006d00a67245 */ /* 0x000fe40000201400 */
[----:B------:R-:W-:Y:S02]  /*6300*/  FSEL R109, R73, -INF , !P2 ;  /* 0xff800000496d7808 */ /* 0x000fe40005000000 */
[----:B------:R-:W-:Y:S01]  /*6310*/  FSEL R160, R72, -INF , !P0 ;  /* 0xff80000048a07808 */ /* 0x000fe20004000000 */
[----:B------:R-:W4:Y:S01]  /*6320*/  MUFU.TANH R62, R62 ;  /* 0x0000003e003e7308 */ /* 0x000f220000002400 */
[C---:B------:R-:W-:Y:S01]  /*6330*/  ISETP.GE.AND P2, PT, R5.reuse, R130, PT ;  /* 0x000000820500720c */ /* 0x040fe20003f46270 */
[----:B------:R-:W-:Y:S01]  /*6340*/  FFMA.FTZ R166, R166, UR6, R7 ;  /* 0x00000006a6a67c23 */ /* 0x000fe20008010007 */
[----:B------:R-:W-:Y:S01]  /*6350*/  ISETP.GE.AND P0, PT, R5, R128, PT ;  /* 0x000000800500720c */ /* 0x000fe20003f06270 */
[----:B------:R-:W-:Y:S01]  /*6360*/  VIADD R7, R3, 0xb8 ;  /* 0x000000b803077836 */ /* 0x000fe20000000000 */
[----:B------:R-:W-:-:S02]  /*6370*/  FSEL R218, R52, -INF , !P3 ;  /* 0xff80000034da7808 */ /* 0x000fc40005800000 */
[----:B------:R-:W-:Y:S01]  /*6380*/  FSEL R105, R105, -INF , !P5 ;  /* 0xff80000069697808 */ /* 0x000fe20006800000 */
[----:B------:R-:W4:Y:S01]  /*6390*/  MUFU.TANH R61, R61 ;  /* 0x0000003d003d7308 */ /* 0x000f220000002400 */
[----:B------:R-:W-:Y:S02]  /*63a0*/  I2FP.F32.S32 R5, R5 ;  /* 0x0000000500057245 */ /* 0x000fe40000201400 */
[C---:B------:R-:W-:Y:S02]  /*63b0*/  ISETP.GE.AND P3, PT, R13.reuse, R130, PT ;  /* 0x000000820d00720c */ /* 0x040fe40003f66270 */
[----:B------:R-:W-:Y:S01]  /*63c0*/  ISETP.GE.AND P5, PT, R13, R128, PT ;  /* 0x000000800d00720c */ /* 0x000fe20003fa6270 */
[C---:B--2---:R-:W-:Y:S01]  /*63d0*/  FFMA.FTZ R68, R5.reuse, UR6, R68 ;  /* 0x0000000605447c23 */ /* 0x044fe20008010044 */
[----:B------:R-:W-:Y:S01]  /*63e0*/  I2FP.F32.S32 R13, R13 ;  /* 0x0000000d000d7245 */ /* 0x000fe20000201400 */
[----:B------:R-:W-:Y:S01]  /*63f0*/  MUFU.TANH R66, R66 ;  /* 0x0000004200427308 */ /* 0x000fe20000002400 */
[----:B---3--:R-:W-:Y:S01]  /*6400*/  FFMA.FTZ R140, R5, UR6, R67 ;  /* 0x00000006058c7c23 */ /* 0x008fe20008010043 */
[----:B------:R-:W-:Y:S01]  /*6410*/  VIADD R5, R3, 0xb0 ;  /* 0x000000b003057836 */ /* 0x000fe20000000000 */
[----:B------:R-:W-:Y:S01]  /*6420*/  FSEL R113, R11, -INF , !P4 ;  /* 0xff8000000b717808 */ /* 0x000fe20006000000 */
[C---:B-1----:R-:W-:Y:S01]  /*6430*/  FFMA.FTZ R70, R13.reuse, UR6, R70 ;  /* 0x000000060d467c23 */ /* 0x042fe20008010046 */
[----:B------:R-:W-:Y:S01]  /*6440*/  FFMA.FTZ R17, R13, UR6, R17 ;  /* 0x000000060d117c23 */ /* 0x000fe20008010011 */
[----:B------:R-:W-:Y:S01]  /*6450*/  VIADD R13, R3, 0xb1 ;  /* 0x000000b1030d7836 */ /* 0x000fe20000000000 */
[----:B------:R-:W-:Y:S01]  /*6460*/  I2FP.F32.S32 R14, R5 ;  /* 0x00000005000e7245 */ /* 0x000fe20000201400 */
[----:B------:R-:W-:Y:S01]  /*6470*/  MUFU.TANH R60, R60 ;  /* 0x0000003c003c7308 */ /* 0x000fe20000002400 */
[----:B------:R-:W-:-:S02]  /*6480*/  FSEL R73, R70, -INF , !P3 ;  /* 0xff80000046497808 */ /* 0x000fc40005800000 */
[----:B------:R-:W-:Y:S01]  /*6490*/  FSEL R154, R17, -INF , !P5 ;  /* 0xff800000119a7808 */ /* 0x000fe20006800000 */
[C---:B------:R-:W-:Y:S01]  /*64a0*/  FFMA.FTZ R12, R14.reuse, UR6, R9 ;  /* 0x000000060e0c7c23 */ /* 0x040fe20008010009 */
[----:B------:R-:W-:Y:S01]  /*64b0*/  I2FP.F32.S32 R11, R7 ;  /* 0x00000007000b7245 */ /* 0x000fe20000201400 */
[----:B----4-:R-:W-:Y:S01]  /*64c0*/  FFMA.FTZ R64, R14, UR6, R64 ;  /* 0x000000060e407c23 */ /* 0x010fe20008010040 */
[C---:B------:R-:W-:Y:S01]  /*64d0*/  ISETP.GE.AND P3, PT, R13.reuse, R130, PT ;  /* 0x000000820d00720c */ /* 0x040fe20003f66270 */
[----:B------:R-:W1:Y:S01]  /*64e0*/  MUFU.TANH R59, R59 ;  /* 0x0000003b003b7308 */ /* 0x000e620000002400 */
[----:B------:R-:W-:Y:S01]  /*64f0*/  ISETP.GE.AND P5, PT, R13, R128, PT ;  /* 0x000000800d00720c */ /* 0x000fe20003fa6270 */
[C---:B------:R-:W-:Y:S01]  /*6500*/  FFMA.FTZ R62, R11.reuse, UR6, R62 ;  /* 0x000000060b3e7c23 */ /* 0x040fe2000801003e */
[----:B------:R-:W-:Y:S01]  /*6510*/  I2FP.F32.S32 R13, R13 ;  /* 0x0000000d000d7245 */ /* 0x000fe20000201400 */
[----:B------:R-:W-:Y:S01]  /*6520*/  FFMA.FTZ R112, R11, UR6, R61 ;  /* 0x000000060b707c23 */ /* 0x000fe2000801003d */
[----:B------:R-:W-:Y:S01]  /*6530*/  FSEL R166, R166, -INF , !P6 ;  /* 0xff800000a6a67808 */ /* 0x000fe20007000000 */
[----:B------:R-:W-:Y:S01]  /*6540*/  VIADD R11, R3, 0xc1 ;  /* 0x000000c1030b7836 */ /* 0x000fe20000000000 */
[C---:B------:R-:W-:Y:S01]  /*6550*/  ISETP.GE.AND P4, PT, R5.reuse, R130, PT ;  /* 0x000000820500720c */ /* 0x040fe20003f86270 */
[----:B------:R-:W2:Y:S01]  /*6560*/  MUFU.TANH R58, R58 ;  /* 0x0000003a003a7308 */ /* 0x000ea20000002400 */
[----:B------:R-:W-:Y:S01]  /*6570*/  ISETP.GE.AND P6, PT, R5, R128, PT ;  /* 0x000000800500720c */ /* 0x000fe20003fc6270 */
[----:B------:R-:W-:Y:S01]  /*6580*/  FFMA.FTZ R19, R13, UR6, R19 ;  /* 0x000000060d137c23 */ /* 0x000fe20008010013 */
[----:B------:R-:W-:-:S02]  /*6590*/  FSEL R61, R12, -INF , !P4 ;  /* 0xff8000000c3d7808 */ /* 0x000fc40006000000 */
[----:B------:R-:W-:Y:S02]  /*65a0*/  FSEL R120, R64, -INF , !P6 ;  /* 0xff80000040787808 */ /* 0x000fe40007000000 */
[C---:B------:R-:W-:Y:S01]  /*65b0*/  ISETP.GE.AND P4, PT, R15.reuse, R130, PT ;  /* 0x000000820f00720c */ /* 0x040fe20003f86270 */
[----:B------:R-:W3:Y:S01]  /*65c0*/  MUFU.TANH R49, R49 ;  /* 0x0000003100317308 */ /* 0x000ee20000002400 */
[----:B------:R-:W-:Y:S02]  /*65d0*/  ISETP.GE.AND P6, PT, R15, R128, PT ;  /* 0x000000800f00720c */ /* 0x000fe40003fc6270 */
[----:B------:R-:W-:Y:S02]  /*65e0*/  I2FP.F32.S32 R15, R15 ;  /* 0x0000000f000f7245 */ /* 0x000fe40000201400 */
[----:B------:R-:W-:Y:S02]  /*65f0*/  I2FP.F32.S32 R17, R11 ;  /* 0x0000000b00117245 */ /* 0x000fe40000201400 */
[----:B------:R-:W-:Y:S01]  /*6600*/  FSEL R67, R68, -INF , !P2 ;  /* 0xff80000044437808 */ /* 0x000fe20005000000 */
[----:B------:R-:W4:Y:S01]  /*6610*/  MUFU.TANH R56, R56 ;  /* 0x0000003800387308 */ /* 0x000f220000002400 */
[----:B------:R-:W-:Y:S01]  /*6620*/  FSEL R140, R140, -INF , !P0 ;  /* 0xff8000008c8c7808 */ /* 0x000fe20004000000 */
[----:B-1----:R-:W-:Y:S01]  /*6630*/  FFMA.FTZ R59, R15, UR6, R59 ;  /* 0x000000060f3b7c23 */ /* 0x002fe2000801003b */
[----:B------:R-:W-:Y:S01]  /*6640*/  ISETP.GE.AND P2, PT, R7, R130, PT ;  /* 0x000000820700720c */ /* 0x000fe20003f46270 */
[----:B--2---:R-:W-:Y:S01]  /*6650*/  FFMA.FTZ R58, R17, UR6, R58 ;  /* 0x00000006113a7c23 */ /* 0x004fe2000801003a */
[----:B------:R-:W-:-:S02]  /*6660*/  ISETP.GE.AND P0, PT, R7, R128, PT ;  /* 0x000000800700720c */ /* 0x000fc40003f06270 */
[----:B------:R-:W-:Y:S01]  /*6670*/  FSEL R116, R19, -INF , !P5 ;  /* 0xff80000013747808 */ /* 0x000fe20006800000 */
[----:B------:R-:W-:Y:S01]  /*6680*/  MUFU.TANH R57, R57 ;  /* 0x0000003900397308 */ /* 0x000fe20000002400 */
[----:B---3--:R-:W-:Y:S01]  /*6690*/  FFMA.FTZ R49, R17, UR6, R49 ;  /* 0x0000000611317c23 */ /* 0x008fe20008010031 */
[----:B------:R-:W-:Y:S01]  /*66a0*/  VIADD R17, R3, 0xc8 ;  /* 0x000000c803117836 */ /* 0x000fe20000000000 */
[----:B------:R-:W-:Y:S01]  /*66b0*/  FSEL R108, R59, -INF , !P6 ;  /* 0xff8000003b6c7808 */ /* 0x000fe20007000000 */
[----:B------:R-:W-:Y:S01]  /*66c0*/  VIADD R19, R3, 0xc9 ;  /* 0x000000c903137836 */ /* 0x000fe20000000000 */
[----:B------:R-:W-:Y:S02]  /*66d0*/  FSEL R112, R112, -INF , !P0 ;  /* 0xff80000070707808 */ /* 0x000fe40004000000 */
[-C--:B------:R-:W-:Y:S01]  /*66e0*/  ISETP.GE.AND P6, PT, R17, R128.reuse, PT ;  /* 0x000000801100720c */ /* 0x080fe20003fc6270 */
[----:B------:R1:W-:Y:S01]  /*66f0*/  MUFU.TANH R5, R45 ;  /* 0x0000002d00057308 */ /* 0x0003e20000002400 */
[----:B------:R-:W-:-:S02]  /*6700*/  ISETP.GE.AND P0, PT, R11, R128, PT ;  /* 0x000000800b00720c */ /* 0x000fc40003f06270 */
[----:B------:R-:W-:Y:S02]  /*6710*/  I2FP.F32.S32 R52, R19 ;  /* 0x0000001300347245 */ /* 0x000fe40000201400 */
[----:B------:R-:W-:-:S03]  /*6720*/  FSEL R102, R49, -INF , !P0 ;  /* 0xff80000031667808 */ /* 0x000fc60004000000 */
[----:B------:R-:W-:Y:S08]  /*6730*/  MUFU.TANH R48, R48 ;  /* 0x0000003000307308 */ /* 0x000ff00000002400 */
[----:B------:R-:W-:Y:S01]  /*6740*/  MUFU.TANH R54, R54 ;  /* 0x0000003600367308 */ /* 0x000fe20000002400 */
[----:B-1----:R-:W-:Y:S01]  /*6750*/  FFMA.FTZ R45, R13, UR6, R66 ;  /* 0x000000060d2d7c23 */ /* 0x002fe20008010042 */
[----:B------:R-:W-:-:S04]  /*6760*/  VIADD R13, R3, 0xc0 ;  /* 0x000000c0030d7836 */ /* 0x000fc80000000000 */
[----:B------:R-:W-:Y:S02]  /*6770*/  FSEL R45, R45, -INF , !P3 ;  /* 0xff8000002d2d7808 */ /* 0x000fe40005800000 */
[----:B------:R-:W-:Y:S01]  /*6780*/  MUFU.TANH R50, R50 ;  /* 0x0000003200327308 */ /* 0x000fe20000002400 */
[----:B------:R-:W-:Y:S02]  /*6790*/  I2FP.F32.S32 R14, R13 ;  /* 0x0000000d000e7245 */ /* 0x000fe40000201400 */
[C---:B------:R-:W-:Y:S02]  /*67a0*/  ISETP.GE.AND P5, PT, R13.reuse, R128, PT ;  /* 0x000000800d00720c */ /* 0x040fe40003fa6270 */
[----:B------:R-:W-:Y:S01]  /*67b0*/  ISETP.GE.AND P3, PT, R13, R130, PT ;  /* 0x000000820d00720c */ /* 0x000fe20003f66270 */
[----:B----4-:R-:W-:Y:S02]  /*67c0*/  FFMA.FTZ R56, R14, UR6, R56 ;  /* 0x000000060e387c23 */ /* 0x010fe40008010038 */
[----:B------:R-:W1:Y:S03]  /*67d0*/  MUFU.TANH R55, R55 ;  /* 0x0000003700377308 */ /* 0x000e660000002400 */
[----:B------:R-:W-:-:S02]  /*67e0*/  FSEL R104, R56, -INF , !P5 ;  /* 0xff80000038687808 */ /* 0x000fc40006800000 */
[----:B------:R-:W-:-:S03]  /*67f0*/  ISETP.GE.AND P5, PT, R19, R128, PT ;  /* 0x000000801300720c */ /* 0x000fc60003fa6270 */
[----:B------:R-:W2:Y:S08]  /*6800*/  MUFU.TANH R53, R53 ;  /* 0x0000003500357308 */ /* 0x000eb00000002400 */
[----:B------:R-:W3:Y:S01]  /*6810*/  MUFU.TANH R51, R51 ;  /* 0x0000003300337308 */ /* 0x000ee20000002400 */
[----:B-1----:R-:W-:-:S07]  /*6820*/  FFMA.FTZ R55, R52, UR6, R55 ;  /* 0x0000000634377c23 */ /* 0x002fce0008010037 */
[----:B------:R1:W4:Y:S01]  /*6830*/  MUFU.TANH R7, R41 ;  /* 0x0000002900077308 */ /* 0x0003220000002400 */
[----:B--2---:R-:W-:-:S05]  /*6840*/  FFMA.FTZ R53, R52, UR6, R53 ;  /* 0x0000000634357c23 */ /* 0x004fca0008010035 */
[----:B------:R-:W-:Y:S02]  /*6850*/  FSEL R94, R53, -INF , !P5 ;  /* 0xff800000355e7808 */ /* 0x000fe40006800000 */
[----:B------:R-:W-:Y:S08]  /*6860*/  MUFU.TANH R47, R47 ;  /* 0x0000002f002f7308 */ /* 0x000ff00000002400 */
[----:B------:R2:W4:Y:S01]  /*6870*/  MUFU.TANH R12, R39 ;  /* 0x00000027000c7308 */ /* 0x0005220000002400 */
[----:B-1----:R-:W-:Y:S01]  /*6880*/  FFMA.FTZ R41, R15, UR6, R60 ;  /* 0x000000060f297c23 */ /* 0x002fe2000801003c */
[----:B------:R-:W-:-:S04]  /*6890*/  VIADD R15, R3, 0xd0 ;  /* 0x000000d0030f7836 */ /* 0x000fc80000000000 */
[----:B------:R-:W-:Y:S02]  /*68a0*/  FSEL R41, R41, -INF , !P4 ;  /* 0xff80000029297808 */ /* 0x000fe40006000000 */
[----:B------:R-:W-:Y:S01]  /*68b0*/  ISETP.GE.AND P4, PT, R17, R130, PT ;  /* 0x000000821100720c */ /* 0x000fe20003f86270 */
[----:B------:R1:W4:Y:S01]  /*68c0*/  MUFU.TANH R9, R43 ;  /* 0x0000002b00097308 */ /* 0x0003220000002400 */
[----:B------:R-:W-:Y:S02]  /*68d0*/  I2FP.F32.S32 R17, R17 ;  /* 0x0000001100117245 */ /* 0x000fe40000201400 */
[----:B------:R-:W-:Y:S02]  /*68e0*/  I2FP.F32.S32 R56, R15 ;  /* 0x0000000f00387245 */ /* 0x000fe40000201400 */
[----:B------:R-:W-:Y:S01]  /*68f0*/  ISETP.GE.AND P0, PT, R15, R128, PT ;  /* 0x000000800f00720c */ /* 0x000fe20003f06270 */
[----:B------:R-:W-:Y:S01]  /*6900*/  FFMA.FTZ R54, R17, UR6, R54 ;  /* 0x0000000611367c23 */ /* 0x000fe20008010036 */
[----:B--2---:R-:W-:Y:S01]  /*6910*/  FFMA.FTZ R39, R14, UR6, R57 ;  /* 0x000000060e277c23 */ /* 0x004fe20008010039 */
[----:B------:R2:W4:Y:S01]  /*6920*/  MUFU.TANH R13, R35 ;  /* 0x00000023000d7308 */ /* 0x0005220000002400 */
[C---:B------:R-:W-:Y:S01]  /*6930*/  FFMA.FTZ R50, R56.reuse, UR6, R50 ;  /* 0x0000000638327c23 */ /* 0x040fe20008010032 */
[----:B---3--:R-:W-:Y:S01]  /*6940*/  FFMA.FTZ R51, R56, UR6, R51 ;  /* 0x0000000638337c23 */ /* 0x008fe20008010033 */
[----:B------:R-:W-:-:S02]  /*6950*/  FSEL R96, R54, -INF , !P6 ;  /* 0xff80000036607808 */ /* 0x000fc40007000000 */
[----:B------:R-:W-:Y:S02]  /*6960*/  FSEL R39, R39, -INF , !P3 ;  /* 0xff80000027277808 */ /* 0x000fe40005800000 */
[-C--:B------:R-:W-:Y:S01]  /*6970*/  ISETP.GE.AND P3, PT, R19, R130.reuse, PT ;  /* 0x000000821300720c */ /* 0x080fe20003f66270 */
[----:B------:R3:W-:Y:S01]  /*6980*/  MUFU.TANH R14, R33 ;  /* 0x00000021000e7308 */ /* 0x0007e20000002400 */
[----:B-1----:R-:W-:Y:S01]  /*6990*/  FSEL R43, R62, -INF , !P2 ;  /* 0xff8000003e2b7808 */ /* 0x002fe20005000000 */
[----:B------:R-:W-:Y:S01]  /*69a0*/  VIADD R19, R3, 0xd8 ;  /* 0x000000d803137836 */ /* 0x000fe20000000000 */
[----:B------:R-:W-:-:S04]  /*69b0*/  ISETP.GE.AND P2, PT, R11, R130, PT ;  /* 0x000000820b00720c */ /* 0x000fc80003f46270 */
[----:B------:R-:W-:Y:S01]  /*69c0*/  I2FP.F32.S32 R52, R19 ;  /* 0x0000001300347245 */ /* 0x000fe20000201400 */
[----:B------:R1:W1:Y:S01]  /*69d0*/  MUFU.TANH R11, R37 ;  /* 0x00000025000b7308 */ /* 0x0002620000002400 */
[----:B--2---:R-:W-:Y:S01]  /*69e0*/  FFMA.FTZ R35, R17, UR6, R48 ;  /* 0x0000000611237c23 */ /* 0x004fe20008010030 */
[----:B------:R-:W-:Y:S01]  /*69f0*/  VIADD R17, R3, 0xd9 ;  /* 0x000000d903117836 */ /* 0x000fe20000000000 */
[----:B------:R-:W-:Y:S01]  /*6a00*/  ISETP.GE.AND P5, PT, R19, R128, PT ;  /* 0x000000801300720c */ /* 0x000fe20003fa6270 */
[C---:B----4-:R-:W-:Y:S01]  /*6a10*/  FFMA.FTZ R7, R52.reuse, UR6, R7 ;  /* 0x0000000634077c23 */ /* 0x050fe20008010007 */
[----:B------:R-:W-:Y:S01]  /*6a20*/  FFMA.FTZ R12, R52, UR6, R12 ;  /* 0x00000006340c7c23 */ /* 0x000fe2000801000c */
[----:B------:R-:W-:Y:S02]  /*6a30*/  FSEL R35, R35, -INF , !P4 ;  /* 0xff80000023237808 */ /* 0x000fe40006000000 */
[----:B------:R-:W2:Y:S01]  /*6a40*/  MUFU.TANH R46, R46 ;  /* 0x0000002e002e7308 */ /* 0x000ea20000002400 */
[----:B---3--:R-:W-:Y:S01]  /*6a50*/  VIADD R33, R3, 0xd1 ;  /* 0x000000d103217836 */ /* 0x008fe20000000000 */
[----:B------:R-:W-:-:S04]  /*6a60*/  FSEL R56, R12, -INF , !P5 ;  /* 0xff8000000c387808 */ /* 0x000fc80006800000 */
[----:B------:R-:W-:Y:S02]  /*6a70*/  I2FP.F32.S32 R48, R33 ;  /* 0x0000002100307245 */ /* 0x000fe40000201400 */
[-C--:B------:R-:W-:Y:S01]  /*6a80*/  ISETP.GE.AND P4, PT, R33, R130.reuse, PT ;  /* 0x000000822100720c */ /* 0x080fe20003f86270 */
[----:B------:R-:W-:Y:S01]  /*6a90*/  MUFU.TANH R44, R44 ;  /* 0x0000002c002c7308 */ /* 0x000fe20000002400 */
[----:B-1----:R-:W-:Y:S01]  /*6aa0*/  FSEL R37, R58, -INF , !P2 ;  /* 0xff8000003a257808 */ /* 0x002fe20005000000 */
[C---:B------:R-:W-:Y:S01]  /*6ab0*/  FFMA.FTZ R47, R48.reuse, UR6, R47 ;  /* 0x00000006302f7c23 */ /* 0x040fe2000801002f */
[----:B------:R-:W-:Y:S01]  /*6ac0*/  ISETP.GE.AND P2, PT, R15, R130, PT ;  /* 0x000000820f00720c */ /* 0x000fe20003f46270 */
[----:B------:R-:W-:Y:S01]  /*6ad0*/  FFMA.FTZ R5, R48, UR6, R5 ;  /* 0x0000000630057c23 */ /* 0x000fe20008010005 */
[----:B------:R-:W-:Y:S02]  /*6ae0*/  ISETP.GE.AND P6, PT, R33, R128, PT ;  /* 0x000000802100720c */ /* 0x000fe40003fc6270 */
[----:B------:R-:W-:Y:S01]  /*6af0*/  FSEL R58, R50, -INF , !P0 ;  /* 0xff800000323a7808 */ /* 0x000fe20004000000 */
[----:B------:R1:W3:Y:S01]  /*6b00*/  MUFU.TANH R15, R31 ;  /* 0x0000001f000f7308 */ /* 0x0002e20000002400 */
[----:B------:R-:W-:-:S02]  /*6b10*/  FSEL R33, R55, -INF , !P3 ;  /* 0xff80000037217808 */ /* 0x000fc40005800000 */
[----:B------:R-:W-:Y:S02]  /*6b20*/  I2FP.F32.S32 R50, R17 ;  /* 0x0000001100327245 */ /* 0x000fe40000201400 */
[----:B------:R-:W-:Y:S01]  /*6b30*/  ISETP.GE.AND P3, PT, R19, R130, PT ;  /* 0x000000821300720c */ /* 0x000fe20003f66270 */
[----:B------:R-:W-:Y:S01]  /*6b40*/  VIADD R19, R3, 0xe0 ;  /* 0x000000e003137836 */ /* 0x000fe20000000000 */
[-C--:B------:R-:W-:Y:S01]  /*6b50*/  ISETP.GE.AND P0, PT, R17, R128.reuse, PT ;  /* 0x000000801100720c */ /* 0x080fe20003f06270 */
[----:B------:R4:W3:Y:S01]  /*6b60*/  MUFU.TANH R49, R21 ;  /* 0x0000001500317308 */ /* 0x0008e20000002400 */
[C---:B------:R-:W-:Y:S01]  /*6b70*/  FFMA.FTZ R9, R50.reuse, UR6, R9 ;  /* 0x0000000632097c23 */ /* 0x040fe20008010009 */
[----:B------:R-:W-:Y:S01]  /*6b80*/  FFMA.FTZ R13, R50, UR6, R13 ;  /* 0x00000006320d7c23 */ /* 0x000fe2000801000d */
[----:B------:R-:W-:Y:S02]  /*6b90*/  FSEL R57, R5, -INF , !P6 ;  /* 0xff80000005397808 */ /* 0x000fe40007000000 */
[----:B------:R-:W-:-:S02]  /*6ba0*/  ISETP.GE.AND P6, PT, R19, R128, PT ;  /* 0x000000801300720c */ /* 0x000fc40003fc6270 */
[----:B------:R-:W-:Y:S01]  /*6bb0*/  I2FP.F32.S32 R48, R19 ;  /* 0x0000001300307245 */ /* 0x000fe20000201400 */
[----:B------:R-:W-:Y:S01]  /*6bc0*/  MUFU.TANH R42, R42 ;  /* 0x0000002a002a7308 */ /* 0x000fe20000002400 */
[----:B-1----:R-:W-:Y:S01]  /*6bd0*/  FSEL R31, R51, -INF , !P2 ;  /* 0xff800000331f7808 */ /* 0x002fe20005000000 */
[----:B------:R-:W-:Y:S01]  /*6be0*/  VIADD R51, R3, 0xe8 ;  /* 0x000000e803337836 */ /* 0x000fe20000000000 */
[----:B------:R-:W-:Y:S01]  /*6bf0*/  ISETP.GE.AND P2, PT, R17, R130, PT ;  /* 0x000000821100720c */ /* 0x000fe20003f46270 */
[----:B------:R-:W-:Y:S01]  /*6c00*/  VIADD R17, R3, 0xe1 ;  /* 0x000000e103117836 */ /* 0x000fe20000000000 */
[----:B------:R-:W-:Y:S01]  /*6c10*/  FSEL R55, R13, -INF , !P0 ;  /* 0xff8000000d377808 */ /* 0x000fe20004000000 */
[C---:B------:R-:W-:Y:S01]  /*6c20*/  FFMA.FTZ R11, R48.reuse, UR6, R11 ;  /* 0x00000006300b7c23 */ /* 0x040fe2000801000b */
[----:B------:R-:W-:Y:S01]  /*6c30*/  ISETP.GE.AND P0, PT, R51, R128, PT ;  /* 0x000000803300720c */ /* 0x000fe20003f06270 */
[----:B------:R-:W1:Y:S01]  /*6c40*/  MUFU.TANH R25, R25 ;  /* 0x0000001900197308 */ /* 0x000e620000002400 */
[----:B----4-:R-:W-:Y:S01]  /*6c50*/  FSEL R21, R47, -INF , !P4 ;  /* 0xff8000002f157808 */ /* 0x010fe20006000000 */
[----:B------:R-:W-:Y:S01]  /*6c60*/  FFMA.FTZ R14, R48, UR6, R14 ;  /* 0x00000006300e7c23 */ /* 0x000fe2000801000e */
[-C--:B------:R-:W-:Y:S01]  /*6c70*/  ISETP.GE.AND P4, PT, R19, R130.reuse, PT ;  /* 0x000000821300720c */ /* 0x080fe20003f86270 */
[----:B------:R-:W-:Y:S01]  /*6c80*/  VIADD R47, R3, 0xe9 ;  /* 0x000000e9032f7836 */ /* 0x000fe20000000000 */
[----:B------:R-:W-:Y:S01]  /*6c90*/  FSEL R19, R7, -INF , !P3 ;  /* 0xff80000007137808 */ /* 0x000fe20005800000 */
[----:B------:R-:W-:Y:S01]  /*6ca0*/  VIADD R13, R3, 0xf0 ;  /* 0x000000f0030d7836 */ /* 0x000fe20000000000 */
[C---:B------:R-:W-:Y:S01]  /*6cb0*/  ISETP.GE.AND P3, PT, R17.reuse, R130, PT ;  /* 0x000000821100720c */ /* 0x040fe20003f66270 */
[----:B------:R-:W-:Y:S01]  /*6cc0*/  MUFU.TANH R28, R28 ;  /* 0x0000001c001c7308 */ /* 0x000fe20000002400 */
[----:B------:R-:W-:-:S02]  /*6cd0*/  ISETP.GE.AND P5, PT, R17, R128, PT ;  /* 0x000000801100720c */ /* 0x000fc40003fa6270 */
[----:B------:R-:W-:Y:S02]  /*6ce0*/  I2FP.F32.S32 R5, R17 ;  /* 0x0000001100057245 */ /* 0x000fe40000201400 */
[----:B------:R-:W-:Y:S02]  /*6cf0*/  FSEL R17, R9, -INF , !P2 ;  /* 0xff80000009117808 */ /* 0x000fe40005000000 */
[----:B------:R-:W-:Y:S01]  /*6d00*/  ISETP.GE.AND P2, PT, R51, R130, PT ;  /* 0x000000823300720c */ /* 0x000fe20003f46270 */
[----:B------:R-:W4:Y:S01]  /*6d10*/  MUFU.TANH R27, R27 ;  /* 0x0000001b001b7308 */ /* 0x000f220000002400 */
[----:B------:R-:W-:Y:S01]  /*6d20*/  I2FP.F32.S32 R51, R51 ;  /* 0x0000003300337245 */ /* 0x000fe20000201400 */
[C---:B--2---:R-:W-:Y:S01]  /*6d30*/  FFMA.FTZ R9, R5.reuse, UR6, R46 ;  /* 0x0000000605097c23 */ /* 0x044fe2000801002e */
[----:B---3--:R-:W-:Y:S01]  /*6d40*/  FFMA.FTZ R15, R5, UR6, R15 ;  /* 0x00000006050f7c23 */ /* 0x008fe2000801000f */
[----:B------:R-:W-:Y:S01]  /*6d50*/  VIADD R5, R3, 0xf1 ;  /* 0x000000f103057836 */ /* 0x000fe20000000000 */
[----:B------:R-:W-:Y:S01]  /*6d60*/  FSEL R11, R11, -INF , !P4 ;  /* 0xff8000000b0b7808 */ /* 0x000fe20006000000 */
[C---:B------:R-:W-:Y:S01]  /*6d70*/  FFMA.FTZ R7, R51.reuse, UR6, R44 ;  /* 0x0000000633077c23 */ /* 0x040fe2000801002c */
[----:B------:R-:W-:Y:S01]  /*6d80*/  FFMA.FTZ R49, R51, UR6, R49 ;  /* 0x0000000633317c23 */ /* 0x000fe20008010031 */
[----:B------:R-:W-:Y:S01]  /*6d90*/  MUFU.TANH R26, R26 ;  /* 0x0000001a001a7308 */ /* 0x000fe20000002400 */
[----:B------:R-:W-:-:S02]  /*6da0*/  FSEL R54, R14, -INF , !P6 ;  /* 0xff8000000e367808 */ /* 0x000fc40007000000 */
[C---:B------:R-:W-:Y:S02]  /*6db0*/  ISETP.GE.AND P4, PT, R47.reuse, R130, PT ;  /* 0x000000822f00720c */ /* 0x040fe40003f86270 */
[----:B------:R-:W-:Y:S02]  /*6dc0*/  ISETP.GE.AND P6, PT, R47, R128, PT ;  /* 0x000000802f00720c */ /* 0x000fe40003fc6270 */
[----:B------:R-:W-:Y:S01]  /*6dd0*/  I2FP.F32.S32 R47, R47 ;  /* 0x0000002f002f7245 */ /* 0x000fe20000201400 */
[----:B------:R-:W2:Y:S01]  /*6de0*/  MUFU.TANH R29, R29 ;  /* 0x0000001d001d7308 */ /* 0x000ea20000002400 */
[----:B------:R-:W-:Y:S02]  /*6df0*/  I2FP.F32.S32 R12, R5 ;  /* 0x00000005000c7245 */ /* 0x000fe40000201400 */
[----:B------:R-:W-:Y:S02]  /*6e00*/  FSEL R9, R9, -INF , !P3 ;  /* 0xff80000009097808 */ /* 0x000fe40005800000 */
[----:B------:R-:W-:Y:S01]  /*6e10*/  FSEL R53, R15, -INF , !P5 ;  /* 0xff8000000f357808 */ /* 0x000fe20006800000 */
[C---:B-1----:R-:W-:Y:S01]  /*6e20*/  FFMA.FTZ R25, R12.reuse, UR6, R25 ;  /* 0x000000060c197c23 */ /* 0x042fe20008010019 */
[----:B------:R-:W-:Y:S01]  /*6e30*/  FSEL R7, R7, -INF , !P2 ;  /* 0xff80000007077808 */ /* 0x000fe20005000000 */
[----:B------:R-:W1:Y:S01]  /*6e40*/  MUFU.TANH R24, R24 ;  /* 0x0000001800187308 */ /* 0x000e620000002400 */
[----:B------:R-:W-:Y:S01]  /*6e50*/  FSEL R52, R49, -INF , !P0 ;  /* 0xff80000031347808 */ /* 0x000fe20004000000 */
[----:B----4-:R-:W-:Y:S01]  /*6e60*/  FFMA.FTZ R27, R12, UR6, R27 ;  /* 0x000000060c1b7c23 */ /* 0x010fe2000801001b */
[----:B------:R-:W-:-:S02]  /*6e70*/  ISETP.GE.AND P3, PT, R13, R130, PT ;  /* 0x000000820d00720c */ /* 0x000fc40003f66270 */
[----:B------:R-:W-:Y:S02]  /*6e80*/  ISETP.GE.AND P5, PT, R13, R128, PT ;  /* 0x000000800d00720c */ /* 0x000fe40003fa6270 */
[C---:B------:R-:W-:Y:S01]  /*6e90*/  ISETP.GE.AND P2, PT, R5.reuse, R130, PT ;  /* 0x000000820500720c */ /* 0x040fe20003f46270 */
[----:B------:R-:W-:Y:S01]  /*6ea0*/  MUFU.TANH R22, R22 ;  /* 0x0000001600167308 */ /* 0x000fe20000002400 */
[----:B------:R-:W-:Y:S01]  /*6eb0*/  BAR.SYNC.DEFER_BLOCKING 0x0 ;  /* 0x0000000000007b1d */ /* 0x000fe20000010000 */
[-C--:B------:R-:W-:Y:S01]  /*6ec0*/  ISETP.GE.AND P0, PT, R5, R128.reuse, PT ;  /* 0x000000800500720c */ /* 0x080fe20003f06270 */
[C---:B------:R-:W-:Y:S01]  /*6ed0*/  FFMA.FTZ R5, R47.reuse, UR6, R42 ;  /* 0x000000062f057c23 */ /* 0x040fe2000801002a */
[----:B------:R-:W-:Y:S01]  /*6ee0*/  I2FP.F32.S32 R13, R13 ;  /* 0x0000000d000d7245 */ /* 0x000fe20000201400 */
[----:B--2---:R-:W-:Y:S01]  /*6ef0*/  FFMA.FTZ R29, R47, UR6, R29 ;  /* 0x000000062f1d7c23 */ /* 0x004fe2000801001d */
[----:B------:R-:W-:Y:S02]  /*6f00*/  I2FP.F32.S32 R12, R3 ;  /* 0x00000003000c7245 */ /* 0x000fe40000201400 */
[----:B------:R-:W2:Y:S01]  /*6f10*/  MUFU.TANH R23, R23 ;  /* 0x0000001700177308 */ /* 0x000ea20000002400 */
[C---:B------:R-:W-:Y:S01]  /*6f20*/  FFMA.FTZ R28, R13.reuse, UR6, R28 ;  /* 0x000000060d1c7c23 */ /* 0x040fe2000801001c */
[----:B------:R-:W-:Y:S01]  /*6f30*/  FFMA.FTZ R26, R13, UR6, R26 ;  /* 0x000000060d1a7c23 */ /* 0x000fe2000801001a */
[----:B------:R-:W-:Y:S01]  /*6f40*/  FSEL R5, R5, -INF , !P4 ;  /* 0xff80000005057808 */ /* 0x000fe20006000000 */
[C---:B------:R-:W-:Y:S01]  /*6f50*/  VIADD R13, R3.reuse, 0xf8 ;  /* 0x000000f8030d7836 */ /* 0x040fe20000000000 */
[C---:B------:R-:W-:Y:S01]  /*6f60*/  ISETP.GE.AND P4, PT, R3.reuse, R128, PT ;  /* 0x000000800300720c */ /* 0x040fe20003f86270 */
[----:B------:R-:W-:Y:S01]  /*6f70*/  VIADD R3, R3, 0xf9 ;  /* 0x000000f903037836 */ /* 0x000fe20000000000 */
[----:B------:R-:W-:Y:S01]  /*6f80*/  FSEL R49, R25, -INF , !P0 ;  /* 0xff80000019317808 */ /* 0x000fe20004000000 */
[----:B------:R-:W3:Y:S01]  /*6f90*/  MUFU.TANH R2, R2 ;  /* 0x0000000200027308 */ /* 0x000ee20000002400 */
[----:B------:R-:W-:Y:S01]  /*6fa0*/  PLOP3.LUT P0, PT, PT, PT, UP0, 0x80, 0x0 ;  /* 0x000000000000781c */ /* 0x000fe20003f0f008 */
[----:B------:R-:W-:Y:S01]  /*6fb0*/  FFMA.FTZ R12, R12, UR6, R141 ;  /* 0x000000060c0c7c23 */ /* 0x000fe2000801008d */
        /* <DEDUP_REMOVED lines=8> */
[----:B------:R-:W-:Y:S02]  /*7040*/  I2FP.F32.S32 R13, R13 ;  /* 0x0000000d000d7245 */ /* 0x000fe40000201400 */
[----:B------:R-:W-:Y:S02]  /*7050*/  I2FP.F32.S32 R3, R3 ;  /* 0x0000000300037245 */ /* 0x000fe40000201400 */
[----:B------:R-:W-:Y:S01]  /*7060*/  FSEL R42, R12, -INF , !P4 ;  /* 0xff8000000c2a7808 */ /* 0x000fe20006000000 */
[C---:B-1----:R-:W-:Y:S01]  /*7070*/  FFMA.FTZ R24, R13.reuse, UR6, R24 ;  /* 0x000000060d187c23 */ /* 0x042fe20008010018 */
[----:B--2---:R-:W-:Y:S01]  /*7080*/  FFMA.FTZ R23, R13, UR6, R23 ;  /* 0x000000060d177c23 */ /* 0x004fe20008010017 */
[C---:B------:R-:W-:Y:S01]  /*7090*/  FFMA.FTZ R22, R3.reuse, UR6, R22 ;  /* 0x0000000603167c23 */ /* 0x040fe20008010016 */
[----:B---3--:R-:W-:-:S02]  /*70a0*/  FFMA.FTZ R2, R3, UR6, R2 ;  /* 0x0000000603027c23 */ /* 0x008fc40008010002 */
        /* <DEDUP_REMOVED lines=8> */
[----:B------:R-:W-:-:S05]  /*7130*/  IABS R14, UR5 ;  /* 0x00000005000e7c13 */ /* 0x000fca0008000000 */
        /* <DEDUP_REMOVED lines=17> */
[----:B------:R-:W-:Y:S02]  /*7250*/  LOP3.LUT R12, R3, UR5, RZ, 0x3c, !PT ;  /* 0x00000005030c7c12 */ /* 0x000fe4000f8e3cff */
[C---:B------:R-:W-:Y:S02]  /*7260*/  ISETP.GT.U32.AND P2, PT, R2.reuse, R15, PT ;  /* 0x0000000f0200720c */ /* 0x040fe40003f44070 */
[----:B------:R-:W-:Y:S02]  /*7270*/  ISETP.GT.U32.AND P3, PT, R2, R13, PT ;  /* 0x0000000d0200720c */ /* 0x000fe40003f64070 */
[----:B------:R-:W-:Y:S02]  /*7280*/  ISETP.GE.AND P4, PT, R12, RZ, PT ;  /* 0x000000ff0c00720c */ /* 0x000fe40003f86270 */
[----:B------:R-:W-:-:S07]  /*7290*/  LOP3.LUT R12, RZ, R3, RZ, 0x33, !PT ;  /* 0x00000003ff0c7212 */ /* 0x000fce00078e33ff */
[----:B------:R-:W-:Y:S02]  /*72a0*/  @!P2 IMAD.IADD R15, R15, 0x1, -R2 ;  /* 0x000000010f0fa824 */ /* 0x000fe400078e0a02 */
[-C--:B------:R-:W-:Y:S01]  /*72b0*/  @!P3 IADD3 R13, R13, -R2.reuse, RZ ;  /* 0x800000020d0db210 */ /* 0x080fe20007ffe0ff */
[----:B------:R-:W-:Y:S01]  /*72c0*/  @!P2 VIADD R23, R23, 0x1 ;  /* 0x000000011717a836 */ /* 0x000fe20000000000 */
[----:B------:R-:W-:Y:S02]  /*72d0*/  @!P3 IADD3 R22, R22, 0x1, RZ ;  /* 0x000000011616b810 */ /* 0x000fe40007ffe0ff */
[-C--:B------:R-:W-:Y:S02]  /*72e0*/  ISETP.GE.U32.AND P6, PT, R15, R2.reuse, PT ;  /* 0x000000020f00720c */ /* 0x080fe40003fc6070 */
[----:B------:R-:W-:Y:S02]  /*72f0*/  ISETP.GE.U32.AND P5, PT, R13, R2, PT ;  /* 0x000000020d00720c */ /* 0x000fe40003fa6070 */
[C---:B------:R-:W-:Y:S01]  /*7300*/  LOP3.LUT R2, R3.reuse, UR4, RZ, 0x3c, !PT ;  /* 0x0000000403027c12 */ /* 0x040fe2000f8e3cff */
[----:B------:R-:W-:Y:S01]  /*7310*/  ULDC.64 UR4, c[0x0][0x230] ;  /* 0x00008c0000047ab9 */ /* 0x000fe20000000a00 */
[----:B------:R-:W-:-:S02]  /*7320*/  ISETP.NE.AND P3, PT, R3, RZ, PT ;  /* 0x000000ff0300720c */ /* 0x000fc40003f65270 */
[----:B------:R-:W-:-:S05]  /*7330*/  ISETP.GE.AND P2, PT, R2, RZ, PT ;  /* 0x000000ff0200720c */ /* 0x000fca0003f46270 */
[----:B------:R-:W-:Y:S02]  /*7340*/  @P6 VIADD R23, R23, 0x1 ;  /* 0x0000000117176836 */ /* 0x000fe40000000000 */
[----:B------:R-:W-:Y:S02]  /*7350*/  @P5 IADD3 R22, R22, 0x1, RZ ;  /* 0x0000000116165810 */ /* 0x000fe40007ffe0ff */
[----:B------:R-:W-:-:S04]  /*7360*/  @!P4 IMAD.MOV R23, RZ, RZ, -R23 ;  /* 0x000000ffff17c224 */ /* 0x000fc800078e0a17 */
[----:B------:R-:W-:Y:S02]  /*7370*/  @!P2 IADD3 R22, -R22, RZ, RZ ;  /* 0x000000ff1616a210 */ /* 0x000fe40007ffe1ff */
        /* <DEDUP_REMOVED lines=9> */
[----:B------:R-:W-:-:S04]  /*7410*/  IMAD R3, R3, UR12, RZ ;  /* 0x0000000c03037c24 */ /* 0x000fc8000f8e02ff */
[C---:B------:R-:W-:Y:S01]  /*7420*/  IMAD R3, R12.reuse, UR13, R3 ;  /* 0x0000000d0c037c24 */ /* 0x040fe2000f8e0203 */
[----:B--2---:R-:W-:Y:S01]  /*7430*/  IADD3 R2, -R15, R2, RZ ;  /* 0x000000020f027210 */ /* 0x004fe20007ffe1ff */
[----:B------:R-:W-:-:S03]  /*7440*/  IMAD.WIDE.U32 R14, R12, UR12, RZ ;  /* 0x0000000c0c0e7c25 */ /* 0x000fc6000f8e00ff */
[----:B------:R-:W-:Y:S01]  /*7450*/  SHF.R.S32.HI R13, RZ, 0x1f, R2 ;  /* 0x0000001fff0d7819 */ /* 0x000fe20000011402 */
[----:B------:R-:W-:-:S04]  /*7460*/  IMAD.IADD R15, R15, 0x1, R3 ;  /* 0x000000010f0f7824 */ /* 0x000fc800078e0203 */
[----:B------:R-:W-:-:S04]  /*7470*/  IMAD R13, R13, UR4, RZ ;  /* 0x000000040d0d7c24 */ /* 0x000fc8000f8e02ff */
[C---:B------:R-:W-:Y:S02]  /*7480*/  IMAD R13, R2.reuse, UR5, R13 ;  /* 0x00000005020d7c24 */ /* 0x040fe4000f8e020d */
[----:B------:R-:W-:-:S04]  /*7490*/  IMAD.WIDE.U32 R2, R2, UR4, R14 ;  /* 0x0000000402027c25 */ /* 0x000fc8000f8e000e */
[----:B------:R-:W-:Y:S01]  /*74a0*/  IMAD.MOV.U32 R107, RZ, RZ, R2 ;  /* 0x000000ffff6b7224 */ /* 0x000fe200078e0002 */
[----:B------:R-:W-:Y:S01]  /*74b0*/  IADD3 R66, R3, R13, RZ ;  /* 0x0000000d03427210 */ /* 0x000fe20007ffe0ff */
[----:B------:R-:W-:Y:S06]  /*74c0*/  BRA `(.L_x_1767) ;  /* 0x0000000000107947 */ /* 0x000fec0003800000 */
.L_x_1766:
[----:B------:R-:W-:-:S04]  /*74d0*/  ULEA UR4, -UR12, URZ, 0x8 ;  /* 0x0000003f0c047291 */ /* 0x000fc8000f8e413f */
[----:B------:R-:W-:Y:S02]  /*74e0*/  USHF.R.S32.HI UR5, URZ, 0x1f, UR4 ;  /* 0x0000001f3f057899 */ /* 0x000fe40008011404 */
[----:B------:R-:W-:-:S04]  /*74f0*/  MOV R107, UR4 ;  /* 0x00000004006b7c02 */ /* 0x000fc80008000f00 */
[----:B------:R-:W-:-:S07]  /*7500*/  MOV R66, UR5 ;  /* 0x0000000500427c02 */ /* 0x000fce0008000f00 */
.L_x_1767:
        /* <DEDUP_REMOVED lines=10> */
[----:B------:R-:W1:Y:S01]  /*75b0*/  @!P2 LDC.64 R26, c[0x0][0x218] ;  /* 0x00008600ff1aab82 */ /* 0x000e620000000a00 */
[-C--:B------:R-:W-:Y:S01]  /*75c0*/  @!P2 LEA R46, P3, R13, R178.reuse, 0x7 ;  /* 0x000000b20d2ea211 */ /* 0x080fe200078638ff */
[----:B------:R-:W-:Y:S01]  /*75d0*/  VOTEU.ALL UP0, P2 ;  /* 0x00000000003f7886 */ /* 0x000fe20001000000 */
[----:B------:R-:W-:Y:S01]  /*75e0*/  @!P2 LEA R64, P4, R15, R178, 0x6 ;  /* 0x000000b20f40a211 */ /* 0x000fe200078830ff */
[----:B------:R-:W-:Y:S01]  /*75f0*/  IMAD.U32 R228, RZ, RZ, UR12 ;  /* 0x0000000cffe47e24 */ /* 0x000fe2000f8e00ff */
[-C--:B------:R-:W-:Y:S01]  /*7600*/  @!P2 LEA.HI.X R44, R3, R179.reuse, R44, 0x7, P3 ;  /* 0x000000b3032ca211 */ /* 0x080fe200018f3c2c */
[----:B------:R-:W-:Y:S01]  /*7610*/  @!P2 IMAD.WIDE.U32 R2, R2, 0x60, R178 ;  /* 0x000000600202a825 */ /* 0x000fe200078e00b2 */
[----:B------:R-:W-:Y:S01]  /*7620*/  @!UP0 UIMAD UR4, UR13, 0x60, URZ ;  /* 0x000000600d0488a4 */ /* 0x000fe2000f8e023f */
[----:B------:R-:W2:Y:S01]  /*7630*/  @!P2 LDC.64 R28, c[0x0][0x218] ;  /* 0x00008600ff1cab82 */ /* 0x000ea20000000a00 */
[----:B------:R-:W-:Y:S01]  /*7640*/  @!P2 LEA.HI.X R62, R12, R179, R62, 0x6, P4 ;  /* 0x000000b30c3ea211 */ /* 0x000fe200020f343e */
[----:B------:R-:W-:Y:S01]  /*7650*/  @!P2 IMAD.WIDE.U32 R228, R228, 0xa0, R178 ;  /* 0x000000a0e4e4a825 */ /* 0x000fe200078e00b2 */
[C---:B------:R-:W-:Y:S01]  /*7660*/  @!P2 IADD3 R131, P3, R107.reuse, R2, RZ ;  /* 0x000000026b83a210 */ /* 0x040fe20007f7e0ff */
[----:B------:R-:W-:Y:S01]  /*7670*/  @!UP0 UIMAD UR5, UR13, 0xa0, URZ ;  /* 0x000000a00d0588a4 */ /* 0x000fe2000f8e023f */
[C---:B------:R-:W-:Y:S01]  /*7680*/  @!P2 IADD3 R119, P5, R107.reuse, R178, RZ ;  /* 0x000000b26b77a210 */ /* 0x040fe20007fbe0ff */
[----:B------:R-:W-:Y:S01]  /*7690*/  IMAD.U32 R142, RZ, RZ, UR12 ;  /* 0x0000000cff8e7e24 */ /* 0x000fe2000f8e00ff */
[----:B------:R-:W-:Y:S01]  /*76a0*/  @!P2 IADD3.X R72, R66, UR4, R3, P3, !PT ;  /* 0x000000044248ac10 */ /* 0x000fe20009ffe403 */
[----:B------:R-:W3:Y:S01]  /*76b0*/  @!P2 LDC.64 R24, c[0x0][0x218] ;  /* 0x00008600ff18ab82 */ /* 0x000ee20000000a00 */
[C-C-:B------:R-:W-:Y:S01]  /*76c0*/  @!P2 IADD3 R125, P4, P3, R107.reuse, UR15, R178.reuse ;  /* 0x0000000f6b7dac10 */ /* 0x140fe2000fb9e0b2 */
[----:B------:R-:W-:Y:S01]  /*76d0*/  @!P2 IMAD.WIDE.U32 R142, R142, 0xc0, R178 ;  /* 0x000000c08e8ea825 */ /* 0x000fe200078e00b2 */
[----:B------:R-:W-:Y:S01]  /*76e0*/  @!UP0 UIMAD UR4, UR13, 0xc0, URZ ;  /* 0x000000c00d0488a4 */ /* 0x000fe2000f8e023f */
[----:B------:R4:W-:Y:S01]  /*76f0*/  @P2 STS [R157+0x1000], RZ ;  /* 0x001000ff9d002388 */ /* 0x0009e20000000800 */
[C-C-:B------:R-:W-:Y:S01]  /*7700*/  @!P2 IADD3.X R70, R66.reuse, UR14, R179.reuse, P4, P3 ;  /* 0x0000000e4246ac10 */ /* 0x140fe2000a7e64b3 */
[C---:B------:R-:W-:Y:S01]  /*7710*/  @!P2 IMAD.X R68, R66.reuse, 0x1, R179, P5 ;  /* 0x000000014244a824 */ /* 0x040fe200028e06b3 */
[----:B------:R-:W-:Y:S01]  /*7720*/  @!P2 IADD3 R74, P4, R107, R228, RZ ;  /* 0x000000e46b4aa210 */ /* 0x000fe20007f9e0ff */
[----:B------:R-:W5:Y:S01]  /*7730*/  @!P2 LDC.64 R22, c[0x0][0x218] ;  /* 0x00008600ff16ab82 */ /* 0x000f620000000a00 */
[----:B-1----:R-:W-:Y:S01]  /*7740*/  @!P2 LEA R124, P5, R125, R26, 0x1 ;  /* 0x0000001a7d7ca211 */ /* 0x002fe200078a08ff */
[----:B------:R4:W-:Y:S01]  /*7750*/  @P2 STS [R157+0x1004], RZ ;  /* 0x001004ff9d002388 */ /* 0x0009e20000000800 */
[----:B------:R-:W-:-:S02]  /*7760*/  @!P2 IADD3.X R26, R66, UR5, R229, P4, !PT ;  /* 0x00000005421aac10 */ /* 0x000fc4000a7fe4e5 */
[C---:B------:R-:W-:Y:S01]  /*7770*/  @!P2 IADD3 R76, P3, R107.reuse, R142, RZ ;  /* 0x0000008e6b4ca210 */ /* 0x040fe20007f7e0ff */
[----:B------:R4:W-:Y:S01]  /*7780*/  @P2 STS.64 [R157+0x1008], RZ ;  /* 0x001008ff9d002388 */ /* 0x0009e20000000a00 */
[----:B------:R-:W-:Y:S01]  /*7790*/  @!P2 IADD3 R64, P4, R107, R64, RZ ;  /* 0x000000406b40a210 */ /* 0x000fe20007f9e0ff */
[----:B------:R-:W1:Y:S01]  /*77a0*/  @!P2 LDC.64 R14, c[0x0][0x218] ;  /* 0x00008600ff0eab82 */ /* 0x000e620000000a00 */
[----:B--2---:R-:W-:Y:S02]  /*77b0*/  @!P2 LEA R118, P6, R119, R28, 0x1 ;  /* 0x0000001c7776a211 */ /* 0x004fe400078c08ff */
[C---:B------:R-:W-:Y:S01]  /*77c0*/  @!P2 IADD3.X R28, R66.reuse, UR4, R143, P3, !PT ;  /* 0x00000004421cac10 */ /* 0x040fe20009ffe48f */
[----:B------:R-:W-:Y:S01]  /*77d0*/  @!P2 IMAD.X R62, R66, 0x1, R62, P4 ;  /* 0x00000001423ea824 */ /* 0x000fe200020e063e */
[----:B------:R-:W-:Y:S02]  /*77e0*/  @!P2 LEA.HI.X R125, R125, R27, R70, 0x1, P5 ;  /* 0x0000001b7d7da211 */ /* 0x000fe400028f0c46 */
[----:B------:R-:W-:Y:S01]  /*77f0*/  @!P2 IADD3 R46, P3, R107, R46, RZ ;  /* 0x0000002e6b2ea210 */ /* 0x000fe20007f7e0ff */
[----:B------:R-:W2:Y:S01]  /*7800*/  @!P2 LDC.64 R12, c[0x0][0x218] ;  /* 0x00008600ff0cab82 */ /* 0x000ea20000000a00 */
[----:B---3--:R-:W-:-:S02]  /*7810*/  @!P2 LEA R24, P5, R64, R24, 0x1 ;  /* 0x000000184018a211 */ /* 0x008fc400078a08ff */
[----:B------:R-:W-:Y:S01]  /*7820*/  @!P2 LEA.HI.X R119, R119, R29, R68, 0x1, P6 ;  /* 0x0000001d7777a211 */ /* 0x000fe200030f0c44 */
[----:B------:R-:W-:Y:S01]  /*7830*/  @!P2 IMAD.X R44, R66, 0x1, R44, P3 ;  /* 0x00000001422ca824 */ /* 0x000fe200018e062c */
[----:B------:R-:W-:-:S03]  /*7840*/  @!P2 LEA.HI.X R25, R64, R25, R62, 0x1, P5 ;  /* 0x000000194019a211 */ /* 0x000fc600028f0c3e */
[----:B------:R-:W3:Y:S01]  /*7850*/  @!P2 LDC.64 R2, c[0x0][0x218] ;  /* 0x00008600ff02ab82 */ /* 0x000ee20000000a00 */
[C---:B-----5:R-:W-:Y:S01]  /*7860*/  @!P2 LEA R22, P4, R131.reuse, R22, 0x1 ;  /* 0x000000168316a211 */ /* 0x060fe200078808ff */
[----:B------:R-:W-:Y:S01]  /*7870*/  @!PT LDS RZ, [RZ] ;  /* 0x00000000fffff984 */ /* 0x000fe20000000800 */
[----:B------:R-:W-:Y:S01]  /*7880*/  @!PT LDS RZ, [RZ] ;  /* 0x00000000fffff984 */ /* 0x000fe20000000800 */
[----:B------:R-:W-:Y:S01]  /*7890*/  @!PT LDS RZ, [RZ] ;  /* 0x00000000fffff984 */ /* 0x000fe20000000800 */
[----:B------:R4:W-:Y:S03]  /*78a0*/  @!P2 LDGSTS.E.BYPASS.LTC128B.128 [R157+0x1000], desc[UR22][R118.64] ;  /* 0x01000000769dafae */ /* 0x0009e6000b901d56 */
[----:B------:R-:W-:Y:S01]  /*78b0*/  @!P2 LEA.HI.X R23, R131, R23, R72, 0x1, P4 ;  /* 0x000000178317a211 */ /* 0x000fe200020f0c48 */
[----:B------:R4:W-:Y:S01]  /*78c0*/  @P2 STS.128 [R157+0x1800], RZ ;  /* 0x001800ff9d002388 */ /* 0x0009e20000000c00 */
[----:B-1----:R-:W-:-:S03]  /*78d0*/  @!P2 LEA R14, P5, R46, R14, 0x1 ;  /* 0x0000000e2e0ea211 */ /* 0x002fc600078a08ff */
[----:B------:R-:W-:Y:S01]  /*78e0*/  @!PT LDS RZ, [RZ] ;  /* 0x00000000fffff984 */ /* 0x000fe20000000800 */
[----:B------:R-:W-:Y:S01]  /*78f0*/  @!PT LDS RZ, [RZ] ;  /* 0x00000000fffff984 */ /* 0x000fe20000000800 */
[----:B------:R-:W-:Y:S01]  /*7900*/  @!PT LDS RZ, [RZ] ;  /* 0x00000000fffff984 */ /* 0x000fe20000000800 */
[----:B------:R4:W-:Y:S01]  /*7910*/  @!P2 LDGSTS.E.BYPASS.LTC128B.128 [R157+0x1800], desc[UR22][R124.64] ;  /* 0x018000007c9dafae */ /* 0x0009e2000b901d56 */
[----:B------:R-:W-:-:S03]  /*7920*/  @!P2 LEA.HI.X R15, R46, R15, R44, 0x1, P5 ;  /* 0x0000000f2e0fa211 */ /* 0x000fc600028f0c2c */
[----:B------:R4:W-:Y:S01]  /*7930*/  @P2 STS.128 [R157+0x2000], RZ ;  /* 0x002000ff9d002388 */ /* 0x0009e20000000c00 */
[----:B--2---:R-:W-:-:S03]  /*7940*/  @!P2 LEA R12, P4, R74, R12, 0x1 ;  /* 0x0000000c4a0ca211 */ /* 0x004fc600078808ff */
[----:B------:R-:W-:Y:S01]  /*7950*/  @!PT LDS RZ, [RZ] ;  /* 0x00000000fffff984 */ /* 0x000fe20000000800 */
[----:B------:R-:W-:Y:S01]  /*7960*/  @!PT LDS RZ, [RZ] ;  /* 0x00000000fffff984 */ /* 0x000fe20000000800 */
[----:B------:R-:W-:Y:S01]  /*7970*/  @!PT LDS RZ, [RZ] ;  /* 0x00000000fffff984 */ /* 0x000fe20000000800 */
[----:B------:R4:W-:Y:S01]  /*7980*/  @!P2 LDGSTS.E.BYPASS.LTC128B.128 [R157+0x2000], desc[UR22][R24.64] ;  /* 0x02000000189dafae */ /* 0x0009e2000b901d56 */
[----:B------:R-:W-:-:S03]  /*7990*/  @!P2 LEA.HI.X R13, R74, R13, R26, 0x1, P4 ;  /* 0x0000000d4a0da211 */ /* 0x000fc600020f0c1a */
[----:B------:R4:W-:Y:S01]  /*79a0*/  @P2 STS.128 [R157+0x2800], RZ ;  /* 0x002800ff9d002388 */ /* 0x0009e20000000c00 */
[----:B---3--:R-:W-:-:S03]  /*79b0*/  @!P2 LEA R2, P3, R76, R2, 0x1 ;  /* 0x000000024c02a211 */ /* 0x008fc600078608ff */
        /* <DEDUP_REMOVED lines=24> */
[----:B------:R-:W-:Y:S02]  /*7b40*/  ULDC.64 UR4, c[0x0][0x218] ;  /* 0x0000860000047ab9 */ /* 0x000fe40000000a00 */
        /* <DEDUP_REMOVED lines=9> */
.L_x_1769:
[----:B------:R-:W-:Y:S05]  /*7be0*/  BSYNC B0 ;  /* 0x0000000000007941 */ /* 0x000fea0003800000 */
.L_x_1768:
[----:B------:R-:W0:Y:S01]  /*7bf0*/  LDGDEPBAR ;  /* 0x00000000000079af */ /* 0x000e220000000000 */
[----:B------:R-:W-:-:S04]  /*7c00*/  IADD3 R178, P2, R107, R178, RZ ;  /* 0x000000b26bb27210 */ /* 0x000fc80007f5e0ff */
[----:B------:R-:W-:-:S09]  /*7c10*/  IADD3.X R179, R66, R179, RZ, P2, !PT ;  /* 0x000000b342b37210 */ /* 0x000fd200017fe4ff */
.L_x_1765:
[----:B----4-:R-:W-:Y:S01]  /*7c20*/  FMNMX.FTZ R2, R105, R87, !PT ;  /* 0x0000005769027209 */ /* 0x010fe20007810000 */
[----:B------:R-:W-:Y:S01]  /*7c30*/  ULDC UR19, c[0x0][0x2ec] ;  /* 0x0000bb0000137ab9 */ /* 0x000fe20000000800 */
[----:B------:R-:W2:Y:S01]  /*7c40*/  S2UR UR4, SR_CgaCtaId ;  /* 0x00000000000479c3 */ /* 0x000ea20000008800 */
[----:B------:R-:W-:Y:S01]  /*7c50*/  UMOV UR5, 0x400 ;  /* 0x0000040000057882 */ /* 0x000fe20000000000 */
[----:B------:R-:W-:-:S04]  /*7c60*/  FMNMX.FTZ R2, R83, R2, !PT ;  /* 0x0000000253027209 */ /* 0x000fc80007810000 */
        /* <DEDUP_REMOVED lines=8> */
[----:B------:R-:W-:Y:S01]  /*7cf0*/  LEA R177, R177, UR4, 0x1 ;  /* 0x00000004b1b17c11 */ /* 0x000fe2000f8e08ff */
[----:B------:R-:W-:Y:S01]  /*7d00*/  ULDC.64 UR4, c[0x0][0x218] ;  /* 0x0000860000047ab9 */ /* 0x000fe20000000a00 */
[----:B------:R-:W-:Y:S02]  /*7d10*/  FMNMX.FTZ R2, R155, R2, !PT ;  /* 0x000000029b027209 */ /* 0x000fe40007810000 */
[----:B------:R-:W-:Y:S01]  /*7d20*/  LEA R184, R0, R177, 0x1 ;  /* 0x000000b100b87211 */ /* 0x000fe200078e08ff */
[----:B-1----:R-:W-:Y:S01]  /*7d30*/  LDSM.16.MT88.4 R12, [R177+0x5000] ;  /* 0x00500000b10c783b */ /* 0x002fe20000004200 */
        /* <DEDUP_REMOVED lines=55> */
[----:B-1----:R-:W-:Y:S02]  /*80b0*/  FMNMX.FTZ R2, R3, R2, !PT ;  /* 0x0000000203027209 */ /* 0x002fe40007810000 */
[----:B------:R-:W-:-:S03]  /*80c0*/  FMNMX.FTZ R3, R42, R36, !PT ;  /* 0x000000242a037209 */ /* 0x000fc60007810000 */
[----:B------:R-:W1:Y:S01]  /*80d0*/  SHFL.BFLY PT, R131, R2, 0x1, 0x1f ;  /* 0x0c201f0002837f89 */ /* 0x000e6200000e0000 */
[----:B------:R-:W-:-:S04]  /*80e0*/  FMNMX.FTZ R3, R30, R3, !PT ;  /* 0x000000031e037209 */ /* 0x000fc80007810000 */
[----:B------:R-:W-:-:S04]  /*80f0*/  FMNMX.FTZ R3, R40, R3, !PT ;  /* 0x0000000328037209 */ /* 0x000fc80007810000 */
[----:B------:R-:W-:-:S04]  /*8100*/  FMNMX.FTZ R3, R38, R3, !PT ;  /* 0x0000000326037209 */ /* 0x000fc80007810000 */
[----:B------:R-:W-:-:S04]  /*8110*/  FMNMX.FTZ R3, R34, R3, !PT ;  /* 0x0000000322037209 */ /* 0x000fc80007810000 */
[----:B------:R-:W-:-:S04]  /*8120*/  FMNMX.FTZ R3, R20, R3, !PT ;  /* 0x0000000314037209 */ /* 0x000fc80007810000 */
[----:B------:R-:W-:Y:S02]  /*8130*/  FMNMX.FTZ R3, R16, R3, !PT ;  /* 0x0000000310037209 */ /* 0x000fe40007810000 */
[----:B-1----:R-:W-:Y:S02]  /*8140*/  FMNMX.FTZ R131, R2, R131, !PT ;  /* 0x0000008302837209 */ /* 0x002fe40007810000 */
        /* <DEDUP_REMOVED lines=79> */
[----:B------:R-:W3:Y:S01]  /*8640*/  MUFU.EX2 R125, R125 ;  /* 0x0000007d007d7308 */ /* 0x000ee20000000800 */
        /* <DEDUP_REMOVED lines=19> */
[----:B------:R-:W-:Y:S01]  /*8780*/  FADD.FTZ R161, R182, R161 ;  /* 0x000000a1b6a17221 */ /* 0x000fe20000010000 */
        /* <DEDUP_REMOVED lines=45> */
[----:B------:R-:W4:Y:S06]  /*8a60*/  SHFL.BFLY PT, R2, R3, 0x2, 0x1f ;  /* 0x0c401f0003027f89 */ /* 0x000f2c00000e0000 */
[----:B------:R-:W-:Y:S08]  /*8a70*/  MUFU.EX2 R92, R92 ;  /* 0x0000005c005c7308 */ /* 0x000ff00000000800 */
[----:B------:R-:W-:Y:S08]  /*8a80*/  MUFU.EX2 R91, R91 ;  /* 0x0000005b005b7308 */ /* 0x000ff00000000800 */
[----:B------:R-:W-:Y:S01]  /*8a90*/  MUFU.EX2 R88, R88 ;  /* 0x0000005800587308 */ /* 0x000fe20000000800 */
[----:B----4-:R-:W-:Y:S01]  /*8aa0*/  FMNMX.FTZ R2, R3, R2, !PT ;  /* 0x0000000203027209 */ /* 0x010fe20007810000 */
[----:B------:R-:W-:-:S04]  /*8ab0*/  FFMA.FTZ R3, R7, UR19, -R90 ;  /* 0x0000001307037c23 */ /* 0x000fc8000801085a */
[----:B------:R-:W4:Y:S02]  /*8ac0*/  SHFL.BFLY PT, R129, R2, 0x1, 0x1f ;  /* 0x0c201f0002817f89 */ /* 0x000f2400000e0000 */
[----:B------:R-:W-:Y:S08]  /*8ad0*/  MUFU.EX2 R89, R89 ;  /* 0x0000005900597308 */ /* 0x000ff00000000800 */
[----:B------:R-:W-:Y:S08]  /*8ae0*/  MUFU.EX2 R86, R86 ;  /* 0x0000005600567308 */ /* 0x000ff00000000800 */
[----:B------:R-:W-:Y:S01]  /*8af0*/  MUFU.EX2 R87, R87 ;  /* 0x0000005700577308 */ /* 0x000fe20000000800 */
[----:B----4-:R-:W-:Y:S01]  /*8b00*/  FMNMX.FTZ R129, R2, R129, !PT ;  /* 0x0000008102817209 */ /* 0x010fe20007810000 */
[----:B------:R-:W-:-:S06]  /*8b10*/  FFMA.FTZ R2, R5, UR19, -R90 ;  /* 0x0000001305027c23 */ /* 0x000fcc000801085a */
[----:B------:R-:W-:Y:S01]  /*8b20*/  MUFU.EX2 R84, R84 ;  /* 0x0000005400547308 */ /* 0x000fe20000000800 */
[C---:B------:R-:W-:Y:S01]  /*8b30*/  FSETP.NEU.FTZ.AND P2, PT, R129.reuse, -INF , PT ;  /* 0xff8000008100780b */ /* 0x040fe20003f5d000 */
[----:B------:R-:W-:-:S05]  /*8b40*/  FMUL.FTZ R61, R129, UR19 ;  /* 0x00000013813d7c20 */ /* 0x000fca0008410000 */
[----:B------:R-:W-:Y:S01]  /*8b50*/  FSEL R61, R61, RZ, P2 ;  /* 0x000000ff3d3d7208 */ /* 0x000fe20001000000 */
[----:B------:R-:W-:Y:S01]  /*8b60*/  MUFU.EX2 R85, R85 ;  /* 0x0000005500557308 */ /* 0x000fe20000000800 */
[----:B------:R-:W-:-:S03]  /*8b70*/  LEA R182, P2, R178, UR4, 0x1 ;  /* 0x00000004b2b67c11 */ /* 0x000fc6000f8408ff */
[--C-:B------:R-:W-:Y:S01]  /*8b80*/  FFMA.FTZ R176, R42, UR19, -R61.reuse ;  /* 0x000000132ab07c23 */ /* 0x100fe2000801083d */
[--C-:B------:R-:W-:Y:S01]  /*8b90*/  FFMA.FTZ R155, R36, UR19, -R61.reuse ;  /* 0x00000013249b7c23 */ /* 0x100fe2000801083d */
[--C-:B------:R-:W-:Y:S01]  /*8ba0*/  FFMA.FTZ R168, R30, UR19, -R61.reuse ;  /* 0x000000131ea87c23 */ /* 0x100fe2000801083d */
[--C-:B------:R-:W-:Y:S01]  /*8bb0*/  FFMA.FTZ R147, R40, UR19, -R61.reuse ;  /* 0x0000001328937c23 */ /* 0x100fe2000801083d */
[--C-:B------:R-:W-:Y:S01]  /*8bc0*/  FFMA.FTZ R144, R20, UR19, -R61.reuse ;  /* 0x0000001314907c23 */ /* 0x100fe2000801083d */
[----:B--2---:R-:W-:Y:S01]  /*8bd0*/  F2FP.F16.F32.PACK_AB R30, R153, R180 ;  /* 0x000000b4991e723e */ /* 0x004fe200000000ff */
[----:B------:R-:W-:Y:S01]  /*8be0*/  MUFU.EX2 R176, R176 ;  /* 0x000000b000b07308 */ /* 0x000fe20000000800 */
[----:B------:R-:W2:Y:S01]  /*8bf0*/  LDSM.16.MT88.4 R20, [R177+0x5400] ;  /* 0x00540000b114783b */ /* 0x000ea20000004200 */
[--C-:B------:R-:W-:Y:S01]  /*8c00*/  FFMA.FTZ R162, R38, UR19, -R61.reuse ;  /* 0x0000001326a27c23 */ /* 0x100fe2000801083d */
[--C-:B------:R-:W-:Y:S01]  /*8c10*/  FFMA.FTZ R135, R34, UR19, -R61.reuse ;  /* 0x0000001322877c23 */ /* 0x100fe2000801083d */
[--C-:B------:R-:W-:Y:S01]  /*8c20*/  FFMA.FTZ R127, R16, UR19, -R61.reuse ;  /* 0x00000013107f7c23 */ /* 0x100fe2000801083d */
[----:B------:R-:W4:Y:S01]  /*8c30*/  LDSM.16.MT88.4 R40, [R184+0x5400] ;  /* 0x00540000b828783b */ /* 0x000f220000004200 */
[--C-:B------:R-:W-:Y:S01]  /*8c40*/  FFMA.FTZ R132, R18, UR19, -R61.reuse ;  /* 0x0000001312847c23 */ /* 0x100fe2000801083d */
[--C-:B------:R-:W-:Y:S01]  /*8c50*/  FFMA.FTZ R113, R6, UR19, -R61.reuse ;  /* 0x0000001306717c23 */ /* 0x100fe2000801083d */
[----:B------:R-:W5:Y:S01]  /*8c60*/  MUFU.EX2 R155, R155 ;  /* 0x0000009b009b7308 */ /* 0x000f620000000800 */
[--C-:B------:R-:W-:Y:S01]  /*8c70*/  FFMA.FTZ R0, R4, UR19, -R61.reuse ;  /* 0x0000001304007c23 */ /* 0x100fe2000801083d */
[--C-:B------:R-:W-:Y:S01]  /*8c80*/  FFMA.FTZ R121, R10, UR19, -R61.reuse ;  /* 0x000000130a797c23 */ /* 0x100fe2000801083d */
[----:B------:R-:W4:Y:S01]  /*8c90*/  LDSM.16.MT88.4 R4, [R177+0x5800] ;  /* 0x00580000b104783b */ /* 0x000f220000004200 */
[--C-:B------:R-:W-:Y:S01]  /*8ca0*/  FFMA.FTZ R109, R8, UR19, -R61.reuse ;  /* 0x00000013086d7c23 */ /* 0x100fe2000801083d */
[--C-:B------:R-:W-:Y:S01]  /*8cb0*/  FFMA.FTZ R124, R32, UR19, -R61.reuse ;  /* 0x00000013207c7c23 */ /* 0x100fe2000801083d */
[----:B-1----:R-:W-:Y:S01]  /*8cc0*/  F2FP.F16.F32.PACK_AB R32, R143, R164 ;  /* 0x000000a48f20723e */ /* 0x002fe200000000ff */
[----:B------:R-:W1:Y:S01]  /*8cd0*/  LDSM.16.MT88.4 R36, [R184+0x5800] ;  /* 0x00580000b824783b */ /* 0x000e620000004200 */
[----:B------:R-:W-:Y:S01]  /*8ce0*/  MUFU.EX2 R168, R168 ;  /* 0x000000a800a87308 */ /* 0x000fe20000000800 */
        /* <DEDUP_REMOVED lines=31> */
[C---:B------:R-:W-:Y:S01]  /*8ee0*/  HMMA.16816.F32 R16, R28.reuse, R12, RZ ;  /* 0x0000000c1c10723c */ /* 0x040fe200000018ff */
[----:B------:R-:W-:Y:S01]  /*8ef0*/  MUFU.EX2 R144, R144 ;  /* 0x0000009000907308 */ /* 0x000fe20000000800 */
[----:B------:R-:W-:Y:S01]  /*8f00*/  FFMA.FTZ R174, R174, UR19, -R61 ;  /* 0x00000013aeae7c23 */ /* 0x000fe2000801083d */
[----:B------:R-:W-:Y:S01]  /*8f10*/  FADD.FTZ R155, R176, R155 ;  /* 0x0000009bb09b7221 */ /* 0x000fe20000010000 */
[----:B------:R-:W-:Y:S01]  /*8f20*/  FADD.FTZ R180, R180, R161 ;  /* 0x000000a1b4b47221 */ /* 0x000fe20000010000 */
[----:B------:R-:W-:Y:S01]  /*8f30*/  FFMA.FTZ R166, R166, UR19, -R61 ;  /* 0x00000013a6a67c23 */ /* 0x000fe2000801083d */
[C---:B------:R-:W-:Y:S01]  /*8f40*/  HMMA.16816.F32 R12, R28.reuse, R14, RZ ;  /* 0x0000000e1c0c723c */ /* 0x040fe200000018ff */
[----:B------:R-:W-:Y:S01]  /*8f50*/  FADD.FTZ R168, R168, R155 ;  /* 0x0000009ba8a87221 */ /* 0x000fe20000010000 */
[----:B------:R-:W-:Y:S01]  /*8f60*/  FADD.FTZ R153, R153, R180 ;  /* 0x000000b499997221 */ /* 0x000fe20000010000 */
[----:B------:R-:W3:Y:S01]  /*8f70*/  MUFU.EX2 R127, R127 ;  /* 0x0000007f007f7308 */ /* 0x000ee20000000800 */
[----:B-----5:R-:W-:Y:S01]  /*8f80*/  F2FP.F16.F32.PACK_AB R33, R135, R162 ;  /* 0x000000a28721723e */ /* 0x020fe200000000ff */
[----:B------:R-:W-:Y:S01]  /*8f90*/  FFMA.FTZ R160, R160, UR19, -R61 ;  /* 0x00000013a0a07c23 */ /* 0x000fe2000801083d */
[C---:B------:R-:W-:Y:S01]  /*8fa0*/  HMMA.16816.F32 R8, R28.reuse, R24, RZ ;  /* 0x000000181c08723c */ /* 0x040fe200000018ff */
[----:B------:R-:W-:Y:S01]  /*8fb0*/  FADD.FTZ R164, R164, R153 ;  /* 0x00000099a4a47221 */ /* 0x000fe20000010000 */
[--C-:B------:R-:W-:Y:S01]  /*8fc0*/  FFMA.FTZ R154, R154, UR19, -R61.reuse ;  /* 0x000000139a9a7c23 */ /* 0x100fe2000801083d */
[--C-:B------:R-:W-:Y:S01]  /*8fd0*/  FFMA.FTZ R104, R104, UR19, -R61.reuse ;  /* 0x0000001368687c23 */ /* 0x100fe2000801083d */
[--C-:B------:R-:W-:Y:S01]  /*8fe0*/  FFMA.FTZ R96, R96, UR19, -R61.reuse ;  /* 0x0000001360607c23 */ /* 0x100fe2000801083d */
[----:B------:R-:W-:Y:S01]  /*8ff0*/  MUFU.EX2 R132, R132 ;  /* 0x0000008400847308 */ /* 0x000fe20000000800 */
[----:B------:R-:W-:Y:S01]  /*9000*/  HMMA.16816.F32 R28, R28, R26, RZ ;  /* 0x0000001a1c1c723c */ /* 0x000fe200000018ff */
[----:B------:R-:W5:Y:S01]  /*9010*/  LDSM.16.MT88.4 R24, [R177+0x5c00] ;  /* 0x005c0000b118783b */ /* 0x000f620000004200 */
[----:B------:R-:W-:Y:S01]  /*9020*/  FADD.FTZ R143, R143, R164 ;  /* 0x000000a48f8f7221 */ /* 0x000fe20000010000 */
[--C-:B------:R-:W-:Y:S01]  /*9030*/  FFMA.FTZ R102, R102, UR19, -R61.reuse ;  /* 0x0000001366667c23 */ /* 0x100fe2000801083d */
[--C-:B------:R-:W-:Y:S01]  /*9040*/  FFMA.FTZ R94, R94, UR19, -R61.reuse ;  /* 0x000000135e5e7c23 */ /* 0x100fe2000801083d */
[----:B------:R-:W-:Y:S01]  /*9050*/  FFMA.FTZ R58, R58, UR19, -R61 ;  /* 0x000000133a3a7c23 */ /* 0x000fe2000801083d */
[----:B------:R-:W-:Y:S01]  /*9060*/  FADD.FTZ R142, R142, R143 ;  /* 0x0000008f8e8e7221 */ /* 0x000fe20000010000 */
        /* <DEDUP_REMOVED lines=8> */
[----:B------:R-:W-:Y:S01]  /*90f0*/  MUFU.EX2 R113, R113 ;  /* 0x0000007100717308 */ /* 0x000fe20000000800 */
[C---:B--2---:R-:W-:Y:S01]  /*9100*/  HMMA.16816.F32 R16, R32.reuse, R20, R16 ;  /* 0x000000142010723c */ /* 0x044fe20000001810 */
[--C-:B------:R-:W-:Y:S01]  /*9110*/  FFMA.FTZ R52, R52, UR19, -R61.reuse ;  /* 0x0000001334347c23 */ /* 0x100fe2000801083d */
[--C-:B------:R-:W-:Y:S01]  /*9120*/  FFMA.FTZ R51, R51, UR19, -R61.reuse ;  /* 0x0000001333337c23 */ /* 0x100fe2000801083d */
[----:B------:R-:W-:Y:S01]  /*9130*/  FFMA.FTZ R153, R59, UR19, -R90 ;  /* 0x000000133b997c23 */ /* 0x000fe2000801085a */
[--C-:B------:R-:W-:Y:S01]  /*9140*/  FFMA.FTZ R50, R50, UR19, -R61.reuse ;  /* 0x0000001332327c23 */ /* 0x100fe2000801083d */
[----:B------:R-:W-:Y:S01]  /*9150*/  FFMA.FTZ R155, R47, UR19, -R61 ;  /* 0x000000132f9b7c23 */ /* 0x000fe2000801083d */
[----:B------:R-:W-:Y:S01]  /*9160*/  HMMA.16816.F32 R12, R32, R22, R12 ;  /* 0x00000016200c723c */ /* 0x000fe2000000180c */
[----:B------:R-:W2:Y:S01]  /*9170*/  MUFU.EX2 R0, R0 ;  /* 0x0000000000007308 */ /* 0x000ea20000000800 */
[----:B------:R-:W-:Y:S01]  /*9180*/  F2FP.F16.F32.PACK_AB R20, R119, R134 ;  /* 0x000000867714723e */ /* 0x000fe200000000ff */
[----:B------:R-:W-:Y:S01]  /*9190*/  FADD.FTZ R134, R134, R125 ;  /* 0x0000007d86867221 */ /* 0x000fe20000010000 */
[----:B----4-:R-:W-:-:S02]  /*91a0*/  F2FP.F16.F32.PACK_AB R21, R121, R132 ;  /* 0x000000847915723e */ /* 0x010fc400000000ff */
[C---:B------:R-:W-:Y:S01]  /*91b0*/  HMMA.16816.F32 R8, R32.reuse, R40, R8 ;  /* 0x000000282008723c */ /* 0x040fe20000001808 */
[----:B------:R-:W-:Y:S01]  /*91c0*/  F2FP.F16.F32.PACK_AB R22, R107, R122 ;  /* 0x0000007a6b16723e */ /* 0x000fe200000000ff */
[----:B------:R-:W-:Y:S01]  /*91d0*/  FADD.FTZ R119, R119, R134 ;  /* 0x0000008677777221 */ /* 0x000fe20000010000 */
[----:B------:R-:W-:Y:S01]  /*91e0*/  MUFU.EX2 R109, R109 ;  /* 0x0000006d006d7308 */ /* 0x000fe20000000800 */
[----:B------:R-:W-:Y:S02]  /*91f0*/  LEA.HI.X R183, R178, UR5, R179, 0x1, P2 ;  /* 0x00000005b2b77c11 */ /* 0x000fe400090f0cb3 */
[----:B------:R-:W-:Y:S01]  /*9200*/  HMMA.16816.F32 R28, R32, R42, R28 ;  /* 0x0000002a201c723c */ /* 0x000fe2000000181c */
[----:B------:R-:W3:Y:S01]  /*9210*/  LDSM.16.MT88.4 R32, [R184+0x5c00] ;  /* 0x005c0000b820783b */ /* 0x000ee20000004200 */
[----:B------:R-:W-:-:S03]  /*9220*/  FADD.FTZ R122, R122, R119 ;  /* 0x000000777a7a7221 */ /* 0x000fc60000010000 */
[----:B------:R-:W4:Y:S01]  /*9230*/  MUFU.EX2 R124, R124 ;  /* 0x0000007c007c7308 */ /* 0x000f220000000800 */
[----:B--2---:R-:W-:Y:S01]  /*9240*/  F2FP.F16.F32.PACK_AB R23, R0, R113 ;  /* 0x000000710017723e */ /* 0x004fe200000000ff */
[----:B------:R-:W-:Y:S01]  /*9250*/  LDSM.16.MT88.4 R40, [R184+0x6000] ;  /* 0x00600000b828783b */ /* 0x000fe20000004200 */
[----:B------:R-:W-:-:S05]  /*9260*/  FADD.FTZ R107, R107, R122 ;  /* 0x0000007a6b6b7221 */ /* 0x000fca0000010000 */
[----:B------:R-:W-:Y:S01]  /*9270*/  MUFU.EX2 R115, R115 ;  /* 0x0000007300737308 */ /* 0x000fe20000000800 */
[C---:B------:R-:W-:Y:S06]  /*9280*/  HMMA.16816.F32 R16, R20.reuse, R4, R16 ;  /* 0x000000041410723c */ /* 0x040fec0000001810 */
[C---:B------:R-:W-:Y:S01]  /*9290*/  HMMA.16816.F32 R12, R20.reuse, R6, R12 ;  /* 0x00000006140c723c */ /* 0x040fe2000000180c */
[----:B------:R-:W2:Y:S01]  /*92a0*/  MUFU.EX2 R126, R126 ;  /* 0x0000007e007e7308 */ /* 0x000ea20000000800 */
[----:B------:R-:W3:Y:S04]  /*92b0*/  LDSM.16.MT88.4 R4, [R177+0x6000] ;  /* 0x00600000b104783b */ /* 0x000ee80000004200 */
[C---:B-1----:R-:W-:Y:S03]  /*92c0*/  HMMA.16816.F32 R8, R20.reuse, R36, R8 ;  /* 0x000000241408723c */ /* 0x042fe60000001808 */
[----:B------:R-:W-:Y:S03]  /*92d0*/  MUFU.EX2 R123, R123 ;  /* 0x0000007b007b7308 */ /* 0x000fe60000000800 */
[----:B------:R-:W-:Y:S01]  /*92e0*/  HMMA.16816.F32 R28, R20, R38, R28 ;  /* 0x00000026141c723c */ /* 0x000fe2000000181c */
[----:B------:R-:W-:-:S04]  /*92f0*/  F2FP.F16.F32.PACK_AB R36, R101, R110 ;  /* 0x0000006e6524723e */ /* 0x000fc800000000ff */
[----:B------:R-:W1:Y:S02]  /*9300*/  MUFU.EX2 R146, R146 ;  /* 0x0000009200927308 */ /* 0x000e640000000800 */
[----:B------:R-:W-:Y:S01]  /*9310*/  F2FP.F16.F32.PACK_AB R20, R105, R118 ;  /* 0x000000766914723e */ /* 0x000fe200000000ff */
[----:B------:R-:W-:Y:S01]  /*9320*/  FADD.FTZ R118, R118, R107 ;  /* 0x0000006b76767221 */ /* 0x000fe20000010000 */
[----:B----4-:R-:W-:Y:S02]  /*9330*/  F2FP.F16.F32.PACK_AB R21, R124, R109 ;  /* 0x0000006d7c15723e */ /* 0x010fe400000000ff */
[----:B------:R-:W-:Y:S01]  /*9340*/  F2FP.F16.F32.PACK_AB R22, R103, R114 ;  /* 0x000000726716723e */ /* 0x000fe200000000ff */
[----:B------:R-:W-:Y:S01]  /*9350*/  FADD.FTZ R105, R105, R118 ;  /* 0x0000007669697221 */ /* 0x000fe20000010000 */
[----:B--2---:R-:W-:Y:S01]  /*9360*/  F2FP.F16.F32.PACK_AB R23, R126, R115 ;  /* 0x000000737e17723e */ /* 0x004fe200000000ff */
[----:B------:R-:W-:Y:S01]  /*9370*/  MUFU.EX2 R133, R133 ;  /* 0x0000008500857308 */ /* 0x000fe20000000800 */
[----:B------:R-:W-:Y:S01]  /*9380*/  F2FP.F16.F32.PACK_AB R38, R99, R106 ;  /* 0x0000006a6326723e */ /* 0x000fe200000000ff */
[----:B------:R-:W-:-:S04]  /*9390*/  FADD.FTZ R114, R114, R105 ;  /* 0x0000006972727221 */ /* 0x000fc80000010000 */
[C---:B-----5:R-:W-:Y:S01]  /*93a0*/  HMMA.16816.F32 R16, R20.reuse, R24, R16 ;  /* 0x000000181410723c */ /* 0x060fe20000001810 */
[----:B------:R-:W-:Y:S01]  /*93b0*/  FADD.FTZ R103, R103, R114 ;  /* 0x0000007267677221 */ /* 0x000fe20000010000 */
[----:B------:R-:W2:Y:S01]  /*93c0*/  MUFU.EX2 R156, R156 ;  /* 0x0000009c009c7308 */ /* 0x000ea20000000800 */
[----:B-1----:R-:W-:Y:S02]  /*93d0*/  F2FP.F16.F32.PACK_AB R37, R146, R123 ;  /* 0x0000007b9225723e */ /* 0x002fe400000000ff */
[----:B------:R-:W-:Y:S01]  /*93e0*/  FADD.FTZ R110, R110, R103 ;  /* 0x000000676e6e7221 */ /* 0x000fe20000010000 */
[C---:B------:R-:W-:Y:S01]  /*93f0*/  HMMA.16816.F32 R12, R20.reuse, R26, R12 ;  /* 0x0000001a140c723c */ /* 0x040fe2000000180c */
[----:B------:R-:W1:Y:S02]  /*9400*/  LDSM.16.MT88.4 R24, [R177+0x6400] ;  /* 0x00640000b118783b */ /* 0x000e640000004200 */
[----:B------:R-:W-:Y:S01]  /*9410*/  FADD.FTZ R101, R101, R110 ;  /* 0x0000006e65657221 */ /* 0x000fe20000010000 */
[----:B------:R-:W-:Y:S02]  /*9420*/  MUFU.EX2 R170, R170 ;  /* 0x000000aa00aa7308 */ /* 0x000fe40000000800 */
[----:B---3--:R-:W-:Y:S01]  /*9430*/  HMMA.16816.F32 R8, R20, R32, R8 ;  /* 0x000000201408723c */ /* 0x008fe20000001808 */
[----:B------:R-:W-:-:S04]  /*9440*/  FADD.FTZ R106, R106, R101 ;  /* 0x000000656a6a7221 */ /* 0x000fc80000010000 */
[----:B------:R-:W-:Y:S01]  /*9450*/  FADD.FTZ R99, R99, R106 ;  /* 0x0000006a63637221 */ /* 0x000fe20000010000 */
[----:B------:R-:W-:Y:S01]  /*9460*/  HMMA.16816.F32 R28, R20, R34, R28 ;  /* 0x00000022141c723c */ /* 0x000fe2000000181c */
[----:B--2---:R-:W-:Y:S01]  /*9470*/  F2FP.F16.F32.PACK_AB R39, R156, R133 ;  /* 0x000000859c27723e */ /* 0x004fe200000000ff */
[----:B------:R-:W2:Y:S01]  /*9480*/  LDSM.16.MT88.4 R32, [R184+0x6400] ;  /* 0x00640000b820783b */ /* 0x000ea20000004200 */
[----:B------:R-:W3:Y:S04]  /*9490*/  MUFU.EX2 R145, R145 ;  /* 0x0000009100917308 */ /* 0x000ee80000000800 */
[----:B------:R-:W-:Y:S01]  /*94a0*/  F2FP.F16.F32.PACK_AB R20, R97, R100 ;  /* 0x000000646114723e */ /* 0x000fe200000000ff */
[----:B------:R-:W-:Y:S01]  /*94b0*/  HMMA.16816.F32 R16, R36, R4, R16 ;  /* 0x000000042410723c */ /* 0x000fe20000001810 */
[----:B------:R-:W-:-:S02]  /*94c0*/  F2FP.F16.F32.PACK_AB R22, R95, R98 ;  /* 0x000000625f16723e */ /* 0x000fc400000000ff */
[----:B------:R-:W-:Y:S03]  /*94d0*/  MUFU.EX2 R141, R141 ;  /* 0x0000008d008d7308 */ /* 0x000fe60000000800 */
[C---:B------:R-:W-:Y:S01]  /*94e0*/  HMMA.16816.F32 R12, R36.reuse, R6, R12 ;  /* 0x00000006240c723c */ /* 0x040fe2000000180c */
[----:B------:R-:W4:Y:S04]  /*94f0*/  LDSM.16.MT88.4 R4, [R177+0x6800] ;  /* 0x00680000b104783b */ /* 0x000f280000004200 */
[----:B------:R-:W5:Y:S01]  /*9500*/  MUFU.EX2 R172, R172 ;  /* 0x000000ac00ac7308 */ /* 0x000f620000000800 */
[----:B------:R-:W-:Y:S01]  /*9510*/  HMMA.16816.F32 R8, R36, R40, R8 ;  /* 0x000000282408723c */ /* 0x000fe20000001808 */
[----:B---3--:R-:W-:-:S05]  /*9520*/  F2FP.F16.F32.PACK_AB R21, R145, R170 ;  /* 0x000000aa9115723e */ /* 0x008fca00000000ff */
[----:B------:R-:W-:Y:S01]  /*9530*/  HMMA.16816.F32 R28, R36, R42, R28 ;  /* 0x0000002a241c723c */ /* 0x000fe2000000181c */
[----:B------:R-:W3:Y:S01]  /*9540*/  LDSM.16.MT88.4 R40, [R184+0x6800] ;  /* 0x00680000b828783b */ /* 0x000ee20000004200 */
[----:B------:R-:W-:Y:S05]  /*9550*/  MUFU.EX2 R163, R163 ;  /* 0x000000a300a37308 */ /* 0x000fea0000000800 */
[----:B------:R-:W-:Y:S02]  /*9560*/  F2FP.F16.F32.PACK_AB R36, R92, R93 ;  /* 0x0000005d5c24723e */ /* 0x000fe400000000ff */
[----:B------:R-:W-:Y:S01]  /*9570*/  F2FP.F16.F32.PACK_AB R38, R88, R91 ;  /* 0x0000005b5826723e */ /* 0x000fe200000000ff */
[----:B------:R-:W2:Y:S01]  /*9580*/  MUFU.EX2 R186, R186 ;  /* 0x000000ba00ba7308 */ /* 0x000ea20000000800 */
[----:B-----5:R-:W-:-:S07]  /*9590*/  F2FP.F16.F32.PACK_AB R23, R172, R141 ;  /* 0x0000008dac17723e */ /* 0x020fce00000000ff */
[----:B------:R-:W-:Y:S01]  /*95a0*/  MUFU.EX2 R165, R165 ;  /* 0x000000a500a57308 */ /* 0x000fe20000000800 */
[C---:B-1----:R-:W-:Y:S06]  /*95b0*/  HMMA.16816.F32 R16, R20.reuse, R24, R16 ;  /* 0x000000181410723c */ /* 0x042fec0000001810 */
[----:B------:R-:W-:Y:S01]  /*95c0*/  HMMA.16816.F32 R12, R20, R26, R12 ;  /* 0x0000001a140c723c */ /* 0x000fe2000000180c */
[----:B------:R-:W1:Y:S01]  /*95d0*/  MUFU.EX2 R190, R190 ;  /* 0x000000be00be7308 */ /* 0x000e620000000800 */
[----:B------:R-:W5:Y:S01]  /*95e0*/  LDSM.16.MT88.4 R24, [R177+0x6c00] ;  /* 0x006c0000b118783b */ /* 0x000f620000004200 */
[----:B--2---:R-:W-:-:S03]  /*95f0*/  F2FP.F16.F32.PACK_AB R37, R186, R163 ;  /* 0x000000a3ba25723e */ /* 0x004fc600000000ff */
[C---:B------:R-:W-:Y:S03]  /*9600*/  HMMA.16816.F32 R8, R20.reuse, R32, R8 ;  /* 0x000000201408723c */ /* 0x040fe60000001808 */
[----:B------:R-:W-:Y:S03]  /*9610*/  MUFU.EX2 R167, R167 ;  /* 0x000000a700a77308 */ /* 0x000fe60000000800 */
[----:B------:R-:W-:Y:S01]  /*9620*/  HMMA.16816.F32 R28, R20, R34, R28 ;  /* 0x00000022141c723c */ /* 0x000fe2000000181c */
[----:B------:R-:W2:Y:S04]  /*9630*/  LDSM.16.MT88.4 R32, [R184+0x6c00] ;  /* 0x006c0000b820783b */ /* 0x000ea80000004200 */
[----:B------:R-:W3:Y:S01]  /*9640*/  MUFU.EX2 R198, R198 ;  /* 0x000000c600c67308 */ /* 0x000ee20000000800 */
[----:B-1----:R-:W-:-:S02]  /*9650*/  F2FP.F16.F32.PACK_AB R39, R190, R165 ;  /* 0x000000a5be27723e */ /* 0x002fc400000000ff */
[----:B------:R-:W-:Y:S02]  /*9660*/  F2FP.F16.F32.PACK_AB R20, R86, R89 ;  /* 0x000000595614723e */ /* 0x000fe400000000ff */
[----:B------:R-:W-:-:S03]  /*9670*/  F2FP.F16.F32.PACK_AB R22, R84, R87 ;  /* 0x000000575416723e */ /* 0x000fc600000000ff */
[----:B------:R-:W-:Y:S01]  /*9680*/  MUFU.EX2 R169, R169 ;  /* 0x000000a900a97308 */ /* 0x000fe20000000800 */
[C---:B----4-:R-:W-:Y:S06]  /*9690*/  HMMA.16816.F32 R16, R36.reuse, R4, R16 ;  /* 0x000000042410723c */ /* 0x050fec0000001810 */
[----:B------:R-:W-:Y:S01]  /*96a0*/  HMMA.16816.F32 R12, R36, R6, R12 ;  /* 0x00000006240c723c */ /* 0x000fe2000000180c */
[----:B------:R-:W1:Y:S01]  /*96b0*/  MUFU.EX2 R202, R202 ;  /* 0x000000ca00ca7308 */ /* 0x000e620000000800 */
[----:B------:R-:W4:Y:S01]  /*96c0*/  LDSM.16.MT88.4 R4, [R177+0x7000] ;  /* 0x00700000b104783b */ /* 0x000f220000004200 */
[----:B---3--:R-:W-:-:S03]  /*96d0*/  F2FP.F16.F32.PACK_AB R21, R198, R167 ;  /* 0x000000a7c615723e */ /* 0x008fc600000000ff */
[C---:B------:R-:W-:Y:S03]  /*96e0*/  HMMA.16816.F32 R8, R36.reuse, R40, R8 ;  /* 0x000000282408723c */ /* 0x040fe60000001808 */
[----:B------:R-:W3:Y:S03]  /*96f0*/  MUFU.EX2 R82, R82 ;  /* 0x0000005200527308 */ /* 0x000ee60000000800 */
[----:B------:R-:W-:Y:S01]  /*9700*/  HMMA.16816.F32 R28, R36, R42, R28 ;  /* 0x0000002a241c723c */ /* 0x000fe2000000181c */
[----:B------:R-:W4:Y:S04]  /*9710*/  LDSM.16.MT88.4 R40, [R184+0x7000] ;  /* 0x00700000b828783b */ /* 0x000f280000004200 */
[----:B------:R-:W-:Y:S01]  /*9720*/  MUFU.EX2 R83, R83 ;  /* 0x0000005300537308 */ /* 0x000fe20000000800 */
[----:B-1----:R-:W-:-:S07]  /*9730*/  F2FP.F16.F32.PACK_AB R23, R202, R169 ;  /* 0x000000a9ca17723e */ /* 0x002fce00000000ff */
[----:B------:R-:W1:Y:S01]  /*9740*/  MUFU.EX2 R80, R80 ;  /* 0x0000005000507308 */ /* 0x000e620000000800 */
[----:B-----5:R-:W-:Y:S01]  /*9750*/  HMMA.16816.F32 R16, R20, R24, R16 ;  /* 0x000000181410723c */ /* 0x020fe20000001810 */
[----:B---3--:R-:W-:-:S05]  /*9760*/  F2FP.F16.F32.PACK_AB R36, R82, R85 ;  /* 0x000000555224723e */ /* 0x008fca00000000ff */
[C---:B------:R-:W-:Y:S01]  /*9770*/  HMMA.16816.F32 R12, R20.reuse, R26, R12 ;  /* 0x0000001a140c723c */ /* 0x040fe2000000180c */
[----:B------:R-:W-:Y:S01]  /*9780*/  MUFU.EX2 R171, R171 ;  /* 0x000000ab00ab7308 */ /* 0x000fe20000000800 */
[----:B------:R-:W3:Y:S04]  /*9790*/  LDSM.16.MT88.4 R24, [R177+0x7400] ;  /* 0x00740000b118783b */ /* 0x000ee80000004200 */
[----:B--2---:R-:W-:Y:S03]  /*97a0*/  HMMA.16816.F32 R8, R20, R32, R8 ;  /* 0x000000201408723c */ /* 0x004fe60000001808 */
[----:B------:R-:W2:Y:S01]  /*97b0*/  MUFU.EX2 R206, R206 ;  /* 0x000000ce00ce7308 */ /* 0x000ea20000000800 */
[----:B-1----:R-:W-:-:S02]  /*97c0*/  F2FP.F16.F32.PACK_AB R38, R80, R83 ;  /* 0x000000535026723e */ /* 0x002fc400000000ff */
[----:B------:R-:W-:Y:S01]  /*97d0*/  HMMA.16816.F32 R28, R20, R34, R28 ;  /* 0x00000022141c723c */ /* 0x000fe2000000181c */
[----:B------:R-:W1:Y:S04]  /*97e0*/  LDSM.16.MT88.4 R20, [R184+0x7400] ;  /* 0x00740000b814783b */ /* 0x000e680000004200 */
[----:B------:R-:W-:Y:S08]  /*97f0*/  MUFU.EX2 R173, R173 ;  /* 0x000000ad00ad7308 */ /* 0x000ff00000000800 */
[----:B------:R-:W5:Y:S01]  /*9800*/  MUFU.EX2 R200, R200 ;  /* 0x000000c800c87308 */ /* 0x000f620000000800 */
[----:B--2---:R-:W-:-:S07]  /*9810*/  F2FP.F16.F32.PACK_AB R37, R206, R171 ;  /* 0x000000abce25723e */ /* 0x004fce00000000ff */
[----:B------:R-:W-:Y:S08]  /*9820*/  MUFU.EX2 R81, R81 ;  /* 0x0000005100517308 */ /* 0x000ff00000000800 */
[----:B------:R-:W2:Y:S01]  /*9830*/  MUFU.EX2 R78, R78 ;  /* 0x0000004e004e7308 */ /* 0x000ea20000000800 */
[----:B-----5:R-:W-:-:S07]  /*9840*/  F2FP.F16.F32.PACK_AB R39, R200, R173 ;  /* 0x000000adc827723e */ /* 0x020fce00000000ff */
[----:B------:R-:W-:Y:S01]  /*9850*/  MUFU.EX2 R79, R79 ;  /* 0x0000004f004f7308 */ /* 0x000fe20000000800 */
[C---:B----4-:R-:W-:Y:S06]  /*9860*/  HMMA.16816.F32 R16, R36.reuse, R4, R16 ;  /* 0x000000042410723c */ /* 0x050fec0000001810 */
[----:B------:R-:W-:Y:S01]  /*9870*/  HMMA.16816.F32 R12, R36, R6, R12 ;  /* 0x00000006240c723c */ /* 0x000fe2000000180c */
[----:B------:R-:W4:Y:S01]  /*9880*/  MUFU.EX2 R76, R76 ;  /* 0x0000004c004c7308 */ /* 0x000f220000000800 */
[----:B------:R-:W-:Y:S01]  /*9890*/  FADD.FTZ R5, R147, R168 ;  /* 0x000000a893057221 */ /* 0x000fe20000010000 */
[----:B--2---:R-:W-:-:S03]  /*98a0*/  F2FP.F16.F32.PACK_AB R32, R78, R81 ;  /* 0x000000514e20723e */ /* 0x004fc600000000ff */
[----:B------:R-:W-:Y:S01]  /*98b0*/  FADD.FTZ R162, R162, R5 ;  /* 0x00000005a2a27221 */ /* 0x000fe20000010000 */
[----:B------:R-:W-:Y:S01]  /*98c0*/  HMMA.16816.F32 R8, R36, R40, R8 ;  /* 0x000000282408723c */ /* 0x000fe20000001808 */
[----:B------:R-:W2:Y:S01]  /*98d0*/  LDSM.16.MT88.4 R4, [R177+0x7800] ;  /* 0x00780000b104783b */ /* 0x000ea20000004200 */
[----:B------:R-:W-:Y:S01]  /*98e0*/  MUFU.EX2 R175, R175 ;  /* 0x000000af00af7308 */ /* 0x000fe20000000800 */
[----:B------:R-:W-:-:S03]  /*98f0*/  FADD.FTZ R135, R135, R162 ;  /* 0x000000a287877221 */ /* 0x000fc60000010000 */
[----:B------:R-:W-:Y:S01]  /*9900*/  HMMA.16816.F32 R28, R36, R42, R28 ;  /* 0x0000002a241c723c */ /* 0x000fe2000000181c */
[----:B------:R-:W-:Y:S01]  /*9910*/  FADD.FTZ R144, R144, R135 ;  /* 0x0000008790907221 */ /* 0x000fe20000010000 */
[--C-:B------:R-:W-:Y:S02]  /*9920*/  FFMA.FTZ R41, R120, UR19, -R61.reuse ;  /* 0x0000001378297c23 */ /* 0x100fe4000801083d */
[----:B------:R-:W5:Y:S01]  /*9930*/  MUFU.EX2 R192, R192 ;  /* 0x000000c000c07308 */ /* 0x000f620000000800 */
[----:B----4-:R-:W-:Y:S01]  /*9940*/  F2FP.F16.F32.PACK_AB R34, R76, R79 ;  /* 0x0000004f4c22723e */ /* 0x010fe200000000ff */
[----:B------:R-:W-:Y:S01]  /*9950*/  FADD.FTZ R127, R127, R144 ;  /* 0x000000907f7f7221 */ /* 0x000fe20000010000 */
[--C-:B------:R-:W-:Y:S01]  /*9960*/  FFMA.FTZ R39, R140, UR19, -R61.reuse ;  /* 0x000000138c277c23 */ /* 0x100fe2000801083d */
[----:B------:R-:W-:Y:S01]  /*9970*/  FFMA.FTZ R43, R108, UR19, -R61 ;  /* 0x000000136c2b7c23 */ /* 0x000fe2000801083d */
[--C-:B------:R-:W-:Y:S01]  /*9980*/  FFMA.FTZ R36, R117, UR19, -R90.reuse ;  /* 0x0000001375247c23 */ /* 0x100fe2000801085a */
[----:B------:R-:W-:Y:S01]  /*9990*/  FADD.FTZ R42, R132, R127 ;  /* 0x0000007f842a7221 */ /* 0x000fe20000010000 */
[----:B------:R-:W-:Y:S01]  /*99a0*/  FFMA.FTZ R37, R111, UR19, -R90 ;  /* 0x000000136f257c23 */ /* 0x000fe2000801085a */
[----:B------:R-:W-:Y:S02]  /*99b0*/  MUFU.EX2 R181, R181 ;  /* 0x000000b500b57308 */ /* 0x000fe40000000800 */
[----:B------:R-:W-:-:S04]  /*99c0*/  FADD.FTZ R42, R121, R42 ;  /* 0x0000002a792a7221 */ /* 0x000fc80000010000 */
[----:B------:R-:W-:Y:S01]  /*99d0*/  FADD.FTZ R113, R113, R42 ;  /* 0x0000002a71717221 */ /* 0x000fe20000010000 */
[----:B------:R-:W-:Y:S01]  /*99e0*/  FFMA.FTZ R42, R112, UR19, -R61 ;  /* 0x00000013702a7c23 */ /* 0x000fe2000801083d */
[----:B------:R-:W4:Y:S01]  /*99f0*/  MUFU.EX2 R174, R174 ;  /* 0x000000ae00ae7308 */ /* 0x000f220000000800 */
[----:B-----5:R-:W-:-:S07]  /*9a00*/  F2FP.F16.F32.PACK_AB R33, R192, R175 ;  /* 0x000000afc021723e */ /* 0x020fce00000000ff */
[----:B------:R-:W-:Y:S08]  /*9a10*/  MUFU.EX2 R77, R77 ;  /* 0x0000004d004d7308 */ /* 0x000ff00000000800 */
[----:B------:R-:W5:Y:S01]  /*9a20*/  MUFU.EX2 R74, R74 ;  /* 0x0000004a004a7308 */ /* 0x000f620000000800 */
[----:B----4-:R-:W-:-:S07]  /*9a30*/  F2FP.F16.F32.PACK_AB R35, R174, R181 ;  /* 0x000000b5ae23723e */ /* 0x010fce00000000ff */
[C---:B---3--:R-:W-:Y:S01]  /*9a40*/  HMMA.16816.F32 R16, R32.reuse, R24, R16 ;  /* 0x000000182010723c */ /* 0x048fe20000001810 */
[----:B------:R-:W-:Y:S05]  /*9a50*/  MUFU.EX2 R75, R75 ;  /* 0x0000004b004b7308 */ /* 0x000fea0000000800 */
[C---:B------:R-:W-:Y:S01]  /*9a60*/  HMMA.16816.F32 R12, R32.reuse, R26, R12 ;  /* 0x0000001a200c723c */ /* 0x040fe2000000180c */
[----:B------:R-:W3:Y:S02]  /*9a70*/  LDSM.16.MT88.4 R24, [R184+0x7800] ;  /* 0x00780000b818783b */ /* 0x000ee40000004200 */
[----:B------:R-:W4:Y:S03]  /*9a80*/  MUFU.EX2 R72, R72 ;  /* 0x0000004800487308 */ /* 0x000f260000000800 */
[C---:B-1----:R-:W-:Y:S05]  /*9a90*/  HMMA.16816.F32 R8, R32.reuse, R20, R8 ;  /* 0x000000142008723c */ /* 0x042fea0000001808 */
[----:B------:R-:W-:Y:S01]  /*9aa0*/  MUFU.EX2 R147, R166 ;  /* 0x000000a600937308 */ /* 0x000fe20000000800 */
[----:B------:R-:W-:Y:S01]  /*9ab0*/  HMMA.16816.F32 R28, R32, R22, R28 ;  /* 0x00000016201c723c */ /* 0x000fe2000000181c */
[----:B-----5:R-:W-:-:S06]  /*9ac0*/  F2FP.F16.F32.PACK_AB R20, R74, R77 ;  /* 0x0000004d4a14723e */ /* 0x020fcc00000000ff */
[----:B------:R-:W-:Y:S01]  /*9ad0*/  FADD.FTZ R32, R0, R113 ;  /* 0x0000007100207221 */ /* 0x000fe20000010000 */
[----:B------:R-:W1:Y:S01]  /*9ae0*/  MUFU.EX2 R40, R160 ;  /* 0x000000a000287308 */ /* 0x000e620000000800 */
[----:B----4-:R-:W-:Y:S01]  /*9af0*/  F2FP.F16.F32.PACK_AB R22, R72, R75 ;  /* 0x0000004b4816723e */ /* 0x010fe200000000ff */
[----:B------:R-:W-:Y:S01]  /*9b00*/  FFMA.FTZ R0, R116, UR19, -R61 ;  /* 0x0000001374007c23 */ /* 0x000fe2000801083d */
[----:B------:R-:W-:Y:S02]  /*9b10*/  FADD.FTZ R109, R109, R32 ;  /* 0x000000206d6d7221 */ /* 0x000fe40000010000 */
[----:B------:R-:W4:Y:S02]  /*9b20*/  LDSM.16.MT88.4 R32, [R177+0x7c00] ;  /* 0x007c0000b120783b */ /* 0x000f240000004200 */
[----:B------:R-:W-:Y:S01]  /*9b30*/  FADD.FTZ R124, R124, R109 ;  /* 0x0000006d7c7c7221 */ /* 0x000fe20000010000 */
[----:B------:R-:W-:Y:S03]  /*9b40*/  MUFU.EX2 R38, R154 ;  /* 0x0000009a00267308 */ /* 0x000fe60000000800 */
[----:B------:R-:W-:-:S04]  /*9b50*/  FADD.FTZ R115, R115, R124 ;  /* 0x0000007c73737221 */ /* 0x000fc80000010000 */
[----:B------:R-:W-:Y:S01]  /*9b60*/  FADD.FTZ R126, R126, R115 ;  /* 0x000000737e7e7221 */ /* 0x000fe20000010000 */
[----:B------:R-:W5:Y:S01]  /*9b70*/  MUFU.EX2 R39, R39 ;  /* 0x0000002700277308 */ /* 0x000f620000000800 */
[----:B-1----:R-:W-:Y:S02]  /*9b80*/  F2FP.F16.F32.PACK_AB R21, R40, R147 ;  /* 0x000000932815723e */ /* 0x002fe400000000ff */
[----:B------:R-:W-:-:S04]  /*9b90*/  FADD.FTZ R123, R123, R126 ;  /* 0x0000007e7b7b7221 */ /* 0x000fc80000010000 */
[----:B------:R-:W-:Y:S01]  /*9ba0*/  FADD.FTZ R146, R146, R123 ;  /* 0x0000007b92927221 */ /* 0x000fe20000010000 */
[----:B------:R-:W-:Y:S08]  /*9bb0*/  MUFU.EX2 R73, R73 ;  /* 0x0000004900497308 */ /* 0x000ff00000000800 */
[----:B------:R-:W1:Y:S01]  /*9bc0*/  MUFU.EX2 R70, R70 ;  /* 0x0000004600467308 */ /* 0x000e620000000800 */
[----:B-----5:R-:W-:-:S07]  /*9bd0*/  F2FP.F16.F32.PACK_AB R23, R39, R38 ;  /* 0x000000262717723e */ /* 0x020fce00000000ff */
[----:B------:R-:W-:Y:S01]  /*9be0*/  MUFU.EX2 R71, R71 ;  /* 0x0000004700477308 */ /* 0x000fe20000000800 */
[C---:B--2---:R-:W-:Y:S06]  /*9bf0*/  HMMA.16816.F32 R16, R20.reuse, R4, R16 ;  /* 0x000000041410723c */ /* 0x044fec0000001810 */
[C---:B---3--:R-:W-:Y:S01]  /*9c00*/  HMMA.16816.F32 R8, R20.reuse, R24, R8 ;  /* 0x000000181408723c */ /* 0x048fe20000001808 */
[----:B------:R-:W2:Y:S05]  /*9c10*/  MUFU.EX2 R68, R68 ;  /* 0x0000004400447308 */ /* 0x000eaa0000000800 */
[C---:B------:R-:W-:Y:S01]  /*9c20*/  HMMA.16816.F32 R12, R20.reuse, R6, R12 ;  /* 0x00000006140c723c */ /* 0x040fe2000000180c */
[----:B------:R-:W-:Y:S01]  /*9c30*/  FADD.FTZ R25, R133, R146 ;  /* 0x0000009285197221 */ /* 0x000fe20000010000 */
[----:B------:R-:W3:Y:S01]  /*9c40*/  LDSM.16.MT88.4 R4, [R184+0x7c00] ;  /* 0x007c0000b804783b */ /* 0x000ee20000004200 */
[----:B------:R-:W-:Y:S01]  /*9c50*/  MUFU.EX2 R41, R41 ;  /* 0x0000002900297308 */ /* 0x000fe20000000800 */
[----:B-1----:R-:W-:Y:S01]  /*9c60*/  F2FP.F16.F32.PACK_AB R24, R70, R73 ;  /* 0x000000494618723e */ /* 0x002fe200000000ff */
[----:B------:R-:W-:Y:S01]  /*9c70*/  FADD.FTZ R25, R156, R25 ;  /* 0x000000199c197221 */ /* 0x000fe20000010000 */
[----:B------:R-:W-:Y:S03]  /*9c80*/  HMMA.16816.F32 R28, R20, R26, R28 ;  /* 0x0000001a141c723c */ /* 0x000fe6000000181c */
[----:B------:R-:W-:-:S02]  /*9c90*/  FADD.FTZ R170, R170, R25 ;  /* 0x00000019aaaa7221 */ /* 0x000fc40000010000 */
[----:B------:R-:W1:Y:S02]  /*9ca0*/  MUFU.EX2 R0, R0 ;  /* 0x0000000000007308 */ /* 0x000e640000000800 */
[----:B------:R-:W-:Y:S01]  /*9cb0*/  FADD.FTZ R20, R100, R99 ;  /* 0x0000006364147221 */ /* 0x000fe20000010000 */
[----:B--2---:R-:W-:-:S03]  /*9cc0*/  F2FP.F16.F32.PACK_AB R26, R68, R71 ;  /* 0x00000047441a723e */ /* 0x004fc600000000ff */
[----:B------:R-:W-:Y:S02]  /*9cd0*/  FADD.FTZ R97, R97, R20 ;  /* 0x0000001461617221 */ /* 0x000fe40000010000 */
[----:B------:R-:W-:Y:S01]  /*9ce0*/  MUFU.EX2 R42, R42 ;  /* 0x0000002a002a7308 */ /* 0x000fe20000000800 */
[----:B------:R-:W2:Y:S01]  /*9cf0*/  LDSM.16.MT88.4 R20, [R177+0x8000] ;  /* 0x00800000b114783b */ /* 0x000ea20000004200 */
[----:B------:R-:W-:-:S04]  /*9d00*/  FADD.FTZ R98, R98, R97 ;  /* 0x0000006162627221 */ /* 0x000fc80000010000 */
[----:B------:R-:W-:Y:S02]  /*9d10*/  FADD.FTZ R98, R95, R98 ;  /* 0x000000625f627221 */ /* 0x000fe40000010000 */
[----:B------:R-:W5:Y:S01]  /*9d20*/  MUFU.EX2 R43, R43 ;  /* 0x0000002b002b7308 */ /* 0x000f620000000800 */
[----:B-1----:R-:W-:-:S07]  /*9d30*/  F2FP.F16.F32.PACK_AB R25, R0, R41 ;  /* 0x000000290019723e */ /* 0x002fce00000000ff */
[----:B------:R1:W-:Y:S08]  /*9d40*/  MUFU.EX2 R101, R104 ;  /* 0x0000006800657308 */ /* 0x0003f00000000800 */
[----:B------:R-:W-:Y:S01]  /*9d50*/  MUFU.EX2 R69, R69 ;  /* 0x0000004500457308 */ /* 0x000fe20000000800 */
[----:B-----5:R-:W-:-:S07]  /*9d60*/  F2FP.F16.F32.PACK_AB R27, R43, R42 ;  /* 0x0000002a2b1b723e */ /* 0x020fce00000000ff */
[C---:B----4-:R-:W-:Y:S01]  /*9d70*/  HMMA.16816.F32 R16, R24.reuse, R32, R16 ;  /* 0x000000201810723c */ /* 0x050fe20000001810 */
[----:B-1----:R-:W-:Y:S01]  /*9d80*/  FADD.FTZ R104, R145, R170 ;  /* 0x000000aa91687221 */ /* 0x002fe20000010000 */
[----:B------:R-:W1:Y:S03]  /*9d90*/  MUFU.EX2 R66, R66 ;  /* 0x0000004200427308 */ /* 0x000e660000000800 */
[----:B------:R-:W-:Y:S01]  /*9da0*/  FADD.FTZ R141, R141, R104 ;  /* 0x000000688d8d7221 */ /* 0x000fe20000010000 */
[C---:B------:R-:W-:Y:S01]  /*9db0*/  HMMA.16816.F32 R12, R24.reuse, R34, R12 ;  /* 0x00000022180c723c */ /* 0x040fe2000000180c */
[----:B------:R-:W-:Y:S02]  /*9dc0*/  FADD.FTZ R33, R93, R98 ;  /* 0x000000625d217221 */ /* 0x000fe40000010000 */
[----:B------:R-:W-:Y:S01]  /*9dd0*/  FADD.FTZ R172, R172, R141 ;  /* 0x0000008dacac7221 */ /* 0x000fe20000010000 */
[----:B------:R-:W-:Y:S01]  /*9de0*/  MUFU.EX2 R67, R67 ;  /* 0x0000004300437308 */ /* 0x000fe20000000800 */
[----:B------:R-:W-:Y:S01]  /*9df0*/  FADD.FTZ R92, R92, R33 ;  /* 0x000000215c5c7221 */ /* 0x000fe20000010000 */
[----:B---3--:R-:W-:Y:S01]  /*9e00*/  HMMA.16816.F32 R8, R24, R4, R8 ;  /* 0x000000041808723c */ /* 0x008fe20000001808 */
[----:B------:R-:W-:Y:S01]  /*9e10*/  FADD.FTZ R163, R163, R172 ;  /* 0x000000aca3a37221 */ /* 0x000fe20000010000 */
[----:B------:R-:W3:Y:S01]  /*9e20*/  LDSM.16.MT88.4 R32, [R184+0x8000] ;  /* 0x00800000b820783b */ /* 0x000ee20000004200 */
[----:B------:R-:W-:-:S02]  /*9e30*/  FADD.FTZ R91, R91, R92 ;  /* 0x0000005c5b5b7221 */ /* 0x000fc40000010000 */
[----:B------:R-:W-:Y:S01]  /*9e40*/  FADD.FTZ R186, R186, R163 ;  /* 0x000000a3baba7221 */ /* 0x000fe20000010000 */
[----:B------:R-:W4:Y:S01]  /*9e50*/  MUFU.EX2 R64, R64 ;  /* 0x0000004000407308 */ /* 0x000f220000000800 */
[----:B------:R-:W-:Y:S01]  /*9e60*/  FADD.FTZ R88, R88, R91 ;  /* 0x0000005b58587221 */ /* 0x000fe20000010000 */
[----:B------:R-:W-:Y:S01]  /*9e70*/  HMMA.16816.F32 R28, R24, R6, R28 ;  /* 0x00000006181c723c */ /* 0x000fe2000000181c */
[----:B------:R-:W-:Y:S01]  /*9e80*/  FADD.FTZ R165, R165, R186 ;  /* 0x000000baa5a57221 */ /* 0x000fe20000010000 */
[----:B------:R-:W-:Y:S01]  /*9e90*/  LDSM.16.MT88.4 R4, [R177+0x8400] ;  /* 0x00840000b104783b */ /* 0x000fe20000004200 */
[----:B------:R-:W-:Y:S02]  /*9ea0*/  FADD.FTZ R89, R89, R88 ;  /* 0x0000005859597221 */ /* 0x000fe40000010000 */
[----:B------:R-:W-:Y:S01]  /*9eb0*/  FADD.FTZ R190, R190, R165 ;  /* 0x000000a5bebe7221 */ /* 0x000fe20000010000 */
[----:B------:R-:W5:Y:S01]  /*9ec0*/  MUFU.EX2 R100, R102 ;  /* 0x0000006600647308 */ /* 0x000f620000000800 */
[----:B------:R-:W-:Y:S01]  /*9ed0*/  FADD.FTZ R86, R86, R89 ;  /* 0x0000005956567221 */ /* 0x000fe20000010000 */
[----:B-1----:R-:W-:Y:S01]  /*9ee0*/  F2FP.F16.F32.PACK_AB R24, R66, R69 ;  /* 0x000000454218723e */ /* 0x002fe200000000ff */
[----:B------:R-:W-:Y:S01]  /*9ef0*/  FADD.FTZ R167, R167, R190 ;  /* 0x000000bea7a77221 */ /* 0x000fe20000010000 */
[----:B------:R-:W-:Y:S01]  /*9f00*/  LDSM.16.MT88.4 R160, [R184+0x8c00] ;  /* 0x008c0000b8a0783b */ /* 0x000fe20000004200 */
[----:B------:R-:W-:-:S02]  /*9f10*/  FADD.FTZ R87, R87, R86 ;  /* 0x0000005657577221 */ /* 0x000fc40000010000 */
[----:B------:R-:W-:Y:S01]  /*9f20*/  FADD.FTZ R198, R198, R167 ;  /* 0x000000a7c6c67221 */ /* 0x000fe20000010000 */
[----:B------:R-:W-:Y:S01]  /*9f30*/  MUFU.EX2 R96, R96 ;  /* 0x0000006000607308 */ /* 0x000fe20000000800 */
[----:B------:R-:W-:Y:S01]  /*9f40*/  FADD.FTZ R84, R84, R87 ;  /* 0x0000005754547221 */ /* 0x000fe20000010000 */
[----:B----4-:R-:W-:Y:S01]  /*9f50*/  F2FP.F16.F32.PACK_AB R26, R64, R67 ;  /* 0x00000043401a723e */ /* 0x010fe200000000ff */
[----:B------:R-:W-:Y:S02]  /*9f60*/  FADD.FTZ R169, R169, R198 ;  /* 0x000000c6a9a97221 */ /* 0x000fe40000010000 */
[----:B------:R-:W-:Y:S02]  /*9f70*/  FADD.FTZ R85, R85, R84 ;  /* 0x0000005455557221 */ /* 0x000fe40000010000 */
[----:B------:R-:W-:Y:S01]  /*9f80*/  FADD.FTZ R202, R202, R169 ;  /* 0x000000a9caca7221 */ /* 0x000fe20000010000 */
[----:B------:R-:W1:Y:S01]  /*9f90*/  MUFU.EX2 R93, R94 ;  /* 0x0000005e005d7308 */ /* 0x000e620000000800 */
[----:B-----5:R-:W-:Y:S01]  /*9fa0*/  F2FP.F16.F32.PACK_AB R25, R100, R101 ;  /* 0x000000656419723e */ /* 0x020fe200000000ff */
[----:B------:R-:W-:Y:S01]  /*9fb0*/  FADD.FTZ R82, R82, R85 ;  /* 0x0000005552527221 */ /* 0x000fe20000010000 */
[----:B------:R-:W-:-:S03]  /*9fc0*/  FADD.FTZ R171, R171, R202 ;  /* 0x000000caabab7221 */ /* 0x000fc60000010000 */
        /* <DEDUP_REMOVED lines=8> */
[----:B------:R-:W4:Y:S01]  /*a050*/  MUFU.EX2 R62, R62 ;  /* 0x0000003e003e7308 */ /* 0x000f220000000800 */
[----:B-1----:R-:W-:Y:S01]  /*a060*/  F2FP.F16.F32.PACK_AB R27, R93, R96 ;  /* 0x000000605d1b723e */ /* 0x002fe200000000ff */
[----:B------:R-:W-:Y:S01]  /*a070*/  FADD.FTZ R78, R78, R81 ;  /* 0x000000514e4e7221 */ /* 0x000fe20000010000 */
[----:B------:R-:W-:-:S03]  /*a080*/  FADD.FTZ R175, R175, R200 ;  /* 0x000000c8afaf7221 */ /* 0x000fc60000010000 */
[----:B------:R-:W-:Y:S01]  /*a090*/  FADD.FTZ R79, R79, R78 ;  /* 0x0000004e4f4f7221 */ /* 0x000fe20000010000 */
[----:B------:R-:W-:Y:S01]  /*a0a0*/  FADD.FTZ R192, R192, R175 ;  /* 0x000000afc0c07221 */ /* 0x000fe20000010000 */
[----:B--2---:R-:W-:Y:S01]  /*a0b0*/  HMMA.16816.F32 R16, R24, R20, R16 ;  /* 0x000000141810723c */ /* 0x004fe20000001810 */
[----:B------:R-:W-:Y:S01]  /*a0c0*/  MUFU.EX2 R63, R63 ;  /* 0x0000003f003f7308 */ /* 0x000fe20000000800 */
[----:B------:R-:W-:Y:S01]  /*a0d0*/  FADD.FTZ R76, R76, R79 ;  /* 0x0000004f4c4c7221 */ /* 0x000fe20000010000 */
[----:B------:R-:W-:-:S03]  /*a0e0*/  FADD.FTZ R181, R181, R192 ;  /* 0x000000c0b5b57221 */ /* 0x000fc60000010000 */
[C---:B------:R-:W-:Y:S01]  /*a0f0*/  HMMA.16816.F32 R12, R24.reuse, R22, R12 ;  /* 0x00000016180c723c */ /* 0x040fe2000000180c */
[----:B------:R-:W1:Y:S01]  /*a100*/  LDSM.16.MT88.4 R20, [R184+0x8400] ;  /* 0x00840000b814783b */ /* 0x000e620000004200 */
[----:B------:R-:W-:Y:S01]  /*a110*/  FADD.FTZ R174, R174, R181 ;  /* 0x000000b5aeae7221 */ /* 0x000fe20000010000 */
[----:B------:R-:W2:Y:S01]  /*a120*/  MUFU.EX2 R46, R46 ;  /* 0x0000002e002e7308 */ /* 0x000ea20000000800 */
[----:B------:R-:W-:Y:S02]  /*a130*/  FADD.FTZ R77, R77, R76 ;  /* 0x0000004c4d4d7221 */ /* 0x000fe40000010000 */
[----:B---3--:R-:W-:Y:S01]  /*a140*/  HMMA.16816.F32 R8, R24, R32, R8 ;  /* 0x000000201808723c */ /* 0x008fe20000001808 */
[----:B------:R-:W-:Y:S01]  /*a150*/  FADD.FTZ R147, R147, R174 ;  /* 0x000000ae93937221 */ /* 0x000fe20000010000 */
[----:B------:R-:W-:-:S03]  /*a160*/  FADD.FTZ R74, R74, R77 ;  /* 0x0000004d4a4a7221 */ /* 0x000fc60000010000 */
[----:B------:R-:W-:Y:S01]  /*a170*/  MUFU.EX2 R58, R58 ;  /* 0x0000003a003a7308 */ /* 0x000fe20000000800 */
[----:B------:R-:W-:Y:S01]  /*a180*/  HMMA.16816.F32 R28, R24, R34, R28 ;  /* 0x00000022181c723c */ /* 0x000fe2000000181c */
[----:B------:R-:W-:Y:S01]  /*a190*/  FADD.FTZ R147, R40, R147 ;  /* 0x0000009328937221 */ /* 0x000fe20000010000 */
[----:B------:R-:W-:Y:S01]  /*a1a0*/  FADD.FTZ R75, R75, R74 ;  /* 0x0000004a4b4b7221 */ /* 0x000fe20000010000 */
[----:B------:R-:W3:Y:S02]  /*a1b0*/  LDSM.16.MT88.4 R32, [R177+0x8800] ;  /* 0x00880000b120783b */ /* 0x000ee40000004200 */
[----:B------:R-:W-:Y:S01]  /*a1c0*/  FADD.FTZ R38, R38, R147 ;  /* 0x0000009326267221 */ /* 0x000fe20000010000 */
[----:B------:R-:W-:Y:S01]  /*a1d0*/  FADD.FTZ R72, R72, R75 ;  /* 0x0000004b48487221 */ /* 0x000fe20000010000 */
[----:B------:R-:W5:Y:S01]  /*a1e0*/  MUFU.EX2 R57, R57 ;  /* 0x0000003900397308 */ /* 0x000f620000000800 */
[----:B----4-:R-:W-:Y:S01]  /*a1f0*/  F2FP.F16.F32.PACK_AB R24, R62, R65 ;  /* 0x000000413e18723e */ /* 0x010fe200000000ff */
[----:B------:R-:W-:Y:S01]  /*a200*/  FADD.FTZ R38, R39, R38 ;  /* 0x0000002627267221 */ /* 0x000fe20000010000 */
[----:B--2---:R-:W-:Y:S01]  /*a210*/  F2FP.F16.F32.PACK_AB R26, R46, R63 ;  /* 0x0000003f2e1a723e */ /* 0x004fe200000000ff */
[----:B------:R-:W-:-:S04]  /*a220*/  FADD.FTZ R73, R73, R72 ;  /* 0x0000004849497221 */ /* 0x000fc80000010000 */
[----:B------:R-:W-:Y:S01]  /*a230*/  MUFU.EX2 R56, R56 ;  /* 0x0000003800387308 */ /* 0x000fe20000000800 */
[----:B------:R-:W-:-:S04]  /*a240*/  FADD.FTZ R70, R70, R73 ;  /* 0x0000004946467221 */ /* 0x000fc80000010000 */
[----:B------:R-:W-:-:S03]  /*a250*/  FADD.FTZ R71, R71, R70 ;  /* 0x0000004647477221 */ /* 0x000fc60000010000 */
[----:B------:R-:W2:Y:S01]  /*a260*/  MUFU.EX2 R55, R55 ;  /* 0x0000003700377308 */ /* 0x000ea20000000800 */
[----:B-----5:R-:W-:Y:S01]  /*a270*/  F2FP.F16.F32.PACK_AB R25, R57, R58 ;  /* 0x0000003a3919723e */ /* 0x020fe200000000ff */
[----:B------:R-:W-:-:S04]  /*a280*/  FADD.FTZ R68, R68, R71 ;  /* 0x0000004744447221 */ /* 0x000fc80000010000 */
        /* <DEDUP_REMOVED lines=17> */
[C---:B------:R-:W-:Y:S01]  /*a3a0*/  HMMA.16816.F32 R12, R24.reuse, R6, R12 ;  /* 0x00000006180c723c */ /* 0x040fe2000000180c */
[----:B------:R-:W2:Y:S01]  /*a3b0*/  LDSM.16.MT88.4 R4, [R184+0x8800] ;  /* 0x00880000b804783b */ /* 0x000ea20000004200 */
[----:B------:R-:W-:Y:S01]  /*a3c0*/  FFMA.FTZ R0, R48, UR19, -R61 ;  /* 0x0000001330007c23 */ /* 0x000fe2000801083d */
[----:B------:R-:W-:Y:S02]  /*a3d0*/  FADD.FTZ R46, R46, R63 ;  /* 0x0000003f2e2e7221 */ /* 0x000fe40000010000 */
[----:B------:R-:W-:Y:S01]  /*a3e0*/  MUFU.EX2 R54, R54 ;  /* 0x0000003600367308 */ /* 0x000fe20000000800 */
[----:B------:R-:W-:Y:S01]  /*a3f0*/  HMMA.16816.F32 R28, R24, R22, R28 ;  /* 0x00000016181c723c */ /* 0x000fe2000000181c */
[----:B------:R-:W-:-:S04]  /*a400*/  FADD.FTZ R45, R45, R46 ;  /* 0x0000002e2d2d7221 */ /* 0x000fc80000010000 */
[----:B------:R-:W-:Y:S02]  /*a410*/  FADD.FTZ R44, R44, R45 ;  /* 0x0000002d2c2c7221 */ /* 0x000fe40000010000 */
[----:B------:R-:W-:Y:S01]  /*a420*/  FADD.FTZ R24, R42, R21 ;  /* 0x000000152a187221 */ /* 0x000fe20000010000 */
[----:B------:R-:W4:Y:S01]  /*a430*/  MUFU.EX2 R53, R53 ;  /* 0x0000003500357308 */ /* 0x000f220000000800 */
[----:B------:R-:W-:Y:S01]  /*a440*/  FFMA.FTZ R25, R49, UR19, -R61 ;  /* 0x0000001331197c23 */ /* 0x000fe2000801083d */
[----:B-1----:R-:W-:Y:S01]  /*a450*/  F2FP.F16.F32.PACK_AB R22, R2, R3 ;  /* 0x000000030216723e */ /* 0x002fe200000000ff */
[----:B------:R-:W-:Y:S01]  /*a460*/  FADD.FTZ R24, R43, R24 ;  /* 0x000000182b187221 */ /* 0x000fe20000010000 */
[----:B------:R-:W-:-:S03]  /*a470*/  FADD.FTZ R3, R3, R44 ;  /* 0x0000002c03037221 */ /* 0x000fc60000010000 */
[----:B------:R-:W-:Y:S01]  /*a480*/  FADD.FTZ R27, R101, R24 ;  /* 0x00000018651b7221 */ /* 0x000fe20000010000 */
[----:B------:R-:W-:Y:S01]  /*a490*/  MUFU.EX2 R52, R52 ;  /* 0x0000003400347308 */ /* 0x000fe20000000800 */
[----:B------:R-:W-:Y:S02]  /*a4a0*/  FADD.FTZ R3, R2, R3 ;  /* 0x0000000302037221 */ /* 0x000fe40000010000 */
        /* <DEDUP_REMOVED lines=9> */
[----:B------:R-:W4:Y:S01]  /*a540*/  MUFU.EX2 R37, R37 ;  /* 0x0000002500257308 */ /* 0x000f220000000800 */
[----:B-1----:R-:W-:Y:S02]  /*a550*/  F2FP.F16.F32.PACK_AB R23, R51, R52 ;  /* 0x000000343317723e */ /* 0x002fe400000000ff */
[----:B------:R-:W-:-:S04]  /*a560*/  FADD.FTZ R55, R55, R56 ;  /* 0x0000003837377221 */ /* 0x000fc80000010000 */
[----:B------:R-:W-:Y:S01]  /*a570*/  FADD.FTZ R54, R54, R55 ;  /* 0x0000003736367221 */ /* 0x000fe20000010000 */
[----:B------:R-:W-:Y:S01]  /*a580*/  MUFU.EX2 R38, R50 ;  /* 0x0000003200267308 */ /* 0x000fe20000000800 */
[----:B---3--:R-:W-:Y:S02]  /*a590*/  HMMA.16816.F32 R16, R20, R32, R16 ;  /* 0x000000201410723c */ /* 0x008fe40000001810 */
[----:B------:R-:W-:-:S04]  /*a5a0*/  FADD.FTZ R53, R53, R54 ;  /* 0x0000003635357221 */ /* 0x000fc80000010000 */
[----:B--2---:R-:W-:Y:S01]  /*a5b0*/  HMMA.16816.F32 R164, R20, R4, R8 ;  /* 0x0000000414a4723c */ /* 0x004fe20000001808 */
[----:B------:R-:W1:Y:S01]  /*a5c0*/  MUFU.EX2 R25, R25 ;  /* 0x0000001900197308 */ /* 0x000e620000000800 */
[----:B------:R-:W-:-:S04]  /*a5d0*/  FADD.FTZ R52, R52, R53 ;  /* 0x0000003534347221 */ /* 0x000fc80000010000 */
[C---:B------:R-:W-:Y:S01]  /*a5e0*/  HMMA.16816.F32 R12, R20.reuse, R34, R12 ;  /* 0x00000022140c723c */ /* 0x040fe2000000180c */
[----:B------:R-:W-:Y:S01]  /*a5f0*/  FADD.FTZ R51, R51, R52 ;  /* 0x0000003433337221 */ /* 0x000fe20000010000 */
[C---:B----4-:R-:W-:Y:S01]  /*a600*/  F2FP.F16.F32.PACK_AB R8, R37.reuse, R36 ;  /* 0x000000242508723e */ /* 0x050fe200000000ff */
[----:B------:R-:W-:Y:S01]  /*a610*/  MUFU.EX2 R60, R60 ;  /* 0x0000003c003c7308 */ /* 0x000fe20000000800 */
[----:B------:R-:W-:Y:S02]  /*a620*/  FADD.FTZ R36, R36, R3 ;  /* 0x0000000324247221 */ /* 0x000fe40000010000 */
[----:B------:R-:W-:Y:S02]  /*a630*/  HMMA.16816.F32 R28, R20, R6, R28 ;  /* 0x00000006141c723c */ /* 0x000fe4000000181c */
[----:B------:R-:W-:-:S03]  /*a640*/  FADD.FTZ R37, R37, R36 ;  /* 0x0000002425257221 */ /* 0x000fc60000010000 */
[----:B------:R-:W2:Y:S01]  /*a650*/  MUFU.EX2 R153, R153 ;  /* 0x0000009900997308 */ /* 0x000ea20000000800 */
[----:B-1----:R-:W-:Y:S01]  /*a660*/  F2FP.F16.F32.PACK_AB R9, R25, R38 ;  /* 0x000000261909723e */ /* 0x002fe200000000ff */
[----:B------:R-:W-:-:S04]  /*a670*/  FADD.FTZ R38, R38, R51 ;  /* 0x0000003326267221 */ /* 0x000fc80000010000 */
[----:B------:R-:W-:Y:S02]  /*a680*/  FADD.FTZ R25, R25, R38 ;  /* 0x0000002619197221 */ /* 0x000fe40000010000 */
[----:B------:R-:W-:Y:S08]  /*a690*/  MUFU.EX2 R0, R0 ;  /* 0x0000000000007308 */ /* 0x000ff00000000800 */
        /* <DEDUP_REMOVED lines=18> */
[----:B------:R-:W-:-:S04]  /*a7c0*/  USHF.L.U32 UR4, UR7, 0x8, URZ ;  /* 0x0000000807047899 */ /* 0x000fc8000800063f */
        /* <DEDUP_REMOVED lines=30> */
[----:B------:R-:W-:Y:S01]  /*a9b0*/  LOP3.LUT R0, R2, UR4, RZ, 0x3c, !PT ;  /* 0x0000000402007c12 */ /* 0x000fe2000f8e3cff */
[----:B------:R-:W-:Y:S01]  /*a9c0*/  ULDC.64 UR4, c[0x0][0x238] ;  /* 0x00008e0000047ab9 */ /* 0x000fe20000000a00 */
[----:B------:R-:W-:Y:S02]  /*a9d0*/  ISETP.GE.AND P3, PT, R3, RZ, PT ;  /* 0x000000ff0300720c */ /* 0x000fe40003f66270 */
[----:B------:R-:W-:Y:S02]  /*a9e0*/  ISETP.GE.AND P0, PT, R0, RZ, PT ;  /* 0x000000ff0000720c */ /* 0x000fe40003f06270 */
[----:B------:R-:W-:Y:S02]  /*a9f0*/  ISETP.NE.AND P2, PT, R2, RZ, PT ;  /* 0x000000ff0200720c */ /* 0x000fe40003f45270 */
[----:B------:R-:W-:Y:S01]  /*aa00*/  @P5 IADD3 R7, R7, 0x1, RZ ;  /* 0x0000000107075810 */ /* 0x000fe20007ffe0ff */
[----:B------:R-:W-:-:S06]  /*aa10*/  @P6 VIADD R8, R8, 0x1 ;  /* 0x0000000108086836 */ /* 0x000fcc0000000000 */
        /* <DEDUP_REMOVED lines=18> */
[----:B------:R-:W-:-:S04]  /*ab40*/  IMAD R3, R4, UR4, RZ ;  /* 0x0000000404037c24 */ /* 0x000fc8000f8e02ff */
[----:B------:R-:W-:-:S05]  /*ab50*/  IMAD R3, R0, UR5, R3 ;  /* 0x0000000500037c24 */ /* 0x000fca000f8e0203 */
[----:B------:R-:W-:Y:S01]  /*ab60*/  IADD3 R0, R7, R3, RZ ;  /* 0x0000000307007210 */ /* 0x000fe20007ffe0ff */
[----:B------:R-:W-:Y:S01]  /*ab70*/  IMAD.MOV.U32 R3, RZ, RZ, R6 ;  /* 0x000000ffff037224 */ /* 0x000fe200078e0006 */
[----:B------:R-:W-:Y:S06]  /*ab80*/  BRA `(.L_x_1772) ;  /* 0x0000000000107947 */ /* 0x000fec0003800000 */
.L_x_1771:
[----:B------:R-:W-:-:S04]  /*ab90*/  ULEA UR4, -UR8, URZ, 0x8 ;  /* 0x0000003f08047291 */ /* 0x000fc8000f8e413f */
[----:B------:R-:W-:Y:S02]  /*aba0*/  USHF.R.S32.HI UR5, URZ, 0x1f, UR4 ;  /* 0x0000001f3f057899 */ /* 0x000fe40008011404 */
[----:B------:R-:W-:-:S04]  /*abb0*/  MOV R3, UR4 ;  /* 0x0000000400037c02 */ /* 0x000fc80008000f00 */
[----:B------:R-:W-:-:S07]  /*abc0*/  MOV R0, UR5 ;  /* 0x0000000500007c02 */ /* 0x000fce0008000f00 */
.L_x_1772:
        /* <DEDUP_REMOVED lines=12> */
[CC--:B------:R-:W-:Y:S01]  /*ac90*/  @!P0 LEA R6, P2, R5.reuse, R138.reuse, 0x6 ;  /* 0x0000008a05068211 */ /* 0x0c0fe200078430ff */
[--C-:B------:R-:W-:Y:S01]  /*aca0*/  @!P0 IMAD.MOV.U32 R4, RZ, RZ, R138.reuse ;  /* 0x000000ffff048224 */ /* 0x100fe200078e008a */
[----:B------:R-:W-:Y:S01]  /*acb0*/  VOTEU.ALL UP0, P0 ;  /* 0x00000000003f7886 */ /* 0x000fe20000000000 */
[--C-:B------:R-:W-:Y:S01]  /*acc0*/  @!P0 IMAD.MOV.U32 R16, RZ, RZ, R138.reuse ;  /* 0x000000ffff108224 */ /* 0x100fe200078e008a */
[-C--:B------:R-:W-:Y:S01]  /*acd0*/  @!P0 LEA.HI.X R7, R136, R137.reuse, R7, 0x6, P2 ;  /* 0x0000008988078211 */ /* 0x080fe200010f3407 */
[----:B------:R-:W-:Y:S01]  /*ace0*/  @!P0 IMAD.MOV.U32 R136, RZ, RZ, R138 ;  /* 0x000000ffff888224 */ /* 0x000fe200078e008a */
[----:B------:R-:W-:Y:S01]  /*acf0*/  @!P0 LEA R8, P2, R5, R138, 0x7 ;  /* 0x0000008a05088211 */ /* 0x000fe200078438ff */
[--C-:B------:R-:W-:Y:S01]  /*ad00*/  @!P0 IMAD.MOV.U32 R5, RZ, RZ, R137.reuse ;  /* 0x000000ffff058224 */ /* 0x100fe200078e0089 */
[----:B------:R-:W-:Y:S01]  /*ad10*/  @!UP0 UIMAD UR4, UR9, 0x60, URZ ;  /* 0x00000060090488a4 */ /* 0x000fe2000f8e023f */
[----:B------:R-:W-:Y:S01]  /*ad20*/  @!P0 IMAD.WIDE.U32 R12, R13, 0x60, R136 ;  /* 0x000000600d0c8825 */ /* 0x000fe200078e0088 */
[----:B------:R-:W-:Y:S01]  /*ad30*/  @!P0 LEA.HI.X R9, R2, R137, R9, 0x7, P2 ;  /* 0x0000008902098211 */ /* 0x000fe200010f3c09 */
[----:B------:R-:W-:Y:S01]  /*ad40*/  @!UP0 UIMAD UR5, UR9, 0xa0, URZ ;  /* 0x000000a0090588a4 */ /* 0x000fe2000f8e023f */
[C---:B------:R-:W-:Y:S01]  /*ad50*/  @!P0 IADD3 R6, P4, R3.reuse, R6, RZ ;  /* 0x0000000603068210 */ /* 0x040fe20007f9e0ff */
[----:B------:R-:W-:Y:S01]  /*ad60*/  @!P0 IMAD.WIDE.U32 R10, R10, 0xa0, R4 ;  /* 0x000000a00a0a8825 */ /* 0x000fe200078e0004 */
[--C-:B------:R-:W-:Y:S01]  /*ad70*/  @!P0 IADD3 R5, P3, P2, R3, UR21, R138.reuse ;  /* 0x0000001503058c10 */ /* 0x100fe2000fa7e08a */
[----:B------:R-:W-:Y:S01]  /*ad80*/  @P0 STS [R157+0x5000], RZ ;  /* 0x005000ff9d000388 */ /* 0x000fe20000000800 */
[----:B------:R-:W-:Y:S01]  /*ad90*/  @!P0 LEA R20, P5, R6, UR10, 0x1 ;  /* 0x0000000a06148c11 */ /* 0x000fe2000f8a08ff */
[----:B------:R-:W-:Y:S01]  /*ada0*/  IMAD.U32 R4, RZ, RZ, UR8 ;  /* 0x00000008ff047e24 */ /* 0x000fe2000f8e00ff */
[--C-:B------:R-:W-:Y:S01]  /*adb0*/  @!P0 IADD3.X R136, R0, UR20, R137.reuse, P3, P2 ;  /* 0x0000001400888c10 */ /* 0x100fe20009fe4489 */
[----:B------:R-:W-:Y:S01]  /*adc0*/  @!P0 IMAD.MOV.U32 R17, RZ, RZ, R137 ;  /* 0x000000ffff118224 */ /* 0x000fe200078e0089 */
[----:B------:R-:W-:Y:S01]  /*add0*/  @!P0 LEA R14, P3, R5, UR10, 0x1 ;  /* 0x0000000a050e8c11 */ /* 0x000fe2000f8608ff */
[----:B------:R-:W-:Y:S01]  /*ade0*/  @!P0 IMAD.MOV.U32 R18, RZ, RZ, R138 ;  /* 0x000000ffff128224 */ /* 0x000fe200078e008a */
[----:B------:R-:W-:Y:S01]  /*adf0*/  @P0 STS [R157+0x5004], RZ ;  /* 0x005004ff9d000388 */ /* 0x000fe20000000800 */
[----:B------:R-:W-:Y:S01]  /*ae00*/  @!P0 IMAD.WIDE.U32 R16, R4, 0xc0, R16 ;  /* 0x000000c004108825 */ /* 0x000fe200078e0010 */
[----:B------:R-:W-:-:S02]  /*ae10*/  @!P0 IADD3 R4, P2, R3, R12, RZ ;  /* 0x0000000c03048210 */ /* 0x000fc40007f5e0ff */
[----:B------:R-:W-:Y:S01]  /*ae20*/  @!P0 LEA.HI.X R15, R5, UR11, R136, 0x1, P3 ;  /* 0x0000000b050f8c11 */ /* 0x000fe200098f0c88 */
[----:B------:R-:W-:Y:S01]  /*ae30*/  @!P0 IMAD.MOV.U32 R19, RZ, RZ, R137 ;  /* 0x000000ffff138224 */ /* 0x000fe200078e0089 */
[C---:B------:R-:W-:Y:S01]  /*ae40*/  @!P0 IADD3 R8, P3, R3.reuse, R8, RZ ;  /* 0x0000000803088210 */ /* 0x040fe20007f7e0ff */
[C---:B------:R-:W-:Y:S01]  /*ae50*/  @!P0 IMAD.X R7, R0.reuse, 0x1, R7, P4 ;  /* 0x0000000100078824 */ /* 0x040fe200020e0607 */
[----:B------:R-:W-:Y:S01]  /*ae60*/  @!P0 IADD3.X R13, R0, UR4, R13, P2, !PT ;  /* 0x00000004000d8c10 */ /* 0x000fe200097fe40d */
[----:B------:R-:W-:Y:S01]  /*ae70*/  @!P0 IMAD.WIDE.U32 R18, R2, 0xe0, R18 ;  /* 0x000000e002128825 */ /* 0x000fe200078e0012 */
[C---:B------:R-:W-:Y:S01]  /*ae80*/  @!P0 IADD3 R2, P2, R3.reuse, R10, RZ ;  /* 0x0000000a03028210 */ /* 0x040fe20007f5e0ff */
[----:B------:R-:W-:Y:S01]  /*ae90*/  @!UP0 UIMAD UR4, UR9, 0xc0, URZ ;  /* 0x000000c0090488a4 */ /* 0x000fe2000f8e023f */
[----:B------:R-:W-:Y:S01]  /*aea0*/  @!P0 LEA.HI.X R21, R6, UR11, R7, 0x1, P5 ;  /* 0x0000000b06158c11 */ /* 0x000fe2000a8f0c07 */
[----:B------:R-:W-:Y:S01]  /*aeb0*/  @!UP0 UIMAD UR9, UR9, 0xe0, URZ ;  /* 0x000000e0090988a4 */ /* 0x000fe2000f8e023f */
[C---:B------:R-:W-:Y:S01]  /*aec0*/  @!P0 IMAD.X R9, R0.reuse, 0x1, R9, P3 ;  /* 0x0000000100098824 */ /* 0x040fe200018e0609 */
[----:B------:R-:W-:Y:S01]  /*aed0*/  @!P0 IADD3.X R11, R0, UR5, R11, P2, !PT ;  /* 0x00000005000b8c10 */ /* 0x000fe200097fe40b */
[----:B------:R-:W-:Y:S01]  /*aee0*/  @!P0 IMAD.MOV.U32 R197, RZ, RZ, R185 ;  /* 0x000000ffffc58224 */ /* 0x000fe200078e00b9 */
[C---:B------:R-:W-:Y:S01]  /*aef0*/  @!P0 IADD3 R5, P3, R3.reuse, R16, RZ ;  /* 0x0000001003058210 */ /* 0x040fe20007f7e0ff */
[----:B------:R-:W-:Y:S01]  /*af00*/  @P0 STS.64 [R157+0x5008], RZ ;  /* 0x005008ff9d000388 */ /* 0x000fe20000000a00 */
[----:B------:R-:W-:-:S02]  /*af10*/  @!P0 IADD3 R3, P2, R3, R18, RZ ;  /* 0x0000001203038210 */ /* 0x000fc40007f5e0ff */
[----:B------:R-:W-:Y:S01]  /*af20*/  @!P0 LEA R18, P4, R8, UR10, 0x1 ;  /* 0x0000000a08128c11 */ /* 0x000fe2000f8808ff */
[----:B------:R-:W-:Y:S01]  /*af30*/  @!PT LDS RZ, [RZ] ;  /* 0x00000000fffff984 */ /* 0x000fe20000000800 */
[----:B------:R-:W-:Y:S01]  /*af40*/  @!PT LDS RZ, [RZ] ;  /* 0x00000000fffff984 */ /* 0x000fe20000000800 */
[----:B------:R-:W-:Y:S01]  /*af50*/  @!PT LDS RZ, [RZ] ;  /* 0x00000000fffff984 */ /* 0x000fe20000000800 */
[----:B------:R-:W-:Y:S01]  /*af60*/  @!P0 LDGSTS.E.BYPASS.LTC128B.128 [R157+0x5000], desc[UR22][R196.64] ;  /* 0x05000000c49d8fae */ /* 0x000fe2000b901d56 */
[----:B------:R-:W-:Y:S02]  /*af70*/  @!P0 LEA R12, P5, R4, UR10, 0x1 ;  /* 0x0000000a040c8c11 */ /* 0x000fe4000f8a08ff */
[C---:B------:R-:W-:Y:S01]  /*af80*/  @!P0 IADD3.X R16, R0.reuse, UR4, R17, P3, !PT ;  /* 0x0000000400108c10 */ /* 0x040fe20009ffe411 */
[----:B------:R-:W-:Y:S01]  /*af90*/  @P0 STS.128 [R157+0x5800], RZ ;  /* 0x005800ff9d000388 */ /* 0x000fe20000000c00 */
[----:B------:R-:W-:Y:S01]  /*afa0*/  @!P0 IADD3.X R0, R0, UR9, R19, P2, !PT ;  /* 0x0000000900008c10 */ /* 0x000fe200097fe413 */
[----:B------:R-:W-:Y:S01]  /*afb0*/  USHF.L.U32 UR4, UR7, 0x8, URZ ;  /* 0x0000000807047899 */ /* 0x000fe2000800063f */
[----:B------:R-:W-:Y:S01]  /*afc0*/  @!P0 LEA.HI.X R19, R8, UR11, R9, 0x1, P4 ;  /* 0x0000000b08138c11 */ /* 0x000fe2000a0f0c09 */
[----:B------:R-:W-:Y:S01]  /*afd0*/  @!PT LDS RZ, [RZ] ;  /* 0x00000000fffff984 */ /* 0x000fe20000000800 */
[----:B------:R-:W-:Y:S01]  /*afe0*/  @!PT LDS RZ, [RZ] ;  /* 0x00000000fffff984 */ /* 0x000fe20000000800 */
[----:B------:R-:W-:Y:S01]  /*aff0*/  @!PT LDS RZ, [RZ] ;  /* 0x00000000fffff984 */ /* 0x000fe20000000800 */
[----:B------:R-:W-:Y:S01]  /*b000*/  @!P0 LDGSTS.E.BYPASS.LTC128B.128 [R157+0x5800], desc[UR22][R14.64] ;  /* 0x058000000e9d8fae */ /* 0x000fe2000b901d56 */
[----:B------:R-:W-:-:S02]  /*b010*/  @!P0 LEA R26, P4, R2, UR10, 0x1 ;  /* 0x0000000a021a8c11 */ /* 0x000fc4000f8808ff */
[----:B------:R-:W-:Y:S01]  /*b020*/  @!P0 LEA.HI.X R13, R4, UR11, R13, 0x1, P5 ;  /* 0x0000000b040d8c11 */ /* 0x000fe2000a8f0c0d */
[----:B------:R-:W-:Y:S01]  /*b030*/  @P0 STS.128 [R157+0x6000], RZ ;  /* 0x006000ff9d000388 */ /* 0x000fe20000000c00 */
[----:B------:R-:W-:Y:S02]  /*b040*/  @!P0 LEA R24, P3, R5, UR10, 0x1 ;  /* 0x0000000a05188c11 */ /* 0x000fe4000f8608ff */
        /* <DEDUP_REMOVED lines=33> */
[----:B------:R-:W-:Y:S04]  /*b260*/  LDSM.16.M88.4 R8, [R151] ;  /* 0x000000009708783b */ /* 0x000fe80000000200 */
[----:B------:R-:W4:Y:S04]  /*b270*/  LDSM.16.M88.4 R4, [R149+0x3000] ;  /* 0x003000009504783b */ /* 0x000f280000000200 */
[----:B------:R-:W5:Y:S04]  /*b280*/  LDSM.16.M88.4 R56, [R149+0x3400] ;  /* 0x003400009538783b */ /* 0x000f680000000200 */
[----:B------:R-:W3:Y:S04]  /*b290*/  LDSM.16.M88.4 R48, [R149+0x3800] ;  /* 0x003800009530783b */ /* 0x000ee80000000200 */
[----:B------:R-:W-:Y:S04]  /*b2a0*/  LDSM.16.M88.4 R188, [R150] ;  /* 0x0000000096bc783b */ /* 0x000fe80000000200 */
[----:B-1----:R-:W1:Y:S04]  /*b2b0*/  LDSM.16.M88.4 R12, [R148+0x2000] ;  /* 0x00200000940c783b */ /* 0x002e680000000200 */
[----:B------:R-:W1:Y:S04]  /*b2c0*/  LDSM.16.M88.4 R40, [R149+0x3c00] ;  /* 0x003c00009528783b */ /* 0x000e680000000200 */
[----:B------:R-:W1:Y:S04]  /*b2d0*/  LDSM.16.M88.4 R32, [R149+0x4000] ;  /* 0x004000009520783b */ /* 0x000e680000000200 */
[----:B--2---:R-:W2:Y:S04]  /*b2e0*/  LDSM.16.M88.4 R24, [R149+0x4400] ;  /* 0x004400009518783b */ /* 0x004ea80000000200 */
[----:B------:R-:W2:Y:S04]  /*b2f0*/  LDSM.16.M88.4 R16, [R149+0x4800] ;  /* 0x004800009510783b */ /* 0x000ea80000000200 */
[----:B------:R-:W2:Y:S04]  /*b300*/  LDSM.16.M88.4 R120, [R149+0x1000] ;  /* 0x001000009578783b */ /* 0x000ea80000000200 */
[----:B------:R-:W2:Y:S01]  /*b310*/  LDSM.16.M88.4 R112, [R149+0x1400] ;  /* 0x001400009570783b */ /* 0x000ea20000000200 */
[C---:B----4-:R-:W-:Y:S03]  /*b320*/  HMMA.16816.F32 R192, R8.reuse, R4, RZ ;  /* 0x0000000408c0723c */ /* 0x050fe600000018ff */
[----:B------:R-:W4:Y:S03]  /*b330*/  LDSM.16.M88.4 R104, [R149+0x1800] ;  /* 0x001800009568783b */ /* 0x000f260000000200 */
[C---:B------:R-:W-:Y:S01]  /*b340*/  HMMA.16816.F32 R4, R8.reuse, R6, RZ ;  /* 0x000000060804723c */ /* 0x040fe200000018ff */
[----:B------:R-:W4:Y:S04]  /*b350*/  LDSM.16.M88.4 R96, [R149+0x1c00] ;  /* 0x001c00009560783b */ /* 0x000f280000000200 */
[----:B------:R-:W4:Y:S01]  /*b360*/  LDSM.16.M88.4 R88, [R149+0x2000] ;  /* 0x002000009558783b */ /* 0x000f220000000200 */
[C---:B-----5:R-:W-:Y:S03]  /*b370*/  HMMA.16816.F32 R60, R8.reuse, R56, RZ ;  /* 0x00000038083c723c */ /* 0x060fe600000018ff */
[----:B------:R-:W5:Y:S03]  /*b380*/  LDSM.16.M88.4 R80, [R149+0x2400] ;  /* 0x002400009550783b */ /* 0x000f660000000200 */
[C---:B---3--:R-:W-:Y:S01]  /*b390*/  HMMA.16816.F32 R52, R8.reuse, R48, RZ ;  /* 0x000000300834723c */ /* 0x048fe200000018ff */
[----:B------:R-:W3:Y:S04]  /*b3a0*/  LDSM.16.M88.4 R72, [R149+0x2800] ;  /* 0x002800009548783b */ /* 0x000ee80000000200 */
[----:B------:R-:W3:Y:S01]  /*b3b0*/  LDSM.16.M88.4 R64, [R149+0x2c00] ;  /* 0x002c00009540783b */ /* 0x000ee20000000200 */
[C---:B------:R-:W-:Y:S03]  /*b3c0*/  HMMA.16816.F32 R56, R8.reuse, R58, RZ ;  /* 0x0000003a0838723c */ /* 0x040fe600000018ff */
[----:B------:R-:W3:Y:S03]  /*b3d0*/  LDSM.16.M88.4 R132, [R149+0x4c00] ;  /* 0x004c00009584783b */ /* 0x000ee60000000200 */
[----:B------:R-:W-:Y:S01]  /*b3e0*/  HMMA.16816.F32 R48, R8, R50, RZ ;  /* 0x000000320830723c */ /* 0x000fe200000018ff */
[----:B------:R-:W3:Y:S04]  /*b3f0*/  LDSM.16.M88.4 R144, [R148+0x2400] ;  /* 0x002400009490783b */ /* 0x000ee80000000200 */
[----:B------:R-:W3:Y:S01]  /*b400*/  LDSM.16.M88.4 R140, [R148+0x2800] ;  /* 0x00280000948c783b */ /* 0x000ee20000000200 */
[C---:B-1----:R-:W-:Y:S03]  /*b410*/  HMMA.16816.F32 R192, R188.reuse, R12, R192 ;  /* 0x0000000cbcc0723c */ /* 0x042fe600000018c0 */
[----:B------:R-:W1:Y:S03]  /*b420*/  LDSM.16.M88.4 R136, [R148+0x2c00] ;  /* 0x002c00009488783b */ /* 0x000e660000000200 */
[----:B------:R-:W-:Y:S01]  /*b430*/  HMMA.16816.F32 R4, R188, R14, R4 ;  /* 0x0000000ebc04723c */ /* 0x000fe20000001804 */
[----:B------:R-:W0:Y:S05]  /*b440*/  LDGDEPBAR ;  /* 0x00000000000079af */ /* 0x000e2a0000000000 */
[C---:B------:R-:W-:Y:S06]  /*b450*/  HMMA.16816.F32 R44, R8.reuse, R40, RZ ;  /* 0x00000028082c723c */ /* 0x040fec00000018ff */
[C---:B------:R-:W-:Y:S06]  /*b460*/  HMMA.16816.F32 R36, R8.reuse, R32, RZ ;  /* 0x000000200824723c */ /* 0x040fec00000018ff */
[C---:B--2---:R-:W-:Y:S01]  /*b470*/  HMMA.16816.F32 R28, R8.reuse, R24, RZ ;  /* 0x00000018081c723c */ /* 0x044fe200000018ff */
[----:B------:R-:W-:Y:S01]  /*b480*/  FMUL.FTZ R156, R192, UR24 ;  /* 0x00000018c09c7c20 */ /* 0x000fe20008410000 */
[----:B------:R-:W-:Y:S01]  /*b490*/  FMUL.FTZ R0, R193, UR24 ;  /* 0x00000018c1007c20 */ /* 0x000fe20008410000 */
[----:B------:R-:W-:Y:S01]  /*b4a0*/  FMUL.FTZ R2, R195, UR24 ;  /* 0x00000018c3027c20 */ /* 0x000fe20008410000 */
[----:B------:R-:W-:Y:S01]  /*b4b0*/  FMUL.FTZ R176, R194, UR24 ;  /* 0x00000018c2b07c20 */ /* 0x000fe20008410000 */
[----:B------:R-:W-:Y:S01]  /*b4c0*/  IMAD.U32 R193, RZ, RZ, UR4 ;  /* 0x00000004ffc17e24 */ /* 0x000fe2000f8e00ff */
[C---:B------:R-:W-:Y:S01]  /*b4d0*/  HMMA.16816.F32 R20, R8.reuse, R16, RZ ;  /* 0x000000100814723c */ /* 0x040fe200000018ff */
[----:B------:R-:W-:Y:S01]  /*b4e0*/  FMUL.FTZ R4, R4, UR24 ;  /* 0x0000001804047c20 */ /* 0x000fe20008410000 */
[----:B------:R-:W-:Y:S01]  /*b4f0*/  FMUL.FTZ R3, R5, UR24 ;  /* 0x0000001805037c20 */ /* 0x000fe20008410000 */
[----:B------:R-:W-:Y:S01]  /*b500*/  FMUL.FTZ R181, R6, UR24 ;  /* 0x0000001806b57c20 */ /* 0x000fe20008410000 */
[----:B------:R-:W-:Y:S01]  /*b510*/  FMUL.FTZ R154, R7, UR24 ;  /* 0x00000018079a7c20 */ /* 0x000fe20008410000 */
[----:B------:R2:W-:Y:S01]  /*b520*/  MUFU.TANH R180, R4 ;  /* 0x0000000400b47308 */ /* 0x0005e20000002400 */
[----:B------:R-:W-:Y:S01]  /*b530*/  HMMA.16816.F32 R124, R8, R120, RZ ;  /* 0x00000078087c723c */ /* 0x000fe200000018ff */
[----:B------:R-:W-:-:S05]  /*b540*/  LOP3.LUT R193, R193, 0x30, R152, 0xfe, !PT ;  /* 0x00000030c1c17812 */ /* 0x000fca00078efe98 */
[C---:B------:R-:W-:Y:S01]  /*b550*/  HMMA.16816.F32 R116, R8.reuse, R112, RZ ;  /* 0x000000700874723c */ /* 0x040fe200000018ff */
[----:B------:R-:W1:Y:S05]  /*b560*/  MUFU.TANH R0, R0 ;  /* 0x0000000000007308 */ /* 0x000e6a0000002400 */
[C---:B----4-:R-:W-:Y:S03]  /*b570*/  HMMA.16816.F32 R108, R8.reuse, R104, RZ ;  /* 0x00000068086c723c */ /* 0x050fe600000018ff */
[----:B------:R-:W-:Y:S01]  /*b580*/  MUFU.TANH R3, R3 ;  /* 0x0000000300037308 */ /* 0x000fe20000002400 */
[----:B--2---:R-:W2:Y:S02]  /*b590*/  LDSM.16.M88.4 R4, [R148+0x3c00] ;  /* 0x003c00009404783b */ /* 0x004ea40000000200 */
[C---:B------:R-:W-:Y:S05]  /*b5a0*/  HMMA.16816.F32 R100, R8.reuse, R96, RZ ;  /* 0x000000600864723c */ /* 0x040fea00000018ff */
[----:B------:R-:W-:Y:S01]  /*b5b0*/  MUFU.TANH R154, R154 ;  /* 0x0000009a009a7308 */ /* 0x000fe20000002400 */
[C---:B------:R-:W-:Y:S06]  /*b5c0*/  HMMA.16816.F32 R92, R8.reuse, R88, RZ ;  /* 0x00000058085c723c */ /* 0x040fec00000018ff */
[C---:B-----5:R-:W-:Y:S01]  /*b5d0*/  HMMA.16816.F32 R84, R8.reuse, R80, RZ ;  /* 0x000000500854723c */ /* 0x060fe200000018ff */
[----:B------:R-:W4:Y:S05]  /*b5e0*/  MUFU.TANH R2, R2 ;  /* 0x0000000200027308 */ /* 0x000f2a0000002400 */
[C---:B---3--:R-:W-:Y:S03]  /*b5f0*/  HMMA.16816.F32 R76, R8.reuse, R72, RZ ;  /* 0x00000048084c723c */ /* 0x048fe600000018ff */
[----:B------:R-:W-:Y:S03]  /*b600*/  MUFU.TANH R156, R156 ;  /* 0x0000009c009c7308 */ /* 0x000fe60000002400 */
[C---:B------:R-:W-:Y:S05]  /*b610*/  HMMA.16816.F32 R68, R8.reuse, R64, RZ ;  /* 0x000000400844723c */ /* 0x040fea00000018ff */
[----:B------:R-:W-:Y:S01]  /*b620*/  MUFU.TANH R176, R176 ;  /* 0x000000b000b07308 */ /* 0x000fe20000002400 */
[C---:B------:R-:W-:Y:S06]  /*b630*/  HMMA.16816.F32 R40, R8.reuse, R42, RZ ;  /* 0x0000002a0828723c */ /* 0x040fec00000018ff */
[C---:B------:R-:W-:Y:S01]  /*b640*/  HMMA.16816.F32 R32, R8.reuse, R34, RZ ;  /* 0x000000220820723c */ /* 0x040fe200000018ff */
[----:B------:R-:W-:Y:S05]  /*b650*/  MUFU.TANH R181, R181 ;  /* 0x000000b500b57308 */ /* 0x000fea0000002400 */
        /* <DEDUP_REMOVED lines=10> */
[----:B------:R-:W-:Y:S06]  /*b700*/  HMMA.16816.F32 R64, R8, R66, RZ ;  /* 0x000000420840723c */ /* 0x000fec00000018ff */
[C---:B------:R-:W-:Y:S06]  /*b710*/  HMMA.16816.F32 R60, R188.reuse, R144, R60 ;  /* 0x00000090bc3c723c */ /* 0x040fec000000183c */
[C---:B------:R-:W-:Y:S01]  /*b720*/  HMMA.16816.F32 R56, R188.reuse, R146, R56 ;  /* 0x00000092bc38723c */ /* 0x040fe20000001838 */
[----:B------:R-:W3:Y:S05]  /*b730*/  LDSM.16.M88.4 R144, [R148+0x3400] ;  /* 0x003400009490783b */ /* 0x000eea0000000200 */
[C---:B------:R-:W-:Y:S06]  /*b740*/  HMMA.16816.F32 R52, R188.reuse, R140, R52 ;  /* 0x0000008cbc34723c */ /* 0x040fec0000001834 */
[----:B------:R-:W-:Y:S01]  /*b750*/  HMMA.16816.F32 R48, R188, R142, R48 ;  /* 0x0000008ebc30723c */ /* 0x000fe20000001830 */
[----:B------:R-:W5:Y:S05]  /*b760*/  LDSM.16.M88.4 R140, [R148+0x3800] ;  /* 0x00380000948c783b */ /* 0x000f6a0000000200 */
[----:B------:R-:W-:Y:S01]  /*b770*/  HMMA.16816.F32 R8, R8, R134, RZ ;  /* 0x000000860808723c */ /* 0x000fe200000018ff */
[----:B------:R-:W4:Y:S01]  /*b780*/  LDSM.16.M88.4 R132, [R148+0x3000] ;  /* 0x003000009484783b */ /* 0x000f220000000200 */
[----:B------:R-:W-:Y:S01]  /*b790*/  FMUL.FTZ R187, R60, UR24 ;  /* 0x000000183cbb7c20 */ /* 0x000fe20008410000 */
[----:B------:R-:W-:Y:S01]  /*b7a0*/  FMUL.FTZ R186, R61, UR24 ;  /* 0x000000183dba7c20 */ /* 0x000fe20008410000 */
[----:B------:R-:W-:-:S02]  /*b7b0*/  FMUL.FTZ R192, R62, UR24 ;  /* 0x000000183ec07c20 */ /* 0x000fc40008410000 */
[C---:B-1----:R-:W-:Y:S02]  /*b7c0*/  HMMA.16816.F32 R44, R188.reuse, R136, R44 ;  /* 0x00000088bc2c723c */ /* 0x042fe4000000182c */
[----:B------:R-:W-:Y:S04]  /*b7d0*/  MUFU.TANH R187, R187 ;  /* 0x000000bb00bb7308 */ /* 0x000fe80000002400 */
[C---:B------:R-:W-:Y:S01]  /*b7e0*/  HMMA.16816.F32 R40, R188.reuse, R138, R40 ;  /* 0x0000008abc28723c */ /* 0x040fe20000001828 */
[----:B------:R-:W1:Y:S03]  /*b7f0*/  LDSM.16.M88.4 R136, [R148] ;  /* 0x000000009488783b */ /* 0x000e660000000200 */
[----:B------:R-:W1:Y:S02]  /*b800*/  MUFU.TANH R186, R186 ;  /* 0x000000ba00ba7308 */ /* 0x000e640000002400 */
[C---:B--2---:R-:W-:Y:S06]  /*b810*/  HMMA.16816.F32 R12, R188.reuse, R4, R12 ;  /* 0x00000004bc0c723c */ /* 0x044fec000000180c */
[C---:B---3--:R-:W-:Y:S01]  /*b820*/  HMMA.16816.F32 R28, R188.reuse, R144, R28 ;  /* 0x00000090bc1c723c */ /* 0x048fe2000000181c */
[----:B------:R-:W-:Y:S01]  /*b830*/  FMUL.FTZ R4, R52, UR24 ;  /* 0x0000001834047c20 */ /* 0x000fe20008410000 */
[----:B------:R-:W-:Y:S01]  /*b840*/  FMUL.FTZ R5, R54, UR24 ;  /* 0x0000001836057c20 */ /* 0x000fe20008410000 */
[----:B------:R-:W-:Y:S03]  /*b850*/  MUFU.TANH R192, R192 ;  /* 0x000000c000c07308 */ /* 0x000fe60000002400 */
[C---:B------:R-:W-:Y:S01]  /*b860*/  HMMA.16816.F32 R24, R188.reuse, R146, R24 ;  /* 0x00000092bc18723c */ /* 0x040fe20000001818 */
[----:B------:R-:W-:Y:S01]  /*b870*/  FMUL.FTZ R144, R56, UR24 ;  /* 0x0000001838907c20 */ /* 0x000fe20008410000 */
[----:B------:R-:W-:Y:S01]  /*b880*/  FMUL.FTZ R145, R63, UR24 ;  /* 0x000000183f917c20 */ /* 0x000fe20008410000 */
[----:B------:R-:W-:Y:S01]  /*b890*/  FMUL.FTZ R45, R45, UR24 ;  /* 0x000000182d2d7c20 */ /* 0x000fe20008410000 */
[----:B------:R-:W2:Y:S01]  /*b8a0*/  LDSM.16.M88.4 R60, [R148+0x400] ;  /* 0x00040000943c783b */ /* 0x000ea20000000200 */
[----:B------:R-:W-:Y:S01]  /*b8b0*/  FMUL.FTZ R47, R47, UR24 ;  /* 0x000000182f2f7c20 */ /* 0x000fe20008410000 */
[C---:B-----5:R-:W-:Y:S01]  /*b8c0*/  HMMA.16816.F32 R20, R188.reuse, R140, R20 ;  /* 0x0000008cbc14723c */ /* 0x060fe20000001814 */
[----:B------:R-:W-:Y:S01]  /*b8d0*/  FMUL.FTZ R146, R55, UR24 ;  /* 0x0000001837927c20 */ /* 0x000fe20008410000 */
[----:B------:R-:W3:Y:S01]  /*b8e0*/  MUFU.TANH R145, R145 ;  /* 0x0000009100917308 */ /* 0x000ee20000002400 */
[----:B------:R-:W-:Y:S01]  /*b8f0*/  FMUL.FTZ R41, R41, UR24 ;  /* 0x0000001829297c20 */ /* 0x000fe20008410000 */
[----:B------:R-:W-:Y:S01]  /*b900*/  FMUL.FTZ R43, R43, UR24 ;  /* 0x000000182b2b7c20 */ /* 0x000fe20008410000 */
[----:B------:R-:W-:Y:S01]  /*b910*/  IMAD.U32 R147, RZ, RZ, UR4 ;  /* 0x00000004ff937e24 */ /* 0x000fe2000f8e00ff */
[C---:B------:R-:W-:Y:S01]  /*b920*/  HMMA.16816.F32 R16, R188.reuse, R142, R16 ;  /* 0x0000008ebc10723c */ /* 0x040fe20000001810 */
[----:B------:R-:W-:Y:S01]  /*b930*/  FMUL.FTZ R141, R57, UR24 ;  /* 0x00000018398d7c20 */ /* 0x000fe20008410000 */
[----:B------:R-:W-:Y:S01]  /*b940*/  FMUL.FTZ R140, R58, UR24 ;  /* 0x000000183a8c7c20 */ /* 0x000fe20008410000 */
[----:B------:R-:W-:Y:S01]  /*b950*/  FMUL.FTZ R15, R15, UR24 ;  /* 0x000000180f0f7c20 */ /* 0x000fe20008410000 */
[----:B------:R-:W-:Y:S01]  /*b960*/  MUFU.TANH R146, R146 ;  /* 0x0000009200927308 */ /* 0x000fe20000002400 */
[----:B------:R-:W-:Y:S01]  /*b970*/  LOP3.LUT R147, R147, 0x68, R152, 0xfe, !PT ;  /* 0x0000006893937812 */ /* 0x000fe200078efe98 */
[----:B----4-:R-:W-:Y:S01]  /*b980*/  HMMA.16816.F32 R36, R188, R132, R36 ;  /* 0x00000084bc24723c */ /* 0x010fe20000001824 */
[----:B------:R-:W-:Y:S01]  /*b990*/  FMUL.FTZ R142, R59, UR24 ;  /* 0x000000183b8e7c20 */ /* 0x000fe20008410000 */
[----:B------:R-:W-:Y:S01]  /*b9a0*/  FMUL.FTZ R143, R53, UR24 ;  /* 0x00000018358f7c20 */ /* 0x000fe20008410000 */
[----:B------:R-:W4:Y:S01]  /*b9b0*/  LDSM.16.M88.4 R56, [R148+0xc00] ;  /* 0x000c00009438783b */ /* 0x000f220000000200 */
[----:B------:R-:W-:-:S02]  /*b9c0*/  FMUL.FTZ R30, R30, UR24 ;  /* 0x000000181e1e7c20 */ /* 0x000fc40008410000 */
[C---:B------:R-:W-:Y:S01]  /*b9d0*/  HMMA.16816.F32 R32, R188.reuse, R134, R32 ;  /* 0x00000086bc20723c */ /* 0x040fe20000001820 */
[----:B------:R-:W5:Y:S01]  /*b9e0*/  LDSM.16.M88.4 R132, [R148+0x800] ;  /* 0x000800009484783b */ /* 0x000f620000000200 */
[----:B------:R-:W3:Y:S01]  /*b9f0*/  MUFU.TANH R141, R141 ;  /* 0x0000008d008d7308 */ /* 0x000ee20000002400 */
[----:B------:R-:W-:Y:S01]  /*ba00*/  FMUL.FTZ R24, R24, UR24 ;  /* 0x0000001818187c20 */ /* 0x000fe20008410000 */
[----:B------:R-:W-:Y:S01]  /*ba10*/  FMUL.FTZ R26, R26, UR24 ;  /* 0x000000181a1a7c20 */ /* 0x000fe20008410000 */
[----:B------:R-:W3:Y:S01]  /*ba20*/  LDSM.16.M88.4 R52, [R148+0x1400] ;  /* 0x001400009434783b */ /* 0x000ee20000000200 */
[----:B-1----:R-:W-:Y:S01]  /*ba30*/  HMMA.16816.F32 R124, R188, R136, R124 ;  /* 0x00000088bc7c723c */ /* 0x002fe2000000187c */
[----:B------:R-:W-:-:S03]  /*ba40*/  FMUL.FTZ R23, R23, UR24 ;  /* 0x0000001817177c20 */ /* 0x000fc60008410000 */
[----:B------:R-:W1:Y:S02]  /*ba50*/  MUFU.TANH R142, R142 ;  /* 0x0000008e008e7308 */ /* 0x000e640000002400 */
[----:B------:R-:W-:Y:S01]  /*ba60*/  HMMA.16816.F32 R120, R188, R138, R120 ;  /* 0x0000008abc78723c */ /* 0x000fe20000001878 */
[----:B------:R-:W-:Y:S01]  /*ba70*/  LDSM.16.M88.4 R136, [R148+0x1000] ;  /* 0x001000009488783b */ /* 0x000fe20000000200 */
[----:B------:R-:W-:-:S04]  /*ba80*/  FMUL.FTZ R19, R19, UR24 ;  /* 0x0000001813137c20 */ /* 0x000fc80008410000 */
[----:B------:R-:W-:Y:S01]  /*ba90*/  HMMA.16816.F32 R8, R188, R6, R8 ;  /* 0x00000006bc08723c */ /* 0x000fe20000001808 */
[----:B------:R-:W-:Y:S01]  /*baa0*/  MUFU.TANH R143, R143 ;  /* 0x0000008f008f7308 */ /* 0x000fe20000002400 */
[----:B------:R-:W-:Y:S01]  /*bab0*/  FMUL.FTZ R37, R37, UR24 ;  /* 0x0000001825257c20 */ /* 0x000fe20008410000 */
[----:B------:R-:W-:-:S03]  /*bac0*/  FMUL.FTZ R39, R39, UR24 ;  /* 0x0000001827277c20 */ /* 0x000fc60008410000 */
[C---:B--2---:R-:W-:Y:S01]  /*bad0*/  HMMA.16816.F32 R116, R188.reuse, R60, R116 ;  /* 0x0000003cbc74723c */ /* 0x044fe20000001874 */
[----:B------:R-:W-:Y:S01]  /*bae0*/  FMUL.FTZ R7, R31, UR24 ;  /* 0x000000181f077c20 */ /* 0x000fe20008410000 */
[----:B------:R-:W-:Y:S01]  /*baf0*/  FMUL.FTZ R6, R29, UR24 ;  /* 0x000000181d067c20 */ /* 0x000fe20008410000 */
[----:B------:R-:W2:Y:S01]  /*bb00*/  MUFU.TANH R45, R45 ;  /* 0x0000002d002d7308 */ /* 0x000ea20000002400 */
[----:B------:R-:W-:Y:S02]  /*bb10*/  FMUL.FTZ R32, R32, UR24 ;  /* 0x0000001820207c20 */ /* 0x000fe40008410000 */
[C---:B------:R-:W-:Y:S01]  /*bb20*/  HMMA.16816.F32 R112, R188.reuse, R62, R112 ;  /* 0x0000003ebc70723c */ /* 0x040fe20000001870 */
[----:B------:R-:W1:Y:S01]  /*bb30*/  LDSM.16.M88.4 R60, [R148+0x1800] ;  /* 0x00180000943c783b */ /* 0x000e620000000200 */
[----:B------:R-:W-:Y:S01]  /*bb40*/  FMUL.FTZ R126, R126, UR24 ;  /* 0x000000187e7e7c20 */ /* 0x000fe20008410000 */
[----:B------:R-:W-:Y:S02]  /*bb50*/  FMUL.FTZ R127, R127, UR24 ;  /* 0x000000187f7f7c20 */ /* 0x000fe40008410000 */
[----:B------:R-:W2:Y:S01]  /*bb60*/  MUFU.TANH R47, R47 ;  /* 0x0000002f002f7308 */ /* 0x000ea20000002400 */
[----:B------:R-:W-:Y:S01]  /*bb70*/  FMUL.FTZ R121, R121, UR24 ;  /* 0x0000001879797c20 */ /* 0x000fe20008410000 */
[----:B----4-:R-:W-:Y:S01]  /*bb80*/  HMMA.16816.F32 R100, R188, R56, R100 ;  /* 0x00000038bc64723c */ /* 0x010fe20000001864 */
[----:B------:R-:W-:Y:S01]  /*bb90*/  FMUL.FTZ R123, R123, UR24 ;  /* 0x000000187b7b7c20 */ /* 0x000fe20008410000 */
[----:B------:R-:W-:Y:S01]  /*bba0*/  FMUL.FTZ R120, R120, UR24 ;  /* 0x0000001878787c20 */ /* 0x000fe20008410000 */
[----:B------:R-:W-:-:S03]  /*bbb0*/  FMUL.FTZ R122, R122, UR24 ;  /* 0x000000187a7a7c20 */ /* 0x000fc60008410000 */
[C---:B-----5:R-:W-:Y:S01]  /*bbc0*/  HMMA.16816.F32 R108, R188.reuse, R132, R108 ;  /* 0x00000084bc6c723c */ /* 0x060fe2000000186c */
[----:B------:R-:W-:Y:S01]  /*bbd0*/  FMUL.FTZ R56, R50, UR24 ;  /* 0x0000001832387c20 */ /* 0x000fe20008410000 */
[----:B------:R-:W-:Y:S01]  /*bbe0*/  FMUL.FTZ R57, R51, UR24 ;  /* 0x0000001833397c20 */ /* 0x000fe20008410000 */
[----:B------:R-:W4:Y:S03]  /*bbf0*/  MUFU.TANH R41, R41 ;  /* 0x0000002900297308 */ /* 0x000f260000002400 */
[C---:B---3--:R-:W-:Y:S01]  /*bc00*/  HMMA.16816.F32 R84, R188.reuse, R52, R84 ;  /* 0x00000034bc54723c */ /* 0x048fe20000001854 */
[----:B------:R-:W-:Y:S01]  /*bc10*/  FMUL.FTZ R133, R48, UR24 ;  /* 0x0000001830857c20 */ /* 0x000fe20008410000 */
[----:B------:R-:W-:Y:S02]  /*bc20*/  FMUL.FTZ R132, R49, UR24 ;  /* 0x0000001831847c20 */ /* 0x000fe40008410000 */
[----:B------:R-:W3:Y:S01]  /*bc30*/  LDSM.16.M88.4 R48, [R148+0x1c00] ;  /* 0x001c00009430783b */ /* 0x000ee20000000200 */
[----:B------:R-:W-:Y:S01]  /*bc40*/  MUFU.TANH R57, R57 ;  /* 0x0000003900397308 */ /* 0x000fe20000002400 */
[C---:B------:R-:W-:Y:S01]  /*bc50*/  HMMA.16816.F32 R104, R188.reuse, R134, R104 ;  /* 0x00000086bc68723c */ /* 0x040fe20000001868 */
[----:B------:R-:W-:Y:S01]  /*bc60*/  FMUL.FTZ R52, R34, UR24 ;  /* 0x0000001822347c20 */ /* 0x000fe20008410000 */
[----:B------:R-:W-:Y:S01]  /*bc70*/  FMUL.FTZ R34, R28, UR24 ;  /* 0x000000181c227c20 */ /* 0x000fe20008410000 */
[----:B------:R-:W-:Y:S01]  /*bc80*/  FMUL.FTZ R28, R25, UR24 ;  /* 0x00000018191c7c20 */ /* 0x000fe20008410000 */
[----:B------:R-:W-:Y:S01]  /*bc90*/  FMUL.FTZ R25, R27, UR24 ;  /* 0x000000181b197c20 */ /* 0x000fe20008410000 */
[----:B------:R-:W-:Y:S01]  /*bca0*/  FMUL.FTZ R27, R21, UR24 ;  /* 0x00000018151b7c20 */ /* 0x000fe20008410000 */
[----:B------:R-:W-:Y:S01]  /*bcb0*/  FMUL.FTZ R21, R17, UR24 ;  /* 0x0000001811157c20 */ /* 0x000fe20008410000 */
[----:B------:R-:W-:Y:S01]  /*bcc0*/  LOP3.LUT R135, R152, UR4, RZ, 0xfc, !PT ;  /* 0x0000000498877c12 */ /* 0x000fe2000f8efcff */
[----:B------:R-:W-:Y:S01]  /*bcd0*/  HMMA.16816.F32 R80, R188, R54, R80 ;  /* 0x00000036bc50723c */ /* 0x000fe20000001850 */
[----:B------:R-:W5:Y:S01]  /*bce0*/  MUFU.TANH R132, R132 ;  /* 0x0000008400847308 */ /* 0x000f620000002400 */
[----:B------:R-:W-:Y:S01]  /*bcf0*/  FMUL.FTZ R53, R20, UR24 ;  /* 0x0000001814357c20 */ /* 0x000fe20008410000 */
[----:B------:R-:W-:Y:S01]  /*bd00*/  FMUL.FTZ R134, R35, UR24 ;  /* 0x0000001823867c20 */ /* 0x000fe20008410000 */
[----:B------:R-:W-:-:S02]  /*bd10*/  VIADD R17, R135, 0x81 ;  /* 0x0000008187117836 */ /* 0x000fc40000000000 */
[----:B------:R-:W-:Y:S01]  /*bd20*/  FMUL.FTZ R35, R46, UR24 ;  /* 0x000000182e237c20 */ /* 0x000fe20008410000 */
[C---:B------:R-:W-:Y:S01]  /*bd30*/  HMMA.16816.F32 R96, R188.reuse, R58, R96 ;  /* 0x0000003abc60723c */ /* 0x040fe20000001860 */
[----:B------:R-:W-:Y:S01]  /*bd40*/  FMUL.FTZ R55, R16, UR24 ;  /* 0x0000001810377c20 */ /* 0x000fe20008410000 */
[----:B------:R-:W-:Y:S01]  /*bd50*/  FMUL.FTZ R46, R11, UR24 ;  /* 0x000000180b2e7c20 */ /* 0x000fe20008410000 */
[----:B------:R2:W-:Y:S01]  /*bd60*/  MUFU.TANH R16, R25 ;  /* 0x0000001900107308 */ /* 0x0005e20000002400 */
[----:B------:R-:W-:Y:S01]  /*bd70*/  ISETP.GE.AND P5, PT, R17, R130, PT ;  /* 0x000000821100720c */ /* 0x000fe20003fa6270 */
[----:B------:R-:W-:Y:S01]  /*bd80*/  VIADD R11, R135, 0xb1 ;  /* 0x000000b1870b7836 */ /* 0x000fe20000000000 */
[----:B------:R-:W-:Y:S01]  /*bd90*/  ISETP.GE.AND P4, PT, R17, R128, PT ;  /* 0x000000801100720c */ /* 0x000fe20003f86270 */
[----:B------:R-:W-:Y:S01]  /*bda0*/  FMUL.FTZ R59, R12, UR24 ;  /* 0x000000180c3b7c20 */ /* 0x000fe20008410000 */
[C---:B-1----:R-:W-:Y:S01]  /*bdb0*/  HMMA.16816.F32 R76, R188.reuse, R60, R76 ;  /* 0x0000003cbc4c723c */ /* 0x042fe2000000184c */
[----:B------:R-:W-:Y:S01]  /*bdc0*/  FMUL.FTZ R58, R18, UR24 ;  /* 0x00000018123a7c20 */ /* 0x000fe20008410000 */
[----:B------:R-:W-:Y:S01]  /*bdd0*/  FMUL.FTZ R54, R22, UR24 ;  /* 0x0000001816367c20 */ /* 0x000fe20008410000 */
[----:B------:R1:W-:Y:S01]  /*bde0*/  MUFU.TANH R12, R27 ;  /* 0x0000001b000c7308 */ /* 0x0003e20000002400 */
[----:B------:R-:W-:Y:S01]  /*bdf0*/  FMUL.FTZ R22, R124, UR24 ;  /* 0x000000187c167c20 */ /* 0x000fe20008410000 */
[----:B------:R-:W-:Y:S01]  /*be00*/  FMUL.FTZ R113, R113, UR24 ;  /* 0x0000001871717c20 */ /* 0x000fe20008410000 */
[C---:B------:R-:W-:Y:S01]  /*be10*/  HMMA.16816.F32 R88, R188.reuse, R138, R88 ;  /* 0x0000008abc58723c */ /* 0x040fe20000001858 */
[----:B------:R-:W-:Y:S01]  /*be20*/  FMUL.FTZ R60, R14, UR24 ;  /* 0x000000180e3c7c20 */ /* 0x000fe20008410000 */
[----:B------:R-:W-:Y:S01]  /*be30*/  FMUL.FTZ R61, R118, UR24 ;  /* 0x00000018763d7c20 */ /* 0x000fe20008410000 */
[----:B------:R-:W-:Y:S01]  /*be40*/  FMUL.FTZ R104, R104, UR24 ;  /* 0x0000001868687c20 */ /* 0x000fe20008410000 */
[----:B------:R-:W-:Y:S01]  /*be50*/  FMUL.FTZ R83, R83, UR24 ;  /* 0x0000001853537c20 */ /* 0x000fe20008410000 */
[----:B------:R4:W-:Y:S01]  /*be60*/  MUFU.TANH R14, R23 ;  /* 0x00000017000e7308 */ /* 0x0009e20000002400 */
[----:B--2---:R-:W-:Y:S01]  /*be70*/  I2FP.F32.S32 R25, R17 ;  /* 0x0000001100197245 */ /* 0x004fe20000201400 */
[----:B------:R-:W-:Y:S01]  /*be80*/  VIADD R17, R135, 0x91 ;  /* 0x0000009187117836 */ /* 0x000fe20000000000 */
[C---:B------:R-:W-:Y:S01]  /*be90*/  HMMA.16816.F32 R72, R188.reuse, R62, R72 ;  /* 0x0000003ebc48723c */ /* 0x040fe20000001848 */
[----:B------:R-:W-:Y:S01]  /*bea0*/  FMUL.FTZ R112, R112, UR24 ;  /* 0x0000001870707c20 */ /* 0x000fe20008410000 */
[----:B------:R-:W-:Y:S01]  /*beb0*/  FMUL.FTZ R108, R108, UR24 ;  /* 0x000000186c6c7c20 */ /* 0x000fe20008410000 */
[----:B------:R-:W-:Y:S01]  /*bec0*/  FMUL.FTZ R100, R100, UR24 ;  /* 0x0000001864647c20 */ /* 0x000fe20008410000 */
[----:B------:R-:W-:Y:S01]  /*bed0*/  ISETP.GE.AND P6, PT, R17, R130, PT ;  /* 0x000000821100720c */ /* 0x000fe20003fc6270 */
[----:B------:R2:W-:Y:S01]  /*bee0*/  MUFU.TANH R18, R21 ;  /* 0x0000001500127308 */ /* 0x0005e20000002400 */
[C---:B---3--:R-:W-:Y:S01]  /*bef0*/  HMMA.16816.F32 R64, R188.reuse, R50, R64 ;  /* 0x00000032bc40723c */ /* 0x048fe20000001840 */
[C---:B-1----:R-:W-:Y:S01]  /*bf00*/  FFMA.FTZ R27, R25.reuse, UR6, R0 ;  /* 0x00000006191b7c23 */ /* 0x042fe20008010000 */
[----:B------:R-:W-:Y:S01]  /*bf10*/  FFMA.FTZ R25, R25, UR6, R2 ;  /* 0x0000000619197c23 */ /* 0x000fe20008010002 */
[----:B------:R-:W-:Y:S01]  /*bf20*/  FMUL.FTZ R62, R116, UR24 ;  /* 0x00000018743e7c20 */ /* 0x000fe20008410000 */
[----:B------:R-:W-:Y:S01]  /*bf30*/  FMUL.FTZ R63, R33, UR24 ;  /* 0x00000018213f7c20 */ /* 0x000fe20008410000 */
[----:B------:R-:W-:Y:S01]  /*bf40*/  FMUL.FTZ R116, R9, UR24 ;  /* 0x0000001809747c20 */ /* 0x000fe20008410000 */
[----:B------:R-:W-:Y:S01]  /*bf50*/  HMMA.16816.F32 R68, R188, R48, R68 ;  /* 0x00000030bc44723c */ /* 0x000fe20000001844 */
[----:B------:R-:W-:Y:S01]  /*bf60*/  FMUL.FTZ R51, R42, UR24 ;  /* 0x000000182a337c20 */ /* 0x000fe20008410000 */
[----:B------:R-:W-:Y:S01]  /*bf70*/  FMUL.FTZ R42, R13, UR24 ;  /* 0x000000180d2a7c20 */ /* 0x000fe20008410000 */
[C---:B------:R-:W-:Y:S01]  /*bf80*/  VIADD R13, R135.reuse, 0x89 ;  /* 0x00000089870d7836 */ /* 0x040fe20000000000 */
[----:B----4-:R-:W-:Y:S01]  /*bf90*/  I2FP.F32.S32 R23, R17 ;  /* 0x0000001100177245 */ /* 0x010fe20000201400 */
[----:B------:R-:W-:Y:S01]  /*bfa0*/  MUFU.TANH R20, R28 ;  /* 0x0000001c00147308 */ /* 0x000fe20000002400 */
[----:B------:R-:W-:-:S02]  /*bfb0*/  VIADD R9, R135, 0xb9 ;  /* 0x000000b987097836 */ /* 0x000fc40000000000 */
[----:B------:R-:W-:Y:S01]  /*bfc0*/  FMUL.FTZ R48, R40, UR24 ;  /* 0x0000001828307c20 */ /* 0x000fe20008410000 */
[----:B------:R-:W-:Y:S01]  /*bfd0*/  ISETP.GE.AND P3, PT, R13, R130, PT ;  /* 0x000000820d00720c */ /* 0x000fe20003f66270 */
[----:B------:R-:W-:Y:S01]  /*bfe0*/  FFMA.FTZ R2, R23, UR6, R186 ;  /* 0x0000000617027c23 */ /* 0x000fe200080100ba */
[-C--:B------:R-:W-:Y:S01]  /*bff0*/  ISETP.GE.AND P2, PT, R13, R128.reuse, PT ;  /* 0x000000800d00720c */ /* 0x080fe20003f46270 */
[----:B------:R-:W-:Y:S01]  /*c000*/  FFMA.FTZ R138, R23, UR6, R145 ;  /* 0x00000006178a7c23 */ /* 0x000fe20008010091 */
[----:B------:R-:W-:Y:S01]  /*c010*/  I2FP.F32.S32 R0, R13 ;  /* 0x0000000d00007245 */ /* 0x000fe20000201400 */
[----:B------:R-:W-:Y:S01]  /*c020*/  VIADD R23, R135, 0xa1 ;  /* 0x000000a187177836 */ /* 0x000fe20000000000 */
[----:B------:R-:W-:Y:S01]  /*c030*/  FSEL R13, R27, -INF , !P5 ;  /* 0xff8000001b0d7808 */ /* 0x000fe20006800000 */
[----:B------:R-:W-:Y:S01]  /*c040*/  VIADD R27, R135, 0x99 ;  /* 0x00000099871b7836 */ /* 0x000fe20000000000 */
[----:B------:R-:W-:Y:S01]  /*c050*/  FSEL R186, R25, -INF , !P4 ;  /* 0xff80000019ba7808 */ /* 0x000fe20006000000 */
[C---:B--2---:R-:W-:Y:S01]  /*c060*/  FFMA.FTZ R21, R0.reuse, UR6, R3 ;  /* 0x0000000600157c23 */ /* 0x044fe20008010003 */
[----:B------:R-:W-:Y:S01]  /*c070*/  FFMA.FTZ R154, R0, UR6, R154 ;  /* 0x00000006009a7c23 */ /* 0x000fe2000801009a */
[----:B------:R-:W-:Y:S01]  /*c080*/  ISETP.GE.AND P5, PT, R17, R128, PT ;  /* 0x000000801100720c */ /* 0x000fe20003fa6270 */
[----:B------:R-:W-:Y:S01]  /*c090*/  VIADD R3, R135, 0xa9 ;  /* 0x000000a987037836 */ /* 0x000fe20000000000 */
[----:B------:R-:W-:Y:S01]  /*c0a0*/  I2FP.F32.S32 R0, R27 ;  /* 0x0000001b00007245 */ /* 0x000fe20000201400 */
[----:B------:R1:W-:Y:S01]  /*c0b0*/  MUFU.TANH R28, R19 ;  /* 0x00000013001c7308 */ /* 0x0003e20000002400 */
[-C--:B------:R-:W-:Y:S01]  /*c0c0*/  ISETP.GE.AND P4, PT, R27, R130.reuse, PT ;  /* 0x000000821b00720c */ /* 0x080fe20003f86270 */
[----:B------:R-:W-:Y:S01]  /*c0d0*/  FMUL.FTZ R50, R36, UR24 ;  /* 0x0000001824327c20 */ /* 0x000fe20008410000 */
[----:B------:R-:W-:Y:S01]  /*c0e0*/  FSEL R138, R138, -INF , !P5 ;  /* 0xff8000008a8a7808 */ /* 0x000fe20006800000 */
[C---:B------:R-:W-:Y:S01]  /*c0f0*/  FFMA.FTZ R141, R0.reuse, UR6, R141 ;  /* 0x00000006008d7c23 */ /* 0x040fe2000801008d */
[----:B------:R-:W-:Y:S01]  /*c100*/  ISETP.GE.AND P5, PT, R3, R130, PT ;  /* 0x000000820300720c */ /* 0x000fe20003fa6270 */
[----:B------:R-:W-:Y:S01]  /*c110*/  FFMA.FTZ R142, R0, UR6, R142 ;  /* 0x00000006008e7c23 */ /* 0x000fe2000801008e */
[----:B------:R-:W-:Y:S01]  /*c120*/  FSEL R25, R21, -INF , !P3 ;  /* 0xff80000015197808 */ /* 0x000fe20005800000 */
[----:B------:R2:W-:Y:S01]  /*c130*/  MUFU.TANH R40, R15 ;  /* 0x0000000f00287308 */ /* 0x0005e20000002400 */
[----:B------:R-:W-:Y:S01]  /*c140*/  FSEL R154, R154, -INF , !P2 ;  /* 0xff8000009a9a7808 */ /* 0x000fe20005000000 */
[----:B------:R-:W-:Y:S01]  /*c150*/  FMUL.FTZ R17, R117, UR24 ;  /* 0x0000001875117c20 */ /* 0x000fe20008410000 */
[----:B------:R-:W-:Y:S01]  /*c160*/  I2FP.F32.S32 R0, R11 ;  /* 0x0000000b00007245 */ /* 0x000fe20000201400 */
[----:B------:R-:W-:Y:S01]  /*c170*/  FMUL.FTZ R49, R38, UR24 ;  /* 0x0000001826317c20 */ /* 0x000fe20008410000 */
[----:B------:R-:W-:Y:S01]  /*c180*/  ISETP.GE.AND P3, PT, R27, R128, PT ;  /* 0x000000801b00720c */ /* 0x000fe20003f66270 */
[----:B------:R-:W-:Y:S01]  /*c190*/  FMUL.FTZ R38, R119, UR24 ;  /* 0x0000001877267c20 */ /* 0x000fe20008410000 */
[C---:B------:R-:W-:Y:S01]  /*c1a0*/  ISETP.GE.AND P2, PT, R23.reuse, R130, PT ;  /* 0x000000821700720c */ /* 0x040fe20003f46270 */
[----:B------:R-:W3:Y:S01]  /*c1b0*/  MUFU.TANH R43, R43 ;  /* 0x0000002b002b7308 */ /* 0x000ee20000002400 */
[----:B-1----:R-:W-:Y:S01]  /*c1c0*/  FSEL R19, R2, -INF , !P6 ;  /* 0xff80000002137808 */ /* 0x002fe20007000000 */
[C---:B------:R-:W-:Y:S01]  /*c1d0*/  FFMA.FTZ R27, R0.reuse, UR6, R45 ;  /* 0x00000006001b7c23 */ /* 0x040fe2000801002d */
[----:B------:R-:W-:Y:S01]  /*c1e0*/  I2FP.F32.S32 R2, R23 ;  /* 0x0000001700027245 */ /* 0x000fe20000201400 */
[----:B------:R-:W-:Y:S01]  /*c1f0*/  FFMA.FTZ R0, R0, UR6, R47 ;  /* 0x0000000600007c23 */ /* 0x000fe2000801002f */
[----:B------:R-:W-:Y:S01]  /*c200*/  I2FP.F32.S32 R36, R9 ;  /* 0x0000000900247245 */ /* 0x000fe20000201400 */
[----:B------:R-:W-:Y:S01]  /*c210*/  FMUL.FTZ R119, R10, UR24 ;  /* 0x000000180a777c20 */ /* 0x000fe20008410000 */
[-C--:B------:R-:W-:Y:S01]  /*c220*/  ISETP.GE.AND P6, PT, R23, R128.reuse, PT ;  /* 0x000000801700720c */ /* 0x080fe20003fc6270 */
[----:B------:R-:W1:Y:S01]  /*c230*/  MUFU.TANH R37, R37 ;  /* 0x0000002500257308 */ /* 0x000e620000002400 */
[----:B--2---:R-:W-:Y:S01]  /*c240*/  FSEL R15, R141, -INF , !P4 ;  /* 0xff8000008d0f7808 */ /* 0x004fe20006000000 */
[C---:B------:R-:W-:Y:S01]  /*c250*/  FFMA.FTZ R31, R2.reuse, UR6, R143 ;  /* 0x00000006021f7c23 */ /* 0x040fe2000801008f */
[-C--:B------:R-:W-:Y:S01]  /*c260*/  ISETP.GE.AND P4, PT, R3, R128.reuse, PT ;  /* 0x000000800300720c */ /* 0x080fe20003f86270 */
[----:B------:R-:W-:Y:S01]  /*c270*/  FFMA.FTZ R118, R2, UR6, R146 ;  /* 0x0000000602767c23 */ /* 0x000fe20008010092 */
[----:B------:R-:W-:Y:S01]  /*c280*/  I2FP.F32.S32 R3, R3 ;  /* 0x0000000300037245 */ /* 0x000fe20000201400 */
[----:B------:R-:W-:Y:S01]  /*c290*/  FFMA.FTZ R23, R36, UR6, R41 ;  /* 0x0000000624177c23 */ /* 0x000fe20008010029 */
[----:B------:R-:W-:Y:S01]  /*c2a0*/  FSEL R31, R31, -INF , !P2 ;  /* 0xff8000001f1f7808 */ /* 0x000fe20005000000 */
[----:B------:R-:W2:Y:S01]  /*c2b0*/  MUFU.TANH R39, R39 ;  /* 0x0000002700277308 */ /* 0x000ea20000002400 */
[----:B------:R-:W-:Y:S01]  /*c2c0*/  ISETP.GE.AND P2, PT, R11, R128, PT ;  /* 0x000000800b00720c */ /* 0x000fe20003f46270 */
[C---:B-----5:R-:W-:Y:S01]  /*c2d0*/  FFMA.FTZ R29, R3.reuse, UR6, R132 ;  /* 0x00000006031d7c23 */ /* 0x060fe20008010084 */
[----:B------:R-:W-:Y:S01]  /*c2e0*/  FFMA.FTZ R2, R3, UR6, R57 ;  /* 0x0000000603027c23 */ /* 0x000fe20008010039 */
[----:B------:R-:W-:Y:S01]  /*c2f0*/  VIADD R3, R135, 0xc1 ;  /* 0x000000c187037836 */ /* 0x000fe20000000000 */
[----:B------:R-:W-:Y:S01]  /*c300*/  FSEL R132, R142, -INF , !P3 ;  /* 0xff8000008e847808 */ /* 0x000fe20005800000 */
[----:B---3--:R-:W-:Y:S01]  /*c310*/  FFMA.FTZ R36, R36, UR6, R43 ;  /* 0x0000000624247c23 */ /* 0x008fe2000801002b */
[-C--:B------:R-:W-:Y:S01]  /*c320*/  ISETP.GE.AND P3, PT, R11, R130.reuse, PT ;  /* 0x000000820b00720c */ /* 0x080fe20003f66270 */
[----:B------:R-:W-:Y:S01]  /*c330*/  MUFU.TANH R63, R63 ;  /* 0x0000003f003f7308 */ /* 0x000fe20000002400 */
[----:B------:R-:W-:Y:S01]  /*c340*/  FSEL R118, R118, -INF , !P6 ;  /* 0xff80000076767808 */ /* 0x000fe20007000000 */
[----:B------:R-:W-:Y:S01]  /*c350*/  VIADD R11, R135, 0xc9 ;  /* 0x000000c9870b7836 */ /* 0x000fe20000000000 */
[-C--:B------:R-:W-:Y:S01]  /*c360*/  ISETP.GE.AND P6, PT, R9, R130.reuse, PT ;  /* 0x000000820900720c */ /* 0x080fe20003fc6270 */
[----:B------:R-:W-:Y:S01]  /*c370*/  FMUL.FTZ R33, R44, UR24 ;  /* 0x000000182c217c20 */ /* 0x000fe20008410000 */
[----:B------:R-:W-:Y:S01]  /*c380*/  I2FP.F32.S32 R124, R3 ;  /* 0x00000003007c7245 */ /* 0x000fe20000201400 */
[----:B------:R-:W-:Y:S01]  /*c390*/  FMUL.FTZ R44, R125, UR24 ;  /* 0x000000187d2c7c20 */ /* 0x000fe20008410000 */
[----:B------:R-:W-:Y:S01]  /*c3a0*/  FSEL R0, R0, -INF , !P2 ;  /* 0xff80000000007808 */ /* 0x000fe20005000000 */
[----:B------:R-:W3:Y:S01]  /*c3b0*/  MUFU.TANH R134, R134 ;  /* 0x0000008600867308 */ /* 0x000ee20000002400 */
[----:B------:R-:W-:Y:S01]  /*c3c0*/  FSEL R23, R23, -INF , !P6 ;  /* 0xff80000017177808 */ /* 0x000fe20007000000 */
[----:B-1----:R-:W-:Y:S01]  /*c3d0*/  FFMA.FTZ R21, R124, UR6, R37 ;  /* 0x000000067c157c23 */ /* 0x002fe20008010025 */
[----:B------:R-:W-:Y:S01]  /*c3e0*/  FSEL R29, R29, -INF , !P5 ;  /* 0xff8000001d1d7808 */ /* 0x000fe20006800000 */
[C---:B------:R-:W-:Y:S01]  /*c3f0*/  VIADD R37, R135.reuse, 0xd1 ;  /* 0x000000d187257836 */ /* 0x040fe20000000000 */
[----:B------:R-:W-:Y:S01]  /*c400*/  FSEL R2, R2, -INF , !P4 ;  /* 0xff80000002027808 */ /* 0x000fe20006000000 */
[----:B------:R-:W-:Y:S01]  /*c410*/  VIADD R43, R135, 0xe9 ;  /* 0x000000e9872b7836 */ /* 0x000fe20000000000 */
[C---:B------:R-:W-:Y:S01]  /*c420*/  ISETP.GE.AND P2, PT, R11.reuse, R130, PT ;  /* 0x000000820b00720c */ /* 0x040fe20003f46270 */
[----:B------:R-:W-:Y:S01]  /*c430*/  MUFU.TANH R6, R6 ;  /* 0x0000000600067308 */ /* 0x000fe20000002400 */
[-C--:B------:R-:W-:Y:S01]  /*c440*/  ISETP.GE.AND P6, PT, R11, R128.reuse, PT ;  /* 0x000000800b00720c */ /* 0x080fe20003fc6270 */
[----:B------:R-:W-:Y:S01]  /*c450*/  VIADD R45, R135, 0xf1 ;  /* 0x000000f1872d7836 */ /* 0x000fe20000000000 */
[----:B------:R-:W-:Y:S01]  /*c460*/  ISETP.GE.AND P5, PT, R9, R128, PT ;  /* 0x000000800900720c */ /* 0x000fe20003fa6270 */
[----:B------:R-:W-:Y:S01]  /*c470*/  VIADD R9, R135, 0xd9 ;  /* 0x000000d987097836 */ /* 0x000fe20000000000 */
[----:B------:R-:W-:Y:S01]  /*c480*/  ISETP.GE.AND P4, PT, R3, R130, PT ;  /* 0x000000820300720c */ /* 0x000fe20003f86270 */
[----:B------:R-:W-:Y:S01]  /*c490*/  HMMA.16816.F32 R92, R188, R136, R92 ;  /* 0x00000088bc5c723c */ /* 0x000fe2000000185c */
[----:B------:R-:W-:Y:S01]  /*c4a0*/  I2FP.F32.S32 R11, R11 ;  /* 0x0000000b000b7245 */ /* 0x000fe20000201400 */
[----:B------:R-:W1:Y:S01]  /*c4b0*/  MUFU.TANH R7, R7 ;  /* 0x0000000700077308 */ /* 0x000e620000002400 */
[----:B------:R-:W-:Y:S01]  /*c4c0*/  FSEL R27, R27, -INF , !P3 ;  /* 0xff8000001b1b7808 */ /* 0x000fe20005800000 */
[----:B------:R-:W-:Y:S01]  /*c4d0*/  FMUL.FTZ R117, R8, UR24 ;  /* 0x0000001808757c20 */ /* 0x000fe20008410000 */
[----:B------:R-:W-:Y:S01]  /*c4e0*/  ISETP.GE.AND P3, PT, R3, R128, PT ;  /* 0x000000800300720c */ /* 0x000fe20003f66270 */
[----:B--2---:R-:W-:Y:S01]  /*c4f0*/  FFMA.FTZ R3, R124, UR6, R39 ;  /* 0x000000067c037c23 */ /* 0x004fe20008010027 */
[----:B------:R-:W-:Y:S01]  /*c500*/  FSEL R36, R36, -INF , !P5 ;  /* 0xff80000024247808 */ /* 0x000fe20006800000 */
[----:B---3--:R-:W-:Y:S01]  /*c510*/  FFMA.FTZ R39, R11, UR6, R134 ;  /* 0x000000060b277c23 */ /* 0x008fe20008010086 */
[----:B------:R-:W-:Y:S01]  /*c520*/  FSEL R21, R21, -INF , !P4 ;  /* 0xff80000015157808 */ /* 0x000fe20006000000 */
[----:B------:R2:W-:Y:S01]  /*c530*/  MUFU.TANH R10, R17 ;  /* 0x00000011000a7308 */ /* 0x0005e20000002400 */
[----:B------:R-:W-:Y:S01]  /*c540*/  ISETP.GE.AND P5, PT, R37, R130, PT ;  /* 0x000000822500720c */ /* 0x000fe20003fa6270 */
[----:B------:R-:W-:Y:S01]  /*c550*/  FMUL.FTZ R79, R79, UR24 ;  /* 0x000000184f4f7c20 */ /* 0x000fe20008410000 */
[----:B------:R-:W-:Y:S01]  /*c560*/  ISETP.GE.AND P4, PT, R37, R128, PT ;  /* 0x000000802500720c */ /* 0x000fe20003f86270 */
[----:B------:R-:W-:Y:S01]  /*c570*/  FMUL.FTZ R67, R67, UR24 ;  /* 0x0000001843437c20 */ /* 0x000fe20008410000 */
[----:B------:R-:W-:Y:S01]  /*c580*/  I2FP.F32.S32 R37, R37 ;  /* 0x0000002500257245 */ /* 0x000fe20000201400 */
[----:B------:R-:W-:Y:S01]  /*c590*/  FMUL.FTZ R88, R88, UR24 ;  /* 0x0000001858587c20 */ /* 0x000fe20008410000 */
[----:B------:R-:W-:Y:S01]  /*c5a0*/  I2FP.F32.S32 R41, R9 ;  /* 0x0000000900297245 */ /* 0x000fe20000201400 */
[----:B------:R-:W3:Y:S01]  /*c5b0*/  MUFU.TANH R42, R42 ;  /* 0x0000002a002a7308 */ /* 0x000ee20000002400 */
[----:B------:R-:W-:Y:S01]  /*c5c0*/  FSEL R3, R3, -INF , !P3 ;  /* 0xff80000003037808 */ /* 0x000fe20005800000 */
[----:B-1----:R-:W-:Y:S01]  /*c5d0*/  FFMA.FTZ R7, R37, UR6, R7 ;  /* 0x0000000625077c23 */ /* 0x002fe20008010007 */
[----:B------:R-:W-:Y:S01]  /*c5e0*/  ISETP.GE.AND P3, PT, R9, R130, PT ;  /* 0x000000820900720c */ /* 0x000fe20003f66270 */
[----:B------:R-:W-:Y:S01]  /*c5f0*/  FMUL.FTZ R96, R96, UR24 ;  /* 0x0000001860607c20 */ /* 0x000fe20008410000 */
[----:B------:R-:W-:Y:S01]  /*c600*/  FSEL R39, R39, -INF , !P6 ;  /* 0xff80000027277808 */ /* 0x000fe20007000000 */
[----:B------:R-:W-:Y:S01]  /*c610*/  FMUL.FTZ R95, R95, UR24 ;  /* 0x000000185f5f7c20 */ /* 0x000fe20008410000 */
[----:B------:R-:W-:Y:S01]  /*c620*/  LOP3.LUT R47, R152, UR4, RZ, 0xfc, !PT ;  /* 0x00000004982f7c12 */ /* 0x000fe2000f8efcff */
[----:B------:R-:W-:Y:S01]  /*c630*/  MUFU.TANH R57, R121 ;  /* 0x0000007900397308 */ /* 0x000fe20000002400 */
[----:B--2---:R-:W-:Y:S01]  /*c640*/  FFMA.FTZ R17, R11, UR6, R63 ;  /* 0x000000060b117c23 */ /* 0x004fe2000801003f */
[----:B------:R-:W-:Y:S01]  /*c650*/  FFMA.FTZ R11, R37, UR6, R6 ;  /* 0x00000006250b7c23 */ /* 0x000fe20008010006 */
[----:B------:R-:W-:Y:S01]  /*c660*/  FFMA.FTZ R37, R41, UR6, R16 ;  /* 0x0000000629257c23 */ /* 0x000fe20008010010 */
[----:B------:R-:W-:Y:S01]  /*c670*/  FMUL.FTZ R6, R109, UR24 ;  /* 0x000000186d067c20 */ /* 0x000fe20008410000 */
[----:B------:R-:W-:Y:S01]  /*c680*/  VIADD R109, R135, 0xf9 ;  /* 0x000000f9876d7836 */ /* 0x000fe20000000000 */
[----:B------:R-:W-:Y:S01]  /*c690*/  FSEL R17, R17, -INF , !P2 ;  /* 0xff80000011117808 */ /* 0x000fe20005000000 */
[----:B------:R-:W-:Y:S01]  /*c6a0*/  FMUL.FTZ R16, R111, UR24 ;  /* 0x000000186f107c20 */ /* 0x000fe20008410000 */
[----:B------:R-:W-:Y:S01]  /*c6b0*/  ISETP.GE.AND P2, PT, R9, R128, PT ;  /* 0x000000800900720c */ /* 0x000fe20003f46270 */
[----:B------:R-:W-:Y:S01]  /*c6c0*/  FFMA.FTZ R9, R41, UR6, R20 ;  /* 0x0000000629097c23 */ /* 0x000fe20008010014 */
[----:B------:R-:W-:Y:S01]  /*c6d0*/  VIADD R41, R135, 0xe1 ;  /* 0x000000e187297836 */ /* 0x000fe20000000000 */
[----:B------:R-:W-:Y:S01]  /*c6e0*/  FSEL R11, R11, -INF , !P5 ;  /* 0xff8000000b0b7808 */ /* 0x000fe20006800000 */
[----:B------:R1:W-:Y:S01]  /*c6f0*/  MUFU.TANH R121, R38 ;  /* 0x0000002600797308 */ /* 0x0003e20000002400 */
[----:B------:R-:W-:Y:S01]  /*c700*/  FSEL R37, R37, -INF , !P2 ;  /* 0xff80000025257808 */ /* 0x000fe20005000000 */
[----:B------:R-:W-:Y:S01]  /*c710*/  FMUL.FTZ R20, R105, UR24 ;  /* 0x0000001869147c20 */ /* 0x000fe20008410000 */
[----:B------:R-:W-:Y:S01]  /*c720*/  ISETP.GE.AND P6, PT, R41, R130, PT ;  /* 0x000000822900720c */ /* 0x000fe20003fc6270 */
[----:B------:R-:W-:Y:S01]  /*c730*/  FMUL.FTZ R63, R115, UR24 ;  /* 0x00000018733f7c20 */ /* 0x000fe20008410000 */
[-C--:B------:R-:W-:Y:S01]  /*c740*/  ISETP.GE.AND P5, PT, R41, R128.reuse, PT ;  /* 0x000000802900720c */ /* 0x080fe20003fa6270 */
[----:B------:R-:W-:Y:S01]  /*c750*/  VIADD R111, R47, 0x21 ;  /* 0x000000212f6f7836 */ /* 0x000fe20000000000 */
[----:B------:R-:W-:Y:S01]  /*c760*/  I2FP.F32.S32 R41, R41 ;  /* 0x0000002900297245 */ /* 0x000fe20000201400 */
[----:B------:R-:W-:Y:S01]  /*c770*/  MUFU.TANH R44, R44 ;  /* 0x0000002c002c7308 */ /* 0x000fe20000002400 */
[----:B------:R-:W-:Y:S01]  /*c780*/  FSEL R9, R9, -INF , !P3 ;  /* 0xff80000009097808 */ /* 0x000fe20005800000 */
[----:B------:R-:W-:Y:S01]  /*c790*/  VIADD R125, R47, 0x31 ;  /* 0x000000312f7d7836 */ /* 0x000fe20000000000 */
[----:B------:R-:W-:Y:S01]  /*c7a0*/  ISETP.GE.AND P3, PT, R43, R128, PT ;  /* 0x000000802b00720c */ /* 0x000fe20003f66270 */
[----:B------:R-:W-:Y:S01]  /*c7b0*/  FFMA.FTZ R14, R41, UR6, R14 ;  /* 0x00000006290e7c23 */ /* 0x000fe2000801000e */
[-C--:B------:R-:W-:Y:S01]  /*c7c0*/  ISETP.GE.AND P2, PT, R45, R130.reuse, PT ;  /* 0x000000822d00720c */ /* 0x080fe20003f46270 */
[----:B------:R-:W-:Y:S01]  /*c7d0*/  FMUL.FTZ R92, R92, UR24 ;  /* 0x000000185c5c7c20 */ /* 0x000fe20008410000 */
[----:B------:R-:W-:Y:S01]  /*c7e0*/  I2FP.F32.S32 R105, R135 ;  /* 0x0000008700697245 */ /* 0x000fe20000201400 */
[----:B------:R-:W2:Y:S01]  /*c7f0*/  MUFU.TANH R126, R126 ;  /* 0x0000007e007e7308 */ /* 0x000ea20000002400 */
[----:B-1----:R-:W-:Y:S01]  /*c800*/  FSEL R38, R7, -INF , !P4 ;  /* 0xff80000007267808 */ /* 0x002fe20006000000 */
[----:B------:R-:W-:Y:S01]  /*c810*/  FFMA.FTZ R7, R41, UR6, R12 ;  /* 0x0000000629077c23 */ /* 0x000fe2000801000c */
[----:B------:R-:W-:Y:S01]  /*c820*/  ISETP.GE.AND P4, PT, R43, R130, PT ;  /* 0x000000822b00720c */ /* 0x000fe20003f86270 */
[----:B------:R-:W-:Y:S01]  /*c830*/  FMUL.FTZ R12, R107, UR24 ;  /* 0x000000186b0c7c20 */ /* 0x000fe20008410000 */
[----:B------:R-:W-:Y:S01]  /*c840*/  I2FP.F32.S32 R43, R43 ;  /* 0x0000002b002b7245 */ /* 0x000fe20000201400 */
[----:B------:R-:W-:Y:S01]  /*c850*/  IMAD.U32 R141, RZ, RZ, UR4 ;  /* 0x00000004ff8d7e24 */ /* 0x000fe2000f8e00ff */
[----:B------:R-:W-:Y:S01]  /*c860*/  FSEL R7, R7, -INF , !P6 ;  /* 0xff80000007077808 */ /* 0x000fe20007000000 */
[----:B------:R-:W1:Y:S01]  /*c870*/  MUFU.TANH R116, R116 ;  /* 0x0000007400747308 */ /* 0x000e620000002400 */
[----:B------:R-:W-:Y:S01]  /*c880*/  ISETP.GE.AND P6, PT, R45, R128, PT ;  /* 0x000000802d00720c */ /* 0x000fe20003fc6270 */
[C---:B------:R-:W-:Y:S01]  /*c890*/  FFMA.FTZ R41, R43.reuse, UR6, R18 ;  /* 0x000000062b297c23 */ /* 0x040fe20008010012 */
[----:B------:R-:W-:Y:S01]  /*c8a0*/  I2FP.F32.S32 R45, R45 ;  /* 0x0000002d002d7245 */ /* 0x000fe20000201400 */
[----:B------:R-:W-:Y:S01]  /*c8b0*/  FFMA.FTZ R28, R43, UR6, R28 ;  /* 0x000000062b1c7c23 */ /* 0x000fe2000801001c */
[----:B------:R-:W-:Y:S01]  /*c8c0*/  IMAD.U32 R143, RZ, RZ, UR4 ;  /* 0x00000004ff8f7e24 */ /* 0x000fe2000f8e00ff */
[----:B------:R-:W-:Y:S01]  /*c8d0*/  LOP3.LUT R141, R141, 0x48, R152, 0xfe, !PT ;  /* 0x000000488d8d7812 */ /* 0x000fe200078efe98 */
[----:B------:R-:W-:Y:S01]  /*c8e0*/  IMAD.U32 R145, RZ, RZ, UR4 ;  /* 0x00000004ff917e24 */ /* 0x000fe2000f8e00ff */
[----:B------:R-:W4:Y:S01]  /*c8f0*/  MUFU.TANH R46, R46 ;  /* 0x0000002e002e7308 */ /* 0x000f220000002400 */
[C---:B---3--:R-:W-:Y:S01]  /*c900*/  FFMA.FTZ R43, R45.reuse, UR6, R42 ;  /* 0x000000062d2b7c23 */ /* 0x048fe2000801002a */
[----:B------:R-:W-:Y:S01]  /*c910*/  FFMA.FTZ R18, R45, UR6, R40 ;  /* 0x000000062d127c23 */ /* 0x000fe20008010028 */
[----:B------:R-:W-:Y:S01]  /*c920*/  VIADD R45, R47, 0x1 ;  /* 0x000000012f2d7836 */ /* 0x000fe20000000000 */
[----:B------:R-:W-:Y:S01]  /*c930*/  FSEL R41, R41, -INF , !P4 ;  /* 0xff80000029297808 */ /* 0x000fe20006000000 */
[----:B--2---:R-:W-:Y:S01]  /*c940*/  FFMA.FTZ R126, R105, UR6, R126 ;  /* 0x00000006697e7c23 */ /* 0x004fe2000801007e */
[----:B------:R-:W-:Y:S01]  /*c950*/  FSEL R42, R28, -INF , !P3 ;  /* 0xff8000001c2a7808 */ /* 0x000fe20005800000 */
[----:B------:R-:W-:Y:S01]  /*c960*/  FMUL.FTZ R28, R101, UR24 ;  /* 0x00000018651c7c20 */ /* 0x000fe20008410000 */
[----:B------:R-:W2:Y:S01]  /*c970*/  MUFU.TANH R8, R127 ;  /* 0x0000007f00087308 */ /* 0x000ea20000002400 */
[----:B------:R-:W-:Y:S01]  /*c980*/  I2FP.F32.S32 R107, R45 ;  /* 0x0000002d006b7245 */ /* 0x000fe20000201400 */
[----:B------:R-:W-:Y:S01]  /*c990*/  FMUL.FTZ R101, R103, UR24 ;  /* 0x0000001867657c20 */ /* 0x000fe20008410000 */
[----:B------:R-:W-:Y:S01]  /*c9a0*/  FSEL R40, R14, -INF , !P5 ;  /* 0xff8000000e287808 */ /* 0x000fe20006800000 */
[----:B------:R-:W-:Y:S01]  /*c9b0*/  FMUL.FTZ R103, R97, UR24 ;  /* 0x0000001861677c20 */ /* 0x000fe20008410000 */
[----:B------:R-:W-:Y:S01]  /*c9c0*/  ISETP.GE.AND P4, PT, R109, R130, PT ;  /* 0x000000826d00720c */ /* 0x000fe20003f86270 */
[----:B------:R-:W-:Y:S01]  /*c9d0*/  VIADD R105, R47, 0x19 ;  /* 0x000000192f697836 */ /* 0x000fe20000000000 */
[-C--:B------:R-:W-:Y:S01]  /*c9e0*/  ISETP.GE.AND P3, PT, R109, R128.reuse, PT ;  /* 0x000000806d00720c */ /* 0x080fe20003f66270 */
[----:B------:R3:W-:Y:S01]  /*c9f0*/  MUFU.TANH R14, R20 ;  /* 0x00000014000e7308 */ /* 0x0007e20000002400 */
[----:B------:R-:W-:Y:S01]  /*ca00*/  I2FP.F32.S32 R109, R109 ;  /* 0x0000006d006d7245 */ /* 0x000fe20000201400 */
[----:B------:R-:W-:Y:S01]  /*ca10*/  FMUL.FTZ R114, R114, UR24 ;  /* 0x0000001872727c20 */ /* 0x000fe20008410000 */
[----:B------:R-:W-:Y:S01]  /*ca20*/  ISETP.GE.AND P5, PT, R135, R128, PT ;  /* 0x000000808700720c */ /* 0x000fe20003fa6270 */
[----:B------:R-:W-:Y:S01]  /*ca30*/  FMUL.FTZ R110, R110, UR24 ;  /* 0x000000186e6e7c20 */ /* 0x000fe20008410000 */
[----:B------:R-:W-:Y:S01]  /*ca40*/  FSEL R43, R43, -INF , !P2 ;  /* 0xff8000002b2b7808 */ /* 0x000fe20005000000 */
[C---:B-1----:R-:W-:Y:S01]  /*ca50*/  FFMA.FTZ R116, R109.reuse, UR6, R116 ;  /* 0x000000066d747c23 */ /* 0x042fe20008010074 */
[----:B----4-:R-:W-:Y:S01]  /*ca60*/  FFMA.FTZ R46, R109, UR6, R46 ;  /* 0x000000066d2e7c23 */ /* 0x010fe2000801002e */
[----:B------:R-:W1:Y:S01]  /*ca70*/  MUFU.TANH R113, R113 ;  /* 0x0000007100717308 */ /* 0x000e620000002400 */
[----:B------:R-:W-:Y:S01]  /*ca80*/  I2FP.F32.S32 R109, R45 ;  /* 0x0000002d006d7245 */ /* 0x000fe20000201400 */
[----:B------:R-:W-:Y:S01]  /*ca90*/  FMUL.FTZ R106, R106, UR24 ;  /* 0x000000186a6a7c20 */ /* 0x000fe20008410000 */
[-C--:B------:R-:W-:Y:S01]  /*caa0*/  ISETP.GE.AND P2, PT, R45, R130.reuse, PT ;  /* 0x000000822d00720c */ /* 0x080fe20003f46270 */
[----:B------:R-:W-:Y:S01]  /*cab0*/  FMUL.FTZ R90, R90, UR24 ;  /* 0x000000185a5a7c20 */ /* 0x000fe20008410000 */
[----:B------:R-:W-:Y:S01]  /*cac0*/  FSEL R46, R46, -INF , !P3 ;  /* 0xff8000002e2e7808 */ /* 0x000fe20005800000 */
[----:B------:R-:W-:Y:S01]  /*cad0*/  FMUL.FTZ R102, R102, UR24 ;  /* 0x0000001866667c20 */ /* 0x000fe20008410000 */
[----:B------:R-:W-:Y:S01]  /*cae0*/  ISETP.GE.AND P3, PT, R105, R130, PT ;  /* 0x000000826900720c */ /* 0x000fe20003f66270 */
[----:B------:R-:W-:Y:S01]  /*caf0*/  MUFU.TANH R6, R6 ;  /* 0x0000000600067308 */ /* 0x000fe20000002400 */
[----:B---3--:R-:W-:Y:S01]  /*cb00*/  FFMA.FTZ R20, R107, UR6, R44 ;  /* 0x000000066b147c23 */ /* 0x008fe2000801002c */
[----:B------:R-:W-:Y:S01]  /*cb10*/  VIADD R107, R47, 0x11 ;  /* 0x000000112f6b7836 */ /* 0x000fe20000000000 */
[----:B------:R-:W-:Y:S01]  /*cb20*/  FSEL R44, R18, -INF , !P6 ;  /* 0xff800000122c7808 */ /* 0x000fe20007000000 */
[----:B------:R-:W-:Y:S01]  /*cb30*/  IMAD.U32 R189, RZ, RZ, UR4 ;  /* 0x00000004ffbd7e24 */ /* 0x000fe2000f8e00ff */
[----:B------:R-:W-:Y:S01]  /*cb40*/  ISETP.GE.AND P6, PT, R45, R128, PT ;  /* 0x000000802d00720c */ /* 0x000fe20003fc6270 */
[----:B------:R-:W-:Y:S01]  /*cb50*/  FMUL.FTZ R86, R86, UR24 ;  /* 0x0000001856567c20 */ /* 0x000fe20008410000 */
[-C--:B------:R-:W-:Y:S01]  /*cb60*/  I2FP.F32.S32 R97, R107.reuse ;  /* 0x0000006b00617245 */ /* 0x080fe20000201400 */
[----:B------:R-:W-:Y:S01]  /*cb70*/  MUFU.TANH R16, R16 ;  /* 0x0000001000107308 */ /* 0x000fe20000002400 */
[----:B------:R-:W-:Y:S01]  /*cb80*/  FSEL R18, R126, -INF , !P5 ;  /* 0xff8000007e127808 */ /* 0x000fe20006800000 */
[----:B------:R-:W-:Y:S01]  /*cb90*/  FMUL.FTZ R82, R82, UR24 ;  /* 0x0000001852527c20 */ /* 0x000fe20008410000 */
[----:B------:R-:W-:Y:S01]  /*cba0*/  FSEL R45, R116, -INF , !P4 ;  /* 0xff800000742d7808 */ /* 0x000fe20006000000 */
[----:B------:R-:W-:Y:S01]  /*cbb0*/  FFMA.FTZ R10, R97, UR6, R10 ;  /* 0x00000006610a7c23 */ /* 0x000fe2000801000a */
[C---:B------:R-:W-:Y:S01]  /*cbc0*/  ISETP.GE.AND P5, PT, R107.reuse, R130, PT ;  /* 0x000000826b00720c */ /* 0x040fe20003fa6270 */
[----:B------:R-:W-:Y:S01]  /*cbd0*/  FMUL.FTZ R98, R98, UR24 ;  /* 0x0000001862627c20 */ /* 0x000fe20008410000 */
[----:B------:R-:W-:Y:S01]  /*cbe0*/  ISETP.GE.AND P4, PT, R107, R128, PT ;  /* 0x000000806b00720c */ /* 0x000fe20003f86270 */
[----:B------:R-:W3:Y:S01]  /*cbf0*/  MUFU.TANH R63, R63 ;  /* 0x0000003f003f7308 */ /* 0x000ee20000002400 */
[----:B------:R-:W-:Y:S01]  /*cc00*/  I2FP.F32.S32 R124, R107 ;  /* 0x0000006b007c7245 */ /* 0x000fe20000201400 */
[----:B--2---:R-:W-:Y:S01]  /*cc10*/  FFMA.FTZ R107, R109, UR6, R8 ;  /* 0x000000066d6b7c23 */ /* 0x004fe20008010008 */
[----:B------:R-:W-:Y:S01]  /*cc20*/  FMUL.FTZ R8, R99, UR24 ;  /* 0x0000001863087c20 */ /* 0x000fe20008410000 */
[----:B------:R-:W-:Y:S01]  /*cc30*/  FMUL.FTZ R99, R93, UR24 ;  /* 0x000000185d637c20 */ /* 0x000fe20008410000 */
[----:B------:R-:W-:Y:S01]  /*cc40*/  FSEL R97, R20, -INF , !P2 ;  /* 0xff80000014617808 */ /* 0x000fe20005000000 */
[----:B------:R-:W-:Y:S01]  /*cc50*/  FFMA.FTZ R121, R124, UR6, R121 ;  /* 0x000000067c797c23 */ /* 0x000fe20008010079 */
[----:B------:R-:W-:Y:S01]  /*cc60*/  FSEL R20, R107, -INF , !P6 ;  /* 0xff8000006b147808 */ /* 0x000fe20007000000 */
[----:B------:R-:W2:Y:S01]  /*cc70*/  MUFU.TANH R28, R28 ;  /* 0x0000001c001c7308 */ /* 0x000ea20000002400 */
[----:B------:R-:W-:Y:S01]  /*cc80*/  FSEL R93, R10, -INF , !P5 ;  /* 0xff8000000a5d7808 */ /* 0x000fe20006800000 */
[----:B------:R-:W-:Y:S01]  /*cc90*/  VIADD R109, R47, 0x29 ;  /* 0x000000292f6d7836 */ /* 0x000fe20000000000 */
[----:B------:R-:W-:Y:S01]  /*cca0*/  I2FP.F32.S32 R116, R105 ;  /* 0x0000006900747245 */ /* 0x000fe20000201400 */
[----:B------:R-:W-:Y:S01]  /*ccb0*/  FMUL.FTZ R94, R94, UR24 ;  /* 0x000000185e5e7c20 */ /* 0x000fe20008410000 */
[C---:B------:R-:W-:Y:S01]  /*ccc0*/  ISETP.GE.AND P6, PT, R111.reuse, R130, PT ;  /* 0x000000826f00720c */ /* 0x040fe20003fc6270 */
[----:B------:R-:W-:Y:S01]  /*ccd0*/  FMUL.FTZ R78, R78, UR24 ;  /* 0x000000184e4e7c20 */ /* 0x000fe20008410000 */
[-C--:B------:R-:W-:Y:S01]  /*cce0*/  ISETP.GE.AND P5, PT, R111, R128.reuse, PT ;  /* 0x000000806f00720c */ /* 0x080fe20003fa6270 */
[----:B------:R-:W4:Y:S01]  /*ccf0*/  MUFU.TANH R12, R12 ;  /* 0x0000000c000c7308 */ /* 0x000f220000002400 */
[-C--:B------:R-:W-:Y:S01]  /*cd00*/  I2FP.F32.S32 R107, R111.reuse ;  /* 0x0000006f006b7245 */ /* 0x080fe20000201400 */
[C---:B-1----:R-:W-:Y:S01]  /*cd10*/  FFMA.FTZ R113, R116.reuse, UR6, R113 ;  /* 0x0000000674717c23 */ /* 0x042fe20008010071 */
[----:B------:R-:W-:Y:S01]  /*cd20*/  I2FP.F32.S32 R111, R111 ;  /* 0x0000006f006f7245 */ /* 0x000fe20000201400 */
[----:B---3--:R-:W-:Y:S01]  /*cd30*/  FFMA.FTZ R10, R116, UR6, R63 ;  /* 0x00000006740a7c23 */ /* 0x008fe2000801003f */
[----:B------:R-:W-:Y:S01]  /*cd40*/  FMUL.FTZ R63, R91, UR24 ;  /* 0x000000185b3f7c20 */ /* 0x000fe20008410000 */
[----:B------:R-:W-:Y:S01]  /*cd50*/  FFMA.FTZ R107, R107, UR6, R6 ;  /* 0x000000066b6b7c23 */ /* 0x000fe20008010006 */
[----:B------:R-:W-:Y:S01]  /*cd60*/  FMUL.FTZ R6, R89, UR24 ;  /* 0x0000001859067c20 */ /* 0x000fe20008410000 */
[----:B------:R-:W1:Y:S01]  /*cd70*/  MUFU.TANH R101, R101 ;  /* 0x0000006500657308 */ /* 0x000e620000002400 */
[----:B------:R-:W-:Y:S01]  /*cd80*/  FFMA.FTZ R111, R111, UR6, R16 ;  /* 0x000000066f6f7c23 */ /* 0x000fe20008010010 */
[----:B------:R-:W-:Y:S01]  /*cd90*/  FSEL R16, R121, -INF , !P4 ;  /* 0xff80000079107808 */ /* 0x000fe20006000000 */
[----:B------:R-:W-:Y:S01]  /*cda0*/  FMUL.FTZ R121, R85, UR24 ;  /* 0x0000001855797c20 */ /* 0x000fe20008410000 */
[----:B------:R-:W-:Y:S01]  /*cdb0*/  I2FP.F32.S32 R85, R125 ;  /* 0x0000007d00557245 */ /* 0x000fe20000201400 */
[----:B------:R-:W-:Y:S01]  /*cdc0*/  FMUL.FTZ R74, R74, UR24 ;  /* 0x000000184a4a7c20 */ /* 0x000fe20008410000 */
[-C--:B------:R-:W-:Y:S01]  /*cdd0*/  I2FP.F32.S32 R115, R109.reuse ;  /* 0x0000006d00737245 */ /* 0x080fe20000201400 */
[----:B------:R-:W-:Y:S01]  /*cde0*/  FMUL.FTZ R70, R70, UR24 ;  /* 0x0000001846467c20 */ /* 0x000fe20008410000 */
[----:B------:R-:W3:Y:S01]  /*cdf0*/  MUFU.TANH R103, R103 ;  /* 0x0000006700677308 */ /* 0x000ee20000002400 */
[----:B------:R-:W-:Y:S01]  /*ce00*/  FSEL R91, R113, -INF , !P3 ;  /* 0xff800000715b7808 */ /* 0x000fe20005800000 */
[----:B--2---:R-:W-:Y:S01]  /*ce10*/  FFMA.FTZ R85, R85, UR6, R28 ;  /* 0x0000000655557c23 */ /* 0x004fe2000801001c */
[----:B------:R-:W-:Y:S01]  /*ce20*/  ISETP.GE.AND P2, PT, R105, R128, PT ;  /* 0x000000806900720c */ /* 0x000fe20003f46270 */
[----:B------:R-:W-:Y:S01]  /*ce30*/  VIADD R105, R47, 0x39 ;  /* 0x000000392f697836 */ /* 0x000fe20000000000 */
[----:B------:R-:W-:Y:S01]  /*ce40*/  ISETP.GE.AND P4, PT, R109, R130, PT ;  /* 0x000000826d00720c */ /* 0x000fe20003f86270 */
[----:B------:R-:W-:Y:S01]  /*ce50*/  FFMA.FTZ R115, R115, UR6, R14 ;  /* 0x0000000673737c23 */ /* 0x000fe2000801000e */
[----:B------:R-:W-:Y:S01]  /*ce60*/  ISETP.GE.AND P3, PT, R109, R128, PT ;  /* 0x000000806d00720c */ /* 0x000fe20003f66270 */
[----:B------:R-:W2:Y:S01]  /*ce70*/  MUFU.TANH R8, R8 ;  /* 0x0000000800087308 */ /* 0x000ea20000002400 */
[----:B------:R-:W-:Y:S01]  /*ce80*/  I2FP.F32.S32 R109, R109 ;  /* 0x0000006d006d7245 */ /* 0x000fe20000201400 */
[----:B------:R-:W-:Y:S01]  /*ce90*/  FMUL.FTZ R28, R87, UR24 ;  /* 0x00000018571c7c20 */ /* 0x000fe20008410000 */
[----:B------:R-:W-:Y:S01]  /*cea0*/  I2FP.F32.S32 R124, R125 ;  /* 0x0000007d007c7245 */ /* 0x000fe20000201400 */
[----:B------:R-:W-:Y:S01]  /*ceb0*/  VIADD R113, R47, 0x41 ;  /* 0x000000412f717836 */ /* 0x000fe20000000000 */
[----:B------:R-:W-:Y:S01]  /*cec0*/  FSEL R14, R10, -INF , !P2 ;  /* 0xff8000000a0e7808 */ /* 0x000fe20005000000 */
[----:B----4-:R-:W-:Y:S01]  /*ced0*/  FFMA.FTZ R10, R109, UR6, R12 ;  /* 0x000000066d0a7c23 */ /* 0x010fe2000801000c */
[-C--:B------:R-:W-:Y:S01]  /*cee0*/  I2FP.F32.S32 R116, R105.reuse ;  /* 0x0000006900747245 */ /* 0x080fe20000201400 */
[----:B------:R-:W4:Y:S01]  /*cef0*/  MUFU.TANH R99, R99 ;  /* 0x0000006300637308 */ /* 0x000f220000002400 */
[----:B-1----:R-:W-:Y:S01]  /*cf00*/  FFMA.FTZ R109, R124, UR6, R101 ;  /* 0x000000067c6d7c23 */ /* 0x002fe20008010065 */
[----:B------:R-:W-:Y:S01]  /*cf10*/  VIADD R101, R47, 0x49 ;  /* 0x000000492f657836 */ /* 0x000fe20000000000 */
[----:B------:R-:W-:Y:S01]  /*cf20*/  FSEL R89, R107, -INF , !P6 ;  /* 0xff8000006b597808 */ /* 0x000fe20007000000 */
[----:B---3--:R-:W-:Y:S01]  /*cf30*/  FFMA.FTZ R103, R116, UR6, R103 ;  /* 0x0000000674677c23 */ /* 0x008fe20008010067 */
[----:B------:R-:W-:Y:S01]  /*cf40*/  FSEL R12, R111, -INF , !P5 ;  /* 0xff8000006f0c7808 */ /* 0x000fe20006800000 */
[----:B------:R-:W-:Y:S01]  /*cf50*/  FMUL.FTZ R66, R66, UR24 ;  /* 0x0000001842427c20 */ /* 0x000fe20008410000 */
[----:B------:R-:W-:Y:S01]  /*cf60*/  I2FP.F32.S32 R111, R105 ;  /* 0x00000069006f7245 */ /* 0x000fe20000201400 */
[----:B------:R-:W1:Y:S01]  /*cf70*/  MUFU.TANH R95, R95 ;  /* 0x0000005f005f7308 */ /* 0x000e620000002400 */
[----:B------:R-:W-:Y:S01]  /*cf80*/  I2FP.F32.S32 R124, R113 ;  /* 0x00000071007c7245 */ /* 0x000fe20000201400 */
[----:B------:R-:W-:-:S04]  /*cf90*/  DEPBAR.LE SB0, 0x0 ;  /* 0x000080000000791a */ /* 0x000fc80000000000 */
[----:B------:R-:W-:Y:S01]  /*cfa0*/  I2FP.F32.S32 R116, R113 ;  /* 0x0000007100747245 */ /* 0x000fe20000201400 */
[----:B--2---:R-:W-:Y:S01]  /*cfb0*/  FFMA.FTZ R111, R111, UR6, R8 ;  /* 0x000000066f6f7c23 */ /* 0x004fe20008010008 */
[----:B------:R-:W-:Y:S01]  /*cfc0*/  MUFU.TANH R6, R6 ;  /* 0x0000000600067308 */ /* 0x000fe20000002400 */
[----:B------:R-:W-:Y:S02]  /*cfd0*/  ISETP.GE.AND P2, PT, R125, R130, PT ;  /* 0x000000827d00720c */ /* 0x000fe40003f46270 */
[----:B------:R-:W-:Y:S01]  /*cfe0*/  FSEL R87, R115, -INF , !P4 ;  /* 0xff80000073577808 */ /* 0x000fe20006000000 */
[----:B----4-:R-:W-:Y:S01]  /*cff0*/  FFMA.FTZ R115, R124, UR6, R99 ;  /* 0x000000067c737c23 */ /* 0x010fe20008010063 */
[----:B------:R-:W-:Y:S02]  /*d000*/  ISETP.GE.AND P6, PT, R125, R128, PT ;  /* 0x000000807d00720c */ /* 0x000fe40003fc6270 */
[C---:B------:R-:W-:Y:S01]  /*d010*/  ISETP.GE.AND P5, PT, R105.reuse, R130, PT ;  /* 0x000000826900720c */ /* 0x040fe20003fa6270 */
[----:B------:R-:W2:Y:S01]  /*d020*/  MUFU.TANH R63, R63 ;  /* 0x0000003f003f7308 */ /* 0x000ea20000002400 */
[----:B------:R-:W-:Y:S01]  /*d030*/  ISETP.GE.AND P4, PT, R105, R128, PT ;  /* 0x000000806900720c */ /* 0x000fe20003f86270 */
[----:B-1----:R-:W-:Y:S01]  /*d040*/  FFMA.FTZ R99, R116, UR6, R95 ;  /* 0x0000000674637c23 */ /* 0x002fe2000801005f */
[----:B------:R-:W-:Y:S01]  /*d050*/  FSEL R10, R10, -INF , !P3 ;  /* 0xff8000000a0a7808 */ /* 0x000fe20005800000 */
[----:B------:R-:W-:Y:S01]  /*d060*/  FMUL.FTZ R95, R77, UR24 ;  /* 0x000000184d5f7c20 */ /* 0x000fe20008410000 */
[----:B------:R-:W-:-:S02]  /*d070*/  ISETP.GE.AND P3, PT, R113, R130, PT ;  /* 0x000000827100720c */ /* 0x000fc40003f66270 */
[----:B------:R-:W-:Y:S01]  /*d080*/  I2FP.F32.S32 R220, R101 ;  /* 0x0000006500dc7245 */ /* 0x000fe20000201400 */
[----:B------:R1:W-:Y:S01]  /*d090*/  MUFU.TANH R107, R121 ;  /* 0x00000079006b7308 */ /* 0x0003e20000002400 */
[----:B------:R-:W-:Y:S02]  /*d0a0*/  FSEL R85, R85, -INF , !P2 ;  /* 0xff80000055557808 */ /* 0x000fe40005000000 */
[----:B------:R-:W-:Y:S01]  /*d0b0*/  ISETP.GE.AND P2, PT, R113, R128, PT ;  /* 0x000000807100720c */ /* 0x000fe20003f46270 */
[----:B------:R-:W-:Y:S01]  /*d0c0*/  VIADD R113, R47, 0x59 ;  /* 0x000000592f717836 */ /* 0x000fe20000000000 */
[----:B------:R-:W-:Y:S01]  /*d0d0*/  FSEL R8, R109, -INF , !P6 ;  /* 0xff8000006d087808 */ /* 0x000fe20007000000 */
[----:B------:R-:W-:Y:S01]  /*d0e0*/  VIADD R109, R47, 0x71 ;  /* 0x000000712f6d7836 */ /* 0x000fe20000000000 */
[----:B------:R-:W-:Y:S01]  /*d0f0*/  ISETP.GE.AND P6, PT, R101, R130, PT ;  /* 0x000000826500720c */ /* 0x000fe20003fc6270 */
[----:B------:R-:W-:Y:S01]  /*d100*/  MUFU.TANH R28, R28 ;  /* 0x0000001c001c7308 */ /* 0x000fe20000002400 */
[----:B------:R-:W-:Y:S01]  /*d110*/  FSEL R77, R115, -INF , !P3 ;  /* 0xff800000734d7808 */ /* 0x000fe20005800000 */
[----:B--2---:R-:W-:Y:S01]  /*d120*/  FFMA.FTZ R220, R220, UR6, R63 ;  /* 0x00000006dcdc7c23 */ /* 0x004fe2000801003f */
[----:B------:R-:W-:Y:S01]  /*d130*/  FMUL.FTZ R63, R75, UR24 ;  /* 0x000000184b3f7c20 */ /* 0x000fe20008410000 */
[----:B------:R-:W-:-:S02]  /*d140*/  I2FP.F32.S32 R124, R113 ;  /* 0x00000071007c7245 */ /* 0x000fc40000201400 */
[--C-:B------:R-:W-:Y:S02]  /*d150*/  LOP3.LUT R143, R143, 0x40, R152.reuse, 0xfe, !PT ;  /* 0x000000408f8f7812 */ /* 0x100fe400078efe98 */
[----:B------:R-:W2:Y:S01]  /*d160*/  MUFU.TANH R83, R83 ;  /* 0x0000005300537308 */ /* 0x000ea20000002400 */
[----:B-1----:R-:W-:Y:S01]  /*d170*/  FMUL.FTZ R121, R81, UR24 ;  /* 0x0000001851797c20 */ /* 0x002fe20008410000 */
[----:B------:R-:W-:Y:S02]  /*d180*/  I2FP.F32.S32 R81, R101 ;  /* 0x0000006500517245 */ /* 0x000fe40000201400 */
[--C-:B------:R-:W-:Y:S02]  /*d190*/  LOP3.LUT R145, R145, 0x38, R152.reuse, 0xfe, !PT ;  /* 0x0000003891917812 */ /* 0x100fe400078efe98 */
[----:B------:R-:W-:Y:S01]  /*d1a0*/  LOP3.LUT R189, R189, 0x8, R152, 0xfe, !PT ;  /* 0x00000008bdbd7812 */ /* 0x000fe200078efe98 */
[----:B------:R-:W-:Y:S01]  /*d1b0*/  FFMA.FTZ R116, R81, UR6, R6 ;  /* 0x0000000651747c23 */ /* 0x000fe20008010006 */
[----:B------:R1:W3:Y:S01]  /*d1c0*/  MUFU.TANH R105, R121 ;  /* 0x0000007900697308 */ /* 0x0002e20000002400 */
[----:B------:R-:W-:-:S02]  /*d1d0*/  FSEL R6, R111, -INF , !P4 ;  /* 0xff8000006f067808 */ /* 0x000fc40006000000 */
[----:B------:R-:W-:Y:S01]  /*d1e0*/  FSEL R81, R103, -INF , !P5 ;  /* 0xff80000067517808 */ /* 0x000fe20006800000 */
[----:B------:R-:W-:Y:S01]  /*d1f0*/  VIADD R103, R47, 0x69 ;  /* 0x000000692f677836 */ /* 0x000fe20000000000 */
[----:B------:R-:W-:Y:S02]  /*d200*/  FSEL R75, R116, -INF , !P6 ;  /* 0xff800000744b7808 */ /* 0x000fe40007000000 */
[----:B------:R-:W-:Y:S01]  /*d210*/  I2FP.F32.S32 R116, R113 ;  /* 0x0000007100747245 */ /* 0x000fe20000201400 */
[----:B------:R-:W-:Y:S01]  /*d220*/  MUFU.TANH R95, R95 ;  /* 0x0000005f005f7308 */ /* 0x000fe20000002400 */
[-C--:B------:R-:W-:Y:S01]  /*d230*/  ISETP.GE.AND P5, PT, R101, R128.reuse, PT ;  /* 0x000000806500720c */ /* 0x080fe20003fa6270 */
[----:B------:R-:W-:Y:S01]  /*d240*/  FMUL.FTZ R101, R73, UR24 ;  /* 0x0000001849657c20 */ /* 0x000fe20008410000 */
[----:B------:R-:W-:Y:S01]  /*d250*/  ISETP.GE.AND P6, PT, R113, R128, PT ;  /* 0x000000807100720c */ /* 0x000fe20003fc6270 */
[----:B--2---:R-:W-:Y:S01]  /*d260*/  FFMA.FTZ R83, R116, UR6, R83 ;  /* 0x0000000674537c23 */ /* 0x004fe20008010053 */
[----:B------:R-:W-:-:S02]  /*d270*/  FSEL R220, R220, -INF , !P5 ;  /* 0xff800000dcdc7808 */ /* 0x000fc40006800000 */
[----:B------:R-:W-:Y:S01]  /*d280*/  I2FP.F32.S32 R204, R103 ;  /* 0x0000006700cc7245 */ /* 0x000fe20000201400 */
[----:B------:R-:W-:Y:S01]  /*d290*/  MUFU.TANH R79, R79 ;  /* 0x0000004f004f7308 */ /* 0x000fe20000002400 */
[----:B-1----:R-:W-:Y:S02]  /*d2a0*/  VIADD R121, R47, 0x51 ;  /* 0x000000512f797836 */ /* 0x002fe40000000000 */
[----:B---3--:R-:W-:Y:S01]  /*d2b0*/  FFMA.FTZ R105, R124, UR6, R105 ;  /* 0x000000067c697c23 */ /* 0x008fe20008010069 */
[----:B------:R-:W-:Y:S01]  /*d2c0*/  FSEL R212, R83, -INF , !P6 ;  /* 0xff80000053d47808 */ /* 0x000fe20007000000 */
[----:B------:R-:W-:Y:S01]  /*d2d0*/  FMUL.FTZ R83, R65, UR24 ;  /* 0x0000001841537c20 */ /* 0x000fe20008410000 */
[----:B------:R-:W-:Y:S02]  /*d2e0*/  I2FP.F32.S32 R116, R109 ;  /* 0x0000006d00747245 */ /* 0x000fe40000201400 */
[C---:B------:R-:W-:Y:S01]  /*d2f0*/  ISETP.GE.AND P4, PT, R121.reuse, R130, PT ;  /* 0x000000827900720c */ /* 0x040fe20003f86270 */
[----:B------:R-:W1:Y:S01]  /*d300*/  MUFU.TANH R63, R63 ;  /* 0x0000003f003f7308 */ /* 0x000e620000002400 */
[----:B------:R-:W-:-:S02]  /*d310*/  ISETP.GE.AND P3, PT, R121, R128, PT ;  /* 0x000000807900720c */ /* 0x000fc40003f66270 */
[-C--:B------:R-:W-:Y:S02]  /*d320*/  I2FP.F32.S32 R126, R121.reuse ;  /* 0x00000079007e7245 */ /* 0x080fe40000201400 */
[----:B------:R-:W-:Y:S02]  /*d330*/  I2FP.F32.S32 R121, R121 ;  /* 0x0000007900797245 */ /* 0x000fe40000201400 */
[----:B------:R-:W-:Y:S01]  /*d340*/  I2FP.F32.S32 R134, R103 ;  /* 0x0000006700867245 */ /* 0x000fe20000201400 */
[----:B------:R-:W-:Y:S01]  /*d350*/  FFMA.FTZ R73, R126, UR6, R107 ;  /* 0x000000067e497c23 */ /* 0x000fe2000801006b */
[----:B------:R-:W-:Y:S02]  /*d360*/  VIADD R107, R47, 0x61 ;  /* 0x000000612f6b7836 */ /* 0x000fe40000000000 */
[----:B------:R-:W-:Y:S01]  /*d370*/  FFMA.FTZ R216, R121, UR6, R28 ;  /* 0x0000000679d87c23 */ /* 0x000fe2000801001c */
[----:B------:R-:W-:Y:S01]  /*d380*/  FSEL R28, R99, -INF , !P2 ;  /* 0xff800000631c7808 */ /* 0x000fe20005000000 */
[----:B------:R-:W-:Y:S01]  /*d390*/  FMUL.FTZ R99, R69, UR24 ;  /* 0x0000001845637c20 */ /* 0x000fe20008410000 */
[----:B------:R-:W-:Y:S01]  /*d3a0*/  FMUL.FTZ R69, R71, UR24 ;  /* 0x0000001847457c20 */ /* 0x000fe20008410000 */
[----:B------:R-:W-:Y:S01]  /*d3b0*/  FSEL R73, R73, -INF , !P4 ;  /* 0xff80000049497808 */ /* 0x000fe20006000000 */
[----:B------:R-:W2:Y:S01]  /*d3c0*/  MUFU.TANH R101, R101 ;  /* 0x0000006500657308 */ /* 0x000ea20000002400 */
[C---:B------:R-:W-:Y:S01]  /*d3d0*/  ISETP.GE.AND P5, PT, R107.reuse, R130, PT ;  /* 0x000000826b00720c */ /* 0x040fe20003fa6270 */
[----:B-1----:R-:W-:Y:S01]  /*d3e0*/  FFMA.FTZ R204, R204, UR6, R63 ;  /* 0x00000006cccc7c23 */ /* 0x002fe2000801003f */
[----:B------:R-:W-:-:S02]  /*d3f0*/  ISETP.GE.AND P4, PT, R107, R128, PT ;  /* 0x000000806b00720c */ /* 0x000fc40003f86270 */
[-C--:B------:R-:W-:Y:S02]  /*d400*/  I2FP.F32.S32 R124, R107.reuse ;  /* 0x0000006b007c7245 */ /* 0x080fe40000201400 */
[----:B------:R-:W-:Y:S01]  /*d410*/  I2FP.F32.S32 R126, R107 ;  /* 0x0000006b007e7245 */ /* 0x000fe20000201400 */
[----:B------:R-:W1:Y:S01]  /*d420*/  MUFU.TANH R99, R99 ;  /* 0x0000006300637308 */ /* 0x000e620000002400 */
[----:B------:R-:W-:Y:S01]  /*d430*/  I2FP.F32.S32 R65, R47 ;  /* 0x0000002f00417245 */ /* 0x000fe20000201400 */
[----:B------:R-:W-:Y:S01]  /*d440*/  FFMA.FTZ R95, R124, UR6, R95 ;  /* 0x000000067c5f7c23 */ /* 0x000fe2000801005f */
[----:B------:R-:W-:Y:S01]  /*d450*/  I2FP.F32.S32 R124, R109 ;  /* 0x0000006d007c7245 */ /* 0x000fe20000201400 */
[----:B------:R-:W-:Y:S01]  /*d460*/  FFMA.FTZ R79, R126, UR6, R79 ;  /* 0x000000067e4f7c23 */ /* 0x000fe2000801004f */
[----:B------:R-:W-:Y:S02]  /*d470*/  FSEL R216, R216, -INF , !P3 ;  /* 0xff800000d8d87808 */ /* 0x000fe40005800000 */
[----:B------:R-:W-:Y:S01]  /*d480*/  ISETP.GE.AND P6, PT, R109, R130, PT ;  /* 0x000000826d00720c */ /* 0x000fe20003fc6270 */
[----:B------:R3:W4:Y:S01]  /*d490*/  MUFU.TANH R107, R69 ;  /* 0x00000045006b7308 */ /* 0x0007220000002400 */
[----:B------:R-:W-:Y:S01]  /*d4a0*/  FSEL R208, R79, -INF , !P4 ;  /* 0xff8000004fd07808 */ /* 0x000fe20006000000 */
[----:B------:R-:W-:-:S02]  /*d4b0*/  VIADD R79, R47, 0x9 ;  /* 0x000000092f4f7836 */ /* 0x000fc40000000000 */
[----:B--2---:R-:W-:Y:S01]  /*d4c0*/  FFMA.FTZ R101, R134, UR6, R101 ;  /* 0x0000000686657c23 */ /* 0x004fe20008010065 */
[-C--:B------:R-:W-:Y:S02]  /*d4d0*/  ISETP.GE.AND P4, PT, R47, R130.reuse, PT ;  /* 0x000000822f00720c */ /* 0x080fe40003f86270 */
[-C--:B------:R-:W-:Y:S01]  /*d4e0*/  ISETP.GE.AND P3, PT, R103, R130.reuse, PT ;  /* 0x000000826700720c */ /* 0x080fe20003f66270 */
[----:B------:R-:W2:Y:S01]  /*d4f0*/  MUFU.TANH R22, R22 ;  /* 0x0000001600167308 */ /* 0x000ea20000002400 */
[----:B-1----:R-:W-:Y:S01]  /*d500*/  FFMA.FTZ R63, R124, UR6, R99 ;  /* 0x000000067c3f7c23 */ /* 0x002fe20008010063 */
[----:B------:R-:W-:Y:S01]  /*d510*/  ISETP.GE.AND P2, PT, R113, R130, PT ;  /* 0x000000827100720c */ /* 0x000fe20003f46270 */
[----:B------:R-:W-:Y:S01]  /*d520*/  IMAD.U32 R99, RZ, RZ, UR4 ;  /* 0x00000004ff637e24 */ /* 0x000fe2000f8e00ff */
[----:B------:R-:W-:Y:S02]  /*d530*/  I2FP.F32.S32 R126, R79 ;  /* 0x0000004f007e7245 */ /* 0x000fe40000201400 */
[----:B------:R-:W-:-:S02]  /*d540*/  FSEL R63, R63, -INF , !P6 ;  /* 0xff8000003f3f7808 */ /* 0x000fc40007000000 */
[----:B------:R-:W1:Y:S01]  /*d550*/  MUFU.TANH R83, R83 ;  /* 0x0000005300537308 */ /* 0x000e620000002400 */
[----:B---3--:R-:W-:Y:S01]  /*d560*/  FSEL R69, R95, -INF , !P5 ;  /* 0xff8000005f457808 */ /* 0x008fe20006800000 */
[----:B------:R-:W-:Y:S02]  /*d570*/  VIADD R95, R47, 0x79 ;  /* 0x000000792f5f7836 */ /* 0x000fe40000000000 */
[----:B----4-:R-:W-:Y:S01]  /*d580*/  FFMA.FTZ R107, R116, UR6, R107 ;  /* 0x00000006746b7c23 */ /* 0x010fe2000801006b */
[----:B------:R-:W-:Y:S01]  /*d590*/  ISETP.GE.AND P5, PT, R109, R128, PT ;  /* 0x000000806d00720c */ /* 0x000fe20003fa6270 */
[----:B------:R-:W-:Y:S01]  /*d5a0*/  FFMA.FTZ R57, R126, UR6, R57 ;  /* 0x000000067e397c23 */ /* 0x000fe20008010039 */
[----:B------:R-:W-:Y:S01]  /*d5b0*/  ISETP.GE.AND P6, PT, R79, R130, PT ;  /* 0x000000824f00720c */ /* 0x000fe20003fc6270 */
[----:B------:R-:W3:Y:S01]  /*d5c0*/  MUFU.TANH R67, R67 ;  /* 0x0000004300437308 */ /* 0x000ee20000002400 */
[----:B------:R-:W-:Y:S01]  /*d5d0*/  I2FP.F32.S32 R116, R95 ;  /* 0x0000005f00747245 */ /* 0x000fe20000201400 */
[----:B--2---:R-:W-:Y:S01]  /*d5e0*/  FFMA.FTZ R22, R65, UR6, R22 ;  /* 0x0000000641167c23 */ /* 0x004fe20008010016 */
[----:B------:R-:W-:-:S02]  /*d5f0*/  FSEL R202, R107, -INF , !P5 ;  /* 0xff8000006bca7808 */ /* 0x000fc40006800000 */
[----:B------:R-:W-:Y:S02]  /*d600*/  FSEL R65, R101, -INF , !P3 ;  /* 0xff80000065417808 */ /* 0x000fe40005800000 */
[----:B------:R-:W-:Y:S01]  /*d610*/  ISETP.GE.AND P5, PT, R79, R128, PT ;  /* 0x000000804f00720c */ /* 0x000fe20003fa6270 */
[----:B------:R-:W2:Y:S01]  /*d620*/  MUFU.TANH R123, R123 ;  /* 0x0000007b007b7308 */ /* 0x000ea20000002400 */
[----:B------:R-:W-:Y:S01]  /*d630*/  I2FP.F32.S32 R134, R79 ;  /* 0x0000004f00867245 */ /* 0x000fe20000201400 */
[----:B-1----:R-:W-:Y:S01]  /*d640*/  FFMA.FTZ R83, R116, UR6, R83 ;  /* 0x0000000674537c23 */ /* 0x002fe20008010053 */
[----:B------:R-:W-:Y:S01]  /*d650*/  FSEL R71, R105, -INF , !P2 ;  /* 0xff80000069477808 */ /* 0x000fe20005000000 */
[----:B------:R-:W-:Y:S01]  /*d660*/  IMAD.U32 R79, RZ, RZ, UR4 ;  /* 0x00000004ff4f7e24 */ /* 0x000fe2000f8e00ff */
[----:B------:R-:W-:Y:S01]  /*d670*/  ISETP.GE.AND P3, PT, R95, R130, PT ;  /* 0x000000825f00720c */ /* 0x000fe20003f66270 */
[----:B------:R-:W-:Y:S01]  /*d680*/  IMAD.U32 R105, RZ, RZ, UR4 ;  /* 0x00000004ff697e24 */ /* 0x000fe2000f8e00ff */
[----:B------:R-:W-:Y:S01]  /*d690*/  ISETP.GE.AND P2, PT, R103, R128, PT ;  /* 0x000000806700720c */ /* 0x000fe20003f46270 */
[----:B------:R1:W-:Y:S01]  /*d6a0*/  MUFU.TANH R47, R33 ;  /* 0x00000021002f7308 */ /* 0x0003e20000002400 */
[----:B------:R-:W-:-:S02]  /*d6b0*/  I2FP.F32.S32 R124, R95 ;  /* 0x0000005f007c7245 */ /* 0x000fc40000201400 */
[----:B------:R-:W-:Y:S02]  /*d6c0*/  FSEL R204, R204, -INF , !P2 ;  /* 0xff800000cccc7808 */ /* 0x000fe40005000000 */
[----:B------:R-:W-:Y:S01]  /*d6d0*/  ISETP.GE.AND P2, PT, R95, R128, PT ;  /* 0x000000805f00720c */ /* 0x000fe20003f46270 */
[----:B---3--:R-:W-:Y:S01]  /*d6e0*/  FFMA.FTZ R67, R124, UR6, R67 ;  /* 0x000000067c437c23 */ /* 0x008fe20008010043 */
[----:B------:R-:W-:Y:S01]  /*d6f0*/  FSEL R95, R22, -INF , !P4 ;  /* 0xff800000165f7808 */ /* 0x000fe20006000000 */
[----:B------:R-:W3:Y:S01]  /*d700*/  MUFU.TANH R144, R144 ;  /* 0x0000009000907308 */ /* 0x000ee20000002400 */
[----:B--2---:R-:W-:Y:S01]  /*d710*/  FFMA.FTZ R123, R134, UR6, R123 ;  /* 0x00000006867b7c23 */ /* 0x004fe2000801007b */
[----:B------:R-:W-:Y:S02]  /*d720*/  LOP3.LUT R105, R105, 0xf8, R152, 0xfe, !PT ;  /* 0x000000f869697812 */ /* 0x000fe400078efe98 */
[----:B------:R-:W-:Y:S02]  /*d730*/  FSEL R200, R67, -INF , !P2 ;  /* 0xff80000043c87808 */ /* 0x000fe40005000000 */
[----:B------:R-:W-:-:S02]  /*d740*/  FSEL R22, R123, -INF , !P5 ;  /* 0xff8000007b167808 */ /* 0x000fc40006800000 */
[----:B------:R-:W2:Y:S01]  /*d750*/  MUFU.TANH R140, R140 ;  /* 0x0000008c008c7308 */ /* 0x000ea20000002400 */
[----:B-1----:R-:W-:-:S05]  /*d760*/  IMAD.U32 R33, RZ, RZ, UR4 ;  /* 0x00000004ff217e24 */ /* 0x002fca000f8e00ff */
[--C-:B------:R-:W-:Y:S02]  /*d770*/  LOP3.LUT R101, R33, 0x80, R152.reuse, 0xfe, !PT ;  /* 0x0000008021657812 */ /* 0x100fe400078efe98 */
[----:B------:R-:W-:Y:S01]  /*d780*/  FSEL R33, R83, -INF , !P3 ;  /* 0xff80000053217808 */ /* 0x000fe20005800000 */
[----:B------:R-:W1:Y:S01]  /*d790*/  MUFU.TANH R4, R4 ;  /* 0x0000000400047308 */ /* 0x000e620000002400 */
[----:B------:R-:W-:Y:S02]  /*d7a0*/  I2FP.F32.S32 R103, R101 ;  /* 0x0000006500677245 */ /* 0x000fe40000201400 */
[--C-:B------:R-:W-:Y:S02]  /*d7b0*/  LOP3.LUT R83, R79, 0x88, R152.reuse, 0xfe, !PT ;  /* 0x000000884f537812 */ /* 0x100fe400078efe98 */
[----:B------:R-:W-:Y:S01]  /*d7c0*/  LOP3.LUT R79, R99, 0x90, R152, 0xfe, !PT ;  /* 0x00000090634f7812 */ /* 0x000fe200078efe98 */
[----:B------:R-:W-:Y:S01]  /*d7d0*/  FFMA.FTZ R156, R103, UR6, R156 ;  /* 0x00000006679c7c23 */ /* 0x000fe2000801009c */
[C---:B------:R-:W-:Y:S01]  /*d7e0*/  ISETP.GE.AND P4, PT, R101.reuse, R130, PT ;  /* 0x000000826500720c */ /* 0x040fe20003f86270 */
[----:B------:R-:W-:Y:S01]  /*d7f0*/  IMAD.U32 R103, RZ, RZ, UR4 ;  /* 0x00000004ff677e24 */ /* 0x000fe2000f8e00ff */
[----:B------:R-:W-:Y:S01]  /*d800*/  ISETP.GE.AND P3, PT, R101, R128, PT ;  /* 0x000000806500720c */ /* 0x000fe20003f66270 */
[----:B------:R-:W4:Y:S01]  /*d810*/  MUFU.TANH R5, R5 ;  /* 0x0000000500057308 */ /* 0x000f220000002400 */
[----:B------:R-:W-:-:S02]  /*d820*/  FSEL R99, R57, -INF , !P6 ;  /* 0xff80000039637808 */ /* 0x000fc40007000000 */
[----:B------:R-:W-:Y:S02]  /*d830*/  I2FP.F32.S32 R101, R101 ;  /* 0x0000006500657245 */ /* 0x000fe40000201400 */
[----:B------:R-:W-:Y:S02]  /*d840*/  I2FP.F32.S32 R57, R83 ;  /* 0x0000005300397245 */ /* 0x000fe40000201400 */
[----:B------:R-:W-:Y:S01]  /*d850*/  ISETP.GE.AND P2, PT, R83, R130, PT ;  /* 0x000000825300720c */ /* 0x000fe20003f46270 */
[----:B------:R-:W-:Y:S01]  /*d860*/  FFMA.FTZ R176, R101, UR6, R176 ;  /* 0x0000000665b07c23 */ /* 0x000fe200080100b0 */
[----:B------:R-:W-:Y:S01]  /*d870*/  ISETP.GE.AND P6, PT, R83, R128, PT ;  /* 0x000000805300720c */ /* 0x000fe20003fc6270 */
[C---:B------:R-:W-:Y:S01]  /*d880*/  FFMA.FTZ R83, R57.reuse, UR6, R180 ;  /* 0x0000000639537c23 */ /* 0x040fe200080100b4 */
[----:B------:R-:W-:Y:S01]  /*d890*/  I2FP.F32.S32 R188, R79 ;  /* 0x0000004f00bc7245 */ /* 0x000fe20000201400 */
[----:B------:R-:W-:Y:S01]  /*d8a0*/  FFMA.FTZ R181, R57, UR6, R181 ;  /* 0x0000000639b57c23 */ /* 0x000fe200080100b5 */
[----:B------:R-:W-:Y:S01]  /*d8b0*/  IMAD.U32 R57, RZ, RZ, UR4 ;  /* 0x00000004ff397e24 */ /* 0x000fe2000f8e00ff */
[----:B------:R-:W-:Y:S01]  /*d8c0*/  FSEL R67, R156, -INF , !P4 ;  /* 0xff8000009c437808 */ /* 0x000fe20006000000 */
[----:B------:R-:W5:Y:S01]  /*d8d0*/  MUFU.TANH R133, R133 ;  /* 0x0000008500857308 */ /* 0x000f620000002400 */
[----:B------:R-:W-:Y:S01]  /*d8e0*/  LOP3.LUT R103, R103, 0x98, R152, 0xfe, !PT ;  /* 0x0000009867677812 */ /* 0x000fe200078efe98 */
[----:B------:R-:W-:Y:S01]  /*d8f0*/  IMAD.U32 R101, RZ, RZ, UR4 ;  /* 0x00000004ff657e24 */ /* 0x000fe2000f8e00ff */
[----:B------:R-:W-:-:S02]  /*d900*/  ISETP.GE.AND P5, PT, R79, R130, PT ;  /* 0x000000824f00720c */ /* 0x000fc40003fa6270 */
[----:B------:R-:W-:Y:S01]  /*d910*/  ISETP.GE.AND P4, PT, R79, R128, PT ;  /* 0x000000804f00720c */ /* 0x000fe20003f86270 */
[----:B------:R-:W-:Y:S01]  /*d920*/  FFMA.FTZ R79, R188, UR6, R187 ;  /* 0x00000006bc4f7c23 */ /* 0x000fe200080100bb */
[----:B------:R-:W-:Y:S01]  /*d930*/  FSEL R198, R176, -INF , !P3 ;  /* 0xff800000b0c67808 */ /* 0x000fe20005800000 */
[----:B------:R-:W5:Y:S01]  /*d940*/  MUFU.TANH R56, R56 ;  /* 0x0000003800387308 */ /* 0x000f620000002400 */
[----:B------:R-:W-:Y:S01]  /*d950*/  FSEL R83, R83, -INF , !P2 ;  /* 0xff80000053537808 */ /* 0x000fe20005000000 */
[----:B------:R-:W-:Y:S01]  /*d960*/  FFMA.FTZ R188, R188, UR6, R192 ;  /* 0x00000006bcbc7c23 */ /* 0x000fe200080100c0 */
[----:B------:R-:W-:Y:S02]  /*d970*/  LOP3.LUT R57, R57, 0xa0, R152, 0xfe, !PT ;  /* 0x000000a039397812 */ /* 0x000fe400078efe98 */
[C---:B------:R-:W-:Y:S02]  /*d980*/  ISETP.GE.AND P3, PT, R103.reuse, R130, PT ;  /* 0x000000826700720c */ /* 0x040fe40003f66270 */
[----:B------:R-:W-:Y:S01]  /*d990*/  ISETP.GE.AND P2, PT, R103, R128, PT ;  /* 0x000000806700720c */ /* 0x000fe20003f46270 */
[----:B------:R-:W-:Y:S01]  /*d9a0*/  MUFU.TANH R48, R48 ;  /* 0x0000003000307308 */ /* 0x000fe20000002400 */
[----:B------:R-:W-:-:S02]  /*d9b0*/  I2FP.F32.S32 R103, R103 ;  /* 0x0000006700677245 */ /* 0x000fc40000201400 */
[----:B------:R-:W-:Y:S01]  /*d9c0*/  FSEL R194, R181, -INF , !P6 ;  /* 0xff800000b5c27808 */ /* 0x000fe20007000000 */
[----:B------:R-:W-:Y:S01]  /*d9d0*/  IMAD.U32 R181, RZ, RZ, UR4 ;  /* 0x00000004ffb57e24 */ /* 0x000fe2000f8e00ff */
[----:B------:R-:W-:Y:S01]  /*d9e0*/  FSEL R79, R79, -INF , !P5 ;  /* 0xff8000004f4f7808 */ /* 0x000fe20006800000 */
[----:B---3--:R-:W-:Y:S01]  /*d9f0*/  FFMA.FTZ R135, R103, UR6, R144 ;  /* 0x0000000667877c23 */ /* 0x008fe20008010090 */
[----:B------:R-:W-:Y:S01]  /*da00*/  ISETP.GE.AND P6, PT, R57, R130, PT ;  /* 0x000000823900720c */ /* 0x000fe20003fc6270 */
[----:B--2---:R-:W-:Y:S01]  /*da10*/  FFMA.FTZ R140, R103, UR6, R140 ;  /* 0x00000006678c7c23 */ /* 0x004fe2000801008c */
[----:B------:R-:W-:Y:S01]  /*da20*/  ISETP.GE.AND P5, PT, R57, R128, PT ;  /* 0x000000803900720c */ /* 0x000fe20003fa6270 */
[----:B------:R-:W-:Y:S01]  /*da30*/  IMAD.U32 R103, RZ, RZ, UR4 ;  /* 0x00000004ff677e24 */ /* 0x000fe2000f8e00ff */
[----:B------:R-:W-:Y:S01]  /*da40*/  I2FP.F32.S32 R57, R57 ;  /* 0x0000003900397245 */ /* 0x000fe20000201400 */
[----:B------:R-:W-:Y:S01]  /*da50*/  MUFU.TANH R51, R51 ;  /* 0x0000003300337308 */ /* 0x000fe20000002400 */
[----:B------:R-:W-:-:S02]  /*da60*/  LOP3.LUT R101, R101, 0xa8, R152, 0xfe, !PT ;  /* 0x000000a865657812 */ /* 0x000fc400078efe98 */
[----:B------:R-:W-:Y:S01]  /*da70*/  FSEL R176, R140, -INF , !P2 ;  /* 0xff8000008cb07808 */ /* 0x000fe20005000000 */
[C---:B-1----:R-:W-:Y:S01]  /*da80*/  FFMA.FTZ R4, R57.reuse, UR6, R4 ;  /* 0x0000000639047c23 */ /* 0x042fe20008010004 */
[----:B----4-:R-:W-:Y:S01]  /*da90*/  FFMA.FTZ R5, R57, UR6, R5 ;  /* 0x0000000639057c23 */ /* 0x010fe20008010005 */
[----:B------:R-:W-:Y:S02]  /*daa0*/  LOP3.LUT R57, R103, 0xb0, R152, 0xfe, !PT ;  /* 0x000000b067397812 */ /* 0x000fe400078efe98 */
[----:B------:R-:W-:Y:S01]  /*dab0*/  I2FP.F32.S32 R116, R101 ;  /* 0x0000006500747245 */ /* 0x000fe20000201400 */
[----:B------:R-:W1:Y:S01]  /*dac0*/  MUFU.TANH R35, R35 ;  /* 0x0000002300237308 */ /* 0x000e620000002400 */
[----:B------:R-:W-:Y:S02]  /*dad0*/  FSEL R113, R4, -INF , !P6 ;  /* 0xff80000004717808 */ /* 0x000fe40007000000 */
[C---:B------:R-:W-:Y:S01]  /*dae0*/  ISETP.GE.AND P2, PT, R57.reuse, R130, PT ;  /* 0x000000823900720c */ /* 0x040fe20003f46270 */
[C---:B-----5:R-:W-:Y:S01]  /*daf0*/  FFMA.FTZ R127, R116.reuse, UR6, R133 ;  /* 0x00000006747f7c23 */ /* 0x060fe20008010085 */
[----:B------:R-:W-:Y:S01]  /*db00*/  ISETP.GE.AND P6, PT, R57, R128, PT ;  /* 0x000000803900720c */ /* 0x000fe20003fc6270 */
[----:B------:R-:W-:Y:S01]  /*db10*/  FFMA.FTZ R56, R116, UR6, R56 ;  /* 0x0000000674387c23 */ /* 0x000fe20008010038 */
[----:B------:R-:W-:Y:S01]  /*db20*/  I2FP.F32.S32 R4, R57 ;  /* 0x0000003900047245 */ /* 0x000fe20000201400 */
[----:B------:R-:W-:Y:S01]  /*db30*/  IMAD.U32 R57, RZ, RZ, UR4 ;  /* 0x00000004ff397e24 */ /* 0x000fe2000f8e00ff */
[----:B------:R-:W2:Y:S01]  /*db40*/  MUFU.TANH R50, R50 ;  /* 0x0000003200327308 */ /* 0x000ea20000002400 */
[----:B------:R-:W-:-:S02]  /*db50*/  FSEL R188, R188, -INF , !P4 ;  /* 0xff800000bcbc7808 */ /* 0x000fc40006000000 */
[----:B------:R-:W-:Y:S01]  /*db60*/  FSEL R135, R135, -INF , !P3 ;  /* 0xff80000087877808 */ /* 0x000fe20005800000 */
[C---:B------:R-:W-:Y:S01]  /*db70*/  FFMA.FTZ R125, R4.reuse, UR6, R47 ;  /* 0x00000006047d7c23 */ /* 0x040fe2000801002f */
[C---:B------:R-:W-:Y:S01]  /*db80*/  ISETP.GE.AND P4, PT, R101.reuse, R130, PT ;  /* 0x000000826500720c */ /* 0x040fe20003f86270 */
[----:B------:R-:W-:Y:S01]  /*db90*/  IMAD.U32 R47, RZ, RZ, UR4 ;  /* 0x00000004ff2f7e24 */ /* 0x000fe2000f8e00ff */
[----:B------:R-:W-:Y:S01]  /*dba0*/  ISETP.GE.AND P3, PT, R101, R128, PT ;  /* 0x000000806500720c */ /* 0x000fe20003f66270 */
[----:B------:R-:W3:Y:S01]  /*dbb0*/  MUFU.TANH R49, R49 ;  /* 0x0000003100317308 */ /* 0x000ee20000002400 */
[----:B------:R-:W-:Y:S01]  /*dbc0*/  IMAD.U32 R101, RZ, RZ, UR4 ;  /* 0x00000004ff657e24 */ /* 0x000fe2000f8e00ff */
[----:B------:R-:W-:Y:S01]  /*dbd0*/  LOP3.LUT R57, R57, 0xb8, R152, 0xfe, !PT ;  /* 0x000000b839397812 */ /* 0x000fe200078efe98 */
[----:B-1----:R-:W-:Y:S01]  /*dbe0*/  FFMA.FTZ R35, R4, UR6, R35 ;  /* 0x0000000604237c23 */ /* 0x002fe20008010023 */
[----:B------:R-:W-:Y:S02]  /*dbf0*/  FSEL R142, R5, -INF , !P5 ;  /* 0xff800000058e7808 */ /* 0x000fe40006800000 */
[----:B------:R-:W-:-:S02]  /*dc00*/  FSEL R127, R127, -INF , !P4 ;  /* 0xff8000007f7f7808 */ /* 0x000fc40006000000 */
[C---:B------:R-:W-:Y:S01]  /*dc10*/  ISETP.GE.AND P5, PT, R57.reuse, R130, PT ;  /* 0x000000823900720c */ /* 0x040fe20003fa6270 */
[----:B------:R-:W1:Y:S01]  /*dc20*/  MUFU.TANH R32, R32 ;  /* 0x0000002000207308 */ /* 0x000e620000002400 */
[----:B------:R-:W-:Y:S02]  /*dc30*/  ISETP.GE.AND P4, PT, R57, R128, PT ;  /* 0x000000803900720c */ /* 0x000fe40003f86270 */
[----:B------:R-:W-:Y:S02]  /*dc40*/  LOP3.LUT R101, R101, 0xc0, R152, 0xfe, !PT ;  /* 0x000000c065657812 */ /* 0x000fe400078efe98 */
[----:B------:R-:W-:Y:S02]  /*dc50*/  I2FP.F32.S32 R57, R57 ;  /* 0x0000003900397245 */ /* 0x000fe40000201400 */
[----:B------:R-:W-:Y:S01]  /*dc60*/  I2FP.F32.S32 R5, R101 ;  /* 0x0000006500057245 */ /* 0x000fe20000201400 */
[----:B------:R-:W-:Y:S01]  /*dc70*/  MUFU.TANH R34, R34 ;  /* 0x0000002200227308 */ /* 0x000fe20000002400 */
[----:B------:R-:W-:Y:S01]  /*dc80*/  FSEL R126, R56, -INF , !P3 ;  /* 0xff800000387e7808 */ /* 0x000fe20005800000 */
[C---:B------:R-:W-:Y:S01]  /*dc90*/  FFMA.FTZ R48, R57.reuse, UR6, R48 ;  /* 0x0000000639307c23 */ /* 0x040fe20008010030 */
[----:B------:R-:W-:Y:S01]  /*dca0*/  FFMA.FTZ R51, R57, UR6, R51 ;  /* 0x0000000639337c23 */ /* 0x000fe20008010033 */
[----:B------:R-:W-:-:S02]  /*dcb0*/  IMAD.U32 R57, RZ, RZ, UR4 ;  /* 0x00000004ff397e24 */ /* 0x000fc4000f8e00ff */
[----:B--2---:R-:W-:Y:S01]  /*dcc0*/  FFMA.FTZ R50, R5, UR6, R50 ;  /* 0x0000000605327c23 */ /* 0x004fe20008010032 */
[-C--:B------:R-:W-:Y:S01]  /*dcd0*/  ISETP.GE.AND P3, PT, R101, R130.reuse, PT ;  /* 0x000000826500720c */ /* 0x080fe20003f66270 */
[----:B---3--:R-:W-:Y:S01]  /*dce0*/  FFMA.FTZ R49, R5, UR6, R49 ;  /* 0x0000000605317c23 */ /* 0x008fe20008010031 */
[----:B------:R-:W-:Y:S01]  /*dcf0*/  MUFU.TANH R30, R30 ;  /* 0x0000001e001e7308 */ /* 0x000fe20000002400 */
[--C-:B------:R-:W-:Y:S02]  /*dd00*/  LOP3.LUT R47, R47, 0xc8, R152.reuse, 0xfe, !PT ;  /* 0x000000c82f2f7812 */ /* 0x100fe400078efe98 */
[----:B------:R-:W-:Y:S02]  /*dd10*/  LOP3.LUT R5, R57, 0xd0, R152, 0xfe, !PT ;  /* 0x000000d039057812 */ /* 0x000fe400078efe98 */
[----:B------:R-:W-:Y:S01]  /*dd20*/  FSEL R116, R35, -INF , !P6 ;  /* 0xff80000023747808 */ /* 0x000fe20007000000 */
[----:B------:R-:W-:Y:S01]  /*dd30*/  IMAD.U32 R35, RZ, RZ, UR4 ;  /* 0x00000004ff237e24 */ /* 0x000fe2000f8e00ff */
[----:B------:R-:W-:Y:S01]  /*dd40*/  FSEL R123, R48, -INF , !P5 ;  /* 0xff800000307b7808 */ /* 0x000fe20006800000 */
[----:B------:R-:W2:Y:S01]  /*dd50*/  MUFU.TANH R52, R52 ;  /* 0x0000003400347308 */ /* 0x000ea20000002400 */
[----:B------:R-:W-:-:S02]  /*dd60*/  ISETP.GE.AND P6, PT, R47, R130, PT ;  /* 0x000000822f00720c */ /* 0x000fc40003fc6270 */
[----:B------:R-:W-:Y:S02]  /*dd70*/  ISETP.GE.AND P5, PT, R47, R128, PT ;  /* 0x000000802f00720c */ /* 0x000fe40003fa6270 */
[----:B------:R-:W-:Y:S02]  /*dd80*/  FSEL R51, R51, -INF , !P4 ;  /* 0xff80000033337808 */ /* 0x000fe40006000000 */
[----:B------:R-:W-:Y:S01]  /*dd90*/  FSEL R111, R50, -INF , !P3 ;  /* 0xff800000326f7808 */ /* 0x000fe20005800000 */
[----:B------:R-:W3:Y:S01]  /*dda0*/  MUFU.TANH R24, R24 ;  /* 0x0000001800187308 */ /* 0x000ee20000002400 */
[----:B------:R-:W-:Y:S02]  /*ddb0*/  I2FP.F32.S32 R47, R47 ;  /* 0x0000002f002f7245 */ /* 0x000fe40000201400 */
[C---:B------:R-:W-:Y:S02]  /*ddc0*/  ISETP.GE.AND P4, PT, R5.reuse, R130, PT ;  /* 0x000000820500720c */ /* 0x040fe40003f86270 */
[-C--:B------:R-:W-:Y:S01]  /*ddd0*/  ISETP.GE.AND P3, PT, R5, R128.reuse, PT ;  /* 0x000000800500720c */ /* 0x080fe20003f66270 */
[----:B-1----:R-:W-:Y:S01]  /*dde0*/  FFMA.FTZ R32, R47, UR6, R32 ;  /* 0x000000062f207c23 */ /* 0x002fe20008010020 */
[----:B------:R-:W-:Y:S01]  /*ddf0*/  I2FP.F32.S32 R5, R5 ;  /* 0x0000000500057245 */ /* 0x000fe20000201400 */
[----:B------:R-:W1:Y:S01]  /*de00*/  MUFU.TANH R26, R26 ;  /* 0x0000001a001a7308 */ /* 0x000e620000002400 */
[----:B------:R-:W-:Y:S01]  /*de10*/  FSEL R125, R125, -INF , !P2 ;  /* 0xff8000007d7d7808 */ /* 0x000fe20005000000 */
[----:B--2---:R-:W-:Y:S01]  /*de20*/  FFMA.FTZ R52, R47, UR6, R52 ;  /* 0x000000062f347c23 */ /* 0x004fe20008010034 */
[----:B------:R-:W-:Y:S01]  /*de30*/  ISETP.GE.AND P2, PT, R101, R128, PT ;  /* 0x000000806500720c */ /* 0x000fe20003f46270 */
[C---:B------:R-:W-:Y:S01]  /*de40*/  FFMA.FTZ R34, R5.reuse, UR6, R34 ;  /* 0x0000000605227c23 */ /* 0x040fe20008010022 */
[----:B------:R-:W-:Y:S01]  /*de50*/  FFMA.FTZ R30, R5, UR6, R30 ;  /* 0x00000006051e7c23 */ /* 0x000fe2000801001e */
[----:B------:R-:W-:Y:S01]  /*de60*/  LOP3.LUT R5, R35, 0xd8, R152, 0xfe, !PT ;  /* 0x000000d823057812 */ /* 0x000fe200078efe98 */
[----:B------:R-:W-:Y:S01]  /*de70*/  IMAD.U32 R47, RZ, RZ, UR4 ;  /* 0x00000004ff2f7e24 */ /* 0x000fe2000f8e00ff */
[----:B------:R-:W2:Y:S01]  /*de80*/  MUFU.TANH R53, R53 ;  /* 0x0000003500357308 */ /* 0x000ea20000002400 */
[----:B------:R-:W-:-:S02]  /*de90*/  FSEL R50, R49, -INF , !P2 ;  /* 0xff80000031327808 */ /* 0x000fc40005000000 */
[----:B------:R-:W-:Y:S02]  /*dea0*/  FSEL R109, R32, -INF , !P6 ;  /* 0xff800000206d7808 */ /* 0x000fe40007000000 */
[C---:B------:R-:W-:Y:S02]  /*deb0*/  ISETP.GE.AND P2, PT, R5.reuse, R130, PT ;  /* 0x000000820500720c */ /* 0x040fe40003f46270 */
[----:B------:R-:W-:Y:S01]  /*dec0*/  ISETP.GE.AND P6, PT, R5, R128, PT ;  /* 0x000000800500720c */ /* 0x000fe20003fc6270 */
[----:B------:R-:W-:Y:S01]  /*ded0*/  MUFU.TANH R55, R55 ;  /* 0x0000003700377308 */ /* 0x000fe20000002400 */
[----:B------:R-:W-:Y:S02]  /*dee0*/  I2FP.F32.S32 R5, R5 ;  /* 0x0000000500057245 */ /* 0x000fe40000201400 */
[----:B------:R-:W-:Y:S02]  /*def0*/  LOP3.LUT R47, R47, 0xe0, R152, 0xfe, !PT ;  /* 0x000000e02f2f7812 */ /* 0x000fe400078efe98 */
[----:B------:R-:W-:Y:S01]  /*df00*/  FSEL R107, R34, -INF , !P4 ;  /* 0xff800000226b7808 */ /* 0x000fe20006000000 */
[C---:B---3--:R-:W-:Y:S01]  /*df10*/  FFMA.FTZ R24, R5.reuse, UR6, R24 ;  /* 0x0000000605187c23 */ /* 0x048fe20008010018 */
[----:B-1----:R-:W-:Y:S01]  /*df20*/  FFMA.FTZ R26, R5, UR6, R26 ;  /* 0x00000006051a7c23 */ /* 0x002fe2000801001a */
[----:B------:R1:W3:Y:S01]  /*df30*/  MUFU.TANH R4, R59 ;  /* 0x0000003b00047308 */ /* 0x0002e20000002400 */
[----:B------:R-:W-:Y:S01]  /*df40*/  IMAD.U32 R5, RZ, RZ, UR4 ;  /* 0x00000004ff057e24 */ /* 0x000fe2000f8e00ff */
[----:B------:R-:W-:-:S02]  /*df50*/  I2FP.F32.S32 R34, R47 ;  /* 0x0000002f00227245 */ /* 0x000fc40000201400 */
[--C-:B------:R-:W-:Y:S02]  /*df60*/  LOP3.LUT R35, R35, 0xe8, R152.reuse, 0xfe, !PT ;  /* 0x000000e823237812 */ /* 0x100fe400078efe98 */
[----:B------:R-:W-:Y:S01]  /*df70*/  LOP3.LUT R5, R5, 0xf0, R152, 0xfe, !PT ;  /* 0x000000f005057812 */ /* 0x000fe200078efe98 */
[----:B--2---:R-:W-:Y:S01]  /*df80*/  FFMA.FTZ R32, R34, UR6, R53 ;  /* 0x0000000622207c23 */ /* 0x004fe20008010035 */
[----:B------:R-:W2:Y:S01]  /*df90*/  MUFU.TANH R60, R60 ;  /* 0x0000003c003c7308 */ /* 0x000ea20000002400 */
[----:B------:R-:W-:Y:S02]  /*dfa0*/  FSEL R49, R52, -INF , !P5 ;  /* 0xff80000034317808 */ /* 0x000fe40006800000 */
[----:B------:R-:W-:Y:S02]  /*dfb0*/  ISETP.GE.AND P5, PT, R47, R130, PT ;  /* 0x000000822f00720c */ /* 0x000fe40003fa6270 */
[----:B------:R-:W-:Y:S02]  /*dfc0*/  I2FP.F32.S32 R52, R35 ;  /* 0x0000002300347245 */ /* 0x000fe40000201400 */
[----:B------:R-:W-:Y:S01]  /*dfd0*/  FSEL R48, R30, -INF , !P3 ;  /* 0xff8000001e307808 */ /* 0x000fe20005800000 */
[----:B------:R-:W4:Y:S01]  /*dfe0*/  MUFU.TANH R54, R54 ;  /* 0x0000003600367308 */ /* 0x000f220000002400 */
[----:B-1----:R-:W-:-:S02]  /*dff0*/  FSEL R59, R24, -INF , !P2 ;  /* 0xff800000183b7808 */ /* 0x002fc40005000000 */
[----:B------:R-:W-:Y:S02]  /*e000*/  I2FP.F32.S32 R101, R5 ;  /* 0x0000000500657245 */ /* 0x000fe40000201400 */
[----:B------:R-:W-:Y:S02]  /*e010*/  ISETP.GE.AND P4, PT, R47, R128, PT ;  /* 0x000000802f00720c */ /* 0x000fe40003f86270 */
[C---:B------:R-:W-:Y:S01]  /*e020*/  ISETP.GE.AND P3, PT, R35.reuse, R130, PT ;  /* 0x000000822300720c */ /* 0x040fe20003f66270 */
[----:B------:R-:W1:Y:S01]  /*e030*/  MUFU.TANH R58, R58 ;  /* 0x0000003a003a7308 */ /* 0x000e620000002400 */
[----:B------:R-:W-:Y:S01]  /*e040*/  ISETP.GE.AND P2, PT, R35, R128, PT ;  /* 0x000000802300720c */ /* 0x000fe20003f46270 */
[----:B---3--:R-:W-:Y:S01]  /*e050*/  FFMA.FTZ R4, R101, UR6, R4 ;  /* 0x0000000665047c23 */ /* 0x008fe20008010004 */
[----:B------:R-:W-:Y:S02]  /*e060*/  FSEL R47, R26, -INF , !P6 ;  /* 0xff8000001a2f7808 */ /* 0x000fe40007000000 */
[----:B------:R-:W-:Y:S01]  /*e070*/  FSEL R35, R32, -INF , !P5 ;  /* 0xff80000020237808 */ /* 0x000fe20006800000 */
[----:B------:R-:W-:Y:S01]  /*e080*/  FMUL.FTZ R32, R84, UR24 ;  /* 0x0000001854207c20 */ /* 0x000fe20008410000 */
[C---:B------:R-:W-:Y:S01]  /*e090*/  ISETP.GE.AND P6, PT, R5.reuse, R130, PT ;  /* 0x000000820500720c */ /* 0x040fe20003fc6270 */
[----:B------:R-:W3:Y:S01]  /*e0a0*/  MUFU.TANH R120, R120 ;  /* 0x0000007800787308 */ /* 0x000ee20000002400 */
[----:B------:R-:W-:Y:S01]  /*e0b0*/  ISETP.GE.AND P5, PT, R5, R128, PT ;  /* 0x000000800500720c */ /* 0x000fe20003fa6270 */
[----:B------:R-:W-:Y:S01]  /*e0c0*/  FFMA.FTZ R5, R52, UR6, R55 ;  /* 0x0000000634057c23 */ /* 0x000fe20008010037 */
[----:B--2---:R-:W-:Y:S01]  /*e0d0*/  FFMA.FTZ R55, R101, UR6, R60 ;  /* 0x0000000665377c23 */ /* 0x004fe2000801003c */
[----:B----4-:R-:W-:Y:S01]  /*e0e0*/  FFMA.FTZ R53, R34, UR6, R54 ;  /* 0x0000000622357c23 */ /* 0x010fe20008010036 */
[----:B------:R-:W-:Y:S01]  /*e0f0*/  IMAD.U32 R101, RZ, RZ, UR4 ;  /* 0x00000004ff657e24 */ /* 0x000fe2000f8e00ff */
[----:B------:R-:W-:Y:S01]  /*e100*/  LOP3.LUT R103, R103, 0x8, R152, 0xfe, !PT ;  /* 0x0000000867677812 */ /* 0x000fe200078efe98 */
[----:B------:R-:W-:Y:S01]  /*e110*/  FMUL.FTZ R34, R64, UR24 ;  /* 0x0000001840227c20 */ /* 0x000fe20008410000 */
[----:B------:R2:W4:Y:S01]  /*e120*/  MUFU.TANH R57, R117 ;  /* 0x0000007500397308 */ /* 0x0005220000002400 */
[----:B------:R-:W-:Y:S01]  /*e130*/  FSEL R53, R53, -INF , !P4 ;  /* 0xff80000035357808 */ /* 0x000fe20006000000 */
[----:B-1----:R-:W-:Y:S01]  /*e140*/  FFMA.FTZ R52, R52, UR6, R58 ;  /* 0x0000000634347c23 */ /* 0x002fe2000801003a */
[----:B------:R-:W-:-:S02]  /*e150*/  LOP3.LUT R101, R101, 0x10, R152, 0xfe, !PT ;  /* 0x0000001065657812 */ /* 0x000fc400078efe98 */
[----:B------:R-:W-:Y:S02]  /*e160*/  FSEL R5, R5, -INF , !P3 ;  /* 0xff80000005057808 */ /* 0x000fe40005800000 */
[C---:B------:R-:W-:Y:S01]  /*e170*/  ISETP.GE.AND P4, PT, R105.reuse, R130, PT ;  /* 0x000000826900720c */ /* 0x040fe20003f86270 */
[----:B------:R1:W5:Y:S01]  /*e180*/  MUFU.TANH R56, R119 ;  /* 0x0000007700387308 */ /* 0x0003620000002400 */
[----:B------:R-:W-:Y:S02]  /*e190*/  ISETP.GE.AND P3, PT, R105, R128, PT ;  /* 0x000000806900720c */ /* 0x000fe40003f66270 */
[----:B------:R-:W-:Y:S02]  /*e1a0*/  I2FP.F32.S32 R24, R105 ;  /* 0x0000006900187245 */ /* 0x000fe40000201400 */
[----:B------:R-:W-:Y:S02]  /*e1b0*/  I2FP.F32.S32 R137, R103 ;  /* 0x0000006700897245 */ /* 0x000fe40000201400 */
[----:B------:R-:W-:Y:S01]  /*e1c0*/  FSEL R54, R4, -INF , !P6 ;  /* 0xff80000004367808 */ /* 0x000fe20007000000 */
[----:B------:R-:W5:Y:S01]  /*e1d0*/  MUFU.TANH R105, R104 ;  /* 0x0000006800697308 */ /* 0x000f620000002400 */
[-C--:B------:R-:W-:Y:S01]  /*e1e0*/  ISETP.GE.AND P6, PT, R101, R130.reuse, PT ;  /* 0x000000826500720c */ /* 0x080fe20003fc6270 */
[----:B--2---:R-:W-:Y:S01]  /*e1f0*/  IMAD.U32 R117, RZ, RZ, UR4 ;  /* 0x00000004ff757e24 */ /* 0x004fe2000f8e00ff */
[----:B------:R-:W-:Y:S01]  /*e200*/  I2FP.F32.S32 R133, R101 ;  /* 0x0000006500857245 */ /* 0x000fe20000201400 */
[----:B------:R-:W-:Y:S01]  /*e210*/  IMAD.U32 R101, RZ, RZ, UR4 ;  /* 0x00000004ff657e24 */ /* 0x000fe2000f8e00ff */
[----:B------:R-:W-:Y:S01]  /*e220*/  FSEL R52, R52, -INF , !P2 ;  /* 0xff80000034347808 */ /* 0x000fe20005000000 */
[----:B---3--:R-:W-:Y:S01]  /*e230*/  FFMA.FTZ R137, R137, UR6, R120 ;  /* 0x0000000689897c23 */ /* 0x008fe20008010078 */
[----:B------:R-:W-:Y:S01]  /*e240*/  ISETP.GE.AND P2, PT, R103, R130, PT ;  /* 0x000000826700720c */ /* 0x000fe20003f46270 */
[----:B------:R-:W-:Y:S01]  /*e250*/  MUFU.TANH R121, R112 ;  /* 0x0000007000797308 */ /* 0x000fe20000002400 */
[----:B-1----:R-:W-:-:S02]  /*e260*/  IMAD.U32 R119, RZ, RZ, UR4 ;  /* 0x00000004ff777e24 */ /* 0x002fc4000f8e00ff */
[C---:B----4-:R-:W-:Y:S01]  /*e270*/  FFMA.FTZ R57, R24.reuse, UR6, R57 ;  /* 0x0000000618397c23 */ /* 0x050fe20008010039 */
[----:B------:R-:W-:Y:S01]  /*e280*/  LOP3.LUT R117, R117, 0x30, R152, 0xfe, !PT ;  /* 0x0000003075757812 */ /* 0x000fe200078efe98 */
[----:B-----5:R-:W-:Y:S01]  /*e290*/  FFMA.FTZ R56, R24, UR6, R56 ;  /* 0x0000000618387c23 */ /* 0x020fe20008010038 */
[--C-:B------:R-:W-:Y:S01]  /*e2a0*/  LOP3.LUT R101, R101, 0x28, R152.reuse, 0xfe, !PT ;  /* 0x0000002865657812 */ /* 0x100fe200078efe98 */
[----:B------:R-:W-:Y:S01]  /*e2b0*/  IMAD.U32 R103, RZ, RZ, UR4 ;  /* 0x00000004ff677e24 */ /* 0x000fe2000f8e00ff */
[----:B------:R-:W-:Y:S01]  /*e2c0*/  LOP3.LUT R119, R119, 0x20, R152, 0xfe, !PT ;  /* 0x0000002077777812 */ /* 0x000fe200078efe98 */
[----:B------:R-:W1:Y:S01]  /*e2d0*/  MUFU.TANH R115, R108 ;  /* 0x0000006c00737308 */ /* 0x000e620000002400 */
[----:B------:R-:W-:Y:S02]  /*e2e0*/  FSEL R137, R137, -INF , !P2 ;  /* 0xff80000089897808 */ /* 0x000fe40005000000 */
[----:B------:R-:W-:Y:S02]  /*e2f0*/  FSEL R57, R57, -INF , !P4 ;  /* 0xff80000039397808 */ /* 0x000fe40006000000 */
[----:B------:R-:W-:-:S02]  /*e300*/  I2FP.F32.S32 R26, R101 ;  /* 0x00000065001a7245 */ /* 0x000fc40000201400 */
[-C--:B------:R-:W-:Y:S01]  /*e310*/  ISETP.GE.AND P2, PT, R117, R130.reuse, PT ;  /* 0x000000827500720c */ /* 0x080fe20003f46270 */
[----:B------:R-:W-:Y:S01]  /*e320*/  MUFU.TANH R32, R32 ;  /* 0x0000002000207308 */ /* 0x000fe20000002400 */
[----:B------:R-:W-:Y:S01]  /*e330*/  I2FP.F32.S32 R30, R117 ;  /* 0x00000075001e7245 */ /* 0x000fe20000201400 */
[----:B------:R-:W-:Y:S01]  /*e340*/  FFMA.FTZ R105, R26, UR6, R105 ;  /* 0x000000061a697c23 */ /* 0x000fe20008010069 */
[-C--:B------:R-:W-:Y:S02]  /*e350*/  ISETP.GE.AND P4, PT, R119, R130.reuse, PT ;  /* 0x000000827700720c */ /* 0x080fe40003f86270 */
[----:B------:R-:W-:Y:S01]  /*e360*/  I2FP.F32.S32 R4, R119 ;  /* 0x0000007700047245 */ /* 0x000fe20000201400 */
[----:B------:R-:W-:Y:S01]  /*e370*/  IMAD.U32 R119, RZ, RZ, UR4 ;  /* 0x00000004ff777e24 */ /* 0x000fe2000f8e00ff */
[----:B------:R-:W-:Y:S01]  /*e380*/  FSEL R56, R56, -INF , !P3 ;  /* 0xff80000038387808 */ /* 0x000fe20005800000 */
[----:B------:R-:W2:Y:S01]  /*e390*/  MUFU.TANH R139, R100 ;  /* 0x00000064008b7308 */ /* 0x000ea20000002400 */
[----:B------:R-:W-:Y:S01]  /*e3a0*/  LOP3.LUT R103, R103, 0x18, R152, 0xfe, !PT ;  /* 0x0000001867677812 */ /* 0x000fe200078efe98 */
[----:B-1----:R-:W-:Y:S01]  /*e3b0*/  FFMA.FTZ R115, R4, UR6, R115 ;  /* 0x0000000604737c23 */ /* 0x002fe20008010073 */
[----:B------:R-:W-:-:S02]  /*e3c0*/  ISETP.GE.AND P3, PT, R101, R130, PT ;  /* 0x000000826500720c */ /* 0x000fc40003f66270 */
[----:B------:R-:W-:Y:S02]  /*e3d0*/  FSEL R55, R55, -INF , !P5 ;  /* 0xff80000037377808 */ /* 0x000fe40006800000 */
[-C--:B------:R-:W-:Y:S01]  /*e3e0*/  ISETP.GE.AND P5, PT, R103, R130.reuse, PT ;  /* 0x000000826700720c */ /* 0x080fe20003fa6270 */
[----:B------:R-:W1:Y:S01]  /*e3f0*/  MUFU.TANH R117, R88 ;  /* 0x0000005800757308 */ /* 0x000e620000002400 */
[----:B------:R-:W-:Y:S02]  /*e400*/  I2FP.F32.S32 R24, R103 ;  /* 0x0000006700187245 */ /* 0x000fe40000201400 */
[----:B------:R-:W-:Y:S02]  /*e410*/  LOP3.LUT R119, R119, 0x50, R152, 0xfe, !PT ;  /* 0x0000005077777812 */ /* 0x000fe400078efe98 */
[----:B------:R-:W-:Y:S01]  /*e420*/  FSEL R105, R105, -INF , !P3 ;  /* 0xff80000069697808 */ /* 0x000fe20005800000 */
[----:B------:R-:W-:Y:S01]  /*e430*/  FFMA.FTZ R121, R24, UR6, R121 ;  /* 0x0000000618797c23 */ /* 0x000fe20008010079 */
[-C--:B------:R-:W-:Y:S01]  /*e440*/  ISETP.GE.AND P3, PT, R119, R130.reuse, PT ;  /* 0x000000827700720c */ /* 0x080fe20003f66270 */
[----:B------:R-:W3:Y:S01]  /*e450*/  MUFU.TANH R101, R92 ;  /* 0x0000005c00657308 */ /* 0x000ee20000002400 */
[----:B------:R-:W-:Y:S01]  /*e460*/  I2FP.F32.S32 R119, R119 ;  /* 0x0000007700777245 */ /* 0x000fe20000201400 */
[----:B--2---:R-:W-:Y:S01]  /*e470*/  FFMA.FTZ R139, R30, UR6, R139 ;  /* 0x000000061e8b7c23 */ /* 0x004fe2000801008b */
[----:B------:R-:W-:Y:S01]  /*e480*/  I2FP.F32.S32 R24, R141 ;  /* 0x0000008d00187245 */ /* 0x000fe20000201400 */
[----:B------:R-:W-:Y:S01]  /*e490*/  FMUL.FTZ R30, R72, UR24 ;  /* 0x00000018481e7c20 */ /* 0x000fe20008410000 */
[----:B------:R-:W-:Y:S01]  /*e4a0*/  I2FP.F32.S32 R4, R143 ;  /* 0x0000008f00047245 */ /* 0x000fe20000201400 */
[----:B------:R-:W-:Y:S01]  /*e4b0*/  FFMA.FTZ R32, R119, UR6, R32 ;  /* 0x0000000677207c23 */ /* 0x000fe20008010020 */
[----:B------:R-:W-:Y:S01]  /*e4c0*/  I2FP.F32.S32 R26, R145 ;  /* 0x00000091001a7245 */ /* 0x000fe20000201400 */
[----:B------:R-:W2:Y:S01]  /*e4d0*/  MUFU.TANH R62, R62 ;  /* 0x0000003e003e7308 */ /* 0x000ea20000002400 */
[----:B-1----:R-:W-:Y:S01]  /*e4e0*/  FFMA.FTZ R117, R24, UR6, R117 ;  /* 0x0000000618757c23 */ /* 0x002fe20008010075 */
[----:B------:R-:W-:Y:S01]  /*e4f0*/  FMUL.FTZ R24, R76, UR24 ;  /* 0x000000184c187c20 */ /* 0x000fe20008410000 */
[----:B------:R-:W-:Y:S01]  /*e500*/  FSEL R121, R121, -INF , !P5 ;  /* 0xff80000079797808 */ /* 0x000fe20006800000 */
[----:B------:R-:W-:Y:S01]  /*e510*/  IMAD.U32 R119, RZ, RZ, UR4 ;  /* 0x00000004ff777e24 */ /* 0x000fe2000f8e00ff */
[----:B------:R-:W-:Y:S01]  /*e520*/  ISETP.GE.AND P5, PT, R143, R130, PT ;  /* 0x000000828f00720c */ /* 0x000fe20003fa6270 */
[----:B------:R-:W-:Y:S01]  /*e530*/  IMAD.U32 R143, RZ, RZ, UR4 ;  /* 0x00000004ff8f7e24 */ /* 0x000fe2000f8e00ff */
[----:B------:R-:W-:Y:S01]  /*e540*/  FSEL R115, R115, -INF , !P4 ;  /* 0xff80000073737808 */ /* 0x000fe20006000000 */
[----:B------:R-:W1:Y:S01]  /*e550*/  MUFU.TANH R103, R96 ;  /* 0x0000006000677308 */ /* 0x000e620000002400 */
[----:B---3--:R-:W-:Y:S01]  /*e560*/  FFMA.FTZ R101, R4, UR6, R101 ;  /* 0x0000000604657c23 */ /* 0x008fe20008010065 */
[----:B------:R-:W-:-:S02]  /*e570*/  LOP3.LUT R119, R119, 0x60, R152, 0xfe, !PT ;  /* 0x0000006077777812 */ /* 0x000fc400078efe98 */
[----:B------:R-:W-:Y:S02]  /*e580*/  LOP3.LUT R143, R143, 0x78, R152, 0xfe, !PT ;  /* 0x000000788f8f7812 */ /* 0x000fe400078efe98 */
[-C--:B------:R-:W-:Y:S01]  /*e590*/  ISETP.GE.AND P4, PT, R141, R130.reuse, PT ;  /* 0x000000828d00720c */ /* 0x080fe20003f86270 */
[----:B------:R-:W-:Y:S01]  /*e5a0*/  IMAD.U32 R141, RZ, RZ, UR4 ;  /* 0x00000004ff8d7e24 */ /* 0x000fe2000f8e00ff */
[----:B------:R3:W-:Y:S01]  /*e5b0*/  MUFU.TANH R4, R61 ;  /* 0x0000003d00047308 */ /* 0x0007e20000002400 */
[----:B--2---:R-:W-:Y:S01]  /*e5c0*/  FFMA.FTZ R133, R133, UR6, R62 ;  /* 0x0000000685857c23 */ /* 0x004fe2000801003e */
[----:B------:R-:W-:Y:S02]  /*e5d0*/  FSEL R101, R101, -INF , !P5 ;  /* 0xff80000065657808 */ /* 0x000fe40006800000 */
[----:B------:R-:W-:Y:S02]  /*e5e0*/  ISETP.GE.AND P5, PT, R147, R130, PT ;  /* 0x000000829300720c */ /* 0x000fe40003fa6270 */
[----:B------:R-:W-:-:S02]  /*e5f0*/  FSEL R133, R133, -INF , !P6 ;  /* 0xff80000085857808 */ /* 0x000fc40007000000 */
[----:B------:R-:W2:Y:S01]  /*e600*/  MUFU.TANH R34, R34 ;  /* 0x0000002200227308 */ /* 0x000ea20000002400 */
[----:B-1----:R-:W-:Y:S01]  /*e610*/  FFMA.FTZ R103, R26, UR6, R103 ;  /* 0x000000061a677c23 */ /* 0x002fe20008010067 */
[----:B------:R-:W-:Y:S01]  /*e620*/  FMUL.FTZ R26, R80, UR24 ;  /* 0x00000018501a7c20 */ /* 0x000fe20008410000 */
[-C--:B------:R-:W-:Y:S01]  /*e630*/  ISETP.GE.AND P6, PT, R145, R130.reuse, PT ;  /* 0x000000829100720c */ /* 0x080fe20003fc6270 */
[----:B------:R-:W-:Y:S01]  /*e640*/  IMAD.U32 R145, RZ, RZ, UR4 ;  /* 0x00000004ff917e24 */ /* 0x000fe2000f8e00ff */
[----:B------:R-:W-:Y:S02]  /*e650*/  I2FP.F32.S32 R147, R147 ;  /* 0x0000009300937245 */ /* 0x000fe40000201400 */
[----:B------:R-:W-:Y:S01]  /*e660*/  FSEL R103, R103, -INF , !P6 ;  /* 0xff80000067677808 */ /* 0x000fe20007000000 */
[----:B------:R-:W1:Y:S01]  /*e670*/  MUFU.TANH R24, R24 ;  /* 0x0000001800187308 */ /* 0x000e620000002400 */
[----:B---3--:R-:W-:Y:S01]  /*e680*/  FSEL R61, R32, -INF , !P3 ;  /* 0xff800000203d7808 */ /* 0x008fe20005800000 */
[----:B------:R-:W-:Y:S01]  /*e690*/  FMUL.FTZ R32, R68, UR24 ;  /* 0x0000001844207c20 */ /* 0x000fe20008410000 */
[----:B------:R-:W-:-:S02]  /*e6a0*/  ISETP.GE.AND P3, PT, R143, R130, PT ;  /* 0x000000828f00720c */ /* 0x000fc40003f66270 */
[----:B------:R-:W-:Y:S02]  /*e6b0*/  I2FP.F32.S32 R143, R143 ;  /* 0x0000008f008f7245 */ /* 0x000fe40000201400 */
[----:B------:R-:W-:Y:S01]  /*e6c0*/  LOP3.LUT R145, R145, 0x70, R152, 0xfe, !PT ;  /* 0x0000007091917812 */ /* 0x000fe200078efe98 */
[----:B------:R-:W3:Y:S01]  /*e6d0*/  MUFU.TANH R30, R30 ;  /* 0x0000001e001e7308 */ /* 0x000ee20000002400 */
[-C--:B------:R-:W-:Y:S01]  /*e6e0*/  ISETP.GE.AND P6, PT, R119, R130.reuse, PT ;  /* 0x000000827700720c */ /* 0x080fe20003fc6270 */
[----:B--2---:R-:W-:Y:S01]  /*e6f0*/  FFMA.FTZ R34, R143, UR6, R34 ;  /* 0x000000068f227c23 */ /* 0x004fe20008010022 */
[----:B------:R-:W-:Y:S01]  /*e700*/  I2FP.F32.S32 R119, R119 ;  /* 0x0000007700777245 */ /* 0x000fe20000201400 */
[----:B------:R-:W-:Y:S01]  /*e710*/  IMAD.U32 R143, RZ, RZ, UR4 ;  /* 0x00000004ff8f7e24 */ /* 0x000fe2000f8e00ff */
[----:B------:R-:W-:Y:S02]  /*e720*/  LOP3.LUT R141, R141, 0x58, R152, 0xfe, !PT ;  /* 0x000000588d8d7812 */ /* 0x000fe400078efe98 */
[----:B------:R-:W-:Y:S01]  /*e730*/  FSEL R117, R117, -INF , !P4 ;  /* 0xff80000075757808 */ /* 0x000fe20006000000 */
[----:B------:R-:W2:Y:S01]  /*e740*/  MUFU.TANH R32, R32 ;  /* 0x0000002000207308 */ /* 0x000ea20000002400 */
[----:B------:R-:W-:Y:S01]  /*e750*/  ISETP.GE.AND P4, PT, R145, R130, PT ;  /* 0x000000829100720c */ /* 0x000fe20003f86270 */
[----:B-1----:R-:W-:Y:S01]  /*e760*/  FFMA.FTZ R24, R119, UR6, R24 ;  /* 0x0000000677187c23 */ /* 0x002fe20008010018 */
[----:B------:R-:W-:Y:S01]  /*e770*/  I2FP.F32.S32 R145, R145 ;  /* 0x0000009100917245 */ /* 0x000fe20000201400 */
[----:B------:R-:W-:Y:S01]  /*e780*/  IMAD.U32 R119, RZ, RZ, UR4 ;  /* 0x00000004ff777e24 */ /* 0x000fe2000f8e00ff */
[----:B------:R-:W-:-:S02]  /*e790*/  FSEL R139, R139, -INF , !P2 ;  /* 0xff8000008b8b7808 */ /* 0x000fc40005000000 */
[----:B------:R-:W-:Y:S01]  /*e7a0*/  ISETP.GE.AND P2, PT, R141, R130, PT ;  /* 0x000000828d00720c */ /* 0x000fe20003f46270 */
[----:B------:R-:W1:Y:S01]  /*e7b0*/  MUFU.TANH R26, R26 ;  /* 0x0000001a001a7308 */ /* 0x000e620000002400 */
[----:B---3--:R-:W-:Y:S01]  /*e7c0*/  FFMA.FTZ R147, R147, UR6, R30 ;  /* 0x0000000693937c23 */ /* 0x008fe2000801001e */
[----:B------:R-:W-:Y:S02]  /*e7d0*/  I2FP.F32.S32 R141, R141 ;  /* 0x0000008d008d7245 */ /* 0x000fe40000201400 */
[--C-:B------:R-:W-:Y:S02]  /*e7e0*/  LOP3.LUT R143, R143, 0x18, R152.reuse, 0xfe, !PT ;  /* 0x000000188f8f7812 */ /* 0x100fe400078efe98 */
[----:B------:R-:W-:Y:S02]  /*e7f0*/  LOP3.LUT R119, R119, 0x20, R152, 0xfe, !PT ;  /* 0x0000002077777812 */ /* 0x000fe400078efe98 */
[----:B------:R-:W3:Y:S01]  /*e800*/  MUFU.TANH R114, R114 ;  /* 0x0000007200727308 */ /* 0x000ee20000002400 */
[----:B--2---:R-:W-:Y:S01]  /*e810*/  FFMA.FTZ R32, R145, UR6, R32 ;  /* 0x0000000691207c23 */ /* 0x004fe20008010020 */
[----:B------:R-:W-:-:S02]  /*e820*/  FSEL R145, R147, -INF , !P5 ;  /* 0xff80000093917808 */ /* 0x000fc40006800000 */
[----:B------:R-:W-:Y:S02]  /*e830*/  I2FP.F32.S32 R147, R143 ;  /* 0x0000008f00937245 */ /* 0x000fe40000201400 */
[----:B------:R-:W-:Y:S02]  /*e840*/  ISETP.GE.AND P5, PT, R143, R128, PT ;  /* 0x000000808f00720c */ /* 0x000fe40003fa6270 */
[----:B------:R-:W2:Y:S01]  /*e850*/  MUFU.TANH R110, R110 ;  /* 0x0000006e006e7308 */ /* 0x000ea20000002400 */
[----:B-1----:R-:W-:Y:S01]  /*e860*/  FFMA.FTZ R26, R141, UR6, R26 ;  /* 0x000000068d1a7c23 */ /* 0x002fe2000801001a */
[----:B------:R-:W-:Y:S01]  /*e870*/  LOP3.LUT R181, R181, 0x10, R152, 0xfe, !PT ;  /* 0x00000010b5b57812 */ /* 0x000fe200078efe98 */
[----:B------:R-:W-:Y:S01]  /*e880*/  IMAD.U32 R141, RZ, RZ, UR4 ;  /* 0x00000004ff8d7e24 */ /* 0x000fe2000f8e00ff */
[----:B------:R-:W-:Y:S02]  /*e890*/  FSEL R143, R32, -INF , !P4 ;  /* 0xff800000208f7808 */ /* 0x000fe40006000000 */
[----:B------:R-:W-:-:S02]  /*e8a0*/  I2FP.F32.S32 R191, R119 ;  /* 0x0000007700bf7245 */ /* 0x000fc40000201400 */
[----:B------:R-:W1:Y:S01]  /*e8b0*/  MUFU.TANH R122, R122 ;  /* 0x0000007a007a7308 */ /* 0x000e620000002400 */
[----:B---3--:R-:W-:Y:S01]  /*e8c0*/  FFMA.FTZ R58, R147, UR6, R114 ;  /* 0x00000006933a7c23 */ /* 0x008fe20008010072 */
[----:B------:R-:W-:Y:S01]  /*e8d0*/  FSEL R187, R26, -INF , !P2 ;  /* 0xff8000001abb7808 */ /* 0x000fe20005000000 */
[----:B------:R-:W-:Y:S01]  /*e8e0*/  IMAD.U32 R147, RZ, RZ, UR4 ;  /* 0x00000004ff937e24 */ /* 0x000fe2000f8e00ff */
[-C--:B------:R-:W-:Y:S02]  /*e8f0*/  ISETP.GE.AND P2, PT, R181, R128.reuse, PT ;  /* 0x00000080b500720c */ /* 0x080fe40003f46270 */
[----:B------:R-:W-:Y:S02]  /*e900*/  ISETP.GE.AND P4, PT, R119, R128, PT ;  /* 0x000000807700720c */ /* 0x000fe40003f86270 */
[----:B------:R-:W3:Y:S01]  /*e910*/  MUFU.TANH R30, R106 ;  /* 0x0000006a001e7308 */ /* 0x000ee20000002400 */
[----:B------:R-:W-:Y:S02]  /*e920*/  I2FP.F32.S32 R181, R181 ;  /* 0x000000b500b57245 */ /* 0x000fe40000201400 */
[----:B------:R-:W-:Y:S01]  /*e930*/  FSEL R119, R34, -INF , !P3 ;  /* 0xff80000022777808 */ /* 0x000fe20005800000 */
[----:B--2---:R-:W-:Y:S01]  /*e940*/  FFMA.FTZ R34, R191, UR6, R110 ;  /* 0x00000006bf227c23 */ /* 0x004fe2000801006e */
[----:B------:R-:W-:Y:S01]  /*e950*/  LOP3.LUT R141, R141, 0x28, R152, 0xfe, !PT ;  /* 0x000000288d8d7812 */ /* 0x000fe200078efe98 */
[----:B------:R-:W-:Y:S01]  /*e960*/  FFMA.FTZ R60, R181, UR6, R4 ;  /* 0x00000006b53c7c23 */ /* 0x000fe20008010004 */
[----:B------:R-:W-:Y:S01]  /*e970*/  LOP3.LUT R147, R147, 0x48, R152, 0xfe, !PT ;  /* 0x0000004893937812 */ /* 0x000fe200078efe98 */
[----:B------:R-:W2:Y:S01]  /*e980*/  MUFU.TANH R32, R90 ;  /* 0x0000005a00207308 */ /* 0x000ea20000002400 */
[----:B------:R-:W-:Y:S01]  /*e990*/  FSEL R181, R24, -INF , !P6 ;  /* 0xff80000018b57808 */ /* 0x000fe20007000000 */
[----:B------:R-:W-:Y:S01]  /*e9a0*/  IMAD.U32 R191, RZ, RZ, UR4 ;  /* 0x00000004ffbf7e24 */ /* 0x000fe2000f8e00ff */
[----:B------:R-:W-:-:S02]  /*e9b0*/  FSEL R34, R34, -INF , !P4 ;  /* 0xff80000022227808 */ /* 0x000fc40006000000 */
[-C--:B------:R-:W-:Y:S02]  /*e9c0*/  ISETP.GE.AND P6, PT, R189, R128.reuse, PT ;  /* 0x00000080bd00720c */ /* 0x080fe40003fc6270 */
[-C--:B------:R-:W-:Y:S01]  /*e9d0*/  ISETP.GE.AND P3, PT, R141, R128.reuse, PT ;  /* 0x000000808d00720c */ /* 0x080fe20003f66270 */
[----:B------:R-:W4:Y:S01]  /*e9e0*/  MUFU.TANH R26, R102 ;  /* 0x00000066001a7308 */ /* 0x000f220000002400 */
[-C--:B------:R-:W-:Y:S02]  /*e9f0*/  ISETP.GE.AND P4, PT, R147, R128.reuse, PT ;  /* 0x000000809300720c */ /* 0x080fe40003f86270 */
[----:B------:R-:W-:Y:S02]  /*ea00*/  I2FP.F32.S32 R189, R189 ;  /* 0x000000bd00bd7245 */ /* 0x000fe40000201400 */
[----:B------:R-:W-:Y:S02]  /*ea10*/  I2FP.F32.S32 R141, R141 ;  /* 0x0000008d008d7245 */ /* 0x000fe40000201400 */
[----:B------:R-:W-:Y:S01]  /*ea20*/  I2FP.F32.S32 R147, R147 ;  /* 0x0000009300937245 */ /* 0x000fe20000201400 */
[----:B------:R-:W5:Y:S01]  /*ea30*/  MUFU.TANH R4, R98 ;  /* 0x0000006200047308 */ /* 0x000f620000002400 */
[----:B------:R-:W-:Y:S01]  /*ea40*/  FSEL R110, R60, -INF , !P2 ;  /* 0xff8000003c6e7808 */ /* 0x000fe20005000000 */
[----:B-1----:R-:W-:Y:S01]  /*ea50*/  FFMA.FTZ R112, R189, UR6, R122 ;  /* 0x00000006bd707c23 */ /* 0x002fe2000801007a */
[----:B------:R-:W-:Y:S01]  /*ea60*/  ISETP.GE.AND P2, PT, R193, R128, PT ;  /* 0x00000080c100720c */ /* 0x000fe20003f46270 */
[----:B---3--:R-:W-:Y:S01]  /*ea70*/  FFMA.FTZ R30, R141, UR6, R30 ;  /* 0x000000068d1e7c23 */ /* 0x008fe2000801001e */
[----:B------:R-:W-:Y:S01]  /*ea80*/  I2FP.F32.S32 R193, R193 ;  /* 0x000000c100c17245 */ /* 0x000fe20000201400 */
[----:B--2---:R-:W-:Y:S01]  /*ea90*/  FFMA.FTZ R32, R147, UR6, R32 ;  /* 0x0000000693207c23 */ /* 0x004fe20008010020 */
[----:B------:R-:W-:Y:S01]  /*eaa0*/  IMAD.U32 R189, RZ, RZ, UR4 ;  /* 0x00000004ffbd7e24 */ /* 0x000fe2000f8e00ff */
[----:B------:R-:W1:Y:S01]  /*eab0*/  MUFU.TANH R24, R94 ;  /* 0x0000005e00187308 */ /* 0x000e620000002400 */
[----:B------:R-:W-:-:S02]  /*eac0*/  IMAD.U32 R141, RZ, RZ, UR4 ;  /* 0x00000004ff8d7e24 */ /* 0x000fc4000f8e00ff */
[----:B----4-:R-:W-:Y:S01]  /*ead0*/  FFMA.FTZ R26, R193, UR6, R26 ;  /* 0x00000006c11a7c23 */ /* 0x010fe2000801001a */
[----:B------:R-:W-:Y:S01]  /*eae0*/  IMAD.U32 R147, RZ, RZ, UR4 ;  /* 0x00000004ff937e24 */ /* 0x000fe2000f8e00ff */
[--C-:B------:R-:W-:Y:S01]  /*eaf0*/  LOP3.LUT R191, R191, 0x38, R152.reuse, 0xfe, !PT ;  /* 0x00000038bfbf7812 */ /* 0x100fe200078efe98 */
[----:B------:R-:W-:Y:S01]  /*eb00*/  IMAD.U32 R193, RZ, RZ, UR4 ;  /* 0x00000004ffc17e24 */ /* 0x000fe2000f8e00ff */
[--C-:B------:R-:W-:Y:S01]  /*eb10*/  LOP3.LUT R189, R189, 0x40, R152.reuse, 0xfe, !PT ;  /* 0x00000040bdbd7812 */ /* 0x100fe200078efe98 */
[----:B------:R-:W2:Y:S01]  /*eb20*/  MUFU.TANH R86, R86 ;  /* 0x0000005600567308 */ /* 0x000ea20000002400 */
[--C-:B------:R-:W-:Y:S02]  /*eb30*/  LOP3.LUT R141, R141, 0x50, R152.reuse, 0xfe, !PT ;  /* 0x000000508d8d7812 */ /* 0x100fe400078efe98 */
[----:B------:R-:W-:Y:S02]  /*eb40*/  LOP3.LUT R147, R147, 0x58, R152, 0xfe, !PT ;  /* 0x0000005893937812 */ /* 0x000fe400078efe98 */
[----:B------:R-:W-:-:S02]  /*eb50*/  FSEL R112, R112, -INF , !P6 ;  /* 0xff80000070707808 */ /* 0x000fc40007000000 */
[----:B------:R-:W-:Y:S01]  /*eb60*/  FSEL R58, R58, -INF , !P5 ;  /* 0xff8000003a3a7808 */ /* 0x000fe20006800000 */
[----:B------:R-:W3:Y:S01]  /*eb70*/  MUFU.TANH R82, R82 ;  /* 0x0000005200527308 */ /* 0x000ee20000002400 */
[----:B------:R-:W-:Y:S02]  /*eb80*/  FSEL R30, R30, -INF , !P3 ;  /* 0xff8000001e1e7808 */ /* 0x000fe40005800000 */
[----:B------:R-:W-:Y:S02]  /*eb90*/  FSEL R26, R26, -INF , !P2 ;  /* 0xff8000001a1a7808 */ /* 0x000fe40005000000 */
[-C--:B------:R-:W-:Y:S02]  /*eba0*/  ISETP.GE.AND P6, PT, R191, R128.reuse, PT ;  /* 0x00000080bf00720c */ /* 0x080fe40003fc6270 */
[-C--:B------:R-:W-:Y:S01]  /*ebb0*/  ISETP.GE.AND P5, PT, R189, R128.reuse, PT ;  /* 0x00000080bd00720c */ /* 0x080fe20003fa6270 */
[----:B------:R-:W4:Y:S01]  /*ebc0*/  MUFU.TANH R78, R78 ;  /* 0x0000004e004e7308 */ /* 0x000f220000002400 */
[----:B------:R-:W-:-:S02]  /*ebd0*/  ISETP.GE.AND P3, PT, R141, R128, PT ;  /* 0x000000808d00720c */ /* 0x000fc40003f66270 */
[----:B------:R-:W-:Y:S02]  /*ebe0*/  ISETP.GE.AND P2, PT, R147, R128, PT ;  /* 0x000000809300720c */ /* 0x000fe40003f46270 */
[----:B------:R-:W-:Y:S02]  /*ebf0*/  I2FP.F32.S32 R191, R191 ;  /* 0x000000bf00bf7245 */ /* 0x000fe40000201400 */
[----:B------:R-:W-:Y:S01]  /*ec00*/  I2FP.F32.S32 R189, R189 ;  /* 0x000000bd00bd7245 */ /* 0x000fe20000201400 */
[----:B------:R-:W4:Y:S01]  /*ec10*/  MUFU.TANH R74, R74 ;  /* 0x0000004a004a7308 */ /* 0x000f220000002400 */
[----:B------:R-:W-:Y:S01]  /*ec20*/  I2FP.F32.S32 R141, R141 ;  /* 0x0000008d008d7245 */ /* 0x000fe20000201400 */
[----:B-----5:R-:W-:Y:S01]  /*ec30*/  FFMA.FTZ R4, R191, UR6, R4 ;  /* 0x00000006bf047c23 */ /* 0x020fe20008010004 */
[----:B------:R-:W-:Y:S01]  /*ec40*/  I2FP.F32.S32 R147, R147 ;  /* 0x0000009300937245 */ /* 0x000fe20000201400 */
[----:B-1----:R-:W-:Y:S01]  /*ec50*/  FFMA.FTZ R24, R189, UR6, R24 ;  /* 0x00000006bd187c23 */ /* 0x002fe20008010018 */
[----:B------:R-:W-:-:S02]  /*ec60*/  IMAD.U32 R191, RZ, RZ, UR4 ;  /* 0x00000004ffbf7e24 */ /* 0x000fc4000f8e00ff */
[----:B--2---:R-:W-:Y:S01]  /*ec70*/  FFMA.FTZ R140, R141, UR6, R86 ;  /* 0x000000068d8c7c23 */ /* 0x004fe20008010056 */
[----:B------:R-:W-:Y:S01]  /*ec80*/  IMAD.U32 R141, RZ, RZ, UR4 ;  /* 0x00000004ff8d7e24 */ /* 0x000fe2000f8e00ff */
[----:B------:R-:W1:Y:S01]  /*ec90*/  MUFU.TANH R70, R70 ;  /* 0x0000004600467308 */ /* 0x000e620000002400 */
[----:B---3--:R-:W-:Y:S01]  /*eca0*/  FFMA.FTZ R82, R147, UR6, R82 ;  /* 0x0000000693527c23 */ /* 0x008fe20008010052 */
[----:B------:R-:W-:Y:S01]  /*ecb0*/  IMAD.U32 R189, RZ, RZ, UR4 ;  /* 0x00000004ffbd7e24 */ /* 0x000fe2000f8e00ff */
[--C-:B------:R-:W-:Y:S02]  /*ecc0*/  LOP3.LUT R193, R193, 0x68, R152.reuse, 0xfe, !PT ;  /* 0x00000068c1c17812 */ /* 0x100fe400078efe98 */
[--C-:B------:R-:W-:Y:S02]  /*ecd0*/  LOP3.LUT R141, R141, 0x60, R152.reuse, 0xfe, !PT ;  /* 0x000000608d8d7812 */ /* 0x100fe400078efe98 */
[----:B------:R-:W-:Y:S01]  /*ece0*/  FSEL R156, R82, -INF , !P2 ;  /* 0xff800000529c7808 */ /* 0x000fe20005000000 */
[----:B------:R-:W2:Y:S01]  /*ecf0*/  MUFU.TANH R66, R66 ;  /* 0x0000004200427308 */ /* 0x000ea20000002400 */
[----:B------:R-:W-:-:S02]  /*ed00*/  LOP3.LUT R191, R191, 0x70, R152, 0xfe, !PT ;  /* 0x00000070bfbf7812 */ /* 0x000fc400078efe98 */
[----:B------:R-:W-:Y:S01]  /*ed10*/  LOP3.LUT R189, R189, 0x78, R152, 0xfe, !PT ;  /* 0x00000078bdbd7812 */ /* 0x000fe200078efe98 */
[----:B------:R-:W-:Y:S01]  /*ed20*/  BAR.SYNC.DEFER_BLOCKING 0x0 ;  /* 0x0000000000007b1d */ /* 0x000fe20000010000 */
        /* <DEDUP_REMOVED lines=12> */
[----:B----4-:R-:W-:Y:S01]  /*edf0*/  FFMA.FTZ R78, R141, UR6, R78 ;  /* 0x000000068d4e7c23 */ /* 0x010fe2000801004e */
[----:B------:R-:W-:Y:S01]  /*ee00*/  I2FP.F32.S32 R189, R189 ;  /* 0x000000bd00bd7245 */ /* 0x000fe20000201400 */
[----:B------:R-:W-:Y:S02]  /*ee10*/  FFMA.FTZ R74, R193, UR6, R74 ;  /* 0x00000006c14a7c23 */ /* 0x000fe4000801004a */
[----:B-1----:R-:W-:Y:S01]  /*ee20*/  FFMA.FTZ R70, R191, UR6, R70 ;  /* 0x00000006bf467c23 */ /* 0x002fe20008010046 */
[----:B------:R-:W-:Y:S01]  /*ee30*/  FSEL R218, R78, -INF , !P6 ;  /* 0xff8000004eda7808 */ /* 0x000fe20007000000 */
[----:B--2---:R-:W-:Y:S01]  /*ee40*/  FFMA.FTZ R66, R189, UR6, R66 ;  /* 0x00000006bd427c23 */ /* 0x004fe20008010042 */
        /* <DEDUP_REMOVED lines=25> */
[----:B------:R-:W-:Y:S01]  /*efe0*/  IMAD R141, R60, R141, R64 ;  /* 0x0000008d3c8d7224 */ /* 0x000fe200078e0240 */
[----:B------:R-:W-:Y:S02]  /*eff0*/  LOP3.LUT R64, R62, UR4, RZ, 0x3c, !PT ;  /* 0x000000043e407c12 */ /* 0x000fe4000f8e3cff */
[C---:B------:R-:W-:Y:S02]  /*f000*/  ISETP.GT.U32.AND P2, PT, R60.reuse, R147, PT ;  /* 0x000000933c00720c */ /* 0x040fe40003f44070 */
[----:B------:R-:W-:Y:S02]  /*f010*/  ISETP.GT.U32.AND P3, PT, R60, R141, PT ;  /* 0x0000008d3c00720c */ /* 0x000fe40003f64070 */
[----:B------:R-:W-:-:S09]  /*f020*/  ISETP.GE.AND P4, PT, R64, RZ, PT ;  /* 0x000000ff4000720c */ /* 0x000fd20003f86270 */
        /* <DEDUP_REMOVED lines=9> */
[----:B------:R-:W-:Y:S02]  /*f0c0*/  ISETP.GE.AND P2, PT, R60, RZ, PT ;  /* 0x000000ff3c00720c */ /* 0x000fe40003f46270 */
[----:B------:R-:W-:-:S03]  /*f0d0*/  LOP3.LUT R60, RZ, R62, RZ, 0x33, !PT ;  /* 0x0000003eff3c7212 */ /* 0x000fc600078e33ff */
        /* <DEDUP_REMOVED lines=14> */
[----:B------:R-:W-:Y:S01]  /*f1c0*/  IMAD R60, R141, UR13, R60 ;  /* 0x0000000d8d3c7c24 */ /* 0x000fe2000f8e023c */
[----:B--2---:R-:W-:Y:S01]  /*f1d0*/  IADD3 R64, -R147, R64, RZ ;  /* 0x0000004093407210 */ /* 0x004fe20007ffe1ff */
[----:B------:R-:W-:-:S03]  /*f1e0*/  IMAD.WIDE.U32 R146, R141, UR12, RZ ;  /* 0x0000000c8d927c25 */ /* 0x000fc6000f8e00ff */
        /* <DEDUP_REMOVED lines=8> */
.L_x_1774:
[----:B------:R-:W-:-:S04]  /*f270*/  ULEA UR5, -UR12, URZ, 0x8 ;  /* 0x0000003f0c057291 */ /* 0x000fc8000f8e413f */
[----:B------:R-:W-:Y:S02]  /*f280*/  USHF.R.S32.HI UR4, URZ, 0x1f, UR5 ;  /* 0x0000001f3f047899 */ /* 0x000fe40008011405 */
[----:B------:R-:W-:-:S04]  /*f290*/  MOV R189, UR5 ;  /* 0x0000000500bd7c02 */ /* 0x000fc80008000f00 */
[----:B------:R-:W-:-:S07]  /*f2a0*/  MOV R68, UR4 ;  /* 0x0000000400447c02 */ /* 0x000fce0008000f00 */
.L_x_1775:
[----:B------:R-:W-:Y:S01]  /*f2b0*/  @!P0 IADD3 R191, P3, P2, R189, UR15, R178 ;  /* 0x0000000fbdbf8c10 */ /* 0x000fe2000fa7e0b2 */
[----:B------:R-:W-:Y:S01]  /*f2c0*/  IMAD.U32 R147, RZ, RZ, UR12 ;  /* 0x0000000cff937e24 */ /* 0x000fe2000f8e00ff */
[----:B------:R-:W-:Y:S01]  /*f2d0*/  ULDC.64 UR4, c[0x0][0x218] ;  /* 0x0000860000047ab9 */ /* 0x000fe20000000a00 */
[----:B------:R-:W-:Y:S01]  /*f2e0*/  IMAD.U32 R141, RZ, RZ, UR12 ;  /* 0x0000000cff8d7e24 */ /* 0x000fe2000f8e00ff */
[--C-:B------:R-:W-:Y:S01]  /*f2f0*/  @!P0 IADD3.X R70, R68, UR14, R179.reuse, P3, P2 ;  /* 0x0000000e44468c10 */ /* 0x100fe20009fe44b3 */
[----:B------:R-:W-:Y:S01]  /*f300*/  IMAD.U32 R66, RZ, RZ, UR12 ;  /* 0x0000000cff427e24 */ /* 0x000fe2000f8e00ff */
[----:B------:R-:W-:Y:S01]  /*f310*/  @!P0 LEA R146, P4, R191, UR4, 0x1 ;  /* 0x00000004bf928c11 */ /* 0x000fe2000f8808ff */
[----:B------:R-:W-:Y:S01]  /*f320*/  IMAD.U32 R64, RZ, RZ, UR13 ;  /* 0x0000000dff407e24 */ /* 0x000fe2000f8e00ff */
[----:B------:R-:W-:Y:S01]  /*f330*/  @!P0 LEA R72, P3, R147, R178, 0x6 ;  /* 0x000000b293488211 */ /* 0x000fe200078630ff */
[----:B------:R-:W-:Y:S01]  /*f340*/  IMAD.U32 R224, RZ, RZ, UR12 ;  /* 0x0000000cffe07e24 */ /* 0x000fe2000f8e00ff */
[----:B------:R-:W-:Y:S01]  /*f350*/  @!P0 LEA.HI.X R147, R191, UR5, R70, 0x1, P4 ;  /* 0x00000005bf938c11 */ /* 0x000fe2000a0f0c46 */
[----:B------:R-:W-:Y:S01]  /*f360*/  IMAD.U32 R62, RZ, RZ, UR12 ;  /* 0x0000000cff3e7e24 */ /* 0x000fe2000f8e00ff */
[----:B------:R-:W-:Y:S01]  /*f370*/  @!P0 LEA R228, P4, R189, R182, 0x1 ;  /* 0x000000b6bde48211 */ /* 0x000fe200078808ff */
[----:B------:R-:W-:Y:S01]  /*f380*/  IMAD.U32 R60, RZ, RZ, UR13 ;  /* 0x0000000dff3c7e24 */ /* 0x000fe2000f8e00ff */
[----:B------:R-:W-:Y:S01]  /*f390*/  @!P0 LEA R74, P2, R141, R178, 0x7 ;  /* 0x000000b28d4a8211 */ /* 0x000fe200078438ff */
[----:B------:R-:W-:Y:S01]  /*f3a0*/  @!P0 IMAD.WIDE.U32 R224, R224, 0x60, R178 ;  /* 0x00000060e0e08825 */ /* 0x000fe200078e00b2 */
[C---:B------:R-:W-:Y:S01]  /*f3b0*/  @!P0 LEA.HI.X R229, R189.reuse, R183, R68, 0x1, P4 ;  /* 0x000000b7bde58211 */ /* 0x040fe200020f0c44 */
[----:B------:R-:W-:Y:S01]  /*f3c0*/  @!UP0 UIMAD UR9, UR13, 0x60, URZ ;  /* 0x000000600d0988a4 */ /* 0x000fe2000f8e023f */
[-C--:B------:R-:W-:Y:S01]  /*f3d0*/  @!P0 LEA.HI.X R141, R66, R179.reuse, R64, 0x6, P3 ;  /* 0x000000b3428d8211 */ /* 0x080fe200018f3440 */
[----:B------:R-:W-:Y:S01]  /*f3e0*/  IMAD.U32 R222, RZ, RZ, UR12 ;  /* 0x0000000cffde7e24 */ /* 0x000fe2000f8e00ff */
[C---:B------:R-:W-:Y:S01]  /*f3f0*/  @!P0 IADD3 R72, P4, R189.reuse, R72, RZ ;  /* 0x00000048bd488210 */ /* 0x040fe20007f9e0ff */
[----:B------:R-:W-:Y:S01]  /*f400*/  IMAD.U32 R192, RZ, RZ, UR12 ;  /* 0x0000000cffc07e24 */ /* 0x000fe2000f8e00ff */
[----:B------:R-:W-:Y:S01]  /*f410*/  @!P0 LEA.HI.X R191, R62, R179, R60, 0x7, P2 ;  /* 0x000000b33ebf8211 */ /* 0x000fe200010f3c3c */
[----:B------:R-:W-:Y:S01]  /*f420*/  @!P0 IMAD.WIDE.U32 R222, R222, 0xa0, R178 ;  /* 0x000000a0dede8825 */ /* 0x000fe200078e00b2 */
[C---:B------:R-:W-:Y:S01]  /*f430*/  @!P0 IADD3 R60, P2, R189.reuse, R224, RZ ;  /* 0x000000e0bd3c8210 */ /* 0x040fe20007f5e0ff */
[----:B------:R-:W-:Y:S01]  /*f440*/  @!UP0 UIMAD UR18, UR13, 0xa0, URZ ;  /* 0x000000a00d1288a4 */ /* 0x000fe2000f8e023f */
[----:B------:R-:W-:Y:S01]  /*f450*/  @!P0 LEA R226, P5, R72, UR4, 0x1 ;  /* 0x0000000448e28c11 */ /* 0x000fe2000f8a08ff */
[----:B------:R-:W-:Y:S01]  /*f460*/  @!P0 IMAD.X R141, R68, 0x1, R141, P4 ;  /* 0x00000001448d8824 */ /* 0x000fe200020e068d */
[C---:B------:R-:W-:Y:S01]  /*f470*/  @!P0 IADD3 R74, P4, R189.reuse, R74, RZ ;  /* 0x0000004abd4a8210 */ /* 0x040fe20007f9e0ff */
[----:B------:R-:W-:Y:S01]  /*f480*/  @!P0 IMAD.WIDE.U32 R192, R192, 0xc0, R178 ;  /* 0x000000c0c0c08825 */ /* 0x000fe200078e00b2 */
[----:B------:R-:W-:Y:S01]  /*f490*/  @!P0 IADD3.X R225, R68, UR9, R225, P2, !PT ;  /* 0x0000000944e18c10 */ /* 0x000fe200097fe4e1 */
[----:B------:R-:W-:Y:S01]  /*f4a0*/  @!UP0 UIMAD UR9, UR13, 0xc0, URZ ;  /* 0x000000c00d0988a4 */ /* 0x000fe2000f8e023f */
[C---:B------:R-:W-:Y:S01]  /*f4b0*/  @!P0 IADD3 R62, P3, R189.reuse, R222, RZ ;  /* 0x000000debd3e8210 */ /* 0x040fe20007f7e0ff */
[----:B------:R1:W-:Y:S01]  /*f4c0*/  @P0 STS [R157+0x1000], RZ ;  /* 0x001000ff9d000388 */ /* 0x0003e20000000800 */
[----:B------:R-:W-:Y:S01]  /*f4d0*/  @!P0 LEA.HI.X R227, R72, UR5, R141, 0x1, P5 ;  /* 0x0000000548e38c11 */ /* 0x000fe2000a8f0c8d */
[----:B------:R-:W-:Y:S01]  /*f4e0*/  @!P0 IMAD.X R191, R68, 0x1, R191, P4 ;  /* 0x0000000144bf8824 */ /* 0x000fe200020e06bf */
[----:B------:R-:W-:Y:S01]  /*f4f0*/  @!P0 LEA R224, P5, R60, UR4, 0x1 ;  /* 0x000000043ce08c11 */ /* 0x000fe2000f8a08ff */
[----:B------:R1:W-:Y:S01]  /*f500*/  @P0 STS [R157+0x1004], RZ ;  /* 0x001004ff9d000388 */ /* 0x0003e20000000800 */
[----:B------:R-:W-:Y:S01]  /*f510*/  @!P0 IADD3 R64, P2, R189, R192, RZ ;  /* 0x000000c0bd408210 */ /* 0x000fe20007f5e0ff */
[----:B------:R-:W-:Y:S01]  /*f520*/  BSSY B0, `(.L_x_1776) ;  /* 0x000003a000007945 */ /* 0x000fe20003800000 */
[----:B------:R-:W-:Y:S01]  /*f530*/  @!P0 IADD3.X R223, R68, UR18, R223, P3, !PT ;  /* 0x0000001244df8c10 */ /* 0x000fe20009ffe4df */
[----:B------:R1:W-:Y:S01]  /*f540*/  @P0 STS.64 [R157+0x1008], RZ ;  /* 0x001008ff9d000388 */ /* 0x0003e20000000a00 */
[----:B------:R-:W-:-:S02]  /*f550*/  @!P0 LEA R222, P3, R62, UR4, 0x1 ;  /* 0x000000043ede8c11 */ /* 0x000fc4000f8608ff */
[----:B------:R-:W-:Y:S01]  /*f560*/  @!P0 LEA.HI.X R225, R60, UR5, R225, 0x1, P5 ;  /* 0x000000053ce18c11 */ /* 0x000fe2000a8f0ce1 */
[----:B------:R-:W-:Y:S01]  /*f570*/  @!PT LDS RZ, [RZ] ;  /* 0x00000000fffff984 */ /* 0x000fe20000000800 */
[----:B------:R-:W-:Y:S01]  /*f580*/  @!PT LDS RZ, [RZ] ;  /* 0x00000000fffff984 */ /* 0x000fe20000000800 */
[----:B------:R-:W-:Y:S01]  /*f590*/  @!PT LDS RZ, [RZ] ;  /* 0x00000000fffff984 */ /* 0x000fe20000000800 */
[----:B------:R2:W-:Y:S01]  /*f5a0*/  @!P0 LDGSTS.E.BYPASS.LTC128B.128 [R157+0x1000], desc[UR10][R228.64] ;  /* 0x01000000e49d8fae */ /* 0x0005e2000b901d4a */
[----:B------:R-:W-:Y:S02]  /*f5b0*/  @!P0 IADD3.X R193, R68, UR9, R193, P2, !PT ;  /* 0x0000000944c18c10 */ /* 0x000fe400097fe4c1 */
[----:B------:R-:W-:Y:S01]  /*f5c0*/  @!P0 LEA R190, P2, R64, UR4, 0x1 ;  /* 0x0000000440be8c11 */ /* 0x000fe2000f8408ff */
[----:B------:R1:W-:Y:S01]  /*f5d0*/  @P0 STS.128 [R157+0x1800], RZ ;  /* 0x001800ff9d000388 */ /* 0x0003e20000000c00 */
[----:B------:R-:W-:-:S03]  /*f5e0*/  @!P0 LEA.HI.X R223, R62, UR5, R223, 0x1, P3 ;  /* 0x000000053edf8c11 */ /* 0x000fc600098f0cdf */
        /* <DEDUP_REMOVED lines=14> */
[----:B--2---:R-:W-:-:S03]  /*f6d0*/  @!P0 LEA R228, P4, R74, UR4, 0x1 ;  /* 0x000000044ae48c11 */ /* 0x004fc6000f8808ff */
[----:B------:R1:W-:Y:S01]  /*f6e0*/  @P0 STS.128 [R157+0x3000], RZ ;  /* 0x003000ff9d000388 */ /* 0x0003e20000000c00 */
[----:B------:R-:W-:Y:S02]  /*f6f0*/  @!P0 LEA.HI.X R229, R74, UR5, R191, 0x1, P4 ;  /* 0x000000054ae58c11 */ /* 0x000fe4000a0f0cbf */
        /* <DEDUP_REMOVED lines=17> */
[----:B------:R-:W-:Y:S01]  /*f810*/  IMAD.U32 R60, RZ, RZ, UR12 ;  /* 0x0000000cff3c7e24 */ /* 0x000fe2000f8e00ff */
[----:B------:R-:W-:-:S03]  /*f820*/  UIMAD UR9, UR13, 0xe0, URZ ;  /* 0x000000e00d0978a4 */ /* 0x000fc6000f8e023f */
[----:B------:R-:W-:-:S03]  /*f830*/  IMAD.WIDE.U32 R178, R60, 0xe0, R178 ;  /* 0x000000e03cb27825 */ /* 0x000fc600078e00b2 */
[----:B------:R-:W-:-:S04]  /*f840*/  IADD3 R141, P0, R189, R178, RZ ;  /* 0x000000b2bd8d7210 */ /* 0x000fc80007f1e0ff */
[----:B------:R-:W-:Y:S02]  /*f850*/  IADD3.X R60, R68, UR9, R179, P0, !PT ;  /* 0x00000009443c7c10 */ /* 0x000fe400087fe4b3 */
[----:B-1----:R-:W-:-:S04]  /*f860*/  LEA R146, P0, R141, UR4, 0x1 ;  /* 0x000000048d927c11 */ /* 0x002fc8000f8008ff */
[----:B------:R-:W-:-:S05]  /*f870*/  LEA.HI.X R147, R141, UR5, R60, 0x1, P0 ;  /* 0x000000058d937c11 */ /* 0x000fca00080f0c3c */
[----:B------:R-:W-:Y:S01]  /*f880*/  @!PT LDS RZ, [RZ] ;  /* 0x00000000fffff984 */ /* 0x000fe20000000800 */
[----:B------:R-:W-:Y:S01]  /*f890*/  @!PT LDS RZ, [RZ] ;  /* 0x00000000fffff984 */ /* 0x000fe20000000800 */
[----:B------:R-:W-:Y:S01]  /*f8a0*/  @!PT LDS RZ, [RZ] ;  /* 0x00000000fffff984 */ /* 0x000fe20000000800 */
[----:B------:R2:W-:Y:S04]  /*f8b0*/  LDGSTS.E.BYPASS.LTC128B.128 [R157+0x4800], desc[UR10][R146.64] ;  /* 0x04800000929d7fae */ /* 0x0005e8000b901d4a */
.L_x_1777:
[----:B------:R-:W-:Y:S05]  /*f8c0*/  BSYNC B0 ;  /* 0x0000000000007941 */ /* 0x000fea0003800000 */
.L_x_1776:
[----:B------:R-:W0:Y:S01]  /*f8d0*/  LDGDEPBAR ;  /* 0x00000000000079af */ /* 0x000e220000000000 */
[----:B------:R-:W-:-:S04]  /*f8e0*/  LEA R182, P0, R189, R182, 0x1 ;  /* 0x000000b6bdb67211 */ /* 0x000fc800078008ff */
[----:B------:R-:W-:-:S09]  /*f8f0*/  LEA.HI.X R183, R189, R183, R68, 0x1, P0 ;  /* 0x000000b7bdb77211 */ /* 0x000fd200000f0c44 */
.L_x_1773:
        /* <DEDUP_REMOVED lines=68> */
[----:B---3--:R-:W-:-:S04]  /*fd40*/  FMNMX.FTZ R108, R141, R108, !PT ;  /* 0x0000006c8d6c7209 */ /* 0x008fc80007810000 */
[C---:B------:R-:W-:Y:S01]  /*fd50*/  FSETP.NEU.FTZ.AND P2, PT, R108.reuse, -INF , PT ;  /* 0xff8000006c00780b */ /* 0x040fe20003f5d000 */
[----:B------:R-:W-:-:S05]  /*fd60*/  FMUL.FTZ R106, R108, UR4 ;  /* 0x000000046c6a7c20 */ /* 0x000fca0008410000 */
[----:B------:R-:W-:-:S05]  /*fd70*/  FSEL R106, R106, RZ, P2 ;  /* 0x000000ff6a6a7208 */ /* 0x000fca0001000000 */
        /* <DEDUP_REMOVED lines=25> */
[--C-:B-12---:R-:W-:Y:S01]  /*ff10*/  FFMA.FTZ R146, R133, UR4, -R106.reuse ;  /* 0x0000000485927c23 */ /* 0x106fe2000801086a */
        /* <DEDUP_REMOVED lines=57> */
[----:B------:R-:W-:-:S03]  /*102b0*/  FFMA.FTZ R41, R41, UR4, -R106 ;  /* 0x0000000429297c23 */ /* 0x000fc6000801086a */
[----:B------:R-:W-:-:S03]  /*102c0*/  FMNMX.FTZ R61, R216, R61, !PT ;  /* 0x0000003dd83d7209 */ /* 0x000fc60007810000 */
[----:B------:R-:W3:Y:S01]  /*102d0*/  MUFU.EX2 R137, R137 ;  /* 0x0000008900897308 */ /* 0x000ee20000000800 */
[----:B------:R-:W-:-:S04]  /*102e0*/  FMNMX.FTZ R61, R156, R61, !PT ;  /* 0x0000003d9c3d7209 */ /* 0x000fc80007810000 */
[----:B------:R-:W-:-:S03]  /*102f0*/  FMNMX.FTZ R61, R212, R61, !PT ;  /* 0x0000003dd43d7209 */ /* 0x000fc60007810000 */
[----:B------:R-:W-:Y:S01]  /*10300*/  MUFU.EX2 R136, R136 ;  /* 0x0000008800887308 */ /* 0x000fe20000000800 */
[----:B------:R-:W-:-:S04]  /*10310*/  FMNMX.FTZ R61, R218, R61, !PT ;  /* 0x0000003dda3d7209 */ /* 0x000fc80007810000 */
[----:B------:R-:W-:-:S03]  /*10320*/  FMNMX.FTZ R61, R208, R61, !PT ;  /* 0x0000003dd03d7209 */ /* 0x000fc60007810000 */
[----:B------:R-:W4:Y:S01]  /*10330*/  MUFU.EX2 R133, R133 ;  /* 0x0000008500857308 */ /* 0x000f220000000800 */
        /* <DEDUP_REMOVED lines=15> */
[----:B------:R-:W-:Y:S01]  /*10430*/  FMNMX.FTZ R33, R188, R61, !PT ;  /* 0x0000003dbc217209 */ /* 0x000fe20007810000 */
[----:B------:R-:W-:-:S03]  /*10440*/  FFMA.FTZ R61, R7, UR4, -R106 ;  /* 0x00000004073d7c23 */ /* 0x000fc6000801086a */
        /* <DEDUP_REMOVED lines=41> */
[----:B------:R-:W5:Y:S06]  /*106e0*/  SHFL.BFLY PT, R60, R15, 0x2, 0x1f ;  /* 0x0c401f000f3c7f89 */ /* 0x000f6c00000e0000 */
[----:B------:R-:W-:Y:S08]  /*106f0*/  MUFU.EX2 R91, R91 ;  /* 0x0000005b005b7308 */ /* 0x000ff00000000800 */
[----:B------:R-:W-:Y:S08]  /*10700*/  MUFU.EX2 R90, R90 ;  /* 0x0000005a005a7308 */ /* 0x000ff00000000800 */
[----:B------:R-:W-:Y:S01]  /*10710*/  MUFU.EX2 R89, R89 ;  /* 0x0000005900597308 */ /* 0x000fe20000000800 */
[----:B-----5:R-:W-:-:S05]  /*10720*/  FMNMX.FTZ R13, R15, R60, !PT ;  /* 0x0000003c0f0d7209 */ /* 0x020fca0007810000 */
[----:B------:R-:W5:Y:S02]  /*10730*/  SHFL.BFLY PT, R60, R13, 0x1, 0x1f ;  /* 0x0c201f000d3c7f89 */ /* 0x000f6400000e0000 */
[----:B------:R-:W-:Y:S08]  /*10740*/  MUFU.EX2 R88, R88 ;  /* 0x0000005800587308 */ /* 0x000ff00000000800 */
[----:B------:R-:W-:Y:S08]  /*10750*/  MUFU.EX2 R87, R87 ;  /* 0x0000005700577308 */ /* 0x000ff00000000800 */
[----:B------:R-:W-:Y:S01]  /*10760*/  MUFU.EX2 R86, R86 ;  /* 0x0000005600567308 */ /* 0x000fe20000000800 */
[----:B-----5:R-:W-:Y:S01]  /*10770*/  FMNMX.FTZ R107, R13, R60, !PT ;  /* 0x0000003c0d6b7209 */ /* 0x020fe20007810000 */
[----:B------:R-:W-:-:S06]  /*10780*/  FFMA.FTZ R60, R5, UR4, -R106 ;  /* 0x00000004053c7c23 */ /* 0x000fcc000801086a */
[----:B------:R-:W-:Y:S01]  /*10790*/  MUFU.EX2 R85, R85 ;  /* 0x0000005500557308 */ /* 0x000fe20000000800 */
[C---:B------:R-:W-:Y:S01]  /*107a0*/  FSETP.NEU.FTZ.AND P0, PT, R107.reuse, -INF , PT ;  /* 0xff8000006b00780b */ /* 0x040fe20003f1d000 */
[----:B------:R-:W-:-:S05]  /*107b0*/  FMUL.FTZ R59, R107, UR4 ;  /* 0x000000046b3b7c20 */ /* 0x000fca0008410000 */
[----:B------:R-:W-:Y:S01]  /*107c0*/  FSEL R59, R59, RZ, P0 ;  /* 0x000000ff3b3b7208 */ /* 0x000fe20000000000 */
[----:B------:R-:W-:Y:S04]  /*107d0*/  MUFU.EX2 R84, R84 ;  /* 0x0000005400547308 */ /* 0x000fe80000000800 */
[--C-:B------:R-:W-:Y:S01]  /*107e0*/  FFMA.FTZ R109, R8, UR4, -R59.reuse ;  /* 0x00000004086d7c23 */ /* 0x100fe2000801083b */
[----:B------:R-:W-:Y:S01]  /*107f0*/  FSEL R8, R107, RZ, P0 ;  /* 0x000000ff6b087208 */ /* 0x000fe20000000000 */
[--C-:B------:R-:W-:Y:S01]  /*10800*/  FFMA.FTZ R113, R10, UR4, -R59.reuse ;  /* 0x000000040a717c23 */ /* 0x100fe2000801083b */
[----:B------:R-:W-:Y:S01]  /*10810*/  FSEL R10, R108, RZ, P2 ;  /* 0x000000ff6c0a7208 */ /* 0x000fe20001000000 */
[--C-:B------:R-:W-:Y:S01]  /*10820*/  FFMA.FTZ R190, R18, UR4, -R59.reuse ;  /* 0x0000000412be7c23 */ /* 0x100fe2000801083b */
[--C-:B------:R-:W-:Y:S01]  /*10830*/  FFMA.FTZ R143, R20, UR4, -R59.reuse ;  /* 0x00000004148f7c23 */ /* 0x100fe2000801083b */
[----:B------:R-:W-:Y:S01]  /*10840*/  FADD.FTZ R8, R129, -R8 ;  /* 0x8000000881087221 */ /* 0x000fe20000010000 */
[--C-:B------:R-:W-:Y:S01]  /*10850*/  FFMA.FTZ R178, R112, UR4, -R59.reuse ;  /* 0x0000000470b27c23 */ /* 0x100fe2000801083b */
[----:B------:R-:W-:Y:S01]  /*10860*/  FADD.FTZ R5, R131, -R10 ;  /* 0x8000000a83057221 */ /* 0x000fe20000010000 */
[--C-:B------:R-:W-:Y:S01]  /*10870*/  FFMA.FTZ R139, R22, UR4, -R59.reuse ;  /* 0x00000004168b7c23 */ /* 0x100fe2000801083b */
[----:B------:R-:W-:Y:S01]  /*10880*/  FMUL.FTZ R179, R8, UR4 ;  /* 0x0000000408b37c20 */ /* 0x000fe20008410000 */
[--C-:B------:R-:W-:Y:S01]  /*10890*/  FFMA.FTZ R135, R16, UR4, -R59.reuse ;  /* 0x0000000410877c23 */ /* 0x100fe2000801083b */
[----:B------:R-:W5:Y:S01]  /*108a0*/  LDSM.16.MT88.4 R8, [R184+0x5000] ;  /* 0x00500000b808783b */ /* 0x000f620000004200 */
[----:B------:R-:W-:Y:S01]  /*108b0*/  FMUL.FTZ R181, R5, UR4 ;  /* 0x0000000405b57c20 */ /* 0x000fe20008410000 */
[----:B------:R-:W-:Y:S01]  /*108c0*/  MUFU.EX2 R190, R190 ;  /* 0x000000be00be7308 */ /* 0x000fe20000000800 */
[--C-:B------:R-:W-:Y:S01]  /*108d0*/  FFMA.FTZ R134, R58, UR4, -R59.reuse ;  /* 0x000000043a867c23 */ /* 0x100fe2000801083b */
[----:B------:R-:W5:Y:S01]  /*108e0*/  LDSM.16.MT88.4 R16, [R177+0x5000] ;  /* 0x00500000b110783b */ /* 0x000f620000004200 */
[--C-:B------:R-:W-:Y:S01]  /*108f0*/  FFMA.FTZ R58, R26, UR4, -R59.reuse ;  /* 0x000000041a3a7c23 */ /* 0x100fe2000801083b */
[--C-:B------:R-:W-:Y:S01]  /*10900*/  FFMA.FTZ R112, R24, UR4, -R59.reuse ;  /* 0x0000000418707c23 */ /* 0x100fe2000801083b */
[--C-:B------:R-:W-:Y:S01]  /*10910*/  FFMA.FTZ R125, R14, UR4, -R59.reuse ;  /* 0x000000040e7d7c23 */ /* 0x100fe2000801083b */
[----:B------:R-:W5:Y:S01]  /*10920*/  LDSM.16.MT88.4 R24, [R184+0x5400] ;  /* 0x00540000b818783b */ /* 0x000f620000004200 */
[--C-:B------:R-:W-:Y:S01]  /*10930*/  FFMA.FTZ R117, R12, UR4, -R59.reuse ;  /* 0x000000040c757c23 */ /* 0x100fe2000801083b */
[----:B------:R-:W4:Y:S01]  /*10940*/  MUFU.EX2 R143, R143 ;  /* 0x0000008f008f7308 */ /* 0x000f220000000800 */
[----:B-1----:R-:W-:Y:S01]  /*10950*/  F2FP.F16.F32.PACK_AB R12, R147, R192 ;  /* 0x000000c0930c723e */ /* 0x002fe200000000ff */
[--C-:B------:R-:W-:Y:S01]  /*10960*/  FFMA.FTZ R144, R110, UR4, -R59.reuse ;  /* 0x000000046e907c23 */ /* 0x100fe2000801083b */
[----:B--2---:R-:W-:Y:S01]  /*10970*/  F2FP.F16.F32.PACK_AB R14, R141, R180 ;  /* 0x000000b48d0e723e */ /* 0x004fe200000000ff */
[--C-:B------:R-:W-:Y:S01]  /*10980*/  FFMA.FTZ R111, R4, UR4, -R59.reuse ;  /* 0x00000004046f7c23 */ /* 0x100fe2000801083b */
[--C-:B------:R-:W-:Y:S01]  /*10990*/  FFMA.FTZ R110, R6, UR4, -R59.reuse ;  /* 0x00000004066e7c23 */ /* 0x100fe2000801083b */
[--C-:B------:R-:W-:Y:S01]  /*109a0*/  FFMA.FTZ R124, R34, UR4, -R59.reuse ;  /* 0x00000004227c7c23 */ /* 0x100fe2000801083b */
[----:B------:R-:W1:Y:S01]  /*109b0*/  LDSM.16.MT88.4 R4, [R177+0x5400] ;  /* 0x00540000b104783b */ /* 0x000e620000004200 */
[----:B------:R-:W-:Y:S01]  /*109c0*/  MUFU.EX2 R178, R178 ;  /* 0x000000b200b27308 */ /* 0x000fe20000000800 */
[--C-:B------:R-:W-:Y:S01]  /*109d0*/  FFMA.FTZ R123, R32, UR4, -R59.reuse ;  /* 0x00000004207b7c23 */ /* 0x100fe2000801083b */
[----:B---3--:R-:W-:Y:S01]  /*109e0*/  F2FP.F16.F32.PACK_AB R32, R137, R146 ;  /* 0x000000928920723e */ /* 0x008fe200000000ff */
[--C-:B------:R-:W-:Y:S01]  /*109f0*/  FFMA.FTZ R120, R30, UR4, -R59.reuse ;  /* 0x000000041e787c23 */ /* 0x100fe2000801083b */
[----:B----4-:R-:W-:Y:S01]  /*10a00*/  F2FP.F16.F32.PACK_AB R34, R133, R136 ;  /* 0x000000888522723e */ /* 0x010fe200000000ff */
[--C-:B------:R-:W-:Y:S01]  /*10a10*/  FFMA.FTZ R119, R28, UR4, -R59.reuse ;  /* 0x000000041c777c23 */ /* 0x100fe2000801083b */
[--C-:B------:R-:W-:Y:S01]  /*10a20*/  FFMA.FTZ R128, R220, UR4, -R59.reuse ;  /* 0x00000004dc807c23 */ /* 0x100fe2000801083b */
[----:B------:R-:W-:Y:S01]  /*10a30*/  LDSM.16.MT88.4 R28, [R177+0x5800] ;  /* 0x00580000b11c783b */ /* 0x000fe20000004200 */
[----:B------:R-:W2:Y:S01]  /*10a40*/  MUFU.EX2 R139, R139 ;  /* 0x0000008b008b7308 */ /* 0x000ea20000000800 */
[----:B------:R-:W-:Y:S01]  /*10a50*/  F2FP.F16.F32.PACK_AB R13, R143, R190 ;  /* 0x000000be8f0d723e */ /* 0x000fe200000000ff */
        /* <DEDUP_REMOVED lines=16> */
[----:B------:R-:W-:-:S06]  /*10b60*/  FFMA.FTZ R56, R56, UR4, -R59 ;  /* 0x0000000438387c23 */ /* 0x000fcc000801083b */
        /* <DEDUP_REMOVED lines=8> */
[----:B------:R-:W2:Y:S01]  /*10bf0*/  MUFU.EX2 R135, R135 ;  /* 0x0000008700877308 */ /* 0x000ea20000000800 */
[-C--:B----4-:R-:W-:Y:S01]  /*10c00*/  FMUL.FTZ R166, R166, R179.reuse ;  /* 0x000000b3a6a67220 */ /* 0x090fe20000410000 */
[-C--:B------:R-:W-:Y:S01]  /*10c10*/  FMUL.FTZ R167, R167, R179.reuse ;  /* 0x000000b3a7a77220 */ /* 0x080fe20000410000 */
[-C--:B------:R-:W-:Y:S01]  /*10c20*/  FMUL.FTZ R162, R162, R179.reuse ;  /* 0x000000b3a2a27220 */ /* 0x080fe20000410000 */
[-C--:B------:R-:W-:Y:S01]  /*10c30*/  FMUL.FTZ R163, R163, R179.reuse ;  /* 0x000000b3a3a37220 */ /* 0x080fe20000410000 */
[-C--:B------:R-:W-:Y:S01]  /*10c40*/  FMUL.FTZ R22, R174, R179.reuse ;  /* 0x000000b3ae167220 */ /* 0x080fe20000410000 */
[----:B------:R-:W-:Y:S01]  /*10c50*/  FMUL.FTZ R23, R175, R179 ;  /* 0x000000b3af177220 */ /* 0x000fe20000410000 */
[----:B------:R-:W-:Y:S01]  /*10c60*/  FMUL.FTZ R169, R169, R181 ;  /* 0x000000b5a9a97220 */ /* 0x000fe20000410000 */
[----:B------:R-:W-:Y:S01]  /*10c70*/  MUFU.EX2 R134, R134 ;  /* 0x0000008600867308 */ /* 0x000fe20000000800 */
[C---:B-----5:R-:W-:Y:S01]  /*10c80*/  HMMA.16816.F32 R164, R12.reuse, R8, R164 ;  /* 0x000000080ca4723c */ /* 0x060fe200000018a4 */
[-C--:B------:R-:W-:Y:S01]  /*10c90*/  FMUL.FTZ R170, R170, R179.reuse ;  /* 0x000000b3aaaa7220 */ /* 0x080fe20000410000 */
[----:B------:R-:W-:Y:S01]  /*10ca0*/  FMUL.FTZ R171, R171, R179 ;  /* 0x000000b3abab7220 */ /* 0x000fe20000410000 */
[--C-:B------:R-:W-:Y:S01]  /*10cb0*/  FFMA.FTZ R172, R202, UR4, -R59.reuse ;  /* 0x00000004caac7c23 */ /* 0x100fe2000801083b */
[--C-:B------:R-:W-:Y:S01]  /*10cc0*/  FFMA.FTZ R174, R200, UR4, -R59.reuse ;  /* 0x00000004c8ae7c23 */ /* 0x100fe2000801083b */
[--C-:B------:R-:W-:Y:S01]  /*10cd0*/  FFMA.FTZ R173, R198, UR4, -R59.reuse ;  /* 0x00000004c6ad7c23 */ /* 0x100fe2000801083b */
[C---:B------:R-:W-:Y:S01]  /*10ce0*/  HMMA.16816.F32 R160, R12.reuse, R10, R160 ;  /* 0x0000000a0ca0723c */ /* 0x040fe200000018a0 */
[----:B------:R-:W3:Y:S01]  /*10cf0*/  MUFU.EX2 R125, R125 ;  /* 0x0000007d007d7308 */ /* 0x000ee20000000800 */
[----:B------:R-:W4:Y:S01]  /*10d00*/  LDSM.16.MT88.4 R8, [R184+0x5800] ;  /* 0x00580000b808783b */ /* 0x000f220000004200 */
[----:B--2---:R-:W-:Y:S01]  /*10d10*/  F2FP.F16.F32.PACK_AB R33, R135, R144 ;  /* 0x000000908721723e */ /* 0x004fe200000000ff */
[--C-:B------:R-:W-:Y:S01]  /*10d20*/  FFMA.FTZ R175, R194, UR4, -R59.reuse ;  /* 0x00000004c2af7c23 */ /* 0x100fe2000801083b */
[----:B------:R-:W-:Y:S01]  /*10d30*/  FFMA.FTZ R192, R153, R181, R192 ;  /* 0x000000b599c07223 */ /* 0x000fe200000100c0 */
[C---:B------:R-:W-:Y:S01]  /*10d40*/  HMMA.16816.F32 R20, R12.reuse, R16, R20 ;  /* 0x000000100c14723c */ /* 0x040fe20000001814 */
[--C-:B------:R-:W-:Y:S01]  /*10d50*/  FFMA.FTZ R181, R132, UR4, -R59.reuse ;  /* 0x0000000484b57c23 */ /* 0x100fe2000801083b */
[----:B------:R-:W-:Y:S01]  /*10d60*/  FFMA.FTZ R190, R155, R179, R190 ;  /* 0x000000b39bbe7223 */ /* 0x000fe200000100be */
[----:B------:R-:W-:Y:S01]  /*10d70*/  MUFU.EX2 R124, R124 ;  /* 0x0000007c007c7308 */ /* 0x000fe20000000800 */
[----:B------:R-:W-:Y:S01]  /*10d80*/  FADD.FTZ R153, R147, R192 ;  /* 0x000000c093997221 */ /* 0x000fe20000010000 */
[----:B------:R-:W-:Y:S01]  /*10d90*/  FFMA.FTZ R132, R142, UR4, -R59 ;  /* 0x000000048e847c23 */ /* 0x000fe2000801083b */
[----:B------:R-:W-:Y:S01]  /*10da0*/  HMMA.16816.F32 R16, R12, R18, R168 ;  /* 0x000000120c10723c */ /* 0x000fe200000018a8 */
[----:B------:R-:W-:Y:S01]  /*10db0*/  FADD.FTZ R143, R143, R190 ;  /* 0x000000be8f8f7221 */ /* 0x000fe20000010000 */
[----:B------:R-:W-:Y:S01]  /*10dc0*/  FADD.FTZ R180, R180, R153 ;  /* 0x00000099b4b47221 */ /* 0x000fe20000010000 */
[----:B------:R-:W-:-:S02]  /*10dd0*/  FFMA.FTZ R155, R46, UR4, -R59 ;  /* 0x000000042e9b7c23 */ /* 0x000fc4000801083b */
[----:B------:R-:W2:Y:S01]  /*10de0*/  MUFU.EX2 R117, R117 ;  /* 0x0000007500757308 */ /* 0x000ea20000000800 */
[----:B---3--:R-:W-:Y:S01]  /*10df0*/  F2FP.F16.F32.PACK_AB R35, R125, R134 ;  /* 0x000000867d23723e */ /* 0x008fe200000000ff */
        /* <DEDUP_REMOVED lines=12> */
[----:B------:R-:W3:Y:S01]  /*10ec0*/  MUFU.EX2 R113, R113 ;  /* 0x0000007100717308 */ /* 0x000ee20000000800 */
[----:B------:R-:W5:Y:S01]  /*10ed0*/  LDSM.16.MT88.4 R24, [R184+0x5c00] ;  /* 0x005c0000b818783b */ /* 0x000f620000004200 */
[----:B--2---:R-:W-:Y:S01]  /*10ee0*/  F2FP.F16.F32.PACK_AB R13, R117, R124 ;  /* 0x0000007c750d723e */ /* 0x004fe200000000ff */
[----:B------:R-:W-:Y:S01]  /*10ef0*/  FADD.FTZ R146, R146, R141 ;  /* 0x0000008d92927221 */ /* 0x000fe20000010000 */
[----:B------:R-:W-:Y:S01]  /*10f00*/  FADD.FTZ R144, R144, R139 ;  /* 0x0000008b90907221 */ /* 0x000fe20000010000 */
[C---:B-1----:R-:W-:Y:S01]  /*10f10*/  HMMA.16816.F32 R20, R32.reuse, R4, R20 ;  /* 0x000000042014723c */ /* 0x042fe20000001814 */
[--C-:B------:R-:W-:Y:S01]  /*10f20*/  FFMA.FTZ R139, R2, UR4, -R59.reuse ;  /* 0x00000004028b7c23 */ /* 0x100fe2000801083b */
[----:B------:R-:W-:Y:S01]  /*10f30*/  FADD.FTZ R137, R137, R146 ;  /* 0x0000009289897221 */ /* 0x000fe20000010000 */
[----:B------:R-:W-:Y:S01]  /*10f40*/  MUFU.EX2 R58, R58 ;  /* 0x0000003a003a7308 */ /* 0x000fe20000000800 */
[----:B------:R-:W-:Y:S01]  /*10f50*/  FADD.FTZ R135, R135, R144 ;  /* 0x0000009087877221 */ /* 0x000fe20000010000 */
[----:B------:R-:W-:Y:S01]  /*10f60*/  FFMA.FTZ R2, R116, UR4, -R59 ;  /* 0x0000000474027c23 */ /* 0x000fe2000801083b */
[----:B------:R-:W-:Y:S01]  /*10f70*/  HMMA.16816.F32 R16, R32, R6, R16 ;  /* 0x000000062010723c */ /* 0x000fe20000001810 */
[----:B------:R-:W1:Y:S01]  /*10f80*/  LDSM.16.MT88.4 R4, [R177+0x5c00] ;  /* 0x005c0000b104783b */ /* 0x000e620000004200 */
[----:B------:R-:W-:Y:S01]  /*10f90*/  FADD.FTZ R136, R136, R137 ;  /* 0x0000008988887221 */ /* 0x000fe20000010000 */
[----:B------:R-:W-:-:S02]  /*10fa0*/  FADD.FTZ R134, R134, R135 ;  /* 0x0000008786867221 */ /* 0x000fc40000010000 */
[----:B------:R-:W2:Y:S01]  /*10fb0*/  MUFU.EX2 R109, R109 ;  /* 0x0000006d006d7308 */ /* 0x000ea20000000800 */
[----:B---3--:R-:W-:Y:S01]  /*10fc0*/  F2FP.F16.F32.PACK_AB R15, R113, R120 ;  /* 0x00000078710f723e */ /* 0x008fe200000000ff */
[----:B------:R-:W-:Y:S01]  /*10fd0*/  FADD.FTZ R133, R133, R136 ;  /* 0x0000008885857221 */ /* 0x000fe20000010000 */
[----:B------:R-:W-:Y:S01]  /*10fe0*/  F2FP.F16.F32.PACK_AB R32, R105, R114 ;  /* 0x000000726920723e */ /* 0x000fe200000000ff */
[----:B------:R-:W-:Y:S01]  /*10ff0*/  FADD.FTZ R125, R125, R134 ;  /* 0x000000867d7d7221 */ /* 0x000fe20000010000 */
[----:B------:R-:W-:Y:S01]  /*11000*/  F2FP.F16.F32.PACK_AB R34, R103, R104 ;  /* 0x000000686722723e */ /* 0x000fe200000000ff */
[----:B------:R-:W-:Y:S02]  /*11010*/  FADD.FTZ R130, R130, R133 ;  /* 0x0000008582827221 */ /* 0x000fe40000010000 */
[----:B------:R-:W-:Y:S01]  /*11020*/  MUFU.EX2 R111, R111 ;  /* 0x0000006f006f7308 */ /* 0x000fe20000000800 */
[----:B----4-:R-:W-:Y:S01]  /*11030*/  HMMA.16816.F32 R164, R12, R8, R164 ;  /* 0x000000080ca4723c */ /* 0x010fe200000018a4 */
[----:B------:R-:W-:Y:S01]  /*11040*/  FADD.FTZ R124, R124, R125 ;  /* 0x0000007d7c7c7221 */ /* 0x000fe20000010000 */
[----:B------:R-:W-:-:S03]  /*11050*/  FADD.FTZ R121, R121, R130 ;  /* 0x0000008279797221 */ /* 0x000fc60000010000 */
[----:B------:R-:W-:Y:S01]  /*11060*/  FADD.FTZ R117, R117, R124 ;  /* 0x0000007c75757221 */ /* 0x000fe20000010000 */
[C---:B------:R-:W-:Y:S01]  /*11070*/  HMMA.16816.F32 R160, R12.reuse, R10, R160 ;  /* 0x0000000a0ca0723c */ /* 0x040fe200000018a0 */
[----:B------:R-:W3:Y:S01]  /*11080*/  MUFU.EX2 R110, R110 ;  /* 0x0000006e006e7308 */ /* 0x000ee20000000800 */
[----:B------:R-:W4:Y:S01]  /*11090*/  LDSM.16.MT88.4 R8, [R184+0x6000] ;  /* 0x00600000b808783b */ /* 0x000f220000004200 */
[----:B--2---:R-:W-:Y:S01]  /*110a0*/  F2FP.F16.F32.PACK_AB R33, R109, R58 ;  /* 0x0000003a6d21723e */ /* 0x004fe200000000ff */
[----:B------:R-:W-:Y:S01]  /*110b0*/  FADD.FTZ R122, R122, R121 ;  /* 0x000000797a7a7221 */ /* 0x000fe20000010000 */
[----:B------:R-:W-:Y:S01]  /*110c0*/  FADD.FTZ R120, R120, R117 ;  /* 0x0000007578787221 */ /* 0x000fe20000010000 */
[----:B------:R-:W-:Y:S02]  /*110d0*/  HMMA.16816.F32 R20, R12, R28, R20 ;  /* 0x0000001c0c14723c */ /* 0x000fe40000001814 */
[----:B------:R-:W-:Y:S01]  /*110e0*/  FADD.FTZ R115, R115, R122 ;  /* 0x0000007a73737221 */ /* 0x000fe20000010000 */
[----:B------:R-:W-:Y:S01]  /*110f0*/  MUFU.EX2 R112, R112 ;  /* 0x0000007000707308 */ /* 0x000fe20000000800 */
[----:B------:R-:W-:-:S02]  /*11100*/  FADD.FTZ R113, R113, R120 ;  /* 0x0000007871717221 */ /* 0x000fc40000010000 */
[----:B------:R-:W-:Y:S01]  /*11110*/  HMMA.16816.F32 R28, R12, R30, R16 ;  /* 0x0000001e0c1c723c */ /* 0x000fe20000001810 */
[----:B------:R-:W2:Y:S01]  /*11120*/  LDSM.16.MT88.4 R16, [R177+0x6000] ;  /* 0x00600000b110783b */ /* 0x000ea20000004200 */
[----:B------:R-:W-:-:S03]  /*11130*/  FADD.FTZ R114, R114, R115 ;  /* 0x0000007372727221 */ /* 0x000fc60000010000 */
[----:B------:R-:W1:Y:S01]  /*11140*/  MUFU.EX2 R119, R119 ;  /* 0x0000007700777308 */ /* 0x000e620000000800 */
[----:B---3--:R-:W-:Y:S01]  /*11150*/  F2FP.F16.F32.PACK_AB R35, R110, R111 ;  /* 0x0000006f6e23723e */ /* 0x008fe200000000ff */
[----:B------:R-:W-:Y:S01]  /*11160*/  FADD.FTZ R105, R105, R114 ;  /* 0x0000007269697221 */ /* 0x000fe20000010000 */
[----:B------:R-:W-:Y:S02]  /*11170*/  F2FP.F16.F32.PACK_AB R12, R101, R102 ;  /* 0x00000066650c723e */ /* 0x000fe400000000ff */
[----:B------:R-:W-:Y:S01]  /*11180*/  F2FP.F16.F32.PACK_AB R14, R99, R100 ;  /* 0x00000064630e723e */ /* 0x000fe200000000ff */
[----:B------:R-:W-:Y:S02]  /*11190*/  FADD.FTZ R104, R104, R105 ;  /* 0x0000006968687221 */ /* 0x000fe40000010000 */
[----:B------:R-:W-:Y:S01]  /*111a0*/  MUFU.EX2 R123, R123 ;  /* 0x0000007b007b7308 */ /* 0x000fe20000000800 */
[----:B-----5:R-:W-:Y:S01]  /*111b0*/  HMMA.16816.F32 R164, R32, R24, R164 ;  /* 0x0000001820a4723c */ /* 0x020fe200000018a4 */
[----:B------:R-:W-:-:S04]  /*111c0*/  FADD.FTZ R103, R103, R104 ;  /* 0x0000006867677221 */ /* 0x000fc80000010000 */
[----:B------:R-:W-:Y:S01]  /*111d0*/  FADD.FTZ R102, R102, R103 ;  /* 0x0000006766667221 */ /* 0x000fe20000010000 */
[C---:B------:R-:W-:Y:S01]  /*111e0*/  HMMA.16816.F32 R160, R32.reuse, R26, R160 ;  /* 0x0000001a20a0723c */ /* 0x040fe200000018a0 */
[----:B------:R-:W3:Y:S01]  /*111f0*/  MUFU.EX2 R128, R128 ;  /* 0x0000008000807308 */ /* 0x000ee20000000800 */
[----:B------:R-:W5:Y:S01]  /*11200*/  LDSM.16.MT88.4 R24, [R184+0x6400] ;  /* 0x00640000b818783b */ /* 0x000f620000004200 */
[----:B-1----:R-:W-:Y:S01]  /*11210*/  F2FP.F16.F32.PACK_AB R13, R119, R112 ;  /* 0x00000070770d723e */ /* 0x002fe200000000ff */
[----:B------:R-:W-:Y:S02]  /*11220*/  FADD.FTZ R101, R101, R102 ;  /* 0x0000006665657221 */ /* 0x000fe40000010000 */
[C---:B------:R-:W-:Y:S02]  /*11230*/  HMMA.16816.F32 R20, R32.reuse, R4, R20 ;  /* 0x000000042014723c */ /* 0x040fe40000001814 */
[----:B------:R-:W-:Y:S01]  /*11240*/  FADD.FTZ R100, R100, R101 ;  /* 0x0000006564647221 */ /* 0x000fe20000010000 */
[----:B------:R-:W-:Y:S03]  /*11250*/  MUFU.EX2 R127, R127 ;  /* 0x0000007f007f7308 */ /* 0x000fe60000000800 */
[----:B------:R-:W-:Y:S01]  /*11260*/  HMMA.16816.F32 R28, R32, R6, R28 ;  /* 0x00000006201c723c */ /* 0x000fe2000000181c */
[----:B------:R-:W1:Y:S01]  /*11270*/  LDSM.16.MT88.4 R4, [R177+0x6400] ;  /* 0x00640000b104783b */ /* 0x000e620000004200 */
[----:B------:R-:W-:-:S03]  /*11280*/  FADD.FTZ R99, R99, R100 ;  /* 0x0000006463637221 */ /* 0x000fc60000010000 */
[----:B------:R-:W2:Y:S01]  /*11290*/  MUFU.EX2 R140, R140 ;  /* 0x0000008c008c7308 */ /* 0x000ea20000000800 */
[----:B---3--:R-:W-:Y:S02]  /*112a0*/  F2FP.F16.F32.PACK_AB R15, R128, R123 ;  /* 0x0000007b800f723e */ /* 0x008fe400000000ff */
[----:B------:R-:W-:Y:S01]  /*112b0*/  F2FP.F16.F32.PACK_AB R32, R97, R98 ;  /* 0x000000626120723e */ /* 0x000fe200000000ff */
[----:B------:R-:W-:Y:S01]  /*112c0*/  FADD.FTZ R98, R98, R99 ;  /* 0x0000006362627221 */ /* 0x000fe20000010000 */
[----:B------:R-:W-:-:S03]  /*112d0*/  F2FP.F16.F32.PACK_AB R34, R95, R96 ;  /* 0x000000605f22723e */ /* 0x000fc600000000ff */
[----:B------:R-:W-:Y:S01]  /*112e0*/  MUFU.EX2 R129, R129 ;  /* 0x0000008100817308 */ /* 0x000fe20000000800 */
[----:B----4-:R-:W-:Y:S01]  /*112f0*/  HMMA.16816.F32 R164, R12, R8, R164 ;  /* 0x000000080ca4723c */ /* 0x010fe200000018a4 */
[----:B------:R-:W-:-:S04]  /*11300*/  FADD.FTZ R97, R97, R98 ;  /* 0x0000006261617221 */ /* 0x000fc80000010000 */
[----:B------:R-:W-:Y:S01]  /*11310*/  FADD.FTZ R96, R96, R97 ;  /* 0x0000006160607221 */ /* 0x000fe20000010000 */
[C---:B------:R-:W-:Y:S01]  /*11320*/  HMMA.16816.F32 R160, R12.reuse, R10, R160 ;  /* 0x0000000a0ca0723c */ /* 0x040fe200000018a0 */
[----:B------:R-:W3:Y:S01]  /*11330*/  MUFU.EX2 R156, R156 ;  /* 0x0000009c009c7308 */ /* 0x000ee20000000800 */
[----:B------:R-:W4:Y:S01]  /*11340*/  LDSM.16.MT88.4 R8, [R184+0x6800] ;  /* 0x00680000b808783b */ /* 0x000f220000004200 */
[----:B--2---:R-:W-:Y:S01]  /*11350*/  F2FP.F16.F32.PACK_AB R33, R140, R127 ;  /* 0x0000007f8c21723e */ /* 0x004fe200000000ff */
[----:B------:R-:W-:Y:S02]  /*11360*/  FADD.FTZ R95, R95, R96 ;  /* 0x000000605f5f7221 */ /* 0x000fe40000010000 */
[C---:B------:R-:W-:Y:S03]  /*11370*/  HMMA.16816.F32 R20, R12.reuse, R16, R20 ;  /* 0x000000100c14723c */ /* 0x040fe60000001814 */
[----:B------:R-:W-:Y:S03]  /*11380*/  MUFU.EX2 R131, R131 ;  /* 0x0000008300837308 */ /* 0x000fe60000000800 */
[----:B------:R-:W-:Y:S01]  /*11390*/  HMMA.16816.F32 R28, R12, R18, R28 ;  /* 0x000000120c1c723c */ /* 0x000fe2000000181c */
[----:B------:R-:W2:Y:S04]  /*113a0*/  LDSM.16.MT88.4 R16, [R177+0x6800] ;  /* 0x00680000b110783b */ /* 0x000ea80000004200 */
[----:B------:R-:W1:Y:S01]  /*113b0*/  MUFU.EX2 R168, R168 ;  /* 0x000000a800a87308 */ /* 0x000e620000000800 */
[----:B---3--:R-:W-:-:S02]  /*113c0*/  F2FP.F16.F32.PACK_AB R35, R156, R129 ;  /* 0x000000819c23723e */ /* 0x008fc400000000ff */
        /* <DEDUP_REMOVED lines=12> */
[C---:B------:R-:W-:Y:S03]  /*11490*/  HMMA.16816.F32 R20, R32.reuse, R4, R20 ;  /* 0x000000042014723c */ /* 0x040fe60000001814 */
[----:B------:R-:W-:Y:S03]  /*114a0*/  MUFU.EX2 R169, R169 ;  /* 0x000000a900a97308 */ /* 0x000fe60000000800 */
[----:B------:R-:W-:Y:S01]  /*114b0*/  HMMA.16816.F32 R28, R32, R6, R28 ;  /* 0x00000006201c723c */ /* 0x000fe2000000181c */
[----:B------:R-:W1:Y:S04]  /*114c0*/  LDSM.16.MT88.4 R4, [R177+0x6c00] ;  /* 0x006c0000b104783b */ /* 0x000e680000004200 */
[----:B------:R-:W2:Y:S01]  /*114d0*/  MUFU.EX2 R172, R172 ;  /* 0x000000ac00ac7308 */ /* 0x000ea20000000800 */
[----:B---3--:R-:W-:-:S02]  /*114e0*/  F2FP.F16.F32.PACK_AB R15, R170, R145 ;  /* 0x00000091aa0f723e */ /* 0x008fc400000000ff */
        /* <DEDUP_REMOVED lines=13> */
[----:B------:R-:W2:Y:S03]  /*115c0*/  MUFU.EX2 R83, R83 ;  /* 0x0000005300537308 */ /* 0x000ea60000000800 */
[----:B------:R-:W-:Y:S01]  /*115d0*/  HMMA.16816.F32 R28, R12, R18, R28 ;  /* 0x000000120c1c723c */ /* 0x000fe2000000181c */
[----:B------:R-:W4:Y:S04]  /*115e0*/  LDSM.16.MT88.4 R16, [R177+0x7000] ;  /* 0x00700000b110783b */ /* 0x000f280000004200 */
[----:B------:R-:W-:Y:S01]  /*115f0*/  MUFU.EX2 R173, R173 ;  /* 0x000000ad00ad7308 */ /* 0x000fe20000000800 */
[----:B---3--:R-:W-:-:S02]  /*11600*/  F2FP.F16.F32.PACK_AB R35, R174, R171 ;  /* 0x000000abae23723e */ /* 0x008fc400000000ff */
[----:B------:R-:W-:Y:S01]  /*11610*/  F2FP.F16.F32.PACK_AB R12, R85, R86 ;  /* 0x00000056550c723e */ /* 0x000fe200000000ff */
[----:B------:R-:W-:-:S04]  /*11620*/  FADD.FTZ R86, R86, R87 ;  /* 0x0000005756567221 */ /* 0x000fc80000010000 */
[----:B------:R-:W3:Y:S01]  /*11630*/  MUFU.EX2 R186, R186 ;  /* 0x000000ba00ba7308 */ /* 0x000ee20000000800 */
[----:B-----5:R-:W-:Y:S01]  /*11640*/  HMMA.16816.F32 R164, R32, R24, R164 ;  /* 0x0000001820a4723c */ /* 0x020fe200000018a4 */
[----:B--2---:R-:W-:Y:S01]  /*11650*/  F2FP.F16.F32.PACK_AB R14, R83, R84 ;  /* 0x00000054530e723e */ /* 0x004fe200000000ff */
[----:B------:R-:W-:-:S04]  /*11660*/  FADD.FTZ R85, R85, R86 ;  /* 0x0000005655557221 */ /* 0x000fc80000010000 */
[----:B------:R-:W-:Y:S01]  /*11670*/  HMMA.16816.F32 R160, R32, R26, R160 ;  /* 0x0000001a20a0723c */ /* 0x000fe200000018a0 */
[----:B------:R-:W-:Y:S01]  /*11680*/  MUFU.EX2 R175, R175 ;  /* 0x000000af00af7308 */ /* 0x000fe20000000800 */
[----:B------:R-:W2:Y:S01]  /*11690*/  LDSM.16.MT88.4 R24, [R184+0x7400] ;  /* 0x00740000b818783b */ /* 0x000ea20000004200 */
[----:B------:R-:W-:-:S03]  /*116a0*/  FADD.FTZ R84, R84, R85 ;  /* 0x0000005554547221 */ /* 0x000fc60000010000 */
[C---:B-1----:R-:W-:Y:S01]  /*116b0*/  HMMA.16816.F32 R20, R32.reuse, R4, R20 ;  /* 0x000000042014723c */ /* 0x042fe20000001814 */
[----:B------:R-:W-:Y:S02]  /*116c0*/  FADD.FTZ R83, R83, R84 ;  /* 0x0000005453537221 */ /* 0x000fe40000010000 */
[----:B------:R-:W1:Y:S01]  /*116d0*/  MUFU.EX2 R154, R154 ;  /* 0x0000009a009a7308 */ /* 0x000e620000000800 */
[----:B---3--:R-:W-:Y:S02]  /*116e0*/  F2FP.F16.F32.PACK_AB R13, R186, R173 ;  /* 0x000000adba0d723e */ /* 0x008fe400000000ff */
[----:B------:R-:W-:Y:S01]  /*116f0*/  HMMA.16816.F32 R28, R32, R6, R28 ;  /* 0x00000006201c723c */ /* 0x000fe2000000181c */
[----:B------:R-:W3:Y:S04]  /*11700*/  LDSM.16.MT88.4 R4, [R177+0x7400] ;  /* 0x00740000b104783b */ /* 0x000ee80000004200 */
[----:B------:R-:W-:Y:S02]  /*11710*/  MUFU.EX2 R82, R82 ;  /* 0x0000005200527308 */ /* 0x000fe40000000800 */
[--C-:B------:R-:W-:Y:S01]  /*11720*/  FFMA.FTZ R32, R118, UR4, -R59.reuse ;  /* 0x0000000476207c23 */ /* 0x100fe2000801083b */
[----:B------:R-:W-:-:S05]  /*11730*/  FFMA.FTZ R118, R126, UR4, -R59 ;  /* 0x000000047e767c23 */ /* 0x000fca000801083b */
[----:B------:R-:W-:Y:S01]  /*11740*/  MUFU.EX2 R81, R81 ;  /* 0x0000005100517308 */ /* 0x000fe20000000800 */
[----:B-1----:R-:W-:-:S07]  /*11750*/  F2FP.F16.F32.PACK_AB R15, R154, R175 ;  /* 0x000000af9a0f723e */ /* 0x002fce00000000ff */
[----:B------:R-:W-:Y:S01]  /*11760*/  MUFU.EX2 R80, R80 ;  /* 0x0000005000507308 */ /* 0x000fe20000000800 */
[C---:B----4-:R-:W-:Y:S06]  /*11770*/  HMMA.16816.F32 R164, R12.reuse, R8, R164 ;  /* 0x000000080ca4723c */ /* 0x050fec00000018a4 */
[C---:B------:R-:W-:Y:S01]  /*11780*/  HMMA.16816.F32 R160, R12.reuse, R10, R160 ;  /* 0x0000000a0ca0723c */ /* 0x040fe200000018a0 */
[----:B------:R-:W1:Y:S01]  /*11790*/  MUFU.EX2 R79, R79 ;  /* 0x0000004f004f7308 */ /* 0x000e620000000800 */
[----:B------:R-:W4:Y:S04]  /*117a0*/  LDSM.16.MT88.4 R8, [R184+0x7800] ;  /* 0x00780000b808783b */ /* 0x000f280000004200 */
[C---:B------:R-:W-:Y:S03]  /*117b0*/  HMMA.16816.F32 R20, R12.reuse, R16, R20 ;  /* 0x000000100c14723c */ /* 0x040fe60000001814 */
[----:B------:R-:W-:Y:S03]  /*117c0*/  MUFU.EX2 R187, R187 ;  /* 0x000000bb00bb7308 */ /* 0x000fe60000000800 */
[----:B------:R-:W-:Y:S01]  /*117d0*/  HMMA.16816.F32 R28, R12, R18, R28 ;  /* 0x000000120c1c723c */ /* 0x000fe2000000181c */
[----:B------:R-:W5:Y:S04]  /*117e0*/  LDSM.16.MT88.4 R16, [R177+0x7800] ;  /* 0x00780000b110783b */ /* 0x000f680000004200 */
[----:B------:R-:W2:Y:S01]  /*117f0*/  MUFU.EX2 R138, R138 ;  /* 0x0000008a008a7308 */ /* 0x000ea20000000800 */
[----:B-1----:R-:W-:Y:S01]  /*11800*/  F2FP.F16.F32.PACK_AB R34, R79, R80 ;  /* 0x000000504f22723e */ /* 0x002fe200000000ff */
[----:B------:R-:W1:Y:S06]  /*11810*/  LDSM.16.MT88.4 R12, [R177+0x7c00] ;  /* 0x007c0000b10c783b */ /* 0x000e6c0000004200 */
[----:B------:R-:W-:Y:S08]  /*11820*/  MUFU.EX2 R176, R176 ;  /* 0x000000b000b07308 */ /* 0x000ff00000000800 */
[----:B------:R-:W3:Y:S01]  /*11830*/  MUFU.EX2 R147, R181 ;  /* 0x000000b500937308 */ /* 0x000ee20000000800 */
[----:B--2---:R-:W-:-:S07]  /*11840*/  F2FP.F16.F32.PACK_AB R33, R138, R187 ;  /* 0x000000bb8a21723e */ /* 0x004fce00000000ff */
[----:B------:R2:W-:Y:S08]  /*11850*/  MUFU.EX2 R143, R32 ;  /* 0x00000020008f7308 */ /* 0x0005f00000000800 */
[----:B------:R-:W-:Y:S01]  /*11860*/  MUFU.EX2 R78, R78 ;  /* 0x0000004e004e7308 */ /* 0x000fe20000000800 */
[----:B---3--:R-:W-:-:S07]  /*11870*/  F2FP.F16.F32.PACK_AB R35, R147, R176 ;  /* 0x000000b09323723e */ /* 0x008fce00000000ff */
[----:B------:R-:W3:Y:S01]  /*11880*/  MUFU.EX2 R77, R77 ;  /* 0x0000004d004d7308 */ /* 0x000ee20000000800 */
[----:B--2---:R-:W-:Y:S01]  /*11890*/  F2FP.F16.F32.PACK_AB R32, R81, R82 ;  /* 0x000000525120723e */ /* 0x004fe200000000ff */
[----:B------:R-:W-:-:S04]  /*118a0*/  FADD.FTZ R82, R82, R83 ;  /* 0x0000005352527221 */ /* 0x000fc80000010000 */
[----:B------:R-:W-:Y:S02]  /*118b0*/  FADD.FTZ R81, R81, R82 ;  /* 0x0000005251517221 */ /* 0x000fe40000010000 */
[----:B------:R-:W-:Y:S01]  /*118c0*/  MUFU.EX2 R76, R76 ;  /* 0x0000004c004c7308 */ /* 0x000fe20000000800 */
[----:B------:R-:W-:Y:S01]  /*118d0*/  HMMA.16816.F32 R164, R32, R24, R164 ;  /* 0x0000001820a4723c */ /* 0x000fe200000018a4 */
[----:B------:R-:W-:-:S04]  /*118e0*/  FADD.FTZ R80, R80, R81 ;  /* 0x0000005150507221 */ /* 0x000fc80000010000 */
[----:B------:R-:W-:Y:S01]  /*118f0*/  FADD.FTZ R79, R79, R80 ;  /* 0x000000504f4f7221 */ /* 0x000fe20000010000 */
[C---:B------:R-:W-:Y:S01]  /*11900*/  HMMA.16816.F32 R20, R32.reuse, R4, R20 ;  /* 0x000000042014723c */ /* 0x040fe20000001814 */
[----:B------:R-:W2:Y:S01]  /*11910*/  MUFU.EX2 R75, R75 ;  /* 0x0000004b004b7308 */ /* 0x000ea20000000800 */
[--C-:B------:R-:W-:Y:S01]  /*11920*/  FFMA.FTZ R25, R0, UR4, -R59.reuse ;  /* 0x0000000400197c23 */ /* 0x100fe2000801083b */
[----:B------:R-:W-:Y:S01]  /*11930*/  FFMA.FTZ R0, R51, UR4, -R59 ;  /* 0x0000000433007c23 */ /* 0x000fe2000801083b */
[----:B------:R-:W-:Y:S02]  /*11940*/  FFMA.FTZ R24, R54, UR4, -R106 ;  /* 0x0000000436187c23 */ /* 0x000fe4000801086a */
[C---:B------:R-:W-:Y:S01]  /*11950*/  HMMA.16816.F32 R28, R32.reuse, R6, R28 ;  /* 0x00000006201c723c */ /* 0x040fe2000000181c */
[C---:B---3--:R-:W-:Y:S01]  /*11960*/  F2FP.F16.F32.PACK_AB R4, R77.reuse, R78 ;  /* 0x0000004e4d04723e */ /* 0x048fe200000000ff */
[----:B------:R-:W-:Y:S01]  /*11970*/  FADD.FTZ R78, R78, R79 ;  /* 0x0000004f4e4e7221 */ /* 0x000fe20000010000 */
[----:B------:R-:W3:Y:S03]  /*11980*/  MUFU.EX2 R132, R132 ;  /* 0x0000008400847308 */ /* 0x000ee60000000800 */
[----:B------:R-:W-:Y:S01]  /*11990*/  HMMA.16816.F32 R160, R32, R26, R160 ;  /* 0x0000001a20a0723c */ /* 0x000fe200000018a0 */
[----:B------:R-:W-:-:S04]  /*119a0*/  FADD.FTZ R77, R77, R78 ;  /* 0x0000004e4d4d7221 */ /* 0x000fc80000010000 */
[----:B------:R-:W-:Y:S01]  /*119b0*/  MUFU.EX2 R118, R118 ;  /* 0x0000007600767308 */ /* 0x000fe20000000800 */
[----:B--2---:R-:W-:Y:S01]  /*119c0*/  F2FP.F16.F32.PACK_AB R6, R75, R76 ;  /* 0x0000004c4b06723e */ /* 0x004fe200000000ff */
[--C-:B------:R-:W-:Y:S01]  /*119d0*/  FFMA.FTZ R27, R36, UR4, -R59.reuse ;  /* 0x00000004241b7c23 */ /* 0x100fe2000801083b */
[--C-:B------:R-:W-:Y:S01]  /*119e0*/  FFMA.FTZ R26, R50, UR4, -R59.reuse ;  /* 0x00000004321a7c23 */ /* 0x100fe2000801083b */
[--C-:B------:R-:W-:Y:S01]  /*119f0*/  FFMA.FTZ R32, R49, UR4, -R59.reuse ;  /* 0x0000000431207c23 */ /* 0x100fe2000801083b */
[--C-:B------:R-:W-:Y:S01]  /*11a00*/  FFMA.FTZ R35, R39, UR4, -R59.reuse ;  /* 0x0000000427237c23 */ /* 0x100fe2000801083b */
[----:B------:R-:W-:Y:S01]  /*11a10*/  FFMA.FTZ R33, R43, UR4, -R106 ;  /* 0x000000042b217c23 */ /* 0x000fe2000801086a */
[--C-:B------:R-:W-:Y:S01]  /*11a20*/  FFMA.FTZ R34, R48, UR4, -R59.reuse ;  /* 0x0000000430227c23 */ /* 0x100fe2000801083b */
[----:B------:R-:W2:Y:S01]  /*11a30*/  MUFU.EX2 R139, R139 ;  /* 0x0000008b008b7308 */ /* 0x000ea20000000800 */
[----:B---3--:R-:W-:Y:S01]  /*11a40*/  F2FP.F16.F32.PACK_AB R5, R143, R132 ;  /* 0x000000848f05723e */ /* 0x008fe200000000ff */
[--C-:B------:R-:W-:Y:S01]  /*11a50*/  FFMA.FTZ R39, R38, UR4, -R59.reuse ;  /* 0x0000000426277c23 */ /* 0x100fe2000801083b */
[--C-:B------:R-:W-:Y:S01]  /*11a60*/  FFMA.FTZ R36, R47, UR4, -R59.reuse ;  /* 0x000000042f247c23 */ /* 0x100fe2000801083b */
[----:B------:R-:W-:Y:S01]  /*11a70*/  FFMA.FTZ R43, R37, UR4, -R59 ;  /* 0x00000004252b7c23 */ /* 0x000fe2000801083b */
[----:B------:R-:W-:Y:S01]  /*11a80*/  FADD.FTZ R76, R76, R77 ;  /* 0x0000004d4c4c7221 */ /* 0x000fe20000010000 */
[--C-:B------:R-:W-:Y:S01]  /*11a90*/  FFMA.FTZ R47, R40, UR4, -R59.reuse ;  /* 0x00000004282f7c23 */ /* 0x100fe2000801083b */
[--C-:B------:R-:W-:Y:S01]  /*11aa0*/  FFMA.FTZ R38, R53, UR4, -R59.reuse ;  /* 0x0000000435267c23 */ /* 0x100fe2000801083b */
[----:B------:R-:W-:Y:S01]  /*11ab0*/  MUFU.EX2 R74, R74 ;  /* 0x0000004a004a7308 */ /* 0x000fe20000000800 */
[----:B------:R-:W-:Y:S01]  /*11ac0*/  FADD.FTZ R75, R75, R76 ;  /* 0x0000004c4b4b7221 */ /* 0x000fe20000010000 */
[--C-:B------:R-:W-:Y:S01]  /*11ad0*/  FFMA.FTZ R40, R52, UR4, -R59.reuse ;  /* 0x0000000434287c23 */ /* 0x100fe2000801083b */
[--C-:B------:R-:W-:Y:S01]  /*11ae0*/  FFMA.FTZ R48, R42, UR4, -R59.reuse ;  /* 0x000000042a307c23 */ /* 0x100fe2000801083b */
[--C-:B------:R-:W-:Y:S01]  /*11af0*/  FFMA.FTZ R42, R45, UR4, -R106.reuse ;  /* 0x000000042d2a7c23 */ /* 0x100fe2000801086a */
[----:B------:R-:W-:Y:S01]  /*11b00*/  FFMA.FTZ R37, R57, UR4, -R106 ;  /* 0x0000000439257c23 */ /* 0x000fe2000801086a */
[----:B------:R-:W-:-:S02]  /*11b10*/  FFMA.FTZ R49, R44, UR4, -R59 ;  /* 0x000000042c317c23 */ /* 0x000fc4000801083b */
[----:B------:R-:W3:Y:S01]  /*11b20*/  MUFU.EX2 R73, R73 ;  /* 0x0000004900497308 */ /* 0x000ee20000000800 */
[----:B--2---:R-:W-:-:S07]  /*11b30*/  F2FP.F16.F32.PACK_AB R7, R139, R118 ;  /* 0x000000768b07723e */ /* 0x004fce00000000ff */
[C---:B----4-:R-:W-:Y:S01]  /*11b40*/  HMMA.16816.F32 R164, R4.reuse, R8, R164 ;  /* 0x0000000804a4723c */ /* 0x050fe200000018a4 */
[----:B------:R-:W-:Y:S05]  /*11b50*/  MUFU.EX2 R72, R72 ;  /* 0x0000004800487308 */ /* 0x000fea0000000800 */
[C---:B-----5:R-:W-:Y:S01]  /*11b60*/  HMMA.16816.F32 R20, R4.reuse, R16, R20 ;  /* 0x000000100414723c */ /* 0x060fe20000001814 */
        /* <DEDUP_REMOVED lines=9> */
[----:B------:R-:W5:Y:S03]  /*11c00*/  LDSM.16.MT88.4 R8, [R177+0x8000] ;  /* 0x00800000b108783b */ /* 0x000f660000004200 */
[----:B------:R-:W-:Y:S02]  /*11c10*/  FADD.FTZ R112, R112, R111 ;  /* 0x0000006f70707221 */ /* 0x000fe40000010000 */
[----:B------:R-:W1:Y:S01]  /*11c20*/  MUFU.EX2 R25, R25 ;  /* 0x0000001900197308 */ /* 0x000e620000000800 */
[----:B---3--:R-:W-:Y:S01]  /*11c30*/  F2FP.F16.F32.PACK_AB R4, R73, R74 ;  /* 0x0000004a4904723e */ /* 0x008fe200000000ff */
[----:B------:R-:W-:Y:S01]  /*11c40*/  FADD.FTZ R112, R119, R112 ;  /* 0x0000007077707221 */ /* 0x000fe20000010000 */
[----:B--2---:R-:W-:Y:S01]  /*11c50*/  F2FP.F16.F32.PACK_AB R6, R71, R72 ;  /* 0x000000484706723e */ /* 0x004fe200000000ff */
[----:B------:R-:W-:-:S02]  /*11c60*/  FADD.FTZ R74, R74, R75 ;  /* 0x0000004b4a4a7221 */ /* 0x000fc40000010000 */
[----:B------:R-:W-:Y:S02]  /*11c70*/  FADD.FTZ R123, R123, R112 ;  /* 0x000000707b7b7221 */ /* 0x000fe40000010000 */
[----:B------:R-:W-:Y:S01]  /*11c80*/  MUFU.EX2 R0, R0 ;  /* 0x0000000000007308 */ /* 0x000fe20000000800 */
[----:B------:R-:W-:Y:S01]  /*11c90*/  FADD.FTZ R73, R73, R74 ;  /* 0x0000004a49497221 */ /* 0x000fe20000010000 */
[----:B------:R-:W-:-:S03]  /*11ca0*/  FADD.FTZ R128, R128, R123 ;  /* 0x0000007b80807221 */ /* 0x000fc60000010000 */
[----:B------:R-:W-:Y:S01]  /*11cb0*/  FADD.FTZ R72, R72, R73 ;  /* 0x0000004948487221 */ /* 0x000fe20000010000 */
[----:B------:R-:W-:Y:S02]  /*11cc0*/  FADD.FTZ R127, R127, R128 ;  /* 0x000000807f7f7221 */ /* 0x000fe40000010000 */
[----:B------:R-:W2:Y:S01]  /*11cd0*/  MUFU.EX2 R27, R27 ;  /* 0x0000001b001b7308 */ /* 0x000ea20000000800 */
[----:B-1----:R-:W-:Y:S01]  /*11ce0*/  F2FP.F16.F32.PACK_AB R5, R25, R2 ;  /* 0x000000021905723e */ /* 0x002fe200000000ff */
[----:B------:R-:W-:Y:S01]  /*11cf0*/  FADD.FTZ R140, R140, R127 ;  /* 0x0000007f8c8c7221 */ /* 0x000fe20000010000 */
[----:B------:R-:W-:-:S03]  /*11d00*/  FADD.FTZ R71, R71, R72 ;  /* 0x0000004847477221 */ /* 0x000fc60000010000 */
[----:B------:R-:W-:Y:S02]  /*11d10*/  FADD.FTZ R129, R129, R140 ;  /* 0x0000008c81817221 */ /* 0x000fe40000010000 */
[----:B------:R-:W-:Y:S02]  /*11d20*/  MUFU.EX2 R70, R70 ;  /* 0x0000004600467308 */ /* 0x000fe40000000800 */
[----:B------:R-:W-:Y:S01]  /*11d30*/  FADD.FTZ R156, R156, R129 ;  /* 0x000000819c9c7221 */ /* 0x000fe20000010000 */
[----:B------:R-:W-:-:S03]  /*11d40*/  MOV R129, R107 ;  /* 0x0000006b00817202 */ /* 0x000fc60000000f00 */
[----:B------:R-:W-:Y:S02]  /*11d50*/  FADD.FTZ R131, R131, R156 ;  /* 0x0000009c83837221 */ /* 0x000fe40000010000 */
[----:B------:R-:W1:Y:S01]  /*11d60*/  MUFU.EX2 R69, R69 ;  /* 0x0000004500457308 */ /* 0x000e620000000800 */
[----:B--2---:R-:W-:Y:S01]  /*11d70*/  F2FP.F16.F32.PACK_AB R7, R27, R0 ;  /* 0x000000001b07723e */ /* 0x004fe200000000ff */
[----:B------:R-:W-:Y:S01]  /*11d80*/  FADD.FTZ R168, R168, R131 ;  /* 0x00000083a8a87221 */ /* 0x000fe20000010000 */
[----:B------:R-:W-:-:S03]  /*11d90*/  MOV R131, R108 ;  /* 0x0000006c00837202 */ /* 0x000fc60000000f00 */
        /* <DEDUP_REMOVED lines=15> */
[----:B------:R-:W-:Y:S02]  /*11e90*/  FADD.FTZ R173, R173, R174 ;  /* 0x000000aeadad7221 */ /* 0x000fe40000010000 */
[----:B------:R-:W-:Y:S01]  /*11ea0*/  LDSM.16.MT88.4 R168, [R177+0x8c00] ;  /* 0x008c0000b1a8783b */ /* 0x000fe20000004200 */
[----:B------:R-:W5:Y:S01]  /*11eb0*/  MUFU.EX2 R3, R3 ;  /* 0x0000000300037308 */ /* 0x000f620000000800 */
[----:B------:R-:W-:Y:S01]  /*11ec0*/  FADD.FTZ R186, R186, R173 ;  /* 0x000000adbaba7221 */ /* 0x000fe20000010000 */
[----:B-1----:R-:W-:Y:S01]  /*11ed0*/  F2FP.F16.F32.PACK_AB R4, R69, R70 ;  /* 0x000000464504723e */ /* 0x002fe200000000ff */
[----:B------:R-:W-:Y:S01]  /*11ee0*/  FADD.FTZ R70, R70, R71 ;  /* 0x0000004746467221 */ /* 0x000fe20000010000 */
[----:B---3--:R-:W-:Y:S01]  /*11ef0*/  F2FP.F16.F32.PACK_AB R6, R67, R68 ;  /* 0x000000444306723e */ /* 0x008fe200000000ff */
[----:B------:R-:W-:-:S02]  /*11f00*/  FADD.FTZ R175, R175, R186 ;  /* 0x000000baafaf7221 */ /* 0x000fc40000010000 */
[----:B------:R-:W-:Y:S01]  /*11f10*/  FADD.FTZ R69, R69, R70 ;  /* 0x0000004645457221 */ /* 0x000fe20000010000 */
[----:B------:R-:W-:Y:S01]  /*11f20*/  MUFU.EX2 R32, R32 ;  /* 0x0000002000207308 */ /* 0x000fe20000000800 */
[----:B------:R-:W-:Y:S02]  /*11f30*/  FADD.FTZ R154, R154, R175 ;  /* 0x000000af9a9a7221 */ /* 0x000fe40000010000 */
[----:B------:R-:W-:Y:S02]  /*11f40*/  FADD.FTZ R68, R68, R69 ;  /* 0x0000004544447221 */ /* 0x000fe40000010000 */
        /* <DEDUP_REMOVED lines=34> */
[----:B------:R-:W-:Y:S01]  /*12170*/  MUFU.EX2 R36, R36 ;  /* 0x0000002400247308 */ /* 0x000fe20000000800 */
[----:B------:R-:W-:Y:S02]  /*12180*/  FADD.FTZ R65, R65, R66 ;  /* 0x0000004241417221 */ /* 0x000fe40000010000 */
[----:B------:R-:W-:Y:S02]  /*12190*/  FADD.FTZ R35, R35, R32 ;  /* 0x0000002023237221 */ /* 0x000fe40000010000 */
[----:B------:R-:W-:-:S03]  /*121a0*/  FADD.FTZ R64, R64, R65 ;  /* 0x0000004140407221 */ /* 0x000fc60000010000 */
[----:B------:R-:W1:Y:S01]  /*121b0*/  MUFU.EX2 R43, R43 ;  /* 0x0000002b002b7308 */ /* 0x000e620000000800 */
[----:B----4-:R-:W-:Y:S01]  /*121c0*/  F2FP.F16.F32.PACK_AB R5, R39, R34 ;  /* 0x000000222705723e */ /* 0x010fe200000000ff */
[----:B------:R-:W-:Y:S01]  /*121d0*/  FADD.FTZ R34, R34, R35 ;  /* 0x0000002322227221 */ /* 0x000fe20000010000 */
[----:B------:R-:W-:-:S03]  /*121e0*/  FADD.FTZ R63, R63, R64 ;  /* 0x000000403f3f7221 */ /* 0x000fc60000010000 */
[----:B------:R-:W-:Y:S02]  /*121f0*/  FADD.FTZ R39, R39, R34 ;  /* 0x0000002227277221 */ /* 0x000fe40000010000 */
[----:B------:R-:W-:Y:S08]  /*12200*/  MUFU.EX2 R62, R62 ;  /* 0x0000003e003e7308 */ /* 0x000ff00000000800 */
[----:B------:R-:W3:Y:S01]  /*12210*/  MUFU.EX2 R61, R61 ;  /* 0x0000003d003d7308 */ /* 0x000ee20000000800 */
[----:B-1----:R-:W-:Y:S01]  /*12220*/  F2FP.F16.F32.PACK_AB R7, R43, R36 ;  /* 0x000000242b07723e */ /* 0x002fe200000000ff */
[----:B------:R-:W-:-:S04]  /*12230*/  FADD.FTZ R36, R36, R39 ;  /* 0x0000002724247221 */ /* 0x000fc80000010000 */
[----:B------:R-:W-:Y:S02]  /*12240*/  FADD.FTZ R43, R43, R36 ;  /* 0x000000242b2b7221 */ /* 0x000fe40000010000 */
[C---:B------:R-:W-:Y:S01]  /*12250*/  HMMA.16816.F32 R20, R4.reuse, R16, R20 ;  /* 0x000000100414723c */ /* 0x040fe20000001814 */
[----:B------:R-:W-:Y:S05]  /*12260*/  MUFU.EX2 R60, R60 ;  /* 0x0000003c003c7308 */ /* 0x000fea0000000800 */
[C---:B------:R-:W-:Y:S01]  /*12270*/  HMMA.16816.F32 R28, R4.reuse, R18, R28 ;  /* 0x00000012041c723c */ /* 0x040fe2000000181c */
[----:B------:R-:W1:Y:S02]  /*12280*/  LDSM.16.MT88.4 R16, [R184+0x8800] ;  /* 0x00880000b810783b */ /* 0x000e640000004200 */
[----:B------:R-:W4:Y:S03]  /*12290*/  MUFU.EX2 R41, R41 ;  /* 0x0000002900297308 */ /* 0x000f260000000800 */
[C---:B-----5:R-:W-:Y:S05]  /*122a0*/  HMMA.16816.F32 R164, R4.reuse, R8, R164 ;  /* 0x0000000804a4723c */ /* 0x060fea00000018a4 */
[----:B------:R-:W-:Y:S01]  /*122b0*/  MUFU.EX2 R38, R38 ;  /* 0x0000002600267308 */ /* 0x000fe20000000800 */
[----:B------:R-:W-:Y:S01]  /*122c0*/  HMMA.16816.F32 R160, R4, R10, R160 ;  /* 0x0000000a04a0723c */ /* 0x000fe200000018a0 */
[----:B------:R-:W5:Y:S06]  /*122d0*/  LDSM.16.MT88.4 R8, [R184+0x8c00] ;  /* 0x008c0000b808783b */ /* 0x000f6c0000004200 */
[----:B------:R-:W2:Y:S01]  /*122e0*/  MUFU.EX2 R47, R47 ;  /* 0x0000002f002f7308 */ /* 0x000ea20000000800 */
        /* <DEDUP_REMOVED lines=16> */
[----:B------:R-:W-:Y:S01]  /*123f0*/  MUFU.EX2 R37, R37 ;  /* 0x0000002500257308 */ /* 0x000fe20000000800 */
[C---:B------:R-:W-:Y:S06]  /*12400*/  HMMA.16816.F32 R20, R4.reuse, R12, R20 ;  /* 0x0000000c0414723c */ /* 0x040fec0000001814 */
[C---:B------:R-:W-:Y:S01]  /*12410*/  HMMA.16816.F32 R28, R4.reuse, R14, R28 ;  /* 0x0000000e041c723c */ /* 0x040fe2000000181c */
[----:B------:R-:W3:Y:S05]  /*12420*/  MUFU.EX2 R42, R42 ;  /* 0x0000002a002a7308 */ /* 0x000eea0000000800 */
[C---:B-1----:R-:W-:Y:S03]  /*12430*/  HMMA.16816.F32 R164, R4.reuse, R16, R164 ;  /* 0x0000001004a4723c */ /* 0x042fe600000018a4 */
[----:B------:R-:W-:Y:S03]  /*12440*/  MUFU.EX2 R44, R55 ;  /* 0x00000037002c7308 */ /* 0x000fe60000000800 */
[----:B------:R-:W-:Y:S05]  /*12450*/  HMMA.16816.F32 R160, R4, R18, R160 ;  /* 0x0000001204a0723c */ /* 0x000fea00000018a0 */
[----:B------:R-:W1:Y:S02]  /*12460*/  MUFU.EX2 R49, R49 ;  /* 0x0000003100317308 */ /* 0x000e640000000800 */
[----:B--2---:R-:W-:Y:S01]  /*12470*/  F2FP.F16.F32.PACK_AB R4, R33, R24 ;  /* 0x000000182104723e */ /* 0x004fe200000000ff */
[----:B------:R-:W-:Y:S01]  /*12480*/  FADD.FTZ R24, R24, R41 ;  /* 0x0000002918187221 */ /* 0x000fe20000010000 */
[----:B---3--:R-:W-:-:S03]  /*12490*/  F2FP.F16.F32.PACK_AB R6, R42, R37 ;  /* 0x000000252a06723e */ /* 0x008fc600000000ff */
[----:B------:R-:W-:Y:S01]  /*124a0*/  FADD.FTZ R24, R33, R24 ;  /* 0x0000001821187221 */ /* 0x000fe20000010000 */
[----:B------:R-:W-:Y:S03]  /*124b0*/  MUFU.EX2 R0, R56 ;  /* 0x0000003800007308 */ /* 0x000fe60000000800 */
[----:B------:R-:W-:-:S04]  /*124c0*/  FADD.FTZ R37, R37, R24 ;  /* 0x0000001825257221 */ /* 0x000fc80000010000 */
[----:B------:R-:W-:Y:S01]  /*124d0*/  FADD.FTZ R153, R42, R37 ;  /* 0x000000252a997221 */ /* 0x000fe20000010000 */
[----:B------:R-:W2:Y:S01]  /*124e0*/  MUFU.EX2 R155, R155 ;  /* 0x0000009b009b7308 */ /* 0x000ea20000000800 */
[----:B-1----:R-:W-:Y:S01]  /*124f0*/  F2FP.F16.F32.PACK_AB R5, R49, R44 ;  /* 0x0000002c3105723e */ /* 0x002fe200000000ff */
[----:B------:R-:W-:-:S04]  /*12500*/  FADD.FTZ R44, R44, R45 ;  /* 0x0000002d2c2c7221 */ /* 0x000fc80000010000 */
[----:B------:R-:W-:Y:S01]  /*12510*/  FADD.FTZ R49, R49, R44 ;  /* 0x0000002c31317221 */ /* 0x000fe20000010000 */
[----:B--2---:R-:W-:-:S03]  /*12520*/  F2FP.F16.F32.PACK_AB R7, R155, R0 ;  /* 0x000000009b07723e */ /* 0x004fc600000000ff */
[----:B------:R-:W-:-:S04]  /*12530*/  FADD.FTZ R0, R0, R49 ;  /* 0x0000003100007221 */ /* 0x000fc80000010000 */
[----:B------:R-:W-:Y:S01]  /*12540*/  FADD.FTZ R155, R155, R0 ;  /* 0x000000009b9b7221 */ /* 0x000fe20000010000 */
[C---:B------:R-:W-:Y:S06]  /*12550*/  HMMA.16816.F32 R172, R4.reuse, R168, R20 ;  /* 0x000000a804ac723c */ /* 0x040fec0000001814 */
[C---:B------:R-:W-:Y:S06]  /*12560*/  HMMA.16816.F32 R168, R4.reuse, R170, R28 ;  /* 0x000000aa04a8723c */ /* 0x040fec000000181c */
[C---:B-----5:R-:W-:Y:S06]  /*12570*/  HMMA.16816.F32 R164, R4.reuse, R8, R164 ;  /* 0x0000000804a4723c */ /* 0x060fec00000018a4 */
[----:B------:R-:W-:-:S15]  /*12580*/  HMMA.16816.F32 R160, R4, R10, R160 ;  /* 0x0000000a04a0723c */ /* 0x000fde00000018a0 */
[----:B------:R-:W-:-:S09]  /*12590*/  NOP ;  /* 0x0000000000007918 */ /* 0x000fd20000000000 */
.L_x_1770:
        /* <DEDUP_REMOVED lines=11> */
[----:B------:R-:W-:Y:S01]  /*12650*/  IMAD.MOV.U32 R154, RZ, RZ, R129 ;  /* 0x000000ffff9a7224 */ /* 0x000fe200078e0081 */
[----:B------:R-:W-:Y:S01]  /*12660*/  ULDC UR9, c[0x0][0x2d0] ;  /* 0x0000b40000097ab9 */ /* 0x000fe20000000800 */
[----:B------:R-:W-:Y:S01]  /*12670*/  IMAD.MOV.U32 R156, RZ, RZ, R131 ;  /* 0x000000ffff9c7224 */ /* 0x000fe200078e0083 */
[----:B------:R-:W-:Y:S02]  /*12680*/  USHF.R.S32.HI UR4, URZ, 0x1f, UR8 ;  /* 0x0000001f3f047899 */ /* 0x000fe40008011408 */
[----:B------:R-:W-:Y:S01]  /*12690*/  MOV R178, UR8 ;  /* 0x0000000800b27c02 */ /* 0x000fe20008000f00 */
[----:B------:R-:W-:-:S03]  /*126a0*/  ULDC UR5, c[0x0][0x39c] ;  /* 0x0000e70000057ab9 */ /* 0x000fc60000000800 */
[----:B------:R-:W-:Y:S01]  /*126b0*/  MOV R176, UR4 ;  /* 0x0000000400b07c02 */ /* 0x000fe20008000f00 */
[----:B------:R-:W-:-:S06]  /*126c0*/  ULDC UR4, c[0x0][0x2ec] ;  /* 0x0000bb0000047ab9 */ /* 0x000fcc0000000800 */
.L_x_1782:
        /* <DEDUP_REMOVED lines=12> */
[----:B------:R-:W-:Y:S05]  /*12790*/  IMAD.U32 R10, RZ, RZ, UR12 ;  /* 0x0000000cff0a7e24 */ /* 0x000fea000f8e00ff */
[----:B------:R-:W-:Y:S02]  /*127a0*/  IABS R10, R10 ;  /* 0x0000000a000a7213 */ /* 0x000fe40000000000 */
[-C--:B----4-:R-:W-:Y:S02]  /*127b0*/  IABS R6, R3.reuse ;  /* 0x0000000300067213 */ /* 0x090fe40000000000 */
[----:B------:R-:W-:Y:S02]  /*127c0*/  LOP3.LUT R2, RZ, R3, RZ, 0x33, !PT ;  /* 0x00000003ff027212 */ /* 0x000fe400078e33ff */
[----:B------:R-:W4:Y:S10]  /*127d0*/  I2F.RP R14, R6 ;  /* 0x00000006000e7306 */ /* 0x000f340000209400 */
[----:B----4-:R-:W4:Y:S02]  /*127e0*/  MUFU.RCP R8, R14 ;  /* 0x0000000e00087308 */ /* 0x010f240000001000 */
[----:B----4-:R-:W-:Y:S01]  /*127f0*/  VIADD R12, R8, 0xffffffe ;  /* 0x0ffffffe080c7836 */ /* 0x010fe20000000000 */
[----:B------:R-:W-:Y:S07]  /*12800*/  MOV R8, UR8 ;  /* 0x0000000800087c02 */ /* 0x000fee0008000f00 */
[----:B------:R-:W4:Y:S01]  /*12810*/  F2I.FTZ.U32.TRUNC.NTZ R13, R12 ;  /* 0x0000000c000d7305 */ /* 0x000f22000021f000 */
[----:B------:R-:W-:Y:S01]  /*12820*/  IABS R8, R8 ;  /* 0x0000000800087213 */ /* 0x000fe20000000000 */
        /* <DEDUP_REMOVED lines=9> */
[C---:B------:R-:W-:Y:S02]  /*128c0*/  IMAD R10, R6.reuse, R13, R10 ;  /* 0x0000000d060a7224 */ /* 0x040fe400078e020a */
[----:B------:R-:W4:Y:S01]  /*128d0*/  LDC.64 R12, c[0x0][0x238] ;  /* 0x00008e00ff0c7b82 */ /* 0x000f220000000a00 */
        /* <DEDUP_REMOVED lines=9> */
[C---:B------:R-:W-:Y:S01]  /*12970*/  LOP3.LUT R6, R3.reuse, UR8, RZ, 0x3c, !PT ;  /* 0x0000000803067c12 */ /* 0x040fe2000f8e3cff */
[----:B------:R-:W5:Y:S01]  /*12980*/  LDC.64 R10, c[0x0][0x250] ;  /* 0x00009400ff0a7b82 */ /* 0x000f620000000a00 */
[----:B------:R-:W-:Y:S02]  /*12990*/  LOP3.LUT R8, R3, UR12, RZ, 0x3c, !PT ;  /* 0x0000000c03087c12 */ /* 0x000fe4000f8e3cff */
[----:B------:R-:W-:Y:S02]  /*129a0*/  ISETP.GE.AND P3, PT, R6, RZ, PT ;  /* 0x000000ff0600720c */ /* 0x000fe40003f66270 */
[----:B------:R-:W-:Y:S03]  /*129b0*/  ISETP.GE.AND P4, PT, R8, RZ, PT ;  /* 0x000000ff0800720c */ /* 0x000fe60003f86270 */
[----:B------:R-:W-:Y:S02]  /*129c0*/  @P5 IADD3 R7, R7, 0x1, RZ ;  /* 0x0000000107075810 */ /* 0x000fe40007ffe0ff */
[----:B------:R-:W-:Y:S06]  /*129d0*/  @P6 VIADD R5, R5, 0x1 ;  /* 0x0000000105056836 */ /* 0x000fec0000000000 */
[----:B------:R-:W-:Y:S02]  /*129e0*/  @!P3 IMAD.MOV R7, RZ, RZ, -R7 ;  /* 0x000000ffff07b224 */ /* 0x000fe400078e0a07 */
[----:B------:R-:W-:Y:S03]  /*129f0*/  @!P4 IADD3 R5, -R5, RZ, RZ ;  /* 0x000000ff0505c210 */ /* 0x000fe60007ffe1ff */
[C---:B------:R-:W-:Y:S02]  /*12a00*/  SEL R4, R2.reuse, R7, !P0 ;  /* 0x0000000702047207 */ /* 0x040fe40004000000 */
[----:B------:R-:W-:Y:S02]  /*12a10*/  SEL R9, R2, R5, !P0 ;  /* 0x0000000502097207 */ /* 0x000fe40004000000 */
[CC--:B------:R-:W-:Y:S02]  /*12a20*/  LEA R20, P3, R4.reuse, R158.reuse, 0x2 ;  /* 0x0000009e04147211 */ /* 0x0c0fe400078610ff */
[C---:B------:R-:W-:Y:S01]  /*12a30*/  LEA R18, P0, R9.reuse, R158, 0x2 ;  /* 0x0000009e09127211 */ /* 0x040fe200078010ff */
[C---:B------:R-:W-:Y:S01]  /*12a40*/  IMAD.IADD R2, R9.reuse, 0x1, -R4 ;  /* 0x0000000109027824 */ /* 0x040fe200078e0a04 */
[-C--:B------:R-:W-:Y:S02]  /*12a50*/  LEA.HI.X.SX32 R21, R4, R159.reuse, 0x2, P3 ;  /* 0x0000009f04157211 */ /* 0x080fe400018f16ff */
[----:B------:R-:W-:Y:S01]  /*12a60*/  LEA.HI.X.SX32 R19, R9, R159, 0x2, P0 ;  /* 0x0000009f09137211 */ /* 0x000fe200000f16ff */
[----:B------:R-:W-:Y:S02]  /*12a70*/  IMAD R0, R2, R3, -0x100 ;  /* 0xffffff0002007424 */ /* 0x000fe400078e0203 */
[----:B------:R-:W2:Y:S02]  /*12a80*/  LDG.E R6, desc[UR10][R20.64] ;  /* 0x0000000a14067981 */ /* 0x000ea4000c1e1900 */
[CC--:B-----5:R-:W-:Y:S01]  /*12a90*/  IMAD.WIDE.U32 R202, R0.reuse, R10.reuse, RZ ;  /* 0x0000000a00ca7225 */ /* 0x0e0fe200078e00ff */
[----:B------:R-:W-:Y:S01]  /*12aa0*/  SHF.R.S32.HI R17, RZ, 0x1f, R0 ;  /* 0x0000001fff117819 */ /* 0x000fe20000011400 */
[----:B------:R-:W2:Y:S04]  /*12ab0*/  LDG.E R15, desc[UR10][R18.64] ;  /* 0x0000000a120f7981 */ /* 0x000ea8000c1e1900 */
[----:B------:R-:W-:Y:S04]  /*12ac0*/  IMAD R8, R17, R10, RZ ;  /* 0x0000000a11087224 */ /* 0x000fe800078e02ff */
[----:B------:R-:W-:Y:S04]  /*12ad0*/  IMAD R8, R0, R11, R8 ;  /* 0x0000000b00087224 */ /* 0x000fe800078e0208 */
[----:B------:R-:W-:Y:S01]  /*12ae0*/  IMAD.IADD R203, R203, 0x1, R8 ;  /* 0x00000001cbcb7824 */ /* 0x000fe200078e0208 */
[----:B--2---:R-:W-:Y:S04]  /*12af0*/  IADD3 R15, -R15, R6, RZ ;  /* 0x000000060f0f7210 */ /* 0x004fe80007ffe1ff */
[----:B------:R-:W-:Y:S01]  /*12b00*/  SHF.R.S32.HI R11, RZ, 0x1f, R15 ;  /* 0x0000001fff0b7819 */ /* 0x000fe2000001140f */
[-C--:B----4-:R-:W-:Y:S04]  /*12b10*/  IMAD.WIDE.U32 R202, R15, R12.reuse, R202 ;  /* 0x0000000c0fca7225 */ /* 0x090fe800078e00ca */
[----:B------:R-:W-:Y:S04]  /*12b20*/  IMAD R6, R11, R12, RZ ;  /* 0x0000000c0b067224 */ /* 0x000fe800078e02ff */
[----:B------:R-:W-:Y:S05]  /*12b30*/  IMAD R6, R15, R13, R6 ;  /* 0x0000000d0f067224 */ /* 0x000fea00078e0206 */
[----:B------:R-:W-:Y:S07]  /*12b40*/  IADD3 R197, R203, R6, RZ ;  /* 0x00000006cbc57210 */ /* 0x000fee0007ffe0ff */
.L_x_1779:
[----:B------:R-:W4:Y:S01]  /*12b50*/  @!P2 LDC.64 R200, c[0x0][0x250] ;  /* 0x00009400ffc8ab82 */ /* 0x000f220000000a00 */
[----:B------:R-:W-:Y:S01]  /*12b60*/  @P2 STS.64 [R157+0x5008], RZ ;  /* 0x005008ff9d002388 */ /* 0x000fe20000000a00 */
[CC--:B------:R-:W-:Y:S01]  /*12b70*/  LEA R188, P3, R202.reuse, R196.reuse, 0x1 ;  /* 0x000000c4cabc7211 */ /* 0x0c0fe200078608ff */
[----:B--2---:R-:W-:Y:S01]  /*12b80*/  @!P2 IMAD R193, R193, 0x60, RZ ;  /* 0x00000060c1c1a824 */ /* 0x004fe200078e02ff */
[----:B------:R-:W-:Y:S01]  /*12b90*/  @!P2 IADD3 R189, P0, R202, UR21, RZ ;  /* 0x00000015cabdac10 */ /* 0x000fe2000ff1e0ff */
[----:B------:R-:W-:Y:S01]  /*12ba0*/  UISETP.GE.AND UP0, UPT, UR7, 0x2, UPT ;  /* 0x000000020700788c */ /* 0x000fe2000bf06270 */
[----:B------:R-:W-:Y:S01]  /*12bb0*/  @!P2 MOV R203, R197 ;  /* 0x000000c500cba202 */ /* 0x000fe20000000f00 */
[----:B------:R-:W-:Y:S01]  /*12bc0*/  @P2 STS [R157+0x5000], RZ ;  /* 0x005000ff9d002388 */ /* 0x000fe20000000800 */
[----:B------:R-:W-:Y:S02]  /*12bd0*/  @!P2 IADD3.X R198, R197, UR20, RZ, P0, !PT ;  /* 0x00000014c5c6ac10 */ /* 0x000fe400087fe4ff */
[C---:B------:R-:W-:Y:S01]  /*12be0*/  @!P2 LEA R206, P0, R189.reuse, R196, 0x1 ;  /* 0x000000c4bdcea211 */ /* 0x040fe200078008ff */
[----:B------:R-:W-:Y:S01]  /*12bf0*/  @P2 STS [R157+0x5004], RZ ;  /* 0x005004ff9d002388 */ /* 0x000fe20000000800 */
[----:B------:R-:W-:Y:S03]  /*12c00*/  @!P2 IMAD.WIDE.U32 R208, R192, 0x60, R202 ;  /* 0x00000060c0d0a825 */ /* 0x000fe600078e00ca */
[-C--:B------:R-:W-:Y:S02]  /*12c10*/  @!P2 LEA.HI.X R207, R189, R185.reuse, R198, 0x1, P0 ;  /* 0x000000b9bdcfa211 */ /* 0x080fe400000f0cc6 */
[----:B------:R-:W2:Y:S01]  /*12c20*/  @!P2 LDC.64 R198, c[0x0][0x250] ;  /* 0x00009400ffc6ab82 */ /* 0x000ea20000000a00 */
[----:B-1----:R-:W-:Y:S02]  /*12c30*/  @!P2 LEA R204, P0, R194, R202, 0x6 ;  /* 0x000000cac2cca211 */ /* 0x002fe400078030ff */
[----:B------:R-:W-:Y:S02]  /*12c40*/  LEA.HI.X R189, R202, R185, R197, 0x1, P3 ;  /* 0x000000b9cabd7211 */ /* 0x000fe400018f0cc5 */
[----:B------:R-:W-:Y:S03]  /*12c50*/  @!P2 LEA.HI.X R205, R194, R197, R195, 0x6, P0 ;  /* 0x000000c5c2cda211 */ /* 0x000fe600000f34c3 */
[----:B------:R-:W1:Y:S01]  /*12c60*/  @!P2 LDC.64 R194, c[0x0][0x250] ;  /* 0x00009400ffc2ab82 */ /* 0x000e620000000a00 */
[----:B------:R-:W-:Y:S01]  /*12c70*/  @!PT LDS RZ, [RZ] ;  /* 0x00000000fffff984 */ /* 0x000fe20000000800 */
[----:B------:R-:W-:Y:S01]  /*12c80*/  @!PT LDS RZ, [RZ] ;  /* 0x00000000fffff984 */ /* 0x000fe20000000800 */
[----:B------:R-:W-:Y:S01]  /*12c90*/  @!PT LDS RZ, [RZ] ;  /* 0x00000000fffff984 */ /* 0x000fe20000000800 */
[----:B------:R-:W-:Y:S01]  /*12ca0*/  @!P2 LDGSTS.E.BYPASS.LTC128B.128 [R157+0x5000], desc[UR10][R188.64] ;  /* 0x05000000bc9dafae */ /* 0x000fe2000b901d4a */
[CC--:B------:R-:W-:Y:S02]  /*12cb0*/  @!P2 LEA R210, P3, R204.reuse, R196.reuse, 0x1 ;  /* 0x000000c4ccd2a211 */ /* 0x0c0fe400078608ff */
[----:B------:R-:W-:Y:S02]  /*12cc0*/  @!P2 IADD3 R193, R193, R209, RZ ;  /* 0x000000d1c1c1a210 */ /* 0x000fe40007ffe0ff */
[-C--:B------:R-:W-:Y:S02]  /*12cd0*/  @!P2 LEA.HI.X R211, R204, R185.reuse, R205, 0x1, P3 ;  /* 0x000000b9ccd3a211 */ /* 0x080fe400018f0ccd */
[----:B------:R-:W-:Y:S01]  /*12ce0*/  @!P2 LEA R204, P3, R208, R196, 0x1 ;  /* 0x000000c4d0cca211 */ /* 0x000fe200078608ff */
[----:B------:R-:W-:Y:S01]  /*12cf0*/  @P2 STS.128 [R157+0x5800], RZ ;  /* 0x005800ff9d002388 */ /* 0x000fe20000000c00 */
[----:B---3--:R-:W-:Y:S02]  /*12d00*/  @!P2 LEA R192, P0, R190, R202, 0x7 ;  /* 0x000000cabec0a211 */ /* 0x008fe400078038ff */
[----:B------:R-:W-:Y:S02]  /*12d10*/  @!P2 LEA.HI.X R205, R208, R185, R193, 0x1, P3 ;  /* 0x000000b9d0cda211 */ /* 0x000fe400018f0cc1 */
[----:B------:R-:W-:Y:S02]  /*12d20*/  @!P2 LEA.HI.X R191, R190, R197, R191, 0x7, P0 ;  /* 0x000000c5bebfa211 */ /* 0x000fe400000f3cbf */
[CC--:B------:R-:W-:Y:S01]  /*12d30*/  @!P2 LEA R190, P0, R192.reuse, R196.reuse, 0x1 ;  /* 0x000000c4c0bea211 */ /* 0x0c0fe200078008ff */
[----:B------:R-:W-:Y:S01]  /*12d40*/  @!PT LDS RZ, [RZ] ;  /* 0x00000000fffff984 */ /* 0x000fe20000000800 */
[----:B------:R-:W-:Y:S01]  /*12d50*/  @!PT LDS RZ, [RZ] ;  /* 0x00000000fffff984 */ /* 0x000fe20000000800 */
[----:B------:R-:W-:Y:S01]  /*12d60*/  @!PT LDS RZ, [RZ] ;  /* 0x00000000fffff984 */ /* 0x000fe20000000800 */
[----:B------:R3:W-:Y:S03]  /*12d70*/  @!P2 LDGSTS.E.BYPASS.LTC128B.128 [R157+0x5800], desc[UR10][R206.64] ;  /* 0x05800000ce9dafae */ /* 0x0007e6000b901d4a */
[----:B------:R-:W-:Y:S01]  /*12d80*/  @!P2 LEA.HI.X R191, R192, R185, R191, 0x1, P0 ;  /* 0x000000b9c0bfa211 */ /* 0x000fe200000f0cbf */
[----:B-1----:R-:W-:Y:S04]  /*12d90*/  @!P2 IMAD R195, R195, 0xe0, RZ ;  /* 0x000000e0c3c3a824 */ /* 0x002fe800078e02ff */
[----:B------:R-:W-:Y:S01]  /*12da0*/  @P2 STS.128 [R157+0x6000], RZ ;  /* 0x006000ff9d002388 */ /* 0x000fe20000000c00 */
[--C-:B----4-:R-:W-:Y:S04]  /*12db0*/  @!P2 IMAD.WIDE.U32 R192, R200, 0xa0, R202.reuse ;  /* 0x000000a0c8c0a825 */ /* 0x110fe800078e00ca */
[----:B--2---:R-:W-:Y:S02]  /*12dc0*/  @!P2 IMAD R199, R199, 0xc0, RZ ;  /* 0x000000c0c7c7a824 */ /* 0x004fe400078e02ff */
[----:B------:R-:W-:Y:S01]  /*12dd0*/  @!P2 IMAD R201, R201, 0xa0, RZ ;  /* 0x000000a0c9c9a824 */ /* 0x000fe200078e02ff */
[----:B------:R-:W-:Y:S01]  /*12de0*/  @!PT LDS RZ, [RZ] ;  /* 0x00000000fffff984 */ /* 0x000fe20000000800 */
[----:B------:R-:W-:Y:S01]  /*12df0*/  @!PT LDS RZ, [RZ] ;  /* 0x00000000fffff984 */ /* 0x000fe20000000800 */
[----:B------:R-:W-:Y:S01]  /*12e00*/  @!PT LDS RZ, [RZ] ;  /* 0x00000000fffff984 */ /* 0x000fe20000000800 */
[----:B------:R-:W-:Y:S04]  /*12e10*/  @!P2 LDGSTS.E.BYPASS.LTC128B.128 [R157+0x6000], desc[UR10][R210.64] ;  /* 0x06000000d29dafae */ /* 0x000fe8000b901d4a */
[----:B------:R-:W-:Y:S04]  /*12e20*/  @!P2 IADD3 R201, R201, R193, RZ ;  /* 0x000000c1c9c9a210 */ /* 0x000fe80007ffe0ff */
[----:B------:R-:W-:Y:S01]  /*12e30*/  @P2 STS.128 [R157+0x6800], RZ ;  /* 0x006800ff9d002388 */ /* 0x000fe20000000c00 */
[--C-:B---3--:R-:W-:Y:S01]  /*12e40*/  @!P2 IMAD.WIDE.U32 R206, R198, 0xc0, R202.reuse ;  /* 0x000000c0c6cea825 */ /* 0x108fe200078e00ca */
[-C--:B------:R-:W-:Y:S03]  /*12e50*/  @!P2 LEA R198, P4, R192, R196.reuse, 0x1 ;  /* 0x000000c4c0c6a211 */ /* 0x080fe600078808ff */
[----:B------:R-:W-:Y:S03]  /*12e60*/  @!P2 IMAD.WIDE.U32 R202, R194, 0xe0, R202 ;  /* 0x000000e0c2caa825 */ /* 0x000fe600078e00ca */
[----:B------:R-:W-:Y:S01]  /*12e70*/  @!PT LDS RZ, [RZ] ;  /* 0x00000000fffff984 */ /* 0x000fe20000000800 */
[----:B------:R-:W-:Y:S01]  /*12e80*/  @!PT LDS RZ, [RZ] ;  /* 0x00000000fffff984 */ /* 0x000fe20000000800 */
[----:B------:R-:W-:Y:S01]  /*12e90*/  @!PT LDS RZ, [RZ] ;  /* 0x00000000fffff984 */ /* 0x000fe20000000800 */
[----:B------:R-:W-:Y:S01]  /*12ea0*/  @!P2 LDGSTS.E.BYPASS.LTC128B.128 [R157+0x6800], desc[UR10][R204.64] ;  /* 0x06800000cc9dafae */ /* 0x000fe2000b901d4a */
[-C--:B------:R-:W-:Y:S02]  /*12eb0*/  @!P2 LEA R200, P3, R206, R196.reuse, 0x1 ;  /* 0x000000c4cec8a211 */ /* 0x080fe400078608ff */
[----:B------:R-:W-:Y:S02]  /*12ec0*/  @!P2 LEA R196, P0, R202, R196, 0x1 ;  /* 0x000000c4cac4a211 */ /* 0x000fe400078008ff */
[----:B------:R-:W-:Y:S03]  /*12ed0*/  @!P2 IADD3 R194, R199, R207, RZ ;  /* 0x000000cfc7c2a210 */ /* 0x000fe60007ffe0ff */
[----:B------:R-:W-:Y:S01]  /*12ee0*/  @P2 STS.128 [R157+0x7000], RZ ;  /* 0x007000ff9d002388 */ /* 0x000fe20000000c00 */
[-C--:B------:R-:W-:Y:S02]  /*12ef0*/  @!P2 LEA.HI.X R199, R192, R185.reuse, R201, 0x1, P4 ;  /* 0x000000b9c0c7a211 */ /* 0x080fe400020f0cc9 */
[----:B------:R-:W-:Y:S02]  /*12f00*/  @!P2 LEA.HI.X R201, R206, R185, R194, 0x1, P3 ;  /* 0x000000b9cec9a211 */ /* 0x000fe400018f0cc2 */
[----:B------:R-:W-:Y:S03]  /*12f10*/  @!P2 IADD3 R195, R195, R203, RZ ;  /* 0x000000cbc3c3a210 */ /* 0x000fe60007ffe0ff */
[----:B------:R-:W-:Y:S01]  /*12f20*/  @!PT LDS RZ, [RZ] ;  /* 0x00000000fffff984 */ /* 0x000fe20000000800 */
[----:B------:R-:W-:Y:S01]  /*12f30*/  @!PT LDS RZ, [RZ] ;  /* 0x00000000fffff984 */ /* 0x000fe20000000800 */
[----:B------:R-:W-:Y:S01]  /*12f40*/  @!PT LDS RZ, [RZ] ;  /* 0x00000000fffff984 */ /* 0x000fe20000000800 */
[----:B------:R-:W-:Y:S01]  /*12f50*/  @!P2 LDGSTS.E.BYPASS.LTC128B.128 [R157+0x7000], desc[UR10][R190.64] ;  /* 0x07000000be9dafae */ /* 0x000fe2000b901d4a */
[----:B------:R-:W-:Y:S02]  /*12f60*/  @!P2 LEA.HI.X R197, R202, R185, R195, 0x1, P0 ;  /* 0x000000b9cac5a211 */ /* 0x000fe400000f0cc3 */
[----:B------:R-:W-:Y:S02]  /*12f70*/  PLOP3.LUT P0, PT, PT, PT, UP0, 0x80, 0x0 ;  /* 0x000000000000781c */ /* 0x000fe40003f0f008 */
[----:B------:R-:W-:Y:S03]  /*12f80*/  MOV R185, R189 ;  /* 0x000000bd00b97202 */ /* 0x000fe60000000f00 */
        /* <DEDUP_REMOVED lines=17> */
[----:B------:R-:W2:Y:S01]  /*130a0*/  LDSM.16.M88.4 R16, [R149+0x1400] ;  /* 0x001400009510783b */ /* 0x000ea20000000200 */
[----:B-1----:R-:W-:Y:S07]  /*130b0*/  MOV R196, R188 ;  /* 0x000000bc00c47202 */ /* 0x002fee0000000f00 */
[----:B------:R-:W1:Y:S08]  /*130c0*/  LDSM.16.M88.4 R8, [R149+0x1000] ;  /* 0x001000009508783b */ /* 0x000e700000000200 */
[----:B------:R-:W-:Y:S08]  /*130d0*/  LDSM.16.M88.4 R128, [R150] ;  /* 0x000000009680783b */ /* 0x000ff00000000200 */
[----:B------:R-:W3:Y:S08]  /*130e0*/  LDSM.16.M88.4 R28, [R148+0x400] ;  /* 0x00040000941c783b */ /* 0x000ef00000000200 */
[----:B------:R-:W4:Y:S08]  /*130f0*/  LDSM.16.M88.4 R32, [R149+0x1c00] ;  /* 0x001c00009520783b */ /* 0x000f300000000200 */
[----:B------:R-:W5:Y:S01]  /*13100*/  LDSM.16.M88.4 R20, [R148] ;  /* 0x000000009414783b */ /* 0x000f620000000200 */
[C---:B--2---:R-:W-:Y:S06]  /*13110*/  HMMA.16816.F32 R12, R124.reuse, R16, RZ ;  /* 0x000000107c0c723c */ /* 0x044fec00000018ff */
[C---:B------:R-:W-:Y:S01]  /*13120*/  HMMA.16816.F32 R16, R124.reuse, R18, RZ ;  /* 0x000000127c10723c */ /* 0x040fe200000018ff */
[----:B------:R-:W-:Y:S05]  /*13130*/  LDSM.16.M88.4 R24, [R149+0x1800] ;  /* 0x001800009518783b */ /* 0x000fea0000000200 */
[C---:B-1----:R-:W-:Y:S03]  /*13140*/  HMMA.16816.F32 R4, R124.reuse, R8, RZ ;  /* 0x000000087c04723c */ /* 0x042fe600000018ff */
[----:B------:R-:W1:Y:S03]  /*13150*/  LDSM.16.M88.4 R44, [R148+0xc00] ;  /* 0x000c0000942c783b */ /* 0x000e660000000200 */
[----:B------:R-:W-:Y:S05]  /*13160*/  HMMA.16816.F32 R8, R124, R10, RZ ;  /* 0x0000000a7c08723c */ /* 0x000fea00000018ff */
[----:B------:R-:W2:Y:S01]  /*13170*/  LDSM.16.M88.4 R48, [R149+0x2400] ;  /* 0x002400009530783b */ /* 0x000ea20000000200 */
[C---:B---3--:R-:W-:Y:S06]  /*13180*/  HMMA.16816.F32 R12, R128.reuse, R28, R12 ;  /* 0x0000001c800c723c */ /* 0x048fec000000180c */
[----:B------:R-:W-:Y:S01]  /*13190*/  HMMA.16816.F32 R16, R128, R30, R16 ;  /* 0x0000001e8010723c */ /* 0x000fe20000001810 */
[----:B------:R-:W-:Y:S05]  /*131a0*/  LDSM.16.M88.4 R36, [R148+0x800] ;  /* 0x000800009424783b */ /* 0x000fea0000000200 */
[C---:B----4-:R-:W-:Y:S03]  /*131b0*/  HMMA.16816.F32 R28, R124.reuse, R32, RZ ;  /* 0x000000207c1c723c */ /* 0x050fe600000018ff */
[----:B------:R-:W-:Y:S03]  /*131c0*/  LDSM.16.M88.4 R40, [R149+0x2000] ;  /* 0x002000009528783b */ /* 0x000fe60000000200 */
[----:B------:R-:W-:Y:S05]  /*131d0*/  HMMA.16816.F32 R32, R124, R34, RZ ;  /* 0x000000227c20723c */ /* 0x000fea00000018ff */
[----:B------:R-:W3:Y:S01]  /*131e0*/  LDSM.16.M88.4 R60, [R148+0x1400] ;  /* 0x00140000943c783b */ /* 0x000ee20000000200 */
[C---:B-----5:R-:W-:Y:S06]  /*131f0*/  HMMA.16816.F32 R4, R128.reuse, R20, R4 ;  /* 0x000000148004723c */ /* 0x060fec0000001804 */
[C---:B------:R-:W-:Y:S01]  /*13200*/  HMMA.16816.F32 R8, R128.reuse, R22, R8 ;  /* 0x000000168008723c */ /* 0x040fe20000001808 */
[----:B------:R-:W4:Y:S05]  /*13210*/  LDSM.16.M88.4 R64, [R149+0x2c00] ;  /* 0x002c00009540783b */ /* 0x000f2a0000000200 */
[C---:B-1----:R-:W-:Y:S03]  /*13220*/  HMMA.16816.F32 R28, R128.reuse, R44, R28 ;  /* 0x0000002c801c723c */ /* 0x042fe6000000181c */
[----:B------:R-:W-:Y:S03]  /*13230*/  LDSM.16.M88.4 R52, [R148+0x1000] ;  /* 0x001000009434783b */ /* 0x000fe60000000200 */
[----:B------:R-:W-:Y:S05]  /*13240*/  HMMA.16816.F32 R32, R128, R46, R32 ;  /* 0x0000002e8020723c */ /* 0x000fea0000001820 */
[----:B------:R-:W-:Y:S01]  /*13250*/  LDSM.16.M88.4 R56, [R149+0x2800] ;  /* 0x002800009538783b */ /* 0x000fe20000000200 */
[C---:B--2---:R-:W-:Y:S05]  /*13260*/  HMMA.16816.F32 R44, R124.reuse, R48, RZ ;  /* 0x000000307c2c723c */ /* 0x044fea00000018ff */
[----:B------:R-:W-:Y:S01]  /*13270*/  FMUL.FTZ R0, R4, UR5 ;  /* 0x0000000504007c20 */ /* 0x000fe20008410000 */
[C---:B------:R-:W-:Y:S01]  /*13280*/  HMMA.16816.F32 R48, R124.reuse, R50, RZ ;  /* 0x000000327c30723c */ /* 0x040fe200000018ff */
[----:B------:R-:W1:Y:S01]  /*13290*/  LDSM.16.M88.4 R76, [R148+0x1c00] ;  /* 0x001c0000944c783b */ /* 0x000e620000000200 */
[----:B------:R-:W-:Y:S03]  /*132a0*/  FMUL.FTZ R3, R5, UR5 ;  /* 0x0000000505037c20 */ /* 0x000fe60008410000 */
[----:B------:R-:W2:Y:S01]  /*132b0*/  MUFU.TANH R0, R0 ;  /* 0x0000000000007308 */ /* 0x000ea20000002400 */
[C---:B------:R-:W-:Y:S01]  /*132c0*/  HMMA.16816.F32 R20, R124.reuse, R24, RZ ;  /* 0x000000187c14723c */ /* 0x040fe200000018ff */
[----:B------:R-:W-:Y:S01]  /*132d0*/  FMUL.FTZ R4, R7, UR5 ;  /* 0x0000000507047c20 */ /* 0x000fe20008410000 */
[----:B------:R-:W-:Y:S01]  /*132e0*/  FMUL.FTZ R5, R8, UR5 ;  /* 0x0000000508057c20 */ /* 0x000fe20008410000 */
[----:B------:R-:W5:Y:S02]  /*132f0*/  LDSM.16.M88.4 R80, [R149+0x3400] ;  /* 0x003400009550783b */ /* 0x000f640000000200 */
[----:B------:R-:W-:Y:S01]  /*13300*/  FMUL.FTZ R7, R9, UR5 ;  /* 0x0000000509077c20 */ /* 0x000fe20008410000 */
[----:B------:R-:W-:Y:S03]  /*13310*/  HMMA.16816.F32 R24, R124, R26, RZ ;  /* 0x0000001a7c18723c */ /* 0x000fe600000018ff */
[----:B------:R-:W1:Y:S02]  /*13320*/  MUFU.TANH R3, R3 ;  /* 0x0000000300037308 */ /* 0x000e640000002400 */
[----:B------:R-:W-:Y:S01]  /*13330*/  FMUL.FTZ R8, R11, UR5 ;  /* 0x000000050b087c20 */ /* 0x000fe20008410000 */
[----:B------:R-:W-:Y:S01]  /*13340*/  LDSM.16.M88.4 R68, [R148+0x1800] ;  /* 0x001800009444783b */ /* 0x000fe20000000200 */
[C---:B---3--:R-:W-:Y:S06]  /*13350*/  HMMA.16816.F32 R44, R128.reuse, R60, R44 ;  /* 0x0000003c802c723c */ /* 0x048fec000000182c */
[----:B------:R-:W3:Y:S01]  /*13360*/  MUFU.TANH R4, R4 ;  /* 0x0000000400047308 */ /* 0x000ee20000002400 */
[----:B------:R-:W-:Y:S01]  /*13370*/  FMUL.FTZ R9, R12, UR5 ;  /* 0x000000050c097c20 */ /* 0x000fe20008410000 */
[----:B------:R-:W-:Y:S01]  /*13380*/  HMMA.16816.F32 R48, R128, R62, R48 ;  /* 0x0000003e8030723c */ /* 0x000fe20000001830 */
[----:B------:R-:W-:Y:S07]  /*13390*/  LDSM.16.M88.4 R72, [R149+0x3000] ;  /* 0x003000009548783b */ /* 0x000fee0000000200 */
[----:B------:R-:W1:Y:S01]  /*133a0*/  MUFU.TANH R5, R5 ;  /* 0x0000000500057308 */ /* 0x000e620000002400 */
[C---:B----4-:R-:W-:Y:S01]  /*133b0*/  HMMA.16816.F32 R60, R124.reuse, R64, RZ ;  /* 0x000000407c3c723c */ /* 0x050fe200000018ff */
[----:B------:R-:W4:Y:S02]  /*133c0*/  LDSM.16.M88.4 R92, [R148+0x2400] ;  /* 0x00240000945c783b */ /* 0x000f240000000200 */
[----:B------:R-:W-:Y:S03]  /*133d0*/  FMUL.FTZ R11, R13, UR5 ;  /* 0x000000050d0b7c20 */ /* 0x000fe60008410000 */
[----:B------:R-:W-:Y:S03]  /*133e0*/  HMMA.16816.F32 R64, R124, R66, RZ ;  /* 0x000000427c40723c */ /* 0x000fe600000018ff */
[----:B------:R-:W1:Y:S02]  /*133f0*/  MUFU.TANH R7, R7 ;  /* 0x0000000700077308 */ /* 0x000e640000002400 */
[----:B------:R-:W-:Y:S01]  /*13400*/  FMUL.FTZ R12, R15, UR5 ;  /* 0x000000050f0c7c20 */ /* 0x000fe20008410000 */
[----:B------:R-:W2:Y:S01]  /*13410*/  LDSM.16.M88.4 R96, [R149+0x3c00] ;  /* 0x003c00009560783b */ /* 0x000ea20000000200 */
[C---:B------:R-:W-:Y:S06]  /*13420*/  HMMA.16816.F32 R20, R128.reuse, R36, R20 ;  /* 0x000000248014723c */ /* 0x040fec0000001814 */
[----:B------:R-:W2:Y:S01]  /*13430*/  MUFU.TANH R8, R8 ;  /* 0x0000000800087308 */ /* 0x000ea20000002400 */
[----:B------:R-:W-:Y:S01]  /*13440*/  FMUL.FTZ R13, R16, UR5 ;  /* 0x00000005100d7c20 */ /* 0x000fe20008410000 */
[C---:B------:R-:W-:Y:S01]  /*13450*/  HMMA.16816.F32 R24, R128.reuse, R38, R24 ;  /* 0x000000268018723c */ /* 0x040fe20000001818 */
[----:B------:R-:W-:Y:S07]  /*13460*/  LDSM.16.M88.4 R84, [R148+0x2000] ;  /* 0x002000009454783b */ /* 0x000fee0000000200 */
[----:B------:R-:W2:Y:S01]  /*13470*/  MUFU.TANH R9, R9 ;  /* 0x0000000900097308 */ /* 0x000ea20000002400 */
[C---:B-1----:R-:W-:Y:S01]  /*13480*/  HMMA.16816.F32 R60, R128.reuse, R76, R60 ;  /* 0x0000004c803c723c */ /* 0x042fe2000000183c */
[----:B------:R-:W-:Y:S02]  /*13490*/  LDSM.16.M88.4 R88, [R149+0x3800] ;  /* 0x003800009558783b */ /* 0x000fe40000000200 */
[----:B------:R-:W-:Y:S03]  /*134a0*/  FMUL.FTZ R15, R17, UR5 ;  /* 0x00000005110f7c20 */ /* 0x000fe60008410000 */
[----:B------:R-:W-:Y:S03]  /*134b0*/  HMMA.16816.F32 R64, R128, R78, R64 ;  /* 0x0000004e8040723c */ /* 0x000fe60000001840 */
[----:B------:R-:W1:Y:S01]  /*134c0*/  MUFU.TANH R11, R11 ;  /* 0x0000000b000b7308 */ /* 0x000e620000002400 */
[----:B------:R-:W3:Y:S02]  /*134d0*/  LDSM.16.M88.4 R112, [R148+0x2c00] ;  /* 0x002c00009470783b */ /* 0x000ee40000000200 */
[C---:B-----5:R-:W-:Y:S07]  /*134e0*/  HMMA.16816.F32 R76, R124.reuse, R80, RZ ;  /* 0x000000507c4c723c */ /* 0x060fee00000018ff */
[----:B------:R-:W1:Y:S01]  /*134f0*/  MUFU.TANH R12, R12 ;  /* 0x0000000c000c7308 */ /* 0x000e620000002400 */
[----:B------:R-:W-:Y:S01]  /*13500*/  FMUL.FTZ R16, R19, UR5 ;  /* 0x0000000513107c20 */ /* 0x000fe20008410000 */
[C---:B------:R-:W-:Y:S01]  /*13510*/  HMMA.16816.F32 R80, R124.reuse, R82, RZ ;  /* 0x000000527c50723c */ /* 0x040fe200000018ff */
[----:B------:R-:W-:Y:S01]  /*13520*/  LDSM.16.M88.4 R100, [R148+0x2800] ;  /* 0x002800009464783b */ /* 0x000fe20000000200 */
[----:B------:R-:W-:Y:S06]  /*13530*/  FMUL.FTZ R17, R20, UR5 ;  /* 0x0000000514117c20 */ /* 0x000fec0008410000 */
[----:B------:R-:W1:Y:S01]  /*13540*/  MUFU.TANH R13, R13 ;  /* 0x0000000d000d7308 */ /* 0x000e620000002400 */
[C---:B------:R-:W-:Y:S02]  /*13550*/  HMMA.16816.F32 R36, R124.reuse, R40, RZ ;  /* 0x000000287c24723c */ /* 0x040fe400000018ff */
[----:B------:R-:W-:Y:S01]  /*13560*/  FMUL.FTZ R19, R21, UR5 ;  /* 0x0000000515137c20 */ /* 0x000fe20008410000 */
[----:B------:R-:W-:Y:S01]  /*13570*/  FMUL.FTZ R20, R23, UR5 ;  /* 0x0000000517147c20 */ /* 0x000fe20008410000 */
[----:B------:R-:W-:Y:S01]  /*13580*/  LDSM.16.M88.4 R104, [R149+0x4000] ;  /* 0x004000009568783b */ /* 0x000fe20000000200 */
[----:B------:R-:W-:Y:S01]  /*13590*/  FMUL.FTZ R21, R24, UR5 ;  /* 0x0000000518157c20 */ /* 0x000fe20008410000 */
[----:B------:R-:W-:Y:S03]  /*135a0*/  HMMA.16816.F32 R40, R124, R42, RZ ;  /* 0x0000002a7c28723c */ /* 0x000fe600000018ff */
[----:B------:R-:W1:Y:S02]  /*135b0*/  MUFU.TANH R15, R15 ;  /* 0x0000000f000f7308 */ /* 0x000e640000002400 */
[----:B------:R-:W-:Y:S01]  /*135c0*/  FMUL.FTZ R23, R25, UR5 ;  /* 0x0000000519177c20 */ /* 0x000fe20008410000 */
[----:B------:R-:W-:Y:S01]  /*135d0*/  LDSM.16.M88.4 R108, [R148+0x3000] ;  /* 0x00300000946c783b */ /* 0x000fe20000000200 */
[C---:B----4-:R-:W-:Y:S06]  /*135e0*/  HMMA.16816.F32 R76, R128.reuse, R92, R76 ;  /* 0x0000005c804c723c */ /* 0x050fec000000184c */
[----:B------:R-:W4:Y:S01]  /*135f0*/  MUFU.TANH R16, R16 ;  /* 0x0000001000107308 */ /* 0x000f220000002400 */
[----:B------:R-:W-:Y:S01]  /*13600*/  FMUL.FTZ R24, R27, UR5 ;  /* 0x000000051b187c20 */ /* 0x000fe20008410000 */
[----:B------:R-:W-:Y:S01]  /*13610*/  HMMA.16816.F32 R80, R128, R94, R80 ;  /* 0x0000005e8050723c */ /* 0x000fe20000001850 */
[----:B------:R-:W-:Y:S07]  /*13620*/  LDSM.16.M88.4 R116, [R148+0x3400] ;  /* 0x003400009474783b */ /* 0x000fee0000000200 */
[----:B------:R-:W1:Y:S01]  /*13630*/  MUFU.TANH R17, R17 ;  /* 0x0000001100117308 */ /* 0x000e620000002400 */
[C---:B--2---:R-:W-:Y:S01]  /*13640*/  HMMA.16816.F32 R92, R124.reuse, R96, RZ ;  /* 0x000000607c5c723c */ /* 0x044fe200000018ff */
[----:B------:R-:W-:Y:S02]  /*13650*/  LDSM.16.M88.4 R132, [R149+0x4800] ;  /* 0x004800009584783b */ /* 0x000fe40000000200 */
[----:B------:R-:W-:Y:S03]  /*13660*/  FMUL.FTZ R25, R28, UR5 ;  /* 0x000000051c197c20 */ /* 0x000fe60008410000 */
[----:B------:R-:W-:Y:S03]  /*13670*/  HMMA.16816.F32 R96, R124, R98, RZ ;  /* 0x000000627c60723c */ /* 0x000fe600000018ff */
[----:B------:R-:W2:Y:S02]  /*13680*/  MUFU.TANH R19, R19 ;  /* 0x0000001300137308 */ /* 0x000ea40000002400 */
[----:B------:R-:W-:Y:S01]  /*13690*/  FMUL.FTZ R27, R29, UR5 ;  /* 0x000000051d1b7c20 */ /* 0x000fe20008410000 */
[----:B------:R-:W5:Y:S01]  /*136a0*/  LDSM.16.M88.4 R140, [R149+0x4c00] ;  /* 0x004c0000958c783b */ /* 0x000f620000000200 */
[C---:B------:R-:W-:Y:S06]  /*136b0*/  HMMA.16816.F32 R36, R128.reuse, R52, R36 ;  /* 0x000000348024723c */ /* 0x040fec0000001824 */
[----:B------:R-:W1:Y:S01]  /*136c0*/  MUFU.TANH R20, R20 ;  /* 0x0000001400147308 */ /* 0x000e620000002400 */
[----:B------:R-:W-:Y:S01]  /*136d0*/  FMUL.FTZ R28, R31, UR5 ;  /* 0x000000051f1c7c20 */ /* 0x000fe20008410000 */
[C---:B------:R-:W-:Y:S01]  /*136e0*/  HMMA.16816.F32 R40, R128.reuse, R54, R40 ;  /* 0x000000368028723c */ /* 0x040fe20000001828 */
[----:B------:R-:W-:Y:S07]  /*136f0*/  LDSM.16.M88.4 R144, [R148+0x3800] ;  /* 0x003800009490783b */ /* 0x000fee0000000200 */
[----:B------:R-:W1:Y:S01]  /*13700*/  MUFU.TANH R21, R21 ;  /* 0x0000001500157308 */ /* 0x000e620000002400 */
[C---:B---3--:R-:W-:Y:S01]  /*13710*/  HMMA.16816.F32 R92, R128.reuse, R112, R92 ;  /* 0x00000070805c723c */ /* 0x048fe2000000185c */
[----:B------:R-:W3:Y:S02]  /*13720*/  LDSM.16.M88.4 R120, [R148+0x3c00] ;  /* 0x003c00009478783b */ /* 0x000ee40000000200 */
[----:B------:R-:W-:Y:S03]  /*13730*/  FMUL.FTZ R29, R32, UR5 ;  /* 0x00000005201d7c20 */ /* 0x000fe60008410000 */
[----:B------:R-:W-:Y:S03]  /*13740*/  HMMA.16816.F32 R96, R128, R114, R96 ;  /* 0x000000728060723c */ /* 0x000fe60000001860 */
[----:B------:R-:W1:Y:S01]  /*13750*/  MUFU.TANH R23, R23 ;  /* 0x0000001700177308 */ /* 0x000e620000002400 */
[----:B------:R-:W4:Y:S02]  /*13760*/  LDSM.16.M88.4 R112, [R149+0x4400] ;  /* 0x004400009570783b */ /* 0x000f240000000200 */
[----:B------:R-:W-:Y:S07]  /*13770*/  DEPBAR.LE SB0, 0x0 ;  /* 0x000080000000791a */ /* 0x000fee0000000000 */
[----:B------:R-:W1:Y:S01]  /*13780*/  MUFU.TANH R24, R24 ;  /* 0x0000001800187308 */ /* 0x000e620000002400 */
[C---:B------:R-:W-:Y:S03]  /*13790*/  HMMA.16816.F32 R52, R124.reuse, R56, RZ ;  /* 0x000000387c34723c */ /* 0x040fe600000018ff */
[----:B------:R-:W-:Y:S01]  /*137a0*/  FMUL.FTZ R31, R33, UR5 ;  /* 0x00000005211f7c20 */ /* 0x000fe20008410000 */
[----:B------:R-:W-:Y:S01]  /*137b0*/  FMUL.FTZ R32, R35, UR5 ;  /* 0x0000000523207c20 */ /* 0x000fe20008410000 */
[----:B------:R-:W-:Y:S04]  /*137c0*/  FMUL.FTZ R2, R6, UR5 ;  /* 0x0000000506027c20 */ /* 0x000fe80008410000 */
[----:B------:R-:W1:Y:S01]  /*137d0*/  MUFU.TANH R25, R25 ;  /* 0x0000001900197308 */ /* 0x000e620000002400 */
[----:B------:R-:W-:Y:S01]  /*137e0*/  BAR.SYNC.DEFER_BLOCKING 0x0 ;  /* 0x0000000000007b1d */ /* 0x000fe20000010000 */
[C---:B------:R-:W-:Y:S01]  /*137f0*/  HMMA.16816.F32 R56, R124.reuse, R58, RZ ;  /* 0x0000003a7c38723c */ /* 0x040fe200000018ff */
[----:B------:R-:W-:Y:S01]  /*13800*/  FMUL.FTZ R33, R36, UR5 ;  /* 0x0000000524217c20 */ /* 0x000fe20008410000 */
[----:B------:R-:W-:Y:S01]  /*13810*/  FMUL.FTZ R35, R37, UR5 ;  /* 0x0000000525237c20 */ /* 0x000fe20008410000 */
[----:B------:R-:W-:Y:S01]  /*13820*/  FMUL.FTZ R36, R39, UR5 ;  /* 0x0000000527247c20 */ /* 0x000fe20008410000 */
[----:B------:R-:W-:Y:S04]  /*13830*/  FMUL.FTZ R37, R40, UR5 ;  /* 0x0000000528257c20 */ /* 0x000fe80008410000 */
[----:B------:R-:W1:Y:S01]  /*13840*/  MUFU.TANH R2, R2 ;  /* 0x0000000200027308 */ /* 0x000e620000002400 */
[----:B-----5:R-:W-:Y:S02]  /*13850*/  HMMA.16816.F32 R136, R124, R140, RZ ;  /* 0x0000008c7c88723c */ /* 0x020fe400000018ff */
[----:B------:R-:W-:Y:S01]  /*13860*/  FMUL.FTZ R39, R41, UR5 ;  /* 0x0000000529277c20 */ /* 0x000fe20008410000 */
[----:B------:R-:W-:Y:S01]  /*13870*/  FMUL.FTZ R40, R43, UR5 ;  /* 0x000000052b287c20 */ /* 0x000fe20008410000 */
[----:B------:R-:W-:Y:S01]  /*13880*/  FMUL.FTZ R41, R44, UR5 ;  /* 0x000000052c297c20 */ /* 0x000fe20008410000 */
[----:B------:R-:W-:Y:S04]  /*13890*/  FMUL.FTZ R6, R10, UR5 ;  /* 0x000000050a067c20 */ /* 0x000fe80008410000 */
[----:B------:R-:W1:Y:S01]  /*138a0*/  MUFU.TANH R27, R27 ;  /* 0x0000001b001b7308 */ /* 0x000e620000002400 */
[C---:B------:R-:W-:Y:S05]  /*138b0*/  HMMA.16816.F32 R52, R128.reuse, R68, R52 ;  /* 0x000000448034723c */ /* 0x040fea0000001834 */
[----:B------:R-:W-:Y:S01]  /*138c0*/  FMUL.FTZ R43, R45, UR5 ;  /* 0x000000052d2b7c20 */ /* 0x000fe20008410000 */
[----:B------:R-:W-:Y:S03]  /*138d0*/  FMUL.FTZ R44, R47, UR5 ;  /* 0x000000052f2c7c20 */ /* 0x000fe60008410000 */
[----:B------:R-:W1:Y:S02]  /*138e0*/  MUFU.TANH R6, R6 ;  /* 0x0000000600067308 */ /* 0x000e640000002400 */
[----:B------:R-:W-:Y:S01]  /*138f0*/  FMUL.FTZ R10, R14, UR5 ;  /* 0x000000050e0a7c20 */ /* 0x000fe20008410000 */
[----:B------:R-:W-:Y:S03]  /*13900*/  HMMA.16816.F32 R56, R128, R70, R56 ;  /* 0x000000468038723c */ /* 0x000fe60000001838 */
[----:B------:R-:W-:Y:S01]  /*13910*/  FMUL.FTZ R45, R48, UR5 ;  /* 0x00000005302d7c20 */ /* 0x000fe20008410000 */
[----:B------:R-:W-:Y:S01]  /*13920*/  FMUL.FTZ R47, R49, UR5 ;  /* 0x00000005312f7c20 */ /* 0x000fe20008410000 */
[----:B------:R-:W-:Y:S02]  /*13930*/  FMUL.FTZ R14, R18, UR5 ;  /* 0x00000005120e7c20 */ /* 0x000fe40008410000 */
[----:B------:R-:W1:Y:S01]  /*13940*/  MUFU.TANH R10, R10 ;  /* 0x0000000a000a7308 */ /* 0x000e620000002400 */
[C---:B------:R-:W-:Y:S03]  /*13950*/  HMMA.16816.F32 R68, R124.reuse, R72, RZ ;  /* 0x000000487c44723c */ /* 0x040fe600000018ff */
[----:B------:R-:W-:Y:S01]  /*13960*/  FMUL.FTZ R48, R51, UR5 ;  /* 0x0000000533307c20 */ /* 0x000fe20008410000 */
[----:B------:R-:W-:Y:S02]  /*13970*/  FMUL.FTZ R18, R22, UR5 ;  /* 0x0000000516127c20 */ /* 0x000fe40008410000 */
[----:B------:R-:W-:Y:S03]  /*13980*/  HMMA.16816.F32 R72, R124, R74, RZ ;  /* 0x0000004a7c48723c */ /* 0x000fe600000018ff */
[----:B------:R-:W1:Y:S02]  /*13990*/  MUFU.TANH R14, R14 ;  /* 0x0000000e000e7308 */ /* 0x000e640000002400 */
[----:B------:R-:W-:Y:S01]  /*139a0*/  FMUL.FTZ R49, R52, UR5 ;  /* 0x0000000534317c20 */ /* 0x000fe20008410000 */
[----:B------:R-:W-:Y:S01]  /*139b0*/  FMUL.FTZ R51, R53, UR5 ;  /* 0x0000000535337c20 */ /* 0x000fe20008410000 */
[C---:B---3--:R-:W-:Y:S06]  /*139c0*/  HMMA.16816.F32 R136, R128.reuse, R120, R136 ;  /* 0x000000788088723c */ /* 0x048fec0000001888 */
[----:B------:R-:W3:Y:S01]  /*139d0*/  MUFU.TANH R18, R18 ;  /* 0x0000001200127308 */ /* 0x000ee20000002400 */
[----:B------:R-:W-:Y:S01]  /*139e0*/  FMUL.FTZ R52, R55, UR5 ;  /* 0x0000000537347c20 */ /* 0x000fe20008410000 */
[----:B------:R-:W-:Y:S03]  /*139f0*/  FMUL.FTZ R22, R26, UR5 ;  /* 0x000000051a167c20 */ /* 0x000fe60008410000 */
[----:B------:R-:W-:Y:S01]  /*13a00*/  FMUL.FTZ R53, R56, UR5 ;  /* 0x0000000538357c20 */ /* 0x000fe20008410000 */
[----:B------:R-:W-:Y:S04]  /*13a10*/  FMUL.FTZ R55, R57, UR5 ;  /* 0x0000000539377c20 */ /* 0x000fe80008410000 */
[----:B------:R-:W1:Y:S01]  /*13a20*/  MUFU.TANH R28, R28 ;  /* 0x0000001c001c7308 */ /* 0x000e620000002400 */
[C---:B------:R-:W-:Y:S03]  /*13a30*/  HMMA.16816.F32 R68, R128.reuse, R84, R68 ;  /* 0x000000548044723c */ /* 0x040fe60000001844 */
[----:B------:R-:W-:Y:S01]  /*13a40*/  FMUL.FTZ R26, R30, UR5 ;  /* 0x000000051e1a7c20 */ /* 0x000fe20008410000 */
[----:B------:R-:W-:Y:S01]  /*13a50*/  FMUL.FTZ R56, R59, UR5 ;  /* 0x000000053b387c20 */ /* 0x000fe20008410000 */
[----:B------:R-:W-:Y:S01]  /*13a60*/  FMUL.FTZ R57, R60, UR5 ;  /* 0x000000053c397c20 */ /* 0x000fe20008410000 */
[----:B------:R-:W-:Y:S03]  /*13a70*/  HMMA.16816.F32 R72, R128, R86, R72 ;  /* 0x000000568048723c */ /* 0x000fe60000001848 */
[----:B------:R-:W1:Y:S02]  /*13a80*/  MUFU.TANH R22, R22 ;  /* 0x0000001600167308 */ /* 0x000e640000002400 */
[----:B------:R-:W-:Y:S01]  /*13a90*/  FMUL.FTZ R30, R34, UR5 ;  /* 0x00000005221e7c20 */ /* 0x000fe20008410000 */
[C---:B------:R-:W-:Y:S07]  /*13aa0*/  HMMA.16816.F32 R84, R124.reuse, R88, RZ ;  /* 0x000000587c54723c */ /* 0x040fee00000018ff */
[----:B------:R-:W1:Y:S01]  /*13ab0*/  MUFU.TANH R26, R26 ;  /* 0x0000001a001a7308 */ /* 0x000e620000002400 */
[----:B------:R-:W-:Y:S01]  /*13ac0*/  FMUL.FTZ R59, R61, UR5 ;  /* 0x000000053d3b7c20 */ /* 0x000fe20008410000 */
[----:B------:R-:W-:Y:S02]  /*13ad0*/  HMMA.16816.F32 R88, R124, R90, RZ ;  /* 0x0000005a7c58723c */ /* 0x000fe400000018ff */
[----:B------:R-:W-:Y:S01]  /*13ae0*/  FMUL.FTZ R60, R63, UR5 ;  /* 0x000000053f3c7c20 */ /* 0x000fe20008410000 */
[----:B------:R-:W-:Y:S05]  /*13af0*/  FMUL.FTZ R34, R38, UR5 ;  /* 0x0000000526227c20 */ /* 0x000fea0008410000 */
[----:B------:R-:W1:Y:S03]  /*13b00*/  MUFU.TANH R29, R29 ;  /* 0x0000001d001d7308 */ /* 0x000e660000002400 */
[----:B------:R-:W-:Y:S01]  /*13b10*/  FMUL.FTZ R61, R64, UR5 ;  /* 0x00000005403d7c20 */ /* 0x000fe20008410000 */
[----:B------:R-:W-:Y:S01]  /*13b20*/  FMUL.FTZ R63, R65, UR5 ;  /* 0x00000005413f7c20 */ /* 0x000fe20008410000 */
[----:B------:R-:W-:Y:S01]  /*13b30*/  FMUL.FTZ R38, R42, UR5 ;  /* 0x000000052a267c20 */ /* 0x000fe20008410000 */
[----:B------:R-:W-:Y:S01]  /*13b40*/  FMUL.FTZ R64, R67, UR5 ;  /* 0x0000000543407c20 */ /* 0x000fe20008410000 */
[----:B------:R-:W-:Y:S03]  /*13b50*/  FMUL.FTZ R65, R68, UR5 ;  /* 0x0000000544417c20 */ /* 0x000fe60008410000 */
[----:B------:R-:W1:Y:S01]  /*13b60*/  MUFU.TANH R31, R31 ;  /* 0x0000001f001f7308 */ /* 0x000e620000002400 */
[----:B------:R-:W-:Y:S01]  /*13b70*/  FMUL.FTZ R42, R46, UR5 ;  /* 0x000000052e2a7c20 */ /* 0x000fe20008410000 */
[----:B------:R-:W-:Y:S01]  /*13b80*/  FMUL.FTZ R67, R69, UR5 ;  /* 0x0000000545437c20 */ /* 0x000fe20008410000 */
[----:B------:R-:W-:Y:S01]  /*13b90*/  FMUL.FTZ R68, R71, UR5 ;  /* 0x0000000547447c20 */ /* 0x000fe20008410000 */
[----:B------:R-:W-:Y:S01]  /*13ba0*/  FMUL.FTZ R46, R50, UR5 ;  /* 0x00000005322e7c20 */ /* 0x000fe20008410000 */
[C---:B------:R-:W-:Y:S05]  /*13bb0*/  HMMA.16816.F32 R84, R128.reuse, R100, R84 ;  /* 0x000000648054723c */ /* 0x040fea0000001854 */
[----:B------:R-:W1:Y:S01]  /*13bc0*/  MUFU.TANH R30, R30 ;  /* 0x0000001e001e7308 */ /* 0x000e620000002400 */
[----:B------:R-:W-:Y:S01]  /*13bd0*/  FMUL.FTZ R69, R72, UR5 ;  /* 0x0000000548457c20 */ /* 0x000fe20008410000 */
[----:B------:R-:W-:Y:S08]  /*13be0*/  HMMA.16816.F32 R88, R128, R102, R88 ;  /* 0x000000668058723c */ /* 0x000ff00000001858 */
[----:B------:R-:W1:Y:S01]  /*13bf0*/  MUFU.TANH R32, R32 ;  /* 0x0000002000207308 */ /* 0x000e620000002400 */
[C---:B------:R-:W-:Y:S03]  /*13c00*/  HMMA.16816.F32 R100, R124.reuse, R104, RZ ;  /* 0x000000687c64723c */ /* 0x040fe600000018ff */
[----:B------:R-:W-:Y:S03]  /*13c10*/  FMUL.FTZ R71, R73, UR5 ;  /* 0x0000000549477c20 */ /* 0x000fe60008410000 */
[----:B------:R-:W-:Y:S03]  /*13c20*/  HMMA.16816.F32 R104, R124, R106, RZ ;  /* 0x0000006a7c68723c */ /* 0x000fe600000018ff */
[----:B------:R-:W1:Y:S02]  /*13c30*/  MUFU.TANH R33, R33 ;  /* 0x0000002100217308 */ /* 0x000e640000002400 */
[----:B------:R-:W-:Y:S01]  /*13c40*/  FMUL.FTZ R50, R54, UR5 ;  /* 0x0000000536327c20 */ /* 0x000fe20008410000 */
[----:B------:R-:W-:Y:S01]  /*13c50*/  FMUL.FTZ R72, R75, UR5 ;  /* 0x000000054b487c20 */ /* 0x000fe20008410000 */
[----:B------:R-:W-:Y:S01]  /*13c60*/  FMUL.FTZ R73, R76, UR5 ;  /* 0x000000054c497c20 */ /* 0x000fe20008410000 */
[----:B------:R-:W-:Y:S03]  /*13c70*/  FMUL.FTZ R54, R58, UR5 ;  /* 0x000000053a367c20 */ /* 0x000fe60008410000 */
[----:B------:R-:W-:Y:S02]  /*13c80*/  FMUL.FTZ R75, R77, UR5 ;  /* 0x000000054d4b7c20 */ /* 0x000fe40008410000 */
        /* <DEDUP_REMOVED lines=8> */
[C---:B------:R-:W-:Y:S05]  /*13d10*/  HMMA.16816.F32 R100, R128.reuse, R108, R100 ;  /* 0x0000006c8064723c */ /* 0x040fea0000001864 */
[----:B------:R-:W-:Y:S01]  /*13d20*/  FMUL.FTZ R81, R84, UR5 ;  /* 0x0000000554517c20 */ /* 0x000fe20008410000 */
[----:B------:R-:W-:Y:S03]  /*13d30*/  HMMA.16816.F32 R104, R128, R110, R104 ;  /* 0x0000006e8068723c */ /* 0x000fe60000001868 */
[----:B------:R-:W1:Y:S02]  /*13d40*/  MUFU.TANH R36, R36 ;  /* 0x0000002400247308 */ /* 0x000e640000002400 */
[----:B------:R-:W-:Y:S01]  /*13d50*/  FMUL.FTZ R66, R70, UR5 ;  /* 0x0000000546427c20 */ /* 0x000fe20008410000 */
[C---:B----4-:R-:W-:Y:S07]  /*13d60*/  HMMA.16816.F32 R108, R124.reuse, R112, RZ ;  /* 0x000000707c6c723c */ /* 0x050fee00000018ff */
[----:B------:R-:W4:Y:S01]  /*13d70*/  MUFU.TANH R37, R37 ;  /* 0x0000002500257308 */ /* 0x000f220000002400 */
        /* <DEDUP_REMOVED lines=22> */
[C---:B------:R-:W-:Y:S03]  /*13ee0*/  HMMA.16816.F32 R132, R124.reuse, R134, RZ ;  /* 0x000000867c84723c */ /* 0x040fe600000018ff */
[----:B------:R-:W1:Y:S02]  /*13ef0*/  MUFU.TANH R43, R43 ;  /* 0x0000002b002b7308 */ /* 0x000e640000002400 */
[----:B------:R-:W-:Y:S01]  /*13f00*/  FMUL.FTZ R86, R90, UR5 ;  /* 0x000000055a567c20 */ /* 0x000fe20008410000 */
[----:B------:R-:W-:Y:S01]  /*13f10*/  FMUL.FTZ R96, R99, UR5 ;  /* 0x0000000563607c20 */ /* 0x000fe20008410000 */
[----:B------:R-:W-:Y:S01]  /*13f20*/  HMMA.16816.F32 R124, R124, R142, RZ ;  /* 0x0000008e7c7c723c */ /* 0x000fe200000018ff */
[----:B------:R-:W-:Y:S03]  /*13f30*/  FMUL.FTZ R97, R100, UR5 ;  /* 0x0000000564617c20 */ /* 0x000fe60008410000 */
[----:B------:R-:W-:Y:S02]  /*13f40*/  FMUL.FTZ R90, R94, UR5 ;  /* 0x000000055e5a7c20 */ /* 0x000fe40008410000 */
[----:B------:R-:W1:Y:S01]  /*13f50*/  MUFU.TANH R42, R42 ;  /* 0x0000002a002a7308 */ /* 0x000e620000002400 */
[----:B------:R-:W-:Y:S01]  /*13f60*/  FMUL.FTZ R99, R101, UR5 ;  /* 0x0000000565637c20 */ /* 0x000fe20008410000 */
[----:B------:R-:W-:Y:S03]  /*13f70*/  FMUL.FTZ R100, R103, UR5 ;  /* 0x0000000567647c20 */ /* 0x000fe60008410000 */
[----:B------:R-:W-:Y:S01]  /*13f80*/  FMUL.FTZ R94, R98, UR5 ;  /* 0x00000005625e7c20 */ /* 0x000fe20008410000 */
[----:B------:R-:W-:Y:S04]  /*13f90*/  FMUL.FTZ R101, R104, UR5 ;  /* 0x0000000568657c20 */ /* 0x000fe80008410000 */
[----:B------:R-:W1:Y:S01]  /*13fa0*/  MUFU.TANH R44, R44 ;  /* 0x0000002c002c7308 */ /* 0x000e620000002400 */
[C---:B------:R-:W-:Y:S05]  /*13fb0*/  HMMA.16816.F32 R116, R128.reuse, R144, R116 ;  /* 0x000000908074723c */ /* 0x040fea0000001874 */
[----:B------:R-:W-:Y:S01]  /*13fc0*/  FMUL.FTZ R103, R105, UR5 ;  /* 0x0000000569677c20 */ /* 0x000fe20008410000 */
[C---:B------:R-:W-:Y:S03]  /*13fd0*/  HMMA.16816.F32 R132, R128.reuse, R146, R132 ;  /* 0x000000928084723c */ /* 0x040fe60000001884 */
[----:B------:R-:W1:Y:S02]  /*13fe0*/  MUFU.TANH R45, R45 ;  /* 0x0000002d002d7308 */ /* 0x000e640000002400 */
[----:B------:R-:W-:Y:S01]  /*13ff0*/  FMUL.FTZ R98, R102, UR5 ;  /* 0x0000000566627c20 */ /* 0x000fe20008410000 */
[----:B------:R-:W-:Y:S07]  /*14000*/  HMMA.16816.F32 R128, R128, R122, R124 ;  /* 0x0000007a8080723c */ /* 0x000fee000000187c */
[----:B------:R-:W1:Y:S01]  /*14010*/  MUFU.TANH R47, R47 ;  /* 0x0000002f002f7308 */ /* 0x000e620000002400 */
[----:B------:R-:W-:Y:S03]  /*14020*/  FMUL.FTZ R104, R107, UR5 ;  /* 0x000000056b687c20 */ /* 0x000fe60008410000 */
[----:B------:R-:W-:Y:S01]  /*14030*/  FMUL.FTZ R105, R108, UR5 ;  /* 0x000000056c697c20 */ /* 0x000fe20008410000 */
[----:B------:R-:W-:Y:S01]  /*14040*/  FMUL.FTZ R102, R106, UR5 ;  /* 0x000000056a667c20 */ /* 0x000fe20008410000 */
[----:B------:R-:W-:Y:S04]  /*14050*/  FMUL.FTZ R107, R109, UR5 ;  /* 0x000000056d6b7c20 */ /* 0x000fe80008410000 */
[----:B------:R-:W1:Y:S01]  /*14060*/  MUFU.TANH R46, R46 ;  /* 0x0000002e002e7308 */ /* 0x000e620000002400 */
[----:B------:R-:W-:Y:S01]  /*14070*/  FMUL.FTZ R108, R111, UR5 ;  /* 0x000000056f6c7c20 */ /* 0x000fe20008410000 */
[----:B------:R-:W-:Y:S01]  /*14080*/  FMUL.FTZ R106, R110, UR5 ;  /* 0x000000056e6a7c20 */ /* 0x000fe20008410000 */
        /* <DEDUP_REMOVED lines=22> */
[----:B------:R-:W-:Y:S09]  /*141f0*/  FMUL.FTZ R128, R131, UR5 ;  /* 0x0000000583807c20 */ /* 0x000ff20008410000 */
        /* <DEDUP_REMOVED lines=77> */
[----:B------:R-:W1:Y:S01]  /*146d0*/  MUFU.TANH R128, R128 ;  /* 0x0000008000807308 */ /* 0x000e620000002400 */
[----:B--234-:R-:W-:Y:S05]  /*146e0*/  @!P0 BRA `(.L_x_1780) ;  /* 0x0000000800808947 */ /* 0x01cfea0003800000 */
[----:B------:R-:W2:Y:S08]  /*146f0*/  LDC R136, c[0x0][0x248] ;  /* 0x00009200ff887b82 */ /* 0x000eb00000000800 */
[----:B------:R-:W3:Y:S01]  /*14700*/  @!P2 LDC R134, c[0x0][0x24c] ;  /* 0x00009300ff86ab82 */ /* 0x000ee20000000800 */
[----:B--2---:R-:W-:Y:S04]  /*14710*/  LEA R138, -R136, RZ, 0x8 ;  /* 0x000000ff888a7211 */ /* 0x004fe800078e41ff */
[----:B------:R-:W-:Y:S01]  /*14720*/  SHF.R.S32.HI R139, RZ, 0x1f, R138 ;  /* 0x0000001fff8b7819 */ /* 0x000fe2000001148a */
[----:B------:R-:W-:Y:S06]  /*14730*/  @!P1 BRA `(.L_x_1781) ;  /* 0x0000000400049947 */ /* 0x000fec0003800000 */
[----:B------:R-:W2:Y:S01]  /*14740*/  LDC R131, c[0x0][0x380] ;  /* 0x0000e000ff837b82 */ /* 0x000ea20000000800 */
[----:B------:R-:W-:Y:S04]  /*14750*/  USHF.L.U32 UR8, UR7, 0x8, URZ ;  /* 0x0000000807087899 */ /* 0x000fe8000800063f */
[----:B------:R-:W-:Y:S02]  /*14760*/  UIADD3 UR12, UR8, -0x200, URZ ;  /* 0xfffffe00080c7890 */ /* 0x000fe4000fffe03f */
[----:B------:R-:W-:Y:S04]  /*14770*/  UIADD3 UR8, UR8, -0x100, URZ ;  /* 0xffffff0008087890 */ /* 0x000fe8000fffe03f */
[----:B------:R-:W-:Y:S02]  /*14780*/  MOV R140, UR12 ;  /* 0x0000000c008c7c02 */ /* 0x000fe40008000f00 */
[----:B------:R-:W-:Y:S02]  /*14790*/  IMAD.U32 R142, RZ, RZ, UR8 ;  /* 0x00000008ff8e7e24 */ /* 0x000fe4000f8e00ff */
[----:B------:R-:W-:Y:S03]  /*147a0*/  IABS R140, R140 ;  /* 0x0000008c008c7213 */ /* 0x000fe60000000000 */
[----:B------:R-:W-:Y:S02]  /*147b0*/  IABS R142, R142 ;  /* 0x0000008e008e7213 */ /* 0x000fe40000000000 */
[-C--:B--2---:R-:W-:Y:S02]  /*147c0*/  IABS R138, R131.reuse ;  /* 0x00000083008a7213 */ /* 0x084fe40000000000 */
[----:B------:R-:W-:Y:S02]  /*147d0*/  LOP3.LUT R130, RZ, R131, RZ, 0x33, !PT ;  /* 0x00000083ff827212 */ /* 0x000fe400078e33ff */
[----:B------:R-:W2:Y:S10]  /*147e0*/  I2F.RP R141, R138 ;  /* 0x0000008a008d7306 */ /* 0x000eb40000209400 */
        /* <DEDUP_REMOVED lines=11> */
[C---:B------:R-:W-:Y:S01]  /*148a0*/  IMAD R140, R138.reuse, R139, R140 ;  /* 0x0000008b8a8c7224 */ /* 0x040fe200078e028c */
        /* <DEDUP_REMOVED lines=10> */
[----:B------:R-:W-:Y:S01]  /*14950*/  ISETP.GE.U32.AND P6, PT, R142, R138, PT ;  /* 0x0000008a8e00720c */ /* 0x000fe20003fc6070 */
[----:B------:R-:W2:Y:S01]  /*14960*/  LDC R140, c[0x0][0x24c] ;  /* 0x00009300ff8c7b82 */ /* 0x000ea20000000800 */
[C---:B------:R-:W-:Y:S02]  /*14970*/  LOP3.LUT R138, R131.reuse, UR12, RZ, 0x3c, !PT ;  /* 0x0000000c838a7c12 */ /* 0x040fe4000f8e3cff */
[----:B------:R-:W-:Y:S02]  /*14980*/  ISETP.NE.AND P0, PT, R131, RZ, PT ;  /* 0x000000ff8300720c */ /* 0x000fe40003f05270 */
[----:B------:R-:W-:Y:S03]  /*14990*/  ISETP.GE.AND P3, PT, R138, RZ, PT ;  /* 0x000000ff8a00720c */ /* 0x000fe60003f66270 */
[----:B------:R-:W4:Y:S02]  /*149a0*/  LDC.64 R138, c[0x0][0x230] ;  /* 0x00008c00ff8a7b82 */ /* 0x000f240000000a00 */
[----:B------:R-:W-:Y:S02]  /*149b0*/  @P5 IADD3 R135, R135, 0x1, RZ ;  /* 0x0000000187875810 */ /* 0x000fe40007ffe0ff */
[----:B------:R-:W-:Y:S05]  /*149c0*/  @P6 VIADD R133, R133, 0x1 ;  /* 0x0000000185856836 */ /* 0x000fea0000000000 */
[----:B------:R-:W-:Y:S01]  /*149d0*/  @!P4 IADD3 R133, -R133, RZ, RZ ;  /* 0x000000ff8585c210 */ /* 0x000fe20007ffe1ff */
[----:B------:R-:W-:Y:S03]  /*149e0*/  @!P3 IMAD.MOV R135, RZ, RZ, -R135 ;  /* 0x000000ffff87b224 */ /* 0x000fe600078e0a87 */
        /* <DEDUP_REMOVED lines=8> */
[----:B------:R-:W5:Y:S02]  /*14a70*/  LDG.E R142, desc[UR10][R188.64] ;  /* 0x0000000abc8e7981 */ /* 0x000f64000c1e1900 */
[-C--:B------:R-:W-:Y:S01]  /*14a80*/  IMAD.WIDE.U32 R146, R129, R136.reuse, RZ ;  /* 0x0000008881927225 */ /* 0x080fe200078e00ff */
[----:B------:R-:W-:Y:S01]  /*14a90*/  SHF.R.S32.HI R143, RZ, 0x1f, R129 ;  /* 0x0000001fff8f7819 */ /* 0x000fe20000011481 */
[----:B------:R-:W5:Y:S04]  /*14aa0*/  LDG.E R141, desc[UR10][R144.64] ;  /* 0x0000000a908d7981 */ /* 0x000f68000c1e1900 */
[----:B------:R-:W-:Y:S04]  /*14ab0*/  IMAD R143, R143, R136, RZ ;  /* 0x000000888f8f7224 */ /* 0x000fe800078e02ff */
[----:B--2---:R-:W-:Y:S05]  /*14ac0*/  IMAD R143, R129, R140, R143 ;  /* 0x0000008c818f7224 */ /* 0x004fea00078e028f */
[----:B------:R-:W-:Y:S01]  /*14ad0*/  IADD3 R147, R147, R143, RZ ;  /* 0x0000008f93937210 */ /* 0x000fe20007ffe0ff */
[----:B-----5:R-:W-:Y:S04]  /*14ae0*/  IMAD.IADD R141, R141, 0x1, -R142 ;  /* 0x000000018d8d7824 */ /* 0x020fe800078e0a8e */
[-C--:B----4-:R-:W-:Y:S01]  /*14af0*/  IMAD.WIDE.U32 R146, R141, R138.reuse, R146 ;  /* 0x0000008a8d927225 */ /* 0x090fe200078e0092 */
[----:B------:R-:W-:Y:S05]  /*14b00*/  SHF.R.S32.HI R145, RZ, 0x1f, R141 ;  /* 0x0000001fff917819 */ /* 0x000fea000001148d */
[----:B------:R-:W-:Y:S01]  /*14b10*/  IMAD R140, R145, R138, RZ ;  /* 0x0000008a918c7224 */ /* 0x000fe200078e02ff */
[----:B------:R-:W-:Y:S03]  /*14b20*/  MOV R138, R146 ;  /* 0x00000092008a7202 */ /* 0x000fe60000000f00 */
[----:B------:R-:W-:Y:S04]  /*14b30*/  IMAD R140, R141, R139, R140 ;  /* 0x0000008b8d8c7224 */ /* 0x000fe800078e028c */
[----:B------:R-:W-:Y:S07]  /*14b40*/  IMAD.IADD R139, R147, 0x1, R140 ;  /* 0x00000001938b7824 */ /* 0x000fee00078e028c */
.L_x_1781:
[----:B------:R2:W-:Y:S01]  /*14b50*/  @P2 STS [R157+0x1004], RZ ;  /* 0x001004ff9d002388 */ /* 0x0005e20000000800 */
[CC--:B------:R-:W-:Y:S01]  /*14b60*/  LEA R142, P3, R138.reuse, R182.reuse, 0x1 ;  /* 0x000000b68a8e7211 */ /* 0x0c0fe200078608ff */
[----:B------:R-:W4:Y:S01]  /*14b70*/  @!P2 LDC R132, c[0x0][0x24c] ;  /* 0x00009300ff84ab82 */ /* 0x000f220000000800 */
[C---:B------:R-:W-:Y:S01]  /*14b80*/  @!P2 IADD3 R129, P0, R138.reuse, UR15, RZ ;  /* 0x0000000f8a81ac10 */ /* 0x040fe2000ff1e0ff */
[----:B------:R2:W-:Y:S01]  /*14b90*/  @P2 STS.64 [R157+0x1008], RZ ;  /* 0x001008ff9d002388 */ /* 0x0005e20000000a00 */
[-CC-:B------:R-:W-:Y:S01]  /*14ba0*/  LEA.HI.X R143, R138, R183.reuse, R139.reuse, 0x1, P3 ;  /* 0x000000b78a8f7211 */ /* 0x180fe200018f0c8b */
[C---:B------:R-:W-:Y:S01]  /*14bb0*/  @!P2 IMAD.WIDE.U32 R190, R136.reuse, 0x60, R138 ;  /* 0x0000006088bea825 */ /* 0x040fe200078e008a */
[----:B------:R-:W-:Y:S01]  /*14bc0*/  @!P2 IADD3.X R130, R139, UR14, RZ, P0, !PT ;  /* 0x0000000e8b82ac10 */ /* 0x000fe200087fe4ff */
[----:B------:R2:W-:Y:S01]  /*14bd0*/  @P2 STS [R157+0x1000], RZ ;  /* 0x001000ff9d002388 */ /* 0x0005e20000000800 */
[C---:B------:R-:W-:Y:S01]  /*14be0*/  @!P2 LEA R144, P0, R129.reuse, R182, 0x1 ;  /* 0x000000b68190a211 */ /* 0x040fe200078008ff */
[----:B------:R-:W5:Y:S01]  /*14bf0*/  @!P2 LDC R133, c[0x0][0x24c] ;  /* 0x00009300ff85ab82 */ /* 0x000f620000000800 */
[C---:B------:R-:W-:Y:S01]  /*14c00*/  @!P2 LEA R135, P3, R136.reuse, R138, 0x6 ;  /* 0x0000008a8887a211 */ /* 0x040fe200078630ff */
        /* <DEDUP_REMOVED lines=8> */
[C---:B---3--:R-:W-:Y:S01]  /*14c90*/  @!P2 LEA.HI.X R134, R136.reuse, R139, R134, 0x6, P3 ;  /* 0x0000008b8886a211 */ /* 0x048fe200018f3486 */
[----:B------:R-:W3:Y:S01]  /*14ca0*/  @!P2 LDC R131, c[0x0][0x24c] ;  /* 0x00009300ff83ab82 */ /* 0x000ee20000000800 */
[----:B------:R-:W-:Y:S01]  /*14cb0*/  @!P2 IMAD.MOV.U32 R146, RZ, RZ, R138 ;  /* 0x000000ffff92a224 */ /* 0x000fe200078e008a */
[----:B------:R-:W-:Y:S01]  /*14cc0*/  @!PT LDS RZ, [RZ] ;  /* 0x00000000fffff984 */ /* 0x000fe20000000800 */
[----:B------:R-:W-:Y:S01]  /*14cd0*/  @!PT LDS RZ, [RZ] ;  /* 0x00000000fffff984 */ /* 0x000fe20000000800 */
[----:B------:R-:W-:Y:S01]  /*14ce0*/  @!PT LDS RZ, [RZ] ;  /* 0x00000000fffff984 */ /* 0x000fe20000000800 */
[----:B------:R1:W-:Y:S01]  /*14cf0*/  @!P2 LDGSTS.E.BYPASS.LTC128B.128 [R157+0x1800], desc[UR10][R144.64] ;  /* 0x01800000909dafae */ /* 0x0003e2000b901d4a */
[----:B------:R-:W-:Y:S01]  /*14d00*/  @!P2 LEA.HI.X R141, R135, R183, R134, 0x1, P0 ;  /* 0x000000b7878da211 */ /* 0x000fe200000f0c86 */
[--C-:B------:R-:W-:Y:S01]  /*14d10*/  @!P2 IMAD.MOV.U32 R189, RZ, RZ, R139.reuse ;  /* 0x000000ffffbda224 */ /* 0x100fe200078e008b */
[C---:B------:R-:W-:Y:S01]  /*14d20*/  @!P2 LEA R134, P0, R136.reuse, R138, 0x7 ;  /* 0x0000008a8886a211 */ /* 0x040fe200078038ff */
[----:B------:R2:W-:Y:S01]  /*14d30*/  @P2 STS.128 [R157+0x2000], RZ ;  /* 0x002000ff9d002388 */ /* 0x0005e20000000c00 */
[----:B------:R-:W-:Y:S01]  /*14d40*/  @!P2 IMAD.MOV.U32 R147, RZ, RZ, R139 ;  /* 0x000000ffff93a224 */ /* 0x000fe200078e008b */
[----:B------:R-:W2:Y:S01]  /*14d50*/  @!P2 LDC R130, c[0x0][0x24c] ;  /* 0x00009300ff82ab82 */ /* 0x000ea20000000800 */
[C---:B------:R-:W-:Y:S01]  /*14d60*/  @!P2 IMAD.WIDE.U32 R188, R136.reuse, 0xa0, R188 ;  /* 0x000000a088bca825 */ /* 0x040fe200078e00bc */
[----:B------:R-:W-:Y:S01]  /*14d70*/  @!PT LDS RZ, [RZ] ;  /* 0x00000000fffff984 */ /* 0x000fe20000000800 */
[----:B------:R-:W-:Y:S01]  /*14d80*/  @!PT LDS RZ, [RZ] ;  /* 0x00000000fffff984 */ /* 0x000fe20000000800 */
[----:B------:R-:W-:Y:S01]  /*14d90*/  @!PT LDS RZ, [RZ] ;  /* 0x00000000fffff984 */ /* 0x000fe20000000800 */
[----:B------:R2:W-:Y:S03]  /*14da0*/  @!P2 LDGSTS.E.BYPASS.LTC128B.128 [R157+0x2000], desc[UR10][R140.64] ;  /* 0x020000008c9dafae */ /* 0x0005e6000b901d4a */
[----:B------:R-:W-:Y:S01]  /*14db0*/  @!P2 IMAD.WIDE.U32 R146, R136, 0xc0, R146 ;  /* 0x000000c08892a825 */ /* 0x000fe200078e0092 */
[----:B------:R2:W-:Y:S02]  /*14dc0*/  @P2 STS.128 [R157+0x2800], RZ ;  /* 0x002800ff9d002388 */ /* 0x0005e40000000c00 */
[----:B------:R-:W4:Y:S01]  /*14dd0*/  @!P2 LDC R129, c[0x0][0x24c] ;  /* 0x00009300ff81ab82 */ /* 0x000f220000000800 */
[----:B-1----:R-:W-:Y:S01]  /*14de0*/  @!P2 IMAD.MOV.U32 R144, RZ, RZ, R138 ;  /* 0x000000ffff90a224 */ /* 0x002fe200078e008a */
[-C--:B------:R-:W-:Y:S01]  /*14df0*/  @!P2 LEA R138, P3, R190, R182.reuse, 0x1 ;  /* 0x000000b6be8aa211 */ /* 0x080fe200078608ff */
[----:B------:R-:W-:Y:S02]  /*14e00*/  @!P2 IMAD.MOV.U32 R145, RZ, RZ, R139 ;  /* 0x000000ffff91a224 */ /* 0x000fe400078e008b */
[C---:B------:R-:W-:Y:S04]  /*14e10*/  @!P2 IMAD.WIDE.U32 R144, R136.reuse, 0xe0, R144 ;  /* 0x000000e08890a825 */ /* 0x040fe800078e0090 */
[----:B----4-:R-:W-:Y:S01]  /*14e20*/  @!P2 IMAD R129, R129, 0xe0, RZ ;  /* 0x000000e08181a824 */ /* 0x010fe200078e02ff */
[----:B-----5:R-:W-:Y:S01]  /*14e30*/  @!P2 LEA.HI.X R133, R136, R139, R133, 0x7, P0 ;  /* 0x0000008b8885a211 */ /* 0x020fe200000f3c85 */
[----:B------:R-:W-:Y:S01]  /*14e40*/  @!P2 IMAD R132, R132, 0x60, RZ ;  /* 0x000000608484a824 */ /* 0x000fe200078e02ff */
[-C--:B------:R-:W-:Y:S01]  /*14e50*/  @!P2 LEA R136, P0, R134, R182.reuse, 0x1 ;  /* 0x000000b68688a211 */ /* 0x080fe200078008ff */
[----:B---3--:R-:W-:Y:S02]  /*14e60*/  @!P2 IMAD R131, R131, 0xa0, RZ ;  /* 0x000000a08383a824 */ /* 0x008fe400078e02ff */
[----:B------:R-:W-:Y:S01]  /*14e70*/  @!P2 IMAD.IADD R132, R132, 0x1, R191 ;  /* 0x000000018484a824 */ /* 0x000fe200078e02bf */
[-C--:B------:R-:W-:Y:S01]  /*14e80*/  @!P2 LEA.HI.X R137, R134, R183.reuse, R133, 0x1, P0 ;  /* 0x000000b78689a211 */ /* 0x080fe200000f0c85 */
[----:B------:R-:W-:Y:S01]  /*14e90*/  @!P2 IMAD.IADD R131, R131, 0x1, R189 ;  /* 0x000000018383a824 */ /* 0x000fe200078e02bd */
[-C--:B------:R-:W-:Y:S01]  /*14ea0*/  @!P2 LEA R134, P4, R188, R182.reuse, 0x1 ;  /* 0x000000b6bc86a211 */ /* 0x080fe200078808ff */
[----:B--2---:R-:W-:Y:S01]  /*14eb0*/  @!P2 IMAD R133, R130, 0xc0, RZ ;  /* 0x000000c08285a824 */ /* 0x004fe200078e02ff */
[-C--:B------:R-:W-:Y:S01]  /*14ec0*/  @!P2 LEA.HI.X R139, R190, R183.reuse, R132, 0x1, P3 ;  /* 0x000000b7be8ba211 */ /* 0x080fe200018f0c84 */
[----:B------:R-:W-:Y:S01]  /*14ed0*/  @!P2 IMAD.IADD R129, R129, 0x1, R145 ;  /* 0x000000018181a824 */ /* 0x000fe200078e0291 */
[-C--:B------:R-:W-:Y:S01]  /*14ee0*/  @!P2 LEA.HI.X R135, R188, R183.reuse, R131, 0x1, P4 ;  /* 0x000000b7bc87a211 */ /* 0x080fe200020f0c83 */
[----:B------:R-:W-:Y:S01]  /*14ef0*/  @!P2 IMAD.IADD R133, R133, 0x1, R147 ;  /* 0x000000018585a824 */ /* 0x000fe200078e0293 */
[-C--:B------:R-:W-:Y:S01]  /*14f00*/  @!P2 LEA R130, P3, R146, R182.reuse, 0x1 ;  /* 0x000000b69282a211 */ /* 0x080fe200078608ff */
[----:B------:R-:W-:Y:S01]  /*14f10*/  @!PT LDS RZ, [RZ] ;  /* 0x00000000fffff984 */ /* 0x000fe20000000800 */
[----:B------:R-:W-:Y:S01]  /*14f20*/  @!PT LDS RZ, [RZ] ;  /* 0x00000000fffff984 */ /* 0x000fe20000000800 */
[----:B------:R-:W-:Y:S01]  /*14f30*/  @!PT LDS RZ, [RZ] ;  /* 0x00000000fffff984 */ /* 0x000fe20000000800 */
[----:B------:R2:W-:Y:S01]  /*14f40*/  @!P2 LDGSTS.E.BYPASS.LTC128B.128 [R157+0x2800], desc[UR10][R138.64] ;  /* 0x028000008a9dafae */ /* 0x0005e2000b901d4a */
[----:B------:R-:W-:Y:S01]  /*14f50*/  @!P2 LEA R132, P0, R144, R182, 0x1 ;  /* 0x000000b69084a211 */ /* 0x000fe200078008ff */
[----:B------:R-:W-:Y:S01]  /*14f60*/  IMAD.MOV.U32 R182, RZ, RZ, R142 ;  /* 0x000000ffffb67224 */ /* 0x000fe200078e008e */
[-C--:B------:R-:W-:Y:S01]  /*14f70*/  @!P2 LEA.HI.X R131, R146, R183.reuse, R133, 0x1, P3 ;  /* 0x000000b79283a211 */ /* 0x080fe200018f0c85 */
[----:B------:R2:W-:Y:S01]  /*14f80*/  @P2 STS.128 [R157+0x3000], RZ ;  /* 0x003000ff9d002388 */ /* 0x0005e20000000c00 */
        /* <DEDUP_REMOVED lines=22> */
.L_x_1780:
[----:B------:R-:W-:Y:S02]  /*150f0*/  UIADD3 UR8, UR7, -0x1, URZ ;  /* 0xffffffff07087890 */ /* 0x000fe4000fffe03f */
[----:B------:R-:W-:Y:S04]  /*15100*/  UISETP.GT.AND UP0, UPT, UR7, 0x1, UPT ;  /* 0x000000010700788c */ /* 0x000fe8000bf04270 */
[----:B--2---:R-:W-:Y:S01]  /*15110*/  MOV R135, UR8 ;  /* 0x0000000800877c02 */ /* 0x004fe20008000f00 */
[----:B------:R-:W-:Y:S03]  /*15120*/  UMOV UR7, UR8 ;  /* 0x0000000800077c82 */ /* 0x000fe60008000000 */
[----:B------:R-:W-:Y:S04]  /*15130*/  LEA R135, R135, R152, 0x8 ;  /* 0x0000009887877211 */ /* 0x000fe800078e40ff */
[C---:B------:R-:W-:Y:S02]  /*15140*/  IADD3 R129, R135.reuse, 0x10, RZ ;  /* 0x0000001087817810 */ /* 0x040fe40007ffe0ff */
[C---:B------:R-:W-:Y:S02]  /*15150*/  IADD3 R131, R135.reuse, 0x11, RZ ;  /* 0x0000001187837810 */ /* 0x040fe40007ffe0ff */
[----:B------:R-:W-:Y:S02]  /*15160*/  I2FP.F32.S32 R132, R129 ;  /* 0x0000008100847245 */ /* 0x000fe40000201400 */
[C---:B------:R-:W-:Y:S02]  /*15170*/  IADD3 R129, R135.reuse, 0x18, RZ ;  /* 0x0000001887817810 */ /* 0x040fe40007ffe0ff */
[----:B------:R-:W-:Y:S02]  /*15180*/  I2FP.F32.S32 R133, R135 ;  /* 0x0000008700857245 */ /* 0x000fe40000201400 */
[C---:B------:R-:W-:Y:S02]  /*15190*/  IADD3 R136, R135.reuse, 0x1, RZ ;  /* 0x0000000187887810 */ /* 0x040fe40007ffe0ff */
[----:B------:R-:W-:Y:S01]  /*151a0*/  IADD3 R138, R135, 0x8, RZ ;  /* 0x00000008878a7810 */ /* 0x000fe20007ffe0ff */
[C---:B------:R-:W-:Y:S01]  /*151b0*/  FFMA.FTZ R0, R133.reuse, UR6, R0 ;  /* 0x0000000685007c23 */ /* 0x040fe20008010000 */
[----:B-1----:R-:W-:Y:S01]  /*151c0*/  FFMA.FTZ R2, R133, UR6, R2 ;  /* 0x0000000685027c23 */ /* 0x002fe20008010002 */
[C---:B------:R-:W-:Y:S02]  /*151d0*/  IADD3 R133, R135.reuse, 0x9, RZ ;  /* 0x0000000987857810 */ /* 0x040fe40007ffe0ff */
[----:B------:R-:W-:Y:S02]  /*151e0*/  I2FP.F32.S32 R138, R138 ;  /* 0x0000008a008a7245 */ /* 0x000fe40000201400 */
[----:B------:R-:W-:Y:S02]  /*151f0*/  I2FP.F32.S32 R130, R133 ;  /* 0x0000008500827245 */ /* 0x000fe40000201400 */
[----:B------:R-:W-:Y:S02]  /*15200*/  I2FP.F32.S32 R136, R136 ;  /* 0x0000008800887245 */ /* 0x000fe40000201400 */
[C---:B------:R-:W-:Y:S03]  /*15210*/  IADD3 R133, R135.reuse, 0x61, RZ ;  /* 0x0000006187857810 */ /* 0x040fe60007ffe0ff */
[C---:B------:R-:W-:Y:S01]  /*15220*/  FFMA.FTZ R3, R136.reuse, UR6, R3 ;  /* 0x0000000688037c23 */ /* 0x040fe20008010003 */
[----:B------:R-:W-:Y:S01]  /*15230*/  FFMA.FTZ R4, R136, UR6, R4 ;  /* 0x0000000688047c23 */ /* 0x000fe20008010004 */
[C---:B------:R-:W-:Y:S01]  /*15240*/  FFMA.FTZ R5, R138.reuse, UR6, R5 ;  /* 0x000000068a057c23 */ /* 0x040fe20008010005 */
[----:B------:R-:W-:Y:S01]  /*15250*/  FFMA.FTZ R6, R138, UR6, R6 ;  /* 0x000000068a067c23 */ /* 0x000fe20008010006 */
        /* <DEDUP_REMOVED lines=25> */
[C---:B------:R-:W-:Y:S04]  /*153f0*/  IADD3 R129, R135.reuse, 0x28, RZ ;  /* 0x0000002887817810 */ /* 0x040fe80007ffe0ff */
[----:B------:R-:W-:Y:S02]  /*15400*/  I2FP.F32.S32 R132, R129 ;  /* 0x0000008100847245 */ /* 0x000fe40000201400 */
[C---:B------:R-:W-:Y:S03]  /*15410*/  IADD3 R129, R135.reuse, 0x30, RZ ;  /* 0x0000003087817810 */ /* 0x040fe60007ffe0ff */
[C---:B------:R-:W-:Y:S01]  /*15420*/  FFMA.FTZ R21, R132.reuse, UR6, R21 ;  /* 0x0000000684157c23 */ /* 0x040fe20008010015 */
[----:B------:R-:W-:Y:S01]  /*15430*/  FFMA.FTZ R22, R132, UR6, R22 ;  /* 0x0000000684167c23 */ /* 0x000fe20008010016 */
[----:B------:R-:W-:Y:S01]  /*15440*/  I2FP.F32.S32 R132, R129 ;  /* 0x0000008100847245 */ /* 0x000fe20000201400 */
[C---:B------:R-:W-:Y:S01]  /*15450*/  FFMA.FTZ R23, R130.reuse, UR6, R23 ;  /* 0x0000000682177c23 */ /* 0x040fe20008010017 */
[----:B------:R-:W-:Y:S01]  /*15460*/  FFMA.FTZ R24, R130, UR6, R24 ;  /* 0x0000000682187c23 */ /* 0x000fe20008010018 */
[----:B------:R-:W-:Y:S02]  /*15470*/  I2FP.F32.S32 R130, R131 ;  /* 0x0000008300827245 */ /* 0x000fe40000201400 */
[C---:B------:R-:W-:Y:S01]  /*15480*/  FFMA.FTZ R25, R132.reuse, UR6, R25 ;  /* 0x0000000684197c23 */ /* 0x040fe20008010019 */
[----:B------:R-:W-:Y:S01]  /*15490*/  FFMA.FTZ R26, R132, UR6, R26 ;  /* 0x00000006841a7c23 */ /* 0x000fe2000801001a */
[C---:B------:R-:W-:Y:S01]  /*154a0*/  IADD3 R129, R135.reuse, 0x38, RZ ;  /* 0x0000003887817810 */ /* 0x040fe20007ffe0ff */
[C---:B------:R-:W-:Y:S01]  /*154b0*/  FFMA.FTZ R27, R130.reuse, UR6, R27 ;  /* 0x00000006821b7c23 */ /* 0x040fe2000801001b */
[----:B------:R-:W-:Y:S01]  /*154c0*/  FFMA.FTZ R28, R130, UR6, R28 ;  /* 0x00000006821c7c23 */ /* 0x000fe2000801001c */
[C---:B------:R-:W-:Y:S02]  /*154d0*/  IADD3 R131, R135.reuse, 0x39, RZ ;  /* 0x0000003987837810 */ /* 0x040fe40007ffe0ff */
[----:B------:R-:W-:Y:S02]  /*154e0*/  I2FP.F32.S32 R132, R129 ;  /* 0x0000008100847245 */ /* 0x000fe40000201400 */
[----:B------:R-:W-:Y:S02]  /*154f0*/  I2FP.F32.S32 R130, R131 ;  /* 0x0000008300827245 */ /* 0x000fe40000201400 */
[C---:B------:R-:W-:Y:S01]  /*15500*/  IADD3 R129, R135.reuse, 0x40, RZ ;  /* 0x0000004087817810 */ /* 0x040fe20007ffe0ff */
[C---:B------:R-:W-:Y:S01]  /*15510*/  FFMA.FTZ R29, R132.reuse, UR6, R29 ;  /* 0x00000006841d7c23 */ /* 0x040fe2000801001d */
[----:B------:R-:W-:Y:S01]  /*15520*/  FFMA.FTZ R30, R132, UR6, R30 ;  /* 0x00000006841e7c23 */ /* 0x000fe2000801001e */
[C---:B------:R-:W-:Y:S01]  /*15530*/  FFMA.FTZ R31, R130.reuse, UR6, R31 ;  /* 0x00000006821f7c23 */ /* 0x040fe2000801001f */
[C---:B------:R-:W-:Y:S01]  /*15540*/  IADD3 R131, R135.reuse, 0x41, RZ ;  /* 0x0000004187837810 */ /* 0x040fe20007ffe0ff */
        /* <DEDUP_REMOVED lines=23> */
[----:B------:R-:W-:Y:S01]  /*156c0*/  I2FP.F32.S32 R132, R129 ;  /* 0x0000008100847245 */ /* 0x000fe20000201400 */
[C---:B------:R-:W-:Y:S01]  /*156d0*/  FFMA.FTZ R43, R130.reuse, UR6, R43 ;  /* 0x00000006822b7c23 */ /* 0x040fe2000801002b */
[C---:B------:R-:W-:Y:S01]  /*156e0*/  IADD3 R129, R135.reuse, 0x60, RZ ;  /* 0x0000006087817810 */ /* 0x040fe20007ffe0ff */
        /* <DEDUP_REMOVED lines=11> */
[----:B------:R-:W-:Y:S01]  /*157a0*/  I2FP.F32.S32 R134, R129 ;  /* 0x0000008100867245 */ /* 0x000fe20000201400 */
[----:B------:R-:W-:Y:S01]  /*157b0*/  FFMA.FTZ R50, R132, UR6, R50 ;  /* 0x0000000684327c23 */ /* 0x000fe20008010032 */
[----:B------:R-:W-:Y:S01]  /*157c0*/  FMNMX.FTZ R129, R2, R154, !PT ;  /* 0x0000009a02817209 */ /* 0x000fe20007810000 */
[C---:B------:R-:W-:Y:S01]  /*157d0*/  FFMA.FTZ R51, R130.reuse, UR6, R51 ;  /* 0x0000000682337c23 */ /* 0x040fe20008010033 */
[----:B------:R-:W-:Y:S01]  /*157e0*/  I2FP.F32.S32 R132, R131 ;  /* 0x0000008300847245 */ /* 0x000fe20000201400 */
[----:B------:R-:W-:Y:S01]  /*157f0*/  FFMA.FTZ R52, R130, UR6, R52 ;  /* 0x0000000682347c23 */ /* 0x000fe20008010034 */
[----:B------:R-:W-:Y:S02]  /*15800*/  IADD3 R131, R135, 0x71, RZ ;  /* 0x0000007187837810 */ /* 0x000fe40007ffe0ff */
[----:B------:R-:W-:Y:S01]  /*15810*/  FMNMX.FTZ R129, R4, R129, !PT ;  /* 0x0000008104817209 */ /* 0x000fe20007810000 */
[----:B------:R-:W-:Y:S01]  /*15820*/  FFMA.FTZ R53, R132, UR6, R53 ;  /* 0x0000000684357c23 */ /* 0x000fe20008010035 */
[----:B------:R-:W-:Y:S01]  /*15830*/  FMNMX.FTZ R130, R0, R156, !PT ;  /* 0x0000009c00827209 */ /* 0x000fe20007810000 */
[----:B------:R-:W-:Y:S01]  /*15840*/  FFMA.FTZ R54, R132, UR6, R54 ;  /* 0x0000000684367c23 */ /* 0x000fe20008010036 */
[----:B------:R-:W-:Y:S01]  /*15850*/  FMNMX.FTZ R137, R6, R129, !PT ;  /* 0x0000008106897209 */ /* 0x000fe20007810000 */
        /* <DEDUP_REMOVED lines=11> */
[----:B------:R-:W-:Y:S01]  /*15910*/  FMNMX.FTZ R131, R8, R137, !PT ;  /* 0x0000008908837209 */ /* 0x000fe20007810000 */
[C---:B------:R-:W-:Y:S01]  /*15920*/  FFMA.FTZ R59, R132.reuse, UR6, R59 ;  /* 0x00000006843b7c23 */ /* 0x040fe2000801003b */
[----:B------:R-:W-:Y:S01]  /*15930*/  FMNMX.FTZ R134, R11, R134, !PT ;  /* 0x000000860b867209 */ /* 0x000fe20007810000 */
        /* <DEDUP_REMOVED lines=11> */
[----:B------:R-:W-:Y:S02]  /*159f0*/  I2FP.F32.S32 R132, R131 ;  /* 0x0000008300847245 */ /* 0x000fe40000201400 */
        /* <DEDUP_REMOVED lines=11> */
[----:B------:R-:W-:Y:S02]  /*15ab0*/  IADD3 R129, R135, 0x78, RZ ;  /* 0x0000007887817810 */ /* 0x000fe40007ffe0ff */
[----:B------:R-:W-:Y:S02]  /*15ac0*/  FMNMX.FTZ R134, R33, R134, !PT ;  /* 0x0000008621867209 */ /* 0x000fe40007810000 */
[----:B------:R-:W-:Y:S02]  /*15ad0*/  I2FP.F32.S32 R130, R129 ;  /* 0x0000008100827245 */ /* 0x000fe40000201400 */
[----:B------:R-:W-:Y:S02]  /*15ae0*/  IADD3 R129, R135, 0x81, RZ ;  /* 0x0000008187817810 */ /* 0x000fe40007ffe0ff */
[----:B------:R-:W-:Y:S01]  /*15af0*/  FMNMX.FTZ R134, R35, R134, !PT ;  /* 0x0000008623867209 */ /* 0x000fe20007810000 */
[C---:B------:R-:W-:Y:S01]  /*15b00*/  FFMA.FTZ R61, R130.reuse, UR6, R61 ;  /* 0x00000006823d7c23 */ /* 0x040fe2000801003d */
[----:B------:R-:W-:Y:S01]  /*15b10*/  FFMA.FTZ R62, R130, UR6, R62 ;  /* 0x00000006823e7c23 */ /* 0x000fe2000801003e */
[----:B------:R-:W-:Y:S02]  /*15b20*/  IADD3 R130, R135, 0x79, RZ ;  /* 0x0000007987827810 */ /* 0x000fe40007ffe0ff */
[----:B------:R-:W-:Y:S02]  /*15b30*/  FMNMX.FTZ R134, R37, R134, !PT ;  /* 0x0000008625867209 */ /* 0x000fe40007810000 */
[----:B------:R-:W-:Y:S02]  /*15b40*/  I2FP.F32.S32 R130, R130 ;  /* 0x0000008200827245 */ /* 0x000fe40000201400 */
[----:B------:R-:W-:Y:S03]  /*15b50*/  FMNMX.FTZ R134, R39, R134, !PT ;  /* 0x0000008627867209 */ /* 0x000fe60007810000 */
[C---:B------:R-:W-:Y:S01]  /*15b60*/  FFMA.FTZ R63, R130.reuse, UR6, R63 ;  /* 0x00000006823f7c23 */ /* 0x040fe2000801003f */
[----:B------:R-:W-:Y:S01]  /*15b70*/  FFMA.FTZ R64, R130, UR6, R64 ;  /* 0x0000000682407c23 */ /* 0x000fe20008010040 */
[C---:B------:R-:W-:Y:S01]  /*15b80*/  FFMA.FTZ R65, R132.reuse, UR6, R65 ;  /* 0x0000000684417c23 */ /* 0x040fe20008010041 */
[----:B------:R-:W-:Y:S01]  /*15b90*/  FFMA.FTZ R66, R132, UR6, R66 ;  /* 0x0000000684427c23 */ /* 0x000fe20008010042 */
[----:B------:R-:W-:Y:S02]  /*15ba0*/  I2FP.F32.S32 R132, R131 ;  /* 0x0000008300847245 */ /* 0x000fe40000201400 */
[----:B------:R-:W-:Y:S02]  /*15bb0*/  FMNMX.FTZ R131, R28, R137, !PT ;  /* 0x000000891c837209 */ /* 0x000fe40007810000 */
[----:B------:R-:W-:Y:S02]  /*15bc0*/  I2FP.F32.S32 R130, R129 ;  /* 0x0000008100827245 */ /* 0x000fe40000201400 */
[----:B------:R-:W-:Y:S02]  /*15bd0*/  FMNMX.FTZ R131, R30, R131, !PT ;  /* 0x000000831e837209 */ /* 0x000fe40007810000 */
[C---:B------:R-:W-:Y:S01]  /*15be0*/  IADD3 R129, R135.reuse, 0x90, RZ ;  /* 0x0000009087817810 */ /* 0x040fe20007ffe0ff */
[C---:B------:R-:W-:Y:S01]  /*15bf0*/  FFMA.FTZ R67, R130.reuse, UR6, R67 ;  /* 0x0000000682437c23 */ /* 0x040fe20008010043 */
[----:B------:R-:W-:Y:S01]  /*15c00*/  FFMA.FTZ R68, R130, UR6, R68 ;  /* 0x0000000682447c23 */ /* 0x000fe20008010044 */
[C---:B------:R-:W-:Y:S02]  /*15c10*/  IADD3 R130, R135.reuse, 0x88, RZ ;  /* 0x0000008887827810 */ /* 0x040fe40007ffe0ff */
[----:B------:R-:W-:Y:S02]  /*15c20*/  FMNMX.FTZ R131, R32, R131, !PT ;  /* 0x0000008320837209 */ /* 0x000fe40007810000 */
[----:B------:R-:W-:Y:S02]  /*15c30*/  I2FP.F32.S32 R130, R130 ;  /* 0x0000008200827245 */ /* 0x000fe40000201400 */
[----:B------:R-:W-:Y:S02]  /*15c40*/  FMNMX.FTZ R137, R34, R131, !PT ;  /* 0x0000008322897209 */ /* 0x000fe40007810000 */
[C---:B------:R-:W-:Y:S01]  /*15c50*/  IADD3 R131, R135.reuse, 0x98, RZ ;  /* 0x0000009887837810 */ /* 0x040fe20007ffe0ff */
[C---:B------:R-:W-:Y:S01]  /*15c60*/  FFMA.FTZ R69, R130.reuse, UR6, R69 ;  /* 0x0000000682457c23 */ /* 0x040fe20008010045 */
[----:B------:R-:W-:Y:S01]  /*15c70*/  FFMA.FTZ R70, R130, UR6, R70 ;  /* 0x0000000682467c23 */ /* 0x000fe20008010046 */
[C---:B------:R-:W-:Y:S01]  /*15c80*/  FFMA.FTZ R71, R132.reuse, UR6, R71 ;  /* 0x0000000684477c23 */ /* 0x040fe20008010047 */
[----:B------:R-:W-:Y:S01]  /*15c90*/  FFMA.FTZ R72, R132, UR6, R72 ;  /* 0x0000000684487c23 */ /* 0x000fe20008010048 */
[----:B------:R-:W-:Y:S02]  /*15ca0*/  I2FP.F32.S32 R132, R131 ;  /* 0x0000008300847245 */ /* 0x000fe40000201400 */
[----:B------:R-:W-:Y:S02]  /*15cb0*/  FMNMX.FTZ R137, R36, R137, !PT ;  /* 0x0000008924897209 */ /* 0x000fe40007810000 */
[----:B------:R-:W-:Y:S02]  /*15cc0*/  I2FP.F32.S32 R130, R129 ;  /* 0x0000008100827245 */ /* 0x000fe40000201400 */
[----:B------:R-:W-:Y:S02]  /*15cd0*/  IADD3 R129, R135, 0x99, RZ ;  /* 0x0000009987817810 */ /* 0x000fe40007ffe0ff */
[----:B------:R-:W-:Y:S01]  /*15ce0*/  FMNMX.FTZ R131, R38, R137, !PT ;  /* 0x0000008926837209 */ /* 0x000fe20007810000 */
[C---:B------:R-:W-:Y:S01]  /*15cf0*/  FFMA.FTZ R73, R130.reuse, UR6, R73 ;  /* 0x0000000682497c23 */ /* 0x040fe20008010049 */
[----:B------:R-:W-:Y:S01]  /*15d00*/  FMNMX.FTZ R134, R41, R134, !PT ;  /* 0x0000008629867209 */ /* 0x000fe20007810000 */
[----:B------:R-:W-:Y:S01]  /*15d10*/  FFMA.FTZ R74, R130, UR6, R74 ;  /* 0x00000006824a7c23 */ /* 0x000fe2000801004a */
        /* <DEDUP_REMOVED lines=10> */
[----:B------:R-:W-:Y:S01]  /*15dc0*/  I2FP.F32.S32 R130, R129 ;  /* 0x0000008100827245 */ /* 0x000fe20000201400 */
[----:B------:R-:W-:Y:S01]  /*15dd0*/  FFMA.FTZ R78, R132, UR6, R78 ;  /* 0x00000006844e7c23 */ /* 0x000fe2000801004e */
[----:B------:R-:W-:Y:S02]  /*15de0*/  FMNMX.FTZ R134, R47, R134, !PT ;  /* 0x000000862f867209 */ /* 0x000fe40007810000 */
[----:B------:R-:W-:Y:S01]  /*15df0*/  IADD3 R129, R135, 0xa8, RZ ;  /* 0x000000a887817810 */ /* 0x000fe20007ffe0ff */
[C---:B------:R-:W-:Y:S01]  /*15e00*/  FFMA.FTZ R79, R130.reuse, UR6, R79 ;  /* 0x00000006824f7c23 */ /* 0x040fe2000801004f */
[----:B------:R-:W-:Y:S01]  /*15e10*/  FMNMX.FTZ R134, R49, R134, !PT ;  /* 0x0000008631867209 */ /* 0x000fe20007810000 */
[----:B------:R-:W-:Y:S01]  /*15e20*/  FFMA.FTZ R80, R130, UR6, R80 ;  /* 0x0000000682507c23 */ /* 0x000fe20008010050 */
        /* <DEDUP_REMOVED lines=23> */
[----:B------:R-:W-:Y:S02]  /*15fa0*/  FMNMX.FTZ R137, R54, R131, !PT ;  /* 0x0000008336897209 */ /* 0x000fe40007810000 */
[C---:B------:R-:W-:Y:S02]  /*15fb0*/  IADD3 R131, R135.reuse, 0xb0, RZ ;  /* 0x000000b087837810 */ /* 0x040fe40007ffe0ff */
[----:B------:R-:W-:Y:S02]  /*15fc0*/  FMNMX.FTZ R137, R56, R137, !PT ;  /* 0x0000008938897209 */ /* 0x000fe40007810000 */
[----:B------:R-:W-:Y:S02]  /*15fd0*/  I2FP.F32.S32 R132, R131 ;  /* 0x0000008300847245 */ /* 0x000fe40000201400 */
        /* <DEDUP_REMOVED lines=20> */
[----:B------:R-:W-:Y:S01]  /*16120*/  FMNMX.FTZ R137, R64, R131, !PT ;  /* 0x0000008340897209 */ /* 0x000fe20007810000 */
[C---:B------:R-:W-:Y:S01]  /*16130*/  FFMA.FTZ R93, R130.reuse, UR6, R93 ;  /* 0x00000006825d7c23 */ /* 0x040fe2000801005d */
[----:B------:R-:W-:Y:S01]  /*16140*/  FMNMX.FTZ R134, R75, R134, !PT ;  /* 0x000000864b867209 */ /* 0x000fe20007810000 */
[----:B------:R-:W-:Y:S01]  /*16150*/  FFMA.FTZ R94, R130, UR6, R94 ;  /* 0x00000006825e7c23 */ /* 0x000fe2000801005e */
[----:B------:R-:W-:Y:S02]  /*16160*/  I2FP.F32.S32 R130, R129 ;  /* 0x0000008100827245 */ /* 0x000fe40000201400 */
[----:B------:R-:W-:Y:S02]  /*16170*/  FMNMX.FTZ R134, R77, R134, !PT ;  /* 0x000000864d867209 */ /* 0x000fe40007810000 */
[----:B------:R-:W-:Y:S02]  /*16180*/  IADD3 R131, R135, 0xb9, RZ ;  /* 0x000000b987837810 */ /* 0x000fe40007ffe0ff */
[----:B------:R-:W-:Y:S02]  /*16190*/  FMNMX.FTZ R134, R79, R134, !PT ;  /* 0x000000864f867209 */ /* 0x000fe40007810000 */
[----:B------:R-:W-:Y:S02]  /*161a0*/  I2FP.F32.S32 R132, R131 ;  /* 0x0000008300847245 */ /* 0x000fe40000201400 */
[----:B------:R-:W-:Y:S02]  /*161b0*/  FMNMX.FTZ R134, R81, R134, !PT ;  /* 0x0000008651867209 */ /* 0x000fe40007810000 */
[----:B------:R-:W-:Y:S01]  /*161c0*/  IADD3 R129, R135, 0xc9, RZ ;  /* 0x000000c987817810 */ /* 0x000fe20007ffe0ff */
[C---:B------:R-:W-:Y:S01]  /*161d0*/  FFMA.FTZ R95, R132.reuse, UR6, R95 ;  /* 0x00000006845f7c23 */ /* 0x040fe2000801005f */
[----:B------:R-:W-:Y:S01]  /*161e0*/  FMNMX.FTZ R134, R83, R134, !PT ;  /* 0x0000008653867209 */ /* 0x000fe20007810000 */
[----:B------:R-:W-:Y:S01]  /*161f0*/  FFMA.FTZ R96, R132, UR6, R96 ;  /* 0x0000000684607c23 */ /* 0x000fe20008010060 */
[C---:B------:R-:W-:Y:S01]  /*16200*/  FFMA.FTZ R97, R130.reuse, UR6, R97 ;  /* 0x0000000682617c23 */ /* 0x040fe20008010061 */
[----:B------:R-:W-:Y:S01]  /*16210*/  FFMA.FTZ R98, R130, UR6, R98 ;  /* 0x0000000682627c23 */ /* 0x000fe20008010062 */
[----:B------:R-:W-:Y:S02]  /*16220*/  FMNMX.FTZ R134, R85, R134, !PT ;  /* 0x0000008655867209 */ /* 0x000fe40007810000 */
        /* <DEDUP_REMOVED lines=19> */
[----:B------:R-:W-:Y:S02]  /*16360*/  FMNMX.FTZ R137, R76, R137, !PT ;  /* 0x000000894c897209 */ /* 0x000fe40007810000 */
[----:B------:R-:W-:Y:S02]  /*16370*/  I2FP.F32.S32 R132, R131 ;  /* 0x0000008300847245 */ /* 0x000fe40000201400 */
[----:B------:R-:W-:Y:S03]  /*16380*/  FMNMX.FTZ R131, R78, R137, !PT ;  /* 0x000000894e837209 */ /* 0x000fe60007810000 */
[----:B------:R-:W-:Y:S01]  /*16390*/  FFMA.FTZ R101, R132, UR6, R101 ;  /* 0x0000000684657c23 */ /* 0x000fe20008010065 */
[----:B------:R-:W-:Y:S01]  /*163a0*/  FMNMX.FTZ R131, R80, R131, !PT ;  /* 0x0000008350837209 */ /* 0x000fe20007810000 */
[----:B------:R-:W-:Y:S01]  /*163b0*/  FFMA.FTZ R102, R132, UR6, R102 ;  /* 0x0000000684667c23 */ /* 0x000fe20008010066 */
[C---:B------:R-:W-:Y:S01]  /*163c0*/  FFMA.FTZ R103, R130.reuse, UR6, R103 ;  /* 0x0000000682677c23 */ /* 0x040fe20008010067 */
[----:B------:R-:W-:Y:S01]  /*163d0*/  FFMA.FTZ R104, R130, UR6, R104 ;  /* 0x0000000682687c23 */ /* 0x000fe20008010068 */
[----:B------:R-:W-:Y:S02]  /*163e0*/  IADD3 R130, R135, 0xd0, RZ ;  /* 0x000000d087827810 */ /* 0x000fe40007ffe0ff */
[----:B------:R-:W-:Y:S02]  /*163f0*/  FMNMX.FTZ R134, R101, R134, !PT ;  /* 0x0000008665867209 */ /* 0x000fe40007810000 */
[----:B------:R-:W-:Y:S02]  /*16400*/  I2FP.F32.S32 R130, R130 ;  /* 0x0000008200827245 */ /* 0x000fe40000201400 */
[----:B------:R-:W-:Y:S02]  /*16410*/  FMNMX.FTZ R134, R103, R134, !PT ;  /* 0x0000008667867209 */ /* 0x000fe40007810000 */
[----:B------:R-:W-:Y:S01]  /*16420*/  FMNMX.FTZ R131, R82, R131, !PT ;  /* 0x0000008352837209 */ /* 0x000fe20007810000 */
[C---:B------:R-:W-:Y:S01]  /*16430*/  FFMA.FTZ R105, R130.reuse, UR6, R105 ;  /* 0x0000000682697c23 */ /* 0x040fe20008010069 */
[----:B------:R-:W-:Y:S01]  /*16440*/  FFMA.FTZ R106, R130, UR6, R106 ;  /* 0x00000006826a7c23 */ /* 0x000fe2000801006a */
[----:B------:R-:W-:Y:S02]  /*16450*/  I2FP.F32.S32 R130, R129 ;  /* 0x0000008100827245 */ /* 0x000fe40000201400 */
[----:B------:R-:W-:Y:S02]  /*16460*/  IADD3 R129, R135, 0xe1, RZ ;  /* 0x000000e187817810 */ /* 0x000fe40007ffe0ff */
[----:B------:R-:W-:Y:S02]  /*16470*/  FMNMX.FTZ R134, R105, R134, !PT ;  /* 0x0000008669867209 */ /* 0x000fe40007810000 */
[----:B------:R-:W-:Y:S02]  /*16480*/  FMNMX.FTZ R137, R84, R131, !PT ;  /* 0x0000008354897209 */ /* 0x000fe40007810000 */
[C---:B------:R-:W-:Y:S02]  /*16490*/  IADD3 R131, R135.reuse, 0xd1, RZ ;  /* 0x000000d187837810 */ /* 0x040fe40007ffe0ff */
[----:B------:R-:W-:Y:S02]  /*164a0*/  FMNMX.FTZ R137, R86, R137, !PT ;  /* 0x0000008956897209 */ /* 0x000fe40007810000 */
[----:B------:R-:W-:Y:S02]  /*164b0*/  I2FP.F32.S32 R132, R131 ;  /* 0x0000008300847245 */ /* 0x000fe40000201400 */
[----:B------:R-:W-:Y:S03]  /*164c0*/  FMNMX.FTZ R131, R88, R137, !PT ;  /* 0x0000008958837209 */ /* 0x000fe60007810000 */
        /* <DEDUP_REMOVED lines=12> */
[----:B------:R-:W-:Y:S02]  /*16590*/  FMNMX.FTZ R131, R92, R131, !PT ;  /* 0x000000835c837209 */ /* 0x000fe40007810000 */
[----:B------:R-:W-:Y:S02]  /*165a0*/  FMNMX.FTZ R134, R111, R134, !PT ;  /* 0x000000866f867209 */ /* 0x000fe40007810000 */
[----:B------:R-:W-:Y:S02]  /*165b0*/  FMNMX.FTZ R137, R94, R131, !PT ;  /* 0x000000835e897209 */ /* 0x000fe40007810000 */
[C---:B------:R-:W-:Y:S02]  /*165c0*/  IADD3 R131, R135.reuse, 0xe0, RZ ;  /* 0x000000e087837810 */ /* 0x040fe40007ffe0ff */
[C---:B------:R-:W-:Y:S02]  /*165d0*/  IADD3 R129, R135.reuse, 0xf0, RZ ;  /* 0x000000f087817810 */ /* 0x040fe40007ffe0ff */
        /* <DEDUP_REMOVED lines=17> */
[----:B------:R-:W-:Y:S04]  /*166f0*/  FMNMX.FTZ R131, R102, R131, !PT ;  /* 0x0000008366837209 */ /* 0x000fe80007810000 */
[----:B------:R-:W-:Y:S02]  /*16700*/  FMNMX.FTZ R137, R104, R131, !PT ;  /* 0x0000008368897209 */ /* 0x000fe40007810000 */
[C---:B------:R-:W-:Y:S02]  /*16710*/  IADD3 R131, R135.reuse, 0xe9, RZ ;  /* 0x000000e987837810 */ /* 0x040fe40007ffe0ff */
[----:B------:R-:W-:Y:S02]  /*16720*/  FMNMX.FTZ R137, R106, R137, !PT ;  /* 0x000000896a897209 */ /* 0x000fe40007810000 */
[----:B------:R-:W-:Y:S02]  /*16730*/  I2FP.F32.S32 R132, R131 ;  /* 0x0000008300847245 */ /* 0x000fe40000201400 */
[----:B------:R-:W-:Y:S03]  /*16740*/  FMNMX.FTZ R131, R108, R137, !PT ;  /* 0x000000896c837209 */ /* 0x000fe60007810000 */
[C---:B------:R-:W-:Y:S01]  /*16750*/  FFMA.FTZ R119, R132.reuse, UR6, R119 ;  /* 0x0000000684777c23 */ /* 0x040fe20008010077 */
[----:B------:R-:W-:Y:S01]  /*16760*/  FFMA.FTZ R120, R132, UR6, R120 ;  /* 0x0000000684787c23 */ /* 0x000fe20008010078 */
[----:B------:R-:W-:Y:S01]  /*16770*/  FMNMX.FTZ R131, R110, R131, !PT ;  /* 0x000000836e837209 */ /* 0x000fe20007810000 */
[C---:B------:R-:W-:Y:S01]  /*16780*/  FFMA.FTZ R121, R130.reuse, UR6, R121 ;  /* 0x0000000682797c23 */ /* 0x040fe20008010079 */
[----:B------:R-:W-:Y:S01]  /*16790*/  FFMA.FTZ R122, R130, UR6, R122 ;  /* 0x00000006827a7c23 */ /* 0x000fe2000801007a */
[C---:B------:R-:W-:Y:S02]  /*167a0*/  IADD3 R130, R135.reuse, 0xf1, RZ ;  /* 0x000000f187827810 */ /* 0x040fe40007ffe0ff */
[----:B------:R-:W-:Y:S02]  /*167b0*/  FMNMX.FTZ R131, R112, R131, !PT ;  /* 0x0000008370837209 */ /* 0x000fe40007810000 */
[----:B------:R-:W-:Y:S02]  /*167c0*/  I2FP.F32.S32 R130, R130 ;  /* 0x0000008200827245 */ /* 0x000fe40000201400 */
[----:B------:R-:W-:Y:S02]  /*167d0*/  FMNMX.FTZ R137, R114, R131, !PT ;  /* 0x0000008372897209 */ /* 0x000fe40007810000 */
[----:B------:R-:W-:Y:S01]  /*167e0*/  IADD3 R131, R135, 0xf8, RZ ;  /* 0x000000f887837810 */ /* 0x000fe20007ffe0ff */
[----:B------:R-:W-:Y:S01]  /*167f0*/  FFMA.FTZ R123, R130, UR6, R123 ;  /* 0x00000006827b7c23 */ /* 0x000fe2000801007b */
[----:B------:R-:W-:Y:S01]  /*16800*/  FMNMX.FTZ R137, R116, R137, !PT ;  /* 0x0000008974897209 */ /* 0x000fe20007810000 */
[----:B------:R-:W-:Y:S01]  /*16810*/  FFMA.FTZ R124, R130, UR6, R124 ;  /* 0x00000006827c7c23 */ /* 0x000fe2000801007c */
[----:B------:R-:W-:Y:S02]  /*16820*/  I2FP.F32.S32 R130, R129 ;  /* 0x0000008100827245 */ /* 0x000fe40000201400 */
[----:B------:R-:W-:Y:S02]  /*16830*/  I2FP.F32.S32 R132, R131 ;  /* 0x0000008300847245 */ /* 0x000fe40000201400 */
[----:B------:R-:W-:Y:S02]  /*16840*/  FMNMX.FTZ R131, R118, R137, !PT ;  /* 0x0000008976837209 */ /* 0x000fe40007810000 */
[----:B------:R-:W-:Y:S01]  /*16850*/  FMNMX.FTZ R134, R119, R134, !PT ;  /* 0x0000008677867209 */ /* 0x000fe20007810000 */
[----:B------:R-:W-:Y:S01]  /*16860*/  FFMA.FTZ R125, R132, UR6, R125 ;  /* 0x00000006847d7c23 */ /* 0x000fe2000801007d */
        /* <DEDUP_REMOVED lines=16> */
[----:B------:R-:W1:Y:S08]  /*16970*/  SHFL.BFLY PT, R129, R132, 0x1, 0x1f ;  /* 0x0c201f0084817f89 */ /* 0x000e7000000e0000 */
[----:B------:R-:W2:Y:S01]  /*16980*/  SHFL.BFLY PT, R131, R140, 0x1, 0x1f ;  /* 0x0c201f008c837f89 */ /* 0x000ea200000e0000 */
[----:B-1----:R-:W-:Y:S02]  /*16990*/  FMNMX.FTZ R129, R132, R129, !PT ;  /* 0x0000008184817209 */ /* 0x002fe40007810000 */
[----:B--2---:R-:W-:Y:S03]  /*169a0*/  FMNMX.FTZ R131, R140, R131, !PT ;  /* 0x000000838c837209 */ /* 0x004fe60007810000 */
[----:B------:R-:W-:Y:S01]  /*169b0*/  FADD.FTZ R134, -R129, R154 ;  /* 0x0000009a81867221 */ /* 0x000fe20000010100 */
[C---:B------:R-:W-:Y:S01]  /*169c0*/  FSETP.NEU.FTZ.AND P0, PT, R131.reuse, -INF , PT ;  /* 0xff8000008300780b */ /* 0x040fe20003f1d000 */
[C---:B------:R-:W-:Y:S02]  /*169d0*/  FMUL.FTZ R130, R131.reuse, UR4 ;  /* 0x0000000483827c20 */ /* 0x040fe40008410000 */
[----:B------:R-:W-:Y:S01]  /*169e0*/  FMUL.FTZ R136, R134, UR4 ;  /* 0x0000000486887c20 */ /* 0x000fe20008410000 */
[----:B------:R-:W-:Y:S03]  /*169f0*/  FADD.FTZ R133, -R131, R156 ;  /* 0x0000009c83857221 */ /* 0x000fe60000010100 */
[----:B------:R-:W1:Y:S01]  /*16a00*/  MUFU.EX2 R132, R136 ;  /* 0x0000008800847308 */ /* 0x000e620000000800 */
[----:B------:R-:W-:Y:S01]  /*16a10*/  FSEL R130, R130, RZ, P0 ;  /* 0x000000ff82827208 */ /* 0x000fe20000000000 */
[----:B------:R-:W-:Y:S01]  /*16a20*/  FMUL.FTZ R135, R133, UR4 ;  /* 0x0000000485877c20 */ /* 0x000fe20008410000 */
[----:B------:R-:W-:Y:S03]  /*16a30*/  FSETP.NEU.FTZ.AND P0, PT, R129, -INF , PT ;  /* 0xff8000008100780b */ /* 0x000fe60003f1d000 */
        /* <DEDUP_REMOVED lines=11> */
[C---:B-1----:R-:W-:Y:S01]  /*16af0*/  FMUL.FTZ R174, R132.reuse, R174 ;  /* 0x000000ae84ae7220 */ /* 0x042fe20000410000 */
[C---:B------:R-:W-:Y:S01]  /*16b00*/  FMUL.FTZ R175, R132.reuse, R175 ;  /* 0x000000af84af7220 */ /* 0x040fe20000410000 */
[C---:B------:R-:W-:Y:S01]  /*16b10*/  FMUL.FTZ R170, R132.reuse, R170 ;  /* 0x000000aa84aa7220 */ /* 0x040fe20000410000 */
[C---:B------:R-:W-:Y:S01]  /*16b20*/  FMUL.FTZ R171, R132.reuse, R171 ;  /* 0x000000ab84ab7220 */ /* 0x040fe20000410000 */
[--C-:B------:R-:W-:Y:S01]  /*16b30*/  FFMA.FTZ R212, R79, UR4, -R130.reuse ;  /* 0x000000044fd47c23 */ /* 0x100fe20008010882 */
[C---:B------:R-:W-:Y:S01]  /*16b40*/  FMUL.FTZ R166, R132.reuse, R166 ;  /* 0x000000a684a67220 */ /* 0x040fe20000410000 */
[C---:B------:R-:W-:Y:S03]  /*16b50*/  FMUL.FTZ R167, R132.reuse, R167 ;  /* 0x000000a784a77220 */ /* 0x040fe60000410000 */
[----:B------:R-:W-:Y:S01]  /*16b60*/  MUFU.EX2 R140, R140 ;  /* 0x0000008c008c7308 */ /* 0x000fe20000000800 */
[C---:B--2---:R-:W-:Y:S01]  /*16b70*/  FMUL.FTZ R172, R133.reuse, R172 ;  /* 0x000000ac85ac7220 */ /* 0x044fe20000410000 */
[C---:B------:R-:W-:Y:S01]  /*16b80*/  FMUL.FTZ R173, R133.reuse, R173 ;  /* 0x000000ad85ad7220 */ /* 0x040fe20000410000 */
[C---:B------:R-:W-:Y:S01]  /*16b90*/  FMUL.FTZ R168, R133.reuse, R168 ;  /* 0x000000a885a87220 */ /* 0x040fe20000410000 */
[C---:B------:R-:W-:Y:S01]  /*16ba0*/  FMUL.FTZ R169, R133.reuse, R169 ;  /* 0x000000a985a97220 */ /* 0x040fe20000410000 */
[C---:B------:R-:W-:Y:S01]  /*16bb0*/  FMUL.FTZ R164, R133.reuse, R164 ;  /* 0x000000a485a47220 */ /* 0x040fe20000410000 */
[C---:B------:R-:W-:Y:S01]  /*16bc0*/  FMUL.FTZ R165, R133.reuse, R165 ;  /* 0x000000a585a57220 */ /* 0x040fe20000410000 */
[C---:B------:R-:W-:Y:S03]  /*16bd0*/  FMUL.FTZ R160, R133.reuse, R160 ;  /* 0x000000a085a07220 */ /* 0x040fe60000410000 */
[----:B------:R-:W-:Y:S01]  /*16be0*/  MUFU.EX2 R139, R139 ;  /* 0x0000008b008b7308 */ /* 0x000fe20000000800 */
[----:B------:R-:W-:Y:S01]  /*16bf0*/  FMUL.FTZ R161, R133, R161 ;  /* 0x000000a185a17220 */ /* 0x000fe20000410000 */
[C---:B------:R-:W-:Y:S01]  /*16c00*/  FMUL.FTZ R162, R132.reuse, R162 ;  /* 0x000000a284a27220 */ /* 0x040fe20000410000 */
[----:B------:R-:W-:Y:S01]  /*16c10*/  FMUL.FTZ R163, R132, R163 ;  /* 0x000000a384a37220 */ /* 0x000fe20000410000 */
        /* <DEDUP_REMOVED lines=44> */
[----:B------:R-:W2:Y:S01]  /*16ee0*/  MUFU.EX2 R189, R189 ;  /* 0x000000bd00bd7308 */ /* 0x000ea20000000800 */
[----:B-1----:R-:W-:Y:S01]  /*16ef0*/  FMUL.FTZ R5, R129, UR4 ;  /* 0x0000000481057c20 */ /* 0x002fe20008410000 */
[--C-:B------:R-:W-:Y:S01]  /*16f00*/  FFMA.FTZ R224, R103, UR4, -R130.reuse ;  /* 0x0000000467e07c23 */ /* 0x100fe20008010882 */
[--C-:B------:R-:W-:Y:S01]  /*16f10*/  FFMA.FTZ R198, R51, UR4, -R130.reuse ;  /* 0x0000000433c67c23 */ /* 0x100fe20008010882 */
[--C-:B------:R-:W-:Y:S01]  /*16f20*/  FFMA.FTZ R51, R69, UR4, -R130.reuse ;  /* 0x0000000445337c23 */ /* 0x100fe20008010882 */
[--C-:B------:R-:W-:Y:S01]  /*16f30*/  FFMA.FTZ R69, R105, UR4, -R130.reuse ;  /* 0x0000000469457c23 */ /* 0x100fe20008010882 */
[----:B------:R-:W-:Y:S01]  /*16f40*/  FSEL R5, R5, RZ, P0 ;  /* 0x000000ff05057208 */ /* 0x000fe20000000000 */
[--C-:B------:R-:W-:Y:S03]  /*16f50*/  FFMA.FTZ R43, R53, UR4, -R130.reuse ;  /* 0x00000004352b7c23 */ /* 0x100fe60008010882 */
[----:B------:R-:W1:Y:S01]  /*16f60*/  MUFU.EX2 R7, R7 ;  /* 0x0000000700077308 */ /* 0x000e620000000800 */
        /* <DEDUP_REMOVED lines=12> */
[--C-:B------:R-:W-:Y:S01]  /*17030*/  FFMA.FTZ R83, R20, UR4, -R5.reuse ;  /* 0x0000000414537c23 */ /* 0x100fe20008010805 */
[----:B------:R-:W4:Y:S01]  /*17040*/  LDSM.16.MT88.4 R16, [R184+0x5000] ;  /* 0x00500000b810783b */ /* 0x000f220000004200 */
[----:B--2---:R-:W-:Y:S03]  /*17050*/  F2FP.F16.F32.PACK_AB R20, R189, R0 ;  /* 0x00000000bd14723e */ /* 0x004fe600000000ff */
[----:B------:R-:W-:Y:S01]  /*17060*/  MUFU.EX2 R91, R91 ;  /* 0x0000005b005b7308 */ /* 0x000fe20000000800 */
[--C-:B------:R-:W-:Y:S01]  /*17070*/  FFMA.FTZ R236, R22, UR4, -R5.reuse ;  /* 0x0000000416ec7c23 */ /* 0x100fe20008010805 */
[----:B-1----:R-:W-:Y:S01]  /*17080*/  F2FP.F16.F32.PACK_AB R22, R7, R134 ;  /* 0x000000860716723e */ /* 0x002fe200000000ff */
[--C-:B------:R-:W-:Y:S01]  /*17090*/  FFMA.FTZ R234, R28, UR4, -R5.reuse ;  /* 0x000000041cea7c23 */ /* 0x100fe20008010805 */
[----:B------:R-:W-:Y:S01]  /*170a0*/  F2FP.F16.F32.PACK_AB R28, R140, R137 ;  /* 0x000000898c1c723e */ /* 0x000fe200000000ff */
[--C-:B------:R-:W-:Y:S01]  /*170b0*/  FFMA.FTZ R109, R68, UR4, -R5.reuse ;  /* 0x00000004446d7c23 */ /* 0x100fe20008010805 */
[----:B------:R-:W1:Y:S01]  /*170c0*/  LDSM.16.MT88.4 R12, [R177+0x5400] ;  /* 0x00540000b10c783b */ /* 0x000e620000004200 */
[--C-:B------:R-:W-:Y:S03]  /*170d0*/  FFMA.FTZ R111, R72, UR4, -R5.reuse ;  /* 0x00000004486f7c23 */ /* 0x100fe60008010805 */
[----:B------:R-:W-:Y:S01]  /*170e0*/  MUFU.EX2 R89, R89 ;  /* 0x0000005900597308 */ /* 0x000fe20000000800 */
[--C-:B------:R-:W-:Y:S01]  /*170f0*/  FFMA.FTZ R94, R94, UR4, -R5.reuse ;  /* 0x000000045e5e7c23 */ /* 0x100fe20008010805 */
[--C-:B------:R-:W-:Y:S01]  /*17100*/  FFMA.FTZ R2, R2, UR4, -R5.reuse ;  /* 0x0000000402027c23 */ /* 0x100fe20008010805 */
[--C-:B------:R-:W-:Y:S01]  /*17110*/  FFMA.FTZ R97, R4, UR4, -R5.reuse ;  /* 0x0000000404617c23 */ /* 0x100fe20008010805 */
[--C-:B------:R-:W-:Y:S01]  /*17120*/  FFMA.FTZ R244, R6, UR4, -R5.reuse ;  /* 0x0000000406f47c23 */ /* 0x100fe20008010805 */
[--C-:B------:R-:W-:Y:S01]  /*17130*/  FFMA.FTZ R6, R30, UR4, -R5.reuse ;  /* 0x000000041e067c23 */ /* 0x100fe20008010805 */
[----:B------:R-:W2:Y:S01]  /*17140*/  LDSM.16.MT88.4 R24, [R184+0x5400] ;  /* 0x00540000b818783b */ /* 0x000ea20000004200 */
[----:B------:R-:W-:Y:S03]  /*17150*/  F2FP.F16.F32.PACK_AB R30, R142, R139 ;  /* 0x0000008b8e1e723e */ /* 0x000fe600000000ff */
        /* <DEDUP_REMOVED lines=8> */
[----:B------:R-:W5:Y:S01]  /*171e0*/  MUFU.EX2 R97, R97 ;  /* 0x0000006100617308 */ /* 0x000f620000000800 */
        /* <DEDUP_REMOVED lines=8> */
[--C-:B------:R-:W-:Y:S01]  /*17270*/  FFMA.FTZ R103, R56, UR4, -R5.reuse ;  /* 0x0000000438677c23 */ /* 0x100fe20008010805 */
[--C-:B------:R-:W-:Y:S01]  /*17280*/  FFMA.FTZ R56, R84, UR4, -R5.reuse ;  /* 0x0000000454387c23 */ /* 0x100fe20008010805 */
[--C-:B------:R-:W-:Y:S01]  /*17290*/  FFMA.FTZ R44, R58, UR4, -R5.reuse ;  /* 0x000000043a2c7c23 */ /* 0x100fe20008010805 */
[--C-:B------:R-:W-:Y:S01]  /*172a0*/  FFMA.FTZ R105, R60, UR4, -R5.reuse ;  /* 0x000000043c697c23 */ /* 0x100fe20008010805 */
[--C-:B------:R-:W-:Y:S01]  /*172b0*/  FFMA.FTZ R60, R86, UR4, -R5.reuse ;  /* 0x00000004563c7c23 */ /* 0x100fe20008010805 */
[--C-:B------:R-:W-:Y:S01]  /*172c0*/  FFMA.FTZ R46, R62, UR4, -R5.reuse ;  /* 0x000000043e2e7c23 */ /* 0x100fe20008010805 */
[--C-:B------:R-:W-:Y:S03]  /*172d0*/  FFMA.FTZ R107, R64, UR4, -R5.reuse ;  /* 0x00000004406b7c23 */ /* 0x100fe60008010805 */
[----:B------:R-:W4:Y:S01]  /*172e0*/  MUFU.EX2 R242, R242 ;  /* 0x000000f200f27308 */ /* 0x000f220000000800 */
[----:B-----5:R-:W-:Y:S01]  /*172f0*/  F2FP.F16.F32.PACK_AB R21, R97, R2 ;  /* 0x000000026115723e */ /* 0x020fe200000000ff */
[--C-:B------:R-:W-:Y:S01]  /*17300*/  FFMA.FTZ R52, R74, UR4, -R5.reuse ;  /* 0x000000044a347c23 */ /* 0x100fe20008010805 */
[--C-:B------:R-:W-:Y:S01]  /*17310*/  FFMA.FTZ R54, R78, UR4, -R5.reuse ;  /* 0x000000044e367c23 */ /* 0x100fe20008010805 */
[--C-:B------:R-:W-:Y:S01]  /*17320*/  FFMA.FTZ R80, R80, UR4, -R5.reuse ;  /* 0x0000000450507c23 */ /* 0x100fe20008010805 */
[----:B------:R-:W-:Y:S01]  /*17330*/  FFMA.FTZ R73, R113, UR4, -R130 ;  /* 0x0000000471497c23 */ /* 0x000fe20008010882 */
[----:B------:R-:W-:Y:S01]  /*17340*/  FFMA.FTZ R113, R76, UR4, -R5 ;  /* 0x000000044c717c23 */ /* 0x000fe20008010805 */
[----:B------:R-:W-:Y:S03]  /*17350*/  FFMA.FTZ R0, R153, R133, R0 ;  /* 0x0000008599007223 */ /* 0x000fe60000010000 */
[----:B------:R-:W-:Y:S01]  /*17360*/  MUFU.EX2 R240, R240 ;  /* 0x000000f000f07308 */ /* 0x000fe20000000800 */
[----:B---3--:R-:W-:Y:S01]  /*17370*/  F2FP.F16.F32.PACK_AB R23, R91, R244 ;  /* 0x000000f45b17723e */ /* 0x008fe200000000ff */
[----:B------:R-:W-:Y:S01]  /*17380*/  FFMA.FTZ R2, R155, R132, R2 ;  /* 0x000000849b027223 */ /* 0x000fe20000010002 */
[----:B------:R-:W-:Y:S01]  /*17390*/  FADD.FTZ R189, R189, R0 ;  /* 0x00000000bdbd7221 */ /* 0x000fe20000010000 */
[----:B------:R-:W-:Y:S01]  /*173a0*/  FFMA.FTZ R230, R115, UR4, -R130 ;  /* 0x0000000473e67c23 */ /* 0x000fe20008010882 */
[----:B------:R-:W-:Y:S01]  /*173b0*/  PLOP3.LUT P0, PT, PT, PT, UP0, 0x80, 0x0 ;  /* 0x000000000000781c */ /* 0x000fe20003f0f008 */
[----:B------:R-:W-:Y:S01]  /*173c0*/  FADD.FTZ R97, R97, R2 ;  /* 0x0000000261617221 */ /* 0x000fe20000010000 */
[----:B------:R-:W-:Y:S03]  /*173d0*/  FADD.FTZ R134, R134, R189 ;  /* 0x000000bd86867221 */ /* 0x000fe60000010000 */
[----:B------:R-:W3:Y:S01]  /*173e0*/  MUFU.EX2 R85, R85 ;  /* 0x0000005500557308 */ /* 0x000ee20000000800 */
[C---:B------:R-:W-:Y:S05]  /*173f0*/  HMMA.16816.F32 R172, R20.reuse, R8, R172 ;  /* 0x0000000814ac723c */ /* 0x040fea00000018ac */
[----:B----4-:R-:W-:Y:S01]  /*17400*/  F2FP.F16.F32.PACK_AB R29, R242, R89 ;  /* 0x00000059f21d723e */ /* 0x010fe200000000ff */
[C---:B------:R-:W-:Y:S03]  /*17410*/  HMMA.16816.F32 R168, R20.reuse, R10, R168 ;  /* 0x0000000a14a8723c */ /* 0x040fe600000018a8 */
[----:B------:R-:W4:Y:S01]  /*17420*/  MUFU.EX2 R146, R146 ;  /* 0x0000009200927308 */ /* 0x000f220000000800 */
[----:B------:R-:W5:Y:S01]  /*17430*/  LDSM.16.MT88.4 R8, [R177+0x5800] ;  /* 0x00580000b108783b */ /* 0x000f620000004200 */
[----:B------:R-:W-:Y:S01]  /*17440*/  FADD.FTZ R244, R244, R97 ;  /* 0x00000061f4f47221 */ /* 0x000fe20000010000 */
[C---:B------:R-:W-:Y:S07]  /*17450*/  HMMA.16816.F32 R164, R20.reuse, R16, R164 ;  /* 0x0000001014a4723c */ /* 0x040fee00000018a4 */
[----:B------:R-:W-:Y:S01]  /*17460*/  MUFU.EX2 R238, R238 ;  /* 0x000000ee00ee7308 */ /* 0x000fe20000000800 */
[----:B---3--:R-:W-:Y:S01]  /*17470*/  F2FP.F16.F32.PACK_AB R31, R85, R240 ;  /* 0x000000f0551f723e */ /* 0x008fe200000000ff */
[----:B------:R-:W-:Y:S01]  /*17480*/  HMMA.16816.F32 R160, R20, R18, R160 ;  /* 0x0000001214a0723c */ /* 0x000fe200000018a0 */
[----:B------:R-:W3:Y:S07]  /*17490*/  LDSM.16.MT88.4 R16, [R184+0x5800] ;  /* 0x00580000b810783b */ /* 0x000eee0000004200 */
[----:B------:R-:W5:Y:S01]  /*174a0*/  MUFU.EX2 R83, R83 ;  /* 0x0000005300537308 */ /* 0x000f620000000800 */
[C---:B-1----:R-:W-:Y:S05]  /*174b0*/  HMMA.16816.F32 R172, R28.reuse, R12, R172 ;  /* 0x0000000c1cac723c */ /* 0x042fea00000018ac */
[----:B------:R-:W-:Y:S01]  /*174c0*/  F2FP.F16.F32.PACK_AB R20, R144, R141 ;  /* 0x0000008d9014723e */ /* 0x000fe200000000ff */
[C---:B------:R-:W-:Y:S03]  /*174d0*/  HMMA.16816.F32 R168, R28.reuse, R14, R168 ;  /* 0x0000000e1ca8723c */ /* 0x040fe600000018a8 */
[----:B------:R-:W-:Y:S01]  /*174e0*/  MUFU.EX2 R236, R236 ;  /* 0x000000ec00ec7308 */ /* 0x000fe20000000800 */
[----:B------:R-:W1:Y:S01]  /*174f0*/  LDSM.16.MT88.4 R12, [R177+0x5c00] ;  /* 0x005c0000b10c783b */ /* 0x000e620000004200 */
[----:B----4-:R-:W-:Y:S01]  /*17500*/  F2FP.F16.F32.PACK_AB R22, R146, R143 ;  /* 0x0000008f9216723e */ /* 0x010fe200000000ff */
[C---:B--2---:R-:W-:Y:S07]  /*17510*/  HMMA.16816.F32 R164, R28.reuse, R24, R164 ;  /* 0x000000181ca4723c */ /* 0x044fee00000018a4 */
[----:B------:R-:W2:Y:S01]  /*17520*/  MUFU.EX2 R79, R79 ;  /* 0x0000004f004f7308 */ /* 0x000ea20000000800 */
[----:B-----5:R-:W-:Y:S01]  /*17530*/  F2FP.F16.F32.PACK_AB R21, R83, R238 ;  /* 0x000000ee5315723e */ /* 0x020fe200000000ff */
[----:B------:R-:W-:Y:S01]  /*17540*/  HMMA.16816.F32 R160, R28, R26, R160 ;  /* 0x0000001a1ca0723c */ /* 0x000fe200000018a0 */
[----:B------:R-:W4:Y:S07]  /*17550*/  LDSM.16.MT88.4 R24, [R184+0x5c00] ;  /* 0x005c0000b818783b */ /* 0x000f2e0000004200 */
[----:B------:R-:W-:Y:S03]  /*17560*/  MUFU.EX2 R145, R145 ;  /* 0x0000009100917308 */ /* 0x000fe60000000800 */
[----:B------:R-:W-:Y:S01]  /*17570*/  FADD.FTZ R134, R7, R134 ;  /* 0x0000008607867221 */ /* 0x000fe20000010000 */
[----:B------:R-:W-:Y:S01]  /*17580*/  FFMA.FTZ R7, R82, UR4, -R5 ;  /* 0x0000000452077c23 */ /* 0x000fe20008010805 */
[----:B------:R-:W-:Y:S02]  /*17590*/  FADD.FTZ R244, R91, R244 ;  /* 0x000000f45bf47221 */ /* 0x000fe40000010000 */
[----:B------:R-:W-:Y:S02]  /*175a0*/  FADD.FTZ R137, R137, R134 ;  /* 0x0000008689897221 */ /* 0x000fe40000010000 */
[----:B------:R-:W-:Y:S01]  /*175b0*/  FADD.FTZ R89, R89, R244 ;  /* 0x000000f459597221 */ /* 0x000fe20000010000 */
[----:B------:R-:W5:Y:S01]  /*175c0*/  MUFU.EX2 R154, R154 ;  /* 0x0000009a009a7308 */ /* 0x000f620000000800 */
[----:B--2---:R-:W-:Y:S01]  /*175d0*/  F2FP.F16.F32.PACK_AB R23, R79, R236 ;  /* 0x000000ec4f17723e */ /* 0x004fe200000000ff */
[----:B------:R-:W-:Y:S01]  /*175e0*/  FADD.FTZ R140, R140, R137 ;  /* 0x000000898c8c7221 */ /* 0x000fe20000010000 */
[----:B------:R-:W-:Y:S01]  /*175f0*/  FADD.FTZ R89, R242, R89 ;  /* 0x00000059f2597221 */ /* 0x000fe20000010000 */
[--C-:B------:R-:W-:Y:S01]  /*17600*/  FFMA.FTZ R75, R117, UR4, -R130.reuse ;  /* 0x00000004754b7c23 */ /* 0x100fe20008010882 */
[----:B------:R-:W-:Y:S01]  /*17610*/  FFMA.FTZ R232, R119, UR4, -R130 ;  /* 0x0000000477e87c23 */ /* 0x000fe20008010882 */
[----:B------:R-:W-:Y:S01]  /*17620*/  FADD.FTZ R139, R139, R140 ;  /* 0x0000008c8b8b7221 */ /* 0x000fe20000010000 */
[----:B------:R-:W-:Y:S03]  /*17630*/  FADD.FTZ R240, R240, R89 ;  /* 0x00000059f0f07221 */ /* 0x000fe60000010000 */
[----:B------:R-:W-:Y:S01]  /*17640*/  MUFU.EX2 R147, R147 ;  /* 0x0000009300937308 */ /* 0x000fe20000000800 */
[C---:B------:R-:W-:Y:S05]  /*17650*/  HMMA.16816.F32 R172, R20.reuse, R8, R172 ;  /* 0x0000000814ac723c */ /* 0x040fea00000018ac */
[----:B------:R-:W-:Y:S01]  /*17660*/  FFMA.FTZ R89, R88, UR4, -R5 ;  /* 0x0000000458597c23 */ /* 0x000fe20008010805 */
[C---:B------:R-:W-:Y:S03]  /*17670*/  HMMA.16816.F32 R168, R20.reuse, R10, R168 ;  /* 0x0000000a14a8723c */ /* 0x040fe600000018a8 */
[----:B------:R-:W2:Y:S01]  /*17680*/  MUFU.EX2 R156, R156 ;  /* 0x0000009c009c7308 */ /* 0x000ea20000000800 */
        /* <DEDUP_REMOVED lines=8> */
[----:B--2---:R-:W-:Y:S01]  /*17710*/  F2FP.F16.F32.PACK_AB R30, R156, R147 ;  /* 0x000000939c1e723e */ /* 0x004fe200000000ff */
        /* <DEDUP_REMOVED lines=12> */
[----:B------:R-:W2:Y:S01]  /*177e0*/  MUFU.EX2 R81, R81 ;  /* 0x0000005100517308 */ /* 0x000ea20000000800 */
[----:B-----5:R-:W-:Y:S01]  /*177f0*/  F2FP.F16.F32.PACK_AB R29, R234, R77 ;  /* 0x0000004dea1d723e */ /* 0x020fe200000000ff */
[----:B------:R-:W-:Y:S01]  /*17800*/  FADD.FTZ R77, R77, R236 ;  /* 0x000000ec4d4d7221 */ /* 0x000fe20000010000 */
[----:B------:R-:W-:Y:S01]  /*17810*/  FADD.FTZ R146, R146, R143 ;  /* 0x0000008f92927221 */ /* 0x000fe20000010000 */
[----:B------:R-:W-:Y:S02]  /*17820*/  FFMA.FTZ R123, R123, UR4, -R130 ;  /* 0x000000047b7b7c23 */ /* 0x000fe40008010882 */
[----:B------:R-:W-:Y:S01]  /*17830*/  FADD.FTZ R77, R234, R77 ;  /* 0x0000004dea4d7221 */ /* 0x000fe20000010000 */
[----:B------:R-:W-:Y:S03]  /*17840*/  FADD.FTZ R145, R145, R146 ;  /* 0x0000009291917221 */ /* 0x000fe60000010000 */
[----:B------:R-:W-:Y:S01]  /*17850*/  MUFU.EX2 R33, R33 ;  /* 0x0000002100217308 */ /* 0x000fe20000000800 */
[----:B------:R-:W-:Y:S04]  /*17860*/  FADD.FTZ R154, R154, R145 ;  /* 0x000000919a9a7221 */ /* 0x000fe80000010000 */
[----:B------:R-:W-:Y:S05]  /*17870*/  FADD.FTZ R147, R147, R154 ;  /* 0x0000009a93937221 */ /* 0x000fea0000010000 */
[----:B------:R-:W5:Y:S01]  /*17880*/  MUFU.EX2 R188, R188 ;  /* 0x000000bc00bc7308 */ /* 0x000f620000000800 */
[C---:B--2---:R-:W-:Y:S01]  /*17890*/  F2FP.F16.F32.PACK_AB R31, R81.reuse, R6 ;  /* 0x00000006511f723e */ /* 0x044fe200000000ff */
[----:B------:R-:W-:Y:S01]  /*178a0*/  FADD.FTZ R6, R6, R77 ;  /* 0x0000004d06067221 */ /* 0x000fe20000010000 */
[----:B------:R-:W-:Y:S01]  /*178b0*/  FADD.FTZ R156, R156, R147 ;  /* 0x000000939c9c7221 */ /* 0x000fe20000010000 */
[----:B------:R-:W-:Y:S02]  /*178c0*/  MOV R154, R129 ;  /* 0x00000081009a7202 */ /* 0x000fe40000000f00 */
[----:B------:R-:W-:Y:S04]  /*178d0*/  FADD.FTZ R81, R81, R6 ;  /* 0x0000000651517221 */ /* 0x000fe80000010000 */
[----:B------:R-:W-:Y:S01]  /*178e0*/  MUFU.EX2 R35, R35 ;  /* 0x0000002300237308 */ /* 0x000fe20000000800 */
[C---:B-1----:R-:W-:Y:S06]  /*178f0*/  HMMA.16816.F32 R172, R28.reuse, R12, R172 ;  /* 0x0000000c1cac723c */ /* 0x042fec00000018ac */
[C---:B------:R-:W-:Y:S03]  /*17900*/  HMMA.16816.F32 R168, R28.reuse, R14, R168 ;  /* 0x0000000e1ca8723c */ /* 0x040fe600000018a8 */
[----:B------:R-:W1:Y:S01]  /*17910*/  MUFU.EX2 R190, R190 ;  /* 0x000000be00be7308 */ /* 0x000e620000000800 */
[----:B------:R-:W2:Y:S01]  /*17920*/  LDSM.16.MT88.4 R12, [R177+0x6400] ;  /* 0x00640000b10c783b */ /* 0x000ea20000004200 */
[----:B-----5:R-:W-:Y:S01]  /*17930*/  F2FP.F16.F32.PACK_AB R20, R188, R33 ;  /* 0x00000021bc14723e */ /* 0x020fe200000000ff */
[C---:B----4-:R-:W-:Y:S07]  /*17940*/  HMMA.16816.F32 R164, R28.reuse, R24, R164 ;  /* 0x000000181ca4723c */ /* 0x050fee00000018a4 */
[----:B------:R-:W-:Y:S01]  /*17950*/  MUFU.EX2 R32, R32 ;  /* 0x0000002000207308 */ /* 0x000fe20000000800 */
[----:B------:R-:W-:Y:S01]  /*17960*/  FADD.FTZ R33, R33, R156 ;  /* 0x0000009c21217221 */ /* 0x000fe20000010000 */
[----:B------:R-:W-:Y:S01]  /*17970*/  HMMA.16816.F32 R160, R28, R26, R160 ;  /* 0x0000001a1ca0723c */ /* 0x000fe200000018a0 */
[----:B------:R-:W4:Y:S07]  /*17980*/  LDSM.16.MT88.4 R24, [R184+0x6400] ;  /* 0x00640000b818783b */ /* 0x000f2e0000004200 */
[----:B------:R-:W5:Y:S03]  /*17990*/  MUFU.EX2 R87, R87 ;  /* 0x0000005700577308 */ /* 0x000f660000000800 */
[----:B-1----:R-:W-:Y:S01]  /*179a0*/  F2FP.F16.F32.PACK_AB R22, R190, R35 ;  /* 0x00000023be16723e */ /* 0x002fe200000000ff */
[----:B------:R-:W-:Y:S01]  /*179b0*/  FADD.FTZ R188, R188, R33 ;  /* 0x00000021bcbc7221 */ /* 0x000fe20000010000 */
[----:B------:R-:W-:Y:S03]  /*179c0*/  FFMA.FTZ R33, R104, UR4, -R5 ;  /* 0x0000000468217c23 */ /* 0x000fe60008010805 */
[----:B------:R-:W-:Y:S01]  /*179d0*/  FADD.FTZ R35, R35, R188 ;  /* 0x000000bc23237221 */ /* 0x000fe20000010000 */
[----:B------:R-:W-:Y:S01]  /*179e0*/  MOV R156, R131 ;  /* 0x00000083009c7202 */ /* 0x000fe20000000f00 */
[----:B------:R-:W-:Y:S02]  /*179f0*/  MUFU.EX2 R34, R34 ;  /* 0x0000002200227308 */ /* 0x000fe40000000800 */
[----:B------:R-:W-:Y:S01]  /*17a00*/  FADD.FTZ R190, R190, R35 ;  /* 0x00000023bebe7221 */ /* 0x000fe20000010000 */
[----:B------:R-:W-:Y:S07]  /*17a10*/  FFMA.FTZ R35, R106, UR4, -R5 ;  /* 0x000000046a237c23 */ /* 0x000fee0008010805 */
[----:B------:R-:W1:Y:S01]  /*17a20*/  MUFU.EX2 R93, R93 ;  /* 0x0000005d005d7308 */ /* 0x000e620000000800 */
[C---:B-----5:R-:W-:Y:S01]  /*17a30*/  F2FP.F16.F32.PACK_AB R21, R87.reuse, R32 ;  /* 0x000000205715723e */ /* 0x060fe200000000ff */
[----:B------:R-:W-:Y:S04]  /*17a40*/  FADD.FTZ R32, R32, R81 ;  /* 0x0000005120207221 */ /* 0x000fe80000010000 */
[----:B------:R-:W-:Y:S01]  /*17a50*/  FADD.FTZ R87, R87, R32 ;  /* 0x0000002057577221 */ /* 0x000fe20000010000 */
[----:B------:R-:W-:Y:S03]  /*17a60*/  FFMA.FTZ R32, R108, UR4, -R5 ;  /* 0x000000046c207c23 */ /* 0x000fe60008010805 */
[----:B------:R-:W-:Y:S10]  /*17a70*/  MUFU.EX2 R37, R37 ;  /* 0x0000002500257308 */ /* 0x000ff40000000800 */
[----:B------:R-:W5:Y:S01]  /*17a80*/  MUFU.EX2 R192, R192 ;  /* 0x000000c000c07308 */ /* 0x000f620000000800 */
[C---:B-1----:R-:W-:Y:S01]  /*17a90*/  F2FP.F16.F32.PACK_AB R23, R93.reuse, R34 ;  /* 0x000000225d17723e */ /* 0x042fe200000000ff */
[----:B------:R-:W-:Y:S04]  /*17aa0*/  FADD.FTZ R34, R34, R87 ;  /* 0x0000005722227221 */ /* 0x000fe80000010000 */
[----:B------:R-:W-:Y:S01]  /*17ab0*/  FADD.FTZ R93, R93, R34 ;  /* 0x000000225d5d7221 */ /* 0x000fe20000010000 */
[----:B------:R-:W-:Y:S03]  /*17ac0*/  FFMA.FTZ R34, R110, UR4, -R5 ;  /* 0x000000046e227c23 */ /* 0x000fe60008010805 */
[----:B------:R-:W-:Y:S01]  /*17ad0*/  MUFU.EX2 R39, R39 ;  /* 0x0000002700277308 */ /* 0x000fe20000000800 */
[C---:B------:R-:W-:Y:S06]  /*17ae0*/  HMMA.16816.F32 R172, R20.reuse, R8, R172 ;  /* 0x0000000814ac723c */ /* 0x040fec00000018ac */
        /* <DEDUP_REMOVED lines=12> */
[----:B------:R-:W-:Y:S03]  /*17bb0*/  FFMA.FTZ R37, R112, UR4, -R5 ;  /* 0x0000000470257c23 */ /* 0x000fe60008010805 */
[----:B------:R-:W-:Y:S02]  /*17bc0*/  FADD.FTZ R39, R39, R192 ;  /* 0x000000c027277221 */ /* 0x000fe40000010000 */
        /* <DEDUP_REMOVED lines=15> */
[C---:B--2---:R-:W-:Y:S06]  /*17cc0*/  HMMA.16816.F32 R172, R28.reuse, R12, R172 ;  /* 0x0000000c1cac723c */ /* 0x044fec00000018ac */
        /* <DEDUP_REMOVED lines=13> */
[----:B------:R-:W-:Y:S02]  /*17da0*/  FADD.FTZ R43, R43, R198 ;  /* 0x000000c62b2b7221 */ /* 0x000fe40000010000 */
[----:B------:R-:W-:Y:S02]  /*17db0*/  MUFU.EX2 R42, R42 ;  /* 0x0000002a002a7308 */ /* 0x000fe40000000800 */
[----:B------:R-:W-:Y:S08]  /*17dc0*/  FADD.FTZ R200, R200, R43 ;  /* 0x0000002bc8c87221 */ /* 0x000ff00000010000 */
        /* <DEDUP_REMOVED lines=23> */
[----:B------:R-:W-:Y:S04]  /*17f40*/  FADD.FTZ R202, R202, R45 ;  /* 0x0000002dcaca7221 */ /* 0x000fe80000010000 */
[----:B------:R-:W-:Y:S02]  /*17f50*/  FADD.FTZ R47, R47, R202 ;  /* 0x000000ca2f2f7221 */ /* 0x000fe40000010000 */
[----:B------:R-:W-:Y:S02]  /*17f60*/  MUFU.EX2 R46, R46 ;  /* 0x0000002e002e7308 */ /* 0x000fe40000000800 */
[----:B------:R-:W-:Y:S08]  /*17f70*/  FADD.FTZ R204, R204, R47 ;  /* 0x0000002fcccc7221 */ /* 0x000ff00000010000 */
[----:B------:R-:W1:Y:S01]  /*17f80*/  MUFU.EX2 R107, R107 ;  /* 0x0000006b006b7308 */ /* 0x000e620000000800 */
[C---:B-----5:R-:W-:Y:S01]  /*17f90*/  F2FP.F16.F32.PACK_AB R29, R105.reuse, R44 ;  /* 0x0000002c691d723e */ /* 0x060fe200000000ff */
[----:B------:R-:W-:Y:S04]  /*17fa0*/  FADD.FTZ R44, R44, R103 ;  /* 0x000000672c2c7221 */ /* 0x000fe80000010000 */
[----:B------:R-:W-:Y:S04]  /*17fb0*/  FADD.FTZ R105, R105, R44 ;  /* 0x0000002c69697221 */ /* 0x000fe80000010000 */
[----:B------:R-:W-:Y:S10]  /*17fc0*/  MUFU.EX2 R49, R49 ;  /* 0x0000003100317308 */ /* 0x000ff40000000800 */
[----:B------:R-:W5:Y:S01]  /*17fd0*/  MUFU.EX2 R206, R206 ;  /* 0x000000ce00ce7308 */ /* 0x000f620000000800 */
[C---:B-1----:R-:W-:Y:S01]  /*17fe0*/  F2FP.F16.F32.PACK_AB R31, R107.reuse, R46 ;  /* 0x0000002e6b1f723e */ /* 0x042fe200000000ff */
[----:B------:R-:W-:Y:S04]  /*17ff0*/  FADD.FTZ R46, R46, R105 ;  /* 0x000000692e2e7221 */ /* 0x000fe80000010000 */
[----:B------:R-:W-:Y:S04]  /*18000*/  FADD.FTZ R107, R107, R46 ;  /* 0x0000002e6b6b7221 */ /* 0x000fe80000010000 */
        /* <DEDUP_REMOVED lines=36> */
[----:B------:R-:W-:Y:S07]  /*18250*/  LDSM.16.MT88.4 R20, [R177+0x7c00] ;  /* 0x007c0000b114783b */ /* 0x000fee0000004200 */
        /* <DEDUP_REMOVED lines=20> */
[----:B---3--:R-:W-:Y:S01]  /*183a0*/  F2FP.F16.F32.PACK_AB R16, R214, R57 ;  /* 0x00000039d610723e */ /* 0x008fe200000000ff */
[C---:B----4-:R-:W-:Y:S07]  /*183b0*/  HMMA.16816.F32 R164, R28.reuse, R24, R164 ;  /* 0x000000181ca4723c */ /* 0x050fee00000018a4 */
[----:B------:R-:W-:Y:S01]  /*183c0*/  MUFU.EX2 R7, R7 ;  /* 0x0000000700077308 */ /* 0x000fe20000000800 */
[----:B------:R-:W-:Y:S01]  /*183d0*/  FADD.FTZ R57, R57, R212 ;  /* 0x000000d439397221 */ /* 0x000fe20000010000 */
[----:B------:R-:W-:Y:S08]  /*183e0*/  HMMA.16816.F32 R160, R28, R26, R160 ;  /* 0x0000001a1ca0723c */ /* 0x000ff000000018a0 */
[----:B------:R-:W3:Y:S03]  /*183f0*/  MUFU.EX2 R56, R56 ;  /* 0x0000003800387308 */ /* 0x000ee60000000800 */
[----:B-1----:R-:W-:Y:S01]  /*18400*/  F2FP.F16.F32.PACK_AB R18, R216, R59 ;  /* 0x0000003bd812723e */ /* 0x002fe200000000ff */
[--C-:B------:R-:W-:Y:S01]  /*18410*/  FFMA.FTZ R26, R98, UR4, -R5.reuse ;  /* 0x00000004621a7c23 */ /* 0x100fe20008010805 */
[--C-:B------:R-:W-:Y:S01]  /*18420*/  FFMA.FTZ R24, R90, UR4, -R5.reuse ;  /* 0x000000045a187c23 */ /* 0x100fe20008010805 */
[--C-:B------:R-:W-:Y:S01]  /*18430*/  FFMA.FTZ R25, R92, UR4, -R5.reuse ;  /* 0x000000045c197c23 */ /* 0x100fe20008010805 */
[--C-:B------:R-:W-:Y:S03]  /*18440*/  FFMA.FTZ R27, R96, UR4, -R5.reuse ;  /* 0x00000004601b7c23 */ /* 0x100fe60008010805 */
[----:B------:R-:W-:Y:S01]  /*18450*/  MUFU.EX2 R60, R60 ;  /* 0x0000003c003c7308 */ /* 0x000fe20000000800 */
[--C-:B------:R-:W-:Y:S01]  /*18460*/  FFMA.FTZ R31, R100, UR4, -R5.reuse ;  /* 0x00000004641f7c23 */ /* 0x100fe20008010805 */
[----:B------:R-:W-:Y:S01]  /*18470*/  FFMA.FTZ R30, R102, UR4, -R5 ;  /* 0x00000004661e7c23 */ /* 0x000fe20008010805 */
[----:B------:R-:W-:Y:S01]  /*18480*/  FADD.FTZ R214, R214, R57 ;  /* 0x00000039d6d67221 */ /* 0x000fe20000010000 */
[--C-:B------:R-:W-:Y:S01]  /*18490*/  FFMA.FTZ R28, R125, UR4, -R130.reuse ;  /* 0x000000047d1c7c23 */ /* 0x100fe20008010882 */
[----:B------:R-:W-:Y:S01]  /*184a0*/  FFMA.FTZ R5, R128, UR4, -R5 ;  /* 0x0000000480057c23 */ /* 0x000fe20008010805 */
[----:B------:R-:W-:Y:S01]  /*184b0*/  FFMA.FTZ R130, R127, UR4, -R130 ;  /* 0x000000047f827c23 */ /* 0x000fe20008010882 */
[----:B------:R-:W-:Y:S03]  /*184c0*/  FADD.FTZ R59, R59, R214 ;  /* 0x000000d63b3b7221 */ /* 0x000fe60000010000 */
[----:B------:R-:W1:Y:S01]  /*184d0*/  MUFU.EX2 R89, R89 ;  /* 0x0000005900597308 */ /* 0x000e620000000800 */
[----:B---3--:R-:W-:Y:S01]  /*184e0*/  F2FP.F16.F32.PACK_AB R17, R56, R7 ;  /* 0x000000073811723e */ /* 0x008fe200000000ff */
[----:B------:R-:W-:Y:S08]  /*184f0*/  FADD.FTZ R216, R216, R59 ;  /* 0x0000003bd8d87221 */ /* 0x000ff00000010000 */
        /* <DEDUP_REMOVED lines=8> */
[C---:B--2---:R-:W-:Y:S07]  /*18580*/  HMMA.16816.F32 R164, R16.reuse, R12, R164 ;  /* 0x0000000c10a4723c */ /* 0x044fee00000018a4 */
[----:B------:R-:W-:Y:S01]  /*18590*/  MUFU.EX2 R24, R24 ;  /* 0x0000001800187308 */ /* 0x000fe20000000800 */
[----:B------:R-:W-:Y:S01]  /*185a0*/  HMMA.16816.F32 R160, R16, R14, R160 ;  /* 0x0000000e10a0723c */ /* 0x000fe200000018a0 */
[----:B------:R-:W2:Y:S08]  /*185b0*/  LDSM.16.MT88.4 R16, [R177+0x8000] ;  /* 0x00800000b110783b */ /* 0x000eb00000004200 */
[----:B------:R-:W5:Y:S02]  /*185c0*/  MUFU.EX2 R25, R25 ;  /* 0x0000001900197308 */ /* 0x000f640000000800 */
[----:B---3--:R-:W-:Y:S01]  /*185d0*/  F2FP.F16.F32.PACK_AB R12, R218, R61 ;  /* 0x0000003dda0c723e */ /* 0x008fe200000000ff */
[----:B------:R-:W-:Y:S01]  /*185e0*/  FADD.FTZ R61, R61, R216 ;  /* 0x000000d83d3d7221 */ /* 0x000fe20000010000 */
[----:B-1----:R-:W-:Y:S03]  /*185f0*/  F2FP.F16.F32.PACK_AB R14, R220, R63 ;  /* 0x0000003fdc0e723e */ /* 0x002fe600000000ff */
[----:B------:R-:W-:Y:S03]  /*18600*/  FADD.FTZ R218, R218, R61 ;  /* 0x0000003ddada7221 */ /* 0x000fe60000010000 */
[----:B------:R-:W-:Y:S01]  /*18610*/  MUFU.EX2 R6, R94 ;  /* 0x0000005e00067308 */ /* 0x000fe20000000800 */
[----:B------:R-:W-:Y:S04]  /*18620*/  FADD.FTZ R63, R63, R218 ;  /* 0x000000da3f3f7221 */ /* 0x000fe80000010000 */
[----:B------:R-:W-:Y:S05]  /*18630*/  FADD.FTZ R220, R220, R63 ;  /* 0x0000003fdcdc7221 */ /* 0x000fea0000010000 */
[----:B------:R-:W1:Y:S01]  /*18640*/  MUFU.EX2 R27, R27 ;  /* 0x0000001b001b7308 */ /* 0x000e620000000800 */
[----:B-----5:R-:W-:Y:S09]  /*18650*/  F2FP.F16.F32.PACK_AB R13, R25, R24 ;  /* 0x00000018190d723e */ /* 0x020ff200000000ff */
[----:B------:R-:W-:Y:S10]  /*18660*/  MUFU.EX2 R65, R65 ;  /* 0x0000004100417308 */ /* 0x000ff40000000800 */
[----:B------:R-:W3:Y:S01]  /*18670*/  MUFU.EX2 R222, R222 ;  /* 0x000000de00de7308 */ /* 0x000ee20000000800 */
[----:B-1----:R-:W-:Y:S09]  /*18680*/  F2FP.F16.F32.PACK_AB R15, R27, R6 ;  /* 0x000000061b0f723e */ /* 0x002ff200000000ff */
[----:B------:R-:W-:Y:S01]  /*18690*/  MUFU.EX2 R67, R67 ;  /* 0x0000004300437308 */ /* 0x000fe20000000800 */
[C---:B------:R-:W-:Y:S06]  /*186a0*/  HMMA.16816.F32 R172, R12.reuse, R20, R172 ;  /* 0x000000140cac723c */ /* 0x040fec00000018ac */
[C---:B------:R-:W-:Y:S03]  /*186b0*/  HMMA.16816.F32 R168, R12.reuse, R22, R168 ;  /* 0x000000160ca8723c */ /* 0x040fe600000018a8 */
[----:B------:R-:W1:Y:S01]  /*186c0*/  MUFU.EX2 R224, R224 ;  /* 0x000000e000e07308 */ /* 0x000e620000000800 */
[----:B------:R-:W5:Y:S02]  /*186d0*/  LDSM.16.MT88.4 R20, [R184+0x8000] ;  /* 0x00800000b814783b */ /* 0x000f640000004200 */
[C---:B----4-:R-:W-:Y:S07]  /*186e0*/  HMMA.16816.F32 R164, R12.reuse, R8, R164 ;  /* 0x000000080ca4723c */ /* 0x050fee00000018a4 */
[----:B------:R-:W-:Y:S01]  /*186f0*/  MUFU.EX2 R26, R26 ;  /* 0x0000001a001a7308 */ /* 0x000fe20000000800 */
[----:B------:R-:W-:Y:S01]  /*18700*/  HMMA.16816.F32 R160, R12, R10, R160 ;  /* 0x0000000a0ca0723c */ /* 0x000fe200000018a0 */
[----:B------:R-:W4:Y:S08]  /*18710*/  LDSM.16.MT88.4 R12, [R177+0x8400] ;  /* 0x00840000b10c783b */ /* 0x000f300000004200 */
[----:B------:R-:W2:Y:S02]  /*18720*/  MUFU.EX2 R31, R31 ;  /* 0x0000001f001f7308 */ /* 0x000ea40000000800 */
        /* <DEDUP_REMOVED lines=8> */
[----:B--2---:R-:W-:Y:S09]  /*187b0*/  F2FP.F16.F32.PACK_AB R9, R31, R26 ;  /* 0x0000001a1f09723e */ /* 0x004ff200000000ff */
[----:B------:R-:W-:Y:S10]  /*187c0*/  MUFU.EX2 R69, R69 ;  /* 0x0000004500457308 */ /* 0x000ff40000000800 */
[----:B------:R-:W2:Y:S01]  /*187d0*/  MUFU.EX2 R226, R226 ;  /* 0x000000e200e27308 */ /* 0x000ea20000000800 */
[----:B-1----:R-:W-:Y:S09]  /*187e0*/  F2FP.F16.F32.PACK_AB R11, R33, R30 ;  /* 0x0000001e210b723e */ /* 0x002ff200000000ff */
[----:B------:R-:W-:Y:S01]  /*187f0*/  MUFU.EX2 R71, R71 ;  /* 0x0000004700477308 */ /* 0x000fe20000000800 */
[C---:B------:R-:W-:Y:S06]  /*18800*/  HMMA.16816.F32 R172, R8.reuse, R16, R172 ;  /* 0x0000001008ac723c */ /* 0x040fec00000018ac */
[C---:B------:R-:W-:Y:S03]  /*18810*/  HMMA.16816.F32 R168, R8.reuse, R18, R168 ;  /* 0x0000001208a8723c */ /* 0x040fe600000018a8 */
[----:B------:R-:W1:Y:S01]  /*18820*/  MUFU.EX2 R228, R228 ;  /* 0x000000e400e47308 */ /* 0x000e620000000800 */
[----:B------:R-:W3:Y:S02]  /*18830*/  LDSM.16.MT88.4 R16, [R184+0x8400] ;  /* 0x00840000b810783b */ /* 0x000ee40000004200 */
[C---:B-----5:R-:W-:Y:S07]  /*18840*/  HMMA.16816.F32 R164, R8.reuse, R20, R164 ;  /* 0x0000001408a4723c */ /* 0x060fee00000018a4 */
[----:B------:R-:W-:Y:S01]  /*18850*/  MUFU.EX2 R35, R35 ;  /* 0x0000002300237308 */ /* 0x000fe20000000800 */
[----:B------:R-:W-:Y:S01]  /*18860*/  HMMA.16816.F32 R160, R8, R22, R160 ;  /* 0x0000001608a0723c */ /* 0x000fe200000018a0 */
[----:B------:R-:W5:Y:S08]  /*18870*/  LDSM.16.MT88.4 R20, [R177+0x8800] ;  /* 0x00880000b114783b */ /* 0x000f700000004200 */
[----:B------:R-:W4:Y:S02]  /*18880*/  MUFU.EX2 R32, R32 ;  /* 0x0000002000207308 */ /* 0x000f240000000800 */
[----:B--2---:R-:W-:Y:S01]  /*18890*/  F2FP.F16.F32.PACK_AB R8, R226, R69 ;  /* 0x00000045e208723e */ /* 0x004fe200000000ff */
[----:B------:R-:W-:Y:S01]  /*188a0*/  FADD.FTZ R69, R69, R224 ;  /* 0x000000e045457221 */ /* 0x000fe20000010000 */
[----:B-1----:R-:W-:Y:S03]  /*188b0*/  F2FP.F16.F32.PACK_AB R10, R228, R71 ;  /* 0x00000047e40a723e */ /* 0x002fe600000000ff */
[----:B------:R-:W-:Y:S03]  /*188c0*/  FADD.FTZ R226, R226, R69 ;  /* 0x00000045e2e27221 */ /* 0x000fe60000010000 */
[----:B------:R-:W-:Y:S01]  /*188d0*/  MUFU.EX2 R34, R34 ;  /* 0x0000002200227308 */ /* 0x000fe20000000800 */
[----:B------:R-:W-:Y:S04]  /*188e0*/  FADD.FTZ R71, R71, R226 ;  /* 0x000000e247477221 */ /* 0x000fe80000010000 */
[----:B------:R-:W-:Y:S05]  /*188f0*/  FADD.FTZ R228, R228, R71 ;  /* 0x00000047e4e47221 */ /* 0x000fea0000010000 */
[----:B------:R-:W1:Y:S01]  /*18900*/  MUFU.EX2 R37, R37 ;  /* 0x0000002500257308 */ /* 0x000e620000000800 */
[----:B----4-:R-:W-:Y:S09]  /*18910*/  F2FP.F16.F32.PACK_AB R9, R32, R35 ;  /* 0x000000232009723e */ /* 0x010ff200000000ff */
[----:B------:R-:W-:Y:S10]  /*18920*/  MUFU.EX2 R73, R73 ;  /* 0x0000004900497308 */ /* 0x000ff40000000800 */
[----:B------:R-:W2:Y:S01]  /*18930*/  MUFU.EX2 R230, R230 ;  /* 0x000000e600e67308 */ /* 0x000ea20000000800 */
[----:B-1----:R-:W-:Y:S09]  /*18940*/  F2FP.F16.F32.PACK_AB R11, R37, R34 ;  /* 0x00000022250b723e */ /* 0x002ff200000000ff */
[----:B------:R-:W-:Y:S01]  /*18950*/  MUFU.EX2 R75, R75 ;  /* 0x0000004b004b7308 */ /* 0x000fe20000000800 */
[C---:B------:R-:W-:Y:S06]  /*18960*/  HMMA.16816.F32 R172, R8.reuse, R12, R172 ;  /* 0x0000000c08ac723c */ /* 0x040fec00000018ac */
[C---:B------:R-:W-:Y:S03]  /*18970*/  HMMA.16816.F32 R168, R8.reuse, R14, R168 ;  /* 0x0000000e08a8723c */ /* 0x040fe600000018a8 */
[----:B------:R-:W1:Y:S02]  /*18980*/  MUFU.EX2 R232, R232 ;  /* 0x000000e800e87308 */ /* 0x000e640000000800 */
[----:B------:R-:W-:Y:S01]  /*18990*/  FADD.FTZ R13, R7, R54 ;  /* 0x00000036070d7221 */ /* 0x000fe20000010000 */
[C---:B---3--:R-:W-:Y:S07]  /*189a0*/  HMMA.16816.F32 R164, R8.reuse, R16, R164 ;  /* 0x0000001008a4723c */ /* 0x048fee00000018a4 */
[----:B------:R-:W-:Y:S01]  /*189b0*/  MUFU.EX2 R36, R36 ;  /* 0x0000002400247308 */ /* 0x000fe20000000800 */
[----:B------:R-:W-:Y:S01]  /*189c0*/  FADD.FTZ R13, R56, R13 ;  /* 0x0000000d380d7221 */ /* 0x000fe20000010000 */
[----:B------:R-:W-:Y:S01]  /*189d0*/  HMMA.16816.F32 R160, R8, R18, R160 ;  /* 0x0000001208a0723c */ /* 0x000fe200000018a0 */
[----:B------:R-:W-:Y:S07]  /*189e0*/  LDSM.16.MT88.4 R8, [R177+0x8c00] ;  /* 0x008c0000b108783b */ /* 0x000fee0000004200 */
[----:B------:R-:W3:Y:S03]  /*189f0*/  MUFU.EX2 R39, R39 ;  /* 0x0000002700277308 */ /* 0x000ee60000000800 */
[----:B------:R-:W-:Y:S01]  /*18a00*/  FADD.FTZ R60, R60, R13 ;  /* 0x0000000d3c3c7221 */ /* 0x000fe20000010000 */
[C---:B--2---:R-:W-:Y:S01]  /*18a10*/  F2FP.F16.F32.PACK_AB R16, R230.reuse, R73 ;  /* 0x00000049e610723e */ /* 0x044fe200000000ff */
[----:B------:R-:W-:Y:S01]  /*18a20*/  FADD.FTZ R73, R73, R228 ;  /* 0x000000e449497221 */ /* 0x000fe20000010000 */
[----:B------:R-:W2:Y:S01]  /*18a30*/  LDSM.16.MT88.4 R12, [R184+0x8800] ;  /* 0x00880000b80c783b */ /* 0x000ea20000004200 */
[----:B------:R-:W-:Y:S02]  /*18a40*/  FADD.FTZ R89, R89, R60 ;  /* 0x0000003c59597221 */ /* 0x000fe40000010000 */
[----:B------:R-:W-:Y:S01]  /*18a50*/  FADD.FTZ R230, R230, R73 ;  /* 0x00000049e6e67221 */ /* 0x000fe20000010000 */
[----:B------:R-:W-:Y:S01]  /*18a60*/  MUFU.EX2 R7, R118 ;  /* 0x0000007600077308 */ /* 0x000fe20000000800 */
[----:B-1----:R-:W-:Y:S01]  /*18a70*/  F2FP.F16.F32.PACK_AB R18, R232, R75 ;  /* 0x0000004be812723e */ /* 0x002fe200000000ff */
[----:B------:R-:W-:Y:S01]  /*18a80*/  FADD.FTZ R24, R24, R89 ;  /* 0x0000005918187221 */ /* 0x000fe20000010000 */
[----:B------:R-:W-:Y:S03]  /*18a90*/  FADD.FTZ R75, R75, R230 ;  /* 0x000000e64b4b7221 */ /* 0x000fe60000010000 */
[----:B------:R-:W-:Y:S01]  /*18aa0*/  FADD.FTZ R25, R25, R24 ;  /* 0x0000001819197221 */ /* 0x000fe20000010000 */
[----:B------:R-:W-:Y:S03]  /*18ab0*/  FADD.FTZ R75, R232, R75 ;  /* 0x0000004be84b7221 */ /* 0x000fe60000010000 */
[----:B------:R-:W1:Y:S01]  /*18ac0*/  MUFU.EX2 R38, R38 ;  /* 0x0000002600267308 */ /* 0x000e620000000800 */
[----:B---3--:R-:W-:Y:S01]  /*18ad0*/  F2FP.F16.F32.PACK_AB R17, R39, R36 ;  /* 0x000000242711723e */ /* 0x008fe200000000ff */
[----:B------:R-:W-:Y:S04]  /*18ae0*/  FADD.FTZ R6, R6, R25 ;  /* 0x0000001906067221 */ /* 0x000fe80000010000 */
[----:B------:R-:W-:Y:S04]  /*18af0*/  FADD.FTZ R27, R27, R6 ;  /* 0x000000061b1b7221 */ /* 0x000fe80000010000 */
[----:B------:R-:W-:Y:S01]  /*18b00*/  MUFU.EX2 R58, R58 ;  /* 0x0000003a003a7308 */ /* 0x000fe20000000800 */
[----:B------:R-:W-:Y:S02]  /*18b10*/  FADD.FTZ R42, R26, R27 ;  /* 0x0000001b1a2a7221 */ /* 0x000fe40000010000 */
[----:B------:R-:W3:Y:S02]  /*18b20*/  LDSM.16.MT88.4 R24, [R184+0x8c00] ;  /* 0x008c0000b818783b */ /* 0x000ee40000004200 */
[----:B------:R-:W-:Y:S05]  /*18b30*/  FADD.FTZ R31, R31, R42 ;  /* 0x0000002a1f1f7221 */ /* 0x000fea0000010000 */
[----:B------:R-:W4:Y:S01]  /*18b40*/  MUFU.EX2 R29, R123 ;  /* 0x0000007b001d7308 */ /* 0x000f220000000800 */
[----:B-1----:R-:W-:Y:S01]  /*18b50*/  F2FP.F16.F32.PACK_AB R19, R38, R7 ;  /* 0x000000072613723e */ /* 0x002fe200000000ff */
[----:B------:R-:W-:Y:S04]  /*18b60*/  FADD.FTZ R30, R30, R31 ;  /* 0x0000001f1e1e7221 */ /* 0x000fe80000010000 */
[----:B------:R-:W-:Y:S04]  /*18b70*/  FADD.FTZ R30, R33, R30 ;  /* 0x0000001e211e7221 */ /* 0x000fe80000010000 */
[----:B------:R-:W-:Y:S01]  /*18b80*/  MUFU.EX2 R28, R28 ;  /* 0x0000001c001c7308 */ /* 0x000fe20000000800 */
[C---:B-----5:R-:W-:Y:S05]  /*18b90*/  HMMA.16816.F32 R172, R16.reuse, R20, R172 ;  /* 0x0000001410ac723c */ /* 0x060fea00000018ac */
[----:B------:R-:W-:Y:S01]  /*18ba0*/  FADD.FTZ R35, R35, R30 ;  /* 0x0000001e23237221 */ /* 0x000fe20000010000 */
[C---:B------:R-:W-:Y:S03]  /*18bb0*/  HMMA.16816.F32 R168, R16.reuse, R22, R168 ;  /* 0x0000001610a8723c */ /* 0x040fe600000018a8 */
[----:B------:R-:W1:Y:S02]  /*18bc0*/  MUFU.EX2 R153, R130 ;  /* 0x0000008200997308 */ /* 0x000e640000000800 */
[----:B------:R-:W-:Y:S01]  /*18bd0*/  FADD.FTZ R35, R32, R35 ;  /* 0x0000002320237221 */ /* 0x000fe20000010000 */
[C---:B--2---:R-:W-:Y:S07]  /*18be0*/  HMMA.16816.F32 R164, R16.reuse, R12, R164 ;  /* 0x0000000c10a4723c */ /* 0x044fee00000018a4 */
[----:B------:R-:W-:Y:S01]  /*18bf0*/  MUFU.EX2 R40, R40 ;  /* 0x0000002800287308 */ /* 0x000fe20000000800 */
[----:B------:R-:W-:Y:S01]  /*18c00*/  FADD.FTZ R34, R34, R35 ;  /* 0x0000002322227221 */ /* 0x000fe20000010000 */
[----:B------:R-:W-:Y:S08]  /*18c10*/  HMMA.16816.F32 R160, R16, R14, R160 ;  /* 0x0000000e10a0723c */ /* 0x000ff000000018a0 */
[----:B------:R-:W2:Y:S03]  /*18c20*/  MUFU.EX2 R41, R41 ;  /* 0x0000002900297308 */ /* 0x000ea60000000800 */
[----:B------:R-:W-:Y:S01]  /*18c30*/  FADD.FTZ R37, R37, R34 ;  /* 0x0000002225257221 */ /* 0x000fe20000010000 */
[----:B----4-:R-:W-:Y:S01]  /*18c40*/  F2FP.F16.F32.PACK_AB R20, R29, R58 ;  /* 0x0000003a1d14723e */ /* 0x010fe200000000ff */
        /* <DEDUP_REMOVED lines=10> */
[----:B------:R-:W-:Y:S01]  /*18cf0*/  FADD.FTZ R7, R38, R7 ;  /* 0x0000000726077221 */ /* 0x000fe20000010000 */
[----:B------:R-:W-:Y:S03]  /*18d00*/  FADD.FTZ R153, R153, R28 ;  /* 0x0000001c99997221 */ /* 0x000fe60000010000 */
[----:B------:R-:W-:Y:S04]  /*18d10*/  FADD.FTZ R40, R40, R7 ;  /* 0x0000000728287221 */ /* 0x000fe80000010000 */
[----:B------:R-:W-:Y:S01]  /*18d20*/  FADD.FTZ R41, R41, R40 ;  /* 0x0000002829297221 */ /* 0x000fe20000010000 */
[C---:B-1----:R-:W-:Y:S03]  /*18d30*/  F2FP.F16.F32.PACK_AB R23, R5.reuse, R6 ;  /* 0x000000060517723e */ /* 0x042fe600000000ff */
[----:B------:R-:W-:Y:S04]  /*18d40*/  FADD.FTZ R6, R6, R41 ;  /* 0x0000002906067221 */ /* 0x000fe80000010000 */
[----:B------:R-:W-:Y:S01]  /*18d50*/  FADD.FTZ R155, R5, R6 ;  /* 0x00000006059b7221 */ /* 0x000fe20000010000 */
[C---:B------:R-:W-:Y:S06]  /*18d60*/  HMMA.16816.F32 R172, R20.reuse, R8, R172 ;  /* 0x0000000814ac723c */ /* 0x040fec00000018ac */
[C---:B------:R-:W-:Y:S06]  /*18d70*/  HMMA.16816.F32 R168, R20.reuse, R10, R168 ;  /* 0x0000000a14a8723c */ /* 0x040fec00000018a8 */
[C---:B---3--:R-:W-:Y:S06]  /*18d80*/  HMMA.16816.F32 R164, R20.reuse, R24, R164 ;  /* 0x0000001814a4723c */ /* 0x048fec00000018a4 */
[----:B------:R-:W-:Y:S01]  /*18d90*/  HMMA.16816.F32 R160, R20, R26, R160 ;  /* 0x0000001a14a0723c */ /* 0x000fe200000018a0 */
[----:B------:R-:W-:Y:S11]  /*18da0*/  @!UPT UIADD3 URZ, URZ, URZ, URZ ;  /* 0x0000003f3f3ff290 */ /* 0x000ff6000fffe03f */
[----:B------:R-:W-:Y:S01]  /*18db0*/  @!UPT UIADD3 URZ, URZ, URZ, URZ ;  /* 0x0000003f3f3ff290 */ /* 0x000fe2000fffe03f */
[----:B------:R-:W-:Y:S11]  /*18dc0*/  @P0 BRA `(.L_x_1782) ;  /* 0xffffff9800400947 */ /* 0x000ff6000383ffff */
.L_x_1778:
[----:B------:R-:W1:Y:S01]  /*18dd0*/  SHFL.BFLY PT, R2, R153, 0x2, 0x1f ;  /* 0x0c401f0099027f89 */ /* 0x000e6200000e0000 */
[----:B------:R-:W-:Y:S01]  /*18de0*/  IMAD.MOV.U32 R8, RZ, RZ, 0x3f800000 ;  /* 0x3f800000ff087424 */ /* 0x000fe200078e00ff */
[----:B------:R-:W2:Y:S01]  /*18df0*/  S2UR UR4, SR_CgaCtaId ;  /* 0x00000000000479c3 */ /* 0x000ea20000008800 */
[----:B------:R-:W-:Y:S01]  /*18e00*/  IMAD.MOV.U32 R9, RZ, RZ, 0x3f800000 ;  /* 0x3f800000ff097424 */ /* 0x000fe200078e00ff */
[----:B------:R-:W3:Y:S01]  /*18e10*/  SHFL.BFLY PT, R0, R155, 0x2, 0x1f ;  /* 0x0c401f009b007f89 */ /* 0x000ee200000e0000 */
[----:B------:R-:W-:Y:S01]  /*18e20*/  UMOV UR5, 0x400 ;  /* 0x0000040000057882 */ /* 0x000fe20000000000 */
[----:B------:R-:W-:Y:S01]  /*18e30*/  MOV R14, 0x7f800000 ;  /* 0x7f800000000e7802 */ /* 0x000fe20000000f00 */
        /* <DEDUP_REMOVED lines=9> */
[----:B------:R-:W-:-:S04]  /*18ed0*/  LOP3.LUT R11, R2, 0xfffffffc, RZ, 0xc0, !PT ;  /* 0xfffffffc020b7812 */ /* 0x000fc800078ec0ff */
[----:B------:R-:W-:Y:S01]  /*18ee0*/  IADD3 R12, -R11, R4, RZ ;  /* 0x000000040b0c7210 */ /* 0x000fe20007ffe1ff */
[----:B-1----:R-:W-:Y:S01]  /*18ef0*/  FADD.FTZ R6, R7, R6 ;  /* 0x0000000607067221 */ /* 0x002fe20000010000 */
[----:B--2---:R-:W-:-:S04]  /*18f00*/  FADD.FTZ R5, R0, R5 ;  /* 0x0000000500057221 */ /* 0x004fc80000010000 */
[----:B------:R-:W-:Y:S02]  /*18f10*/  FSETP.NE.FTZ.AND P3, PT, R6, RZ, PT ;  /* 0x000000ff0600720b */ /* 0x000fe40003f75000 */
[----:B------:R-:W-:Y:S02]  /*18f20*/  SHF.R.S32.HI R0, RZ, 0x2, R2 ;  /* 0x00000002ff007819 */ /* 0x000fe40000011402 */
[----:B------:R-:W-:Y:S02]  /*18f30*/  FSETP.NE.FTZ.AND P2, PT, R5, RZ, PT ;  /* 0x000000ff0500720b */ /* 0x000fe40003f55000 */
[----:B------:R-:W-:-:S04]  /*18f40*/  SHF.R.S32.HI R7, RZ, 0x1f, R0 ;  /* 0x0000001fff077819 */ /* 0x000fc80000011400 */
[----:B------:R-:W-:-:S03]  /*18f50*/  LEA.HI R7, R7, R0, RZ, 0x3 ;  /* 0x0000000007077211 */ /* 0x000fc600078f18ff */
[----:B------:R-:W1:Y:S01]  /*18f60*/  @P3 MUFU.RCP R8, R6 ;  /* 0x0000000600083308 */ /* 0x000e620000001000 */
[----:B------:R-:W-:-:S05]  /*18f70*/  LOP3.LUT R7, R7, 0xfffffff8, RZ, 0xc0, !PT ;  /* 0xfffffff807077812 */ /* 0x000fca00078ec0ff */
[----:B------:R-:W-:Y:S02]  /*18f80*/  IMAD.IADD R7, R0, 0x1, -R7 ;  /* 0x0000000100077824 */ /* 0x000fe400078e0a07 */
        /* <DEDUP_REMOVED lines=14> */
[----:B------:R-:W-:Y:S01]  /*19070*/  SHF.R.S32.HI R10, RZ, 0x1, R8 ;  /* 0x00000001ff0a7819 */ /* 0x000fe20000011408 */
[C---:B------:R-:W-:Y:S01]  /*19080*/  FMUL.FTZ R170, R9.reuse, R170 ;  /* 0x000000aa09aa7220 */ /* 0x040fe20000410000 */
[----:B------:R-:W-:Y:S01]  /*19090*/  LOP3.LUT R8, R8, 0x3fffffe, RZ, 0xc0, !PT ;  /* 0x03fffffe08087812 */ /* 0x000fe200078ec0ff */
[C---:B------:R-:W-:Y:S01]  /*190a0*/  FMUL.FTZ R167, R9.reuse, R167 ;  /* 0x000000a709a77220 */ /* 0x040fe20000410000 */
[C---:B------:R-:W-:Y:S01]  /*190b0*/  FMUL.FTZ R166, R9.reuse, R166 ;  /* 0x000000a609a67220 */ /* 0x040fe20000410000 */
[C---:B------:R-:W-:Y:S01]  /*190c0*/  FMUL.FTZ R163, R9.reuse, R163 ;  /* 0x000000a309a37220 */ /* 0x040fe20000410000 */
[----:B------:R-:W-:Y:S01]  /*190d0*/  FMUL.FTZ R162, R9, R162 ;  /* 0x000000a209a27220 */ /* 0x000fe20000410000 */
[----:B------:R-:W-:Y:S01]  /*190e0*/  SHF.R.S32.HI R9, RZ, 0x5, R3 ;  /* 0x00000005ff097819 */ /* 0x000fe20000011403 */
[C---:B------:R-:W-:Y:S01]  /*190f0*/  IMAD.SHL.U32 R11, R10.reuse, 0x40, RZ ;  /* 0x000000400a0b7824 */ /* 0x040fe200078e00ff */
[C---:B------:R-:W-:Y:S01]  /*19100*/  LOP3.LUT P0, RZ, R10.reuse, 0x2, RZ, 0xc0, !PT ;  /* 0x000000020aff7812 */ /* 0x040fe2000780c0ff */
[----:B------:R-:W-:Y:S01]  /*19110*/  IMAD.IADD R8, R7, 0x1, -R8 ;  /* 0x0000000107087824 */ /* 0x000fe200078e0a08 */
[----:B------:R-:W-:Y:S01]  /*19120*/  LEA R7, R9, R12, 0x8 ;  /* 0x0000000c09077211 */ /* 0x000fe200078e40ff */
[----:B------:R-:W1:Y:S01]  /*19130*/  @P2 MUFU.LG2 R5, R5 ;  /* 0x0000000500052308 */ /* 0x000e620000000c00 */
[----:B------:R-:W-:Y:S01]  /*19140*/  LOP3.LUT R11, R11, 0xc0, RZ, 0xc0, !PT ;  /* 0x000000c00b0b7812 */ /* 0x000fe200078ec0ff */
[----:B------:R-:W2:Y:S01]  /*19150*/  @P3 LDC R12, c[0x0][0x2e8] ;  /* 0x0000ba00ff0c3b82 */ /* 0x000ea20000000800 */
[----:B------:R-:W-:Y:S01]  /*19160*/  LOP3.LUT R10, R10, 0x1, RZ, 0xc0, !PT ;  /* 0x000000010a0a7812 */ /* 0x000fe200078ec0ff */
[----:B------:R-:W-:Y:S01]  /*19170*/  IMAD R7, R8, 0x10, R7 ;  /* 0x0000001008077824 */ /* 0x000fe200078e0207 */
[----:B------:R-:W-:Y:S01]  /*19180*/  LEA.HI R8, R11, R11, RZ, 0x1d ;  /* 0x0000000b0b087211 */ /* 0x000fe200078fe8ff */
[----:B---3--:R-:W-:Y:S01]  /*19190*/  @P3 FMUL.FTZ R6, R6, 0.69314718246459960938 ;  /* 0x3f31721806063820 */ /* 0x008fe20000410000 */
[----:B------:R-:W-:Y:S01]  /*191a0*/  ISETP.NE.U32.AND P1, PT, R10, 0x1, PT ;  /* 0x000000010a00780c */ /* 0x000fe20003f25070 */
[----:B------:R-:W-:Y:S01]  /*191b0*/  IMAD.MOV.U32 R10, RZ, RZ, 0x10 ;  /* 0x00000010ff0a7424 */ /* 0x000fe200078e00ff */
[----:B------:R-:W-:-:S02]  /*191c0*/  LEA R7, R7, R8, 0x1 ;  /* 0x0000000807077211 */ /* 0x000fc400078e08ff */
[----:B------:R-:W-:Y:S01]  /*191d0*/  F2FP.F16.F32.PACK_AB R172, R173, R172 ;  /* 0x000000acadac723e */ /* 0x000fe200000000ff */
[----:B------:R-:W3:Y:S01]  /*191e0*/  @P2 LDC R8, c[0x0][0x2e8] ;  /* 0x0000ba00ff082b82 */ /* 0x000ee20000000800 */
[----:B------:R-:W-:Y:S01]  /*191f0*/  LEA R7, R7, UR4, 0x1 ;  /* 0x0000000407077c11 */ /* 0x000fe2000f8e08ff */
[----:B------:R-:W-:Y:S01]  /*19200*/  ULDC.U8 UR4, c[0x0][0x3d8] ;  /* 0x0000f60000047ab9 */ /* 0x000fe20000000000 */
[----:B------:R-:W-:Y:S02]  /*19210*/  SEL R10, R10, 0xfffffff0, P1 ;  /* 0xfffffff00a0a7807 */ /* 0x000fe40000800000 */
        /* <DEDUP_REMOVED lines=10> */
[----:B------:R-:W-:Y:S01]  /*192c0*/  F2FP.F16.F32.PACK_AB R166, R167, R166 ;  /* 0x000000a6a7a6723e */ /* 0x000fe200000000ff */
[----:B-1----:R-:W-:Y:S01]  /*192d0*/  @P2 FMUL.FTZ R16, R5, 0.69314718246459960938 ;  /* 0x3f31721805102820 */ /* 0x002fe20000410000 */
[----:B------:R-:W-:Y:S01]  /*192e0*/  F2FP.F16.F32.PACK_AB R160, R161, R160 ;  /* 0x000000a0a1a0723e */ /* 0x000fe200000000ff */
[----:B------:R1:W-:Y:S01]  /*192f0*/  STS [R13], R168 ;  /* 0x000000a80d007388 */ /* 0x0003e20000000800 */
[----:B------:R-:W-:-:S02]  /*19300*/  F2FP.F16.F32.PACK_AB R162, R163, R162 ;  /* 0x000000a2a3a2723e */ /* 0x000fc400000000ff */
[----:B------:R-:W-:Y:S01]  /*19310*/  ISETP.NE.AND P0, PT, RZ, UR4, PT ;  /* 0x00000004ff007c0c */ /* 0x000fe2000bf05270 */
[----:B------:R1:W-:Y:S01]  /*19320*/  STS [R13+0x200], R170 ;  /* 0x000200aa0d007388 */ /* 0x0003e20000000800 */
[----:B------:R-:W-:Y:S01]  /*19330*/  SHF.R.S32.HI R10, RZ, 0x1f, R9 ;  /* 0x0000001fff0a7819 */ /* 0x000fe20000011409 */
[----:B---3--:R-:W-:Y:S02]  /*19340*/  @P2 FFMA.FTZ R14, R129, R8, R16 ;  /* 0x00000008810e2223 */ /* 0x008fe40000010010 */
[----:B------:R1:W-:Y:S01]  /*19350*/  STS [R11], R164 ;  /* 0x000000a40b007388 */ /* 0x0003e20000000800 */
[----:B------:R-:W-:-:S03]  /*19360*/  LEA.HI R10, R10, R9, RZ, 0x2 ;  /* 0x000000090a0a7211 */ /* 0x000fc600078f10ff */
[----:B------:R1:W-:Y:S01]  /*19370*/  STS [R11+0x200], R166 ;  /* 0x000200a60b007388 */ /* 0x0003e20000000800 */
[----:B------:R-:W-:-:S03]  /*19380*/  LOP3.LUT R10, R10, 0xfffffffc, RZ, 0xc0, !PT ;  /* 0xfffffffc0a0a7812 */ /* 0x000fc600078ec0ff */
[----:B------:R1:W-:Y:S02]  /*19390*/  STS [R15], R160 ;  /* 0x000000a00f007388 */ /* 0x0003e40000000800 */
[----:B------:R-:W-:Y:S02]  /*193a0*/  IMAD.IADD R10, R9, 0x1, -R10 ;  /* 0x00000001090a7824 */ /* 0x000fe400078e0a0a */
[----:B------:R1:W-:Y:S01]  /*193b0*/  STS [R15+0x200], R162 ;  /* 0x000200a20f007388 */ /* 0x0003e20000000800 */
[----:B----4-:R-:W-:Y:S02]  /*193c0*/  IMAD.MOV.U32 R7, RZ, RZ, 0x7f800000 ;  /* 0x7f800000ff077424 */ /* 0x010fe400078e00ff */
[----:B--2---:R-:W-:Y:S01]  /*193d0*/  @P3 FFMA.FTZ R7, R131, R12, R6 ;  /* 0x0000000c83073223 */ /* 0x004fe20000010006 */
[----:B------:R-:W-:Y:S06]  /*193e0*/  @!P0 BRA `(.L_x_1783) ;  /* 0x0000000000248947 */ /* 0x000fec0003800000 */
[----:B------:R-:W2:Y:S01]  /*193f0*/  S2UR UR14, SR_CTAID.Y ;  /* 0x00000000000e79c3 */ /* 0x000ea20000002600 */
[----:B------:R-:W-:Y:S01]  /*19400*/  ULDC UR4, c[0x0][0x2c4] ;  /* 0x0000b10000047ab9 */ /* 0x000fe20000000800 */
[----:B------:R-:W-:Y:S01]  /*19410*/  UISETP.NE.AND UP0, UPT, UR17, -0x1, UPT ;  /* 0xffffffff1100788c */ /* 0x000fe2000bf05270 */
[----:B------:R-:W-:-:S05]  /*19420*/  ULDC UR12, c[0x0][0x2e4] ;  /* 0x0000b900000c7ab9 */ /* 0x000fca0000000800 */
[----:B------:R-:W3:Y:S01]  /*19430*/  S2UR UR9, SR_CTAID.Z ;  /* 0x00000000000979c3 */ /* 0x000ee20000002700 */
[----:B--2---:R-:W-:-:S04]  /*19440*/  UIMAD UR4, UR14, UR4, URZ ;  /* 0x000000040e0472a4 */ /* 0x004fc8000f8e023f */
[----:B------:R-:W-:-:S04]  /*19450*/  USEL UR4, UR4, UR17, !UP0 ;  /* 0x0000001104047287 */ /* 0x000fc8000c000000 */
[----:B---3--:R-:W-:Y:S01]  /*19460*/  UIMAD UR12, UR9, UR12, UR4 ;  /* 0x0000000c090c72a4 */ /* 0x008fe2000f8e0204 */
[----:B------:R-:W-:Y:S11]  /*19470*/  BRA `(.L_x_1784) ;  /* 0x0000000000187947 */ /* 0x000ff60003800000 */
.L_x_1783:
[----:B------:R-:W-:Y:S01]  /*19480*/  S2UR UR9, SR_CTAID.Z ;  /* 0x00000000000979c3 */ /* 0x000fe20000002700 */
[----:B------:R-:W-:Y:S01]  /*19490*/  ULDC UR4, c[0x0][0x270] ;  /* 0x00009c0000047ab9 */ /* 0x000fe20000000800 */
[----:B------:R-:W-:-:S06]  /*194a0*/  ULDC UR12, c[0x0][0x2c4] ;  /* 0x0000b100000c7ab9 */ /* 0x000fcc0000000800 */
[----:B------:R-:W2:Y:S02]  /*194b0*/  S2UR UR14, SR_CTAID.Y ;  /* 0x00000000000e79c3 */ /* 0x000ea40000002600 */
[----:B--2---:R-:W-:-:S04]  /*194c0*/  UIMAD UR4, UR14, UR4, UR9 ;  /* 0x000000040e0472a4 */ /* 0x004fc8000f8e0209 */
[----:B------:R-:W-:-:S12]  /*194d0*/  UIMAD UR12, UR4, UR12, URZ ;  /* 0x0000000c040c72a4 */ /* 0x000fd8000f8e023f */
.L_x_1784:
        /* <DEDUP_REMOVED lines=11> */
[----:B------:R-:W2:Y:S08]  /*19590*/  S2UR UR8, SR_CTAID.X ;  /* 0x00000000000879c3 */ /* 0x000eb00000002500 */
        /* <DEDUP_REMOVED lines=12> */
[----:B--2---:R-:W-:Y:S06]  /*19660*/  @P0 BRA `(.L_x_1786) ;  /* 0x0000000000380947 */ /* 0x004fec0003800000 */
[----:B------:R-:W2:Y:S01]  /*19670*/  S2UR UR5, SR_CTAID.X ;  /* 0x00000000000579c3 */ /* 0x000ea20000002500 */
[C---:B------:R-:W-:Y:S01]  /*19680*/  VIADD R4, R10.reuse, 0x8 ;  /* 0x000000080a047836 */ /* 0x040fe20000000000 */
[----:B--2---:R-:W-:Y:S02]  /*19690*/  ULEA UR4, UR5, UR12, 0x6 ;  /* 0x0000000c05047291 */ /* 0x004fe4000f8e303f */
        /* <DEDUP_REMOVED lines=11> */
.L_x_1786:
[----:B------:R-:W-:Y:S05]  /*19750*/  BSYNC B0 ;  /* 0x0000000000007941 */ /* 0x000fea0003800000 */
.L_x_1785:
[----:B------:R-:W-:Y:S01]  /*19760*/  USHF.L.U32 UR18, UR8, 0x6, URZ ;  /* 0x0000000608127899 */ /* 0x000fe2000800063f */
[--C-:B------:R-:W-:Y:S01]  /*19770*/  SHF.R.S32.HI R187, RZ, 0x1f, R186.reuse ;  /* 0x0000001fffbb7819 */ /* 0x100fe200000114ba */
[----:B------:R-:W-:Y:S01]  /*19780*/  IMAD.U32 R3, RZ, RZ, UR6 ;  /* 0x00000006ff037e24 */ /* 0x000fe2000f8e00ff */
[----:B------:R-:W-:Y:S01]  /*19790*/  ULDC.64 UR4, c[0x0][0x2a0] ;  /* 0x0000a80000047ab9 */ /* 0x000fe20000000a00 */
[----:B------:R-:W-:Y:S01]  /*197a0*/  USHF.R.S32.HI UR12, URZ, 0x1f, UR18 ;  /* 0x0000001f3f0c7899 */ /* 0x000fe20008011412 */
[----:B------:R-:W-:Y:S01]  /*197b0*/  BSSY B0, `(.L_x_1787) ;  /* 0x000001e000007945 */ /* 0x000fe20003800000 */
[----:B--2---:R-:W-:Y:S01]  /*197c0*/  IMAD.WIDE.U32 R4, R3, UR18, R186 ;  /* 0x0000001203047c25 */ /* 0x004fe2000f8e00ba */
[----:B------:R-:W-:Y:S01]  /*197d0*/  ULDC UR14, c[0x0][0x2d0] ;  /* 0x0000b400000e7ab9 */ /* 0x000fe20000000800 */
[----:B------:R-:W-:Y:S01]  /*197e0*/  UIMAD UR12, UR12, UR6, URZ ;  /* 0x000000060c0c72a4 */ /* 0x000fe2000f8e023f */
[----:B------:R-:W-:Y:S01]  /*197f0*/  ISETP.GE.AND P0, PT, R186, UR14, PT ;  /* 0x0000000eba007c0c */ /* 0x000fe2000bf06270 */
[----:B------:R-:W-:Y:S01]  /*19800*/  USHF.R.S32.HI UR15, URZ, 0x1f, UR9 ;  /* 0x0000001f3f0f7899 */ /* 0x000fe20008011409 */
[----:B------:R-:W-:Y:S01]  /*19810*/  IADD3 R10, P1, R4, UR13, RZ ;  /* 0x0000000d040a7c10 */ /* 0x000fe2000ff3e0ff */
[----:B------:R-:W-:-:S02]  /*19820*/  UIMAD UR12, UR18, UR7, UR12 ;  /* 0x00000007120c72a4 */ /* 0x000fc4000f8e020c */
[----:B------:R-:W-:Y:S02]  /*19830*/  UIADD3 UR18, -UR18, UR16, URZ ;  /* 0x0000001012127290 */ /* 0x000fe4000fffe13f */
[----:B------:R-:W-:Y:S02]  /*19840*/  UIMAD UR15, UR15, UR4, URZ ;  /* 0x000000040f0f72a4 */ /* 0x000fe4000f8e023f */
[----:B------:R-:W-:Y:S02]  /*19850*/  IMAD.U32 R3, RZ, RZ, UR12 ;  /* 0x0000000cff037e24 */ /* 0x000fe4000f8e00ff */
[----:B------:R-:W-:-:S03]  /*19860*/  UIMAD UR5, UR9, UR5, UR15 ;  /* 0x00000005090572a4 */ /* 0x000fc6000f8e020f */
[----:B-1----:R-:W-:Y:S01]  /*19870*/  IADD3.X R11, R5, UR17, R3, P1, !PT ;  /* 0x00000011050b7c10 */ /* 0x002fe20008ffe403 */
[----:B------:R-:W-:Y:S01]  /*19880*/  IMAD.U32 R5, RZ, RZ, UR4 ;  /* 0x00000004ff057e24 */ /* 0x000fe2000f8e00ff */
        /* <DEDUP_REMOVED lines=16> */
.L_x_1788:
[----:B------:R-:W-:Y:S05]  /*19990*/  BSYNC B0 ;  /* 0x0000000000007941 */ /* 0x000fea0003800000 */
.L_x_1787:
[----:B--23--:R2:W3:Y:S01]  /*199a0*/  LDS.128 R4, [R157+0x800] ;  /* 0x000800009d047984 */ /* 0x00c4e20000000c00 */
[----:B------:R-:W-:Y:S01]  /*199b0*/  UIMAD UR4, UR8, -0x40, UR16 ;  /* 0xffffffc0080478a4 */ /* 0x000fe2000f8e0210 */
[----:B------:R-:W-:-:S05]  /*199c0*/  LEA.HI.SX32 R2, R2, 0x20, 0x1e ;  /* 0x0000002002027811 */ /* 0x000fca00078ff2ff */
[----:B------:R-:W-:-:S13]  /*199d0*/  ISETP.GE.OR P0, PT, R2, UR4, P0 ;  /* 0x0000000402007c0c */ /* 0x000fda0008706670 */
[----:B------:R-:W-:Y:S05]  /*199e0*/  @P0 EXIT ;  /* 0x000000000000094d */ /* 0x000fea0003800000 */
[----:B------:R-:W-:Y:S01]  /*199f0*/  IADD3 R0, P0, R0, 0x20, RZ ;  /* 0x0000002000007810 */ /* 0x000fe20007f1e0ff */
[----:B------:R-:W-:Y:S01]  /*19a00*/  IMAD.MOV.U32 R8, RZ, RZ, R10 ;  /* 0x000000ffff087224 */ /* 0x000fe200078e000a */
        /* <DEDUP_REMOVED lines=11> */
.L_x_1789:
        /* <DEDUP_REMOVED lines=12> */
.L_x_5333:


//--------------------- .text._ZN5flash24flash_fwd_splitkv_kernelI23Flash_fwd_kernel_traitsILi32ELi64ELi256ELi4ELb0ELb0EN7cutlass6half_tE19Flash_kernel_traitsILi32ELi64ELi256ELi4ES3_EELb1ELb0ELb0ELb0ELb1ELb0ELb0ELb1EEEvNS_16Flash_fwd_paramsE --------------------------
	.section	.text._ZN5flash24flash_fwd_splitkv_kernelI23Flash_fwd_kernel_traitsILi32ELi64ELi256ELi4ELb0ELb0EN7cutlass6half_tE19Flash_kernel_traitsILi32ELi64ELi256ELi4ES3_EELb1ELb0ELb0ELb0ELb1ELb0ELb0ELb1EEEvNS_16Flash_fwd_paramsE,"ax",@progbits
	.align	128
        .global         _ZN5flash24flash_fwd_splitkv_kernelI23Flash_fwd_kernel_traitsILi32ELi64ELi256ELi4ELb0ELb0EN7cutlass6half_tE19Flash_kernel_traitsILi32ELi64ELi256ELi4ES3_EELb1ELb0ELb0ELb0ELb1ELb0ELb0ELb1EEEvNS_16Flash_fwd_paramsE
        .type           _ZN5flash24flash_fwd_splitkv_kernelI23Flash_fwd_kernel_traitsILi32ELi64ELi256ELi4ELb0ELb0EN7cutlass6half_tE19Flash_kernel_traitsILi32ELi64ELi256ELi4ES3_EELb1ELb0ELb0ELb0ELb1ELb0ELb0ELb1EEEvNS_16Flash_fwd_paramsE,@function
        .size           _ZN5flash24flash_fwd_splitkv_kernelI23Flash_fwd_kernel_traitsILi32ELi64ELi256ELi4ELb0ELb0EN7cutlass6half_tE19Flash_kernel_traitsILi32ELi64ELi256ELi4ES3_EELb1ELb0ELb0ELb0ELb1ELb0ELb0ELb1EEEvNS_16Flash_fwd_paramsE,(.L_x_5334 - _ZN5flash24flash_fwd_splitkv_kernelI23Flash_fwd_kernel_traitsILi32ELi64ELi256ELi4ELb0ELb0EN7cutlass6half_tE19Flash_kernel_traitsILi32ELi64ELi256ELi4ES3_EELb1ELb0ELb0ELb0ELb1ELb0ELb0ELb1EEEvNS_16Flash_fwd_paramsE)
        .other          _ZN5flash24flash_fwd_splitkv_kernelI23Flash_fwd_kernel_traitsILi32ELi64ELi256ELi4ELb0ELb0EN7cutlass6half_tE19Flash_kernel_traitsILi32ELi64ELi256ELi4ES3_EELb1ELb0ELb0ELb0ELb1ELb0ELb0ELb1EEEvNS_16Flash_fwd_paramsE,@"STO_CUDA_ENTRY STV_DEFAULT"
_ZN5flash24flash_fwd_splitkv_kernelI23Flash_fwd_kernel_traitsILi32ELi64ELi256ELi4ELb0ELb0EN7cutlass6half_tE19Flash_kernel_traitsILi32ELi64ELi256ELi4ES3_EELb1ELb0ELb0ELb0ELb1ELb0ELb0ELb1EEEvNS_16Flash_fwd_paramsE:
.text._ZN5flash24flash_fwd_splitkv_kernelI23Flash_fwd_kernel_traitsILi32ELi64ELi256ELi4ELb0ELb0EN7cutlass6half_tE19Flash_kernel_traitsILi32ELi64ELi256ELi4ES3_EELb1ELb0ELb0ELb0ELb1ELb0ELb0ELb1EEEvNS_16Flash_fwd_paramsE:
[----:B------:R-:W-:Y:S08]  /*0000*/  LDC R1, c[0x0][0x28] ;  /* 0x00000a00ff017b82 */ /* 0x000ff00000000800 */
[----:B------:R-:W1:Y:S01]  /*0010*/  LDC.64 R2, c[0x0][0x2f0] ;  /* 0x0000bc00ff027b82 */ /* 0x000e620000000a00 */
[----:B------:R-:W2:Y:S01]  /*0020*/  S2R R15, SR_CTAID.Y ;  /* 0x00000000000f7919 */ /* 0x000ea20000002600 */
[----:B------:R-:W-:Y:S01]  /*0030*/  IMAD.MOV.U32 R243, RZ, RZ, -0x1 ;  /* 0xfffffffffff37424 */ /* 0x000fe200078e00ff */
[----:B------:R-:W-:Y:S01]  /*0040*/  ULDC.64 UR6, c[0x0][0x208] ;  /* 0x0000820000067ab9 */ /* 0x000fe20000000a00 */
[----:B------:R-:W-:-:S04]  /*0050*/  ULDC.64 UR8, c[0x0][0x300] ;  /* 0x0000c00000087ab9 */ /* 0x000fc80000000a00 */
[----:B------:R-:W2:Y:S08]  /*0060*/  LDC.64 R4, c[0x0][0x2f0] ;  /* 0x0000bc00ff047b82 */ /* 0x000eb00000000a00 */
[----:B------:R-:W3:Y:S01]  /*0070*/  LDC.U8 R0, c[0x0][0x3c2] ;  /* 0x0000f080ff007b82 */ /* 0x000ee20000000000 */
[----:B-1----:R-:W-:-:S07]  /*0080*/  ISETP.NE.U32.AND P0, PT, R2, RZ, PT ;  /* 0x000000ff0200720c */ /* 0x002fce0003f05070 */
[----:B------:R-:W1:Y:S01]  /*0090*/  LDC.64 R138, c[0x0][0x300] ;  /* 0x0000c000ff8a7b82 */ /* 0x000e620000000a00 */
[----:B------:R-:W-:-:S07]  /*00a0*/  ISETP.NE.AND.EX P0, PT, R3, RZ, PT, P0 ;  /* 0x000000ff0300720c */ /* 0x000fce0003f05300 */
[----:B------:R-:W4:Y:S01]  /*00b0*/  LDC.64 R2, c[0x0][0x2f8] ;  /* 0x0000be00ff027b82 */ /* 0x000f220000000a00 */
[----:B--2---:R-:W-:-:S05]  /*00c0*/  IMAD.WIDE R6, R15, 0x4, R4 ;  /* 0x000000040f067825 */ /* 0x004fca00078e0204 */
[----:B------:R-:W2:Y:S02]  /*00d0*/  @P0 LDG.E R243, desc[UR6][R6.64] ;  /* 0x0000000606f30981 */ /* 0x000ea4000c1e1900 */
[----:B------:R-:W1:Y:S02]  /*00e0*/  LDC.64 R4, c[0x0][0x2f8] ;  /* 0x0000be00ff047b82 */ /* 0x000e640000000a00 */
[----:B------:R-:W2:Y:S01]  /*00f0*/  @P0 LDG.E R242, desc[UR6][R6.64+0x4] ;  /* 0x0000040606f20981 */ /* 0x000ea2000c1e1900 */
[----:B---3--:R-:W-:Y:S02]  /*0100*/  ISETP.NE.AND P1, PT, R0, RZ, PT ;  /* 0x000000ff0000720c */ /* 0x008fe40003f25270 */
[----:B------:R-:W-:-:S04]  /*0110*/  ISETP.NE.U32.AND P4, PT, RZ, UR8, PT ;  /* 0x00000008ff007c0c */ /* 0x000fc8000bf85070 */
[----:B------:R-:W-:Y:S02]  /*0120*/  ISETP.NE.AND.EX P4, PT, RZ, UR9, PT, P4 ;  /* 0x00000009ff007c0c */ /* 0x000fe4000bf85340 */
[----:B----4-:R-:W-:-:S04]  /*0130*/  ISETP.EQ.U32.AND P2, PT, R2, RZ, PT ;  /* 0x000000ff0200720c */ /* 0x010fc80003f42070 */
[----:B------:R-:W-:Y:S01]  /*0140*/  ISETP.EQ.OR.EX P2, PT, R3, RZ, !P1, P2 ;  /* 0x000000ff0300720c */ /* 0x000fe20004f42720 */
[----:B------:R-:W-:Y:S02]  /*0150*/  IMAD.MOV.U32 R17, RZ, RZ, -0x1 ;  /* 0xffffffffff117424 */ /* 0x000fe400078e00ff */
[----:B------:R-:W-:Y:S02]  /*0160*/  IMAD.MOV.U32 R0, RZ, RZ, RZ ;  /* 0x000000ffff007224 */ /* 0x000fe400078e00ff */
[----:B-1----:R-:W-:-:S04]  /*0170*/  IMAD.WIDE R4, R15, 0x4, R4 ;  /* 0x000000040f047825 */ /* 0x002fc800078e0204 */
[----:B------:R-:W-:-:S04]  /*0180*/  IMAD.WIDE R138, R15, 0x4, R138 ;  /* 0x000000040f8a7825 */ /* 0x000fc800078e028a */
[----:B------:R1:W5:Y:S04]  /*0190*/  @!P2 LDG.E R17, desc[UR6][R4.64] ;  /* 0x000000060411a981 */ /* 0x000368000c1e1900 */
[----:B------:R1:W5:Y:S01]  /*01a0*/  @P4 LDG.E R0, desc[UR6][R138.64] ;  /* 0x000000068a004981 */ /* 0x000362000c1e1900 */
[----:B------:R-:W3:Y:S01]  /*01b0*/  S2R R25, SR_CTAID.X ;  /* 0x0000000000197919 */ /* 0x000ee20000002500 */
[----:B------:R-:W4:Y:S01]  /*01c0*/  S2R R134, SR_CTAID.Z ;  /* 0x0000000000867919 */ /* 0x000f220000002700 */
[----:B------:R-:W1:Y:S01]  /*01d0*/  S2R R56, SR_TID.X ;  /* 0x0000000000387919 */ /* 0x000e620000002100 */
[--C-:B------:R-:W-:Y:S01]  /*01e0*/  SHF.R.S32.HI R9, RZ, 0x1f, R15.reuse ;  /* 0x0000001fff097819 */ /* 0x100fe2000001140f */
[----:B------:R-:W-:Y:S02]  /*01f0*/  IMAD.MOV.U32 R11, RZ, RZ, R15 ;  /* 0x000000ffff0b7224 */ /* 0x000fe400078e000f */
[----:B--2---:R-:W-:-:S06]  /*0200*/  @P0 IMAD.IADD R242, R242, 0x1, -R243 ;  /* 0x00000001f2f20824 */ /* 0x004fcc00078e0af3 */
[----:B------:R-:W2:Y:S01]  /*0210*/  @!P0 LDC R242, c[0x0][0x2c4] ;  /* 0x0000b100fff28b82 */ /* 0x000ea20000000800 */
[----:B------:R-:W-:-:S04]  /*0220*/  ISETP.NE.U32.AND P0, PT, R2, RZ, PT ;  /* 0x000000ff0200720c */ /* 0x000fc80003f05070 */
[----:B------:R-:W-:-:S13]  /*0230*/  ISETP.NE.AND.EX P0, PT, R3, RZ, PT, P0 ;  /* 0x000000ff0300720c */ /* 0x000fda0003f05300 */
[----:B-1-34-:R-:W-:Y:S05]  /*0240*/  @!P0 BRA `(.L_x_1790) ;  /* 0x0000000000108947 */ /* 0x01afea0003800000 */
[----:B------:R-:W3:Y:S02]  /*0250*/  @P1 LDG.E R2, desc[UR6][R4.64+0x4] ;  /* 0x0000040604021981 */ /* 0x000ee4000c1e1900 */
[----:B---3-5:R-:W-:-:S06]  /*0260*/  @P1 IADD3 R77, R2, -R17, RZ ;  /* 0x80000011024d1210 */ /* 0x028fcc0007ffe0ff */
[----:B------:R3:W5:Y:S01]  /*0270*/  @!P1 LDG.E R77, desc[UR6][R4.64] ;  /* 0x00000006044d9981 */ /* 0x000762000c1e1900 */
[----:B------:R-:W-:Y:S05]  /*0280*/  BRA `(.L_x_1791) ;  /* 0x0000000000047947 */ /* 0x000fea0003800000 */
.L_x_1790:
[----:B------:R-:W1:Y:S02]  /*0290*/  LDC R77, c[0x0][0x2c8] ;  /* 0x0000b200ff4d7b82 */ /* 0x000e640000000800 */
.L_x_1791:
[----:B------:R-:W4:Y:S02]  /*02a0*/  LDC.64 R2, c[0x0][0x308] ;  /* 0x0000c200ff027b82 */ /* 0x000f240000000a00 */
[----:B----4-:R-:W-:-:S04]  /*02b0*/  ISETP.NE.U32.AND P1, PT, R2, RZ, PT ;  /* 0x000000ff0200720c */ /* 0x010fc80003f25070 */
[----:B------:R-:W-:-:S13]  /*02c0*/  ISETP.NE.AND.EX P1, PT, R3, RZ, PT, P1 ;  /* 0x000000ff0300720c */ /* 0x000fda0003f25310 */
[----:B------:R-:W4:Y:S01]  /*02d0*/  @P1 LDC.64 R2, c[0x0][0x308] ;  /* 0x0000c200ff021b82 */ /* 0x000f220000000a00 */
[----:B------:R-:W-:-:S07]  /*02e0*/  IMAD.SHL.U32 R59, R25, 0x40, RZ ;  /* 0x00000040193b7824 */ /* 0x000fce00078e00ff */
[----:B---3--:R-:W3:Y:S01]  /*02f0*/  @!P1 LDC R5, c[0x0][0x2cc] ;  /* 0x0000b300ff059b82 */ /* 0x008ee20000000800 */
[----:B----4-:R-:W-:-:S07]  /*0300*/  @P1 IMAD.WIDE R6, R15, 0x4, R2 ;  /* 0x000000040f061825 */ /* 0x010fce00078e0202 */
[----:B------:R-:W4:Y:S01]  /*0310*/  @!P1 LDC.64 R2, c[0x0][0x318] ;  /* 0x0000c600ff029b82 */ /* 0x000f220000000a00 */
[----:B------:R1:W5:Y:S01]  /*0320*/  @P1 LDG.E R57, desc[UR6][R6.64] ;  /* 0x0000000606391981 */ /* 0x000362000c1e1900 */
[----:B--2---:R-:W-:-:S13]  /*0330*/  ISETP.GT.AND P0, PT, R242, R59, PT ;  /* 0x0000003bf200720c */ /* 0x004fda0003f04270 */
[----:B---3--:R-:W-:Y:S05]  /*0340*/  @!P0 EXIT ;  /* 0x000000000000894d */ /* 0x008fea0003800000 */
[----:B------:R-:W2:Y:S01]  /*0350*/  LDC R4, c[0x0][0x398] ;  /* 0x0000e600ff047b82 */ /* 0x000ea20000000800 */
[----:B----4-:R-:W-:Y:S01]  /*0360*/  @!P1 ISETP.NE.U32.AND P0, PT, R2, RZ, PT ;  /* 0x000000ff0200920c */ /* 0x010fe20003f05070 */
[--C-:B-1---5:R-:W-:Y:S01]  /*0370*/  IMAD.IADD R77, R77, 0x1, -R0.reuse ;  /* 0x000000014d4d7824 */ /* 0x122fe200078e0a00 */
[----:B------:R-:W-:Y:S01]  /*0380*/  ULDC UR5, c[0x0][0x2c8] ;  /* 0x0000b20000057ab9 */ /* 0x000fe20000000800 */
[----:B------:R-:W-:Y:S01]  /*0390*/  @P1 IMAD.IADD R57, R57, 0x1, -R0 ;  /* 0x0000000139391824 */ /* 0x000fe200078e0a00 */
[----:B------:R-:W-:Y:S01]  /*03a0*/  @!P1 ISETP.NE.AND.EX P0, PT, R3, RZ, PT, P0 ;  /* 0x000000ff0300920c */ /* 0x000fe20003f05300 */
[----:B------:R-:W-:Y:S01]  /*03b0*/  UIADD3 UR5, UR5, 0xff, URZ ;  /* 0x000000ff05057890 */ /* 0x000fe2000fffe03f */
[----:B------:R-:W-:Y:S02]  /*03c0*/  IADD3 R3, -R242, 0x13f, R59 ;  /* 0x0000013ff2037810 */ /* 0x000fe40007ffe13b */
[----:B------:R-:W-:Y:S01]  /*03d0*/  @!P1 SEL R2, R5, RZ, P0 ;  /* 0x000000ff05029207 */ /* 0x000fe20000000000 */
[----:B------:R-:W-:-:S04]  /*03e0*/  USHF.R.S32.HI UR4, URZ, 0x1f, UR5 ;  /* 0x0000001f3f047899 */ /* 0x000fc80008011405 */
[----:B------:R-:W-:Y:S01]  /*03f0*/  @!P1 IMAD.IADD R57, R77, 0x1, R2 ;  /* 0x000000014d399824 */ /* 0x000fe200078e0202 */
[----:B------:R-:W-:-:S03]  /*0400*/  ULEA.HI UR4, UR4, UR5, URZ, 0x8 ;  /* 0x0000000504047291 */ /* 0x000fc6000f8f403f */
        /* <DEDUP_REMOVED lines=15> */
[----:B------:R-:W-:Y:S01]  /*0500*/  ULDC.64 UR4, c[0x0][0x2a0] ;  /* 0x0000a80000047ab9 */ /* 0x000fe20000000a00 */
[----:B------:R-:W-:Y:S01]  /*0510*/  IADD3 R242, -R59, R242, RZ ;  /* 0x000000f23bf27210 */ /* 0x000fe20007ffe1ff */
[----:B------:R-:W-:Y:S01]  /*0520*/  ULDC UR9, c[0x0][0x270] ;  /* 0x00009c0000097ab9 */ /* 0x000fe20000000800 */
[----:B------:R-:W-:Y:S01]  /*0530*/  LEA.HI R0, R7, R56, RZ, 0x2 ;  /* 0x0000003807007211 */ /* 0x000fe200078f10ff */
[----:B------:R-:W-:Y:S01]  /*0540*/  IMAD R12, R15, UR9, R134 ;  /* 0x000000090f0c7c24 */ /* 0x000fe2000f8e0286 */
[----:B------:R-:W-:Y:S01]  /*0550*/  ULDC UR8, c[0x0][0x2c4] ;  /* 0x0000b10000087ab9 */ /* 0x000fe20000000800 */
[----:B------:R-:W-:Y:S01]  /*0560*/  LOP3.LUT P4, RZ, R56, 0x3, RZ, 0xc0, !PT ;  /* 0x0000000338ff7812 */ /* 0x000fe2000788c0ff */
[----:B------:R-:W-:Y:S01]  /*0570*/  BSSY B0, `(.L_x_1793) ;  /* 0x000002a000007945 */ /* 0x000fe20003800000 */
[----:B------:R-:W-:Y:S01]  /*0580*/  LOP3.LUT R7, R0, 0x1ffffffc, RZ, 0xc0, !PT ;  /* 0x1ffffffc00077812 */ /* 0x000fe200078ec0ff */
[----:B------:R-:W-:Y:S01]  /*0590*/  IMAD R12, R12, UR8, R59 ;  /* 0x000000080c0c7c24 */ /* 0x000fe2000f8e023b */
[----:B------:R-:W2:Y:S03]  /*05a0*/  @!P0 LDC.64 R2, c[0x0][0x290] ;  /* 0x0000a400ff028b82 */ /* 0x000ea60000000a00 */
[----:B------:R-:W-:-:S02]  /*05b0*/  IMAD.IADD R7, R56, 0x1, -R7 ;  /* 0x0000000138077824 */ /* 0x000fc400078e0a07 */
[----:B--2---:R-:W-:Y:S02]  /*05c0*/  @!P0 IMAD R6, R9, R2, RZ ;  /* 0x0000000209068224 */ /* 0x004fe400078e02ff */
[----:B-1----:R-:W-:-:S04]  /*05d0*/  @P0 IMAD.WIDE.U32 R8, R243, R4, RZ ;  /* 0x00000004f3080225 */ /* 0x002fc800078e00ff */
[----:B------:R-:W-:-:S04]  /*05e0*/  @!P0 IMAD.WIDE.U32 R10, R15, R2, RZ ;  /* 0x000000020f0a8225 */ /* 0x000fc800078e00ff */
[----:B------:R-:W-:Y:S01]  /*05f0*/  @!P0 IMAD R3, R15, R3, R6 ;  /* 0x000000030f038224 */ /* 0x000fe200078e0206 */
[----:B------:R-:W-:Y:S01]  /*0600*/  @!P0 MOV R8, R10 ;  /* 0x0000000a00088202 */ /* 0x000fe20000000f00 */
[----:B------:R-:W-:Y:S01]  /*0610*/  IMAD.SHL.U32 R2, R7, 0x8, RZ ;  /* 0x0000000807027824 */ /* 0x000fe200078e00ff */
[----:B------:R-:W-:Y:S01]  /*0620*/  SHF.R.S32.HI R7, RZ, 0x1f, R59 ;  /* 0x0000001fff077819 */ /* 0x000fe2000001143b */
[----:B------:R-:W-:Y:S02]  /*0630*/  @P0 IMAD R243, R243, R5, R9 ;  /* 0x00000005f3f30224 */ /* 0x000fe400078e0209 */
[----:B------:R-:W-:Y:S01]  /*0640*/  @!P0 IMAD.IADD R243, R11, 0x1, R3 ;  /* 0x000000010bf38824 */ /* 0x000fe200078e0203 */
[----:B------:R-:W-:Y:S01]  /*0650*/  SHF.R.S32.HI R3, RZ, 0x1f, R2 ;  /* 0x0000001fff037819 */ /* 0x000fe20000011402 */
[-C--:B------:R-:W-:Y:S01]  /*0660*/  IMAD R6, R7, R4.reuse, RZ ;  /* 0x0000000407067224 */ /* 0x080fe200078e02ff */
[----:B------:R-:W-:Y:S01]  /*0670*/  SHF.R.S32.HI R7, RZ, 0x2, R0 ;  /* 0x00000002ff077819 */ /* 0x000fe20000011400 */
[----:B------:R-:W-:Y:S01]  /*0680*/  IMAD.WIDE.U32 R10, R59, R4, R2 ;  /* 0x000000043b0a7225 */ /* 0x000fe200078e0002 */
[----:B------:R-:W-:-:S02]  /*0690*/  SHF.R.S32.HI R2, RZ, 0x1f, R134 ;  /* 0x0000001fff027819 */ /* 0x000fc40000011486 */
[----:B------:R-:W-:Y:S01]  /*06a0*/  ISETP.GE.AND P1, PT, R7, R242, PT ;  /* 0x000000f20700720c */ /* 0x000fe20003f26270 */
[----:B------:R-:W-:Y:S01]  /*06b0*/  IMAD R6, R59, R5, R6 ;  /* 0x000000053b067224 */ /* 0x000fe200078e0206 */
[----:B------:R-:W-:Y:S01]  /*06c0*/  IADD3 R8, P0, R8, R10, RZ ;  /* 0x0000000a08087210 */ /* 0x000fe20007f1e0ff */
[----:B------:R-:W-:Y:S01]  /*06d0*/  IMAD R3, R2, UR4, RZ ;  /* 0x0000000402037c24 */ /* 0x000fe2000f8e02ff */
[----:B------:R-:W-:Y:S02]  /*06e0*/  ISETP.GE.OR P3, PT, R7, R242, P4 ;  /* 0x000000f20700720c */ /* 0x000fe40002766670 */
[----:B------:R-:W-:Y:S01]  /*06f0*/  IADD3.X R9, R243, R11, R6, P0, !PT ;  /* 0x0000000bf3097210 */ /* 0x000fe200007fe406 */
[----:B------:R-:W-:Y:S01]  /*0700*/  IMAD R11, R134, UR5, R3 ;  /* 0x00000005860b7c24 */ /* 0x000fe2000f8e0203 */
[----:B------:R-:W-:Y:S01]  /*0710*/  IADD3 R0, P0, R12, R7, RZ ;  /* 0x000000070c007210 */ /* 0x000fe20007f1e0ff */
[----:B------:R-:W-:Y:S02]  /*0720*/  VIADD R3, R7, 0x20 ;  /* 0x0000002007037836 */ /* 0x000fe40000000000 */
[----:B------:R-:W-:Y:S01]  /*0730*/  IMAD.WIDE.U32 R134, R134, UR4, R8 ;  /* 0x0000000486867c25 */ /* 0x000fe2000f8e0008 */
[----:B------:R-:W-:-:S02]  /*0740*/  SHF.R.S32.HI R9, RZ, 0x1f, R7 ;  /* 0x0000001fff097819 */ /* 0x000fc40000011407 */
        /* <DEDUP_REMOVED lines=12> */
.L_x_1794:
[----:B------:R-:W-:Y:S05]  /*0810*/  BSYNC B0 ;  /* 0x0000000000007941 */ /* 0x000fea0003800000 */
.L_x_1793:
        /* <DEDUP_REMOVED lines=13> */
.L_x_1796:
[----:B------:R-:W-:Y:S05]  /*08f0*/  BSYNC B0 ;  /* 0x0000000000007941 */ /* 0x000fea0003800000 */
.L_x_1795:
        /* <DEDUP_REMOVED lines=11> */
.L_x_1792:
        /* <DEDUP_REMOVED lines=8> */
[----:B------:R-:W-:Y:S02]  /*0a30*/  ISETP.NE.U32.AND P0, PT, RZ, UR10, PT ;  /* 0x0000000aff007c0c */ /* 0x000fe4000bf05070 */
[----:B------:R-:W-:Y:S02]  /*0a40*/  CS2R R244, SRZ ;  /* 0x0000000000f47805 */ /* 0x000fe4000001ff00 */
[----:B------:R-:W-:-:S13]  /*0a50*/  ISETP.NE.AND.EX P0, PT, RZ, UR11, PT, P0 ;  /* 0x0000000bff007c0c */ /* 0x000fda000bf05300 */
        /* <DEDUP_REMOVED lines=16> */
.L_x_1797:
[----:B------:R-:W-:-:S13]  /*0b60*/  PLOP3.LUT P0, PT, PT, PT, UP0, 0x40, 0x0 ;  /* 0x000000000000781c */ /* 0x000fda0003f0e808 */
[----:B------:R-:W-:Y:S05]  /*0b70*/  @P0 BRA `(.L_x_1798) ;  /* 0x00000004003c0947 */ /* 0x000fea0003800000 */
[----:B-----5:R-:W1:Y:S01]  /*0b80*/  LDC R15, c[0x0][0x380] ;  /* 0x0000e000ff0f7b82 */ /* 0x020e620000000800 */
[----:B------:R-:W-:Y:S01]  /*0b90*/  LEA R44, R46, 0xffffff00, 0x8 ;  /* 0xffffff002e2c7811 */ /* 0x000fe200078e40ff */
[----:B------:R-:W-:-:S06]  /*0ba0*/  ULDC.64 UR4, c[0x0][0x230] ;  /* 0x00008c0000047ab9 */ /* 0x000fcc0000000a00 */
[----:B------:R-:W2:Y:S08]  /*0bb0*/  LDC R7, c[0x0][0x278] ;  /* 0x00009e00ff077b82 */ /* 0x000eb00000000800 */
[----:B------:R-:W3:Y:S01]  /*0bc0*/  LDC.64 R148, c[0x0][0x248] ;  /* 0x00009200ff947b82 */ /* 0x000ee20000000a00 */
[----:B-1----:R-:W-:-:S04]  /*0bd0*/  IABS R2, R15 ;  /* 0x0000000f00027213 */ /* 0x002fc80000000000 */
[----:B------:R-:W1:Y:S08]  /*0be0*/  I2F.RP R6, R2 ;  /* 0x0000000200067306 */ /* 0x000e700000209400 */
[----:B-1----:R-:W1:Y:S02]  /*0bf0*/  MUFU.RCP R4, R6 ;  /* 0x0000000600047308 */ /* 0x002e640000001000 */
[----:B-1----:R-:W-:-:S06]  /*0c00*/  IADD3 R4, R4, 0xffffffe, RZ ;  /* 0x0ffffffe04047810 */ /* 0x002fcc0007ffe0ff */
[----:B------:R-:W1:Y:S02]  /*0c10*/  F2I.FTZ.U32.TRUNC.NTZ R5, R4 ;  /* 0x0000000400057305 */ /* 0x000e64000021f000 */
[----:B-1----:R-:W-:Y:S01]  /*0c20*/  IMAD.MOV R3, RZ, RZ, -R5 ;  /* 0x000000ffff037224 */ /* 0x002fe200078e0a05 */
        /* <DEDUP_REMOVED lines=18> */
[----:B------:R-:W4:Y:S01]  /*0d50*/  LDG.E R0, desc[UR6][R18.64] ;  /* 0x0000000612007981 */ /* 0x000f22000c1e1900 */
[----:B--2---:R-:W-:Y:S01]  /*0d60*/  IABS R2, R7 ;  /* 0x0000000700027213 */ /* 0x004fe20000000000 */
[----:B------:R-:W-:-:S03]  /*0d70*/  IMAD.MOV R17, RZ, RZ, -R17 ;  /* 0x000000ffff117224 */ /* 0x000fc600078e0a11 */
[----:B------:R-:W1:Y:S01]  /*0d80*/  I2F.RP R6, R2 ;  /* 0x0000000200067306 */ /* 0x000e620000209400 */
[----:B------:R-:W-:-:S07]  /*0d90*/  IMAD R17, R15, R17, R44 ;  /* 0x000000110f117224 */ /* 0x000fce00078e022c */
[----:B-1----:R-:W1:Y:S02]  /*0da0*/  MUFU.RCP R12, R6 ;  /* 0x00000006000c7308 */ /* 0x002e640000001000 */
        /* <DEDUP_REMOVED lines=18> */
[----:B------:R-:W1:Y:S05]  /*0ed0*/  LDC.64 R2, c[0x0][0x238] ;  /* 0x00008e00ff027b82 */ /* 0x000e6a0000000a00 */
[----:B------:R-:W-:-:S06]  /*0ee0*/  @P2 IADD3 R4, R4, 0x1, RZ ;  /* 0x0000000104042810 */ /* 0x000fcc0007ffe0ff */
[----:B------:R-:W-:Y:S01]  /*0ef0*/  @!P0 IMAD.MOV R4, RZ, RZ, -R4 ;  /* 0x000000ffff048224 */ /* 0x000fe200078e0a04 */
[----:B------:R-:W-:-:S04]  /*0f00*/  @!P1 LOP3.LUT R4, RZ, R7, RZ, 0x33, !PT ;  /* 0x00000007ff049212 */ /* 0x000fc800078e33ff */
[----:B------:R-:W-:Y:S02]  /*0f10*/  SHF.R.S32.HI R95, RZ, 0x1f, R4 ;  /* 0x0000001fff5f7819 */ /* 0x000fe40000011404 */
[----:B----4-:R-:W-:Y:S01]  /*0f20*/  SHF.R.S32.HI R5, RZ, 0x1f, R0 ;  /* 0x0000001fff057819 */ /* 0x010fe20000011400 */
[----:B------:R-:W-:-:S04]  /*0f30*/  IMAD.WIDE.U32 R14, R0, UR4, RZ ;  /* 0x00000004000e7c25 */ /* 0x000fc8000f8e00ff */
[C---:B------:R-:W-:Y:S02]  /*0f40*/  IMAD R13, R5.reuse, UR4, RZ ;  /* 0x00000004050d7c24 */ /* 0x040fe4000f8e02ff */
[----:B-1----:R-:W-:Y:S02]  /*0f50*/  IMAD R5, R5, R2, RZ ;  /* 0x0000000205057224 */ /* 0x002fe400078e02ff */
[C---:B------:R-:W-:Y:S01]  /*0f60*/  IMAD R6, R0.reuse, UR5, R13 ;  /* 0x0000000500067c24 */ /* 0x040fe2000f8e020d */
[----:B------:R-:W-:Y:S01]  /*0f70*/  SHF.R.S32.HI R13, RZ, 0x1f, R17 ;  /* 0x0000001fff0d7819 */ /* 0x000fe20000011411 */
[----:B------:R-:W-:Y:S01]  /*0f80*/  ULDC.64 UR4, c[0x0][0x260] ;  /* 0x0000980000047ab9 */ /* 0x000fe20000000a00 */
[----:B------:R-:W-:Y:S02]  /*0f90*/  IMAD R3, R0, R3, R5 ;  /* 0x0000000300037224 */ /* 0x000fe400078e0205 */
[----:B------:R-:W-:Y:S01]  /*0fa0*/  IADD3 R15, R15, R6, RZ ;  /* 0x000000060f0f7210 */ /* 0x000fe20007ffe0ff */
[----:B---3--:R-:W-:-:S02]  /*0fb0*/  IMAD R6, R13, R148, RZ ;  /* 0x000000940d067224 */ /* 0x008fc400078e02ff */
[----:B------:R-:W-:Y:S02]  /*0fc0*/  IMAD R7, R95, UR4, RZ ;  /* 0x000000045f077c24 */ /* 0x000fe4000f8e02ff */
[C---:B------:R-:W-:Y:S02]  /*0fd0*/  IMAD R6, R17.reuse, R149, R6 ;  /* 0x0000009511067224 */ /* 0x040fe400078e0206 */
[----:B------:R-:W-:-:S04]  /*0fe0*/  IMAD.WIDE.U32 R14, R17, R148, R14 ;  /* 0x00000094110e7225 */ /* 0x000fc800078e000e */
[----:B------:R-:W-:Y:S01]  /*0ff0*/  IMAD R7, R4, UR5, R7 ;  /* 0x0000000504077c24 */ /* 0x000fe2000f8e0207 */
[----:B------:R-:W-:Y:S01]  /*1000*/  IADD3 R15, R15, R6, RZ ;  /* 0x000000060f0f7210 */ /* 0x000fe20007ffe0ff */
[----:B------:R-:W-:-:S04]  /*1010*/  IMAD.WIDE.U32 R26, R0, R2, RZ ;  /* 0x00000002001a7225 */ /* 0x000fc800078e00ff */
[----:B------:R-:W-:-:S04]  /*1020*/  IMAD.WIDE.U32 R14, R4, UR4, R14 ;  /* 0x00000004040e7c25 */ /* 0x000fc8000f8e000e */
[----:B------:R-:W-:Y:S01]  /*1030*/  IMAD.IADD R21, R27, 0x1, R3 ;  /* 0x000000011b157824 */ /* 0x000fe200078e0203 */
[----:B------:R-:W-:Y:S02]  /*1040*/  IADD3 R19, R15, R7, RZ ;  /* 0x000000070f137210 */ /* 0x000fe40007ffe0ff */
[----:B------:R-:W-:Y:S01]  /*1050*/  MOV R8, R14 ;  /* 0x0000000e00087202 */ /* 0x000fe20000000f00 */
[----:B------:R-:W-:Y:S06]  /*1060*/  BRA `(.L_x_1799) ;  /* 0x0000000400407947 */ /* 0x000fec0003800000 */
.L_x_1798:
        /* <DEDUP_REMOVED lines=9> */
[----:B-1----:R-:W-:-:S06]  /*1100*/  VIADD R6, R6, 0xffffffe ;  /* 0x0ffffffe06067836 */ /* 0x002fcc0000000000 */
[----:B------:R-:W1:Y:S02]  /*1110*/  F2I.FTZ.U32.TRUNC.NTZ R7, R6 ;  /* 0x0000000600077305 */ /* 0x000e64000021f000 */
[----:B-1----:R-:W-:Y:S01]  /*1120*/  IMAD.MOV R2, RZ, RZ, -R7 ;  /* 0x000000ffff027224 */ /* 0x002fe200078e0a07 */
[----:B------:R-:W-:-:S03]  /*1130*/  MOV R6, RZ ;  /* 0x000000ff00067202 */ /* 0x000fc60000000f00 */
[----:B------:R-:W-:Y:S01]  /*1140*/  IMAD R4, R2, R3, RZ ;  /* 0x0000000302047224 */ /* 0x000fe200078e02ff */
[----:B------:R-:W-:-:S03]  /*1150*/  IABS R2, R134 ;  /* 0x0000008600027213 */ /* 0x000fc60000000000 */
[----:B------:R-:W-:Y:S01]  /*1160*/  IMAD.HI.U32 R7, R7, R4, R6 ;  /* 0x0000000407077227 */ /* 0x000fe200078e0006 */
[----:B------:R-:W-:-:S03]  /*1170*/  LOP3.LUT R6, R134, R19, RZ, 0x3c, !PT ;  /* 0x0000001386067212 */ /* 0x000fc600078e3cff */
[----:B------:R-:W-:Y:S01]  /*1180*/  IMAD.MOV.U32 R4, RZ, RZ, R2 ;  /* 0x000000ffff047224 */ /* 0x000fe200078e0002 */
[----:B------:R-:W-:-:S03]  /*1190*/  ISETP.GE.AND P1, PT, R6, RZ, PT ;  /* 0x000000ff0600720c */ /* 0x000fc60003f26270 */
        /* <DEDUP_REMOVED lines=30> */
.L_x_1800:
[----:B------:R-:W-:Y:S01]  /*1380*/  @!P0 LOP3.LUT R10, RZ, R19, RZ, 0x33, !PT ;  /* 0x00000013ff0a8212 */ /* 0x000fe200078e33ff */
[----:B------:R-:W-:Y:S01]  /*1390*/  IMAD R6, R13, R148, RZ ;  /* 0x000000940d067224 */ /* 0x000fe200078e02ff */
[----:B------:R-:W-:Y:S02]  /*13a0*/  MOV R18, R8 ;  /* 0x0000000800127202 */ /* 0x000fe40000000f00 */
[----:B------:R-:W-:Y:S01]  /*13b0*/  MOV R19, R7 ;  /* 0x0000000700137202 */ /* 0x000fe20000000f00 */
[-C--:B------:R-:W-:Y:S01]  /*13c0*/  IMAD R6, R149, R44.reuse, R6 ;  /* 0x0000002c95067224 */ /* 0x080fe200078e0206 */
[----:B------:R-:W-:Y:S02]  /*13d0*/  SHF.R.S32.HI R95, RZ, 0x1f, R10 ;  /* 0x0000001fff5f7819 */ /* 0x000fe4000001140a */
[----:B------:R-:W-:Y:S01]  /*13e0*/  @P3 IADD3 R17, R0, R17, RZ ;  /* 0x0000001100113210 */ /* 0x000fe20007ffe0ff */
[----:B------:R-:W-:-:S04]  /*13f0*/  IMAD.WIDE.U32 R18, R148, R44, R18 ;  /* 0x0000002c94127225 */ /* 0x000fc800078e0012 */
[----:B-1----:R-:W-:Y:S01]  /*1400*/  @P3 IMAD.WIDE.U32 R26, R17, R4, RZ ;  /* 0x00000004111a3225 */ /* 0x002fe200078e00ff */
[----:B------:R-:W-:Y:S02]  /*1410*/  IADD3 R19, R19, R6, RZ ;  /* 0x0000000613137210 */ /* 0x000fe40007ffe0ff */
[----:B------:R-:W-:Y:S01]  /*1420*/  MOV R4, R10 ;  /* 0x0000000a00047202 */ /* 0x000fe20000000f00 */
[-C--:B--2---:R-:W-:Y:S02]  /*1430*/  IMAD R6, R95, R2.reuse, RZ ;  /* 0x000000025f067224 */ /* 0x084fe400078e02ff */
[----:B------:R-:W-:-:S04]  /*1440*/  IMAD.WIDE.U32 R18, R10, R2, R18 ;  /* 0x000000020a127225 */ /* 0x000fc800078e0012 */
[----:B------:R-:W-:Y:S01]  /*1450*/  IMAD R3, R10, R3, R6 ;  /* 0x000000030a037224 */ /* 0x000fe200078e0206 */
[----:B------:R-:W-:Y:S01]  /*1460*/  MOV R8, R18 ;  /* 0x0000001200087202 */ /* 0x000fe20000000f00 */
[----:B------:R-:W-:Y:S01]  /*1470*/  @P3 IMAD R21, R17, R5, R27 ;  /* 0x0000000511153224 */ /* 0x000fe200078e021b */
[----:B------:R-:W-:Y:S02]  /*1480*/  MOV R17, R44 ;  /* 0x0000002c00117202 */ /* 0x000fe40000000f00 */
        /* <DEDUP_REMOVED lines=14> */
.L_x_1799:
[----:B------:R1:W5:Y:S01]  /*1570*/  @P4 LDG.E R5, desc[UR6][R138.64] ;  /* 0x000000068a054981 */ /* 0x000362000c1e1900 */
[----:B------:R-:W-:Y:S01]  /*1580*/  SHF.R.S32.HI R7, RZ, 0x1f, R56 ;  /* 0x0000001fff077819 */ /* 0x000fe20000011438 */
[----:B------:R-:W2:Y:S01]  /*1590*/  LDC.64 R2, c[0x0][0x240] ;  /* 0x00009000ff027b82 */ /* 0x000ea20000000a00 */
[----:B------:R-:W-:Y:S01]  /*15a0*/  ISETP.NE.AND P0, PT, R243, -0x1, PT ;  /* 0xfffffffff300780c */ /* 0x000fe20003f05270 */
[----:B------:R-:W-:Y:S01]  /*15b0*/  ULDC.64 UR4, c[0x0][0x268] ;  /* 0x00009a0000047ab9 */ /* 0x000fe20000000a00 */
[CC--:B------:R-:W-:Y:S01]  /*15c0*/  LEA.HI R131, R7.reuse, R56.reuse, RZ, 0x2 ;  /* 0x0000003807837211 */ /* 0x0c0fe200078f10ff */
[----:B------:R-:W-:Y:S01]  /*15d0*/  ULDC.64 UR12, c[0x0][0x218] ;  /* 0x00008600000c7ab9 */ /* 0x000fe20000000a00 */
[-C--:B------:R-:W-:Y:S01]  /*15e0*/  LEA.HI R133, R7, R56.reuse, RZ, 0x3 ;  /* 0x0000003807857211 */ /* 0x080fe200078f18ff */
[----:B------:R-:W-:Y:S01]  /*15f0*/  ULDC.64 UR10, c[0x0][0x258] ;  /* 0x00009600000a7ab9 */ /* 0x000fe20000000a00 */
[----:B-----5:R-:W-:Y:S01]  /*1600*/  LOP3.LUT R15, R131, 0xfffffffc, RZ, 0xc0, !PT ;  /* 0xfffffffc830f7812 */ /* 0x020fe200078ec0ff */
[----:B------:R-:W3:Y:S01]  /*1610*/  LDC.64 R140, c[0x0][0x250] ;  /* 0x00009400ff8c7b82 */ /* 0x000ee20000000a00 */
[----:B------:R-:W-:Y:S01]  /*1620*/  SHF.R.S32.HI R132, RZ, 0x3, R133 ;  /* 0x00000003ff847819 */ /* 0x000fe20000011485 */
[----:B------:R-:W-:Y:S01]  /*1630*/  IMAD.MOV.U32 R43, RZ, RZ, 0x10 ;  /* 0x00000010ff2b7424 */ /* 0x000fe200078e00ff */
[CC--:B------:R-:W-:Y:S01]  /*1640*/  LEA.HI R58, R7.reuse, R56.reuse, RZ, 0x5 ;  /* 0x00000038073a7211 */ /* 0x0c0fe200078f28ff */
[----:B------:R-:W-:Y:S01]  /*1650*/  IMAD.IADD R0, R56, 0x1, -R15 ;  /* 0x0000000138007824 */ /* 0x000fe200078e0a0f */
[----:B------:R-:W-:Y:S01]  /*1660*/  LEA.HI R130, R7, R56, RZ, 0x4 ;  /* 0x0000003807827211 */ /* 0x000fe200078f20ff */
[----:B------:R-:W-:Y:S01]  /*1670*/  IMAD.SHL.U32 R23, R132, 0x40, RZ ;  /* 0x0000004084177824 */ /* 0x000fe200078e00ff */
[----:B------:R-:W-:Y:S01]  /*1680*/  SHF.R.S32.HI R136, RZ, 0x2, R131 ;  /* 0x00000002ff887819 */ /* 0x000fe20000011483 */
[----:B------:R-:W4:Y:S01]  /*1690*/  @!P0 LDC.64 R6, c[0x0][0x228] ;  /* 0x00008a00ff068b82 */ /* 0x000f220000000a00 */
[----:B------:R-:W-:Y:S01]  /*16a0*/  IMAD.SHL.U32 R14, R0, 0x8, RZ ;  /* 0x00000008000e7824 */ /* 0x000fe200078e00ff */
[----:B------:R-:W-:Y:S01]  /*16b0*/  LOP3.LUT R129, R130, 0xfffffff0, RZ, 0xc0, !PT ;  /* 0xfffffff082817812 */ /* 0x000fe200078ec0ff */
[----:B------:R-:W-:Y:S01]  /*16c0*/  IMAD.SHL.U32 R0, R0, 0x4, RZ ;  /* 0x0000000400007824 */ /* 0x000fe200078e00ff */
[----:B------:R-:W-:Y:S01]  /*16d0*/  LEA.HI R131, R131, R136, RZ, 0x1 ;  /* 0x0000008883837211 */ /* 0x000fe200078f08ff */
[----:B------:R-:W-:Y:S01]  /*16e0*/  IMAD.SHL.U32 R101, R148, 0x20, RZ ;  /* 0x0000002094657824 */ /* 0x000fe200078e00ff */
[----:B------:R-:W-:Y:S01]  /*16f0*/  LOP3.LUT R23, R23, 0xc0, RZ, 0xc0, !PT ;  /* 0x000000c017177812 */ /* 0x000fe200078ec0ff */
[----:B------:R-:W-:Y:S01]  /*1700*/  IMAD.IADD R129, R56, 0x1, -R129 ;  /* 0x0000000138817824 */ /* 0x000fe200078e0a81 */
[----:B------:R-:W-:Y:S01]  /*1710*/  LOP3.LUT R131, R131, 0x7fffffe, RZ, 0xc0, !PT ;  /* 0x07fffffe83837812 */ /* 0x000fe200078ec0ff */
[----:B------:R-:W1:Y:S01]  /*1720*/  LDC R126, c[0x0][0x2e0] ;  /* 0x0000b800ff7e7b82 */ /* 0x000e620000000800 */
[----:B------:R-:W-:-:S02]  /*1730*/  LOP3.LUT R15, R23, 0x18, R14, 0xf8, !PT ;  /* 0x00000018170f7812 */ /* 0x000fc400078ef80e */
[----:B------:R-:W-:Y:S01]  /*1740*/  SHF.R.U32.HI R10, RZ, 0x3, R23 ;  /* 0x00000003ff0a7819 */ /* 0x000fe20000011617 */
[----:B------:R-:W-:Y:S01]  /*1750*/  IMAD.IADD R131, R136, 0x1, -R131 ;  /* 0x0000000188837824 */ /* 0x000fe200078e0a83 */
[----:B------:R-:W-:Y:S01]  /*1760*/  SHF.R.S32.HI R58, RZ, 0x5, R58 ;  /* 0x00000005ff3a7819 */ /* 0x000fe2000001143a */
[----:B------:R-:W-:Y:S01]  /*1770*/  IMAD R23, R95, UR4, RZ ;  /* 0x000000045f177c24 */ /* 0x000fe2000f8e02ff */
[----:B------:R-:W-:Y:S01]  /*1780*/  LOP3.LUT R10, R15, R10, RZ, 0x3c, !PT ;  /* 0x0000000a0f0a7212 */ /* 0x000fe200078e3cff */
[----:B---3--:R-:W-:Y:S01]  /*1790*/  IMAD.SHL.U32 R103, R140, 0x20, RZ ;  /* 0x000000208c677824 */ /* 0x008fe200078e00ff */
[----:B------:R-:W-:Y:S01]  /*17a0*/  IADD3 R26, P1, R14, R26, RZ ;  /* 0x0000001a0e1a7210 */ /* 0x000fe20007f3e0ff */
[----:B------:R-:W-:Y:S01]  /*17b0*/  IMAD R131, R58, 0x8, R131 ;  /* 0x000000083a837824 */ /* 0x000fe200078e0283 */
[----:B------:R-:W-:Y:S02]  /*17c0*/  SHF.R.S32.HI R15, RZ, 0x1f, R14 ;  /* 0x0000001fff0f7819 */ /* 0x000fe4000001140e */
[----:B------:R-:W-:Y:S01]  /*17d0*/  LEA.HI R128, R129, R129, RZ, 0x1 ;  /* 0x0000008181807211 */ /* 0x000fe200078f08ff */
[----:B------:R-:W-:Y:S01]  /*17e0*/  IMAD.U32 R131, R131, 0x20, R10 ;  /* 0x0000002083837824 */ /* 0x000fe200078e000a */
[----:B------:R-:W-:Y:S01]  /*17f0*/  SHF.R.S32.HI R137, RZ, 0x1f, R136 ;  /* 0x0000001fff897819 */ /* 0x000fe20000011488 */
[----:B------:R-:W-:Y:S01]  /*1800*/  IMAD.X R27, R15, 0x1, R21, P1 ;  /* 0x000000010f1b7824 */ /* 0x000fe200008e0615 */
[--C-:B------:R-:W-:Y:S01]  /*1810*/  SHF.R.S32.HI R127, RZ, 0x1, R128.reuse ;  /* 0x00000001ff7f7819 */ /* 0x100fe20000011480 */
[----:B------:R-:W-:Y:S01]  /*1820*/  IMAD R10, R4, UR5, R23 ;  /* 0x00000005040a7c24 */ /* 0x000fe2000f8e0217 */
[----:B------:R-:W-:Y:S01]  /*1830*/  SHF.R.S32.HI R16, RZ, 0x1f, R128 ;  /* 0x0000001fff107819 */ /* 0x000fe20000011480 */
[----:B--2---:R-:W-:Y:S01]  /*1840*/  @P0 IMAD.WIDE.U32 R20, R243, R2, RZ ;  /* 0x00000002f3140225 */ /* 0x004fe200078e00ff */
[----:B------:R-:W-:-:S02]  /*1850*/  IADD3 R18, P1, R14, R8, RZ ;  /* 0x000000080e127210 */ /* 0x000fc40007f3e0ff */
[----:B------:R-:W-:Y:S01]  /*1860*/  LEA.HI R16, R16, R127, RZ, 0x2 ;  /* 0x0000007f10107211 */ /* 0x000fe200078f10ff */
[----:B------:R-:W-:Y:S01]  /*1870*/  IMAD.WIDE.U32 R22, R4, UR4, R26 ;  /* 0x0000000404167c25 */ /* 0x000fe2000f8e001a */
[----:B------:R-:W-:Y:S01]  /*1880*/  ULDC.64 UR4, c[0x0][0x220] ;  /* 0x0000880000047ab9 */ /* 0x000fe20000000a00 */
[----:B-1----:R-:W-:Y:S02]  /*1890*/  LEA.HI R126, R126, R126, RZ, 0x1 ;  /* 0x0000007e7e7e7211 */ /* 0x002fe400078f08ff */
[----:B----4-:R-:W-:Y:S01]  /*18a0*/  @!P0 IMAD.WIDE.U32 R26, R11, R6, RZ ;  /* 0x000000060b1a8225 */ /* 0x010fe200078e00ff */
[----:B------:R-:W-:Y:S02]  /*18b0*/  LOP3.LUT R16, R16, 0xfffffffc, RZ, 0xc0, !PT ;  /* 0xfffffffc10107812 */ /* 0x000fe400078ec0ff */
[----:B------:R-:W-:Y:S01]  /*18c0*/  SHF.R.S32.HI R123, RZ, 0x1, R126 ;  /* 0x00000001ff7b7819 */ /* 0x000fe2000001147e */
[----:B------:R-:W-:Y:S01]  /*18d0*/  IMAD.WIDE R24, R25, 0x40, R136 ;  /* 0x0000004019187825 */ /* 0x000fe200078e0288 */
[----:B------:R-:W-:-:S02]  /*18e0*/  IADD3 R127, R127, -R16, RZ ;  /* 0x800000107f7f7210 */ /* 0x000fc40007ffe0ff */
[----:B------:R-:W-:Y:S01]  /*18f0*/  SHF.L.U64.HI R112, R148, 0x5, R149 ;  /* 0x0000000594707819 */ /* 0x000fe20000010295 */
[----:B------:R-:W-:Y:S01]  /*1900*/  @!P0 IMAD R12, R9, R6, RZ ;  /* 0x00000006090c8224 */ /* 0x000fe200078e02ff */
[----:B------:R-:W-:Y:S01]  /*1910*/  SHF.L.U64.HI R114, R140, 0x5, R141 ;  /* 0x000000058c727819 */ /* 0x000fe2000001028d */
[----:B------:R-:W-:Y:S02]  /*1920*/  @P0 IMAD.MOV.U32 R6, RZ, RZ, R20 ;  /* 0x000000ffff060224 */ /* 0x000fe400078e0014 */
[----:B------:R-:W-:Y:S02]  /*1930*/  IMAD.IADD R23, R23, 0x1, R10 ;  /* 0x0000000117177824 */ /* 0x000fe400078e020a */
[----:B------:R-:W-:Y:S02]  /*1940*/  @!P0 IMAD.MOV.U32 R6, RZ, RZ, R26 ;  /* 0x000000ffff068224 */ /* 0x000fe400078e001a */
[----:B------:R-:W-:Y:S02]  /*1950*/  @!P0 IMAD R7, R11, R7, R12 ;  /* 0x000000070b078224 */ /* 0x000fe400078e020c */
[----:B------:R-:W-:Y:S01]  /*1960*/  IMAD R10, R25, R2, RZ ;  /* 0x00000002190a7224 */ /* 0x000fe200078e02ff */
[----:B------:R-:W-:Y:S01]  /*1970*/  IADD3 R16, P2, R14, R6, RZ ;  /* 0x000000060e107210 */ /* 0x000fe20007f5e0ff */
[----:B------:R-:W-:-:S02]  /*1980*/  @P0 IMAD R21, R243, R3, R21 ;  /* 0x00000003f3150224 */ /* 0x000fc400078e0215 */
[----:B------:R-:W-:Y:S02]  /*1990*/  @!P0 IMAD.IADD R21, R27, 0x1, R7 ;  /* 0x000000011b158824 */ /* 0x000fe400078e0207 */
[----:B------:R-:W-:Y:S01]  /*19a0*/  IMAD R10, R24, R3, R10 ;  /* 0x00000003180a7224 */ /* 0x000fe200078e020a */
[----:B------:R-:W-:Y:S01]  /*19b0*/  IADD3 R3, P0, R136, R17, RZ ;  /* 0x0000001188037210 */ /* 0x000fe20007f1e0ff */
[----:B------:R-:W-:Y:S02]  /*19c0*/  IMAD.X R17, R15, 0x1, R21, P2 ;  /* 0x000000010f117824 */ /* 0x000fe400010e0615 */
[C---:B------:R-:W-:Y:S02]  /*19d0*/  IMAD R6, R137.reuse, R148, RZ ;  /* 0x0000009489067224 */ /* 0x040fe400078e02ff */
[----:B------:R-:W-:Y:S02]  /*19e0*/  IMAD.X R13, R137, 0x1, R13, P0 ;  /* 0x00000001890d7824 */ /* 0x000fe400000e060d */
[----:B------:R-:W-:-:S04]  /*19f0*/  IMAD.WIDE.U32 R16, R24, R2, R16 ;  /* 0x0000000218107225 */ /* 0x000fc800078e0010 */
[----:B------:R-:W-:Y:S01]  /*1a00*/  IMAD R2, R13, R140, RZ ;  /* 0x0000008c0d027224 */ /* 0x000fe200078e02ff */
[----:B------:R-:W-:Y:S01]  /*1a10*/  IADD3 R17, R17, R10, RZ ;  /* 0x0000000a11117210 */ /* 0x000fe20007ffe0ff */
[----:B------:R-:W-:-:S04]  /*1a20*/  IMAD.WIDE.U32 R22, R3, R140, R22 ;  /* 0x0000008c03167225 */ /* 0x000fc800078e0016 */
[----:B------:R-:W-:Y:S01]  /*1a30*/  IMAD R2, R3, R141, R2 ;  /* 0x0000008d03027224 */ /* 0x000fe200078e0202 */
[----:B------:R-:W-:Y:S01]  /*1a40*/  LEA R82, P0, R22, UR4, 0x1 ;  /* 0x0000000416527c11 */ /* 0x000fe2000f8008ff */
[----:B------:R-:W-:Y:S01]  /*1a50*/  IMAD.X R19, R15, 0x1, R19, P1 ;  /* 0x000000010f137824 */ /* 0x000fe200008e0613 */
[----:B------:R-:W-:Y:S01]  /*1a60*/  SHF.R.S32.HI R3, RZ, 0x1f, R134 ;  /* 0x0000001fff037819 */ /* 0x000fe20000011486 */
[----:B------:R-:W-:Y:S02]  /*1a70*/  IMAD.IADD R2, R23, 0x1, R2 ;  /* 0x0000000117027824 */ /* 0x000fe400078e0202 */
[C---:B------:R-:W-:Y:S02]  /*1a80*/  IMAD R6, R136.reuse, R149, R6 ;  /* 0x0000009588067224 */ /* 0x040fe400078e0206 */
[----:B------:R-:W-:Y:S01]  /*1a90*/  IMAD.WIDE.U32 R18, R136, R148, R18 ;  /* 0x0000009488127225 */ /* 0x000fe200078e0012 */
[----:B------:R-:W-:Y:S02]  /*1aa0*/  SHF.L.U64.HI R83, R22, 0x1, R2 ;  /* 0x0000000116537819 */ /* 0x000fe40000010202 */
[----:B------:R-:W-:Y:S01]  /*1ab0*/  SHF.R.S32.HI R2, RZ, 0x1f, R77 ;  /* 0x0000001fff027819 */ /* 0x000fe2000001144d */
[----:B------:R-:W-:Y:S01]  /*1ac0*/  IMAD.IADD R6, R19, 0x1, R6 ;  /* 0x0000000113067824 */ /* 0x000fe200078e0206 */
[----:B------:R-:W-:Y:S01]  /*1ad0*/  IADD3.X R83, R83, UR5, RZ, P0, !PT ;  /* 0x0000000553537c10 */ /* 0x000fe200087fe4ff */
[----:B------:R-:W-:Y:S01]  /*1ae0*/  IMAD R3, R3, UR10, RZ ;  /* 0x0000000a03037c24 */ /* 0x000fe2000f8e02ff */
[----:B------:R-:W-:Y:S01]  /*1af0*/  LEA.HI R75, R2, R77, RZ, 0x8 ;  /* 0x0000004d024b7211 */ /* 0x000fe200078f40ff */
[----:B------:R-:W-:Y:S01]  /*1b00*/  IMAD R125, R136, R123, R0 ;  /* 0x0000007b887d7224 */ /* 0x000fe200078e0200 */
[----:B------:R-:W-:Y:S01]  /*1b10*/  LEA R80, P1, R18, UR12, 0x1 ;  /* 0x0000000c12507c11 */ /* 0x000fe2000f8208ff */
[C---:B------:R-:W-:Y:S01]  /*1b20*/  IMAD R3, R134.reuse, UR11, R3 ;  /* 0x0000000b86037c24 */ /* 0x040fe2000f8e0203 */
[----:B------:R-:W-:Y:S01]  /*1b30*/  SHF.R.S32.HI R75, RZ, 0x8, R75 ;  /* 0x00000008ff4b7819 */ /* 0x000fe2000001144b */
[----:B------:R-:W-:Y:S01]  /*1b40*/  IMAD.WIDE.U32 R134, R134, UR10, R16 ;  /* 0x0000000a86867c25 */ /* 0x000fe2000f8e0010 */
[----:B------:R-:W-:-:S02]  /*1b50*/  SHF.L.U64.HI R79, R18, 0x1, R6 ;  /* 0x00000001124f7819 */ /* 0x000fc40000010206 */
[----:B------:R-:W-:Y:S01]  /*1b60*/  VIMNMX R75, RZ, R75, !PT ;  /* 0x0000004bff4b7248 */ /* 0x000fe20007fe0100 */
[----:B------:R-:W-:Y:S01]  /*1b70*/  IMAD.MOV.U32 R238, RZ, RZ, R80 ;  /* 0x000000ffffee7224 */ /* 0x000fe200078e0050 */
[----:B------:R-:W-:Y:S01]  /*1b80*/  IADD3.X R79, R79, UR13, RZ, P1, !PT ;  /* 0x0000000d4f4f7c10 */ /* 0x000fe20008ffe4ff */
[----:B------:R-:W-:Y:S01]  /*1b90*/  IMAD.IADD R76, R135, 0x1, R3 ;  /* 0x00000001874c7824 */ /* 0x000fe200078e0203 */
[----:B------:R-:W-:Y:S01]  /*1ba0*/  ISETP.GT.AND P0, PT, R46, R75, PT ;  /* 0x0000004b2e00720c */ /* 0x000fe20003f04270 */
[----:B------:R-:W-:Y:S01]  /*1bb0*/  IMAD.MOV.U32 R240, RZ, RZ, R82 ;  /* 0x000000fffff07224 */ /* 0x000fe200078e0052 */
[----:B------:R-:W-:Y:S01]  /*1bc0*/  IADD3 R124, R0, R125, RZ ;  /* 0x0000007d007c7210 */ /* 0x000fe20007ffe0ff */
[----:B------:R-:W-:Y:S01]  /*1bd0*/  IMAD.MOV.U32 R237, RZ, RZ, R79 ;  /* 0x000000ffffed7224 */ /* 0x000fe200078e004f */
[----:B------:R-:W-:Y:S01]  /*1be0*/  LOP3.LUT P1, RZ, R127, 0x2, RZ, 0xc0, !PT ;  /* 0x000000027fff7812 */ /* 0x000fe2000782c0ff */
[----:B------:R-:W-:Y:S01]  /*1bf0*/  IMAD.MOV.U32 R241, RZ, RZ, R83 ;  /* 0x000000fffff17224 */ /* 0x000fe200078e0053 */
[----:B------:R-:W-:-:S02]  /*1c00*/  SHF.R.S32.HI R115, RZ, 0x1f, R125 ;  /* 0x0000001fff737819 */ /* 0x000fc4000001147d */
[----:B------:R-:W-:Y:S02]  /*1c10*/  SHF.R.S32.HI R113, RZ, 0x1f, R124 ;  /* 0x0000001fff717819 */ /* 0x000fe4000001147c */
[----:B------:R-:W-:Y:S01]  /*1c20*/  SEL R43, R43, 0xfffffff0, !P1 ;  /* 0xfffffff02b2b7807 */ /* 0x000fe20004800000 */
[----:B------:R-:W-:Y:S02]  /*1c30*/  @!P4 IMAD.MOV.U32 R5, RZ, RZ, RZ ;  /* 0x000000ffff05c224 */ /* 0x000fe400078e00ff */
[----:B------:R-:W-:Y:S05]  /*1c40*/  @!P0 BRA `(.L_x_1801) ;  /* 0x0000006c009c8947 */ /* 0x000fea0003800000 */
[----:B------:R-:W1:Y:S01]  /*1c50*/  LDC.64 R2, c[0x0][0x338] ;  /* 0x0000ce00ff027b82 */ /* 0x000e620000000a00 */
[----:B------:R-:W-:Y:S01]  /*1c60*/  ULDC.64 UR10, c[0x0][0x330] ;  /* 0x0000cc00000a7ab9 */ /* 0x000fe20000000a00 */
[----:B------:R-:W-:Y:S01]  /*1c70*/  ULDC.64 UR4, c[0x0][0x328] ;  /* 0x0000ca0000047ab9 */ /* 0x000fe20000000a00 */
[C---:B------:R-:W-:Y:S01]  /*1c80*/  IMAD R16, R9.reuse, UR10, RZ ;  /* 0x0000000a09107c24 */ /* 0x040fe2000f8e02ff */
[----:B------:R-:W-:Y:S01]  /*1c90*/  SHF.R.S32.HI R0, RZ, 0x1f, R77 ;  /* 0x0000001fff007819 */ /* 0x000fe2000001144d */
[----:B------:R-:W-:Y:S01]  /*1ca0*/  IMAD R12, R9, UR4, RZ ;  /* 0x00000004090c7c24 */ /* 0x000fe2000f8e02ff */
[----:B------:R-:W-:Y:S01]  /*1cb0*/  SHF.R.S32.HI R9, RZ, 0x1f, R44 ;  /* 0x0000001fff097819 */ /* 0x000fe2000001142c */
[----:B------:R-:W-:Y:S01]  /*1cc0*/  IMAD.WIDE.U32 R20, R11, UR10, R14 ;  /* 0x0000000a0b147c25 */ /* 0x000fe2000f8e000e */
[----:B------:R-:W-:Y:S01]  /*1cd0*/  IADD3 R7, P1, P0, R44, R136, -R77 ;  /* 0x000000882c077210 */ /* 0x000fe2000783e84d */
[----:B------:R-:W-:Y:S01]  /*1ce0*/  ULDC.64 UR12, c[0x0][0x350] ;  /* 0x0000d400000c7ab9 */ /* 0x000fe20000000a00 */
[----:B------:R-:W-:Y:S01]  /*1cf0*/  IADD3 R44, R5, R44, RZ ;  /* 0x0000002c052c7210 */ /* 0x000fe20007ffe0ff */
[----:B------:R-:W-:Y:S01]  /*1d00*/  IMAD R16, R11, UR11, R16 ;  /* 0x0000000b0b107c24 */ /* 0x000fe2000f8e0210 */
[----:B------:R-:W-:Y:S01]  /*1d10*/  IADD3.X R9, R9, R137, ~R0, P1, P0 ;  /* 0x0000008909097210 */ /* 0x000fe20000fe0c00 */
[----:B------:R-:W-:Y:S01]  /*1d20*/  IMAD.WIDE.U32 R18, R11, UR4, R14 ;  /* 0x000000040b127c25 */ /* 0x000fe2000f8e000e */
[----:B------:R-:W-:Y:S01]  /*1d30*/  ULDC.64 UR10, c[0x0][0x348] ;  /* 0x0000d200000a7ab9 */ /* 0x000fe20000000a00 */
[----:B------:R-:W2:Y:S01]  /*1d40*/  LDC R78, c[0x0][0x340] ;  /* 0x0000d000ff4e7b82 */ /* 0x000ea20000000800 */
[----:B------:R-:W-:Y:S01]  /*1d50*/  IADD3 R17, R21, R16, RZ ;  /* 0x0000001015117210 */ /* 0x000fe20007ffe0ff */
[----:B------:R-:W-:Y:S01]  /*1d60*/  IMAD R12, R11, UR5, R12 ;  /* 0x000000050b0c7c24 */ /* 0x000fe2000f8e020c */
[----:B------:R-:W-:Y:S01]  /*1d70*/  ULDC.64 UR4, c[0x0][0x340] ;  /* 0x0000d00000047ab9 */ /* 0x000fe20000000a00 */
[----:B------:R-:W-:Y:S01]  /*1d80*/  MOV R16, R20 ;  /* 0x0000001400107202 */ /* 0x000fe20000000f00 */
[----:B------:R-:W-:Y:S01]  /*1d90*/  IMAD R6, R9, UR4, RZ ;  /* 0x0000000409067c24 */ /* 0x000fe2000f8e02ff */
[----:B------:R-:W-:Y:S01]  /*1da0*/  SHF.L.U32 R96, R141, 0x7, RZ ;  /* 0x000000078d607819 */ /* 0x000fe200000006ff */
[----:B------:R-:W-:Y:S01]  /*1db0*/  IMAD.IADD R13, R19, 0x1, R12 ;  /* 0x00000001130d7824 */ /* 0x000fe200078e020c */
[----:B------:R-:W-:Y:S01]  /*1dc0*/  SHF.L.U32 R92, R141, 0x6, RZ ;  /* 0x000000068d5c7819 */ /* 0x000fe200000006ff */
[----:B------:R-:W-:Y:S01]  /*1dd0*/  IMAD.MOV.U32 R12, RZ, RZ, R18 ;  /* 0x000000ffff0c7224 */ /* 0x000fe200078e0012 */
[----:B------:R-:W-:Y:S01]  /*1de0*/  SHF.L.U32 R19, R149, 0x6, RZ ;  /* 0x0000000695137819 */ /* 0x000fe200000006ff */
[-C--:B-1----:R-:W-:Y:S01]  /*1df0*/  IMAD R0, R9, R2.reuse, RZ ;  /* 0x0000000209007224 */ /* 0x082fe200078e02ff */
[----:B------:R-:W-:Y:S01]  /*1e00*/  USHF.L.U64.HI UR15, UR4, 0x6, UR5 ;  /* 0x00000006040f7899 */ /* 0x000fe20008010205 */
[C---:B------:R-:W-:Y:S01]  /*1e10*/  IMAD R6, R7.reuse, UR5, R6 ;  /* 0x0000000507067c24 */ /* 0x040fe2000f8e0206 */
[----:B------:R-:W-:Y:S01]  /*1e20*/  USHF.L.U32 UR24, UR4, 0x6, URZ ;  /* 0x0000000604187899 */ /* 0x000fe2000800063f */
[----:B------:R-:W-:Y:S01]  /*1e30*/  IMAD.WIDE.U32 R8, R7, UR4, R16 ;  /* 0x0000000407087c25 */ /* 0x000fe2000f8e0010 */
[----:B------:R-:W-:Y:S01]  /*1e40*/  USHF.L.U64.HI UR25, UR4, 0x7, UR5 ;  /* 0x0000000704197899 */ /* 0x000fe20008010205 */
[----:B------:R-:W-:Y:S01]  /*1e50*/  SHF.L.U32 R72, R123, 0x6, RZ ;  /* 0x000000067b487819 */ /* 0x000fe200000006ff */
[----:B------:R-:W-:Y:S01]  /*1e60*/  USHF.L.U32 UR26, UR4, 0x7, URZ ;  /* 0x00000007041a7899 */ /* 0x000fe2000800063f */
[C---:B------:R-:W-:Y:S01]  /*1e70*/  IMAD R0, R7.reuse, R3, R0 ;  /* 0x0000000307007224 */ /* 0x040fe200078e0200 */
[----:B------:R-:W-:Y:S01]  /*1e80*/  USHF.L.U64.HI UR27, UR4, 0x5, UR5 ;  /* 0x00000005041b7899 */ /* 0x000fe20008010205 */
[----:B------:R-:W-:Y:S01]  /*1e90*/  IMAD.WIDE.U32 R12, R7, R2, R12 ;  /* 0x00000002070c7225 */ /* 0x000fe200078e000c */
[----:B------:R-:W-:Y:S01]  /*1ea0*/  USHF.L.U32 UR28, UR4, 0x5, URZ ;  /* 0x00000005041c7899 */ /* 0x000fe2000800063f */
[----:B------:R-:W-:Y:S01]  /*1eb0*/  SHF.L.U64.HI R84, R2, 0x6, R3 ;  /* 0x0000000602547819 */ /* 0x000fe20000010203 */
[----:B------:R-:W-:Y:S01]  /*1ec0*/  UIMAD.WIDE.U32 UR22, UR4, 0xc0, URZ ;  /* 0x000000c0041678a5 */ /* 0x000fe2000f8e003f */
[----:B------:R-:W-:Y:S01]  /*1ed0*/  IMAD R93, R95, UR12, RZ ;  /* 0x0000000c5f5d7c24 */ /* 0x000fe2000f8e02ff */
[----:B------:R-:W-:Y:S01]  /*1ee0*/  UIMAD UR14, UR5, 0xc0, URZ ;  /* 0x000000c0050e78a4 */ /* 0x000fe2000f8e023f */
[----:B------:R-:W-:Y:S01]  /*1ef0*/  IMAD.IADD R9, R9, 0x1, R6 ;  /* 0x0000000109097824 */ /* 0x000fe200078e0206 */
[----:B------:R-:W-:Y:S01]  /*1f00*/  UIMAD.WIDE.U32 UR20, UR4, 0x140, URZ ;  /* 0x00000140041478a5 */ /* 0x000fe2000f8e003f */
[----:B------:R-:W-:Y:S01]  /*1f10*/  IMAD R95, R95, UR10, RZ ;  /* 0x0000000a5f5f7c24 */ /* 0x000fe2000f8e02ff */
[----:B------:R-:W-:Y:S01]  /*1f20*/  UIMAD.WIDE.U32 UR18, UR4, 0x180, URZ ;  /* 0x00000180041278a5 */ /* 0x000fe2000f8e003f */
[----:B------:R-:W-:Y:S01]  /*1f30*/  IMAD.IADD R13, R13, 0x1, R0 ;  /* 0x000000010d0d7824 */ /* 0x000fe200078e0200 */
[----:B------:R-:W-:Y:S01]  /*1f40*/  UIMAD.WIDE.U32 UR32, UR4, 0x1c0, URZ ;  /* 0x000001c0042078a5 */ /* 0x000fe2000f8e003f */
[C---:B------:R-:W-:Y:S01]  /*1f50*/  IMAD R93, R4.reuse, UR13, R93 ;  /* 0x0000000d045d7c24 */ /* 0x040fe2000f8e025d */
[----:B------:R-:W-:Y:S01]  /*1f60*/  UIMAD UR31, UR5, 0x1c0, URZ ;  /* 0x000001c0051f78a4 */ /* 0x000fe2000f8e023f */
[----:B------:R-:W-:Y:S01]  /*1f70*/  IMAD.WIDE.U32 R6, R4, UR12, R8 ;  /* 0x0000000c04067c25 */ /* 0x000fe2000f8e0008 */
[----:B------:R-:W-:Y:S01]  /*1f80*/  ULDC.64 UR12, c[0x0][0x320] ;  /* 0x0000c800000c7ab9 */ /* 0x000fe20000000a00 */
[----:B------:R-:W-:Y:S01]  /*1f90*/  SHF.L.U64.HI R87, R2, 0x7, R3 ;  /* 0x0000000702577819 */ /* 0x000fe20000010203 */
[----:B------:R-:W-:Y:S01]  /*1fa0*/  USHF.L.U64.HI UR27, UR28, 0x1, UR27 ;  /* 0x000000011c1b7899 */ /* 0x000fe2000801021b */
[C---:B------:R-:W-:Y:S01]  /*1fb0*/  IMAD R95, R4.reuse, UR11, R95 ;  /* 0x0000000b045f7c24 */ /* 0x040fe2000f8e025f */
[----:B------:R-:W-:Y:S01]  /*1fc0*/  IADD3 R93, R7, R93, RZ ;  /* 0x0000005d075d7210 */ /* 0x000fe20007ffe0ff */
[----:B------:R-:W-:Y:S01]  /*1fd0*/  IMAD.WIDE.U32 R4, R4, UR10, R12 ;  /* 0x0000000a04047c25 */ /* 0x000fe2000f8e000c */
[----:B------:R-:W-:Y:S01]  /*1fe0*/  ULDC.64 UR10, c[0x0][0x318] ;  /* 0x0000c600000a7ab9 */ /* 0x000fe20000000a00 */
[----:B------:R-:W-:Y:S01]  /*1ff0*/  LEA R104, P1, R6, UR12, 0x1 ;  /* 0x0000000c06687c11 */ /* 0x000fe2000f8208ff */
[----:B------:R-:W-:Y:S01]  /*2000*/  UIMAD UR12, UR5, 0x180, URZ ;  /* 0x00000180050c78a4 */ /* 0x000fe2000f8e023f */
[----:B------:R-:W-:Y:S01]  /*2010*/  IMAD.IADD R95, R5, 0x1, R95 ;  /* 0x00000001055f7824 */ /* 0x000fe200078e025f */
[----:B------:R-:W-:Y:S01]  /*2020*/  LEA R106, P0, R4, UR10, 0x1 ;  /* 0x0000000a046a7c11 */ /* 0x000fe2000f8008ff */
[----:B------:R-:W-:Y:S01]  /*2030*/  IMAD R44, R123, R44, RZ ;  /* 0x0000002c7b2c7224 */ /* 0x000fe200078e02ff */
[----:B------:R-:W-:Y:S01]  /*2040*/  LEA.HI.X R93, R6, UR13, R93, 0x1, P1 ;  /* 0x0000000d065d7c11 */ /* 0x000fe200088f0c5d */
[----:B------:R-:W-:Y:S01]  /*2050*/  IMAD.WIDE.U32 R10, R140, 0x80, RZ ;  /* 0x000000808c0a7825 */ /* 0x000fe200078e00ff */
[----:B------:R-:W-:Y:S01]  /*2060*/  LEA.HI.X R95, R4, UR11, R95, 0x1, P0 ;  /* 0x0000000b045f7c11 */ /* 0x000fe200080f0c5f */
[----:B------:R-:W-:Y:S01]  /*2070*/  UIMAD UR13, UR5, 0x140, URZ ;  /* 0x00000140050d78a4 */ /* 0x000fe2000f8e023f */
[----:B------:R-:W-:Y:S01]  /*2080*/  SHF.R.S32.HI R0, RZ, 0x1f, R44 ;  /* 0x0000001fff007819 */ /* 0x000fe2000001142c */
[----:B------:R-:W-:Y:S01]  /*2090*/  IMAD.IADD R96, R11, 0x1, R96 ;  /* 0x000000010b607824 */ /* 0x000fe200078e0260 */
[-C--:B------:R-:W-:Y:S01]  /*20a0*/  IADD3 R110, P0, R124, R44.reuse, RZ ;  /* 0x0000002c7c6e7210 */ /* 0x080fe20007f1e0ff */
[----:B------:R-:W-:Y:S01]  /*20b0*/  IMAD.WIDE.U32 R8, R140, 0x40, RZ ;  /* 0x000000408c087825 */ /* 0x000fe200078e00ff */
[----:B------:R-:W-:Y:S01]  /*20c0*/  IADD3 R44, P1, R125, R44, RZ ;  /* 0x0000002c7d2c7210 */ /* 0x000fe20007f3e0ff */
[----:B------:R-:W-:Y:S01]  /*20d0*/  ULDC.64 UR10, c[0x0][0x360] ;  /* 0x0000d800000a7ab9 */ /* 0x000fe20000000a00 */
[C---:B------:R-:W-:Y:S01]  /*20e0*/  SHF.L.U32 R91, R10.reuse, 0x1, RZ ;  /* 0x000000010a5b7819 */ /* 0x040fe200000006ff */
[----:B------:R-:W-:Y:S01]  /*20f0*/  IMAD.X R99, R113, 0x1, R0, P0 ;  /* 0x0000000171637824 */ /* 0x000fe200000e0600 */
[----:B------:R-:W-:Y:S01]  /*2100*/  IADD3.X R45, R115, R0, RZ, P1, !PT ;  /* 0x00000000732d7210 */ /* 0x000fe20000ffe4ff */
[----:B------:R-:W-:Y:S01]  /*2110*/  IMAD.SHL.U32 R21, R149, 0x80, RZ ;  /* 0x0000008095157824 */ /* 0x000fe200078e00ff */
[----:B------:R-:W-:Y:S01]  /*2120*/  SHF.L.U64.HI R96, R10, 0x1, R96 ;  /* 0x000000010a607819 */ /* 0x000fe20000010260 */
[----:B------:R-:W-:Y:S01]  /*2130*/  IMAD.WIDE.U32 R150, R148, 0x80, RZ ;  /* 0x0000008094967825 */ /* 0x000fe200078e00ff */
[----:B------:R-:W-:Y:S01]  /*2140*/  SHF.L.U64.HI R99, R110, 0x1, R99 ;  /* 0x000000016e637819 */ /* 0x000fe20000010263 */
[----:B------:R-:W-:Y:S01]  /*2150*/  ULDC.64 UR4, c[0x0][0x358] ;  /* 0x0000d60000047ab9 */ /* 0x000fe20000000a00 */
[----:B------:R-:W-:Y:S01]  /*2160*/  SHF.L.U64.HI R45, R44, 0x1, R45 ;  /* 0x000000012c2d7819 */ /* 0x000fe2000001022d */
[----:B------:R-:W-:Y:S01]  /*2170*/  IMAD.SHL.U32 R110, R110, 0x2, RZ ;  /* 0x000000026e6e7824 */ /* 0x000fe200078e00ff */
[----:B------:R-:W-:Y:S01]  /*2180*/  SHF.L.U32 R44, R44, 0x1, RZ ;  /* 0x000000012c2c7819 */ /* 0x000fe200000006ff */
[C---:B------:R-:W-:Y:S01]  /*2190*/  IMAD R17, R141.reuse, 0xc0, RZ ;  /* 0x000000c08d117824 */ /* 0x040fe200078e02ff */
[----:B------:R-:W-:Y:S01]  /*21a0*/  SHF.L.U32 R89, R8, 0x1, RZ ;  /* 0x0000000108597819 */ /* 0x000fe200000006ff */
[C---:B------:R-:W-:Y:S01]  /*21b0*/  IMAD R13, R141.reuse, 0x140, RZ ;  /* 0x000001408d0d7824 */ /* 0x040fe200078e02ff */
[----:B------:R-:W-:Y:S01]  /*21c0*/  IADD3 R108, P3, R110, UR10, RZ ;  /* 0x0000000a6e6c7c10 */ /* 0x000fe2000ff7e0ff */
[C---:B------:R-:W-:Y:S01]  /*21d0*/  IMAD R7, R141.reuse, 0x180, RZ ;  /* 0x000001808d077824 */ /* 0x040fe200078e02ff */
[----:B------:R-:W-:Y:S01]  /*21e0*/  IADD3 R10, P1, R44, UR10, RZ ;  /* 0x0000000a2c0a7c10 */ /* 0x000fe2000ff3e0ff */
[----:B------:R-:W-:Y:S01]  /*21f0*/  IMAD R5, R141, 0x1c0, RZ ;  /* 0x000001c08d057824 */ /* 0x000fe200078e02ff */
[----:B------:R-:W-:Y:S01]  /*2200*/  IADD3 R110, P2, R110, UR4, RZ ;  /* 0x000000046e6e7c10 */ /* 0x000fe2000ff5e0ff */
[----:B------:R-:W-:Y:S01]  /*2210*/  IMAD.WIDE.U32 R146, R140, 0xc0, RZ ;  /* 0x000000c08c927825 */ /* 0x000fe200078e00ff */
[----:B------:R-:W-:Y:S01]  /*2220*/  IADD3 R44, P0, R44, UR4, RZ ;  /* 0x000000042c2c7c10 */ /* 0x000fe2000ff1e0ff */
[----:B------:R-:W-:Y:S01]  /*2230*/  USHF.L.U64.HI UR34, UR24, 0x1, UR15 ;  /* 0x0000000118227899 */ /* 0x000fe2000801020f */
[----:B------:R-:W-:Y:S01]  /*2240*/  SHF.L.U64.HI R116, R2, 0x5, R3 ;  /* 0x0000000502747819 */ /* 0x000fe20000010203 */
[----:B------:R-:W-:Y:S01]  /*2250*/  IMAD.WIDE.U32 R144, R140, 0x140, RZ ;  /* 0x000001408c907825 */ /* 0x000fe200078e00ff */
[----:B------:R-:W-:Y:S01]  /*2260*/  SHF.L.U32 R88, R2, 0x7, RZ ;  /* 0x0000000702587819 */ /* 0x000fe200000006ff */
[----:B------:R-:W-:Y:S01]  /*2270*/  UIADD3 UR35, UR23, UR14, URZ ;  /* 0x0000000e17237290 */ /* 0x000fe2000fffe03f */
[----:B------:R-:W-:Y:S01]  /*2280*/  IADD3 R60, R136, 0x20, RZ ;  /* 0x00000020883c7810 */ /* 0x000fe20007ffe0ff */
[----:B------:R-:W-:Y:S01]  /*2290*/  IMAD.WIDE.U32 R142, R140, 0x180, RZ ;  /* 0x000001808c8e7825 */ /* 0x000fe200078e00ff */
[C---:B------:R-:W-:Y:S01]  /*22a0*/  IADD3 R121, R136.reuse, 0x60, RZ ;  /* 0x0000006088797810 */ /* 0x040fe20007ffe0ff */
[----:B------:R-:W-:Y:S01]  /*22b0*/  USHF.L.U64.HI UR25, UR26, 0x1, UR25 ;  /* 0x000000011a197899 */ /* 0x000fe20008010219 */
[C---:B------:R-:W-:Y:S01]  /*22c0*/  IADD3 R119, R136.reuse, 0xa0, RZ ;  /* 0x000000a088777810 */ /* 0x040fe20007ffe0ff */
[----:B------:R-:W-:Y:S01]  /*22d0*/  IMAD.IADD R92, R9, 0x1, R92 ;  /* 0x00000001095c7824 */ /* 0x000fe200078e025c */
[----:B------:R-:W-:Y:S01]  /*22e0*/  IADD3 R117, R136, 0xe0, RZ ;  /* 0x000000e088757810 */ /* 0x000fe20007ffe0ff */
[----:B------:R-:W-:Y:S01]  /*22f0*/  IMAD.WIDE.U32 R148, R148, 0x40, RZ ;  /* 0x0000004094947825 */ /* 0x000fe200078e00ff */
[----:B------:R-:W-:Y:S01]  /*2300*/  MOV R11, R46 ;  /* 0x0000002e000b7202 */ /* 0x000fe20000000f00 */
[----:B------:R-:W-:Y:S01]  /*2310*/  UIADD3 UR36, UR21, UR13, URZ ;  /* 0x0000000d15247290 */ /* 0x000fe2000fffe03f */
[----:B------:R-:W-:Y:S01]  /*2320*/  SHF.L.U64.HI R92, R8, 0x1, R92 ;  /* 0x00000001085c7819 */ /* 0x000fe2000001025c */
[----:B------:R-:W-:Y:S01]  /*2330*/  IMAD.WIDE.U32 R140, R140, 0x1c0, RZ ;  /* 0x000001c08c8c7825 */ /* 0x000fe200078e00ff */
[----:B------:R-:W-:Y:S01]  /*2340*/  IADD3 R86, R149, R19, RZ ;  /* 0x0000001395567210 */ /* 0x000fe20007ffe0ff */
[----:B------:R-:W-:Y:S01]  /*2350*/  UIADD3 UR37, UR19, UR12, URZ ;  /* 0x0000000c13257290 */ /* 0x000fe2000fffe03f */
[----:B------:R-:W-:Y:S01]  /*2360*/  IADD3 R98, R145, R13, RZ ;  /* 0x0000000d91627210 */ /* 0x000fe20007ffe0ff */
[----:B------:R-:W-:Y:S01]  /*2370*/  IMAD.SHL.U32 R74, R123, 0x20, RZ ;  /* 0x000000207b4a7824 */ /* 0x000fe200078e00ff */
[----:B------:R-:W-:Y:S01]  /*2380*/  IADD3 R102, R141, R5, RZ ;  /* 0x000000058d667210 */ /* 0x000fe20007ffe0ff */
[C---:B------:R-:W-:Y:S01]  /*2390*/  IMAD R70, R123.reuse, 0x60, RZ ;  /* 0x000000607b467824 */ /* 0x040fe200078e02ff */
[----:B------:R-:W-:Y:S01]  /*23a0*/  SHF.R.S32.HI R71, RZ, 0x1f, R72 ;  /* 0x0000001fff477819 */ /* 0x000fe20000011448 */
[C---:B------:R-:W-:Y:S01]  /*23b0*/  IMAD.SHL.U32 R68, R123.reuse, 0x80, RZ ;  /* 0x000000807b447824 */ /* 0x040fe200078e00ff */
[----:B------:R-:W-:Y:S01]  /*23c0*/  SHF.R.S32.HI R73, RZ, 0x1f, R74 ;  /* 0x0000001fff497819 */ /* 0x000fe2000001144a */
[C---:B------:R-:W-:Y:S01]  /*23d0*/  IMAD R66, R123.reuse, 0xa0, RZ ;  /* 0x000000a07b427824 */ /* 0x040fe200078e02ff */
[----:B------:R-:W-:Y:S01]  /*23e0*/  SHF.R.S32.HI R69, RZ, 0x1f, R70 ;  /* 0x0000001fff457819 */ /* 0x000fe20000011446 */
[C---:B------:R-:W-:Y:S01]  /*23f0*/  IMAD R64, R123.reuse, 0xc0, RZ ;  /* 0x000000c07b407824 */ /* 0x040fe200078e02ff */
[----:B------:R-:W-:Y:S01]  /*2400*/  SHF.R.S32.HI R67, RZ, 0x1f, R68 ;  /* 0x0000001fff437819 */ /* 0x000fe20000011444 */
[----:B------:R-:W-:Y:S01]  /*2410*/  IMAD R62, R123, 0xe0, RZ ;  /* 0x000000e07b3e7824 */ /* 0x000fe200078e02ff */
[----:B------:R-:W-:Y:S01]  /*2420*/  SHF.R.S32.HI R65, RZ, 0x1f, R66 ;  /* 0x0000001fff417819 */ /* 0x000fe20000011442 */
[C---:B------:R-:W-:Y:S01]  /*2430*/  IMAD.SHL.U32 R85, R2.reuse, 0x40, RZ ;  /* 0x0000004002557824 */ /* 0x040fe200078e00ff */
[----:B------:R-:W-:Y:S01]  /*2440*/  SHF.R.S32.HI R63, RZ, 0x1f, R64 ;  /* 0x0000001fff3f7819 */ /* 0x000fe20000011440 */
[----:B------:R-:W-:Y:S01]  /*2450*/  IMAD.SHL.U32 R105, R2, 0x20, RZ ;  /* 0x0000002002697824 */ /* 0x000fe200078e00ff */
[----:B------:R-:W-:Y:S01]  /*2460*/  SHF.R.S32.HI R61, RZ, 0x1f, R62 ;  /* 0x0000001fff3d7819 */ /* 0x000fe2000001143e */
[----:B------:R-:W-:Y:S01]  /*2470*/  VIADD R122, R136, 0x40 ;  /* 0x00000040887a7836 */ /* 0x000fe20000000000 */
[----:B--2---:R-:W-:Y:S01]  /*2480*/  LEA R78, -R78, RZ, 0x8 ;  /* 0x000000ff4e4e7211 */ /* 0x004fe200078e41ff */
[C---:B------:R-:W-:Y:S01]  /*2490*/  VIADD R120, R136.reuse, 0x80 ;  /* 0x0000008088787836 */ /* 0x040fe20000000000 */
[----:B------:R-:W-:Y:S01]  /*24a0*/  IADD3.X R97, R99, UR11, RZ, P3, !PT ;  /* 0x0000000b63617c10 */ /* 0x000fe20009ffe4ff */
[----:B------:R-:W-:Y:S01]  /*24b0*/  VIADD R118, R136, 0xc0 ;  /* 0x000000c088767836 */ /* 0x000fe20000000000 */
[----:B------:R-:W-:Y:S01]  /*24c0*/  IADD3.X R9, R45, UR11, RZ, P1, !PT ;  /* 0x0000000b2d097c10 */ /* 0x000fe20008ffe4ff */
[----:B------:R-:W-:Y:S01]  /*24d0*/  IMAD.IADD R90, R151, 0x1, R21 ;  /* 0x00000001975a7824 */ /* 0x000fe200078e0215 */
[----:B------:R-:W-:Y:S01]  /*24e0*/  IADD3.X R99, R99, UR5, RZ, P2, !PT ;  /* 0x0000000563637c10 */ /* 0x000fe200097fe4ff */
[----:B------:R-:W-:Y:S01]  /*24f0*/  IMAD.IADD R94, R147, 0x1, R17 ;  /* 0x00000001935e7824 */ /* 0x000fe200078e0211 */
[----:B------:R-:W-:Y:S01]  /*2500*/  IADD3.X R45, R45, UR5, RZ, P0, !PT ;  /* 0x000000052d2d7c10 */ /* 0x000fe200087fe4ff */
[----:B------:R-:W-:Y:S01]  /*2510*/  IMAD.IADD R100, R143, 0x1, R7 ;  /* 0x000000018f647824 */ /* 0x000fe200078e0207 */
[----:B------:R-:W-:Y:S01]  /*2520*/  ULDC UR4, c[0x0][0x2e0] ;  /* 0x0000b80000047ab9 */ /* 0x000fe20000000800 */
[----:B------:R-:W-:Y:S01]  /*2530*/  ULDC.U8 UR30, c[0x0][0x3c3] ;  /* 0x0000f0c0001e7ab9 */ /* 0x000fe20000000000 */
[----:B------:R-:W-:Y:S01]  /*2540*/  ULDC UR29, c[0x0][0x2e0] ;  /* 0x0000b800001d7ab9 */ /* 0x000fe20000000800 */
[----:B------:R-:W-:Y:S01]  /*2550*/  ULDC UR5, c[0x0][0x2e0] ;  /* 0x0000b80000057ab9 */ /* 0x000fe20000000800 */
[----:B------:R-:W-:Y:S01]  /*2560*/  ULDC.64 UR10, c[0x0][0x248] ;  /* 0x00009200000a7ab9 */ /* 0x000fe20000000a00 */
[----:B------:R-:W-:Y:S01]  /*2570*/  ULDC.64 UR16, c[0x0][0x250] ;  /* 0x0000940000107ab9 */ /* 0x000fe20000000a00 */
[----:B------:R-:W-:-:S02]  /*2580*/  USHF.L.U32 UR28, UR28, 0x1, URZ ;  /* 0x000000011c1c7899 */ /* 0x000fc4000800063f */
[----:B------:R-:W-:Y:S02]  /*2590*/  USHF.L.U32 UR24, UR24, 0x1, URZ ;  /* 0x0000000118187899 */ /* 0x000fe4000800063f */
[----:B------:R-:W-:Y:S02]  /*25a0*/  USHF.L.U32 UR26, UR26, 0x1, URZ ;  /* 0x000000011a1a7899 */ /* 0x000fe4000800063f */
[----:B------:R-:W-:Y:S01]  /*25b0*/  UIADD3 UR38, UR33, UR31, URZ ;  /* 0x0000001f21267290 */ /* 0x000fe2000fffe03f */
[----:B------:R-:W-:Y:S01]  /*25c0*/  ULDC.64 UR12, c[0x0][0x230] ;  /* 0x00008c00000c7ab9 */ /* 0x000fe20000000a00 */
[----:B------:R-:W-:-:S10]  /*25d0*/  ULDC.64 UR14, c[0x0][0x238] ;  /* 0x00008e00000e7ab9 */ /* 0x000fd40000000a00 */
.L_x_1855:
[----:B------:R-:W-:Y:S02]  /*25e0*/  IMAD.SHL.U32 R13, R11, 0x100, RZ ;  /* 0x000001000b0d7824 */ /* 0x000fe400078e00ff */
[----:B--234-:R-:W-:Y:S02]  /*25f0*/  IMAD.MOV.U32 R16, RZ, RZ, R104 ;  /* 0x000000ffff107224 */ /* 0x01cfe400078e0068 */
[----:B------:R-:W-:Y:S02]  /*2600*/  VIADD R12, R13, 0xffffff00 ;  /* 0xffffff000d0c7836 */ /* 0x000fe40000000000 */
[----:B------:R-:W-:Y:S02]  /*2610*/  IMAD.MOV.U32 R17, RZ, RZ, R93 ;  /* 0x000000ffff117224 */ /* 0x000fe400078e005d */
[--C-:B------:R-:W-:Y:S02]  /*2620*/  IMAD.IADD R7, R57, 0x1, -R12.reuse ;  /* 0x0000000139077824 */ /* 0x100fe400078e0a0c */
[----:B------:R-:W-:Y:S03]  /*2630*/  IMAD.IADD R5, R77, 0x1, -R12 ;  /* 0x000000014d057824 */ /* 0x000fe600078e0a0c */
[-C--:B------:R-:W-:Y:S02]  /*2640*/  ISETP.GE.AND P0, PT, R60, R7.reuse, PT ;  /* 0x000000073c00720c */ /* 0x080fe40003f06270 */
[----:B------:R-:W-:Y:S02]  /*2650*/  ISETP.GE.AND P6, PT, R122, R7, PT ;  /* 0x000000077a00720c */ /* 0x000fe40003fc6270 */
[-C--:B------:R-:W-:Y:S02]  /*2660*/  ISETP.GE.AND P3, PT, R60, R5.reuse, !P0 ;  /* 0x000000053c00720c */ /* 0x080fe40004766270 */
[----:B------:R-:W-:Y:S02]  /*2670*/  ISETP.GE.AND P6, PT, R122, R5, !P6 ;  /* 0x000000057a00720c */ /* 0x000fe400077c6270 */
[CC--:B------:R-:W-:Y:S02]  /*2680*/  ISETP.GE.AND P5, PT, R121.reuse, R7.reuse, PT ;  /* 0x000000077900720c */ /* 0x0c0fe40003fa6270 */
[C---:B------:R-:W-:Y:S02]  /*2690*/  ISETP.GE.AND P4, PT, R120.reuse, R7, PT ;  /* 0x000000077800720c */ /* 0x040fe40003f86270 */
[-C--:B------:R-:W-:Y:S02]  /*26a0*/  ISETP.GE.AND P5, PT, R121, R5.reuse, !P5 ;  /* 0x000000057900720c */ /* 0x080fe40006fa6270 */
[----:B------:R-:W-:Y:S02]  /*26b0*/  P2R R152, PR, RZ, 0x8 ;  /* 0x00000008ff987803 */ /* 0x000fe40000000000 */
[----:B------:R-:W-:Y:S02]  /*26c0*/  ISETP.GE.AND P4, PT, R120, R5, !P4 ;  /* 0x000000057800720c */ /* 0x000fe40006786270 */
[C---:B------:R-:W-:Y:S02]  /*26d0*/  @P3 IADD3 R156, P2, R104.reuse, UR28, RZ ;  /* 0x0000001c689c3c10 */ /* 0x040fe4000ff5e0ff */
[----:B------:R-:W-:Y:S02]  /*26e0*/  @P6 IADD3 R32, P0, R104, UR24, RZ ;  /* 0x0000001868206c10 */ /* 0x000fe4000ff1e0ff */
[----:B------:R-:W-:Y:S02]  /*26f0*/  @P3 IADD3.X R157, R93, UR27, RZ, P2, !PT ;  /* 0x0000001b5d9d3c10 */ /* 0x000fe400097fe4ff */
[----:B------:R-:W-:Y:S02]  /*2700*/  ISETP.NE.AND P2, PT, R152, RZ, PT ;  /* 0x000000ff9800720c */ /* 0x000fe40003f45270 */
[-C--:B------:R-:W-:Y:S02]  /*2710*/  @P3 LEA R154, P1, R103, R82.reuse, 0x1 ;  /* 0x00000052679a3211 */ /* 0x080fe400078208ff */
[----:B------:R-:W-:Y:S02]  /*2720*/  ISETP.GE.AND P3, PT, R119, R7, PT ;  /* 0x000000077700720c */ /* 0x000fe40003f66270 */
[----:B------:R-:W-:Y:S02]  /*2730*/  @P6 IADD3.X R33, R93, UR34, RZ, P0, !PT ;  /* 0x000000225d216c10 */ /* 0x000fe400087fe4ff */
[C---:B------:R-:W-:Y:S02]  /*2740*/  @P5 IADD3 R28, P0, R104.reuse, UR22, RZ ;  /* 0x00000016681c5c10 */ /* 0x040fe4000ff1e0ff */
[----:B------:R-:W-:Y:S02]  /*2750*/  ISETP.GE.AND P3, PT, R119, R5, !P3 ;  /* 0x000000057700720c */ /* 0x000fe40005f66270 */
[----:B------:R-:W-:Y:S02]  /*2760*/  @P5 IADD3.X R29, R93, UR35, RZ, P0, !PT ;  /* 0x000000235d1d5c10 */ /* 0x000fe400087fe4ff */
[----:B------:R-:W-:Y:S02]  /*2770*/  @P4 IADD3 R24, P0, R104, UR26, RZ ;  /* 0x0000001a68184c10 */ /* 0x000fe4000ff1e0ff */
[----:B------:R-:W-:Y:S02]  /*2780*/  @P2 LEA.HI.X R155, R103, R83, R114, 0x1, P1 ;  /* 0x00000053679b2211 */ /* 0x000fe400008f0c72 */
[-C--:B------:R-:W-:Y:S02]  /*2790*/  @P6 IADD3 R54, P1, R89, R82.reuse, RZ ;  /* 0x0000005259366210 */ /* 0x080fe40007f3e0ff */
[----:B------:R-:W-:Y:S02]  /*27a0*/  @P4 IADD3.X R25, R93, UR25, RZ, P0, !PT ;  /* 0x000000195d194c10 */ /* 0x000fe400087fe4ff */
[----:B------:R-:W-:Y:S01]  /*27b0*/  ISETP.GE.AND P2, PT, R118, R7, PT ;  /* 0x000000077600720c */ /* 0x000fe20003f46270 */
[--C-:B------:R-:W-:Y:S01]  /*27c0*/  @P6 IMAD.X R55, R92, 0x1, R83.reuse, P1 ;  /* 0x000000015c376824 */ /* 0x100fe200008e0653 */
[----:B------:R-:W-:Y:S02]  /*27d0*/  @P4 IADD3 R50, P0, R91, R82, RZ ;  /* 0x000000525b324210 */ /* 0x000fe40007f1e0ff */
[----:B------:R-:W-:Y:S02]  /*27e0*/  ISETP.GE.AND P2, PT, R118, R5, !P2 ;  /* 0x000000057600720c */ /* 0x000fe40005746270 */
[----:B------:R-:W-:Y:S01]  /*27f0*/  @P5 IADD3 R52, P1, R82, R146, RZ ;  /* 0x0000009252345210 */ /* 0x000fe20007f3e0ff */
[--C-:B------:R-:W-:Y:S01]  /*2800*/  @P4 IMAD.X R51, R96, 0x1, R83.reuse, P0 ;  /* 0x0000000160334824 */ /* 0x100fe200000e0653 */
[----:B------:R-:W-:Y:S02]  /*2810*/  @P3 IADD3 R20, P0, R104, UR20, RZ ;  /* 0x0000001468143c10 */ /* 0x000fe4000ff1e0ff */
[----:B------:R-:W-:Y:S01]  /*2820*/  P2R R4, PR, RZ, 0x40 ;  /* 0x00000040ff047803 */ /* 0x000fe20000000000 */
[--C-:B------:R-:W-:Y:S01]  /*2830*/  @P5 IMAD.X R53, R94, 0x1, R83.reuse, P1 ;  /* 0x000000015e355824 */ /* 0x100fe200008e0653 */
[----:B------:R-:W-:Y:S02]  /*2840*/  @P3 IADD3.X R21, R93, UR36, RZ, P0, !PT ;  /* 0x000000245d153c10 */ /* 0x000fe400087fe4ff */
[----:B------:R-:W-:Y:S02]  /*2850*/  @P3 IADD3 R48, P0, R82, R144, RZ ;  /* 0x0000009052303210 */ /* 0x000fe40007f1e0ff */
[C---:B------:R-:W-:Y:S03]  /*2860*/  ISETP.GE.AND P1, PT, R117.reuse, R7, PT ;  /* 0x000000077500720c */ /* 0x040fe60003f26270 */
[--C-:B------:R-:W-:Y:S01]  /*2870*/  @P3 IMAD.X R49, R98, 0x1, R83.reuse, P0 ;  /* 0x0000000162313824 */ /* 0x100fe200000e0653 */
[----:B------:R-:W-:Y:S02]  /*2880*/  ISETP.GE.AND P1, PT, R117, R5, !P1 ;  /* 0x000000057500720c */ /* 0x000fe40004f26270 */
[----:B------:R-:W-:Y:S04]  /*2890*/  @P2 IADD3 R40, P0, R104, UR18, RZ ;  /* 0x0000001268282c10 */ /* 0x000fe8000ff1e0ff */
[C---:B------:R-:W-:Y:S02]  /*28a0*/  @P2 IADD3.X R41, R93.reuse, UR37, RZ, P0, !PT ;  /* 0x000000255d292c10 */ /* 0x040fe400087fe4ff */
[----:B------:R-:W-:Y:S05]  /*28b0*/  @P2 IADD3 R38, P0, R82, R142, RZ ;  /* 0x0000008e52262210 */ /* 0x000fea0007f1e0ff */
[--C-:B------:R-:W-:Y:S01]  /*28c0*/  @P2 IMAD.X R39, R100, 0x1, R83.reuse, P0 ;  /* 0x0000000164272824 */ /* 0x100fe200000e0653 */
[----:B------:R-:W-:Y:S04]  /*28d0*/  @P1 IADD3 R36, P0, R104, UR32, RZ ;  /* 0x0000002068241c10 */ /* 0x000fe8000ff1e0ff */
[----:B------:R-:W-:Y:S02]  /*28e0*/  @P1 IADD3.X R37, R93, UR38, RZ, P0, !PT ;  /* 0x000000265d251c10 */ /* 0x000fe400087fe4ff */
[----:B------:R-:W-:Y:S05]  /*28f0*/  @P1 IADD3 R2, P0, R82, R140, RZ ;  /* 0x0000008c52021210 */ /* 0x000fea0007f1e0ff */
[----:B------:R-:W-:Y:S01]  /*2900*/  @P1 IMAD.X R3, R102, 0x1, R83, P0 ;  /* 0x0000000166031824 */ /* 0x000fe200000e0653 */
[C---:B------:R-:W-:Y:S04]  /*2910*/  LEA R104, P0, R78.reuse, R16, 0x1 ;  /* 0x000000104e687211 */ /* 0x040fe800078008ff */
[----:B------:R-:W-:Y:S02]  /*2920*/  LEA.HI.X.SX32 R93, R78, R17, 0x1, P0 ;  /* 0x000000114e5d7211 */ /* 0x000fe400000f0eff */
[C---:B------:R-:W-:Y:S04]  /*2930*/  ISETP.GE.AND P0, PT, R136.reuse, R7, PT ;  /* 0x000000078800720c */ /* 0x040fe80003f06270 */
[----:B------:R-:W-:Y:S02]  /*2940*/  ISETP.GE.AND P6, PT, R136, R5, !P0 ;  /* 0x000000058800720c */ /* 0x000fe400047c6270 */
[----:B------:R-:W-:Y:S02]  /*2950*/  ISETP.NE.AND P0, PT, R152, RZ, PT ;  /* 0x000000ff9800720c */ /* 0x000fe40003f05270 */
[----:B------:R-:W-:Y:S09]  /*2960*/  P2R R0, PR, RZ, 0x40 ;  /* 0x00000040ff007803 */ /* 0x000ff20000000000 */
[----:B------:R-:W2:Y:S04]  /*2970*/  @P6 LDG.E.128 R16, desc[UR6][R16.64] ;  /* 0x0000000610106981 */ /* 0x000ea8000c1e1d00 */
[----:B--2---:R1:W-:Y:S01]  /*2980*/  @P6 STG.E.128 desc[UR6][R82.64], R16 ;  /* 0x0000001052006986 */ /* 0x0043e2000c101d06 */
[----:B------:R-:W-:Y:S03]  /*2990*/  ISETP.NE.AND P6, PT, R4, RZ, PT ;  /* 0x000000ff0400720c */ /* 0x000fe60003fc5270 */
[----:B------:R-:W2:Y:S04]  /*29a0*/  @P0 LDG.E.128 R4, desc[UR6][R156.64] ;  /* 0x000000069c040981 */ /* 0x000ea8000c1e1d00 */
[----:B--2---:R2:W-:Y:S01]  /*29b0*/  @P0 STG.E.128 desc[UR6][R154.64], R4 ;  /* 0x000000049a000986 */ /* 0x0045e2000c101d06 */
[----:B------:R-:W-:Y:S05]  /*29c0*/  ISETP.NE.AND P0, PT, RZ, UR4, PT ;  /* 0x00000004ff007c0c */ /* 0x000fea000bf05270 */
[----:B------:R-:W3:Y:S04]  /*29d0*/  @P6 LDG.E.128 R32, desc[UR6][R32.64] ;  /* 0x0000000620206981 */ /* 0x000ee8000c1e1d00 */
[----:B---3--:R3:W-:Y:S04]  /*29e0*/  @P6 STG.E.128 desc[UR6][R54.64], R32 ;  /* 0x0000002036006986 */ /* 0x0087e8000c101d06 */
[----:B------:R-:W4:Y:S04]  /*29f0*/  @P5 LDG.E.128 R28, desc[UR6][R28.64] ;  /* 0x000000061c1c5981 */ /* 0x000f28000c1e1d00 */
[----:B----4-:R3:W-:Y:S04]  /*2a00*/  @P5 STG.E.128 desc[UR6][R52.64], R28 ;  /* 0x0000001c34005986 */ /* 0x0107e8000c101d06 */
[----:B------:R-:W4:Y:S04]  /*2a10*/  @P4 LDG.E.128 R24, desc[UR6][R24.64] ;  /* 0x0000000618184981 */ /* 0x000f28000c1e1d00 */
[----:B----4-:R3:W-:Y:S04]  /*2a20*/  @P4 STG.E.128 desc[UR6][R50.64], R24 ;  /* 0x0000001832004986 */ /* 0x0107e8000c101d06 */
[----:B------:R-:W4:Y:S04]  /*2a30*/  @P3 LDG.E.128 R20, desc[UR6][R20.64] ;  /* 0x0000000614143981 */ /* 0x000f28000c1e1d00 */
[----:B----4-:R3:W-:Y:S04]  /*2a40*/  @P3 STG.E.128 desc[UR6][R48.64], R20 ;  /* 0x0000001430003986 */ /* 0x0107e8000c101d06 */
[----:B-1----:R-:W4:Y:S04]  /*2a50*/  @P2 LDG.E.128 R16, desc[UR6][R40.64] ;  /* 0x0000000628102981 */ /* 0x002f28000c1e1d00 */
[----:B----4-:R3:W-:Y:S04]  /*2a60*/  @P2 STG.E.128 desc[UR6][R38.64], R16 ;  /* 0x0000001026002986 */ /* 0x0107e8000c101d06 */
[----:B--2---:R-:W2:Y:S04]  /*2a70*/  @P1 LDG.E.128 R4, desc[UR6][R36.64] ;  /* 0x0000000624041981 */ /* 0x004ea8000c1e1d00 */
[----:B--2---:R3:W-:Y:S01]  /*2a80*/  @P1 STG.E.128 desc[UR6][R2.64], R4 ;  /* 0x0000000402001986 */ /* 0x0047e2000c101d06 */
[----:B------:R-:W-:Y:S05]  /*2a90*/  @!P0 BRA `(.L_x_1802) ;  /* 0x0000005400548947 */ /* 0x000fea0003800000 */
[----:B------:R-:W-:Y:S11]  /*2aa0*/  ISETP.NE.AND P0, PT, RZ, UR30, PT ;  /* 0x0000001eff007c0c */ /* 0x000ff6000bf05270 */
[----:B------:R-:W-:Y:S02]  /*2ab0*/  @!UPT UIADD3 URZ, URZ, URZ, URZ ;  /* 0x0000003f3f3ff290 */ /* 0x000fe4000fffe03f */
[----:B------:R-:W-:Y:S05]  /*2ac0*/  @!P0 BRA `(.L_x_1803) ;  /* 0x0000002000488947 */ /* 0x000fea0003800000 */
[----:B---3--:R-:W1:Y:S01]  /*2ad0*/  LDC R35, c[0x0][0x2e0] ;  /* 0x0000b800ff237b82 */ /* 0x008e620000000800 */
[----:B------:R-:W-:Y:S01]  /*2ae0*/  ISETP.NE.AND P0, PT, R0, RZ, PT ;  /* 0x000000ff0000720c */ /* 0x000fe20003f05270 */
[----:B------:R-:W-:Y:S01]  /*2af0*/  BSSY B0, `(.L_x_1804) ;  /* 0x0000039000007945 */ /* 0x000fe20003800000 */
[----:B-1----:R-:W-:Y:S11]  /*2b00*/  LEA R35, -R35, RZ, 0x7 ;  /* 0x000000ff23237211 */ /* 0x002ff600078e39ff */
[----:B------:R-:W-:Y:S05]  /*2b10*/  @!P0 BRA `(.L_x_1805) ;  /* 0x0000000000d88947 */ /* 0x000fea0003800000 */
[----:B------:R-:W-:Y:S02]  /*2b20*/  ISETP.GE.AND P0, PT, R14, UR4, PT ;  /* 0x000000040e007c0c */ /* 0x000fe4000bf06270 */
[----:B------:R-:W-:Y:S02]  /*2b30*/  MOV R107, R95 ;  /* 0x0000005f006b7202 */ /* 0x000fe40000000f00 */
[----:B------:R-:W-:Y:S03]  /*2b40*/  MOV R81, R79 ;  /* 0x0000004f00517202 */ /* 0x000fe60000000f00 */
[----:B------:R-:W2:Y:S06]  /*2b50*/  LDG.E.128 R16, desc[UR6][R106.64] ;  /* 0x000000066a107981 */ /* 0x000eac000c1e1d00 */
[----:B------:R-:W-:Y:S02]  /*2b60*/  @!P0 MOV R8, R10 ;  /* 0x0000000a00088202 */ /* 0x000fe40000000f00 */
[----:B------:R-:W-:Y:S02]  /*2b70*/  @!P0 MOV R30, R44 ;  /* 0x0000002c001e8202 */ /* 0x000fe40000000f00 */
[----:B------:R-:W-:Y:S01]  /*2b80*/  @!P0 MOV R31, R45 ;  /* 0x0000002d001f8202 */ /* 0x000fe20000000f00 */
[----:B------:R-:W3:Y:S06]  /*2b90*/  @!P0 LDG.E.64 R6, desc[UR6][R8.64] ;  /* 0x0000000608068981 */ /* 0x000eec000c1e1b00 */
[----:B------:R-:W4:Y:S01]  /*2ba0*/  @!P0 LDG.E.64 R26, desc[UR6][R30.64] ;  /* 0x000000061e1a8981 */ /* 0x000f22000c1e1b00 */
[--C-:B---3--:R-:W-:Y:S01]  /*2bb0*/  @!P0 HADD2.F32 R22, -RZ, R6.reuse.H0_H0 ;  /* 0x20000006ff168230 */ /* 0x108fe20000004100 */
[----:B--2---:R-:W-:Y:S01]  /*2bc0*/  @!P0 MOV R5, R16 ;  /* 0x0000001000058202 */ /* 0x004fe20000000f00 */
[----:B------:R-:W-:Y:S01]  /*2bd0*/  @!P0 HADD2.F32 R20, -RZ, R6.H1_H1 ;  /* 0x30000006ff148230 */ /* 0x000fe20000004100 */
[----:B------:R-:W-:Y:S02]  /*2be0*/  @!P0 MOV R8, R18 ;  /* 0x0000001200088202 */ /* 0x000fe40000000f00 */
[----:B------:R-:W-:Y:S01]  /*2bf0*/  @!P0 MOV R6, R19 ;  /* 0x0000001300068202 */ /* 0x000fe20000000f00 */
[--C-:B------:R-:W-:Y:S02]  /*2c00*/  @!P0 HADD2.F32 R23, -RZ, R5.reuse.H1_H1 ;  /* 0x30000005ff178230 */ /* 0x100fe40000004100 */
[----:B------:R-:W-:Y:S02]  /*2c10*/  @!P0 HADD2.F32 R21, -RZ, R5.H0_H0 ;  /* 0x20000005ff158230 */ /* 0x000fe40000004100 */
[----:B----4-:R-:W-:Y:S02]  /*2c20*/  @!P0 HADD2.F32 R24, -RZ, R26.H0_H0 ;  /* 0x2000001aff188230 */ /* 0x010fe40000004100 */
[-C--:B------:R-:W-:Y:S01]  /*2c30*/  @!P0 FMUL.FTZ R33, R23, R22.reuse ;  /* 0x0000001617218220 */ /* 0x080fe20000410000 */
[--C-:B------:R-:W-:Y:S02]  /*2c40*/  @!P0 HADD2.F32 R25, -RZ, R27.reuse.H0_H0 ;  /* 0x2000001bff198230 */ /* 0x100fe40000004100 */
[C---:B------:R-:W-:Y:S01]  /*2c50*/  @!P0 FMUL.FTZ R0, R21.reuse, R22 ;  /* 0x0000001615008220 */ /* 0x040fe20000410000 */
[----:B------:R-:W-:Y:S01]  /*2c60*/  @!P0 HADD2.F32 R29, -RZ, R27.H1_H1 ;  /* 0x3000001bff1d8230 */ /* 0x000fe20000004100 */
[----:B------:R-:W-:Y:S01]  /*2c70*/  @!P0 MOV R22, R17 ;  /* 0x0000001100168202 */ /* 0x000fe20000000f00 */
[--C-:B------:R-:W-:Y:S02]  /*2c80*/  @!P0 HADD2.F32 R5, -RZ, R7.reuse.H0_H0 ;  /* 0x20000007ff058230 */ /* 0x100fe40000004100 */
[-C--:B------:R-:W-:Y:S01]  /*2c90*/  @!P0 FFMA.FTZ R33, R21, R24.reuse, -R33 ;  /* 0x0000001815218223 */ /* 0x080fe20000010821 */
[----:B------:R-:W-:Y:S01]  /*2ca0*/  @!P0 FFMA.FTZ R0, R23, R24, R0 ;  /* 0x0000001817008223 */ /* 0x000fe20000010000 */
[----:B------:R-:W-:Y:S02]  /*2cb0*/  @!P0 HADD2.F32 R24, -RZ, R8.H1_H1 ;  /* 0x30000008ff188230 */ /* 0x000fe40000004100 */
[----:B------:R-:W-:Y:S02]  /*2cc0*/  @!P0 HADD2.F32 R21, -RZ, R22.H0_H0 ;  /* 0x20000016ff158230 */ /* 0x000fe40000004100 */
[----:B------:R-:W-:Y:S01]  /*2cd0*/  @!P0 F2FP.F16.F32.PACK_AB R33, R0, R33 ;  /* 0x000000210021823e */ /* 0x000fe200000000ff */
[----:B------:R-:W-:Y:S02]  /*2ce0*/  @!P0 HADD2.F32 R8, -RZ, R8.H0_H0 ;  /* 0x20000008ff088230 */ /* 0x000fe40000004100 */
[----:B------:R-:W-:Y:S01]  /*2cf0*/  @!P0 FMUL.FTZ R28, R24, R5 ;  /* 0x00000005181c8220 */ /* 0x000fe20000410000 */
[----:B------:R-:W-:Y:S01]  /*2d00*/  @!P0 HADD2.F32 R27, -RZ, R6.H1_H1 ;  /* 0x30000006ff1b8230 */ /* 0x000fe20000004100 */
[----:B------:R-:W-:Y:S01]  /*2d10*/  @!P0 MOV R16, R33 ;  /* 0x0000002100108202 */ /* 0x000fe20000000f00 */
[----:B------:R-:W-:Y:S02]  /*2d20*/  @!P0 HADD2.F32 R23, -RZ, R22.H1_H1 ;  /* 0x30000016ff178230 */ /* 0x000fe40000004100 */
[-C--:B------:R-:W-:Y:S01]  /*2d30*/  @!P0 FMUL.FTZ R2, R21, R20.reuse ;  /* 0x0000001415028220 */ /* 0x080fe20000410000 */
[----:B------:R-:W-:Y:S02]  /*2d40*/  @!P0 HADD2.F32 R6, -RZ, R6.H0_H0 ;  /* 0x20000006ff068230 */ /* 0x000fe40000004100 */
[C---:B------:R-:W-:Y:S01]  /*2d50*/  @!P0 FMUL.FTZ R3, R8.reuse, R5 ;  /* 0x0000000508038220 */ /* 0x040fe20000410000 */
[----:B------:R-:W-:Y:S02]  /*2d60*/  @!P0 HADD2.F32 R7, -RZ, R7.H1_H1 ;  /* 0x30000007ff078230 */ /* 0x000fe40000004100 */
[----:B------:R-:W-:Y:S01]  /*2d70*/  @!P0 FMUL.FTZ R37, R23, R20 ;  /* 0x0000001417258220 */ /* 0x000fe20000410000 */
[----:B------:R-:W-:Y:S02]  /*2d80*/  @!P0 HADD2.F32 R26, -RZ, R26.H1_H1 ;  /* 0x3000001aff1a8230 */ /* 0x000fe40000004100 */
[----:B------:R-:W-:Y:S01]  /*2d90*/  @!P0 FFMA.FTZ R28, R8, R25, -R28 ;  /* 0x00000019081c8223 */ /* 0x000fe2000001081c */
[-C--:B------:R-:W-:Y:S01]  /*2da0*/  @!P0 FMUL.FTZ R39, R27, R7.reuse ;  /* 0x000000071b278220 */ /* 0x080fe20000410000 */
[----:B------:R-:W-:Y:S01]  /*2db0*/  @!P0 FMUL.FTZ R4, R6, R7 ;  /* 0x0000000706048220 */ /* 0x000fe20000410000 */
[-C--:B------:R-:W-:Y:S01]  /*2dc0*/  @!P0 FFMA.FTZ R2, R23, R26.reuse, R2 ;  /* 0x0000001a17028223 */ /* 0x080fe20000010002 */
[----:B------:R-:W-:Y:S01]  /*2dd0*/  @!P0 FFMA.FTZ R3, R24, R25, R3 ;  /* 0x0000001918038223 */ /* 0x000fe20000010003 */
[----:B------:R-:W-:Y:S01]  /*2de0*/  @!P0 FFMA.FTZ R37, R21, R26, -R37 ;  /* 0x0000001a15258223 */ /* 0x000fe20000010825 */
[-C--:B------:R-:W-:Y:S01]  /*2df0*/  @!P0 FFMA.FTZ R39, R6, R29.reuse, -R39 ;  /* 0x0000001d06278223 */ /* 0x080fe20000010827 */
[----:B------:R-:W-:Y:S02]  /*2e00*/  @!P0 FFMA.FTZ R4, R27, R29, R4 ;  /* 0x0000001d1b048223 */ /* 0x000fe40000010004 */
[----:B------:R-:W-:Y:S02]  /*2e10*/  @!P0 F2FP.F16.F32.PACK_AB R28, R3, R28 ;  /* 0x0000001c031c823e */ /* 0x000fe400000000ff */
[----:B------:R-:W-:Y:S02]  /*2e20*/  @!P0 F2FP.F16.F32.PACK_AB R32, R2, R37 ;  /* 0x000000250220823e */ /* 0x000fe400000000ff */
[----:B------:R-:W-:Y:S02]  /*2e30*/  @!P0 F2FP.F16.F32.PACK_AB R39, R4, R39 ;  /* 0x000000270427823e */ /* 0x000fe400000000ff */
[----:B------:R-:W-:Y:S02]  /*2e40*/  @!P0 MOV R17, R32 ;  /* 0x0000002000118202 */ /* 0x000fe40000000f00 */
[----:B------:R-:W-:Y:S02]  /*2e50*/  @!P0 MOV R18, R28 ;  /* 0x0000001c00128202 */ /* 0x000fe40000000f00 */
[----:B------:R-:W-:Y:S05]  /*2e60*/  @!P0 MOV R19, R39 ;  /* 0x0000002700138202 */ /* 0x000fea0000000f00 */
[----:B------:R1:W-:Y:S02]  /*2e70*/  STG.E.128 desc[UR6][R80.64], R16 ;  /* 0x0000001050007986 */ /* 0x0003e4000c101d06 */
.L_x_1805:
[----:B------:R-:W-:Y:S05]  /*2e80*/  BSYNC B0 ;  /* 0x0000000000007941 */ /* 0x000fea0003800000 */
.L_x_1804:
[----:B------:R-:W-:Y:S01]  /*2e90*/  ISETP.NE.AND P0, PT, R152, RZ, PT ;  /* 0x000000ff9800720c */ /* 0x000fe20003f05270 */
[----:B------:R-:W-:Y:S11]  /*2ea0*/  BSSY B0, `(.L_x_1806) ;  /* 0x0000041000007945 */ /* 0x000ff60003800000 */
[----:B------:R-:W-:Y:S01]  /*2eb0*/  @!UPT UIADD3 URZ, URZ, URZ, URZ ;  /* 0x0000003f3f3ff290 */ /* 0x000fe2000fffe03f */
[----:B------:R-:W-:Y:S05]  /*2ec0*/  @!P0 BRA `(.L_x_1807) ;  /* 0x0000000000f88947 */ /* 0x000fea0003800000 */
[C---:B------:R-:W-:Y:S02]  /*2ed0*/  LEA R38, P0, R105.reuse, R106, 0x1 ;  /* 0x0000006a69267211 */ /* 0x040fe400078008ff */
[----:B------:R-:W-:Y:S02]  /*2ee0*/  P2R R32, PR, RZ, 0x2 ;  /* 0x00000002ff207803 */ /* 0x000fe40000000000 */
[----:B------:R-:W-:Y:S02]  /*2ef0*/  LEA.HI.X R39, R105, R95, R116, 0x1, P0 ;  /* 0x0000005f69277211 */ /* 0x000fe400000f0c74 */
[C---:B------:R-:W-:Y:S03]  /*2f00*/  LEA R36, P0, R101.reuse, R80, 0x1 ;  /* 0x0000005065247211 */ /* 0x040fe600078008ff */
[----:B-1----:R-:W2:Y:S01]  /*2f10*/  LDG.E.128 R16, desc[UR6][R38.64] ;  /* 0x0000000626107981 */ /* 0x002ea2000c1e1d00 */
[----:B------:R-:W-:Y:S02]  /*2f20*/  LEA.HI.X R37, R101, R79, R112, 0x1, P0 ;  /* 0x0000004f65257211 */ /* 0x000fe400000f0c70 */
[----:B------:R-:W-:Y:S11]  /*2f30*/  ISETP.GE.AND P0, PT, R14, UR4, PT ;  /* 0x000000040e007c0c */ /* 0x000ff6000bf06270 */
[----:B------:R-:W-:Y:S02]  /*2f40*/  @!UPT UIADD3 URZ, URZ, URZ, URZ ;  /* 0x0000003f3f3ff290 */ /* 0x000fe4000fffe03f */
[C---:B------:R-:W-:Y:S02]  /*2f50*/  @!P0 SHF.L.U32 R33, R74.reuse, 0x1, RZ ;  /* 0x000000014a218819 */ /* 0x040fe400000006ff */
[----:B------:R-:W-:Y:S02]  /*2f60*/  @!P0 SHF.L.U64.HI R26, R74, 0x1, R73 ;  /* 0x000000014a1a8819 */ /* 0x000fe40000010249 */
[C---:B------:R-:W-:Y:S04]  /*2f70*/  @!P0 IADD3 R30, P1, R33.reuse, R44, RZ ;  /* 0x0000002c211e8210 */ /* 0x040fe80007f3e0ff */
[C---:B------:R-:W-:Y:S02]  /*2f80*/  @!P0 IADD3.X R31, R26.reuse, R45, RZ, P1, !PT ;  /* 0x0000002d1a1f8210 */ /* 0x040fe40000ffe4ff */
[----:B------:R-:W-:Y:S03]  /*2f90*/  @!P0 IADD3 R6, P1, R33, R10, RZ ;  /* 0x0000000a21068210 */ /* 0x000fe60007f3e0ff */
[----:B------:R-:W3:Y:S01]  /*2fa0*/  @!P0 LDG.E.64 R28, desc[UR6][R30.64] ;  /* 0x000000061e1c8981 */ /* 0x000ee2000c1e1b00 */
[----:B------:R-:W-:Y:S02]  /*2fb0*/  @!P0 IADD3.X R7, R26, R9, RZ, P1, !PT ;  /* 0x000000091a078210 */ /* 0x000fe40000ffe4ff */
[----:B------:R-:W-:Y:S04]  /*2fc0*/  ISETP.NE.AND P1, PT, R32, RZ, PT ;  /* 0x000000ff2000720c */ /* 0x000fe80003f25270 */
[----:B------:R-:W4:Y:S01]  /*2fd0*/  @!P0 LDG.E.64 R6, desc[UR6][R6.64] ;  /* 0x0000000606068981 */ /* 0x000f22000c1e1b00 */
[--C-:B---3--:R-:W-:Y:S01]  /*2fe0*/  @!P0 HADD2.F32 R25, -RZ, R28.reuse.H0_H0 ;  /* 0x2000001cff198230 */ /* 0x108fe20000004100 */
[----:B--2---:R-:W-:Y:S01]  /*2ff0*/  @!P0 MOV R5, R16 ;  /* 0x0000001000058202 */ /* 0x004fe20000000f00 */
[----:B------:R-:W-:Y:S02]  /*3000*/  @!P0 HADD2.F32 R22, -RZ, R28.H1_H1 ;  /* 0x3000001cff168230 */ /* 0x000fe40000004100 */
[----:B------:R-:W-:Y:S02]  /*3010*/  @!P0 HADD2.F32 R27, -RZ, R29.H0_H0 ;  /* 0x2000001dff1b8230 */ /* 0x000fe40000004100 */
[--C-:B------:R-:W-:Y:S02]  /*3020*/  @!P0 HADD2.F32 R23, -RZ, R5.reuse.H1_H1 ;  /* 0x30000005ff178230 */ /* 0x100fe40000004100 */
[--C-:B----4-:R-:W-:Y:S02]  /*3030*/  @!P0 HADD2.F32 R21, -RZ, R6.reuse.H0_H0 ;  /* 0x20000006ff158230 */ /* 0x110fe40000004100 */
[----:B------:R-:W-:Y:S02]  /*3040*/  @!P0 HADD2.F32 R20, -RZ, R5.H0_H0 ;  /* 0x20000005ff148230 */ /* 0x000fe40000004100 */
[----:B------:R-:W-:Y:S01]  /*3050*/  @!P0 HADD2.F32 R8, -RZ, R6.H1_H1 ;  /* 0x30000006ff088230 */ /* 0x000fe20000004100 */
[----:B------:R-:W-:Y:S01]  /*3060*/  @!P0 MOV R6, R19 ;  /* 0x0000001300068202 */ /* 0x000fe20000000f00 */
[CC--:B------:R-:W-:Y:S01]  /*3070*/  @!P0 FMUL.FTZ R33, R23.reuse, R21.reuse ;  /* 0x0000001517218220 */ /* 0x0c0fe20000410000 */
[C---:B------:R-:W-:Y:S01]  /*3080*/  @!P0 FMUL.FTZ R0, R20.reuse, R21 ;  /* 0x0000001514008220 */ /* 0x040fe20000410000 */
[----:B------:R-:W-:Y:S01]  /*3090*/  @!P0 MOV R21, R17 ;  /* 0x0000001100158202 */ /* 0x000fe20000000f00 */
[----:B------:R-:W-:Y:S02]  /*30a0*/  @!P0 HADD2.F32 R5, -RZ, R7.H0_H0 ;  /* 0x20000007ff058230 */ /* 0x000fe40000004100 */
[-C--:B------:R-:W-:Y:S01]  /*30b0*/  @!P0 FFMA.FTZ R33, R20, R25.reuse, -R33 ;  /* 0x0000001914218223 */ /* 0x080fe20000010821 */
[----:B------:R-:W-:Y:S01]  /*30c0*/  @!P0 MOV R20, R18 ;  /* 0x0000001200148202 */ /* 0x000fe20000000f00 */
[----:B------:R-:W-:Y:S01]  /*30d0*/  @!P0 FFMA.FTZ R0, R23, R25, R0 ;  /* 0x0000001917008223 */ /* 0x000fe20000010000 */
[--C-:B------:R-:W-:Y:S02]  /*30e0*/  @!P0 HADD2.F32 R23, -RZ, R21.reuse.H1_H1 ;  /* 0x30000015ff178230 */ /* 0x100fe40000004100 */
[----:B------:R-:W-:Y:S02]  /*30f0*/  @!P0 HADD2.F32 R21, -RZ, R21.H0_H0 ;  /* 0x20000015ff158230 */ /* 0x000fe40000004100 */
[----:B------:R-:W-:Y:S01]  /*3100*/  @!P0 F2FP.F16.F32.PACK_AB R33, R0, R33 ;  /* 0x000000210021823e */ /* 0x000fe200000000ff */
[--C-:B------:R-:W-:Y:S02]  /*3110*/  @!P0 HADD2.F32 R24, -RZ, R20.reuse.H1_H1 ;  /* 0x30000014ff188230 */ /* 0x100fe40000004100 */
[-C--:B------:R-:W-:Y:S01]  /*3120*/  @!P0 FMUL.FTZ R39, R23, R8.reuse ;  /* 0x0000000817278220 */ /* 0x080fe20000410000 */
[----:B------:R-:W-:Y:S01]  /*3130*/  @!P0 HADD2.F32 R20, -RZ, R20.H0_H0 ;  /* 0x20000014ff148230 */ /* 0x000fe20000004100 */
[----:B------:R-:W-:Y:S01]  /*3140*/  @!P0 MOV R16, R33 ;  /* 0x0000002100108202 */ /* 0x000fe20000000f00 */
[--C-:B------:R-:W-:Y:S02]  /*3150*/  @!P0 HADD2.F32 R25, -RZ, R6.reuse.H1_H1 ;  /* 0x30000006ff198230 */ /* 0x100fe40000004100 */
[----:B------:R-:W-:Y:S01]  /*3160*/  @!P0 FMUL.FTZ R2, R21, R8 ;  /* 0x0000000815028220 */ /* 0x000fe20000410000 */
[----:B------:R-:W-:Y:S02]  /*3170*/  @!P0 HADD2.F32 R6, -RZ, R6.H0_H0 ;  /* 0x20000006ff068230 */ /* 0x000fe40000004100 */
[-C--:B------:R-:W-:Y:S01]  /*3180*/  @!P0 FMUL.FTZ R3, R20, R5.reuse ;  /* 0x0000000514038220 */ /* 0x080fe20000410000 */
[----:B------:R-:W-:Y:S02]  /*3190*/  @!P0 HADD2.F32 R7, -RZ, R7.H1_H1 ;  /* 0x30000007ff078230 */ /* 0x000fe40000004100 */
[C---:B------:R-:W-:Y:S01]  /*31a0*/  @!P0 FMUL.FTZ R26, R24.reuse, R5 ;  /* 0x00000005181a8220 */ /* 0x040fe20000410000 */
[----:B------:R-:W-:Y:S02]  /*31b0*/  @!P0 HADD2.F32 R29, -RZ, R29.H1_H1 ;  /* 0x3000001dff1d8230 */ /* 0x000fe40000004100 */
[-C--:B------:R-:W-:Y:S01]  /*31c0*/  @!P0 FFMA.FTZ R2, R23, R22.reuse, R2 ;  /* 0x0000001617028223 */ /* 0x080fe20000010002 */
[----:B------:R-:W-:Y:S01]  /*31d0*/  @!P0 FFMA.FTZ R3, R24, R27, R3 ;  /* 0x0000001b18038223 */ /* 0x000fe20000010003 */
[-C--:B------:R-:W-:Y:S01]  /*31e0*/  @!P0 FMUL.FTZ R41, R25, R7.reuse ;  /* 0x0000000719298220 */ /* 0x080fe20000410000 */
[----:B------:R-:W-:Y:S01]  /*31f0*/  @!P0 FMUL.FTZ R4, R6, R7 ;  /* 0x0000000706048220 */ /* 0x000fe20000410000 */
[----:B------:R-:W-:Y:S01]  /*3200*/  @!P0 FFMA.FTZ R39, R21, R22, -R39 ;  /* 0x0000001615278223 */ /* 0x000fe20000010827 */
        /* <DEDUP_REMOVED lines=10> */
.L_x_1807:
[----:B------:R-:W-:Y:S05]  /*32b0*/  BSYNC B0 ;  /* 0x0000000000007941 */ /* 0x000fea0003800000 */
.L_x_1806:
[----:B------:R-:W-:Y:S04]  /*32c0*/  BSSY B0, `(.L_x_1808) ;  /* 0x000003d000007945 */ /* 0x000fe80003800000 */
[----:B------:R-:W-:Y:S05]  /*32d0*/  @!P6 BRA `(.L_x_1809) ;  /* 0x0000000000ece947 */ /* 0x000fea0003800000 */
[----:B------:R-:W-:Y:S02]  /*32e0*/  ISETP.GE.AND P0, PT, R14, UR4, PT ;  /* 0x000000040e007c0c */ /* 0x000fe4000bf06270 */
[C---:B--2---:R-:W-:Y:S04]  /*32f0*/  LEA R36, P6, R85.reuse, R106, 0x1 ;  /* 0x0000006a55247211 */ /* 0x044fe800078c08ff */
[----:B------:R-:W-:Y:S05]  /*3300*/  LEA.HI.X R37, R85, R95, R84, 0x1, P6 ;  /* 0x0000005f55257211 */ /* 0x000fea00030f0c54 */
[----:B-1----:R1:W2:Y:S02]  /*3310*/  LDG.E.128 R16, desc[UR6][R36.64] ;  /* 0x0000000624107981 */ /* 0x0022a4000c1e1d00 */
[C---:B------:R-:W-:Y:S02]  /*3320*/  @!P0 SHF.L.U32 R33, R72.reuse, 0x1, RZ ;  /* 0x0000000148218819 */ /* 0x040fe400000006ff */
[----:B------:R-:W-:Y:S02]  /*3330*/  @!P0 SHF.L.U64.HI R26, R72, 0x1, R71 ;  /* 0x00000001481a8819 */ /* 0x000fe40000010247 */
[C---:B------:R-:W-:Y:S04]  /*3340*/  @!P0 IADD3 R30, P6, R33.reuse, R44, RZ ;  /* 0x0000002c211e8210 */ /* 0x040fe80007fde0ff */
[C---:B------:R-:W-:Y:S02]  /*3350*/  @!P0 IADD3.X R31, R26.reuse, R45, RZ, P6, !PT ;  /* 0x0000002d1a1f8210 */ /* 0x040fe400037fe4ff */
[----:B------:R-:W-:Y:S03]  /*3360*/  @!P0 IADD3 R6, P6, R33, R10, RZ ;  /* 0x0000000a21068210 */ /* 0x000fe60007fde0ff */
[----:B------:R-:W3:Y:S01]  /*3370*/  @!P0 LDG.E.64 R28, desc[UR6][R30.64] ;  /* 0x000000061e1c8981 */ /* 0x000ee2000c1e1b00 */
[----:B------:R-:W-:Y:S06]  /*3380*/  @!P0 IADD3.X R7, R26, R9, RZ, P6, !PT ;  /* 0x000000091a078210 */ /* 0x000fec00037fe4ff */
[----:B------:R-:W4:Y:S01]  /*3390*/  @!P0 LDG.E.64 R6, desc[UR6][R6.64] ;  /* 0x0000000606068981 */ /* 0x000f22000c1e1b00 */
[----:B-1----:R-:W-:Y:S01]  /*33a0*/  LEA R36, P6, R148, R80, 0x1 ;  /* 0x0000005094247211 */ /* 0x002fe200078c08ff */
        /* <DEDUP_REMOVED lines=46> */
.L_x_1809:
[----:B------:R-:W-:Y:S05]  /*3690*/  BSYNC B0 ;  /* 0x0000000000007941 */ /* 0x000fea0003800000 */
.L_x_1808:
[----:B------:R-:W-:Y:S04]  /*36a0*/  BSSY B0, `(.L_x_1810) ;  /* 0x0000043000007945 */ /* 0x000fe80003800000 */
[----:B------:R-:W-:Y:S05]  /*36b0*/  @!P5 BRA `(.L_x_1811) ;  /* 0x000000040004d947 */ /* 0x000fea0003800000 */
[----:B------:R-:W-:Y:S01]  /*36c0*/  ISETP.GE.AND P0, PT, R14, UR4, PT ;  /* 0x000000040e007c0c */ /* 0x000fe2000bf06270 */
[----:B--23--:R-:W2:Y:S01]  /*36d0*/  LDC.64 R36, c[0x0][0x338] ;  /* 0x0000ce00ff247b82 */ /* 0x00cea20000000a00 */
[----:B------:R-:W-:Y:S02]  /*36e0*/  MOV R107, R95 ;  /* 0x0000005f006b7202 */ /* 0x000fe40000000f00 */
[----:B-1----:R-:W-:Y:S09]  /*36f0*/  MOV R81, R79 ;  /* 0x0000004f00517202 */ /* 0x002ff20000000f00 */
[C---:B------:R-:W-:Y:S02]  /*3700*/  @!P0 SHF.L.U32 R39, R70.reuse, 0x1, RZ ;  /* 0x0000000146278819 */ /* 0x040fe400000006ff */
[----:B------:R-:W-:Y:S02]  /*3710*/  @!P0 SHF.L.U64.HI R28, R70, 0x1, R69 ;  /* 0x00000001461c8819 */ /* 0x000fe40000010245 */
[C---:B------:R-:W-:Y:S02]  /*3720*/  @!P0 IADD3 R32, P6, R39.reuse, R44, RZ ;  /* 0x0000002c27208210 */ /* 0x040fe40007fde0ff */
[----:B------:R-:W-:Y:S02]  /*3730*/  @!P0 IADD3 R22, P5, R39, R10, RZ ;  /* 0x0000000a27168210 */ /* 0x000fe40007fbe0ff */
[C---:B------:R-:W-:Y:S02]  /*3740*/  @!P0 IADD3.X R33, R28.reuse, R45, RZ, P6, !PT ;  /* 0x0000002d1c218210 */ /* 0x040fe400037fe4ff */
[----:B------:R-:W-:Y:S01]  /*3750*/  @!P0 IADD3.X R23, R28, R9, RZ, P5, !PT ;  /* 0x000000091c178210 */ /* 0x000fe20002ffe4ff */
[----:B--2---:R-:W-:Y:S02]  /*3760*/  IMAD.WIDE.U32 R40, R36, 0xc0, R106 ;  /* 0x000000c024287825 */ /* 0x004fe400078e006a */
[----:B------:R-:W2:Y:S02]  /*3770*/  @!P0 LDG.E.64 R24, desc[UR6][R32.64] ;  /* 0x0000000620188981 */ /* 0x000ea4000c1e1b00 */
[----:B------:R-:W-:Y:S04]  /*3780*/  IMAD R37, R37, 0xc0, RZ ;  /* 0x000000c025257824 */ /* 0x000fe800078e02ff */
[----:B------:R-:W3:Y:S01]  /*3790*/  @!P0 LDG.E.64 R6, desc[UR6][R22.64] ;  /* 0x0000000616068981 */ /* 0x000ee2000c1e1b00 */
[----:B------:R-:W-:Y:S02]  /*37a0*/  IADD3 R41, R41, R37, RZ ;  /* 0x0000002529297210 */ /* 0x000fe40007ffe0ff */
[----:B------:R-:W1:Y:S03]  /*37b0*/  LDC.64 R36, c[0x0][0x248] ;  /* 0x00009200ff247b82 */ /* 0x000e660000000a00 */
[----:B------:R-:W4:Y:S01]  /*37c0*/  LDG.E.128 R16, desc[UR6][R40.64] ;  /* 0x0000000628107981 */ /* 0x000f22000c1e1d00 */
[----:B-1----:R-:W-:Y:S04]  /*37d0*/  IMAD.WIDE.U32 R48, R36, 0xc0, R80 ;  /* 0x000000c024307825 */ /* 0x002fe800078e0050 */
[----:B------:R-:W-:Y:S05]  /*37e0*/  IMAD R37, R37, 0xc0, RZ ;  /* 0x000000c025257824 */ /* 0x000fea00078e02ff */
[----:B------:R-:W-:Y:S01]  /*37f0*/  IADD3 R49, R49, R37, RZ ;  /* 0x0000002531317210 */ /* 0x000fe20007ffe0ff */
[--C-:B--2---:R-:W-:Y:S02]  /*3800*/  @!P0 HADD2.F32 R29, -RZ, R25.reuse.H0_H0 ;  /* 0x20000019ff1d8230 */ /* 0x104fe40000004100 */
[----:B------:R-:W-:Y:S02]  /*3810*/  @!P0 HADD2.F32 R31, -RZ, R25.H1_H1 ;  /* 0x30000019ff1f8230 */ /* 0x000fe40000004100 */
[----:B------:R-:W-:Y:S02]  /*3820*/  @!P0 HADD2.F32 R27, -RZ, R24.H0_H0 ;  /* 0x20000018ff1b8230 */ /* 0x000fe40000004100 */
[--C-:B---3--:R-:W-:Y:S02]  /*3830*/  @!P0 HADD2.F32 R21, -RZ, R6.reuse.H0_H0 ;  /* 0x20000006ff158230 */ /* 0x108fe40000004100 */
[----:B------:R-:W-:Y:S02]  /*3840*/  @!P0 HADD2.F32 R8, -RZ, R6.H1_H1 ;  /* 0x30000006ff088230 */ /* 0x000fe40000004100 */
[----:B------:R-:W-:Y:S01]  /*3850*/  @!P0 HADD2.F32 R24, -RZ, R24.H1_H1 ;  /* 0x30000018ff188230 */ /* 0x000fe20000004100 */
[----:B----4-:R-:W-:Y:S02]  /*3860*/  @!P0 MOV R5, R16 ;  /* 0x0000001000058202 */ /* 0x010fe40000000f00 */
[----:B------:R-:W-:Y:S03]  /*3870*/  @!P0 MOV R20, R18 ;  /* 0x0000001200148202 */ /* 0x000fe60000000f00 */
[--C-:B------:R-:W-:Y:S02]  /*3880*/  @!P0 HADD2.F32 R25, -RZ, R5.reuse.H1_H1 ;  /* 0x30000005ff198230 */ /* 0x100fe40000004100 */
[----:B------:R-:W-:Y:S02]  /*3890*/  @!P0 HADD2.F32 R6, -RZ, R5.H0_H0 ;  /* 0x20000005ff068230 */ /* 0x000fe40000004100 */
[--C-:B------:R-:W-:Y:S02]  /*38a0*/  @!P0 HADD2.F32 R26, -RZ, R20.reuse.H1_H1 ;  /* 0x30000014ff1a8230 */ /* 0x100fe40000004100 */
[CC--:B------:R-:W-:Y:S01]  /*38b0*/  @!P0 FMUL.FTZ R39, R25.reuse, R21.reuse ;  /* 0x0000001519278220 */ /* 0x0c0fe20000410000 */
[----:B------:R-:W-:Y:S02]  /*38c0*/  @!P0 HADD2.F32 R20, -RZ, R20.H0_H0 ;  /* 0x20000014ff148230 */ /* 0x000fe40000004100 */
[C---:B------:R-:W-:Y:S01]  /*38d0*/  @!P0 FMUL.FTZ R0, R6.reuse, R21 ;  /* 0x0000001506008220 */ /* 0x040fe20000410000 */
[----:B------:R-:W-:Y:S01]  /*38e0*/  @!P0 MOV R21, R17 ;  /* 0x0000001100158202 */ /* 0x000fe20000000f00 */
[----:B------:R-:W-:Y:S01]  /*38f0*/  @!P0 FFMA.FTZ R39, R6, R27, -R39 ;  /* 0x0000001b06278223 */ /* 0x000fe20000010827 */
[----:B------:R-:W-:Y:S01]  /*3900*/  @!P0 MOV R6, R19 ;  /* 0x0000001300068202 */ /* 0x000fe20000000f00 */
[----:B------:R-:W-:Y:S01]  /*3910*/  @!P0 FFMA.FTZ R0, R25, R27, R0 ;  /* 0x0000001b19008223 */ /* 0x000fe20000010000 */
[----:B------:R-:W-:Y:S02]  /*3920*/  @!P0 HADD2.F32 R5, -RZ, R7.H0_H0 ;  /* 0x20000007ff058230 */ /* 0x000fe40000004100 */
[--C-:B------:R-:W-:Y:S02]  /*3930*/  @!P0 HADD2.F32 R25, -RZ, R21.reuse.H1_H1 ;  /* 0x30000015ff198230 */ /* 0x100fe40000004100 */
[----:B------:R-:W-:Y:S01]  /*3940*/  @!P0 F2FP.F16.F32.PACK_AB R39, R0, R39 ;  /* 0x000000270027823e */ /* 0x000fe200000000ff */
[----:B------:R-:W-:Y:S02]  /*3950*/  @!P0 HADD2.F32 R21, -RZ, R21.H0_H0 ;  /* 0x20000015ff158230 */ /* 0x000fe40000004100 */
[----:B------:R-:W-:Y:S01]  /*3960*/  @!P0 FMUL.FTZ R3, R20, R5 ;  /* 0x0000000514038220 */ /* 0x000fe20000410000 */
[--C-:B------:R-:W-:Y:S01]  /*3970*/  @!P0 HADD2.F32 R27, -RZ, R6.reuse.H1_H1 ;  /* 0x30000006ff1b8230 */ /* 0x100fe20000004100 */
[----:B------:R-:W-:Y:S01]  /*3980*/  @!P0 MOV R16, R39 ;  /* 0x0000002700108202 */ /* 0x000fe20000000f00 */
[----:B------:R-:W-:Y:S02]  /*3990*/  @!P0 HADD2.F32 R6, -RZ, R6.H0_H0 ;  /* 0x20000006ff068230 */ /* 0x000fe40000004100 */
[-C--:B------:R-:W-:Y:S01]  /*39a0*/  @!P0 FMUL.FTZ R2, R21, R8.reuse ;  /* 0x0000000815028220 */ /* 0x080fe20000410000 */
[----:B------:R-:W-:Y:S02]  /*39b0*/  @!P0 HADD2.F32 R7, -RZ, R7.H1_H1 ;  /* 0x30000007ff078230 */ /* 0x000fe40000004100 */
[C---:B------:R-:W-:Y:S01]  /*39c0*/  @!P0 FMUL.FTZ R41, R25.reuse, R8 ;  /* 0x0000000819298220 */ /* 0x040fe20000410000 */
[C---:B------:R-:W-:Y:S01]  /*39d0*/  @!P0 FMUL.FTZ R28, R26.reuse, R5 ;  /* 0x000000051a1c8220 */ /* 0x040fe20000410000 */
        /* <DEDUP_REMOVED lines=15> */
.L_x_1811:
[----:B------:R-:W-:Y:S05]  /*3ad0*/  BSYNC B0 ;  /* 0x0000000000007941 */ /* 0x000fea0003800000 */
.L_x_1810:
[----:B------:R-:W-:Y:S04]  /*3ae0*/  BSSY B0, `(.L_x_1812) ;  /* 0x000003d000007945 */ /* 0x000fe80003800000 */
[----:B------:R-:W-:Y:S05]  /*3af0*/  @!P4 BRA `(.L_x_1813) ;  /* 0x0000000000ecc947 */ /* 0x000fea0003800000 */
[----:B------:R-:W-:Y:S02]  /*3b00*/  ISETP.GE.AND P0, PT, R14, UR4, PT ;  /* 0x000000040e007c0c */ /* 0x000fe4000bf06270 */
[C---:B--23--:R-:W-:Y:S04]  /*3b10*/  LEA R36, P4, R88.reuse, R106, 0x1 ;  /* 0x0000006a58247211 */ /* 0x04cfe800078808ff */
[----:B------:R-:W-:Y:S05]  /*3b20*/  LEA.HI.X R37, R88, R95, R87, 0x1, P4 ;  /* 0x0000005f58257211 */ /* 0x000fea00020f0c57 */
[----:B-1--4-:R1:W2:Y:S02]  /*3b30*/  LDG.E.128 R16, desc[UR6][R36.64] ;  /* 0x0000000624107981 */ /* 0x0122a4000c1e1d00 */
[C---:B------:R-:W-:Y:S02]  /*3b40*/  @!P0 SHF.L.U32 R33, R68.reuse, 0x1, RZ ;  /* 0x0000000144218819 */ /* 0x040fe400000006ff */
[----:B------:R-:W-:Y:S02]  /*3b50*/  @!P0 SHF.L.U64.HI R26, R68, 0x1, R67 ;  /* 0x00000001441a8819 */ /* 0x000fe40000010243 */
[C---:B------:R-:W-:Y:S02]  /*3b60*/  @!P0 IADD3 R6, P4, R33.reuse, R10, RZ ;  /* 0x0000000a21068210 */ /* 0x040fe40007f9e0ff */
[----:B------:R-:W-:Y:S02]  /*3b70*/  @!P0 IADD3 R30, P5, R33, R44, RZ ;  /* 0x0000002c211e8210 */ /* 0x000fe40007fbe0ff */
[C---:B------:R-:W-:Y:S02]  /*3b80*/  @!P0 IADD3.X R7, R26.reuse, R9, RZ, P4, !PT ;  /* 0x000000091a078210 */ /* 0x040fe400027fe4ff */
[----:B------:R-:W-:Y:S04]  /*3b90*/  @!P0 IADD3.X R31, R26, R45, RZ, P5, !PT ;  /* 0x0000002d1a1f8210 */ /* 0x000fe80002ffe4ff */
[----:B------:R-:W3:Y:S06]  /*3ba0*/  @!P0 LDG.E.64 R6, desc[UR6][R6.64] ;  /* 0x0000000606068981 */ /* 0x000eec000c1e1b00 */
[----:B------:R-:W4:Y:S01]  /*3bb0*/  @!P0 LDG.E.64 R28, desc[UR6][R30.64] ;  /* 0x000000061e1c8981 */ /* 0x000f22000c1e1b00 */
[----:B-1----:R-:W-:Y:S01]  /*3bc0*/  LEA R36, P4, R150, R80, 0x1 ;  /* 0x0000005096247211 */ /* 0x002fe200078808ff */
[--C-:B---3--:R-:W-:Y:S01]  /*3bd0*/  @!P0 HADD2.F32 R21, -RZ, R6.reuse.H0_H0 ;  /* 0x20000006ff158230 */ /* 0x108fe20000004100 */
[----:B--2---:R-:W-:Y:S01]  /*3be0*/  @!P0 MOV R5, R16 ;  /* 0x0000001000058202 */ /* 0x004fe20000000f00 */
[----:B------:R-:W-:Y:S01]  /*3bf0*/  @!P0 HADD2.F32 R8, -RZ, R6.H1_H1 ;  /* 0x30000006ff088230 */ /* 0x000fe20000004100 */
[----:B------:R-:W-:Y:S03]  /*3c00*/  @!P0 MOV R6, R19 ;  /* 0x0000001300068202 */ /* 0x000fe60000000f00 */
[--C-:B------:R-:W-:Y:S02]  /*3c10*/  @!P0 HADD2.F32 R23, -RZ, R5.reuse.H1_H1 ;  /* 0x30000005ff178230 */ /* 0x100fe40000004100 */
[----:B------:R-:W-:Y:S02]  /*3c20*/  @!P0 HADD2.F32 R20, -RZ, R5.H0_H0 ;  /* 0x20000005ff148230 */ /* 0x000fe40000004100 */
[----:B----4-:R-:W-:Y:S02]  /*3c30*/  @!P0 HADD2.F32 R25, -RZ, R28.H0_H0 ;  /* 0x2000001cff198230 */ /* 0x010fe40000004100 */
[CC--:B------:R-:W-:Y:S01]  /*3c40*/  @!P0 FMUL.FTZ R33, R23.reuse, R21.reuse ;  /* 0x0000001517218220 */ /* 0x0c0fe20000410000 */
[--C-:B------:R-:W-:Y:S02]  /*3c50*/  @!P0 HADD2.F32 R5, -RZ, R7.reuse.H0_H0 ;  /* 0x20000007ff058230 */ /* 0x100fe40000004100 */
[C---:B------:R-:W-:Y:S01]  /*3c60*/  @!P0 FMUL.FTZ R0, R20.reuse, R21 ;  /* 0x0000001514008220 */ /* 0x040fe20000410000 */
[----:B------:R-:W-:Y:S01]  /*3c70*/  @!P0 MOV R21, R17 ;  /* 0x0000001100158202 */ /* 0x000fe20000000f00 */
[-C--:B------:R-:W-:Y:S01]  /*3c80*/  @!P0 FFMA.FTZ R33, R20, R25.reuse, -R33 ;  /* 0x0000001914218223 */ /* 0x080fe20000010821 */
[----:B------:R-:W-:Y:S01]  /*3c90*/  @!P0 MOV R20, R18 ;  /* 0x0000001200148202 */ /* 0x000fe20000000f00 */
[----:B------:R-:W-:Y:S02]  /*3ca0*/  @!P0 HADD2.F32 R7, -RZ, R7.H1_H1 ;  /* 0x30000007ff078230 */ /* 0x000fe40000004100 */
        /* <DEDUP_REMOVED lines=13> */
[----:B------:R-:W-:Y:S01]  /*3d80*/  @!P0 FMUL.FTZ R26, R24, R5 ;  /* 0x00000005181a8220 */ /* 0x000fe20000410000 */
[--C-:B------:R-:W-:Y:S02]  /*3d90*/  @!P0 HADD2.F32 R27, -RZ, R29.reuse.H0_H0 ;  /* 0x2000001dff1b8230 */ /* 0x100fe40000004100 */
[-C--:B------:R-:W-:Y:S01]  /*3da0*/  @!P0 FMUL.FTZ R39, R25, R7.reuse ;  /* 0x0000000719278220 */ /* 0x080fe20000410000 */
[----:B------:R-:W-:Y:S02]  /*3db0*/  @!P0 HADD2.F32 R29, -RZ, R29.H1_H1 ;  /* 0x3000001dff1d8230 */ /* 0x000fe40000004100 */
[----:B------:R-:W-:Y:S01]  /*3dc0*/  @!P0 FMUL.FTZ R4, R6, R7 ;  /* 0x0000000706048220 */ /* 0x000fe20000410000 */
[-C--:B------:R-:W-:Y:S01]  /*3dd0*/  @!P0 FFMA.FTZ R2, R23, R22.reuse, R2 ;  /* 0x0000001617028223 */ /* 0x080fe20000010002 */
[-C--:B------:R-:W-:Y:S01]  /*3de0*/  @!P0 FFMA.FTZ R3, R24, R27.reuse, R3 ;  /* 0x0000001b18038223 */ /* 0x080fe20000010003 */
        /* <DEDUP_REMOVED lines=12> */
.L_x_1813:
[----:B------:R-:W-:Y:S05]  /*3eb0*/  BSYNC B0 ;  /* 0x0000000000007941 */ /* 0x000fea0003800000 */
.L_x_1812:
[----:B------:R-:W-:Y:S04]  /*3ec0*/  BSSY B0, `(.L_x_1814) ;  /* 0x0000043000007945 */ /* 0x000fe80003800000 */
[----:B------:R-:W-:Y:S05]  /*3ed0*/  @!P3 BRA `(.L_x_1815) ;  /* 0x000000040004b947 */ /* 0x000fea0003800000 */
[----:B------:R-:W-:Y:S01]  /*3ee0*/  ISETP.GE.AND P0, PT, R14, UR4, PT ;  /* 0x000000040e007c0c */ /* 0x000fe2000bf06270 */
[----:B-123--:R-:W1:Y:S01]  /*3ef0*/  LDC.64 R36, c[0x0][0x338] ;  /* 0x0000ce00ff247b82 */ /* 0x00ee620000000a00 */
[----:B------:R-:W-:Y:S02]  /*3f00*/  MOV R107, R95 ;  /* 0x0000005f006b7202 */ /* 0x000fe40000000f00 */
[----:B------:R-:W-:Y:S09]  /*3f10*/  MOV R81, R79 ;  /* 0x0000004f00517202 */ /* 0x000ff20000000f00 */
[C---:B------:R-:W-:Y:S02]  /*3f20*/  @!P0 SHF.L.U32 R39, R66.reuse, 0x1, RZ ;  /* 0x0000000142278819 */ /* 0x040fe400000006ff */
[----:B------:R-:W-:Y:S02]  /*3f30*/  @!P0 SHF.L.U64.HI R28, R66, 0x1, R65 ;  /* 0x00000001421c8819 */ /* 0x000fe40000010241 */
[C---:B------:R-:W-:Y:S02]  /*3f40*/  @!P0 IADD3 R32, P4, R39.reuse, R44, RZ ;  /* 0x0000002c27208210 */ /* 0x040fe40007f9e0ff */
[----:B------:R-:W-:Y:S02]  /*3f50*/  @!P0 IADD3 R22, P3, R39, R10, RZ ;  /* 0x0000000a27168210 */ /* 0x000fe40007f7e0ff */
[C---:B------:R-:W-:Y:S02]  /*3f60*/  @!P0 IADD3.X R33, R28.reuse, R45, RZ, P4, !PT ;  /* 0x0000002d1c218210 */ /* 0x040fe400027fe4ff */
[----:B------:R-:W-:Y:S01]  /*3f70*/  @!P0 IADD3.X R23, R28, R9, RZ, P3, !PT ;  /* 0x000000091c178210 */ /* 0x000fe20001ffe4ff */
[----:B-1----:R-:W-:Y:S02]  /*3f80*/  IMAD.WIDE.U32 R40, R36, 0x140, R106 ;  /* 0x0000014024287825 */ /* 0x002fe400078e006a */
[----:B------:R-:W2:Y:S02]  /*3f90*/  @!P0 LDG.E.64 R24, desc[UR6][R32.64] ;  /* 0x0000000620188981 */ /* 0x000ea4000c1e1b00 */
[----:B------:R-:W-:Y:S04]  /*3fa0*/  IMAD R37, R37, 0x140, RZ ;  /* 0x0000014025257824 */ /* 0x000fe800078e02ff */
[----:B------:R-:W3:Y:S01]  /*3fb0*/  @!P0 LDG.E.64 R6, desc[UR6][R22.64] ;  /* 0x0000000616068981 */ /* 0x000ee2000c1e1b00 */
[----:B------:R-:W-:Y:S02]  /*3fc0*/  IADD3 R41, R41, R37, RZ ;  /* 0x0000002529297210 */ /* 0x000fe40007ffe0ff */
[----:B------:R-:W1:Y:S03]  /*3fd0*/  LDC.64 R36, c[0x0][0x248] ;  /* 0x00009200ff247b82 */ /* 0x000e660000000a00 */
[----:B----4-:R-:W4:Y:S01]  /*3fe0*/  LDG.E.128 R16, desc[UR6][R40.64] ;  /* 0x0000000628107981 */ /* 0x010f22000c1e1d00 */
        /* <DEDUP_REMOVED lines=48> */
.L_x_1815:
[----:B------:R-:W-:Y:S05]  /*42f0*/  BSYNC B0 ;  /* 0x0000000000007941 */ /* 0x000fea0003800000 */
.L_x_1814:
        /* <DEDUP_REMOVED lines=67> */
.L_x_1817:
[----:B------:R-:W-:Y:S05]  /*4730*/  BSYNC B0 ;  /* 0x0000000000007941 */ /* 0x000fea0003800000 */
.L_x_1816:
        /* <DEDUP_REMOVED lines=67> */
.L_x_1819:
[----:B------:R-:W-:Y:S05]  /*4b70*/  BSYNC B0 ;  /* 0x0000000000007941 */ /* 0x000fea0003800000 */
.L_x_1818:
[C---:B------:R-:W-:Y:S01]  /*4b80*/  LEA R44, P1, R35.reuse, R44, 0x1 ;  /* 0x0000002c232c7211 */ /* 0x040fe200078208ff */
[----:B------:R-:W-:Y:S01]  /*4b90*/  IMAD.MOV.U32 R8, RZ, RZ, R10 ;  /* 0x000000ffff087224 */ /* 0x000fe200078e000a */
[----:B------:R-:W-:Y:S02]  /*4ba0*/  UMOV UR4, UR29 ;  /* 0x0000001d00047c82 */ /* 0x000fe40008000000 */
[C---:B------:R-:W-:Y:S02]  /*4bb0*/  LEA.HI.X.SX32 R45, R35.reuse, R45, 0x1, P1 ;  /* 0x0000002d232d7211 */ /* 0x040fe400008f0eff */
[C---:B------:R-:W-:Y:S04]  /*4bc0*/  LEA R10, P0, R35.reuse, R8, 0x1 ;  /* 0x00000008230a7211 */ /* 0x040fe800078008ff */
[----:B------:R-:W-:Y:S01]  /*4bd0*/  LEA.HI.X.SX32 R9, R35, R9, 0x1, P0 ;  /* 0x0000000923097211 */ /* 0x000fe200000f0eff */
[----:B------:R-:W-:Y:S08]  /*4be0*/  BRA `(.L_x_1820) ;  /* 0x0000003800347947 */ /* 0x000ff00003800000 */
.L_x_1803:
[----:B------:R-:W-:Y:S01]  /*4bf0*/  ULEA.HI UR31, UR4, UR4, URZ, 0x1 ;  /* 0x00000004041f7291 */ /* 0x000fe2000f8f083f */
[----:B------:R-:W-:Y:S01]  /*4c00*/  ISETP.NE.AND P0, PT, R0, RZ, PT ;  /* 0x000000ff0000720c */ /* 0x000fe20003f05270 */
[----:B------:R-:W-:Y:S02]  /*4c10*/  BSSY B1, `(.L_x_1821) ;  /* 0x0000060000017945 */ /* 0x000fe40003800000 */
[----:B------:R-:W-:Y:S06]  /*4c20*/  USHF.R.S32.HI UR31, URZ, 0x1, UR31 ;  /* 0x000000013f1f7899 */ /* 0x000fec000801141f */
[----:B------:R-:W-:Y:S04]  /*4c30*/  MOV R153, UR31 ;  /* 0x0000001f00997c02 */ /* 0x000fe80008000f00 */
[----:B------:R-:W-:Y:S05]  /*4c40*/  @!P0 BRA `(.L_x_1822) ;  /* 0x0000000400708947 */ /* 0x000fea0003800000 */
[----:B------:R-:W-:Y:S01]  /*4c50*/  ISETP.GE.AND P0, PT, R14, UR4, PT ;  /* 0x000000040e007c0c */ /* 0x000fe2000bf06270 */
[----:B------:R-:W-:Y:S01]  /*4c60*/  IMAD.MOV.U32 R107, RZ, RZ, R95 ;  /* 0x000000ffff6b7224 */ /* 0x000fe200078e005f */
[----:B------:R-:W-:Y:S01]  /*4c70*/  BSSY B0, `(.L_x_1823) ;  /* 0x0000058000007945 */ /* 0x000fe20003800000 */
[----:B------:R-:W-:Y:S03]  /*4c80*/  MOV R81, R79 ;  /* 0x0000004f00517202 */ /* 0x000fe60000000f00 */
[----:B---3--:R1:W5:Y:S07]  /*4c90*/  LDG.E.128 R32, desc[UR6][R106.64] ;  /* 0x000000066a207981 */ /* 0x00836e000c1e1d00 */
[----:B------:R-:W-:Y:S05]  /*4ca0*/  @P0 BRA `(.L_x_1824) ;  /* 0x0000000400500947 */ /* 0x000fea0003800000 */
[C---:B------:R-:W-:Y:S02]  /*4cb0*/  ISETP.GE.AND P0, PT, R14.reuse, R153, PT ;  /* 0x000000990e00720c */ /* 0x040fe40003f06270 */
[----:B------:R-:W-:Y:S02]  /*4cc0*/  MOV R53, RZ ;  /* 0x000000ff00357202 */ /* 0x000fe40000000f00 */
[----:B------:R-:W-:Y:S02]  /*4cd0*/  MOV R109, R97 ;  /* 0x00000061006d7202 */ /* 0x000fe40000000f00 */
[----:B------:R-:W-:Y:S02]  /*4ce0*/  MOV R111, R99 ;  /* 0x00000063006f7202 */ /* 0x000fe40000000f00 */
[----:B-----5:R-:W-:Y:S01]  /*4cf0*/  MOV R47, R33 ;  /* 0x00000021002f7202 */ /* 0x020fe20000000f00 */
[--C-:B------:R-:W-:Y:S01]  /*4d00*/  HADD2.F32 R33, -RZ, R32.reuse.H1_H1 ;  /* 0x30000020ff217230 */ /* 0x100fe20000004100 */
[----:B------:R-:W-:Y:S02]  /*4d10*/  MOV R42, R34 ;  /* 0x00000022002a7202 */ /* 0x000fe40000000f00 */
[----:B------:R-:W-:Y:S01]  /*4d20*/  MOV R41, R35 ;  /* 0x0000002300297202 */ /* 0x000fe20000000f00 */
[----:B------:R-:W-:Y:S01]  /*4d30*/  HADD2.F32 R34, -RZ, R47.H0_H0 ;  /* 0x2000002fff227230 */ /* 0x000fe20000004100 */
[----:B------:R-:W-:Y:S04]  /*4d40*/  @P0 IADD3 R53, RZ, -UR31, RZ ;  /* 0x8000001fff350c10 */ /* 0x000fe8000fffe0ff */
[C---:B------:R-:W-:Y:S04]  /*4d50*/  LEA R54, P0, R53.reuse, R108, 0x1 ;  /* 0x0000006c35367211 */ /* 0x040fe800078008ff */
[----:B------:R-:W-:Y:S02]  /*4d60*/  LEA.HI.X.SX32 R55, R53, R109, 0x1, P0 ;  /* 0x0000006d35377211 */ /* 0x000fe400000f0eff */
[CC--:B------:R-:W-:Y:S02]  /*4d70*/  ISETP.GE.AND P0, PT, R14.reuse, R153.reuse, PT ;  /* 0x000000990e00720c */ /* 0x0c0fe40003f06270 */
[----:B------:R-:W-:Y:S11]  /*4d80*/  MOV R53, R153 ;  /* 0x0000009900357202 */ /* 0x000ff60000000f00 */
[----:B------:R-:W-:Y:S04]  /*4d90*/  @P0 IADD3 R53, RZ, -UR31, RZ ;  /* 0x8000001fff350c10 */ /* 0x000fe8000fffe0ff */
[C---:B------:R-:W-:Y:S04]  /*4da0*/  LEA R22, P0, R53.reuse, R106, 0x1 ;  /* 0x0000006a35167211 */ /* 0x040fe800078008ff */
[----:B------:R-:W-:Y:S02]  /*4db0*/  LEA.HI.X.SX32 R23, R53, R107, 0x1, P0 ;  /* 0x0000006b35177211 */ /* 0x000fe400000f0eff */
[C---:B------:R-:W-:Y:S02]  /*4dc0*/  ISETP.GE.AND P0, PT, R14.reuse, R153, PT ;  /* 0x000000990e00720c */ /* 0x040fe40003f06270 */
[----:B------:R-:W-:Y:S02]  /*4dd0*/  MOV R53, RZ ;  /* 0x000000ff00357202 */ /* 0x000fe40000000f00 */
[----:B------:R-:W2:Y:S09]  /*4de0*/  LDG.E.128 R20, desc[UR6][R22.64] ;  /* 0x0000000616147981 */ /* 0x000eb2000c1e1d00 */
[----:B------:R-:W-:Y:S04]  /*4df0*/  @P0 IADD3 R53, RZ, -UR31, RZ ;  /* 0x8000001fff350c10 */ /* 0x000fe8000fffe0ff */
[C---:B------:R-:W-:Y:S04]  /*4e00*/  LEA R30, P0, R53.reuse, R110, 0x1 ;  /* 0x0000006e351e7211 */ /* 0x040fe800078008ff */
[----:B------:R-:W-:Y:S02]  /*4e10*/  LEA.HI.X.SX32 R31, R53, R111, 0x1, P0 ;  /* 0x0000006f351f7211 */ /* 0x000fe400000f0eff */
[----:B------:R-:W3:Y:S01]  /*4e20*/  LDG.E.128 R52, desc[UR6][R54.64] ;  /* 0x0000000636347981 */ /* 0x000ee2000c1e1d00 */
[----:B------:R-:W-:Y:S07]  /*4e30*/  ISETP.GE.AND P0, PT, R14, R153, PT ;  /* 0x000000990e00720c */ /* 0x000fee0003f06270 */
[----:B------:R4:W3:Y:S02]  /*4e40*/  LDG.E.128 R48, desc[UR6][R30.64] ;  /* 0x000000061e307981 */ /* 0x0008e4000c1e1d00 */
[----:B----4-:R-:W-:Y:S02]  /*4e50*/  HADD2.F32 R31, -RZ, R32.H0_H0 ;  /* 0x20000020ff1f7230 */ /* 0x010fe40000004100 */
[--C-:B--2---:R-:W-:Y:S02]  /*4e60*/  HADD2.F32 R28, -RZ, R20.reuse.H0_H0 ;  /* 0x20000014ff1c7230 */ /* 0x104fe40000004100 */
[----:B------:R-:W-:Y:S02]  /*4e70*/  HADD2.F32 R29, -RZ, R20.H1_H1 ;  /* 0x30000014ff1d7230 */ /* 0x000fe40000004100 */
[----:B------:R-:W-:Y:S02]  /*4e80*/  HADD2.F32 R20, -RZ, R21.H0_H0 ;  /* 0x20000015ff147230 */ /* 0x000fe40000004100 */
[--C-:B---3--:R-:W-:Y:S02]  /*4e90*/  HADD2.F32 R27, -RZ, R52.reuse.H0_H0 ;  /* 0x20000034ff1b7230 */ /* 0x108fe40000004100 */
[--C-:B------:R-:W-:Y:S02]  /*4ea0*/  HADD2.F32 R25, -RZ, R53.reuse.H0_H0 ;  /* 0x20000035ff197230 */ /* 0x100fe40000004100 */
[----:B------:R-:W-:Y:S02]  /*4eb0*/  HADD2.F32 R26, -RZ, R52.H1_H1 ;  /* 0x30000034ff1a7230 */ /* 0x000fe40000004100 */
[----:B------:R-:W-:Y:S01]  /*4ec0*/  @!P0 FADD.FTZ R27, -R27, -RZ ;  /* 0x800000ff1b1b8221 */ /* 0x000fe20000010100 */
[----:B------:R-:W-:Y:S02]  /*4ed0*/  HADD2.F32 R24, -RZ, R53.H1_H1 ;  /* 0x30000035ff187230 */ /* 0x000fe40000004100 */
[----:B------:R-:W-:Y:S01]  /*4ee0*/  @!P0 FADD.FTZ R25, -R25, -RZ ;  /* 0x800000ff19198221 */ /* 0x000fe20000010100 */
[--C-:B------:R-:W-:Y:S02]  /*4ef0*/  HADD2.F32 R19, -RZ, R54.reuse.H0_H0 ;  /* 0x20000036ff137230 */ /* 0x100fe40000004100 */
[----:B------:R-:W-:Y:S01]  /*4f00*/  @!P0 FADD.FTZ R26, -R26, -RZ ;  /* 0x800000ff1a1a8221 */ /* 0x000fe20000010100 */
[----:B------:R-:W-:Y:S02]  /*4f10*/  HADD2.F32 R18, -RZ, R54.H1_H1 ;  /* 0x30000036ff127230 */ /* 0x000fe40000004100 */
[----:B------:R-:W-:Y:S01]  /*4f20*/  FMUL.FTZ R0, R28, R27 ;  /* 0x0000001b1c007220 */ /* 0x000fe20000410000 */
[--C-:B------:R-:W-:Y:S02]  /*4f30*/  HADD2.F32 R30, -RZ, R48.reuse.H0_H0 ;  /* 0x20000030ff1e7230 */ /* 0x100fe40000004100 */
[----:B------:R-:W-:Y:S01]  /*4f40*/  FMUL.FTZ R3, R20, R25 ;  /* 0x0000001914037220 */ /* 0x000fe20000410000 */
[--C-:B------:R-:W-:Y:S02]  /*4f50*/  HADD2.F32 R17, -RZ, R55.reuse.H0_H0 ;  /* 0x20000037ff117230 */ /* 0x100fe40000004100 */
[----:B------:R-:W-:Y:S01]  /*4f60*/  FMUL.FTZ R2, R29, R26 ;  /* 0x0000001a1d027220 */ /* 0x000fe20000410000 */
[----:B------:R-:W-:Y:S02]  /*4f70*/  HADD2.F32 R16, -RZ, R55.H1_H1 ;  /* 0x30000037ff107230 */ /* 0x000fe40000004100 */
[----:B------:R-:W-:Y:S01]  /*4f80*/  @!P0 FADD.FTZ R24, -R24, -RZ ;  /* 0x800000ff18188221 */ /* 0x000fe20000010100 */
[----:B------:R-:W-:Y:S02]  /*4f90*/  HADD2.F32 R25, -RZ, R21.H1_H1 ;  /* 0x30000015ff197230 */ /* 0x000fe40000004100 */
[----:B------:R-:W-:Y:S01]  /*4fa0*/  @!P0 FADD.FTZ R19, -R19, -RZ ;  /* 0x800000ff13138221 */ /* 0x000fe20000010100 */
[----:B------:R-:W-:Y:S02]  /*4fb0*/  HADD2.F32 R32, -RZ, R48.H1_H1 ;  /* 0x30000030ff207230 */ /* 0x000fe40000004100 */
[----:B------:R-:W-:Y:S01]  /*4fc0*/  @!P0 FADD.FTZ R18, -R18, -RZ ;  /* 0x800000ff12128221 */ /* 0x000fe20000010100 */
[--C-:B------:R-:W-:Y:S02]  /*4fd0*/  HADD2.F32 R26, -RZ, R22.reuse.H0_H0 ;  /* 0x20000016ff1a7230 */ /* 0x100fe40000004100 */
[----:B------:R-:W-:Y:S01]  /*4fe0*/  FFMA.FTZ R0, R31, R30, R0 ;  /* 0x0000001e1f007223 */ /* 0x000fe20000010000 */
[----:B------:R-:W-:Y:S02]  /*4ff0*/  HADD2.F32 R21, -RZ, R22.H1_H1 ;  /* 0x30000016ff157230 */ /* 0x000fe40000004100 */
[----:B------:R-:W-:Y:S01]  /*5000*/  @!P0 FADD.FTZ R17, -R17, -RZ ;  /* 0x800000ff11118221 */ /* 0x000fe20000010100 */
[----:B------:R-:W-:Y:S02]  /*5010*/  HADD2.F32 R35, -RZ, R49.H0_H0 ;  /* 0x20000031ff237230 */ /* 0x000fe40000004100 */
[----:B------:R-:W-:Y:S01]  /*5020*/  @!P0 FADD.FTZ R16, -R16, -RZ ;  /* 0x800000ff10108221 */ /* 0x000fe20000010100 */
[--C-:B------:R-:W-:Y:S02]  /*5030*/  HADD2.F32 R20, -RZ, R23.reuse.H0_H0 ;  /* 0x20000017ff147230 */ /* 0x100fe40000004100 */
[----:B------:R-:W-:Y:S01]  /*5040*/  FMUL.FTZ R4, R25, R24 ;  /* 0x0000001819047220 */ /* 0x000fe20000410000 */
[----:B------:R-:W-:Y:S02]  /*5050*/  HADD2.F32 R23, -RZ, R23.H1_H1 ;  /* 0x30000017ff177230 */ /* 0x000fe40000004100 */
[----:B------:R-:W-:Y:S01]  /*5060*/  FFMA.FTZ R2, R33, R32, R2 ;  /* 0x0000002021027223 */ /* 0x000fe20000010002 */
[----:B------:R-:W-:Y:S02]  /*5070*/  HADD2.F32 R36, -RZ, R49.H1_H1 ;  /* 0x30000031ff247230 */ /* 0x000fe40000004100 */
[----:B------:R-:W-:Y:S01]  /*5080*/  FMUL.FTZ R5, R26, R19 ;  /* 0x000000131a057220 */ /* 0x000fe20000410000 */
[----:B------:R-:W-:Y:S02]  /*5090*/  HADD2.F32 R31, -RZ, R47.H1_H1 ;  /* 0x3000002fff1f7230 */ /* 0x000fe40000004100 */
[----:B------:R-:W-:Y:S01]  /*50a0*/  FMUL.FTZ R6, R21, R18 ;  /* 0x0000001215067220 */ /* 0x000fe20000410000 */
[----:B------:R-:W-:Y:S02]  /*50b0*/  HADD2.F32 R37, -RZ, R50.H0_H0 ;  /* 0x20000032ff257230 */ /* 0x000fe40000004100 */
[----:B------:R-:W-:Y:S01]  /*50c0*/  FFMA.FTZ R3, R34, R35, R3 ;  /* 0x0000002322037223 */ /* 0x000fe20000010003 */
[----:B------:R-:W-:Y:S02]  /*50d0*/  HADD2.F32 R30, -RZ, R42.H0_H0 ;  /* 0x2000002aff1e7230 */ /* 0x000fe40000004100 */
[----:B------:R-:W-:Y:S01]  /*50e0*/  FMUL.FTZ R7, R20, R17 ;  /* 0x0000001114077220 */ /* 0x000fe20000410000 */
[----:B------:R-:W-:Y:S02]  /*50f0*/  HADD2.F32 R38, -RZ, R50.H1_H1 ;  /* 0x30000032ff267230 */ /* 0x000fe40000004100 */
[----:B------:R-:W-:Y:S01]  /*5100*/  FMUL.FTZ R8, R23, R16 ;  /* 0x0000001017087220 */ /* 0x000fe20000410000 */
[----:B------:R-:W-:Y:S02]  /*5110*/  HADD2.F32 R33, -RZ, R42.H1_H1 ;  /* 0x3000002aff217230 */ /* 0x000fe40000004100 */
[----:B------:R-:W-:Y:S01]  /*5120*/  FFMA.FTZ R4, R31, R36, R4 ;  /* 0x000000241f047223 */ /* 0x000fe20000010004 */
[----:B------:R-:W-:Y:S02]  /*5130*/  HADD2.F32 R39, -RZ, R51.H0_H0 ;  /* 0x20000033ff277230 */ /* 0x000fe40000004100 */
[----:B------:R-:W-:Y:S01]  /*5140*/  FFMA.FTZ R5, R30, R37, R5 ;  /* 0x000000251e057223 */ /* 0x000fe20000010005 */
[----:B------:R-:W-:Y:S02]  /*5150*/  HADD2.F32 R32, -RZ, R41.H0_H0 ;  /* 0x20000029ff207230 */ /* 0x000fe40000004100 */
[----:B------:R-:W-:Y:S01]  /*5160*/  FFMA.FTZ R6, R33, R38, R6 ;  /* 0x0000002621067223 */ /* 0x000fe20000010006 */
[----:B------:R-:W-:Y:S01]  /*5170*/  F2FP.F16.F32.PACK_AB R33, R4, R3 ;  /* 0x000000030421723e */ /* 0x000fe200000000ff */
[----:B------:R-:W-:Y:S02]  /*5180*/  HADD2.F32 R40, -RZ, R51.H1_H1 ;  /* 0x30000033ff287230 */ /* 0x000fe40000004100 */
[----:B------:R-:W-:Y:S01]  /*5190*/  HADD2.F32 R35, -RZ, R41.H1_H1 ;  /* 0x30000029ff237230 */ /* 0x000fe20000004100 */
[----:B------:R-:W-:Y:S01]  /*51a0*/  F2FP.F16.F32.PACK_AB R34, R6, R5 ;  /* 0x000000050622723e */ /* 0x000fe200000000ff */
[----:B------:R-:W-:Y:S01]  /*51b0*/  FFMA.FTZ R7, R32, R39, R7 ;  /* 0x0000002720077223 */ /* 0x000fe20000010007 */
[----:B------:R-:W-:Y:S02]  /*51c0*/  F2FP.F16.F32.PACK_AB R32, R2, R0 ;  /* 0x000000000220723e */ /* 0x000fe400000000ff */
[----:B------:R-:W-:Y:S05]  /*51d0*/  FFMA.FTZ R8, R35, R40, R8 ;  /* 0x0000002823087223 */ /* 0x000fea0000010008 */
[----:B------:R-:W-:Y:S02]  /*51e0*/  F2FP.F16.F32.PACK_AB R35, R8, R7 ;  /* 0x000000070823723e */ /* 0x000fe400000000ff */
.L_x_1824:
[----:B------:R-:W-:Y:S05]  /*51f0*/  BSYNC B0 ;  /* 0x0000000000007941 */ /* 0x000fea0003800000 */
.L_x_1823:
[----:B-----5:R2:W-:Y:S02]  /*5200*/  STG.E.128 desc[UR6][R80.64], R32 ;  /* 0x0000002050007986 */ /* 0x0205e4000c101d06 */
.L_x_1822:
[----:B------:R-:W-:Y:S05]  /*5210*/  BSYNC B1 ;  /* 0x0000000000017941 */ /* 0x000fea0003800000 */
.L_x_1821:
[----:B------:R-:W-:Y:S01]  /*5220*/  ISETP.NE.AND P0, PT, R152, RZ, PT ;  /* 0x000000ff9800720c */ /* 0x000fe20003f05270 */
[----:B------:R-:W-:Y:S11]  /*5230*/  BSSY B1, `(.L_x_1825) ;  /* 0x0000068000017945 */ /* 0x000ff60003800000 */
[----:B------:R-:W-:Y:S01]  /*5240*/  @!UPT UIADD3 URZ, URZ, URZ, URZ ;  /* 0x0000003f3f3ff290 */ /* 0x000fe2000fffe03f */
[----:B------:R-:W-:Y:S05]  /*5250*/  @!P0 BRA `(.L_x_1826) ;  /* 0x0000000400948947 */ /* 0x000fea0003800000 */
[C---:B------:R-:W-:Y:S01]  /*5260*/  LEA R156, P0, R105.reuse, R106, 0x1 ;  /* 0x0000006a699c7211 */ /* 0x040fe200078008ff */
[----:B------:R-:W-:Y:S03]  /*5270*/  BSSY B0, `(.L_x_1827) ;  /* 0x0000062000007945 */ /* 0x000fe60003800000 */
[----:B------:R-:W-:Y:S02]  /*5280*/  LEA.HI.X R157, R105, R95, R116, 0x1, P0 ;  /* 0x0000005f699d7211 */ /* 0x000fe400000f0c74 */
[C---:B------:R-:W-:Y:S03]  /*5290*/  LEA R154, P0, R101.reuse, R80, 0x1 ;  /* 0x00000050659a7211 */ /* 0x040fe600078008ff */
[----:B---3--:R3:W5:Y:S01]  /*52a0*/  LDG.E.128 R52, desc[UR6][R156.64] ;  /* 0x000000069c347981 */ /* 0x008762000c1e1d00 */
[----:B------:R-:W-:Y:S02]  /*52b0*/  LEA.HI.X R155, R101, R79, R112, 0x1, P0 ;  /* 0x0000004f659b7211 */ /* 0x000fe400000f0c70 */
[----:B------:R-:W-:Y:S11]  /*52c0*/  ISETP.GE.AND P0, PT, R14, UR4, PT ;  /* 0x000000040e007c0c */ /* 0x000ff6000bf06270 */
[----:B------:R-:W-:Y:S02]  /*52d0*/  @!UPT UIADD3 URZ, URZ, URZ, URZ ;  /* 0x0000003f3f3ff290 */ /* 0x000fe4000fffe03f */
[----:B------:R-:W-:Y:S05]  /*52e0*/  @P0 BRA `(.L_x_1828) ;  /* 0x0000000400680947 */ /* 0x000fea0003800000 */
[--C-:B-----5:R-:W-:Y:S01]  /*52f0*/  HADD2.F32 R29, -RZ, R52.reuse.H0_H0 ;  /* 0x20000034ff1d7230 */ /* 0x120fe20000004100 */
[CC--:B------:R-:W-:Y:S01]  /*5300*/  ISETP.GE.AND P0, PT, R14.reuse, R153.reuse, PT ;  /* 0x000000990e00720c */ /* 0x0c0fe20003f06270 */
[----:B--2---:R-:W-:Y:S01]  /*5310*/  HADD2.F32 R33, -RZ, R52.H1_H1 ;  /* 0x30000034ff217230 */ /* 0x004fe20000004100 */
[----:B------:R-:W-:Y:S01]  /*5320*/  MOV R81, R153 ;  /* 0x0000009900517202 */ /* 0x000fe20000000f00 */
[----:B------:R-:W-:Y:S01]  /*5330*/  HADD2.F32 R36, -RZ, R53.H0_H0 ;  /* 0x20000035ff247230 */ /* 0x000fe20000004100 */
[----:B------:R-:W-:Y:S02]  /*5340*/  MOV R152, RZ ;  /* 0x000000ff00987202 */ /* 0x000fe40000000f00 */
[----:B------:R-:W-:Y:S02]  /*5350*/  MOV R42, R54 ;  /* 0x00000036002a7202 */ /* 0x000fe40000000f00 */
[----:B------:R-:W-:Y:S05]  /*5360*/  MOV R47, R55 ;  /* 0x00000037002f7202 */ /* 0x000fea0000000f00 */
[----:B------:R-:W-:Y:S04]  /*5370*/  @P0 IADD3 R81, RZ, -UR31, RZ ;  /* 0x8000001fff510c10 */ /* 0x000fe8000fffe0ff */
[C---:B------:R-:W-:Y:S02]  /*5380*/  LEA R18, P0, R81.reuse, R156, 0x1 ;  /* 0x0000009c51127211 */ /* 0x040fe400078008ff */
[----:B---3--:R-:W-:Y:S02]  /*5390*/  MOV R156, RZ ;  /* 0x000000ff009c7202 */ /* 0x008fe40000000f00 */
[----:B------:R-:W-:Y:S02]  /*53a0*/  LEA.HI.X.SX32 R19, R81, R157, 0x1, P0 ;  /* 0x0000009d51137211 */ /* 0x000fe400000f0eff */
[----:B------:R-:W-:Y:S04]  /*53b0*/  ISETP.GE.AND P0, PT, R14, R153, PT ;  /* 0x000000990e00720c */ /* 0x000fe80003f06270 */
[----:B------:R-:W2:Y:S09]  /*53c0*/  LDG.E.128 R16, desc[UR6][R18.64] ;  /* 0x0000000612107981 */ /* 0x000eb2000c1e1d00 */
[----:B------:R-:W-:Y:S04]  /*53d0*/  @P0 IADD3 R156, RZ, -UR31, RZ ;  /* 0x8000001fff9c0c10 */ /* 0x000fe8000fffe0ff */
[----:B-1----:R-:W-:Y:S04]  /*53e0*/  IADD3 R107, P0, R74, R156, RZ ;  /* 0x0000009c4a6b7210 */ /* 0x002fe80007f1e0ff */
[----:B------:R-:W-:Y:S02]  /*53f0*/  LEA.HI.X.SX32 R156, R156, R73, 0x1, P0 ;  /* 0x000000499c9c7211 */ /* 0x000fe400000f0eff */
[----:B------:R-:W-:Y:S11]  /*5400*/  ISETP.GE.AND P0, PT, R14, R153, PT ;  /* 0x000000990e00720c */ /* 0x000ff60003f06270 */
[----:B------:R-:W-:Y:S02]  /*5410*/  @!UPT UIADD3 URZ, URZ, URZ, URZ ;  /* 0x0000003f3f3ff290 */ /* 0x000fe4000fffe03f */
[----:B------:R-:W-:Y:S04]  /*5420*/  @P0 IADD3 R152, RZ, -UR31, RZ ;  /* 0x8000001fff980c10 */ /* 0x000fe8000fffe0ff */
[----:B------:R-:W-:Y:S04]  /*5430*/  IADD3 R81, P0, R74, R152, RZ ;  /* 0x000000984a517210 */ /* 0x000fe80007f1e0ff */
[----:B------:R-:W-:Y:S02]  /*5440*/  LEA.HI.X.SX32 R152, R152, R73, 0x1, P0 ;  /* 0x0000004998987211 */ /* 0x000fe400000f0eff */
[C---:B------:R-:W-:Y:S04]  /*5450*/  LEA R158, P0, R107.reuse, R108, 0x1 ;  /* 0x0000006c6b9e7211 */ /* 0x040fe800078008ff */
[----:B------:R-:W-:Y:S02]  /*5460*/  LEA.HI.X R159, R107, R97, R156, 0x1, P0 ;  /* 0x000000616b9f7211 */ /* 0x000fe400000f0c9c */
[C---:B------:R-:W-:Y:S04]  /*5470*/  LEA R34, P0, R81.reuse, R110, 0x1 ;  /* 0x0000006e51227211 */ /* 0x040fe800078008ff */
[----:B------:R-:W3:Y:S01]  /*5480*/  LDG.E.128 R156, desc[UR6][R158.64] ;  /* 0x000000069e9c7981 */ /* 0x000ee2000c1e1d00 */
[----:B------:R-:W-:Y:S02]  /*5490*/  LEA.HI.X R35, R81, R99, R152, 0x1, P0 ;  /* 0x0000006351237211 */ /* 0x000fe400000f0c98 */
[----:B------:R-:W-:Y:S05]  /*54a0*/  ISETP.GE.AND P0, PT, R14, R153, PT ;  /* 0x000000990e00720c */ /* 0x000fea0003f06270 */
[----:B------:R-:W4:Y:S01]  /*54b0*/  LDG.E.128 R48, desc[UR6][R34.64] ;  /* 0x0000000622307981 */ /* 0x000f22000c1e1d00 */
[--C-:B---3--:R-:W-:Y:S01]  /*54c0*/  HADD2.F32 R25, -RZ, R156.reuse.H0_H0 ;  /* 0x2000009cff197230 */ /* 0x108fe20000004100 */
[----:B--2---:R-:W-:Y:S01]  /*54d0*/  MOV R26, R16 ;  /* 0x00000010001a7202 */ /* 0x004fe20000000f00 */
[----:B------:R-:W-:Y:S01]  /*54e0*/  HADD2.F32 R23, -RZ, R156.H1_H1 ;  /* 0x3000009cff177230 */ /* 0x000fe20000004100 */
[----:B------:R-:W-:Y:S01]  /*54f0*/  MOV R27, R17 ;  /* 0x00000011001b7202 */ /* 0x000fe20000000f00 */
[--C-:B------:R-:W-:Y:S01]  /*5500*/  HADD2.F32 R21, -RZ, R157.reuse.H0_H0 ;  /* 0x2000009dff157230 */ /* 0x100fe20000004100 */
[----:B------:R-:W-:Y:S01]  /*5510*/  MOV R17, R19 ;  /* 0x0000001300117202 */ /* 0x000fe20000000f00 */
[----:B------:R-:W-:Y:S02]  /*5520*/  HADD2.F32 R19, -RZ, R157.H1_H1 ;  /* 0x3000009dff137230 */ /* 0x000fe40000004100 */
[----:B------:R-:W-:Y:S01]  /*5530*/  @!P0 FADD.FTZ R25, -R25, -RZ ;  /* 0x800000ff19198221 */ /* 0x000fe20000010100 */
[--C-:B------:R-:W-:Y:S01]  /*5540*/  HADD2.F32 R32, -RZ, R26.reuse.H0_H0 ;  /* 0x2000001aff207230 */ /* 0x100fe20000004100 */
[----:B------:R-:W-:Y:S01]  /*5550*/  MOV R24, R18 ;  /* 0x0000001200187202 */ /* 0x000fe20000000f00 */
[----:B------:R-:W-:Y:S02]  /*5560*/  HADD2.F32 R30, -RZ, R26.H1_H1 ;  /* 0x3000001aff1e7230 */ /* 0x000fe40000004100 */
[----:B------:R-:W-:Y:S01]  /*5570*/  @!P0 FADD.FTZ R23, -R23, -RZ ;  /* 0x800000ff17178221 */ /* 0x000fe20000010100 */
[--C-:B------:R-:W-:Y:S02]  /*5580*/  HADD2.F32 R28, -RZ, R27.reuse.H0_H0 ;  /* 0x2000001bff1c7230 */ /* 0x100fe40000004100 */
[----:B------:R-:W-:Y:S01]  /*5590*/  @!P0 FADD.FTZ R21, -R21, -RZ ;  /* 0x800000ff15158221 */ /* 0x000fe20000010100 */
[--C-:B------:R-:W-:Y:S02]  /*55a0*/  HADD2.F32 R22, -RZ, R158.reuse.H0_H0 ;  /* 0x2000009eff167230 */ /* 0x100fe40000004100 */
[----:B------:R-:W-:Y:S01]  /*55b0*/  @!P0 FADD.FTZ R19, -R19, -RZ ;  /* 0x800000ff13138221 */ /* 0x000fe20000010100 */
[----:B------:R-:W-:Y:S02]  /*55c0*/  HADD2.F32 R26, -RZ, R27.H1_H1 ;  /* 0x3000001bff1a7230 */ /* 0x000fe40000004100 */
[----:B------:R-:W-:Y:S01]  /*55d0*/  FMUL.FTZ R0, R32, R25 ;  /* 0x0000001920007220 */ /* 0x000fe20000410000 */
[----:B------:R-:W-:Y:S02]  /*55e0*/  HADD2.F32 R20, -RZ, R158.H1_H1 ;  /* 0x3000009eff147230 */ /* 0x000fe40000004100 */
[----:B------:R-:W-:Y:S01]  /*55f0*/  FMUL.FTZ R2, R30, R23 ;  /* 0x000000171e027220 */ /* 0x000fe20000410000 */
[--C-:B----4-:R-:W-:Y:S02]  /*5600*/  HADD2.F32 R31, -RZ, R48.reuse.H0_H0 ;  /* 0x20000030ff1f7230 */ /* 0x110fe40000004100 */
[----:B------:R-:W-:Y:S01]  /*5610*/  FMUL.FTZ R3, R28, R21 ;  /* 0x000000151c037220 */ /* 0x000fe20000410000 */
[--C-:B------:R-:W-:Y:S02]  /*5620*/  HADD2.F32 R18, -RZ, R159.reuse.H0_H0 ;  /* 0x2000009fff127230 */ /* 0x100fe40000004100 */
[----:B------:R-:W-:Y:S01]  /*5630*/  FMUL.FTZ R4, R26, R19 ;  /* 0x000000131a047220 */ /* 0x000fe20000410000 */
[----:B------:R-:W-:Y:S02]  /*5640*/  HADD2.F32 R34, -RZ, R48.H1_H1 ;  /* 0x30000030ff227230 */ /* 0x000fe40000004100 */
[----:B------:R-:W-:Y:S01]  /*5650*/  @!P0 FADD.FTZ R22, -R22, -RZ ;  /* 0x800000ff16168221 */ /* 0x000fe20000010100 */
[----:B------:R-:W-:Y:S02]  /*5660*/  HADD2.F32 R16, -RZ, R159.H1_H1 ;  /* 0x3000009fff107230 */ /* 0x000fe40000004100 */
[----:B------:R-:W-:Y:S01]  /*5670*/  @!P0 FADD.FTZ R20, -R20, -RZ ;  /* 0x800000ff14148221 */ /* 0x000fe20000010100 */
[--C-:B------:R-:W-:Y:S02]  /*5680*/  HADD2.F32 R23, -RZ, R24.reuse.H0_H0 ;  /* 0x20000018ff177230 */ /* 0x100fe40000004100 */
[----:B------:R-:W-:Y:S01]  /*5690*/  FFMA.FTZ R0, R29, R31, R0 ;  /* 0x0000001f1d007223 */ /* 0x000fe20000010000 */
[----:B------:R-:W-:Y:S02]  /*56a0*/  HADD2.F32 R35, -RZ, R49.H0_H0 ;  /* 0x20000031ff237230 */ /* 0x000fe40000004100 */
[----:B------:R-:W-:Y:S01]  /*56b0*/  @!P0 FADD.FTZ R18, -R18, -RZ ;  /* 0x800000ff12128221 */ /* 0x000fe20000010100 */
[----:B------:R-:W-:Y:S02]  /*56c0*/  HADD2.F32 R21, -RZ, R24.H1_H1 ;  /* 0x30000018ff157230 */ /* 0x000fe40000004100 */
[----:B------:R-:W-:Y:S01]  /*56d0*/  FFMA.FTZ R2, R33, R34, R2 ;  /* 0x0000002221027223 */ /* 0x000fe20000010002 */
[--C-:B------:R-:W-:Y:S02]  /*56e0*/  HADD2.F32 R19, -RZ, R17.reuse.H0_H0 ;  /* 0x20000011ff137230 */ /* 0x100fe40000004100 */
[----:B------:R-:W-:Y:S01]  /*56f0*/  @!P0 FADD.FTZ R16, -R16, -RZ ;  /* 0x800000ff10108221 */ /* 0x000fe20000010100 */
[----:B------:R-:W-:Y:S02]  /*5700*/  HADD2.F32 R17, -RZ, R17.H1_H1 ;  /* 0x30000011ff117230 */ /* 0x000fe40000004100 */
[----:B------:R-:W-:Y:S01]  /*5710*/  FMUL.FTZ R5, R23, R22 ;  /* 0x0000001617057220 */ /* 0x000fe20000410000 */
[----:B------:R-:W-:Y:S02]  /*5720*/  HADD2.F32 R37, -RZ, R49.H1_H1 ;  /* 0x30000031ff257230 */ /* 0x000fe40000004100 */
[----:B------:R-:W-:Y:S01]  /*5730*/  FFMA.FTZ R3, R36, R35, R3 ;  /* 0x0000002324037223 */ /* 0x000fe20000010003 */
[----:B------:R-:W-:Y:S02]  /*5740*/  HADD2.F32 R29, -RZ, R53.H1_H1 ;  /* 0x30000035ff1d7230 */ /* 0x000fe40000004100 */
[----:B------:R-:W-:Y:S01]  /*5750*/  FMUL.FTZ R6, R21, R20 ;  /* 0x0000001415067220 */ /* 0x000fe20000410000 */
[----:B------:R-:W-:Y:S02]  /*5760*/  HADD2.F32 R38, -RZ, R50.H0_H0 ;  /* 0x20000032ff267230 */ /* 0x000fe40000004100 */
[----:B------:R-:W-:Y:S01]  /*5770*/  FMUL.FTZ R7, R19, R18 ;  /* 0x0000001213077220 */ /* 0x000fe20000410000 */
[----:B------:R-:W-:Y:S02]  /*5780*/  HADD2.F32 R34, -RZ, R42.H0_H0 ;  /* 0x2000002aff227230 */ /* 0x000fe40000004100 */
[----:B------:R-:W-:Y:S01]  /*5790*/  FMUL.FTZ R8, R17, R16 ;  /* 0x0000001011087220 */ /* 0x000fe20000410000 */
[----:B------:R-:W-:Y:S02]  /*57a0*/  HADD2.F32 R39, -RZ, R50.H1_H1 ;  /* 0x30000032ff277230 */ /* 0x000fe40000004100 */
[----:B------:R-:W-:Y:S01]  /*57b0*/  FFMA.FTZ R4, R29, R37, R4 ;  /* 0x000000251d047223 */ /* 0x000fe20000010004 */
[----:B------:R-:W-:Y:S01]  /*57c0*/  HADD2.F32 R31, -RZ, R42.H1_H1 ;  /* 0x3000002aff1f7230 */ /* 0x000fe20000004100 */
[----:B------:R-:W-:Y:S01]  /*57d0*/  F2FP.F16.F32.PACK_AB R52, R2, R0 ;  /* 0x000000000234723e */ /* 0x000fe200000000ff */
[----:B------:R-:W-:Y:S02]  /*57e0*/  HADD2.F32 R40, -RZ, R51.H0_H0 ;  /* 0x20000033ff287230 */ /* 0x000fe40000004100 */
[----:B------:R-:W-:Y:S01]  /*57f0*/  FFMA.FTZ R5, R34, R38, R5 ;  /* 0x0000002622057223 */ /* 0x000fe20000010005 */
[----:B------:R-:W-:Y:S01]  /*5800*/  F2FP.F16.F32.PACK_AB R53, R4, R3 ;  /* 0x000000030435723e */ /* 0x000fe200000000ff */
        /* <DEDUP_REMOVED lines=8> */
.L_x_1828:
[----:B------:R-:W-:Y:S05]  /*5890*/  BSYNC B0 ;  /* 0x0000000000007941 */ /* 0x000fea0003800000 */
.L_x_1827:
[----:B-----5:R4:W-:Y:S02]  /*58a0*/  STG.E.128 desc[UR6][R154.64], R52 ;  /* 0x000000349a007986 */ /* 0x0209e4000c101d06 */
.L_x_1826:
[----:B------:R-:W-:Y:S05]  /*58b0*/  BSYNC B1 ;  /* 0x0000000000017941 */ /* 0x000fea0003800000 */
.L_x_1825:
[----:B------:R-:W-:Y:S04]  /*58c0*/  BSSY B1, `(.L_x_1829) ;  /* 0x0000062000017945 */ /* 0x000fe80003800000 */
[----:B------:R-:W-:Y:S05]  /*58d0*/  @!P6 BRA `(.L_x_1830) ;  /* 0x000000040080e947 */ /* 0x000fea0003800000 */
[C---:B---3--:R-:W-:Y:S01]  /*58e0*/  LEA R156, P0, R85.reuse, R106, 0x1 ;  /* 0x0000006a559c7211 */ /* 0x048fe200078008ff */
[----:B------:R-:W-:Y:S01]  /*58f0*/  BSSY B0, `(.L_x_1831) ;  /* 0x000005d000007945 */ /* 0x000fe20003800000 */
[----:B------:R-:W-:Y:S02]  /*5900*/  ISETP.GE.AND P6, PT, R14, UR4, PT ;  /* 0x000000040e007c0c */ /* 0x000fe4000bfc6270 */
[----:B------:R-:W-:Y:S02]  /*5910*/  LEA.HI.X R157, R85, R95, R84, 0x1, P0 ;  /* 0x0000005f559d7211 */ /* 0x000fe400000f0c54 */
[C---:B----4-:R-:W-:Y:S03]  /*5920*/  LEA R154, P0, R148.reuse, R80, 0x1 ;  /* 0x00000050949a7211 */ /* 0x050fe600078008ff */
[----:B------:R3:W5:Y:S01]  /*5930*/  LDG.E.128 R52, desc[UR6][R156.64] ;  /* 0x000000069c347981 */ /* 0x000762000c1e1d00 */
[----:B------:R-:W-:Y:S05]  /*5940*/  LEA.HI.X R155, R148, R79, R86, 0x1, P0 ;  /* 0x0000004f949b7211 */ /* 0x000fea00000f0c56 */
[----:B------:R-:W-:Y:S05]  /*5950*/  @P6 BRA `(.L_x_1832) ;  /* 0x0000000400586947 */ /* 0x000fea0003800000 */
[--C-:B-----5:R-:W-:Y:S01]  /*5960*/  HADD2.F32 R29, -RZ, R52.reuse.H0_H0 ;  /* 0x20000034ff1d7230 */ /* 0x120fe20000004100 */
[-C--:B------:R-:W-:Y:S01]  /*5970*/  ISETP.GE.AND P6, PT, R14, R153.reuse, PT ;  /* 0x000000990e00720c */ /* 0x080fe20003fc6270 */
[----:B--2---:R-:W-:Y:S01]  /*5980*/  HADD2.F32 R33, -RZ, R52.H1_H1 ;  /* 0x30000034ff217230 */ /* 0x004fe20000004100 */
[----:B------:R-:W-:Y:S01]  /*5990*/  MOV R81, R153 ;  /* 0x0000009900517202 */ /* 0x000fe20000000f00 */
[----:B------:R-:W-:Y:S01]  /*59a0*/  HADD2.F32 R36, -RZ, R53.H0_H0 ;  /* 0x20000035ff247230 */ /* 0x000fe20000004100 */
[----:B------:R-:W-:Y:S02]  /*59b0*/  MOV R152, RZ ;  /* 0x000000ff00987202 */ /* 0x000fe40000000f00 */
[----:B------:R-:W-:Y:S02]  /*59c0*/  MOV R42, R54 ;  /* 0x00000036002a7202 */ /* 0x000fe40000000f00 */
[----:B------:R-:W-:Y:S05]  /*59d0*/  MOV R47, R55 ;  /* 0x00000037002f7202 */ /* 0x000fea0000000f00 */
[----:B------:R-:W-:Y:S02]  /*59e0*/  @P6 IADD3 R81, RZ, -UR31, RZ ;  /* 0x8000001fff516c10 */ /* 0x000fe4000fffe0ff */
[----:B------:R-:W-:Y:S02]  /*59f0*/  @P6 IADD3 R152, RZ, -UR31, RZ ;  /* 0x8000001fff986c10 */ /* 0x000fe4000fffe0ff */
[C---:B------:R-:W-:Y:S04]  /*5a00*/  LEA R16, P0, R81.reuse, R156, 0x1 ;  /* 0x0000009c51107211 */ /* 0x040fe800078008ff */
[----:B------:R-:W-:Y:S02]  /*5a10*/  LEA.HI.X.SX32 R17, R81, R157, 0x1, P0 ;  /* 0x0000009d51117211 */ /* 0x000fe400000f0eff */
[----:B------:R-:W-:Y:S04]  /*5a20*/  IADD3 R81, P0, R72, R152, RZ ;  /* 0x0000009848517210 */ /* 0x000fe80007f1e0ff */
[----:B------:R-:W-:Y:S01]  /*5a30*/  LEA.HI.X.SX32 R152, R152, R71, 0x1, P0 ;  /* 0x0000004798987211 */ /* 0x000fe200000f0eff */
[----:B------:R-:W2:Y:S01]  /*5a40*/  LDG.E.128 R16, desc[UR6][R16.64] ;  /* 0x0000000610107981 */ /* 0x000ea2000c1e1d00 */
[C---:B---3--:R-:W-:Y:S04]  /*5a50*/  LEA R156, P0, R81.reuse, R108, 0x1 ;  /* 0x0000006c519c7211 */ /* 0x048fe800078008ff */
[----:B------:R-:W-:Y:S02]  /*5a60*/  LEA.HI.X R157, R81, R97, R152, 0x1, P0 ;  /* 0x00000061519d7211 */ /* 0x000fe400000f0c98 */
[----:B------:R-:W-:Y:S02]  /*5a70*/  MOV R152, RZ ;  /* 0x000000ff00987202 */ /* 0x000fe40000000f00 */
[----:B------:R-:W-:Y:S02]  /*5a80*/  @P6 IADD3 R152, RZ, -UR31, RZ ;  /* 0x8000001fff986c10 */ /* 0x000fe4000fffe0ff */
[----:B------:R-:W3:Y:S02]  /*5a90*/  LDG.E.128 R156, desc[UR6][R156.64] ;  /* 0x000000069c9c7981 */ /* 0x000ee4000c1e1d00 */
[----:B------:R-:W-:Y:S04]  /*5aa0*/  IADD3 R81, P0, R72, R152, RZ ;  /* 0x0000009848517210 */ /* 0x000fe80007f1e0ff */
[----:B------:R-:W-:Y:S02]  /*5ab0*/  LEA.HI.X.SX32 R152, R152, R71, 0x1, P0 ;  /* 0x0000004798987211 */ /* 0x000fe400000f0eff */
[C---:B------:R-:W-:Y:S04]  /*5ac0*/  LEA R34, P0, R81.reuse, R110, 0x1 ;  /* 0x0000006e51227211 */ /* 0x040fe800078008ff */
[----:B------:R-:W-:Y:S05]  /*5ad0*/  LEA.HI.X R35, R81, R99, R152, 0x1, P0 ;  /* 0x0000006351237211 */ /* 0x000fea00000f0c98 */
        /* <DEDUP_REMOVED lines=62> */
.L_x_1832:
[----:B------:R-:W-:Y:S05]  /*5ec0*/  BSYNC B0 ;  /* 0x0000000000007941 */ /* 0x000fea0003800000 */
.L_x_1831:
[----:B-----5:R4:W-:Y:S02]  /*5ed0*/  STG.E.128 desc[UR6][R154.64], R52 ;  /* 0x000000349a007986 */ /* 0x0209e4000c101d06 */
.L_x_1830:
[----:B------:R-:W-:Y:S05]  /*5ee0*/  BSYNC B1 ;  /* 0x0000000000017941 */ /* 0x000fea0003800000 */
.L_x_1829:
[----:B------:R-:W-:Y:S04]  /*5ef0*/  BSSY B1, `(.L_x_1833) ;  /* 0x0000068000017945 */ /* 0x000fe80003800000 */
[----:B------:R-:W-:Y:S05]  /*5f00*/  @!P5 BRA `(.L_x_1834) ;  /* 0x000000040098d947 */ /* 0x000fea0003800000 */
[----:B---3--:R-:W3:Y:S01]  /*5f10*/  LDC.64 R2, c[0x0][0x338] ;  /* 0x0000ce00ff027b82 */ /* 0x008ee20000000a00 */
[----:B-1----:R-:W-:Y:S01]  /*5f20*/  MOV R107, R95 ;  /* 0x0000005f006b7202 */ /* 0x002fe20000000f00 */
[----:B------:R-:W-:Y:S01]  /*5f30*/  BSSY B0, `(.L_x_1835) ;  /* 0x0000062000007945 */ /* 0x000fe20003800000 */
[----:B------:R-:W-:Y:S02]  /*5f40*/  ISETP.GE.AND P0, PT, R14, UR4, PT ;  /* 0x000000040e007c0c */ /* 0x000fe4000bf06270 */
[----:B--2---:R-:W-:Y:S01]  /*5f50*/  MOV R81, R79 ;  /* 0x0000004f00517202 */ /* 0x004fe20000000f00 */
[----:B---3--:R-:W-:Y:S04]  /*5f60*/  IMAD.WIDE.U32 R156, R2, 0xc0, R106 ;  /* 0x000000c0029c7825 */ /* 0x008fe800078e006a */
[----:B------:R-:W-:Y:S05]  /*5f70*/  IMAD R3, R3, 0xc0, RZ ;  /* 0x000000c003037824 */ /* 0x000fea00078e02ff */
[----:B------:R-:W-:Y:S02]  /*5f80*/  IADD3 R157, R157, R3, RZ ;  /* 0x000000039d9d7210 */ /* 0x000fe40007ffe0ff */
[----:B------:R-:W1:Y:S03]  /*5f90*/  LDC.64 R2, c[0x0][0x248] ;  /* 0x00009200ff027b82 */ /* 0x000e660000000a00 */
[----:B----4-:R2:W5:Y:S01]  /*5fa0*/  LDG.E.128 R52, desc[UR6][R156.64] ;  /* 0x000000069c347981 */ /* 0x010562000c1e1d00 */
[----:B-1----:R-:W-:Y:S04]  /*5fb0*/  IMAD.WIDE.U32 R154, R2, 0xc0, R80 ;  /* 0x000000c0029a7825 */ /* 0x002fe800078e0050 */
[----:B------:R-:W-:Y:S05]  /*5fc0*/  IMAD R3, R3, 0xc0, RZ ;  /* 0x000000c003037824 */ /* 0x000fea00078e02ff */
[----:B------:R-:W-:Y:S01]  /*5fd0*/  IADD3 R155, R155, R3, RZ ;  /* 0x000000039b9b7210 */ /* 0x000fe20007ffe0ff */
[----:B--2---:R-:W-:Y:S06]  /*5fe0*/  @P0 BRA `(.L_x_1836) ;  /* 0x0000000400580947 */ /* 0x004fec0003800000 */
[--C-:B-----5:R-:W-:Y:S01]  /*5ff0*/  HADD2.F32 R29, -RZ, R52.reuse.H0_H0 ;  /* 0x20000034ff1d7230 */ /* 0x120fe20000004100 */
[-C--:B------:R-:W-:Y:S01]  /*6000*/  ISETP.GE.AND P5, PT, R14, R153.reuse, PT ;  /* 0x000000990e00720c */ /* 0x080fe20003fa6270 */
[----:B------:R-:W-:Y:S01]  /*6010*/  HADD2.F32 R33, -RZ, R52.H1_H1 ;  /* 0x30000034ff217230 */ /* 0x000fe20000004100 */
[----:B------:R-:W-:Y:S01]  /*6020*/  MOV R109, R153 ;  /* 0x00000099006d7202 */ /* 0x000fe20000000f00 */
[----:B------:R-:W-:Y:S01]  /*6030*/  HADD2.F32 R36, -RZ, R53.H0_H0 ;  /* 0x20000035ff247230 */ /* 0x000fe20000004100 */
[----:B------:R-:W-:Y:S02]  /*6040*/  MOV R107, RZ ;  /* 0x000000ff006b7202 */ /* 0x000fe40000000f00 */
[----:B------:R-:W-:Y:S02]  /*6050*/  MOV R42, R54 ;  /* 0x00000036002a7202 */ /* 0x000fe40000000f00 */
[----:B------:R-:W-:Y:S05]  /*6060*/  MOV R47, R55 ;  /* 0x00000037002f7202 */ /* 0x000fea0000000f00 */
[----:B------:R-:W-:Y:S02]  /*6070*/  @P5 IADD3 R109, RZ, -UR31, RZ ;  /* 0x8000001fff6d5c10 */ /* 0x000fe4000fffe0ff */
[----:B------:R-:W-:Y:S02]  /*6080*/  @P5 IADD3 R107, RZ, -UR31, RZ ;  /* 0x8000001fff6b5c10 */ /* 0x000fe4000fffe0ff */
[C---:B------:R-:W-:Y:S02]  /*6090*/  LEA R16, P0, R109.reuse, R156, 0x1 ;  /* 0x0000009c6d107211 */ /* 0x040fe400078008ff */
[C---:B------:R-:W-:Y:S02]  /*60a0*/  IADD3 R81, P6, R70.reuse, R107, RZ ;  /* 0x0000006b46517210 */ /* 0x040fe40007fde0ff */
[----:B------:R-:W-:Y:S02]  /*60b0*/  LEA.HI.X.SX32 R17, R109, R157, 0x1, P0 ;  /* 0x0000009d6d117211 */ /* 0x000fe400000f0eff */
[----:B------:R-:W-:Y:S02]  /*60c0*/  LEA R156, P0, R81, R108, 0x1 ;  /* 0x0000006c519c7211 */ /* 0x000fe400078008ff */
[----:B------:R-:W-:Y:S02]  /*60d0*/  LEA.HI.X.SX32 R152, R107, R69, 0x1, P6 ;  /* 0x000000456b987211 */ /* 0x000fe400030f0eff */
[----:B------:R-:W2:Y:S02]  /*60e0*/  LDG.E.128 R16, desc[UR6][R16.64] ;  /* 0x0000000610107981 */ /* 0x000ea4000c1e1d00 */
        /* <DEDUP_REMOVED lines=70> */
.L_x_1836:
[----:B------:R-:W-:Y:S05]  /*6550*/  BSYNC B0 ;  /* 0x0000000000007941 */ /* 0x000fea0003800000 */
.L_x_1835:
[----:B-----5:R1:W-:Y:S02]  /*6560*/  STG.E.128 desc[UR6][R154.64], R52 ;  /* 0x000000349a007986 */ /* 0x0203e4000c101d06 */
.L_x_1834:
[----:B------:R-:W-:Y:S05]  /*6570*/  BSYNC B1 ;  /* 0x0000000000017941 */ /* 0x000fea0003800000 */
.L_x_1833:
[----:B------:R-:W-:Y:S04]  /*6580*/  BSSY B1, `(.L_x_1837) ;  /* 0x0000062000017945 */ /* 0x000fe80003800000 */
[----:B------:R-:W-:Y:S05]  /*6590*/  @!P4 BRA `(.L_x_1838) ;  /* 0x000000040080c947 */ /* 0x000fea0003800000 */
[----:B---3--:R-:W-:Y:S01]  /*65a0*/  LEA R156, P0, R88, R106, 0x1 ;  /* 0x0000006a589c7211 */ /* 0x008fe200078008ff */
[----:B------:R-:W-:Y:S01]  /*65b0*/  BSSY B0, `(.L_x_1839) ;  /* 0x000005d000007945 */ /* 0x000fe20003800000 */
[----:B------:R-:W-:Y:S02]  /*65c0*/  ISETP.GE.AND P4, PT, R14, UR4, PT ;  /* 0x000000040e007c0c */ /* 0x000fe4000bf86270 */
[----:B------:R-:W-:Y:S02]  /*65d0*/  LEA.HI.X R157, R88, R95, R87, 0x1, P0 ;  /* 0x0000005f589d7211 */ /* 0x000fe400000f0c57 */
[C---:B-1--4-:R-:W-:Y:S03]  /*65e0*/  LEA R154, P0, R150.reuse, R80, 0x1 ;  /* 0x00000050969a7211 */ /* 0x052fe600078008ff */
        /* <DEDUP_REMOVED lines=16> */
[----:B-1----:R-:W-:Y:S02]  /*66f0*/  LEA R156, P0, R81, R108, 0x1 ;  /* 0x0000006c519c7211 */ /* 0x002fe400078008ff */
        /* <DEDUP_REMOVED lines=72> */
.L_x_1840:
[----:B------:R-:W-:Y:S05]  /*6b80*/  BSYNC B0 ;  /* 0x0000000000007941 */ /* 0x000fea0003800000 */
.L_x_1839:
[----:B-----5:R3:W-:Y:S02]  /*6b90*/  STG.E.128 desc[UR6][R154.64], R52 ;  /* 0x000000349a007986 */ /* 0x0207e4000c101d06 */
.L_x_1838:
[----:B------:R-:W-:Y:S05]  /*6ba0*/  BSYNC B1 ;  /* 0x0000000000017941 */ /* 0x000fea0003800000 */
.L_x_1837:
        /* <DEDUP_REMOVED lines=102> */
.L_x_1844:
[----:B------:R-:W-:Y:S05]  /*7210*/  BSYNC B0 ;  /* 0x0000000000007941 */ /* 0x000fea0003800000 */
.L_x_1843:
[----:B-----5:R1:W-:Y:S02]  /*7220*/  STG.E.128 desc[UR6][R154.64], R52 ;  /* 0x000000349a007986 */ /* 0x0203e4000c101d06 */
.L_x_1842:
[----:B------:R-:W-:Y:S05]  /*7230*/  BSYNC B1 ;  /* 0x0000000000017941 */ /* 0x000fea0003800000 */
.L_x_1841:
        /* <DEDUP_REMOVED lines=102> */
.L_x_1848:
[----:B------:R-:W-:Y:S05]  /*78a0*/  BSYNC B0 ;  /* 0x0000000000007941 */ /* 0x000fea0003800000 */
.L_x_1847:
[----:B-----5:R1:W-:Y:S02]  /*78b0*/  STG.E.128 desc[UR6][R154.64], R52 ;  /* 0x000000349a007986 */ /* 0x0203e4000c101d06 */
.L_x_1846:
[----:B------:R-:W-:Y:S05]  /*78c0*/  BSYNC B1 ;  /* 0x0000000000017941 */ /* 0x000fea0003800000 */
.L_x_1845:
[----:B------:R-:W-:Y:S04]  /*78d0*/  BSSY B1, `(.L_x_1849) ;  /* 0x0000067000017945 */ /* 0x000fe80003800000 */
[----:B------:R-:W-:Y:S05]  /*78e0*/  @!P1 BRA `(.L_x_1850) ;  /* 0x0000000400949947 */ /* 0x000fea0003800000 */
[----:B---3--:R-:W4:Y:S01]  /*78f0*/  LDC.64 R2, c[0x0][0x338] ;  /* 0x0000ce00ff027b82 */ /* 0x008f220000000a00 */
[----:B-1----:R-:W-:Y:S01]  /*7900*/  MOV R107, R95 ;  /* 0x0000005f006b7202 */ /* 0x002fe20000000f00 */
[----:B------:R-:W-:Y:S01]  /*7910*/  BSSY B0, `(.L_x_1851) ;  /* 0x0000061000007945 */ /* 0x000fe20003800000 */
[----:B------:R-:W-:Y:S02]  /*7920*/  ISETP.GE.AND P0, PT, R14, UR4, PT ;  /* 0x000000040e007c0c */ /* 0x000fe4000bf06270 */
[----:B--2---:R-:W-:Y:S01]  /*7930*/  MOV R81, R79 ;  /* 0x0000004f00517202 */ /* 0x004fe20000000f00 */
[----:B----4-:R-:W-:Y:S04]  /*7940*/  IMAD.WIDE.U32 R154, R2, 0x1c0, R106 ;  /* 0x000001c0029a7825 */ /* 0x010fe800078e006a */
[----:B------:R-:W-:Y:S05]  /*7950*/  IMAD R3, R3, 0x1c0, RZ ;  /* 0x000001c003037824 */ /* 0x000fea00078e02ff */
[----:B------:R-:W-:Y:S02]  /*7960*/  IADD3 R155, R155, R3, RZ ;  /* 0x000000039b9b7210 */ /* 0x000fe40007ffe0ff */
[----:B------:R-:W1:Y:S03]  /*7970*/  LDC.64 R2, c[0x0][0x248] ;  /* 0x00009200ff027b82 */ /* 0x000e660000000a00 */
[----:B------:R2:W5:Y:S01]  /*7980*/  LDG.E.128 R52, desc[UR6][R154.64] ;  /* 0x000000069a347981 */ /* 0x000562000c1e1d00 */
[----:B-1----:R-:W-:Y:S04]  /*7990*/  IMAD.WIDE.U32 R156, R2, 0x1c0, R80 ;  /* 0x000001c0029c7825 */ /* 0x002fe800078e0050 */
[----:B------:R-:W-:Y:S05]  /*79a0*/  IMAD R3, R3, 0x1c0, RZ ;  /* 0x000001c003037824 */ /* 0x000fea00078e02ff */
[----:B------:R-:W-:Y:S01]  /*79b0*/  IADD3 R157, R157, R3, RZ ;  /* 0x000000039d9d7210 */ /* 0x000fe20007ffe0ff */
[----:B--2---:R-:W-:Y:S06]  /*79c0*/  @P0 BRA `(.L_x_1852) ;  /* 0x0000000400540947 */ /* 0x004fec0003800000 */
[--C-:B-----5:R-:W-:Y:S01]  /*79d0*/  HADD2.F32 R29, -RZ, R52.reuse.H0_H0 ;  /* 0x20000034ff1d7230 */ /* 0x120fe20000004100 */
[----:B------:R-:W-:Y:S01]  /*79e0*/  ISETP.GE.AND P1, PT, R14, R153, PT ;  /* 0x000000990e00720c */ /* 0x000fe20003f26270 */
[----:B------:R-:W-:Y:S01]  /*79f0*/  HADD2.F32 R33, -RZ, R52.H1_H1 ;  /* 0x30000034ff217230 */ /* 0x000fe20000004100 */
[----:B------:R-:W-:Y:S01]  /*7a00*/  MOV R107, RZ ;  /* 0x000000ff006b7202 */ /* 0x000fe20000000f00 */
        /* <DEDUP_REMOVED lines=9> */
[----:B------:R-:W-:Y:S02]  /*7aa0*/  LEA.HI.X.SX32 R152, R107, R61, 0x1, P2 ;  /* 0x0000003d6b987211 */ /* 0x000fe400010f0eff */
[C---:B------:R-:W-:Y:S02]  /*7ab0*/  LEA R154, P0, R81.reuse, R108, 0x1 ;  /* 0x0000006c519a7211 */ /* 0x040fe400078008ff */
[----:B------:R-:W-:Y:S01]  /*7ac0*/  @P1 IADD3 R158, RZ, -UR31, RZ ;  /* 0x8000001fff9e1c10 */ /* 0x000fe2000fffe0ff */
[----:B------:R-:W2:Y:S01]  /*7ad0*/  LDG.E.128 R16, desc[UR6][R16.64] ;  /* 0x0000000610107981 */ /* 0x000ea2000c1e1d00 */
[----:B------:R-:W-:Y:S02]  /*7ae0*/  LEA.HI.X R155, R81, R97, R152, 0x1, P0 ;  /* 0x00000061519b7211 */ /* 0x000fe400000f0c98 */
[----:B------:R-:W-:Y:S04]  /*7af0*/  IADD3 R81, P0, R62, R158, RZ ;  /* 0x0000009e3e517210 */ /* 0x000fe80007f1e0ff */
[----:B------:R-:W-:Y:S01]  /*7b00*/  LEA.HI.X.SX32 R158, R158, R61, 0x1, P0 ;  /* 0x0000003d9e9e7211 */ /* 0x000fe200000f0eff */
[----:B------:R-:W3:Y:S01]  /*7b10*/  LDG.E.128 R152, desc[UR6][R154.64] ;  /* 0x000000069a987981 */ /* 0x000ee2000c1e1d00 */
        /* <DEDUP_REMOVED lines=64> */
.L_x_1852:
[----:B------:R-:W-:Y:S05]  /*7f20*/  BSYNC B0 ;  /* 0x0000000000007941 */ /* 0x000fea0003800000 */
.L_x_1851:
[----:B-----5:R1:W-:Y:S02]  /*7f30*/  STG.E.128 desc[UR6][R156.64], R52 ;  /* 0x000000349c007986 */ /* 0x0203e4000c101d06 */
.L_x_1850:
[----:B------:R-:W-:Y:S05]  /*7f40*/  BSYNC B1 ;  /* 0x0000000000017941 */ /* 0x000fea0003800000 */
.L_x_1849:
[----:B---3--:R-:W3:Y:S01]  /*7f50*/  LDC R3, c[0x0][0x2e0] ;  /* 0x0000b800ff037b82 */ /* 0x008ee20000000800 */
[----:B------:R-:W-:Y:S01]  /*7f60*/  IMAD.MOV.U32 R111, RZ, RZ, R99 ;  /* 0x000000ffff6f7224 */ /* 0x000fe200078e0063 */
[----:B------:R-:W-:Y:S01]  /*7f70*/  UMOV UR4, UR5 ;  /* 0x0000000500047c82 */ /* 0x000fe20008000000 */
[----:B------:R-:W-:Y:S02]  /*7f80*/  IMAD.MOV.U32 R109, RZ, RZ, R97 ;  /* 0x000000ffff6d7224 */ /* 0x000fe400078e0061 */
[----:B---3--:R-:W-:Y:S05]  /*7f90*/  IMAD.U32 R3, R3, -0x80, RZ ;  /* 0xffffff8003037824 */ /* 0x008fea00078e00ff */
[C---:B------:R-:W-:Y:S02]  /*7fa0*/  LEA R110, P1, R3.reuse, R110, 0x1 ;  /* 0x0000006e036e7211 */ /* 0x040fe400078208ff */
[C---:B------:R-:W-:Y:S02]  /*7fb0*/  LEA R108, P0, R3.reuse, R108, 0x1 ;  /* 0x0000006c036c7211 */ /* 0x040fe400078008ff */
[C---:B------:R-:W-:Y:S02]  /*7fc0*/  LEA.HI.X.SX32 R99, R3.reuse, R111, 0x1, P1 ;  /* 0x0000006f03637211 */ /* 0x040fe400008f0eff */
[----:B------:R-:W-:Y:S01]  /*7fd0*/  LEA.HI.X.SX32 R97, R3, R109, 0x1, P0 ;  /* 0x0000006d03617211 */ /* 0x000fe200000f0eff */
[----:B------:R-:W-:Y:S08]  /*7fe0*/  BRA `(.L_x_1820) ;  /* 0x0000000400347947 */ /* 0x000ff00003800000 */
.L_x_1802:
[----:B---3--:R-:W-:Y:S01]  /*7ff0*/  P2R R2, PR, RZ, 0x2 ;  /* 0x00000002ff027803 */ /* 0x008fe20000000000 */
[----:B------:R-:W-:Y:S01]  /*8000*/  UMOV UR4, URZ ;  /* 0x0000003f00047c82 */ /* 0x000fe20008000000 */
[----:B------:R-:W-:Y:S11]  /*8010*/  ISETP.NE.AND P1, PT, R152, RZ, PT ;  /* 0x000000ff9800720c */ /* 0x000ff60003f25270 */
[----:B------:R-:W-:Y:S02]  /*8020*/  @!UPT UIADD3 URZ, URZ, URZ, URZ ;  /* 0x0000003f3f3ff290 */ /* 0x000fe4000fffe03f */
[C---:B------:R-:W-:Y:S04]  /*8030*/  @P1 LEA R26, P0, R105.reuse, R106, 0x1 ;  /* 0x0000006a691a1211 */ /* 0x040fe800078008ff */
[----:B------:R-:W-:Y:S02]  /*8040*/  @P1 LEA.HI.X R27, R105, R95, R116, 0x1, P0 ;  /* 0x0000005f691b1211 */ /* 0x000fe400000f0c74 */
[C---:B------:R-:W-:Y:S04]  /*8050*/  @P1 LEA R24, P0, R101.reuse, R80, 0x1 ;  /* 0x0000005065181211 */ /* 0x040fe800078008ff */
[----:B------:R-:W-:Y:S02]  /*8060*/  @P1 LEA.HI.X R25, R101, R79, R112, 0x1, P0 ;  /* 0x0000004f65191211 */ /* 0x000fe400000f0c70 */
[----:B------:R-:W-:Y:S11]  /*8070*/  ISETP.NE.AND P0, PT, R0, RZ, PT ;  /* 0x000000ff0000720c */ /* 0x000ff60003f05270 */
[----:B------:R-:W-:Y:S02]  /*8080*/  @!UPT UIADD3 URZ, URZ, URZ, URZ ;  /* 0x0000003f3f3ff290 */ /* 0x000fe4000fffe03f */
[----:B------:R-:W-:Y:S02]  /*8090*/  @P0 IMAD.MOV.U32 R107, RZ, RZ, R95 ;  /* 0x000000ffff6b0224 */ /* 0x000fe400078e005f */
[----:B------:R-:W-:Y:S03]  /*80a0*/  @P0 IMAD.MOV.U32 R81, RZ, RZ, R79 ;  /* 0x000000ffff510224 */ /* 0x000fe600078e004f */
[----:B------:R1:W2:Y:S02]  /*80b0*/  @P0 LDG.E.128 R20, desc[UR6][R106.64] ;  /* 0x000000066a140981 */ /* 0x0002a4000c1e1d00 */
[-C--:B-1----:R-:W-:Y:S03]  /*80c0*/  @P5 MOV R107, R95.reuse ;  /* 0x0000005f006b5202 */ /* 0x082fe60000000f00 */
[----:B--2---:R1:W-:Y:S01]  /*80d0*/  @P0 STG.E.128 desc[UR6][R80.64], R20 ;  /* 0x0000001450000986 */ /* 0x0043e2000c101d06 */
[C---:B------:R-:W-:Y:S04]  /*80e0*/  @P6 LEA R16, P0, R85.reuse, R106, 0x1 ;  /* 0x0000006a55106211 */ /* 0x040fe800078008ff */
[----:B------:R-:W2:Y:S01]  /*80f0*/  @P1 LDG.E.128 R4, desc[UR6][R26.64] ;  /* 0x000000061a041981 */ /* 0x000ea2000c1e1d00 */
[----:B------:R-:W-:Y:S02]  /*8100*/  @P6 LEA.HI.X R17, R85, R95, R84, 0x1, P0 ;  /* 0x0000005f55116211 */ /* 0x000fe400000f0c54 */
[C---:B------:R-:W-:Y:S04]  /*8110*/  @P6 LEA R30, P0, R148.reuse, R80, 0x1 ;  /* 0x00000050941e6211 */ /* 0x040fe800078008ff */
[-C--:B------:R-:W-:Y:S02]  /*8120*/  @P6 LEA.HI.X R31, R148, R79.reuse, R86, 0x1, P0 ;  /* 0x0000004f941f6211 */ /* 0x080fe400000f0c56 */
[----:B-1----:R-:W-:Y:S01]  /*8130*/  @P5 MOV R81, R79 ;  /* 0x0000004f00515202 */ /* 0x002fe20000000f00 */
[----:B--2---:R1:W-:Y:S01]  /*8140*/  @P1 STG.E.128 desc[UR6][R24.64], R4 ;  /* 0x0000000418001986 */ /* 0x0043e2000c101d06 */
[----:B------:R-:W-:Y:S02]  /*8150*/  ISETP.NE.AND P1, PT, R2, RZ, PT ;  /* 0x000000ff0200720c */ /* 0x000fe40003f25270 */
[----:B------:R-:W2:Y:S02]  /*8160*/  @P5 LDC.64 R2, c[0x0][0x338] ;  /* 0x0000ce00ff025b82 */ /* 0x000ea40000000a00 */
[----:B------:R-:W3:Y:S01]  /*8170*/  @P6 LDG.E.128 R16, desc[UR6][R16.64] ;  /* 0x0000000610106981 */ /* 0x000ee2000c1e1d00 */
[----:B--2---:R-:W-:Y:S01]  /*8180*/  @P5 IMAD.WIDE.U32 R28, R2, 0xc0, R106 ;  /* 0x000000c0021c5825 */ /* 0x004fe200078e006a */
[-C--:B------:R-:W-:Y:S03]  /*8190*/  @P3 MOV R107, R95.reuse ;  /* 0x0000005f006b3202 */ /* 0x080fe60000000f00 */
[----:B------:R-:W-:Y:S01]  /*81a0*/  @P5 IMAD R3, R3, 0xc0, RZ ;  /* 0x000000c003035824 */ /* 0x000fe200078e02ff */
[C---:B-1----:R-:W-:Y:S03]  /*81b0*/  @P4 LEA R24, P0, R88.reuse, R106, 0x1 ;  /* 0x0000006a58184211 */ /* 0x042fe600078008ff */
[----:B------:R-:W-:Y:S02]  /*81c0*/  @P5 IMAD.IADD R29, R29, 0x1, R3 ;  /* 0x000000011d1d5824 */ /* 0x000fe400078e0203 */
[----:B------:R-:W1:Y:S01]  /*81d0*/  @P5 LDC.64 R2, c[0x0][0x248] ;  /* 0x00009200ff025b82 */ /* 0x000e620000000a00 */
[----:B------:R-:W-:Y:S02]  /*81e0*/  @P4 LEA.HI.X R25, R88, R95, R87, 0x1, P0 ;  /* 0x0000005f58194211 */ /* 0x000fe400000f0c57 */
[C---:B------:R-:W-:Y:S04]  /*81f0*/  @P4 LEA R26, P0, R150.reuse, R80, 0x1 ;  /* 0x00000050961a4211 */ /* 0x040fe800078008ff */
[-C--:B------:R-:W-:Y:S01]  /*8200*/  @P4 LEA.HI.X R27, R150, R79.reuse, R90, 0x1, P0 ;  /* 0x0000004f961b4211 */ /* 0x080fe200000f0c5a */
[----:B-1----:R-:W-:Y:S01]  /*8210*/  @P5 IMAD.WIDE.U32 R20, R2, 0xc0, R80 ;  /* 0x000000c002145825 */ /* 0x002fe200078e0050 */
[-C--:B------:R-:W-:Y:S03]  /*8220*/  @P3 MOV R81, R79.reuse ;  /* 0x0000004f00513202 */ /* 0x080fe60000000f00 */
[----:B------:R-:W-:Y:S04]  /*8230*/  @P5 IMAD R3, R3, 0xc0, RZ ;  /* 0x000000c003035824 */ /* 0x000fe800078e02ff */
[----:B------:R-:W-:Y:S02]  /*8240*/  @P5 IMAD.IADD R21, R21, 0x1, R3 ;  /* 0x0000000115155824 */ /* 0x000fe400078e0203 */
[----:B------:R-:W1:Y:S02]  /*8250*/  @P3 LDC.64 R2, c[0x0][0x338] ;  /* 0x0000ce00ff023b82 */ /* 0x000e640000000a00 */
[----:B-1----:R-:W-:Y:S01]  /*8260*/  @P3 IMAD R3, R3, 0x140, RZ ;  /* 0x0000014003033824 */ /* 0x002fe200078e02ff */
[----:B---3--:R1:W-:Y:S05]  /*8270*/  @P6 STG.E.128 desc[UR6][R30.64], R16 ;  /* 0x000000101e006986 */ /* 0x0083ea000c101d06 */
[----:B------:R-:W2:Y:S05]  /*8280*/  @P5 LDG.E.128 R4, desc[UR6][R28.64] ;  /* 0x000000061c045981 */ /* 0x000eaa000c1e1d00 */
[----:B--2---:R2:W-:Y:S05]  /*8290*/  @P5 STG.E.128 desc[UR6][R20.64], R4 ;  /* 0x0000000414005986 */ /* 0x0045ea000c101d06 */
[----:B-1----:R1:W3:Y:S01]  /*82a0*/  @P4 LDG.E.128 R16, desc[UR6][R24.64] ;  /* 0x0000000618104981 */ /* 0x0022e2000c1e1d00 */
[----:B--2---:R-:W-:Y:S01]  /*82b0*/  @P3 IMAD.WIDE.U32 R20, R2, 0x140, R106 ;  /* 0x0000014002143825 */ /* 0x004fe200078e006a */
[----:B------:R-:W2:Y:S03]  /*82c0*/  @P3 LDC.64 R4, c[0x0][0x248] ;  /* 0x00009200ff043b82 */ /* 0x000ea60000000a00 */
[----:B------:R-:W-:Y:S02]  /*82d0*/  @P3 IMAD.IADD R21, R21, 0x1, R3 ;  /* 0x0000000115153824 */ /* 0x000fe400078e0203 */
[----:B------:R-:W-:Y:S03]  /*82e0*/  @P2 IMAD.MOV.U32 R107, RZ, RZ, R95 ;  /* 0x000000ffff6b2224 */ /* 0x000fe600078e005f */
[----:B------:R-:W1:Y:S01]  /*82f0*/  @P2 LDC.64 R2, c[0x0][0x338] ;  /* 0x0000ce00ff022b82 */ /* 0x000e620000000a00 */
[----:B--2---:R-:W-:Y:S01]  /*8300*/  @P3 IMAD.WIDE.U32 R6, R4, 0x140, R80 ;  /* 0x0000014004063825 */ /* 0x004fe200078e0050 */
[----:B------:R-:W-:Y:S03]  /*8310*/  @P2 MOV R81, R79 ;  /* 0x0000004f00512202 */ /* 0x000fe60000000f00 */
[----:B------:R-:W-:Y:S02]  /*8320*/  @P3 IMAD R5, R5, 0x140, RZ ;  /* 0x0000014005053824 */ /* 0x000fe400078e02ff */
[----:B-1----:R-:W-:Y:S03]  /*8330*/  @P2 IMAD.WIDE.U32 R24, R2, 0x180, R106 ;  /* 0x0000018002182825 */ /* 0x002fe600078e006a */
[----:B------:R-:W-:Y:S02]  /*8340*/  @P3 IADD3 R7, R7, R5, RZ ;  /* 0x0000000507073210 */ /* 0x000fe40007ffe0ff */
[----:B------:R-:W1:Y:S01]  /*8350*/  @P2 LDC.64 R4, c[0x0][0x248] ;  /* 0x00009200ff042b82 */ /* 0x000e620000000a00 */
[----:B------:R-:W-:Y:S02]  /*8360*/  @P2 IMAD R3, R3, 0x180, RZ ;  /* 0x0000018003032824 */ /* 0x000fe400078e02ff */
[----:B------:R-:W-:Y:S02]  /*8370*/  @P1 IMAD.MOV.U32 R107, RZ, RZ, R95 ;  /* 0x000000ffff6b1224 */ /* 0x000fe400078e005f */
[----:B------:R-:W-:Y:S03]  /*8380*/  @P2 IMAD.IADD R25, R25, 0x1, R3 ;  /* 0x0000000119192824 */ /* 0x000fe600078e0203 */
[----:B------:R-:W2:Y:S01]  /*8390*/  @P1 LDC.64 R2, c[0x0][0x338] ;  /* 0x0000ce00ff021b82 */ /* 0x000ea20000000a00 */
[----:B-1----:R-:W-:Y:S02]  /*83a0*/  @P2 IMAD R5, R5, 0x180, RZ ;  /* 0x0000018005052824 */ /* 0x002fe400078e02ff */
[----:B--2---:R-:W-:Y:S01]  /*83b0*/  @P1 IMAD R3, R3, 0x1c0, RZ ;  /* 0x000001c003031824 */ /* 0x004fe200078e02ff */
[----:B---3--:R1:W-:Y:S05]  /*83c0*/  @P4 STG.E.128 desc[UR6][R26.64], R16 ;  /* 0x000000101a004986 */ /* 0x0083ea000c101d06 */
[----:B------:R-:W2:Y:S05]  /*83d0*/  @P3 LDG.E.128 R20, desc[UR6][R20.64] ;  /* 0x0000000614143981 */ /* 0x000eaa000c1e1d00 */
[----:B--2---:R2:W-:Y:S05]  /*83e0*/  @P3 STG.E.128 desc[UR6][R6.64], R20 ;  /* 0x0000001406003986 */ /* 0x0045ea000c101d06 */
[----:B-1----:R1:W3:Y:S02]  /*83f0*/  @P2 LDG.E.128 R16, desc[UR6][R24.64] ;  /* 0x0000000618102981 */ /* 0x0022e4000c1e1d00 */
[----:B-1----:R-:W-:Y:S04]  /*8400*/  @P1 IMAD.WIDE.U32 R24, R2, 0x1c0, R106 ;  /* 0x000001c002181825 */ /* 0x002fe800078e006a */
[----:B--2---:R-:W-:Y:S01]  /*8410*/  @P2 IMAD.WIDE.U32 R6, R4, 0x180, R80 ;  /* 0x0000018004062825 */ /* 0x004fe200078e0050 */
[----:B------:R-:W-:Y:S03]  /*8420*/  @P1 MOV R81, R79 ;  /* 0x0000004f00511202 */ /* 0x000fe60000000f00 */
[----:B------:R-:W-:Y:S01]  /*8430*/  @P1 IMAD.IADD R25, R25, 0x1, R3 ;  /* 0x0000000119191824 */ /* 0x000fe200078e0203 */
[----:B------:R-:W-:Y:S01]  /*8440*/  @P2 IADD3 R7, R7, R5, RZ ;  /* 0x0000000507072210 */ /* 0x000fe20007ffe0ff */
[----:B------:R-:W1:Y:S02]  /*8450*/  @P1 LDC.64 R2, c[0x0][0x248] ;  /* 0x00009200ff021b82 */ /* 0x000e640000000a00 */
[----:B-1----:R-:W-:Y:S04]  /*8460*/  @P1 IMAD.WIDE.U32 R20, R2, 0x1c0, R80 ;  /* 0x000001c002141825 */ /* 0x002fe800078e0050 */
[----:B------:R-:W-:Y:S05]  /*8470*/  @P1 IMAD R3, R3, 0x1c0, RZ ;  /* 0x000001c003031824 */ /* 0x000fea00078e02ff */
[----:B------:R-:W-:Y:S01]  /*8480*/  @P1 IADD3 R21, R21, R3, RZ ;  /* 0x0000000315151210 */ /* 0x000fe20007ffe0ff */
[----:B---3--:R1:W-:Y:S05]  /*8490*/  @P2 STG.E.128 desc[UR6][R6.64], R16 ;  /* 0x0000001006002986 */ /* 0x0083ea000c101d06 */
[----:B-1----:R-:W2:Y:S05]  /*84a0*/  @P1 LDG.E.128 R4, desc[UR6][R24.64] ;  /* 0x0000000618041981 */ /* 0x002eaa000c1e1d00 */
[----:B--2---:R1:W-:Y:S02]  /*84b0*/  @P1 STG.E.128 desc[UR6][R20.64], R4 ;  /* 0x0000000414001986 */ /* 0x0043e4000c101d06 */
.L_x_1820:
[----:B------:R-:W-:Y:S01]  /*84c0*/  PLOP3.LUT P0, PT, PT, PT, UP0, 0x40, 0x0 ;  /* 0x000000000000781c */ /* 0x000fe20003f0e808 */
[----:B------:R-:W5:Y:S01]  /*84d0*/  LDC R0, c[0x0][0x338] ;  /* 0x0000ce00ff007b82 */ /* 0x000f620000000800 */
[----:B-1----:R-:W-:Y:S02]  /*84e0*/  IMAD.MOV.U32 R107, RZ, RZ, R95 ;  /* 0x000000ffff6b7224 */ /* 0x002fe400078e005f */
[----:B-----5:R-:W-:Y:S05]  /*84f0*/  IMAD.U32 R3, R0, -0x100, RZ ;  /* 0xffffff0000037824 */ /* 0x020fea00078e00ff */
[C---:B------:R-:W-:Y:S04]  /*8500*/  LEA R106, P1, R3.reuse, R106, 0x1 ;  /* 0x0000006a036a7211 */ /* 0x040fe800078208ff */
[----:B------:R-:W-:Y:S01]  /*8510*/  LEA.HI.X.SX32 R95, R3, R107, 0x1, P1 ;  /* 0x0000006b035f7211 */ /* 0x000fe200008f0eff */
[----:B------:R-:W-:Y:S08]  /*8520*/  @P0 BRA `(.L_x_1853) ;  /* 0x0000000400300947 */ /* 0x000ff00003800000 */
[----:B------:R-:W-:Y:S04]  /*8530*/  IADD3 R0, R11, -0x1, RZ ;  /* 0xffffffff0b007810 */ /* 0x000fe80007ffe0ff */
[----:B------:R-:W-:Y:S11]  /*8540*/  ISETP.GT.AND P0, PT, R0, R75, PT ;  /* 0x0000004b0000720c */ /* 0x000ff60003f04270 */
[----:B------:R-:W-:Y:S02]  /*8550*/  @!UPT UIADD3 URZ, URZ, URZ, URZ ;  /* 0x0000003f3f3ff290 */ /* 0x000fe4000fffe03f */
[----:B------:R-:W-:Y:S05]  /*8560*/  @!P0 BRA `(.L_x_1854) ;  /* 0x0000000400448947 */ /* 0x000fea0003800000 */
[----:B------:R-:W-:Y:S01]  /*8570*/  IMAD.MOV.U32 R20, RZ, RZ, RZ ;  /* 0x000000ffff147224 */ /* 0x000fe200078e00ff */
[----:B------:R-:W1:Y:S01]  /*8580*/  LDC R2, c[0x0][0x380] ;  /* 0x0000e000ff027b82 */ /* 0x000e620000000800 */
[----:B------:R-:W-:Y:S02]  /*8590*/  IADD3 R13, R13, -0x200, RZ ;  /* 0xfffffe000d0d7810 */ /* 0x000fe40007ffe0ff */
[----:B--234-:R-:W-:Y:S02]  /*85a0*/  IABS R17, R12 ;  /* 0x0000000c00117213 */ /* 0x01cfe40000000000 */
[-C--:B------:R-:W-:Y:S02]  /*85b0*/  IADD3 R0, -R12, R13.reuse, RZ ;  /* 0x0000000d0c007210 */ /* 0x080fe40007ffe1ff */
[-C--:B-1----:R-:W-:Y:S02]  /*85c0*/  IABS R5, R2.reuse ;  /* 0x0000000200057213 */ /* 0x082fe40000000000 */
[----:B------:R-:W-:Y:S02]  /*85d0*/  LOP3.LUT R3, RZ, R2, RZ, 0x33, !PT ;  /* 0x00000002ff037212 */ /* 0x000fe400078e33ff */
[----:B------:R-:W1:Y:S10]  /*85e0*/  I2F.RP R18, R5 ;  /* 0x0000000500127306 */ /* 0x000e740000209400 */
[----:B-1----:R-:W1:Y:S02]  /*85f0*/  MUFU.RCP R7, R18 ;  /* 0x0000001200077308 */ /* 0x002e640000001000 */
[----:B-1----:R-:W-:Y:S01]  /*8600*/  VIADD R16, R7, 0xffffffe ;  /* 0x0ffffffe07107836 */ /* 0x002fe20000000000 */
[----:B------:R-:W-:Y:S07]  /*8610*/  IABS R7, R13 ;  /* 0x0000000d00077213 */ /* 0x000fee0000000000 */
[----:B------:R-:W1:Y:S02]  /*8620*/  F2I.FTZ.U32.TRUNC.NTZ R21, R16 ;  /* 0x0000001000157305 */ /* 0x000e64000021f000 */
[--C-:B-1----:R-:W-:Y:S04]  /*8630*/  IMAD.MOV R8, RZ, RZ, -R21.reuse ;  /* 0x000000ffff087224 */ /* 0x102fe800078e0a15 */
        /* <DEDUP_REMOVED lines=10> */
[--C-:B------:R-:W-:Y:S02]  /*86e0*/  @!P3 IMAD.IADD R17, R17, 0x1, -R5.reuse ;  /* 0x000000011111b824 */ /* 0x100fe400078e0a05 */
[----:B------:R-:W-:Y:S01]  /*86f0*/  @!P0 IADD3 R4, R4, 0x1, RZ ;  /* 0x0000000104048810 */ /* 0x000fe20007ffe0ff */
[----:B------:R-:W-:Y:S01]  /*8700*/  @!P0 IMAD.IADD R7, R7, 0x1, -R5 ;  /* 0x0000000107078824 */ /* 0x000fe200078e0a05 */
[----:B------:R-:W-:Y:S01]  /*8710*/  ISETP.NE.AND P0, PT, R2, RZ, PT ;  /* 0x000000ff0200720c */ /* 0x000fe20003f05270 */
[----:B------:R-:W-:Y:S01]  /*8720*/  @!P3 VIADD R6, R6, 0x1 ;  /* 0x000000010606b836 */ /* 0x000fe20000000000 */
[-C--:B------:R-:W-:Y:S02]  /*8730*/  ISETP.GE.U32.AND P5, PT, R17, R5.reuse, PT ;  /* 0x000000051100720c */ /* 0x080fe40003fa6070 */
[----:B------:R-:W-:Y:S02]  /*8740*/  ISETP.GE.U32.AND P4, PT, R7, R5, PT ;  /* 0x000000050700720c */ /* 0x000fe40003f86070 */
[-C--:B------:R-:W-:Y:S02]  /*8750*/  LOP3.LUT R5, R13, R2.reuse, RZ, 0x3c, !PT ;  /* 0x000000020d057212 */ /* 0x080fe400078e3cff */
[----:B------:R-:W-:Y:S02]  /*8760*/  LOP3.LUT R7, R12, R2, RZ, 0x3c, !PT ;  /* 0x000000020c077212 */ /* 0x000fe400078e3cff */
[----:B------:R-:W-:Y:S02]  /*8770*/  ISETP.GE.AND P1, PT, R5, RZ, PT ;  /* 0x000000ff0500720c */ /* 0x000fe40003f26270 */
[----:B------:R-:W-:Y:S03]  /*8780*/  ISETP.GE.AND P2, PT, R7, RZ, PT ;  /* 0x000000ff0700720c */ /* 0x000fe60003f46270 */
[----:B------:R-:W-:Y:S02]  /*8790*/  @P5 VIADD R6, R6, 0x1 ;  /* 0x0000000106065836 */ /* 0x000fe40000000000 */
[----:B------:R-:W-:Y:S06]  /*87a0*/  @P4 IADD3 R4, R4, 0x1, RZ ;  /* 0x0000000104044810 */ /* 0x000fec0007ffe0ff */
        /* <DEDUP_REMOVED lines=16> */
[----:B------:R-:W-:Y:S04]  /*88b0*/  IMAD.WIDE.U32 R20, R18, UR12, RZ ;  /* 0x0000000c12147c25 */ /* 0x000fe8000f8e00ff */
[----:B------:R-:W-:Y:S02]  /*88c0*/  IMAD R5, R16, UR12, RZ ;  /* 0x0000000c10057c24 */ /* 0x000fe4000f8e02ff */
[----:B------:R-:W-:Y:S02]  /*88d0*/  IMAD R7, R8, UR16, RZ ;  /* 0x0000001008077c24 */ /* 0x000fe4000f8e02ff */
[----:B------:R-:W-:Y:S02]  /*88e0*/  IMAD R5, R18, UR13, R5 ;  /* 0x0000000d12057c24 */ /* 0x000fe4000f8e0205 */
[----:B------:R-:W-:Y:S03]  /*88f0*/  IMAD R7, R0, UR17, R7 ;  /* 0x0000001100077c24 */ /* 0x000fe6000f8e0207 */
[----:B------:R-:W-:Y:S01]  /*8900*/  IADD3 R21, R21, R5, RZ ;  /* 0x0000000515157210 */ /* 0x000fe20007ffe0ff */
[----:B------:R-:W-:Y:S02]  /*8910*/  IMAD.IADD R23, R23, 0x1, R7 ;  /* 0x0000000117177824 */ /* 0x000fe400078e0207 */
[----:B------:R-:W-:Y:S02]  /*8920*/  IMAD R5, R16, UR14, RZ ;  /* 0x0000000e10057c24 */ /* 0x000fe4000f8e02ff */
[----:B------:R-:W-:Y:S02]  /*8930*/  IMAD R7, R8, UR10, RZ ;  /* 0x0000000a08077c24 */ /* 0x000fe4000f8e02ff */
[----:B------:R-:W-:Y:S04]  /*8940*/  IMAD.WIDE.U32 R22, R18, UR14, R22 ;  /* 0x0000000e12167c25 */ /* 0x000fe8000f8e0016 */
[----:B------:R-:W-:Y:S01]  /*8950*/  IMAD.WIDE.U32 R20, R0, UR10, R20 ;  /* 0x0000000a00147c25 */ /* 0x000fe2000f8e0014 */
        /* <DEDUP_REMOVED lines=9> */
.L_x_1853:
[----:B------:R-:W1:Y:S01]  /*89f0*/  LDC R2, c[0x0][0x250] ;  /* 0x00009400ff027b82 */ /* 0x000e620000000800 */
[----:B--2---:R-:W-:Y:S07]  /*8a00*/  IMAD.MOV.U32 R81, RZ, RZ, R79 ;  /* 0x000000ffff517224 */ /* 0x004fee00078e004f */
[----:B------:R-:W2:Y:S02]  /*8a10*/  LDC R0, c[0x0][0x248] ;  /* 0x00009200ff007b82 */ /* 0x000ea40000000800 */
[----:B--2---:R-:W-:Y:S02]  /*8a20*/  IMAD.U32 R5, R0, -0x100, RZ ;  /* 0xffffff0000057824 */ /* 0x004fe400078e00ff */
[----:B-1----:R-:W-:Y:S03]  /*8a30*/  IMAD.U32 R3, R2, -0x100, RZ ;  /* 0xffffff0002037824 */ /* 0x002fe600078e00ff */
[----:B------:R-:W-:Y:S02]  /*8a40*/  LEA R80, P0, R5, R80, 0x1 ;  /* 0x0000005005507211 */ /* 0x000fe400078008ff */
[----:B------:R-:W-:Y:S02]  /*8a50*/  LEA R82, P1, R3, R82, 0x1 ;  /* 0x0000005203527211 */ /* 0x000fe400078208ff */
[----:B------:R-:W-:Y:S02]  /*8a60*/  LEA.HI.X.SX32 R79, R5, R81, 0x1, P0 ;  /* 0x00000051054f7211 */ /* 0x000fe400000f0eff */
[----:B------:R-:W-:Y:S09]  /*8a70*/  LEA.HI.X.SX32 R83, R3, R83, 0x1, P1 ;  /* 0x0000005303537211 */ /* 0x000ff200008f0eff */
.L_x_1854:
[----:B------:R-:W-:Y:S04]  /*8a80*/  IADD3 R11, R11, -0x1, RZ ;  /* 0xffffffff0b0b7810 */ /* 0x000fe80007ffe0ff */
[----:B------:R-:W-:Y:S11]  /*8a90*/  ISETP.GT.AND P0, PT, R11, R75, PT ;  /* 0x0000004b0b00720c */ /* 0x000ff60003f04270 */
[----:B------:R-:W-:Y:S02]  /*8aa0*/  @!UPT UIADD3 URZ, URZ, URZ, URZ ;  /* 0x0000003f3f3ff290 */ /* 0x000fe4000fffe03f */
[----:B------:R-:W-:Y:S05]  /*8ab0*/  @P0 BRA `(.L_x_1855) ;  /* 0xffffff9800c80947 */ /* 0x000fea000383ffff */
.L_x_1801:
[----:B------:R-:W1:Y:S01]  /*8ac0*/  S2UR UR4, SR_CgaCtaId ;  /* 0x00000000000479c3 */ /* 0x000e620000008800 */
        /* <DEDUP_REMOVED lines=8> */
[----:B-1----:R-:W-:-:S06]  /*8b50*/  ULEA UR4, UR4, UR12, 0x18 ;  /* 0x0000000c04047291 */ /* 0x002fcc000f8ec03f */
[----:B------:R-:W-:Y:S01]  /*8b60*/  LEA R247, R131, UR4, 0x1 ;  /* 0x0000000483f77c11 */ /* 0x000fe2000f8e08ff */
[----:B------:R-:W-:Y:S06]  /*8b70*/  @!P0 BRA `(.L_x_1857) ;  /* 0x0000001400248947 */ /* 0x000fec0003800000 */
[----:B------:R-:W-:Y:S01]  /*8b80*/  ISETP.NE.U32.AND P0, PT, RZ, UR8, PT ;  /* 0x00000008ff007c0c */ /* 0x000fe2000bf05070 */
[----:B------:R-:W-:-:S03]  /*8b90*/  IMAD.MOV.U32 R0, RZ, RZ, RZ ;  /* 0x000000ffff007224 */ /* 0x000fc600078e00ff */
[----:B------:R-:W-:Y:S01]  /*8ba0*/  ISETP.NE.AND.EX P0, PT, RZ, UR9, PT, P0 ;  /* 0x00000009ff007c0c */ /* 0x000fe2000bf05300 */
[----:B------:R-:W-:-:S12]  /*8bb0*/  ULDC.64 UR8, c[0x0][0x210] ;  /* 0x0000840000087ab9 */ /* 0x000fd80000000a00 */
[----:B------:R-:W5:Y:S01]  /*8bc0*/  @P0 LDG.E R0, desc[UR6][R138.64] ;  /* 0x000000068a000981 */ /* 0x000f62000c1e1900 */
[C---:B------:R-:W-:Y:S01]  /*8bd0*/  IADD3 R5, P0, R134.reuse, UR10, RZ ;  /* 0x0000000a86057c10 */ /* 0x040fe2000ff1e0ff */
[----:B------:R-:W-:Y:S01]  /*8be0*/  ULDC.U8 UR10, c[0x0][0x3c3] ;  /* 0x0000f0c0000a7ab9 */ /* 0x000fe20000000000 */
[----:B------:R-:W-:Y:S01]  /*8bf0*/  LEA R8, P2, R134, UR8, 0x1 ;  /* 0x0000000886087c11 */ /* 0x000fe2000f8408ff */
[--C-:B------:R-:W-:Y:S01]  /*8c00*/  IMAD.IADD R13, R242, 0x1, -R59.reuse ;  /* 0x00000001f20d7824 */ /* 0x100fe200078e0a3b */
[----:B------:R-:W-:Y:S02]  /*8c10*/  LEA R24, P1, R5, UR8, 0x1 ;  /* 0x0000000805187c11 */ /* 0x000fe4000f8208ff */
[----:B------:R-:W-:Y:S02]  /*8c20*/  LEA.HI.X R9, R134, UR9, R76, 0x1, P2 ;  /* 0x0000000986097c11 */ /* 0x000fe400090f0c4c */
[----:B-----5:R-:W-:-:S05]  /*8c30*/  IADD3 R0, R0, R77, R59 ;  /* 0x0000004d00007210 */ /* 0x020fca0007ffe03b */
[----:B------:R-:W-:Y:S01]  /*8c40*/  IMAD R2, R123, R0, RZ ;  /* 0x000000007b027224 */ /* 0x000fe200078e02ff */
[----:B------:R-:W-:Y:S02]  /*8c50*/  IADD3.X R0, R76, UR11, RZ, P0, !PT ;  /* 0x0000000b4c007c10 */ /* 0x000fe400087fe4ff */
[----:B------:R-:W-:Y:S02]  /*8c60*/  ISETP.NE.AND P0, PT, RZ, UR10, PT ;  /* 0x0000000aff007c0c */ /* 0x000fe4000bf05270 */
[-C--:B------:R-:W-:Y:S02]  /*8c70*/  IADD3 R125, P4, R125, R2.reuse, RZ ;  /* 0x000000027d7d7210 */ /* 0x080fe40007f9e0ff */
[----:B------:R-:W-:Y:S02]  /*8c80*/  IADD3 R3, P3, R124, R2, RZ ;  /* 0x000000027c037210 */ /* 0x000fe40007f7e0ff */
[----:B------:R-:W-:Y:S02]  /*8c90*/  SHF.R.S32.HI R2, RZ, 0x1f, R2 ;  /* 0x0000001fff027819 */ /* 0x000fe40000011402 */
[----:B------:R-:W-:Y:S01]  /*8ca0*/  LEA.HI.X R25, R5, UR9, R0, 0x1, P1 ;  /* 0x0000000905197c11 */ /* 0x000fe200088f0c00 */
[----:B------:R-:W-:-:S02]  /*8cb0*/  IMAD.SHL.U32 R0, R123, 0x20, RZ ;  /* 0x000000207b007824 */ /* 0x000fc400078e00ff */
[--C-:B------:R-:W-:Y:S02]  /*8cc0*/  IMAD.X R115, R115, 0x1, R2.reuse, P4 ;  /* 0x0000000173737824 */ /* 0x100fe400020e0602 */
[----:B------:R-:W-:Y:S01]  /*8cd0*/  IMAD.X R113, R113, 0x1, R2, P3 ;  /* 0x0000000171717824 */ /* 0x000fe200018e0602 */
[----:B------:R-:W-:Y:S06]  /*8ce0*/  @!P0 BRA `(.L_x_1858) ;  /* 0x0000000400d88947 */ /* 0x000fec0003800000 */
[----:B------:R-:W-:Y:S01]  /*8cf0*/  ISETP.GE.AND P0, PT, R136, R13, PT ;  /* 0x0000000d8800720c */ /* 0x000fe20003f06270 */
[----:B------:R-:W-:Y:S03]  /*8d00*/  BSSY B1, `(.L_x_1859) ;  /* 0x0000038000017945 */ /* 0x000fe60003800000 */
[----:B------:R-:W-:-:S13]  /*8d10*/  ISETP.LT.OR P0, PT, R56, -0x3, P0 ;  /* 0xfffffffd3800780c */ /* 0x000fda0000701670 */
[----:B------:R-:W-:Y:S05]  /*8d20*/  @P0 BRA `(.L_x_1860) ;  /* 0x0000000000d40947 */ /* 0x000fea0003800000 */
[----:B------:R-:W5:Y:S01]  /*8d30*/  LDG.E.128 R8, desc[UR6][R8.64] ;  /* 0x0000000608087981 */ /* 0x000f62000c1e1d00 */
[----:B------:R-:W-:Y:S01]  /*8d40*/  ISETP.GE.AND P0, PT, R14, UR5, PT ;  /* 0x000000050e007c0c */ /* 0x000fe2000bf06270 */
[----:B------:R-:W-:-:S12]  /*8d50*/  BSSY B0, `(.L_x_1861) ;  /* 0x0000031000007945 */ /* 0x000fd80003800000 */
[----:B------:R-:W-:Y:S05]  /*8d60*/  @P0 BRA `(.L_x_1862) ;  /* 0x0000000000bc0947 */ /* 0x000fea0003800000 */
[C---:B------:R-:W-:Y:S01]  /*8d70*/  SHF.L.U32 R3, R125.reuse, 0x1, RZ ;  /* 0x000000017d037819 */ /* 0x040fe200000006ff */
[----:B------:R-:W-:Y:S01]  /*8d80*/  ULDC.64 UR8, c[0x0][0x360] ;  /* 0x0000d80000087ab9 */ /* 0x000fe20000000a00 */
[----:B------:R-:W-:Y:S01]  /*8d90*/  SHF.L.U64.HI R2, R125, 0x1, R115 ;  /* 0x000000017d027819 */ /* 0x000fe20000010273 */
[----:B------:R-:W-:Y:S01]  /*8da0*/  ULDC.64 UR10, c[0x0][0x358] ;  /* 0x0000d600000a7ab9 */ /* 0x000fe20000000a00 */
[C---:B------:R-:W-:Y:S02]  /*8db0*/  IADD3 R6, P0, R3.reuse, UR8, RZ ;  /* 0x0000000803067c10 */ /* 0x040fe4000ff1e0ff */
[----:B------:R-:W-:Y:S02]  /*8dc0*/  IADD3 R4, P1, R3, UR10, RZ ;  /* 0x0000000a03047c10 */ /* 0x000fe4000ff3e0ff */
[C---:B------:R-:W-:Y:S02]  /*8dd0*/  IADD3.X R7, R2.reuse, UR9, RZ, P0, !PT ;  /* 0x0000000902077c10 */ /* 0x040fe400087fe4ff */
[----:B------:R-:W-:-:S03]  /*8de0*/  IADD3.X R5, R2, UR11, RZ, P1, !PT ;  /* 0x0000000b02057c10 */ /* 0x000fc60008ffe4ff */
[----:B------:R-:W2:Y:S04]  /*8df0*/  LDG.E.64 R2, desc[UR6][R6.64] ;  /* 0x0000000606027981 */ /* 0x000ea8000c1e1b00 */
[----:B------:R-:W2:Y:S02]  /*8e00*/  LDG.E.64 R4, desc[UR6][R4.64] ;  /* 0x0000000604047981 */ /* 0x000ea4000c1e1b00 */
[--C-:B--2345:R-:W-:Y:S01]  /*8e10*/  HADD2.F32 R17, -RZ, R11.reuse.H1_H1 ;  /* 0x3000000bff117230 */ /* 0x13cfe20000004100 */
[----:B------:R-:W-:Y:S01]  /*8e20*/  MOV R18, R10 ;  /* 0x0000000a00127202 */ /* 0x000fe20000000f00 */
[----:B------:R-:W-:Y:S02]  /*8e30*/  HADD2.F32 R16, -RZ, R11.H0_H0 ;  /* 0x2000000bff107230 */ /* 0x000fe40000004100 */
[----:B------:R-:W-:-:S02]  /*8e40*/  HADD2.F32 R19, -RZ, R9.H0_H0 ;  /* 0x20000009ff137230 */ /* 0x000fc40000004100 */
[----:B------:R-:W-:Y:S02]  /*8e50*/  HADD2.F32 R20, -RZ, R9.H1_H1 ;  /* 0x30000009ff147230 */ /* 0x000fe40000004100 */
[----:B------:R-:W-:Y:S02]  /*8e60*/  HADD2.F32 R6, -RZ, R3.H1_H1 ;  /* 0x30000003ff067230 */ /* 0x000fe40000004100 */
[----:B------:R-:W-:Y:S02]  /*8e70*/  HADD2.F32 R9, -RZ, R2.H1_H1 ;  /* 0x30000002ff097230 */ /* 0x000fe40000004100 */
[----:B------:R-:W-:Y:S02]  /*8e80*/  HADD2.F32 R11, -RZ, R5.H1_H1 ;  /* 0x30000005ff0b7230 */ /* 0x000fe40000004100 */
[-C--:B------:R-:W-:Y:S01]  /*8e90*/  FMUL.FTZ R7, R17, R6.reuse ;  /* 0x0000000611077220 */ /* 0x080fe20000410000 */
[----:B------:R-:W-:Y:S01]  /*8ea0*/  FMUL.FTZ R6, R16, R6 ;  /* 0x0000000610067220 */ /* 0x000fe20000410000 */
[----:B------:R-:W-:-:S02]  /*8eb0*/  HADD2.F32 R12, -RZ, R4.H1_H1 ;  /* 0x30000004ff0c7230 */ /* 0x000fc40000004100 */
[----:B------:R-:W-:Y:S01]  /*8ec0*/  FMUL.FTZ R10, R20, R9 ;  /* 0x00000009140a7220 */ /* 0x000fe20000410000 */
[-C--:B------:R-:W-:Y:S01]  /*8ed0*/  FFMA.FTZ R7, R16, R11.reuse, -R7 ;  /* 0x0000000b10077223 */ /* 0x080fe20000010807 */
[----:B------:R-:W-:Y:S01]  /*8ee0*/  FFMA.FTZ R6, R17, R11, R6 ;  /* 0x0000000b11067223 */ /* 0x000fe20000010006 */
[--C-:B------:R-:W-:Y:S02]  /*8ef0*/  HADD2.F32 R11, -RZ, R8.reuse.H0_H0 ;  /* 0x20000008ff0b7230 */ /* 0x100fe40000004100 */
[C---:B------:R-:W-:Y:S01]  /*8f00*/  FMUL.FTZ R9, R19.reuse, R9 ;  /* 0x0000000913097220 */ /* 0x040fe20000410000 */
[----:B------:R-:W-:Y:S02]  /*8f10*/  HADD2.F32 R17, -RZ, R8.H1_H1 ;  /* 0x30000008ff117230 */ /* 0x000fe40000004100 */
[-C--:B------:R-:W-:Y:S01]  /*8f20*/  FFMA.FTZ R10, R19, R12.reuse, -R10 ;  /* 0x0000000c130a7223 */ /* 0x080fe2000001080a */
[----:B------:R-:W-:Y:S02]  /*8f30*/  HADD2.F32 R8, -RZ, R18.H0_H0 ;  /* 0x20000012ff087230 */ /* 0x000fe40000004100 */
[----:B------:R-:W-:Y:S01]  /*8f40*/  FFMA.FTZ R9, R20, R12, R9 ;  /* 0x0000000c14097223 */ /* 0x000fe20000010009 */
[----:B------:R-:W-:-:S02]  /*8f50*/  HADD2.F32 R2, -RZ, R2.H0_H0 ;  /* 0x20000002ff027230 */ /* 0x000fc40000004100 */
[----:B------:R-:W-:Y:S02]  /*8f60*/  HADD2.F32 R3, -RZ, R3.H0_H0 ;  /* 0x20000003ff037230 */ /* 0x000fe40000004100 */
[----:B------:R-:W-:Y:S02]  /*8f70*/  HADD2.F32 R18, -RZ, R18.H1_H1 ;  /* 0x30000012ff127230 */ /* 0x000fe40000004100 */
[-C--:B------:R-:W-:Y:S01]  /*8f80*/  FMUL.FTZ R12, R17, R2.reuse ;  /* 0x00000002110c7220 */ /* 0x080fe20000410000 */
[----:B------:R-:W-:Y:S02]  /*8f90*/  HADD2.F32 R4, -RZ, R4.H0_H0 ;  /* 0x20000004ff047230 */ /* 0x000fe40000004100 */
[C---:B------:R-:W-:Y:S01]  /*8fa0*/  FMUL.FTZ R2, R11.reuse, R2 ;  /* 0x000000020b027220 */ /* 0x040fe20000410000 */
[----:B------:R-:W-:Y:S02]  /*8fb0*/  HADD2.F32 R5, -RZ, R5.H0_H0 ;  /* 0x20000005ff057230 */ /* 0x000fe40000004100 */
[-C--:B------:R-:W-:Y:S01]  /*8fc0*/  FMUL.FTZ R19, R18, R3.reuse ;  /* 0x0000000312137220 */ /* 0x080fe20000410000 */
[C---:B------:R-:W-:Y:S01]  /*8fd0*/  FMUL.FTZ R3, R8.reuse, R3 ;  /* 0x0000000308037220 */ /* 0x040fe20000410000 */
[-C--:B------:R-:W-:Y:S01]  /*8fe0*/  FFMA.FTZ R12, R11, R4.reuse, -R12 ;  /* 0x000000040b0c7223 */ /* 0x080fe2000001080c */
[----:B------:R-:W-:Y:S01]  /*8ff0*/  FFMA.FTZ R17, R17, R4, R2 ;  /* 0x0000000411117223 */ /* 0x000fe20000010002 */
[-C--:B------:R-:W-:Y:S01]  /*9000*/  FFMA.FTZ R19, R8, R5.reuse, -R19 ;  /* 0x0000000508137223 */ /* 0x080fe20000010813 */
[----:B------:R-:W-:Y:S01]  /*9010*/  FFMA.FTZ R18, R18, R5, R3 ;  /* 0x0000000512127223 */ /* 0x000fe20000010003 */
[----:B------:R-:W-:-:S02]  /*9020*/  F2FP.F16.F32.PACK_AB R9, R9, R10 ;  /* 0x0000000a0909723e */ /* 0x000fc400000000ff */
[----:B------:R-:W-:Y:S02]  /*9030*/  F2FP.F16.F32.PACK_AB R11, R6, R7 ;  /* 0x00000007060b723e */ /* 0x000fe400000000ff */
[----:B------:R-:W-:Y:S02]  /*9040*/  F2FP.F16.F32.PACK_AB R8, R17, R12 ;  /* 0x0000000c1108723e */ /* 0x000fe400000000ff */
[----:B------:R-:W-:Y:S02]  /*9050*/  F2FP.F16.F32.PACK_AB R10, R18, R19 ;  /* 0x00000013120a723e */ /* 0x000fe400000000ff */
.L_x_1862:
[----:B------:R-:W-:Y:S05]  /*9060*/  BSYNC B0 ;  /* 0x0000000000007941 */ /* 0x000fea0003800000 */
.L_x_1861:
[----:B-----5:R1:W-:Y:S02]  /*9070*/  STS.128 [R247], R8 ;  /* 0x00000008f7007388 */ /* 0x0203e40000000c00 */
.L_x_1860:
[----:B------:R-:W-:Y:S05]  /*9080*/  BSYNC B1 ;  /* 0x0000000000017941 */ /* 0x000fea0003800000 */
.L_x_1859:
[----:B------:R-:W-:-:S05]  /*9090*/  VIADD R20, R136, 0x20 ;  /* 0x0000002088147836 */ /* 0x000fca0000000000 */
[----:B------:R-:W-:-:S04]  /*90a0*/  ISETP.GE.AND P0, PT, R20, R13, PT ;  /* 0x0000000d1400720c */ /* 0x000fc80003f06270 */
[----:B------:R-:W-:-:S13]  /*90b0*/  ISETP.LT.OR P0, PT, R56, -0x83, P0 ;  /* 0xffffff7d3800780c */ /* 0x000fda0000701670 */
[----:B------:R-:W-:Y:S05]  /*90c0*/  @P0 BRA `(.L_x_1863) ;  /* 0x0000001000140947 */ /* 0x000fea0003800000 */
[----:B-1----:R1:W5:Y:S01]  /*90d0*/  LDG.E.128 R8, desc[UR6][R24.64] ;  /* 0x0000000618087981 */ /* 0x002362000c1e1d00 */
[----:B------:R-:W-:Y:S01]  /*90e0*/  ISETP.GE.AND P0, PT, R14, UR5, PT ;  /* 0x000000050e007c0c */ /* 0x000fe2000bf06270 */
[----:B------:R-:W-:-:S12]  /*90f0*/  BSSY B0, `(.L_x_1864) ;  /* 0x0000033000007945 */ /* 0x000fd80003800000 */
[----:B------:R-:W-:Y:S05]  /*9100*/  @P0 BRA `(.L_x_1865) ;  /* 0x0000000000c40947 */ /* 0x000fea0003800000 */
[C---:B------:R-:W-:Y:S01]  /*9110*/  IADD3 R125, P0, R0.reuse, R125, RZ ;  /* 0x0000007d007d7210 */ /* 0x040fe20007f1e0ff */
[----:B------:R-:W-:Y:S01]  /*9120*/  ULDC.64 UR8, c[0x0][0x360] ;  /* 0x0000d80000087ab9 */ /* 0x000fe20000000a00 */
[----:B------:R-:W-:Y:S02]  /*9130*/  ULDC.64 UR10, c[0x0][0x358] ;  /* 0x0000d600000a7ab9 */ /* 0x000fe40000000a00 */
[----:B------:R-:W-:Y:S02]  /*9140*/  LEA.HI.X.SX32 R0, R0, R115, 0x1, P0 ;  /* 0x0000007300007211 */ /* 0x000fe400000f0eff */
[C---:B------:R-:W-:Y:S02]  /*9150*/  SHF.L.U32 R2, R125.reuse, 0x1, RZ ;  /* 0x000000017d027819 */ /* 0x040fe400000006ff */
[----:B------:R-:W-:Y:S02]  /*9160*/  SHF.L.U64.HI R0, R125, 0x1, R0 ;  /* 0x000000017d007819 */ /* 0x000fe40000010200 */
[----:B--234-:R-:W-:-:S02]  /*9170*/  IADD3 R18, P0, R2, UR8, RZ ;  /* 0x0000000802127c10 */ /* 0x01cfc4000ff1e0ff */
[----:B------:R-:W-:Y:S02]  /*9180*/  IADD3 R4, P1, R2, UR10, RZ ;  /* 0x0000000a02047c10 */ /* 0x000fe4000ff3e0ff */
[C---:B------:R-:W-:Y:S02]  /*9190*/  IADD3.X R19, R0.reuse, UR9, RZ, P0, !PT ;  /* 0x0000000900137c10 */ /* 0x040fe400087fe4ff */
[----:B------:R-:W-:-:S03]  /*91a0*/  IADD3.X R5, R0, UR11, RZ, P1, !PT ;  /* 0x0000000b00057c10 */ /* 0x000fc60008ffe4ff */
[----:B------:R-:W2:Y:S04]  /*91b0*/  LDG.E.64 R2, desc[UR6][R18.64] ;  /* 0x0000000612027981 */ /* 0x000ea8000c1e1b00 */
[----:B------:R-:W3:Y:S01]  /*91c0*/  LDG.E.64 R4, desc[UR6][R4.64] ;  /* 0x0000000604047981 */ /* 0x000ee2000c1e1b00 */
[--C-:B-----5:R-:W-:Y:S01]  /*91d0*/  HADD2.F32 R13, -RZ, R11.reuse.H1_H1 ;  /* 0x3000000bff0d7230 */ /* 0x120fe20000004100 */
[----:B------:R-:W-:Y:S01]  /*91e0*/  MOV R12, R10 ;  /* 0x0000000a000c7202 */ /* 0x000fe20000000f00 */
[----:B------:R-:W-:Y:S02]  /*91f0*/  HADD2.F32 R15, -RZ, R11.H0_H0 ;  /* 0x2000000bff0f7230 */ /* 0x000fe40000004100 */
[--C-:B------:R-:W-:Y:S02]  /*9200*/  HADD2.F32 R14, -RZ, R9.reuse.H1_H1 ;  /* 0x30000009ff0e7230 */ /* 0x100fe40000004100 */
[----:B------:R-:W-:-:S02]  /*9210*/  HADD2.F32 R16, -RZ, R9.H0_H0 ;  /* 0x20000009ff107230 */ /* 0x000fc40000004100 */
[----:B--2---:R-:W-:Y:S02]  /*9220*/  HADD2.F32 R0, -RZ, R3.H1_H1 ;  /* 0x30000003ff007230 */ /* 0x004fe40000004100 */
[----:B------:R-:W-:Y:S02]  /*9230*/  HADD2.F32 R7, -RZ, R2.H1_H1 ;  /* 0x30000002ff077230 */ /* 0x000fe40000004100 */
[----:B---3--:R-:W-:Y:S02]  /*9240*/  HADD2.F32 R11, -RZ, R5.H1_H1 ;  /* 0x30000005ff0b7230 */ /* 0x008fe40000004100 */
[-C--:B------:R-:W-:Y:S01]  /*9250*/  FMUL.FTZ R6, R13, R0.reuse ;  /* 0x000000000d067220 */ /* 0x080fe20000410000 */
[----:B------:R-:W-:Y:S02]  /*9260*/  HADD2.F32 R10, -RZ, R4.H1_H1 ;  /* 0x30000004ff0a7230 */ /* 0x000fe40000004100 */
[C---:B------:R-:W-:Y:S01]  /*9270*/  FMUL.FTZ R0, R15.reuse, R0 ;  /* 0x000000000f007220 */ /* 0x040fe20000410000 */
[-C--:B------:R-:W-:Y:S01]  /*9280*/  FMUL.FTZ R9, R14, R7.reuse ;  /* 0x000000070e097220 */ /* 0x080fe20000410000 */
[C---:B------:R-:W-:Y:S01]  /*9290*/  FMUL.FTZ R7, R16.reuse, R7 ;  /* 0x0000000710077220 */ /* 0x040fe20000410000 */
[-C--:B------:R-:W-:Y:S01]  /*92a0*/  FFMA.FTZ R6, R15, R11.reuse, -R6 ;  /* 0x0000000b0f067223 */ /* 0x080fe20000010806 */
[----:B------:R-:W-:Y:S01]  /*92b0*/  FFMA.FTZ R11, R13, R11, R0 ;  /* 0x0000000b0d0b7223 */ /* 0x000fe20000010000 */
[----:B------:R-:W-:Y:S01]  /*92c0*/  FFMA.FTZ R9, R16, R10, -R9 ;  /* 0x0000000a10097223 */ /* 0x000fe20000010809 */
[----:B------:R-:W-:-:S02]  /*92d0*/  HADD2.F32 R0, -RZ, R12.H0_H0 ;  /* 0x2000000cff007230 */ /* 0x000fc40000004100 */
[----:B------:R-:W-:Y:S01]  /*92e0*/  FFMA.FTZ R10, R14, R10, R7 ;  /* 0x0000000a0e0a7223 */ /* 0x000fe20000010007 */
[----:B------:R-:W-:Y:S01]  /*92f0*/  HADD2.F32 R2, -RZ, R2.H0_H0 ;  /* 0x20000002ff027230 */ /* 0x000fe20000004100 */
[----:B------:R-:W-:Y:S01]  /*9300*/  F2FP.F16.F32.PACK_AB R11, R11, R6 ;  /* 0x000000060b0b723e */ /* 0x000fe200000000ff */
[----:B------:R-:W-:Y:S02]  /*9310*/  HADD2.F32 R3, -RZ, R3.H0_H0 ;  /* 0x20000003ff037230 */ /* 0x000fe40000004100 */
[----:B------:R-:W-:Y:S01]  /*9320*/  HADD2.F32 R13, -RZ, R8.H1_H1 ;  /* 0x30000008ff0d7230 */ /* 0x000fe20000004100 */
[----:B------:R-:W-:Y:S01]  /*9330*/  F2FP.F16.F32.PACK_AB R9, R10, R9 ;  /* 0x000000090a09723e */ /* 0x000fe200000000ff */
[----:B------:R-:W-:Y:S02]  /*9340*/  HADD2.F32 R12, -RZ, R12.H1_H1 ;  /* 0x3000000cff0c7230 */ /* 0x000fe40000004100 */
[----:B------:R-:W-:Y:S02]  /*9350*/  HADD2.F32 R7, -RZ, R8.H0_H0 ;  /* 0x20000008ff077230 */ /* 0x000fe40000004100 */
[----:B------:R-:W-:Y:S01]  /*9360*/  FMUL.FTZ R8, R13, R2 ;  /* 0x000000020d087220 */ /* 0x000fe20000410000 */
[----:B------:R-:W-:-:S02]  /*9370*/  HADD2.F32 R4, -RZ, R4.H0_H0 ;  /* 0x20000004ff047230 */ /* 0x000fc40000004100 */
[-C--:B------:R-:W-:Y:S01]  /*9380*/  FMUL.FTZ R15, R12, R3.reuse ;  /* 0x000000030c0f7220 */ /* 0x080fe20000410000 */
[----:B------:R-:W-:Y:S02]  /*9390*/  HADD2.F32 R5, -RZ, R5.H0_H0 ;  /* 0x20000005ff057230 */ /* 0x000fe40000004100 */
[C---:B------:R-:W-:Y:S01]  /*93a0*/  FMUL.FTZ R2, R7.reuse, R2 ;  /* 0x0000000207027220 */ /* 0x040fe20000410000 */
[C---:B------:R-:W-:Y:S01]  /*93b0*/  FMUL.FTZ R3, R0.reuse, R3 ;  /* 0x0000000300037220 */ /* 0x040fe20000410000 */
[-C--:B------:R-:W-:Y:S02]  /*93c0*/  FFMA.FTZ R8, R7, R4.reuse, -R8 ;  /* 0x0000000407087223 */ /* 0x080fe40000010808 */
[----:B------:R-:W-:Y:S01]  /*93d0*/  FFMA.FTZ R13, R13, R4, R2 ;  /* 0x000000040d0d7223 */ /* 0x000fe20000010002 */
[-C--:B------:R-:W-:Y:S01]  /*93e0*/  FFMA.FTZ R15, R0, R5.reuse, -R15 ;  /* 0x00000005000f7223 */ /* 0x080fe2000001080f */
[----:B------:R-:W-:-:S03]  /*93f0*/  FFMA.FTZ R12, R12, R5, R3 ;  /* 0x000000050c0c7223 */ /* 0x000fc60000010003 */
[----:B------:R-:W-:Y:S02]  /*9400*/  F2FP.F16.F32.PACK_AB R8, R13, R8 ;  /* 0x000000080d08723e */ /* 0x000fe400000000ff */
[----:B------:R-:W-:Y:S02]  /*9410*/  F2FP.F16.F32.PACK_AB R10, R12, R15 ;  /* 0x0000000f0c0a723e */ /* 0x000fe400000000ff */
.L_x_1865:
[----:B------:R-:W-:Y:S05]  /*9420*/  BSYNC B0 ;  /* 0x0000000000007941 */ /* 0x000fea0003800000 */
.L_x_1864:
[----:B-----5:R1:W-:Y:S01]  /*9430*/  STS.128 [R247+0x800], R8 ;  /* 0x00080008f7007388 */ /* 0x0203e20000000c00 */
[----:B------:R-:W-:Y:S05]  /*9440*/  BRA `(.L_x_1863) ;  /* 0x0000000c00347947 */ /* 0x000fea0003800000 */
.L_x_1858:
[----:B------:R-:W-:Y:S01]  /*9450*/  ISETP.GE.AND P0, PT, R136, R13, PT ;  /* 0x0000000d8800720c */ /* 0x000fe20003f06270 */
[----:B------:R-:W-:Y:S03]  /*9460*/  BSSY B1, `(.L_x_1866) ;  /* 0x000005b000017945 */ /* 0x000fe60003800000 */
[----:B------:R-:W-:-:S13]  /*9470*/  ISETP.LT.OR P0, PT, R56, -0x3, P0 ;  /* 0xfffffffd3800780c */ /* 0x000fda0000701670 */
[----:B------:R-:W-:Y:S05]  /*9480*/  @P0 BRA `(.L_x_1867) ;  /* 0x0000000400600947 */ /* 0x000fea0003800000 */
[----:B------:R1:W5:Y:S01]  /*9490*/  LDG.E.128 R20, desc[UR6][R8.64] ;  /* 0x0000000608147981 */ /* 0x000362000c1e1d00 */
        /* <DEDUP_REMOVED lines=11> */
[----:B--234-:R-:W-:Y:S01]  /*9550*/  IMAD.WIDE R16, R5, 0x2, R8 ;  /* 0x0000000205107825 */ /* 0x01cfe200078e0208 */
[----:B------:R-:W-:Y:S02]  /*9560*/  LEA.HI.X.SX32 R7, R6, R113, 0x1, P1 ;  /* 0x0000007106077211 */ /* 0x000fe400008f0eff */
[C---:B------:R-:W-:Y:S02]  /*9570*/  LEA R6, P1, R4.reuse, UR8, 0x1 ;  /* 0x0000000804067c11 */ /* 0x040fe4000f8208ff */
[----:B-1----:R-:W-:Y:S01]  /*9580*/  MOV R8, RZ ;  /* 0x000000ff00087202 */ /* 0x002fe20000000f00 */
[----:B------:R-:W2:Y:S01]  /*9590*/  LDG.E.128 R16, desc[UR6][R16.64] ;  /* 0x0000000610107981 */ /* 0x000ea2000c1e1d00 */
[----:B------:R-:W-:Y:S01]  /*95a0*/  LEA.HI.X R7, R4, UR9, R7, 0x1, P1 ;  /* 0x0000000904077c11 */ /* 0x000fe200088f0c07 */
[----:B------:R-:W-:Y:S01]  /*95b0*/  ULDC.64 UR8, c[0x0][0x358] ;  /* 0x0000d60000087ab9 */ /* 0x000fe20000000a00 */
[----:B------:R-:W-:-:S04]  /*95c0*/  @P0 IADD3 R8, -R2, RZ, RZ ;  /* 0x000000ff02080210 */ /* 0x000fc80007ffe1ff */
[----:B------:R-:W3:Y:S01]  /*95d0*/  LDG.E.128 R4, desc[UR6][R6.64] ;  /* 0x0000000606047981 */ /* 0x000ee2000c1e1d00 */
[----:B------:R-:W-:-:S04]  /*95e0*/  IADD3 R2, P1, R8, R3, RZ ;  /* 0x0000000308027210 */ /* 0x000fc80007f3e0ff */
[----:B------:R-:W-:Y:S02]  /*95f0*/  LEA.HI.X.SX32 R9, R8, R113, 0x1, P1 ;  /* 0x0000007108097211 */ /* 0x000fe400008f0eff */
[----:B------:R-:W-:-:S04]  /*9600*/  LEA R8, P1, R2, UR8, 0x1 ;  /* 0x0000000802087c11 */ /* 0x000fc8000f8208ff */
[----:B------:R-:W-:-:S06]  /*9610*/  LEA.HI.X R9, R2, UR9, R9, 0x1, P1 ;  /* 0x0000000902097c11 */ /* 0x000fcc00088f0c09 */
[----:B------:R-:W4:Y:S01]  /*9620*/  LDG.E.128 R8, desc[UR6][R8.64] ;  /* 0x0000000608087981 */ /* 0x000f22000c1e1d00 */
[----:B--2---:R-:W-:Y:S02]  /*9630*/  HADD2.F32 R29, -RZ, R16.H0_H0 ;  /* 0x20000010ff1d7230 */ /* 0x004fe40000004100 */
[----:B------:R-:W-:Y:S02]  /*9640*/  HADD2.F32 R31, -RZ, R17.H0_H0 ;  /* 0x20000011ff1f7230 */ /* 0x000fe40000004100 */
[--C-:B---3--:R-:W-:Y:S02]  /*9650*/  HADD2.F32 R2, -RZ, R4.reuse.H0_H0 ;  /* 0x20000004ff027230 */ /* 0x108fe40000004100 */
[----:B------:R-:W-:Y:S02]  /*9660*/  HADD2.F32 R12, -RZ, R4.H1_H1 ;  /* 0x30000004ff0c7230 */ /* 0x000fe40000004100 */
[--C-:B------:R-:W-:Y:S02]  /*9670*/  HADD2.F32 R4, -RZ, R5.reuse.H0_H0 ;  /* 0x20000005ff047230 */ /* 0x100fe40000004100 */
[----:B------:R-:W-:-:S02]  /*9680*/  HADD2.F32 R26, -RZ, R5.H1_H1 ;  /* 0x30000005ff1a7230 */ /* 0x000fc40000004100 */
[----:B------:R-:W-:Y:S01]  /*9690*/  @!P0 FADD.FTZ R2, -R2, -RZ ;  /* 0x800000ff02028221 */ /* 0x000fe20000010100 */
[--C-:B------:R-:W-:Y:S02]  /*96a0*/  HADD2.F32 R5, -RZ, R6.reuse.H0_H0 ;  /* 0x20000006ff057230 */ /* 0x100fe40000004100 */
[----:B------:R-:W-:Y:S01]  /*96b0*/  @!P0 FADD.FTZ R4, -R4, -RZ ;  /* 0x800000ff04048221 */ /* 0x000fe20000010100 */
[----:B------:R-:W-:Y:S02]  /*96c0*/  HADD2.F32 R27, -RZ, R6.H1_H1 ;  /* 0x30000006ff1b7230 */ /* 0x000fe40000004100 */
[--C-:B------:R-:W-:Y:S02]  /*96d0*/  HADD2.F32 R6, -RZ, R7.reuse.H0_H0 ;  /* 0x20000007ff067230 */ /* 0x100fe40000004100 */
[----:B------:R-:W-:Y:S02]  /*96e0*/  HADD2.F32 R7, -RZ, R7.H1_H1 ;  /* 0x30000007ff077230 */ /* 0x000fe40000004100 */
[----:B------:R-:W-:Y:S01]  /*96f0*/  FMUL.FTZ R29, R29, R2 ;  /* 0x000000021d1d7220 */ /* 0x000fe20000410000 */
[----:B------:R-:W-:Y:S01]  /*9700*/  FMUL.FTZ R31, R31, R4 ;  /* 0x000000041f1f7220 */ /* 0x000fe20000410000 */
[----:B------:R-:W-:-:S02]  /*9710*/  HADD2.F32 R4, -RZ, R18.H0_H0 ;  /* 0x20000012ff047230 */ /* 0x000fc40000004100 */
[----:B------:R-:W-:Y:S01]  /*9720*/  @!P0 FADD.FTZ R5, -R5, -RZ ;  /* 0x800000ff05058221 */ /* 0x000fe20000010100 */
[----:B------:R-:W-:Y:S02]  /*9730*/  HADD2.F32 R2, -RZ, R19.H1_H1 ;  /* 0x30000013ff027230 */ /* 0x000fe40000004100 */
[----:B------:R-:W-:Y:S01]  /*9740*/  @!P0 FADD.FTZ R7, -R7, -RZ ;  /* 0x800000ff07078221 */ /* 0x000fe20000010100 */
[----:B------:R-:W-:Y:S02]  /*9750*/  HADD2.F32 R33, -RZ, R16.H1_H1 ;  /* 0x30000010ff217230 */ /* 0x000fe40000004100 */
[----:B------:R-:W-:Y:S01]  /*9760*/  @!P0 FADD.FTZ R12, -R12, -RZ ;  /* 0x800000ff0c0c8221 */ /* 0x000fe20000010100 */
[----:B------:R-:W-:Y:S02]  /*9770*/  HADD2.F32 R17, -RZ, R17.H1_H1 ;  /* 0x30000011ff117230 */ /* 0x000fe40000004100 */
[----:B------:R-:W-:Y:S01]  /*9780*/  FMUL.FTZ R5, R4, R5 ;  /* 0x0000000504057220 */ /* 0x000fe20000410000 */
[----:B------:R-:W-:Y:S01]  /*9790*/  FMUL.FTZ R7, R2, R7 ;  /* 0x0000000702077220 */ /* 0x000fe20000410000 */
[----:B------:R-:W-:Y:S01]  /*97a0*/  @!P0 FADD.FTZ R26, -R26, -RZ ;  /* 0x800000ff1a1a8221 */ /* 0x000fe20000010100 */
[----:B------:R-:W-:Y:S01]  /*97b0*/  FMUL.FTZ R33, R33, R12 ;  /* 0x0000000c21217220 */ /* 0x000fe20000410000 */
[----:B------:R-:W-:-:S02]  /*97c0*/  HADD2.F32 R18, -RZ, R18.H1_H1 ;  /* 0x30000012ff127230 */ /* 0x000fc40000004100 */
[----:B------:R-:W-:Y:S01]  /*97d0*/  @!P0 FADD.FTZ R27, -R27, -RZ ;  /* 0x800000ff1b1b8221 */ /* 0x000fe20000010100 */
[----:B-----5:R-:W-:Y:S02]  /*97e0*/  HADD2.F32 R2, -RZ, R20.H0_H0 ;  /* 0x20000014ff027230 */ /* 0x020fe40000004100 */
[--C-:B----4-:R-:W-:Y:S02]  /*97f0*/  HADD2.F32 R4, -RZ, R8.reuse.H0_H0 ;  /* 0x20000008ff047230 */ /* 0x110fe40000004100 */
[----:B------:R-:W-:Y:S02]  /*9800*/  HADD2.F32 R16, -RZ, R8.H1_H1 ;  /* 0x30000008ff107230 */ /* 0x000fe40000004100 */
[----:B------:R-:W-:Y:S02]  /*9810*/  HADD2.F32 R20, -RZ, R20.H1_H1 ;  /* 0x30000014ff147230 */ /* 0x000fe40000004100 */
[----:B------:R-:W-:Y:S02]  /*9820*/  HADD2.F32 R12, -RZ, R21.H0_H0 ;  /* 0x20000015ff0c7230 */ /* 0x000fe40000004100 */
[----:B------:R-:W-:-:S02]  /*9830*/  HADD2.F32 R8, -RZ, R9.H0_H0 ;  /* 0x20000009ff087230 */ /* 0x000fc40000004100 */
[----:B------:R-:W-:Y:S01]  /*9840*/  FMUL.FTZ R17, R17, R26 ;  /* 0x0000001a11117220 */ /* 0x000fe20000410000 */
[----:B------:R-:W-:Y:S02]  /*9850*/  HADD2.F32 R35, -RZ, R19.H0_H0 ;  /* 0x20000013ff237230 */ /* 0x000fe40000004100 */
[----:B------:R-:W-:Y:S01]  /*9860*/  @!P0 FADD.FTZ R6, -R6, -RZ ;  /* 0x800000ff06068221 */ /* 0x000fe20000010100 */
[----:B------:R-:W-:Y:S01]  /*9870*/  FMUL.FTZ R27, R18, R27 ;  /* 0x0000001b121b7220 */ /* 0x000fe20000410000 */
[----:B------:R-:W-:Y:S02]  /*9880*/  HADD2.F32 R26, -RZ, R9.H1_H1 ;  /* 0x30000009ff1a7230 */ /* 0x000fe40000004100 */
[----:B------:R-:W-:Y:S01]  /*9890*/  FFMA.FTZ R2, R2, R4, R29 ;  /* 0x0000000402027223 */ /* 0x000fe2000001001d */
[----:B------:R-:W-:Y:S02]  /*98a0*/  HADD2.F32 R18, -RZ, R10.H0_H0 ;  /* 0x2000000aff127230 */ /* 0x000fe40000004100 */
[----:B------:R-:W-:Y:S01]  /*98b0*/  FFMA.FTZ R33, R20, R16, R33 ;  /* 0x0000001014217223 */ /* 0x000fe20000010021 */
[----:B------:R-:W-:-:S02]  /*98c0*/  HADD2.F32 R9, -RZ, R11.H0_H0 ;  /* 0x2000000bff097230 */ /* 0x000fc40000004100 */
[----:B------:R-:W-:Y:S01]  /*98d0*/  FFMA.FTZ R8, R12, R8, R31 ;  /* 0x000000080c087223 */ /* 0x000fe2000001001f */
[----:B------:R-:W-:Y:S02]  /*98e0*/  HADD2.F32 R28, -RZ, R11.H1_H1 ;  /* 0x3000000bff1c7230 */ /* 0x000fe40000004100 */
[----:B------:R-:W-:Y:S02]  /*98f0*/  HADD2.F32 R4, -RZ, R22.H0_H0 ;  /* 0x20000016ff047230 */ /* 0x000fe40000004100 */
[----:B------:R-:W-:Y:S01]  /*9900*/  FMUL.FTZ R6, R35, R6 ;  /* 0x0000000623067220 */ /* 0x000fe20000410000 */
        /* <DEDUP_REMOVED lines=14> */
.L_x_1869:
[----:B------:R-:W-:Y:S05]  /*99f0*/  BSYNC B0 ;  /* 0x0000000000007941 */ /* 0x000fea0003800000 */
.L_x_1868:
[----:B-----5:R1:W-:Y:S02]  /*9a00*/  STS.128 [R247], R20 ;  /* 0x00000014f7007388 */ /* 0x0203e40000000c00 */
.L_x_1867:
[----:B------:R-:W-:Y:S05]  /*9a10*/  BSYNC B1 ;  /* 0x0000000000017941 */ /* 0x000fea0003800000 */
.L_x_1866:
[----:B-1----:R-:W-:-:S05]  /*9a20*/  VIADD R20, R136, 0x20 ;  /* 0x0000002088147836 */ /* 0x002fca0000000000 */
[----:B------:R-:W-:-:S04]  /*9a30*/  ISETP.GE.AND P0, PT, R20, R13, PT ;  /* 0x0000000d1400720c */ /* 0x000fc80003f06270 */
[----:B------:R-:W-:-:S13]  /*9a40*/  ISETP.LT.OR P0, PT, R56, -0x83, P0 ;  /* 0xffffff7d3800780c */ /* 0x000fda0000701670 */
[----:B------:R-:W-:Y:S05]  /*9a50*/  @P0 BRA `(.L_x_1863) ;  /* 0x0000000400b00947 */ /* 0x000fea0003800000 */
[----:B--234-:R1:W5:Y:S01]  /*9a60*/  LDG.E.128 R16, desc[UR6][R24.64] ;  /* 0x0000000618107981 */ /* 0x01c362000c1e1d00 */
        /* <DEDUP_REMOVED lines=8> */
[----:B------:R-:W-:-:S04]  /*9af0*/  @P0 SHF.R.S32.HI R4, RZ, 0x1, R126 ;  /* 0x00000001ff040819 */ /* 0x000fc8000001147e */
[C---:B------:R-:W-:Y:S02]  /*9b00*/  @P0 IADD3 R2, -R4.reuse, RZ, RZ ;  /* 0x000000ff04020210 */ /* 0x040fe40007ffe1ff */
[----:B------:R-:W-:Y:S02]  /*9b10*/  @P0 IADD3 R123, -R4, RZ, RZ ;  /* 0x000000ff047b0210 */ /* 0x000fe40007ffe1ff */
[C---:B------:R-:W-:Y:S02]  /*9b20*/  IADD3 R5, P1, R2.reuse, R3, RZ ;  /* 0x0000000302057210 */ /* 0x040fe40007f3e0ff */
[----:B------:R-:W-:Y:S01]  /*9b30*/  @P0 SHF.R.S32.HI R126, RZ, 0x1, R126 ;  /* 0x00000001ff7e0819 */ /* 0x000fe2000001147e */
[----:B------:R-:W-:Y:S01]  /*9b40*/  IMAD.WIDE R12, R123, 0x2, R24 ;  /* 0x000000027b0c7825 */ /* 0x000fe200078e0218 */
[----:B------:R-:W-:Y:S02]  /*9b50*/  LEA.HI.X.SX32 R2, R2, R0, 0x1, P1 ;  /* 0x0000000002027211 */ /* 0x000fe400008f0eff */
[----:B------:R-:W-:-:S03]  /*9b60*/  LEA R4, P1, R5, UR8, 0x1 ;  /* 0x0000000805047c11 */ /* 0x000fc6000f8208ff */
[----:B------:R-:W2:Y:S01]  /*9b70*/  LDG.E.128 R12, desc[UR6][R12.64] ;  /* 0x000000060c0c7981 */ /* 0x000ea2000c1e1d00 */
[----:B------:R-:W-:Y:S01]  /*9b80*/  LEA.HI.X R5, R5, UR9, R2, 0x1, P1 ;  /* 0x0000000905057c11 */ /* 0x000fe200088f0c02 */
[----:B------:R-:W-:Y:S01]  /*9b90*/  ULDC.64 UR8, c[0x0][0x358] ;  /* 0x0000d60000087ab9 */ /* 0x000fe20000000a00 */
[----:B------:R-:W-:Y:S02]  /*9ba0*/  MOV R2, RZ ;  /* 0x000000ff00027202 */ /* 0x000fe40000000f00 */
[----:B------:R-:W-:Y:S02]  /*9bb0*/  @P0 IADD3 R2, -R126, RZ, RZ ;  /* 0x000000ff7e020210 */ /* 0x000fe40007ffe1ff */
[----:B------:R-:W3:Y:S02]  /*9bc0*/  LDG.E.128 R4, desc[UR6][R4.64] ;  /* 0x0000000604047981 */ /* 0x000ee4000c1e1d00 */
[----:B------:R-:W-:-:S04]  /*9bd0*/  IADD3 R3, P1, R2, R3, RZ ;  /* 0x0000000302037210 */ /* 0x000fc80007f3e0ff */
[----:B------:R-:W-:Y:S02]  /*9be0*/  LEA.HI.X.SX32 R0, R2, R0, 0x1, P1 ;  /* 0x0000000002007211 */ /* 0x000fe400008f0eff */
[----:B------:R-:W-:-:S04]  /*9bf0*/  LEA R8, P1, R3, UR8, 0x1 ;  /* 0x0000000803087c11 */ /* 0x000fc8000f8208ff */
[----:B------:R-:W-:-:S06]  /*9c00*/  LEA.HI.X R9, R3, UR9, R0, 0x1, P1 ;  /* 0x0000000903097c11 */ /* 0x000fcc00088f0c00 */
[----:B------:R-:W4:Y:S01]  /*9c10*/  LDG.E.128 R8, desc[UR6][R8.64] ;  /* 0x0000000608087981 */ /* 0x000f22000c1e1d00 */
[--C-:B--2---:R-:W-:Y:S02]  /*9c20*/  HADD2.F32 R23, -RZ, R12.reuse.H0_H0 ;  /* 0x2000000cff177230 */ /* 0x104fe40000004100 */
[----:B------:R-:W-:Y:S02]  /*9c30*/  HADD2.F32 R27, -RZ, R12.H1_H1 ;  /* 0x3000000cff1b7230 */ /* 0x000fe40000004100 */
[----:B---3--:R-:W-:Y:S02]  /*9c40*/  HADD2.F32 R0, -RZ, R4.H0_H0 ;  /* 0x20000004ff007230 */ /* 0x008fe40000004100 */
[--C-:B------:R-:W-:Y:S02]  /*9c50*/  HADD2.F32 R2, -RZ, R5.reuse.H0_H0 ;  /* 0x20000005ff027230 */ /* 0x100fe40000004100 */
[----:B------:R-:W-:Y:S02]  /*9c60*/  HADD2.F32 R5, -RZ, R5.H1_H1 ;  /* 0x30000005ff057230 */ /* 0x000fe40000004100 */
[----:B------:R-:W-:Y:S01]  /*9c70*/  @!P0 FADD.FTZ R0, -R0, -RZ ;  /* 0x800000ff00008221 */ /* 0x000fe20000010100 */
[----:B------:R-:W-:-:S02]  /*9c80*/  HADD2.F32 R3, -RZ, R6.H0_H0 ;  /* 0x20000006ff037230 */ /* 0x000fc40000004100 */
[----:B------:R-:W-:Y:S01]  /*9c90*/  @!P0 FADD.FTZ R2, -R2, -RZ ;  /* 0x800000ff02028221 */ /* 0x000fe20000010100 */
[----:B------:R-:W-:Y:S02]  /*9ca0*/  HADD2.F32 R21, -RZ, R6.H1_H1 ;  /* 0x30000006ff157230 */ /* 0x000fe40000004100 */
[----:B-1----:R-:W-:Y:S02]  /*9cb0*/  HADD2.F32 R25, -RZ, R13.H0_H0 ;  /* 0x2000000dff197230 */ /* 0x002fe40000004100 */
[----:B------:R-:W-:Y:S01]  /*9cc0*/  @!P0 FADD.FTZ R5, -R5, -RZ ;  /* 0x800000ff05058221 */ /* 0x000fe20000010100 */
[----:B------:R-:W-:Y:S02]  /*9cd0*/  HADD2.F32 R6, -RZ, R7.H0_H0 ;  /* 0x20000007ff067230 */ /* 0x000fe40000004100 */
[----:B------:R-:W-:Y:S02]  /*9ce0*/  HADD2.F32 R12, -RZ, R13.H1_H1 ;  /* 0x3000000dff0c7230 */ /* 0x000fe40000004100 */
[----:B------:R-:W-:-:S02]  /*9cf0*/  HADD2.F32 R7, -RZ, R7.H1_H1 ;  /* 0x30000007ff077230 */ /* 0x000fc40000004100 */
[----:B------:R-:W-:Y:S02]  /*9d00*/  HADD2.F32 R4, -RZ, R4.H1_H1 ;  /* 0x30000004ff047230 */ /* 0x000fe40000004100 */
[----:B------:R-:W-:Y:S01]  /*9d10*/  FMUL.FTZ R23, R23, R0 ;  /* 0x0000000017177220 */ /* 0x000fe20000410000 */
[----:B------:R-:W-:Y:S01]  /*9d20*/  FMUL.FTZ R25, R25, R2 ;  /* 0x0000000219197220 */ /* 0x000fe20000410000 */
[----:B------:R-:W-:Y:S01]  /*9d30*/  FMUL.FTZ R12, R12, R5 ;  /* 0x000000050c0c7220 */ /* 0x000fe20000410000 */
[----:B------:R-:W-:Y:S02]  /*9d40*/  HADD2.F32 R2, -RZ, R14.H0_H0 ;  /* 0x2000000eff027230 */ /* 0x000fe40000004100 */
[----:B------:R-:W-:Y:S01]  /*9d50*/  @!P0 FADD.FTZ R3, -R3, -RZ ;  /* 0x800000ff03038221 */ /* 0x000fe20000010100 */
[--C-:B------:R-:W-:Y:S02]  /*9d60*/  HADD2.F32 R0, -RZ, R15.reuse.H1_H1 ;  /* 0x3000000fff007230 */ /* 0x100fe40000004100 */
[----:B------:R-:W-:Y:S01]  /*9d70*/  @!P0 FADD.FTZ R7, -R7, -RZ ;  /* 0x800000ff07078221 */ /* 0x000fe20000010100 */
[----:B------:R-:W-:-:S02]  /*9d80*/  HADD2.F32 R5, -RZ, R15.H0_H0 ;  /* 0x2000000fff057230 */ /* 0x000fc40000004100 */
[----:B------:R-:W-:Y:S01]  /*9d90*/  @!P0 FADD.FTZ R4, -R4, -RZ ;  /* 0x800000ff04048221 */ /* 0x000fe20000010100 */
[----:B------:R-:W-:Y:S01]  /*9da0*/  @!P0 FADD.FTZ R6, -R6, -RZ ;  /* 0x800000ff06068221 */ /* 0x000fe20000010100 */
[----:B------:R-:W-:Y:S01]  /*9db0*/  FMUL.FTZ R3, R2, R3 ;  /* 0x0000000302037220 */ /* 0x000fe20000410000 */
[----:B------:R-:W-:Y:S01]  /*9dc0*/  FMUL.FTZ R7, R0, R7 ;  /* 0x0000000700077220 */ /* 0x000fe20000410000 */
[----:B------:R-:W-:Y:S01]  /*9dd0*/  FMUL.FTZ R27, R27, R4 ;  /* 0x000000041b1b7220 */ /* 0x000fe20000410000 */
[----:B------:R-:W-:Y:S02]  /*9de0*/  HADD2.F32 R14, -RZ, R14.H1_H1 ;  /* 0x3000000eff0e7230 */ /* 0x000fe40000004100 */
[----:B------:R-:W-:Y:S01]  /*9df0*/  FMUL.FTZ R6, R5, R6 ;  /* 0x0000000605067220 */ /* 0x000fe20000410000 */
[----:B-----5:R-:W-:Y:S02]  /*9e00*/  HADD2.F32 R0, -RZ, R16.H0_H0 ;  /* 0x20000010ff007230 */ /* 0x020fe40000004100 */
[----:B------:R-:W-:Y:S01]  /*9e10*/  @!P0 FADD.FTZ R21, -R21, -RZ ;  /* 0x800000ff15158221 */ /* 0x000fe20000010100 */
[----:B----4-:R-:W-:-:S02]  /*9e20*/  HADD2.F32 R2, -RZ, R8.H0_H0 ;  /* 0x20000008ff027230 */ /* 0x010fc40000004100 */
[----:B------:R-:W-:Y:S02]  /*9e30*/  HADD2.F32 R16, -RZ, R16.H1_H1 ;  /* 0x30000010ff107230 */ /* 0x000fe40000004100 */
[----:B------:R-:W-:Y:S02]  /*9e40*/  HADD2.F32 R4, -RZ, R17.H0_H0 ;  /* 0x20000011ff047230 */ /* 0x000fe40000004100 */
[----:B------:R-:W-:Y:S02]  /*9e50*/  HADD2.F32 R8, -RZ, R8.H1_H1 ;  /* 0x30000008ff087230 */ /* 0x000fe40000004100 */
[----:B------:R-:W-:Y:S02]  /*9e60*/  HADD2.F32 R5, -RZ, R9.H0_H0 ;  /* 0x20000009ff057230 */ /* 0x000fe40000004100 */
[----:B------:R-:W-:Y:S01]  /*9e70*/  FMUL.FTZ R21, R14, R21 ;  /* 0x000000150e157220 */ /* 0x000fe20000410000 */
[----:B------:R-:W-:Y:S01]  /*9e80*/  FFMA.FTZ R0, R0, R2, R23 ;  /* 0x0000000200007223 */ /* 0x000fe20000010017 */
[----:B------:R-:W-:-:S02]  /*9e90*/  HADD2.F32 R14, -RZ, R10.H0_H0 ;  /* 0x2000000aff0e7230 */ /* 0x000fc40000004100 */
[----:B------:R-:W-:Y:S01]  /*9ea0*/  FFMA.FTZ R27, R16, R8, R27 ;  /* 0x00000008101b7223 */ /* 0x000fe2000001001b */
[----:B------:R-:W-:Y:S01]  /*9eb0*/  FFMA.FTZ R4, R4, R5, R25 ;  /* 0x0000000504047223 */ /* 0x000fe20000010019 */
[----:B------:R-:W-:Y:S02]  /*9ec0*/  HADD2.F32 R2, -RZ, R18.H0_H0 ;  /* 0x20000012ff027230 */ /* 0x000fe40000004100 */
[----:B------:R-:W-:Y:S02]  /*9ed0*/  HADD2.F32 R9, -RZ, R9.H1_H1 ;  /* 0x30000009ff097230 */ /* 0x000fe40000004100 */
[----:B------:R-:W-:Y:S02]  /*9ee0*/  HADD2.F32 R10, -RZ, R10.H1_H1 ;  /* 0x3000000aff0a7230 */ /* 0x000fe40000004100 */
[--C-:B------:R-:W-:Y:S02]  /*9ef0*/  HADD2.F32 R13, -RZ, R11.reuse.H0_H0 ;  /* 0x2000000bff0d7230 */ /* 0x100fe40000004100 */
[----:B------:R-:W-:-:S02]  /*9f00*/  HADD2.F32 R22, -RZ, R11.H1_H1 ;  /* 0x3000000bff167230 */ /* 0x000fc40000004100 */
[----:B------:R-:W-:Y:S02]  /*9f10*/  HADD2.F32 R17, -RZ, R17.H1_H1 ;  /* 0x30000011ff117230 */ /* 0x000fe40000004100 */
[--C-:B------:R-:W-:Y:S02]  /*9f20*/  HADD2.F32 R5, -RZ, R19.reuse.H0_H0 ;  /* 0x20000013ff057230 */ /* 0x100fe40000004100 */
[----:B------:R-:W-:Y:S02]  /*9f30*/  HADD2.F32 R8, -RZ, R19.H1_H1 ;  /* 0x30000013ff087230 */ /* 0x000fe40000004100 */
[----:B------:R-:W-:Y:S02]  /*9f40*/  HADD2.F32 R18, -RZ, R18.H1_H1 ;  /* 0x30000012ff127230 */ /* 0x000fe40000004100 */
[----:B------:R-:W-:Y:S01]  /*9f50*/  FFMA.FTZ R9, R17, R9, R12 ;  /* 0x0000000911097223 */ /* 0x000fe2000001000c */
[----:B------:R-:W-:Y:S01]  /*9f60*/  FFMA.FTZ R2, R2, R14, R3 ;  /* 0x0000000e02027223 */ /* 0x000fe20000010003 */
[----:B------:R-:W-:Y:S01]  /*9f70*/  FFMA.FTZ R5, R5, R13, R6 ;  /* 0x0000000d05057223 */ /* 0x000fe20000010006 */
[----:B------:R-:W-:Y:S01]  /*9f80*/  FFMA.FTZ R8, R8, R22, R7 ;  /* 0x0000001608087223 */ /* 0x000fe20000010007 */
[----:B------:R-:W-:Y:S01]  /*9f90*/  FFMA.FTZ R21, R18, R10, R21 ;  /* 0x0000000a12157223 */ /* 0x000fe20000010015 */
[----:B------:R-:W-:-:S02]  /*9fa0*/  F2FP.F16.F32.PACK_AB R17, R9, R4 ;  /* 0x000000040911723e */ /* 0x000fc400000000ff */
[----:B------:R-:W-:Y:S02]  /*9fb0*/  F2FP.F16.F32.PACK_AB R16, R27, R0 ;  /* 0x000000001b10723e */ /* 0x000fe400000000ff */
[----:B------:R-:W-:Y:S02]  /*9fc0*/  F2FP.F16.F32.PACK_AB R19, R8, R5 ;  /* 0x000000050813723e */ /* 0x000fe400000000ff */
[----:B------:R-:W-:Y:S02]  /*9fd0*/  F2FP.F16.F32.PACK_AB R18, R21, R2 ;  /* 0x000000021512723e */ /* 0x000fe400000000ff */
.L_x_1871:
[----:B------:R-:W-:Y:S05]  /*9fe0*/  BSYNC B0 ;  /* 0x0000000000007941 */ /* 0x000fea0003800000 */
.L_x_1870:
[----:B-----5:R2:W-:Y:S01]  /*9ff0*/  STS.128 [R247+0x800], R16 ;  /* 0x00080010f7007388 */ /* 0x0205e20000000c00 */
[----:B------:R-:W-:Y:S05]  /*a000*/  BRA `(.L_x_1863) ;  /* 0x0000000000447947 */ /* 0x000fea0003800000 */
.L_x_1857:
[----:B------:R-:W-:Y:S02]  /*a010*/  IMAD.IADD R3, R242, 0x1, -R59 ;  /* 0x00000001f2037824 */ /* 0x000fe400078e0a3b */
[----:B------:R-:W-:-:S03]  /*a020*/  VIADD R20, R136, 0x20 ;  /* 0x0000002088147836 */ /* 0x000fc60000000000 */
[-C--:B------:R-:W-:Y:S02]  /*a030*/  ISETP.GE.AND P3, PT, R136, R3.reuse, PT ;  /* 0x000000038800720c */ /* 0x080fe40003f66270 */
[----:B------:R-:W-:-:S11]  /*a040*/  ISETP.GE.AND P2, PT, R20, R3, PT ;  /* 0x000000031400720c */ /* 0x000fd60003f46270 */
[----:B------:R-:W1:Y:S02]  /*a050*/  @!P3 LDC.64 R4, c[0x0][0x210] ;  /* 0x00008400ff04bb82 */ /* 0x000e640000000a00 */
[----:B------:R-:W-:-:S04]  /*a060*/  @!P2 IADD3 R7, P0, R134, UR10, RZ ;  /* 0x0000000a8607ac10 */ /* 0x000fc8000ff1e0ff */
[----:B------:R-:W-:Y:S02]  /*a070*/  @!P2 IADD3.X R0, R76, UR11, RZ, P0, !PT ;  /* 0x0000000b4c00ac10 */ /* 0x000fe400087fe4ff */
[----:B------:R-:W5:Y:S01]  /*a080*/  @!P2 LDC.64 R2, c[0x0][0x210] ;  /* 0x00008400ff02ab82 */ /* 0x000f620000000a00 */
[----:B-1----:R-:W-:-:S04]  /*a090*/  @!P3 LEA R4, P1, R134, R4, 0x1 ;  /* 0x000000048604b211 */ /* 0x002fc800078208ff */
[----:B------:R-:W-:Y:S02]  /*a0a0*/  @!P3 LEA.HI.X R5, R134, R5, R76, 0x1, P1 ;  /* 0x000000058605b211 */ /* 0x000fe400008f0c4c */
[----:B-----5:R-:W-:-:S03]  /*a0b0*/  @!P2 LEA R2, P0, R7, R2, 0x1 ;  /* 0x000000020702a211 */ /* 0x020fc600078008ff */
[----:B------:R-:W-:Y:S01]  /*a0c0*/  @!PT LDS RZ, [RZ] ;  /* 0x00000000fffff984 */ /* 0x000fe20000000800 */
[----:B------:R-:W-:Y:S01]  /*a0d0*/  @!PT LDS RZ, [RZ] ;  /* 0x00000000fffff984 */ /* 0x000fe20000000800 */
[----:B------:R-:W-:Y:S01]  /*a0e0*/  @!PT LDS RZ, [RZ] ;  /* 0x00000000fffff984 */ /* 0x000fe20000000800 */
[----:B------:R1:W-:Y:S01]  /*a0f0*/  @!P3 LDGSTS.E.BYPASS.LTC128B.128 [R247], desc[UR6][R4.64] ;  /* 0x0000000004f7bfae */ /* 0x0003e2000b901d46 */
[----:B------:R-:W-:-:S05]  /*a100*/  @!P2 LEA.HI.X R3, R7, R3, R0, 0x1, P0 ;  /* 0x000000030703a211 */ /* 0x000fca00000f0c00 */
[----:B------:R1:W-:Y:S04]  /*a110*/  @!P2 LDGSTS.E.BYPASS.LTC128B.128 [R247+0x800], desc[UR6][R2.64] ;  /* 0x0080000002f7afae */ /* 0x0003e8000b901d46 */
.L_x_1863:
[----:B------:R-:W-:Y:S05]  /*a120*/  BSYNC B2 ;  /* 0x0000000000027941 */ /* 0x000fea0003800000 */
.L_x_1856:
[----:B------:R-:W-:Y:S01]  /*a130*/  VIADD R246, R46, 0xffffffff ;  /* 0xffffffff2ef67836 */ /* 0x000fe20000000000 */
[----:B------:R-:W-:Y:S01]  /*a140*/  LOP3.LUT R0, R128, 0x7fffffe, RZ, 0xc0, !PT ;  /* 0x07fffffe80007812 */ /* 0x000fe200078ec0ff */
[----:B-1----:R-:W-:Y:S01]  /*a150*/  VIADD R24, R136, 0x60 ;  /* 0x0000006088187836 */ /* 0x002fe20000000000 */
[----:B------:R-:W-:Y:S01]  /*a160*/  LOP3.LUT R133, R133, 0xfffffff8, RZ, 0xc0, !PT ;  /* 0xfffffff885857812 */ /* 0x000fe200078ec0ff */
[----:B------:R-:W-:Y:S01]  /*a170*/  IMAD.SHL.U32 R2, R246, 0x100, RZ ;  /* 0x00000100f6027824 */ /* 0x000fe200078e00ff */
[----:B------:R-:W-:Y:S01]  /*a180*/  ULDC UR5, c[0x0][0x398] ;  /* 0x0000e60000057ab9 */ /* 0x000fe20000000800 */
[C---:B------:R-:W-:Y:S02]  /*a190*/  VIADD R26, R136.reuse, 0x40 ;  /* 0x00000040881a7836 */ /* 0x040fe40000000000 */
[----:B--234-:R-:W-:Y:S02]  /*a1a0*/  IMAD.IADD R17, R57, 0x1, -R2 ;  /* 0x0000000139117824 */ /* 0x01cfe400078e0a02 */
[----:B------:R-:W-:-:S02]  /*a1b0*/  VIADD R18, R136, 0xa0 ;  /* 0x000000a088127836 */ /* 0x000fc40000000000 */
[C---:B------:R-:W-:Y:S01]  /*a1c0*/  VIADD R16, R136.reuse, 0xc0 ;  /* 0x000000c088107836 */ /* 0x040fe20000000000 */
[CC--:B------:R-:W-:Y:S01]  /*a1d0*/  ISETP.GE.AND P1, PT, R136.reuse, R17.reuse, PT ;  /* 0x000000118800720c */ /* 0x0c0fe20003f26270 */
[----:B------:R-:W-:Y:S01]  /*a1e0*/  VIADD R22, R136, 0x80 ;  /* 0x0000008088167836 */ /* 0x000fe20000000000 */
[-C--:B------:R-:W-:Y:S01]  /*a1f0*/  ISETP.GE.AND P0, PT, R20, R17.reuse, PT ;  /* 0x000000111400720c */ /* 0x080fe20003f06270 */
[----:B------:R-:W-:Y:S01]  /*a200*/  VIADD R3, R136, 0xe0 ;  /* 0x000000e088037836 */ /* 0x000fe20000000000 */
[-C--:B------:R-:W-:Y:S01]  /*a210*/  ISETP.GE.AND P5, PT, R24, R17.reuse, PT ;  /* 0x000000111800720c */ /* 0x080fe20003fa6270 */
[----:B------:R-:W-:Y:S01]  /*a220*/  IMAD.IADD R0, R129, 0x1, -R0 ;  /* 0x0000000181007824 */ /* 0x000fe200078e0a00 */
[-C--:B------:R-:W-:Y:S01]  /*a230*/  ISETP.GE.AND P6, PT, R26, R17.reuse, PT ;  /* 0x000000111a00720c */ /* 0x080fe20003fc6270 */
[----:B------:R-:W-:Y:S01]  /*a240*/  IMAD.SHL.U32 R132, R132, 0x8, RZ ;  /* 0x0000000884847824 */ /* 0x000fe200078e00ff */
[-C--:B------:R-:W-:Y:S01]  /*a250*/  ISETP.GE.AND P3, PT, R18, R17.reuse, PT ;  /* 0x000000111200720c */ /* 0x080fe20003f66270 */
[----:B------:R-:W-:Y:S01]  /*a260*/  IMAD R52, R58, 0x10, R59 ;  /* 0x000000103a347824 */ /* 0x000fe200078e023b */
[-C--:B------:R-:W-:Y:S01]  /*a270*/  ISETP.GE.AND P2, PT, R16, R17.reuse, PT ;  /* 0x000000111000720c */ /* 0x080fe20003f46270 */
[----:B------:R-:W-:Y:S01]  /*a280*/  IMAD.SHL.U32 R45, R56, 0x2, RZ ;  /* 0x00000002382d7824 */ /* 0x000fe200078e00ff */
[----:B------:R-:W-:Y:S01]  /*a290*/  ISETP.GE.AND P4, PT, R22, R17, PT ;  /* 0x000000111600720c */ /* 0x000fe20003f86270 */
[----:B------:R-:W-:-:S03]  /*a2a0*/  @!P1 IMAD.MOV.U32 R236, RZ, RZ, R238 ;  /* 0x000000ffffec9224 */ /* 0x000fc600078e00ee */
[----:B------:R-:W-:Y:S01]  /*a2b0*/  LOP3.LUT R45, R45, 0x6, RZ, 0xc0, !PT ;  /* 0x000000062d2d7812 */ /* 0x000fe200078ec0ff */
[----:B------:R-:W1:Y:S01]  /*a2c0*/  @!P5 LDC.64 R4, c[0x0][0x248] ;  /* 0x00009200ff04db82 */ /* 0x000e620000000a00 */
[----:B------:R-:W-:Y:S01]  /*a2d0*/  @!PT LDS RZ, [RZ] ;  /* 0x00000000fffff984 */ /* 0x000fe20000000800 */
[----:B------:R-:W-:Y:S01]  /*a2e0*/  @!PT LDS RZ, [RZ] ;  /* 0x00000000fffff984 */ /* 0x000fe20000000800 */
[----:B------:R-:W-:Y:S01]  /*a2f0*/  @!PT LDS RZ, [RZ] ;  /* 0x00000000fffff984 */ /* 0x000fe20000000800 */
[----:B------:R2:W-:Y:S01]  /*a300*/  @!P1 LDGSTS.E.BYPASS.LTC128B.128 [R247+0x1000], desc[UR6][R236.64] ;  /* 0x01000000ecf79fae */ /* 0x0005e2000b901d46 */
[C---:B------:R-:W-:Y:S02]  /*a310*/  @!P0 LEA R28, P1, R101.reuse, R238, 0x1 ;  /* 0x000000ee651c8211 */ /* 0x040fe400078208ff */
[----:B------:R-:W-:Y:S02]  /*a320*/  IMAD.IADD R45, R2, 0x1, R45 ;  /* 0x00000001022d7824 */ /* 0x000fe400078e022d */
[----:B------:R-:W-:Y:S02]  /*a330*/  @!P0 LEA.HI.X R29, R101, R237, R112, 0x1, P1 ;  /* 0x000000ed651d8211 */ /* 0x000fe400008f0c70 */
[----:B------:R-:W-:Y:S01]  /*a340*/  ISETP.GE.AND P1, PT, R3, R17, PT ;  /* 0x000000110300720c */ /* 0x000fe20003f26270 */
[----:B------:R-:W3:Y:S01]  /*a350*/  @!P6 LDC.64 R6, c[0x0][0x248] ;  /* 0x00009200ff06eb82 */ /* 0x000ee20000000a00 */
[C---:B------:R-:W-:Y:S01]  /*a360*/  VIADD R37, R45.reuse, 0x18 ;  /* 0x000000182d257836 */ /* 0x040fe20000000000 */
[----:B------:R4:W-:Y:S01]  /*a370*/  @!P0 LDGSTS.E.BYPASS.LTC128B.128 [R247+0x1800], desc[UR6][R28.64] ;  /* 0x018000001cf78fae */ /* 0x0009e2000b901d46 */
[----:B------:R-:W-:-:S02]  /*a380*/  VIADD R41, R45, 0x38 ;  /* 0x000000382d297836 */ /* 0x000fc40000000000 */
[C---:B------:R-:W-:Y:S02]  /*a390*/  VIADD R47, R45.reuse, 0x39 ;  /* 0x000000392d2f7836 */ /* 0x040fe40000000000 */
[----:B------:R-:W-:Y:S01]  /*a3a0*/  VIADD R53, R45, 0x40 ;  /* 0x000000402d357836 */ /* 0x000fe20000000000 */
[----:B------:R-:W5:Y:S01]  /*a3b0*/  @!P3 LDC.64 R12, c[0x0][0x248] ;  /* 0x00009200ff0cbb82 */ /* 0x000f620000000a00 */
[----:B-1----:R-:W-:-:S07]  /*a3c0*/  @!P5 IMAD R5, R5, 0xc0, RZ ;  /* 0x000000c00505d824 */ /* 0x002fce00078e02ff */
[----:B------:R-:W1:Y:S01]  /*a3d0*/  @!P2 LDC.64 R10, c[0x0][0x248] ;  /* 0x00009200ff0aab82 */ /* 0x000e620000000a00 */
[----:B--2---:R-:W-:-:S04]  /*a3e0*/  @!P5 IMAD.MOV.U32 R236, RZ, RZ, R238 ;  /* 0x000000ffffecd224 */ /* 0x004fc800078e00ee */
[----:B------:R-:W-:-:S03]  /*a3f0*/  @!P5 IMAD.WIDE.U32 R30, R4, 0xc0, R236 ;  /* 0x000000c0041ed825 */ /* 0x000fc600078e00ec */
[----:B------:R-:W2:Y:S01]  /*a400*/  @!P4 LDC.64 R14, c[0x0][0x248] ;  /* 0x00009200ff0ecb82 */ /* 0x000ea20000000a00 */
[C---:B---3--:R-:W-:Y:S01]  /*a410*/  @!P6 LEA R32, P0, R6.reuse, R238, 0x7 ;  /* 0x000000ee0620e211 */ /* 0x048fe200078038ff */
[----:B------:R-:W-:Y:S02]  /*a420*/  @!P3 IMAD.MOV.U32 R236, RZ, RZ, R238 ;  /* 0x000000ffffecb224 */ /* 0x000fe400078e00ee */
[----:B------:R-:W-:Y:S01]  /*a430*/  @!P5 IMAD.IADD R31, R5, 0x1, R31 ;  /* 0x00000001051fd824 */ /* 0x000fe200078e021f */
[----:B------:R-:W-:-:S03]  /*a440*/  @!P6 LEA.HI.X R33, R6, R237, R7, 0x7, P0 ;  /* 0x000000ed0621e211 */ /* 0x000fc600000f3c07 */
[----:B------:R-:W4:Y:S01]  /*a450*/  @!P1 LDC.64 R8, c[0x0][0x248] ;  /* 0x00009200ff089b82 */ /* 0x000f220000000a00 */
[----:B-----5:R-:W-:Y:S01]  /*a460*/  @!P3 IMAD.WIDE.U32 R4, R12, 0x140, R236 ;  /* 0x000001400c04b825 */ /* 0x020fe200078e00ec */
[----:B------:R3:W-:Y:S01]  /*a470*/  @!P6 LDGSTS.E.BYPASS.LTC128B.128 [R247+0x2000], desc[UR6][R32.64] ;  /* 0x0200000020f7efae */ /* 0x0007e2000b901d46 */
[-C--:B------:R-:W-:Y:S02]  /*a480*/  ISETP.GE.AND P6, PT, R26, R17.reuse, PT ;  /* 0x000000111a00720c */ /* 0x080fe40003fc6270 */
[----:B------:R-:W-:Y:S02]  /*a490*/  @!P2 IMAD.MOV.U32 R236, RZ, RZ, R238 ;  /* 0x000000ffffeca224 */ /* 0x000fe400078e00ee */
[----:B------:R-:W-:Y:S01]  /*a4a0*/  @!P3 IMAD R13, R13, 0x140, RZ ;  /* 0x000001400d0db824 */ /* 0x000fe200078e02ff */
[----:B------:R-:W-:Y:S01]  /*a4b0*/  @!P5 LDGSTS.E.BYPASS.LTC128B.128 [R247+0x2800], desc[UR6][R30.64] ;  /* 0x028000001ef7dfae */ /* 0x000fe2000b901d46 */
[----:B-1----:R-:W-:Y:S01]  /*a4c0*/  @!P2 IMAD.WIDE.U32 R6, R10, 0x180, R236 ;  /* 0x000001800a06a825 */ /* 0x002fe200078e00ec */
[----:B------:R-:W-:-:S03]  /*a4d0*/  ISETP.GE.AND P5, PT, R24, R17, PT ;  /* 0x000000111800720c */ /* 0x000fc60003fa6270 */
[----:B------:R-:W-:Y:S02]  /*a4e0*/  @!P1 IMAD.MOV.U32 R236, RZ, RZ, R238 ;  /* 0x000000ffffec9224 */ /* 0x000fe400078e00ee */
[----:B------:R-:W-:Y:S01]  /*a4f0*/  @!P2 IMAD R11, R11, 0x180, RZ ;  /* 0x000001800b0ba824 */ /* 0x000fe200078e02ff */
[C---:B--2---:R-:W-:Y:S01]  /*a500*/  @!P4 LEA R34, P0, R14.reuse, R238, 0x8 ;  /* 0x000000ee0e22c211 */ /* 0x044fe200078040ff */
[----:B------:R-:W-:Y:S02]  /*a510*/  @!P3 IMAD.IADD R5, R13, 0x1, R5 ;  /* 0x000000010d05b824 */ /* 0x000fe400078e0205 */
[----:B------:R-:W-:Y:S01]  /*a520*/  @!P2 IMAD.IADD R7, R11, 0x1, R7 ;  /* 0x000000010b07a824 */ /* 0x000fe200078e0207 */
[----:B------:R-:W-:Y:S02]  /*a530*/  @!P4 LEA.HI.X R35, R14, R237, R15, 0x8, P0 ;  /* 0x000000ed0e23c211 */ /* 0x000fe400000f440f */
[----:B------:R-:W-:Y:S01]  /*a540*/  ISETP.GE.AND P0, PT, R20, R17, PT ;  /* 0x000000111400720c */ /* 0x000fe20003f06270 */
[----:B------:R-:W-:Y:S01]  /*a550*/  IMAD.SHL.U32 R20, R127, 0x40, RZ ;  /* 0x000000407f147824 */ /* 0x000fe200078e00ff */
[----:B------:R-:W-:Y:S01]  /*a560*/  SHF.R.S32.HI R11, RZ, 0x4, R130 ;  /* 0x00000004ff0b7819 */ /* 0x000fe20000011482 */
[----:B----4-:R-:W-:Y:S01]  /*a570*/  @!P1 IMAD.WIDE.U32 R28, R8, 0x1c0, R236 ;  /* 0x000001c0081c9825 */ /* 0x010fe200078e00ec */
[----:B------:R-:W-:Y:S01]  /*a580*/  @!P4 LDGSTS.E.BYPASS.LTC128B.128 [R247+0x3000], desc[UR6][R34.64] ;  /* 0x0300000022f7cfae */ /* 0x000fe2000b901d46 */
[----:B------:R-:W-:-:S02]  /*a590*/  SHF.R.S32.HI R8, RZ, 0x1f, R129 ;  /* 0x0000001fff087819 */ /* 0x000fc40000011481 */
[----:B------:R-:W-:Y:S01]  /*a5a0*/  @!P1 IMAD R9, R9, 0x1c0, RZ ;  /* 0x000001c009099824 */ /* 0x000fe200078e02ff */
[----:B------:R1:W-:Y:S01]  /*a5b0*/  @!P3 LDGSTS.E.BYPASS.LTC128B.128 [R247+0x3800], desc[UR6][R4.64] ;  /* 0x0380000004f7bfae */ /* 0x0003e2000b901d46 */
[----:B------:R-:W-:Y:S01]  /*a5c0*/  LEA.HI R129, R8, R129, RZ, 0x3 ;  /* 0x0000008108817211 */ /* 0x000fe200078f18ff */
[----:B------:R-:W-:Y:S01]  /*a5d0*/  IMAD.IADD R8, R56, 0x1, -R133 ;  /* 0x0000000138087824 */ /* 0x000fe200078e0a85 */
[-C--:B------:R-:W-:Y:S01]  /*a5e0*/  ISETP.GE.AND P4, PT, R22, R17.reuse, PT ;  /* 0x000000111600720c */ /* 0x080fe20003f86270 */
[----:B------:R-:W-:Y:S01]  /*a5f0*/  @!P1 IMAD.IADD R29, R9, 0x1, R29 ;  /* 0x00000001091d9824 */ /* 0x000fe200078e021d */
[----:B------:R2:W-:Y:S01]  /*a600*/  @!P2 LDGSTS.E.BYPASS.LTC128B.128 [R247+0x4000], desc[UR6][R6.64] ;  /* 0x0400000006f7afae */ /* 0x0005e2000b901d46 */
[-C--:B------:R-:W-:Y:S01]  /*a610*/  ISETP.GE.AND P2, PT, R16, R17.reuse, PT ;  /* 0x000000111000720c */ /* 0x080fe20003f46270 */
[----:B---3--:R-:W-:Y:S01]  /*a620*/  VIADD R33, R45, 0x11 ;  /* 0x000000112d217836 */ /* 0x008fe20000000000 */
[----:B------:R-:W-:Y:S01]  /*a630*/  LEA.HI R9, R8, R8, RZ, 0x1 ;  /* 0x0000000808097211 */ /* 0x000fe200078f08ff */
[----:B------:R-:W-:Y:S01]  /*a640*/  @!P1 LDGSTS.E.BYPASS.LTC128B.128 [R247+0x4800], desc[UR6][R28.64] ;  /* 0x048000001cf79fae */ /* 0x000fe2000b901d46 */
[----:B------:R-:W-:-:S02]  /*a650*/  ISETP.GE.AND P1, PT, R136, R17, PT ;  /* 0x000000118800720c */ /* 0x000fc40003f26270 */
[----:B------:R-:W-:Y:S01]  /*a660*/  SHF.R.S32.HI R16, RZ, 0x1, R9 ;  /* 0x00000001ff107819 */ /* 0x000fe20000011409 */
[----:B------:R-:W0:Y:S01]  /*a670*/  LDGDEPBAR ;  /* 0x00000000000079af */ /* 0x000e220000000000 */
[----:B------:R-:W-:Y:S02]  /*a680*/  LEA.HI R130, R130, R11, RZ, 0x1 ;  /* 0x0000000b82827211 */ /* 0x000fe400078f08ff */
[----:B------:R-:W-:Y:S01]  /*a690*/  ISETP.GE.AND P3, PT, R18, R17, PT ;  /* 0x000000111200720c */ /* 0x000fe20003f66270 */
[----:B------:R-:W-:Y:S01]  /*a6a0*/  IMAD.SHL.U32 R10, R16, 0x40, RZ ;  /* 0x00000040100a7824 */ /* 0x000fe200078e00ff */
[----:B------:R-:W-:Y:S02]  /*a6b0*/  LOP3.LUT R130, R130, 0xfffffffe, RZ, 0xc0, !PT ;  /* 0xfffffffe82827812 */ /* 0x000fe400078ec0ff */
[----:B------:R-:W-:Y:S02]  /*a6c0*/  LOP3.LUT R9, R9, 0x3fffffe, RZ, 0xc0, !PT ;  /* 0x03fffffe09097812 */ /* 0x000fe400078ec0ff */
[----:B------:R-:W-:-:S02]  /*a6d0*/  LOP3.LUT R13, R10, 0xc0, RZ, 0xc0, !PT ;  /* 0x000000c00a0d7812 */ /* 0x000fc400078ec0ff */
[----:B------:R-:W-:Y:S01]  /*a6e0*/  LOP3.LUT R20, R20, 0xc0, RZ, 0xc0, !PT ;  /* 0x000000c014147812 */ /* 0x000fe200078ec0ff */
[----:B------:R-:W-:Y:S01]  /*a6f0*/  IMAD.IADD R234, R8, 0x1, -R9 ;  /* 0x0000000108ea7824 */ /* 0x000fe200078e0a09 */
[----:B------:R-:W-:Y:S01]  /*a700*/  LOP3.LUT R132, R13, 0x8, R132, 0xf8, !PT ;  /* 0x000000080d847812 */ /* 0x000fe200078ef884 */
[----:B-1----:R-:W1:Y:S01]  /*a710*/  @!P5 LDC.64 R4, c[0x0][0x250] ;  /* 0x00009400ff04db82 */ /* 0x002e620000000a00 */
[----:B------:R-:W-:-:S04]  /*a720*/  SHF.R.U32.HI R13, RZ, 0x3, R13 ;  /* 0x00000003ff0d7819 */ /* 0x000fc8000001160d */
[----:B------:R-:W-:-:S03]  /*a730*/  LOP3.LUT R13, R132, R13, RZ, 0x3c, !PT ;  /* 0x0000000d840d7212 */ /* 0x000fc600078e3cff */
[----:B--2---:R-:W2:Y:S01]  /*a740*/  @!P6 LDC.64 R6, c[0x0][0x250] ;  /* 0x00009400ff06eb82 */ /* 0x004ea20000000a00 */
[----:B------:R-:W-:-:S07]  /*a750*/  DEPBAR.LE SB0, 0x0 ;  /* 0x000080000000791a */ /* 0x000fce0000000000 */
[----:B------:R-:W-:Y:S08]  /*a760*/  BAR.SYNC.DEFER_BLOCKING 0x0 ;  /* 0x0000000000007b1d */ /* 0x000ff00000010000 */
[----:B------:R-:W3:Y:S01]  /*a770*/  @!P3 LDC.64 R8, c[0x0][0x250] ;  /* 0x00009400ff08bb82 */ /* 0x000ee20000000a00 */
[----:B-1----:R-:W-:-:S04]  /*a780*/  @!P5 IMAD.WIDE.U32 R14, R4, 0xc0, R240 ;  /* 0x000000c0040ed825 */ /* 0x002fc800078e00f0 */
[----:B------:R-:W-:-:S03]  /*a790*/  @!P5 IMAD R12, R5, 0xc0, RZ ;  /* 0x000000c0050cd824 */ /* 0x000fc600078e02ff */
[----:B------:R-:W1:Y:S01]  /*a7a0*/  @!P2 LDC.64 R4, c[0x0][0x250] ;  /* 0x00009400ff04ab82 */ /* 0x000e620000000a00 */
[----:B------:R-:W-:Y:S01]  /*a7b0*/  @!P5 IMAD.IADD R15, R12, 0x1, R15 ;  /* 0x000000010c0fd824 */ /* 0x000fe200078e020f */
[----:B------:R-:W-:Y:S04]  /*a7c0*/  @P1 STS [R247+0x5000], RZ ;  /* 0x005000fff7001388 */ /* 0x000fe80000000800 */
[----:B------:R-:W-:Y:S01]  /*a7d0*/  @P1 STS [R247+0x5004], RZ ;  /* 0x005004fff7001388 */ /* 0x000fe20000000800 */
[----:B---3--:R-:W-:-:S03]  /*a7e0*/  @!P3 IMAD R9, R9, 0x140, RZ ;  /* 0x000001400909b824 */ /* 0x008fc600078e02ff */
[----:B------:R-:W-:Y:S04]  /*a7f0*/  @P1 STS.64 [R247+0x5008], RZ ;  /* 0x005008fff7001388 */ /* 0x000fe80000000a00 */
[----:B------:R-:W-:Y:S01]  /*a800*/  @!PT LDS RZ, [RZ] ;  /* 0x00000000fffff984 */ /* 0x000fe20000000800 */
[----:B------:R-:W-:Y:S01]  /*a810*/  @!PT LDS RZ, [RZ] ;  /* 0x00000000fffff984 */ /* 0x000fe20000000800 */
[----:B------:R-:W-:Y:S01]  /*a820*/  @!PT LDS RZ, [RZ] ;  /* 0x00000000fffff984 */ /* 0x000fe20000000800 */
[----:B------:R-:W-:Y:S01]  /*a830*/  @!P1 LDGSTS.E.BYPASS.LTC128B.128 [R247+0x5000], desc[UR6][R240.64] ;  /* 0x05000000f0f79fae */ /* 0x000fe2000b901d46 */
[----:B------:R-:W-:-:S03]  /*a840*/  @!P0 LEA R22, P1, R103, R240, 0x1 ;  /* 0x000000f067168211 */ /* 0x000fc600078208ff */
[----:B------:R-:W-:Y:S01]  /*a850*/  @P0 STS.128 [R247+0x5800], RZ ;  /* 0x005800fff7000388 */ /* 0x000fe20000000c00 */
[----:B------:R-:W-:Y:S01]  /*a860*/  @!P0 LEA.HI.X R23, R103, R241, R114, 0x1, P1 ;  /* 0x000000f167178211 */ /* 0x000fe200008f0c72 */
[----:B-1----:R-:W-:Y:S01]  /*a870*/  @!P2 IMAD R5, R5, 0x180, RZ ;  /* 0x000001800505a824 */ /* 0x002fe200078e02ff */
[----:B------:R-:W-:Y:S01]  /*a880*/  ISETP.GE.AND P1, PT, R3, R17, PT ;  /* 0x000000110300720c */ /* 0x000fe20003f26270 */
[----:B------:R-:W-:Y:S02]  /*a890*/  IMAD.IADD R3, R11, 0x1, -R130 ;  /* 0x000000010b037824 */ /* 0x000fe400078e0a82 */
[----:B------:R-:W1:Y:S01]  /*a8a0*/  @!P4 LDC.64 R10, c[0x0][0x250] ;  /* 0x00009400ff0acb82 */ /* 0x000e620000000a00 */
[----:B------:R-:W-:Y:S01]  /*a8b0*/  @!PT LDS RZ, [RZ] ;  /* 0x00000000fffff984 */ /* 0x000fe20000000800 */
[----:B------:R-:W-:Y:S01]  /*a8c0*/  @!PT LDS RZ, [RZ] ;  /* 0x00000000fffff984 */ /* 0x000fe20000000800 */
[----:B------:R-:W-:Y:S01]  /*a8d0*/  @!PT LDS RZ, [RZ] ;  /* 0x00000000fffff984 */ /* 0x000fe20000000800 */
[----:B------:R-:W-:Y:S01]  /*a8e0*/  @!P0 LDGSTS.E.BYPASS.LTC128B.128 [R247+0x5800], desc[UR6][R22.64] ;  /* 0x0580000016f78fae */ /* 0x000fe2000b901d46 */
[C---:B--2---:R-:W-:Y:S01]  /*a8f0*/  @!P6 LEA R18, P0, R6.reuse, R240, 0x7 ;  /* 0x000000f00612e211 */ /* 0x044fe200078038ff */
[----:B------:R-:W-:Y:S02]  /*a900*/  IMAD R234, R3, 0x8, R234 ;  /* 0x0000000803ea7824 */ /* 0x000fe400078e02ea */
[----:B------:R-:W-:Y:S01]  /*a910*/  IMAD.SHL.U32 R17, R129, 0x20, RZ ;  /* 0x0000002081117824 */ /* 0x000fe200078e00ff */
[----:B------:R-:W-:Y:S01]  /*a920*/  @!P6 LEA.HI.X R19, R6, R241, R7, 0x7, P0 ;  /* 0x000000f10613e211 */ /* 0x000fe200000f3c07 */
[----:B------:R-:W-:Y:S01]  /*a930*/  IMAD.SHL.U32 R3, R3, 0x8, RZ ;  /* 0x0000000803037824 */ /* 0x000fe200078e00ff */
[----:B------:R-:W-:Y:S01]  /*a940*/  @P6 STS.128 [R247+0x6000], RZ ;  /* 0x006000fff7006388 */ /* 0x000fe20000000c00 */
[----:B------:R-:W-:Y:S01]  /*a950*/  IMAD.U32 R234, R234, 0x20, R13 ;  /* 0x00000020eaea7824 */ /* 0x000fe200078e000d */
[----:B------:R-:W2:Y:S01]  /*a960*/  @!P1 LDC.64 R6, c[0x0][0x250] ;  /* 0x00009400ff069b82 */ /* 0x000ea20000000a00 */
[----:B------:R-:W-:Y:S01]  /*a970*/  LOP3.LUT R17, R17, 0xffffff00, RZ, 0xc0, !PT ;  /* 0xffffff0011117812 */ /* 0x000fe200078ec0ff */
[----:B------:R-:W-:Y:S01]  /*a980*/  @!PT LDS RZ, [RZ] ;  /* 0x00000000fffff984 */ /* 0x000fe20000000800 */
[----:B------:R-:W-:Y:S01]  /*a990*/  @!PT LDS RZ, [RZ] ;  /* 0x00000000fffff984 */ /* 0x000fe20000000800 */
[----:B------:R-:W-:Y:S01]  /*a9a0*/  @!PT LDS RZ, [RZ] ;  /* 0x00000000fffff984 */ /* 0x000fe20000000800 */
[----:B------:R3:W-:Y:S01]  /*a9b0*/  @!P6 LDGSTS.E.BYPASS.LTC128B.128 [R247+0x6000], desc[UR6][R18.64] ;  /* 0x0600000012f7efae */ /* 0x0007e2000b901d46 */
[----:B------:R-:W-:-:S02]  /*a9c0*/  LOP3.LUT R3, R20, 0x8, R3, 0xf8, !PT ;  /* 0x0000000814037812 */ /* 0x000fc400078ef803 */
[----:B------:R-:W-:Y:S01]  /*a9d0*/  SHF.R.U32.HI R20, RZ, 0x3, R20 ;  /* 0x00000003ff147819 */ /* 0x000fe20000011614 */
[----:B------:R-:W-:Y:S01]  /*a9e0*/  @P5 STS.128 [R247+0x6800], RZ ;  /* 0x006800fff7005388 */ /* 0x000fe20000000c00 */
[----:B------:R-:W-:Y:S02]  /*a9f0*/  LEA R234, R234, UR4, 0x1 ;  /* 0x00000004eaea7c11 */ /* 0x000fe4000f8e08ff */
[----:B------:R-:W-:Y:S01]  /*aa00*/  LOP3.LUT R3, R3, R20, RZ, 0x3c, !PT ;  /* 0x0000001403037212 */ /* 0x000fe200078e3cff */
[----:B------:R-:W-:Y:S01]  /*aa10*/  @!PT LDS RZ, [RZ] ;  /* 0x00000000fffff984 */ /* 0x000fe20000000800 */
[----:B------:R-:W-:Y:S01]  /*aa20*/  @!PT LDS RZ, [RZ] ;  /* 0x00000000fffff984 */ /* 0x000fe20000000800 */
[----:B------:R-:W-:Y:S01]  /*aa30*/  @!PT LDS RZ, [RZ] ;  /* 0x00000000fffff984 */ /* 0x000fe20000000800 */
[----:B------:R4:W-:Y:S02]  /*aa40*/  @!P5 LDGSTS.E.BYPASS.LTC128B.128 [R247+0x6800], desc[UR6][R14.64] ;  /* 0x068000000ef7dfae */ /* 0x0009e4000b901d46 */
[----:B------:R-:W-:Y:S01]  /*aa50*/  VIADD R233, R234, 0x1020 ;  /* 0x00001020eae97836 */ /* 0x000fe20000000000 */
[C---:B-1----:R-:W-:Y:S01]  /*aa60*/  @!P4 LEA R12, P0, R10.reuse, R240, 0x8 ;  /* 0x000000f00a0cc211 */ /* 0x042fe200078040ff */
[----:B------:R-:W-:Y:S03]  /*aa70*/  @P4 STS.128 [R247+0x7000], RZ ;  /* 0x007000fff7004388 */ /* 0x000fe60000000c00 */
[----:B------:R-:W-:Y:S01]  /*aa80*/  @!P4 LEA.HI.X R13, R10, R241, R11, 0x8, P0 ;  /* 0x000000f10a0dc211 */ /* 0x000fe200000f440b */
[----:B------:R-:W-:Y:S01]  /*aa90*/  @!P3 IMAD.WIDE.U32 R10, R8, 0x140, R240 ;  /* 0x00000140080ab825 */ /* 0x000fe200078e00f0 */
[----:B------:R-:W-:-:S03]  /*aaa0*/  LOP3.LUT P0, RZ, R16, 0x2, RZ, 0xc0, !PT ;  /* 0x0000000210ff7812 */ /* 0x000fc6000780c0ff */
[----:B------:R-:W-:Y:S01]  /*aab0*/  @!P3 IMAD.IADD R11, R9, 0x1, R11 ;  /* 0x00000001090bb824 */ /* 0x000fe200078e020b */
[----:B------:R-:W-:Y:S01]  /*aac0*/  @!PT LDS RZ, [RZ] ;  /* 0x00000000fffff984 */ /* 0x000fe20000000800 */
[----:B------:R-:W-:Y:S01]  /*aad0*/  @!PT LDS RZ, [RZ] ;  /* 0x00000000fffff984 */ /* 0x000fe20000000800 */
[----:B------:R-:W-:Y:S01]  /*aae0*/  @!PT LDS RZ, [RZ] ;  /* 0x00000000fffff984 */ /* 0x000fe20000000800 */
[----:B------:R1:W-:Y:S01]  /*aaf0*/  @!P4 LDGSTS.E.BYPASS.LTC128B.128 [R247+0x7000], desc[UR6][R12.64] ;  /* 0x070000000cf7cfae */ /* 0x0003e2000b901d46 */
[----:B------:R-:W-:Y:S02]  /*ab00*/  IMAD R9, R58, 0x200, R17 ;  /* 0x000002003a097824 */ /* 0x000fe400078e0211 */
[----:B--2---:R-:W-:Y:S01]  /*ab10*/  @!P1 IMAD R7, R7, 0x1c0, RZ ;  /* 0x000001c007079824 */ /* 0x004fe200078e02ff */
[----:B------:R-:W-:Y:S01]  /*ab20*/  @P3 STS.128 [R247+0x7800], RZ ;  /* 0x007800fff7003388 */ /* 0x000fe20000000c00 */
[----:B------:R-:W-:Y:S02]  /*ab30*/  IMAD R236, R0, 0x20, R9 ;  /* 0x0000002000ec7824 */ /* 0x000fe400078e0209 */
[----:B---3--:R-:W-:Y:S01]  /*ab40*/  @!P2 IMAD.WIDE.U32 R18, R4, 0x180, R240 ;  /* 0x000001800412a825 */ /* 0x008fe200078e00f0 */
[----:B------:R-:W-:Y:S01]  /*ab50*/  @!PT LDS RZ, [RZ] ;  /* 0x00000000fffff984 */ /* 0x000fe20000000800 */
[----:B------:R-:W-:Y:S01]  /*ab60*/  @!PT LDS RZ, [RZ] ;  /* 0x00000000fffff984 */ /* 0x000fe20000000800 */
[----:B------:R-:W-:Y:S01]  /*ab70*/  @!PT LDS RZ, [RZ] ;  /* 0x00000000fffff984 */ /* 0x000fe20000000800 */
[----:B------:R2:W-:Y:S03]  /*ab80*/  @!P3 LDGSTS.E.BYPASS.LTC128B.128 [R247+0x7800], desc[UR6][R10.64] ;  /* 0x078000000af7bfae */ /* 0x0005e6000b901d46 */
[----:B------:R-:W-:Y:S01]  /*ab90*/  IMAD.IADD R236, R3, 0x1, R236 ;  /* 0x0000000103ec7824 */ /* 0x000fe200078e02ec */
[----:B------:R-:W-:Y:S01]  /*aba0*/  @P2 STS.128 [R247+0x8000], RZ ;  /* 0x008000fff7002388 */ /* 0x000fe20000000c00 */
[----:B----4-:R-:W-:-:S03]  /*abb0*/  @!P1 IMAD.WIDE.U32 R14, R6, 0x1c0, R240 ;  /* 0x000001c0060e9825 */ /* 0x010fc600078e00f0 */
[----:B------:R-:W-:Y:S01]  /*abc0*/  LEA R236, R236, UR4, 0x1 ;  /* 0x00000004ecec7c11 */ /* 0x000fe2000f8e08ff */
[----:B------:R-:W-:Y:S02]  /*abd0*/  @!P2 IMAD.IADD R19, R5, 0x1, R19 ;  /* 0x000000010513a824 */ /* 0x000fe400078e0213 */
[----:B------:R-:W-:Y:S02]  /*abe0*/  @!P1 IMAD.IADD R21, R7, 0x1, R15 ;  /* 0x0000000107159824 */ /* 0x000fe400078e020f */
[----:B------:R-:W-:Y:S01]  /*abf0*/  @!P1 IMAD.MOV.U32 R20, RZ, RZ, R14 ;  /* 0x000000ffff149224 */ /* 0x000fe200078e000e */
[----:B------:R-:W-:Y:S01]  /*ac00*/  @!PT LDS RZ, [RZ] ;  /* 0x00000000fffff984 */ /* 0x000fe20000000800 */
[----:B------:R-:W-:Y:S01]  /*ac10*/  @!PT LDS RZ, [RZ] ;  /* 0x00000000fffff984 */ /* 0x000fe20000000800 */
[----:B------:R-:W-:Y:S01]  /*ac20*/  @!PT LDS RZ, [RZ] ;  /* 0x00000000fffff984 */ /* 0x000fe20000000800 */
[----:B------:R3:W-:Y:S01]  /*ac30*/  @!P2 LDGSTS.E.BYPASS.LTC128B.128 [R247+0x8000], desc[UR6][R18.64] ;  /* 0x0800000012f7afae */ /* 0x0007e2000b901d46 */
[----:B------:R-:W-:Y:S02]  /*ac40*/  VIADD R4, R234, 0x1000 ;  /* 0x00001000ea047836 */ /* 0x000fe40000000000 */
[----:B------:R-:W-:Y:S01]  /*ac50*/  IMAD R235, R43, 0x2, R236 ;  /* 0x000000022beb7824 */ /* 0x000fe200078e02ec */
[----:B------:R-:W-:Y:S01]  /*ac60*/  @P1 STS.128 [R247+0x8800], RZ ;  /* 0x008800fff7001388 */ /* 0x000fe20000000c00 */
[----:B------:R-:W-:-:S02]  /*ac70*/  @P0 VIADD R233, R4, 0xffffffe0 ;  /* 0xffffffe004e90836 */ /* 0x000fc40000000000 */
[----:B------:R-:W-:Y:S01]  /*ac80*/  IMAD R0, R0, 0x20, R17 ;  /* 0x0000002000007824 */ /* 0x000fe200078e0211 */
[----:B------:R-:W-:Y:S01]  /*ac90*/  @!PT LDS RZ, [RZ] ;  /* 0x00000000fffff984 */ /* 0x000fe20000000800 */
[----:B------:R-:W-:Y:S01]  /*aca0*/  @!PT LDS RZ, [RZ] ;  /* 0x00000000fffff984 */ /* 0x000fe20000000800 */
[----:B------:R-:W-:Y:S01]  /*acb0*/  @!PT LDS RZ, [RZ] ;  /* 0x00000000fffff984 */ /* 0x000fe20000000800 */
[----:B------:R4:W-:Y:S01]  /*acc0*/  @!P1 LDGSTS.E.BYPASS.LTC128B.128 [R247+0x8800], desc[UR6][R20.64] ;  /* 0x0880000014f79fae */ /* 0x0009e2000b901d46 */
[----:B------:R-:W-:Y:S02]  /*acd0*/  VIADD R17, R45, 0x1 ;  /* 0x000000012d117836 */ /* 0x000fe40000000000 */
[----:B------:R-:W-:Y:S01]  /*ace0*/  IMAD.IADD R3, R3, 0x1, R0 ;  /* 0x0000000103037824 */ /* 0x000fe200078e0200 */
[----:B-1----:R-:W-:Y:S01]  /*acf0*/  LDSM.16.M88.4 R12, [R236] ;  /* 0x00000000ec0c783b */ /* 0x002fe20000000200 */
[C---:B------:R-:W-:Y:S02]  /*ad00*/  VIADD R227, R233.reuse, 0x1000 ;  /* 0x00001000e9e37836 */ /* 0x040fe40000000000 */
[C---:B------:R-:W-:Y:S01]  /*ad10*/  VIADD R226, R233.reuse, 0x1400 ;  /* 0x00001400e9e27836 */ /* 0x040fe20000000000 */
[----:B------:R-:W1:Y:S01]  /*ad20*/  LDSM.16.M88.4 R24, [R234+0x1000] ;  /* 0x00100000ea18783b */ /* 0x000e620000000200 */
[----:B------:R-:W-:-:S02]  /*ad30*/  VIADD R225, R233, 0x1800 ;  /* 0x00001800e9e17836 */ /* 0x000fc40000000000 */
[C---:B------:R-:W-:Y:S01]  /*ad40*/  VIADD R224, R233.reuse, 0x1c00 ;  /* 0x00001c00e9e07836 */ /* 0x040fe20000000000 */
[----:B------:R-:W-:Y:S01]  /*ad50*/  LDSM.16.M88.4 R4, [R235] ;  /* 0x00000000eb04783b */ /* 0x000fe20000000200 */
[C---:B------:R-:W-:Y:S02]  /*ad60*/  VIADD R223, R233.reuse, 0x2000 ;  /* 0x00002000e9df7836 */ /* 0x040fe40000000000 */
[C---:B------:R-:W-:Y:S01]  /*ad70*/  VIADD R222, R233.reuse, 0x2400 ;  /* 0x00002400e9de7836 */ /* 0x040fe20000000000 */
[----:B--2---:R-:W-:Y:S01]  /*ad80*/  LDSM.16.M88.4 R8, [R233] ;  /* 0x00000000e908783b */ /* 0x004fe20000000200 */
[C---:B------:R-:W-:Y:S01]  /*ad90*/  VIADD R221, R233.reuse, 0x2800 ;  /* 0x00002800e9dd7836 */ /* 0x040fe20000000000 */
[----:B---3--:R-:W-:Y:S02]  /*ada0*/  SHF.R.S32.HI R19, RZ, 0x1f, R56 ;  /* 0x0000001fff137819 */ /* 0x008fe40000011438 */
[----:B------:R-:W2:Y:S01]  /*adb0*/  LDSM.16.M88.4 R228, [R234+0x1400] ;  /* 0x00140000eae4783b */ /* 0x000ea20000000200 */
[----:B------:R-:W-:Y:S01]  /*adc0*/  VIADD R220, R233, 0x2c00 ;  /* 0x00002c00e9dc7836 */ /* 0x000fe20000000000 */
[----:B------:R-:W-:-:S02]  /*add0*/  LEA.HI R19, R19, R56, RZ, 0x5 ;  /* 0x0000003813137211 */ /* 0x000fc400078f28ff */
[----:B------:R-:W3:Y:S01]  /*ade0*/  LDSM.16.M88.4 R48, [R234+0x1800] ;  /* 0x00180000ea30783b */ /* 0x000ee20000000200 */
[----:B------:R-:W-:Y:S01]  /*adf0*/  VIADD R219, R233, 0x3000 ;  /* 0x00003000e9db7836 */ /* 0x000fe20000000000 */
[----:B------:R-:W-:Y:S02]  /*ae00*/  LOP3.LUT R19, R19, 0xffffffe0, RZ, 0xc0, !PT ;  /* 0xffffffe013137812 */ /* 0x000fe400078ec0ff */
[----:B------:R-:W5:Y:S01]  /*ae10*/  LDSM.16.M88.4 R28, [R233+0x400] ;  /* 0x00040000e91c783b */ /* 0x000f620000000200 */
[C---:B------:R-:W-:Y:S02]  /*ae20*/  VIADD R218, R233.reuse, 0x3400 ;  /* 0x00003400e9da7836 */ /* 0x040fe40000000000 */
[C---:B------:R-:W-:Y:S01]  /*ae30*/  VIADD R217, R233.reuse, 0x3800 ;  /* 0x00003800e9d97836 */ /* 0x040fe20000000000 */
[----:B----4-:R-:W4:Y:S01]  /*ae40*/  LDSM.16.M88.4 R20, [R233+0x800] ;  /* 0x00080000e914783b */ /* 0x010f220000000200 */
[----:B------:R-:W-:Y:S02]  /*ae50*/  IMAD.IADD R16, R56, 0x1, -R19 ;  /* 0x0000000138107824 */ /* 0x000fe400078e0a13 */
[----:B------:R-:W-:Y:S01]  /*ae60*/  VIADD R216, R233, 0x3c00 ;  /* 0x00003c00e9d87836 */ /* 0x000fe20000000000 */
[----:B------:R-:W-:Y:S02]  /*ae70*/  LDSM.16.M88.4 R200, [R234+0x2400] ;  /* 0x00240000eac8783b */ /* 0x000fe40000000200 */
[----:B------:R-:W-:-:S02]  /*ae80*/  SHF.R.S32.HI R19, RZ, 0x1f, R16 ;  /* 0x0000001fff137819 */ /* 0x000fc40000011410 */
[----:B------:R-:W-:Y:S02]  /*ae90*/  LDSM.16.M88.4 R172, [R234+0x2c00] ;  /* 0x002c0000eaac783b */ /* 0x000fe40000000200 */
[----:B------:R-:W-:Y:S01]  /*aea0*/  LEA.HI R16, R19, R16, RZ, 0x2 ;  /* 0x0000001013107211 */ /* 0x000fe200078f10ff */
[----:B------:R-:W-:Y:S01]  /*aeb0*/  VIADD R19, R45, 0x8 ;  /* 0x000000082d137836 */ /* 0x000fe20000000000 */
[----:B------:R-:W-:Y:S01]  /*aec0*/  LDSM.16.M88.4 R176, [R234+0x3400] ;  /* 0x00340000eab0783b */ /* 0x000fe20000000200 */
[C---:B-1----:R-:W-:Y:S03]  /*aed0*/  HMMA.16816.F32 R64, R12.reuse, R24, RZ ;  /* 0x000000180c40723c */ /* 0x042fe600000018ff */
[----:B------:R-:W1:Y:S04]  /*aee0*/  LDSM.16.M88.4 R100, [R234+0x4000] ;  /* 0x00400000ea64783b */ /* 0x000e680000000200 */
[----:B------:R-:W0:Y:S01]  /*aef0*/  LDGDEPBAR ;  /* 0x00000000000079af */ /* 0x000e220000000000 */
[C---:B------:R-:W-:Y:S06]  /*af00*/  HMMA.16816.F32 R24, R12.reuse, R26, RZ ;  /* 0x0000001a0c18723c */ /* 0x040fec00000018ff */
[C---:B--2---:R-:W-:Y:S06]  /*af10*/  HMMA.16816.F32 R248, R12.reuse, R228, RZ ;  /* 0x000000e40cf8723c */ /* 0x044fec00000018ff */
[----:B------:R-:W-:Y:S06]  /*af20*/  HMMA.16816.F32 R228, R12, R230, RZ ;  /* 0x000000e60ce4723c */ /* 0x000fec00000018ff */
[C---:B------:R-:W-:Y:S06]  /*af30*/  HMMA.16816.F32 R64, R4.reuse, R8, R64 ;  /* 0x000000080440723c */ /* 0x040fec0000001840 */
[----:B------:R-:W-:Y:S01]  /*af40*/  HMMA.16816.F32 R24, R4, R10, R24 ;  /* 0x0000000a0418723c */ /* 0x000fe20000001818 */
[----:B------:R-:W-:-:S04]  /*af50*/  SHF.R.S32.HI R9, RZ, 0x2, R16 ;  /* 0x00000002ff097819 */ /* 0x000fc80000011410 */
[----:B------:R-:W-:Y:S01]  /*af60*/  IADD3 R52, R52, 0x1, R9 ;  /* 0x0000000134347810 */ /* 0x000fe20007ffe009 */
[----:B---3--:R-:W-:Y:S01]  /*af70*/  HMMA.16816.F32 R84, R12, R48, RZ ;  /* 0x000000300c54723c */ /* 0x008fe200000018ff */
[----:B------:R-:W2:Y:S02]  /*af80*/  LDSM.16.M88.4 R8, [R234+0x1c00] ;  /* 0x001c0000ea08783b */ /* 0x000ea40000000200 */
[----:B------:R-:W-:-:S03]  /*af90*/  IADD3 R52, R57, R52, -R242 ;  /* 0x0000003439347210 */ /* 0x000fc60007ffe8f2 */
[----:B-----5:R-:W-:Y:S02]  /*afa0*/  HMMA.16816.F32 R248, R4, R28, R248 ;  /* 0x0000001c04f8723c */ /* 0x020fe400000018f8 */
[----:B------:R-:W-:-:S04]  /*afb0*/  VIADD R52, R52, UR5 ;  /* 0x0000000534347c36 */ /* 0x000fc80008000000 */
[----:B------:R-:W-:Y:S01]  /*afc0*/  HMMA.16816.F32 R228, R4, R30, R228 ;  /* 0x0000001e04e4723c */ /* 0x000fe200000018e4 */
[C---:B------:R-:W-:Y:S01]  /*afd0*/  VIMNMX R54, R52.reuse, R57, PT ;  /* 0x0000003934367248 */ /* 0x040fe20003fe0100 */
[----:B------:R-:W-:Y:S01]  /*afe0*/  VIADD R29, R45, 0x10 ;  /* 0x000000102d1d7836 */ /* 0x000fe20000000000 */
[----:B------:R-:W-:Y:S02]  /*aff0*/  VIADDMNMX R52, R52, 0x8, R57, PT ;  /* 0x0000000834347846 */ /* 0x000fe40003800139 */
[C---:B------:R-:W-:Y:S01]  /*b000*/  ISETP.GE.AND P0, PT, R17.reuse, R54, PT ;  /* 0x000000361100720c */ /* 0x040fe20003f06270 */
[----:B------:R-:W-:Y:S01]  /*b010*/  HMMA.16816.F32 R48, R12, R50, RZ ;  /* 0x000000320c30723c */ /* 0x000fe200000018ff */
[----:B------:R-:W-:Y:S01]  /*b020*/  ISETP.GE.AND P5, PT, R17, R52, PT ;  /* 0x000000341100720c */ /* 0x000fe20003fa6270 */
[----:B------:R-:W-:Y:S01]  /*b030*/  VIADD R17, R45, 0x9 ;  /* 0x000000092d117836 */ /* 0x000fe20000000000 */
[C---:B------:R-:W-:Y:S01]  /*b040*/  ISETP.GE.AND P2, PT, R19.reuse, R54, PT ;  /* 0x000000361300720c */ /* 0x040fe20003f46270 */
[----:B------:R-:W-:Y:S01]  /*b050*/  LDSM.16.M88.4 R56, [R233+0x1000] ;  /* 0x00100000e938783b */ /* 0x000fe20000000200 */
[----:B------:R-:W-:Y:S01]  /*b060*/  ISETP.GE.AND P4, PT, R19, R52, PT ;  /* 0x000000341300720c */ /* 0x000fe20003f86270 */
[----:B----4-:R-:W-:Y:S01]  /*b070*/  HMMA.16816.F32 R84, R4, R20, R84 ;  /* 0x000000140454723c */ /* 0x010fe20000001854 */
[----:B------:R-:W-:-:S02]  /*b080*/  ISETP.GE.AND P1, PT, R17, R54, PT ;  /* 0x000000361100720c */ /* 0x000fc40003f26270 */
[-C--:B------:R-:W-:Y:S02]  /*b090*/  ISETP.GE.AND P6, PT, R17, R52.reuse, PT ;  /* 0x000000341100720c */ /* 0x080fe40003fc6270 */
[----:B------:R-:W3:Y:S01]  /*b0a0*/  LDSM.16.M88.4 R16, [R233+0xc00] ;  /* 0x000c0000e910783b */ /* 0x000ee20000000200 */
[C---:B------:R-:W-:Y:S01]  /*b0b0*/  ISETP.GE.AND P3, PT, R45.reuse, R52, PT ;  /* 0x000000342d00720c */ /* 0x040fe20003f66270 */
[----:B------:R-:W-:Y:S01]  /*b0c0*/  VIADD R21, R45, 0x21 ;  /* 0x000000212d157836 */ /* 0x000fe20000000000 */
[----:B------:R-:W-:Y:S01]  /*b0d0*/  FSEL R106, R65, -INF , !P0 ;  /* 0xff800000416a7808 */ /* 0x000fe20004000000 */
[C---:B-1----:R-:W-:Y:S01]  /*b0e0*/  HMMA.16816.F32 R108, R12.reuse, R100, RZ ;  /* 0x000000640c6c723c */ /* 0x042fe200000018ff */
[----:B------:R-:W-:Y:S02]  /*b0f0*/  FSEL R171, R66, -INF , !P3 ;  /* 0xff80000042ab7808 */ /* 0x000fe40005800000 */
[C---:B------:R-:W-:Y:S02]  /*b100*/  ISETP.GE.AND P3, PT, R29.reuse, R54, PT ;  /* 0x000000361d00720c */ /* 0x040fe40003f66270 */
[----:B------:R-:W-:Y:S01]  /*b110*/  ISETP.GE.AND P0, PT, R29, R52, PT ;  /* 0x000000341d00720c */ /* 0x000fe20003f06270 */
[----:B------:R-:W-:Y:S01]  /*b120*/  HMMA.16816.F32 R100, R12, R102, RZ ;  /* 0x000000660c64723c */ /* 0x000fe200000018ff */
[----:B------:R-:W1:Y:S01]  /*b130*/  LDSM.16.M88.4 R28, [R234+0x2000] ;  /* 0x00200000ea1c783b */ /* 0x000e620000000200 */
[----:B------:R-:W-:-:S02]  /*b140*/  FSEL R42, R67, -INF , !P5 ;  /* 0xff800000432a7808 */ /* 0x000fc40006800000 */
[----:B------:R-:W-:Y:S02]  /*b150*/  FSEL R104, R24, -INF , !P2 ;  /* 0xff80000018687808 */ /* 0x000fe40005000000 */
[C---:B------:R-:W-:Y:S01]  /*b160*/  ISETP.GE.AND P5, PT, R33.reuse, R54, PT ;  /* 0x000000362100720c */ /* 0x040fe20003fa6270 */
[----:B------:R-:W-:Y:S01]  /*b170*/  HMMA.16816.F32 R48, R4, R22, R48 ;  /* 0x000000160430723c */ /* 0x000fe20000001830 */
[----:B------:R-:W-:Y:S02]  /*b180*/  ISETP.GE.AND P2, PT, R33, R52, PT ;  /* 0x000000342100720c */ /* 0x000fe40003f46270 */
[----:B------:R-:W-:Y:S02]  /*b190*/  FSEL R40, R27, -INF , !P6 ;  /* 0xff8000001b287808 */ /* 0x000fe40007000000 */
[----:B------:R-:W-:Y:S01]  /*b1a0*/  FSEL R94, R248, -INF , !P3 ;  /* 0xff800000f85e7808 */ /* 0x000fe20005800000 */
[----:B--2---:R-:W-:Y:S01]  /*b1b0*/  HMMA.16816.F32 R32, R12, R8, RZ ;  /* 0x000000080c20723c */ /* 0x004fe200000018ff */
[----:B------:R-:W-:Y:S01]  /*b1c0*/  FSEL R96, R25, -INF , !P1 ;  /* 0xff80000019607808 */ /* 0x000fe20004800000 */
[----:B------:R-:W-:Y:S01]  /*b1d0*/  VIADD R25, R45, 0x20 ;  /* 0x000000202d197836 */ /* 0x000fe20000000000 */
[----:B------:R-:W-:-:S02]  /*b1e0*/  FSEL R165, R26, -INF , !P4 ;  /* 0xff8000001aa57808 */ /* 0x000fc40006000000 */
[-C--:B------:R-:W-:Y:S02]  /*b1f0*/  ISETP.GE.AND P4, PT, R37, R54.reuse, PT ;  /* 0x000000362500720c */ /* 0x080fe40003f86270 */
[----:B------:R-:W-:Y:S01]  /*b200*/  VIADD R9, R45, 0x19 ;  /* 0x000000192d097836 */ /* 0x000fe20000000000 */
[----:B------:R-:W-:Y:S02]  /*b210*/  FSEL R153, R250, -INF , !P0 ;  /* 0xff800000fa997808 */ /* 0x000fe40004000000 */
[-C--:B------:R-:W-:Y:S02]  /*b220*/  ISETP.GE.AND P0, PT, R25, R54.reuse, PT ;  /* 0x000000361900720c */ /* 0x080fe40003f06270 */
[C---:B------:R-:W-:Y:S02]  /*b230*/  ISETP.GE.AND P6, PT, R9.reuse, R54, PT ;  /* 0x000000360900720c */ /* 0x040fe40003fc6270 */
[----:B------:R-:W-:Y:S02]  /*b240*/  ISETP.GE.AND P3, PT, R9, R52, PT ;  /* 0x000000340900720c */ /* 0x000fe40003f66270 */
[----:B------:R-:W-:Y:S01]  /*b250*/  HMMA.16816.F32 R8, R12, R10, RZ ;  /* 0x0000000a0c08723c */ /* 0x000fe200000018ff */
[----:B------:R-:W-:-:S02]  /*b260*/  FSEL R251, R251, -INF , !P2 ;  /* 0xff800000fbfb7808 */ /* 0x000fc40005000000 */
[----:B------:R-:W-:Y:S01]  /*b270*/  FSEL R90, R228, -INF , !P4 ;  /* 0xff800000e45a7808 */ /* 0x000fe20006000000 */
[----:B------:R-:W-:Y:S01]  /*b280*/  VIADD R228, R233, 0xc00 ;  /* 0x00000c00e9e47836 */ /* 0x000fe20000000000 */
[C---:B------:R-:W-:Y:S02]  /*b290*/  ISETP.GE.AND P2, PT, R21.reuse, R54, PT ;  /* 0x000000361500720c */ /* 0x040fe40003f46270 */
[-C--:B------:R-:W-:Y:S01]  /*b2a0*/  ISETP.GE.AND P4, PT, R21, R52.reuse, PT ;  /* 0x000000341500720c */ /* 0x080fe20003f86270 */
[----:B---3--:R-:W-:Y:S01]  /*b2b0*/  HMMA.16816.F32 R32, R4, R16, R32 ;  /* 0x000000100420723c */ /* 0x008fe20000001820 */
[----:B------:R-:W-:Y:S01]  /*b2c0*/  FSEL R231, R231, -INF , !P3 ;  /* 0xff800000e7e77808 */ /* 0x000fe20005800000 */
[----:B------:R-:W-:Y:S01]  /*b2d0*/  VIADD R21, R45, 0x28 ;  /* 0x000000282d157836 */ /* 0x000fe20000000000 */
[----:B------:R-:W-:Y:S02]  /*b2e0*/  FSEL R84, R84, -INF , !P0 ;  /* 0xff80000054547808 */ /* 0x000fe40004000000 */
[-C--:B------:R-:W-:Y:S01]  /*b2f0*/  ISETP.GE.AND P1, PT, R37, R52.reuse, PT ;  /* 0x000000342500720c */ /* 0x080fe20003f26270 */
[----:B------:R-:W-:Y:S01]  /*b300*/  VIADD R37, R45, 0x31 ;  /* 0x000000312d257836 */ /* 0x000fe20000000000 */
[----:B------:R-:W-:Y:S01]  /*b310*/  FSEL R92, R249, -INF , !P5 ;  /* 0xff800000f95c7808 */ /* 0x000fe20006800000 */
[----:B------:R-:W-:Y:S01]  /*b320*/  VIADD R17, R45, 0x29 ;  /* 0x000000292d117836 */ /* 0x000fe20000000000 */
[----:B------:R-:W-:-:S02]  /*b330*/  ISETP.GE.AND P5, PT, R25, R52, PT ;  /* 0x000000341900720c */ /* 0x000fc40003fa6270 */
[----:B-1----:R-:W-:Y:S01]  /*b340*/  HMMA.16816.F32 R24, R12, R28, RZ ;  /* 0x0000001c0c18723c */ /* 0x002fe200000018ff */
[----:B------:R-:W-:Y:S01]  /*b350*/  FSEL R147, R230, -INF , !P1 ;  /* 0xff800000e6937808 */ /* 0x000fe20004800000 */
[----:B------:R-:W-:Y:S01]  /*b360*/  VIADD R230, R233, 0x400 ;  /* 0x00000400e9e67836 */ /* 0x000fe20000000000 */
[C---:B------:R-:W-:Y:S02]  /*b370*/  ISETP.GE.AND P3, PT, R17.reuse, R54, PT ;  /* 0x000000361100720c */ /* 0x040fe40003f66270 */
[----:B------:R-:W-:Y:S01]  /*b380*/  ISETP.GE.AND P0, PT, R17, R52, PT ;  /* 0x000000341100720c */ /* 0x000fe20003f06270 */
[----:B------:R-:W-:Y:S01]  /*b390*/  VIADD R17, R45, 0x30 ;  /* 0x000000302d117836 */ /* 0x000fe20000000000 */
[----:B------:R-:W-:Y:S01]  /*b3a0*/  FSEL R88, R229, -INF , !P6 ;  /* 0xff800000e5587808 */ /* 0x000fe20007000000 */
[----:B------:R-:W-:Y:S01]  /*b3b0*/  HMMA.16816.F32 R8, R4, R18, R8 ;  /* 0x000000120408723c */ /* 0x000fe20000001808 */
[----:B------:R-:W-:Y:S01]  /*b3c0*/  ISETP.GE.AND P1, PT, R21, R54, PT ;  /* 0x000000361500720c */ /* 0x000fe20003f26270 */
[----:B------:R-:W-:Y:S01]  /*b3d0*/  VIADD R229, R233, 0x800 ;  /* 0x00000800e9e57836 */ /* 0x000fe20000000000 */
[----:B------:R-:W-:-:S02]  /*b3e0*/  ISETP.GE.AND P6, PT, R21, R52, PT ;  /* 0x000000341500720c */ /* 0x000fc40003fc6270 */
[----:B------:R-:W-:Y:S01]  /*b3f0*/  FSEL R133, R86, -INF , !P5 ;  /* 0xff80000056857808 */ /* 0x000fe20006800000 */
[----:B------:R-:W1:Y:S01]  /*b400*/  LDSM.16.M88.4 R20, [R233+0x1400] ;  /* 0x00140000e914783b */ /* 0x000e620000000200 */
[----:B------:R-:W-:Y:S01]  /*b410*/  FSEL R82, R85, -INF , !P2 ;  /* 0xff80000055527808 */ /* 0x000fe20005000000 */
[----:B------:R-:W-:Y:S01]  /*b420*/  HMMA.16816.F32 R28, R12, R30, RZ ;  /* 0x0000001e0c1c723c */ /* 0x000fe200000018ff */
[C---:B------:R-:W-:Y:S02]  /*b430*/  ISETP.GE.AND P5, PT, R17.reuse, R54, PT ;  /* 0x000000361100720c */ /* 0x040fe40003fa6270 */
[----:B------:R-:W-:Y:S02]  /*b440*/  ISETP.GE.AND P2, PT, R17, R52, PT ;  /* 0x000000341100720c */ /* 0x000fe40003f46270 */
[----:B------:R-:W2:Y:S01]  /*b450*/  LDSM.16.M88.4 R16, [R234+0x2800] ;  /* 0x00280000ea10783b */ /* 0x000ea20000000200 */
[----:B------:R-:W-:Y:S02]  /*b460*/  FSEL R249, R87, -INF , !P4 ;  /* 0xff80000057f97808 */ /* 0x000fe40006000000 */
[----:B------:R-:W-:Y:S01]  /*b470*/  FSEL R80, R48, -INF , !P1 ;  /* 0xff80000030507808 */ /* 0x000fe20004800000 */
[----:B------:R-:W-:Y:S01]  /*b480*/  HMMA.16816.F32 R24, R4, R56, R24 ;  /* 0x000000380418723c */ /* 0x000fe20000001818 */
[----:B------:R-:W-:-:S02]  /*b490*/  ISETP.GE.AND P4, PT, R37, R54, PT ;  /* 0x000000362500720c */ /* 0x000fc40003f86270 */
[----:B------:R-:W-:Y:S02]  /*b4a0*/  ISETP.GE.AND P1, PT, R37, R52, PT ;  /* 0x000000342500720c */ /* 0x000fe40003f26270 */
[----:B------:R-:W-:Y:S01]  /*b4b0*/  FSEL R129, R50, -INF , !P6 ;  /* 0xff80000032817808 */ /* 0x000fe20007000000 */
[C---:B------:R-:W-:Y:S01]  /*b4c0*/  HMMA.16816.F32 R36, R12.reuse, R200, RZ ;  /* 0x000000c80c24723c */ /* 0x040fe200000018ff */
[----:B------:R-:W-:Y:S02]  /*b4d0*/  FSEL R78, R49, -INF , !P3 ;  /* 0xff800000314e7808 */ /* 0x000fe40005800000 */
[C---:B------:R-:W-:Y:S02]  /*b4e0*/  ISETP.GE.AND P6, PT, R41.reuse, R54, PT ;  /* 0x000000362900720c */ /* 0x040fe40003fc6270 */
[----:B------:R-:W-:Y:S01]  /*b4f0*/  ISETP.GE.AND P3, PT, R41, R52, PT ;  /* 0x000000342900720c */ /* 0x000fe20003f66270 */
[----:B------:R-:W-:Y:S01]  /*b500*/  HMMA.16816.F32 R200, R12, R202, RZ ;  /* 0x000000ca0cc8723c */ /* 0x000fe200000018ff */
[----:B------:R-:W-:-:S02]  /*b510*/  FSEL R41, R51, -INF , !P0 ;  /* 0xff80000033297808 */ /* 0x000fc40004000000 */
[----:B------:R-:W3:Y:S01]  /*b520*/  LDSM.16.M88.4 R48, [R233+0x1800] ;  /* 0x00180000e930783b */ /* 0x000ee20000000200 */
[----:B------:R-:W-:Y:S02]  /*b530*/  FSEL R76, R32, -INF , !P5 ;  /* 0xff800000204c7808 */ /* 0x000fe40006800000 */
[----:B------:R-:W-:Y:S01]  /*b540*/  HMMA.16816.F32 R28, R4, R58, R28 ;  /* 0x0000003a041c723c */ /* 0x000fe2000000181c */
[C---:B------:R-:W-:Y:S01]  /*b550*/  ISETP.GE.AND P0, PT, R47.reuse, R54, PT ;  /* 0x000000362f00720c */ /* 0x040fe20003f06270 */
[----:B------:R-:W-:Y:S01]  /*b560*/  LDSM.16.M88.4 R56, [R233+0x2400] ;  /* 0x00240000e938783b */ /* 0x000fe20000000200 */
[----:B------:R-:W-:Y:S01]  /*b570*/  ISETP.GE.AND P5, PT, R47, R52, PT ;  /* 0x000000342f00720c */ /* 0x000fe20003fa6270 */
[----:B------:R-:W-:Y:S01]  /*b580*/  VIADD R47, R45, 0x41 ;  /* 0x000000412d2f7836 */ /* 0x000fe20000000000 */
[----:B------:R-:W-:Y:S01]  /*b590*/  FSEL R74, R33, -INF , !P4 ;  /* 0xff800000214a7808 */ /* 0x000fe20006000000 */
[----:B------:R-:W-:Y:S01]  /*b5a0*/  VIADD R33, R45, 0x48 ;  /* 0x000000482d217836 */ /* 0x000fe20000000000 */
[----:B------:R-:W-:-:S02]  /*b5b0*/  FSEL R121, R34, -INF , !P2 ;  /* 0xff80000022797808 */ /* 0x000fc40005000000 */
[----:B------:R-:W-:Y:S02]  /*b5c0*/  FSEL R72, R8, -INF , !P6 ;  /* 0xff80000008487808 */ /* 0x000fe40007000000 */
[----:B------:R-:W-:Y:S01]  /*b5d0*/  FSEL R215, R10, -INF , !P3 ;  /* 0xff8000000ad77808 */ /* 0x000fe20005800000 */
[----:B-1----:R-:W-:Y:S01]  /*b5e0*/  HMMA.16816.F32 R36, R4, R20, R36 ;  /* 0x000000140424723c */ /* 0x002fe20000001824 */
[----:B------:R-:W-:Y:S02]  /*b5f0*/  FSEL R70, R9, -INF , !P0 ;  /* 0xff80000009467808 */ /* 0x000fe40004000000 */
[----:B------:R-:W-:Y:S02]  /*b600*/  FSEL R213, R11, -INF , !P5 ;  /* 0xff8000000bd57808 */ /* 0x000fe40006800000 */
[----:B------:R-:W-:Y:S01]  /*b610*/  ISETP.GE.AND P2, PT, R53, R54, PT ;  /* 0x000000363500720c */ /* 0x000fe20003f46270 */
[----:B--2---:R-:W-:Y:S01]  /*b620*/  HMMA.16816.F32 R8, R12, R16, RZ ;  /* 0x000000100c08723c */ /* 0x004fe200000018ff */
[----:B------:R-:W-:Y:S01]  /*b630*/  VIADD R21, R45, 0x49 ;  /* 0x000000492d157836 */ /* 0x000fe20000000000 */
[----:B------:R-:W-:-:S02]  /*b640*/  FSEL R239, R35, -INF , !P1 ;  /* 0xff80000023ef7808 */ /* 0x000fc40004800000 */
[C---:B------:R-:W-:Y:S02]  /*b650*/  ISETP.GE.AND P3, PT, R33.reuse, R54, PT ;  /* 0x000000362100720c */ /* 0x040fe40003f66270 */
[----:B------:R-:W-:Y:S01]  /*b660*/  ISETP.GE.AND P0, PT, R33, R52, PT ;  /* 0x000000342100720c */ /* 0x000fe20003f06270 */
[----:B------:R-:W-:Y:S01]  /*b670*/  HMMA.16816.F32 R200, R4, R22, R200 ;  /* 0x0000001604c8723c */ /* 0x000fe200000018c8 */
[----:B------:R-:W1:Y:S01]  /*b680*/  LDSM.16.M88.4 R32, [R233+0x1c00] ;  /* 0x001c0000e920783b */ /* 0x000e620000000200 */
[----:B------:R-:W-:Y:S01]  /*b690*/  FSEL R68, R24, -INF , !P2 ;  /* 0xff80000018447808 */ /* 0x000fe20005000000 */
[----:B------:R-:W-:Y:S01]  /*b6a0*/  VIADD R17, R45, 0x50 ;  /* 0x000000502d117836 */ /* 0x000fe20000000000 */
[C---:B------:R-:W-:Y:S02]  /*b6b0*/  ISETP.GE.AND P5, PT, R21.reuse, R54, PT ;  /* 0x000000361500720c */ /* 0x040fe40003fa6270 */
[----:B------:R-:W-:Y:S02]  /*b6c0*/  ISETP.GE.AND P2, PT, R21, R52, PT ;  /* 0x000000341500720c */ /* 0x000fe40003f46270 */
[----:B------:R-:W2:Y:S01]  /*b6d0*/  LDSM.16.M88.4 R20, [R234+0x3000] ;  /* 0x00300000ea14783b */ /* 0x000ea20000000200 */
[----:B------:R-:W-:-:S02]  /*b6e0*/  ISETP.GE.AND P1, PT, R47, R54, PT ;  /* 0x000000362f00720c */ /* 0x000fc40003f26270 */
[-C--:B------:R-:W-:Y:S01]  /*b6f0*/  ISETP.GE.AND P6, PT, R47, R52.reuse, PT ;  /* 0x000000342f00720c */ /* 0x080fe20003fc6270 */
[----:B------:R-:W-:Y:S01]  /*b700*/  VIADD R47, R45, 0x59 ;  /* 0x000000592d2f7836 */ /* 0x000fe20000000000 */
[----:B------:R-:W-:Y:S01]  /*b710*/  FSEL R66, R25, -INF , !P1 ;  /* 0xff80000019427808 */ /* 0x000fe20004800000 */
[----:B------:R-:W-:Y:S01]  /*b720*/  VIADD R25, R45, 0x51 ;  /* 0x000000512d197836 */ /* 0x000fe20000000000 */
[----:B------:R-:W-:Y:S01]  /*b730*/  ISETP.GE.AND P4, PT, R53, R52, PT ;  /* 0x000000343500720c */ /* 0x000fe20003f86270 */
[----:B------:R-:W-:Y:S01]  /*b740*/  VIADD R53, R45, 0x58 ;  /* 0x000000582d357836 */ /* 0x000fe20000000000 */
[----:B------:R-:W-:Y:S01]  /*b750*/  FSEL R123, R27, -INF , !P6 ;  /* 0xff8000001b7b7808 */ /* 0x000fe20007000000 */
[----:B---3--:R-:W-:Y:S01]  /*b760*/  HMMA.16816.F32 R8, R4, R48, R8 ;  /* 0x000000300408723c */ /* 0x008fe20000001808 */
[----:B------:R-:W-:Y:S02]  /*b770*/  FSEL R44, R28, -INF , !P3 ;  /* 0xff8000001c2c7808 */ /* 0x000fe40005800000 */
[----:B------:R-:W-:-:S02]  /*b780*/  FSEL R211, R26, -INF , !P4 ;  /* 0xff8000001ad37808 */ /* 0x000fc40006000000 */
[C---:B------:R-:W-:Y:S02]  /*b790*/  ISETP.GE.AND P6, PT, R25.reuse, R54, PT ;  /* 0x000000361900720c */ /* 0x040fe40003fc6270 */
[----:B------:R-:W-:Y:S01]  /*b7a0*/  ISETP.GE.AND P3, PT, R25, R52, PT ;  /* 0x000000341900720c */ /* 0x000fe20003f66270 */
[----:B------:R-:W-:Y:S01]  /*b7b0*/  VIADD R49, R45, 0x60 ;  /* 0x000000602d317836 */ /* 0x000fe20000000000 */
[C---:B------:R-:W-:Y:S01]  /*b7c0*/  HMMA.16816.F32 R24, R12.reuse, R172, RZ ;  /* 0x000000ac0c18723c */ /* 0x040fe200000018ff */
[C---:B------:R-:W-:Y:S02]  /*b7d0*/  ISETP.GE.AND P4, PT, R17.reuse, R54, PT ;  /* 0x000000361100720c */ /* 0x040fe40003f86270 */
[----:B------:R-:W-:Y:S02]  /*b7e0*/  ISETP.GE.AND P1, PT, R17, R52, PT ;  /* 0x000000341100720c */ /* 0x000fe40003f26270 */
[----:B------:R-:W-:Y:S01]  /*b7f0*/  FSEL R209, R30, -INF , !P0 ;  /* 0xff8000001ed17808 */ /* 0x000fe20004000000 */
[----:B------:R-:W-:Y:S01]  /*b800*/  HMMA.16816.F32 R16, R12, R18, RZ ;  /* 0x000000120c10723c */ /* 0x000fe200000018ff */
[----:B------:R-:W-:-:S02]  /*b810*/  FSEL R0, R29, -INF , !P5 ;  /* 0xff8000001d007808 */ /* 0x000fc40006800000 */
[----:B------:R-:W-:Y:S02]  /*b820*/  FSEL R135, R31, -INF , !P2 ;  /* 0xff8000001f877808 */ /* 0x000fe40005000000 */
[----:B------:R-:W3:Y:S01]  /*b830*/  LDSM.16.M88.4 R28, [R233+0x2000] ;  /* 0x00200000e91c783b */ /* 0x000ee20000000200 */
[----:B------:R-:W-:Y:S01]  /*b840*/  HMMA.16816.F32 R172, R12, R174, RZ ;  /* 0x000000ae0cac723c */ /* 0x000fe200000018ff */
[----:B------:R-:W-:Y:S01]  /*b850*/  FSEL R116, R37, -INF , !P6 ;  /* 0xff80000025747808 */ /* 0x000fe20007000000 */
[----:B------:R-:W-:Y:S01]  /*b860*/  VIADD R37, R45, 0x68 ;  /* 0x000000682d257836 */ /* 0x000fe20000000000 */
[----:B------:R-:W-:Y:S02]  /*b870*/  ISETP.GE.AND P5, PT, R53, R52, PT ;  /* 0x000000343500720c */ /* 0x000fe40003fa6270 */
[----:B------:R-:W-:Y:S02]  /*b880*/  ISETP.GE.AND P2, PT, R47, R54, PT ;  /* 0x000000362f00720c */ /* 0x000fe40003f46270 */
[----:B------:R-:W-:-:S02]  /*b890*/  FSEL R86, R36, -INF , !P4 ;  /* 0xff80000024567808 */ /* 0x000fc40006000000 */
[----:B------:R-:W-:Y:S02]  /*b8a0*/  FSEL R207, R38, -INF , !P1 ;  /* 0xff80000026cf7808 */ /* 0x000fe40004800000 */
[----:B------:R-:W-:Y:S01]  /*b8b0*/  ISETP.GE.AND P4, PT, R47, R52, PT ;  /* 0x000000342f00720c */ /* 0x000fe20003f86270 */
[C---:B-1----:R-:W-:Y:S01]  /*b8c0*/  HMMA.16816.F32 R24, R4.reuse, R32, R24 ;  /* 0x000000200418723c */ /* 0x042fe20000001818 */
[----:B------:R-:W-:Y:S01]  /*b8d0*/  ISETP.GE.AND P1, PT, R49, R54, PT ;  /* 0x000000363100720c */ /* 0x000fe20003f26270 */
[----:B------:R-:W-:Y:S01]  /*b8e0*/  VIADD R47, R45, 0x61 ;  /* 0x000000612d2f7836 */ /* 0x000fe20000000000 */
[----:B------:R-:W-:Y:S02]  /*b8f0*/  FSEL R149, R202, -INF , !P5 ;  /* 0xff800000ca957808 */ /* 0x000fe40006800000 */
[----:B------:R-:W-:Y:S01]  /*b900*/  FSEL R118, R201, -INF , !P2 ;  /* 0xff800000c9767808 */ /* 0x000fe20005000000 */
[----:B------:R-:W-:Y:S01]  /*b910*/  HMMA.16816.F32 R16, R4, R50, R16 ;  /* 0x000000320410723c */ /* 0x000fe20000001810 */
[----:B------:R-:W-:Y:S01]  /*b920*/  VIADD R33, R45, 0x69 ;  /* 0x000000692d217836 */ /* 0x000fe20000000000 */
[----:B------:R-:W-:-:S02]  /*b930*/  FSEL R205, R39, -INF , !P3 ;  /* 0xff80000027cd7808 */ /* 0x000fc40005800000 */
[C---:B------:R-:W-:Y:S02]  /*b940*/  ISETP.GE.AND P5, PT, R37.reuse, R54, PT ;  /* 0x000000362500720c */ /* 0x040fe40003fa6270 */
[----:B------:R-:W-:Y:S01]  /*b950*/  ISETP.GE.AND P2, PT, R37, R52, PT ;  /* 0x000000342500720c */ /* 0x000fe20003f46270 */
[----:B------:R-:W-:Y:S01]  /*b960*/  HMMA.16816.F32 R172, R4, R34, R172 ;  /* 0x0000002204ac723c */ /* 0x000fe200000018ac */
[----:B------:R-:W-:Y:S02]  /*b970*/  FSEL R203, R203, -INF , !P4 ;  /* 0xff800000cbcb7808 */ /* 0x000fe40006000000 */
[----:B------:R-:W-:Y:S02]  /*b980*/  FSEL R120, R8, -INF , !P1 ;  /* 0xff80000008787808 */ /* 0x000fe40004800000 */
[C---:B------:R-:W-:Y:S01]  /*b990*/  ISETP.GE.AND P4, PT, R33.reuse, R54, PT ;  /* 0x000000362100720c */ /* 0x040fe20003f86270 */
[----:B--2---:R-:W-:Y:S01]  /*b9a0*/  HMMA.16816.F32 R36, R12, R20, RZ ;  /* 0x000000140c24723c */ /* 0x004fe200000018ff */
[----:B------:R-:W-:-:S02]  /*b9b0*/  ISETP.GE.AND P1, PT, R33, R52, PT ;  /* 0x000000342100720c */ /* 0x000fc40003f26270 */
[----:B------:R-:W1:Y:S01]  /*b9c0*/  LDSM.16.M88.4 R32, [R234+0x3800] ;  /* 0x00380000ea20783b */ /* 0x000e620000000200 */
[----:B------:R-:W-:Y:S01]  /*b9d0*/  ISETP.GE.AND P6, PT, R49, R52, PT ;  /* 0x000000343100720c */ /* 0x000fe20003fc6270 */
[----:B------:R-:W-:Y:S01]  /*b9e0*/  VIADD R49, R45, 0x78 ;  /* 0x000000782d317836 */ /* 0x000fe20000000000 */
[-C--:B------:R-:W-:Y:S01]  /*b9f0*/  ISETP.GE.AND P3, PT, R47, R54.reuse, PT ;  /* 0x000000362f00720c */ /* 0x080fe20003f66270 */
[----:B------:R-:W-:Y:S01]  /*ba00*/  VIADD R21, R45, 0x70 ;  /* 0x000000702d157836 */ /* 0x000fe20000000000 */
[----:B------:R-:W-:Y:S02]  /*ba10*/  FSEL R201, R10, -INF , !P6 ;  /* 0xff8000000ac97808 */ /* 0x000fe40007000000 */
[----:B------:R-:W-:Y:S01]  /*ba20*/  FSEL R124, R9, -INF , !P3 ;  /* 0xff800000097c7808 */ /* 0x000fe20005800000 */
[----:B------:R-:W-:Y:S01]  /*ba30*/  VIADD R9, R45, 0x71 ;  /* 0x000000712d097836 */ /* 0x000fe20000000000 */
[C---:B------:R-:W-:Y:S02]  /*ba40*/  ISETP.GE.AND P6, PT, R21.reuse, R54, PT ;  /* 0x000000361500720c */ /* 0x040fe40003fc6270 */
[----:B------:R-:W-:-:S02]  /*ba50*/  ISETP.GE.AND P3, PT, R21, R52, PT ;  /* 0x000000341500720c */ /* 0x000fc40003f66270 */
[----:B------:R-:W-:Y:S01]  /*ba60*/  HMMA.16816.F32 R20, R12, R22, RZ ;  /* 0x000000160c14723c */ /* 0x000fe200000018ff */
[-C--:B------:R-:W-:Y:S02]  /*ba70*/  ISETP.GE.AND P0, PT, R53, R54.reuse, PT ;  /* 0x000000363500720c */ /* 0x080fe40003f06270 */
[----:B------:R-:W-:Y:S02]  /*ba80*/  FSEL R126, R16, -INF , !P5 ;  /* 0xff800000107e7808 */ /* 0x000fe40006800000 */
[----:B------:R-:W-:Y:S02]  /*ba90*/  FSEL R199, R18, -INF , !P2 ;  /* 0xff80000012c77808 */ /* 0x000fe40005000000 */
[----:B------:R-:W-:Y:S01]  /*baa0*/  FSEL R130, R17, -INF , !P4 ;  /* 0xff80000011827808 */ /* 0x000fe20006000000 */
[----:B---3--:R-:W-:Y:S01]  /*bab0*/  HMMA.16816.F32 R36, R4, R28, R36 ;  /* 0x0000001c0424723c */ /* 0x008fe20000001824 */
[----:B------:R-:W-:Y:S02]  /*bac0*/  FSEL R161, R19, -INF , !P1 ;  /* 0xff80000013a17808 */ /* 0x000fe40004800000 */
[----:B------:R-:W2:Y:S01]  /*bad0*/  LDSM.16.M88.4 R16, [R234+0x3c00] ;  /* 0x003c0000ea10783b */ /* 0x000ea20000000200 */
[----:B------:R-:W-:-:S02]  /*bae0*/  ISETP.GE.AND P2, PT, R49, R54, PT ;  /* 0x000000363100720c */ /* 0x000fc40003f46270 */
[-C--:B------:R-:W-:Y:S01]  /*baf0*/  ISETP.GE.AND P4, PT, R49, R52.reuse, PT ;  /* 0x000000343100720c */ /* 0x080fe20003f86270 */
[----:B------:R-:W-:Y:S01]  /*bb00*/  VIADD R29, R45, 0x81 ;  /* 0x000000812d1d7836 */ /* 0x000fe20000000000 */
[----:B------:R-:W-:Y:S01]  /*bb10*/  FSEL R200, R200, -INF , !P0 ;  /* 0xff800000c8c87808 */ /* 0x000fe20004000000 */
[----:B------:R-:W3:Y:S01]  /*bb20*/  LDSM.16.M88.4 R48, [R233+0x2800] ;  /* 0x00280000e930783b */ /* 0x000ee20000000200 */
[-C--:B------:R-:W-:Y:S01]  /*bb30*/  ISETP.GE.AND P0, PT, R47, R52.reuse, PT ;  /* 0x000000342f00720c */ /* 0x080fe20003f06270 */
[----:B------:R-:W-:Y:S01]  /*bb40*/  VIADD R47, R45, 0x79 ;  /* 0x000000792d2f7836 */ /* 0x000fe20000000000 */
[----:B------:R-:W-:Y:S02]  /*bb50*/  ISETP.GE.AND P5, PT, R9, R52, PT ;  /* 0x000000340900720c */ /* 0x000fe40003fa6270 */
[----:B------:R-:W-:Y:S02]  /*bb60*/  FSEL R155, R11, -INF , !P0 ;  /* 0xff8000000b9b7808 */ /* 0x000fe40004000000 */
[----:B------:R-:W-:Y:S01]  /*bb70*/  ISETP.GE.AND P0, PT, R9, R54, PT ;  /* 0x000000360900720c */ /* 0x000fe20003f06270 */
[----:B------:R-:W-:Y:S01]  /*bb80*/  HMMA.16816.F32 R20, R4, R30, R20 ;  /* 0x0000001e0414723c */ /* 0x000fe20000001814 */
[----:B------:R-:W-:-:S02]  /*bb90*/  FSEL R134, R24, -INF , !P6 ;  /* 0xff80000018867808 */ /* 0x000fc40007000000 */
[C---:B------:R-:W-:Y:S02]  /*bba0*/  ISETP.GE.AND P1, PT, R47.reuse, R54, PT ;  /* 0x000000362f00720c */ /* 0x040fe40003f26270 */
[----:B------:R-:W-:Y:S01]  /*bbb0*/  ISETP.GE.AND P6, PT, R47, R52, PT ;  /* 0x000000342f00720c */ /* 0x000fe20003fc6270 */
[C---:B------:R-:W-:Y:S01]  /*bbc0*/  HMMA.16816.F32 R8, R12.reuse, R176, RZ ;  /* 0x000000b00c08723c */ /* 0x040fe200000018ff */
[----:B------:R-:W-:Y:S01]  /*bbd0*/  VIADD R47, R45, 0x80 ;  /* 0x000000802d2f7836 */ /* 0x000fe20000000000 */
[----:B------:R-:W-:Y:S01]  /*bbe0*/  FSEL R169, R27, -INF , !P5 ;  /* 0xff8000001ba97808 */ /* 0x000fe20006800000 */
[----:B------:R-:W-:Y:S01]  /*bbf0*/  VIADD R27, R45, 0x88 ;  /* 0x000000882d1b7836 */ /* 0x000fe20000000000 */
[----:B------:R-:W-:Y:S02]  /*bc00*/  FSEL R172, R172, -INF , !P2 ;  /* 0xff800000acac7808 */ /* 0x000fe40005000000 */
[----:B------:R-:W-:Y:S01]  /*bc10*/  FSEL R197, R26, -INF , !P3 ;  /* 0xff8000001ac57808 */ /* 0x000fe20005800000 */
[----:B------:R-:W-:Y:S01]  /*bc20*/  HMMA.16816.F32 R176, R12, R178, RZ ;  /* 0x000000b20cb0723c */ /* 0x000fe200000018ff */
[----:B------:R-:W-:Y:S01]  /*bc30*/  FSEL R140, R25, -INF , !P0 ;  /* 0xff800000198c7808 */ /* 0x000fe20004000000 */
[----:B------:R-:W-:Y:S01]  /*bc40*/  VIADD R25, R45, 0x89 ;  /* 0x000000892d197836 */ /* 0x000fe20000000000 */
[----:B------:R-:W-:-:S02]  /*bc50*/  ISETP.GE.AND P5, PT, R29, R54, PT ;  /* 0x000000361d00720c */ /* 0x000fc40003fa6270 */
[----:B------:R-:W-:Y:S02]  /*bc60*/  ISETP.GE.AND P2, PT, R29, R52, PT ;  /* 0x000000341d00720c */ /* 0x000fe40003f46270 */
[-C--:B------:R-:W-:Y:S01]  /*bc70*/  ISETP.GE.AND P3, PT, R47, R54.reuse, PT ;  /* 0x000000362f00720c */ /* 0x080fe20003f66270 */
[C---:B-1----:R-:W-:Y:S01]  /*bc80*/  HMMA.16816.F32 R28, R12.reuse, R32, RZ ;  /* 0x000000200c1c723c */ /* 0x042fe200000018ff */
[----:B------:R-:W-:Y:S02]  /*bc90*/  FSEL R195, R174, -INF , !P4 ;  /* 0xff800000aec37808 */ /* 0x000fe40006000000 */
[----:B------:R-:W-:Y:S02]  /*bca0*/  FSEL R144, R173, -INF , !P1 ;  /* 0xff800000ad907808 */ /* 0x000fe40004800000 */
[----:B------:R-:W-:Y:S01]  /*bcb0*/  FSEL R175, R175, -INF , !P6 ;  /* 0xff800000afaf7808 */ /* 0x000fe20007000000 */
[----:B--2---:R-:W-:Y:S01]  /*bcc0*/  HMMA.16816.F32 R136, R12, R16, RZ ;  /* 0x000000100c88723c */ /* 0x004fe200000018ff */
[----:B------:R-:W-:Y:S01]  /*bcd0*/  FSEL R146, R36, -INF , !P3 ;  /* 0xff80000024927808 */ /* 0x000fe20005800000 */
[----:B------:R-:W-:Y:S01]  /*bce0*/  VIADD R33, R45, 0x90 ;  /* 0x000000902d217836 */ /* 0x000fe20000000000 */
[----:B------:R-:W-:-:S02]  /*bcf0*/  ISETP.GE.AND P4, PT, R27, R54, PT ;  /* 0x000000361b00720c */ /* 0x000fc40003f86270 */
[----:B------:R-:W-:Y:S01]  /*bd00*/  ISETP.GE.AND P1, PT, R27, R52, PT ;  /* 0x000000341b00720c */ /* 0x000fe20003f26270 */
[C---:B------:R-:W-:Y:S01]  /*bd10*/  HMMA.16816.F32 R8, R4.reuse, R56, R8 ;  /* 0x000000380408723c */ /* 0x040fe20000001808 */
[----:B------:R-:W-:Y:S01]  /*bd20*/  ISETP.GE.AND P6, PT, R25, R54, PT ;  /* 0x000000361900720c */ /* 0x000fe20003fc6270 */
[----:B------:R-:W-:Y:S01]  /*bd30*/  VIADD R17, R45, 0x99 ;  /* 0x000000992d117836 */ /* 0x000fe20000000000 */
[-C--:B------:R-:W-:Y:S02]  /*bd40*/  ISETP.GE.AND P3, PT, R25, R52.reuse, PT ;  /* 0x000000341900720c */ /* 0x080fe40003f66270 */
[----:B------:R-:W1:Y:S01]  /*bd50*/  LDSM.16.M88.4 R24, [R233+0x2c00] ;  /* 0x002c0000e918783b */ /* 0x000e620000000200 */
[----:B------:R-:W-:Y:S01]  /*bd60*/  ISETP.GE.AND P0, PT, R47, R52, PT ;  /* 0x000000342f00720c */ /* 0x000fe20003f06270 */
[C---:B------:R-:W-:Y:S01]  /*bd70*/  HMMA.16816.F32 R176, R4.reuse, R58, R176 ;  /* 0x0000003a04b0723c */ /* 0x040fe200000018b0 */
[----:B------:R-:W-:Y:S01]  /*bd80*/  FSEL R150, R37, -INF , !P5 ;  /* 0xff80000025967808 */ /* 0x000fe20006800000 */
[C---:B------:R-:W-:Y:S01]  /*bd90*/  VIADD R37, R45.reuse, 0x91 ;  /* 0x000000912d257836 */ /* 0x040fe20000000000 */
[----:B------:R-:W-:Y:S01]  /*bda0*/  FSEL R193, R38, -INF , !P0 ;  /* 0xff80000026c17808 */ /* 0x000fe20004000000 */
[----:B------:R-:W-:Y:S01]  /*bdb0*/  VIADD R47, R45, 0xa1 ;  /* 0x000000a12d2f7836 */ /* 0x000fe20000000000 */
[C---:B------:R-:W-:Y:S01]  /*bdc0*/  ISETP.GE.AND P0, PT, R33.reuse, R54, PT ;  /* 0x000000362100720c */ /* 0x040fe20003f06270 */
[----:B---3--:R-:W-:Y:S01]  /*bdd0*/  HMMA.16816.F32 R28, R4, R48, R28 ;  /* 0x00000030041c723c */ /* 0x008fe2000000181c */
[----:B------:R-:W-:-:S02]  /*bde0*/  ISETP.GE.AND P5, PT, R33, R52, PT ;  /* 0x000000342100720c */ /* 0x000fc40003fa6270 */
[----:B------:R-:W-:Y:S02]  /*bdf0*/  FSEL R181, R39, -INF , !P2 ;  /* 0xff80000027b57808 */ /* 0x000fe40005000000 */
[----:B------:R-:W-:Y:S01]  /*be00*/  FSEL R152, R20, -INF , !P4 ;  /* 0xff80000014987808 */ /* 0x000fe20006000000 */
[----:B------:R-:W-:Y:S01]  /*be10*/  HMMA.16816.F32 R32, R12, R34, RZ ;  /* 0x000000220c20723c */ /* 0x000fe200000018ff */
[----:B------:R-:W-:Y:S01]  /*be20*/  ISETP.GE.AND P2, PT, R37, R54, PT ;  /* 0x000000362500720c */ /* 0x000fe20003f46270 */
[----:B------:R-:W-:Y:S01]  /*be30*/  VIADD R49, R45, 0xa0 ;  /* 0x000000a02d317836 */ /* 0x000fe20000000000 */
[----:B------:R-:W-:Y:S01]  /*be40*/  ISETP.GE.AND P4, PT, R37, R52, PT ;  /* 0x000000342500720c */ /* 0x000fe20003f86270 */
[----:B------:R-:W-:Y:S01]  /*be50*/  VIADD R37, R45, 0x98 ;  /* 0x000000982d257836 */ /* 0x000fe20000000000 */
[----:B------:R-:W-:Y:S02]  /*be60*/  FSEL R191, R22, -INF , !P1 ;  /* 0xff80000016bf7808 */ /* 0x000fe40004800000 */
[----:B------:R-:W-:-:S02]  /*be70*/  FSEL R156, R21, -INF , !P6 ;  /* 0xff800000159c7808 */ /* 0x000fc40007000000 */
[----:B------:R-:W-:Y:S02]  /*be80*/  FSEL R189, R23, -INF , !P3 ;  /* 0xff80000017bd7808 */ /* 0x000fe40005800000 */
[----:B------:R-:W-:Y:S01]  /*be90*/  LDSM.16.M88.4 R20, [R234+0x4400] ;  /* 0x00440000ea14783b */ /* 0x000fe20000000200 */
[C---:B------:R-:W-:Y:S02]  /*bea0*/  ISETP.GE.AND P1, PT, R37.reuse, R54, PT ;  /* 0x000000362500720c */ /* 0x040fe40003f26270 */
[----:B------:R-:W-:Y:S02]  /*beb0*/  ISETP.GE.AND P6, PT, R37, R52, PT ;  /* 0x000000342500720c */ /* 0x000fe40003fc6270 */
[----:B------:R-:W2:Y:S01]  /*bec0*/  LDSM.16.M88.4 R36, [R233+0x3000] ;  /* 0x00300000e924783b */ /* 0x000ea20000000200 */
[----:B------:R-:W-:Y:S02]  /*bed0*/  FSEL R158, R8, -INF , !P0 ;  /* 0xff800000089e7808 */ /* 0x000fe40004000000 */
[----:B------:R-:W-:-:S02]  /*bee0*/  ISETP.GE.AND P3, PT, R17, R54, PT ;  /* 0x000000361100720c */ /* 0x000fc40003f66270 */
[----:B------:R-:W-:Y:S02]  /*bef0*/  ISETP.GE.AND P0, PT, R17, R52, PT ;  /* 0x000000341100720c */ /* 0x000fe40003f06270 */
[----:B------:R-:W-:Y:S01]  /*bf00*/  HMMA.16816.F32 R16, R12, R18, RZ ;  /* 0x000000120c10723c */ /* 0x000fe200000018ff */
[----:B------:R-:W-:Y:S02]  /*bf10*/  FSEL R187, R10, -INF , !P5 ;  /* 0xff8000000abb7808 */ /* 0x000fe40006800000 */
[----:B------:R-:W-:Y:S01]  /*bf20*/  FSEL R160, R9, -INF , !P2 ;  /* 0xff80000009a07808 */ /* 0x000fe20005000000 */
[----:B------:R-:W-:Y:S01]  /*bf30*/  VIADD R9, R45, 0xa9 ;  /* 0x000000a92d097836 */ /* 0x000fe20000000000 */
[----:B------:R-:W-:Y:S01]  /*bf40*/  FSEL R185, R11, -INF , !P4 ;  /* 0xff8000000bb97808 */ /* 0x000fe20006000000 */
[----:B------:R-:W-:Y:S01]  /*bf50*/  VIADD R11, R45, 0xa8 ;  /* 0x000000a82d0b7836 */ /* 0x000fe20000000000 */
[----:B------:R-:W-:Y:S01]  /*bf60*/  ISETP.GE.AND P5, PT, R49, R54, PT ;  /* 0x000000363100720c */ /* 0x000fe20003fa6270 */
[----:B------:R-:W-:Y:S01]  /*bf70*/  HMMA.16816.F32 R32, R4, R50, R32 ;  /* 0x000000320420723c */ /* 0x000fe20000001820 */
[----:B------:R-:W-:-:S02]  /*bf80*/  FSEL R183, R178, -INF , !P6 ;  /* 0xff800000b2b77808 */ /* 0x000fc40007000000 */
[----:B------:R-:W-:Y:S02]  /*bf90*/  FSEL R162, R177, -INF , !P3 ;  /* 0xff800000b1a27808 */ /* 0x000fe40005800000 */
[----:B------:R-:W-:Y:S01]  /*bfa0*/  FSEL R179, R179, -INF , !P0 ;  /* 0xff800000b3b37808 */ /* 0x000fe20004000000 */
[----:B-1----:R-:W-:Y:S01]  /*bfb0*/  HMMA.16816.F32 R136, R4, R24, R136 ;  /* 0x000000180488723c */ /* 0x002fe20000001888 */
[----:B------:R-:W-:Y:S02]  /*bfc0*/  FSEL R164, R28, -INF , !P5 ;  /* 0xff8000001ca47808 */ /* 0x000fe40006800000 */
[C---:B------:R-:W-:Y:S02]  /*bfd0*/  ISETP.GE.AND P6, PT, R11.reuse, R54, PT ;  /* 0x000000360b00720c */ /* 0x040fe40003fc6270 */
[----:B------:R-:W-:Y:S02]  /*bfe0*/  ISETP.GE.AND P3, PT, R11, R52, PT ;  /* 0x000000340b00720c */ /* 0x000fe40003f66270 */
[----:B------:R-:W-:-:S02]  /*bff0*/  ISETP.GE.AND P0, PT, R9, R54, PT ;  /* 0x000000360900720c */ /* 0x000fc40003f06270 */
[-C--:B------:R-:W-:Y:S01]  /*c000*/  ISETP.GE.AND P5, PT, R9, R52.reuse, PT ;  /* 0x000000340900720c */ /* 0x080fe20003fa6270 */
[C---:B------:R-:W-:Y:S01]  /*c010*/  HMMA.16816.F32 R16, R4.reuse, R26, R16 ;  /* 0x0000001a0410723c */ /* 0x040fe20000001810 */
[----:B------:R-:W1:Y:S01]  /*c020*/  LDSM.16.M88.4 R8, [R233+0x3400] ;  /* 0x00340000e908783b */ /* 0x000e620000000200 */
[----:B------:R-:W-:Y:S02]  /*c030*/  FSEL R176, R176, -INF , !P1 ;  /* 0xff800000b0b07808 */ /* 0x000fe40004800000 */
[----:B------:R-:W-:Y:S01]  /*c040*/  ISETP.GE.AND P2, PT, R49, R52, PT ;  /* 0x000000343100720c */ /* 0x000fe20003f46270 */
[----:B------:R-:W-:Y:S01]  /*c050*/  VIADD R49, R45, 0xb0 ;  /* 0x000000b02d317836 */ /* 0x000fe20000000000 */
[C---:B------:R-:W-:Y:S01]  /*c060*/  ISETP.GE.AND P4, PT, R47.reuse, R54, PT ;  /* 0x000000362f00720c */ /* 0x040fe20003f86270 */
[----:B------:R-:W3:Y:S01]  /*c070*/  LDSM.16.M88.4 R24, [R234+0x4800] ;  /* 0x00480000ea18783b */ /* 0x000ee20000000200 */
[----:B------:R-:W-:Y:S01]  /*c080*/  ISETP.GE.AND P1, PT, R47, R52, PT ;  /* 0x000000342f00720c */ /* 0x000fe20003f26270 */
[----:B--2---:R-:W-:Y:S01]  /*c090*/  HMMA.16816.F32 R108, R4, R36, R108 ;  /* 0x00000024046c723c */ /* 0x004fe2000000186c */
[----:B------:R-:W-:Y:S01]  /*c0a0*/  FSEL R177, R30, -INF , !P2 ;  /* 0xff8000001eb17808 */ /* 0x000fe20005000000 */
[----:B------:R-:W-:Y:S01]  /*c0b0*/  VIADD R47, R45, 0xb1 ;  /* 0x000000b12d2f7836 */ /* 0x000fe20000000000 */
[----:B------:R-:W-:-:S02]  /*c0c0*/  FSEL R166, R29, -INF , !P4 ;  /* 0xff8000001da67808 */ /* 0x000fc40006000000 */
[----:B------:R-:W-:Y:S01]  /*c0d0*/  FSEL R163, R31, -INF , !P1 ;  /* 0xff8000001fa37808 */ /* 0x000fe20004800000 */
[----:B------:R-:W-:Y:S01]  /*c0e0*/  HMMA.16816.F32 R100, R4, R38, R100 ;  /* 0x000000260464723c */ /* 0x000fe20000001864 */
[----:B------:R-:W-:Y:S01]  /*c0f0*/  ISETP.GE.AND P2, PT, R49, R54, PT ;  /* 0x000000363100720c */ /* 0x000fe20003f46270 */
[----:B------:R-:W-:Y:S01]  /*c100*/  VIADD R37, R45, 0xc1 ;  /* 0x000000c12d257836 */ /* 0x000fe20000000000 */
[----:B------:R-:W-:Y:S02]  /*c110*/  FSEL R151, R35, -INF , !P5 ;  /* 0xff80000023977808 */ /* 0x000fe40006800000 */
[----:B------:R-:W-:Y:S01]  /*c120*/  FSEL R136, R136, -INF , !P2 ;  /* 0xff80000088887808 */ /* 0x000fe20005000000 */
[----:B------:R-:W-:Y:S01]  /*c130*/  HMMA.16816.F32 R28, R12, R20, RZ ;  /* 0x000000140c1c723c */ /* 0x000fe200000018ff */
[----:B------:R-:W-:Y:S02]  /*c140*/  ISETP.GE.AND P4, PT, R49, R52, PT ;  /* 0x000000343100720c */ /* 0x000fe40003f86270 */
[----:B------:R-:W2:Y:S01]  /*c150*/  LDSM.16.M88.4 R48, [R234+0x4c00] ;  /* 0x004c0000ea30783b */ /* 0x000ea20000000200 */
[----:B------:R-:W-:-:S02]  /*c160*/  FSEL R168, R32, -INF , !P6 ;  /* 0xff80000020a87808 */ /* 0x000fc40007000000 */
[----:B------:R-:W-:Y:S01]  /*c170*/  ISETP.GE.AND P1, PT, R47, R54, PT ;  /* 0x000000362f00720c */ /* 0x000fe20003f26270 */
[----:B------:R-:W-:Y:S01]  /*c180*/  VIADD R21, R45, 0xb9 ;  /* 0x000000b92d157836 */ /* 0x000fe20000000000 */
[----:B------:R-:W-:Y:S01]  /*c190*/  ISETP.GE.AND P6, PT, R47, R52, PT ;  /* 0x000000342f00720c */ /* 0x000fe20003fc6270 */
[----:B------:R-:W-:Y:S01]  /*c1a0*/  VIADD R47, R45, 0xb8 ;  /* 0x000000b82d2f7836 */ /* 0x000fe20000000000 */
[----:B------:R-:W-:Y:S02]  /*c1b0*/  FSEL R159, R34, -INF , !P3 ;  /* 0xff800000229f7808 */ /* 0x000fe40005800000 */
[C---:B------:R-:W-:Y:S02]  /*c1c0*/  ISETP.GE.AND P5, PT, R21.reuse, R54, PT ;  /* 0x000000361500720c */ /* 0x040fe40003fa6270 */
[----:B------:R-:W-:Y:S02]  /*c1d0*/  ISETP.GE.AND P2, PT, R21, R52, PT ;  /* 0x000000341500720c */ /* 0x000fe40003f46270 */
[----:B------:R-:W-:Y:S01]  /*c1e0*/  HMMA.16816.F32 R20, R12, R22, RZ ;  /* 0x000000160c14723c */ /* 0x000fe200000018ff */
[----:B------:R-:W-:-:S02]  /*c1f0*/  FSEL R170, R33, -INF , !P0 ;  /* 0xff80000021aa7808 */ /* 0x000fc40004000000 */
[C---:B------:R-:W-:Y:S01]  /*c200*/  ISETP.GE.AND P3, PT, R47.reuse, R54, PT ;  /* 0x000000362f00720c */ /* 0x040fe20003f66270 */
[----:B------:R-:W4:Y:S01]  /*c210*/  LDSM.16.M88.4 R32, [R233+0x3800] ;  /* 0x00380000e920783b */ /* 0x000f220000000200 */
[----:B------:R-:W-:Y:S01]  /*c220*/  ISETP.GE.AND P0, PT, R47, R52, PT ;  /* 0x000000342f00720c */ /* 0x000fe20003f06270 */
[----:B------:R-:W-:Y:S01]  /*c230*/  VIADD R47, R45, 0xc0 ;  /* 0x000000c02d2f7836 */ /* 0x000fe20000000000 */
[----:B------:R-:W-:Y:S01]  /*c240*/  FSEL R143, R138, -INF , !P4 ;  /* 0xff8000008a8f7808 */ /* 0x000fe20006000000 */
[----:B-1----:R-:W-:Y:S01]  /*c250*/  HMMA.16816.F32 R28, R4, R8, R28 ;  /* 0x00000008041c723c */ /* 0x002fe2000000181c */
[----:B------:R-:W-:Y:S02]  /*c260*/  FSEL R125, R19, -INF , !P2 ;  /* 0xff800000137d7808 */ /* 0x000fe40005000000 */
[----:B------:R-:W-:Y:S02]  /*c270*/  ISETP.GE.AND P4, PT, R47, R54, PT ;  /* 0x000000362f00720c */ /* 0x000fe40003f86270 */
[----:B------:R-:W-:-:S02]  /*c280*/  FSEL R139, R139, -INF , !P6 ;  /* 0xff8000008b8b7808 */ /* 0x000fc40007000000 */
[----:B------:R-:W-:Y:S01]  /*c290*/  VIADD R9, R45, 0xc9 ;  /* 0x000000c92d097836 */ /* 0x000fe20000000000 */
[----:B------:R-:W-:Y:S02]  /*c2a0*/  FSEL R180, R108, -INF , !P4 ;  /* 0xff8000006cb47808 */ /* 0x000fe40006000000 */
[----:B------:R-:W-:Y:S02]  /*c2b0*/  FSEL R174, R16, -INF , !P3 ;  /* 0xff80000010ae7808 */ /* 0x000fe40005800000 */
[C---:B------:R-:W-:Y:S02]  /*c2c0*/  ISETP.GE.AND P2, PT, R9.reuse, R54, PT ;  /* 0x000000360900720c */ /* 0x040fe40003f46270 */
[----:B------:R-:W-:Y:S02]  /*c2d0*/  ISETP.GE.AND P4, PT, R9, R52, PT ;  /* 0x000000340900720c */ /* 0x000fe40003f86270 */
[----:B------:R-:W-:Y:S01]  /*c2e0*/  HMMA.16816.F32 R20, R4, R10, R20 ;  /* 0x0000000a0414723c */ /* 0x000fe20000001814 */
[----:B------:R-:W1:Y:S01]  /*c2f0*/  LDSM.16.M88.4 R8, [R233+0x3c00] ;  /* 0x003c0000e908783b */ /* 0x000e620000000200 */
[----:B------:R-:W-:Y:S01]  /*c300*/  FSEL R138, R137, -INF , !P1 ;  /* 0xff800000898a7808 */ /* 0x000fe20004800000 */
[----:B------:R-:W-:-:S04]  /*c310*/  DEPBAR.LE SB0, 0x0 ;  /* 0x000080000000791a */ /* 0x000fc80000000000 */
[----:B------:R-:W-:Y:S01]  /*c320*/  BAR.SYNC.DEFER_BLOCKING 0x0 ;  /* 0x0000000000007b1d */ /* 0x000fe20000010000 */
[C---:B------:R-:W-:Y:S02]  /*c330*/  ISETP.GE.AND P6, PT, R37.reuse, R54, PT ;  /* 0x000000362500720c */ /* 0x040fe40003fc6270 */
[-C--:B------:R-:W-:Y:S01]  /*c340*/  ISETP.GE.AND P3, PT, R37, R52.reuse, PT ;  /* 0x000000342500720c */ /* 0x080fe20003f66270 */
[----:B------:R-:W-:Y:S01]  /*c350*/  VIADD R37, R45, 0xc8 ;  /* 0x000000c82d257836 */ /* 0x000fe20000000000 */
[----:B------:R-:W-:Y:S01]  /*c360*/  ISETP.GE.AND P1, PT, R47, R52, PT ;  /* 0x000000342f00720c */ /* 0x000fe20003f26270 */
[----:B------:R-:W-:Y:S01]  /*c370*/  VIADD R47, R45, 0xd8 ;  /* 0x000000d82d2f7836 */ /* 0x000fe20000000000 */
[----:B------:R-:W-:Y:S01]  /*c380*/  FSEL R178, R17, -INF , !P5 ;  /* 0xff80000011b27808 */ /* 0x000fe20006800000 */
[----:B------:R-:W-:Y:S01]  /*c390*/  VIADD R17, R45, 0xd0 ;  /* 0x000000d02d117836 */ /* 0x000fe20000000000 */
[----:B------:R-:W-:Y:S02]  /*c3a0*/  FSEL R131, R18, -INF , !P0 ;  /* 0xff80000012837808 */ /* 0x000fe40004000000 */
[----:B------:R-:W-:-:S02]  /*c3b0*/  FSEL R117, R110, -INF , !P1 ;  /* 0xff8000006e757808 */ /* 0x000fc40004800000 */
[C---:B------:R-:W-:Y:S02]  /*c3c0*/  ISETP.GE.AND P0, PT, R37.reuse, R54, PT ;  /* 0x000000362500720c */ /* 0x040fe40003f06270 */
[----:B------:R-:W-:Y:S02]  /*c3d0*/  ISETP.GE.AND P5, PT, R37, R52, PT ;  /* 0x000000342500720c */ /* 0x000fe40003fa6270 */
[----:B------:R-:W-:Y:S01]  /*c3e0*/  FSEL R110, R109, -INF , !P6 ;  /* 0xff8000006d6e7808 */ /* 0x000fe20007000000 */
[C---:B---3--:R-:W-:Y:S01]  /*c3f0*/  HMMA.16816.F32 R36, R12.reuse, R24, RZ ;  /* 0x000000180c24723c */ /* 0x048fe200000018ff */
[C---:B------:R-:W-:Y:S02]  /*c400*/  ISETP.GE.AND P1, PT, R17.reuse, R54, PT ;  /* 0x000000361100720c */ /* 0x040fe40003f26270 */
[----:B------:R-:W-:Y:S01]  /*c410*/  ISETP.GE.AND P6, PT, R17, R52, PT ;  /* 0x000000341100720c */ /* 0x000fe20003fc6270 */
[----:B------:R-:W-:Y:S01]  /*c420*/  VIADD R17, R45, 0xd1 ;  /* 0x000000d12d117836 */ /* 0x000fe20000000000 */
[----:B------:R-:W-:Y:S01]  /*c430*/  FSEL R111, R111, -INF , !P3 ;  /* 0xff8000006f6f7808 */ /* 0x000fe20005800000 */
[----:B------:R-:W-:Y:S01]  /*c440*/  HMMA.16816.F32 R24, R12, R26, RZ ;  /* 0x0000001a0c18723c */ /* 0x000fe200000018ff */
[----:B------:R-:W-:-:S02]  /*c450*/  FSEL R182, R100, -INF , !P0 ;  /* 0xff80000064b67808 */ /* 0x000fc40004000000 */
[C---:B------:R-:W-:Y:S02]  /*c460*/  ISETP.GE.AND P3, PT, R17.reuse, R54, PT ;  /* 0x000000361100720c */ /* 0x040fe40003f66270 */
[----:B------:R-:W-:Y:S02]  /*c470*/  ISETP.GE.AND P0, PT, R17, R52, PT ;  /* 0x000000341100720c */ /* 0x000fe40003f06270 */
[C---:B--2---:R-:W-:Y:S01]  /*c480*/  HMMA.16816.F32 R16, R12.reuse, R48, RZ ;  /* 0x000000300c10723c */ /* 0x044fe200000018ff */
[----:B------:R-:W-:Y:S02]  /*c490*/  FSEL R107, R102, -INF , !P5 ;  /* 0xff800000666b7808 */ /* 0x000fe40006800000 */
[----:B------:R-:W-:Y:S02]  /*c4a0*/  ISETP.GE.AND P5, PT, R47, R54, PT ;  /* 0x000000362f00720c */ /* 0x000fe40003fa6270 */
[----:B------:R-:W-:Y:S01]  /*c4b0*/  FSEL R103, R103, -INF , !P4 ;  /* 0xff80000067677808 */ /* 0x000fe20006000000 */
[----:B------:R-:W-:Y:S01]  /*c4c0*/  HMMA.16816.F32 R12, R12, R50, RZ ;  /* 0x000000320c0c723c */ /* 0x000fe200000018ff */
[----:B------:R-:W-:-:S02]  /*c4d0*/  FSEL R48, R101, -INF , !P2 ;  /* 0xff80000065307808 */ /* 0x000fc40005000000 */
[----:B------:R-:W-:Y:S01]  /*c4e0*/  ISETP.GE.AND P2, PT, R47, R52, PT ;  /* 0x000000342f00720c */ /* 0x000fe20003f46270 */
[----:B------:R-:W-:Y:S01]  /*c4f0*/  VIADD R47, R45, 0xd9 ;  /* 0x000000d92d2f7836 */ /* 0x000fe20000000000 */
[----:B------:R-:W-:Y:S01]  /*c500*/  FSEL R28, R28, -INF , !P1 ;  /* 0xff8000001c1c7808 */ /* 0x000fe20004800000 */
[C---:B----4-:R-:W-:Y:S01]  /*c510*/  HMMA.16816.F32 R36, R4.reuse, R32, R36 ;  /* 0x000000200424723c */ /* 0x050fe20000001824 */
[----:B------:R-:W-:Y:S02]  /*c520*/  FSEL R63, R22, -INF , !P2 ;  /* 0xff800000163f7808 */ /* 0x000fe40005000000 */
[----:B------:R-:W-:Y:S02]  /*c530*/  ISETP.GE.AND P4, PT, R47, R54, PT ;  /* 0x000000362f00720c */ /* 0x000fe40003f86270 */
[----:B------:R-:W-:Y:S01]  /*c540*/  FSEL R99, R30, -INF , !P6 ;  /* 0xff8000001e637808 */ /* 0x000fe20007000000 */
[C---:B------:R-:W-:Y:S01]  /*c550*/  HMMA.16816.F32 R24, R4.reuse, R34, R24 ;  /* 0x000000220418723c */ /* 0x040fe20000001818 */
[----:B------:R-:W-:Y:S01]  /*c560*/  FSEL R97, R31, -INF , !P0 ;  /* 0xff8000001f617808 */ /* 0x000fe20004000000 */
[----:B------:R-:W-:Y:S01]  /*c570*/  VIADD R31, R45, 0xe8 ;  /* 0x000000e82d1f7836 */ /* 0x000fe20000000000 */
[----:B------:R-:W-:Y:S01]  /*c580*/  FSEL R22, R21, -INF , !P4 ;  /* 0xff80000015167808 */ /* 0x000fe20006000000 */
[----:B------:R-:W-:Y:S01]  /*c590*/  VIADD R21, R45, 0xe9 ;  /* 0x000000e92d157836 */ /* 0x000fe20000000000 */
[-C--:B------:R-:W-:Y:S01]  /*c5a0*/  ISETP.GE.AND P1, PT, R47, R52.reuse, PT ;  /* 0x000000342f00720c */ /* 0x080fe20003f26270 */
[C---:B-1----:R-:W-:Y:S01]  /*c5b0*/  HMMA.16816.F32 R16, R4.reuse, R8, R16 ;  /* 0x000000080410723c */ /* 0x042fe20000001810 */
[----:B------:R-:W-:Y:S01]  /*c5c0*/  FSEL R30, R29, -INF , !P3 ;  /* 0xff8000001d1e7808 */ /* 0x000fe20005800000 */
[----:B------:R-:W-:Y:S01]  /*c5d0*/  VIADD R29, R45, 0xe1 ;  /* 0x000000e12d1d7836 */ /* 0x000fe20000000000 */
[----:B------:R-:W-:Y:S01]  /*c5e0*/  FSEL R62, R23, -INF , !P1 ;  /* 0xff800000173e7808 */ /* 0x000fe20004800000 */
[----:B------:R-:W-:Y:S01]  /*c5f0*/  VIADD R33, R45, 0xe0 ;  /* 0x000000e02d217836 */ /* 0x000fe20000000000 */
[----:B------:R-:W-:Y:S01]  /*c600*/  ISETP.GE.AND P4, PT, R31, R52, PT ;  /* 0x000000341f00720c */ /* 0x000fe20003f86270 */
[----:B------:R-:W-:Y:S01]  /*c610*/  HMMA.16816.F32 R12, R4, R10, R12 ;  /* 0x0000000a040c723c */ /* 0x000fe2000000180c */
[-C--:B------:R-:W-:Y:S01]  /*c620*/  ISETP.GE.AND P1, PT, R21, R54.reuse, PT ;  /* 0x000000361500720c */ /* 0x080fe20003f26270 */
[----:B------:R-:W-:Y:S01]  /*c630*/  VIADD R9, R45, 0xf0 ;  /* 0x000000f02d097836 */ /* 0x000fe20000000000 */
[----:B------:R-:W-:-:S02]  /*c640*/  ISETP.GE.AND P0, PT, R29, R54, PT ;  /* 0x000000361d00720c */ /* 0x000fc40003f06270 */
[----:B------:R-:W-:Y:S02]  /*c650*/  ISETP.GE.AND P6, PT, R33, R54, PT ;  /* 0x000000362100720c */ /* 0x000fe40003fc6270 */
[----:B------:R-:W-:Y:S01]  /*c660*/  VIADD R5, R45, 0xf8 ;  /* 0x000000f82d057836 */ /* 0x000fe20000000000 */
        /* <DEDUP_REMOVED lines=8> */
[-C--:B------:R-:W-:Y:S02]  /*c6f0*/  ISETP.GE.AND P3, PT, R33, R52.reuse, PT ;  /* 0x000000342100720c */ /* 0x080fe40003f66270 */
[----:B------:R-:W-:Y:S02]  /*c700*/  ISETP.GE.AND P0, PT, R5, R52, PT ;  /* 0x000000340500720c */ /* 0x000fe40003f06270 */
[----:B------:R-:W-:Y:S02]  /*c710*/  FSEL R36, R36, -INF , !P6 ;  /* 0xff80000024247808 */ /* 0x000fe40007000000 */
[----:B------:R-:W-:-:S02]  /*c720*/  FSEL R53, R15, -INF , !P0 ;  /* 0xff8000000f357808 */ /* 0x000fc40004000000 */
[----:B------:R-:W-:Y:S02]  /*c730*/  ISETP.GE.AND P0, PT, R46, 0x2, PT ;  /* 0x000000022e00780c */ /* 0x000fe40003f06270 */
[----:B------:R-:W-:Y:S02]  /*c740*/  FSEL R61, R38, -INF , !P3 ;  /* 0xff800000263d7808 */ /* 0x000fe40005800000 */
[----:B------:R-:W-:Y:S02]  /*c750*/  FSEL R20, R20, -INF , !P5 ;  /* 0xff80000014147808 */ /* 0x000fe40006800000 */
[----:B------:R-:W-:Y:S02]  /*c760*/  ISETP.GE.AND P6, PT, R21, R52, PT ;  /* 0x000000341500720c */ /* 0x000fe40003fc6270 */
[----:B------:R-:W-:Y:S01]  /*c770*/  ISETP.GE.AND P3, PT, R9, R54, PT ;  /* 0x000000360900720c */ /* 0x000fe20003f66270 */
[----:B------:R-:W-:Y:S01]  /*c780*/  VIADD R9, R45, 0xf1 ;  /* 0x000000f12d097836 */ /* 0x000fe20000000000 */
[----:B------:R-:W-:-:S02]  /*c790*/  ISETP.GE.AND P5, PT, R29, R52, PT ;  /* 0x000000341d00720c */ /* 0x000fc40003fa6270 */
[-C--:B------:R-:W-:Y:S02]  /*c7a0*/  ISETP.GE.AND P2, PT, R31, R54.reuse, PT ;  /* 0x000000361f00720c */ /* 0x080fe40003f46270 */
[----:B------:R-:W-:Y:S02]  /*c7b0*/  FSEL R58, R27, -INF , !P6 ;  /* 0xff8000001b3a7808 */ /* 0x000fe40007000000 */
[----:B------:R-:W-:Y:S02]  /*c7c0*/  FSEL R60, R39, -INF , !P5 ;  /* 0xff800000273c7808 */ /* 0x000fe40006800000 */
[----:B------:R-:W-:Y:S02]  /*c7d0*/  FSEL R24, R24, -INF , !P2 ;  /* 0xff80000018187808 */ /* 0x000fe40005000000 */
[----:B------:R-:W-:Y:S02]  /*c7e0*/  ISETP.GE.AND P6, PT, R45, R54, PT ;  /* 0x000000362d00720c */ /* 0x000fe40003fc6270 */
[----:B------:R-:W-:-:S02]  /*c7f0*/  FSEL R114, R16, -INF , !P3 ;  /* 0xff80000010727808 */ /* 0x000fc40005800000 */
[C---:B------:R-:W-:Y:S02]  /*c800*/  ISETP.GE.AND P5, PT, R9.reuse, R54, PT ;  /* 0x000000360900720c */ /* 0x040fe40003fa6270 */
[----:B------:R-:W-:Y:S02]  /*c810*/  ISETP.GE.AND P2, PT, R9, R52, PT ;  /* 0x000000340900720c */ /* 0x000fe40003f46270 */
[----:B------:R-:W-:Y:S02]  /*c820*/  ISETP.GE.AND P3, PT, R5, R54, PT ;  /* 0x000000360500720c */ /* 0x000fe40003f66270 */
[----:B------:R-:W-:Y:S02]  /*c830*/  FSEL R6, R64, -INF , !P6 ;  /* 0xff80000040067808 */ /* 0x000fe40007000000 */
[----:B------:R-:W-:Y:S02]  /*c840*/  FSEL R98, R17, -INF , !P5 ;  /* 0xff80000011627808 */ /* 0x000fe40006800000 */
[----:B------:R-:W-:-:S02]  /*c850*/  FSEL R56, R19, -INF , !P2 ;  /* 0xff80000013387808 */ /* 0x000fc40005000000 */
[----:B------:R-:W-:Y:S02]  /*c860*/  FSEL R65, R12, -INF , !P4 ;  /* 0xff8000000c417808 */ /* 0x000fe40006000000 */
[----:B------:R-:W-:Y:S02]  /*c870*/  FSEL R55, R14, -INF , !P1 ;  /* 0xff8000000e377808 */ /* 0x000fe40004800000 */
[----:B------:R-:W-:Y:S01]  /*c880*/  FSEL R64, R13, -INF , !P3 ;  /* 0xff8000000d407808 */ /* 0x000fe20005800000 */
[----:B------:R-:W-:Y:S06]  /*c890*/  @!P0 BRA `(.L_x_1872) ;  /* 0x0000000400888947 */ /* 0x000fec0003800000 */
[----:B------:R-:W-:-:S13]  /*c8a0*/  PLOP3.LUT P1, PT, PT, PT, UP0, 0x40, 0x0 ;  /* 0x000000000000781c */ /* 0x000fda0003f2e808 */
[----:B------:R-:W-:Y:S05]  /*c8b0*/  @P1 BRA `(.L_x_1873) ;  /* 0x0000000000ec1947 */ /* 0x000fea0003800000 */
[----:B------:R-:W1:Y:S01]  /*c8c0*/  LDC R7, c[0x0][0x380] ;  /* 0x0000e000ff077b82 */ /* 0x000e620000000800 */
[C---:B------:R-:W-:Y:S01]  /*c8d0*/  IADD3 R14, R2.reuse, -0x100, RZ ;  /* 0xffffff00020e7810 */ /* 0x040fe20007ffe0ff */
[----:B------:R-:W-:Y:S01]  /*c8e0*/  ULDC.64 UR10, c[0x0][0x248] ;  /* 0x00009200000a7ab9 */ /* 0x000fe20000000a00 */
[----:B------:R-:W-:Y:S01]  /*c8f0*/  IABS R11, R2 ;  /* 0x00000002000b7213 */ /* 0x000fe20000000000 */
[----:B------:R-:W-:Y:S01]  /*c900*/  ULDC.64 UR8, c[0x0][0x230] ;  /* 0x00008c0000087ab9 */ /* 0x000fe20000000a00 */
[----:B------:R-:W-:Y:S02]  /*c910*/  IABS R9, R14 ;  /* 0x0000000e00097213 */ /* 0x000fe40000000000 */
[-C--:B-1----:R-:W-:Y:S02]  /*c920*/  IABS R5, R7.reuse ;  /* 0x0000000700057213 */ /* 0x082fe40000000000 */
[-C--:B------:R-:W-:Y:S02]  /*c930*/  LOP3.LUT R2, R2, R7.reuse, RZ, 0x3c, !PT ;  /* 0x0000000702027212 */ /* 0x080fe400078e3cff */
[----:B------:R-:W1:Y:S01]  /*c940*/  I2F.RP R15, R5 ;  /* 0x00000005000f7306 */ /* 0x000e620000209400 */
[----:B------:R-:W-:-:S02]  /*c950*/  LOP3.LUT R14, R14, R7, RZ, 0x3c, !PT ;  /* 0x000000070e0e7212 */ /* 0x000fc400078e3cff */
[----:B------:R-:W-:Y:S02]  /*c960*/  ISETP.GE.AND P3, PT, R2, RZ, PT ;  /* 0x000000ff0200720c */ /* 0x000fe40003f66270 */
[----:B------:R-:W-:Y:S02]  /*c970*/  ISETP.GE.AND P1, PT, R14, RZ, PT ;  /* 0x000000ff0e00720c */ /* 0x000fe40003f26270 */
[----:B------:R-:W-:Y:S01]  /*c980*/  LOP3.LUT R2, RZ, R7, RZ, 0x33, !PT ;  /* 0x00000007ff027212 */ /* 0x000fe200078e33ff */
        /* <DEDUP_REMOVED lines=21> */
[----:B------:R-:W-:-:S09]  /*cae0*/  ISETP.NE.AND P2, PT, R7, RZ, PT ;  /* 0x000000ff0700720c */ /* 0x000fd20003f45270 */
        /* <DEDUP_REMOVED lines=24> */
.L_x_1873:
[----:B------:R-:W-:Y:S02]  /*cc70*/  ULDC UR10, c[0x0][0x248] ;  /* 0x00009200000a7ab9 */ /* 0x000fe40000000800 */
[----:B------:R-:W-:-:S06]  /*cc80*/  USHF.L.U32 UR5, UR10, 0x8, URZ ;  /* 0x000000080a057899 */ /* 0x000fcc000800063f */
[----:B------:R-:W-:-:S04]  /*cc90*/  IADD3 R10, RZ, -UR5, RZ ;  /* 0x80000005ff0a7c10 */ /* 0x000fc8000fffe0ff */
[----:B------:R-:W-:-:S07]  /*cca0*/  SHF.R.S32.HI R12, RZ, 0x1f, R10 ;  /* 0x0000001fff0c7819 */ /* 0x000fce000001140a */
.L_x_1874:
[----:B------:R-:W-:Y:S01]  /*ccb0*/  USHF.L.U32 UR8, UR10, 0x6, URZ ;  /* 0x000000060a087899 */ /* 0x000fe2000800063f */
[C---:B------:R-:W-:Y:S01]  /*ccc0*/  LEA R238, P1, R10.reuse, R238, 0x1 ;  /* 0x000000ee0aee7211 */ /* 0x040fe200078208ff */
[----:B------:R-:W-:Y:S02]  /*ccd0*/  ULDC UR5, c[0x0][0x24c] ;  /* 0x0000930000057ab9 */ /* 0x000fe40000000800 */
[----:B------:R-:W-:Y:S01]  /*cce0*/  USHF.L.U64.HI UR5, UR10, 0x6, UR5 ;  /* 0x000000060a057899 */ /* 0x000fe20008010205 */
        /* <DEDUP_REMOVED lines=29> */
.L_x_1872:
[----:B------:R-:W-:Y:S01]  /*cec0*/  FMNMX.FTZ R5, R6, R106, !PT ;  /* 0x0000006a06057209 */ /* 0x000fe20007810000 */
[----:B------:R-:W-:Y:S01]  /*ced0*/  ULDC UR5, c[0x0][0x2ec] ;  /* 0x0000bb0000057ab9 */ /* 0x000fe20000000800 */
[----:B------:R-:W-:Y:S02]  /*cee0*/  LEA R232, R3, UR4, 0x1 ;  /* 0x0000000403e87c11 */ /* 0x000fe4000f8e08ff */
[----:B------:R-:W-:-:S03]  /*cef0*/  FMNMX.FTZ R5, R104, R5, !PT ;  /* 0x0000000568057209 */ /* 0x000fc60007810000 */
[----:B-1----:R-:W-:Y:S01]  /*cf00*/  LDSM.16.MT88.4 R12, [R232+0x5000] ;  /* 0x00500000e80c783b */ /* 0x002fe20000004200 */
        /* <DEDUP_REMOVED lines=106> */
[----:B------:R-:W-:Y:S01]  /*d5b0*/  LDSM.16.MT88.4 R20, [R232+0x5800] ;  /* 0x00580000e814783b */ /* 0x000fe20000004200 */
        /* <DEDUP_REMOVED lines=52> */
[----:B--2---:R-:W-:Y:S01]  /*d900*/  F2FP.F16.F32.PACK_AB R38, R132, R145 ;  /* 0x000000918426723e */ /* 0x004fe200000000ff */
[----:B------:R-:W-:Y:S01]  /*d910*/  FADD.FTZ R154, R173, R154 ;  /* 0x0000009aad9a7221 */ /* 0x000fe20000010000 */
[----:B------:R-:W-:Y:S01]  /*d920*/  FMNMX.FTZ R0, R201, R0, !PT ;  /* 0x00000000c9007209 */ /* 0x000fe20007810000 */
[--C-:B------:R-:W-:Y:S01]  /*d930*/  FFMA.FTZ R78, R168, UR5, -R93.reuse ;  /* 0x00000005a84e7c23 */ /* 0x100fe2000801085d */
[--C-:B------:R-:W-:Y:S01]  /*d940*/  FFMA.FTZ R75, R170, UR5, -R93.reuse ;  /* 0x00000005aa4b7c23 */ /* 0x100fe2000801085d */
[----:B------:R-:W-:Y:S01]  /*d950*/  FADD.FTZ R167, R167, R154 ;  /* 0x0000009aa7a77221 */ /* 0x000fe20000010000 */
        /* <DEDUP_REMOVED lines=10> */
[----:B------:R-:W-:-:S02]  /*da00*/  FFMA.FTZ R64, R64, UR5, -R93 ;  /* 0x0000000540407c23 */ /* 0x000fc4000801085d */
        /* <DEDUP_REMOVED lines=69> */
[----:B------:R-:W-:-:S05]  /*de60*/  FSEL R66, R66, RZ, P1 ;  /* 0x000000ff42427208 */ /* 0x000fca0000800000 */
[--C-:B------:R-:W-:Y:S01]  /*de70*/  FFMA.FTZ R134, R231, UR5, -R66.reuse ;  /* 0x00000005e7867c23 */ /* 0x100fe20008010842 */
[--C-:B------:R-:W-:Y:S01]  /*de80*/  FFMA.FTZ R171, R171, UR5, -R66.reuse ;  /* 0x00000005abab7c23 */ /* 0x100fe20008010842 */
[--C-:B------:R-:W-:Y:S01]  /*de90*/  FFMA.FTZ R152, R42, UR5, -R66.reuse ;  /* 0x000000052a987c23 */ /* 0x100fe20008010842 */
[--C-:B------:R-:W-:Y:S01]  /*dea0*/  FFMA.FTZ R165, R165, UR5, -R66.reuse ;  /* 0x00000005a5a57c23 */ /* 0x100fe20008010842 */
[--C-:B------:R-:W-:Y:S01]  /*deb0*/  FFMA.FTZ R146, R40, UR5, -R66.reuse ;  /* 0x0000000528927c23 */ /* 0x100fe20008010842 */
[----:B------:R-:W-:Y:S01]  /*dec0*/  LEA R231, R43, R232, 0x1 ;  /* 0x000000e82be77211 */ /* 0x000fe200078e08ff */
        /* <DEDUP_REMOVED lines=162> */
[----:B------:R-:W-:Y:S03]  /*e8f0*/  MUFU.EX2 R82, R82 ;  /* 0x0000005200527308 */ /* 0x000fe60000000800 */
[----:B------:R-:W-:Y:S01]  /*e900*/  HMMA.16816.F32 R28, R36, R42, R28 ;  /* 0x0000002a241c723c */ /* 0x000fe2000000181c */
[----:B------:R-:W2:Y:S04]  /*e910*/  LDSM.16.MT88.4 R40, [R231+0x7400] ;  /* 0x00740000e728783b */ /* 0x000ea80000004200 */
[----:B------:R-:W1:Y:S01]  /*e920*/  MUFU.EX2 R79, R79 ;  /* 0x0000004f004f7308 */ /* 0x000e620000000800 */
[----:B---3--:R-:W-:Y:S01]  /*e930*/  F2FP.F16.F32.PACK_AB R23, R189, R160 ;  /* 0x000000a0bd17723e */ /* 0x008fe200000000ff */
[----:B------:R-:W-:Y:S01]  /*e940*/  FADD.FTZ R36, R148, R167 ;  /* 0x000000a794247221 */ /* 0x000fe20000010000 */
[----:B------:R-:W-:Y:S01]  /*e950*/  FADD.FTZ R148, R146, R165 ;  /* 0x000000a592947221 */ /* 0x000fe20000010000 */
[----:B------:R-:W-:-:S02]  /*e960*/  FFMA.FTZ R146, R159, UR5, -R66 ;  /* 0x000000059f927c23 */ /* 0x000fc40008010842 */
[----:B------:R-:W-:Y:S01]  /*e970*/  FADD.FTZ R157, R157, R36 ;  /* 0x000000249d9d7221 */ /* 0x000fe20000010000 */
[----:B------:R-:W-:Y:S01]  /*e980*/  F2FP.F16.F32.PACK_AB R36, R81, R84 ;  /* 0x000000545124723e */ /* 0x000fe200000000ff */
[----:B------:R-:W-:Y:S01]  /*e990*/  MUFU.EX2 R162, R162 ;  /* 0x000000a200a27308 */ /* 0x000fe20000000800 */
[----:B-----5:R-:W-:Y:S01]  /*e9a0*/  HMMA.16816.F32 R16, R20, R24, R16 ;  /* 0x000000181410723c */ /* 0x020fe20000001810 */
[----:B------:R-:W-:Y:S01]  /*e9b0*/  FADD.FTZ R153, R153, R148 ;  /* 0x0000009499997221 */ /* 0x000fe20000010000 */
[----:B------:R-:W-:-:S04]  /*e9c0*/  FADD.FTZ R142, R142, R157 ;  /* 0x0000009d8e8e7221 */ /* 0x000fc80000010000 */
        /* <DEDUP_REMOVED lines=11> */
[----:B------:R-:W4:Y:S01]  /*ea80*/  MUFU.EX2 R177, R179 ;  /* 0x000000b300b17308 */ /* 0x000f220000000800 */
[----:B---3--:R-:W-:Y:S01]  /*ea90*/  F2FP.F16.F32.PACK_AB R37, R185, R162 ;  /* 0x000000a2b925723e */ /* 0x008fe200000000ff */
[----:B------:R-:W-:-:S04]  /*eaa0*/  FADD.FTZ R128, R128, R141 ;  /* 0x0000008d80807221 */ /* 0x000fc80000010000 */
[----:B------:R-:W-:Y:S02]  /*eab0*/  FADD.FTZ R127, R127, R128 ;  /* 0x000000807f7f7221 */ /* 0x000fe40000010000 */
[----:B------:R-:W-:Y:S02]  /*eac0*/  MUFU.EX2 R80, R80 ;  /* 0x0000005000507308 */ /* 0x000fe40000000800 */
[----:B------:R-:W-:-:S04]  /*ead0*/  FADD.FTZ R122, R122, R127 ;  /* 0x0000007f7a7a7221 */ /* 0x000fc80000010000 */
[----:B------:R-:W-:Y:S02]  /*eae0*/  FADD.FTZ R119, R119, R122 ;  /* 0x0000007a77777221 */ /* 0x000fe40000010000 */
[----:B------:R-:W3:Y:S01]  /*eaf0*/  MUFU.EX2 R77, R77 ;  /* 0x0000004d004d7308 */ /* 0x000ee20000000800 */
[----:B----4-:R-:W-:Y:S01]  /*eb00*/  F2FP.F16.F32.PACK_AB R39, R177, R164 ;  /* 0x000000a4b127723e */ /* 0x010fe200000000ff */
[----:B------:R-:W-:-:S04]  /*eb10*/  FADD.FTZ R112, R112, R119 ;  /* 0x0000007770707221 */ /* 0x000fc80000010000 */
[----:B------:R-:W-:Y:S02]  /*eb20*/  FADD.FTZ R115, R115, R112 ;  /* 0x0000007073737221 */ /* 0x000fe40000010000 */
[----:B------:R-:W-:Y:S01]  /*eb30*/  HMMA.16816.F32 R16, R36, R4, R16 ;  /* 0x000000042410723c */ /* 0x000fe20000001810 */
[----:B------:R-:W-:Y:S01]  /*eb40*/  MUFU.EX2 R78, R78 ;  /* 0x0000004e004e7308 */ /* 0x000fe20000000800 */
[----:B------:R-:W-:-:S04]  /*eb50*/  FADD.FTZ R108, R108, R115 ;  /* 0x000000736c6c7221 */ /* 0x000fc80000010000 */
[C---:B------:R-:W-:Y:S01]  /*eb60*/  HMMA.16816.F32 R12, R36.reuse, R6, R12 ;  /* 0x00000006240c723c */ /* 0x040fe2000000180c */
[----:B------:R-:W-:Y:S01]  /*eb70*/  FADD.FTZ R4, R136, R153 ;  /* 0x0000009988047221 */ /* 0x000fe20000010000 */
[----:B------:R-:W-:Y:S01]  /*eb80*/  FFMA.FTZ R136, R143, UR5, -R66 ;  /* 0x000000058f887c23 */ /* 0x000fe20008010842 */
[----:B------:R-:W4:Y:S01]  /*eb90*/  MUFU.EX2 R75, R75 ;  /* 0x0000004b004b7308 */ /* 0x000f220000000800 */
[----:B---3--:R-:W-:Y:S01]  /*eba0*/  F2FP.F16.F32.PACK_AB R32, R77, R80 ;  /* 0x000000504d20723e */ /* 0x008fe200000000ff */
[----:B------:R-:W-:Y:S01]  /*ebb0*/  FADD.FTZ R147, R147, R4 ;  /* 0x0000000493937221 */ /* 0x000fe20000010000 */
[C---:B--2---:R-:W-:Y:S01]  /*ebc0*/  HMMA.16816.F32 R8, R36.reuse, R40, R8 ;  /* 0x000000282408723c */ /* 0x044fe20000001808 */
        /* <DEDUP_REMOVED lines=10> */
[----:B------:R-:W2:Y:S01]  /*ec70*/  MUFU.EX2 R163, R163 ;  /* 0x000000a300a37308 */ /* 0x000ea20000000800 */
[----:B----4-:R-:W-:Y:S01]  /*ec80*/  F2FP.F16.F32.PACK_AB R34, R75, R78 ;  /* 0x0000004e4b22723e */ /* 0x010fe200000000ff */
[----:B------:R-:W-:Y:S01]  /*ec90*/  FADD.FTZ R129, R129, R126 ;  /* 0x0000007e81817221 */ /* 0x000fe20000010000 */
[--C-:B------:R-:W-:Y:S01]  /*eca0*/  FFMA.FTZ R37, R131, UR5, -R66.reuse ;  /* 0x0000000583257c23 */ /* 0x100fe20008010842 */
[--C-:B------:R-:W-:Y:S01]  /*ecb0*/  FFMA.FTZ R38, R125, UR5, -R66.reuse ;  /* 0x000000057d267c23 */ /* 0x100fe20008010842 */
        /* <DEDUP_REMOVED lines=11> */
[----:B------:R-:W3:Y:S01]  /*ed70*/  MUFU.EX2 R151, R151 ;  /* 0x0000009700977308 */ /* 0x000ee20000000800 */
[----:B--2---:R-:W-:Y:S01]  /*ed80*/  F2FP.F16.F32.PACK_AB R33, R163, R166 ;  /* 0x000000a6a321723e */ /* 0x004fe200000000ff */
[----:B------:R-:W-:-:S04]  /*ed90*/  FADD.FTZ R3, R3, R110 ;  /* 0x0000006e03037221 */ /* 0x000fc80000010000 */
[----:B------:R-:W-:Y:S02]  /*eda0*/  FADD.FTZ R3, R116, R3 ;  /* 0x0000000374037221 */ /* 0x000fe40000010000 */
[----:B------:R-:W-:Y:S02]  /*edb0*/  MUFU.EX2 R76, R76 ;  /* 0x0000004c004c7308 */ /* 0x000fe40000000800 */
[----:B------:R-:W-:Y:S01]  /*edc0*/  FADD.FTZ R120, R120, R3 ;  /* 0x0000000378787221 */ /* 0x000fe20000010000 */
[----:B------:R-:W-:Y:S01]  /*edd0*/  FFMA.FTZ R3, R98, UR5, -R93 ;  /* 0x0000000562037c23 */ /* 0x000fe2000801085d */
[----:B------:R-:W-:Y:S02]  /*ede0*/  FFMA.FTZ R98, R97, UR5, -R66 ;  /* 0x0000000561627c23 */ /* 0x000fe40008010842 */
[----:B------:R-:W-:Y:S02]  /*edf0*/  FADD.FTZ R123, R123, R120 ;  /* 0x000000787b7b7221 */ /* 0x000fe40000010000 */
[----:B------:R-:W2:Y:S01]  /*ee00*/  MUFU.EX2 R73, R73 ;  /* 0x0000004900497308 */ /* 0x000ea20000000800 */
[----:B---3--:R-:W-:Y:S01]  /*ee10*/  F2FP.F16.F32.PACK_AB R35, R151, R146 ;  /* 0x000000929723723e */ /* 0x008fe200000000ff */
[----:B------:R-:W-:-:S04]  /*ee20*/  FADD.FTZ R124, R124, R123 ;  /* 0x0000007b7c7c7221 */ /* 0x000fc80000010000 */
[----:B------:R-:W-:Y:S02]  /*ee30*/  FADD.FTZ R135, R135, R124 ;  /* 0x0000007c87877221 */ /* 0x000fe40000010000 */
[C---:B-----5:R-:W-:Y:S01]  /*ee40*/  HMMA.16816.F32 R16, R32.reuse, R24, R16 ;  /* 0x000000182010723c */ /* 0x060fe20000001810 */
[----:B------:R-:W-:Y:S01]  /*ee50*/  MUFU.EX2 R74, R74 ;  /* 0x0000004a004a7308 */ /* 0x000fe20000000800 */
[----:B------:R-:W-:Y:S02]  /*ee60*/  FADD.FTZ R130, R130, R135 ;  /* 0x0000008782827221 */ /* 0x000fe40000010000 */
[----:B------:R-:W-:Y:S02]  /*ee70*/  LDSM.16.MT88.4 R132, [R231+0x8c00] ;  /* 0x008c0000e784783b */ /* 0x000fe40000004200 */
[C---:B------:R-:W-:Y:S01]  /*ee80*/  HMMA.16816.F32 R12, R32.reuse, R26, R12 ;  /* 0x0000001a200c723c */ /* 0x040fe2000000180c */
[----:B------:R-:W-:Y:S01]  /*ee90*/  FADD.FTZ R130, R137, R130 ;  /* 0x0000008289827221 */ /* 0x000fe20000010000 */
[----:B------:R-:W3:Y:S01]  /*eea0*/  LDSM.16.MT88.4 R24, [R231+0x7c00] ;  /* 0x007c0000e718783b */ /* 0x000ee20000004200 */
[----:B------:R-:W4:Y:S02]  /*eeb0*/  MUFU.EX2 R71, R71 ;  /* 0x0000004700477308 */ /* 0x000f240000000800 */
[----:B------:R-:W-:Y:S01]  /*eec0*/  FADD.FTZ R149, R149, R130 ;  /* 0x0000008295957221 */ /* 0x000fe20000010000 */
[----:B-1----:R-:W-:Y:S03]  /*eed0*/  HMMA.16816.F32 R8, R32, R20, R8 ;  /* 0x000000142008723c */ /* 0x002fe60000001808 */
[----:B------:R-:W-:-:S02]  /*eee0*/  FADD.FTZ R149, R138, R149 ;  /* 0x000000958a957221 */ /* 0x000fc40000010000 */
[----:B------:R-:W-:Y:S01]  /*eef0*/  MUFU.EX2 R136, R136 ;  /* 0x0000008800887308 */ /* 0x000fe20000000800 */
[----:B------:R-:W-:Y:S01]  /*ef00*/  HMMA.16816.F32 R28, R32, R22, R28 ;  /* 0x00000016201c723c */ /* 0x000fe2000000181c */
[----:B--2---:R-:W-:Y:S01]  /*ef10*/  F2FP.F16.F32.PACK_AB R20, R73, R76 ;  /* 0x0000004c4914723e */ /* 0x004fe200000000ff */
[----:B------:R-:W1:Y:S01]  /*ef20*/  LDSM.16.MT88.4 R32, [R232+0x8000] ;  /* 0x00800000e820783b */ /* 0x000e620000004200 */
[----:B------:R-:W-:-:S04]  /*ef30*/  FADD.FTZ R140, R140, R149 ;  /* 0x000000958c8c7221 */ /* 0x000fc80000010000 */
[----:B------:R-:W2:Y:S01]  /*ef40*/  MUFU.EX2 R41, R139 ;  /* 0x0000008b00297308 */ /* 0x000ea20000000800 */
[----:B----4-:R-:W-:Y:S01]  /*ef50*/  F2FP.F16.F32.PACK_AB R22, R71, R74 ;  /* 0x0000004a4716723e */ /* 0x010fe200000000ff */
[----:B------:R-:W-:Y:S02]  /*ef60*/  FADD.FTZ R155, R155, R140 ;  /* 0x0000008c9b9b7221 */ /* 0x000fe40000010000 */
[----:B------:R-:W-:Y:S02]  /*ef70*/  LDSM.16.MT88.4 R140, [R232+0x8c00] ;  /* 0x008c0000e88c783b */ /* 0x000fe40000004200 */
        /* <DEDUP_REMOVED lines=13> */
[----:B------:R-:W-:-:S04]  /*f050*/  FADD.FTZ R181, R181, R158 ;  /* 0x0000009eb5b57221 */ /* 0x000fc80000010000 */
[----:B------:R-:W-:Y:S02]  /*f060*/  FADD.FTZ R160, R160, R181 ;  /* 0x000000b5a0a07221 */ /* 0x000fe40000010000 */
[----:B---3--:R-:W-:Y:S01]  /*f070*/  HMMA.16816.F32 R8, R20, R24, R8 ;  /* 0x000000181408723c */ /* 0x008fe20000001808 */
[----:B------:R-:W-:Y:S01]  /*f080*/  MUFU.EX2 R70, R70 ;  /* 0x0000004600467308 */ /* 0x000fe20000000800 */
[----:B------:R-:W-:-:S04]  /*f090*/  FADD.FTZ R189, R189, R160 ;  /* 0x000000a0bdbd7221 */ /* 0x000fc80000010000 */
[C---:B------:R-:W-:Y:S01]  /*f0a0*/  HMMA.16816.F32 R16, R20.reuse, R4, R16 ;  /* 0x000000041410723c */ /* 0x040fe20000001810 */
[----:B------:R-:W-:Y:S01]  /*f0b0*/  FADD.FTZ R25, R101, R102 ;  /* 0x0000006665197221 */ /* 0x000fe20000010000 */
[----:B------:R-:W-:Y:S01]  /*f0c0*/  FADD.FTZ R162, R162, R189 ;  /* 0x000000bda2a27221 */ /* 0x000fe20000010000 */
[----:B------:R-:W3:Y:S01]  /*f0d0*/  MUFU.EX2 R67, R67 ;  /* 0x0000004300437308 */ /* 0x000ee20000000800 */
[----:B--2---:R-:W-:Y:S01]  /*f0e0*/  F2FP.F16.F32.PACK_AB R24, R69, R72 ;  /* 0x000000484518723e */ /* 0x004fe200000000ff */
        /* <DEDUP_REMOVED lines=10> */
[----:B---3--:R-:W-:Y:S01]  /*f190*/  F2FP.F16.F32.PACK_AB R26, R67, R70 ;  /* 0x00000046431a723e */ /* 0x008fe200000000ff */
[----:B------:R-:W-:Y:S01]  /*f1a0*/  FADD.FTZ R166, R166, R177 ;  /* 0x000000b1a6a67221 */ /* 0x000fe20000010000 */
[----:B------:R-:W-:Y:S02]  /*f1b0*/  FADD.FTZ R97, R95, R20 ;  /* 0x000000145f617221 */ /* 0x000fe40000010000 */
[----:B------:R-:W3:Y:S01]  /*f1c0*/  LDSM.16.MT88.4 R20, [R232+0x8400] ;  /* 0x00840000e814783b */ /* 0x000ee20000004200 */
        /* <DEDUP_REMOVED lines=19> */
[----:B-----5:R-:W-:Y:S02]  /*f300*/  F2FP.F16.F32.PACK_AB R27, R43, R42 ;  /* 0x0000002a2b1b723e */ /* 0x020fe400000000ff */
[----:B------:R-:W-:-:S04]  /*f310*/  FADD.FTZ R85, R85, R88 ;  /* 0x0000005855557221 */ /* 0x000fc80000010000 */
[----:B------:R-:W-:Y:S01]  /*f320*/  FADD.FTZ R86, R86, R85 ;  /* 0x0000005556567221 */ /* 0x000fe20000010000 */
[----:B------:R-:W-:Y:S01]  /*f330*/  MUFU.EX2 R50, R50 ;  /* 0x0000003200327308 */ /* 0x000fe20000000800 */
[----:B-1----:R-:W-:Y:S02]  /*f340*/  HMMA.16816.F32 R16, R24, R32, R16 ;  /* 0x000000201810723c */ /* 0x002fe40000001810 */
[----:B------:R-:W-:-:S04]  /*f350*/  FADD.FTZ R83, R83, R86 ;  /* 0x0000005653537221 */ /* 0x000fc80000010000 */
        /* <DEDUP_REMOVED lines=13> */
[----:B-1----:R-:W-:Y:S01]  /*f430*/  F2FP.F16.F32.PACK_AB R6, R49, R50 ;  /* 0x000000323106723e */ /* 0x002fe200000000ff */
[----:B------:R-:W-:-:S04]  /*f440*/  FADD.FTZ R80, R80, R79 ;  /* 0x0000004f50507221 */ /* 0x000fc80000010000 */
[----:B------:R-:W-:Y:S01]  /*f450*/  FADD.FTZ R77, R77, R80 ;  /* 0x000000504d4d7221 */ /* 0x000fe20000010000 */
[----:B------:R-:W-:Y:S03]  /*f460*/  MUFU.EX2 R63, R63 ;  /* 0x0000003f003f7308 */ /* 0x000fe60000000800 */
[----:B------:R-:W-:-:S04]  /*f470*/  FADD.FTZ R78, R78, R77 ;  /* 0x0000004d4e4e7221 */ /* 0x000fc80000010000 */
[----:B------:R-:W-:Y:S01]  /*f480*/  FADD.FTZ R75, R75, R78 ;  /* 0x0000004e4b4b7221 */ /* 0x000fe20000010000 */
[----:B------:R-:W1:Y:S01]  /*f490*/  MUFU.EX2 R62, R62 ;  /* 0x0000003e003e7308 */ /* 0x000e620000000800 */
[----:B--2---:R-:W-:Y:S02]  /*f4a0*/  F2FP.F16.F32.PACK_AB R5, R95, R96 ;  /* 0x000000605f05723e */ /* 0x004fe400000000ff */
[----:B------:R-:W-:-:S04]  /*f4b0*/  FADD.FTZ R76, R76, R75 ;  /* 0x0000004b4c4c7221 */ /* 0x000fc80000010000 */
[----:B------:R-:W-:Y:S01]  /*f4c0*/  FADD.FTZ R73, R73, R76 ;  /* 0x0000004c49497221 */ /* 0x000fe20000010000 */
[----:B------:R-:W-:Y:S03]  /*f4d0*/  MUFU.EX2 R48, R48 ;  /* 0x0000003000307308 */ /* 0x000fe60000000800 */
[----:B------:R-:W-:-:S04]  /*f4e0*/  FADD.FTZ R74, R74, R73 ;  /* 0x000000494a4a7221 */ /* 0x000fc80000010000 */
[----:B------:R-:W-:Y:S01]  /*f4f0*/  FADD.FTZ R71, R71, R74 ;  /* 0x0000004a47477221 */ /* 0x000fe20000010000 */
[----:B------:R-:W2:Y:S01]  /*f500*/  MUFU.EX2 R47, R47 ;  /* 0x0000002f002f7308 */ /* 0x000ea20000000800 */
[----:B-1----:R-:W-:Y:S02]  /*f510*/  F2FP.F16.F32.PACK_AB R7, R62, R63 ;  /* 0x0000003f3e07723e */ /* 0x002fe400000000ff */
[----:B------:R-:W-:-:S04]  /*f520*/  FADD.FTZ R72, R72, R71 ;  /* 0x0000004748487221 */ /* 0x000fc80000010000 */
[----:B------:R-:W-:Y:S01]  /*f530*/  FADD.FTZ R69, R69, R72 ;  /* 0x0000004845457221 */ /* 0x000fe20000010000 */
[----:B---3--:R-:W-:Y:S01]  /*f540*/  HMMA.16816.F32 R16, R4, R20, R16 ;  /* 0x000000140410723c */ /* 0x008fe20000001810 */
        /* <DEDUP_REMOVED lines=76> */
[----:B------:R-:W-:Y:S01]  /*fa10*/  ULDC.64 UR8, c[0x0][0x250] ;  /* 0x0000940000087ab9 */ /* 0x000fe20000000a00 */
[----:B------:R-:W-:-:S03]  /*fa20*/  ULDC.64 UR4, c[0x0][0x238] ;  /* 0x00008e0000047ab9 */ /* 0x000fc60000000a00 */
        /* <DEDUP_REMOVED lines=46> */
[C---:B------:R-:W-:Y:S02]  /*fd10*/  IMAD R3, R6.reuse, UR9, R3 ;  /* 0x0000000906037c24 */ /* 0x040fe4000f8e0203 */
        /* <DEDUP_REMOVED lines=9> */
.L_x_1876:
[----:B------:R-:W-:Y:S02]  /*fdb0*/  ULDC UR8, c[0x0][0x250] ;  /* 0x0000940000087ab9 */ /* 0x000fe40000000800 */
[----:B------:R-:W-:-:S06]  /*fdc0*/  USHF.L.U32 UR4, UR8, 0x8, URZ ;  /* 0x0000000808047899 */ /* 0x000fcc000800063f */
[----:B------:R-:W-:-:S04]  /*fdd0*/  IADD3 R8, RZ, -UR4, RZ ;  /* 0x80000004ff087c10 */ /* 0x000fc8000fffe0ff */
[----:B------:R-:W-:-:S07]  /*fde0*/  SHF.R.S32.HI R4, RZ, 0x1f, R8 ;  /* 0x0000001fff047819 */ /* 0x000fce0000011408 */
.L_x_1877:
[----:B------:R-:W-:Y:S01]  /*fdf0*/  USHF.L.U32 UR5, UR8, 0x6, URZ ;  /* 0x0000000608057899 */ /* 0x000fe2000800063f */
[C---:B------:R-:W-:Y:S01]  /*fe00*/  LEA R240, P0, R8.reuse, R240, 0x1 ;  /* 0x000000f008f07211 */ /* 0x040fe200078008ff */
[----:B------:R-:W-:Y:S01]  /*fe10*/  ULDC UR4, c[0x0][0x254] ;  /* 0x0000950000047ab9 */ /* 0x000fe20000000800 */
[----:B------:R-:W1:Y:S01]  /*fe20*/  S2R R3, SR_TID.X ;  /* 0x0000000000037919 */ /* 0x000e620000002100 */
[----:B------:R-:W-:Y:S01]  /*fe30*/  USHF.L.U64.HI UR4, UR8, 0x6, UR4 ;  /* 0x0000000608047899 */ /* 0x000fe20008010204 */
[----:B------:R-:W-:Y:S02]  /*fe40*/  LEA.HI.X R241, R8, R241, R4, 0x1, P0 ;  /* 0x000000f108f17211 */ /* 0x000fe400000f0c04 */
[----:B------:R-:W-:-:S03]  /*fe50*/  IADD3 R6, P0, R240, UR5, RZ ;  /* 0x00000005f0067c10 */ /* 0x000fc6000ff1e0ff */
[----:B------:R-:W-:Y:S01]  /*fe60*/  @!PT LDS RZ, [RZ] ;  /* 0x00000000fffff984 */ /* 0x000fe20000000800 */
[----:B------:R-:W-:Y:S01]  /*fe70*/  @!PT LDS RZ, [RZ] ;  /* 0x00000000fffff984 */ /* 0x000fe20000000800 */
[----:B------:R-:W-:Y:S01]  /*fe80*/  @!PT LDS RZ, [RZ] ;  /* 0x00000000fffff984 */ /* 0x000fe20000000800 */
[----:B------:R-:W-:Y:S01]  /*fe90*/  LDGSTS.E.BYPASS.LTC128B.128 [R247+0x5000], desc[UR6][R240.64] ;  /* 0x05000000f0f77fae */ /* 0x000fe2000b901d46 */
[----:B------:R-:W-:Y:S02]  /*fea0*/  IADD3.X R7, R241, UR4, RZ, P0, !PT ;  /* 0x00000004f1077c10 */ /* 0x000fe400087fe4ff */
[----:B------:R-:W-:-:S03]  /*feb0*/  IADD3 R4, P0, R6, UR5, RZ ;  /* 0x0000000506047c10 */ /* 0x000fc6000ff1e0ff */
[----:B------:R-:W-:Y:S01]  /*fec0*/  LDGSTS.E.BYPASS.LTC128B.128 [R247+0x5800], desc[UR6][R6.64] ;  /* 0x0580000006f77fae */ /* 0x000fe2000b901d46 */
[----:B------:R-:W-:Y:S02]  /*fed0*/  IADD3.X R5, R7, UR4, RZ, P0, !PT ;  /* 0x0000000407057c10 */ /* 0x000fe400087fe4ff */
[----:B------:R-:W-:-:S03]  /*fee0*/  IADD3 R8, P0, R4, UR5, RZ ;  /* 0x0000000504087c10 */ /* 0x000fc6000ff1e0ff */
[----:B------:R-:W-:Y:S01]  /*fef0*/  LDGSTS.E.BYPASS.LTC128B.128 [R247+0x6000], desc[UR6][R4.64] ;  /* 0x0600000004f77fae */ /* 0x000fe2000b901d46 */
[----:B------:R-:W-:Y:S02]  /*ff00*/  IADD3.X R9, R5, UR4, RZ, P0, !PT ;  /* 0x0000000405097c10 */ /* 0x000fe400087fe4ff */
[----:B------:R-:W-:-:S03]  /*ff10*/  IADD3 R12, P0, R8, UR5, RZ ;  /* 0x00000005080c7c10 */ /* 0x000fc6000ff1e0ff */
[----:B------:R2:W-:Y:S01]  /*ff20*/  LDGSTS.E.BYPASS.LTC128B.128 [R247+0x6800], desc[UR6][R8.64] ;  /* 0x0680000008f77fae */ /* 0x0005e2000b901d46 */
[----:B------:R-:W-:Y:S02]  /*ff30*/  IADD3.X R13, R9, UR4, RZ, P0, !PT ;  /* 0x00000004090d7c10 */ /* 0x000fe400087fe4ff */
[----:B------:R-:W-:-:S03]  /*ff40*/  IADD3 R16, P0, R12, UR5, RZ ;  /* 0x000000050c107c10 */ /* 0x000fc6000ff1e0ff */
[----:B------:R3:W-:Y:S01]  /*ff50*/  LDGSTS.E.BYPASS.LTC128B.128 [R247+0x7000], desc[UR6][R12.64] ;  /* 0x070000000cf77fae */ /* 0x0007e2000b901d46 */
[----:B------:R-:W-:Y:S01]  /*ff60*/  IADD3.X R17, R13, UR4, RZ, P0, !PT ;  /* 0x000000040d117c10 */ /* 0x000fe200087fe4ff */
[----:B-1----:R-:W-:Y:S01]  /*ff70*/  IMAD.SHL.U32 R3, R3, 0x2, RZ ;  /* 0x0000000203037824 */ /* 0x002fe200078e00ff */
[----:B------:R-:W-:-:S03]  /*ff80*/  IADD3 R18, P0, R16, UR5, RZ ;  /* 0x0000000510127c10 */ /* 0x000fc6000ff1e0ff */
[----:B------:R-:W-:Y:S01]  /*ff90*/  LDGSTS.E.BYPASS.LTC128B.128 [R247+0x7800], desc[UR6][R16.64] ;  /* 0x0780000010f77fae */ /* 0x000fe2000b901d46 */
[----:B------:R-:W-:Y:S02]  /*ffa0*/  IADD3.X R19, R17, UR4, RZ, P0, !PT ;  /* 0x0000000411137c10 */ /* 0x000fe400087fe4ff */
[----:B------:R-:W-:Y:S02]  /*ffb0*/  IADD3 R20, P0, R18, UR5, RZ ;  /* 0x0000000512147c10 */ /* 0x000fe4000ff1e0ff */
[----:B------:R-:W-:Y:S01]  /*ffc0*/  LOP3.LUT R65, R3, 0x6, RZ, 0xc0, !PT ;  /* 0x0000000603417812 */ /* 0x000fe200078ec0ff */
[----:B------:R1:W-:Y:S01]  /*ffd0*/  LDGSTS.E.BYPASS.LTC128B.128 [R247+0x8000], desc[UR6][R18.64] ;  /* 0x0800000012f77fae */ /* 0x0003e2000b901d46 */
[----:B------:R-:W-:Y:S02]  /*ffe0*/  IADD3.X R21, R19, UR4, RZ, P0, !PT ;  /* 0x0000000413157c10 */ /* 0x000fe400087fe4ff */
[----:B------:R-:W-:-:S03]  /*fff0*/  ISETP.GE.AND P0, PT, R46, 0x3, PT ;  /* 0x000000032e00780c */ /* 0x000fc60003f06270 */
[----:B------:R4:W-:Y:S04]  /*10000*/  LDGSTS.E.BYPASS.LTC128B.128 [R247+0x8800], desc[UR6][R20.64] ;  /* 0x0880000014f77fae */ /* 0x0009e8000b901d46 */
[----:B------:R-:W-:Y:S04]  /*10010*/  LDSM.16.M88.4 R24, [R236] ;  /* 0x00000000ec18783b */ /* 0x000fe80000000200 */
[----:B------:R-:W5:Y:S04]  /*10020*/  LDSM.16.M88.4 R32, [R234+0x1000] ;  /* 0x00100000ea20783b */ /* 0x000f680000000200 */
[----:B------:R-:W4:Y:S04]  /*10030*/  LDSM.16.M88.4 R36, [R234+0x1400] ;  /* 0x00140000ea24783b */ /* 0x000f280000000200 */
[----:B--2---:R-:W2:Y:S04]  /*10040*/  LDSM.16.M88.4 R8, [R234+0x1800] ;  /* 0x00180000ea08783b */ /* 0x004ea80000000200 */
[----:B------:R-:W-:Y:S04]  /*10050*/  LDSM.16.M88.4 R4, [R235] ;  /* 0x00000000eb04783b */ /* 0x000fe80000000200 */
[----:B------:R-:W2:Y:S04]  /*10060*/  LDSM.16.M88.4 R48, [R233] ;  /* 0x00000000e930783b */ /* 0x000ea80000000200 */
[----:B---3--:R-:W3:Y:S04]  /*10070*/  LDSM.16.M88.4 R12, [R230] ;  /* 0x00000000e60c783b */ /* 0x008ee80000000200 */
[----:B-1----:R-:W1:Y:S04]  /*10080*/  LDSM.16.M88.4 R16, [R234+0x1c00] ;  /* 0x001c0000ea10783b */ /* 0x002e680000000200 */
[----:B------:R-:W1:Y:S04]  /*10090*/  LDSM.16.M88.4 R60, [R229] ;  /* 0x00000000e53c783b */ /* 0x000e680000000200 */
[----:B------:R-:W1:Y:S04]  /*100a0*/  LDSM.16.M88.4 R208, [R234+0x2000] ;  /* 0x00200000ead0783b */ /* 0x000e680000000200 */
[----:B------:R-:W1:Y:S01]  /*100b0*/  LDSM.16.M88.4 R40, [R228] ;  /* 0x00000000e428783b */ /* 0x000e620000000200 */
[C---:B-----5:R-:W-:Y:S03]  /*100c0*/  HMMA.16816.F32 R124, R24.reuse, R34, RZ ;  /* 0x00000022187c723c */ /* 0x060fe600000018ff */
[----:B------:R-:W5:Y:S04]  /*100d0*/  LDSM.16.M88.4 R200, [R234+0x2400] ;  /* 0x00240000eac8783b */ /* 0x000f680000000200 */
[----:B------:R-:W-:Y:S01]  /*100e0*/  LDSM.16.M88.4 R188, [R234+0x2800] ;  /* 0x00280000eabc783b */ /* 0x000fe20000000200 */
[C---:B----4-:R-:W-:Y:S03]  /*100f0*/  HMMA.16816.F32 R20, R24.reuse, R36, RZ ;  /* 0x000000241814723c */ /* 0x050fe600000018ff */
[----:B------:R-:W-:Y:S03]  /*10100*/  LDSM.16.M88.4 R180, [R234+0x2c00] ;  /* 0x002c0000eab4783b */ /* 0x000fe60000000200 */
[C---:B------:R-:W-:Y:S01]  /*10110*/  HMMA.16816.F32 R36, R24.reuse, R38, RZ ;  /* 0x000000261824723c */ /* 0x040fe200000018ff */
[----:B------:R-:W-:Y:S04]  /*10120*/  LDSM.16.M88.4 R172, [R234+0x3000] ;  /* 0x00300000eaac783b */ /* 0x000fe80000000200 */
[----:B------:R-:W-:Y:S01]  /*10130*/  LDSM.16.M88.4 R164, [R234+0x3400] ;  /* 0x00340000eaa4783b */ /* 0x000fe20000000200 */
[----:B--2---:R-:W-:Y:S03]  /*10140*/  HMMA.16816.F32 R28, R24, R8, RZ ;  /* 0x00000008181c723c */ /* 0x004fe600000018ff */
[----:B------:R-:W-:Y:S03]  /*10150*/  LDSM.16.M88.4 R156, [R234+0x3800] ;  /* 0x00380000ea9c783b */ /* 0x000fe60000000200 */
[C---:B------:R-:W-:Y:S01]  /*10160*/  HMMA.16816.F32 R124, R4.reuse, R50, R124 ;  /* 0x00000032047c723c */ /* 0x040fe2000000187c */
[----:B------:R-:W-:Y:S04]  /*10170*/  LDSM.16.M88.4 R112, [R234+0x3c00] ;  /* 0x003c0000ea70783b */ /* 0x000fe80000000200 */
[----:B------:R-:W0:Y:S01]  /*10180*/  LDGDEPBAR ;  /* 0x00000000000079af */ /* 0x000e220000000000 */
[----:B---3--:R-:W-:Y:S01]  /*10190*/  HMMA.16816.F32 R20, R4, R12, R20 ;  /* 0x0000000c0414723c */ /* 0x008fe20000001814 */
[----:B------:R-:W-:-:S05]  /*101a0*/  IMAD.SHL.U32 R50, R246, 0x100, RZ ;  /* 0x00000100f6327824 */ /* 0x000fca00078e00ff */
[----:B------:R-:W-:Y:S01]  /*101b0*/  HMMA.16816.F32 R8, R24, R10, RZ ;  /* 0x0000000a1808723c */ /* 0x000fe200000018ff */
[C-C-:B------:R-:W-:Y:S02]  /*101c0*/  LOP3.LUT R3, R50.reuse, 0x8, R65.reuse, 0xfe, !PT ;  /* 0x0000000832037812 */ /* 0x140fe400078efe41 */
[C-C-:B------:R-:W-:Y:S02]  /*101d0*/  LOP3.LUT R13, R50.reuse, 0x10, R65.reuse, 0xfe, !PT ;  /* 0x00000010320d7812 */ /* 0x140fe400078efe41 */
[C---:B------:R-:W-:Y:S01]  /*101e0*/  ISETP.GE.AND P4, PT, R3.reuse, R54, PT ;  /* 0x000000360300720c */ /* 0x040fe20003f86270 */
[----:B------:R-:W-:Y:S01]  /*101f0*/  HMMA.16816.F32 R36, R4, R14, R36 ;  /* 0x0000000e0424723c */ /* 0x000fe20000001824 */
[----:B------:R-:W-:Y:S02]  /*10200*/  ISETP.GE.AND P2, PT, R3, R52, PT ;  /* 0x000000340300720c */ /* 0x000fe40003f46270 */
[C---:B------:R-:W-:Y:S02]  /*10210*/  LOP3.LUT R3, R50.reuse, R65, RZ, 0xfc, !PT ;  /* 0x0000004132037212 */ /* 0x040fe400078efcff */
[C---:B------:R-:W-:Y:S01]  /*10220*/  ISETP.GE.AND P6, PT, R13.reuse, R54, PT ;  /* 0x000000360d00720c */ /* 0x040fe20003fc6270 */
[----:B-1----:R-:W-:Y:S01]  /*10230*/  HMMA.16816.F32 R96, R24, R16, RZ ;  /* 0x000000101860723c */ /* 0x002fe200000018ff */
[----:B------:R-:W-:Y:S01]  /*10240*/  ISETP.GE.AND P3, PT, R13, R52, PT ;  /* 0x000000340d00720c */ /* 0x000fe20003f66270 */
[C---:B------:R-:W-:Y:S01]  /*10250*/  VIADD R13, R3.reuse, 0x9 ;  /* 0x00000009030d7836 */ /* 0x040fe20000000000 */
[----:B------:R-:W-:Y:S01]  /*10260*/  LOP3.LUT R15, R50, 0x18, R65, 0xfe, !PT ;  /* 0x00000018320f7812 */ /* 0x000fe200078efe41 */
[----:B------:R-:W-:Y:S01]  /*10270*/  VIADD R35, R3, 0x11 ;  /* 0x0000001103237836 */ /* 0x000fe20000000000 */
[----:B------:R-:W-:Y:S01]  /*10280*/  FSEL R59, R124, -INF , !P4 ;  /* 0xff8000007c3b7808 */ /* 0x000fe20006000000 */
[----:B------:R-:W-:Y:S01]  /*10290*/  HMMA.16816.F32 R28, R4, R60, R28 ;  /* 0x0000003c041c723c */ /* 0x000fe2000000181c */
[----:B------:R-:W-:-:S02]  /*102a0*/  FSEL R126, R126, -INF , !P2 ;  /* 0xff8000007e7e7808 */ /* 0x000fc40005000000 */
[C---:B------:R-:W-:Y:S02]  /*102b0*/  ISETP.GE.AND P5, PT, R15.reuse, R54, PT ;  /* 0x000000360f00720c */ /* 0x040fe40003fa6270 */
[----:B------:R-:W-:Y:S01]  /*102c0*/  ISETP.GE.AND P1, PT, R15, R52, PT ;  /* 0x000000340f00720c */ /* 0x000fe20003f26270 */
[----:B------:R-:W-:Y:S01]  /*102d0*/  HMMA.16816.F32 R16, R24, R18, RZ ;  /* 0x000000121810723c */ /* 0x000fe200000018ff */
[C---:B------:R-:W-:Y:S02]  /*102e0*/  ISETP.GE.AND P4, PT, R13.reuse, R54, PT ;  /* 0x000000360d00720c */ /* 0x040fe40003f86270 */
[----:B------:R-:W-:Y:S02]  /*102f0*/  ISETP.GE.AND P2, PT, R13, R52, PT ;  /* 0x000000340d00720c */ /* 0x000fe40003f46270 */
[----:B------:R-:W1:Y:S01]  /*10300*/  LDSM.16.M88.4 R12, [R227] ;  /* 0x00000000e30c783b */ /* 0x000e620000000200 */
[----:B------:R-:W-:Y:S01]  /*10310*/  FSEL R55, R20, -INF , !P6 ;  /* 0xff80000014377808 */ /* 0x000fe20007000000 */
[----:B------:R-:W-:Y:S01]  /*10320*/  HMMA.16816.F32 R8, R4, R62, R8 ;  /* 0x0000003e0408723c */ /* 0x000fe20000001808 */
[----:B------:R-:W-:-:S02]  /*10330*/  ISETP.GE.AND P6, PT, R35, R54, PT ;  /* 0x000000362300720c */ /* 0x000fc40003fc6270 */
[----:B------:R-:W-:Y:S02]  /*10340*/  FSEL R51, R36, -INF , !P5 ;  /* 0xff80000024337808 */ /* 0x000fe40006800000 */
[----:B------:R-:W-:Y:S01]  /*10350*/  FSEL R53, R21, -INF , !P6 ;  /* 0xff80000015357808 */ /* 0x000fe20007000000 */
[----:B------:R-:W-:Y:S01]  /*10360*/  VIADD R21, R3, 0x19 ;  /* 0x0000001903157836 */ /* 0x000fe20000000000 */
[----:B------:R-:W-:Y:S01]  /*10370*/  FSEL R199, R22, -INF , !P3 ;  /* 0xff80000016c77808 */ /* 0x000fe20005800000 */
[----:B------:R-:W-:Y:S01]  /*10380*/  HMMA.16816.F32 R116, R24, R208, RZ ;  /* 0x000000d01874723c */ /* 0x000fe200000018ff */
[----:B------:R-:W-:Y:S02]  /*10390*/  LOP3.LUT R45, R50, 0x20, R65, 0xfe, !PT ;  /* 0x00000020322d7812 */ /* 0x000fe400078efe41 */
[----:B------:R-:W-:Y:S02]  /*103a0*/  ISETP.GE.AND P5, PT, R21, R54, PT ;  /* 0x000000361500720c */ /* 0x000fe40003fa6270 */
[----:B------:R-:W-:Y:S01]  /*103b0*/  ISETP.GE.AND P3, PT, R35, R52, PT ;  /* 0x000000342300720c */ /* 0x000fe20003f66270 */
[----:B------:R-:W-:Y:S01]  /*103c0*/  HMMA.16816.F32 R96, R4, R40, R96 ;  /* 0x000000280460723c */ /* 0x000fe20000001860 */
[----:B------:R-:W-:-:S02]  /*103d0*/  FSEL R57, R125, -INF , !P4 ;  /* 0xff8000007d397808 */ /* 0x000fc40006000000 */
[----:B------:R-:W-:Y:S02]  /*103e0*/  FSEL R153, R38, -INF , !P1 ;  /* 0xff80000026997808 */ /* 0x000fe40004800000 */
[----:B------:R-:W-:Y:S01]  /*103f0*/  FSEL R61, R37, -INF , !P5 ;  /* 0xff800000253d7808 */ /* 0x000fe20006800000 */
[----:B------:R-:W-:Y:S01]  /*10400*/  VIADD R37, R3, 0x21 ;  /* 0x0000002103257836 */ /* 0x000fe20000000000 */
[----:B------:R-:W-:Y:S01]  /*10410*/  ISETP.GE.AND P4, PT, R45, R54, PT ;  /* 0x000000362d00720c */ /* 0x000fe20003f86270 */
[----:B------:R-:W-:Y:S01]  /*10420*/  HMMA.16816.F32 R208, R24, R210, RZ ;  /* 0x000000d218d0723c */ /* 0x000fe200000018ff */
[----:B------:R-:W-:Y:S02]  /*10430*/  FSEL R122, R23, -INF , !P3 ;  /* 0xff800000177a7808 */ /* 0x000fe40005800000 */
[----:B------:R-:W-:Y:S02]  /*10440*/  ISETP.GE.AND P1, PT, R21, R52, PT ;  /* 0x000000341500720c */ /* 0x000fe40003f26270 */
[----:B------:R-:W2:Y:S01]  /*10450*/  LDSM.16.M88.4 R20, [R226] ;  /* 0x00000000e214783b */ /* 0x000ea20000000200 */
[----:B------:R-:W-:Y:S01]  /*10460*/  FSEL R63, R28, -INF , !P4 ;  /* 0xff8000001c3f7808 */ /* 0x000fe20006000000 */
[----:B------:R-:W-:Y:S01]  /*10470*/  HMMA.16816.F32 R16, R4, R42, R16 ;  /* 0x0000002a0410723c */ /* 0x000fe20000001810 */
[----:B------:R-:W-:Y:S01]  /*10480*/  ISETP.GE.AND P4, PT, R37, R54, PT ;  /* 0x000000362500720c */ /* 0x000fe20003f86270 */
[----:B------:R-:W-:Y:S01]  /*10490*/  LDSM.16.M88.4 R40, [R234+0x4400] ;  /* 0x00440000ea28783b */ /* 0x000fe20000000200 */
[----:B------:R-:W-:-:S02]  /*104a0*/  LOP3.LUT R35, R50, 0x28, R65, 0xfe, !PT ;  /* 0x0000002832237812 */ /* 0x000fc400078efe41 */
[----:B------:R-:W-:Y:S01]  /*104b0*/  FSEL R67, R29, -INF , !P4 ;  /* 0xff8000001d437808 */ /* 0x000fe20006000000 */
[----:B------:R-:W-:Y:S01]  /*104c0*/  VIADD R29, R3, 0x29 ;  /* 0x00000029031d7836 */ /* 0x000fe20000000000 */
[C---:B------:R-:W-:Y:S01]  /*104d0*/  ISETP.GE.AND P6, PT, R35.reuse, R54, PT ;  /* 0x000000362300720c */ /* 0x040fe20003fc6270 */
[----:B-----5:R-:W-:Y:S01]  /*104e0*/  HMMA.16816.F32 R204, R24, R200, RZ ;  /* 0x000000c818cc723c */ /* 0x020fe200000018ff */
[----:B------:R-:W-:Y:S02]  /*104f0*/  ISETP.GE.AND P3, PT, R35, R52, PT ;  /* 0x000000342300720c */ /* 0x000fe40003f66270 */
[----:B------:R-:W-:Y:S02]  /*10500*/  FSEL R69, R8, -INF , !P6 ;  /* 0xff80000008457808 */ /* 0x000fe40007000000 */
[----:B------:R-:W-:Y:S01]  /*10510*/  FSEL R121, R10, -INF , !P3 ;  /* 0xff8000000a797808 */ /* 0x000fe20005800000 */
[----:B-1----:R-:W-:Y:S01]  /*10520*/  HMMA.16816.F32 R116, R4, R12, R116 ;  /* 0x0000000c0474723c */ /* 0x002fe20000001874 */
[----:B------:R-:W-:-:S02]  /*10530*/  ISETP.GE.AND P6, PT, R29, R54, PT ;  /* 0x000000361d00720c */ /* 0x000fc40003fc6270 */
[-C--:B------:R-:W-:Y:S02]  /*10540*/  ISETP.GE.AND P3, PT, R29, R52.reuse, PT ;  /* 0x000000341d00720c */ /* 0x080fe40003f66270 */
[----:B------:R-:W-:Y:S01]  /*10550*/  FSEL R124, R127, -INF , !P2 ;  /* 0xff8000007f7c7808 */ /* 0x000fe20005000000 */
[----:B------:R-:W-:Y:S01]  /*10560*/  HMMA.16816.F32 R200, R24, R202, RZ ;  /* 0x000000ca18c8723c */ /* 0x000fe200000018ff */
[----:B------:R-:W-:Y:S01]  /*10570*/  FSEL R71, R9, -INF , !P6 ;  /* 0xff80000009477808 */ /* 0x000fe20007000000 */
[----:B------:R-:W-:Y:S01]  /*10580*/  VIADD R13, R3, 0x31 ;  /* 0x00000031030d7836 */ /* 0x000fe20000000000 */
[----:B------:R-:W-:Y:S02]  /*10590*/  FSEL R102, R11, -INF , !P3 ;  /* 0xff8000000b667808 */ /* 0x000fe40005800000 */
[----:B------:R-:W-:Y:S01]  /*105a0*/  ISETP.GE.AND P2, PT, R45, R52, PT ;  /* 0x000000342d00720c */ /* 0x000fe20003f46270 */
[----:B------:R-:W1:Y:S01]  /*105b0*/  LDSM.16.M88.4 R8, [R225] ;  /* 0x00000000e108783b */ /* 0x000e620000000200 */
[----:B------:R-:W-:Y:S01]  /*105c0*/  LOP3.LUT R35, R50, 0x30, R65, 0xfe, !PT ;  /* 0x0000003032237812 */ /* 0x000fe200078efe41 */
[----:B------:R-:W-:Y:S01]  /*105d0*/  HMMA.16816.F32 R208, R4, R14, R208 ;  /* 0x0000000e04d0723c */ /* 0x000fe200000018d0 */
[----:B------:R-:W-:-:S02]  /*105e0*/  FSEL R110, R39, -INF , !P1 ;  /* 0xff800000276e7808 */ /* 0x000fc40004800000 */
[C---:B------:R-:W-:Y:S02]  /*105f0*/  ISETP.GE.AND P5, PT, R35.reuse, R54, PT ;  /* 0x000000362300720c */ /* 0x040fe40003fa6270 */
[-C--:B------:R-:W-:Y:S01]  /*10600*/  ISETP.GE.AND P1, PT, R35, R52.reuse, PT ;  /* 0x000000342300720c */ /* 0x080fe20003f26270 */
[----:B------:R-:W-:Y:S01]  /*10610*/  HMMA.16816.F32 R192, R24, R188, RZ ;  /* 0x000000bc18c0723c */ /* 0x000fe200000018ff */
[----:B------:R-:W-:Y:S01]  /*10620*/  FSEL R127, R30, -INF , !P2 ;  /* 0xff8000001e7f7808 */ /* 0x000fe20005000000 */
[----:B------:R-:W-:Y:S01]  /*10630*/  VIADD R15, R3, 0x39 ;  /* 0x00000039030f7836 */ /* 0x000fe20000000000 */
[----:B------:R-:W-:Y:S02]  /*10640*/  ISETP.GE.AND P2, PT, R37, R52, PT ;  /* 0x000000342500720c */ /* 0x000fe40003f46270 */
[----:B------:R-:W-:Y:S01]  /*10650*/  LOP3.LUT R35, R50, 0x38, R65, 0xfe, !PT ;  /* 0x0000003832237812 */ /* 0x000fe200078efe41 */
[----:B--2---:R-:W-:Y:S01]  /*10660*/  HMMA.16816.F32 R204, R4, R20, R204 ;  /* 0x0000001404cc723c */ /* 0x004fe200000018cc */
[----:B------:R-:W-:-:S02]  /*10670*/  FSEL R73, R96, -INF , !P5 ;  /* 0xff80000060497808 */ /* 0x000fc40006800000 */
[----:B------:R-:W-:Y:S02]  /*10680*/  FSEL R98, R98, -INF , !P1 ;  /* 0xff80000062627808 */ /* 0x000fe40004800000 */
[----:B------:R-:W-:Y:S01]  /*10690*/  FSEL R106, R31, -INF , !P2 ;  /* 0xff8000001f6a7808 */ /* 0x000fe20005000000 */
[----:B------:R-:W-:Y:S01]  /*106a0*/  HMMA.16816.F32 R188, R24, R190, RZ ;  /* 0x000000be18bc723c */ /* 0x000fe200000018ff */
[C---:B------:R-:W-:Y:S02]  /*106b0*/  ISETP.GE.AND P5, PT, R13.reuse, R54, PT ;  /* 0x000000360d00720c */ /* 0x040fe40003fa6270 */
[----:B------:R-:W-:Y:S02]  /*106c0*/  ISETP.GE.AND P1, PT, R13, R52, PT ;  /* 0x000000340d00720c */ /* 0x000fe40003f26270 */
[C---:B------:R-:W-:Y:S01]  /*106d0*/  ISETP.GE.AND P4, PT, R35.reuse, R54, PT ;  /* 0x000000362300720c */ /* 0x040fe20003f86270 */
[----:B------:R-:W-:Y:S01]  /*106e0*/  HMMA.16816.F32 R200, R4, R22, R200 ;  /* 0x0000001604c8723c */ /* 0x000fe200000018c8 */
[----:B------:R-:W-:Y:S01]  /*106f0*/  ISETP.GE.AND P2, PT, R35, R52, PT ;  /* 0x000000342300720c */ /* 0x000fe20003f46270 */
[----:B------:R-:W-:Y:S01]  /*10700*/  VIADD R35, R3, 0xa9 ;  /* 0x000000a903237836 */ /* 0x000fe20000000000 */
[----:B------:R-:W-:-:S02]  /*10710*/  LOP3.LUT R13, R50, 0x48, R65, 0xfe, !PT ;  /* 0x00000048320d7812 */ /* 0x000fc400078efe41 */
[----:B------:R-:W-:Y:S01]  /*10720*/  FSEL R75, R97, -INF , !P5 ;  /* 0xff800000614b7808 */ /* 0x000fe20006800000 */
[C---:B------:R-:W-:Y:S01]  /*10730*/  HMMA.16816.F32 R184, R24.reuse, R180, RZ ;  /* 0x000000b418b8723c */ /* 0x040fe200000018ff */
[----:B------:R-:W-:Y:S02]  /*10740*/  FSEL R249, R99, -INF , !P1 ;  /* 0xff80000063f97808 */ /* 0x000fe40004800000 */
[----:B------:R-:W-:Y:S02]  /*10750*/  FSEL R77, R16, -INF , !P4 ;  /* 0xff800000104d7808 */ /* 0x000fe40006000000 */
[----:B------:R-:W-:Y:S01]  /*10760*/  FSEL R105, R18, -INF , !P2 ;  /* 0xff80000012697808 */ /* 0x000fe20005000000 */
[----:B------:R-:W-:Y:S01]  /*10770*/  HMMA.16816.F32 R180, R24, R182, RZ ;  /* 0x000000b618b4723c */ /* 0x000fe200000018ff */
[C---:B------:R-:W-:Y:S02]  /*10780*/  ISETP.GE.AND P5, PT, R13.reuse, R54, PT ;  /* 0x000000360d00720c */ /* 0x040fe40003fa6270 */
[----:B------:R-:W-:-:S02]  /*10790*/  ISETP.GE.AND P1, PT, R13, R52, PT ;  /* 0x000000340d00720c */ /* 0x000fc40003f26270 */
[C---:B------:R-:W-:Y:S01]  /*107a0*/  ISETP.GE.AND P4, PT, R15.reuse, R54, PT ;  /* 0x000000360f00720c */ /* 0x040fe20003f86270 */
[C---:B-1----:R-:W-:Y:S01]  /*107b0*/  HMMA.16816.F32 R192, R4.reuse, R8, R192 ;  /* 0x0000000804c0723c */ /* 0x042fe200000018c0 */
[----:B------:R-:W-:Y:S02]  /*107c0*/  ISETP.GE.AND P2, PT, R15, R52, PT ;  /* 0x000000340f00720c */ /* 0x000fe40003f46270 */
[----:B------:R-:W1:Y:S01]  /*107d0*/  LDSM.16.M88.4 R12, [R224] ;  /* 0x00000000e00c783b */ /* 0x000e620000000200 */
[----:B------:R-:W-:Y:S02]  /*107e0*/  LOP3.LUT R29, R50, 0x40, R65, 0xfe, !PT ;  /* 0x00000040321d7812 */ /* 0x000fe400078efe41 */
[----:B------:R-:W-:Y:S01]  /*107f0*/  FSEL R79, R17, -INF , !P4 ;  /* 0xff800000114f7808 */ /* 0x000fe20006000000 */
[----:B------:R-:W-:Y:S01]  /*10800*/  VIADD R17, R3, 0x41 ;  /* 0x0000004103117836 */ /* 0x000fe20000000000 */
[----:B------:R-:W-:Y:S01]  /*10810*/  ISETP.GE.AND P6, PT, R29, R54, PT ;  /* 0x000000361d00720c */ /* 0x000fe20003fc6270 */
[----:B------:R-:W-:Y:S01]  /*10820*/  VIADD R9, R3, 0x51 ;  /* 0x0000005103097836 */ /* 0x000fe20000000000 */
[----:B------:R-:W-:Y:S01]  /*10830*/  ISETP.GE.AND P3, PT, R29, R52, PT ;  /* 0x000000341d00720c */ /* 0x000fe20003f66270 */
[----:B------:R-:W-:Y:S01]  /*10840*/  HMMA.16816.F32 R188, R4, R10, R188 ;  /* 0x0000000a04bc723c */ /* 0x000fe200000018bc */
[----:B------:R-:W-:Y:S01]  /*10850*/  FSEL R81, R116, -INF , !P6 ;  /* 0xff80000074517808 */ /* 0x000fe20007000000 */
[----:B------:R-:W-:Y:S01]  /*10860*/  LDSM.16.M88.4 R28, [R220] ;  /* 0x00000000dc1c783b */ /* 0x000fe20000000200 */
[----:B------:R-:W-:-:S02]  /*10870*/  FSEL R215, R118, -INF , !P3 ;  /* 0xff80000076d77808 */ /* 0x000fc40005800000 */
[----:B------:R-:W-:Y:S01]  /*10880*/  FSEL R239, R19, -INF , !P2 ;  /* 0xff80000013ef7808 */ /* 0x000fe20005000000 */
[C---:B------:R-:W-:Y:S01]  /*10890*/  HMMA.16816.F32 R176, R24.reuse, R172, RZ ;  /* 0x000000ac18b0723c */ /* 0x040fe200000018ff */
[----:B------:R-:W-:Y:S01]  /*108a0*/  ISETP.GE.AND P6, PT, R17, R54, PT ;  /* 0x000000361100720c */ /* 0x000fe20003fc6270 */
[----:B------:R-:W-:Y:S01]  /*108b0*/  VIADD R11, R3, 0x59 ;  /* 0x00000059030b7836 */ /* 0x000fe20000000000 */
[----:B------:R-:W-:Y:S01]  /*108c0*/  ISETP.GE.AND P3, PT, R17, R52, PT ;  /* 0x000000341100720c */ /* 0x000fe20003f66270 */
[----:B------:R-:W-:Y:S01]  /*108d0*/  VIADD R17, R3, 0x49 ;  /* 0x0000004903117836 */ /* 0x000fe20000000000 */
[----:B------:R-:W-:Y:S01]  /*108e0*/  LOP3.LUT R19, R50, 0x58, R65, 0xfe, !PT ;  /* 0x0000005832137812 */ /* 0x000fe200078efe41 */
[----:B------:R-:W-:Y:S01]  /*108f0*/  HMMA.16816.F32 R172, R24, R174, RZ ;  /* 0x000000ae18ac723c */ /* 0x000fe200000018ff */
[----:B------:R-:W-:Y:S02]  /*10900*/  FSEL R83, R117, -INF , !P6 ;  /* 0xff80000075537808 */ /* 0x000fe40007000000 */
[----:B------:R-:W-:-:S02]  /*10910*/  FSEL R119, R119, -INF , !P3 ;  /* 0xff80000077777808 */ /* 0x000fc40005800000 */
[----:B------:R-:W-:Y:S01]  /*10920*/  FSEL R85, R208, -INF , !P5 ;  /* 0xff800000d0557808 */ /* 0x000fe20006800000 */
[C---:B------:R-:W-:Y:S01]  /*10930*/  HMMA.16816.F32 R168, R24.reuse, R164, RZ ;  /* 0x000000a418a8723c */ /* 0x040fe200000018ff */
[----:B------:R-:W-:Y:S02]  /*10940*/  FSEL R213, R210, -INF , !P1 ;  /* 0xff800000d2d57808 */ /* 0x000fe40004800000 */
[C---:B------:R-:W-:Y:S02]  /*10950*/  ISETP.GE.AND P6, PT, R19.reuse, R54, PT ;  /* 0x000000361300720c */ /* 0x040fe40003fc6270 */
[----:B------:R-:W-:Y:S01]  /*10960*/  ISETP.GE.AND P3, PT, R19, R52, PT ;  /* 0x000000341300720c */ /* 0x000fe20003f66270 */
[----:B------:R-:W-:Y:S01]  /*10970*/  HMMA.16816.F32 R164, R24, R166, RZ ;  /* 0x000000a618a4723c */ /* 0x000fe200000018ff */
[C---:B------:R-:W-:Y:S02]  /*10980*/  ISETP.GE.AND P5, PT, R17.reuse, R54, PT ;  /* 0x000000361100720c */ /* 0x040fe40003fa6270 */
[----:B------:R-:W-:-:S02]  /*10990*/  ISETP.GE.AND P1, PT, R17, R52, PT ;  /* 0x000000341100720c */ /* 0x000fc40003f26270 */
[----:B------:R-:W2:Y:S01]  /*109a0*/  LDSM.16.M88.4 R16, [R223] ;  /* 0x00000000df10783b */ /* 0x000ea20000000200 */
[----:B------:R-:W-:Y:S01]  /*109b0*/  LOP3.LUT R21, R50, 0x50, R65, 0xfe, !PT ;  /* 0x0000005032157812 */ /* 0x000fe200078efe41 */
[----:B------:R-:W-:Y:S01]  /*109c0*/  HMMA.16816.F32 R160, R24, R156, RZ ;  /* 0x0000009c18a0723c */ /* 0x000fe200000018ff */
[----:B------:R-:W-:Y:S02]  /*109d0*/  FSEL R87, R209, -INF , !P5 ;  /* 0xff800000d1577808 */ /* 0x000fe40006800000 */
[C---:B------:R-:W-:Y:S02]  /*109e0*/  ISETP.GE.AND P4, PT, R21.reuse, R54, PT ;  /* 0x000000361500720c */ /* 0x040fe40003f86270 */
[----:B------:R-:W-:Y:S01]  /*109f0*/  ISETP.GE.AND P2, PT, R21, R52, PT ;  /* 0x000000341500720c */ /* 0x000fe20003f46270 */
[----:B-1----:R-:W-:Y:S01]  /*10a00*/  HMMA.16816.F32 R184, R4, R12, R184 ;  /* 0x0000000c04b8723c */ /* 0x002fe200000018b8 */
[----:B------:R-:W-:Y:S02]  /*10a10*/  FSEL R91, R204, -INF , !P4 ;  /* 0xff800000cc5b7808 */ /* 0x000fe40006000000 */
[----:B------:R-:W-:-:S02]  /*10a20*/  FSEL R209, R206, -INF , !P2 ;  /* 0xff800000ced17808 */ /* 0x000fc40005000000 */
[C---:B------:R-:W-:Y:S01]  /*10a30*/  ISETP.GE.AND P4, PT, R9.reuse, R54, PT ;  /* 0x000000360900720c */ /* 0x040fe20003f86270 */
[----:B------:R-:W-:Y:S01]  /*10a40*/  HMMA.16816.F32 R180, R4, R14, R180 ;  /* 0x0000000e04b4723c */ /* 0x000fe200000018b4 */
[----:B------:R-:W-:Y:S02]  /*10a50*/  ISETP.GE.AND P2, PT, R9, R52, PT ;  /* 0x000000340900720c */ /* 0x000fe40003f46270 */
[----:B------:R-:W-:Y:S02]  /*10a60*/  LOP3.LUT R9, R50, 0x68, R65, 0xfe, !PT ;  /* 0x0000006832097812 */ /* 0x000fe400078efe41 */
[----:B------:R-:W-:Y:S01]  /*10a70*/  FSEL R56, R205, -INF , !P4 ;  /* 0xff800000cd387808 */ /* 0x000fe20006000000 */
[----:B------:R-:W-:Y:S01]  /*10a80*/  HMMA.16816.F32 R156, R24, R158, RZ ;  /* 0x0000009e189c723c */ /* 0x000fe200000018ff */
[----:B------:R-:W-:Y:S01]  /*10a90*/  FSEL R207, R207, -INF , !P2 ;  /* 0xff800000cfcf7808 */ /* 0x000fe20005000000 */
[----:B------:R-:W-:Y:S01]  /*10aa0*/  VIADD R15, R3, 0x61 ;  /* 0x00000061030f7836 */ /* 0x000fe20000000000 */
[----:B------:R-:W-:-:S02]  /*10ab0*/  FSEL R200, R200, -INF , !P6 ;  /* 0xff800000c8c87808 */ /* 0x000fc40007000000 */
[----:B------:R-:W-:Y:S01]  /*10ac0*/  FSEL R205, R202, -INF , !P3 ;  /* 0xff800000cacd7808 */ /* 0x000fe20005800000 */
[C---:B------:R-:W-:Y:S01]  /*10ad0*/  HMMA.16816.F32 R128, R24.reuse, R112, RZ ;  /* 0x000000701880723c */ /* 0x040fe200000018ff */
[C---:B------:R-:W-:Y:S02]  /*10ae0*/  ISETP.GE.AND P4, PT, R9.reuse, R54, PT ;  /* 0x000000360900720c */ /* 0x040fe40003f86270 */
[----:B------:R-:W-:Y:S02]  /*10af0*/  ISETP.GE.AND P2, PT, R9, R52, PT ;  /* 0x000000340900720c */ /* 0x000fe40003f46270 */
[C---:B------:R-:W-:Y:S01]  /*10b00*/  ISETP.GE.AND P6, PT, R11.reuse, R54, PT ;  /* 0x000000360b00720c */ /* 0x040fe20003fc6270 */
[----:B------:R-:W-:Y:S01]  /*10b10*/  HMMA.16816.F32 R112, R24, R114, RZ ;  /* 0x000000721870723c */ /* 0x000fe200000018ff */
[----:B------:R-:W-:Y:S02]  /*10b20*/  ISETP.GE.AND P3, PT, R11, R52, PT ;  /* 0x000000340b00720c */ /* 0x000fe40003f66270 */
[----:B------:R-:W1:Y:S01]  /*10b30*/  LDSM.16.M88.4 R8, [R222] ;  /* 0x00000000de08783b */ /* 0x000e620000000200 */
[----:B------:R-:W-:-:S02]  /*10b40*/  LOP3.LUT R21, R50, 0x60, R65, 0xfe, !PT ;  /* 0x0000006032157812 */ /* 0x000fc400078efe41 */
[----:B------:R-:W-:Y:S01]  /*10b50*/  FSEL R211, R211, -INF , !P1 ;  /* 0xff800000d3d37808 */ /* 0x000fe20004800000 */
[----:B------:R-:W-:Y:S01]  /*10b60*/  HMMA.16816.F32 R44, R24, R40, RZ ;  /* 0x00000028182c723c */ /* 0x000fe200000018ff */
[C---:B------:R-:W-:Y:S02]  /*10b70*/  ISETP.GE.AND P5, PT, R21.reuse, R54, PT ;  /* 0x000000361500720c */ /* 0x040fe40003fa6270 */
[----:B------:R-:W-:Y:S02]  /*10b80*/  ISETP.GE.AND P1, PT, R21, R52, PT ;  /* 0x000000341500720c */ /* 0x000fe40003f26270 */
[----:B------:R-:W-:Y:S01]  /*10b90*/  LOP3.LUT R13, R50, 0x70, R65, 0xfe, !PT ;  /* 0x00000070320d7812 */ /* 0x000fe200078efe41 */
[----:B--2---:R-:W-:Y:S01]  /*10ba0*/  HMMA.16816.F32 R176, R4, R16, R176 ;  /* 0x0000001004b0723c */ /* 0x004fe200000018b0 */
[----:B------:R-:W-:Y:S02]  /*10bb0*/  FSEL R58, R201, -INF , !P6 ;  /* 0xff800000c93a7808 */ /* 0x000fe40007000000 */
[----:B------:R-:W-:-:S02]  /*10bc0*/  FSEL R203, R203, -INF , !P3 ;  /* 0xff800000cbcb7808 */ /* 0x000fc40005800000 */
[----:B------:R-:W-:Y:S01]  /*10bd0*/  FSEL R192, R192, -INF , !P5 ;  /* 0xff800000c0c07808 */ /* 0x000fe20006800000 */
[C---:B------:R-:W-:Y:S01]  /*10be0*/  HMMA.16816.F32 R172, R4.reuse, R18, R172 ;  /* 0x0000001204ac723c */ /* 0x040fe200000018ac */
[----:B------:R-:W-:Y:S01]  /*10bf0*/  FSEL R197, R194, -INF , !P1 ;  /* 0xff800000c2c57808 */ /* 0x000fe20004800000 */
[----:B------:R-:W-:Y:S01]  /*10c00*/  VIADD R17, R3, 0x71 ;  /* 0x0000007103117836 */ /* 0x000fe20000000000 */
[C---:B------:R-:W-:Y:S02]  /*10c10*/  ISETP.GE.AND P6, PT, R13.reuse, R54, PT ;  /* 0x000000360d00720c */ /* 0x040fe40003fc6270 */
[----:B------:R-:W-:Y:S01]  /*10c20*/  ISETP.GE.AND P3, PT, R13, R52, PT ;  /* 0x000000340d00720c */ /* 0x000fe20003f66270 */
[----:B------:R-:W-:Y:S01]  /*10c30*/  VIADD R13, R3, 0x69 ;  /* 0x00000069030d7836 */ /* 0x000fe20000000000 */
[C---:B------:R-:W-:Y:S01]  /*10c40*/  ISETP.GE.AND P5, PT, R15.reuse, R54, PT ;  /* 0x000000360f00720c */ /* 0x040fe20003fa6270 */
[----:B------:R-:W-:Y:S01]  /*10c50*/  HMMA.16816.F32 R128, R4, R28, R128 ;  /* 0x0000001c0480723c */ /* 0x000fe20000001880 */
[----:B------:R-:W-:-:S02]  /*10c60*/  ISETP.GE.AND P1, PT, R15, R52, PT ;  /* 0x000000340f00720c */ /* 0x000fc40003f26270 */
[----:B------:R-:W-:Y:S02]  /*10c70*/  LOP3.LUT R15, R50, 0x78, R65, 0xfe, !PT ;  /* 0x00000078320f7812 */ /* 0x000fe400078efe41 */
[----:B------:R-:W-:Y:S01]  /*10c80*/  FSEL R60, R193, -INF , !P5 ;  /* 0xff800000c13c7808 */ /* 0x000fe20006800000 */
[----:B------:R-:W-:Y:S01]  /*10c90*/  HMMA.16816.F32 R112, R4, R30, R112 ;  /* 0x0000001e0470723c */ /* 0x000fe20000001870 */
[----:B------:R-:W-:Y:S01]  /*10ca0*/  FSEL R195, R195, -INF , !P1 ;  /* 0xff800000c3c37808 */ /* 0x000fe20004800000 */
[----:B------:R-:W-:Y:S01]  /*10cb0*/  VIADD R29, R3, 0x99 ;  /* 0x00000099031d7836 */ /* 0x000fe20000000000 */
[----:B------:R-:W-:Y:S02]  /*10cc0*/  FSEL R188, R188, -INF , !P4 ;  /* 0xff800000bcbc7808 */ /* 0x000fe40006000000 */
[----:B------:R-:W-:Y:S01]  /*10cd0*/  FSEL R193, R190, -INF , !P2 ;  /* 0xff800000bec17808 */ /* 0x000fe20005000000 */
[----:B------:R-:W-:Y:S01]  /*10ce0*/  HMMA.16816.F32 R40, R24, R42, RZ ;  /* 0x0000002a1828723c */ /* 0x000fe200000018ff */
[----:B------:R-:W-:-:S02]  /*10cf0*/  ISETP.GE.AND P5, PT, R15, R54, PT ;  /* 0x000000360f00720c */ /* 0x000fc40003fa6270 */
[----:B------:R-:W-:Y:S02]  /*10d00*/  ISETP.GE.AND P1, PT, R15, R52, PT ;  /* 0x000000340f00720c */ /* 0x000fe40003f26270 */
[C---:B------:R-:W-:Y:S01]  /*10d10*/  ISETP.GE.AND P4, PT, R13.reuse, R54, PT ;  /* 0x000000360d00720c */ /* 0x040fe20003f86270 */
[C---:B-1----:R-:W-:Y:S01]  /*10d20*/  HMMA.16816.F32 R168, R4.reuse, R8, R168 ;  /* 0x0000000804a8723c */ /* 0x042fe200000018a8 */
[----:B------:R-:W-:Y:S02]  /*10d30*/  ISETP.GE.AND P2, PT, R13, R52, PT ;  /* 0x000000340d00720c */ /* 0x000fe40003f46270 */
[----:B------:R-:W1:Y:S01]  /*10d40*/  LDSM.16.M88.4 R12, [R221] ;  /* 0x00000000dd0c783b */ /* 0x000e620000000200 */
[----:B------:R-:W-:Y:S02]  /*10d50*/  FSEL R62, R189, -INF , !P4 ;  /* 0xff800000bd3e7808 */ /* 0x000fe40006000000 */
[----:B------:R-:W-:Y:S01]  /*10d60*/  FSEL R184, R184, -INF , !P6 ;  /* 0xff800000b8b87808 */ /* 0x000fe20007000000 */
[----:B------:R-:W-:Y:S01]  /*10d70*/  VIADD R9, R3, 0x79 ;  /* 0x0000007903097836 */ /* 0x000fe20000000000 */
[----:B------:R-:W-:Y:S01]  /*10d80*/  FSEL R189, R186, -INF , !P3 ;  /* 0xff800000babd7808 */ /* 0x000fe20005800000 */
[----:B------:R-:W-:Y:S01]  /*10d90*/  HMMA.16816.F32 R164, R4, R10, R164 ;  /* 0x0000000a04a4723c */ /* 0x000fe200000018a4 */
[----:B------:R-:W-:-:S02]  /*10da0*/  ISETP.GE.AND P6, PT, R17, R54, PT ;  /* 0x000000361100720c */ /* 0x000fc40003fc6270 */
[----:B------:R-:W-:Y:S02]  /*10db0*/  ISETP.GE.AND P3, PT, R17, R52, PT ;  /* 0x000000341100720c */ /* 0x000fe40003f66270 */
[----:B------:R-:W-:Y:S02]  /*10dc0*/  LOP3.LUT R17, R50, 0x88, R65, 0xfe, !PT ;  /* 0x0000008832117812 */ /* 0x000fe400078efe41 */
[----:B------:R-:W-:Y:S01]  /*10dd0*/  FSEL R64, R185, -INF , !P6 ;  /* 0xff800000b9407808 */ /* 0x000fe20007000000 */
[----:B------:R-:W-:Y:S01]  /*10de0*/  VIADD R11, R3, 0x81 ;  /* 0x00000081030b7836 */ /* 0x000fe20000000000 */
[----:B------:R-:W-:Y:S02]  /*10df0*/  FSEL R187, R187, -INF , !P3 ;  /* 0xff800000bbbb7808 */ /* 0x000fe40005800000 */
[C---:B------:R-:W-:Y:S02]  /*10e00*/  ISETP.GE.AND P6, PT, R17.reuse, R54, PT ;  /* 0x000000361100720c */ /* 0x040fe40003fc6270 */
[----:B------:R-:W-:-:S02]  /*10e10*/  ISETP.GE.AND P3, PT, R17, R52, PT ;  /* 0x000000341100720c */ /* 0x000fc40003f66270 */
[----:B------:R-:W2:Y:S01]  /*10e20*/  LDSM.16.M88.4 R16, [R234+0x4000] ;  /* 0x00400000ea10783b */ /* 0x000ea20000000200 */
[----:B------:R-:W-:Y:S02]  /*10e30*/  LOP3.LUT R21, R50, 0x80, R65, 0xfe, !PT ;  /* 0x0000008032157812 */ /* 0x000fe400078efe41 */
[----:B------:R-:W-:Y:S02]  /*10e40*/  FSEL R180, R180, -INF , !P5 ;  /* 0xff800000b4b47808 */ /* 0x000fe40006800000 */
[----:B------:R-:W-:Y:S02]  /*10e50*/  FSEL R191, R191, -INF , !P2 ;  /* 0xff800000bfbf7808 */ /* 0x000fe40005000000 */
[-C--:B------:R-:W-:Y:S02]  /*10e60*/  ISETP.GE.AND P5, PT, R9, R54.reuse, PT ;  /* 0x000000360900720c */ /* 0x080fe40003fa6270 */
[----:B------:R-:W-:Y:S02]  /*10e70*/  FSEL R185, R182, -INF , !P1 ;  /* 0xff800000b6b97808 */ /* 0x000fe40004800000 */
[----:B------:R-:W-:-:S02]  /*10e80*/  ISETP.GE.AND P4, PT, R21, R54, PT ;  /* 0x000000361500720c */ /* 0x000fc40003f86270 */
[-C--:B------:R-:W-:Y:S02]  /*10e90*/  ISETP.GE.AND P2, PT, R21, R52.reuse, PT ;  /* 0x000000341500720c */ /* 0x080fe40003f46270 */
[----:B------:R-:W-:Y:S02]  /*10ea0*/  ISETP.GE.AND P1, PT, R9, R52, PT ;  /* 0x000000340900720c */ /* 0x000fe40003f26270 */
[----:B------:R-:W-:Y:S02]  /*10eb0*/  LOP3.LUT R9, R50, 0x90, R65, 0xfe, !PT ;  /* 0x0000009032097812 */ /* 0x000fe400078efe41 */
[----:B------:R-:W-:Y:S01]  /*10ec0*/  FSEL R66, R181, -INF , !P5 ;  /* 0xff800000b5427808 */ /* 0x000fe20006800000 */
[----:B-1----:R-:W-:Y:S01]  /*10ed0*/  HMMA.16816.F32 R160, R4, R12, R160 ;  /* 0x0000000c04a0723c */ /* 0x002fe200000018a0 */
[----:B------:R-:W-:Y:S02]  /*10ee0*/  FSEL R183, R183, -INF , !P1 ;  /* 0xff800000b7b77808 */ /* 0x000fe40004800000 */
[----:B------:R-:W-:-:S02]  /*10ef0*/  FSEL R176, R176, -INF , !P4 ;  /* 0xff800000b0b07808 */ /* 0x000fc40006000000 */
[----:B------:R-:W-:Y:S01]  /*10f00*/  FSEL R181, R178, -INF , !P2 ;  /* 0xff800000b2b57808 */ /* 0x000fe20005000000 */
[----:B------:R-:W-:Y:S01]  /*10f10*/  HMMA.16816.F32 R156, R4, R14, R156 ;  /* 0x0000000e049c723c */ /* 0x000fe2000000189c */
[----:B------:R-:W-:Y:S01]  /*10f20*/  ISETP.GE.AND P5, PT, R9, R54, PT ;  /* 0x000000360900720c */ /* 0x000fe20003fa6270 */
[----:B------:R-:W-:Y:S01]  /*10f30*/  VIADD R13, R3, 0x91 ;  /* 0x00000091030d7836 */ /* 0x000fe20000000000 */
[----:B------:R-:W-:Y:S01]  /*10f40*/  ISETP.GE.AND P1, PT, R9, R52, PT ;  /* 0x000000340900720c */ /* 0x000fe20003f26270 */
[----:B------:R-:W-:Y:S01]  /*10f50*/  VIADD R9, R3, 0x89 ;  /* 0x0000008903097836 */ /* 0x000fe20000000000 */
[C---:B------:R-:W-:Y:S02]  /*10f60*/  ISETP.GE.AND P4, PT, R11.reuse, R54, PT ;  /* 0x000000360b00720c */ /* 0x040fe40003f86270 */
[----:B------:R-:W-:Y:S02]  /*10f70*/  ISETP.GE.AND P2, PT, R11, R52, PT ;  /* 0x000000340b00720c */ /* 0x000fe40003f46270 */
        /* <DEDUP_REMOVED lines=9> */
[----:B------:R-:W1:Y:S01]  /*11010*/  LDSM.16.M88.4 R8, [R219] ;  /* 0x00000000db08783b */ /* 0x000e620000000200 */
[----:B------:R-:W-:Y:S02]  /*11020*/  LOP3.LUT R21, R50, 0xa0, R65, 0xfe, !PT ;  /* 0x000000a032157812 */ /* 0x000fe400078efe41 */
[----:B------:R-:W-:Y:S02]  /*11030*/  FSEL R70, R173, -INF , !P6 ;  /* 0xff800000ad467808 */ /* 0x000fe40007000000 */
[----:B------:R-:W-:Y:S02]  /*11040*/  FSEL R168, R168, -INF , !P5 ;  /* 0xff800000a8a87808 */ /* 0x000fe40006800000 */
[----:B------:R-:W-:-:S02]  /*11050*/  FSEL R173, R170, -INF , !P1 ;  /* 0xff800000aaad7808 */ /* 0x000fc40004800000 */
[C---:B------:R-:W-:Y:S02]  /*11060*/  ISETP.GE.AND P5, PT, R13.reuse, R54, PT ;  /* 0x000000360d00720c */ /* 0x040fe40003fa6270 */
[----:B------:R-:W-:Y:S02]  /*11070*/  ISETP.GE.AND P1, PT, R13, R52, PT ;  /* 0x000000340d00720c */ /* 0x000fe40003f26270 */
[----:B------:R-:W-:Y:S02]  /*11080*/  LOP3.LUT R13, R50, 0xa8, R65, 0xfe, !PT ;  /* 0x000000a8320d7812 */ /* 0x000fe400078efe41 */
[----:B------:R-:W-:Y:S02]  /*11090*/  FSEL R175, R175, -INF , !P3 ;  /* 0xff800000afaf7808 */ /* 0x000fe40005800000 */
[C---:B------:R-:W-:Y:S02]  /*110a0*/  ISETP.GE.AND P6, PT, R21.reuse, R54, PT ;  /* 0x000000361500720c */ /* 0x040fe40003fc6270 */
[----:B------:R-:W-:-:S02]  /*110b0*/  ISETP.GE.AND P3, PT, R21, R52, PT ;  /* 0x000000341500720c */ /* 0x000fc40003f66270 */
[----:B------:R-:W-:Y:S01]  /*110c0*/  FSEL R72, R169, -INF , !P5 ;  /* 0xff800000a9487808 */ /* 0x000fe20006800000 */
[----:B------:R-:W3:Y:S01]  /*110d0*/  LDSM.16.M88.4 R20, [R218] ;  /* 0x00000000da14783b */ /* 0x000ee20000000200 */
[----:B------:R-:W-:Y:S02]  /*110e0*/  FSEL R171, R171, -INF , !P1 ;  /* 0xff800000abab7808 */ /* 0x000fe40004800000 */
[C---:B------:R-:W-:Y:S02]  /*110f0*/  ISETP.GE.AND P5, PT, R13.reuse, R54, PT ;  /* 0x000000360d00720c */ /* 0x040fe40003fa6270 */
[----:B------:R-:W-:Y:S02]  /*11100*/  ISETP.GE.AND P1, PT, R13, R52, PT ;  /* 0x000000340d00720c */ /* 0x000fe40003f26270 */
[----:B--2---:R-:W-:Y:S01]  /*11110*/  HMMA.16816.F32 R12, R24, R16, RZ ;  /* 0x00000010180c723c */ /* 0x004fe200000018ff */
[----:B------:R-:W-:Y:S02]  /*11120*/  FSEL R164, R164, -INF , !P4 ;  /* 0xff800000a4a47808 */ /* 0x000fe40006000000 */
[----:B------:R-:W-:-:S02]  /*11130*/  FSEL R169, R166, -INF , !P2 ;  /* 0xff800000a6a97808 */ /* 0x000fc40005000000 */
[C---:B------:R-:W-:Y:S02]  /*11140*/  ISETP.GE.AND P4, PT, R29.reuse, R54, PT ;  /* 0x000000361d00720c */ /* 0x040fe40003f86270 */
[----:B------:R-:W-:Y:S01]  /*11150*/  ISETP.GE.AND P2, PT, R29, R52, PT ;  /* 0x000000341d00720c */ /* 0x000fe20003f46270 */
[----:B------:R-:W-:Y:S01]  /*11160*/  VIADD R29, R3, 0xa1 ;  /* 0x000000a1031d7836 */ /* 0x000fe20000000000 */
[----:B------:R-:W-:Y:S02]  /*11170*/  LOP3.LUT R17, R50, 0xb0, R65, 0xfe, !PT ;  /* 0x000000b032117812 */ /* 0x000fe400078efe41 */
[----:B------:R-:W-:Y:S02]  /*11180*/  FSEL R118, R165, -INF , !P4 ;  /* 0xff800000a5767808 */ /* 0x000fe40006000000 */
[----:B------:R-:W-:Y:S02]  /*11190*/  FSEL R167, R167, -INF , !P2 ;  /* 0xff800000a7a77808 */ /* 0x000fe40005000000 */
[----:B------:R-:W-:-:S02]  /*111a0*/  ISETP.GE.AND P4, PT, R17, R54, PT ;  /* 0x000000361100720c */ /* 0x000fc40003f86270 */
[----:B------:R-:W-:Y:S02]  /*111b0*/  ISETP.GE.AND P2, PT, R17, R52, PT ;  /* 0x000000341100720c */ /* 0x000fe40003f46270 */
[----:B------:R-:W-:Y:S01]  /*111c0*/  HMMA.16816.F32 R16, R24, R18, RZ ;  /* 0x000000121810723c */ /* 0x000fe200000018ff */
[----:B------:R-:W-:Y:S02]  /*111d0*/  FSEL R160, R160, -INF , !P6 ;  /* 0xff800000a0a07808 */ /* 0x000fe40007000000 */
[----:B------:R-:W-:Y:S02]  /*111e0*/  FSEL R165, R162, -INF , !P3 ;  /* 0xff800000a2a57808 */ /* 0x000fe40005800000 */
[C---:B------:R-:W-:Y:S01]  /*111f0*/  ISETP.GE.AND P6, PT, R29.reuse, R54, PT ;  /* 0x000000361d00720c */ /* 0x040fe20003fc6270 */
[----:B-1----:R-:W-:Y:S01]  /*11200*/  HMMA.16816.F32 R12, R4, R8, R12 ;  /* 0x00000008040c723c */ /* 0x002fe2000000180c */
[----:B------:R-:W-:Y:S02]  /*11210*/  ISETP.GE.AND P3, PT, R29, R52, PT ;  /* 0x000000341d00720c */ /* 0x000fe40003f66270 */
[----:B------:R-:W1:Y:S01]  /*11220*/  LDSM.16.M88.4 R28, [R234+0x4800] ;  /* 0x00480000ea1c783b */ /* 0x000e620000000200 */
[----:B------:R-:W-:-:S02]  /*11230*/  FSEL R154, R161, -INF , !P6 ;  /* 0xff800000a19a7808 */ /* 0x000fc40007000000 */
[----:B------:R-:W-:Y:S01]  /*11240*/  FSEL R156, R156, -INF , !P5 ;  /* 0xff8000009c9c7808 */ /* 0x000fe20006800000 */
[----:B------:R-:W-:Y:S01]  /*11250*/  VIADD R9, R3, 0xb1 ;  /* 0x000000b103097836 */ /* 0x000fe20000000000 */
[----:B------:R-:W-:Y:S01]  /*11260*/  FSEL R161, R158, -INF , !P1 ;  /* 0xff8000009ea17808 */ /* 0x000fe20004800000 */
[C---:B---3--:R-:W-:Y:S01]  /*11270*/  HMMA.16816.F32 R44, R4.reuse, R20, R44 ;  /* 0x00000014042c723c */ /* 0x048fe2000000182c */
[----:B------:R-:W-:Y:S02]  /*11280*/  FSEL R162, R128, -INF , !P4 ;  /* 0xff80000080a27808 */ /* 0x000fe40006000000 */
[----:B------:R-:W-:Y:S02]  /*11290*/  FSEL R149, R130, -INF , !P2 ;  /* 0xff80000082957808 */ /* 0x000fe40005000000 */
[C---:B------:R-:W-:Y:S01]  /*112a0*/  ISETP.GE.AND P5, PT, R35.reuse, R54, PT ;  /* 0x000000362300720c */ /* 0x040fe20003fa6270 */
[----:B------:R-:W-:Y:S01]  /*112b0*/  HMMA.16816.F32 R40, R4, R22, R40 ;  /* 0x000000160428723c */ /* 0x000fe20000001828 */
[----:B------:R-:W-:Y:S01]  /*112c0*/  ISETP.GE.AND P1, PT, R35, R52, PT ;  /* 0x000000342300720c */ /* 0x000fe20003f26270 */
[----:B------:R-:W-:Y:S01]  /*112d0*/  VIADD R21, R3, 0xb9 ;  /* 0x000000b903157836 */ /* 0x000fe20000000000 */
[----:B------:R-:W-:-:S02]  /*112e0*/  ISETP.GE.AND P4, PT, R9, R54, PT ;  /* 0x000000360900720c */ /* 0x000fc40003f86270 */
[----:B------:R-:W-:Y:S01]  /*112f0*/  ISETP.GE.AND P2, PT, R9, R52, PT ;  /* 0x000000340900720c */ /* 0x000fe20003f46270 */
[----:B------:R-:W-:Y:S01]  /*11300*/  HMMA.16816.F32 R16, R4, R10, R16 ;  /* 0x0000000a0410723c */ /* 0x000fe20000001810 */
[C-C-:B------:R-:W-:Y:S02]  /*11310*/  LOP3.LUT R35, R50.reuse, 0xc0, R65.reuse, 0xfe, !PT ;  /* 0x000000c032237812 */ /* 0x140fe400078efe41 */
        /* <DEDUP_REMOVED lines=8> */
[C---:B------:R-:W-:Y:S01]  /*113a0*/  ISETP.GE.AND P5, PT, R35.reuse, R54, PT ;  /* 0x000000362300720c */ /* 0x040fe20003fa6270 */
[----:B------:R-:W-:Y:S01]  /*113b0*/  HMMA.16816.F32 R8, R24, R32, RZ ;  /* 0x000000201808723c */ /* 0x000fe200000018ff */
[----:B------:R-:W-:-:S02]  /*113c0*/  ISETP.GE.AND P1, PT, R35, R52, PT ;  /* 0x000000342300720c */ /* 0x000fc40003f26270 */
[----:B------:R-:W-:Y:S01]  /*113d0*/  LDSM.16.M88.4 R32, [R234+0x4c00] ;  /* 0x004c0000ea20783b */ /* 0x000fe20000000200 */
[----:B------:R-:W-:Y:S02]  /*113e0*/  FSEL R163, R163, -INF , !P3 ;  /* 0xff800000a3a37808 */ /* 0x000fe40005800000 */
[C---:B------:R-:W-:Y:S02]  /*113f0*/  ISETP.GE.AND P6, PT, R37.reuse, R54, PT ;  /* 0x000000362500720c */ /* 0x040fe40003fc6270 */
[----:B------:R-:W-:Y:S02]  /*11400*/  ISETP.GE.AND P3, PT, R37, R52, PT ;  /* 0x000000342500720c */ /* 0x000fe40003f66270 */
[----:B------:R-:W2:Y:S01]  /*11410*/  LDSM.16.M88.4 R36, [R217] ;  /* 0x00000000d924783b */ /* 0x000ea20000000200 */
[----:B------:R-:W-:Y:S02]  /*11420*/  FSEL R112, R112, -INF , !P6 ;  /* 0xff80000070707808 */ /* 0x000fe40007000000 */
[----:B------:R-:W-:-:S02]  /*11430*/  FSEL R125, R114, -INF , !P3 ;  /* 0xff800000727d7808 */ /* 0x000fc40005800000 */
[C---:B------:R-:W-:Y:S02]  /*11440*/  ISETP.GE.AND P6, PT, R21.reuse, R54, PT ;  /* 0x000000361500720c */ /* 0x040fe40003fc6270 */
[----:B------:R-:W-:Y:S01]  /*11450*/  ISETP.GE.AND P3, PT, R21, R52, PT ;  /* 0x000000341500720c */ /* 0x000fe20003f66270 */
[----:B------:R-:W-:Y:S01]  /*11460*/  VIADD R21, R3, 0xc1 ;  /* 0x000000c103157836 */ /* 0x000fe20000000000 */
[----:B------:R-:W-:Y:S02]  /*11470*/  FSEL R113, R113, -INF , !P6 ;  /* 0xff80000071717808 */ /* 0x000fe40007000000 */
[----:B------:R-:W-:Y:S02]  /*11480*/  FSEL R115, R115, -INF , !P3 ;  /* 0xff80000073737808 */ /* 0x000fe40005800000 */
[C---:B------:R-:W-:Y:S01]  /*11490*/  ISETP.GE.AND P6, PT, R21.reuse, R54, PT ;  /* 0x000000361500720c */ /* 0x040fe20003fc6270 */
[----:B------:R-:W-:Y:S01]  /*114a0*/  HMMA.16816.F32 R8, R4, R48, R8 ;  /* 0x000000300408723c */ /* 0x000fe20000001808 */
[----:B------:R-:W-:-:S02]  /*114b0*/  ISETP.GE.AND P3, PT, R21, R52, PT ;  /* 0x000000341500720c */ /* 0x000fc40003f66270 */
[----:B------:R-:W-:Y:S01]  /*114c0*/  FSEL R130, R13, -INF , !P6 ;  /* 0xff8000000d827808 */ /* 0x000fe20007000000 */
[----:B------:R-:W-:Y:S01]  /*114d0*/  VIADD R13, R3, 0xc9 ;  /* 0x000000c9030d7836 */ /* 0x000fe20000000000 */
[----:B------:R-:W-:Y:S01]  /*114e0*/  FSEL R166, R16, -INF , !P4 ;  /* 0xff80000010a67808 */ /* 0x000fe20006000000 */
[C---:B-1----:R-:W-:Y:S01]  /*114f0*/  HMMA.16816.F32 R20, R24.reuse, R28, RZ ;  /* 0x0000001c1814723c */ /* 0x042fe200000018ff */
[----:B------:R-:W-:Y:S02]  /*11500*/  FSEL R97, R18, -INF , !P2 ;  /* 0xff80000012617808 */ /* 0x000fe40005000000 */
[----:B------:R-:W-:Y:S02]  /*11510*/  FSEL R114, R12, -INF , !P5 ;  /* 0xff8000000c727808 */ /* 0x000fe40006800000 */
[----:B------:R-:W-:Y:S01]  /*11520*/  FSEL R107, R14, -INF , !P1 ;  /* 0xff8000000e6b7808 */ /* 0x000fe20004800000 */
[----:B------:R-:W-:Y:S01]  /*11530*/  HMMA.16816.F32 R28, R24, R30, RZ ;  /* 0x0000001e181c723c */ /* 0x000fe200000018ff */
[----:B------:R-:W-:-:S02]  /*11540*/  FSEL R101, R15, -INF , !P3 ;  /* 0xff8000000f657808 */ /* 0x000fc40005800000 */
[C---:B------:R-:W-:Y:S02]  /*11550*/  ISETP.GE.AND P4, PT, R13.reuse, R54, PT ;  /* 0x000000360d00720c */ /* 0x040fe40003f86270 */
[----:B------:R-:W-:Y:S02]  /*11560*/  ISETP.GE.AND P2, PT, R13, R52, PT ;  /* 0x000000340d00720c */ /* 0x000fe40003f46270 */
[----:B------:R-:W1:Y:S01]  /*11570*/  LDSM.16.M88.4 R12, [R216] ;  /* 0x00000000d80c783b */ /* 0x000e620000000200 */
[----:B------:R-:W-:Y:S01]  /*11580*/  LOP3.LUT R93, R50, 0xd0, R65, 0xfe, !PT ;  /* 0x000000d0325d7812 */ /* 0x000fe200078efe41 */
[----:B------:R-:W-:-:S04]  /*11590*/  DEPBAR.LE SB0, 0x0 ;  /* 0x000080000000791a */ /* 0x000fc80000000000 */
[----:B------:R-:W-:Y:S01]  /*115a0*/  FSEL R170, R17, -INF , !P4 ;  /* 0xff80000011aa7808 */ /* 0x000fe20006000000 */
[----:B------:R-:W-:Y:S01]  /*115b0*/  VIADD R17, R3, 0xd1 ;  /* 0x000000d103117836 */ /* 0x000fe20000000000 */
[----:B------:R-:W-:Y:S01]  /*115c0*/  BAR.SYNC.DEFER_BLOCKING 0x0 ;  /* 0x0000000000007b1d */ /* 0x000fe20000010000 */
[C---:B------:R-:W-:Y:S02]  /*115d0*/  ISETP.GE.AND P5, PT, R93.reuse, R54, PT ;  /* 0x000000365d00720c */ /* 0x040fe40003fa6270 */
[----:B------:R-:W-:Y:S01]  /*115e0*/  ISETP.GE.AND P1, PT, R93, R52, PT ;  /* 0x000000345d00720c */ /* 0x000fe20003f26270 */
[C---:B--2---:R-:W-:Y:S01]  /*115f0*/  HMMA.16816.F32 R20, R4.reuse, R36, R20 ;  /* 0x000000240414723c */ /* 0x044fe20000001814 */
[----:B------:R-:W-:Y:S02]  /*11600*/  FSEL R174, R44, -INF , !P5 ;  /* 0xff8000002cae7808 */ /* 0x000fe40006800000 */
[----:B------:R-:W-:Y:S02]  /*11610*/  FSEL R46, R46, -INF , !P1 ;  /* 0xff8000002e2e7808 */ /* 0x000fe40004800000 */
[----:B------:R-:W-:Y:S01]  /*11620*/  FSEL R93, R19, -INF , !P2 ;  /* 0xff800000135d7808 */ /* 0x000fe20005000000 */
[----:B------:R-:W-:Y:S01]  /*11630*/  HMMA.16816.F32 R28, R4, R38, R28 ;  /* 0x00000026041c723c */ /* 0x000fe2000000181c */
[----:B------:R-:W-:-:S02]  /*11640*/  ISETP.GE.AND P5, PT, R17, R54, PT ;  /* 0x000000361100720c */ /* 0x000fc40003fa6270 */
[----:B------:R-:W-:Y:S02]  /*11650*/  ISETP.GE.AND P1, PT, R17, R52, PT ;  /* 0x000000341100720c */ /* 0x000fe40003f26270 */
[C-C-:B------:R-:W-:Y:S01]  /*11660*/  LOP3.LUT R89, R50.reuse, 0xd8, R65.reuse, 0xfe, !PT ;  /* 0x000000d832597812 */ /* 0x140fe200078efe41 */
[C---:B------:R-:W-:Y:S01]  /*11670*/  HMMA.16816.F32 R16, R24.reuse, R32, RZ ;  /* 0x000000201810723c */ /* 0x040fe200000018ff */
[C-C-:B------:R-:W-:Y:S01]  /*11680*/  LOP3.LUT R37, R50.reuse, 0xe8, R65.reuse, 0xfe, !PT ;  /* 0x000000e832257812 */ /* 0x140fe200078efe41 */
[----:B------:R-:W-:Y:S01]  /*11690*/  VIADD R39, R3, 0xe1 ;  /* 0x000000e103277836 */ /* 0x000fe20000000000 */
[----:B------:R-:W-:Y:S02]  /*116a0*/  ISETP.GE.AND P6, PT, R89, R54, PT ;  /* 0x000000365900720c */ /* 0x000fe40003fc6270 */
[----:B------:R-:W-:Y:S01]  /*116b0*/  LOP3.LUT R49, R50, 0xe0, R65, 0xfe, !PT ;  /* 0x000000e032317812 */ /* 0x000fe200078efe41 */
[----:B------:R-:W-:Y:S01]  /*116c0*/  HMMA.16816.F32 R24, R24, R34, RZ ;  /* 0x000000221818723c */ /* 0x000fe200000018ff */
[----:B------:R-:W-:-:S02]  /*116d0*/  FSEL R33, R45, -INF , !P5 ;  /* 0xff8000002d217808 */ /* 0x000fc40006800000 */
[----:B------:R-:W-:Y:S01]  /*116e0*/  FSEL R45, R47, -INF , !P1 ;  /* 0xff8000002f2d7808 */ /* 0x000fe20004800000 */
[----:B------:R-:W-:Y:S01]  /*116f0*/  VIADD R47, R3, 0xd9 ;  /* 0x000000d9032f7836 */ /* 0x000fe20000000000 */
[C---:B------:R-:W-:Y:S02]  /*11700*/  ISETP.GE.AND P5, PT, R37.reuse, R54, PT ;  /* 0x000000362500720c */ /* 0x040fe40003fa6270 */
[----:B------:R-:W-:Y:S01]  /*11710*/  ISETP.GE.AND P1, PT, R37, R52, PT ;  /* 0x000000342500720c */ /* 0x000fe20003f26270 */
[----:B------:R-:W-:Y:S01]  /*11720*/  VIADD R37, R3, 0x1 ;  /* 0x0000000103257836 */ /* 0x000fe20000000000 */
[----:B------:R-:W-:Y:S02]  /*11730*/  FSEL R32, R40, -INF , !P6 ;  /* 0xff80000028207808 */ /* 0x000fe40007000000 */
[----:B------:R-:W-:Y:S02]  /*11740*/  ISETP.GE.AND P6, PT, R47, R54, PT ;  /* 0x000000362f00720c */ /* 0x000fe40003fc6270 */
[----:B------:R-:W-:-:S02]  /*11750*/  ISETP.GE.AND P3, PT, R89, R52, PT ;  /* 0x000000345900720c */ /* 0x000fc40003f66270 */
[----:B------:R-:W-:Y:S02]  /*11760*/  ISETP.GE.AND P2, PT, R49, R52, PT ;  /* 0x000000343100720c */ /* 0x000fe40003f46270 */
[----:B------:R-:W-:Y:S01]  /*11770*/  FSEL R35, R41, -INF , !P6 ;  /* 0xff80000029237808 */ /* 0x000fe20007000000 */
[C---:B-1----:R-:W-:Y:S01]  /*11780*/  HMMA.16816.F32 R16, R4.reuse, R12, R16 ;  /* 0x0000000c0410723c */ /* 0x042fe20000001810 */
[----:B------:R-:W-:Y:S02]  /*11790*/  FSEL R44, R42, -INF , !P3 ;  /* 0xff8000002a2c7808 */ /* 0x000fe40005800000 */
[-C--:B------:R-:W-:Y:S02]  /*117a0*/  ISETP.GE.AND P6, PT, R37, R54.reuse, PT ;  /* 0x000000362500720c */ /* 0x080fe40003fc6270 */
[----:B------:R-:W-:Y:S01]  /*117b0*/  ISETP.GE.AND P4, PT, R49, R54, PT ;  /* 0x000000363100720c */ /* 0x000fe20003f86270 */
[----:B------:R-:W-:Y:S01]  /*117c0*/  HMMA.16816.F32 R24, R4, R14, R24 ;  /* 0x0000000e0418723c */ /* 0x000fe20000001818 */
[----:B------:R-:W-:-:S02]  /*117d0*/  ISETP.GE.AND P3, PT, R47, R52, PT ;  /* 0x000000342f00720c */ /* 0x000fc40003f66270 */
[----:B------:R-:W-:Y:S02]  /*117e0*/  LOP3.LUT R41, R50, 0xf0, R65, 0xfe, !PT ;  /* 0x000000f032297812 */ /* 0x000fe400078efe41 */
[----:B------:R-:W-:Y:S02]  /*117f0*/  FSEL R42, R22, -INF , !P2 ;  /* 0xff800000162a7808 */ /* 0x000fe40005000000 */
[----:B------:R-:W-:Y:S01]  /*11800*/  ISETP.GE.AND P2, PT, R39, R52, PT ;  /* 0x000000342700720c */ /* 0x000fe20003f46270 */
[----:B------:R-:W-:Y:S01]  /*11810*/  VIADD R15, R3, 0xf1 ;  /* 0x000000f1030f7836 */ /* 0x000fe20000000000 */
[----:B------:R-:W-:Y:S02]  /*11820*/  FSEL R95, R9, -INF , !P6 ;  /* 0xff800000095f7808 */ /* 0x000fe40007000000 */
[----:B------:R-:W-:Y:S02]  /*11830*/  FSEL R43, R43, -INF , !P3 ;  /* 0xff8000002b2b7808 */ /* 0x000fe40005800000 */
[----:B------:R-:W-:-:S02]  /*11840*/  FSEL R9, R20, -INF , !P4 ;  /* 0xff80000014097808 */ /* 0x000fc40006000000 */
[C---:B------:R-:W-:Y:S02]  /*11850*/  ISETP.GE.AND P3, PT, R41.reuse, R54, PT ;  /* 0x000000362900720c */ /* 0x040fe40003f66270 */
[----:B------:R-:W-:Y:S02]  /*11860*/  ISETP.GE.AND P4, PT, R41, R52, PT ;  /* 0x000000342900720c */ /* 0x000fe40003f86270 */
[----:B------:R-:W-:Y:S01]  /*11870*/  FSEL R41, R23, -INF , !P2 ;  /* 0xff80000017297808 */ /* 0x000fe20005000000 */
[C---:B------:R-:W-:Y:S01]  /*11880*/  VIADD R23, R3.reuse, 0xe9 ;  /* 0x000000e903177836 */ /* 0x040fe20000000000 */
[----:B------:R-:W-:Y:S02]  /*11890*/  FSEL R40, R30, -INF , !P1 ;  /* 0xff8000001e287808 */ /* 0x000fe40004800000 */
[----:B------:R-:W-:Y:S02]  /*118a0*/  ISETP.GE.AND P1, PT, R3, R54, PT ;  /* 0x000000360300720c */ /* 0x000fe40003f26270 */
[----:B------:R-:W-:-:S02]  /*118b0*/  FSEL R13, R28, -INF , !P5 ;  /* 0xff8000001c0d7808 */ /* 0x000fc40006800000 */
[-C--:B------:R-:W-:Y:S02]  /*118c0*/  ISETP.GE.AND P5, PT, R23, R54.reuse, PT ;  /* 0x000000361700720c */ /* 0x080fe40003fa6270 */
[----:B------:R-:W-:Y:S02]  /*118d0*/  FSEL R7, R8, -INF , !P1 ;  /* 0xff80000008077808 */ /* 0x000fe40004800000 */
[----:B------:R-:W-:Y:S02]  /*118e0*/  ISETP.GE.AND P6, PT, R39, R54, PT ;  /* 0x000000362700720c */ /* 0x000fe40003fc6270 */
[----:B------:R-:W-:Y:S02]  /*118f0*/  ISETP.GE.AND P1, PT, R23, R52, PT ;  /* 0x000000341700720c */ /* 0x000fe40003f26270 */
[----:B------:R-:W-:Y:S02]  /*11900*/  FSEL R157, R29, -INF , !P5 ;  /* 0xff8000001d9d7808 */ /* 0x000fe40006800000 */
[----:B------:R-:W-:-:S02]  /*11910*/  FSEL R21, R21, -INF , !P6 ;  /* 0xff80000015157808 */ /* 0x000fc40007000000 */
[CC--:B------:R-:W-:Y:S01]  /*11920*/  ISETP.GE.AND P5, PT, R3.reuse, R52.reuse, PT ;  /* 0x000000340300720c */ /* 0x0c0fe20003fa6270 */
[----:B------:R-:W-:Y:S01]  /*11930*/  VIADD R3, R3, 0xf9 ;  /* 0x000000f903037836 */ /* 0x000fe20000000000 */
[----:B------:R-:W-:Y:S02]  /*11940*/  FSEL R39, R31, -INF , !P1 ;  /* 0xff8000001f277808 */ /* 0x000fe40004800000 */
[----:B------:R-:W-:Y:S02]  /*11950*/  ISETP.GE.AND P6, PT, R37, R52, PT ;  /* 0x000000342500720c */ /* 0x000fe40003fc6270 */
[----:B------:R-:W-:Y:S02]  /*11960*/  ISETP.GE.AND P1, PT, R15, R54, PT ;  /* 0x000000360f00720c */ /* 0x000fe40003f26270 */
        /* <DEDUP_REMOVED lines=8> */
[-C--:B------:R-:W-:Y:S02]  /*119f0*/  ISETP.GE.AND P3, PT, R15, R52.reuse, PT ;  /* 0x000000340f00720c */ /* 0x080fe40003f66270 */
[----:B------:R-:W-:Y:S02]  /*11a00*/  ISETP.GE.AND P1, PT, R3, R52, PT ;  /* 0x000000340300720c */ /* 0x000fe40003f26270 */
[----:B------:R-:W-:Y:S02]  /*11a10*/  FSEL R38, R18, -INF , !P4 ;  /* 0xff80000012267808 */ /* 0x000fe40006000000 */
        /* <DEDUP_REMOVED lines=68> */
.L_x_1879:
[----:B------:R-:W-:Y:S02]  /*11e60*/  ULDC UR6, c[0x0][0x248] ;  /* 0x0000920000067ab9 */ /* 0x000fe40000000800 */
[----:B------:R-:W-:-:S06]  /*11e70*/  USHF.L.U32 UR4, UR6, 0x8, URZ ;  /* 0x0000000806047899 */ /* 0x000fcc000800063f */
[----:B------:R-:W-:-:S04]  /*11e80*/  IADD3 R16, RZ, -UR4, RZ ;  /* 0x80000004ff107c10 */ /* 0x000fc8000fffe0ff */
[----:B------:R-:W-:-:S07]  /*11e90*/  SHF.R.S32.HI R4, RZ, 0x1f, R16 ;  /* 0x0000001fff047819 */ /* 0x000fce0000011410 */
.L_x_1880:
        /* <DEDUP_REMOVED lines=33> */
.L_x_1878:
[----:B------:R-:W-:Y:S01]  /*120b0*/  FMNMX.FTZ R4, R2, R7, !PT ;  /* 0x0000000702047209 */ /* 0x000fe20007810000 */
[----:B------:R-:W-:Y:S01]  /*120c0*/  ULDC UR4, c[0x0][0x2ec] ;  /* 0x0000bb0000047ab9 */ /* 0x000fe20000000800 */
[----:B-1----:R-:W-:Y:S02]  /*120d0*/  LDSM.16.MT88.4 R16, [R232+0x5000] ;  /* 0x00500000e810783b */ /* 0x002fe40000004200 */
[----:B------:R-:W-:Y:S02]  /*120e0*/  FMNMX.FTZ R4, R95, R4, !PT ;  /* 0x000000045f047209 */ /* 0x000fe40007810000 */
[----:B------:R-:W-:Y:S02]  /*120f0*/  LDSM.16.MT88.4 R24, [R231+0x5400] ;  /* 0x00540000e718783b */ /* 0x000fe40000004200 */
[----:B------:R-:W-:Y:S02]  /*12100*/  FMNMX.FTZ R4, R59, R4, !PT ;  /* 0x000000043b047209 */ /* 0x000fe40007810000 */
[----:B------:R-:W-:Y:S02]  /*12110*/  LDSM.16.MT88.4 R28, [R232+0x5800] ;  /* 0x00580000e81c783b */ /* 0x000fe40000004200 */
        /* <DEDUP_REMOVED lines=64> */
[----:B-1----:R-:W-:Y:S02]  /*12520*/  FMNMX.FTZ R89, R4, R89, !PT ;  /* 0x0000005904597209 */ /* 0x002fe40007810000 */
[----:B------:R-:W-:Y:S02]  /*12530*/  FMNMX.FTZ R4, R0, R5, !PT ;  /* 0x0000000500047209 */ /* 0x000fe40007810000 */
        /* <DEDUP_REMOVED lines=99> */
[----:B------:R-:W-:Y:S01]  /*12b70*/  FFMA.FTZ R57, R174, UR4, -R88 ;  /* 0x00000004ae397c23 */ /* 0x000fe20008010858 */
        /* <DEDUP_REMOVED lines=73> */
[----:B------:R-:W-:-:S05]  /*13010*/  FSEL R50, R50, RZ, P0 ;  /* 0x000000ff32327208 */ /* 0x000fca0000000000 */
[--C-:B------:R-:W-:Y:S01]  /*13020*/  FFMA.FTZ R154, R5, UR4, -R50.reuse ;  /* 0x00000004059a7c23 */ /* 0x100fe20008010832 */
[----:B------:R-:W-:Y:S01]  /*13030*/  FSEL R5, R89, RZ, P1 ;  /* 0x000000ff59057208 */ /* 0x000fe20000800000 */
[--C-:B------:R-:W-:Y:S01]  /*13040*/  FFMA.FTZ R130, R11, UR4, -R50.reuse ;  /* 0x000000040b827c23 */ /* 0x100fe20008010832 */
[--C-:B------:R-:W-:Y:S01]  /*13050*/  FFMA.FTZ R113, R249, UR4, -R50.reuse ;  /* 0x00000004f9717c23 */ /* 0x100fe20008010832 */
[----:B------:R-:W1:Y:S01]  /*13060*/  LDSM.16.MT88.4 R8, [R231+0x5000] ;  /* 0x00500000e708783b */ /* 0x000e620000004200 */
[--C-:B------:R-:W-:Y:S01]  /*13070*/  FFMA.FTZ R126, R126, UR4, -R50.reuse ;  /* 0x000000047e7e7c23 */ /* 0x100fe20008010832 */
[----:B------:R-:W-:Y:S01]  /*13080*/  FADD.FTZ R2, R2, -R5 ;  /* 0x8000000502027221 */ /* 0x000fe20000010000 */
[----:B------:R-:W-:Y:S01]  /*13090*/  FSEL R5, R87, RZ, P0 ;  /* 0x000000ff57057208 */ /* 0x000fe20000000000 */
[--C-:B------:R-:W-:Y:S01]  /*130a0*/  FFMA.FTZ R124, R124, UR4, -R50.reuse ;  /* 0x000000047c7c7c23 */ /* 0x100fe20008010832 */
[----:B------:R-:W-:Y:S01]  /*130b0*/  MUFU.EX2 R154, R154 ;  /* 0x0000009a009a7308 */ /* 0x000fe20000000800 */
[----:B------:R-:W-:Y:S01]  /*130c0*/  FMUL.FTZ R156, R2, UR4 ;  /* 0x00000004029c7c20 */ /* 0x000fe20008410000 */
[--C-:B------:R-:W-:Y:S01]  /*130d0*/  FFMA.FTZ R199, R199, UR4, -R50.reuse ;  /* 0x00000004c7c77c23 */ /* 0x100fe20008010832 */
[----:B------:R-:W-:Y:S01]  /*130e0*/  FADD.FTZ R5, R0, -R5 ;  /* 0x8000000500057221 */ /* 0x000fe20000010000 */
[--C-:B------:R-:W-:Y:S01]  /*130f0*/  FFMA.FTZ R118, R122, UR4, -R50.reuse ;  /* 0x000000047a767c23 */ /* 0x100fe20008010832 */
[--C-:B------:R-:W-:Y:S01]  /*13100*/  FFMA.FTZ R153, R153, UR4, -R50.reuse ;  /* 0x0000000499997c23 */ /* 0x100fe20008010832 */
[--C-:B------:R-:W-:Y:S01]  /*13110*/  FFMA.FTZ R114, R110, UR4, -R50.reuse ;  /* 0x000000046e727c23 */ /* 0x100fe20008010832 */
[----:B------:R-:W-:Y:S01]  /*13120*/  FMUL.FTZ R249, R5, UR4 ;  /* 0x0000000405f97c20 */ /* 0x000fe20008410000 */
[----:B------:R-:W2:Y:S01]  /*13130*/  MUFU.EX2 R130, R130 ;  /* 0x0000008200827308 */ /* 0x000ea20000000800 */
[----:B------:R-:W3:Y:S01]  /*13140*/  LDSM.16.MT88.4 R4, [R232+0x5400] ;  /* 0x00540000e804783b */ /* 0x000ee20000004200 */
        /* <DEDUP_REMOVED lines=39> */
[-C--:B--2---:R-:W-:Y:S01]  /*133c0*/  FMUL.FTZ R136, R136, R156.reuse ;  /* 0x0000009c88887220 */ /* 0x084fe20000410000 */
[-C--:B------:R-:W-:Y:S01]  /*133d0*/  FMUL.FTZ R137, R137, R156.reuse ;  /* 0x0000009c89897220 */ /* 0x080fe20000410000 */
[-C--:B------:R-:W-:Y:S01]  /*133e0*/  FMUL.FTZ R132, R132, R156.reuse ;  /* 0x0000009c84847220 */ /* 0x080fe20000410000 */
[-C--:B------:R-:W-:Y:S01]  /*133f0*/  FMUL.FTZ R133, R133, R156.reuse ;  /* 0x0000009c85857220 */ /* 0x080fe20000410000 */
[-C--:B------:R-:W-:Y:S01]  /*13400*/  FMUL.FTZ R20, R144, R156.reuse ;  /* 0x0000009c90147220 */ /* 0x080fe20000410000 */
[-C--:B------:R-:W-:Y:S01]  /*13410*/  FMUL.FTZ R21, R145, R156.reuse ;  /* 0x0000009c91157220 */ /* 0x080fe20000410000 */
[-C--:B------:R-:W-:Y:S01]  /*13420*/  FMUL.FTZ R140, R140, R156.reuse ;  /* 0x0000009c8c8c7220 */ /* 0x080fe20000410000 */
[----:B------:R-:W2:Y:S01]  /*13430*/  MUFU.EX2 R118, R118 ;  /* 0x0000007600767308 */ /* 0x000ea20000000800 */
[-C--:B-----5:R-:W-:Y:S01]  /*13440*/  FMUL.FTZ R138, R138, R249.reuse ;  /* 0x000000f98a8a7220 */ /* 0x0a0fe20000410000 */
[-C--:B------:R-:W-:Y:S01]  /*13450*/  FMUL.FTZ R139, R139, R249.reuse ;  /* 0x000000f98b8b7220 */ /* 0x080fe20000410000 */
[-C--:B------:R-:W-:Y:S01]  /*13460*/  FMUL.FTZ R134, R134, R249.reuse ;  /* 0x000000f986867220 */ /* 0x080fe20000410000 */
[-C--:B------:R-:W-:Y:S01]  /*13470*/  FMUL.FTZ R135, R135, R249.reuse ;  /* 0x000000f987877220 */ /* 0x080fe20000410000 */
[-C--:B------:R-:W-:Y:S01]  /*13480*/  FMUL.FTZ R22, R146, R249.reuse ;  /* 0x000000f992167220 */ /* 0x080fe20000410000 */
[-C--:B------:R-:W-:Y:S01]  /*13490*/  FMUL.FTZ R23, R147, R249.reuse ;  /* 0x000000f993177220 */ /* 0x080fe20000410000 */
[-C--:B------:R-:W-:Y:S01]  /*134a0*/  FMUL.FTZ R141, R141, R156.reuse ;  /* 0x0000009c8d8d7220 */ /* 0x080fe20000410000 */
[----:B------:R-:W-:Y:S01]  /*134b0*/  MUFU.EX2 R153, R153 ;  /* 0x0000009900997308 */ /* 0x000fe20000000800 */
[C---:B-1----:R-:W-:Y:S01]  /*134c0*/  HMMA.16816.F32 R136, R12.reuse, R8, R136 ;  /* 0x000000080c88723c */ /* 0x042fe20000001888 */
[-C--:B------:R-:W-:Y:S01]  /*134d0*/  FMUL.FTZ R142, R142, R249.reuse ;  /* 0x000000f98e8e7220 */ /* 0x080fe20000410000 */
[----:B------:R-:W-:Y:S01]  /*134e0*/  FMUL.FTZ R143, R143, R249 ;  /* 0x000000f98f8f7220 */ /* 0x000fe20000410000 */
[--C-:B------:R-:W-:Y:S01]  /*134f0*/  FFMA.FTZ R145, R195, UR4, -R50.reuse ;  /* 0x00000004c3917c23 */ /* 0x100fe20008010832 */
[--C-:B------:R-:W-:Y:S01]  /*13500*/  FFMA.FTZ R147, R191, UR4, -R50.reuse ;  /* 0x00000004bf937c23 */ /* 0x100fe20008010832 */
[--C-:B------:R-:W-:Y:S01]  /*13510*/  FFMA.FTZ R144, R189, UR4, -R50.reuse ;  /* 0x00000004bd907c23 */ /* 0x100fe20008010832 */
[C---:B------:R-:W-:Y:S01]  /*13520*/  HMMA.16816.F32 R132, R12.reuse, R10, R132 ;  /* 0x0000000a0c84723c */ /* 0x040fe20000001884 */
[----:B------:R-:W1:Y:S01]  /*13530*/  MUFU.EX2 R114, R114 ;  /* 0x0000007200727308 */ /* 0x000e620000000800 */
[----:B------:R-:W4:Y:S01]  /*13540*/  LDSM.16.MT88.4 R8, [R231+0x5800] ;  /* 0x00580000e708783b */ /* 0x000f220000004200 */
[----:B--2---:R-:W-:Y:S01]  /*13550*/  F2FP.F16.F32.PACK_AB R33, R118, R199 ;  /* 0x000000c77621723e */ /* 0x004fe200000000ff */
[----:B------:R-:W-:Y:S01]  /*13560*/  FFMA.FTZ R146, R185, UR4, -R50 ;  /* 0x00000004b9927c23 */ /* 0x000fe20008010832 */
[----:B------:R-:W-:Y:S01]  /*13570*/  FFMA.FTZ R169, R251, R156, R152 ;  /* 0x0000009cfba97223 */ /* 0x000fe20000010098 */
[C---:B------:R-:W-:Y:S01]  /*13580*/  HMMA.16816.F32 R20, R12.reuse, R16, R20 ;  /* 0x000000100c14723c */ /* 0x040fe20000001814 */
[----:B------:R-:W-:Y:S01]  /*13590*/  FFMA.FTZ R249, R250, R249, R154 ;  /* 0x000000f9faf97223 */ /* 0x000fe2000001009a */
[--C-:B------:R-:W-:Y:S01]  /*135a0*/  FFMA.FTZ R39, R39, UR4, -R50.reuse ;  /* 0x0000000427277c23 */ /* 0x100fe20008010832 */
[----:B------:R-:W-:Y:S01]  /*135b0*/  MUFU.EX2 R127, R127 ;  /* 0x0000007f007f7308 */ /* 0x000fe20000000800 */
[----:B------:R-:W-:Y:S01]  /*135c0*/  FADD.FTZ R169, R150, R169 ;  /* 0x000000a996a97221 */ /* 0x000fe20000010000 */
[----:B------:R-:W-:Y:S01]  /*135d0*/  FADD.FTZ R249, R130, R249 ;  /* 0x000000f982f97221 */ /* 0x000fe20000010000 */
[----:B------:R-:W-:Y:S01]  /*135e0*/  HMMA.16816.F32 R16, R12, R18, R140 ;  /* 0x000000120c10723c */ /* 0x000fe2000000188c */
[--C-:B------:R-:W-:Y:S01]  /*135f0*/  FFMA.FTZ R150, R165, UR4, -R50.reuse ;  /* 0x00000004a5967c23 */ /* 0x100fe20008010832 */
[----:B------:R-:W-:Y:S01]  /*13600*/  FADD.FTZ R169, R148, R169 ;  /* 0x000000a994a97221 */ /* 0x000fe20000010000 */
[----:B------:R-:W-:Y:S01]  /*13610*/  FADD.FTZ R249, R126, R249 ;  /* 0x000000f97ef97221 */ /* 0x000fe20000010000 */
[--C-:B------:R-:W-:Y:S01]  /*13620*/  FFMA.FTZ R3, R3, UR4, -R50.reuse ;  /* 0x0000000403037c23 */ /* 0x100fe20008010832 */
        /* <DEDUP_REMOVED lines=15> */
[----:B------:R-:W5:Y:S01]  /*13720*/  LDSM.16.MT88.4 R24, [R231+0x5c00] ;  /* 0x005c0000e718783b */ /* 0x000f620000004200 */
[----:B--2---:R-:W-:Y:S01]  /*13730*/  F2FP.F16.F32.PACK_AB R13, R106, R127 ;  /* 0x0000007f6a0d723e */ /* 0x004fe200000000ff */
[----:B------:R-:W-:Y:S01]  /*13740*/  FADD.FTZ R199, R199, R124 ;  /* 0x0000007cc7c77221 */ /* 0x000fe20000010000 */
[----:B------:R-:W-:Y:S01]  /*13750*/  FADD.FTZ R120, R120, R201 ;  /* 0x000000c978787221 */ /* 0x000fe20000010000 */
[----:B---3--:R-:W-:Y:S03]  /*13760*/  HMMA.16816.F32 R20, R32, R4, R20 ;  /* 0x000000042014723c */ /* 0x008fe60000001814 */
[----:B------:R-:W-:Y:S01]  /*13770*/  MUFU.EX2 R98, R98 ;  /* 0x0000006200627308 */ /* 0x000fe20000000800 */
[----:B------:R-:W-:-:S02]  /*13780*/  FADD.FTZ R155, R155, R120 ;  /* 0x000000789b9b7221 */ /* 0x000fc40000010000 */
[----:B------:R-:W-:Y:S01]  /*13790*/  HMMA.16816.F32 R16, R32, R6, R16 ;  /* 0x000000062010723c */ /* 0x000fe20000001810 */
[----:B------:R-:W2:Y:S01]  /*137a0*/  LDSM.16.MT88.4 R4, [R232+0x5c00] ;  /* 0x005c0000e804783b */ /* 0x000ea20000004200 */
[----:B------:R-:W-:-:S03]  /*137b0*/  FADD.FTZ R116, R116, R155 ;  /* 0x0000009b74747221 */ /* 0x000fc60000010000 */
[----:B------:R-:W3:Y:S01]  /*137c0*/  MUFU.EX2 R113, R113 ;  /* 0x0000007100717308 */ /* 0x000ee20000000800 */
[----:B-1----:R-:W-:Y:S01]  /*137d0*/  F2FP.F16.F32.PACK_AB R15, R102, R121 ;  /* 0x00000079660f723e */ /* 0x002fe200000000ff */
[----:B------:R-:W-:Y:S01]  /*137e0*/  FADD.FTZ R151, R151, R116 ;  /* 0x0000007497977221 */ /* 0x000fe20000010000 */
[----:B------:R-:W-:Y:S02]  /*137f0*/  F2FP.F16.F32.PACK_AB R32, R100, R117 ;  /* 0x000000756420723e */ /* 0x000fe400000000ff */
[----:B------:R-:W-:Y:S01]  /*13800*/  F2FP.F16.F32.PACK_AB R34, R96, R111 ;  /* 0x0000006f6022723e */ /* 0x000fe200000000ff */
[----:B------:R-:W-:Y:S02]  /*13810*/  FADD.FTZ R108, R108, R151 ;  /* 0x000000976c6c7221 */ /* 0x000fe40000010000 */
[----:B------:R-:W-:Y:S01]  /*13820*/  MUFU.EX2 R105, R105 ;  /* 0x0000006900697308 */ /* 0x000fe20000000800 */
[----:B----4-:R-:W-:Y:S01]  /*13830*/  HMMA.16816.F32 R136, R12, R8, R136 ;  /* 0x000000080c88723c */ /* 0x010fe20000001888 */
[----:B------:R-:W-:-:S04]  /*13840*/  FADD.FTZ R123, R123, R108 ;  /* 0x0000006c7b7b7221 */ /* 0x000fc80000010000 */
[----:B------:R-:W-:Y:S01]  /*13850*/  FADD.FTZ R104, R104, R123 ;  /* 0x0000007b68687221 */ /* 0x000fe20000010000 */
[C---:B------:R-:W-:Y:S01]  /*13860*/  HMMA.16816.F32 R132, R12.reuse, R10, R132 ;  /* 0x0000000a0c84723c */ /* 0x040fe20000001884 */
[----:B------:R-:W1:Y:S01]  /*13870*/  MUFU.EX2 R0, R0 ;  /* 0x0000000000007308 */ /* 0x000e620000000800 */
[----:B------:R-:W4:Y:S01]  /*13880*/  LDSM.16.MT88.4 R8, [R231+0x6000] ;  /* 0x00600000e708783b */ /* 0x000f220000004200 */
[----:B---3--:R-:W-:Y:S01]  /*13890*/  F2FP.F16.F32.PACK_AB R33, R113, R98 ;  /* 0x000000627121723e */ /* 0x008fe200000000ff */
[----:B------:R-:W-:Y:S02]  /*138a0*/  FADD.FTZ R117, R117, R104 ;  /* 0x0000006875757221 */ /* 0x000fe40000010000 */
[C---:B------:R-:W-:Y:S02]  /*138b0*/  HMMA.16816.F32 R20, R12.reuse, R28, R20 ;  /* 0x0000001c0c14723c */ /* 0x040fe40000001814 */
[----:B------:R-:W-:Y:S01]  /*138c0*/  FADD.FTZ R100, R100, R117 ;  /* 0x0000007564647221 */ /* 0x000fe20000010000 */
[----:B------:R-:W-:Y:S03]  /*138d0*/  MUFU.EX2 R2, R2 ;  /* 0x0000000200027308 */ /* 0x000fe60000000800 */
[----:B------:R-:W-:Y:S01]  /*138e0*/  HMMA.16816.F32 R28, R12, R30, R16 ;  /* 0x0000001e0c1c723c */ /* 0x000fe20000001810 */
[----:B------:R-:W3:Y:S01]  /*138f0*/  LDSM.16.MT88.4 R16, [R232+0x6000] ;  /* 0x00600000e810783b */ /* 0x000ee20000004200 */
        /* <DEDUP_REMOVED lines=12> */
[----:B------:R-:W1:Y:S01]  /*139c0*/  MUFU.EX2 R129, R129 ;  /* 0x0000008100817308 */ /* 0x000e620000000800 */
[----:B------:R-:W5:Y:S01]  /*139d0*/  LDSM.16.MT88.4 R24, [R231+0x6400] ;  /* 0x00640000e718783b */ /* 0x000f620000004200 */
[----:B--2---:R-:W-:Y:S01]  /*139e0*/  F2FP.F16.F32.PACK_AB R13, R119, R2 ;  /* 0x00000002770d723e */ /* 0x004fe200000000ff */
[----:B------:R-:W-:Y:S02]  /*139f0*/  FADD.FTZ R92, R92, R99 ;  /* 0x000000635c5c7221 */ /* 0x000fe40000010000 */
[C---:B------:R-:W-:Y:S03]  /*13a00*/  HMMA.16816.F32 R20, R32.reuse, R4, R20 ;  /* 0x000000042014723c */ /* 0x040fe60000001814 */
[----:B------:R-:W-:Y:S03]  /*13a10*/  MUFU.EX2 R112, R112 ;  /* 0x0000007000707308 */ /* 0x000fe60000000800 */
[----:B------:R-:W-:Y:S01]  /*13a20*/  HMMA.16816.F32 R28, R32, R6, R28 ;  /* 0x00000006201c723c */ /* 0x000fe2000000181c */
[----:B------:R-:W2:Y:S04]  /*13a30*/  LDSM.16.MT88.4 R4, [R232+0x6400] ;  /* 0x00640000e804783b */ /* 0x000ea80000004200 */
[----:B------:R-:W3:Y:S01]  /*13a40*/  MUFU.EX2 R141, R141 ;  /* 0x0000008d008d7308 */ /* 0x000ee20000000800 */
[----:B-1----:R-:W-:-:S02]  /*13a50*/  F2FP.F16.F32.PACK_AB R15, R129, R110 ;  /* 0x0000006e810f723e */ /* 0x002fc400000000ff */
        /* <DEDUP_REMOVED lines=12> */
[C---:B------:R-:W-:Y:S03]  /*13b20*/  HMMA.16816.F32 R20, R12.reuse, R16, R20 ;  /* 0x000000100c14723c */ /* 0x040fe60000001814 */
[----:B------:R-:W-:Y:S03]  /*13b30*/  MUFU.EX2 R140, R140 ;  /* 0x0000008c008c7308 */ /* 0x000fe60000000800 */
[----:B------:R-:W-:Y:S01]  /*13b40*/  HMMA.16816.F32 R28, R12, R18, R28 ;  /* 0x000000120c1c723c */ /* 0x000fe2000000181c */
[----:B------:R-:W3:Y:S04]  /*13b50*/  LDSM.16.MT88.4 R16, [R232+0x6800] ;  /* 0x00680000e810783b */ /* 0x000ee80000004200 */
[----:B------:R-:W2:Y:S01]  /*13b60*/  MUFU.EX2 R145, R145 ;  /* 0x0000009100917308 */ /* 0x000ea20000000800 */
        /* <DEDUP_REMOVED lines=56> */
[----:B------:R-:W-:-:S04]  /*13ef0*/  FADD.FTZ R73, R73, R74 ;  /* 0x0000004a49497221 */ /* 0x000fc80000010000 */
[----:B------:R-:W-:Y:S01]  /*13f00*/  MUFU.EX2 R162, R162 ;  /* 0x000000a200a27308 */ /* 0x000fe20000000800 */
[----:B----4-:R-:W-:Y:S01]  /*13f10*/  HMMA.16816.F32 R136, R12, R8, R136 ;  /* 0x000000080c88723c */ /* 0x010fe20000001888 */
[----:B------:R-:W-:-:S05]  /*13f20*/  FADD.FTZ R72, R72, R73 ;  /* 0x0000004948487221 */ /* 0x000fca0000010000 */
[C---:B------:R-:W-:Y:S01]  /*13f30*/  HMMA.16816.F32 R132, R12.reuse, R10, R132 ;  /* 0x0000000a0c84723c */ /* 0x040fe20000001884 */
[----:B------:R-:W1:Y:S01]  /*13f40*/  MUFU.EX2 R171, R171 ;  /* 0x000000ab00ab7308 */ /* 0x000e620000000800 */
[----:B------:R-:W4:Y:S01]  /*13f50*/  LDSM.16.MT88.4 R8, [R231+0x7800] ;  /* 0x00780000e708783b */ /* 0x000f220000004200 */
[C---:B---3--:R-:W-:Y:S01]  /*13f60*/  F2FP.F16.F32.PACK_AB R34, R70.reuse, R71 ;  /* 0x000000474622723e */ /* 0x048fe200000000ff */
[----:B------:R-:W-:Y:S02]  /*13f70*/  FADD.FTZ R71, R71, R72 ;  /* 0x0000004847477221 */ /* 0x000fe40000010000 */
[C---:B------:R-:W-:Y:S02]  /*13f80*/  HMMA.16816.F32 R20, R12.reuse, R16, R20 ;  /* 0x000000100c14723c */ /* 0x040fe40000001814 */
[----:B------:R-:W-:Y:S01]  /*13f90*/  FADD.FTZ R70, R70, R71 ;  /* 0x0000004746467221 */ /* 0x000fe20000010000 */
[----:B------:R-:W-:Y:S03]  /*13fa0*/  MUFU.EX2 R164, R164 ;  /* 0x000000a400a47308 */ /* 0x000fe60000000800 */
[----:B------:R-:W-:Y:S01]  /*13fb0*/  HMMA.16816.F32 R28, R12, R18, R28 ;  /* 0x000000120c1c723c */ /* 0x000fe2000000181c */
[----:B------:R-:W3:Y:S04]  /*13fc0*/  LDSM.16.MT88.4 R16, [R232+0x7800] ;  /* 0x00780000e810783b */ /* 0x000ee80000004200 */
[----:B------:R-:W5:Y:S01]  /*13fd0*/  MUFU.EX2 R167, R167 ;  /* 0x000000a700a77308 */ /* 0x000f620000000800 */
[----:B-1----:R-:W-:Y:S01]  /*13fe0*/  F2FP.F16.F32.PACK_AB R33, R171, R162 ;  /* 0x000000a2ab21723e */ /* 0x002fe200000000ff */
[----:B------:R-:W-:Y:S01]  /*13ff0*/  FADD.FTZ R12, R118, R199 ;  /* 0x000000c7760c7221 */ /* 0x000fe20000010000 */
[----:B------:R-:W-:-:S03]  /*14000*/  FFMA.FTZ R118, R157, UR4, -R88 ;  /* 0x000000049d767c23 */ /* 0x000fc60008010858 */
[----:B------:R-:W-:Y:S02]  /*14010*/  FADD.FTZ R153, R153, R12 ;  /* 0x0000000c99997221 */ /* 0x000fe40000010000 */
[----:B------:R-:W-:Y:S02]  /*14020*/  MUFU.EX2 R69, R69 ;  /* 0x0000004500457308 */ /* 0x000fe40000000800 */
[----:B------:R-:W-:-:S04]  /*14030*/  FADD.FTZ R12, R114, R153 ;  /* 0x00000099720c7221 */ /* 0x000fc80000010000 */
[----:B------:R-:W-:Y:S02]  /*14040*/  FADD.FTZ R127, R127, R12 ;  /* 0x0000000c7f7f7221 */ /* 0x000fe40000010000 */
[----:B------:R-:W1:Y:S01]  /*14050*/  MUFU.EX2 R68, R68 ;  /* 0x0000004400447308 */ /* 0x000e620000000800 */
[----:B-----5:R-:W-:Y:S01]  /*14060*/  F2FP.F16.F32.PACK_AB R35, R167, R164 ;  /* 0x000000a4a723723e */ /* 0x020fe200000000ff */
[----:B------:R-:W-:Y:S01]  /*14070*/  FADD.FTZ R106, R106, R127 ;  /* 0x0000007f6a6a7221 */ /* 0x000fe20000010000 */
[----:B------:R-:W5:Y:S03]  /*14080*/  LDSM.16.MT88.4 R12, [R232+0x7c00] ;  /* 0x007c0000e80c783b */ /* 0x000f660000004200 */
[----:B------:R-:W-:Y:S02]  /*14090*/  FADD.FTZ R121, R121, R106 ;  /* 0x0000006a79797221 */ /* 0x000fe40000010000 */
[----:B------:R-:W-:Y:S01]  /*140a0*/  MUFU.EX2 R67, R67 ;  /* 0x0000004300437308 */ /* 0x000fe20000000800 */
[----:B------:R-:W-:Y:S01]  /*140b0*/  HMMA.16816.F32 R136, R32, R24, R136 ;  /* 0x000000182088723c */ /* 0x000fe20000001888 */
[----:B------:R-:W-:-:S05]  /*140c0*/  FADD.FTZ R121, R102, R121 ;  /* 0x0000007966797221 */ /* 0x000fca0000010000 */
[----:B--2---:R-:W-:Y:S01]  /*140d0*/  HMMA.16816.F32 R20, R32, R4, R20 ;  /* 0x000000042014723c */ /* 0x004fe20000001814 */
[----:B------:R-:W2:Y:S01]  /*140e0*/  MUFU.EX2 R66, R66 ;  /* 0x0000004200427308 */ /* 0x000ea20000000800 */
[----:B------:R-:W-:Y:S01]  /*140f0*/  FFMA.FTZ R25, R131, UR4, -R50 ;  /* 0x0000000483197c23 */ /* 0x000fe20008010832 */
[----:B------:R-:W-:-:S03]  /*14100*/  FFMA.FTZ R24, R109, UR4, -R88 ;  /* 0x000000046d187c23 */ /* 0x000fc60008010858 */
[C---:B------:R-:W-:Y:S01]  /*14110*/  HMMA.16816.F32 R28, R32.reuse, R6, R28 ;  /* 0x00000006201c723c */ /* 0x040fe2000000181c */
[C---:B-1----:R-:W-:Y:S01]  /*14120*/  F2FP.F16.F32.PACK_AB R4, R68.reuse, R69 ;  /* 0x000000454404723e */ /* 0x042fe200000000ff */
[----:B------:R-:W-:Y:S01]  /*14130*/  FADD.FTZ R69, R69, R70 ;  /* 0x0000004645457221 */ /* 0x000fe20000010000 */
[----:B------:R-:W-:Y:S03]  /*14140*/  MUFU.EX2 R150, R150 ;  /* 0x0000009600967308 */ /* 0x000fe60000000800 */
[----:B------:R-:W-:Y:S01]  /*14150*/  HMMA.16816.F32 R132, R32, R26, R132 ;  /* 0x0000001a2084723c */ /* 0x000fe20000001884 */
[----:B------:R-:W-:-:S04]  /*14160*/  FADD.FTZ R68, R68, R69 ;  /* 0x0000004544447221 */ /* 0x000fc80000010000 */
[----:B------:R-:W1:Y:S01]  /*14170*/  MUFU.EX2 R163, R163 ;  /* 0x000000a300a37308 */ /* 0x000e620000000800 */
[----:B--2---:R-:W-:Y:S01]  /*14180*/  F2FP.F16.F32.PACK_AB R6, R66, R67 ;  /* 0x000000434206723e */ /* 0x004fe200000000ff */
[--C-:B------:R-:W-:Y:S01]  /*14190*/  FFMA.FTZ R26, R125, UR4, -R50.reuse ;  /* 0x000000047d1a7c23 */ /* 0x100fe20008010832 */
[--C-:B------:R-:W-:Y:S01]  /*141a0*/  FFMA.FTZ R27, R115, UR4, -R50.reuse ;  /* 0x00000004731b7c23 */ /* 0x100fe20008010832 */
[--C-:B------:R-:W-:Y:S01]  /*141b0*/  FFMA.FTZ R32, R107, UR4, -R50.reuse ;  /* 0x000000046b207c23 */ /* 0x100fe20008010832 */
[----:B------:R-:W-:Y:S01]  /*141c0*/  FFMA.FTZ R33, R101, UR4, -R50 ;  /* 0x0000000465217c23 */ /* 0x000fe20008010832 */
[----:B------:R-:W-:Y:S01]  /*141d0*/  FFMA.FTZ R35, R49, UR4, -R88 ;  /* 0x0000000431237c23 */ /* 0x000fe20008010858 */
[--C-:B------:R-:W-:Y:S01]  /*141e0*/  FFMA.FTZ R34, R44, UR4, -R50.reuse ;  /* 0x000000042c227c23 */ /* 0x100fe20008010832 */
[----:B------:R-:W-:Y:S01]  /*141f0*/  MUFU.EX2 R124, R161 ;  /* 0x000000a1007c7308 */ /* 0x000fe20000000800 */
[----:B------:R-:W-:Y:S01]  /*14200*/  FFMA.FTZ R49, R43, UR4, -R50 ;  /* 0x000000042b317c23 */ /* 0x000fe20008010832 */
[----:B------:R-:W-:Y:S01]  /*14210*/  FADD.FTZ R67, R67, R68 ;  /* 0x0000004443437221 */ /* 0x000fe20000010000 */
[--C-:B------:R-:W-:Y:S01]  /*14220*/  FFMA.FTZ R43, R48, UR4, -R88.reuse ;  /* 0x00000004302b7c23 */ /* 0x100fe20008010858 */
[----:B------:R-:W-:-:S02]  /*14230*/  FFMA.FTZ R44, R47, UR4, -R88 ;  /* 0x000000042f2c7c23 */ /* 0x000fc40008010858 */
[----:B------:R-:W-:Y:S02]  /*14240*/  FADD.FTZ R66, R66, R67 ;  /* 0x0000004342427221 */ /* 0x000fe40000010000 */
[----:B------:R-:W2:Y:S01]  /*14250*/  MUFU.EX2 R159, R159 ;  /* 0x0000009f009f7308 */ /* 0x000ea20000000800 */
[----:B-1----:R-:W-:-:S07]  /*14260*/  F2FP.F16.F32.PACK_AB R5, R163, R150 ;  /* 0x00000096a305723e */ /* 0x002fce00000000ff */
[----:B------:R-:W-:Y:S08]  /*14270*/  MUFU.EX2 R65, R65 ;  /* 0x0000004100417308 */ /* 0x000ff00000000800 */
[----:B------:R-:W1:Y:S01]  /*14280*/  MUFU.EX2 R64, R64 ;  /* 0x0000004000407308 */ /* 0x000e620000000800 */
[----:B--2---:R-:W-:-:S07]  /*14290*/  F2FP.F16.F32.PACK_AB R7, R159, R124 ;  /* 0x0000007c9f07723e */ /* 0x004fce00000000ff */
[C---:B----4-:R-:W-:Y:S01]  /*142a0*/  HMMA.16816.F32 R136, R4.reuse, R8, R136 ;  /* 0x000000080488723c */ /* 0x050fe20000001888 */
[----:B------:R-:W-:Y:S05]  /*142b0*/  MUFU.EX2 R63, R63 ;  /* 0x0000003f003f7308 */ /* 0x000fea0000000800 */
[C---:B---3--:R-:W-:Y:S01]  /*142c0*/  HMMA.16816.F32 R20, R4.reuse, R16, R20 ;  /* 0x000000100414723c */ /* 0x048fe20000001814 */
[----:B------:R-:W-:Y:S02]  /*142d0*/  FADD.FTZ R8, R98, R121 ;  /* 0x0000007962087221 */ /* 0x000fe40000010000 */
[----:B------:R-:W2:Y:S02]  /*142e0*/  MUFU.EX2 R62, R62 ;  /* 0x0000003e003e7308 */ /* 0x000ea40000000800 */
[----:B------:R-:W-:Y:S01]  /*142f0*/  FADD.FTZ R8, R113, R8 ;  /* 0x0000000871087221 */ /* 0x000fe20000010000 */
[----:B------:R-:W-:Y:S01]  /*14300*/  HMMA.16816.F32 R28, R4, R18, R28 ;  /* 0x00000012041c723c */ /* 0x000fe2000000181c */
[----:B------:R-:W3:Y:S02]  /*14310*/  LDSM.16.MT88.4 R16, [R231+0x7c00] ;  /* 0x007c0000e710783b */ /* 0x000ee40000004200 */
[----:B------:R-:W-:-:S02]  /*14320*/  FADD.FTZ R105, R105, R8 ;  /* 0x0000000869697221 */ /* 0x000fc40000010000 */
[----:B------:R-:W-:Y:S01]  /*14330*/  MUFU.EX2 R114, R149 ;  /* 0x0000009500727308 */ /* 0x000fe20000000800 */
[----:B------:R-:W-:Y:S01]  /*14340*/  HMMA.16816.F32 R132, R4, R10, R132 ;  /* 0x0000000a0484723c */ /* 0x000fe20000001884 */
[----:B------:R-:W-:Y:S01]  /*14350*/  FADD.FTZ R105, R0, R105 ;  /* 0x0000006900697221 */ /* 0x000fe20000010000 */
[----:B------:R-:W4:Y:S01]  /*14360*/  LDSM.16.MT88.4 R8, [R232+0x8000] ;  /* 0x00800000e808783b */ /* 0x000f220000004200 */
[----:B------:R-:W-:Y:S02]  /*14370*/  FFMA.FTZ R0, R97, UR4, -R50 ;  /* 0x0000000461007c23 */ /* 0x000fe40008010832 */
[----:B------:R-:W-:Y:S02]  /*14380*/  FADD.FTZ R2, R2, R105 ;  /* 0x0000006902027221 */ /* 0x000fe40000010000 */
[----:B------:R-:W5:Y:S01]  /*14390*/  MUFU.EX2 R25, R25 ;  /* 0x0000001900197308 */ /* 0x000f620000000800 */
[----:B-1----:R-:W-:Y:S01]  /*143a0*/  F2FP.F16.F32.PACK_AB R4, R64, R65 ;  /* 0x000000414004723e */ /* 0x002fe200000000ff */
[----:B------:R-:W-:Y:S01]  /*143b0*/  FADD.FTZ R119, R119, R2 ;  /* 0x0000000277777221 */ /* 0x000fe20000010000 */
[----:B--2---:R-:W-:Y:S01]  /*143c0*/  F2FP.F16.F32.PACK_AB R6, R62, R63 ;  /* 0x0000003f3e06723e */ /* 0x004fe200000000ff */
[----:B------:R-:W-:Y:S01]  /*143d0*/  FFMA.FTZ R2, R46, UR4, -R50 ;  /* 0x000000042e027c23 */ /* 0x000fe20008010832 */
[----:B------:R-:W-:Y:S01]  /*143e0*/  FADD.FTZ R65, R65, R66 ;  /* 0x0000004241417221 */ /* 0x000fe20000010000 */
[----:B------:R-:W-:-:S02]  /*143f0*/  FADD.FTZ R110, R110, R119 ;  /* 0x000000776e6e7221 */ /* 0x000fc40000010000 */
[----:B------:R-:W-:Y:S01]  /*14400*/  MUFU.EX2 R26, R26 ;  /* 0x0000001a001a7308 */ /* 0x000fe20000000800 */
[----:B------:R-:W-:Y:S01]  /*14410*/  FADD.FTZ R64, R64, R65 ;  /* 0x0000004140407221 */ /* 0x000fe20000010000 */
[----:B------:R-:W-:-:S03]  /*14420*/  FADD.FTZ R129, R129, R110 ;  /* 0x0000006e81817221 */ /* 0x000fc60000010000 */
[----:B------:R-:W-:Y:S01]  /*14430*/  FADD.FTZ R63, R63, R64 ;  /* 0x000000403f3f7221 */ /* 0x000fe20000010000 */
[----:B------:R-:W-:Y:S02]  /*14440*/  FADD.FTZ R112, R112, R129 ;  /* 0x0000008170707221 */ /* 0x000fe40000010000 */
[----:B------:R-:W1:Y:S01]  /*14450*/  MUFU.EX2 R27, R27 ;  /* 0x0000001b001b7308 */ /* 0x000e620000000800 */
[----:B-----5:R-:W-:Y:S01]  /*14460*/  F2FP.F16.F32.PACK_AB R5, R25, R114 ;  /* 0x000000721905723e */ /* 0x020fe200000000ff */
        /* <DEDUP_REMOVED lines=10> */
[C---:B------:R-:W-:Y:S01]  /*14510*/  HMMA.16816.F32 R20, R4.reuse, R12, R20 ;  /* 0x0000000c0414723c */ /* 0x040fe20000001814 */
[----:B------:R-:W-:Y:S01]  /*14520*/  MUFU.EX2 R59, R59 ;  /* 0x0000003b003b7308 */ /* 0x000fe20000000800 */
[----:B------:R-:W-:Y:S02]  /*14530*/  FADD.FTZ R147, R147, R142 ;  /* 0x0000008e93937221 */ /* 0x000fe40000010000 */
[----:B------:R-:W-:Y:S02]  /*14540*/  LDSM.16.MT88.4 R140, [R232+0x8c00] ;  /* 0x008c0000e88c783b */ /* 0x000fe40000004200 */
[----:B------:R-:W-:Y:S01]  /*14550*/  FADD.FTZ R144, R144, R147 ;  /* 0x0000009390907221 */ /* 0x000fe20000010000 */
[----:B------:R-:W-:Y:S01]  /*14560*/  HMMA.16816.F32 R28, R4, R14, R28 ;  /* 0x0000000e041c723c */ /* 0x000fe2000000181c */
[----:B------:R-:W1:Y:S01]  /*14570*/  LDSM.16.MT88.4 R12, [R231+0x8000] ;  /* 0x00800000e70c783b */ /* 0x000e620000004200 */
[----:B------:R-:W5:Y:S01]  /*14580*/  MUFU.EX2 R58, R58 ;  /* 0x0000003a003a7308 */ /* 0x000f620000000800 */
[----:B------:R-:W-:-:S03]  /*14590*/  FADD.FTZ R187, R187, R144 ;  /* 0x00000090bbbb7221 */ /* 0x000fc60000010000 */
[----:B---3--:R-:W-:Y:S01]  /*145a0*/  HMMA.16816.F32 R136, R4, R16, R136 ;  /* 0x000000100488723c */ /* 0x008fe20000001888 */
[----:B------:R-:W-:-:S03]  /*145b0*/  FADD.FTZ R146, R146, R187 ;  /* 0x000000bb92927221 */ /* 0x000fc60000010000 */
[----:B------:R-:W-:Y:S01]  /*145c0*/  MUFU.EX2 R32, R32 ;  /* 0x0000002000207308 */ /* 0x000fe20000000800 */
[----:B------:R-:W-:Y:S01]  /*145d0*/  FADD.FTZ R183, R183, R146 ;  /* 0x00000092b7b77221 */ /* 0x000fe20000010000 */
[----:B------:R-:W-:Y:S01]  /*145e0*/  HMMA.16816.F32 R132, R4, R18, R132 ;  /* 0x000000120484723c */ /* 0x000fe20000001884 */
[----:B------:R-:W3:Y:S02]  /*145f0*/  LDSM.16.MT88.4 R16, [R232+0x8400] ;  /* 0x00840000e810783b */ /* 0x000ee40000004200 */
[----:B------:R-:W-:-:S03]  /*14600*/  FADD.FTZ R158, R158, R183 ;  /* 0x000000b79e9e7221 */ /* 0x000fc60000010000 */
[----:B------:R-:W4:Y:S01]  /*14610*/  MUFU.EX2 R33, R33 ;  /* 0x0000002100217308 */ /* 0x000f220000000800 */
[----:B------:R-:W-:Y:S01]  /*14620*/  FADD.FTZ R179, R179, R158 ;  /* 0x0000009eb3b37221 */ /* 0x000fe20000010000 */
[----:B--2---:R-:W-:Y:S01]  /*14630*/  F2FP.F16.F32.PACK_AB R4, R60, R61 ;  /* 0x0000003d3c04723e */ /* 0x004fe200000000ff */
[----:B------:R-:W-:Y:S01]  /*14640*/  FADD.FTZ R61, R61, R62 ;  /* 0x0000003e3d3d7221 */ /* 0x000fe20000010000 */
[----:B-----5:R-:W-:Y:S01]  /*14650*/  F2FP.F16.F32.PACK_AB R6, R58, R59 ;  /* 0x0000003b3a06723e */ /* 0x020fe200000000ff */
[----:B------:R-:W-:Y:S02]  /*14660*/  FADD.FTZ R160, R160, R179 ;  /* 0x000000b3a0a07221 */ /* 0x000fe40000010000 */
[----:B------:R-:W-:Y:S01]  /*14670*/  FADD.FTZ R60, R60, R61 ;  /* 0x0000003d3c3c7221 */ /* 0x000fe20000010000 */
[----:B------:R-:W-:Y:S01]  /*14680*/  MUFU.EX2 R0, R0 ;  /* 0x0000000000007308 */ /* 0x000fe20000000800 */
[----:B------:R-:W-:Y:S02]  /*14690*/  FADD.FTZ R175, R175, R160 ;  /* 0x000000a0afaf7221 */ /* 0x000fe40000010000 */
[----:B------:R-:W-:-:S02]  /*146a0*/  FADD.FTZ R59, R59, R60 ;  /* 0x0000003c3b3b7221 */ /* 0x000fc40000010000 */
[----:B------:R-:W-:Y:S02]  /*146b0*/  FADD.FTZ R162, R162, R175 ;  /* 0x000000afa2a27221 */ /* 0x000fe40000010000 */
[----:B------:R-:W-:Y:S01]  /*146c0*/  FADD.FTZ R58, R58, R59 ;  /* 0x0000003b3a3a7221 */ /* 0x000fe20000010000 */
[----:B------:R-:W2:Y:S01]  /*146d0*/  MUFU.EX2 R93, R93 ;  /* 0x0000005d005d7308 */ /* 0x000ea20000000800 */
[----:B----4-:R-:W-:Y:S01]  /*146e0*/  F2FP.F16.F32.PACK_AB R5, R33, R32 ;  /* 0x000000202105723e */ /* 0x010fe200000000ff */
        /* <DEDUP_REMOVED lines=9> */
[----:B------:R-:W-:Y:S01]  /*14780*/  MUFU.EX2 R55, R55 ;  /* 0x0000003700377308 */ /* 0x000fe20000000800 */
[----:B------:R-:W-:Y:S01]  /*14790*/  HMMA.16816.F32 R20, R4, R8, R20 ;  /* 0x000000080414723c */ /* 0x000fe20000001814 */
[----:B------:R-:W-:-:S04]  /*147a0*/  FADD.FTZ R159, R159, R124 ;  /* 0x0000007c9f9f7221 */ /* 0x000fc80000010000 */
[----:B------:R-:W-:Y:S01]  /*147b0*/  FADD.FTZ R114, R114, R159 ;  /* 0x0000009f72727221 */ /* 0x000fe20000010000 */
[----:B------:R-:W-:Y:S01]  /*147c0*/  HMMA.16816.F32 R28, R4, R10, R28 ;  /* 0x0000000a041c723c */ /* 0x000fe2000000181c */
[----:B------:R-:W2:Y:S01]  /*147d0*/  MUFU.EX2 R54, R54 ;  /* 0x0000003600367308 */ /* 0x000ea20000000800 */
[----:B------:R-:W5:Y:S01]  /*147e0*/  LDSM.16.MT88.4 R8, [R231+0x8400] ;  /* 0x00840000e708783b */ /* 0x000f620000004200 */
[----:B------:R-:W-:-:S03]  /*147f0*/  FADD.FTZ R25, R25, R114 ;  /* 0x0000007219197221 */ /* 0x000fc60000010000 */
[C---:B-1----:R-:W-:Y:S01]  /*14800*/  HMMA.16816.F32 R136, R4.reuse, R12, R136 ;  /* 0x0000000c0488723c */ /* 0x042fe20000001888 */
[----:B------:R-:W-:Y:S02]  /*14810*/  FADD.FTZ R26, R26, R25 ;  /* 0x000000191a1a7221 */ /* 0x000fe40000010000 */
[----:B------:R-:W-:Y:S02]  /*14820*/  MUFU.EX2 R2, R2 ;  /* 0x0000000200027308 */ /* 0x000fe40000000800 */
[----:B------:R-:W-:Y:S01]  /*14830*/  FADD.FTZ R27, R27, R26 ;  /* 0x0000001a1b1b7221 */ /* 0x000fe20000010000 */
[----:B------:R-:W-:Y:S01]  /*14840*/  HMMA.16816.F32 R132, R4, R14, R132 ;  /* 0x0000000e0484723c */ /* 0x000fe20000001884 */
[----:B------:R-:W1:Y:S02]  /*14850*/  LDSM.16.MT88.4 R12, [R232+0x8800] ;  /* 0x00880000e80c783b */ /* 0x000e640000004200 */
[----:B------:R-:W-:Y:S02]  /*14860*/  FADD.FTZ R32, R32, R27 ;  /* 0x0000001b20207221 */ /* 0x000fe40000010000 */
[----:B------:R-:W3:Y:S02]  /*14870*/  MUFU.EX2 R45, R45 ;  /* 0x0000002d002d7308 */ /* 0x000ee40000000800 */
[----:B----4-:R-:W-:Y:S01]  /*14880*/  F2FP.F16.F32.PACK_AB R4, R56, R57 ;  /* 0x000000393804723e */ /* 0x010fe200000000ff */
[----:B------:R-:W-:Y:S01]  /*14890*/  FADD.FTZ R33, R33, R32 ;  /* 0x0000002021217221 */ /* 0x000fe20000010000 */
[----:B--2---:R-:W-:Y:S01]  /*148a0*/  F2FP.F16.F32.PACK_AB R6, R54, R55 ;  /* 0x000000373606723e */ /* 0x004fe200000000ff */
[----:B------:R-:W-:-:S02]  /*148b0*/  FADD.FTZ R57, R57, R58 ;  /* 0x0000003a39397221 */ /* 0x000fc40000010000 */
[----:B------:R-:W-:Y:S01]  /*148c0*/  FADD.FTZ R0, R0, R33 ;  /* 0x0000002100007221 */ /* 0x000fe20000010000 */
[----:B------:R-:W-:Y:S01]  /*148d0*/  MUFU.EX2 R34, R34 ;  /* 0x0000002200227308 */ /* 0x000fe20000000800 */
[----:B------:R-:W-:Y:S02]  /*148e0*/  FADD.FTZ R56, R56, R57 ;  /* 0x0000003938387221 */ /* 0x000fe40000010000 */
[----:B------:R-:W-:Y:S02]  /*148f0*/  FADD.FTZ R93, R93, R0 ;  /* 0x000000005d5d7221 */ /* 0x000fe40000010000 */
[----:B------:R-:W-:-:S03]  /*14900*/  FADD.FTZ R55, R55, R56 ;  /* 0x0000003837377221 */ /* 0x000fc60000010000 */
[----:B------:R-:W2:Y:S01]  /*14910*/  MUFU.EX2 R49, R49 ;  /* 0x0000003100317308 */ /* 0x000ea20000000800 */
[----:B---3--:R-:W-:Y:S01]  /*14920*/  F2FP.F16.F32.PACK_AB R5, R45, R2 ;  /* 0x000000022d05723e */ /* 0x008fe200000000ff */
[----:B------:R-:W-:Y:S01]  /*14930*/  FADD.FTZ R2, R2, R93 ;  /* 0x0000005d02027221 */ /* 0x000fe20000010000 */
[----:B------:R-:W-:-:S03]  /*14940*/  FADD.FTZ R54, R54, R55 ;  /* 0x0000003736367221 */ /* 0x000fc60000010000 */
[----:B------:R-:W-:Y:S01]  /*14950*/  FADD.FTZ R45, R45, R2 ;  /* 0x000000022d2d7221 */ /* 0x000fe20000010000 */
[----:B------:R-:W-:Y:S01]  /*14960*/  MOV R2, R89 ;  /* 0x0000005900027202 */ /* 0x000fe20000000f00 */
        /* <DEDUP_REMOVED lines=9> */
[----:B------:R-:W4:Y:S03]  /*14a00*/  MUFU.EX2 R118, R118 ;  /* 0x0000007600767308 */ /* 0x000f260000000800 */
[C---:B-----5:R-:W-:Y:S05]  /*14a10*/  HMMA.16816.F32 R136, R4.reuse, R8, R136 ;  /* 0x000000080488723c */ /* 0x060fea0000001888 */
[----:B------:R-:W-:Y:S01]  /*14a20*/  MUFU.EX2 R42, R42 ;  /* 0x0000002a002a7308 */ /* 0x000fe20000000800 */
[----:B------:R-:W-:Y:S01]  /*14a30*/  HMMA.16816.F32 R132, R4, R10, R132 ;  /* 0x0000000a0484723c */ /* 0x000fe20000001884 */
[--C-:B------:R-:W-:Y:S01]  /*14a40*/  FFMA.FTZ R8, R38, UR4, -R50.reuse ;  /* 0x0000000426087c23 */ /* 0x100fe20008010832 */
[----:B------:R-:W-:-:S05]  /*14a50*/  FFMA.FTZ R38, R37, UR4, -R50 ;  /* 0x0000000425267c23 */ /* 0x000fca0008010832 */
[----:B------:R-:W5:Y:S01]  /*14a60*/  MUFU.EX2 R41, R41 ;  /* 0x0000002900297308 */ /* 0x000f620000000800 */
[----:B---3--:R-:W-:Y:S01]  /*14a70*/  F2FP.F16.F32.PACK_AB R4, R52, R53 ;  /* 0x000000353404723e */ /* 0x008fe200000000ff */
[----:B------:R-:W-:Y:S01]  /*14a80*/  FADD.FTZ R53, R53, R54 ;  /* 0x0000003635357221 */ /* 0x000fe20000010000 */
[----:B----4-:R-:W-:-:S03]  /*14a90*/  F2FP.F16.F32.PACK_AB R6, R118, R51 ;  /* 0x000000337606723e */ /* 0x010fc600000000ff */
[----:B------:R-:W-:Y:S02]  /*14aa0*/  FADD.FTZ R52, R52, R53 ;  /* 0x0000003534347221 */ /* 0x000fe40000010000 */
[----:B------:R-:W3:Y:S08]  /*14ab0*/  MUFU.EX2 R40, R40 ;  /* 0x0000002800287308 */ /* 0x000ef00000000800 */
[----:B------:R-:W4:Y:S01]  /*14ac0*/  MUFU.EX2 R39, R39 ;  /* 0x0000002700277308 */ /* 0x000f220000000800 */
[----:B-----5:R-:W-:Y:S01]  /*14ad0*/  F2FP.F16.F32.PACK_AB R5, R41, R42 ;  /* 0x0000002a2905723e */ /* 0x020fe200000000ff */
[----:B------:R-:W-:-:S04]  /*14ae0*/  FADD.FTZ R42, R42, R49 ;  /* 0x000000312a2a7221 */ /* 0x000fc80000010000 */
[----:B------:R-:W-:Y:S02]  /*14af0*/  FADD.FTZ R41, R41, R42 ;  /* 0x0000002a29297221 */ /* 0x000fe40000010000 */
[----:B------:R5:W-:Y:S02]  /*14b00*/  MUFU.EX2 R37, R8 ;  /* 0x0000000800257308 */ /* 0x000be40000000800 */
[----:B---3--:R-:W-:-:S06]  /*14b10*/  FADD.FTZ R0, R40, R41 ;  /* 0x0000002928007221 */ /* 0x008fcc0000010000 */
[----:B------:R-:W-:Y:S01]  /*14b20*/  MUFU.EX2 R24, R24 ;  /* 0x0000001800187308 */ /* 0x000fe20000000800 */
[C---:B----4-:R-:W-:Y:S01]  /*14b30*/  F2FP.F16.F32.PACK_AB R7, R39.reuse, R40 ;  /* 0x000000282707723e */ /* 0x050fe200000000ff */
[----:B------:R-:W-:-:S06]  /*14b40*/  FADD.FTZ R0, R39, R0 ;  /* 0x0000000027007221 */ /* 0x000fcc0000010000 */
[C---:B-1----:R-:W-:Y:S01]  /*14b50*/  HMMA.16816.F32 R20, R4.reuse, R12, R20 ;  /* 0x0000000c0414723c */ /* 0x042fe20000001814 */
[----:B-----5:R-:W1:Y:S01]  /*14b60*/  LDSM.16.MT88.4 R8, [R231+0x8c00] ;  /* 0x008c0000e708783b */ /* 0x020e620000004200 */
[----:B------:R-:W3:Y:S04]  /*14b70*/  MUFU.EX2 R35, R35 ;  /* 0x0000002300237308 */ /* 0x000ee80000000800 */
[----:B--2---:R-:W-:Y:S01]  /*14b80*/  HMMA.16816.F32 R136, R4, R16, R136 ;  /* 0x000000100488723c */ /* 0x004fe20000001888 */
[----:B------:R-:W-:-:S03]  /*14b90*/  FFMA.FTZ R12, R36, UR4, -R50 ;  /* 0x00000004240c7c23 */ /* 0x000fc60008010832 */
[----:B------:R-:W-:Y:S02]  /*14ba0*/  MUFU.EX2 R43, R43 ;  /* 0x0000002b002b7308 */ /* 0x000fe40000000800 */
[C---:B------:R-:W-:Y:S06]  /*14bb0*/  HMMA.16816.F32 R28, R4.reuse, R14, R28 ;  /* 0x0000000e041c723c */ /* 0x040fec000000181c */
[----:B------:R-:W2:Y:S01]  /*14bc0*/  MUFU.EX2 R44, R44 ;  /* 0x0000002c002c7308 */ /* 0x000ea20000000800 */
[----:B------:R-:W-:Y:S07]  /*14bd0*/  HMMA.16816.F32 R132, R4, R18, R132 ;  /* 0x000000120484723c */ /* 0x000fee0000001884 */
[----:B------:R-:W4:Y:S01]  /*14be0*/  MUFU.EX2 R38, R38 ;  /* 0x0000002600267308 */ /* 0x000f220000000800 */
[----:B---3--:R-:W-:-:S07]  /*14bf0*/  F2FP.F16.F32.PACK_AB R4, R35, R24 ;  /* 0x000000182304723e */ /* 0x008fce00000000ff */
[----:B------:R-:W-:Y:S01]  /*14c00*/  MUFU.EX2 R12, R12 ;  /* 0x0000000c000c7308 */ /* 0x000fe20000000800 */
[----:B--2---:R-:W-:-:S07]  /*14c10*/  F2FP.F16.F32.PACK_AB R6, R44, R43 ;  /* 0x0000002b2c06723e */ /* 0x004fce00000000ff */
[----:B------:R-:W2:Y:S01]  /*14c20*/  MUFU.EX2 R3, R3 ;  /* 0x0000000300037308 */ /* 0x000ea20000000800 */
[----:B----4-:R-:W-:Y:S01]  /*14c30*/  F2FP.F16.F32.PACK_AB R5, R38, R37 ;  /* 0x000000252605723e */ /* 0x010fe200000000ff */
[----:B------:R-:W-:Y:S01]  /*14c40*/  FADD.FTZ R37, R37, R0 ;  /* 0x0000000025257221 */ /* 0x000fe20000010000 */
[----:B------:R-:W-:-:S03]  /*14c50*/  MOV R0, R87 ;  /* 0x0000005700007202 */ /* 0x000fc60000000f00 */
[----:B------:R-:W-:Y:S01]  /*14c60*/  FADD.FTZ R37, R38, R37 ;  /* 0x0000002526257221 */ /* 0x000fe20000010000 */
[----:B--2---:R-:W-:-:S03]  /*14c70*/  F2FP.F16.F32.PACK_AB R7, R3, R12 ;  /* 0x0000000c0307723e */ /* 0x004fc600000000ff */
[----:B------:R-:W-:-:S04]  /*14c80*/  FADD.FTZ R12, R12, R37 ;  /* 0x000000250c0c7221 */ /* 0x000fc80000010000 */
[----:B------:R-:W-:Y:S01]  /*14c90*/  FADD.FTZ R250, R3, R12 ;  /* 0x0000000c03fa7221 */ /* 0x000fe20000010000 */
[C---:B-1----:R-:W-:Y:S06]  /*14ca0*/  HMMA.16816.F32 R136, R4.reuse, R8, R136 ;  /* 0x000000080488723c */ /* 0x042fec0000001888 */
[----:B------:R-:W-:Y:S01]  /*14cb0*/  HMMA.16816.F32 R144, R4, R140, R20 ;  /* 0x0000008c0490723c */ /* 0x000fe20000001814 */
[----:B------:R-:W-:-:S04]  /*14cc0*/  FADD.FTZ R9, R51, R52 ;  /* 0x0000003433097221 */ /* 0x000fc80000010000 */
[----:B------:R-:W-:Y:S01]  /*14cd0*/  FADD.FTZ R9, R118, R9 ;  /* 0x0000000976097221 */ /* 0x000fe20000010000 */
[----:B------:R-:W-:Y:S03]  /*14ce0*/  HMMA.16816.F32 R140, R4, R142, R28 ;  /* 0x0000008e048c723c */ /* 0x000fe6000000181c */
[----:B------:R-:W-:-:S03]  /*14cf0*/  FADD.FTZ R24, R24, R9 ;  /* 0x0000000918187221 */ /* 0x000fc60000010000 */
[----:B------:R-:W-:Y:S01]  /*14d00*/  HMMA.16816.F32 R132, R4, R10, R132 ;  /* 0x0000000a0484723c */ /* 0x000fe20000001884 */
[----:B------:R-:W-:-:S04]  /*14d10*/  FADD.FTZ R24, R35, R24 ;  /* 0x0000001823187221 */ /* 0x000fc80000010000 */
[----:B------:R-:W-:-:S04]  /*14d20*/  FADD.FTZ R43, R43, R24 ;  /* 0x000000182b2b7221 */ /* 0x000fc80000010000 */
[----:B------:R-:W-:-:S15]  /*14d30*/  FADD.FTZ R251, R44, R43 ;  /* 0x0000002b2cfb7221 */ /* 0x000fde0000010000 */
.L_x_1875:
[----:B------:R-:W-:-:S13]  /*14d40*/  ISETP.GE.AND P0, PT, R246, 0x1, PT ;  /* 0x00000001f600780c */ /* 0x000fda0003f06270 */
[----:B------:R-:W-:Y:S05]  /*14d50*/  @!P0 BRA `(.L_x_1881) ;  /* 0x0000004000088947 */ /* 0x000fea0003800000 */
[----:B------:R-:W-:Y:S01]  /*14d60*/  ULDC UR7, c[0x0][0x250] ;  /* 0x0000940000077ab9 */ /* 0x000fe20000000800 */
[----:B------:R-:W-:Y:S01]  /*14d70*/  ULDC.64 UR10, c[0x0][0x250] ;  /* 0x00009400000a7ab9 */ /* 0x000fe20000000a00 */
[----:B------:R-:W-:Y:S01]  /*14d80*/  ULEA UR7, -UR7, URZ, 0x8 ;  /* 0x0000003f07077291 */ /* 0x000fe2000f8e413f */
[----:B------:R-:W-:Y:S01]  /*14d90*/  IMAD.MOV.U32 R3, RZ, RZ, R0 ;  /* 0x000000ffff037224 */ /* 0x000fe200078e0000 */
[----:B------:R-:W-:Y:S01]  /*14da0*/  ULDC UR9, c[0x0][0x248] ;  /* 0x0000920000097ab9 */ /* 0x000fe20000000800 */
[----:B------:R-:W-:Y:S01]  /*14db0*/  IMAD.MOV.U32 R149, RZ, RZ, R2 ;  /* 0x000000ffff957224 */ /* 0x000fe200078e0002 */
[----:B------:R-:W-:Y:S02]  /*14dc0*/  USHF.R.S32.HI UR4, URZ, 0x1f, UR7 ;  /* 0x0000001f3f047899 */ /* 0x000fe40008011407 */
[----:B------:R-:W-:Y:S01]  /*14dd0*/  MOV R249, UR7 ;  /* 0x0000000700f97c02 */ /* 0x000fe20008000f00 */
[----:B------:R-:W-:Y:S01]  /*14de0*/  ULDC UR6, c[0x0][0x24c] ;  /* 0x0000930000067ab9 */ /* 0x000fe20000000800 */
[----:B------:R-:W-:-:S02]  /*14df0*/  USHF.L.U64.HI UR11, UR10, 0x6, UR11 ;  /* 0x000000060a0b7899 */ /* 0x000fc4000801020b */
[----:B------:R-:W-:Y:S01]  /*14e00*/  MOV R248, UR4 ;  /* 0x0000000400f87c02 */ /* 0x000fe20008000f00 */
[----:B------:R-:W-:Y:S02]  /*14e10*/  USHF.L.U32 UR10, UR10, 0x6, URZ ;  /* 0x000000060a0a7899 */ /* 0x000fe4000800063f */
[----:B------:R-:W-:Y:S02]  /*14e20*/  USHF.L.U64.HI UR6, UR9, 0x6, UR6 ;  /* 0x0000000609067899 */ /* 0x000fe40008010206 */
[----:B------:R-:W-:Y:S01]  /*14e30*/  USHF.L.U32 UR5, UR9, 0x6, URZ ;  /* 0x0000000609057899 */ /* 0x000fe2000800063f */
[----:B------:R-:W-:Y:S01]  /*14e40*/  ULDC UR4, c[0x0][0x2ec] ;  /* 0x0000bb0000047ab9 */ /* 0x000fe20000000800 */
[----:B------:R-:W-:-:S10]  /*14e50*/  ULDC.64 UR12, c[0x0][0x208] ;  /* 0x00008200000c7ab9 */ /* 0x000fd40000000a00 */
.L_x_1885:
[----:B------:R-:W-:Y:S04]  /*14e60*/  DEPBAR.LE SB0, 0x0 ;  /* 0x000080000000791a */ /* 0x000fe80000000000 */
[----:B------:R-:W-:Y:S01]  /*14e70*/  BAR.SYNC.DEFER_BLOCKING 0x0 ;  /* 0x0000000000007b1d */ /* 0x000fe20000010000 */
[----:B------:R-:W-:Y:S01]  /*14e80*/  PLOP3.LUT P0, PT, PT, PT, UP0, 0x40, 0x0 ;  /* 0x000000000000781c */ /* 0x000fe20003f0e808 */
[----:B------:R-:W-:Y:S01]  /*14e90*/  IMAD.MOV.U32 R8, RZ, RZ, R249 ;  /* 0x000000ffff087224 */ /* 0x000fe200078e00f9 */
[----:B------:R-:W-:Y:S11]  /*14ea0*/  MOV R0, R248 ;  /* 0x000000f800007202 */ /* 0x000ff60000000f00 */
[----:B------:R-:W-:Y:S05]  /*14eb0*/  @P0 BRA `(.L_x_1882) ;  /* 0x0000000000f40947 */ /* 0x000fea0003800000 */
        /* <DEDUP_REMOVED lines=61> */
.L_x_1882:
        /* <DEDUP_REMOVED lines=29> */
[----:B------:R-:W4:Y:S04]  /*15460*/  LDSM.16.M88.4 R156, [R234+0x1000] ;  /* 0x00100000ea9c783b */ /* 0x000f280000000200 */
[----:B------:R-:W5:Y:S04]  /*15470*/  LDSM.16.M88.4 R160, [R234+0x1400] ;  /* 0x00140000eaa0783b */ /* 0x000f680000000200 */
[----:B------:R-:W2:Y:S04]  /*15480*/  LDSM.16.M88.4 R164, [R234+0x1800] ;  /* 0x00180000eaa4783b */ /* 0x000ea80000000200 */
[----:B------:R-:W3:Y:S04]  /*15490*/  LDSM.16.M88.4 R168, [R234+0x1c00] ;  /* 0x001c0000eaa8783b */ /* 0x000ee80000000200 */
        /* <DEDUP_REMOVED lines=8> */
[----:B------:R-:W-:Y:S01]  /*15520*/  LDSM.16.M88.4 R96, [R234+0x3c00] ;  /* 0x003c0000ea60783b */ /* 0x000fe20000000200 */
[C---:B------:R-:W-:Y:S03]  /*15530*/  HMMA.16816.F32 R8, R152.reuse, R158, RZ ;  /* 0x0000009e9808723c */ /* 0x040fe600000018ff */
[----:B------:R-:W4:Y:S03]  /*15540*/  LDSM.16.M88.4 R156, [R234+0x3000] ;  /* 0x00300000ea9c783b */ /* 0x000f260000000200 */
[C---:B-----5:R-:W-:Y:S01]  /*15550*/  HMMA.16816.F32 R12, R152.reuse, R160, RZ ;  /* 0x000000a0980c723c */ /* 0x060fe200000018ff */
[----:B------:R-:W5:Y:S04]  /*15560*/  LDSM.16.M88.4 R104, [R234+0x4000] ;  /* 0x00400000ea68783b */ /* 0x000f680000000200 */
[----:B------:R-:W5:Y:S01]  /*15570*/  LDSM.16.M88.4 R112, [R234+0x4400] ;  /* 0x00440000ea70783b */ /* 0x000f620000000200 */
[C---:B-1----:R-:W-:Y:S03]  /*15580*/  HMMA.16816.F32 R16, R152.reuse, R162, RZ ;  /* 0x000000a29810723c */ /* 0x042fe600000018ff */
[----:B------:R-:W1:Y:S03]  /*15590*/  LDSM.16.M88.4 R120, [R234+0x4800] ;  /* 0x00480000ea78783b */ /* 0x000e660000000200 */
[C---:B--2---:R-:W-:Y:S01]  /*155a0*/  HMMA.16816.F32 R20, R152.reuse, R164, RZ ;  /* 0x000000a49814723c */ /* 0x044fe200000018ff */
[----:B------:R-:W2:Y:S04]  /*155b0*/  LDSM.16.M88.4 R128, [R234+0x4c00] ;  /* 0x004c0000ea80783b */ /* 0x000ea80000000200 */
[----:B------:R-:W-:Y:S01]  /*155c0*/  LDSM.16.M88.4 R160, [R235] ;  /* 0x00000000eba0783b */ /* 0x000fe20000000200 */
[C---:B------:R-:W-:Y:S03]  /*155d0*/  HMMA.16816.F32 R24, R152.reuse, R166, RZ ;  /* 0x000000a69818723c */ /* 0x040fe600000018ff */
[----:B------:R-:W-:Y:S03]  /*155e0*/  LDSM.16.M88.4 R164, [R230] ;  /* 0x00000000e6a4783b */ /* 0x000fe60000000200 */
[C---:B---3--:R-:W-:Y:S01]  /*155f0*/  HMMA.16816.F32 R28, R152.reuse, R168, RZ ;  /* 0x000000a8981c723c */ /* 0x048fe200000018ff */
[----:B------:R-:W-:Y:S04]  /*15600*/  LDSM.16.M88.4 R188, [R224] ;  /* 0x00000000e0bc783b */ /* 0x000fe80000000200 */
        /* <DEDUP_REMOVED lines=14> */
[----:B------:R-:W-:Y:S05]  /*156f0*/  LDSM.16.M88.4 R212, [R217] ;  /* 0x00000000d9d4783b */ /* 0x000fea0000000200 */
[C---:B------:R-:W-:Y:S01]  /*15700*/  HMMA.16816.F32 R56, R152.reuse, R182, RZ ;  /* 0x000000b69838723c */ /* 0x040fe200000018ff */
[----:B------:R-:W-:Y:S05]  /*15710*/  LDSM.16.M88.4 R180, [R226] ;  /* 0x00000000e2b4783b */ /* 0x000fea0000000200 */
[C---:B------:R-:W-:Y:S06]  /*15720*/  HMMA.16816.F32 R60, R152.reuse, R184, RZ ;  /* 0x000000b8983c723c */ /* 0x040fec00000018ff */
[C---:B------:R-:W-:Y:S01]  /*15730*/  HMMA.16816.F32 R64, R152.reuse, R186, RZ ;  /* 0x000000ba9840723c */ /* 0x040fe200000018ff */
[----:B------:R-:W-:Y:S05]  /*15740*/  LDSM.16.M88.4 R184, [R225] ;  /* 0x00000000e1b8783b */ /* 0x000fea0000000200 */
[C---:B----4-:R-:W-:Y:S06]  /*15750*/  HMMA.16816.F32 R68, R152.reuse, R156, RZ ;  /* 0x0000009c9844723c */ /* 0x050fec00000018ff */
[C---:B------:R-:W-:Y:S01]  /*15760*/  HMMA.16816.F32 R72, R152.reuse, R158, RZ ;  /* 0x0000009e9848723c */ /* 0x040fe200000018ff */
[----:B------:R-:W3:Y:S05]  /*15770*/  LDSM.16.M88.4 R156, [R233] ;  /* 0x00000000e99c783b */ /* 0x000eea0000000200 */
[C---:B------:R-:W-:Y:S06]  /*15780*/  HMMA.16816.F32 R76, R152.reuse, R80, RZ ;  /* 0x00000050984c723c */ /* 0x040fec00000018ff */
[C---:B------:R-:W-:Y:S06]  /*15790*/  HMMA.16816.F32 R80, R152.reuse, R82, RZ ;  /* 0x000000529850723c */ /* 0x040fec00000018ff */
[C---:B------:R-:W-:Y:S06]  /*157a0*/  HMMA.16816.F32 R84, R152.reuse, R88, RZ ;  /* 0x000000589854723c */ /* 0x040fec00000018ff */
[C---:B------:R-:W-:Y:S06]  /*157b0*/  HMMA.16816.F32 R88, R152.reuse, R90, RZ ;  /* 0x0000005a9858723c */ /* 0x040fec00000018ff */
[C---:B------:R-:W-:Y:S06]  /*157c0*/  HMMA.16816.F32 R92, R152.reuse, R96, RZ ;  /* 0x00000060985c723c */ /* 0x040fec00000018ff */
[C---:B------:R-:W-:Y:S06]  /*157d0*/  HMMA.16816.F32 R96, R152.reuse, R98, RZ ;  /* 0x000000629860723c */ /* 0x040fec00000018ff */
[C---:B-----5:R-:W-:Y:S06]  /*157e0*/  HMMA.16816.F32 R100, R152.reuse, R104, RZ ;  /* 0x000000689864723c */ /* 0x060fec00000018ff */
[C---:B------:R-:W-:Y:S06]  /*157f0*/  HMMA.16816.F32 R104, R152.reuse, R106, RZ ;  /* 0x0000006a9868723c */ /* 0x040fec00000018ff */
[C---:B------:R-:W-:Y:S06]  /*15800*/  HMMA.16816.F32 R108, R152.reuse, R112, RZ ;  /* 0x00000070986c723c */ /* 0x040fec00000018ff */
[C---:B------:R-:W-:Y:S06]  /*15810*/  HMMA.16816.F32 R112, R152.reuse, R114, RZ ;  /* 0x000000729870723c */ /* 0x040fec00000018ff */
[C---:B-1----:R-:W-:Y:S06]  /*15820*/  HMMA.16816.F32 R116, R152.reuse, R120, RZ ;  /* 0x000000789874723c */ /* 0x042fec00000018ff */
[C---:B------:R-:W-:Y:S06]  /*15830*/  HMMA.16816.F32 R120, R152.reuse, R122, RZ ;  /* 0x0000007a9878723c */ /* 0x040fec00000018ff */
[C---:B--2---:R-:W-:Y:S06]  /*15840*/  HMMA.16816.F32 R124, R152.reuse, R128, RZ ;  /* 0x00000080987c723c */ /* 0x044fec00000018ff */
[----:B------:R-:W-:Y:S01]  /*15850*/  HMMA.16816.F32 R128, R152, R130, RZ ;  /* 0x000000829880723c */ /* 0x000fe200000018ff */
[----:B------:R-:W1:Y:S05]  /*15860*/  LDSM.16.M88.4 R152, [R222] ;  /* 0x00000000de98783b */ /* 0x000e6a0000000200 */
[C---:B---3--:R-:W-:Y:S06]  /*15870*/  HMMA.16816.F32 R4, R160.reuse, R156, R4 ;  /* 0x0000009ca004723c */ /* 0x048fec0000001804 */
        /* <DEDUP_REMOVED lines=37> */
[----:B------:R-:W-:Y:S01]  /*15ad0*/  PLOP3.LUT P0, PT, PT, PT, UP0, 0x40, 0x0 ;  /* 0x000000000000781c */ /* 0x000fe20003f0e808 */
[----:B------:R-:W-:Y:S04]  /*15ae0*/  ULEA UR8, -UR9, URZ, 0x8 ;  /* 0x0000003f09087291 */ /* 0x000fe8000f8e413f */
[----:B------:R-:W-:Y:S02]  /*15af0*/  USHF.R.S32.HI UR7, URZ, 0x1f, UR8 ;  /* 0x0000001f3f077899 */ /* 0x000fe40008011408 */
[----:B------:R-:W-:Y:S04]  /*15b00*/  IMAD.U32 R156, RZ, RZ, UR8 ;  /* 0x00000008ff9c7e24 */ /* 0x000fe8000f8e00ff */
[----:B------:R-:W-:Y:S02]  /*15b10*/  MOV R153, UR7 ;  /* 0x0000000700997c02 */ /* 0x000fe40008000f00 */
[----:B------:R-:W-:Y:S05]  /*15b20*/  @P0 BRA `(.L_x_1884) ;  /* 0x0000000000f80947 */ /* 0x000fea0003800000 */
        /* <DEDUP_REMOVED lines=62> */
.L_x_1884:
        /* <DEDUP_REMOVED lines=29> */
.L_x_1883:
        /* <DEDUP_REMOVED lines=714> */
.L_x_1881:
        /* <DEDUP_REMOVED lines=14> */
[----:B------:R-:W-:-:S04]  /*18e60*/  LEA.HI R3, R3, R4, RZ, 0x2 ;  /* 0x0000000403037211 */ /* 0x000fc800078f10ff */
[----:B------:R-:W-:Y:S01]  /*18e70*/  SHF.R.S32.HI R3, RZ, 0x2, R3 ;  /* 0x00000002ff037819 */ /* 0x000fe20000011403 */
[----:B-1----:R-:W-:Y:S01]  /*18e80*/  FADD.FTZ R7, R10, R7 ;  /* 0x000000070a077221 */ /* 0x002fe20000010000 */
[----:B--2---:R-:W-:-:S04]  /*18e90*/  FADD.FTZ R6, R11, R6 ;  /* 0x000000060b067221 */ /* 0x004fc80000010000 */
[----:B------:R-:W-:Y:S02]  /*18ea0*/  FSETP.NE.FTZ.AND P3, PT, R7, RZ, PT ;  /* 0x000000ff0700720b */ /* 0x000fe40003f75000 */
[----:B------:R-:W-:-:S11]  /*18eb0*/  FSETP.NE.FTZ.AND P2, PT, R6, RZ, PT ;  /* 0x000000ff0600720b */ /* 0x000fd60003f55000 */
[----:B------:R-:W1:Y:S01]  /*18ec0*/  @P3 MUFU.RCP R8, R7 ;  /* 0x0000000700083308 */ /* 0x000e620000001000 */
[----:B------:R-:W2:Y:S07]  /*18ed0*/  @P3 LDC R21, c[0x0][0x2e8] ;  /* 0x0000ba00ff153b82 */ /* 0x000eae0000000800 */
[----:B------:R-:W3:Y:S01]  /*18ee0*/  @P2 MUFU.RCP R9, R6 ;  /* 0x0000000600092308 */ /* 0x000ee20000001000 */
[----:B------:R-:W4:Y:S07]  /*18ef0*/  @P2 LDC R19, c[0x0][0x2e8] ;  /* 0x0000ba00ff132b82 */ /* 0x000f2e0000000800 */
        /* <DEDUP_REMOVED lines=11> */
[C---:B------:R-:W-:Y:S01]  /*18fb0*/  FMUL.FTZ R146, R9.reuse, R146 ;  /* 0x0000009209927220 */ /* 0x040fe20000410000 */
[C---:B------:R-:W-:Y:S01]  /*18fc0*/  FMUL.FTZ R143, R9.reuse, R143 ;  /* 0x0000008f098f7220 */ /* 0x040fe20000410000 */
[----:B------:R-:W-:Y:S01]  /*18fd0*/  LEA.HI R8, R8, R3, RZ, 0x3 ;  /* 0x0000000308087211 */ /* 0x000fe200078f18ff */
[C---:B------:R-:W-:Y:S01]  /*18fe0*/  FMUL.FTZ R142, R9.reuse, R142 ;  /* 0x0000008e098e7220 */ /* 0x040fe20000410000 */
[C---:B------:R-:W-:Y:S01]  /*18ff0*/  FMUL.FTZ R139, R9.reuse, R139 ;  /* 0x0000008b098b7220 */ /* 0x040fe20000410000 */
[C---:B------:R-:W-:Y:S01]  /*19000*/  FMUL.FTZ R138, R9.reuse, R138 ;  /* 0x0000008a098a7220 */ /* 0x040fe20000410000 */
[----:B------:R-:W-:Y:S01]  /*19010*/  LOP3.LUT R10, R8, 0xfffffff8, RZ, 0xc0, !PT ;  /* 0xfffffff8080a7812 */ /* 0x000fe200078ec0ff */
[C---:B------:R-:W-:Y:S01]  /*19020*/  FMUL.FTZ R135, R9.reuse, R135 ;  /* 0x0000008709877220 */ /* 0x040fe20000410000 */
[----:B-----5:R-:W-:Y:S01]  /*19030*/  SHF.R.S32.HI R8, RZ, 0x1f, R5 ;  /* 0x0000001fff087819 */ /* 0x020fe20000011405 */
[----:B------:R-:W-:Y:S01]  /*19040*/  FMUL.FTZ R134, R9, R134 ;  /* 0x0000008609867220 */ /* 0x000fe20000410000 */
[----:B------:R-:W-:Y:S01]  /*19050*/  F2FP.F16.F32.PACK_AB R144, R145, R144 ;  /* 0x000000909190723e */ /* 0x000fe200000000ff */
[----:B------:R-:W-:Y:S01]  /*19060*/  IMAD.IADD R10, R3, 0x1, -R10 ;  /* 0x00000001030a7824 */ /* 0x000fe200078e0a0a */
[CC--:B------:R-:W-:Y:S01]  /*19070*/  LEA.HI R9, R8.reuse, R5.reuse, RZ, 0x2 ;  /* 0x0000000508097211 */ /* 0x0c0fe200078f10ff */
[----:B------:R-:W1:Y:S01]  /*19080*/  @P2 MUFU.LG2 R6, R6 ;  /* 0x0000000600062308 */ /* 0x000e620000000c00 */
[----:B------:R-:W-:Y:S01]  /*19090*/  LEA.HI R8, R8, R5, RZ, 0x5 ;  /* 0x0000000508087211 */ /* 0x000fe200078f28ff */
[----:B------:R-:W-:Y:S01]  /*190a0*/  @P3 FMUL.FTZ R7, R7, 0.69314718246459960938 ;  /* 0x3f31721807073820 */ /* 0x000fe20000410000 */
[----:B------:R-:W-:-:S02]  /*190b0*/  LEA.HI R11, R10, R10, RZ, 0x1 ;  /* 0x0000000a0a0b7211 */ /* 0x000fc400078f08ff */
[----:B------:R-:W-:Y:S02]  /*190c0*/  LOP3.LUT R12, R9, 0xfffffffc, RZ, 0xc0, !PT ;  /* 0xfffffffc090c7812 */ /* 0x000fe400078ec0ff */
[----:B------:R-:W-:Y:S02]  /*190d0*/  SHF.R.S32.HI R13, RZ, 0x1, R11 ;  /* 0x00000001ff0d7819 */ /* 0x000fe4000001140b */
[----:B------:R-:W-:Y:S02]  /*190e0*/  LOP3.LUT R11, R11, 0x3fffffe, RZ, 0xc0, !PT ;  /* 0x03fffffe0b0b7812 */ /* 0x000fe400078ec0ff */
[----:B------:R-:W-:Y:S01]  /*190f0*/  SHF.R.S32.HI R9, RZ, 0x5, R8 ;  /* 0x00000005ff097819 */ /* 0x000fe20000011408 */
[C---:B------:R-:W-:Y:S01]  /*19100*/  IMAD.SHL.U32 R14, R13.reuse, 0x40, RZ ;  /* 0x000000400d0e7824 */ /* 0x040fe200078e00ff */
[----:B------:R-:W-:Y:S01]  /*19110*/  IADD3 R12, -R12, R5, RZ ;  /* 0x000000050c0c7210 */ /* 0x000fe20007ffe1ff */
[----:B------:R-:W-:Y:S01]  /*19120*/  IMAD.IADD R11, R10, 0x1, -R11 ;  /* 0x000000010a0b7824 */ /* 0x000fe200078e0a0b */
[----:B------:R-:W-:-:S02]  /*19130*/  LOP3.LUT P0, RZ, R13, 0x2, RZ, 0xc0, !PT ;  /* 0x000000020dff7812 */ /* 0x000fc4000780c0ff */
[----:B------:R-:W-:Y:S02]  /*19140*/  LEA R10, R9, R12, 0x8 ;  /* 0x0000000c090a7211 */ /* 0x000fe400078e40ff */
[----:B------:R-:W-:Y:S02]  /*19150*/  LOP3.LUT R14, R14, 0xc0, RZ, 0xc0, !PT ;  /* 0x000000c00e0e7812 */ /* 0x000fe400078ec0ff */
[----:B------:R-:W-:Y:S01]  /*19160*/  LOP3.LUT R13, R13, 0x1, RZ, 0xc0, !PT ;  /* 0x000000010d0d7812 */ /* 0x000fe200078ec0ff */
[----:B------:R-:W-:Y:S01]  /*19170*/  IMAD R10, R11, 0x10, R10 ;  /* 0x000000100b0a7824 */ /* 0x000fe200078e020a */
[----:B------:R-:W-:Y:S02]  /*19180*/  LEA.HI R11, R14, R14, RZ, 0x1d ;  /* 0x0000000e0e0b7211 */ /* 0x000fe400078fe8ff */
[----:B------:R-:W-:Y:S01]  /*19190*/  ISETP.NE.U32.AND P1, PT, R13, 0x1, PT ;  /* 0x000000010d00780c */ /* 0x000fe20003f25070 */
[----:B------:R-:W-:Y:S01]  /*191a0*/  IMAD.MOV.U32 R13, RZ, RZ, -0x10 ;  /* 0xfffffff0ff0d7424 */ /* 0x000fe200078e00ff */
[----:B------:R-:W-:-:S02]  /*191b0*/  LEA R10, R10, R11, 0x1 ;  /* 0x0000000b0a0a7211 */ /* 0x000fc400078e08ff */
[----:B------:R-:W-:Y:S02]  /*191c0*/  F2FP.F16.F32.PACK_AB R146, R147, R146 ;  /* 0x000000929392723e */ /* 0x000fe400000000ff */
[----:B------:R-:W-:Y:S01]  /*191d0*/  LEA R11, R10, UR4, 0x1 ;  /* 0x000000040a0b7c11 */ /* 0x000fe2000f8e08ff */
[----:B------:R-:W-:Y:S01]  /*191e0*/  ULDC.U8 UR4, c[0x0][0x3d8] ;  /* 0x0000f60000047ab9 */ /* 0x000fe20000000000 */
[----:B------:R-:W-:Y:S01]  /*191f0*/  SEL R13, R13, 0x10, !P1 ;  /* 0x000000100d0d7807 */ /* 0x000fe20004800000 */
[----:B------:R-:W-:Y:S01]  /*19200*/  IMAD.MOV.U32 R10, RZ, RZ, 0x7f800000 ;  /* 0x7f800000ff0a7424 */ /* 0x000fe200078e00ff */
        /* <DEDUP_REMOVED lines=11> */
[----:B--2---:R-:W-:Y:S01]  /*192c0*/  @P3 FFMA.FTZ R10, R2, R21, R7 ;  /* 0x00000015020a3223 */ /* 0x004fe20000010007 */
[----:B------:R-:W-:Y:S01]  /*192d0*/  F2FP.F16.F32.PACK_AB R134, R135, R134 ;  /* 0x000000868786723e */ /* 0x000fe200000000ff */
[----:B------:R-:W-:Y:S01]  /*192e0*/  STS [R17], R140 ;  /* 0x0000008c11007388 */ /* 0x000fe20000000800 */
[----:B------:R-:W-:-:S03]  /*192f0*/  ISETP.NE.AND P0, PT, RZ, UR4, PT ;  /* 0x00000004ff007c0c */ /* 0x000fc6000bf05270 */
[----:B------:R1:W-:Y:S04]  /*19300*/  STS [R17+0x200], R142 ;  /* 0x0002008e11007388 */ /* 0x0003e80000000800 */
[----:B------:R2:W-:Y:S04]  /*19310*/  STS [R15], R136 ;  /* 0x000000880f007388 */ /* 0x0005e80000000800 */
[----:B------:R2:W-:Y:S04]  /*19320*/  STS [R15+0x200], R138 ;  /* 0x0002008a0f007388 */ /* 0x0005e80000000800 */
[----:B------:R2:W-:Y:S04]  /*19330*/  STS [R13], R132 ;  /* 0x000000840d007388 */ /* 0x0005e80000000800 */
[----:B------:R2:W-:Y:S01]  /*19340*/  STS [R13+0x200], R134 ;  /* 0x000200860d007388 */ /* 0x0005e20000000800 */
[----:B---3--:R-:W-:Y:S01]  /*19350*/  MOV R11, 0x7f800000 ;  /* 0x7f800000000b7802 */ /* 0x008fe20000000f00 */
[----:B-1----:R-:W-:-:S04]  /*19360*/  @P2 FMUL.FTZ R17, R6, 0.69314718246459960938 ;  /* 0x3f31721806112820 */ /* 0x002fc80000410000 */
[----:B----4-:R-:W-:Y:S01]  /*19370*/  @P2 FFMA.FTZ R11, R0, R19, R17 ;  /* 0x00000013000b2223 */ /* 0x010fe20000010011 */
[----:B------:R-:W-:Y:S06]  /*19380*/  @!P0 BRA `(.L_x_1886) ;  /* 0x0000000000248947 */ /* 0x000fec0003800000 */
[----:B------:R-:W1:Y:S01]  /*19390*/  S2R R0, SR_CTAID.Y ;  /* 0x0000000000007919 */ /* 0x000e620000002600 */
[----:B------:R-:W1:Y:S01]  /*193a0*/  LDC R7, c[0x0][0x2c4] ;  /* 0x0000b100ff077b82 */ /* 0x000e620000000800 */
[----:B------:R-:W-:Y:S01]  /*193b0*/  ISETP.NE.AND P0, PT, R243, -0x1, PT ;  /* 0xfffffffff300780c */ /* 0x000fe20003f05270 */
[----:B--2---:R-:W2:Y:S06]  /*193c0*/  S2R R13, SR_CTAID.Z ;  /* 0x00000000000d7919 */ /* 0x004eac0000002700 */
[----:B------:R-:W2:Y:S01]  /*193d0*/  LDC R6, c[0x0][0x2e4] ;  /* 0x0000b900ff067b82 */ /* 0x000ea20000000800 */
[----:B-1----:R-:W-:-:S05]  /*193e0*/  IMAD R2, R0, R7, RZ ;  /* 0x0000000700027224 */ /* 0x002fca00078e02ff */
[----:B------:R-:W-:-:S05]  /*193f0*/  SEL R2, R2, R243, !P0 ;  /* 0x000000f302027207 */ /* 0x000fca0004000000 */
[----:B--2---:R-:W-:Y:S01]  /*19400*/  IMAD R6, R13, R6, R2 ;  /* 0x000000060d067224 */ /* 0x004fe200078e0202 */
[----:B------:R-:W-:Y:S06]  /*19410*/  BRA `(.L_x_1887) ;  /* 0x0000000000187947 */ /* 0x000fec0003800000 */
.L_x_1886:
[----:B--2---:R-:W1:Y:S01]  /*19420*/  S2R R13, SR_CTAID.Z ;  /* 0x00000000000d7919 */ /* 0x004e620000002700 */
[----:B------:R-:W1:Y:S01]  /*19430*/  LDC R2, c[0x0][0x270] ;  /* 0x00009c00ff027b82 */ /* 0x000e620000000800 */
[----:B------:R-:W1:Y:S07]  /*19440*/  S2R R0, SR_CTAID.Y ;  /* 0x0000000000007919 */ /* 0x000e6e0000002600 */
[----:B------:R-:W2:Y:S01]  /*19450*/  LDC R6, c[0x0][0x2c4] ;  /* 0x0000b100ff067b82 */ /* 0x000ea20000000800 */
[----:B-1----:R-:W-:-:S04]  /*19460*/  IMAD R7, R0, R2, R13 ;  /* 0x0000000200077224 */ /* 0x002fc800078e020d */
[----:B--2---:R-:W-:-:S07]  /*19470*/  IMAD R6, R7, R6, RZ ;  /* 0x0000000607067224 */ /* 0x004fce00078e02ff */
.L_x_1887:
[----:B------:R-:W-:Y:S01]  /*19480*/  SHF.R.S32.HI R7, RZ, 0x1f, R4 ;  /* 0x0000001fff077819 */ /* 0x000fe20000011404 */
[----:B------:R-:W-:Y:S01]  /*19490*/  ULDC.64 UR6, c[0x0][0x208] ;  /* 0x0000820000067ab9 */ /* 0x000fe20000000a00 */
[----:B------:R-:W-:Y:S01]  /*194a0*/  LOP3.LUT R8, R8, 0xffffffe0, RZ, 0xc0, !PT ;  /* 0xffffffe008087812 */ /* 0x000fe200078ec0ff */
[----:B------:R-:W-:Y:S01]  /*194b0*/  BAR.SYNC.DEFER_BLOCKING 0x0 ;  /* 0x0000000000007b1d */ /* 0x000fe20000010000 */
[----:B------:R-:W-:Y:S02]  /*194c0*/  LEA.HI R7, R7, R4, RZ, 0x5 ;  /* 0x0000000407077211 */ /* 0x000fe400078f28ff */
[----:B------:R-:W-:Y:S01]  /*194d0*/  SHF.R.S32.HI R2, RZ, 0x1f, R9 ;  /* 0x0000001fff027819 */ /* 0x000fe20000011409 */
[----:B------:R-:W-:Y:S01]  /*194e0*/  IMAD.IADD R8, R5, 0x1, -R8 ;  /* 0x0000000105087824 */ /* 0x000fe200078e0a08 */
[----:B------:R-:W-:Y:S01]  /*194f0*/  LOP3.LUT R7, R7, 0xffffffe0, RZ, 0xc0, !PT ;  /* 0xffffffe007077812 */ /* 0x000fe200078ec0ff */
[----:B------:R-:W-:Y:S03]  /*19500*/  BSSY B0, `(.L_x_1888) ;  /* 0x0000019000007945 */ /* 0x000fe60003800000 */
[----:B------:R-:W-:Y:S01]  /*19510*/  LOP3.LUT P0, RZ, R8, 0x3, RZ, 0xc0, !PT ;  /* 0x0000000308ff7812 */ /* 0x000fe2000780c0ff */
[----:B------:R-:W-:Y:S01]  /*19520*/  IMAD.IADD R7, R4, 0x1, -R7 ;  /* 0x0000000104077824 */ /* 0x000fe200078e0a07 */
[----:B------:R-:W-:-:S04]  /*19530*/  LEA.HI R4, R2, R9, RZ, 0x2 ;  /* 0x0000000902047211 */ /* 0x000fc800078f10ff */
[----:B------:R-:W-:Y:S02]  /*19540*/  SHF.R.S32.HI R2, RZ, 0x1f, R7 ;  /* 0x0000001fff027819 */ /* 0x000fe40000011407 */
[----:B------:R-:W-:Y:S02]  /*19550*/  LOP3.LUT R4, R4, 0xffffffc, RZ, 0xc0, !PT ;  /* 0x0ffffffc04047812 */ /* 0x000fe400078ec0ff */
[----:B------:R-:W-:-:S03]  /*19560*/  LEA.HI R2, R2, R7, RZ, 0x2 ;  /* 0x0000000702027211 */ /* 0x000fc600078f10ff */
[----:B------:R-:W-:Y:S01]  /*19570*/  IMAD.IADD R4, R9, 0x1, -R4 ;  /* 0x0000000109047824 */ /* 0x000fe200078e0a04 */
[----:B------:R-:W-:-:S05]  /*19580*/  SHF.R.S32.HI R5, RZ, 0x2, R2 ;  /* 0x00000002ff057819 */ /* 0x000fca0000011402 */
[----:B------:R-:W-:Y:S01]  /*19590*/  IMAD R2, R4, 0x10, R5 ;  /* 0x0000001004027824 */ /* 0x000fe200078e0205 */
[----:B------:R-:W-:Y:S06]  /*195a0*/  @P0 BRA `(.L_x_1889) ;  /* 0x0000000000380947 */ /* 0x000fec0003800000 */
        /* <DEDUP_REMOVED lines=14> */
.L_x_1889:
[----:B------:R-:W-:Y:S05]  /*19690*/  BSYNC B0 ;  /* 0x0000000000007941 */ /* 0x000fea0003800000 */
.L_x_1888:
[----:B------:R-:W2:Y:S01]  /*196a0*/  S2UR UR8, SR_CTAID.X ;  /* 0x00000000000879c3 */ /* 0x000ea20000002500 */
[----:B------:R-:W-:Y:S01]  /*196b0*/  SHF.R.S32.HI R15, RZ, 0x1f, R0 ;  /* 0x0000001fff0f7819 */ /* 0x000fe20000011400 */
[----:B-1----:R1:W3:Y:S01]  /*196c0*/  LDS.128 R8, [R247+0x800] ;  /* 0x00080000f7087984 */ /* 0x0022e20000000c00 */
[----:B------:R-:W-:Y:S01]  /*196d0*/  SHF.L.U32 R16, R12, 0x3, RZ ;  /* 0x000000030c107819 */ /* 0x000fe200000006ff */
[----:B------:R-:W-:Y:S01]  /*196e0*/  BSSY B0, `(.L_x_1890) ;  /* 0x0000029000007945 */ /* 0x000fe20003800000 */
[----:B------:R-:W-:Y:S02]  /*196f0*/  ISETP.NE.AND P0, PT, R243, -0x1, PT ;  /* 0xfffffffff300780c */ /* 0x000fe40003f05270 */
[----:B------:R-:W-:Y:S01]  /*19700*/  SHF.R.S32.HI R17, RZ, 0x1f, R16 ;  /* 0x0000001fff117819 */ /* 0x000fe20000011410 */
[----:B------:R-:W4:Y:S01]  /*19710*/  LDC.64 R4, c[0x0][0x290] ;  /* 0x0000a400ff047b82 */ /* 0x000f220000000a00 */
[----:B------:R-:W-:-:S07]  /*19720*/  SHF.R.S32.HI R2, RZ, 0x1f, R13 ;  /* 0x0000001fff027819 */ /* 0x000fce000001140d */
[----:B------:R-:W5:Y:S01]  /*19730*/  LDC.64 R6, c[0x0][0x298] ;  /* 0x0000a600ff067b82 */ /* 0x000f620000000a00 */
[----:B--2---:R-:W-:-:S04]  /*19740*/  USHF.L.U32 UR8, UR8, 0x6, URZ ;  /* 0x0000000608087899 */ /* 0x004fc8000800063f */
[----:B------:R-:W-:Y:S02]  /*19750*/  USHF.R.S32.HI UR4, URZ, 0x1f, UR8 ;  /* 0x0000001f3f047899 */ /* 0x000fe40008011408 */
[----:B------:R-:W-:Y:S01]  /*19760*/  IADD3 R242, R242, -UR8, RZ ;  /* 0x80000008f2f27c10 */ /* 0x000fe2000fffe0ff */
[----:B----4-:R-:W-:-:S04]  /*19770*/  IMAD R15, R15, R4, RZ ;  /* 0x000000040f0f7224 */ /* 0x010fc800078e02ff */
[C---:B------:R-:W-:Y:S02]  /*19780*/  IMAD R5, R0.reuse, R5, R15 ;  /* 0x0000000500057224 */ /* 0x040fe400078e020f */
[----:B------:R-:W-:-:S04]  /*19790*/  IMAD.WIDE.U32 R14, R0, R4, RZ ;  /* 0x00000004000e7225 */ /* 0x000fc800078e00ff */
[----:B-----5:R-:W-:-:S04]  /*197a0*/  IMAD.WIDE.U32 R18, R243, R6, RZ ;  /* 0x00000006f3127225 */ /* 0x020fc800078e00ff */
[----:B------:R-:W-:Y:S01]  /*197b0*/  IMAD.WIDE.U32 R16, R6, UR8, R16 ;  /* 0x0000000806107c25 */ /* 0x000fe2000f8e0010 */
[----:B------:R-:W-:-:S03]  /*197c0*/  SEL R18, R14, R18, !P0 ;  /* 0x000000120e127207 */ /* 0x000fc60004000000 */
[----:B------:R-:W-:Y:S01]  /*197d0*/  IMAD R0, R6, UR4, RZ ;  /* 0x0000000406007c24 */ /* 0x000fe2000f8e02ff */
[----:B------:R-:W-:Y:S01]  /*197e0*/  ULDC.64 UR4, c[0x0][0x2a0] ;  /* 0x0000a80000047ab9 */ /* 0x000fe20000000a00 */
[----:B------:R-:W-:Y:S01]  /*197f0*/  IMAD R243, R243, R7, R19 ;  /* 0x00000007f3f37224 */ /* 0x000fe200078e0213 */
[----:B------:R-:W-:Y:S01]  /*19800*/  @!P0 IADD3 R243, R15, R5, RZ ;  /* 0x000000050ff38210 */ /* 0x000fe20007ffe0ff */
[----:B------:R-:W-:Y:S01]  /*19810*/  IMAD R0, R7, UR8, R0 ;  /* 0x0000000807007c24 */ /* 0x000fe2000f8e0200 */
[----:B------:R-:W-:Y:S01]  /*19820*/  IADD3 R18, P0, R18, R16, RZ ;  /* 0x0000001012127210 */ /* 0x000fe20007f1e0ff */
[----:B------:R-:W-:Y:S01]  /*19830*/  VIADD R4, R3, 0x20 ;  /* 0x0000002003047836 */ /* 0x000fe20000000000 */
[----:B------:R-:W-:Y:S02]  /*19840*/  SHF.R.S32.HI R5, RZ, 0x1f, R3 ;  /* 0x0000001fff057819 */ /* 0x000fe40000011403 */
[----:B------:R-:W-:Y:S01]  /*19850*/  IADD3.X R19, R243, R0, R17, P0, !PT ;  /* 0x00000000f3137210 */ /* 0x000fe200007fe411 */
[----:B------:R-:W-:Y:S01]  /*19860*/  IMAD R0, R2, UR4, RZ ;  /* 0x0000000402007c24 */ /* 0x000fe2000f8e02ff */
[----:B------:R-:W-:-:S02]  /*19870*/  ISETP.GE.AND P0, PT, R3, R242, PT ;  /* 0x000000f20300720c */ /* 0x000fc40003f06270 */
[----:B------:R-:W-:Y:S01]  /*19880*/  ISETP.GE.AND P1, PT, R4, R242, PT ;  /* 0x000000f20400720c */ /* 0x000fe20003f26270 */
[C---:B------:R-:W-:Y:S02]  /*19890*/  IMAD R0, R13.reuse, UR5, R0 ;  /* 0x000000050d007c24 */ /* 0x040fe4000f8e0200 */
[----:B------:R-:W-:Y:S02]  /*198a0*/  IMAD.WIDE.U32 R18, R13, UR4, R18 ;  /* 0x000000040d127c25 */ /* 0x000fe4000f8e0012 */
[----:B------:R1:W2:Y:S02]  /*198b0*/  LDS.128 R12, [R247] ;  /* 0x00000000f70c7984 */ /* 0x0002a40000000c00 */
[----:B------:R-:W-:-:S04]  /*198c0*/  IMAD.IADD R17, R0, 0x1, R19 ;  /* 0x0000000100117824 */ /* 0x000fc800078e0213 */
[----:B---3--:R-:W-:Y:S05]  /*198d0*/  @P0 BRA `(.L_x_1891) ;  /* 0x0000000000240947 */ /* 0x008fea0003800000 */
        /* <DEDUP_REMOVED lines=9> */
.L_x_1891:
[----:B------:R-:W-:Y:S05]  /*19970*/  BSYNC B0 ;  /* 0x0000000000007941 */ /* 0x000fea0003800000 */
.L_x_1890:
        /* <DEDUP_REMOVED lines=13> */
.L_x_1892:
        /* <DEDUP_REMOVED lines=11> */
.L_x_5334:


//--------------------- .text._ZN5flash24flash_fwd_splitkv_kernelI23Flash_fwd_kernel_traitsILi32ELi64ELi256ELi4ELb0ELb0EN7cutlass6half_tE19Flash_kernel_traitsILi32ELi64ELi256ELi4ES3_EELb1ELb0ELb0ELb0ELb1ELb1ELb0ELb1EEEvNS_16Flash_fwd_paramsE --------------------------
	.section	.text._ZN5flash24flash_fwd_splitkv_kernelI23Flash_fwd_kernel_traitsILi32ELi64ELi256ELi4ELb0ELb0EN7cutlass6half_tE19Flash_kernel_traitsILi32ELi64ELi256ELi4ES3_EELb1ELb0ELb0ELb0ELb1ELb1ELb0ELb1EEEvNS_16Flash_fwd_paramsE,"ax",@progbits
	.align	128
        .global         _ZN5flash24flash_fwd_splitkv_kernelI23Flash_fwd_kernel_traitsILi32ELi64ELi256ELi4ELb0ELb0EN7cutlass6half_tE19Flash_kernel_traitsILi32ELi64ELi256ELi4ES3_EELb1ELb0ELb0ELb0ELb1ELb1ELb0ELb1EEEvNS_16Flash_fwd_paramsE
        .type           _ZN5flash24flash_fwd_splitkv_kernelI23Flash_fwd_kernel_traitsILi32ELi64ELi256ELi4ELb0ELb0EN7cutlass6half_tE19Flash_kernel_traitsILi32ELi64ELi256ELi4ES3_EELb1ELb0ELb0ELb0ELb1ELb1ELb0ELb1EEEvNS_16Flash_fwd_paramsE,@function
        .size           _ZN5flash24flash_fwd_splitkv_kernelI23Flash_fwd_kernel_traitsILi32ELi64ELi256ELi4ELb0ELb0EN7cutlass6half_tE19Flash_kernel_traitsILi32ELi64ELi256ELi4ES3_EELb1ELb0ELb0ELb0ELb1ELb1ELb0ELb1EEEvNS_16Flash_fwd_paramsE,(.L_x_5335 - _ZN5flash24flash_fwd_splitkv_kernelI23Flash_fwd_kernel_traitsILi32ELi64ELi256ELi4ELb0ELb0EN7cutlass6half_tE19Flash_kernel_traitsILi32ELi64ELi256ELi4ES3_EELb1ELb0ELb0ELb0ELb1ELb1ELb0ELb1EEEvNS_16Flash_fwd_paramsE)
        .other          _ZN5flash24flash_fwd_splitkv_kernelI23Flash_fwd_kernel_traitsILi32ELi64ELi256ELi4ELb0ELb0EN7cutlass6half_tE19Flash_kernel_traitsILi32ELi64ELi256ELi4ES3_EELb1ELb0ELb0ELb0ELb1ELb1ELb0ELb1EEEvNS_16Flash_fwd_paramsE,@"STO_CUDA_ENTRY STV_DEFAULT"
_ZN5flash24flash_fwd_splitkv_kernelI23Flash_fwd_kernel_traitsILi32ELi64ELi256ELi4ELb0ELb0EN7cutlass6half_tE19Flash_kernel_traitsILi32ELi64ELi256ELi4ES3_EELb1ELb0ELb0ELb0ELb1ELb1ELb0ELb1EEEvNS_16Flash_fwd_paramsE:
.text._ZN5flash24flash_fwd_splitkv_kernelI23Flash_fwd_kernel_traitsILi32ELi64ELi256ELi4ELb0ELb0EN7cutlass6half_tE19Flash_kernel_traitsILi32ELi64ELi256ELi4ES3_EELb1ELb0ELb0ELb0ELb1ELb1ELb0ELb1EEEvNS_16Flash_fwd_paramsE:
        /* <DEDUP_REMOVED lines=11> */
[----:B------:R-:W-:-:S07]  /*00b0*/  ISETP.NE.AND.EX P0, PT, R3, RZ, PT, P0 ;  /* 0x000000ff0300720c */ /* 0x000fce0003f05300 */
[----:B------:R-:W4:Y:S01]  /*00c0*/  LDC.64 R2, c[0x0][0x2f8] ;  /* 0x0000be00ff027b82 */ /* 0x000f220000000a00 */
[----:B---3--:R-:W-:-:S05]  /*00d0*/  IMAD.WIDE R6, R15, 0x4, R4 ;  /* 0x000000040f067825 */ /* 0x008fca00078e0204 */
[----:B------:R-:W3:Y:S02]  /*00e0*/  @P0 LDG.E R213, desc[UR6][R6.64] ;  /* 0x0000000606d50981 */ /* 0x000ee4000c1e1900 */
[----:B------:R-:W2:Y:S02]  /*00f0*/  LDC.64 R4, c[0x0][0x2f8] ;  /* 0x0000be00ff047b82 */ /* 0x000ea40000000a00 */
[----:B------:R-:W3:Y:S01]  /*0100*/  @P0 LDG.E R212, desc[UR6][R6.64+0x4] ;  /* 0x0000040606d40981 */ /* 0x000ee2000c1e1900 */
[----:B-1----:R-:W-:Y:S02]  /*0110*/  ISETP.NE.AND P1, PT, R0, RZ, PT ;  /* 0x000000ff0000720c */ /* 0x002fe40003f25270 */
[----:B------:R-:W-:-:S04]  /*0120*/  ISETP.NE.U32.AND P4, PT, RZ, UR8, PT ;  /* 0x00000008ff007c0c */ /* 0x000fc8000bf85070 */
[----:B------:R-:W-:Y:S02]  /*0130*/  ISETP.NE.AND.EX P4, PT, RZ, UR9, PT, P4 ;  /* 0x00000009ff007c0c */ /* 0x000fe4000bf85340 */
[----:B----4-:R-:W-:-:S04]  /*0140*/  ISETP.EQ.U32.AND P2, PT, R2, RZ, PT ;  /* 0x000000ff0200720c */ /* 0x010fc80003f42070 */
        /* <DEDUP_REMOVED lines=8> */
[----:B------:R-:W4:Y:S01]  /*01d0*/  S2R R136, SR_CTAID.Z ;  /* 0x0000000000887919 */ /* 0x000f220000002700 */
[----:B------:R-:W1:Y:S01]  /*01e0*/  S2R R56, SR_TID.X ;  /* 0x0000000000387919 */ /* 0x000e620000002100 */
[--C-:B------:R-:W-:Y:S01]  /*01f0*/  SHF.R.S32.HI R9, RZ, 0x1f, R15.reuse ;  /* 0x0000001fff097819 */ /* 0x100fe2000001140f */
[----:B------:R-:W-:Y:S02]  /*0200*/  IMAD.MOV.U32 R11, RZ, RZ, R15 ;  /* 0x000000ffff0b7224 */ /* 0x000fe400078e000f */
[----:B---3--:R-:W-:-:S06]  /*0210*/  @P0 IMAD.IADD R212, R212, 0x1, -R213 ;  /* 0x00000001d4d40824 */ /* 0x008fcc00078e0ad5 */
[----:B------:R-:W3:Y:S01]  /*0220*/  @!P0 LDC R212, c[0x0][0x2c4] ;  /* 0x0000b100ffd48b82 */ /* 0x000ee20000000800 */
[----:B------:R-:W-:-:S04]  /*0230*/  ISETP.NE.U32.AND P0, PT, R2, RZ, PT ;  /* 0x000000ff0200720c */ /* 0x000fc80003f05070 */
[----:B------:R-:W-:-:S13]  /*0240*/  ISETP.NE.AND.EX P0, PT, R3, RZ, PT, P0 ;  /* 0x000000ff0300720c */ /* 0x000fda0003f05300 */
[----:B-12-4-:R-:W-:Y:S05]  /*0250*/  @!P0 BRA `(.L_x_1893) ;  /* 0x0000000000108947 */ /* 0x016fea0003800000 */
[----:B------:R-:W2:Y:S02]  /*0260*/  @P1 LDG.E R2, desc[UR6][R4.64+0x4] ;  /* 0x0000040604021981 */ /* 0x000ea4000c1e1900 */
[----:B--2--5:R-:W-:-:S06]  /*0270*/  @P1 IADD3 R77, R2, -R17, RZ ;  /* 0x80000011024d1210 */ /* 0x024fcc0007ffe0ff */
[----:B------:R2:W5:Y:S01]  /*0280*/  @!P1 LDG.E R77, desc[UR6][R4.64] ;  /* 0x00000006044d9981 */ /* 0x000562000c1e1900 */
[----:B------:R-:W-:Y:S05]  /*0290*/  BRA `(.L_x_1894) ;  /* 0x0000000000047947 */ /* 0x000fea0003800000 */
.L_x_1893:
[----:B------:R-:W1:Y:S02]  /*02a0*/  LDC R77, c[0x0][0x2c8] ;  /* 0x0000b200ff4d7b82 */ /* 0x000e640000000800 */
.L_x_1894:
[----:B------:R-:W4:Y:S02]  /*02b0*/  LDC.64 R2, c[0x0][0x308] ;  /* 0x0000c200ff027b82 */ /* 0x000f240000000a00 */
[----:B----4-:R-:W-:-:S04]  /*02c0*/  ISETP.NE.U32.AND P1, PT, R2, RZ, PT ;  /* 0x000000ff0200720c */ /* 0x010fc80003f25070 */
[----:B------:R-:W-:-:S13]  /*02d0*/  ISETP.NE.AND.EX P1, PT, R3, RZ, PT, P1 ;  /* 0x000000ff0300720c */ /* 0x000fda0003f25310 */
[----:B------:R-:W4:Y:S01]  /*02e0*/  @P1 LDC.64 R2, c[0x0][0x308] ;  /* 0x0000c200ff021b82 */ /* 0x000f220000000a00 */
[----:B------:R-:W-:-:S07]  /*02f0*/  IMAD.SHL.U32 R59, R25, 0x40, RZ ;  /* 0x00000040193b7824 */ /* 0x000fce00078e00ff */
[----:B--2---:R-:W2:Y:S01]  /*0300*/  @!P1 LDC R5, c[0x0][0x2cc] ;  /* 0x0000b300ff059b82 */ /* 0x004ea20000000800 */
[----:B----4-:R-:W-:-:S07]  /*0310*/  @P1 IMAD.WIDE R6, R15, 0x4, R2 ;  /* 0x000000040f061825 */ /* 0x010fce00078e0202 */
[----:B------:R-:W4:Y:S01]  /*0320*/  @!P1 LDC.64 R2, c[0x0][0x318] ;  /* 0x0000c600ff029b82 */ /* 0x000f220000000a00 */
[----:B------:R1:W5:Y:S01]  /*0330*/  @P1 LDG.E R57, desc[UR6][R6.64] ;  /* 0x0000000606391981 */ /* 0x000362000c1e1900 */
[----:B---3--:R-:W-:-:S13]  /*0340*/  ISETP.GT.AND P0, PT, R212, R59, PT ;  /* 0x0000003bd400720c */ /* 0x008fda0003f04270 */
[----:B--2---:R-:W-:Y:S05]  /*0350*/  @!P0 EXIT ;  /* 0x000000000000894d */ /* 0x004fea0003800000 */
        /* <DEDUP_REMOVED lines=76> */
.L_x_1897:
[----:B------:R-:W-:Y:S05]  /*0820*/  BSYNC B0 ;  /* 0x0000000000007941 */ /* 0x000fea0003800000 */
.L_x_1896:
        /* <DEDUP_REMOVED lines=13> */
.L_x_1899:
[----:B------:R-:W-:Y:S05]  /*0900*/  BSYNC B0 ;  /* 0x0000000000007941 */ /* 0x000fea0003800000 */
.L_x_1898:
        /* <DEDUP_REMOVED lines=11> */
.L_x_1895:
        /* <DEDUP_REMOVED lines=27> */
.L_x_1900:
        /* <DEDUP_REMOVED lines=81> */
.L_x_1901:
        /* <DEDUP_REMOVED lines=49> */
.L_x_1903:
        /* <DEDUP_REMOVED lines=31> */
.L_x_1902:
        /* <DEDUP_REMOVED lines=263> */
.L_x_1958:
        /* <DEDUP_REMOVED lines=138> */
.L_x_1908:
[----:B------:R-:W-:Y:S05]  /*2e90*/  BSYNC B0 ;  /* 0x0000000000007941 */ /* 0x000fea0003800000 */
.L_x_1907:
        /* <DEDUP_REMOVED lines=66> */
.L_x_1910:
[----:B------:R-:W-:Y:S05]  /*32c0*/  BSYNC B0 ;  /* 0x0000000000007941 */ /* 0x000fea0003800000 */
.L_x_1909:
        /* <DEDUP_REMOVED lines=61> */
.L_x_1912:
[----:B------:R-:W-:Y:S05]  /*36a0*/  BSYNC B0 ;  /* 0x0000000000007941 */ /* 0x000fea0003800000 */
.L_x_1911:
        /* <DEDUP_REMOVED lines=67> */
.L_x_1914:
[----:B------:R-:W-:Y:S05]  /*3ae0*/  BSYNC B0 ;  /* 0x0000000000007941 */ /* 0x000fea0003800000 */
.L_x_1913:
        /* <DEDUP_REMOVED lines=61> */
.L_x_1916:
[----:B------:R-:W-:Y:S05]  /*3ec0*/  BSYNC B0 ;  /* 0x0000000000007941 */ /* 0x000fea0003800000 */
.L_x_1915:
        /* <DEDUP_REMOVED lines=67> */
.L_x_1918:
[----:B------:R-:W-:Y:S05]  /*4300*/  BSYNC B0 ;  /* 0x0000000000007941 */ /* 0x000fea0003800000 */
.L_x_1917:
        /* <DEDUP_REMOVED lines=67> */
.L_x_1920:
[----:B------:R-:W-:Y:S05]  /*4740*/  BSYNC B0 ;  /* 0x0000000000007941 */ /* 0x000fea0003800000 */
.L_x_1919:
        /* <DEDUP_REMOVED lines=67> */
.L_x_1922:
[----:B------:R-:W-:Y:S05]  /*4b80*/  BSYNC B0 ;  /* 0x0000000000007941 */ /* 0x000fea0003800000 */
.L_x_1921:
[C---:B------:R-:W-:Y:S01]  /*4b90*/  LEA R44, P1, R35.reuse, R44, 0x1 ;  /* 0x0000002c232c7211 */ /* 0x040fe200078208ff */
[----:B------:R-:W-:Y:S01]  /*4ba0*/  IMAD.MOV.U32 R8, RZ, RZ, R10 ;  /* 0x000000ffff087224 */ /* 0x000fe200078e000a */
[----:B------:R-:W-:Y:S02]  /*4bb0*/  UMOV UR4, UR29 ;  /* 0x0000001d00047c82 */ /* 0x000fe40008000000 */
[C---:B------:R-:W-:Y:S02]  /*4bc0*/  LEA.HI.X.SX32 R45, R35.reuse, R45, 0x1, P1 ;  /* 0x0000002d232d7211 */ /* 0x040fe400008f0eff */
[C---:B------:R-:W-:Y:S04]  /*4bd0*/  LEA R10, P0, R35.reuse, R8, 0x1 ;  /* 0x00000008230a7211 */ /* 0x040fe800078008ff */
[----:B------:R-:W-:Y:S01]  /*4be0*/  LEA.HI.X.SX32 R9, R35, R9, 0x1, P0 ;  /* 0x0000000923097211 */ /* 0x000fe200000f0eff */
[----:B------:R-:W-:Y:S08]  /*4bf0*/  BRA `(.L_x_1923) ;  /* 0x0000003800347947 */ /* 0x000ff00003800000 */
.L_x_1906:
        /* <DEDUP_REMOVED lines=96> */
.L_x_1927:
[----:B------:R-:W-:Y:S05]  /*5200*/  BSYNC B0 ;  /* 0x0000000000007941 */ /* 0x000fea0003800000 */
.L_x_1926:
[----:B-----5:R2:W-:Y:S02]  /*5210*/  STG.E.128 desc[UR6][R80.64], R32 ;  /* 0x0000002050007986 */ /* 0x0205e4000c101d06 */
.L_x_1925:
[----:B------:R-:W-:Y:S05]  /*5220*/  BSYNC B1 ;  /* 0x0000000000017941 */ /* 0x000fea0003800000 */
.L_x_1924:
        /* <DEDUP_REMOVED lines=103> */
.L_x_1931:
[----:B------:R-:W-:Y:S05]  /*58a0*/  BSYNC B0 ;  /* 0x0000000000007941 */ /* 0x000fea0003800000 */
.L_x_1930:
[----:B-----5:R4:W-:Y:S02]  /*58b0*/  STG.E.128 desc[UR6][R154.64], R52 ;  /* 0x000000349a007986 */ /* 0x0209e4000c101d06 */
.L_x_1929:
[----:B------:R-:W-:Y:S05]  /*58c0*/  BSYNC B1 ;  /* 0x0000000000017941 */ /* 0x000fea0003800000 */
.L_x_1928:
        /* <DEDUP_REMOVED lines=96> */
.L_x_1935:
[----:B------:R-:W-:Y:S05]  /*5ed0*/  BSYNC B0 ;  /* 0x0000000000007941 */ /* 0x000fea0003800000 */
.L_x_1934:
[----:B-----5:R4:W-:Y:S02]  /*5ee0*/  STG.E.128 desc[UR6][R154.64], R52 ;  /* 0x000000349a007986 */ /* 0x0209e4000c101d06 */
.L_x_1933:
[----:B------:R-:W-:Y:S05]  /*5ef0*/  BSYNC B1 ;  /* 0x0000000000017941 */ /* 0x000fea0003800000 */
.L_x_1932:
        /* <DEDUP_REMOVED lines=102> */
.L_x_1939:
[----:B------:R-:W-:Y:S05]  /*6560*/  BSYNC B0 ;  /* 0x0000000000007941 */ /* 0x000fea0003800000 */
.L_x_1938:
[----:B-----5:R1:W-:Y:S02]  /*6570*/  STG.E.128 desc[UR6][R154.64], R52 ;  /* 0x000000349a007986 */ /* 0x0203e4000c101d06 */
.L_x_1937:
[----:B------:R-:W-:Y:S05]  /*6580*/  BSYNC B1 ;  /* 0x0000000000017941 */ /* 0x000fea0003800000 */
.L_x_1936:
        /* <DEDUP_REMOVED lines=96> */
.L_x_1943:
[----:B------:R-:W-:Y:S05]  /*6b90*/  BSYNC B0 ;  /* 0x0000000000007941 */ /* 0x000fea0003800000 */
.L_x_1942:
[----:B-----5:R3:W-:Y:S02]  /*6ba0*/  STG.E.128 desc[UR6][R154.64], R52 ;  /* 0x000000349a007986 */ /* 0x0207e4000c101d06 */
.L_x_1941:
[----:B------:R-:W-:Y:S05]  /*6bb0*/  BSYNC B1 ;  /* 0x0000000000017941 */ /* 0x000fea0003800000 */
.L_x_1940:
        /* <DEDUP_REMOVED lines=102> */
.L_x_1947:
[----:B------:R-:W-:Y:S05]  /*7220*/  BSYNC B0 ;  /* 0x0000000000007941 */ /* 0x000fea0003800000 */
.L_x_1946:
[----:B-----5:R1:W-:Y:S02]  /*7230*/  STG.E.128 desc[UR6][R154.64], R52 ;  /* 0x000000349a007986 */ /* 0x0203e4000c101d06 */
.L_x_1945:
[----:B------:R-:W-:Y:S05]  /*7240*/  BSYNC B1 ;  /* 0x0000000000017941 */ /* 0x000fea0003800000 */
.L_x_1944:
        /* <DEDUP_REMOVED lines=102> */
.L_x_1951:
[----:B------:R-:W-:Y:S05]  /*78b0*/  BSYNC B0 ;  /* 0x0000000000007941 */ /* 0x000fea0003800000 */
.L_x_1950:
[----:B-----5:R1:W-:Y:S02]  /*78c0*/  STG.E.128 desc[UR6][R154.64], R52 ;  /* 0x000000349a007986 */ /* 0x0203e4000c101d06 */
.L_x_1949:
[----:B------:R-:W-:Y:S05]  /*78d0*/  BSYNC B1 ;  /* 0x0000000000017941 */ /* 0x000fea0003800000 */
.L_x_1948:
        /* <DEDUP_REMOVED lines=101> */
.L_x_1955:
[----:B------:R-:W-:Y:S05]  /*7f30*/  BSYNC B0 ;  /* 0x0000000000007941 */ /* 0x000fea0003800000 */
.L_x_1954:
[----:B-----5:R1:W-:Y:S02]  /*7f40*/  STG.E.128 desc[UR6][R156.64], R52 ;  /* 0x000000349c007986 */ /* 0x0203e4000c101d06 */
.L_x_1953:
[----:B------:R-:W-:Y:S05]  /*7f50*/  BSYNC B1 ;  /* 0x0000000000017941 */ /* 0x000fea0003800000 */
.L_x_1952:
        /* <DEDUP_REMOVED lines=10> */
.L_x_1905:
        /* <DEDUP_REMOVED lines=77> */
.L_x_1923:
        /* <DEDUP_REMOVED lines=83> */
.L_x_1956:
        /* <DEDUP_REMOVED lines=9> */
.L_x_1957:
[----:B------:R-:W-:Y:S04]  /*8a90*/  IADD3 R11, R11, -0x1, RZ ;  /* 0xffffffff0b0b7810 */ /* 0x000fe80007ffe0ff */
[----:B------:R-:W-:Y:S11]  /*8aa0*/  ISETP.GT.AND P0, PT, R11, R75, PT ;  /* 0x0000004b0b00720c */ /* 0x000ff60003f04270 */
[----:B------:R-:W-:Y:S02]  /*8ab0*/  @!UPT UIADD3 URZ, URZ, URZ, URZ ;  /* 0x0000003f3f3ff290 */ /* 0x000fe4000fffe03f */
[----:B------:R-:W-:Y:S05]  /*8ac0*/  @P0 BRA `(.L_x_1958) ;  /* 0xffffff9800c80947 */ /* 0x000fea000383ffff */
.L_x_1904:
        /* <DEDUP_REMOVED lines=90> */
.L_x_1965:
[----:B------:R-:W-:Y:S05]  /*9070*/  BSYNC B0 ;  /* 0x0000000000007941 */ /* 0x000fea0003800000 */
.L_x_1964:
[----:B-----5:R1:W-:Y:S02]  /*9080*/  STS.128 [R217], R8 ;  /* 0x00000008d9007388 */ /* 0x0203e40000000c00 */
.L_x_1963:
[----:B------:R-:W-:Y:S05]  /*9090*/  BSYNC B1 ;  /* 0x0000000000017941 */ /* 0x000fea0003800000 */
.L_x_1962:
        /* <DEDUP_REMOVED lines=57> */
.L_x_1968:
[----:B------:R-:W-:Y:S05]  /*9430*/  BSYNC B0 ;  /* 0x0000000000007941 */ /* 0x000fea0003800000 */
.L_x_1967:
[----:B-----5:R1:W-:Y:S01]  /*9440*/  STS.128 [R217+0x800], R8 ;  /* 0x00080008d9007388 */ /* 0x0203e20000000c00 */
[----:B------:R-:W-:Y:S05]  /*9450*/  BRA `(.L_x_1966) ;  /* 0x0000000c00347947 */ /* 0x000fea0003800000 */
.L_x_1961:
        /* <DEDUP_REMOVED lines=90> */
.L_x_1972:
[----:B------:R-:W-:Y:S05]  /*9a00*/  BSYNC B0 ;  /* 0x0000000000007941 */ /* 0x000fea0003800000 */
.L_x_1971:
[----:B-----5:R1:W-:Y:S02]  /*9a10*/  STS.128 [R217], R20 ;  /* 0x00000014d9007388 */ /* 0x0203e40000000c00 */
.L_x_1970:
[----:B------:R-:W-:Y:S05]  /*9a20*/  BSYNC B1 ;  /* 0x0000000000017941 */ /* 0x000fea0003800000 */
.L_x_1969:
        /* <DEDUP_REMOVED lines=92> */
.L_x_1974:
[----:B------:R-:W-:Y:S05]  /*9ff0*/  BSYNC B0 ;  /* 0x0000000000007941 */ /* 0x000fea0003800000 */
.L_x_1973:
[----:B-----5:R2:W-:Y:S01]  /*a000*/  STS.128 [R217+0x800], R16 ;  /* 0x00080010d9007388 */ /* 0x0205e20000000c00 */
[----:B------:R-:W-:Y:S05]  /*a010*/  BRA `(.L_x_1966) ;  /* 0x0000000000447947 */ /* 0x000fea0003800000 */
.L_x_1960:
        /* <DEDUP_REMOVED lines=17> */
.L_x_1966:
[----:B------:R-:W-:Y:S05]  /*a130*/  BSYNC B2 ;  /* 0x0000000000027941 */ /* 0x000fea0003800000 */
.L_x_1959:
[----:B------:R-:W-:Y:S01]  /*a140*/  VIADD R216, R46, 0xffffffff ;  /* 0xffffffff2ed87836 */ /* 0x000fe20000000000 */
[----:B------:R-:W-:Y:S01]  /*a150*/  ULDC.64 UR8, c[0x0][0x398] ;  /* 0x0000e60000087ab9 */ /* 0x000fe20000000a00 */
[----:B-1----:R-:W-:Y:S02]  /*a160*/  VIADD R24, R134, 0x60 ;  /* 0x0000006086187836 */ /* 0x002fe40000000000 */
[----:B------:R-:W-:Y:S02]  /*a170*/  IMAD.SHL.U32 R0, R216, 0x100, RZ ;  /* 0x00000100d8007824 */ /* 0x000fe400078e00ff */
[C---:B------:R-:W-:Y:S02]  /*a180*/  VIADD R26, R134.reuse, 0x40 ;  /* 0x00000040861a7836 */ /* 0x040fe40000000000 */
[----:B------:R-:W-:Y:S02]  /*a190*/  IMAD.IADD R15, R57, 0x1, -R0 ;  /* 0x00000001390f7824 */ /* 0x000fe400078e0a00 */
[----:B--234-:R-:W-:-:S02]  /*a1a0*/  VIADD R18, R134, 0xa0 ;  /* 0x000000a086127836 */ /* 0x01cfc40000000000 */
[C---:B------:R-:W-:Y:S01]  /*a1b0*/  VIADD R16, R134.reuse, 0xc0 ;  /* 0x000000c086107836 */ /* 0x040fe20000000000 */
[CC--:B------:R-:W-:Y:S01]  /*a1c0*/  ISETP.GE.AND P1, PT, R134.reuse, R15.reuse, PT ;  /* 0x0000000f8600720c */ /* 0x0c0fe20003f26270 */
[----:B------:R-:W-:Y:S01]  /*a1d0*/  VIADD R22, R134, 0x80 ;  /* 0x0000008086167836 */ /* 0x000fe20000000000 */
[-C--:B------:R-:W-:Y:S01]  /*a1e0*/  ISETP.GE.AND P0, PT, R20, R15.reuse, PT ;  /* 0x0000000f1400720c */ /* 0x080fe20003f06270 */
[----:B------:R-:W-:Y:S01]  /*a1f0*/  VIADD R14, R134, 0xe0 ;  /* 0x000000e0860e7836 */ /* 0x000fe20000000000 */
[-C--:B------:R-:W-:Y:S01]  /*a200*/  ISETP.GE.AND P5, PT, R24, R15.reuse, PT ;  /* 0x0000000f1800720c */ /* 0x080fe20003fa6270 */
[----:B------:R-:W-:Y:S01]  /*a210*/  IMAD.SHL.U32 R132, R132, 0x8, RZ ;  /* 0x0000000884847824 */ /* 0x000fe200078e00ff */
[-C--:B------:R-:W-:Y:S02]  /*a220*/  ISETP.GE.AND P6, PT, R26, R15.reuse, PT ;  /* 0x0000000f1a00720c */ /* 0x080fe40003fc6270 */
[-C--:B------:R-:W-:Y:S02]  /*a230*/  ISETP.GE.AND P3, PT, R18, R15.reuse, PT ;  /* 0x0000000f1200720c */ /* 0x080fe40003f66270 */
[----:B------:R-:W-:-:S02]  /*a240*/  ISETP.GE.AND P2, PT, R16, R15, PT ;  /* 0x0000000f1000720c */ /* 0x000fc40003f46270 */
[----:B------:R-:W-:Y:S01]  /*a250*/  ISETP.GE.AND P4, PT, R22, R15, PT ;  /* 0x0000000f1600720c */ /* 0x000fe20003f86270 */
[----:B------:R-:W-:-:S04]  /*a260*/  @!P1 IMAD.MOV.U32 R206, RZ, RZ, R208 ;  /* 0x000000ffffce9224 */ /* 0x000fc800078e00d0 */
[----:B------:R-:W1:Y:S01]  /*a270*/  @!P5 LDC.64 R2, c[0x0][0x248] ;  /* 0x00009200ff02db82 */ /* 0x000e620000000a00 */
[----:B------:R-:W-:Y:S01]  /*a280*/  @!PT LDS RZ, [RZ] ;  /* 0x00000000fffff984 */ /* 0x000fe20000000800 */
[----:B------:R-:W-:Y:S01]  /*a290*/  @!PT LDS RZ, [RZ] ;  /* 0x00000000fffff984 */ /* 0x000fe20000000800 */
[----:B------:R-:W-:Y:S01]  /*a2a0*/  @!PT LDS RZ, [RZ] ;  /* 0x00000000fffff984 */ /* 0x000fe20000000800 */
[----:B------:R2:W-:Y:S01]  /*a2b0*/  @!P1 LDGSTS.E.BYPASS.LTC128B.128 [R217+0x1000], desc[UR6][R206.64] ;  /* 0x01000000ced99fae */ /* 0x0005e2000b901d46 */
[----:B------:R-:W-:-:S04]  /*a2c0*/  @!P0 LEA R28, P1, R101, R208, 0x1 ;  /* 0x000000d0651c8211 */ /* 0x000fc800078208ff */
[----:B------:R-:W-:Y:S02]  /*a2d0*/  @!P0 LEA.HI.X R29, R101, R207, R112, 0x1, P1 ;  /* 0x000000cf651d8211 */ /* 0x000fe400008f0c70 */
[----:B------:R-:W-:Y:S01]  /*a2e0*/  ISETP.GE.AND P1, PT, R14, R15, PT ;  /* 0x0000000f0e00720c */ /* 0x000fe20003f26270 */
[----:B------:R-:W3:Y:S02]  /*a2f0*/  @!P6 LDC.64 R4, c[0x0][0x248] ;  /* 0x00009200ff04eb82 */ /* 0x000ee40000000a00 */
[----:B------:R4:W-:Y:S06]  /*a300*/  @!P0 LDGSTS.E.BYPASS.LTC128B.128 [R217+0x1800], desc[UR6][R28.64] ;  /* 0x018000001cd98fae */ /* 0x0009ec000b901d46 */
        /* <DEDUP_REMOVED lines=12> */
[----:B------:R-:W-:Y:S01]  /*a3d0*/  @!P6 LDGSTS.E.BYPASS.LTC128B.128 [R217+0x2000], desc[UR6][R32.64] ;  /* 0x0200000020d9efae */ /* 0x000fe2000b901d46 */
        /* <DEDUP_REMOVED lines=9> */
[----:B------:R-:W-:Y:S01]  /*a470*/  @!P3 IMAD.IADD R11, R11, 0x1, R3 ;  /* 0x000000010b0bb824 */ /* 0x000fe200078e0203 */
[----:B------:R-:W-:Y:S01]  /*a480*/  LOP3.LUT R3, R133, 0xfffffff8, RZ, 0xc0, !PT ;  /* 0xfffffff885037812 */ /* 0x000fe200078ec0ff */
[----:B------:R-:W-:Y:S01]  /*a490*/  @!P3 IMAD.MOV.U32 R10, RZ, RZ, R2 ;  /* 0x000000ffff0ab224 */ /* 0x000fe200078e0002 */
[----:B------:R-:W-:Y:S01]  /*a4a0*/  @!P4 LEA.HI.X R35, R12, R207, R13, 0x8, P0 ;  /* 0x000000cf0c23c211 */ /* 0x000fe200000f440d */
[----:B------:R-:W-:Y:S01]  /*a4b0*/  @!P2 IMAD.IADD R5, R9, 0x1, R5 ;  /* 0x000000010905a824 */ /* 0x000fe200078e0205 */
[----:B------:R-:W-:Y:S01]  /*a4c0*/  LOP3.LUT R2, R128, 0x7fffffe, RZ, 0xc0, !PT ;  /* 0x07fffffe80027812 */ /* 0x000fe200078ec0ff */
[----:B------:R-:W-:Y:S01]  /*a4d0*/  IMAD.IADD R3, R56, 0x1, -R3 ;  /* 0x0000000138037824 */ /* 0x000fe200078e0a03 */
        /* <DEDUP_REMOVED lines=12> */
[----:B------:R-:W-:Y:S01]  /*a5a0*/  IMAD.SHL.U32 R20, R127, 0x40, RZ ;  /* 0x000000407f147824 */ /* 0x000fe200078e00ff */
[----:B------:R-:W-:Y:S01]  /*a5b0*/  SHF.R.S32.HI R16, RZ, 0x1, R8 ;  /* 0x00000001ff107819 */ /* 0x000fe20000011408 */
[----:B------:R-:W-:Y:S01]  /*a5c0*/  @!P1 LDGSTS.E.BYPASS.LTC128B.128 [R217+0x4800], desc[UR6][R28.64] ;  /* 0x048000001cd99fae */ /* 0x000fe2000b901d46 */
[----:B------:R-:W-:-:S02]  /*a5d0*/  ISETP.GE.AND P1, PT, R134, R15, PT ;  /* 0x0000000f8600720c */ /* 0x000fc40003f26270 */
[----:B------:R-:W-:Y:S01]  /*a5e0*/  ISETP.GE.AND P4, PT, R22, R15, PT ;  /* 0x0000000f1600720c */ /* 0x000fe20003f86270 */
[----:B------:R-:W0:Y:S01]  /*a5f0*/  LDGDEPBAR ;  /* 0x00000000000079af */ /* 0x000e220000000000 */
[----:B------:R-:W-:Y:S02]  /*a600*/  LEA.HI R129, R6, R129, RZ, 0x3 ;  /* 0x0000008106817211 */ /* 0x000fe400078f18ff */
[----:B------:R-:W3:Y:S01]  /*a610*/  @!P6 LDC.64 R6, c[0x0][0x250] ;  /* 0x00009400ff06eb82 */ /* 0x000ee20000000a00 */
[----:B------:R-:W-:Y:S02]  /*a620*/  LEA.HI R130, R130, R9, RZ, 0x1 ;  /* 0x0000000982827211 */ /* 0x000fe400078f08ff */
[----:B------:R-:W-:Y:S01]  /*a630*/  ISETP.GE.AND P3, PT, R18, R15, PT ;  /* 0x0000000f1200720c */ /* 0x000fe20003f66270 */
[----:B------:R-:W-:Y:S01]  /*a640*/  IMAD.SHL.U32 R47, R129, 0x20, RZ ;  /* 0x00000020812f7824 */ /* 0x000fe200078e00ff */
[----:B------:R-:W-:Y:S02]  /*a650*/  LOP3.LUT R130, R130, 0xfffffffe, RZ, 0xc0, !PT ;  /* 0xfffffffe82827812 */ /* 0x000fe400078ec0ff */
[----:B------:R-:W-:-:S02]  /*a660*/  LOP3.LUT R204, R8, 0x3fffffe, RZ, 0xc0, !PT ;  /* 0x03fffffe08cc7812 */ /* 0x000fc400078ec0ff */
[----:B------:R-:W-:Y:S01]  /*a670*/  LOP3.LUT R20, R20, 0xc0, RZ, 0xc0, !PT ;  /* 0x000000c014147812 */ /* 0x000fe200078ec0ff */
[----:B------:R-:W-:Y:S01]  /*a680*/  IMAD.IADD R9, R9, 0x1, -R130 ;  /* 0x0000000109097824 */ /* 0x000fe200078e0a82 */
[----:B------:R-:W-:Y:S01]  /*a690*/  LOP3.LUT R47, R47, 0xffffff00, RZ, 0xc0, !PT ;  /* 0xffffff002f2f7812 */ /* 0x000fe200078ec0ff */
[----:B-1----:R-:W-:Y:S02]  /*a6a0*/  IMAD.SHL.U32 R10, R16, 0x40, RZ ;  /* 0x00000040100a7824 */ /* 0x002fe400078e00ff */
[----:B------:R-:W-:Y:S01]  /*a6b0*/  IMAD.IADD R204, R3, 0x1, -R204 ;  /* 0x0000000103cc7824 */ /* 0x000fe200078e0acc */
[----:B--2---:R-:W1:Y:S02]  /*a6c0*/  @!P5 LDC.64 R4, c[0x0][0x250] ;  /* 0x00009400ff04db82 */ /* 0x004e640000000a00 */
[----:B------:R-:W-:Y:S01]  /*a6d0*/  LOP3.LUT R11, R10, 0xc0, RZ, 0xc0, !PT ;  /* 0x000000c00a0b7812 */ /* 0x000fe200078ec0ff */
[C---:B------:R-:W-:Y:S02]  /*a6e0*/  IMAD R204, R9.reuse, 0x8, R204 ;  /* 0x0000000809cc7824 */ /* 0x040fe400078e02cc */
[----:B------:R-:W-:Y:S01]  /*a6f0*/  IMAD.SHL.U32 R3, R9, 0x8, RZ ;  /* 0x0000000809037824 */ /* 0x000fe200078e00ff */
[----:B------:R-:W-:-:S04]  /*a700*/  DEPBAR.LE SB0, 0x0 ;  /* 0x000080000000791a */ /* 0x000fc80000000000 */
[----:B------:R-:W-:Y:S01]  /*a710*/  BAR.SYNC.DEFER_BLOCKING 0x0 ;  /* 0x0000000000007b1d */ /* 0x000fe20000010000 */
[----:B------:R-:W-:Y:S02]  /*a720*/  LOP3.LUT R13, R11, 0x8, R132, 0xf8, !PT ;  /* 0x000000080b0d7812 */ /* 0x000fe400078ef884 */
[----:B------:R-:W-:Y:S02]  /*a730*/  SHF.R.U32.HI R8, RZ, 0x3, R11 ;  /* 0x00000003ff087819 */ /* 0x000fe4000001160b */
[----:B------:R-:W-:-:S03]  /*a740*/  LOP3.LUT R3, R20, 0x8, R3, 0xf8, !PT ;  /* 0x0000000814037812 */ /* 0x000fc600078ef803 */
[----:B------:R-:W2:Y:S01]  /*a750*/  @!P4 LDC.64 R10, c[0x0][0x250] ;  /* 0x00009400ff0acb82 */ /* 0x000ea20000000a00 */
[----:B------:R-:W-:Y:S02]  /*a760*/  LOP3.LUT R13, R13, R8, RZ, 0x3c, !PT ;  /* 0x000000080d0d7212 */ /* 0x000fe400078e3cff */
[----:B------:R-:W-:-:S03]  /*a770*/  SHF.R.U32.HI R20, RZ, 0x3, R20 ;  /* 0x00000003ff147819 */ /* 0x000fc60000011614 */
[----:B------:R-:W-:Y:S01]  /*a780*/  IMAD.U32 R204, R204, 0x20, R13 ;  /* 0x00000020cccc7824 */ /* 0x000fe200078e000d */
[----:B------:R-:W-:Y:S01]  /*a790*/  LOP3.LUT R3, R3, R20, RZ, 0x3c, !PT ;  /* 0x0000001403037212 */ /* 0x000fe200078e3cff */
[----:B------:R-:W4:Y:S01]  /*a7a0*/  @!P3 LDC.64 R8, c[0x0][0x250] ;  /* 0x00009400ff08bb82 */ /* 0x000f220000000a00 */
[----:B-1----:R-:W-:Y:S02]  /*a7b0*/  @!P5 IMAD R12, R5, 0xc0, RZ ;  /* 0x000000c0050cd824 */ /* 0x002fe400078e02ff */
[----:B------:R-:W-:-:S05]  /*a7c0*/  LEA R204, R204, UR4, 0x1 ;  /* 0x00000004cccc7c11 */ /* 0x000fca000f8e08ff */
[----:B------:R-:W-:Y:S01]  /*a7d0*/  VIADD R203, R204, 0x1020 ;  /* 0x00001020cccb7836 */ /* 0x000fe20000000000 */
[----:B------:R-:W-:Y:S04]  /*a7e0*/  @P1 STS [R217+0x5000], RZ ;  /* 0x005000ffd9001388 */ /* 0x000fe80000000800 */
[----:B------:R-:W-:Y:S04]  /*a7f0*/  @P1 STS [R217+0x5004], RZ ;  /* 0x005004ffd9001388 */ /* 0x000fe80000000800 */
[----:B------:R-:W-:Y:S04]  /*a800*/  @P1 STS.64 [R217+0x5008], RZ ;  /* 0x005008ffd9001388 */ /* 0x000fe80000000a00 */
[----:B------:R-:W-:Y:S01]  /*a810*/  @!PT LDS RZ, [RZ] ;  /* 0x00000000fffff984 */ /* 0x000fe20000000800 */
[----:B------:R-:W-:Y:S01]  /*a820*/  @!PT LDS RZ, [RZ] ;  /* 0x00000000fffff984 */ /* 0x000fe20000000800 */
[----:B------:R-:W-:Y:S01]  /*a830*/  @!PT LDS RZ, [RZ] ;  /* 0x00000000fffff984 */ /* 0x000fe20000000800 */
[----:B------:R-:W-:Y:S01]  /*a840*/  @!P1 LDGSTS.E.BYPASS.LTC128B.128 [R217+0x5000], desc[UR6][R210.64] ;  /* 0x05000000d2d99fae */ /* 0x000fe2000b901d46 */
[----:B------:R-:W-:Y:S01]  /*a850*/  @!P0 LEA R22, P1, R103, R210, 0x1 ;  /* 0x000000d267168211 */ /* 0x000fe200078208ff */
[----:B----4-:R-:W-:-:S02]  /*a860*/  @!P3 IMAD R9, R9, 0x140, RZ ;  /* 0x000001400909b824 */ /* 0x010fc400078e02ff */
[----:B------:R-:W-:Y:S01]  /*a870*/  @P0 STS.128 [R217+0x5800], RZ ;  /* 0x005800ffd9000388 */ /* 0x000fe20000000c00 */
[----:B------:R-:W-:Y:S02]  /*a880*/  @!P0 LEA.HI.X R23, R103, R211, R114, 0x1, P1 ;  /* 0x000000d367178211 */ /* 0x000fe400008f0c72 */
[----:B------:R-:W-:Y:S01]  /*a890*/  ISETP.GE.AND P1, PT, R14, R15, PT ;  /* 0x0000000f0e00720c */ /* 0x000fe20003f26270 */
[----:B------:R-:W-:Y:S02]  /*a8a0*/  @!P5 IMAD.WIDE.U32 R14, R4, 0xc0, R210 ;  /* 0x000000c0040ed825 */ /* 0x000fe400078e00d2 */
[----:B------:R-:W-:Y:S01]  /*a8b0*/  @!PT LDS RZ, [RZ] ;  /* 0x00000000fffff984 */ /* 0x000fe20000000800 */
[----:B------:R-:W-:Y:S01]  /*a8c0*/  @!PT LDS RZ, [RZ] ;  /* 0x00000000fffff984 */ /* 0x000fe20000000800 */
[----:B------:R-:W-:Y:S01]  /*a8d0*/  @!PT LDS RZ, [RZ] ;  /* 0x00000000fffff984 */ /* 0x000fe20000000800 */
[----:B------:R-:W-:Y:S01]  /*a8e0*/  @!P0 LDGSTS.E.BYPASS.LTC128B.128 [R217+0x5800], desc[UR6][R22.64] ;  /* 0x0580000016d98fae */ /* 0x000fe2000b901d46 */
[----:B---3--:R-:W-:Y:S01]  /*a8f0*/  @!P6 LEA R18, P0, R6, R210, 0x7 ;  /* 0x000000d20612e211 */ /* 0x008fe200078038ff */
[----:B------:R-:W1:Y:S01]  /*a900*/  @!P2 LDC.64 R4, c[0x0][0x250] ;  /* 0x00009400ff04ab82 */ /* 0x000e620000000a00 */
[----:B------:R-:W-:Y:S01]  /*a910*/  @!P5 IMAD.IADD R15, R12, 0x1, R15 ;  /* 0x000000010c0fd824 */ /* 0x000fe200078e020f */
[----:B------:R-:W-:Y:S01]  /*a920*/  @P6 STS.128 [R217+0x6000], RZ ;  /* 0x006000ffd9006388 */ /* 0x000fe20000000c00 */
[----:B------:R-:W-:-:S02]  /*a930*/  @!P6 LEA.HI.X R19, R6, R211, R7, 0x7, P0 ;  /* 0x000000d30613e211 */ /* 0x000fc400000f3c07 */
[----:B--2---:R-:W-:-:S03]  /*a940*/  @!P4 LEA R12, P0, R10, R210, 0x8 ;  /* 0x000000d20a0cc211 */ /* 0x004fc600078040ff */
[----:B------:R-:W2:Y:S01]  /*a950*/  @!P1 LDC.64 R6, c[0x0][0x250] ;  /* 0x00009400ff069b82 */ /* 0x000ea20000000a00 */
[----:B------:R-:W-:Y:S01]  /*a960*/  @!P4 LEA.HI.X R13, R10, R211, R11, 0x8, P0 ;  /* 0x000000d30a0dc211 */ /* 0x000fe200000f440b */
[----:B------:R-:W-:Y:S01]  /*a970*/  @!P3 IMAD.WIDE.U32 R10, R8, 0x140, R210 ;  /* 0x00000140080ab825 */ /* 0x000fe200078e00d2 */
[----:B------:R-:W-:Y:S01]  /*a980*/  @!PT LDS RZ, [RZ] ;  /* 0x00000000fffff984 */ /* 0x000fe20000000800 */
[----:B------:R-:W-:Y:S01]  /*a990*/  @!PT LDS RZ, [RZ] ;  /* 0x00000000fffff984 */ /* 0x000fe20000000800 */
[----:B------:R-:W-:Y:S01]  /*a9a0*/  @!PT LDS RZ, [RZ] ;  /* 0x00000000fffff984 */ /* 0x000fe20000000800 */
[----:B------:R3:W-:Y:S01]  /*a9b0*/  @!P6 LDGSTS.E.BYPASS.LTC128B.128 [R217+0x6000], desc[UR6][R18.64] ;  /* 0x0600000012d9efae */ /* 0x0007e2000b901d46 */
[----:B------:R-:W-:Y:S02]  /*a9c0*/  LOP3.LUT P0, RZ, R16, 0x2, RZ, 0xc0, !PT ;  /* 0x0000000210ff7812 */ /* 0x000fe4000780c0ff */
[----:B------:R-:W-:Y:S01]  /*a9d0*/  @!P3 IMAD.IADD R11, R9, 0x1, R11 ;  /* 0x00000001090bb824 */ /* 0x000fe200078e020b */
[----:B------:R-:W-:Y:S01]  /*a9e0*/  @P5 STS.128 [R217+0x6800], RZ ;  /* 0x006800ffd9005388 */ /* 0x000fe20000000c00 */
[C---:B------:R-:W-:Y:S02]  /*a9f0*/  IMAD R9, R58.reuse, 0x200, R47 ;  /* 0x000002003a097824 */ /* 0x040fe400078e022f */
[----:B------:R-:W-:Y:S01]  /*aa00*/  IMAD R58, R58, 0x10, R59 ;  /* 0x000000103a3a7824 */ /* 0x000fe200078e023b */
[----:B------:R-:W-:Y:S01]  /*aa10*/  @!PT LDS RZ, [RZ] ;  /* 0x00000000fffff984 */ /* 0x000fe20000000800 */
[----:B------:R-:W-:Y:S01]  /*aa20*/  @!PT LDS RZ, [RZ] ;  /* 0x00000000fffff984 */ /* 0x000fe20000000800 */
[----:B------:R-:W-:Y:S01]  /*aa30*/  @!PT LDS RZ, [RZ] ;  /* 0x00000000fffff984 */ /* 0x000fe20000000800 */
[----:B------:R4:W-:Y:S01]  /*aa40*/  @!P5 LDGSTS.E.BYPASS.LTC128B.128 [R217+0x6800], desc[UR6][R14.64] ;  /* 0x068000000ed9dfae */ /* 0x0009e2000b901d46 */
[----:B------:R-:W-:-:S02]  /*aa50*/  IMAD R206, R2, 0x20, R9 ;  /* 0x0000002002ce7824 */ /* 0x000fc400078e0209 */
[----:B------:R-:W-:Y:S01]  /*aa60*/  IMAD R2, R2, 0x20, R47 ;  /* 0x0000002002027824 */ /* 0x000fe200078e022f */
[----:B------:R-:W-:Y:S01]  /*aa70*/  @P4 STS.128 [R217+0x7000], RZ ;  /* 0x007000ffd9004388 */ /* 0x000fe20000000c00 */
[----:B-1----:R-:W-:Y:S02]  /*aa80*/  @!P2 IMAD R5, R5, 0x180, RZ ;  /* 0x000001800505a824 */ /* 0x002fe400078e02ff */
[C---:B------:R-:W-:Y:S01]  /*aa90*/  IMAD.IADD R206, R3.reuse, 0x1, R206 ;  /* 0x0000000103ce7824 */ /* 0x040fe200078e02ce */
[----:B------:R-:W-:Y:S01]  /*aaa0*/  @!PT LDS RZ, [RZ] ;  /* 0x00000000fffff984 */ /* 0x000fe20000000800 */
[----:B------:R-:W-:Y:S01]  /*aab0*/  @!PT LDS RZ, [RZ] ;  /* 0x00000000fffff984 */ /* 0x000fe20000000800 */
[----:B------:R-:W-:Y:S01]  /*aac0*/  @!PT LDS RZ, [RZ] ;  /* 0x00000000fffff984 */ /* 0x000fe20000000800 */
[----:B------:R1:W-:Y:S01]  /*aad0*/  @!P4 LDGSTS.E.BYPASS.LTC128B.128 [R217+0x7000], desc[UR6][R12.64] ;  /* 0x070000000cd9cfae */ /* 0x0003e2000b901d46 */
[----:B------:R-:W-:-:S03]  /*aae0*/  IMAD.IADD R3, R3, 0x1, R2 ;  /* 0x0000000103037824 */ /* 0x000fc600078e0202 */
[----:B------:R-:W-:Y:S01]  /*aaf0*/  @P3 STS.128 [R217+0x7800], RZ ;  /* 0x007800ffd9003388 */ /* 0x000fe20000000c00 */
[----:B--2---:R-:W-:Y:S01]  /*ab00*/  @!P1 IMAD R7, R7, 0x1c0, RZ ;  /* 0x000001c007079824 */ /* 0x004fe200078e02ff */
[----:B------:R-:W-:Y:S02]  /*ab10*/  LEA R206, R206, UR4, 0x1 ;  /* 0x00000004cece7c11 */ /* 0x000fe4000f8e08ff */
[----:B------:R-:W-:Y:S01]  /*ab20*/  @!PT LDS RZ, [RZ] ;  /* 0x00000000fffff984 */ /* 0x000fe20000000800 */
[----:B------:R-:W-:Y:S01]  /*ab30*/  @!PT LDS RZ, [RZ] ;  /* 0x00000000fffff984 */ /* 0x000fe20000000800 */
[----:B------:R-:W-:Y:S01]  /*ab40*/  @!PT LDS RZ, [RZ] ;  /* 0x00000000fffff984 */ /* 0x000fe20000000800 */
[----:B------:R-:W-:Y:S01]  /*ab50*/  @!P3 LDGSTS.E.BYPASS.LTC128B.128 [R217+0x7800], desc[UR6][R10.64] ;  /* 0x078000000ad9bfae */ /* 0x000fe2000b901d46 */
[----:B---3--:R-:W-:-:S03]  /*ab60*/  @!P2 IMAD.WIDE.U32 R18, R4, 0x180, R210 ;  /* 0x000001800412a825 */ /* 0x008fc600078e00d2 */
[----:B------:R-:W-:Y:S01]  /*ab70*/  @P2 STS.128 [R217+0x8000], RZ ;  /* 0x008000ffd9002388 */ /* 0x000fe20000000c00 */
[----:B------:R-:W-:Y:S02]  /*ab80*/  @!P2 IMAD.IADD R19, R5, 0x1, R19 ;  /* 0x000000010513a824 */ /* 0x000fe400078e0213 */
[----:B------:R-:W-:Y:S02]  /*ab90*/  VIADD R4, R204, 0x1000 ;  /* 0x00001000cc047836 */ /* 0x000fe40000000000 */
[----:B----4-:R-:W-:Y:S01]  /*aba0*/  @!P1 IMAD.WIDE.U32 R14, R6, 0x1c0, R210 ;  /* 0x000001c0060e9825 */ /* 0x010fe200078e00d2 */
[----:B------:R-:W-:Y:S01]  /*abb0*/  @!PT LDS RZ, [RZ] ;  /* 0x00000000fffff984 */ /* 0x000fe20000000800 */
[----:B------:R-:W-:Y:S01]  /*abc0*/  @!PT LDS RZ, [RZ] ;  /* 0x00000000fffff984 */ /* 0x000fe20000000800 */
[----:B------:R-:W-:Y:S01]  /*abd0*/  @!PT LDS RZ, [RZ] ;  /* 0x00000000fffff984 */ /* 0x000fe20000000800 */
[----:B------:R2:W-:Y:S03]  /*abe0*/  @!P2 LDGSTS.E.BYPASS.LTC128B.128 [R217+0x8000], desc[UR6][R18.64] ;  /* 0x0800000012d9afae */ /* 0x0005e6000b901d46 */
[----:B------:R-:W-:Y:S01]  /*abf0*/  @!P1 IMAD.IADD R9, R7, 0x1, R15 ;  /* 0x0000000107099824 */ /* 0x000fe200078e020f */
[----:B------:R-:W-:Y:S01]  /*ac00*/  @P1 STS.128 [R217+0x8800], RZ ;  /* 0x008800ffd9001388 */ /* 0x000fe20000000c00 */
[----:B------:R-:W-:-:S02]  /*ac10*/  @!P1 IMAD.MOV.U32 R8, RZ, RZ, R14 ;  /* 0x000000ffff089224 */ /* 0x000fc400078e000e */
[----:B------:R-:W-:Y:S02]  /*ac20*/  IMAD R205, R43, 0x2, R206 ;  /* 0x000000022bcd7824 */ /* 0x000fe400078e02ce */
[----:B------:R-:W-:Y:S01]  /*ac30*/  @P0 VIADD R203, R4, 0xffffffe0 ;  /* 0xffffffe004cb0836 */ /* 0x000fe20000000000 */
[----:B------:R-:W-:Y:S01]  /*ac40*/  @!PT LDS RZ, [RZ] ;  /* 0x00000000fffff984 */ /* 0x000fe20000000800 */
[----:B------:R-:W-:Y:S01]  /*ac50*/  @!PT LDS RZ, [RZ] ;  /* 0x00000000fffff984 */ /* 0x000fe20000000800 */
[----:B------:R-:W-:Y:S01]  /*ac60*/  @!PT LDS RZ, [RZ] ;  /* 0x00000000fffff984 */ /* 0x000fe20000000800 */
[----:B------:R3:W-:Y:S03]  /*ac70*/  @!P1 LDGSTS.E.BYPASS.LTC128B.128 [R217+0x8800], desc[UR6][R8.64] ;  /* 0x0880000008d99fae */ /* 0x0007e6000b901d46 */
[C---:B------:R-:W-:Y:S01]  /*ac80*/  VIADD R200, R203.reuse, 0x400 ;  /* 0x00000400cbc87836 */ /* 0x040fe20000000000 */
        /* <DEDUP_REMOVED lines=9> */
[----:B------:R-:W4:Y:S01]  /*ad20*/  LDSM.16.M88.4 R28, [R204+0x1400] ;  /* 0x00140000cc1c783b */ /* 0x000f220000000200 */
[C---:B------:R-:W-:Y:S02]  /*ad30*/  VIADD R193, R203.reuse, 0x2000 ;  /* 0x00002000cbc17836 */ /* 0x040fe40000000000 */
[C---:B------:R-:W-:Y:S01]  /*ad40*/  VIADD R192, R203.reuse, 0x2400 ;  /* 0x00002400cbc07836 */ /* 0x040fe20000000000 */
[----:B--2---:R-:W2:Y:S01]  /*ad50*/  LDSM.16.M88.4 R16, [R203] ;  /* 0x00000000cb10783b */ /* 0x004ea20000000200 */
[----:B------:R-:W-:-:S02]  /*ad60*/  VIADD R191, R203, 0x2800 ;  /* 0x00002800cbbf7836 */ /* 0x000fc40000000000 */
[C---:B------:R-:W-:Y:S01]  /*ad70*/  VIADD R190, R203.reuse, 0x2c00 ;  /* 0x00002c00cbbe7836 */ /* 0x040fe20000000000 */
[----:B------:R-:W5:Y:S01]  /*ad80*/  LDSM.16.M88.4 R36, [R203+0x400] ;  /* 0x00040000cb24783b */ /* 0x000f620000000200 */
[C---:B------:R-:W-:Y:S02]  /*ad90*/  VIADD R189, R203.reuse, 0x3000 ;  /* 0x00003000cbbd7836 */ /* 0x040fe40000000000 */
[C---:B------:R-:W-:Y:S01]  /*ada0*/  VIADD R188, R203.reuse, 0x3400 ;  /* 0x00003400cbbc7836 */ /* 0x040fe20000000000 */
[----:B---3--:R-:W3:Y:S01]  /*adb0*/  LDSM.16.M88.4 R8, [R204+0x1800] ;  /* 0x00180000cc08783b */ /* 0x008ee20000000200 */
[C---:B------:R-:W-:Y:S02]  /*adc0*/  VIADD R150, R203.reuse, 0x3800 ;  /* 0x00003800cb967836 */ /* 0x040fe40000000000 */
[----:B------:R-:W-:Y:S01]  /*add0*/  VIADD R148, R203, 0x3c00 ;  /* 0x00003c00cb947836 */ /* 0x000fe20000000000 */
[----:B------:R-:W3:Y:S04]  /*ade0*/  LDSM.16.M88.4 R48, [R203+0x800] ;  /* 0x00080000cb30783b */ /* 0x000ee80000000200 */
[----:B------:R-:W-:Y:S04]  /*adf0*/  LDSM.16.M88.4 R52, [R203+0x1c00] ;  /* 0x001c0000cb34783b */ /* 0x000fe80000000200 */
[----:B------:R-:W0:Y:S01]  /*ae00*/  LDGDEPBAR ;  /* 0x00000000000079af */ /* 0x000e220000000000 */
[C---:B-1----:R-:W-:Y:S06]  /*ae10*/  HMMA.16816.F32 R32, R12.reuse, R20, RZ ;  /* 0x000000140c20723c */ /* 0x042fec00000018ff */
[C---:B------:R-:W-:Y:S06]  /*ae20*/  HMMA.16816.F32 R20, R12.reuse, R22, RZ ;  /* 0x000000160c14723c */ /* 0x040fec00000018ff */
[C---:B----4-:R-:W-:Y:S06]  /*ae30*/  HMMA.16816.F32 R24, R12.reuse, R28, RZ ;  /* 0x0000001c0c18723c */ /* 0x050fec00000018ff */
[----:B------:R-:W-:Y:S06]  /*ae40*/  HMMA.16816.F32 R28, R12, R30, RZ ;  /* 0x0000001e0c1c723c */ /* 0x000fec00000018ff */
[C---:B--2---:R-:W-:Y:S06]  /*ae50*/  HMMA.16816.F32 R32, R4.reuse, R16, R32 ;  /* 0x000000100420723c */ /* 0x044fec0000001820 */
[C---:B------:R-:W-:Y:S06]  /*ae60*/  HMMA.16816.F32 R20, R4.reuse, R18, R20 ;  /* 0x000000120414723c */ /* 0x040fec0000001814 */
[C---:B-----5:R-:W-:Y:S06]  /*ae70*/  HMMA.16816.F32 R24, R4.reuse, R36, R24 ;  /* 0x000000240418723c */ /* 0x060fec0000001818 */
[----:B------:R-:W-:Y:S01]  /*ae80*/  HMMA.16816.F32 R28, R4, R38, R28 ;  /* 0x00000026041c723c */ /* 0x000fe2000000181c */
[----:B------:R-:W-:Y:S05]  /*ae90*/  LDSM.16.M88.4 R36, [R203+0xc00] ;  /* 0x000c0000cb24783b */ /* 0x000fea0000000200 */
[----:B---3--:R-:W-:Y:S01]  /*aea0*/  HMMA.16816.F32 R16, R12, R8, RZ ;  /* 0x000000080c10723c */ /* 0x008fe200000018ff */
[----:B------:R-:W-:Y:S01]  /*aeb0*/  FMUL.FTZ R34, R34, UR9 ;  /* 0x0000000922227c20 */ /* 0x000fe20008410000 */
[----:B------:R-:W-:Y:S01]  /*aec0*/  FMUL.FTZ R33, R33, UR9 ;  /* 0x0000000921217c20 */ /* 0x000fe20008410000 */
[----:B------:R-:W-:-:S02]  /*aed0*/  FMUL.FTZ R35, R35, UR9 ;  /* 0x0000000923237c20 */ /* 0x000fc40008410000 */
[----:B------:R-:W-:Y:S01]  /*aee0*/  MUFU.TANH R102, R34 ;  /* 0x0000002200667308 */ /* 0x000fe20000002400 */
[----:B------:R-:W-:Y:S01]  /*aef0*/  FMUL.FTZ R70, R20, UR9 ;  /* 0x0000000914467c20 */ /* 0x000fe20008410000 */
[----:B------:R-:W-:Y:S01]  /*af00*/  FMUL.FTZ R68, R21, UR9 ;  /* 0x0000000915447c20 */ /* 0x000fe20008410000 */
[----:B------:R-:W-:Y:S01]  /*af10*/  FMUL.FTZ R100, R22, UR9 ;  /* 0x0000000916647c20 */ /* 0x000fe20008410000 */
[----:B------:R-:W-:Y:S01]  /*af20*/  FMUL.FTZ R99, R23, UR9 ;  /* 0x0000000917637c20 */ /* 0x000fe20008410000 */
[----:B------:R-:W-:Y:S01]  /*af30*/  HMMA.16816.F32 R8, R12, R10, RZ ;  /* 0x0000000a0c08723c */ /* 0x000fe200000018ff */
[----:B------:R-:W1:Y:S01]  /*af40*/  LDSM.16.M88.4 R20, [R204+0x1c00] ;  /* 0x001c0000cc14783b */ /* 0x000e620000000200 */
        /* <DEDUP_REMOVED lines=8> */
[----:B------:R-:W-:-:S02]  /*afd0*/  FMUL.FTZ R93, R31, UR9 ;  /* 0x000000091f5d7c20 */ /* 0x000fc40008410000 */
[----:B------:R-:W2:Y:S01]  /*afe0*/  LDSM.16.M88.4 R28, [R204+0x2000] ;  /* 0x00200000cc1c783b */ /* 0x000ea20000000200 */
[----:B------:R-:W-:Y:S01]  /*aff0*/  MUFU.TANH R97, R25 ;  /* 0x0000001900617308 */ /* 0x000fe20000002400 */
[C---:B------:R-:W-:Y:S07]  /*b000*/  HMMA.16816.F32 R16, R4.reuse, R48, R16 ;  /* 0x000000300410723c */ /* 0x040fee0000001810 */
[----:B------:R1:W-:Y:S02]  /*b010*/  MUFU.TANH R98, R26 ;  /* 0x0000001a00627308 */ /* 0x0003e40000002400 */
[----:B------:R-:W-:Y:S01]  /*b020*/  HMMA.16816.F32 R8, R4, R50, R8 ;  /* 0x000000320408723c */ /* 0x000fe20000001808 */
[----:B------:R-:W-:Y:S05]  /*b030*/  LDSM.16.M88.4 R48, [R203+0x1000] ;  /* 0x00100000cb30783b */ /* 0x000fea0000000200 */
[----:B------:R-:W3:Y:S08]  /*b040*/  MUFU.TANH R80, R33 ;  /* 0x0000002100507308 */ /* 0x000ef00000002400 */
[----:B------:R-:W4:Y:S01]  /*b050*/  MUFU.TANH R101, R35 ;  /* 0x0000002300657308 */ /* 0x000f220000002400 */
[----:B------:R-:W-:Y:S01]  /*b060*/  FMUL.FTZ R16, R16, UR9 ;  /* 0x0000000910107c20 */ /* 0x000fe20008410000 */
[----:B------:R-:W-:Y:S01]  /*b070*/  FMUL.FTZ R17, R17, UR9 ;  /* 0x0000000911117c20 */ /* 0x000fe20008410000 */
[----:B-1----:R-:W-:Y:S01]  /*b080*/  HMMA.16816.F32 R24, R12, R20, RZ ;  /* 0x000000140c18723c */ /* 0x002fe200000018ff */
[----:B------:R-:W-:Y:S01]  /*b090*/  FMUL.FTZ R18, R18, UR9 ;  /* 0x0000000912127c20 */ /* 0x000fe20008410000 */
[----:B------:R-:W-:-:S03]  /*b0a0*/  FMUL.FTZ R91, R19, UR9 ;  /* 0x00000009135b7c20 */ /* 0x000fc60008410000 */
[----:B------:R-:W-:Y:S01]  /*b0b0*/  MUFU.TANH R42, R16 ;  /* 0x00000010002a7308 */ /* 0x000fe20000002400 */
[----:B------:R-:W-:Y:S01]  /*b0c0*/  HMMA.16816.F32 R20, R12, R22, RZ ;  /* 0x000000160c14723c */ /* 0x000fe200000018ff */
[----:B------:R-:W-:Y:S01]  /*b0d0*/  FMUL.FTZ R90, R8, UR9 ;  /* 0x00000009085a7c20 */ /* 0x000fe20008410000 */
[----:B------:R-:W-:Y:S01]  /*b0e0*/  FMUL.FTZ R88, R9, UR9 ;  /* 0x0000000909587c20 */ /* 0x000fe20008410000 */
[----:B------:R-:W-:Y:S01]  /*b0f0*/  FMUL.FTZ R89, R10, UR9 ;  /* 0x000000090a597c20 */ /* 0x000fe20008410000 */
[----:B------:R-:W-:Y:S02]  /*b100*/  FMUL.FTZ R41, R11, UR9 ;  /* 0x000000090b297c20 */ /* 0x000fe40008410000 */
[----:B------:R-:W1:Y:S01]  /*b110*/  LDSM.16.M88.4 R8, [R204+0x2400] ;  /* 0x00240000cc08783b */ /* 0x000e620000000200 */
[----:B------:R-:W-:Y:S08]  /*b120*/  MUFU.TANH R40, R17 ;  /* 0x0000001100287308 */ /* 0x000ff00000002400 */
[----:B------:R2:W-:Y:S03]  /*b130*/  MUFU.TANH R92, R18 ;  /* 0x00000012005c7308 */ /* 0x0005e60000002400 */
[C---:B------:R-:W-:Y:S05]  /*b140*/  HMMA.16816.F32 R24, R4.reuse, R36, R24 ;  /* 0x000000240418723c */ /* 0x040fea0000001818 */
[----:B------:R-:W5:Y:S01]  /*b150*/  MUFU.TANH R70, R70 ;  /* 0x0000004600467308 */ /* 0x000f620000002400 */
[----:B------:R-:W-:Y:S07]  /*b160*/  HMMA.16816.F32 R20, R4, R38, R20 ;  /* 0x000000260414723c */ /* 0x000fee0000001814 */
[----:B------:R-:W-:Y:S01]  /*b170*/  MUFU.TANH R68, R68 ;  /* 0x0000004400447308 */ /* 0x000fe20000002400 */
[C---:B--2---:R-:W-:Y:S07]  /*b180*/  HMMA.16816.F32 R16, R12.reuse, R28, RZ ;  /* 0x0000001c0c10723c */ /* 0x044fee00000018ff */
[----:B------:R-:W2:Y:S03]  /*b190*/  MUFU.TANH R100, R100 ;  /* 0x0000006400647308 */ /* 0x000ea60000002400 */
[----:B------:R-:W-:Y:S01]  /*b1a0*/  FMUL.FTZ R34, R24, UR9 ;  /* 0x0000000918227c20 */ /* 0x000fe20008410000 */
[----:B------:R-:W-:Y:S01]  /*b1b0*/  FMUL.FTZ R78, R25, UR9 ;  /* 0x00000009194e7c20 */ /* 0x000fe20008410000 */
[----:B------:R-:W-:Y:S01]  /*b1c0*/  FMUL.FTZ R87, R26, UR9 ;  /* 0x000000091a577c20 */ /* 0x000fe20008410000 */
[----:B------:R-:W-:Y:S01]  /*b1d0*/  FMUL.FTZ R86, R27, UR9 ;  /* 0x000000091b567c20 */ /* 0x000fe20008410000 */
[C---:B-1----:R-:W-:Y:S01]  /*b1e0*/  HMMA.16816.F32 R36, R12.reuse, R8, RZ ;  /* 0x000000080c24723c */ /* 0x042fe200000018ff */
[----:B------:R-:W1:Y:S01]  /*b1f0*/  MUFU.TANH R95, R95 ;  /* 0x0000005f005f7308 */ /* 0x000e620000002400 */
[----:B------:R-:W-:Y:S01]  /*b200*/  FMUL.FTZ R20, R20, UR9 ;  /* 0x0000000914147c20 */ /* 0x000fe20008410000 */
[----:B------:R-:W-:Y:S01]  /*b210*/  FMUL.FTZ R74, R21, UR9 ;  /* 0x00000009154a7c20 */ /* 0x000fe20008410000 */
[----:B------:R-:W-:Y:S01]  /*b220*/  FMUL.FTZ R35, R22, UR9 ;  /* 0x0000000916237c20 */ /* 0x000fe20008410000 */
[----:B------:R-:W-:Y:S01]  /*b230*/  FMUL.FTZ R33, R23, UR9 ;  /* 0x0000000917217c20 */ /* 0x000fe20008410000 */
[----:B------:R-:W-:Y:S01]  /*b240*/  HMMA.16816.F32 R24, R12, R30, RZ ;  /* 0x0000001e0c18723c */ /* 0x000fe200000018ff */
[----:B------:R-:W3:Y:S02]  /*b250*/  LDSM.16.M88.4 R28, [R203+0x1400] ;  /* 0x00140000cb1c783b */ /* 0x000ee40000000200 */
[----:B------:R4:W-:Y:S03]  /*b260*/  MUFU.TANH R76, R20 ;  /* 0x00000014004c7308 */ /* 0x0009e60000002400 */
[----:B------:R-:W-:Y:S05]  /*b270*/  HMMA.16816.F32 R16, R4, R48, R16 ;  /* 0x000000300410723c */ /* 0x000fea0000001810 */
[----:B------:R-:W1:Y:S01]  /*b280*/  MUFU.TANH R96, R96 ;  /* 0x0000006000607308 */ /* 0x000e620000002400 */
[----:B------:R-:W-:Y:S07]  /*b290*/  HMMA.16816.F32 R8, R12, R10, RZ ;  /* 0x0000000a0c08723c */ /* 0x000fee00000018ff */
[----:B------:R-:W1:Y:S01]  /*b2a0*/  MUFU.TANH R93, R93 ;  /* 0x0000005d005d7308 */ /* 0x000e620000002400 */
[----:B----4-:R-:W4:Y:S04]  /*b2b0*/  LDSM.16.M88.4 R20, [R204+0x2800] ;  /* 0x00280000cc14783b */ /* 0x010f280000000200 */
[----:B------:R-:W-:Y:S03]  /*b2c0*/  HMMA.16816.F32 R24, R4, R50, R24 ;  /* 0x000000320418723c */ /* 0x000fe60000001818 */
[----:B------:R-:W1:Y:S03]  /*b2d0*/  MUFU.TANH R94, R94 ;  /* 0x0000005e005e7308 */ /* 0x000e660000002400 */
[----:B------:R-:W-:Y:S01]  /*b2e0*/  FMUL.FTZ R16, R16, UR9 ;  /* 0x0000000910107c20 */ /* 0x000fe20008410000 */
[----:B------:R-:W-:Y:S01]  /*b2f0*/  FMUL.FTZ R84, R17, UR9 ;  /* 0x0000000911547c20 */ /* 0x000fe20008410000 */
[----:B------:R-:W-:Y:S01]  /*b300*/  FMUL.FTZ R85, R18, UR9 ;  /* 0x0000000912557c20 */ /* 0x000fe20008410000 */
[----:B------:R-:W-:-:S02]  /*b310*/  FMUL.FTZ R83, R19, UR9 ;  /* 0x0000000913537c20 */ /* 0x000fc40008410000 */
[----:B------:R5:W-:Y:S01]  /*b320*/  MUFU.TANH R72, R16 ;  /* 0x0000001000487308 */ /* 0x000be20000002400 */
[C---:B---3--:R-:W-:Y:S07]  /*b330*/  HMMA.16816.F32 R36, R4.reuse, R28, R36 ;  /* 0x0000001c0424723c */ /* 0x048fee0000001824 */
[----:B------:R-:W3:Y:S01]  /*b340*/  MUFU.TANH R99, R99 ;  /* 0x0000006300637308 */ /* 0x000ee20000002400 */
[----:B------:R-:W-:Y:S01]  /*b350*/  HMMA.16816.F32 R8, R4, R30, R8 ;  /* 0x0000001e0408723c */ /* 0x000fe20000001808 */
[----:B------:R-:W2:Y:S03]  /*b360*/  LDSM.16.M88.4 R28, [R204+0x2c00] ;  /* 0x002c0000cc1c783b */ /* 0x000ea60000000200 */
[----:B------:R-:W-:Y:S01]  /*b370*/  FMUL.FTZ R82, R24, UR9 ;  /* 0x0000000918527c20 */ /* 0x000fe20008410000 */
[----:B------:R-:W-:Y:S01]  /*b380*/  FMUL.FTZ R79, R25, UR9 ;  /* 0x00000009194f7c20 */ /* 0x000fe20008410000 */
[----:B------:R-:W-:Y:S01]  /*b390*/  FMUL.FTZ R81, R26, UR9 ;  /* 0x000000091a517c20 */ /* 0x000fe20008410000 */
[----:B-----5:R-:W5:Y:S01]  /*b3a0*/  LDSM.16.M88.4 R16, [R203+0x1800] ;  /* 0x00180000cb10783b */ /* 0x020f620000000200 */
[----:B------:R-:W-:Y:S01]  /*b3b0*/  FMUL.FTZ R77, R27, UR9 ;  /* 0x000000091b4d7c20 */ /* 0x000fe20008410000 */
[----:B------:R-:W3:Y:S01]  /*b3c0*/  MUFU.TANH R91, R91 ;  /* 0x0000005b005b7308 */ /* 0x000ee20000002400 */
[C---:B----4-:R-:W-:Y:S07]  /*b3d0*/  HMMA.16816.F32 R24, R12.reuse, R20, RZ ;  /* 0x000000140c18723c */ /* 0x050fee00000018ff */
[----:B------:R-:W4:Y:S01]  /*b3e0*/  MUFU.TANH R90, R90 ;  /* 0x0000005a005a7308 */ /* 0x000f220000002400 */
[----:B------:R-:W-:Y:S01]  /*b3f0*/  FMUL.FTZ R36, R36, UR9 ;  /* 0x0000000924247c20 */ /* 0x000fe20008410000 */
[----:B------:R-:W-:Y:S01]  /*b400*/  HMMA.16816.F32 R20, R12, R22, RZ ;  /* 0x000000160c14723c */ /* 0x000fe200000018ff */
[----:B------:R-:W-:Y:S01]  /*b410*/  FMUL.FTZ R37, R37, UR9 ;  /* 0x0000000925257c20 */ /* 0x000fe20008410000 */
[----:B------:R-:W-:Y:S01]  /*b420*/  FMUL.FTZ R38, R38, UR9 ;  /* 0x0000000926267c20 */ /* 0x000fe20008410000 */
[----:B------:R-:W-:-:S03]  /*b430*/  FMUL.FTZ R39, R39, UR9 ;  /* 0x0000000927277c20 */ /* 0x000fc60008410000 */
[----:B------:R-:W-:Y:S01]  /*b440*/  MUFU.TANH R75, R36 ;  /* 0x00000024004b7308 */ /* 0x000fe20000002400 */
[----:B------:R-:W-:Y:S01]  /*b450*/  FMUL.FTZ R67, R8, UR9 ;  /* 0x0000000908437c20 */ /* 0x000fe20008410000 */
[----:B------:R-:W-:Y:S01]  /*b460*/  FMUL.FTZ R64, R9, UR9 ;  /* 0x0000000909407c20 */ /* 0x000fe20008410000 */
[----:B------:R-:W-:Y:S01]  /*b470*/  FMUL.FTZ R65, R10, UR9 ;  /* 0x000000090a417c20 */ /* 0x000fe20008410000 */
[----:B------:R-:W-:-:S04]  /*b480*/  FMUL.FTZ R63, R11, UR9 ;  /* 0x000000090b3f7c20 */ /* 0x000fc80008410000 */
[----:B------:R-:W-:Y:S08]  /*b490*/  MUFU.TANH R71, R37 ;  /* 0x0000002500477308 */ /* 0x000ff00000002400 */
[----:B------:R-:W-:Y:S01]  /*b4a0*/  MUFU.TANH R73, R38 ;  /* 0x0000002600497308 */ /* 0x000fe20000002400 */
[----:B--2---:R-:W-:Y:S06]  /*b4b0*/  HMMA.16816.F32 R8, R12, R28, RZ ;  /* 0x0000001c0c08723c */ /* 0x004fec00000018ff */
[C---:B-----5:R-:W-:Y:S01]  /*b4c0*/  HMMA.16816.F32 R24, R4.reuse, R16, R24 ;  /* 0x000000100418723c */ /* 0x060fe20000001818 */
[----:B------:R2:W-:Y:S05]  /*b4d0*/  MUFU.TANH R69, R39 ;  /* 0x0000002700457308 */ /* 0x0005ea0000002400 */
[----:B------:R-:W-:Y:S01]  /*b4e0*/  HMMA.16816.F32 R20, R4, R18, R20 ;  /* 0x000000120414723c */ /* 0x000fe20000001814 */
[----:B------:R-:W5:Y:S02]  /*b4f0*/  LDSM.16.M88.4 R16, [R204+0x3000] ;  /* 0x00300000cc10783b */ /* 0x000f640000000200 */
[----:B------:R-:W4:Y:S03]  /*b500*/  MUFU.TANH R44, R44 ;  /* 0x0000002c002c7308 */ /* 0x000f260000002400 */
[----:B------:R-:W-:Y:S05]  /*b510*/  HMMA.16816.F32 R28, R12, R30, RZ ;  /* 0x0000001e0c1c723c */ /* 0x000fea00000018ff */
[----:B------:R-:W4:Y:S01]  /*b520*/  MUFU.TANH R88, R88 ;  /* 0x0000005800587308 */ /* 0x000f220000002400 */
[----:B--2---:R-:W2:Y:S01]  /*b530*/  LDSM.16.M88.4 R36, [R203+0x2000] ;  /* 0x00200000cb24783b */ /* 0x004ea20000000200 */
[----:B------:R-:W-:Y:S05]  /*b540*/  HMMA.16816.F32 R8, R4, R52, R8 ;  /* 0x000000340408723c */ /* 0x000fea0000001808 */
        /* <DEDUP_REMOVED lines=10> */
[----:B------:R-:W-:Y:S06]  /*b5f0*/  HMMA.16816.F32 R28, R4, R54, R28 ;  /* 0x00000036041c723c */ /* 0x000fec000000181c */
[----:B------:R-:W-:Y:S01]  /*b600*/  FMUL.FTZ R8, R8, UR9 ;  /* 0x0000000908087c20 */ /* 0x000fe20008410000 */
[----:B------:R1:W-:Y:S01]  /*b610*/  MUFU.TANH R45, R21 ;  /* 0x00000015002d7308 */ /* 0x0003e20000002400 */
[----:B------:R-:W-:Y:S01]  /*b620*/  FMUL.FTZ R9, R9, UR9 ;  /* 0x0000000909097c20 */ /* 0x000fe20008410000 */
[----:B------:R-:W-:Y:S01]  /*b630*/  FMUL.FTZ R225, R10, UR9 ;  /* 0x000000090ae17c20 */ /* 0x000fe20008410000 */
[----:B------:R-:W-:-:S05]  /*b640*/  FMUL.FTZ R169, R11, UR9 ;  /* 0x000000090ba97c20 */ /* 0x000fca0008410000 */
[----:B------:R-:W-:Y:S08]  /*b650*/  MUFU.TANH R60, R25 ;  /* 0x00000019003c7308 */ /* 0x000ff00000002400 */
[----:B------:R5:W-:Y:S01]  /*b660*/  MUFU.TANH R61, R26 ;  /* 0x0000001a003d7308 */ /* 0x000be20000002400 */
[----:B-1----:R-:W1:Y:S01]  /*b670*/  LDSM.16.M88.4 R20, [R204+0x3400] ;  /* 0x00340000cc14783b */ /* 0x002e620000000200 */
[----:B------:R-:W-:Y:S01]  /*b680*/  FMUL.FTZ R28, R28, UR9 ;  /* 0x000000091c1c7c20 */ /* 0x000fe20008410000 */
[----:B------:R-:W-:Y:S01]  /*b690*/  FMUL.FTZ R54, R29, UR9 ;  /* 0x000000091d367c20 */ /* 0x000fe20008410000 */
[----:B------:R-:W-:Y:S01]  /*b6a0*/  FMUL.FTZ R223, R30, UR9 ;  /* 0x000000091edf7c20 */ /* 0x000fe20008410000 */
[----:B------:R-:W-:-:S03]  /*b6b0*/  FMUL.FTZ R175, R31, UR9 ;  /* 0x000000091faf7c20 */ /* 0x000fc60008410000 */
[----:B------:R-:W-:Y:S08]  /*b6c0*/  MUFU.TANH R103, R8 ;  /* 0x0000000800677308 */ /* 0x000ff00000002400 */
[----:B------:R3:W-:Y:S01]  /*b6d0*/  MUFU.TANH R55, R9 ;  /* 0x0000000900377308 */ /* 0x0007e20000002400 */
[C---:B-----5:R-:W-:Y:S06]  /*b6e0*/  HMMA.16816.F32 R24, R12.reuse, R16, RZ ;  /* 0x000000100c18723c */ /* 0x060fec00000018ff */
[----:B------:R-:W-:Y:S01]  /*b6f0*/  HMMA.16816.F32 R16, R12, R18, RZ ;  /* 0x000000120c10723c */ /* 0x000fe200000018ff */
[----:B------:R1:W-:Y:S08]  /*b700*/  MUFU.TANH R107, R28 ;  /* 0x0000001c006b7308 */ /* 0x0003f00000002400 */
[----:B------:R-:W5:Y:S01]  /*b710*/  MUFU.TANH R89, R89 ;  /* 0x0000005900597308 */ /* 0x000f620000002400 */
[----:B---3--:R-:W3:Y:S07]  /*b720*/  LDSM.16.M88.4 R8, [R203+0x2400] ;  /* 0x00240000cb08783b */ /* 0x008eee0000000200 */
[----:B------:R-:W5:Y:S01]  /*b730*/  MUFU.TANH R41, R41 ;  /* 0x0000002900297308 */ /* 0x000f620000002400 */
[C---:B--2---:R-:W-:Y:S06]  /*b740*/  HMMA.16816.F32 R24, R4.reuse, R36, R24 ;  /* 0x000000240418723c */ /* 0x044fec0000001818 */
[----:B------:R-:W-:Y:S01]  /*b750*/  HMMA.16816.F32 R16, R4, R38, R16 ;  /* 0x000000260410723c */ /* 0x000fe20000001810 */
[----:B------:R-:W2:Y:S05]  /*b760*/  MUFU.TANH R34, R34 ;  /* 0x0000002200227308 */ /* 0x000eaa0000002400 */
[----:B-1----:R-:W-:Y:S03]  /*b770*/  HMMA.16816.F32 R28, R12, R20, RZ ;  /* 0x000000140c1c723c */ /* 0x002fe600000018ff */
[----:B------:R-:W1:Y:S04]  /*b780*/  MUFU.TANH R87, R87 ;  /* 0x0000005700577308 */ /* 0x000e680000002400 */
[----:B------:R-:W-:-:S04]  /*b790*/  SHF.R.S32.HI R21, RZ, 0x1f, R56 ;  /* 0x0000001fff157819 */ /* 0x000fc80000011438 */
[----:B------:R-:W-:Y:S01]  /*b7a0*/  LEA.HI R21, R21, R56, RZ, 0x5 ;  /* 0x0000003815157211 */ /* 0x000fe200078f28ff */
[----:B------:R-:W-:Y:S01]  /*b7b0*/  FMUL.FTZ R24, R24, UR9 ;  /* 0x0000000918187c20 */ /* 0x000fe20008410000 */
[----:B------:R-:W-:Y:S01]  /*b7c0*/  FMUL.FTZ R25, R25, UR9 ;  /* 0x0000000919197c20 */ /* 0x000fe20008410000 */
[----:B------:R-:W-:Y:S01]  /*b7d0*/  FMUL.FTZ R221, R26, UR9 ;  /* 0x000000091add7c20 */ /* 0x000fe20008410000 */
[----:B------:R-:W-:Y:S01]  /*b7e0*/  LOP3.LUT R21, R21, 0xffffffe0, RZ, 0xc0, !PT ;  /* 0xffffffe015157812 */ /* 0x000fe200078ec0ff */
[----:B------:R-:W-:Y:S01]  /*b7f0*/  MUFU.TANH R104, R24 ;  /* 0x0000001800687308 */ /* 0x000fe20000002400 */
[----:B------:R-:W-:Y:S01]  /*b800*/  FMUL.FTZ R181, R27, UR9 ;  /* 0x000000091bb57c20 */ /* 0x000fe20008410000 */
[----:B------:R-:W-:Y:S01]  /*b810*/  FMUL.FTZ R108, R16, UR9 ;  /* 0x00000009106c7c20 */ /* 0x000fe20008410000 */
[----:B------:R-:W-:Y:S01]  /*b820*/  FMUL.FTZ R17, R17, UR9 ;  /* 0x0000000911117c20 */ /* 0x000fe20008410000 */
[----:B------:R-:W-:Y:S02]  /*b830*/  IMAD.IADD R16, R56, 0x1, -R21 ;  /* 0x0000000138107824 */ /* 0x000fe400078e0a15 */
[----:B------:R-:W-:Y:S01]  /*b840*/  FMUL.FTZ R219, R18, UR9 ;  /* 0x0000000912db7c20 */ /* 0x000fe20008410000 */
[----:B------:R-:W-:Y:S01]  /*b850*/  HMMA.16816.F32 R20, R12, R22, RZ ;  /* 0x000000160c14723c */ /* 0x000fe200000018ff */
[----:B------:R-:W-:Y:S01]  /*b860*/  IMAD.SHL.U32 R56, R56, 0x2, RZ ;  /* 0x0000000238387824 */ /* 0x000fe200078e00ff */
[----:B------:R4:W-:Y:S01]  /*b870*/  MUFU.TANH R105, R25 ;  /* 0x0000001900697308 */ /* 0x0009e20000002400 */
[----:B------:R-:W-:-:S03]  /*b880*/  FMUL.FTZ R185, R19, UR9 ;  /* 0x0000000913b97c20 */ /* 0x000fc60008410000 */
[----:B---3--:R-:W-:Y:S04]  /*b890*/  HMMA.16816.F32 R28, R4, R8, R28 ;  /* 0x00000008041c723c */ /* 0x008fe8000000181c */
[----:B------:R3:W-:Y:S03]  /*b8a0*/  MUFU.TANH R106, R17 ;  /* 0x00000011006a7308 */ /* 0x0007e60000002400 */
[----:B------:R-:W-:-:S04]  /*b8b0*/  SHF.R.S32.HI R9, RZ, 0x1f, R16 ;  /* 0x0000001fff097819 */ /* 0x000fc80000011410 */
[----:B------:R-:W-:Y:S01]  /*b8c0*/  LEA.HI R16, R9, R16, RZ, 0x2 ;  /* 0x0000001009107211 */ /* 0x000fe200078f10ff */
[----:B------:R-:W1:Y:S01]  /*b8d0*/  MUFU.TANH R86, R86 ;  /* 0x0000005600567308 */ /* 0x000e620000002400 */
[----:B----4-:R-:W4:Y:S02]  /*b8e0*/  LDSM.16.M88.4 R24, [R204+0x3800] ;  /* 0x00380000cc18783b */ /* 0x010f240000000200 */
[----:B------:R-:W-:-:S03]  /*b8f0*/  SHF.R.S32.HI R9, RZ, 0x2, R16 ;  /* 0x00000002ff097819 */ /* 0x000fc60000011410 */
[----:B------:R-:W-:Y:S01]  /*b900*/  HMMA.16816.F32 R20, R4, R10, R20 ;  /* 0x0000000a0414723c */ /* 0x000fe20000001814 */
[----:B------:R-:W-:Y:S01]  /*b910*/  IADD3 R9, R58, 0x1, R9 ;  /* 0x000000013a097810 */ /* 0x000fe20007ffe009 */
[----:B------:R-:W-:Y:S01]  /*b920*/  MUFU.TANH R74, R74 ;  /* 0x0000004a004a7308 */ /* 0x000fe20000002400 */
[----:B---3--:R-:W3:Y:S02]  /*b930*/  LDSM.16.M88.4 R16, [R203+0x2800] ;  /* 0x00280000cb10783b */ /* 0x008ee40000000200 */
[----:B------:R-:W-:Y:S01]  /*b940*/  IADD3 R8, R57, R9, -R212 ;  /* 0x0000000939087210 */ /* 0x000fe20007ffe8d4 */
[----:B------:R-:W-:Y:S01]  /*b950*/  FMUL.FTZ R28, R28, UR9 ;  /* 0x000000091c1c7c20 */ /* 0x000fe20008410000 */
[----:B------:R-:W-:Y:S01]  /*b960*/  LOP3.LUT R9, R56, 0x6, RZ, 0xc0, !PT ;  /* 0x0000000638097812 */ /* 0x000fe200078ec0ff */
[----:B------:R-:W-:Y:S01]  /*b970*/  FMUL.FTZ R30, R30, UR9 ;  /* 0x000000091e1e7c20 */ /* 0x000fe20008410000 */
[----:B------:R-:W-:Y:S01]  /*b980*/  FMUL.FTZ R187, R31, UR9 ;  /* 0x000000091fbb7c20 */ /* 0x000fe20008410000 */
[----:B------:R-:W-:Y:S01]  /*b990*/  VIADD R8, R8, UR8 ;  /* 0x0000000808087c36 */ /* 0x000fe20008000000 */
[----:B------:R-:W-:Y:S01]  /*b9a0*/  MUFU.TANH R56, R28 ;  /* 0x0000001c00387308 */ /* 0x000fe20000002400 */
[----:B------:R-:W-:-:S03]  /*b9b0*/  IMAD.IADD R2, R0, 0x1, R9 ;  /* 0x0000000100027824 */ /* 0x000fc600078e0209 */
[----:B------:R-:W-:Y:S01]  /*b9c0*/  VIMNMX R48, R8, R57, PT ;  /* 0x0000003908307248 */ /* 0x000fe20003fe0100 */
[----:B------:R-:W-:Y:S01]  /*b9d0*/  VIADD R9, R2, 0x8 ;  /* 0x0000000802097836 */ /* 0x000fe20000000000 */
[----:B------:R-:W-:Y:S01]  /*b9e0*/  VIADDMNMX R47, R8, 0x8, R57, PT ;  /* 0x00000008082f7846 */ /* 0x000fe20003800139 */
[C---:B------:R-:W-:Y:S02]  /*b9f0*/  VIADD R8, R2.reuse, 0x1 ;  /* 0x0000000102087836 */ /* 0x040fe40000000000 */
[----:B------:R-:W-:Y:S01]  /*ba00*/  FMUL.FTZ R57, R29, UR9 ;  /* 0x000000091d397c20 */ /* 0x000fe20008410000 */
[----:B------:R-:W-:Y:S01]  /*ba10*/  VIADD R29, R2, 0x9 ;  /* 0x00000009021d7836 */ /* 0x000fe20000000000 */
[-C--:B------:R-:W-:Y:S01]  /*ba20*/  ISETP.GE.AND P3, PT, R9, R48.reuse, PT ;  /* 0x000000300900720c */ /* 0x080fe20003f66270 */
[----:B------:R5:W-:Y:S01]  /*ba30*/  MUFU.TANH R209, R30 ;  /* 0x0000001e00d17308 */ /* 0x000be20000002400 */
[-C--:B------:R-:W-:Y:S01]  /*ba40*/  ISETP.GE.AND P6, PT, R8, R48.reuse, PT ;  /* 0x000000300800720c */ /* 0x080fe20003fc6270 */
[----:B------:R-:W-:Y:S01]  /*ba50*/  FMUL.FTZ R20, R20, UR9 ;  /* 0x0000000914147c20 */ /* 0x000fe20008410000 */
[-C--:B------:R-:W-:Y:S01]  /*ba60*/  ISETP.GE.AND P0, PT, R8, R47.reuse, PT ;  /* 0x0000002f0800720c */ /* 0x080fe20003f06270 */
[----:B------:R-:W-:Y:S01]  /*ba70*/  FMUL.FTZ R21, R21, UR9 ;  /* 0x0000000915157c20 */ /* 0x000fe20008410000 */
[-C--:B------:R-:W-:Y:S01]  /*ba80*/  ISETP.GE.AND P5, PT, R9, R47.reuse, PT ;  /* 0x0000002f0900720c */ /* 0x080fe20003fa6270 */
[----:B------:R-:W-:Y:S01]  /*ba90*/  FMUL.FTZ R183, R22, UR9 ;  /* 0x0000000916b77c20 */ /* 0x000fe20008410000 */
[C---:B------:R-:W-:Y:S01]  /*baa0*/  ISETP.GE.AND P2, PT, R29.reuse, R48, PT ;  /* 0x000000301d00720c */ /* 0x040fe20003f46270 */
[----:B------:R-:W-:Y:S01]  /*bab0*/  MUFU.TANH R58, R20 ;  /* 0x00000014003a7308 */ /* 0x000fe20000002400 */
[-C--:B------:R-:W-:Y:S01]  /*bac0*/  ISETP.GE.AND P4, PT, R29, R47.reuse, PT ;  /* 0x0000002f1d00720c */ /* 0x080fe20003f86270 */
[----:B------:R-:W-:Y:S01]  /*bad0*/  FMUL.FTZ R179, R23, UR9 ;  /* 0x0000000917b37c20 */ /* 0x000fe20008410000 */
[----:B------:R-:W-:Y:S01]  /*bae0*/  ISETP.GE.AND P1, PT, R2, R47, PT ;  /* 0x0000002f0200720c */ /* 0x000fe20003f26270 */
[----:B----4-:R-:W-:Y:S01]  /*baf0*/  HMMA.16816.F32 R8, R12, R24, RZ ;  /* 0x000000180c08723c */ /* 0x010fe200000018ff */
[----:B------:R-:W-:-:S02]  /*bb00*/  FSEL R80, R80, -INF , !P6 ;  /* 0xff80000050507808 */ /* 0x000fc40007000000 */
[----:B------:R-:W-:Y:S01]  /*bb10*/  FSEL R171, R102, -INF , !P1 ;  /* 0xff80000066ab7808 */ /* 0x000fe20004800000 */
[----:B-----5:R-:W4:Y:S01]  /*bb20*/  LDSM.16.M88.4 R28, [R204+0x3c00] ;  /* 0x003c0000cc1c783b */ /* 0x020f220000000200 */
[----:B------:R-:W-:Y:S01]  /*bb30*/  FSEL R243, R101, -INF , !P0 ;  /* 0xff80000065f37808 */ /* 0x000fe20004000000 */
[----:B------:R5:W-:Y:S01]  /*bb40*/  MUFU.TANH R59, R21 ;  /* 0x00000015003b7308 */ /* 0x000be20000002400 */
[----:B------:R-:W-:Y:S01]  /*bb50*/  VIADD R24, R2, 0x10 ;  /* 0x0000001002187836 */ /* 0x000fe20000000000 */
[----:B------:R-:W-:Y:S01]  /*bb60*/  FSEL R70, R70, -INF , !P3 ;  /* 0xff80000046467808 */ /* 0x000fe20005800000 */
[----:B------:R-:W-:Y:S01]  /*bb70*/  VIADD R25, R2, 0x11 ;  /* 0x0000001102197836 */ /* 0x000fe20000000000 */
[----:B------:R-:W-:Y:S02]  /*bb80*/  FSEL R165, R100, -INF , !P5 ;  /* 0xff80000064a57808 */ /* 0x000fe40006800000 */
[CC--:B------:R-:W-:Y:S02]  /*bb90*/  ISETP.GE.AND P1, PT, R24.reuse, R48.reuse, PT ;  /* 0x000000301800720c */ /* 0x0c0fe40003f26270 */
[----:B------:R-:W-:Y:S01]  /*bba0*/  ISETP.GE.AND P6, PT, R24, R47, PT ;  /* 0x0000002f1800720c */ /* 0x000fe20003fc6270 */
[----:B------:R-:W-:Y:S01]  /*bbb0*/  VIADD R24, R2, 0x18 ;  /* 0x0000001802187836 */ /* 0x000fe20000000000 */
[----:B------:R-:W-:Y:S01]  /*bbc0*/  FSEL R68, R68, -INF , !P2 ;  /* 0xff80000044447808 */ /* 0x000fe20005000000 */
[----:B------:R-:W1:Y:S01]  /*bbd0*/  MUFU.TANH R35, R35 ;  /* 0x0000002300237308 */ /* 0x000e620000002400 */
[----:B------:R-:W-:-:S02]  /*bbe0*/  ISETP.GE.AND P0, PT, R25, R48, PT ;  /* 0x000000301900720c */ /* 0x000fc40003f06270 */
[-C--:B------:R-:W-:Y:S02]  /*bbf0*/  ISETP.GE.AND P3, PT, R25, R47.reuse, PT ;  /* 0x0000002f1900720c */ /* 0x080fe40003f66270 */
[CC--:B------:R-:W-:Y:S01]  /*bc00*/  ISETP.GE.AND P5, PT, R24.reuse, R48.reuse, PT ;  /* 0x000000301800720c */ /* 0x0c0fe20003fa6270 */
[----:B-----5:R-:W5:Y:S01]  /*bc10*/  LDSM.16.M88.4 R20, [R203+0x2c00] ;  /* 0x002c0000cb14783b */ /* 0x020f620000000200 */
[----:B---3--:R-:W-:Y:S01]  /*bc20*/  HMMA.16816.F32 R8, R4, R16, R8 ;  /* 0x000000100408723c */ /* 0x008fe20000001808 */
[----:B------:R-:W-:Y:S01]  /*bc30*/  ISETP.GE.AND P2, PT, R24, R47, PT ;  /* 0x0000002f1800720c */ /* 0x000fe20003f46270 */
[----:B------:R-:W3:Y:S01]  /*bc40*/  MUFU.TANH R78, R78 ;  /* 0x0000004e004e7308 */ /* 0x000ee20000002400 */
[----:B------:R-:W-:Y:S02]  /*bc50*/  FSEL R153, R98, -INF , !P6 ;  /* 0xff80000062997808 */ /* 0x000fe40007000000 */
[----:B------:R-:W-:Y:S01]  /*bc60*/  FSEL R52, R97, -INF , !P0 ;  /* 0xff80000061347808 */ /* 0x000fe20004000000 */
[----:B------:R-:W-:Y:S01]  /*bc70*/  HMMA.16816.F32 R24, R12, R26, RZ ;  /* 0x0000001a0c18723c */ /* 0x000fe200000018ff */
[C---:B------:R-:W-:Y:S01]  /*bc80*/  VIADD R16, R2.reuse, 0x20 ;  /* 0x0000002002107836 */ /* 0x040fe20000000000 */
[----:B------:R-:W-:Y:S01]  /*bc90*/  FSEL R50, R95, -INF , !P5 ;  /* 0xff8000005f327808 */ /* 0x000fe20006800000 */
[----:B------:R-:W-:Y:S01]  /*bca0*/  VIADD R17, R2, 0x19 ;  /* 0x0000001902117836 */ /* 0x000fe20000000000 */
[----:B------:R-:W-:Y:S01]  /*bcb0*/  FSEL R66, R66, -INF , !P1 ;  /* 0xff80000042427808 */ /* 0x000fe20004800000 */
[----:B------:R-:W3:Y:S01]  /*bcc0*/  MUFU.TANH R33, R33 ;  /* 0x0000002100217308 */ /* 0x000ee20000002400 */
[----:B------:R-:W-:-:S02]  /*bcd0*/  ISETP.GE.AND P6, PT, R16, R48, PT ;  /* 0x000000301000720c */ /* 0x000fc40003fc6270 */
[-C--:B------:R-:W-:Y:S01]  /*bce0*/  ISETP.GE.AND P0, PT, R16, R47.reuse, PT ;  /* 0x0000002f1000720c */ /* 0x080fe20003f06270 */
[----:B------:R-:W-:Y:S01]  /*bcf0*/  VIADD R16, R2, 0x21 ;  /* 0x0000002102107836 */ /* 0x000fe20000000000 */
[----:B------:R-:W-:Y:S02]  /*bd00*/  FSEL R239, R96, -INF , !P3 ;  /* 0xff80000060ef7808 */ /* 0x000fe40005800000 */
[-C--:B------:R-:W-:Y:S01]  /*bd10*/  ISETP.GE.AND P1, PT, R17, R47.reuse, PT ;  /* 0x0000002f1100720c */ /* 0x080fe20003f26270 */
[----:B------:R-:W-:Y:S01]  /*bd20*/  MUFU.TANH R84, R84 ;  /* 0x0000005400547308 */ /* 0x000fe20000002400 */
[CC--:B------:R-:W-:Y:S02]  /*bd30*/  ISETP.GE.AND P3, PT, R16.reuse, R48.reuse, PT ;  /* 0x000000301000720c */ /* 0x0c0fe40003f66270 */
[-C--:B------:R-:W-:Y:S01]  /*bd40*/  ISETP.GE.AND P5, PT, R16, R47.reuse, PT ;  /* 0x0000002f1000720c */ /* 0x080fe20003fa6270 */
[----:B------:R-:W-:Y:S02]  /*bd50*/  VIADD R16, R2, 0x28 ;  /* 0x0000002802107836 */ /* 0x000fe40000000000 */
[----:B------:R-:W-:Y:S01]  /*bd60*/  FMUL.FTZ R95, R8, UR9 ;  /* 0x00000009085f7c20 */ /* 0x000fe20008410000 */
[----:B------:R-:W-:Y:S01]  /*bd70*/  VIADD R8, R2, 0x29 ;  /* 0x0000002902087836 */ /* 0x000fe20000000000 */
[----:B------:R-:W-:Y:S01]  /*bd80*/  FSEL R201, R93, -INF , !P1 ;  /* 0xff8000005dc97808 */ /* 0x000fe20004800000 */
[----:B------:R-:W-:Y:S01]  /*bd90*/  FMUL.FTZ R93, R9, UR9 ;  /* 0x00000009095d7c20 */ /* 0x000fe20008410000 */
[----:B------:R-:W-:Y:S01]  /*bda0*/  FSEL R42, R42, -INF , !P6 ;  /* 0xff8000002a2a7808 */ /* 0x000fe20007000000 */
[----:B------:R-:W-:Y:S01]  /*bdb0*/  VIADD R9, R2, 0x30 ;  /* 0x0000003002097836 */ /* 0x000fe20000000000 */
[----:B------:R-:W-:Y:S01]  /*bdc0*/  FSEL R147, R94, -INF , !P2 ;  /* 0xff8000005e937808 */ /* 0x000fe20005000000 */
[----:B------:R-:W-:Y:S01]  /*bdd0*/  HMMA.16816.F32 R24, R4, R18, R24 ;  /* 0x000000120418723c */ /* 0x000fe20000001818 */
[-C--:B------:R-:W-:Y:S01]  /*bde0*/  ISETP.GE.AND P1, PT, R8, R48.reuse, PT ;  /* 0x000000300800720c */ /* 0x080fe20003f26270 */
[----:B------:R-:W-:Y:S01]  /*bdf0*/  FMUL.FTZ R10, R10, UR9 ;  /* 0x000000090a0a7c20 */ /* 0x000fe20008410000 */
[----:B------:R-:W-:Y:S01]  /*be00*/  ISETP.GE.AND P6, PT, R8, R47, PT ;  /* 0x0000002f0800720c */ /* 0x000fe20003fc6270 */
[----:B------:R-:W-:Y:S01]  /*be10*/  VIADD R8, R2, 0x31 ;  /* 0x0000003102087836 */ /* 0x000fe20000000000 */
[----:B------:R-:W-:Y:S01]  /*be20*/  FSEL R241, R99, -INF , !P4 ;  /* 0xff80000063f17808 */ /* 0x000fe20006000000 */
[----:B------:R1:W-:Y:S01]  /*be30*/  MUFU.TANH R177, R10 ;  /* 0x0000000a00b17308 */ /* 0x0003e20000002400 */
[-C--:B------:R-:W-:Y:S01]  /*be40*/  ISETP.GE.AND P2, PT, R16, R48.reuse, PT ;  /* 0x000000301000720c */ /* 0x080fe20003f46270 */
[----:B------:R-:W-:Y:S01]  /*be50*/  FMUL.FTZ R163, R11, UR9 ;  /* 0x000000090ba37c20 */ /* 0x000fe20008410000 */
[----:B------:R-:W-:-:S02]  /*be60*/  ISETP.GE.AND P4, PT, R17, R48, PT ;  /* 0x000000301100720c */ /* 0x000fc40003f86270 */
[----:B------:R-:W-:Y:S02]  /*be70*/  FSEL R133, R92, -INF , !P0 ;  /* 0xff8000005c857808 */ /* 0x000fe40004000000 */
[----:B------:R-:W-:Y:S01]  /*be80*/  FSEL R40, R40, -INF , !P3 ;  /* 0xff80000028287808 */ /* 0x000fe20005800000 */
[----:B------:R-:W3:Y:S01]  /*be90*/  MUFU.TANH R85, R85 ;  /* 0x0000005500557308 */ /* 0x000ee20000002400 */
[----:B------:R-:W-:Y:S02]  /*bea0*/  FSEL R129, R91, -INF , !P5 ;  /* 0xff8000005b817808 */ /* 0x000fe40006800000 */
[----:B------:R-:W-:Y:S02]  /*beb0*/  FSEL R38, R90, -INF , !P2 ;  /* 0xff8000005a267808 */ /* 0x000fe40005000000 */
[----:B------:R-:W-:Y:S02]  /*bec0*/  FSEL R44, R44, -INF , !P4 ;  /* 0xff8000002c2c7808 */ /* 0x000fe40006000000 */
[CC--:B------:R-:W-:Y:S01]  /*bed0*/  ISETP.GE.AND P0, PT, R9.reuse, R48.reuse, PT ;  /* 0x000000300900720c */ /* 0x0c0fe20003f06270 */
[----:B------:R-:W3:Y:S01]  /*bee0*/  MUFU.TANH R83, R83 ;  /* 0x0000005300537308 */ /* 0x000ee20000002400 */
[-C--:B------:R-:W-:Y:S01]  /*bef0*/  ISETP.GE.AND P3, PT, R9, R47.reuse, PT ;  /* 0x0000002f0900720c */ /* 0x080fe20003f66270 */
[----:B------:R-:W-:Y:S01]  /*bf00*/  VIADD R9, R2, 0x38 ;  /* 0x0000003802097836 */ /* 0x000fe20000000000 */
[-C--:B------:R-:W-:Y:S01]  /*bf10*/  ISETP.GE.AND P5, PT, R8, R48.reuse, PT ;  /* 0x000000300800720c */ /* 0x080fe20003fa6270 */
[----:B------:R-:W-:Y:S01]  /*bf20*/  FMUL.FTZ R24, R24, UR9 ;  /* 0x0000000918187c20 */ /* 0x000fe20008410000 */
[-C--:B------:R-:W-:Y:S01]  /*bf30*/  ISETP.GE.AND P2, PT, R8, R47.reuse, PT ;  /* 0x0000002f0800720c */ /* 0x080fe20003f46270 */
[----:B------:R-:W-:Y:S01]  /*bf40*/  VIADD R8, R2, 0x39 ;  /* 0x0000003902087836 */ /* 0x000fe20000000000 */
[----:B------:R-:W-:Y:S01]  /*bf50*/  ISETP.GE.AND P4, PT, R16, R47, PT ;  /* 0x0000002f1000720c */ /* 0x000fe20003f86270 */
[----:B------:R-:W-:Y:S01]  /*bf60*/  FMUL.FTZ R25, R25, UR9 ;  /* 0x0000000919197c20 */ /* 0x000fe20008410000 */
[C---:B----4-:R-:W-:Y:S01]  /*bf70*/  HMMA.16816.F32 R16, R12.reuse, R28, RZ ;  /* 0x0000001c0c10723c */ /* 0x050fe200000018ff */
[----:B------:R-:W-:Y:S01]  /*bf80*/  FSEL R36, R88, -INF , !P1 ;  /* 0xff80000058247808 */ /* 0x000fe20004800000 */
[----:B------:R-:W-:Y:S01]  /*bf90*/  FMUL.FTZ R159, R26, UR9 ;  /* 0x000000091a9f7c20 */ /* 0x000fe20008410000 */
[----:B------:R-:W-:Y:S01]  /*bfa0*/  FSEL R121, R89, -INF , !P4 ;  /* 0xff80000059797808 */ /* 0x000fe20006000000 */
[----:B------:R-:W-:Y:S01]  /*bfb0*/  FMUL.FTZ R151, R27, UR9 ;  /* 0x000000091b977c20 */ /* 0x000fe20008410000 */
[----:B------:R-:W-:Y:S01]  /*bfc0*/  FSEL R41, R41, -INF , !P6 ;  /* 0xff80000029297808 */ /* 0x000fe20007000000 */
[----:B------:R-:W-:Y:S01]  /*bfd0*/  HMMA.16816.F32 R28, R12, R30, RZ ;  /* 0x0000001e0c1c723c */ /* 0x000fe200000018ff */
[----:B--2---:R-:W-:Y:S01]  /*bfe0*/  FSEL R34, R34, -INF , !P0 ;  /* 0xff80000022227808 */ /* 0x004fe20004000000 */
[----:B------:R-:W-:Y:S01]  /*bff0*/  MUFU.TANH R89, R24 ;  /* 0x0000001800597308 */ /* 0x000fe20000002400 */
[----:B------:R-:W-:-:S02]  /*c000*/  ISETP.GE.AND P4, PT, R9, R48, PT ;  /* 0x000000300900720c */ /* 0x000fc40003f86270 */
[-C--:B------:R-:W-:Y:S02]  /*c010*/  ISETP.GE.AND P1, PT, R9, R47.reuse, PT ;  /* 0x0000002f0900720c */ /* 0x080fe40003f26270 */
[C---:B------:R-:W-:Y:S02]  /*c020*/  ISETP.GE.AND P6, PT, R8.reuse, R48, PT ;  /* 0x000000300800720c */ /* 0x040fe40003fc6270 */
[----:B------:R-:W-:Y:S01]  /*c030*/  ISETP.GE.AND P0, PT, R8, R47, PT ;  /* 0x0000002f0800720c */ /* 0x000fe20003f06270 */
[----:B------:R-:W2:Y:S01]  /*c040*/  MUFU.TANH R82, R82 ;  /* 0x0000005200527308 */ /* 0x000ea20000002400 */
[----:B-1----:R-:W1:Y:S01]  /*c050*/  LDSM.16.M88.4 R8, [R204+0x4000] ;  /* 0x00400000cc08783b */ /* 0x002e620000000200 */
[----:B------:R-:W-:Y:S02]  /*c060*/  FSEL R39, R87, -INF , !P3 ;  /* 0xff80000057277808 */ /* 0x000fe40005800000 */
[----:B------:R-:W-:Y:S02]  /*c070*/  FSEL R37, R86, -INF , !P2 ;  /* 0xff80000056257808 */ /* 0x000fe40005000000 */
[----:B------:R-:W-:-:S02]  /*c080*/  FSEL R76, R76, -INF , !P4 ;  /* 0xff8000004c4c7808 */ /* 0x000fc40006000000 */
[C---:B-----5:R-:W-:Y:S01]  /*c090*/  HMMA.16816.F32 R16, R4.reuse, R20, R16 ;  /* 0x000000140410723c */ /* 0x060fe20000001810 */
[----:B------:R4:W-:Y:S01]  /*c0a0*/  MUFU.TANH R87, R25 ;  /* 0x0000001900577308 */ /* 0x0009e20000002400 */
[----:B------:R-:W-:Y:S02]  /*c0b0*/  FSEL R35, R35, -INF , !P1 ;  /* 0xff80000023237808 */ /* 0x000fe40004800000 */
[----:B------:R-:W-:Y:S02]  /*c0c0*/  FSEL R74, R74, -INF , !P6 ;  /* 0xff8000004a4a7808 */ /* 0x000fe40007000000 */
[----:B---3--:R-:W-:Y:S01]  /*c0d0*/  FSEL R78, R78, -INF , !P5 ;  /* 0xff8000004e4e7808 */ /* 0x008fe20006800000 */
[C---:B------:R-:W-:Y:S01]  /*c0e0*/  VIADD R20, R2.reuse, 0x41 ;  /* 0x0000004102147836 */ /* 0x040fe20000000000 */
[----:B------:R-:W-:Y:S01]  /*c0f0*/  FSEL R33, R33, -INF , !P0 ;  /* 0xff80000021217808 */ /* 0x000fe20004000000 */
[----:B------:R-:W-:Y:S01]  /*c100*/  VIADD R21, R2, 0x40 ;  /* 0x0000004002157836 */ /* 0x000fe20000000000 */
[----:B------:R-:W-:Y:S01]  /*c110*/  MUFU.TANH R79, R79 ;  /* 0x0000004f004f7308 */ /* 0x000fe20000002400 */
[----:B------:R-:W-:Y:S01]  /*c120*/  HMMA.16816.F32 R28, R4, R22, R28 ;  /* 0x00000016041c723c */ /* 0x000fe2000000181c */
[----:B------:R-:W-:-:S02]  /*c130*/  ISETP.GE.AND P2, PT, R20, R48, PT ;  /* 0x000000301400720c */ /* 0x000fc40003f46270 */
[-C--:B------:R-:W-:Y:S01]  /*c140*/  ISETP.GE.AND P4, PT, R20, R47.reuse, PT ;  /* 0x0000002f1400720c */ /* 0x080fe20003f86270 */
[----:B------:R-:W-:Y:S01]  /*c150*/  VIADD R20, R2, 0x48 ;  /* 0x0000004802147836 */ /* 0x000fe20000000000 */
[CC--:B------:R-:W-:Y:S01]  /*c160*/  ISETP.GE.AND P3, PT, R21.reuse, R48.reuse, PT ;  /* 0x000000301500720c */ /* 0x0c0fe20003f66270 */
[----:B----4-:R-:W3:Y:S01]  /*c170*/  LDSM.16.M88.4 R24, [R203+0x3000] ;  /* 0x00300000cb18783b */ /* 0x010ee20000000200 */
[----:B------:R-:W4:Y:S02]  /*c180*/  MUFU.TANH R81, R81 ;  /* 0x0000005100517308 */ /* 0x000f240000002400 */
[CC--:B------:R-:W-:Y:S02]  /*c190*/  ISETP.GE.AND P1, PT, R20.reuse, R48.reuse, PT ;  /* 0x000000301400720c */ /* 0x0c0fe40003f26270 */
[-C--:B------:R-:W-:Y:S01]  /*c1a0*/  ISETP.GE.AND P6, PT, R20, R47.reuse, PT ;  /* 0x0000002f1400720c */ /* 0x080fe20003fc6270 */
[----:B------:R-:W-:Y:S01]  /*c1b0*/  VIADD R20, R2, 0x49 ;  /* 0x0000004902147836 */ /* 0x000fe20000000000 */
[----:B------:R-:W-:Y:S01]  /*c1c0*/  FSEL R72, R72, -INF , !P3 ;  /* 0xff80000048487808 */ /* 0x000fe20005800000 */
[----:B------:R-:W-:Y:S01]  /*c1d0*/  FMUL.FTZ R91, R16, UR9 ;  /* 0x00000009105b7c20 */ /* 0x000fe20008410000 */
[-C--:B------:R-:W-:Y:S01]  /*c1e0*/  ISETP.GE.AND P5, PT, R21, R47.reuse, PT ;  /* 0x0000002f1500720c */ /* 0x080fe20003fa6270 */
[----:B------:R-:W5:Y:S01]  /*c1f0*/  MUFU.TANH R77, R77 ;  /* 0x0000004d004d7308 */ /* 0x000f620000002400 */
[-C--:B------:R-:W-:Y:S01]  /*c200*/  ISETP.GE.AND P0, PT, R20, R48.reuse, PT ;  /* 0x000000301400720c */ /* 0x080fe20003f06270 */
[----:B------:R-:W-:Y:S01]  /*c210*/  VIADD R16, R2, 0x50 ;  /* 0x0000005002107836 */ /* 0x000fe20000000000 */
[-C--:B------:R-:W-:Y:S01]  /*c220*/  ISETP.GE.AND P3, PT, R20, R47.reuse, PT ;  /* 0x0000002f1400720c */ /* 0x080fe20003f66270 */
[----:B------:R-:W-:Y:S01]  /*c230*/  FMUL.FTZ R18, R18, UR9 ;  /* 0x0000000912127c20 */ /* 0x000fe20008410000 */
[----:B------:R-:W-:Y:S01]  /*c240*/  FSEL R237, R85, -INF , !P5 ;  /* 0xff80000055ed7808 */ /* 0x000fe20006800000 */
[----:B-1----:R-:W-:Y:S01]  /*c250*/  HMMA.16816.F32 R20, R12, R8, RZ ;  /* 0x000000080c14723c */ /* 0x002fe200000018ff */
[----:B------:R-:W-:Y:S01]  /*c260*/  FSEL R84, R84, -INF , !P2 ;  /* 0xff80000054547808 */ /* 0x000fe20005000000 */
[----:B------:R-:W-:Y:S01]  /*c270*/  FMUL.FTZ R85, R17, UR9 ;  /* 0x0000000911557c20 */ /* 0x000fe20008410000 */
[-C--:B------:R-:W-:Y:S01]  /*c280*/  ISETP.GE.AND P5, PT, R16, R48.reuse, PT ;  /* 0x000000301000720c */ /* 0x080fe20003fa6270 */
[----:B------:R-:W-:Y:S01]  /*c290*/  VIADD R17, R2, 0x51 ;  /* 0x0000005102117836 */ /* 0x000fe20000000000 */
[-C--:B------:R-:W-:Y:S01]  /*c2a0*/  ISETP.GE.AND P2, PT, R16, R47.reuse, PT ;  /* 0x0000002f1000720c */ /* 0x080fe20003f46270 */
[----:B------:R-:W-:Y:S01]  /*c2b0*/  VIADD R16, R2, 0x58 ;  /* 0x0000005802107836 */ /* 0x000fe20000000000 */
[----:B------:R-:W-:Y:S01]  /*c2c0*/  FSEL R123, R83, -INF , !P4 ;  /* 0xff800000537b7808 */ /* 0x000fe20006000000 */
[----:B------:R1:W-:Y:S01]  /*c2d0*/  MUFU.TANH R143, R18 ;  /* 0x00000012008f7308 */ /* 0x0003e20000002400 */
[----:B--2---:R-:W-:Y:S01]  /*c2e0*/  FSEL R82, R82, -INF , !P1 ;  /* 0xff80000052527808 */ /* 0x004fe20004800000 */
[----:B------:R-:W-:Y:S01]  /*c2f0*/  FMUL.FTZ R139, R19, UR9 ;  /* 0x00000009138b7c20 */ /* 0x000fe20008410000 */
[----:B----4-:R-:W-:Y:S01]  /*c300*/  FSEL R235, R81, -INF , !P6 ;  /* 0xff80000051eb7808 */ /* 0x010fe20007000000 */
[C---:B------:R-:W-:Y:S01]  /*c310*/  VIADD R9, R2.reuse, 0x59 ;  /* 0x0000005902097836 */ /* 0x040fe20000000000 */
[----:B------:R-:W-:Y:S01]  /*c320*/  FSEL R86, R79, -INF , !P0 ;  /* 0xff8000004f567808 */ /* 0x000fe20004000000 */
[----:B------:R-:W-:Y:S01]  /*c330*/  VIADD R8, R2, 0x60 ;  /* 0x0000006002087836 */ /* 0x000fe20000000000 */
[CC--:B------:R-:W-:Y:S01]  /*c340*/  ISETP.GE.AND P4, PT, R17.reuse, R48.reuse, PT ;  /* 0x000000301100720c */ /* 0x0c0fe20003f86270 */
[----:B------:R-:W-:Y:S01]  /*c350*/  MUFU.TANH R64, R64 ;  /* 0x0000004000407308 */ /* 0x000fe20000002400 */
[-C--:B------:R-:W-:Y:S01]  /*c360*/  ISETP.GE.AND P1, PT, R17, R47.reuse, PT ;  /* 0x0000002f1100720c */ /* 0x080fe20003f26270 */
[----:B------:R-:W-:Y:S01]  /*c370*/  FMUL.FTZ R28, R28, UR9 ;  /* 0x000000091c1c7c20 */ /* 0x000fe20008410000 */
[C---:B------:R-:W-:Y:S01]  /*c380*/  ISETP.GE.AND P6, PT, R16.reuse, R48, PT ;  /* 0x000000301000720c */ /* 0x040fe20003fc6270 */
[----:B------:R-:W-:Y:S01]  /*c390*/  FMUL.FTZ R29, R29, UR9 ;  /* 0x000000091d1d7c20 */ /* 0x000fe20008410000 */
[----:B------:R-:W-:Y:S01]  /*c3a0*/  ISETP.GE.AND P0, PT, R16, R47, PT ;  /* 0x0000002f1000720c */ /* 0x000fe20003f06270 */
[----:B------:R-:W-:Y:S01]  /*c3b0*/  FMUL.FTZ R131, R30, UR9 ;  /* 0x000000091e837c20 */ /* 0x000fe20008410000 */
[----:B-----5:R-:W-:Y:S01]  /*c3c0*/  FSEL R135, R77, -INF , !P3 ;  /* 0xff8000004d877808 */ /* 0x020fe20005800000 */
[----:B------:R-:W2:Y:S01]  /*c3d0*/  MUFU.TANH R65, R65 ;  /* 0x0000004100417308 */ /* 0x000ea20000002400 */
[----:B-1----:R-:W1:Y:S01]  /*c3e0*/  LDSM.16.M88.4 R16, [R204+0x4400] ;  /* 0x00440000cc10783b */ /* 0x002e620000000200 */
[----:B------:R-:W-:Y:S01]  /*c3f0*/  FSEL R88, R75, -INF , !P5 ;  /* 0xff8000004b587808 */ /* 0x000fe20006800000 */
[----:B---3--:R-:W-:Y:S01]  /*c400*/  HMMA.16816.F32 R20, R4, R24, R20 ;  /* 0x000000180414723c */ /* 0x008fe20000001814 */
[----:B------:R-:W-:Y:S01]  /*c410*/  FSEL R233, R73, -INF , !P2 ;  /* 0xff80000049e97808 */ /* 0x000fe20005000000 */
[----:B------:R-:W-:Y:S01]  /*c420*/  FMUL.FTZ R125, R31, UR9 ;  /* 0x000000091f7d7c20 */ /* 0x000fe20008410000 */
[----:B------:R-:W-:-:S02]  /*c430*/  FSEL R90, R71, -INF , !P4 ;  /* 0xff800000475a7808 */ /* 0x000fc40006000000 */
[CC--:B------:R-:W-:Y:S01]  /*c440*/  ISETP.GE.AND P3, PT, R9.reuse, R48.reuse, PT ;  /* 0x000000300900720c */ /* 0x0c0fe20003f66270 */
[----:B------:R-:W3:Y:S01]  /*c450*/  MUFU.TANH R67, R67 ;  /* 0x0000004300437308 */ /* 0x000ee20000002400 */
[-C--:B------:R-:W-:Y:S01]  /*c460*/  ISETP.GE.AND P5, PT, R9, R47.reuse, PT ;  /* 0x0000002f0900720c */ /* 0x080fe20003fa6270 */
[----:B------:R-:W-:Y:S01]  /*c470*/  VIADD R24, R2, 0x68 ;  /* 0x0000006802187836 */ /* 0x000fe20000000000 */
[----:B------:R-:W-:Y:S01]  /*c480*/  ISETP.GE.AND P2, PT, R8, R48, PT ;  /* 0x000000300800720c */ /* 0x000fe20003f46270 */
[----:B------:R-:W-:Y:S01]  /*c490*/  VIADD R25, R2, 0x61 ;  /* 0x0000006102197836 */ /* 0x000fe20000000000 */
[----:B------:R-:W-:Y:S02]  /*c4a0*/  ISETP.GE.AND P4, PT, R8, R47, PT ;  /* 0x0000002f0800720c */ /* 0x000fe40003f86270 */
[----:B------:R-:W-:Y:S01]  /*c4b0*/  HMMA.16816.F32 R8, R12, R10, RZ ;  /* 0x0000000a0c08723c */ /* 0x000fe200000018ff */
[----:B------:R-:W4:Y:S01]  /*c4c0*/  MUFU.TANH R63, R63 ;  /* 0x0000003f003f7308 */ /* 0x000f220000002400 */
[----:B------:R-:W-:-:S02]  /*c4d0*/  FSEL R137, R69, -INF , !P1 ;  /* 0xff80000045897808 */ /* 0x000fc40004800000 */
[----:B--2---:R-:W-:Y:S02]  /*c4e0*/  FSEL R149, R65, -INF , !P0 ;  /* 0xff80000041957808 */ /* 0x004fe40004000000 */
[----:B------:R-:W-:Y:S02]  /*c4f0*/  FSEL R94, R64, -INF , !P3 ;  /* 0xff800000405e7808 */ /* 0x000fe40005800000 */
[CC--:B------:R-:W-:Y:S01]  /*c500*/  ISETP.GE.AND P0, PT, R24.reuse, R48.reuse, PT ;  /* 0x000000301800720c */ /* 0x0c0fe20003f06270 */
[----:B------:R-:W2:Y:S01]  /*c510*/  MUFU.TANH R51, R51 ;  /* 0x0000003300337308 */ /* 0x000ea20000002400 */
[-C--:B------:R-:W-:Y:S01]  /*c520*/  ISETP.GE.AND P3, PT, R24, R47.reuse, PT ;  /* 0x0000002f1800720c */ /* 0x080fe20003f66270 */
[----:B------:R-:W-:Y:S01]  /*c530*/  VIADD R24, R2, 0x69 ;  /* 0x0000006902187836 */ /* 0x000fe20000000000 */
[----:B------:R-:W-:Y:S01]  /*c540*/  FSEL R229, R61, -INF , !P4 ;  /* 0xff8000003de57808 */ /* 0x000fe20006000000 */
[----:B------:R-:W-:Y:S01]  /*c550*/  FMUL.FTZ R61, R20, UR9 ;  /* 0x00000009143d7c20 */ /* 0x000fe20008410000 */
[----:B---3--:R-:W-:Y:S01]  /*c560*/  FSEL R92, R67, -INF , !P6 ;  /* 0xff800000435c7808 */ /* 0x008fe20007000000 */
[----:B------:R-:W-:Y:S01]  /*c570*/  VIADD R20, R2, 0x71 ;  /* 0x0000007102147836 */ /* 0x000fe20000000000 */
[----:B------:R-:W-:Y:S01]  /*c580*/  FSEL R96, R62, -INF , !P2 ;  /* 0xff8000003e607808 */ /* 0x000fe20005000000 */
[----:B------:R-:W-:Y:S01]  /*c590*/  MUFU.TANH R71, R28 ;  /* 0x0000001c00477308 */ /* 0x000fe20000002400 */
[----:B----4-:R-:W-:Y:S01]  /*c5a0*/  FSEL R231, R63, -INF , !P5 ;  /* 0xff8000003fe77808 */ /* 0x010fe20006800000 */
[----:B------:R-:W-:Y:S01]  /*c5b0*/  FMUL.FTZ R22, R22, UR9 ;  /* 0x0000000916167c20 */ /* 0x000fe20008410000 */
[----:B------:R-:W-:Y:S01]  /*c5c0*/  ISETP.GE.AND P6, PT, R25, R47, PT ;  /* 0x0000002f1900720c */ /* 0x000fe20003fc6270 */
[----:B------:R-:W-:Y:S01]  /*c5d0*/  FMUL.FTZ R23, R23, UR9 ;  /* 0x0000000917177c20 */ /* 0x000fe20008410000 */
[----:B------:R-:W-:-:S02]  /*c5e0*/  ISETP.GE.AND P5, PT, R24, R48, PT ;  /* 0x000000301800720c */ /* 0x000fc40003fa6270 */
[----:B------:R-:W-:Y:S01]  /*c5f0*/  HMMA.16816.F32 R8, R4, R26, R8 ;  /* 0x0000001a0408723c */ /* 0x000fe20000001808 */
[----:B------:R3:W-:Y:S01]  /*c600*/  MUFU.TANH R69, R29 ;  /* 0x0000001d00457308 */ /* 0x0007e20000002400 */
[-C--:B------:R-:W-:Y:S01]  /*c610*/  ISETP.GE.AND P2, PT, R24, R47.reuse, PT ;  /* 0x0000002f1800720c */ /* 0x080fe20003f46270 */
[----:B------:R-:W-:Y:S01]  /*c620*/  VIADD R24, R2, 0x70 ;  /* 0x0000007002187836 */ /* 0x000fe20000000000 */
[-C--:B------:R-:W-:Y:S02]  /*c630*/  ISETP.GE.AND P1, PT, R25, R48.reuse, PT ;  /* 0x000000301900720c */ /* 0x080fe40003f26270 */
[----:B--2---:R-:W-:Y:S01]  /*c640*/  FSEL R155, R51, -INF , !P6 ;  /* 0xff800000339b7808 */ /* 0x004fe20007000000 */
[----:B------:R-:W-:Y:S01]  /*c650*/  FMUL.FTZ R51, R21, UR9 ;  /* 0x0000000915337c20 */ /* 0x000fe20008410000 */
[----:B------:R-:W-:Y:S01]  /*c660*/  FSEL R116, R53, -INF , !P0 ;  /* 0xff80000035747808 */ /* 0x000fe20004000000 */
[----:B------:R-:W2:Y:S01]  /*c670*/  MUFU.TANH R49, R49 ;  /* 0x0000003100317308 */ /* 0x000ea20000002400 */
[-C--:B------:R-:W-:Y:S01]  /*c680*/  ISETP.GE.AND P6, PT, R20, R48.reuse, PT ;  /* 0x000000301400720c */ /* 0x080fe20003fc6270 */
[----:B------:R-:W-:Y:S01]  /*c690*/  VIADD R21, R2, 0x78 ;  /* 0x0000007802157836 */ /* 0x000fe20000000000 */
[----:B------:R-:W-:Y:S01]  /*c6a0*/  ISETP.GE.AND P0, PT, R20, R47, PT ;  /* 0x0000002f1400720c */ /* 0x000fe20003f06270 */
[----:B------:R-:W-:Y:S01]  /*c6b0*/  VIADD R20, R2, 0x79 ;  /* 0x0000007902147836 */ /* 0x000fe20000000000 */
[----:B------:R-:W-:-:S02]  /*c6c0*/  ISETP.GE.AND P4, PT, R24, R48, PT ;  /* 0x000000301800720c */ /* 0x000fc40003f86270 */
[----:B------:R-:W-:Y:S01]  /*c6d0*/  FSEL R110, R60, -INF , !P1 ;  /* 0xff8000003c6e7808 */ /* 0x000fe20004800000 */
[----:B------:R-:W4:Y:S01]  /*c6e0*/  MUFU.TANH R161, R161 ;  /* 0x000000a100a17308 */ /* 0x000f220000002400 */
[----:B---3--:R-:W3:Y:S01]  /*c6f0*/  LDSM.16.M88.4 R28, [R203+0x3400] ;  /* 0x00340000cb1c783b */ /* 0x008ee20000000200 */
[-C--:B------:R-:W-:Y:S02]  /*c700*/  ISETP.GE.AND P1, PT, R24, R47.reuse, PT ;  /* 0x0000002f1800720c */ /* 0x080fe40003f26270 */
[----:B-1----:R-:W-:Y:S01]  /*c710*/  HMMA.16816.F32 R24, R12, R16, RZ ;  /* 0x000000100c18723c */ /* 0x002fe200000018ff */
[----:B------:R-:W-:Y:S02]  /*c720*/  FSEL R118, R45, -INF , !P5 ;  /* 0xff8000002d767808 */ /* 0x000fe40006800000 */
[----:B------:R-:W-:Y:S01]  /*c730*/  FSEL R120, R103, -INF , !P4 ;  /* 0xff80000067787808 */ /* 0x000fe20006000000 */
[----:B------:R-:W1:Y:S01]  /*c740*/  MUFU.TANH R225, R225 ;  /* 0x000000e100e17308 */ /* 0x000e620000002400 */
[----:B--2---:R-:W-:Y:S01]  /*c750*/  FSEL R227, R49, -INF , !P3 ;  /* 0xff80000031e37808 */ /* 0x004fe20005800000 */
[----:B------:R-:W-:Y:S01]  /*c760*/  FMUL.FTZ R45, R8, UR9 ;  /* 0x00000009082d7c20 */ /* 0x000fe20008410000 */
[CC--:B------:R-:W-:Y:S01]  /*c770*/  ISETP.GE.AND P3, PT, R21.reuse, R48.reuse, PT ;  /* 0x000000301500720c */ /* 0x0c0fe20003f66270 */
[C---:B------:R-:W-:Y:S01]  /*c780*/  VIADD R17, R2.reuse, 0x80 ;  /* 0x0000008002117836 */ /* 0x040fe20000000000 */
[-C--:B------:R-:W-:Y:S01]  /*c790*/  ISETP.GE.AND P5, PT, R21, R47.reuse, PT ;  /* 0x0000002f1500720c */ /* 0x080fe20003fa6270 */
[----:B------:R-:W-:Y:S01]  /*c7a0*/  VIADD R16, R2, 0x81 ;  /* 0x0000008102107836 */ /* 0x000fe20000000000 */
[----:B------:R-:W-:Y:S01]  /*c7b0*/  ISETP.GE.AND P4, PT, R20, R47, PT ;  /* 0x0000002f1400720c */ /* 0x000fe20003f86270 */
[----:B------:R-:W2:Y:S01]  /*c7c0*/  MUFU.TANH R169, R169 ;  /* 0x000000a900a97308 */ /* 0x000ea20000002400 */
[----:B----4-:R-:W-:Y:S01]  /*c7d0*/  FSEL R161, R161, -INF , !P2 ;  /* 0xff800000a1a17808 */ /* 0x010fe20005000000 */
[----:B------:R-:W-:Y:S01]  /*c7e0*/  VIADD R8, R2, 0x89 ;  /* 0x0000008902087836 */ /* 0x000fe20000000000 */
[-C--:B------:R-:W-:Y:S01]  /*c7f0*/  ISETP.GE.AND P2, PT, R20, R48.reuse, PT ;  /* 0x000000301400720c */ /* 0x080fe20003f46270 */
[----:B------:R-:W-:Y:S01]  /*c800*/  FMUL.FTZ R9, R9, UR9 ;  /* 0x0000000909097c20 */ /* 0x000fe20008410000 */
[----:B------:R-:W-:Y:S01]  /*c810*/  FSEL R124, R55, -INF , !P6 ;  /* 0xff800000377c7808 */ /* 0x000fe20007000000 */
[----:B------:R-:W-:Y:S01]  /*c820*/  FMUL.FTZ R10, R10, UR9 ;  /* 0x000000090a0a7c20 */ /* 0x000fe20008410000 */
[----:B------:R-:W-:Y:S01]  /*c830*/  FSEL R126, R107, -INF , !P3 ;  /* 0xff8000006b7e7808 */ /* 0x000fe20005800000 */
[----:B------:R-:W4:Y:S01]  /*c840*/  MUFU.TANH R175, R175 ;  /* 0x000000af00af7308 */ /* 0x000f220000002400 */
[----:B-1----:R-:W-:Y:S01]  /*c850*/  FSEL R225, R225, -INF , !P1 ;  /* 0xff800000e1e17808 */ /* 0x002fe20004800000 */
[----:B------:R-:W-:Y:S01]  /*c860*/  FMUL.FTZ R103, R11, UR9 ;  /* 0x000000090b677c20 */ /* 0x000fe20008410000 */
[----:B------:R-:W-:-:S02]  /*c870*/  ISETP.GE.AND P1, PT, R17, R48, PT ;  /* 0x000000301100720c */ /* 0x000fc40003f26270 */
[-C--:B------:R-:W-:Y:S02]  /*c880*/  ISETP.GE.AND P6, PT, R17, R47.reuse, PT ;  /* 0x0000002f1100720c */ /* 0x080fe40003fc6270 */
[C---:B------:R-:W-:Y:S01]  /*c890*/  ISETP.GE.AND P3, PT, R16.reuse, R47, PT ;  /* 0x0000002f1000720c */ /* 0x040fe20003f66270 */
[----:B------:R-:W-:Y:S01]  /*c8a0*/  MUFU.TANH R117, R22 ;  /* 0x0000001600757308 */ /* 0x000fe20000002400 */
[----:B--2---:R-:W-:Y:S02]  /*c8b0*/  FSEL R169, R169, -INF , !P0 ;  /* 0xff800000a9a97808 */ /* 0x004fe40004000000 */
[----:B------:R-:W-:Y:S02]  /*c8c0*/  ISETP.GE.AND P0, PT, R16, R48, PT ;  /* 0x000000301000720c */ /* 0x000fe40003f06270 */
[----:B------:R-:W-:Y:S01]  /*c8d0*/  HMMA.16816.F32 R16, R12, R18, RZ ;  /* 0x000000120c10723c */ /* 0x000fe200000018ff */
[----:B------:R-:W-:Y:S02]  /*c8e0*/  FSEL R134, R104, -INF , !P1 ;  /* 0xff80000068867808 */ /* 0x000fe40004800000 */
[----:B------:R1:W-:Y:S01]  /*c8f0*/  MUFU.TANH R111, R23 ;  /* 0x00000017006f7308 */ /* 0x0003e20000002400 */
[----:B----4-:R-:W-:-:S02]  /*c900*/  FSEL R175, R175, -INF , !P4 ;  /* 0xff800000afaf7808 */ /* 0x010fc40006000000 */
[C---:B------:R-:W-:Y:S01]  /*c910*/  ISETP.GE.AND P4, PT, R8.reuse, R48, PT ;  /* 0x000000300800720c */ /* 0x040fe20003f86270 */
[----:B---3--:R-:W-:Y:S01]  /*c920*/  HMMA.16816.F32 R24, R4, R28, R24 ;  /* 0x0000001c0418723c */ /* 0x008fe20000001818 */
[-C--:B------:R-:W-:Y:S01]  /*c930*/  ISETP.GE.AND P1, PT, R8, R47.reuse, PT ;  /* 0x0000002f0800720c */ /* 0x080fe20003f26270 */
[----:B------:R-:W-:Y:S01]  /*c940*/  VIADD R8, R2, 0x90 ;  /* 0x0000009002087836 */ /* 0x000fe20000000000 */
[----:B------:R-:W-:Y:S01]  /*c950*/  FSEL R136, R105, -INF , !P0 ;  /* 0xff80000069887808 */ /* 0x000fe20004000000 */
[----:B------:R-:W2:Y:S01]  /*c960*/  MUFU.TANH R221, R221 ;  /* 0x000000dd00dd7308 */ /* 0x000ea20000002400 */
[----:B------:R-:W-:Y:S02]  /*c970*/  FSEL R140, R106, -INF , !P4 ;  /* 0xff8000006a8c7808 */ /* 0x000fe40006000000 */
[----:B------:R-:W-:Y:S01]  /*c980*/  VIADD R28, R2, 0x88 ;  /* 0x00000088021c7836 */ /* 0x000fe20000000000 */
[----:B------:R-:W-:-:S04]  /*c990*/  ISETP.GE.AND P0, PT, R8, R47, PT ;  /* 0x0000002f0800720c */ /* 0x000fc80003f06270 */
[----:B------:R-:W3:Y:S01]  /*c9a0*/  MUFU.TANH R54, R54 ;  /* 0x0000003600367308 */ /* 0x000ee20000002400 */
[----:B-1----:R-:W1:Y:S01]  /*c9b0*/  LDSM.16.M88.4 R20, [R204+0x4800] ;  /* 0x00480000cc14783b */ /* 0x002e620000000200 */
[----:B------:R-:W-:-:S03]  /*c9c0*/  FSEL R209, R209, -INF , !P0 ;  /* 0xff800000d1d17808 */ /* 0x000fc60004000000 */
[----:B------:R-:W-:Y:S03]  /*c9d0*/  HMMA.16816.F32 R16, R4, R30, R16 ;  /* 0x0000001e0410723c */ /* 0x000fe60000001810 */
[----:B------:R-:W4:Y:S01]  /*c9e0*/  MUFU.TANH R223, R223 ;  /* 0x000000df00df7308 */ /* 0x000f220000002400 */
[----:B--2---:R-:W-:Y:S02]  /*c9f0*/  FSEL R221, R221, -INF , !P6 ;  /* 0xff800000dddd7808 */ /* 0x004fe40007000000 */
[----:B------:R-:W-:Y:S01]  /*ca00*/  ISETP.GE.AND P6, PT, R8, R48, PT ;  /* 0x000000300800720c */ /* 0x000fe20003fc6270 */
[----:B------:R-:W-:Y:S01]  /*ca10*/  FMUL.FTZ R53, R24, UR9 ;  /* 0x0000000918357c20 */ /* 0x000fe20008410000 */
[----:B------:R-:W-:Y:S02]  /*ca20*/  VIADD R24, R2, 0x99 ;  /* 0x0000009902187836 */ /* 0x000fe40000000000 */
[----:B------:R-:W-:Y:S01]  /*ca30*/  FMUL.FTZ R25, R25, UR9 ;  /* 0x0000000919197c20 */ /* 0x000fe20008410000 */
[----:B------:R-:W-:Y:S01]  /*ca40*/  FMUL.FTZ R26, R26, UR9 ;  /* 0x000000091a1a7c20 */ /* 0x000fe20008410000 */
[----:B------:R-:W2:Y:S01]  /*ca50*/  MUFU.TANH R181, R181 ;  /* 0x000000b500b57308 */ /* 0x000ea20000002400 */
[----:B---3--:R-:W-:Y:S01]  /*ca60*/  FSEL R130, R54, -INF , !P2 ;  /* 0xff80000036827808 */ /* 0x008fe20005000000 */
[----:B------:R-:W-:Y:S01]  /*ca70*/  FMUL.FTZ R27, R27, UR9 ;  /* 0x000000091b1b7c20 */ /* 0x000fe20008410000 */
[----:B------:R-:W-:-:S02]  /*ca80*/  ISETP.GE.AND P2, PT, R28, R47, PT ;  /* 0x0000002f1c00720c */ /* 0x000fc40003f46270 */
[----:B------:R-:W-:Y:S01]  /*ca90*/  FSEL R144, R56, -INF , !P6 ;  /* 0xff80000038907808 */ /* 0x000fe20007000000 */
[----:B------:R-:W-:Y:S01]  /*caa0*/  VIADD R56, R2, 0xc1 ;  /* 0x000000c102387836 */ /* 0x000fe20000000000 */
[----:B------:R-:W-:Y:S01]  /*cab0*/  ISETP.GE.AND P6, PT, R24, R47, PT ;  /* 0x0000002f1800720c */ /* 0x000fe20003fc6270 */
[----:B------:R-:W3:Y:S01]  /*cac0*/  MUFU.TANH R108, R108 ;  /* 0x0000006c006c7308 */ /* 0x000ee20000002400 */
[----:B----4-:R-:W-:Y:S02]  /*cad0*/  FSEL R223, R223, -INF , !P5 ;  /* 0xff800000dfdf7808 */ /* 0x010fe40006800000 */
[-C--:B------:R-:W-:Y:S01]  /*cae0*/  ISETP.GE.AND P5, PT, R28, R48.reuse, PT ;  /* 0x000000301c00720c */ /* 0x080fe20003fa6270 */
[----:B------:R-:W-:Y:S02]  /*caf0*/  VIADD R28, R2, 0x91 ;  /* 0x00000091021c7836 */ /* 0x000fe40000000000 */
[----:B------:R-:W-:Y:S01]  /*cb00*/  FMUL.FTZ R16, R16, UR9 ;  /* 0x0000000910107c20 */ /* 0x000fe20008410000 */
[----:B------:R-:W-:Y:S01]  /*cb10*/  FMUL.FTZ R17, R17, UR9 ;  /* 0x0000000911117c20 */ /* 0x000fe20008410000 */
[----:B------:R-:W-:Y:S01]  /*cb20*/  FMUL.FTZ R18, R18, UR9 ;  /* 0x0000000912127c20 */ /* 0x000fe20008410000 */
[----:B------:R-:W4:Y:S01]  /*cb30*/  MUFU.TANH R219, R219 ;  /* 0x000000db00db7308 */ /* 0x000f220000002400 */
[----:B--2---:R-:W-:Y:S01]  /*cb40*/  FSEL R181, R181, -INF , !P3 ;  /* 0xff800000b5b57808 */ /* 0x004fe20005800000 */
[----:B------:R-:W-:Y:S01]  /*cb50*/  FMUL.FTZ R62, R19, UR9 ;  /* 0x00000009133e7c20 */ /* 0x000fe20008410000 */
[----:B------:R-:W-:-:S05]  /*cb60*/  ISETP.GE.AND P3, PT, R28, R48, PT ;  /* 0x000000301c00720c */ /* 0x000fca0003f66270 */
[----:B------:R-:W-:Y:S01]  /*cb70*/  MUFU.TANH R49, R9 ;  /* 0x0000000900317308 */ /* 0x000fe20000002400 */
[----:B---3--:R-:W-:Y:S02]  /*cb80*/  FSEL R138, R108, -INF , !P5 ;  /* 0xff8000006c8a7808 */ /* 0x008fe40006800000 */
[----:B------:R-:W-:Y:S01]  /*cb90*/  ISETP.GE.AND P5, PT, R28, R47, PT ;  /* 0x0000002f1c00720c */ /* 0x000fe20003fa6270 */
[----:B------:R-:W-:-:S04]  /*cba0*/  VIADD R28, R2, 0x98 ;  /* 0x00000098021c7836 */ /* 0x000fc80000000000 */
[----:B------:R2:W-:Y:S01]  /*cbb0*/  MUFU.TANH R107, R10 ;  /* 0x0000000a006b7308 */ /* 0x0005e20000002400 */
[----:B----4-:R-:W-:Y:S02]  /*cbc0*/  FSEL R219, R219, -INF , !P2 ;  /* 0xff800000dbdb7808 */ /* 0x010fe40005000000 */
[C---:B------:R-:W-:Y:S02]  /*cbd0*/  ISETP.GE.AND P2, PT, R28.reuse, R48, PT ;  /* 0x000000301c00720c */ /* 0x040fe40003f46270 */
[----:B------:R-:W-:Y:S02]  /*cbe0*/  ISETP.GE.AND P4, PT, R28, R47, PT ;  /* 0x0000002f1c00720c */ /* 0x000fe40003f86270 */
[----:B-1----:R-:W-:Y:S01]  /*cbf0*/  HMMA.16816.F32 R28, R12, R20, RZ ;  /* 0x000000140c1c723c */ /* 0x002fe200000018ff */
[----:B------:R-:W1:Y:S01]  /*cc00*/  MUFU.TANH R185, R185 ;  /* 0x000000b900b97308 */ /* 0x000e620000002400 */
[----:B------:R-:W-:-:S05]  /*cc10*/  FSEL R154, R58, -INF , !P2 ;  /* 0xff8000003a9a7808 */ /* 0x000fca0005000000 */
[C---:B------:R-:W-:Y:S02]  /*cc20*/  VIADD R20, R2.reuse, 0xa0 ;  /* 0x000000a002147836 */ /* 0x040fe40000000000 */
[----:B------:R-:W3:Y:S01]  /*cc30*/  MUFU.TANH R57, R57 ;  /* 0x0000003900397308 */ /* 0x000ee20000002400 */
[----:B--2---:R-:W2:Y:S01]  /*cc40*/  LDSM.16.M88.4 R8, [R203+0x3800] ;  /* 0x00380000cb08783b */ /* 0x004ea20000000200 */
[----:B------:R-:W-:Y:S01]  /*cc50*/  VIADD R21, R2, 0xa1 ;  /* 0x000000a102157836 */ /* 0x000fe20000000000 */
[----:B------:R-:W-:-:S04]  /*cc60*/  ISETP.GE.AND P0, PT, R20, R48, PT ;  /* 0x000000301400720c */ /* 0x000fc80003f06270 */
[----:B------:R-:W-:Y:S01]  /*cc70*/  ISETP.GE.AND P2, PT, R21, R47, PT ;  /* 0x0000002f1500720c */ /* 0x000fe20003f46270 */
[----:B------:R-:W4:Y:S01]  /*cc80*/  MUFU.TANH R187, R187 ;  /* 0x000000bb00bb7308 */ /* 0x000f220000002400 */
[----:B-1----:R-:W-:Y:S02]  /*cc90*/  FSEL R185, R185, -INF , !P1 ;  /* 0xff800000b9b97808 */ /* 0x002fe40004800000 */
[----:B------:R-:W-:-:S04]  /*cca0*/  ISETP.GE.AND P1, PT, R24, R48, PT ;  /* 0x000000301800720c */ /* 0x000fc80003f26270 */
[----:B------:R-:W-:Y:S01]  /*ccb0*/  FSEL R156, R59, -INF , !P1 ;  /* 0xff8000003b9c7808 */ /* 0x000fe20004800000 */
[----:B------:R-:W1:Y:S01]  /*ccc0*/  MUFU.TANH R183, R183 ;  /* 0x000000b700b77308 */ /* 0x000e620000002400 */
[----:B---3--:R-:W-:Y:S01]  /*ccd0*/  FSEL R146, R57, -INF , !P3 ;  /* 0xff80000039927808 */ /* 0x008fe20005800000 */
[----:B------:R-:W-:Y:S01]  /*cce0*/  VIADD R57, R2, 0xc0 ;  /* 0x000000c002397836 */ /* 0x000fe20000000000 */
[----:B------:R-:W-:Y:S01]  /*ccf0*/  ISETP.GE.AND P3, PT, R20, R47, PT ;  /* 0x0000002f1400720c */ /* 0x000fe20003f66270 */
[----:B------:R-:W-:-:S03]  /*cd00*/  VIADD R20, R2, 0xa8 ;  /* 0x000000a802147836 */ /* 0x000fc60000000000 */
[----:B------:R-:W-:Y:S01]  /*cd10*/  FSEL R177, R177, -INF , !P3 ;  /* 0xff800000b1b17808 */ /* 0x000fe20005800000 */
[----:B------:R-:W-:Y:S01]  /*cd20*/  MUFU.TANH R54, R25 ;  /* 0x0000001900367308 */ /* 0x000fe20000002400 */
[----:B----4-:R-:W-:Y:S02]  /*cd30*/  FSEL R187, R187, -INF , !P5 ;  /* 0xff800000bbbb7808 */ /* 0x010fe40006800000 */
[----:B------:R-:W-:Y:S02]  /*cd40*/  ISETP.GE.AND P5, PT, R21, R48, PT ;  /* 0x000000301500720c */ /* 0x000fe40003fa6270 */
[----:B------:R-:W-:-:S03]  /*cd50*/  ISETP.GE.AND P1, PT, R20, R47, PT ;  /* 0x0000002f1400720c */ /* 0x000fc60003f26270 */
[----:B------:R-:W-:Y:S01]  /*cd60*/  MUFU.TANH R99, R26 ;  /* 0x0000001a00637308 */ /* 0x000fe20000002400 */
[----:B-1----:R-:W-:Y:S02]  /*cd70*/  FSEL R183, R183, -INF , !P4 ;  /* 0xff800000b7b77808 */ /* 0x002fe40006000000 */
[----:B------:R-:W-:Y:S02]  /*cd80*/  ISETP.GE.AND P4, PT, R20, R48, PT ;  /* 0x000000301400720c */ /* 0x000fe40003f86270 */
[----:B------:R-:W-:Y:S02]  /*cd90*/  HMMA.16816.F32 R20, R12, R22, RZ ;  /* 0x000000160c14723c */ /* 0x000fe400000018ff */
[----:B------:R-:W-:Y:S01]  /*cda0*/  FSEL R164, R89, -INF , !P4 ;  /* 0xff80000059a47808 */ /* 0x000fe20006000000 */
[----:B------:R1:W-:Y:S03]  /*cdb0*/  MUFU.TANH R97, R27 ;  /* 0x0000001b00617308 */ /* 0x0003e60000002400 */
[----:B--2---:R-:W-:Y:S05]  /*cdc0*/  HMMA.16816.F32 R28, R4, R8, R28 ;  /* 0x00000008041c723c */ /* 0x004fea000000181c */
[----:B------:R-:W2:Y:S02]  /*cdd0*/  MUFU.TANH R179, R179 ;  /* 0x000000b300b37308 */ /* 0x000ea40000002400 */
[----:B------:R-:W-:-:S02]  /*cde0*/  VIADD R8, R2, 0xa9 ;  /* 0x000000a902087836 */ /* 0x000fc40000000000 */
[----:B------:R-:W-:-:S04]  /*cdf0*/  VIADD R9, R2, 0xb0 ;  /* 0x000000b002097836 */ /* 0x000fc80000000000 */
[----:B------:R-:W3:Y:S01]  /*ce00*/  MUFU.TANH R95, R95 ;  /* 0x0000005f005f7308 */ /* 0x000ee20000002400 */
[----:B-1----:R-:W1:Y:S01]  /*ce10*/  LDSM.16.M88.4 R24, [R204+0x4c00] ;  /* 0x004c0000cc18783b */ /* 0x002e620000000200 */
[----:B------:R-:W-:-:S03]  /*ce20*/  ISETP.GE.AND P3, PT, R9, R48, PT ;  /* 0x000000300900720c */ /* 0x000fc60003f66270 */
[----:B------:R-:W-:Y:S03]  /*ce30*/  HMMA.16816.F32 R20, R4, R10, R20 ;  /* 0x0000000a0414723c */ /* 0x000fe60000001814 */
[----:B------:R-:W4:Y:S01]  /*ce40*/  MUFU.TANH R93, R93 ;  /* 0x0000005d005d7308 */ /* 0x000f220000002400 */
[----:B--2---:R-:W-:Y:S02]  /*ce50*/  FSEL R179, R179, -INF , !P6 ;  /* 0xff800000b3b37808 */ /* 0x004fe40007000000 */
[----:B------:R-:W-:Y:S01]  /*ce60*/  ISETP.GE.AND P6, PT, R8, R48, PT ;  /* 0x000000300800720c */ /* 0x000fe20003fc6270 */
[----:B------:R-:W-:Y:S01]  /*ce70*/  FMUL.FTZ R55, R28, UR9 ;  /* 0x000000091c377c20 */ /* 0x000fe20008410000 */
[----:B------:R-:W-:Y:S02]  /*ce80*/  FMUL.FTZ R29, R29, UR9 ;  /* 0x000000091d1d7c20 */ /* 0x000fe40008410000 */
[----:B------:R-:W-:Y:S01]  /*ce90*/  FSEL R28, R87, -INF , !P6 ;  /* 0xff800000571c7808 */ /* 0x000fe20007000000 */
[----:B------:R-:W2:Y:S01]  /*cea0*/  MUFU.TANH R163, R163 ;  /* 0x000000a300a37308 */ /* 0x000ea20000002400 */
[----:B---3--:R-:W-:-:S02]  /*ceb0*/  FSEL R160, R95, -INF , !P0 ;  /* 0xff8000005fa07808 */ /* 0x008fc40004000000 */
[----:B------:R-:W-:Y:S01]  /*cec0*/  ISETP.GE.AND P0, PT, R8, R47, PT ;  /* 0x0000002f0800720c */ /* 0x000fe20003f06270 */
[----:B------:R-:W-:-:S04]  /*ced0*/  VIADD R8, R2, 0xb1 ;  /* 0x000000b102087836 */ /* 0x000fc80000000000 */
[----:B------:R-:W3:Y:S01]  /*cee0*/  MUFU.TANH R159, R159 ;  /* 0x0000009f009f7308 */ /* 0x000ee20000002400 */
[----:B----4-:R-:W-:Y:S02]  /*cef0*/  FSEL R162, R93, -INF , !P5 ;  /* 0xff8000005da27808 */ /* 0x010fe40006800000 */
[-C--:B------:R-:W-:Y:S01]  /*cf00*/  ISETP.GE.AND P5, PT, R9, R47.reuse, PT ;  /* 0x0000002f0900720c */ /* 0x080fe20003fa6270 */
[----:B------:R-:W-:Y:S01]  /*cf10*/  VIADD R9, R2, 0xb8 ;  /* 0x000000b802097836 */ /* 0x000fe20000000000 */
[-C--:B------:R-:W-:Y:S01]  /*cf20*/  ISETP.GE.AND P4, PT, R8, R47.reuse, PT ;  /* 0x0000002f0800720c */ /* 0x080fe20003f86270 */
[----:B------:R-:W-:Y:S01]  /*cf30*/  FMUL.FTZ R59, R22, UR9 ;  /* 0x00000009163b7c20 */ /* 0x000fe20008410000 */
[----:B------:R-:W-:Y:S01]  /*cf40*/  FSEL R143, R143, -INF , !P5 ;  /* 0xff8000008f8f7808 */ /* 0x000fe20006800000 */
[----:B------:R-:W4:Y:S01]  /*cf50*/  MUFU.TANH R151, R151 ;  /* 0x0000009700977308 */ /* 0x000f220000002400 */
[----:B--2---:R-:W-:Y:S01]  /*cf60*/  FSEL R163, R163, -INF , !P2 ;  /* 0xff800000a3a37808 */ /* 0x004fe20005000000 */
[----:B------:R-:W-:Y:S01]  /*cf70*/  FMUL.FTZ R58, R23, UR9 ;  /* 0x00000009173a7c20 */ /* 0x000fe20008410000 */
[-C--:B------:R-:W-:Y:S01]  /*cf80*/  ISETP.GE.AND P2, PT, R8, R48.reuse, PT ;  /* 0x000000300800720c */ /* 0x080fe20003f46270 */
[C---:B------:R-:W-:Y:S01]  /*cf90*/  VIADD R8, R2.reuse, 0xb9 ;  /* 0x000000b902087836 */ /* 0x040fe20000000000 */
[----:B------:R-:W-:Y:S01]  /*cfa0*/  ISETP.GE.AND P6, PT, R9, R47, PT ;  /* 0x0000002f0900720c */ /* 0x000fe20003fc6270 */
[----:B------:R-:W-:Y:S01]  /*cfb0*/  VIADD R23, R2, 0xd9 ;  /* 0x000000d902177836 */ /* 0x000fe20000000000 */
[----:B------:R-:W-:Y:S01]  /*cfc0*/  ISETP.GE.AND P5, PT, R57, R48, PT ;  /* 0x000000303900720c */ /* 0x000fe20003fa6270 */
[----:B------:R-:W2:Y:S01]  /*cfd0*/  MUFU.TANH R91, R91 ;  /* 0x0000005b005b7308 */ /* 0x000ea20000002400 */
[----:B---3--:R-:W-:-:S02]  /*cfe0*/  FSEL R159, R159, -INF , !P1 ;  /* 0xff8000009f9f7808 */ /* 0x008fc40004800000 */
[----:B------:R-:W-:-:S05]  /*cff0*/  ISETP.GE.AND P1, PT, R9, R48, PT ;  /* 0x000000300900720c */ /* 0x000fca0003f26270 */
[----:B------:R-:W-:Y:S01]  /*d000*/  MUFU.TANH R174, R16 ;  /* 0x0000001000ae7308 */ /* 0x000fe20000002400 */
[----:B----4-:R-:W-:Y:S02]  /*d010*/  FSEL R151, R151, -INF , !P0 ;  /* 0xff80000097977808 */ /* 0x010fe40004000000 */
[----:B------:R-:W-:-:S04]  /*d020*/  ISETP.GE.AND P0, PT, R8, R48, PT ;  /* 0x000000300800720c */ /* 0x000fc80003f06270 */
[----:B------:R-:W-:Y:S01]  /*d030*/  FSEL R168, R69, -INF , !P0 ;  /* 0xff80000045a87808 */ /* 0x000fe20004000000 */
[----:B------:R-:W-:Y:S01]  /*d040*/  MUFU.TANH R172, R17 ;  /* 0x0000001100ac7308 */ /* 0x000fe20000002400 */
[----:B--2---:R-:W-:Y:S02]  /*d050*/  FSEL R166, R91, -INF , !P3 ;  /* 0xff8000005ba67808 */ /* 0x004fe40005800000 */
[----:B------:R-:W-:Y:S02]  /*d060*/  ISETP.GE.AND P3, PT, R8, R47, PT ;  /* 0x0000002f0800720c */ /* 0x000fe40003f66270 */
[C---:B-1----:R-:W-:Y:S03]  /*d070*/  HMMA.16816.F32 R8, R12.reuse, R24, RZ ;  /* 0x000000180c08723c */ /* 0x042fe600000018ff */
[----:B------:R1:W-:Y:S03]  /*d080*/  MUFU.TANH R63, R18 ;  /* 0x00000012003f7308 */ /* 0x0003e60000002400 */
[----:B------:R-:W-:Y:S01]  /*d090*/  HMMA.16816.F32 R12, R12, R26, RZ ;  /* 0x0000001a0c0c723c */ /* 0x000fe200000018ff */
[----:B------:R-:W-:Y:S01]  /*d0a0*/  FMUL.FTZ R25, R31, UR9 ;  /* 0x000000091f197c20 */ /* 0x000fe20008410000 */
[----:B------:R-:W-:-:S03]  /*d0b0*/  VIADD R31, R2, 0xc9 ;  /* 0x000000c9021f7836 */ /* 0x000fc60000000000 */
[----:B------:R-:W2:Y:S08]  /*d0c0*/  MUFU.TANH R139, R139 ;  /* 0x0000008b008b7308 */ /* 0x000eb00000002400 */
[----:B------:R-:W3:Y:S01]  /*d0d0*/  MUFU.TANH R131, R131 ;  /* 0x0000008300837308 */ /* 0x000ee20000002400 */
[----:B-1----:R-:W1:Y:S01]  /*d0e0*/  LDSM.16.M88.4 R16, [R203+0x3c00] ;  /* 0x003c0000cb10783b */ /* 0x002e620000000200 */
[----:B------:R-:W-:-:S06]  /*d0f0*/  DEPBAR.LE SB0, 0x0 ;  /* 0x000080000000791a */ /* 0x000fcc0000000000 */
[----:B------:R-:W4:Y:S01]  /*d100*/  MUFU.TANH R85, R85 ;  /* 0x0000005500557308 */ /* 0x000f220000002400 */
[----:B--2---:R-:W-:Y:S02]  /*d110*/  FSEL R139, R139, -INF , !P4 ;  /* 0xff8000008b8b7808 */ /* 0x004fe40006000000 */
[----:B------:R-:W-:-:S05]  /*d120*/  ISETP.GE.AND P4, PT, R56, R48, PT ;  /* 0x000000303800720c */ /* 0x000fca0003f86270 */
[----:B------:R-:W-:Y:S01]  /*d130*/  MUFU.TANH R45, R45 ;  /* 0x0000002d002d7308 */ /* 0x000fe20000002400 */
[----:B---3--:R-:W-:-:S07]  /*d140*/  FSEL R131, R131, -INF , !P6 ;  /* 0xff80000083837808 */ /* 0x008fce0007000000 */
[----:B------:R-:W2:Y:S01]  /*d150*/  MUFU.TANH R125, R125 ;  /* 0x0000007d007d7308 */ /* 0x000ea20000002400 */
[----:B----4-:R-:W-:Y:S02]  /*d160*/  FSEL R24, R85, -INF , !P2 ;  /* 0xff80000055187808 */ /* 0x010fe40005000000 */
[----:B------:R-:W-:Y:S01]  /*d170*/  ISETP.GE.AND P2, PT, R57, R47, PT ;  /* 0x0000002f3900720c */ /* 0x000fe20003f46270 */
[----:B------:R-:W-:-:S03]  /*d180*/  FMUL.FTZ R57, R20, UR9 ;  /* 0x0000000914397c20 */ /* 0x000fc60008410000 */
[----:B------:R-:W-:Y:S01]  /*d190*/  FSEL R117, R117, -INF , !P2 ;  /* 0xff80000075757808 */ /* 0x000fe20005000000 */
[----:B------:R3:W4:Y:S08]  /*d1a0*/  MUFU.TANH R60, R61 ;  /* 0x0000003d003c7308 */ /* 0x0007300000002400 */
[----:B------:R-:W5:Y:S01]  /*d1b0*/  MUFU.TANH R103, R103 ;  /* 0x0000006700677308 */ /* 0x000f620000002400 */
[----:B-1----:R-:W-:Y:S01]  /*d1c0*/  HMMA.16816.F32 R8, R4, R16, R8 ;  /* 0x000000100408723c */ /* 0x002fe20000001808 */
[----:B--2---:R-:W-:-:S02]  /*d1d0*/  FSEL R125, R125, -INF , !P3 ;  /* 0xff8000007d7d7808 */ /* 0x004fc40005800000 */
[----:B------:R-:W-:-:S03]  /*d1e0*/  ISETP.GE.AND P3, PT, R31, R48, PT ;  /* 0x000000301f00720c */ /* 0x000fc60003f66270 */
[----:B------:R-:W-:Y:S01]  /*d1f0*/  HMMA.16816.F32 R12, R4, R18, R12 ;  /* 0x00000012040c723c */ /* 0x000fe2000000180c */
[----:B------:R-:W1:Y:S01]  /*d200*/  MUFU.TANH R51, R51 ;  /* 0x0000003300337308 */ /* 0x000e620000002400 */
[----:B---3--:R-:W-:Y:S01]  /*d210*/  FMUL.FTZ R61, R30, UR9 ;  /* 0x000000091e3d7c20 */ /* 0x008fe20008410000 */
[----:B------:R-:W-:Y:S01]  /*d220*/  FSEL R30, R71, -INF , !P1 ;  /* 0xff800000471e7808 */ /* 0x000fe20004800000 */
[----:B------:R-:W-:Y:S01]  /*d230*/  FMUL.FTZ R17, R21, UR9 ;  /* 0x0000000915117c20 */ /* 0x000fe20008410000 */
[-C--:B------:R-:W-:Y:S01]  /*d240*/  ISETP.GE.AND P1, PT, R56, R47.reuse, PT ;  /* 0x0000002f3800720c */ /* 0x080fe20003f26270 */
[----:B------:R-:W-:Y:S01]  /*d250*/  VIADD R56, R2, 0xc8 ;  /* 0x000000c802387836 */ /* 0x000fe20000000000 */
[----:B----4-:R-:W-:Y:S01]  /*d260*/  FSEL R20, R60, -INF , !P5 ;  /* 0xff8000003c147808 */ /* 0x010fe20006800000 */
[C---:B------:R-:W-:Y:S01]  /*d270*/  VIADD R21, R2.reuse, 0xd1 ;  /* 0x000000d102157836 */ /* 0x040fe20000000000 */
[----:B------:R-:W2:Y:S01]  /*d280*/  MUFU.TANH R53, R53 ;  /* 0x0000003500357308 */ /* 0x000ea20000002400 */
[----:B------:R-:W-:Y:S01]  /*d290*/  FSEL R111, R111, -INF , !P1 ;  /* 0xff8000006f6f7808 */ /* 0x000fe20004800000 */
[----:B------:R-:W-:Y:S01]  /*d2a0*/  VIADD R4, R2, 0xe8 ;  /* 0x000000e802047836 */ /* 0x000fe20000000000 */
[-C--:B------:R-:W-:Y:S01]  /*d2b0*/  ISETP.GE.AND P6, PT, R56, R48.reuse, PT ;  /* 0x000000303800720c */ /* 0x080fe20003fc6270 */
[C---:B------:R-:W-:Y:S01]  /*d2c0*/  VIADD R5, R2.reuse, 0xe1 ;  /* 0x000000e102057836 */ /* 0x040fe20000000000 */
[-C--:B------:R-:W-:Y:S01]  /*d2d0*/  ISETP.GE.AND P1, PT, R21, R48.reuse, PT ;  /* 0x000000301500720c */ /* 0x080fe20003f26270 */
[C---:B------:R-:W-:Y:S01]  /*d2e0*/  VIADD R7, R2.reuse, 0xf8 ;  /* 0x000000f802077836 */ /* 0x040fe20000000000 */
[----:B------:R-:W-:Y:S01]  /*d2f0*/  FSEL R22, R45, -INF , !P6 ;  /* 0xff8000002d167808 */ /* 0x000fe20007000000 */
[----:B------:R-:W3:Y:S01]  /*d300*/  MUFU.TANH R62, R62 ;  /* 0x0000003e003e7308 */ /* 0x000ee20000002400 */
[-C--:B------:R-:W-:Y:S01]  /*d310*/  ISETP.GE.AND P6, PT, R21, R47.reuse, PT ;  /* 0x0000002f1500720c */ /* 0x080fe20003fc6270 */
[----:B------:R-:W-:Y:S01]  /*d320*/  VIADD R21, R2, 0xd8 ;  /* 0x000000d802157836 */ /* 0x000fe20000000000 */
[-C--:B------:R-:W-:Y:S01]  /*d330*/  ISETP.GE.AND P0, PT, R56, R47.reuse, PT ;  /* 0x0000002f3800720c */ /* 0x080fe20003f06270 */
[----:B------:R-:W-:Y:S01]  /*d340*/  VIADD R56, R2, 0xd0 ;  /* 0x000000d002387836 */ /* 0x000fe20000000000 */
[-C--:B------:R-:W-:Y:S01]  /*d350*/  ISETP.GE.AND P5, PT, R31, R47.reuse, PT ;  /* 0x0000002f1f00720c */ /* 0x080fe20003fa6270 */
[----:B------:R-:W-:Y:S01]  /*d360*/  FMUL.FTZ R9, R9, UR9 ;  /* 0x0000000909097c20 */ /* 0x000fe20008410000 */
[----:B------:R-:W-:Y:S01]  /*d370*/  FSEL R107, R107, -INF , !P0 ;  /* 0xff8000006b6b7808 */ /* 0x000fe20004000000 */
[----:B------:R-:W4:Y:S01]  /*d380*/  MUFU.TANH R55, R55 ;  /* 0x0000003700377308 */ /* 0x000f220000002400 */
[----:B------:R-:W-:Y:S01]  /*d390*/  FSEL R170, R49, -INF , !P3 ;  /* 0xff80000031aa7808 */ /* 0x000fe20005800000 */
[----:B------:R-:W-:Y:S01]  /*d3a0*/  FMUL.FTZ R114, R8, UR9 ;  /* 0x0000000908727c20 */ /* 0x000fe20008410000 */
[----:B-----5:R-:W-:Y:S01]  /*d3b0*/  FSEL R103, R103, -INF , !P5 ;  /* 0xff80000067677808 */ /* 0x020fe20006800000 */
[----:B------:R-:W-:Y:S01]  /*d3c0*/  FMUL.FTZ R12, R12, UR9 ;  /* 0x000000090c0c7c20 */ /* 0x000fe20008410000 */
[----:B-1----:R-:W-:Y:S01]  /*d3d0*/  FSEL R16, R51, -INF , !P4 ;  /* 0xff80000033107808 */ /* 0x002fe20006000000 */
[----:B------:R-:W-:Y:S01]  /*d3e0*/  FMUL.FTZ R10, R10, UR9 ;  /* 0x000000090a0a7c20 */ /* 0x000fe20008410000 */
[CC--:B------:R-:W-:Y:S01]  /*d3f0*/  ISETP.GE.AND P0, PT, R21.reuse, R48.reuse, PT ;  /* 0x000000301500720c */ /* 0x0c0fe20003f06270 */
[----:B------:R-:W1:Y:S01]  /*d400*/  MUFU.TANH R25, R25 ;  /* 0x0000001900197308 */ /* 0x000e620000002400 */
[-C--:B------:R-:W-:Y:S01]  /*d410*/  ISETP.GE.AND P3, PT, R21, R47.reuse, PT ;  /* 0x0000002f1500720c */ /* 0x080fe20003f66270 */
[----:B------:R-:W-:Y:S01]  /*d420*/  VIADD R21, R2, 0xe0 ;  /* 0x000000e002157836 */ /* 0x000fe20000000000 */
[-C--:B------:R-:W-:Y:S01]  /*d430*/  ISETP.GE.AND P5, PT, R23, R48.reuse, PT ;  /* 0x000000301700720c */ /* 0x080fe20003fa6270 */
[----:B------:R-:W-:Y:S01]  /*d440*/  FMUL.FTZ R11, R11, UR9 ;  /* 0x000000090b0b7c20 */ /* 0x000fe20008410000 */
[C---:B------:R-:W-:Y:S01]  /*d450*/  ISETP.GE.AND P2, PT, R56.reuse, R48, PT ;  /* 0x000000303800720c */ /* 0x040fe20003f46270 */
[----:B------:R-:W-:Y:S01]  /*d460*/  FMUL.FTZ R13, R13, UR9 ;  /* 0x000000090d0d7c20 */ /* 0x000fe20008410000 */
[----:B------:R-:W-:Y:S01]  /*d470*/  ISETP.GE.AND P4, PT, R56, R47, PT ;  /* 0x0000002f3800720c */ /* 0x000fe20003f86270 */
[----:B------:R-:W5:Y:S01]  /*d480*/  MUFU.TANH R98, R9 ;  /* 0x0000000900627308 */ /* 0x000f620000002400 */
[----:B------:R-:W-:Y:S01]  /*d490*/  FSEL R63, R63, -INF , !P3 ;  /* 0xff8000003f3f7808 */ /* 0x000fe20005800000 */
[----:B------:R-:W-:Y:S01]  /*d4a0*/  FMUL.FTZ R14, R14, UR9 ;  /* 0x000000090e0e7c20 */ /* 0x000fe20008410000 */
[----:B------:R-:W-:Y:S01]  /*d4b0*/  FSEL R172, R172, -INF , !P5 ;  /* 0xff800000acac7808 */ /* 0x000fe20006800000 */
[----:B------:R-:W-:Y:S01]  /*d4c0*/  FMUL.FTZ R15, R15, UR9 ;  /* 0x000000090f0f7c20 */ /* 0x000fe20008410000 */
[----:B--2---:R-:W-:-:S02]  /*d4d0*/  FSEL R26, R53, -INF , !P2 ;  /* 0xff800000351a7808 */ /* 0x004fc40005000000 */
[----:B------:R-:W-:Y:S01]  /*d4e0*/  FSEL R99, R99, -INF , !P4 ;  /* 0xff80000063637808 */ /* 0x000fe20006000000 */
[----:B------:R-:W-:Y:S01]  /*d4f0*/  MUFU.TANH R29, R29 ;  /* 0x0000001d001d7308 */ /* 0x000fe20000002400 */
[CC--:B------:R-:W-:Y:S02]  /*d500*/  ISETP.GE.AND P3, PT, R4.reuse, R48.reuse, PT ;  /* 0x000000300400720c */ /* 0x0c0fe40003f66270 */
[-C--:B------:R-:W-:Y:S01]  /*d510*/  ISETP.GE.AND P5, PT, R4, R47.reuse, PT ;  /* 0x0000002f0400720c */ /* 0x080fe20003fa6270 */
[----:B------:R-:W-:Y:S01]  /*d520*/  VIADD R4, R2, 0xe9 ;  /* 0x000000e902047836 */ /* 0x000fe20000000000 */
[----:B------:R-:W-:Y:S02]  /*d530*/  ISETP.GE.AND P2, PT, R23, R47, PT ;  /* 0x0000002f1700720c */ /* 0x000fe40003f46270 */
[----:B------:R-:W-:Y:S01]  /*d540*/  ISETP.GE.AND P4, PT, R21, R48, PT ;  /* 0x000000301500720c */ /* 0x000fe20003f86270 */
[----:B------:R-:W2:Y:S01]  /*d550*/  MUFU.TANH R61, R61 ;  /* 0x0000003d003d7308 */ /* 0x000ea20000002400 */
[----:B---3--:R-:W-:-:S02]  /*d560*/  FSEL R62, R62, -INF , !P2 ;  /* 0xff8000003e3e7808 */ /* 0x008fc40005000000 */
[----:B----4-:R-:W-:Y:S02]  /*d570*/  FSEL R18, R55, -INF , !P4 ;  /* 0xff80000037127808 */ /* 0x010fe40006000000 */
[----:B------:R-:W-:Y:S02]  /*d580*/  FSEL R174, R174, -INF , !P0 ;  /* 0xff800000aeae7808 */ /* 0x000fe40004000000 */
[C---:B------:R-:W-:Y:S01]  /*d590*/  ISETP.GE.AND P2, PT, R4.reuse, R48, PT ;  /* 0x000000300400720c */ /* 0x040fe20003f46270 */
[----:B------:R-:W3:Y:S01]  /*d5a0*/  MUFU.TANH R31, R57 ;  /* 0x00000039001f7308 */ /* 0x000ee20000002400 */
[-C--:B------:R-:W-:Y:S01]  /*d5b0*/  ISETP.GE.AND P4, PT, R4, R47.reuse, PT ;  /* 0x0000002f0400720c */ /* 0x080fe20003f86270 */
[----:B------:R-:W-:Y:S01]  /*d5c0*/  VIADD R4, R2, 0xf1 ;  /* 0x000000f102047836 */ /* 0x000fe20000000000 */
[----:B------:R-:W-:Y:S02]  /*d5d0*/  ISETP.GE.AND P0, PT, R5, R47, PT ;  /* 0x0000002f0500720c */ /* 0x000fe40003f06270 */
[----:B------:R-:W-:-:S02]  /*d5e0*/  FSEL R8, R54, -INF , !P1 ;  /* 0xff80000036087808 */ /* 0x000fc40004800000 */
[----:B-1----:R-:W-:Y:S01]  /*d5f0*/  FSEL R60, R25, -INF , !P0 ;  /* 0xff800000193c7808 */ /* 0x002fe20004000000 */
[----:B------:R1:W-:Y:S01]  /*d600*/  MUFU.TANH R65, R12 ;  /* 0x0000000c00417308 */ /* 0x0003e20000002400 */
[-C--:B------:R-:W-:Y:S02]  /*d610*/  ISETP.GE.AND P0, PT, R4, R48.reuse, PT ;  /* 0x000000300400720c */ /* 0x080fe40003f06270 */
[----:B------:R-:W-:Y:S02]  /*d620*/  FSEL R97, R97, -INF , !P6 ;  /* 0xff80000061617808 */ /* 0x000fe40007000000 */
[----:B------:R-:W-:Y:S01]  /*d630*/  ISETP.GE.AND P6, PT, R5, R48, PT ;  /* 0x000000300500720c */ /* 0x000fe20003fc6270 */
[----:B------:R-:W-:Y:S01]  /*d640*/  VIADD R5, R2, 0xf0 ;  /* 0x000000f002057836 */ /* 0x000fe20000000000 */
[----:B-----5:R-:W-:Y:S01]  /*d650*/  FSEL R98, R98, -INF , !P0 ;  /* 0xff80000062627808 */ /* 0x020fe20004000000 */
[----:B------:R-:W4:Y:S01]  /*d660*/  MUFU.TANH R17, R17 ;  /* 0x0000001100117308 */ /* 0x000f220000002400 */
[----:B------:R-:W-:-:S02]  /*d670*/  ISETP.GE.AND P1, PT, R21, R47, PT ;  /* 0x0000002f1500720c */ /* 0x000fc40003f26270 */
[----:B------:R-:W-:Y:S02]  /*d680*/  ISETP.GE.AND P0, PT, R46, 0x2, PT ;  /* 0x000000022e00780c */ /* 0x000fe40003f06270 */
[----:B--2---:R-:W-:Y:S02]  /*d690*/  FSEL R61, R61, -INF , !P1 ;  /* 0xff8000003d3d7808 */ /* 0x004fe40004800000 */
[----:B------:R-:W-:Y:S01]  /*d6a0*/  ISETP.GE.AND P1, PT, R5, R48, PT ;  /* 0x000000300500720c */ /* 0x000fe20003f26270 */
[----:B------:R-:W2:Y:S01]  /*d6b0*/  MUFU.TANH R59, R59 ;  /* 0x0000003b003b7308 */ /* 0x000ea20000002400 */
[----:B-1----:R-:W-:Y:S01]  /*d6c0*/  FMUL.FTZ R12, R32, UR9 ;  /* 0x00000009200c7c20 */ /* 0x002fe20008410000 */
[----:B---3--:R-:W-:Y:S02]  /*d6d0*/  FSEL R6, R31, -INF , !P3 ;  /* 0xff8000001f067808 */ /* 0x008fe40005800000 */
[----:B------:R-:W-:-:S04]  /*d6e0*/  ISETP.GE.AND P3, PT, R4, R47, PT ;  /* 0x0000002f0400720c */ /* 0x000fc80003f66270 */
[----:B------:R-:W1:Y:S01]  /*d6f0*/  MUFU.TANH R58, R58 ;  /* 0x0000003a003a7308 */ /* 0x000e620000002400 */
[----:B----4-:R-:W-:Y:S02]  /*d700*/  FSEL R4, R17, -INF , !P2 ;  /* 0xff80000011047808 */ /* 0x010fe40005000000 */
[----:B------:R-:W-:-:S05]  /*d710*/  ISETP.GE.AND P2, PT, R7, R47, PT ;  /* 0x0000002f0700720c */ /* 0x000fca0003f46270 */
[----:B------:R-:W3:Y:S01]  /*d720*/  MUFU.TANH R114, R114 ;  /* 0x0000007200727308 */ /* 0x000ee20000002400 */
[----:B--2---:R-:W-:Y:S02]  /*d730*/  FSEL R59, R59, -INF , !P5 ;  /* 0xff8000003b3b7808 */ /* 0x004fe40006800000 */
[----:B------:R-:W-:-:S04]  /*d740*/  ISETP.GE.AND P5, PT, R7, R48, PT ;  /* 0x000000300700720c */ /* 0x000fc80003fa6270 */
[----:B------:R-:W-:Y:S01]  /*d750*/  FSEL R65, R65, -INF , !P5 ;  /* 0xff80000041417808 */ /* 0x000fe20006800000 */
[----:B------:R2:W4:Y:S01]  /*d760*/  MUFU.TANH R57, R10 ;  /* 0x0000000a00397308 */ /* 0x0005220000002400 */
[----:B-1----:R-:W-:-:S07]  /*d770*/  FSEL R58, R58, -INF , !P4 ;  /* 0xff8000003a3a7808 */ /* 0x002fce0006000000 */
[----:B------:R-:W1:Y:S01]  /*d780*/  MUFU.TANH R56, R11 ;  /* 0x0000000b00387308 */ /* 0x000e620000002400 */
[----:B---3--:R-:W-:-:S07]  /*d790*/  FSEL R114, R114, -INF , !P1 ;  /* 0xff80000072727808 */ /* 0x008fce0004800000 */
[----:B------:R-:W3:Y:S01]  /*d7a0*/  MUFU.TANH R64, R13 ;  /* 0x0000000d00407308 */ /* 0x000ee20000002400 */
[----:B--2---:R-:W-:Y:S01]  /*d7b0*/  FSEL R10, R29, -INF , !P6 ;  /* 0xff8000001d0a7808 */ /* 0x004fe20007000000 */
[----:B------:R-:W-:Y:S01]  /*d7c0*/  BAR.SYNC.DEFER_BLOCKING 0x0 ;  /* 0x0000000000007b1d */ /* 0x000fe20000010000 */
[----:B------:R-:W-:Y:S01]  /*d7d0*/  ISETP.GE.AND P6, PT, R5, R47, PT ;  /* 0x0000002f0500720c */ /* 0x000fe20003fc6270 */
[----:B------:R-:W-:-:S03]  /*d7e0*/  VIADD R5, R2, 0xf9 ;  /* 0x000000f902057836 */ /* 0x000fc60000000000 */
[----:B----4-:R-:W-:Y:S01]  /*d7f0*/  FSEL R57, R57, -INF , !P6 ;  /* 0xff80000039397808 */ /* 0x010fe20007000000 */
[----:B------:R-:W2:Y:S01]  /*d800*/  MUFU.TANH R55, R14 ;  /* 0x0000000e00377308 */ /* 0x000ea20000002400 */
[CC--:B------:R-:W-:Y:S02]  /*d810*/  ISETP.GE.AND P4, PT, R5.reuse, R48.reuse, PT ;  /* 0x000000300500720c */ /* 0x0c0fe40003f86270 */
[----:B------:R-:W-:Y:S02]  /*d820*/  ISETP.GE.AND P1, PT, R5, R47, PT ;  /* 0x0000002f0500720c */ /* 0x000fe40003f26270 */
[----:B------:R-:W-:Y:S02]  /*d830*/  ISETP.GE.AND P6, PT, R2, R48, PT ;  /* 0x000000300200720c */ /* 0x000fe40003fc6270 */
[----:B-1----:R-:W-:Y:S01]  /*d840*/  FSEL R56, R56, -INF , !P3 ;  /* 0xff80000038387808 */ /* 0x002fe20005800000 */
[----:B------:R-:W1:Y:S01]  /*d850*/  MUFU.TANH R54, R15 ;  /* 0x0000000f00367308 */ /* 0x000e620000002400 */
[----:B---3--:R-:W-:-:S07]  /*d860*/  FSEL R64, R64, -INF , !P4 ;  /* 0xff80000040407808 */ /* 0x008fce0006000000 */
[----:B------:R-:W3:Y:S01]  /*d870*/  MUFU.TANH R12, R12 ;  /* 0x0000000c000c7308 */ /* 0x000ee20000002400 */
[----:B--2---:R-:W-:Y:S02]  /*d880*/  FSEL R55, R55, -INF , !P2 ;  /* 0xff80000037377808 */ /* 0x004fe40005000000 */
[----:B-1----:R-:W-:Y:S02]  /*d890*/  FSEL R54, R54, -INF , !P1 ;  /* 0xff80000036367808 */ /* 0x002fe40004800000 */
[----:B---3--:R-:W-:Y:S01]  /*d8a0*/  FSEL R12, R12, -INF , !P6 ;  /* 0xff8000000c0c7808 */ /* 0x008fe20007000000 */
        /* <DEDUP_REMOVED lines=55> */
[----:B--2---:R-:W-:-:S04]  /*dc20*/  IMAD.IADD R7, R7, 0x1, -R2 ;  /* 0x0000000107077824 */ /* 0x004fc800078e0a02 */
[----:B------:R-:W-:Y:S01]  /*dc30*/  IMAD.WIDE.U32 R14, R7, UR8, R14 ;  /* 0x00000008070e7c25 */ /* 0x000fe2000f8e000e */
[----:B------:R-:W-:-:S05]  /*dc40*/  SHF.R.S32.HI R2, RZ, 0x1f, R7 ;  /* 0x0000001fff027819 */ /* 0x000fca0000011407 */
[----:B------:R-:W-:-:S04]  /*dc50*/  IMAD R2, R2, UR8, RZ ;  /* 0x0000000802027c24 */ /* 0x000fc8000f8e02ff */
[----:B------:R-:W-:-:S04]  /*dc60*/  IMAD R2, R7, UR9, R2 ;  /* 0x0000000907027c24 */ /* 0x000fc8000f8e0202 */
[----:B------:R-:W-:Y:S01]  /*dc70*/  IMAD.IADD R2, R15, 0x1, R2 ;  /* 0x000000010f027824 */ /* 0x000fe200078e0202 */
[----:B------:R-:W-:Y:S06]  /*dc80*/  BRA `(.L_x_1977) ;  /* 0x0000000000107947 */ /* 0x000fec0003800000 */
.L_x_1976:
[----:B------:R-:W-:Y:S02]  /*dc90*/  ULDC UR10, c[0x0][0x248] ;  /* 0x00009200000a7ab9 */ /* 0x000fe40000000800 */
[----:B------:R-:W-:-:S06]  /*dca0*/  USHF.L.U32 UR5, UR10, 0x8, URZ ;  /* 0x000000080a057899 */ /* 0x000fcc000800063f */
[----:B------:R-:W-:-:S04]  /*dcb0*/  IADD3 R14, RZ, -UR5, RZ ;  /* 0x80000005ff0e7c10 */ /* 0x000fc8000fffe0ff */
[----:B------:R-:W-:-:S07]  /*dcc0*/  SHF.R.S32.HI R2, RZ, 0x1f, R14 ;  /* 0x0000001fff027819 */ /* 0x000fce000001140e */
.L_x_1977:
        /* <DEDUP_REMOVED lines=33> */
.L_x_1975:
        /* <DEDUP_REMOVED lines=129> */
[----:B------:R-:W-:Y:S01]  /*e6f0*/  LDSM.16.MT88.4 R20, [R202+0x5800] ;  /* 0x00580000ca14783b */ /* 0x000fe20000004200 */
        /* <DEDUP_REMOVED lines=138> */
[----:B------:R-:W4:Y:S01]  /*efa0*/  LDSM.16.MT88.4 R32, [R201+0x5800] ;  /* 0x00580000c920783b */ /* 0x000f220000004200 */
        /* <DEDUP_REMOVED lines=131> */
[----:B------:R-:W1:Y:S05]  /*f7e0*/  MUFU.EX2 R85, R85 ;  /* 0x0000005500557308 */ /* 0x000e6a0000000800 */
[----:B------:R-:W-:Y:S01]  /*f7f0*/  HMMA.16816.F32 R28, R20, R34, R28 ;  /* 0x00000022141c723c */ /* 0x000fe2000000181c */
[----:B------:R-:W2:Y:S02]  /*f800*/  LDSM.16.MT88.4 R32, [R201+0x7000] ;  /* 0x00700000c920783b */ /* 0x000ea40000004200 */
[----:B------:R-:W-:Y:S01]  /*f810*/  MUFU.EX2 R86, R86 ;  /* 0x0000005600567308 */ /* 0x000fe20000000800 */
[----:B----4-:R-:W-:-:S07]  /*f820*/  F2FP.F16.F32.PACK_AB R39, R175, R160 ;  /* 0x000000a0af27723e */ /* 0x010fce00000000ff */
[----:B------:R-:W4:Y:S01]  /*f830*/  MUFU.EX2 R83, R83 ;  /* 0x0000005300537308 */ /* 0x000f220000000800 */
[----:B---3--:R-:W-:Y:S01]  /*f840*/  HMMA.16816.F32 R16, R36, R4, R16 ;  /* 0x000000042410723c */ /* 0x008fe20000001810 */
[----:B-1----:R-:W-:-:S05]  /*f850*/  F2FP.F16.F32.PACK_AB R20, R85, R88 ;  /* 0x000000585514723e */ /* 0x002fca00000000ff */
[C---:B------:R-:W-:Y:S01]  /*f860*/  HMMA.16816.F32 R12, R36.reuse, R6, R12 ;  /* 0x00000006240c723c */ /* 0x040fe2000000180c */
[----:B------:R-:W-:Y:S01]  /*f870*/  MUFU.EX2 R162, R162 ;  /* 0x000000a200a27308 */ /* 0x000fe20000000800 */
[----:B------:R-:W1:Y:S04]  /*f880*/  LDSM.16.MT88.4 R4, [R202+0x7400] ;  /* 0x00740000ca04783b */ /* 0x000e680000004200 */
[----:B------:R-:W-:Y:S03]  /*f890*/  HMMA.16816.F32 R8, R36, R40, R8 ;  /* 0x000000282408723c */ /* 0x000fe60000001808 */
[----:B------:R-:W3:Y:S01]  /*f8a0*/  MUFU.EX2 R181, R181 ;  /* 0x000000b500b57308 */ /* 0x000ee20000000800 */
[----:B----4-:R-:W-:-:S02]  /*f8b0*/  F2FP.F16.F32.PACK_AB R22, R83, R86 ;  /* 0x000000565316723e */ /* 0x010fc400000000ff */
[----:B------:R-:W-:Y:S01]  /*f8c0*/  HMMA.16816.F32 R28, R36, R42, R28 ;  /* 0x0000002a241c723c */ /* 0x000fe2000000181c */
[----:B------:R-:W4:Y:S04]  /*f8d0*/  LDSM.16.MT88.4 R40, [R201+0x7400] ;  /* 0x00740000c928783b */ /* 0x000f280000004200 */
[----:B------:R-:W-:Y:S02]  /*f8e0*/  MUFU.EX2 R164, R164 ;  /* 0x000000a400a47308 */ /* 0x000fe40000000800 */
[----:B------:R-:W-:Y:S01]  /*f8f0*/  FADD.FTZ R36, R152, R167 ;  /* 0x000000a798247221 */ /* 0x000fe20000010000 */
[----:B------:R-:W-:Y:S01]  /*f900*/  FADD.FTZ R152, R146, R165 ;  /* 0x000000a592987221 */ /* 0x000fe20000010000 */
[----:B------:R-:W-:Y:S02]  /*f910*/  FFMA.FTZ R146, R159, UR5, -R66 ;  /* 0x000000059f927c23 */ /* 0x000fe40008010842 */
[----:B------:R-:W-:Y:S01]  /*f920*/  FADD.FTZ R157, R157, R36 ;  /* 0x000000249d9d7221 */ /* 0x000fe20000010000 */
[----:B------:R-:W-:Y:S01]  /*f930*/  FADD.FTZ R153, R153, R152 ;  /* 0x0000009899997221 */ /* 0x000fe20000010000 */
[----:B------:R-:W5:Y:S01]  /*f940*/  MUFU.EX2 R185, R185 ;  /* 0x000000b900b97308 */ /* 0x000f620000000800 */
[----:B---3--:R-:W-:Y:S01]  /*f950*/  F2FP.F16.F32.PACK_AB R21, R181, R162 ;  /* 0x000000a2b515723e */ /* 0x008fe200000000ff */
[----:B------:R-:W-:-:S04]  /*f960*/  FADD.FTZ R142, R142, R157 ;  /* 0x0000009d8e8e7221 */ /* 0x000fc80000010000 */
[----:B------:R-:W-:Y:S02]  /*f970*/  FADD.FTZ R145, R145, R142 ;  /* 0x0000008e91917221 */ /* 0x000fe40000010000 */
[----:B------:R-:W-:Y:S02]  /*f980*/  MUFU.EX2 R84, R84 ;  /* 0x0000005400547308 */ /* 0x000fe40000000800 */
[----:B------:R-:W-:-:S04]  /*f990*/  FADD.FTZ R132, R132, R145 ;  /* 0x0000009184847221 */ /* 0x000fc80000010000 */
[----:B------:R-:W-:Y:S02]  /*f9a0*/  FADD.FTZ R141, R141, R132 ;  /* 0x000000848d8d7221 */ /* 0x000fe40000010000 */
[----:B------:R-:W3:Y:S01]  /*f9b0*/  MUFU.EX2 R81, R81 ;  /* 0x0000005100517308 */ /* 0x000ee20000000800 */
        /* <DEDUP_REMOVED lines=9> */
[----:B------:R-:W4:Y:S01]  /*fa50*/  LDSM.16.MT88.4 R24, [R202+0x7800] ;  /* 0x00780000ca18783b */ /* 0x000f220000004200 */
[----:B---3--:R-:W-:Y:S01]  /*fa60*/  F2FP.F16.F32.PACK_AB R36, R81, R84 ;  /* 0x000000545124723e */ /* 0x008fe200000000ff */
[----:B------:R-:W-:Y:S02]  /*fa70*/  FADD.FTZ R112, R112, R119 ;  /* 0x0000007770707221 */ /* 0x000fe40000010000 */
[C---:B--2---:R-:W-:Y:S02]  /*fa80*/  HMMA.16816.F32 R8, R20.reuse, R32, R8 ;  /* 0x000000201408723c */ /* 0x044fe40000001808 */
[----:B------:R-:W-:Y:S01]  /*fa90*/  FADD.FTZ R115, R115, R112 ;  /* 0x0000007073737221 */ /* 0x000fe20000010000 */
[----:B------:R-:W-:Y:S03]  /*faa0*/  MUFU.EX2 R166, R166 ;  /* 0x000000a600a67308 */ /* 0x000fe60000000800 */
[----:B------:R-:W-:Y:S01]  /*fab0*/  HMMA.16816.F32 R28, R20, R34, R28 ;  /* 0x00000022141c723c */ /* 0x000fe2000000181c */
[----:B------:R-:W2:Y:S01]  /*fac0*/  LDSM.16.MT88.4 R20, [R201+0x7800] ;  /* 0x00780000c914783b */ /* 0x000ea20000004200 */
[----:B------:R-:W-:-:S03]  /*fad0*/  FADD.FTZ R108, R108, R115 ;  /* 0x000000736c6c7221 */ /* 0x000fc60000010000 */
[----:B------:R-:W3:Y:S01]  /*fae0*/  MUFU.EX2 R187, R187 ;  /* 0x000000bb00bb7308 */ /* 0x000ee20000000800 */
[----:B-----5:R-:W-:Y:S01]  /*faf0*/  F2FP.F16.F32.PACK_AB R38, R79, R82 ;  /* 0x000000524f26723e */ /* 0x020fe200000000ff */
[----:B------:R-:W-:-:S04]  /*fb00*/  FADD.FTZ R113, R113, R108 ;  /* 0x0000006c71717221 */ /* 0x000fc80000010000 */
[----:B------:R-:W-:Y:S02]  /*fb10*/  FADD.FTZ R106, R106, R113 ;  /* 0x000000716a6a7221 */ /* 0x000fe40000010000 */
[----:B------:R-:W-:Y:S02]  /*fb20*/  MUFU.EX2 R168, R168 ;  /* 0x000000a800a87308 */ /* 0x000fe40000000800 */
[----:B------:R-:W-:-:S04]  /*fb30*/  FADD.FTZ R109, R109, R106 ;  /* 0x0000006a6d6d7221 */ /* 0x000fc80000010000 */
[----:B------:R-:W-:Y:S02]  /*fb40*/  FADD.FTZ R104, R104, R109 ;  /* 0x0000006d68687221 */ /* 0x000fe40000010000 */
[----:B------:R-:W5:Y:S01]  /*fb50*/  MUFU.EX2 R177, R179 ;  /* 0x000000b300b17308 */ /* 0x000f620000000800 */
[----:B---3--:R-:W-:Y:S01]  /*fb60*/  F2FP.F16.F32.PACK_AB R37, R187, R166 ;  /* 0x000000a6bb25723e */ /* 0x008fe200000000ff */
[----:B------:R-:W-:-:S04]  /*fb70*/  FADD.FTZ R105, R105, R104 ;  /* 0x0000006869697221 */ /* 0x000fc80000010000 */
[----:B------:R-:W-:Y:S02]  /*fb80*/  FADD.FTZ R102, R102, R105 ;  /* 0x0000006966667221 */ /* 0x000fe40000010000 */
[----:B------:R-:W-:Y:S08]  /*fb90*/  MUFU.EX2 R80, R80 ;  /* 0x0000005000507308 */ /* 0x000ff00000000800 */
[----:B------:R-:W3:Y:S01]  /*fba0*/  MUFU.EX2 R77, R77 ;  /* 0x0000004d004d7308 */ /* 0x000ee20000000800 */
[----:B-----5:R-:W-:-:S07]  /*fbb0*/  F2FP.F16.F32.PACK_AB R39, R177, R168 ;  /* 0x000000a8b127723e */ /* 0x020fce00000000ff */
[C---:B-1----:R-:W-:Y:S01]  /*fbc0*/  HMMA.16816.F32 R16, R36.reuse, R4, R16 ;  /* 0x000000042410723c */ /* 0x042fe20000001810 */
[----:B------:R-:W-:Y:S05]  /*fbd0*/  MUFU.EX2 R78, R78 ;  /* 0x0000004e004e7308 */ /* 0x000fea0000000800 */
[C---:B------:R-:W-:Y:S01]  /*fbe0*/  HMMA.16816.F32 R12, R36.reuse, R6, R12 ;  /* 0x00000006240c723c */ /* 0x040fe2000000180c */
[----:B------:R-:W-:Y:S01]  /*fbf0*/  FADD.FTZ R4, R136, R153 ;  /* 0x0000009988047221 */ /* 0x000fe20000010000 */
[----:B------:R-:W-:Y:S01]  /*fc00*/  FFMA.FTZ R136, R143, UR5, -R66 ;  /* 0x000000058f887c23 */ /* 0x000fe20008010842 */
[----:B------:R-:W1:Y:S01]  /*fc10*/  MUFU.EX2 R75, R75 ;  /* 0x0000004b004b7308 */ /* 0x000e620000000800 */
[----:B---3--:R-:W-:Y:S01]  /*fc20*/  F2FP.F16.F32.PACK_AB R32, R77, R80 ;  /* 0x000000504d20723e */ /* 0x008fe200000000ff */
[----:B------:R-:W-:Y:S01]  /*fc30*/  FADD.FTZ R147, R147, R4 ;  /* 0x0000000493937221 */ /* 0x000fe20000010000 */
[----:B----4-:R-:W-:Y:S01]  /*fc40*/  HMMA.16816.F32 R8, R36, R40, R8 ;  /* 0x000000282408723c */ /* 0x010fe20000001808 */
[----:B------:R-:W-:Y:S02]  /*fc50*/  LDSM.16.MT88.4 R4, [R202+0x7c00] ;  /* 0x007c0000ca04783b */ /* 0x000fe40000004200 */
[----:B------:R-:W-:-:S02]  /*fc60*/  FADD.FTZ R134, R134, R147 ;  /* 0x0000009386867221 */ /* 0x000fc40000010000 */
[----:B------:R-:W-:Y:S01]  /*fc70*/  MUFU.EX2 R170, R170 ;  /* 0x000000aa00aa7308 */ /* 0x000fe20000000800 */
[----:B------:R-:W-:Y:S01]  /*fc80*/  HMMA.16816.F32 R28, R36, R42, R28 ;  /* 0x0000002a241c723c */ /* 0x000fe2000000181c */
[----:B------:R-:W-:Y:S01]  /*fc90*/  FADD.FTZ R133, R133, R134 ;  /* 0x0000008685857221 */ /* 0x000fe20000010000 */
[----:B------:R-:W-:-:S03]  /*fca0*/  FFMA.FTZ R40, R111, UR5, -R66 ;  /* 0x000000056f287c23 */ /* 0x000fc60008010842 */
[----:B------:R-:W-:Y:S02]  /*fcb0*/  FADD.FTZ R126, R126, R133 ;  /* 0x000000857e7e7221 */ /* 0x000fe40000010000 */
[----:B------:R-:W3:Y:S01]  /*fcc0*/  MUFU.EX2 R163, R163 ;  /* 0x000000a300a37308 */ /* 0x000ee20000000800 */
[----:B-1----:R-:W-:Y:S01]  /*fcd0*/  F2FP.F16.F32.PACK_AB R34, R75, R78 ;  /* 0x0000004e4b22723e */ /* 0x002fe200000000ff */
[----:B------:R-:W-:Y:S01]  /*fce0*/  FADD.FTZ R129, R129, R126 ;  /* 0x0000007e81817221 */ /* 0x000fe20000010000 */
[--C-:B------:R-:W-:Y:S01]  /*fcf0*/  FFMA.FTZ R37, R131, UR5, -R66.reuse ;  /* 0x0000000583257c23 */ /* 0x100fe20008010842 */
[--C-:B------:R-:W-:Y:S01]  /*fd00*/  FFMA.FTZ R38, R125, UR5, -R66.reuse ;  /* 0x000000057d267c23 */ /* 0x100fe20008010842 */
[--C-:B------:R-:W-:Y:S01]  /*fd10*/  FFMA.FTZ R39, R117, UR5, -R66.reuse ;  /* 0x0000000575277c23 */ /* 0x100fe20008010842 */
[----:B------:R-:W-:Y:S01]  /*fd20*/  FADD.FTZ R118, R118, R129 ;  /* 0x0000008176767221 */ /* 0x000fe20000010000 */
[--C-:B------:R-:W-:Y:S01]  /*fd30*/  FFMA.FTZ R42, R107, UR5, -R66.reuse ;  /* 0x000000056b2a7c23 */ /* 0x100fe20008010842 */
[----:B------:R-:W-:Y:S01]  /*fd40*/  MUFU.EX2 R146, R146 ;  /* 0x0000009200927308 */ /* 0x000fe20000000800 */
[----:B------:R-:W-:Y:S01]  /*fd50*/  FFMA.FTZ R43, R103, UR5, -R66 ;  /* 0x00000005672b7c23 */ /* 0x000fe20008010842 */
[----:B------:R-:W-:Y:S01]  /*fd60*/  FADD.FTZ R121, R121, R118 ;  /* 0x0000007679797221 */ /* 0x000fe20000010000 */
[----:B------:R-:W-:-:S03]  /*fd70*/  FFMA.FTZ R36, R114, UR5, -R93 ;  /* 0x0000000572247c23 */ /* 0x000fc6000801085d */
[----:B------:R-:W-:Y:S02]  /*fd80*/  FADD.FTZ R110, R110, R121 ;  /* 0x000000796e6e7221 */ /* 0x000fe40000010000 */
[----:B------:R-:W1:Y:S01]  /*fd90*/  MUFU.EX2 R151, R151 ;  /* 0x0000009700977308 */ /* 0x000e620000000800 */
[----:B---3--:R-:W-:Y:S01]  /*fda0*/  F2FP.F16.F32.PACK_AB R33, R163, R170 ;  /* 0x000000aaa321723e */ /* 0x008fe200000000ff */
[----:B------:R-:W-:-:S04]  /*fdb0*/  FADD.FTZ R3, R3, R110 ;  /* 0x0000006e03037221 */ /* 0x000fc80000010000 */
[----:B------:R-:W-:Y:S02]  /*fdc0*/  FADD.FTZ R3, R116, R3 ;  /* 0x0000000374037221 */ /* 0x000fe40000010000 */
[----:B------:R-:W-:Y:S02]  /*fdd0*/  MUFU.EX2 R76, R76 ;  /* 0x0000004c004c7308 */ /* 0x000fe40000000800 */
[----:B------:R-:W-:Y:S01]  /*fde0*/  FADD.FTZ R120, R120, R3 ;  /* 0x0000000378787221 */ /* 0x000fe20000010000 */
[----:B------:R-:W-:Y:S01]  /*fdf0*/  FFMA.FTZ R3, R98, UR5, -R93 ;  /* 0x0000000562037c23 */ /* 0x000fe2000801085d */
[----:B------:R-:W-:Y:S02]  /*fe00*/  FFMA.FTZ R98, R97, UR5, -R66 ;  /* 0x0000000561627c23 */ /* 0x000fe40008010842 */
[----:B------:R-:W-:Y:S02]  /*fe10*/  FADD.FTZ R123, R123, R120 ;  /* 0x000000787b7b7221 */ /* 0x000fe40000010000 */
[----:B------:R-:W3:Y:S01]  /*fe20*/  MUFU.EX2 R73, R73 ;  /* 0x0000004900497308 */ /* 0x000ee20000000800 */
[----:B-1----:R-:W-:Y:S01]  /*fe30*/  F2FP.F16.F32.PACK_AB R35, R151, R146 ;  /* 0x000000929723723e */ /* 0x002fe200000000ff */
[----:B------:R-:W-:-:S04]  /*fe40*/  FADD.FTZ R124, R124, R123 ;  /* 0x0000007b7c7c7221 */ /* 0x000fc80000010000 */
[----:B------:R-:W-:Y:S02]  /*fe50*/  FADD.FTZ R135, R135, R124 ;  /* 0x0000007c87877221 */ /* 0x000fe40000010000 */
[C---:B------:R-:W-:Y:S01]  /*fe60*/  HMMA.16816.F32 R16, R32.reuse, R24, R16 ;  /* 0x000000182010723c */ /* 0x040fe20000001810 */
[----:B------:R-:W-:Y:S01]  /*fe70*/  MUFU.EX2 R74, R74 ;  /* 0x0000004a004a7308 */ /* 0x000fe20000000800 */
[----:B------:R-:W-:Y:S02]  /*fe80*/  FADD.FTZ R130, R130, R135 ;  /* 0x0000008782827221 */ /* 0x000fe40000010000 */
[----:B------:R-:W-:Y:S02]  /*fe90*/  LDSM.16.MT88.4 R132, [R201+0x8c00] ;  /* 0x008c0000c984783b */ /* 0x000fe40000004200 */
[C---:B------:R-:W-:Y:S01]  /*fea0*/  HMMA.16816.F32 R12, R32.reuse, R26, R12 ;  /* 0x0000001a200c723c */ /* 0x040fe2000000180c */
[----:B------:R-:W-:Y:S01]  /*feb0*/  FADD.FTZ R130, R137, R130 ;  /* 0x0000008289827221 */ /* 0x000fe20000010000 */
[----:B------:R-:W1:Y:S01]  /*fec0*/  LDSM.16.MT88.4 R24, [R201+0x7c00] ;  /* 0x007c0000c918783b */ /* 0x000e620000004200 */
[----:B------:R-:W4:Y:S02]  /*fed0*/  MUFU.EX2 R71, R71 ;  /* 0x0000004700477308 */ /* 0x000f240000000800 */
[----:B------:R-:W-:Y:S01]  /*fee0*/  FADD.FTZ R149, R149, R130 ;  /* 0x0000008295957221 */ /* 0x000fe20000010000 */
[----:B--2---:R-:W-:Y:S03]  /*fef0*/  HMMA.16816.F32 R8, R32, R20, R8 ;  /* 0x000000142008723c */ /* 0x004fe60000001808 */
[----:B------:R-:W-:-:S02]  /*ff00*/  FADD.FTZ R149, R138, R149 ;  /* 0x000000958a957221 */ /* 0x000fc40000010000 */
[----:B------:R-:W-:Y:S01]  /*ff10*/  MUFU.EX2 R136, R136 ;  /* 0x0000008800887308 */ /* 0x000fe20000000800 */
[----:B------:R-:W-:Y:S01]  /*ff20*/  HMMA.16816.F32 R28, R32, R22, R28 ;  /* 0x00000016201c723c */ /* 0x000fe2000000181c */
[----:B---3--:R-:W-:Y:S01]  /*ff30*/  F2FP.F16.F32.PACK_AB R20, R73, R76 ;  /* 0x0000004c4914723e */ /* 0x008fe200000000ff */
[----:B------:R-:W2:Y:S01]  /*ff40*/  LDSM.16.MT88.4 R32, [R202+0x8000] ;  /* 0x00800000ca20783b */ /* 0x000ea20000004200 */
[----:B------:R-:W-:-:S04]  /*ff50*/  FADD.FTZ R140, R140, R149 ;  /* 0x000000958c8c7221 */ /* 0x000fc80000010000 */
[----:B------:R-:W3:Y:S01]  /*ff60*/  MUFU.EX2 R41, R139 ;  /* 0x0000008b00297308 */ /* 0x000ee20000000800 */
        /* <DEDUP_REMOVED lines=25> */
[----:B---3--:R-:W-:Y:S01]  /*10100*/  F2FP.F16.F32.PACK_AB R24, R69, R72 ;  /* 0x000000484518723e */ /* 0x008fe200000000ff */
[----:B------:R-:W-:Y:S01]  /*10110*/  FADD.FTZ R25, R100, R25 ;  /* 0x0000001964197221 */ /* 0x000fe20000010000 */
[----:B------:R-:W-:Y:S01]  /*10120*/  HMMA.16816.F32 R12, R20, R6, R12 ;  /* 0x00000006140c723c */ /* 0x000fe2000000180c */
[----:B------:R-:W3:Y:S01]  /*10130*/  LDSM.16.MT88.4 R4, [R201+0x8000] ;  /* 0x00800000c904783b */ /* 0x000ee20000004200 */
        /* <DEDUP_REMOVED lines=34> */
[----:B--2---:R-:W-:Y:S02]  /*10360*/  HMMA.16816.F32 R16, R24, R32, R16 ;  /* 0x000000201810723c */ /* 0x004fe40000001810 */
[----:B------:R-:W-:-:S04]  /*10370*/  FADD.FTZ R83, R83, R86 ;  /* 0x0000005653537221 */ /* 0x000fc80000010000 */
[----:B------:R-:W-:Y:S01]  /*10380*/  HMMA.16816.F32 R12, R24, R34, R12 ;  /* 0x00000022180c723c */ /* 0x000fe2000000180c */
[----:B------:R-:W2:Y:S01]  /*10390*/  MUFU.EX2 R51, R51 ;  /* 0x0000003300337308 */ /* 0x000ea20000000800 */
[----:B------:R-:W5:Y:S01]  /*103a0*/  LDSM.16.MT88.4 R32, [R201+0x8400] ;  /* 0x00840000c920783b */ /* 0x000f620000004200 */
[----:B------:R-:W-:-:S03]  /*103b0*/  FADD.FTZ R84, R84, R83 ;  /* 0x0000005354547221 */ /* 0x000fc60000010000 */
[C---:B---3--:R-:W-:Y:S01]  /*103c0*/  HMMA.16816.F32 R8, R24.reuse, R4, R8 ;  /* 0x000000041808723c */ /* 0x048fe20000001808 */
[----:B------:R-:W-:Y:S02]  /*103d0*/  FADD.FTZ R81, R81, R84 ;  /* 0x0000005451517221 */ /* 0x000fe40000010000 */
[----:B------:R-:W-:Y:S02]  /*103e0*/  MUFU.EX2 R96, R99 ;  /* 0x0000006300607308 */ /* 0x000fe40000000800 */
[----:B------:R-:W-:Y:S01]  /*103f0*/  FADD.FTZ R82, R82, R81 ;  /* 0x0000005152527221 */ /* 0x000fe20000010000 */
[----:B------:R-:W-:Y:S01]  /*10400*/  HMMA.16816.F32 R28, R24, R6, R28 ;  /* 0x00000006181c723c */ /* 0x000fe2000000181c */
[----:B----4-:R-:W-:Y:S01]  /*10410*/  F2FP.F16.F32.PACK_AB R4, R53, R68 ;  /* 0x000000443504723e */ /* 0x010fe200000000ff */
[----:B------:R-:W-:Y:S01]  /*10420*/  LDSM.16.MT88.4 R24, [R202+0x8800] ;  /* 0x00880000ca18783b */ /* 0x000fe20000004200 */
[----:B------:R-:W-:Y:S02]  /*10430*/  FADD.FTZ R79, R79, R82 ;  /* 0x000000524f4f7221 */ /* 0x000fe40000010000 */
[----:B------:R-:W3:Y:S02]  /*10440*/  MUFU.EX2 R95, R98 ;  /* 0x00000062005f7308 */ /* 0x000ee40000000800 */
[----:B--2---:R-:W-:Y:S01]  /*10450*/  F2FP.F16.F32.PACK_AB R6, R51, R52 ;  /* 0x000000343306723e */ /* 0x004fe200000000ff */
        /* <DEDUP_REMOVED lines=22> */
[----:B------:R-:W2:Y:S03]  /*105c0*/  MUFU.EX2 R44, R44 ;  /* 0x0000002c002c7308 */ /* 0x000ea60000000800 */
        /* <DEDUP_REMOVED lines=8> */
[----:B---3--:R-:W-:Y:S01]  /*10650*/  F2FP.F16.F32.PACK_AB R4, R49, R50 ;  /* 0x000000323104723e */ /* 0x008fe200000000ff */
[----:B------:R-:W-:Y:S01]  /*10660*/  FFMA.FTZ R34, R56, UR5, -R66 ;  /* 0x0000000538227c23 */ /* 0x000fe20008010842 */
[----:B--2---:R-:W-:Y:S01]  /*10670*/  F2FP.F16.F32.PACK_AB R6, R44, R45 ;  /* 0x0000002d2c06723e */ /* 0x004fe200000000ff */
        /* <DEDUP_REMOVED lines=117> */
.L_x_1979:
[----:B------:R-:W-:Y:S02]  /*10dd0*/  ULDC UR8, c[0x0][0x250] ;  /* 0x0000940000087ab9 */ /* 0x000fe40000000800 */
[----:B------:R-:W-:-:S06]  /*10de0*/  USHF.L.U32 UR4, UR8, 0x8, URZ ;  /* 0x0000000808047899 */ /* 0x000fcc000800063f */
[----:B------:R-:W-:-:S04]  /*10df0*/  IADD3 R8, RZ, -UR4, RZ ;  /* 0x80000004ff087c10 */ /* 0x000fc8000fffe0ff */
[----:B------:R-:W-:-:S07]  /*10e00*/  SHF.R.S32.HI R4, RZ, 0x1f, R8 ;  /* 0x0000001fff047819 */ /* 0x000fce0000011408 */
.L_x_1980:
        /* <DEDUP_REMOVED lines=13> */
[----:B------:R2:W-:Y:S01]  /*10ee0*/  LDGSTS.E.BYPASS.LTC128B.128 [R217+0x5800], desc[UR6][R8.64] ;  /* 0x0580000008d97fae */ /* 0x0005e2000b901d46 */
        /* <DEDUP_REMOVED lines=8> */
[----:B------:R-:W-:Y:S01]  /*10f70*/  LDGSTS.E.BYPASS.LTC128B.128 [R217+0x7000], desc[UR6][R18.64] ;  /* 0x0700000012d97fae */ /* 0x000fe2000b901d46 */
[----:B------:R-:W-:Y:S01]  /*10f80*/  IADD3.X R17, R19, UR4, RZ, P0, !PT ;  /* 0x0000000413117c10 */ /* 0x000fe200087fe4ff */
[----:B-1----:R-:W-:Y:S01]  /*10f90*/  IMAD.SHL.U32 R60, R51, 0x2, RZ ;  /* 0x00000002333c7824 */ /* 0x002fe200078e00ff */
[----:B------:R-:W-:Y:S01]  /*10fa0*/  IADD3 R32, P0, R16, UR5, RZ ;  /* 0x0000000510207c10 */ /* 0x000fe2000ff1e0ff */
[----:B------:R-:W-:Y:S02]  /*10fb0*/  IMAD.SHL.U32 R51, R216, 0x100, RZ ;  /* 0x00000100d8337824 */ /* 0x000fe400078e00ff */
[----:B------:R-:W-:Y:S01]  /*10fc0*/  LDGSTS.E.BYPASS.LTC128B.128 [R217+0x7800], desc[UR6][R16.64] ;  /* 0x0780000010d97fae */ /* 0x000fe2000b901d46 */
[----:B------:R-:W-:Y:S02]  /*10fd0*/  IADD3.X R33, R17, UR4, RZ, P0, !PT ;  /* 0x0000000411217c10 */ /* 0x000fe400087fe4ff */
[----:B------:R-:W-:Y:S02]  /*10fe0*/  IADD3 R34, P0, R32, UR5, RZ ;  /* 0x0000000520227c10 */ /* 0x000fe4000ff1e0ff */
[----:B------:R-:W-:Y:S01]  /*10ff0*/  LOP3.LUT R60, R60, 0x6, RZ, 0xc0, !PT ;  /* 0x000000063c3c7812 */ /* 0x000fe200078ec0ff */
[----:B------:R-:W-:Y:S01]  /*11000*/  LDGSTS.E.BYPASS.LTC128B.128 [R217+0x8000], desc[UR6][R32.64] ;  /* 0x0800000020d97fae */ /* 0x000fe2000b901d46 */
[----:B------:R-:W-:Y:S01]  /*11010*/  IADD3.X R35, R33, UR4, RZ, P0, !PT ;  /* 0x0000000421237c10 */ /* 0x000fe200087fe4ff */
[----:B------:R-:W-:Y:S01]  /*11020*/  ULDC UR4, c[0x0][0x39c] ;  /* 0x0000e70000047ab9 */ /* 0x000fe20000000800 */
[----:B------:R-:W-:-:S03]  /*11030*/  ISETP.GE.AND P0, PT, R46, 0x3, PT ;  /* 0x000000032e00780c */ /* 0x000fc60003f06270 */
[----:B------:R1:W-:Y:S04]  /*11040*/  LDGSTS.E.BYPASS.LTC128B.128 [R217+0x8800], desc[UR6][R34.64] ;  /* 0x0880000022d97fae */ /* 0x0003e8000b901d46 */
[----:B------:R-:W-:Y:S04]  /*11050*/  LDSM.16.M88.4 R12, [R206] ;  /* 0x00000000ce0c783b */ /* 0x000fe80000000200 */
[----:B------:R-:W3:Y:S04]  /*11060*/  LDSM.16.M88.4 R28, [R204+0x1000] ;  /* 0x00100000cc1c783b */ /* 0x000ee80000000200 */
[----:B--2---:R-:W-:Y:S04]  /*11070*/  LDSM.16.M88.4 R8, [R205] ;  /* 0x00000000cd08783b */ /* 0x004fe80000000200 */
[----:B------:R-:W-:Y:S04]  /*11080*/  LDSM.16.M88.4 R24, [R203] ;  /* 0x00000000cb18783b */ /* 0x000fe80000000200 */
[----:B------:R-:W2:Y:S04]  /*11090*/  LDSM.16.M88.4 R20, [R204+0x1400] ;  /* 0x00140000cc14783b */ /* 0x000ea80000000200 */
[----:B------:R-:W4:Y:S04]  /*110a0*/  LDSM.16.M88.4 R36, [R200] ;  /* 0x00000000c824783b */ /* 0x000f280000000200 */
[----:B-1----:R-:W1:Y:S04]  /*110b0*/  LDSM.16.M88.4 R32, [R204+0x1800] ;  /* 0x00180000cc20783b */ /* 0x002e680000000200 */
[----:B------:R-:W0:Y:S01]  /*110c0*/  LDGDEPBAR ;  /* 0x00000000000079af */ /* 0x000e220000000000 */
[C---:B---3--:R-:W-:Y:S06]  /*110d0*/  HMMA.16816.F32 R4, R12.reuse, R28, RZ ;  /* 0x0000001c0c04723c */ /* 0x048fec00000018ff */
[C---:B------:R-:W-:Y:S06]  /*110e0*/  HMMA.16816.F32 R28, R12.reuse, R30, RZ ;  /* 0x0000001e0c1c723c */ /* 0x040fec00000018ff */
[----:B--2---:R-:W-:-:S12]  /*110f0*/  HMMA.16816.F32 R16, R12, R20, RZ ;  /* 0x000000140c10723c */ /* 0x004fd800000018ff */
[C---:B------:R-:W-:Y:S06]  /*11100*/  HMMA.16816.F32 R4, R8.reuse, R24, R4 ;  /* 0x000000180804723c */ /* 0x040fec0000001804 */
[C---:B------:R-:W-:Y:S01]  /*11110*/  HMMA.16816.F32 R28, R8.reuse, R26, R28 ;  /* 0x0000001a081c723c */ /* 0x040fe2000000181c */
[----:B------:R-:W2:Y:S05]  /*11120*/  LDSM.16.M88.4 R24, [R199] ;  /* 0x00000000c718783b */ /* 0x000eaa0000000200 */
[----:B----4-:R-:W-:-:S12]  /*11130*/  HMMA.16816.F32 R16, R8, R36, R16 ;  /* 0x000000240810723c */ /* 0x010fd80000001810 */
[----:B------:R-:W-:Y:S01]  /*11140*/  FMUL.FTZ R49, R4, UR4 ;  /* 0x0000000404317c20 */ /* 0x000fe20008410000 */
[----:B------:R-:W-:Y:S01]  /*11150*/  FMUL.FTZ R40, R5, UR4 ;  /* 0x0000000405287c20 */ /* 0x000fe20008410000 */
[----:B------:R-:W-:Y:S01]  /*11160*/  FMUL.FTZ R3, R6, UR4 ;  /* 0x0000000406037c20 */ /* 0x000fe20008410000 */
[----:B------:R-:W-:Y:S02]  /*11170*/  FMUL.FTZ R105, R7, UR4 ;  /* 0x0000000407697c20 */ /* 0x000fe40008410000 */
[C---:B------:R-:W-:Y:S01]  /*11180*/  HMMA.16816.F32 R4, R12.reuse, R22, RZ ;  /* 0x000000160c04723c */ /* 0x040fe200000018ff */
[----:B------:R-:W-:Y:S01]  /*11190*/  FMUL.FTZ R42, R28, UR4 ;  /* 0x000000041c2a7c20 */ /* 0x000fe20008410000 */
[----:B------:R-:W-:Y:S01]  /*111a0*/  FMUL.FTZ R41, R29, UR4 ;  /* 0x000000041d297c20 */ /* 0x000fe20008410000 */
[----:B------:R-:W-:Y:S01]  /*111b0*/  FMUL.FTZ R121, R30, UR4 ;  /* 0x000000041e797c20 */ /* 0x000fe20008410000 */
[----:B------:R-:W-:Y:S01]  /*111c0*/  FMUL.FTZ R119, R31, UR4 ;  /* 0x000000041f777c20 */ /* 0x000fe20008410000 */
[----:B------:R-:W3:Y:S01]  /*111d0*/  MUFU.TANH R40, R40 ;  /* 0x0000002800287308 */ /* 0x000ee20000002400 */
[C---:B-1----:R-:W-:Y:S01]  /*111e0*/  HMMA.16816.F32 R20, R12.reuse, R32, RZ ;  /* 0x000000200c14723c */ /* 0x042fe200000018ff */
[----:B------:R-:W1:Y:S01]  /*111f0*/  LDSM.16.M88.4 R28, [R204+0x1c00] ;  /* 0x001c0000cc1c783b */ /* 0x000e620000000200 */
[----:B------:R-:W-:Y:S01]  /*11200*/  FMUL.FTZ R44, R16, UR4 ;  /* 0x00000004102c7c20 */ /* 0x000fe20008410000 */
[----:B------:R-:W-:Y:S01]  /*11210*/  FMUL.FTZ R43, R17, UR4 ;  /* 0x00000004112b7c20 */ /* 0x000fe20008410000 */
[----:B------:R-:W-:Y:S01]  /*11220*/  FMUL.FTZ R113, R18, UR4 ;  /* 0x0000000412717c20 */ /* 0x000fe20008410000 */
[----:B------:R-:W-:Y:S01]  /*11230*/  FMUL.FTZ R127, R19, UR4 ;  /* 0x00000004137f7c20 */ /* 0x000fe20008410000 */
[----:B------:R-:W-:Y:S01]  /*11240*/  HMMA.16816.F32 R32, R12, R34, RZ ;  /* 0x000000220c20723c */ /* 0x000fe200000018ff */
[----:B------:R-:W4:Y:S01]  /*11250*/  LDSM.16.M88.4 R16, [R198] ;  /* 0x00000000c610783b */ /* 0x000f220000000200 */
[----:B------:R-:W5:Y:S08]  /*11260*/  MUFU.TANH R105, R105 ;  /* 0x0000006900697308 */ /* 0x000f700000002400 */
[----:B------:R-:W5:Y:S02]  /*11270*/  MUFU.TANH R42, R42 ;  /* 0x0000002a002a7308 */ /* 0x000f640000002400 */
[C---:B------:R-:W-:Y:S06]  /*11280*/  HMMA.16816.F32 R4, R8.reuse, R38, R4 ;  /* 0x000000260804723c */ /* 0x040fec0000001804 */
[C---:B--2---:R-:W-:Y:S01]  /*11290*/  HMMA.16816.F32 R20, R8.reuse, R24, R20 ;  /* 0x000000180814723c */ /* 0x044fe20000001814 */
[----:B------:R-:W2:Y:S05]  /*112a0*/  MUFU.TANH R121, R121 ;  /* 0x0000007900797308 */ /* 0x000eaa0000002400 */
[----:B------:R-:W-:Y:S03]  /*112b0*/  HMMA.16816.F32 R32, R8, R26, R32 ;  /* 0x0000001a0820723c */ /* 0x000fe60000001820 */
[----:B------:R-:W2:Y:S03]  /*112c0*/  MUFU.TANH R41, R41 ;  /* 0x0000002900297308 */ /* 0x000ea60000002400 */
[C---:B-1----:R-:W-:Y:S06]  /*112d0*/  HMMA.16816.F32 R36, R12.reuse, R28, RZ ;  /* 0x0000001c0c24723c */ /* 0x042fec00000018ff */
[----:B------:R-:W-:Y:S01]  /*112e0*/  FMUL.FTZ R50, R4, UR4 ;  /* 0x0000000404327c20 */ /* 0x000fe20008410000 */
[----:B------:R-:W-:Y:S01]  /*112f0*/  FMUL.FTZ R45, R5, UR4 ;  /* 0x00000004052d7c20 */ /* 0x000fe20008410000 */
[----:B------:R-:W-:Y:S01]  /*11300*/  FMUL.FTZ R153, R6, UR4 ;  /* 0x0000000406997c20 */ /* 0x000fe20008410000 */
[----:B------:R-:W-:Y:S01]  /*11310*/  FMUL.FTZ R251, R7, UR4 ;  /* 0x0000000407fb7c20 */ /* 0x000fe20008410000 */
[----:B------:R-:W1:Y:S01]  /*11320*/  MUFU.TANH R119, R119 ;  /* 0x0000007700777308 */ /* 0x000e620000002400 */
[----:B------:R-:W3:Y:S01]  /*11330*/  LDSM.16.M88.4 R4, [R204+0x2000] ;  /* 0x00200000cc04783b */ /* 0x000ee20000000200 */
[----:B------:R-:W-:Y:S01]  /*11340*/  FMUL.FTZ R53, R20, UR4 ;  /* 0x0000000414357c20 */ /* 0x000fe20008410000 */
[----:B------:R-:W-:Y:S01]  /*11350*/  FMUL.FTZ R52, R21, UR4 ;  /* 0x0000000415347c20 */ /* 0x000fe20008410000 */
[----:B------:R-:W-:Y:S01]  /*11360*/  FMUL.FTZ R249, R22, UR4 ;  /* 0x0000000416f97c20 */ /* 0x000fe20008410000 */
[----:B------:R-:W-:Y:S01]  /*11370*/  FMUL.FTZ R247, R23, UR4 ;  /* 0x0000000417f77c20 */ /* 0x000fe20008410000 */
[----:B------:R-:W-:Y:S01]  /*11380*/  HMMA.16816.F32 R28, R12, R30, RZ ;  /* 0x0000001e0c1c723c */ /* 0x000fe200000018ff */
[----:B------:R-:W5:Y:S01]  /*11390*/  LDSM.16.M88.4 R20, [R197] ;  /* 0x00000000c514783b */ /* 0x000f620000000200 */
[----:B------:R-:W-:Y:S01]  /*113a0*/  FMUL.FTZ R55, R32, UR4 ;  /* 0x0000000420377c20 */ /* 0x000fe20008410000 */
[----:B------:R-:W-:Y:S01]  /*113b0*/  FMUL.FTZ R54, R33, UR4 ;  /* 0x0000000421367c20 */ /* 0x000fe20008410000 */
[----:B------:R-:W-:Y:S01]  /*113c0*/  FMUL.FTZ R98, R34, UR4 ;  /* 0x0000000422627c20 */ /* 0x000fe20008410000 */
[----:B------:R-:W-:Y:S01]  /*113d0*/  FMUL.FTZ R102, R35, UR4 ;  /* 0x0000000423667c20 */ /* 0x000fe20008410000 */
[----:B------:R-:W1:Y:S01]  /*113e0*/  MUFU.TANH R44, R44 ;  /* 0x0000002c002c7308 */ /* 0x000e620000002400 */
[----:B------:R-:W2:Y:S01]  /*113f0*/  LDSM.16.M88.4 R32, [R204+0x2400] ;  /* 0x00240000cc20783b */ /* 0x000ea20000000200 */
[C---:B----4-:R-:W-:Y:S06]  /*11400*/  HMMA.16816.F32 R36, R8.reuse, R16, R36 ;  /* 0x000000100824723c */ /* 0x050fec0000001824 */
[----:B------:R-:W4:Y:S08]  /*11410*/  MUFU.TANH R113, R113 ;  /* 0x0000007100717308 */ /* 0x000f300000002400 */
[----:B------:R-:W4:Y:S02]  /*11420*/  MUFU.TANH R43, R43 ;  /* 0x0000002b002b7308 */ /* 0x000f240000002400 */
[----:B------:R-:W-:Y:S01]  /*11430*/  HMMA.16816.F32 R28, R8, R18, R28 ;  /* 0x00000012081c723c */ /* 0x000fe2000000181c */
[----:B------:R-:W1:Y:S05]  /*11440*/  LDSM.16.M88.4 R16, [R196] ;  /* 0x00000000c410783b */ /* 0x000e6a0000000200 */
[----:B------:R-:W4:Y:S01]  /*11450*/  MUFU.TANH R127, R127 ;  /* 0x0000007f007f7308 */ /* 0x000f220000002400 */
[----:B---3--:R-:W-:Y:S01]  /*11460*/  HMMA.16816.F32 R24, R12, R4, RZ ;  /* 0x000000040c18723c */ /* 0x008fe200000018ff */
[----:B------:R-:W-:Y:S01]  /*11470*/  FMUL.FTZ R36, R36, UR4 ;  /* 0x0000000424247c20 */ /* 0x000fe20008410000 */
[----:B------:R-:W-:Y:S01]  /*11480*/  FMUL.FTZ R37, R37, UR4 ;  /* 0x0000000425257c20 */ /* 0x000fe20008410000 */
[----:B------:R-:W-:Y:S01]  /*11490*/  FMUL.FTZ R38, R38, UR4 ;  /* 0x0000000426267c20 */ /* 0x000fe20008410000 */
[----:B------:R-:W-:-:S02]  /*114a0*/  FMUL.FTZ R112, R39, UR4 ;  /* 0x0000000427707c20 */ /* 0x000fc40008410000 */
[----:B------:R-:W-:Y:S01]  /*114b0*/  HMMA.16816.F32 R4, R12, R6, RZ ;  /* 0x000000060c04723c */ /* 0x000fe200000018ff */
[----:B------:R-:W-:Y:S10]  /*114c0*/  MUFU.TANH R58, R36 ;  /* 0x00000024003a7308 */ /* 0x000ff40000002400 */
[----:B------:R-:W-:Y:S01]  /*114d0*/  FMUL.FTZ R28, R28, UR4 ;  /* 0x000000041c1c7c20 */ /* 0x000fe20008410000 */
[----:B------:R-:W-:Y:S01]  /*114e0*/  FMUL.FTZ R29, R29, UR4 ;  /* 0x000000041d1d7c20 */ /* 0x000fe20008410000 */
[----:B------:R-:W-:Y:S01]  /*114f0*/  MUFU.TANH R56, R37 ;  /* 0x0000002500387308 */ /* 0x000fe20000002400 */
[----:B------:R-:W-:Y:S01]  /*11500*/  FMUL.FTZ R30, R30, UR4 ;  /* 0x000000041e1e7c20 */ /* 0x000fe20008410000 */
[----:B------:R-:W-:-:S06]  /*11510*/  FMUL.FTZ R31, R31, UR4 ;  /* 0x000000041f1f7c20 */ /* 0x000fcc0008410000 */
[----:B------:R2:W-:Y:S01]  /*11520*/  MUFU.TANH R122, R38 ;  /* 0x00000026007a7308 */ /* 0x0005e20000002400 */
[C---:B-----5:R-:W-:Y:S06]  /*11530*/  HMMA.16816.F32 R24, R8.reuse, R20, R24 ;  /* 0x000000140818723c */ /* 0x060fec0000001818 */
[----:B------:R-:W-:Y:S01]  /*11540*/  HMMA.16816.F32 R4, R8, R22, R4 ;  /* 0x000000160804723c */ /* 0x000fe20000001804 */
[----:B------:R-:W3:Y:S01]  /*11550*/  LDSM.16.M88.4 R20, [R204+0x2800] ;  /* 0x00280000cc14783b */ /* 0x000ee20000000200 */
[----:B------:R-:W-:Y:S04]  /*11560*/  MUFU.TANH R62, R28 ;  /* 0x0000001c003e7308 */ /* 0x000fe80000002400 */
[C---:B--2---:R-:W-:Y:S04]  /*11570*/  HMMA.16816.F32 R36, R12.reuse, R32, RZ ;  /* 0x000000200c24723c */ /* 0x044fe800000018ff */
[----:B------:R-:W-:Y:S02]  /*11580*/  MUFU.TANH R59, R29 ;  /* 0x0000001d003b7308 */ /* 0x000fe40000002400 */
[----:B------:R-:W-:Y:S06]  /*11590*/  HMMA.16816.F32 R32, R12, R34, RZ ;  /* 0x000000220c20723c */ /* 0x000fec00000018ff */
        /* <DEDUP_REMOVED lines=9> */
[----:B------:R5:W-:Y:S01]  /*11630*/  MUFU.TANH R73, R4 ;  /* 0x0000000400497308 */ /* 0x000be20000002400 */
[C---:B-1----:R-:W-:Y:S07]  /*11640*/  HMMA.16816.F32 R36, R8.reuse, R16, R36 ;  /* 0x000000100824723c */ /* 0x042fee0000001824 */
[----:B------:R-:W-:Y:S01]  /*11650*/  MUFU.TANH R67, R30 ;  /* 0x0000001e00437308 */ /* 0x000fe20000002400 */
[----:B--2---:R-:W1:Y:S01]  /*11660*/  LDSM.16.M88.4 R24, [R195] ;  /* 0x00000000c318783b */ /* 0x004e620000000200 */
[----:B------:R-:W-:Y:S03]  /*11670*/  HMMA.16816.F32 R32, R8, R18, R32 ;  /* 0x000000120820723c */ /* 0x000fe60000001820 */
[----:B------:R-:W-:Y:S03]  /*11680*/  LDSM.16.M88.4 R16, [R194] ;  /* 0x00000000c210783b */ /* 0x000fe60000000200 */
[----:B------:R3:W-:Y:S01]  /*11690*/  MUFU.TANH R110, R31 ;  /* 0x0000001f006e7308 */ /* 0x0007e20000002400 */
[----:B-----5:R-:W2:Y:S07]  /*116a0*/  LDSM.16.M88.4 R4, [R204+0x2c00] ;  /* 0x002c0000cc04783b */ /* 0x020eae0000000200 */
[----:B------:R-:W5:Y:S01]  /*116b0*/  MUFU.TANH R50, R50 ;  /* 0x0000003200327308 */ /* 0x000f620000002400 */
[----:B------:R-:W-:Y:S01]  /*116c0*/  FMUL.FTZ R36, R36, UR4 ;  /* 0x0000000424247c20 */ /* 0x000fe20008410000 */
[----:B------:R-:W-:Y:S01]  /*116d0*/  FMUL.FTZ R37, R37, UR4 ;  /* 0x0000000425257c20 */ /* 0x000fe20008410000 */
[----:B------:R-:W-:Y:S01]  /*116e0*/  FMUL.FTZ R38, R38, UR4 ;  /* 0x0000000426267c20 */ /* 0x000fe20008410000 */
[----:B------:R-:W-:-:S04]  /*116f0*/  FMUL.FTZ R39, R39, UR4 ;  /* 0x0000000427277c20 */ /* 0x000fc80008410000 */
[----:B------:R-:W-:Y:S01]  /*11700*/  MUFU.TANH R74, R36 ;  /* 0x00000024004a7308 */ /* 0x000fe20000002400 */
[C---:B---3--:R-:W-:Y:S01]  /*11710*/  HMMA.16816.F32 R28, R12.reuse, R20, RZ ;  /* 0x000000140c1c723c */ /* 0x048fe200000018ff */
[----:B------:R-:W-:Y:S01]  /*11720*/  FMUL.FTZ R32, R32, UR4 ;  /* 0x0000000420207c20 */ /* 0x000fe20008410000 */
[----:B------:R-:W-:Y:S01]  /*11730*/  FMUL.FTZ R78, R33, UR4 ;  /* 0x00000004214e7c20 */ /* 0x000fe20008410000 */
[----:B------:R-:W-:Y:S01]  /*11740*/  FMUL.FTZ R241, R34, UR4 ;  /* 0x0000000422f17c20 */ /* 0x000fe20008410000 */
[----:B------:R-:W-:Y:S02]  /*11750*/  FMUL.FTZ R239, R35, UR4 ;  /* 0x0000000423ef7c20 */ /* 0x000fe40008410000 */
[----:B------:R-:W-:Y:S01]  /*11760*/  HMMA.16816.F32 R20, R12, R22, RZ ;  /* 0x000000160c14723c */ /* 0x000fe200000018ff */
[----:B------:R3:W-:Y:S08]  /*11770*/  MUFU.TANH R80, R32 ;  /* 0x0000002000507308 */ /* 0x0007f00000002400 */
[----:B------:R-:W-:Y:S08]  /*11780*/  MUFU.TANH R70, R37 ;  /* 0x0000002500467308 */ /* 0x000ff00000002400 */
[----:B------:R-:W-:Y:S01]  /*11790*/  MUFU.TANH R245, R38 ;  /* 0x0000002600f57308 */ /* 0x000fe20000002400 */
[C---:B-1----:R-:W-:Y:S01]  /*117a0*/  HMMA.16816.F32 R28, R8.reuse, R24, R28 ;  /* 0x00000018081c723c */ /* 0x042fe2000000181c */
[----:B---3--:R-:W1:Y:S05]  /*117b0*/  LDSM.16.M88.4 R32, [R204+0x3000] ;  /* 0x00300000cc20783b */ /* 0x008e6a0000000200 */
[----:B------:R-:W-:Y:S01]  /*117c0*/  HMMA.16816.F32 R20, R8, R26, R20 ;  /* 0x0000001a0814723c */ /* 0x000fe20000001814 */
[----:B------:R-:W-:Y:S05]  /*117d0*/  MUFU.TANH R243, R39 ;  /* 0x0000002700f37308 */ /* 0x000fea0000002400 */
[C---:B--2---:R-:W-:Y:S03]  /*117e0*/  HMMA.16816.F32 R24, R12.reuse, R4, RZ ;  /* 0x000000040c18723c */ /* 0x044fe600000018ff */
[----:B------:R-:W2:Y:S03]  /*117f0*/  MUFU.TANH R153, R153 ;  /* 0x0000009900997308 */ /* 0x000ea60000002400 */
[----:B------:R-:W-:Y:S05]  /*11800*/  HMMA.16816.F32 R4, R12, R6, RZ ;  /* 0x000000060c04723c */ /* 0x000fea00000018ff */
[----:B------:R-:W3:Y:S01]  /*11810*/  MUFU.TANH R45, R45 ;  /* 0x0000002d002d7308 */ /* 0x000ee20000002400 */
[----:B------:R-:W-:Y:S01]  /*11820*/  FMUL.FTZ R28, R28, UR4 ;  /* 0x000000041c1c7c20 */ /* 0x000fe20008410000 */
[----:B------:R-:W-:Y:S01]  /*11830*/  FMUL.FTZ R81, R29, UR4 ;  /* 0x000000041d517c20 */ /* 0x000fe20008410000 */
[----:B------:R-:W-:Y:S01]  /*11840*/  FMUL.FTZ R237, R30, UR4 ;  /* 0x000000041eed7c20 */ /* 0x000fe20008410000 */
[----:B------:R-:W-:-:S03]  /*11850*/  FMUL.FTZ R235, R31, UR4 ;  /* 0x000000041feb7c20 */ /* 0x000fc60008410000 */
[----:B------:R-:W-:Y:S01]  /*11860*/  FMUL.FTZ R84, R20, UR4 ;  /* 0x0000000414547c20 */ /* 0x000fe20008410000 */
[----:B------:R-:W-:Y:S01]  /*11870*/  FMUL.FTZ R83, R21, UR4 ;  /* 0x0000000415537c20 */ /* 0x000fe20008410000 */
[----:B------:R-:W-:Y:S01]  /*11880*/  FMUL.FTZ R233, R22, UR4 ;  /* 0x0000000416e97c20 */ /* 0x000fe20008410000 */
[----:B------:R-:W-:Y:S01]  /*11890*/  FMUL.FTZ R231, R23, UR4 ;  /* 0x0000000417e77c20 */ /* 0x000fe20008410000 */
[----:B------:R4:W-:Y:S01]  /*118a0*/  MUFU.TANH R82, R28 ;  /* 0x0000001c00527308 */ /* 0x0009e20000002400 */
[----:B------:R-:W5:Y:S01]  /*118b0*/  LDSM.16.M88.4 R20, [R204+0x3400] ;  /* 0x00340000cc14783b */ /* 0x000f620000000200 */
[C---:B------:R-:W-:Y:S06]  /*118c0*/  HMMA.16816.F32 R24, R8.reuse, R16, R24 ;  /* 0x000000100818723c */ /* 0x040fec0000001818 */
[----:B------:R-:W-:Y:S01]  /*118d0*/  HMMA.16816.F32 R4, R8, R18, R4 ;  /* 0x000000120804723c */ /* 0x000fe20000001804 */
[----:B------:R-:W3:Y:S05]  /*118e0*/  MUFU.TANH R251, R251 ;  /* 0x000000fb00fb7308 */ /* 0x000eea0000002400 */
[C---:B-1----:R-:W-:Y:S01]  /*118f0*/  HMMA.16816.F32 R16, R12.reuse, R32, RZ ;  /* 0x000000200c10723c */ /* 0x042fe200000018ff */
[----:B----4-:R-:W1:Y:S02]  /*11900*/  LDSM.16.M88.4 R28, [R193] ;  /* 0x00000000c11c783b */ /* 0x010e640000000200 */
[----:B------:R-:W4:Y:S03]  /*11910*/  MUFU.TANH R53, R53 ;  /* 0x0000003500357308 */ /* 0x000f260000002400 */
        /* <DEDUP_REMOVED lines=11> */
[C---:B-----5:R-:W-:Y:S07]  /*119d0*/  HMMA.16816.F32 R36, R12.reuse, R20, RZ ;  /* 0x000000140c24723c */ /* 0x060fee00000018ff */
[----:B------:R-:W5:Y:S01]  /*119e0*/  MUFU.TANH R249, R249 ;  /* 0x000000f900f97308 */ /* 0x000f620000002400 */
[----:B--2---:R-:W2:Y:S01]  /*119f0*/  LDSM.16.M88.4 R24, [R192] ;  /* 0x00000000c018783b */ /* 0x004ea20000000200 */
[----:B------:R-:W-:Y:S06]  /*11a00*/  HMMA.16816.F32 R20, R12, R22, RZ ;  /* 0x000000160c14723c */ /* 0x000fec00000018ff */
[----:B------:R-:W5:Y:S01]  /*11a10*/  MUFU.TANH R52, R52 ;  /* 0x0000003400347308 */ /* 0x000f620000002400 */
[----:B---3--:R-:W3:Y:S01]  /*11a20*/  LDSM.16.M88.4 R4, [R204+0x3800] ;  /* 0x00380000cc04783b */ /* 0x008ee20000000200 */
[C---:B-1----:R-:W-:Y:S06]  /*11a30*/  HMMA.16816.F32 R16, R8.reuse, R28, R16 ;  /* 0x0000001c0810723c */ /* 0x042fec0000001810 */
[----:B------:R-:W1:Y:S01]  /*11a40*/  MUFU.TANH R247, R247 ;  /* 0x000000f700f77308 */ /* 0x000e620000002400 */
[----:B------:R-:W-:Y:S07]  /*11a50*/  HMMA.16816.F32 R32, R8, R30, R32 ;  /* 0x0000001e0820723c */ /* 0x000fee0000001820 */
[----:B------:R-:W1:Y:S08]  /*11a60*/  MUFU.TANH R55, R55 ;  /* 0x0000003700377308 */ /* 0x000e700000002400 */
[----:B------:R-:W1:Y:S02]  /*11a70*/  MUFU.TANH R98, R98 ;  /* 0x0000006200627308 */ /* 0x000e640000002400 */
[----:B------:R-:W-:Y:S01]  /*11a80*/  FMUL.FTZ R16, R16, UR4 ;  /* 0x0000000410107c20 */ /* 0x000fe20008410000 */
[----:B------:R-:W-:Y:S01]  /*11a90*/  FMUL.FTZ R17, R17, UR4 ;  /* 0x0000000411117c20 */ /* 0x000fe20008410000 */
[----:B------:R-:W-:Y:S01]  /*11aa0*/  FMUL.FTZ R225, R18, UR4 ;  /* 0x0000000412e17c20 */ /* 0x000fe20008410000 */
[----:B------:R-:W-:-:S03]  /*11ab0*/  FMUL.FTZ R219, R19, UR4 ;  /* 0x0000000413db7c20 */ /* 0x000fc60008410000 */
[----:B------:R-:W-:Y:S01]  /*11ac0*/  MUFU.TANH R96, R16 ;  /* 0x0000001000607308 */ /* 0x000fe20000002400 */
[C---:B--2---:R-:W-:Y:S01]  /*11ad0*/  HMMA.16816.F32 R36, R8.reuse, R24, R36 ;  /* 0x000000180824723c */ /* 0x044fe20000001824 */
[----:B------:R-:W-:Y:S01]  /*11ae0*/  FMUL.FTZ R32, R32, UR4 ;  /* 0x0000000420207c20 */ /* 0x000fe20008410000 */
[----:B------:R-:W-:Y:S01]  /*11af0*/  FMUL.FTZ R33, R33, UR4 ;  /* 0x0000000421217c20 */ /* 0x000fe20008410000 */
[----:B------:R-:W-:Y:S01]  /*11b00*/  FMUL.FTZ R34, R34, UR4 ;  /* 0x0000000422227c20 */ /* 0x000fe20008410000 */
[----:B------:R-:W-:Y:S02]  /*11b10*/  FMUL.FTZ R35, R35, UR4 ;  /* 0x0000000423237c20 */ /* 0x000fe40008410000 */
[----:B------:R-:W-:Y:S01]  /*11b20*/  HMMA.16816.F32 R20, R8, R26, R20 ;  /* 0x0000001a0814723c */ /* 0x000fe20000001814 */
[----:B------:R2:W-:Y:S01]  /*11b30*/  MUFU.TANH R90, R17 ;  /* 0x00000011005a7308 */ /* 0x0005e20000002400 */
[----:B------:R-:W-:Y:S04]  /*11b40*/  LDSM.16.M88.4 R24, [R204+0x3c00] ;  /* 0x003c0000cc18783b */ /* 0x000fe80000000200 */
[----:B---3--:R-:W-:Y:S03]  /*11b50*/  HMMA.16816.F32 R28, R12, R4, RZ ;  /* 0x000000040c1c723c */ /* 0x008fe600000018ff */
[----:B------:R-:W-:Y:S04]  /*11b60*/  MUFU.TANH R93, R32 ;  /* 0x00000020005d7308 */ /* 0x000fe80000002400 */
[----:B------:R-:W-:-:S02]  /*11b70*/  LOP3.LUT R5, R51, 0x8, R60, 0xfe, !PT ;  /* 0x0000000833057812 */ /* 0x000fc400078efe3c */
[--C-:B------:R-:W-:Y:S02]  /*11b80*/  LOP3.LUT R4, R51, 0x10, R60.reuse, 0xfe, !PT ;  /* 0x0000001033047812 */ /* 0x100fe400078efe3c */
[----:B------:R-:W-:Y:S01]  /*11b90*/  ISETP.GE.AND P6, PT, R5, R48, PT ;  /* 0x000000300500720c */ /* 0x000fe20003fc6270 */
[----:B--2---:R-:W2:Y:S01]  /*11ba0*/  LDSM.16.M88.4 R16, [R191] ;  /* 0x00000000bf10783b */ /* 0x004ea20000000200 */
[----:B------:R-:W-:Y:S01]  /*11bb0*/  FMUL.FTZ R97, R36, UR4 ;  /* 0x0000000424617c20 */ /* 0x000fe20008410000 */
[----:B------:R-:W-:Y:S01]  /*11bc0*/  LOP3.LUT R36, R51, R60, RZ, 0xfc, !PT ;  /* 0x0000003c33247212 */ /* 0x000fe200078efcff */
[----:B------:R-:W-:Y:S01]  /*11bd0*/  MUFU.TANH R94, R33 ;  /* 0x00000021005e7308 */ /* 0x000fe20000002400 */
[-C--:B------:R-:W-:Y:S01]  /*11be0*/  ISETP.GE.AND P2, PT, R5, R47.reuse, PT ;  /* 0x0000002f0500720c */ /* 0x080fe20003f46270 */
[----:B------:R-:W-:Y:S01]  /*11bf0*/  FMUL.FTZ R38, R38, UR4 ;  /* 0x0000000426267c20 */ /* 0x000fe20008410000 */
[-C--:B------:R-:W-:Y:S01]  /*11c00*/  ISETP.GE.AND P3, PT, R4, R48.reuse, PT ;  /* 0x000000300400720c */ /* 0x080fe20003f66270 */
[----:B------:R-:W-:Y:S01]  /*11c10*/  VIADD R5, R36, 0x1 ;  /* 0x0000000124057836 */ /* 0x000fe20000000000 */
[-C--:B------:R-:W-:Y:S01]  /*11c20*/  ISETP.GE.AND P5, PT, R4, R47.reuse, PT ;  /* 0x0000002f0400720c */ /* 0x080fe20003fa6270 */
[----:B------:R-:W-:Y:S01]  /*11c30*/  FMUL.FTZ R20, R20, UR4 ;  /* 0x0000000414147c20 */ /* 0x000fe20008410000 */
[----:B------:R-:W-:Y:S01]  /*11c40*/  LOP3.LUT R4, R51, 0x18, R60, 0xfe, !PT ;  /* 0x0000001833047812 */ /* 0x000fe200078efe3c */
[----:B------:R-:W-:Y:S01]  /*11c50*/  MUFU.TANH R223, R34 ;  /* 0x0000002200df7308 */ /* 0x000fe20000002400 */
[-C--:B------:R-:W-:Y:S01]  /*11c60*/  ISETP.GE.AND P1, PT, R5, R48.reuse, PT ;  /* 0x000000300500720c */ /* 0x080fe20003f26270 */
[----:B------:R-:W-:Y:S01]  /*11c70*/  FMUL.FTZ R183, R39, UR4 ;  /* 0x0000000427b77c20 */ /* 0x000fe20008410000 */
[----:B------:R-:W-:Y:S01]  /*11c80*/  ISETP.GE.AND P4, PT, R5, R47, PT ;  /* 0x0000002f0500720c */ /* 0x000fe20003f86270 */
[----:B------:R-:W-:Y:S01]  /*11c90*/  VIADD R5, R36, 0x9 ;  /* 0x0000000924057836 */ /* 0x000fe20000000000 */
[----:B------:R-:W-:Y:S01]  /*11ca0*/  FSEL R57, R40, -INF , !P1 ;  /* 0xff80000028397808 */ /* 0x000fe20004800000 */
[----:B------:R-:W-:Y:S01]  /*11cb0*/  FMUL.FTZ R181, R22, UR4 ;  /* 0x0000000416b57c20 */ /* 0x000fe20008410000 */
[----:B------:R-:W-:Y:S01]  /*11cc0*/  FSEL R105, R105, -INF , !P4 ;  /* 0xff80000069697808 */ /* 0x000fe20006000000 */
[----:B------:R3:W-:Y:S01]  /*11cd0*/  MUFU.TANH R209, R35 ;  /* 0x0000002300d17308 */ /* 0x0007e20000002400 */
[----:B------:R-:W-:Y:S01]  /*11ce0*/  FSEL R61, R42, -INF , !P6 ;  /* 0xff8000002a3d7808 */ /* 0x000fe20007000000 */
[----:B------:R-:W-:Y:S01]  /*11cf0*/  FMUL.FTZ R177, R23, UR4 ;  /* 0x0000000417b17c20 */ /* 0x000fe20008410000 */
[----:B------:R-:W-:Y:S01]  /*11d00*/  FSEL R121, R121, -INF , !P2 ;  /* 0xff80000079797808 */ /* 0x000fe20005000000 */
[----:B------:R-:W-:Y:S01]  /*11d10*/  FMUL.FTZ R37, R37, UR4 ;  /* 0x0000000425257c20 */ /* 0x000fe20008410000 */
[----:B------:R-:W-:-:S02]  /*11d20*/  ISETP.GE.AND P1, PT, R4, R48, PT ;  /* 0x000000300400720c */ /* 0x000fc40003f26270 */
[-C--:B------:R-:W-:Y:S01]  /*11d30*/  ISETP.GE.AND P4, PT, R4, R47.reuse, PT ;  /* 0x0000002f0400720c */ /* 0x080fe20003f86270 */
[----:B------:R4:W-:Y:S01]  /*11d40*/  MUFU.TANH R187, R38 ;  /* 0x0000002600bb7308 */ /* 0x0009e20000002400 */
[C---:B------:R-:W-:Y:S02]  /*11d50*/  ISETP.GE.AND P6, PT, R5.reuse, R48, PT ;  /* 0x000000300500720c */ /* 0x040fe40003fc6270 */
[----:B------:R-:W-:Y:S01]  /*11d60*/  ISETP.GE.AND P2, PT, R5, R47, PT ;  /* 0x0000002f0500720c */ /* 0x000fe20003f46270 */
[----:B------:R-:W-:Y:S01]  /*11d70*/  VIADD R5, R36, 0x19 ;  /* 0x0000001924057836 */ /* 0x000fe20000000000 */
[----:B------:R-:W-:Y:S02]  /*11d80*/  LOP3.LUT R4, R51, 0x20, R60, 0xfe, !PT ;  /* 0x0000002033047812 */ /* 0x000fe400078efe3c */
[----:B------:R-:W-:Y:S01]  /*11d90*/  FSEL R63, R41, -INF , !P6 ;  /* 0xff800000293f7808 */ /* 0x000fe20007000000 */
[----:B------:R5:W-:Y:S01]  /*11da0*/  MUFU.TANH R39, R20 ;  /* 0x0000001400277308 */ /* 0x000be20000002400 */
[----:B---3--:R-:W-:Y:S01]  /*11db0*/  HMMA.16816.F32 R32, R12, R6, RZ ;  /* 0x000000060c20723c */ /* 0x008fe200000018ff */
[----:B------:R-:W-:-:S02]  /*11dc0*/  FSEL R119, R119, -INF , !P2 ;  /* 0xff80000077777808 */ /* 0x000fc40005000000 */
[CC--:B------:R-:W-:Y:S02]  /*11dd0*/  ISETP.GE.AND P6, PT, R4.reuse, R48.reuse, PT ;  /* 0x000000300400720c */ /* 0x0c0fe40003fc6270 */
[-C--:B------:R-:W-:Y:S01]  /*11de0*/  ISETP.GE.AND P2, PT, R4, R47.reuse, PT ;  /* 0x0000002f0400720c */ /* 0x080fe20003f46270 */
[----:B------:R-:W-:Y:S01]  /*11df0*/  VIADD R4, R36, 0x11 ;  /* 0x0000001124047836 */ /* 0x000fe20000000000 */
[----:B------:R-:W-:Y:S01]  /*11e00*/  FSEL R65, R44, -INF , !P3 ;  /* 0xff8000002c417808 */ /* 0x000fe20005800000 */
[----:B----4-:R-:W-:Y:S01]  /*11e10*/  FMUL.FTZ R38, R21, UR4 ;  /* 0x0000000415267c20 */ /* 0x010fe20008410000 */
[----:B------:R-:W-:Y:S01]  /*11e20*/  FSEL R113, R113, -INF , !P5 ;  /* 0xff80000071717808 */ /* 0x000fe20006800000 */
[----:B--2---:R-:W-:Y:S01]  /*11e30*/  HMMA.16816.F32 R28, R8, R16, R28 ;  /* 0x00000010081c723c */ /* 0x004fe2000000181c */
[C---:B------:R-:W-:Y:S01]  /*11e40*/  ISETP.GE.AND P3, PT, R4.reuse, R48, PT ;  /* 0x000000300400720c */ /* 0x040fe20003f66270 */
[----:B------:R-:W2:Y:S01]  /*11e50*/  MUFU.TANH R54, R54 ;  /* 0x0000003600367308 */ /* 0x000ea20000002400 */
[----:B------:R-:W-:-:S02]  /*11e60*/  ISETP.GE.AND P5, PT, R4, R47, PT ;  /* 0x0000002f0400720c */ /* 0x000fc40003fa6270 */
[----:B------:R-:W-:Y:S01]  /*11e70*/  LOP3.LUT R4, R51, 0x28, R60, 0xfe, !PT ;  /* 0x0000002833047812 */ /* 0x000fe200078efe3c */
[----:B-----5:R-:W3:Y:S01]  /*11e80*/  LDSM.16.M88.4 R20, [R190] ;  /* 0x00000000be14783b */ /* 0x020ee20000000200 */
[----:B------:R-:W-:Y:S02]  /*11e90*/  FSEL R69, R43, -INF , !P3 ;  /* 0xff8000002b457808 */ /* 0x000fe40005800000 */
[----:B------:R-:W-:Y:S01]  /*11ea0*/  FSEL R127, R127, -INF , !P5 ;  /* 0xff8000007f7f7808 */ /* 0x000fe20006800000 */
[----:B------:R-:W4:Y:S01]  /*11eb0*/  MUFU.TANH R102, R102 ;  /* 0x0000006600667308 */ /* 0x000f220000002400 */
[----:B------:R-:W-:Y:S02]  /*11ec0*/  FSEL R75, R50, -INF , !P1 ;  /* 0xff800000324b7808 */ /* 0x000fe40004800000 */
[----:B------:R-:W-:Y:S01]  /*11ed0*/  FSEL R153, R153, -INF , !P4 ;  /* 0xff80000099997808 */ /* 0x000fe20006000000 */
[----:B------:R-:W-:Y:S01]  /*11ee0*/  HMMA.16816.F32 R32, R8, R18, R32 ;  /* 0x000000120820723c */ /* 0x000fe20000001820 */
[----:B------:R-:W-:-:S02]  /*11ef0*/  ISETP.GE.AND P3, PT, R4, R48, PT ;  /* 0x000000300400720c */ /* 0x000fc40003f66270 */
[-C--:B------:R-:W-:Y:S01]  /*11f00*/  ISETP.GE.AND P5, PT, R4, R47.reuse, PT ;  /* 0x0000002f0400720c */ /* 0x080fe20003fa6270 */
[----:B------:R-:W5:Y:S01]  /*11f10*/  MUFU.TANH R112, R112 ;  /* 0x0000007000707308 */ /* 0x000f620000002400 */
[CC--:B------:R-:W-:Y:S01]  /*11f20*/  ISETP.GE.AND P1, PT, R5.reuse, R48.reuse, PT ;  /* 0x000000300500720c */ /* 0x0c0fe20003f26270 */
[----:B------:R-:W-:Y:S01]  /*11f30*/  HMMA.16816.F32 R16, R12, R24, RZ ;  /* 0x000000180c10723c */ /* 0x000fe200000018ff */
[-C--:B------:R-:W-:Y:S01]  /*11f40*/  ISETP.GE.AND P4, PT, R5, R47.reuse, PT ;  /* 0x0000002f0500720c */ /* 0x080fe20003f86270 */
[----:B------:R-:W-:Y:S01]  /*11f50*/  VIADD R5, R36, 0x21 ;  /* 0x0000002124057836 */ /* 0x000fe20000000000 */
[----:B------:R-:W-:Y:S01]  /*11f60*/  LOP3.LUT R4, R51, 0x30, R60, 0xfe, !PT ;  /* 0x0000003033047812 */ /* 0x000fe200078efe3c */
        /* <DEDUP_REMOVED lines=8> */
[----:B------:R-:W-:Y:S01]  /*11ff0*/  MUFU.TANH R40, R28 ;  /* 0x0000001c00287308 */ /* 0x000fe20000002400 */
[----:B------:R-:W-:-:S02]  /*12000*/  FSEL R53, R53, -INF , !P6 ;  /* 0xff80000035357808 */ /* 0x000fc40007000000 */
[----:B------:R-:W-:Y:S02]  /*12010*/  FSEL R249, R249, -INF , !P2 ;  /* 0xff800000f9f97808 */ /* 0x000fe40005000000 */
[----:B------:R-:W-:Y:S01]  /*12020*/  LOP3.LUT R4, R51, 0x38, R60, 0xfe, !PT ;  /* 0x0000003833047812 */ /* 0x000fe200078efe3c */
[----:B------:R-:W-:Y:S01]  /*12030*/  FMUL.FTZ R32, R32, UR4 ;  /* 0x0000000420207c20 */ /* 0x000fe20008410000 */
[CC--:B------:R-:W-:Y:S01]  /*12040*/  ISETP.GE.AND P6, PT, R5.reuse, R48.reuse, PT ;  /* 0x000000300500720c */ /* 0x0c0fe20003fc6270 */
[----:B------:R-:W-:Y:S01]  /*12050*/  MUFU.TANH R41, R29 ;  /* 0x0000001d00297308 */ /* 0x000fe20000002400 */
[-C--:B------:R-:W-:Y:S01]  /*12060*/  ISETP.GE.AND P2, PT, R5, R47.reuse, PT ;  /* 0x0000002f0500720c */ /* 0x080fe20003f46270 */
[----:B------:R-:W-:Y:S01]  /*12070*/  FMUL.FTZ R34, R34, UR4 ;  /* 0x0000000422227c20 */ /* 0x000fe20008410000 */
[----:B------:R-:W-:Y:S01]  /*12080*/  FSEL R79, R52, -INF , !P6 ;  /* 0xff800000344f7808 */ /* 0x000fe20007000000 */
[----:B------:R-:W-:Y:S01]  /*12090*/  FMUL.FTZ R35, R35, UR4 ;  /* 0x0000000423237c20 */ /* 0x000fe20008410000 */
[----:B-1----:R-:W-:Y:S01]  /*120a0*/  FSEL R247, R247, -INF , !P2 ;  /* 0xff800000f7f77808 */ /* 0x002fe20005000000 */
[----:B---3--:R-:W-:Y:S01]  /*120b0*/  HMMA.16816.F32 R16, R8, R20, R16 ;  /* 0x000000140810723c */ /* 0x008fe20000001810 */
[C---:B------:R-:W-:Y:S01]  /*120c0*/  ISETP.GE.AND P6, PT, R4.reuse, R48, PT ;  /* 0x000000300400720c */ /* 0x040fe20003fc6270 */
[----:B------:R-:W-:Y:S01]  /*120d0*/  MUFU.TANH R173, R30 ;  /* 0x0000001e00ad7308 */ /* 0x000fe20000002400 */
[----:B------:R-:W-:Y:S01]  /*120e0*/  ISETP.GE.AND P2, PT, R4, R47, PT ;  /* 0x0000002f0400720c */ /* 0x000fe20003f46270 */
[----:B------:R-:W-:Y:S01]  /*120f0*/  FMUL.FTZ R33, R33, UR4 ;  /* 0x0000000421217c20 */ /* 0x000fe20008410000 */
[----:B------:R-:W1:Y:S01]  /*12100*/  LDSM.16.M88.4 R4, [R204+0x4000] ;  /* 0x00400000cc04783b */ /* 0x000e620000000200 */
[----:B------:R-:W-:Y:S01]  /*12110*/  FSEL R55, R55, -INF , !P3 ;  /* 0xff80000037377808 */ /* 0x000fe20005800000 */
[----:B------:R-:W-:Y:S01]  /*12120*/  VIADD R21, R36, 0x29 ;  /* 0x0000002924157836 */ /* 0x000fe20000000000 */
[----:B------:R-:W-:-:S02]  /*12130*/  FSEL R98, R98, -INF , !P5 ;  /* 0xff80000062627808 */ /* 0x000fc40006800000 */
[----:B------:R3:W-:Y:S01]  /*12140*/  MUFU.TANH R169, R31 ;  /* 0x0000001f00a97308 */ /* 0x0007e20000002400 */
[----:B------:R-:W-:Y:S02]  /*12150*/  LOP3.LUT R20, R51, 0x40, R60, 0xfe, !PT ;  /* 0x0000004033147812 */ /* 0x000fe400078efe3c */
[C---:B------:R-:W-:Y:S02]  /*12160*/  ISETP.GE.AND P3, PT, R21.reuse, R48, PT ;  /* 0x000000301500720c */ /* 0x040fe40003f66270 */
[----:B------:R-:W-:Y:S01]  /*12170*/  ISETP.GE.AND P5, PT, R21, R47, PT ;  /* 0x0000002f1500720c */ /* 0x000fe20003fa6270 */
[----:B------:R-:W-:Y:S01]  /*12180*/  VIADD R21, R36, 0x31 ;  /* 0x0000003124157836 */ /* 0x000fe20000000000 */
[----:B--2---:R-:W-:Y:S01]  /*12190*/  FSEL R85, R54, -INF , !P3 ;  /* 0xff80000036557808 */ /* 0x004fe20005800000 */
[----:B------:R2:W-:Y:S01]  /*121a0*/  MUFU.TANH R42, R32 ;  /* 0x00000020002a7308 */ /* 0x0005e20000002400 */
[----:B----4-:R-:W-:Y:S02]  /*121b0*/  FSEL R102, R102, -INF , !P5 ;  /* 0xff80000066667808 */ /* 0x010fe40006800000 */
[----:B------:R-:W-:-:S02]  /*121c0*/  FSEL R87, R58, -INF , !P1 ;  /* 0xff8000003a577808 */ /* 0x000fc40004800000 */
[----:B------:R-:W-:Y:S01]  /*121d0*/  FSEL R122, R122, -INF , !P4 ;  /* 0xff8000007a7a7808 */ /* 0x000fe20006000000 */
[----:B------:R-:W-:Y:S01]  /*121e0*/  FMUL.FTZ R44, R17, UR4 ;  /* 0x00000004112c7c20 */ /* 0x000fe20008410000 */
[CC--:B------:R-:W-:Y:S01]  /*121f0*/  ISETP.GE.AND P3, PT, R20.reuse, R48.reuse, PT ;  /* 0x000000301400720c */ /* 0x0c0fe20003f66270 */
[----:B------:R-:W-:Y:S01]  /*12200*/  MUFU.TANH R68, R68 ;  /* 0x0000004400447308 */ /* 0x000fe20000002400 */
[----:B---3--:R-:W-:Y:S01]  /*12210*/  HMMA.16816.F32 R28, R12, R26, RZ ;  /* 0x0000001a0c1c723c */ /* 0x008fe200000018ff */
[----:B------:R-:W3:Y:S01]  /*12220*/  LDSM.16.M88.4 R24, [R189] ;  /* 0x00000000bd18783b */ /* 0x000ee20000000200 */
[-C--:B------:R-:W-:Y:S01]  /*12230*/  ISETP.GE.AND P5, PT, R20, R47.reuse, PT ;  /* 0x0000002f1400720c */ /* 0x080fe20003fa6270 */
[----:B------:R-:W-:Y:S01]  /*12240*/  FMUL.FTZ R45, R16, UR4 ;  /* 0x00000004102d7c20 */ /* 0x000fe20008410000 */
[C---:B------:R-:W-:Y:S01]  /*12250*/  ISETP.GE.AND P1, PT, R21.reuse, R48, PT ;  /* 0x000000301500720c */ /* 0x040fe20003f26270 */
[----:B------:R-:W-:Y:S01]  /*12260*/  VIADD R17, R36, 0x41 ;  /* 0x0000004124117836 */ /* 0x000fe20000000000 */
[----:B------:R-:W-:Y:S01]  /*12270*/  ISETP.GE.AND P4, PT, R21, R47, PT ;  /* 0x0000002f1500720c */ /* 0x000fe20003f86270 */
[----:B------:R-:W4:Y:S01]  /*12280*/  MUFU.TANH R64, R64 ;  /* 0x0000004000407308 */ /* 0x000f220000002400 */
[----:B------:R-:W-:Y:S01]  /*12290*/  LOP3.LUT R20, R51, 0x48, R60, 0xfe, !PT ;  /* 0x0000004833147812 */ /* 0x000fe200078efe3c */
[----:B------:R-:W-:Y:S01]  /*122a0*/  FMUL.FTZ R18, R18, UR4 ;  /* 0x0000000412127c20 */ /* 0x000fe20008410000 */
[----:B------:R-:W-:Y:S01]  /*122b0*/  FSEL R91, R56, -INF , !P1 ;  /* 0xff800000385b7808 */ /* 0x000fe20004800000 */
[----:B------:R-:W-:Y:S01]  /*122c0*/  FMUL.FTZ R131, R19, UR4 ;  /* 0x0000000413837c20 */ /* 0x000fe20008410000 */
[----:B-----5:R-:W-:-:S02]  /*122d0*/  FSEL R112, R112, -INF , !P4 ;  /* 0xff80000070707808 */ /* 0x020fc40006000000 */
[CC--:B------:R-:W-:Y:S01]  /*122e0*/  ISETP.GE.AND P1, PT, R20.reuse, R48.reuse, PT ;  /* 0x000000301400720c */ /* 0x0c0fe20003f26270 */
[----:B------:R-:W5:Y:S01]  /*122f0*/  MUFU.TANH R71, R71 ;  /* 0x0000004700477308 */ /* 0x000f620000002400 */
[-C--:B------:R-:W-:Y:S01]  /*12300*/  ISETP.GE.AND P4, PT, R20, R47.reuse, PT ;  /* 0x0000002f1400720c */ /* 0x080fe20003f86270 */
[----:B------:R-:W-:Y:S01]  /*12310*/  VIADD R20, R36, 0x39 ;  /* 0x0000003924147836 */ /* 0x000fe20000000000 */
[----:B------:R-:W-:Y:S02]  /*12320*/  FSEL R95, R62, -INF , !P6 ;  /* 0xff8000003e5f7808 */ /* 0x000fe40007000000 */
[----:B--2---:R-:W-:Y:S02]  /*12330*/  FSEL R32, R67, -INF , !P2 ;  /* 0xff80000043207808 */ /* 0x004fe40005000000 */
[C---:B------:R-:W-:Y:S01]  /*12340*/  ISETP.GE.AND P6, PT, R20.reuse, R48, PT ;  /* 0x000000301400720c */ /* 0x040fe20003fc6270 */
[----:B------:R-:W-:Y:S01]  /*12350*/  MUFU.TANH R76, R76 ;  /* 0x0000004c004c7308 */ /* 0x000fe20000002400 */
[----:B------:R-:W-:Y:S01]  /*12360*/  ISETP.GE.AND P2, PT, R20, R47, PT ;  /* 0x0000002f1400720c */ /* 0x000fe20003f46270 */
[----:B------:R-:W-:Y:S01]  /*12370*/  HMMA.16816.F32 R28, R8, R22, R28 ;  /* 0x00000016081c723c */ /* 0x000fe2000000181c */
[----:B------:R-:W-:-:S02]  /*12380*/  LOP3.LUT R16, R51, 0x50, R60, 0xfe, !PT ;  /* 0x0000005033107812 */ /* 0x000fc400078efe3c */
[----:B------:R-:W-:Y:S02]  /*12390*/  FSEL R59, R59, -INF , !P6 ;  /* 0xff8000003b3b7808 */ /* 0x000fe40007000000 */
[----:B------:R-:W-:Y:S01]  /*123a0*/  FSEL R110, R110, -INF , !P2 ;  /* 0xff8000006e6e7808 */ /* 0x000fe20005000000 */
[----:B-1----:R-:W-:Y:S01]  /*123b0*/  HMMA.16816.F32 R20, R12, R4, RZ ;  /* 0x000000040c14723c */ /* 0x002fe200000018ff */
[----:B------:R-:W1:Y:S01]  /*123c0*/  MUFU.TANH R72, R72 ;  /* 0x0000004800487308 */ /* 0x000e620000002400 */
[----:B------:R-:W-:Y:S02]  /*123d0*/  FSEL R67, R66, -INF , !P3 ;  /* 0xff80000042437808 */ /* 0x000fe40005800000 */
[CC--:B------:R-:W-:Y:S02]  /*123e0*/  ISETP.GE.AND P6, PT, R16.reuse, R48.reuse, PT ;  /* 0x000000301000720c */ /* 0x0c0fe40003fc6270 */
[----:B------:R-:W-:Y:S01]  /*123f0*/  ISETP.GE.AND P2, PT, R16, R47, PT ;  /* 0x0000002f1000720c */ /* 0x000fe20003f46270 */
[----:B------:R-:W-:Y:S01]  /*12400*/  VIADD R5, R36, 0x49 ;  /* 0x0000004924057836 */ /* 0x000fe20000000000 */
[----:B------:R-:W-:Y:S01]  /*12410*/  ISETP.GE.AND P3, PT, R17, R48, PT ;  /* 0x000000301100720c */ /* 0x000fe20003f66270 */
[----:B------:R-:W2:Y:S01]  /*12420*/  MUFU.TANH R129, R129 ;  /* 0x0000008100817308 */ /* 0x000ea20000002400 */
[----:B------:R-:W-:-:S02]  /*12430*/  LOP3.LUT R16, R51, 0x58, R60, 0xfe, !PT ;  /* 0x0000005833107812 */ /* 0x000fc400078efe3c */
[----:B----4-:R-:W-:Y:S02]  /*12440*/  FSEL R99, R64, -INF , !P3 ;  /* 0xff80000040637808 */ /* 0x010fe40005800000 */
[-C--:B------:R-:W-:Y:S02]  /*12450*/  ISETP.GE.AND P3, PT, R16, R48.reuse, PT ;  /* 0x000000301000720c */ /* 0x080fe40003f66270 */
[----:B------:R-:W-:Y:S01]  /*12460*/  FSEL R73, R73, -INF , !P1 ;  /* 0xff80000049497808 */ /* 0x000fe20004800000 */
[----:B------:R4:W-:Y:S01]  /*12470*/  MUFU.TANH R165, R34 ;  /* 0x0000002200a57308 */ /* 0x0009e20000002400 */
[----:B------:R-:W-:Y:S01]  /*12480*/  ISETP.GE.AND P1, PT, R5, R48, PT ;  /* 0x000000300500720c */ /* 0x000fe20003f26270 */
[----:B------:R-:W-:Y:S01]  /*12490*/  FMUL.FTZ R28, R28, UR4 ;  /* 0x000000041c1c7c20 */ /* 0x000fe20008410000 */
[----:B------:R-:W-:Y:S01]  /*124a0*/  LOP3.LUT R4, R51, 0x60, R60, 0xfe, !PT ;  /* 0x0000006033047812 */ /* 0x000fe200078efe3c */
[----:B------:R-:W-:Y:S01]  /*124b0*/  FMUL.FTZ R29, R29, UR4 ;  /* 0x000000041d1d7c20 */ /* 0x000fe20008410000 */
[----:B------:R-:W-:Y:S01]  /*124c0*/  FSEL R161, R74, -INF , !P6 ;  /* 0xff8000004aa17808 */ /* 0x000fe20007000000 */
[----:B------:R-:W-:Y:S01]  /*124d0*/  FMUL.FTZ R125, R30, UR4 ;  /* 0x000000041e7d7c20 */ /* 0x000fe20008410000 */
[----:B------:R-:W-:Y:S01]  /*124e0*/  FSEL R245, R245, -INF , !P2 ;  /* 0xff800000f5f57808 */ /* 0x000fe20005000000 */
[----:B------:R5:W-:Y:S01]  /*124f0*/  MUFU.TANH R159, R35 ;  /* 0x00000023009f7308 */ /* 0x000be20000002400 */
[----:B------:R-:W-:Y:S01]  /*12500*/  FSEL R175, R80, -INF , !P3 ;  /* 0xff80000050af7808 */ /* 0x000fe20005800000 */
[----:B------:R-:W-:-:S06]  /*12510*/  FMUL.FTZ R115, R31, UR4 ;  /* 0x000000041f737c20 */ /* 0x000fcc0008410000 */
[----:B------:R3:W-:Y:S01]  /*12520*/  MUFU.TANH R149, R18 ;  /* 0x0000001200957308 */ /* 0x0007e20000002400 */
[----:B----4-:R-:W-:Y:S02]  /*12530*/  FSEL R34, R68, -INF , !P5 ;  /* 0xff80000044227808 */ /* 0x010fe40006800000 */
[----:B------:R-:W-:-:S05]  /*12540*/  ISETP.GE.AND P5, PT, R17, R47, PT ;  /* 0x0000002f1100720c */ /* 0x000fca0003fa6270 */
[----:B------:R4:W-:Y:S01]  /*12550*/  MUFU.TANH R43, R33 ;  /* 0x00000021002b7308 */ /* 0x0009e20000002400 */
[----:B-----5:R-:W-:Y:S02]  /*12560*/  FSEL R35, R71, -INF , !P5 ;  /* 0xff80000047237808 */ /* 0x020fe40006800000 */
[----:B------:R-:W-:Y:S02]  /*12570*/  ISETP.GE.AND P5, PT, R16, R47, PT ;  /* 0x0000002f1000720c */ /* 0x000fe40003fa6270 */
[----:B-1----:R-:W-:Y:S01]  /*12580*/  FSEL R71, R72, -INF , !P1 ;  /* 0xff80000048477808 */ /* 0x002fe20004800000 */
[----:B------:R-:W-:Y:S01]  /*12590*/  VIADD R72, R36, 0x89 ;  /* 0x0000008924487836 */ /* 0x000fe20000000000 */
[----:B------:R-:W-:Y:S01]  /*125a0*/  ISETP.GE.AND P1, PT, R4, R48, PT ;  /* 0x000000300400720c */ /* 0x000fe20003f26270 */
[----:B------:R-:W1:Y:S01]  /*125b0*/  MUFU.TANH R241, R241 ;  /* 0x000000f100f17308 */ /* 0x000e620000002400 */
[----:B---3--:R-:W-:Y:S01]  /*125c0*/  HMMA.16816.F32 R16, R8, R24, R20 ;  /* 0x000000180810723c */ /* 0x008fe20000001814 */
[----:B------:R-:W3:Y:S01]  /*125d0*/  LDSM.16.M88.4 R20, [R204+0x4400] ;  /* 0x00440000cc14783b */ /* 0x000ee20000000200 */
[----:B------:R-:W-:-:S05]  /*125e0*/  FSEL R82, R82, -INF , !P1 ;  /* 0xff80000052527808 */ /* 0x000fca0004800000 */
[----:B------:R-:W-:Y:S01]  /*125f0*/  VIADD R25, R36, 0x51 ;  /* 0x0000005124197836 */ /* 0x000fe20000000000 */
[----:B----4-:R-:W-:Y:S01]  /*12600*/  FSEL R33, R76, -INF , !P4 ;  /* 0xff8000004c217808 */ /* 0x010fe20006000000 */
[----:B------:R-:W4:Y:S01]  /*12610*/  MUFU.TANH R78, R78 ;  /* 0x0000004e004e7308 */ /* 0x000f220000002400 */
[-C--:B------:R-:W-:Y:S02]  /*12620*/  ISETP.GE.AND P4, PT, R5, R47.reuse, PT ;  /* 0x0000002f0500720c */ /* 0x080fe40003f86270 */
[----:B------:R-:W-:Y:S02]  /*12630*/  ISETP.GE.AND P6, PT, R25, R48, PT ;  /* 0x000000301900720c */ /* 0x000fe40003fc6270 */
[----:B--2---:R-:W-:Y:S02]  /*12640*/  FSEL R129, R129, -INF , !P4 ;  /* 0xff80000081817808 */ /* 0x004fe40006000000 */
[-C--:B------:R-:W-:Y:S01]  /*12650*/  ISETP.GE.AND P4, PT, R4, R47.reuse, PT ;  /* 0x0000002f0400720c */ /* 0x080fe20003f86270 */
[----:B------:R-:W2:Y:S01]  /*12660*/  MUFU.TANH R239, R239 ;  /* 0x000000ef00ef7308 */ /* 0x000ea20000002400 */
[----:B------:R-:W-:Y:S01]  /*12670*/  HMMA.16816.F32 R4, R12, R6, RZ ;  /* 0x000000060c04723c */ /* 0x000fe200000018ff */
[----:B------:R-:W-:-:S02]  /*12680*/  ISETP.GE.AND P2, PT, R25, R47, PT ;  /* 0x0000002f1900720c */ /* 0x000fc40003f46270 */
[--C-:B------:R-:W-:Y:S02]  /*12690*/  LOP3.LUT R24, R51, 0x68, R60.reuse, 0xfe, !PT ;  /* 0x0000006833187812 */ /* 0x100fe400078efe3c */
[----:B------:R-:W-:Y:S01]  /*126a0*/  FSEL R167, R70, -INF , !P6 ;  /* 0xff80000046a77808 */ /* 0x000fe20007000000 */
[----:B------:R-:W-:Y:S01]  /*126b0*/  FMUL.FTZ R76, R17, UR4 ;  /* 0x00000004114c7c20 */ /* 0x000fe20008410000 */
[----:B------:R-:W5:Y:S01]  /*126c0*/  MUFU.TANH R237, R237 ;  /* 0x000000ed00ed7308 */ /* 0x000f620000002400 */
[----:B------:R-:W-:Y:S01]  /*126d0*/  FSEL R243, R243, -INF , !P2 ;  /* 0xff800000f3f37808 */ /* 0x000fe20005000000 */
[----:B------:R-:W-:Y:S01]  /*126e0*/  FMUL.FTZ R74, R16, UR4 ;  /* 0x00000004104a7c20 */ /* 0x000fe20008410000 */
[-C--:B------:R-:W-:Y:S01]  /*126f0*/  ISETP.GE.AND P6, PT, R24, R48.reuse, PT ;  /* 0x000000301800720c */ /* 0x080fe20003fc6270 */
[----:B------:R-:W-:Y:S01]  /*12700*/  VIADD R17, R36, 0x69 ;  /* 0x0000006924117836 */ /* 0x000fe20000000000 */
[-C--:B------:R-:W-:Y:S01]  /*12710*/  ISETP.GE.AND P2, PT, R24, R47.reuse, PT ;  /* 0x0000002f1800720c */ /* 0x080fe20003f46270 */
[----:B------:R-:W-:Y:S01]  /*12720*/  VIADD R24, R36, 0x59 ;  /* 0x0000005924187836 */ /* 0x000fe20000000000 */
[----:B-1----:R-:W-:Y:S01]  /*12730*/  FSEL R241, R241, -INF , !P5 ;  /* 0xff800000f1f17808 */ /* 0x002fe20006800000 */
[----:B------:R-:W1:Y:S01]  /*12740*/  MUFU.TANH R81, R81 ;  /* 0x0000005100517308 */ /* 0x000e620000002400 */
[----:B------:R-:W-:Y:S01]  /*12750*/  LOP3.LUT R16, R51, 0x78, R60, 0xfe, !PT ;  /* 0x0000007833107812 */ /* 0x000fe200078efe3c */
[----:B------:R-:W-:Y:S01]  /*12760*/  FMUL.FTZ R18, R18, UR4 ;  /* 0x0000000412127c20 */ /* 0x000fe20008410000 */
[C---:B------:R-:W-:Y:S01]  /*12770*/  ISETP.GE.AND P3, PT, R24.reuse, R48, PT ;  /* 0x000000301800720c */ /* 0x040fe20003f66270 */
[----:B------:R-:W-:Y:S01]  /*12780*/  FMUL.FTZ R101, R19, UR4 ;  /* 0x0000000413657c20 */ /* 0x000fe20008410000 */
[----:B------:R-:W-:-:S02]  /*12790*/  ISETP.GE.AND P5, PT, R24, R47, PT ;  /* 0x0000002f1800720c */ /* 0x000fc40003fa6270 */
[----:B------:R-:W-:Y:S01]  /*127a0*/  LOP3.LUT R24, R51, 0x70, R60, 0xfe, !PT ;  /* 0x0000007033187812 */ /* 0x000fe200078efe3c */
[----:B------:R-:W3:Y:S01]  /*127b0*/  MUFU.TANH R235, R235 ;  /* 0x000000eb00eb7308 */ /* 0x000ee20000002400 */
[----:B----4-:R-:W-:Y:S01]  /*127c0*/  FSEL R78, R78, -INF , !P3 ;  /* 0xff8000004e4e7808 */ /* 0x010fe20005800000 */
[----:B------:R-:W-:Y:S01]  /*127d0*/  HMMA.16816.F32 R4, R8, R26, R4 ;  /* 0x0000001a0804723c */ /* 0x000fe20000001804 */
[----:B--2---:R-:W-:Y:S02]  /*127e0*/  FSEL R239, R239, -INF , !P5 ;  /* 0xff800000efef7808 */ /* 0x004fe40006800000 */
[C---:B------:R-:W-:Y:S02]  /*127f0*/  ISETP.GE.AND P3, PT, R24.reuse, R48, PT ;  /* 0x000000301800720c */ /* 0x040fe40003f66270 */
[----:B------:R-:W-:Y:S01]  /*12800*/  ISETP.GE.AND P5, PT, R24, R47, PT ;  /* 0x0000002f1800720c */ /* 0x000fe20003fa6270 */
[----:B------:R-:W2:Y:S01]  /*12810*/  MUFU.TANH R84, R84 ;  /* 0x0000005400547308 */ /* 0x000ea20000002400 */
[----:B------:R-:W-:Y:S01]  /*12820*/  VIADD R24, R36, 0x61 ;  /* 0x0000006124187836 */ /* 0x000fe20000000000 */
[----:B-----5:R-:W-:-:S02]  /*12830*/  FSEL R237, R237, -INF , !P4 ;  /* 0xff800000eded7808 */ /* 0x020fc40006000000 */
[----:B------:R-:W-:Y:S02]  /*12840*/  FSEL R54, R92, -INF , !P3 ;  /* 0xff8000005c367808 */ /* 0x000fe40005800000 */
[CC--:B------:R-:W-:Y:S02]  /*12850*/  ISETP.GE.AND P1, PT, R24.reuse, R48.reuse, PT ;  /* 0x000000301800720c */ /* 0x0c0fe40003f26270 */
[----:B------:R-:W4:Y:S01]  /*12860*/  MUFU.TANH R233, R233 ;  /* 0x000000e900e97308 */ /* 0x000f220000002400 */
[-C--:B------:R-:W-:Y:S02]  /*12870*/  ISETP.GE.AND P4, PT, R24, R47.reuse, PT ;  /* 0x0000002f1800720c */ /* 0x080fe40003f86270 */
[----:B-1----:R-:W-:Y:S01]  /*12880*/  FSEL R81, R81, -INF , !P1 ;  /* 0xff80000051517808 */ /* 0x002fe20004800000 */
[C---:B---3--:R-:W-:Y:S01]  /*12890*/  HMMA.16816.F32 R24, R12.reuse, R20, RZ ;  /* 0x000000140c18723c */ /* 0x048fe200000018ff */
[----:B------:R-:W-:Y:S02]  /*128a0*/  FSEL R235, R235, -INF , !P4 ;  /* 0xff800000ebeb7808 */ /* 0x000fe40006000000 */
[-C--:B------:R-:W-:Y:S01]  /*128b0*/  ISETP.GE.AND P1, PT, R16, R48.reuse, PT ;  /* 0x000000301000720c */ /* 0x080fe20003f26270 */
[----:B------:R-:W-:Y:S01]  /*128c0*/  MUFU.TANH R68, R28 ;  /* 0x0000001c00447308 */ /* 0x000fe20000002400 */
[----:B--2---:R-:W-:Y:S01]  /*128d0*/  FSEL R50, R84, -INF , !P6 ;  /* 0xff80000054327808 */ /* 0x004fe20007000000 */
[----:B------:R-:W-:Y:S01]  /*128e0*/  FMUL.FTZ R80, R4, UR4 ;  /* 0x0000000404507c20 */ /* 0x000fe20008410000 */
[----:B------:R-:W-:Y:S01]  /*128f0*/  ISETP.GE.AND P4, PT, R16, R47, PT ;  /* 0x0000002f1000720c */ /* 0x000fe20003f86270 */
[----:B------:R-:W-:Y:S01]  /*12900*/  HMMA.16816.F32 R20, R12, R22, RZ ;  /* 0x000000160c14723c */ /* 0x000fe200000018ff */
[----:B------:R-:W-:Y:S01]  /*12910*/  ISETP.GE.AND P6, PT, R17, R48, PT ;  /* 0x000000301100720c */ /* 0x000fe20003fc6270 */
[----:B------:R-:W-:Y:S01]  /*12920*/  FMUL.FTZ R84, R6, UR4 ;  /* 0x0000000406547c20 */ /* 0x000fe20008410000 */
[----:B------:R-:W-:Y:S01]  /*12930*/  LOP3.LUT R16, R51, 0x80, R60, 0xfe, !PT ;  /* 0x0000008033107812 */ /* 0x000fe200078efe3c */
[----:B------:R1:W-:Y:S01]  /*12940*/  MUFU.TANH R46, R29 ;  /* 0x0000001d002e7308 */ /* 0x0003e20000002400 */
[----:B----4-:R-:W-:-:S02]  /*12950*/  FSEL R233, R233, -INF , !P2 ;  /* 0xff800000e9e97808 */ /* 0x010fc40005000000 */
[----:B------:R-:W-:Y:S01]  /*12960*/  ISETP.GE.AND P2, PT, R17, R47, PT ;  /* 0x0000002f1100720c */ /* 0x000fe20003f46270 */
[----:B------:R-:W-:Y:S01]  /*12970*/  VIADD R17, R36, 0x71 ;  /* 0x0000007124117836 */ /* 0x000fe20000000000 */
[----:B------:R-:W-:Y:S02]  /*12980*/  LOP3.LUT R4, R51, 0x88, R60, 0xfe, !PT ;  /* 0x0000008833047812 */ /* 0x000fe400078efe3c */
[----:B------:R-:W-:Y:S01]  /*12990*/  FSEL R58, R89, -INF , !P1 ;  /* 0xff800000593a7808 */ /* 0x000fe20004800000 */
[----:B------:R-:W2:Y:S01]  /*129a0*/  MUFU.TANH R83, R83 ;  /* 0x0000005300537308 */ /* 0x000ea20000002400 */
[----:B------:R-:W-:-:S07]  /*129b0*/  ISETP.GE.AND P3, PT, R17, R48, PT ;  /* 0x000000301100720c */ /* 0x000fce0003f66270 */
[----:B------:R-:W3:Y:S01]  /*129c0*/  MUFU.TANH R231, R231 ;  /* 0x000000e700e77308 */ /* 0x000ee20000002400 */
[----:B-1----:R-:W1:Y:S07]  /*129d0*/  LDSM.16.M88.4 R28, [R188] ;  /* 0x00000000bc1c783b */ /* 0x002e6e0000000200 */
[----:B------:R-:W4:Y:S01]  /*129e0*/  MUFU.TANH R229, R229 ;  /* 0x000000e500e57308 */ /* 0x000f220000002400 */
[----:B--2---:R-:W-:Y:S01]  /*129f0*/  FSEL R52, R83, -INF , !P6 ;  /* 0xff80000053347808 */ /* 0x004fe20007000000 */
[----:B------:R-:W-:Y:S01]  /*12a00*/  FMUL.FTZ R83, R5, UR4 ;  /* 0x0000000405537c20 */ /* 0x000fe20008410000 */
[----:B------:R-:W-:Y:S01]  /*12a10*/  ISETP.GE.AND P6, PT, R16, R48, PT ;  /* 0x000000301000720c */ /* 0x000fe20003fc6270 */
[----:B------:R-:W-:-:S03]  /*12a20*/  VIADD R5, R36, 0x79 ;  /* 0x0000007924057836 */ /* 0x000fc60000000000 */
[----:B------:R-:W-:Y:S01]  /*12a30*/  FSEL R64, R96, -INF , !P6 ;  /* 0xff80000060407808 */ /* 0x000fe20007000000 */
[----:B------:R-:W2:Y:S01]  /*12a40*/  MUFU.TANH R86, R86 ;  /* 0x0000005600567308 */ /* 0x000ea20000002400 */
[----:B---3--:R-:W-:Y:S02]  /*12a50*/  FSEL R231, R231, -INF , !P2 ;  /* 0xff800000e7e77808 */ /* 0x008fe40005000000 */
[----:B------:R-:W-:Y:S02]  /*12a60*/  ISETP.GE.AND P2, PT, R16, R47, PT ;  /* 0x0000002f1000720c */ /* 0x000fe40003f46270 */
[----:B------:R-:W-:-:S03]  /*12a70*/  ISETP.GE.AND P1, PT, R5, R48, PT ;  /* 0x000000300500720c */ /* 0x000fc60003f26270 */
[----:B------:R-:W3:Y:S01]  /*12a80*/  MUFU.TANH R179, R179 ;  /* 0x000000b300b37308 */ /* 0x000ee20000002400 */
[----:B----4-:R-:W-:Y:S02]  /*12a90*/  FSEL R229, R229, -INF , !P5 ;  /* 0xff800000e5e57808 */ /* 0x010fe40006800000 */
[----:B------:R-:W-:-:S05]  /*12aa0*/  ISETP.GE.AND P5, PT, R17, R47, PT ;  /* 0x0000002f1100720c */ /* 0x000fca0003fa6270 */
[----:B------:R4:W-:Y:S01]  /*12ab0*/  MUFU.TANH R107, R18 ;  /* 0x00000012006b7308 */ /* 0x0009e20000002400 */
[----:B--2---:R-:W-:Y:S01]  /*12ac0*/  FSEL R56, R86, -INF , !P3 ;  /* 0xff80000056387808 */ /* 0x004fe20005800000 */
[----:B------:R-:W-:Y:S01]  /*12ad0*/  FMUL.FTZ R86, R7, UR4 ;  /* 0x0000000407567c20 */ /* 0x000fe20008410000 */
[----:B------:R-:W-:-:S04]  /*12ae0*/  ISETP.GE.AND P3, PT, R4, R48, PT ;  /* 0x000000300400720c */ /* 0x000fc80003f66270 */
[----:B------:R-:W-:Y:S01]  /*12af0*/  FSEL R70, R93, -INF , !P3 ;  /* 0xff8000005d467808 */ /* 0x000fe20005800000 */
[----:B------:R-:W2:Y:S01]  /*12b00*/  MUFU.TANH R227, R227 ;  /* 0x000000e300e37308 */ /* 0x000ea20000002400 */
[----:B---3--:R-:W-:Y:S01]  /*12b10*/  FSEL R179, R179, -INF , !P5 ;  /* 0xff800000b3b37808 */ /* 0x008fe20006800000 */
[C---:B-1----:R-:W-:Y:S01]  /*12b20*/  HMMA.16816.F32 R24, R8.reuse, R28, R24 ;  /* 0x0000001c0818723c */ /* 0x042fe20000001818 */
[----:B------:R-:W-:Y:S02]  /*12b30*/  ISETP.GE.AND P5, PT, R4, R47, PT ;  /* 0x0000002f0400720c */ /* 0x000fe40003fa6270 */
[----:B------:R-:W-:Y:S02]  /*12b40*/  LOP3.LUT R4, R51, 0x90, R60, 0xfe, !PT ;  /* 0x0000009033047812 */ /* 0x000fe400078efe3c */
[----:B------:R-:W-:Y:S01]  /*12b50*/  FSEL R223, R223, -INF , !P5 ;  /* 0xff800000dfdf7808 */ /* 0x000fe20006800000 */
[----:B------:R-:W1:Y:S01]  /*12b60*/  MUFU.TANH R88, R88 ;  /* 0x0000005800587308 */ /* 0x000e620000002400 */
[----:B----4-:R-:W3:Y:S01]  /*12b70*/  LDSM.16.M88.4 R16, [R204+0x4800] ;  /* 0x00480000cc10783b */ /* 0x010ee20000000200 */
[----:B------:R-:W-:Y:S01]  /*12b80*/  VIADD R28, R36, 0x81 ;  /* 0x00000081241c7836 */ /* 0x000fe20000000000 */
[----:B------:R-:W-:Y:S01]  /*12b90*/  HMMA.16816.F32 R20, R8, R30, R20 ;  /* 0x0000001e0814723c */ /* 0x000fe20000001814 */
[----:B------:R-:W-:-:S02]  /*12ba0*/  ISETP.GE.AND P3, PT, R72, R48, PT ;  /* 0x000000304800720c */ /* 0x000fc40003f66270 */
[-C--:B------:R-:W-:Y:S02]  /*12bb0*/  ISETP.GE.AND P5, PT, R72, R47.reuse, PT ;  /* 0x0000002f4800720c */ /* 0x080fe40003fa6270 */
[----:B------:R-:W4:Y:S01]  /*12bc0*/  MUFU.TANH R185, R185 ;  /* 0x000000b900b97308 */ /* 0x000f220000002400 */
[----:B--2---:R-:W-:Y:S02]  /*12bd0*/  FSEL R227, R227, -INF , !P4 ;  /* 0xff800000e3e37808 */ /* 0x004fe40006000000 */
[-C--:B------:R-:W-:Y:S02]  /*12be0*/  ISETP.GE.AND P4, PT, R5, R47.reuse, PT ;  /* 0x0000002f0500720c */ /* 0x080fe40003f86270 */
[-C--:B------:R-:W-:Y:S02]  /*12bf0*/  ISETP.GE.AND P6, PT, R28, R48.reuse, PT ;  /* 0x000000301c00720c */ /* 0x080fe40003fc6270 */
[----:B------:R-:W-:Y:S01]  /*12c00*/  FSEL R72, R94, -INF , !P3 ;  /* 0xff8000005e487808 */ /* 0x000fe20005800000 */
[----:B------:R-:W2:Y:S01]  /*12c10*/  MUFU.TANH R225, R225 ;  /* 0x000000e100e17308 */ /* 0x000ea20000002400 */
[----:B-1----:R-:W-:Y:S01]  /*12c20*/  FSEL R62, R88, -INF , !P1 ;  /* 0xff800000583e7808 */ /* 0x002fe20004800000 */
[----:B------:R-:W-:Y:S01]  /*12c30*/  FMUL.FTZ R88, R24, UR4 ;  /* 0x0000000418587c20 */ /* 0x000fe20008410000 */
[----:B------:R-:W-:Y:S01]  /*12c40*/  ISETP.GE.AND P1, PT, R4, R48, PT ;  /* 0x000000300400720c */ /* 0x000fe20003f26270 */
[----:B------:R-:W-:Y:S01]  /*12c50*/  FMUL.FTZ R25, R25, UR4 ;  /* 0x0000000419197c20 */ /* 0x000fe20008410000 */
[----:B------:R-:W-:Y:S01]  /*12c60*/  FSEL R66, R90, -INF , !P6 ;  /* 0xff8000005a427808 */ /* 0x000fe20007000000 */
[----:B------:R-:W-:Y:S01]  /*12c70*/  FMUL.FTZ R26, R26, UR4 ;  /* 0x000000041a1a7c20 */ /* 0x000fe20008410000 */
[--C-:B------:R-:W-:Y:S01]  /*12c80*/  LOP3.LUT R24, R51, 0xa0, R60.reuse, 0xfe, !PT ;  /* 0x000000a033187812 */ /* 0x100fe200078efe3c */
[----:B------:R-:W1:Y:S01]  /*12c90*/  MUFU.TANH R219, R219 ;  /* 0x000000db00db7308 */ /* 0x000e620000002400 */
[----:B----4-:R-:W-:Y:S01]  /*12ca0*/  FSEL R185, R185, -INF , !P4 ;  /* 0xff800000b9b97808 */ /* 0x010fe20006000000 */
[----:B------:R-:W-:Y:S01]  /*12cb0*/  FMUL.FTZ R92, R27, UR4 ;  /* 0x000000041b5c7c20 */ /* 0x000fe20008410000 */
[-C--:B------:R-:W-:Y:S01]  /*12cc0*/  ISETP.GE.AND P4, PT, R4, R47.reuse, PT ;  /* 0x0000002f0400720c */ /* 0x080fe20003f86270 */
[----:B------:R-:W-:Y:S01]  /*12cd0*/  FMUL.FTZ R20, R20, UR4 ;  /* 0x0000000414147c20 */ /* 0x000fe20008410000 */
[----:B------:R-:W4:Y:S01]  /*12ce0*/  LDSM.16.M88.4 R4, [R150] ;  /* 0x000000009604783b */ /* 0x000f220000000200 */
[----:B------:R-:W-:Y:S01]  /*12cf0*/  FSEL R209, R209, -INF , !P5 ;  /* 0xff800000d1d17808 */ /* 0x000fe20006800000 */
[----:B------:R-:W-:Y:S01]  /*12d00*/  FMUL.FTZ R21, R21, UR4 ;  /* 0x0000000415157c20 */ /* 0x000fe20008410000 */
[----:B------:R-:W5:Y:S01]  /*12d10*/  MUFU.TANH R97, R97 ;  /* 0x0000006100617308 */ /* 0x000f620000002400 */
[----:B--2---:R-:W-:Y:S01]  /*12d20*/  FSEL R225, R225, -INF , !P2 ;  /* 0xff800000e1e17808 */ /* 0x004fe20005000000 */
[----:B------:R-:W-:Y:S01]  /*12d30*/  FMUL.FTZ R22, R22, UR4 ;  /* 0x0000000416167c20 */ /* 0x000fe20008410000 */
[----:B------:R-:W-:Y:S01]  /*12d40*/  ISETP.GE.AND P2, PT, R28, R47, PT ;  /* 0x0000002f1c00720c */ /* 0x000fe20003f46270 */
[----:B------:R-:W-:Y:S01]  /*12d50*/  FMUL.FTZ R94, R23, UR4 ;  /* 0x00000004175e7c20 */ /* 0x000fe20008410000 */
[----:B------:R-:W-:-:S02]  /*12d60*/  LOP3.LUT R28, R51, 0x98, R60, 0xfe, !PT ;  /* 0x00000098331c7812 */ /* 0x000fc400078efe3c */
[-C--:B------:R-:W-:Y:S01]  /*12d70*/  ISETP.GE.AND P3, PT, R24, R48.reuse, PT ;  /* 0x000000301800720c */ /* 0x080fe20003f66270 */
[----:B------:R-:W2:Y:S01]  /*12d80*/  MUFU.TANH R37, R37 ;  /* 0x0000002500257308 */ /* 0x000ea20000002400 */
[----:B-1----:R-:W-:Y:S02]  /*12d90*/  FSEL R219, R219, -INF , !P2 ;  /* 0xff800000dbdb7808 */ /* 0x002fe40005000000 */
[C---:B------:R-:W-:Y:S02]  /*12da0*/  ISETP.GE.AND P6, PT, R28.reuse, R48, PT ;  /* 0x000000301c00720c */ /* 0x040fe40003fc6270 */
[-C--:B------:R-:W-:Y:S02]  /*12db0*/  ISETP.GE.AND P2, PT, R28, R47.reuse, PT ;  /* 0x0000002f1c00720c */ /* 0x080fe40003f46270 */
[----:B---3--:R-:W-:Y:S01]  /*12dc0*/  HMMA.16816.F32 R28, R12, R16, RZ ;  /* 0x000000100c1c723c */ /* 0x008fe200000018ff */
[----:B------:R-:W1:Y:S01]  /*12dd0*/  MUFU.TANH R183, R183 ;  /* 0x000000b700b77308 */ /* 0x000e620000002400 */
[----:B------:R-:W-:-:S02]  /*12de0*/  ISETP.GE.AND P5, PT, R24, R47, PT ;  /* 0x0000002f1800720c */ /* 0x000fc40003fa6270 */
[----:B-----5:R-:W-:Y:S02]  /*12df0*/  FSEL R106, R97, -INF , !P1 ;  /* 0xff800000616a7808 */ /* 0x020fe40004800000 */
[----:B------:R-:W-:Y:S01]  /*12e00*/  FSEL R187, R187, -INF , !P4 ;  /* 0xff800000bbbb7808 */ /* 0x000fe20006000000 */
[----:B------:R-:W-:Y:S01]  /*12e10*/  VIADD R17, R36, 0x91 ;  /* 0x0000009124117836 */ /* 0x000fe20000000000 */
[----:B------:R-:W-:Y:S01]  /*12e20*/  LOP3.LUT R16, R51, 0xa8, R60, 0xfe, !PT ;  /* 0x000000a833107812 */ /* 0x000fe200078efe3c */
[----:B------:R-:W-:Y:S01]  /*12e30*/  MUFU.TANH R89, R25 ;  /* 0x0000001900597308 */ /* 0x000fe20000002400 */
[----:B------:R-:W-:Y:S02]  /*12e40*/  FSEL R118, R39, -INF , !P6 ;  /* 0xff80000027767808 */ /* 0x000fe40007000000 */
[C---:B------:R-:W-:Y:S02]  /*12e50*/  ISETP.GE.AND P1, PT, R17.reuse, R48, PT ;  /* 0x000000301100720c */ /* 0x040fe40003f26270 */
[----:B------:R-:W-:-:S02]  /*12e60*/  ISETP.GE.AND P4, PT, R17, R47, PT ;  /* 0x0000002f1100720c */ /* 0x000fc40003f86270 */
[----:B--2---:R-:W-:Y:S01]  /*12e70*/  FSEL R114, R37, -INF , !P1 ;  /* 0xff80000025727808 */ /* 0x004fe20004800000 */
[----:B------:R2:W-:Y:S01]  /*12e80*/  MUFU.TANH R90, R26 ;  /* 0x0000001a005a7308 */ /* 0x0005e20000002400 */
[----:B-1----:R-:W-:Y:S02]  /*12e90*/  FSEL R183, R183, -INF , !P4 ;  /* 0xff800000b7b77808 */ /* 0x002fe40006000000 */
[C---:B------:R-:W-:Y:S02]  /*12ea0*/  ISETP.GE.AND P1, PT, R16.reuse, R48, PT ;  /* 0x000000301000720c */ /* 0x040fe40003f26270 */
[----:B------:R-:W-:Y:S02]  /*12eb0*/  ISETP.GE.AND P4, PT, R16, R47, PT ;  /* 0x0000002f1000720c */ /* 0x000fe40003f86270 */
[----:B----4-:R-:W-:Y:S01]  /*12ec0*/  HMMA.16816.F32 R28, R8, R4, R28 ;  /* 0x00000004081c723c */ /* 0x010fe2000000181c */
[----:B------:R-:W1:Y:S01]  /*12ed0*/  MUFU.TANH R181, R181 ;  /* 0x000000b500b57308 */ /* 0x000e620000002400 */
[----:B------:R-:W-:-:S02]  /*12ee0*/  FSEL R126, R40, -INF , !P3 ;  /* 0xff800000287e7808 */ /* 0x000fc40005800000 */
[----:B------:R-:W-:Y:S02]  /*12ef0*/  FSEL R173, R173, -INF , !P5 ;  /* 0xff800000adad7808 */ /* 0x000fe40006800000 */
[----:B------:R-:W-:Y:S01]  /*12f00*/  HMMA.16816.F32 R16, R12, R18, RZ ;  /* 0x000000120c10723c */ /* 0x000fe200000018ff */
[----:B------:R-:W-:Y:S01]  /*12f10*/  VIADD R5, R36, 0x99 ;  /* 0x0000009924057836 */ /* 0x000fe20000000000 */
[--C-:B------:R-:W-:Y:S01]  /*12f20*/  LOP3.LUT R4, R51, 0xb0, R60.reuse, 0xfe, !PT ;  /* 0x000000b033047812 */ /* 0x100fe200078efe3c */
[----:B------:R-:W3:Y:S01]  /*12f30*/  MUFU.TANH R38, R38 ;  /* 0x0000002600267308 */ /* 0x000ee20000002400 */
[----:B--2---:R-:W2:Y:S01]  /*12f40*/  LDSM.16.M88.4 R24, [R204+0x4c00] ;  /* 0x004c0000cc18783b */ /* 0x004ea20000000200 */
[----:B------:R-:W-:Y:S02]  /*12f50*/  FSEL R165, R165, -INF , !P4 ;  /* 0xff800000a5a57808 */ /* 0x000fe40006000000 */
[----:B------:R-:W-:Y:S02]  /*12f60*/  ISETP.GE.AND P6, PT, R5, R48, PT ;  /* 0x000000300500720c */ /* 0x000fe40003fc6270 */
[----:B------:R-:W-:-:S02]  /*12f70*/  LOP3.LUT R93, R51, 0xc0, R60, 0xfe, !PT ;  /* 0x000000c0335d7812 */ /* 0x000fc400078efe3c */
[----:B------:R-:W4:Y:S01]  /*12f80*/  MUFU.TANH R177, R177 ;  /* 0x000000b100b17308 */ /* 0x000f220000002400 */
[----:B-1----:R-:W-:Y:S02]  /*12f90*/  FSEL R181, R181, -INF , !P2 ;  /* 0xff800000b5b57808 */ /* 0x002fe40005000000 */
[----:B------:R-:W-:Y:S01]  /*12fa0*/  ISETP.GE.AND P2, PT, R5, R47, PT ;  /* 0x0000002f0500720c */ /* 0x000fe20003f46270 */
[----:B------:R-:W-:-:S04]  /*12fb0*/  VIADD R5, R36, 0xa1 ;  /* 0x000000a124057836 */ /* 0x000fc80000000000 */
[----:B------:R-:W-:Y:S01]  /*12fc0*/  MUFU.TANH R37, R20 ;  /* 0x0000001400257308 */ /* 0x000fe20000002400 */
[----:B---3--:R-:W-:Y:S02]  /*12fd0*/  FSEL R124, R38, -INF , !P6 ;  /* 0xff800000267c7808 */ /* 0x008fe40007000000 */
[CC--:B------:R-:W-:Y:S02]  /*12fe0*/  ISETP.GE.AND P6, PT, R4.reuse, R48.reuse, PT ;  /* 0x000000300400720c */ /* 0x0c0fe40003fc6270 */
[C---:B------:R-:W-:Y:S01]  /*12ff0*/  ISETP.GE.AND P3, PT, R5.reuse, R48, PT ;  /* 0x000000300500720c */ /* 0x040fe20003f66270 */
[----:B------:R-:W-:Y:S01]  /*13000*/  HMMA.16816.F32 R16, R8, R6, R16 ;  /* 0x000000060810723c */ /* 0x000fe20000001810 */
[-C--:B------:R-:W-:Y:S01]  /*13010*/  ISETP.GE.AND P5, PT, R5, R47.reuse, PT ;  /* 0x0000002f0500720c */ /* 0x080fe20003fa6270 */
[----:B------:R-:W-:Y:S01]  /*13020*/  MUFU.TANH R39, R21 ;  /* 0x0000001500277308 */ /* 0x000fe20000002400 */
[----:B----4-:R-:W-:Y:S02]  /*13030*/  FSEL R177, R177, -INF , !P2 ;  /* 0xff800000b1b17808 */ /* 0x010fe40005000000 */
[----:B------:R-:W-:-:S02]  /*13040*/  ISETP.GE.AND P2, PT, R4, R47, PT ;  /* 0x0000002f0400720c */ /* 0x000fc40003f46270 */
[----:B------:R-:W-:Y:S02]  /*13050*/  LOP3.LUT R4, R51, 0xb8, R60, 0xfe, !PT ;  /* 0x000000b833047812 */ /* 0x000fe400078efe3c */
[----:B------:R-:W-:Y:S01]  /*13060*/  FSEL R130, R41, -INF , !P3 ;  /* 0xff80000029827808 */ /* 0x000fe20005800000 */
[----:B------:R1:W-:Y:S01]  /*13070*/  MUFU.TANH R38, R22 ;  /* 0x0000001600267308 */ /* 0x0003e20000002400 */
[----:B------:R-:W-:Y:S01]  /*13080*/  FSEL R169, R169, -INF , !P5 ;  /* 0xff800000a9a97808 */ /* 0x000fe20006800000 */
[----:B------:R-:W-:Y:S01]  /*13090*/  FMUL.FTZ R41, R28, UR4 ;  /* 0x000000041c297c20 */ /* 0x000fe20008410000 */
[CC--:B------:R-:W-:Y:S02]  /*130a0*/  ISETP.GE.AND P3, PT, R4.reuse, R48.reuse, PT ;  /* 0x000000300400720c */ /* 0x0c0fe40003f66270 */
[----:B------:R-:W-:Y:S01]  /*130b0*/  ISETP.GE.AND P5, PT, R4, R47, PT ;  /* 0x0000002f0400720c */ /* 0x000fe20003fa6270 */
[----:B------:R-:W-:Y:S01]  /*130c0*/  VIADD R4, R36, 0xa9 ;  /* 0x000000a924047836 */ /* 0x000fe20000000000 */
[----:B------:R-:W-:Y:S01]  /*130d0*/  FSEL R28, R42, -INF , !P1 ;  /* 0xff8000002a1c7808 */ /* 0x000fe20004800000 */
[----:B------:R-:W3:Y:S01]  /*130e0*/  MUFU.TANH R45, R45 ;  /* 0x0000002d002d7308 */ /* 0x000ee20000002400 */
[----:B------:R-:W-:Y:S01]  /*130f0*/  FSEL R149, R149, -INF , !P2 ;  /* 0xff80000095957808 */ /* 0x000fe20005000000 */
[----:B------:R-:W-:Y:S01]  /*13100*/  FMUL.FTZ R42, R30, UR4 ;  /* 0x000000041e2a7c20 */ /* 0x000fe20008410000 */
[----:B------:R-:W-:-:S02]  /*13110*/  ISETP.GE.AND P1, PT, R4, R48, PT ;  /* 0x000000300400720c */ /* 0x000fc40003f26270 */
[-C--:B------:R-:W-:Y:S01]  /*13120*/  ISETP.GE.AND P4, PT, R4, R47.reuse, PT ;  /* 0x0000002f0400720c */ /* 0x080fe20003f86270 */
[----:B------:R-:W-:Y:S01]  /*13130*/  FMUL.FTZ R157, R17, UR4 ;  /* 0x00000004119d7c20 */ /* 0x000fe20008410000 */
[C---:B--2---:R-:W-:Y:S01]  /*13140*/  HMMA.16816.F32 R4, R12.reuse, R24, RZ ;  /* 0x000000180c04723c */ /* 0x044fe200000018ff */
[----:B------:R-:W-:Y:S01]  /*13150*/  MUFU.TANH R44, R44 ;  /* 0x0000002c002c7308 */ /* 0x000fe20000002400 */
[----:B-1----:R-:W1:Y:S01]  /*13160*/  LDSM.16.M88.4 R20, [R148] ;  /* 0x000000009414783b */ /* 0x002e620000000200 */
[----:B------:R-:W-:Y:S01]  /*13170*/  FSEL R159, R159, -INF , !P4 ;  /* 0xff8000009f9f7808 */ /* 0x000fe20006000000 */
[----:B------:R-:W-:Y:S01]  /*13180*/  FMUL.FTZ R16, R16, UR4 ;  /* 0x0000000410107c20 */ /* 0x000fe20008410000 */
[----:B------:R-:W-:Y:S01]  /*13190*/  ISETP.GE.AND P4, PT, R93, R47, PT ;  /* 0x0000002f5d00720c */ /* 0x000fe20003f86270 */
[----:B------:R-:W-:Y:S01]  /*131a0*/  HMMA.16816.F32 R12, R12, R26, RZ ;  /* 0x0000001a0c0c723c */ /* 0x000fe200000018ff */
[----:B------:R-:W-:Y:S01]  /*131b0*/  LOP3.LUT R30, R51, 0xc8, R60, 0xfe, !PT ;  /* 0x000000c8331e7812 */ /* 0x000fe200078efe3c */
[----:B------:R-:W-:Y:S01]  /*131c0*/  FMUL.FTZ R24, R31, UR4 ;  /* 0x000000041f187c20 */ /* 0x000fe20008410000 */
[----:B------:R-:W-:Y:S01]  /*131d0*/  MUFU.TANH R131, R131 ;  /* 0x0000008300837308 */ /* 0x000fe20000002400 */
[----:B---3--:R-:W-:Y:S01]  /*131e0*/  FSEL R25, R45, -INF , !P6 ;  /* 0xff8000002d197808 */ /* 0x008fe20007000000 */
[----:B------:R-:W-:Y:S01]  /*131f0*/  FMUL.FTZ R18, R18, UR4 ;  /* 0x0000000412127c20 */ /* 0x000fe20008410000 */
[----:B------:R-:W-:Y:S01]  /*13200*/  FSEL R107, R107, -INF , !P4 ;  /* 0xff8000006b6b7808 */ /* 0x000fe20006000000 */
[----:B------:R-:W-:Y:S01]  /*13210*/  VIADD R26, R36, 0xb9 ;  /* 0x000000b9241a7836 */ /* 0x000fe20000000000 */
[----:B------:R-:W-:Y:S01]  /*13220*/  FSEL R31, R68, -INF , !P3 ;  /* 0xff800000441f7808 */ /* 0x000fe20005800000 */
[----:B------:R-:W-:-:S04]  /*13230*/  DEPBAR.LE SB0, 0x0 ;  /* 0x000080000000791a */ /* 0x000fc80000000000 */
[----:B------:R-:W-:Y:S01]  /*13240*/  MUFU.TANH R74, R74 ;  /* 0x0000004a004a7308 */ /* 0x000fe20000002400 */
[----:B------:R-:W-:-:S07]  /*13250*/  ISETP.GE.AND P3, PT, R26, R48, PT ;  /* 0x000000301a00720c */ /* 0x000fce0003f66270 */
[----:B------:R-:W-:Y:S08]  /*13260*/  MUFU.TANH R76, R76 ;  /* 0x0000004c004c7308 */ /* 0x000ff00000002400 */
[----:B------:R-:W2:Y:S01]  /*13270*/  MUFU.TANH R101, R101 ;  /* 0x0000006500657308 */ /* 0x000ea20000002400 */
[C---:B-1----:R-:W-:Y:S07]  /*13280*/  HMMA.16816.F32 R4, R8.reuse, R20, R4 ;  /* 0x000000140804723c */ /* 0x042fee0000001804 */
[----:B------:R-:W1:Y:S01]  /*13290*/  MUFU.TANH R80, R80 ;  /* 0x0000005000507308 */ /* 0x000e620000002400 */
[----:B------:R-:W-:Y:S01]  /*132a0*/  HMMA.16816.F32 R12, R8, R22, R12 ;  /* 0x00000016080c723c */ /* 0x000fe2000000180c */
[----:B------:R-:W-:Y:S01]  /*132b0*/  VIADD R20, R36, 0xc1 ;  /* 0x000000c124147836 */ /* 0x000fe20000000000 */
[----:B------:R-:W-:-:S05]  /*132c0*/  FSEL R21, R46, -INF , !P3 ;  /* 0xff8000002e157808 */ /* 0x000fca0005800000 */
[----:B------:R-:W3:Y:S01]  /*132d0*/  MUFU.TANH R84, R84 ;  /* 0x0000005400547308 */ /* 0x000ee20000002400 */
[----:B------:R-:W-:Y:S01]  /*132e0*/  ISETP.GE.AND P4, PT, R20, R47, PT ;  /* 0x0000002f1400720c */ /* 0x000fe20003f86270 */
[----:B------:R-:W-:Y:S01]  /*132f0*/  VIADD R10, R36, 0xc9 ;  /* 0x000000c9240a7836 */ /* 0x000fe20000000000 */
[----:B------:R-:W-:Y:S02]  /*13300*/  LOP3.LUT R8, R51, 0xd8, R60, 0xfe, !PT ;  /* 0x000000d833087812 */ /* 0x000fe400078efe3c */
[----:B--2---:R-:W-:-:S03]  /*13310*/  FSEL R101, R101, -INF , !P4 ;  /* 0xff80000065657808 */ /* 0x004fc60006000000 */
[----:B------:R2:W-:Y:S01]  /*13320*/  MUFU.TANH R40, R94 ;  /* 0x0000005e00287308 */ /* 0x0005e20000002400 */
[----:B------:R-:W-:Y:S01]  /*13330*/  ISETP.GE.AND P4, PT, R8, R47, PT ;  /* 0x0000002f0800720c */ /* 0x000fe20003f86270 */
[----:B------:R-:W-:-:S06]  /*13340*/  FMUL.FTZ R22, R5, UR4 ;  /* 0x0000000405167c20 */ /* 0x000fcc0008410000 */
[----:B------:R-:W4:Y:S01]  /*13350*/  MUFU.TANH R125, R125 ;  /* 0x0000007d007d7308 */ /* 0x000f220000002400 */
[----:B------:R-:W-:Y:S01]  /*13360*/  FMUL.FTZ R109, R4, UR4 ;  /* 0x00000004046d7c20 */ /* 0x000fe20008410000 */
[----:B------:R-:W-:Y:S01]  /*13370*/  LOP3.LUT R4, R51, 0xe8, R60, 0xfe, !PT ;  /* 0x000000e833047812 */ /* 0x000fe200078efe3c */
[----:B------:R-:W-:Y:S01]  /*13380*/  FMUL.FTZ R12, R12, UR4 ;  /* 0x000000040c0c7c20 */ /* 0x000fe20008410000 */
[----:B------:R-:W-:Y:S01]  /*13390*/  FMUL.FTZ R14, R14, UR4 ;  /* 0x000000040e0e7c20 */ /* 0x000fe20008410000 */
[----:B------:R-:W-:-:S03]  /*133a0*/  FMUL.FTZ R13, R13, UR4 ;  /* 0x000000040d0d7c20 */ /* 0x000fc60008410000 */
[----:B------:R-:W5:Y:S01]  /*133b0*/  MUFU.TANH R83, R83 ;  /* 0x0000005300537308 */ /* 0x000f620000002400 */
[----:B--2---:R-:W-:Y:S01]  /*133c0*/  FMUL.FTZ R94, R29, UR4 ;  /* 0x000000041d5e7c20 */ /* 0x004fe20008410000 */
[----:B------:R-:W-:Y:S01]  /*133d0*/  FSEL R29, R43, -INF , !P1 ;  /* 0xff8000002b1d7808 */ /* 0x000fe20004800000 */
[----:B------:R-:W-:Y:S01]  /*133e0*/  VIADD R43, R36, 0xb1 ;  /* 0x000000b1242b7836 */ /* 0x000fe20000000000 */
[----:B------:R-:W-:-:S04]  /*133f0*/  ISETP.GE.AND P1, PT, R93, R48, PT ;  /* 0x000000305d00720c */ /* 0x000fc80003f26270 */
[----:B------:R-:W2:Y:S01]  /*13400*/  MUFU.TANH R86, R86 ;  /* 0x0000005600567308 */ /* 0x000ea20000002400 */
[CC--:B------:R-:W-:Y:S02]  /*13410*/  ISETP.GE.AND P6, PT, R43.reuse, R48.reuse, PT ;  /* 0x000000302b00720c */ /* 0x0c0fe40003fc6270 */
[----:B------:R-:W-:Y:S02]  /*13420*/  ISETP.GE.AND P2, PT, R43, R47, PT ;  /* 0x0000002f2b00720c */ /* 0x000fe40003f46270 */
[----:B------:R-:W-:Y:S02]  /*13430*/  FSEL R27, R44, -INF , !P6 ;  /* 0xff8000002c1b7808 */ /* 0x000fe40007000000 */
[----:B------:R-:W-:Y:S01]  /*13440*/  FSEL R131, R131, -INF , !P2 ;  /* 0xff80000083837808 */ /* 0x000fe20005000000 */
[----:B------:R-:W2:Y:S01]  /*13450*/  MUFU.TANH R115, R115 ;  /* 0x0000007300737308 */ /* 0x000ea20000002400 */
[----:B------:R-:W-:Y:S02]  /*13460*/  FSEL R17, R74, -INF , !P1 ;  /* 0xff8000004a117808 */ /* 0x000fe40004800000 */
[----:B------:R-:W-:-:S02]  /*13470*/  ISETP.GE.AND P6, PT, R30, R48, PT ;  /* 0x000000301e00720c */ /* 0x000fc40003fc6270 */
[----:B------:R-:W-:Y:S02]  /*13480*/  ISETP.GE.AND P2, PT, R30, R47, PT ;  /* 0x0000002f1e00720c */ /* 0x000fe40003f46270 */
[-C--:B------:R-:W-:Y:S01]  /*13490*/  ISETP.GE.AND P1, PT, R20, R48.reuse, PT ;  /* 0x000000301400720c */ /* 0x080fe20003f26270 */
[----:B------:R-:W2:Y:S01]  /*134a0*/  MUFU.TANH R88, R88 ;  /* 0x0000005800587308 */ /* 0x000ea20000002400 */
[----:B-1----:R-:W-:Y:S01]  /*134b0*/  FSEL R11, R80, -INF , !P6 ;  /* 0xff800000500b7808 */ /* 0x002fe20007000000 */
[----:B------:R-:W-:Y:S01]  /*134c0*/  FMUL.FTZ R20, R19, UR4 ;  /* 0x0000000413147c20 */ /* 0x000fe20008410000 */
[----:B------:R-:W-:Y:S02]  /*134d0*/  FSEL R9, R76, -INF , !P1 ;  /* 0xff8000004c097808 */ /* 0x000fe40004800000 */
[----:B---3--:R-:W-:Y:S02]  /*134e0*/  FSEL R97, R84, -INF , !P2 ;  /* 0xff80000054617808 */ /* 0x008fe40005000000 */
[----:B----4-:R-:W-:Y:S01]  /*134f0*/  FSEL R125, R125, -INF , !P5 ;  /* 0xff8000007d7d7808 */ /* 0x010fe20006800000 */
[----:B------:R-:W1:Y:S01]  /*13500*/  MUFU.TANH R92, R92 ;  /* 0x0000005c005c7308 */ /* 0x000e620000002400 */
[----:B------:R-:W-:-:S02]  /*13510*/  ISETP.GE.AND P1, PT, R8, R48, PT ;  /* 0x000000300800720c */ /* 0x000fc40003f26270 */
[C---:B------:R-:W-:Y:S02]  /*13520*/  ISETP.GE.AND P6, PT, R10.reuse, R48, PT ;  /* 0x000000300a00720c */ /* 0x040fe40003fc6270 */
[-C--:B------:R-:W-:Y:S02]  /*13530*/  ISETP.GE.AND P2, PT, R10, R47.reuse, PT ;  /* 0x0000002f0a00720c */ /* 0x080fe40003f46270 */
[----:B------:R-:W-:Y:S01]  /*13540*/  ISETP.GE.AND P5, PT, R26, R47, PT ;  /* 0x0000002f1a00720c */ /* 0x000fe20003fa6270 */
[----:B------:R-:W3:Y:S01]  /*13550*/  MUFU.TANH R41, R41 ;  /* 0x0000002900297308 */ /* 0x000ee20000002400 */
[C-C-:B------:R-:W-:Y:S02]  /*13560*/  LOP3.LUT R8, R51.reuse, 0xe0, R60.reuse, 0xfe, !PT ;  /* 0x000000e033087812 */ /* 0x140fe400078efe3c */
[----:B------:R-:W-:Y:S02]  /*13570*/  LOP3.LUT R26, R51, 0xd0, R60, 0xfe, !PT ;  /* 0x000000d0331a7812 */ /* 0x000fe400078efe3c */
[----:B-----5:R-:W-:-:S02]  /*13580*/  FSEL R19, R83, -INF , !P6 ;  /* 0xff80000053137808 */ /* 0x020fc40007000000 */
[----:B--2---:R-:W-:Y:S01]  /*13590*/  FSEL R93, R86, -INF , !P2 ;  /* 0xff800000565d7808 */ /* 0x004fe20005000000 */
[----:B------:R-:W2:Y:S01]  /*135a0*/  MUFU.TANH R42, R42 ;  /* 0x0000002a002a7308 */ /* 0x000ea20000002400 */
[----:B------:R-:W-:Y:S02]  /*135b0*/  FSEL R115, R115, -INF , !P5 ;  /* 0xff80000073737808 */ /* 0x000fe40006800000 */
[CC--:B------:R-:W-:Y:S02]  /*135c0*/  ISETP.GE.AND P6, PT, R8.reuse, R48.reuse, PT ;  /* 0x000000300800720c */ /* 0x0c0fe40003fc6270 */
[-C--:B------:R-:W-:Y:S01]  /*135d0*/  ISETP.GE.AND P2, PT, R8, R47.reuse, PT ;  /* 0x0000002f0800720c */ /* 0x080fe20003f46270 */
[----:B------:R-:W-:Y:S01]  /*135e0*/  VIADD R8, R36, 0xd1 ;  /* 0x000000d124087836 */ /* 0x000fe20000000000 */
[C---:B------:R-:W-:Y:S01]  /*135f0*/  ISETP.GE.AND P3, PT, R26.reuse, R48, PT ;  /* 0x000000301a00720c */ /* 0x040fe20003f66270 */
[----:B------:R-:W4:Y:S01]  /*13600*/  MUFU.TANH R16, R16 ;  /* 0x0000001000107308 */ /* 0x000f220000002400 */
[----:B------:R-:W-:-:S02]  /*13610*/  ISETP.GE.AND P5, PT, R26, R47, PT ;  /* 0x0000002f1a00720c */ /* 0x000fc40003fa6270 */
[----:B------:R-:W-:Y:S02]  /*13620*/  FSEL R5, R88, -INF , !P3 ;  /* 0xff80000058057808 */ /* 0x000fe40005800000 */
[----:B------:R-:W-:Y:S02]  /*13630*/  FSEL R46, R90, -INF , !P5 ;  /* 0xff8000005a2e7808 */ /* 0x000fe40006800000 */
[C---:B------:R-:W-:Y:S01]  /*13640*/  ISETP.GE.AND P3, PT, R8.reuse, R48, PT ;  /* 0x000000300800720c */ /* 0x040fe20003f66270 */
[----:B------:R-:W5:Y:S01]  /*13650*/  MUFU.TANH R18, R18 ;  /* 0x0000001200127308 */ /* 0x000f620000002400 */
[----:B------:R-:W-:Y:S01]  /*13660*/  ISETP.GE.AND P5, PT, R8, R47, PT ;  /* 0x0000002f0800720c */ /* 0x000fe20003fa6270 */
[----:B------:R-:W-:Y:S01]  /*13670*/  VIADD R8, R36, 0xd9 ;  /* 0x000000d924087836 */ /* 0x000fe20000000000 */
[----:B------:R-:W-:Y:S02]  /*13680*/  FSEL R23, R89, -INF , !P3 ;  /* 0xff80000059177808 */ /* 0x000fe40005800000 */
[----:B-1----:R-:W-:-:S02]  /*13690*/  FSEL R45, R92, -INF , !P5 ;  /* 0xff8000005c2d7808 */ /* 0x002fc40006800000 */
[----:B------:R-:W-:Y:S01]  /*136a0*/  FSEL R10, R37, -INF , !P1 ;  /* 0xff800000250a7808 */ /* 0x000fe20004800000 */
[----:B------:R-:W1:Y:S01]  /*136b0*/  MUFU.TANH R157, R157 ;  /* 0x0000009d009d7308 */ /* 0x000e620000002400 */
[----:B------:R-:W-:Y:S01]  /*136c0*/  FSEL R44, R38, -INF , !P4 ;  /* 0xff800000262c7808 */ /* 0x000fe20006000000 */
[----:B------:R-:W-:Y:S01]  /*136d0*/  FMUL.FTZ R38, R6, UR4 ;  /* 0x0000000406267c20 */ /* 0x000fe20008410000 */
[-C--:B------:R-:W-:Y:S01]  /*136e0*/  ISETP.GE.AND P3, PT, R4, R48.reuse, PT ;  /* 0x000000300400720c */ /* 0x080fe20003f66270 */
[----:B------:R-:W-:Y:S01]  /*136f0*/  VIADD R6, R36, 0xe1 ;  /* 0x000000e124067836 */ /* 0x000fe20000000000 */
[-C--:B------:R-:W-:Y:S01]  /*13700*/  ISETP.GE.AND P5, PT, R4, R47.reuse, PT ;  /* 0x0000002f0400720c */ /* 0x080fe20003fa6270 */
[----:B------:R-:W-:Y:S01]  /*13710*/  FMUL.FTZ R37, R7, UR4 ;  /* 0x0000000407257c20 */ /* 0x000fe20008410000 */
[C---:B------:R-:W-:Y:S01]  /*13720*/  ISETP.GE.AND P1, PT, R8.reuse, R48, PT ;  /* 0x000000300800720c */ /* 0x040fe20003f26270 */
[----:B------:R-:W1:Y:S01]  /*13730*/  MUFU.TANH R20, R20 ;  /* 0x0000001400147308 */ /* 0x000e620000002400 */
[----:B------:R-:W-:-:S02]  /*13740*/  ISETP.GE.AND P4, PT, R8, R47, PT ;  /* 0x0000002f0800720c */ /* 0x000fc40003f86270 */
[----:B------:R-:W-:Y:S02]  /*13750*/  LOP3.LUT R4, R51, 0xf0, R60, 0xfe, !PT ;  /* 0x000000f033047812 */ /* 0x000fe400078efe3c */
[----:B------:R-:W-:Y:S02]  /*13760*/  FSEL R8, R39, -INF , !P1 ;  /* 0xff80000027087808 */ /* 0x000fe40004800000 */
[----:B------:R-:W-:Y:S01]  /*13770*/  FSEL R43, R40, -INF , !P4 ;  /* 0xff800000282b7808 */ /* 0x000fe20006000000 */
[----:B------:R-:W1:Y:S01]  /*13780*/  MUFU.TANH R49, R49 ;  /* 0x0000003100317308 */ /* 0x000e620000002400 */
[C---:B------:R-:W-:Y:S02]  /*13790*/  ISETP.GE.AND P1, PT, R4.reuse, R48, PT ;  /* 0x000000300400720c */ /* 0x040fe40003f26270 */
[----:B------:R-:W-:Y:S02]  /*137a0*/  ISETP.GE.AND P4, PT, R4, R47, PT ;  /* 0x0000002f0400720c */ /* 0x000fe40003f86270 */
[----:B---3--:R-:W-:-:S02]  /*137b0*/  FSEL R4, R41, -INF , !P6 ;  /* 0xff80000029047808 */ /* 0x008fc40007000000 */
[----:B--2---:R-:W-:Y:S01]  /*137c0*/  FSEL R42, R42, -INF , !P2 ;  /* 0xff8000002a2a7808 */ /* 0x004fe20005000000 */
[----:B------:R-:W2:Y:S01]  /*137d0*/  MUFU.TANH R3, R3 ;  /* 0x0000000300037308 */ /* 0x000ea20000002400 */
[CC--:B------:R-:W-:Y:S02]  /*137e0*/  ISETP.GE.AND P6, PT, R6.reuse, R48.reuse, PT ;  /* 0x000000300600720c */ /* 0x0c0fe40003fc6270 */
[----:B------:R-:W-:Y:S01]  /*137f0*/  ISETP.GE.AND P2, PT, R6, R47, PT ;  /* 0x0000002f0600720c */ /* 0x000fe20003f46270 */
[----:B------:R-:W-:Y:S01]  /*13800*/  VIADD R6, R36, 0xe9 ;  /* 0x000000e924067836 */ /* 0x000fe20000000000 */
[----:B----4-:R-:W-:Y:S01]  /*13810*/  FSEL R7, R16, -INF , !P3 ;  /* 0xff80000010077808 */ /* 0x010fe20005800000 */
[----:B------:R-:W-:Y:S01]  /*13820*/  VIADD R16, R36, 0xf1 ;  /* 0x000000f124107836 */ /* 0x000fe20000000000 */
[----:B-----5:R-:W-:Y:S01]  /*13830*/  FSEL R40, R18, -INF , !P5 ;  /* 0xff80000012287808 */ /* 0x020fe20006800000 */
[----:B------:R-:W-:Y:S01]  /*13840*/  MUFU.TANH R94, R94 ;  /* 0x0000005e005e7308 */ /* 0x000fe20000002400 */
[----:B------:R-:W-:-:S02]  /*13850*/  ISETP.GE.AND P3, PT, R6, R48, PT ;  /* 0x000000300600720c */ /* 0x000fc40003f66270 */
[-C--:B------:R-:W-:Y:S01]  /*13860*/  ISETP.GE.AND P5, PT, R6, R47.reuse, PT ;  /* 0x0000002f0600720c */ /* 0x080fe20003fa6270 */
[----:B------:R-:W-:Y:S01]  /*13870*/  FMUL.FTZ R6, R15, UR4 ;  /* 0x000000040f067c20 */ /* 0x000fe20008410000 */
[----:B-1----:R-:W-:Y:S02]  /*13880*/  FSEL R157, R157, -INF , !P3 ;  /* 0xff8000009d9d7808 */ /* 0x002fe40005800000 */
[----:B------:R-:W-:Y:S01]  /*13890*/  ISETP.GE.AND P3, PT, R36, R48, PT ;  /* 0x000000302400720c */ /* 0x000fe20003f66270 */
[----:B------:R-:W1:Y:S01]  /*138a0*/  MUFU.TANH R24, R24 ;  /* 0x0000001800187308 */ /* 0x000e620000002400 */
[----:B------:R-:W-:Y:S02]  /*138b0*/  FSEL R39, R20, -INF , !P5 ;  /* 0xff80000014277808 */ /* 0x000fe40006800000 */
[C---:B------:R-:W-:Y:S01]  /*138c0*/  ISETP.GE.AND P5, PT, R36.reuse, R47, PT ;  /* 0x0000002f2400720c */ /* 0x040fe20003fa6270 */
[----:B------:R-:W-:Y:S01]  /*138d0*/  VIADD R36, R36, 0xf9 ;  /* 0x000000f924247836 */ /* 0x000fe20000000000 */
[----:B------:R-:W-:-:S02]  /*138e0*/  FSEL R83, R49, -INF , !P3 ;  /* 0xff80000031537808 */ /* 0x000fc40005800000 */
[-C--:B------:R-:W-:Y:S01]  /*138f0*/  ISETP.GE.AND P3, PT, R16, R48.reuse, PT ;  /* 0x000000301000720c */ /* 0x080fe20003f66270 */
[----:B------:R-:W3:Y:S01]  /*13900*/  MUFU.TANH R109, R109 ;  /* 0x0000006d006d7308 */ /* 0x000ee20000002400 */
[----:B------:R-:W-:Y:S02]  /*13910*/  LOP3.LUT R60, R51, 0xf8, R60, 0xfe, !PT ;  /* 0x000000f8333c7812 */ /* 0x000fe400078efe3c */
[----:B--2---:R-:W-:Y:S02]  /*13920*/  FSEL R15, R3, -INF , !P5 ;  /* 0xff800000030f7808 */ /* 0x004fe40006800000 */
[----:B------:R-:W-:-:S03]  /*13930*/  ISETP.GE.AND P5, PT, R36, R48, PT ;  /* 0x000000302400720c */ /* 0x000fc60003fa6270 */
[----:B------:R-:W2:Y:S01]  /*13940*/  MUFU.TANH R22, R22 ;  /* 0x0000001600167308 */ /* 0x000ea20000002400 */
[----:B-1----:R-:W-:Y:S02]  /*13950*/  FSEL R41, R24, -INF , !P2 ;  /* 0xff80000018297808 */ /* 0x002fe40005000000 */
[----:B------:R-:W-:-:S05]  /*13960*/  ISETP.GE.AND P2, PT, R60, R47, PT ;  /* 0x0000002f3c00720c */ /* 0x000fca0003f46270 */
[----:B------:R-:W-:Y:S01]  /*13970*/  MUFU.TANH R12, R12 ;  /* 0x0000000c000c7308 */ /* 0x000fe20000002400 */
[----:B---3--:R-:W-:Y:S01]  /*13980*/  FSEL R109, R109, -INF , !P1 ;  /* 0xff8000006d6d7808 */ /* 0x008fe20004800000 */
[----:B------:R-:W-:Y:S01]  /*13990*/  BAR.SYNC.DEFER_BLOCKING 0x0 ;  /* 0x0000000000007b1d */ /* 0x000fe20000010000 */
[----:B------:R-:W-:-:S05]  /*139a0*/  ISETP.GE.AND P1, PT, R36, R47, PT ;  /* 0x0000002f2400720c */ /* 0x000fca0003f26270 */
[----:B------:R1:W3:Y:S01]  /*139b0*/  MUFU.TANH R26, R13 ;  /* 0x0000000d001a7308 */ /* 0x0002e20000002400 */
[----:B--2---:R-:W-:Y:S02]  /*139c0*/  FSEL R49, R22, -INF , !P3 ;  /* 0xff80000016317808 */ /* 0x004fe40005800000 */
[----:B------:R-:W-:-:S05]  /*139d0*/  ISETP.GE.AND P3, PT, R16, R47, PT ;  /* 0x0000002f1000720c */ /* 0x000fca0003f66270 */
[----:B------:R-:W2:Y:S08]  /*139e0*/  MUFU.TANH R38, R38 ;  /* 0x0000002600267308 */ /* 0x000eb00000002400 */
[----:B------:R-:W4:Y:S01]  /*139f0*/  MUFU.TANH R37, R37 ;  /* 0x0000002500257308 */ /* 0x000f220000002400 */
[----:B-1----:R-:W-:Y:S02]  /*13a00*/  FSEL R13, R94, -INF , !P6 ;  /* 0xff8000005e0d7808 */ /* 0x002fe40007000000 */
[----:B------:R-:W-:-:S02]  /*13a10*/  ISETP.GE.AND P6, PT, R60, R48, PT ;  /* 0x000000303c00720c */ /* 0x000fc40003fc6270 */
[----:B---3--:R-:W-:Y:S02]  /*13a20*/  FSEL R47, R26, -INF , !P5 ;  /* 0xff8000001a2f7808 */ /* 0x008fe40006800000 */
[----:B------:R-:W-:Y:S01]  /*13a30*/  FSEL R48, R12, -INF , !P6 ;  /* 0xff8000000c307808 */ /* 0x000fe20007000000 */
[----:B------:R-:W1:Y:S01]  /*13a40*/  MUFU.TANH R14, R14 ;  /* 0x0000000e000e7308 */ /* 0x000e620000002400 */
[----:B--2---:R-:W-:-:S07]  /*13a50*/  FSEL R38, R38, -INF , !P4 ;  /* 0xff80000026267808 */ /* 0x004fce0006000000 */
[----:B------:R-:W2:Y:S01]  /*13a60*/  MUFU.TANH R6, R6 ;  /* 0x0000000600067308 */ /* 0x000ea20000002400 */
[----:B----4-:R-:W-:Y:S02]  /*13a70*/  FSEL R37, R37, -INF , !P3 ;  /* 0xff80000025257808 */ /* 0x010fe40005800000 */
[----:B-1----:R-:W-:Y:S02]  /*13a80*/  FSEL R36, R14, -INF , !P2 ;  /* 0xff8000000e247808 */ /* 0x002fe40005000000 */
[----:B--2---:R-:W-:Y:S01]  /*13a90*/  FSEL R3, R6, -INF , !P1 ;  /* 0xff80000006037808 */ /* 0x004fe20004800000 */
        /* <DEDUP_REMOVED lines=63> */
.L_x_1982:
[----:B------:R-:W-:Y:S02]  /*13e90*/  ULDC UR6, c[0x0][0x248] ;  /* 0x0000920000067ab9 */ /* 0x000fe40000000800 */
[----:B------:R-:W-:-:S06]  /*13ea0*/  USHF.L.U32 UR4, UR6, 0x8, URZ ;  /* 0x0000000806047899 */ /* 0x000fcc000800063f */
[----:B------:R-:W-:-:S04]  /*13eb0*/  IADD3 R88, RZ, -UR4, RZ ;  /* 0x80000004ff587c10 */ /* 0x000fc8000fffe0ff */
[----:B------:R-:W-:-:S07]  /*13ec0*/  SHF.R.S32.HI R6, RZ, 0x1f, R88 ;  /* 0x0000001fff067819 */ /* 0x000fce0000011458 */
.L_x_1983:
[C---:B------:R-:W-:Y:S01]  /*13ed0*/  LEA R208, P0, R88.reuse, R208, 0x1 ;  /* 0x000000d058d07211 */ /* 0x040fe200078008ff */
[----:B------:R1:W-:Y:S01]  /*13ee0*/  STL.64 [R1], R2 ;  /* 0x0000000201007387 */ /* 0x0003e20000100a00 */
[----:B------:R-:W-:Y:S02]  /*13ef0*/  USHF.L.U32 UR4, UR6, 0x6, URZ ;  /* 0x0000000606047899 */ /* 0x000fe4000800063f */
[----:B------:R-:W-:Y:S01]  /*13f00*/  LEA.HI.X R207, R88, R207, R6, 0x1, P0 ;  /* 0x000000cf58cf7211 */ /* 0x000fe200000f0c06 */
[----:B------:R-:W-:Y:S02]  /*13f10*/  ULDC UR5, c[0x0][0x24c] ;  /* 0x0000930000057ab9 */ /* 0x000fe40000000800 */
[----:B------:R-:W-:Y:S01]  /*13f20*/  USHF.L.U64.HI UR5, UR6, 0x6, UR5 ;  /* 0x0000000606057899 */ /* 0x000fe20008010205 */
[----:B------:R-:W-:-:S05]  /*13f30*/  IADD3 R170, P0, R208, UR4, RZ ;  /* 0x00000004d0aa7c10 */ /* 0x000fca000ff1e0ff */
[----:B------:R-:W-:Y:S02]  /*13f40*/  IADD3.X R171, R207, UR5, RZ, P0, !PT ;  /* 0x00000005cfab7c10 */ /* 0x000fe400087fe4ff */
[----:B------:R-:W-:-:S04]  /*13f50*/  IADD3 R162, P0, R170, UR4, RZ ;  /* 0x00000004aaa27c10 */ /* 0x000fc8000ff1e0ff */
[----:B------:R-:W-:Y:S02]  /*13f60*/  IADD3.X R163, R171, UR5, RZ, P0, !PT ;  /* 0x00000005aba37c10 */ /* 0x000fe400087fe4ff */
[----:B------:R-:W-:-:S04]  /*13f70*/  IADD3 R154, P0, R162, UR4, RZ ;  /* 0x00000004a29a7c10 */ /* 0x000fc8000ff1e0ff */
[----:B------:R-:W-:Y:S02]  /*13f80*/  IADD3.X R155, R163, UR5, RZ, P0, !PT ;  /* 0x00000005a39b7c10 */ /* 0x000fe400087fe4ff */
[----:B------:R-:W-:Y:S01]  /*13f90*/  IADD3 R116, P0, R154, UR4, RZ ;  /* 0x000000049a747c10 */ /* 0x000fe2000ff1e0ff */
[----:B-1----:R-:W-:Y:S02]  /*13fa0*/  IMAD.MOV.U32 R2, RZ, RZ, R208 ;  /* 0x000000ffff027224 */ /* 0x002fe400078e00d0 */
[----:B------:R-:W-:Y:S01]  /*13fb0*/  IMAD.MOV.U32 R3, RZ, RZ, R207 ;  /* 0x000000ffff037224 */ /* 0x000fe200078e00cf */
[----:B------:R-:W-:Y:S02]  /*13fc0*/  IADD3.X R117, R155, UR5, RZ, P0, !PT ;  /* 0x000000059b757c10 */ /* 0x000fe400087fe4ff */
[----:B------:R-:W-:Y:S02]  /*13fd0*/  IADD3 R88, P0, R116, UR4, RZ ;  /* 0x0000000474587c10 */ /* 0x000fe4000ff1e0ff */
[----:B------:R-:W-:Y:S01]  /*13fe0*/  @!PT LDS RZ, [RZ] ;  /* 0x00000000fffff984 */ /* 0x000fe20000000800 */
[----:B------:R-:W-:Y:S01]  /*13ff0*/  @!PT LDS RZ, [RZ] ;  /* 0x00000000fffff984 */ /* 0x000fe20000000800 */
[----:B------:R-:W-:Y:S01]  /*14000*/  @!PT LDS RZ, [RZ] ;  /* 0x00000000fffff984 */ /* 0x000fe20000000800 */
[----:B------:R-:W-:Y:S02]  /*14010*/  LDGSTS.E.BYPASS.LTC128B.128 [R217+0x1000], desc[UR8][R2.64] ;  /* 0x0100000002d97fae */ /* 0x000fe4000b901d48 */
[----:B------:R-:W-:-:S02]  /*14020*/  IADD3.X R89, R117, UR5, RZ, P0, !PT ;  /* 0x0000000575597c10 */ /* 0x000fc400087fe4ff */
[----:B------:R1:W-:Y:S04]  /*14030*/  LDGSTS.E.BYPASS.LTC128B.128 [R217+0x1800], desc[UR8][R170.64] ;  /* 0x01800000aad97fae */ /* 0x0003e8000b901d48 */
[----:B------:R2:W-:Y:S04]  /*14040*/  LDGSTS.E.BYPASS.LTC128B.128 [R217+0x2000], desc[UR8][R162.64] ;  /* 0x02000000a2d97fae */ /* 0x0005e8000b901d48 */
[----:B------:R3:W-:Y:S04]  /*14050*/  LDGSTS.E.BYPASS.LTC128B.128 [R217+0x2800], desc[UR8][R154.64] ;  /* 0x028000009ad97fae */ /* 0x0007e8000b901d48 */
[----:B------:R3:W-:Y:S04]  /*14060*/  LDGSTS.E.BYPASS.LTC128B.128 [R217+0x3000], desc[UR8][R116.64] ;  /* 0x0300000074d97fae */ /* 0x0007e8000b901d48 */
[----:B------:R3:W-:Y:S04]  /*14070*/  LDGSTS.E.BYPASS.LTC128B.128 [R217+0x3800], desc[UR8][R88.64] ;  /* 0x0380000058d97fae */ /* 0x0007e8000b901d48 */
[----:B------:R3:W5:Y:S01]  /*14080*/  LDL.LU.64 R2, [R1] ;  /* 0x0000000001027983 */ /* 0x0007620000300a00 */
[----:B-1----:R-:W-:-:S04]  /*14090*/  IADD3 R170, P0, R88, UR4, RZ ;  /* 0x0000000458aa7c10 */ /* 0x002fc8000ff1e0ff */
[----:B------:R-:W-:Y:S02]  /*140a0*/  IADD3.X R171, R89, UR5, RZ, P0, !PT ;  /* 0x0000000559ab7c10 */ /* 0x000fe400087fe4ff */
[----:B--2---:R-:W-:-:S03]  /*140b0*/  IADD3 R162, P0, R170, UR4, RZ ;  /* 0x00000004aaa27c10 */ /* 0x004fc6000ff1e0ff */
[----:B------:R3:W-:Y:S01]  /*140c0*/  LDGSTS.E.BYPASS.LTC128B.128 [R217+0x4000], desc[UR8][R170.64] ;  /* 0x04000000aad97fae */ /* 0x0007e2000b901d48 */
[----:B------:R-:W-:-:S05]  /*140d0*/  IADD3.X R163, R171, UR5, RZ, P0, !PT ;  /* 0x00000005aba37c10 */ /* 0x000fca00087fe4ff */
[----:B------:R3:W-:Y:S04]  /*140e0*/  LDGSTS.E.BYPASS.LTC128B.128 [R217+0x4800], desc[UR8][R162.64] ;  /* 0x04800000a2d97fae */ /* 0x0007e8000b901d48 */
[----:B------:R-:W0:Y:S02]  /*140f0*/  LDGDEPBAR ;  /* 0x00000000000079af */ /* 0x000e240000000000 */
.L_x_1981:
[----:B-----5:R-:W-:Y:S01]  /*14100*/  FMNMX.FTZ R6, R2, R83, !PT ;  /* 0x0000005302067209 */ /* 0x020fe20007810000 */
        /* <DEDUP_REMOVED lines=66> */
[----:B---3--:R-:W1:Y:S02]  /*14530*/  SHFL.BFLY PT, R89, R6, 0x1, 0x1f ;  /* 0x0c201f0006597f89 */ /* 0x008e6400000e0000 */
        /* <DEDUP_REMOVED lines=19> */
[----:B------:R-:W-:Y:S01]  /*14670*/  FSEL R5, R89, RZ, P1 ;  /* 0x000000ff59057208 */ /* 0x000fe20000800000 */
        /* <DEDUP_REMOVED lines=12> */
[----:B------:R-:W-:Y:S01]  /*14740*/  FADD.FTZ R2, R2, -R5 ;  /* 0x8000000502027221 */ /* 0x000fe20000010000 */
[----:B------:R-:W-:Y:S01]  /*14750*/  FMNMX.FTZ R51, R98, R51, !PT ;  /* 0x0000003362337209 */ /* 0x000fe20007810000 */
[----:B------:R-:W-:Y:S01]  /*14760*/  LDSM.16.MT88.4 R8, [R201+0x5000] ;  /* 0x00500000c908783b */ /* 0x000fe20000004200 */
        /* <DEDUP_REMOVED lines=17> */
[----:B------:R-:W-:Y:S01]  /*14880*/  FMUL.FTZ R158, R2, UR4 ;  /* 0x00000004029e7c20 */ /* 0x000fe20008410000 */
        /* <DEDUP_REMOVED lines=45> */
[--C-:B------:R-:W-:Y:S01]  /*14b60*/  FFMA.FTZ R73, R106, UR4, -R88.reuse ;  /* 0x000000046a497c23 */ /* 0x100fe20008010858 */
[--C-:B------:R-:W-:Y:S01]  /*14b70*/  FFMA.FTZ R75, R70, UR4, -R88.reuse ;  /* 0x00000004464b7c23 */ /* 0x100fe20008010858 */
[----:B------:R-:W-:Y:S01]  /*14b80*/  FFMA.FTZ R70, R124, UR4, -R88 ;  /* 0x000000047c467c23 */ /* 0x000fe20008010858 */
[----:B------:R-:W-:Y:S01]  /*14b90*/  FMNMX.FTZ R6, R231, R6, !PT ;  /* 0x00000006e7067209 */ /* 0x000fe20007810000 */
[----:B------:R-:W1:Y:S01]  /*14ba0*/  MUFU.EX2 R120, R120 ;  /* 0x0000007800787308 */ /* 0x000e620000000800 */
[-C--:B--2---:R-:W-:Y:S01]  /*14bb0*/  FMUL.FTZ R136, R136, R158.reuse ;  /* 0x0000009e88887220 */ /* 0x084fe20000410000 */
[----:B------:R-:W-:Y:S01]  /*14bc0*/  FMUL.FTZ R137, R137, R158 ;  /* 0x0000009e89897220 */ /* 0x000fe20000410000 */
[----:B------:R-:W-:Y:S01]  /*14bd0*/  FMNMX.FTZ R6, R229, R6, !PT ;  /* 0x00000006e5067209 */ /* 0x000fe20007810000 */
[-C--:B------:R-:W-:Y:S01]  /*14be0*/  FMUL.FTZ R132, R132, R158.reuse ;  /* 0x0000009e84847220 */ /* 0x080fe20000410000 */
[-C--:B------:R-:W-:Y:S01]  /*14bf0*/  FMUL.FTZ R133, R133, R158.reuse ;  /* 0x0000009e85857220 */ /* 0x080fe20000410000 */
[----:B------:R-:W-:Y:S01]  /*14c00*/  FMUL.FTZ R20, R144, R158 ;  /* 0x0000009e90147220 */ /* 0x000fe20000410000 */
[----:B------:R-:W-:Y:S01]  /*14c10*/  FMNMX.FTZ R6, R179, R6, !PT ;  /* 0x00000006b3067209 */ /* 0x000fe20007810000 */
[----:B------:R-:W-:Y:S01]  /*14c20*/  MUFU.EX2 R155, R155 ;  /* 0x0000009b009b7308 */ /* 0x000fe20000000800 */
[-C--:B------:R-:W-:Y:S01]  /*14c30*/  FMUL.FTZ R21, R145, R158.reuse ;  /* 0x0000009e91157220 */ /* 0x080fe20000410000 */
[----:B------:R-:W-:Y:S01]  /*14c40*/  FMUL.FTZ R140, R140, R158 ;  /* 0x0000009e8c8c7220 */ /* 0x000fe20000410000 */
[----:B------:R-:W-:Y:S01]  /*14c50*/  FMNMX.FTZ R6, R227, R6, !PT ;  /* 0x00000006e3067209 */ /* 0x000fe20007810000 */
[-C--:B------:R-:W-:Y:S01]  /*14c60*/  FMUL.FTZ R141, R141, R158.reuse ;  /* 0x0000009e8d8d7220 */ /* 0x080fe20000410000 */
[----:B------:R-:W-:-:S02]  /*14c70*/  FFMA.FTZ R221, R221, R158, R156 ;  /* 0x0000009edddd7223 */ /* 0x000fc4000001009c */
[----:B------:R-:W-:Y:S01]  /*14c80*/  FMNMX.FTZ R6, R185, R6, !PT ;  /* 0x00000006b9067209 */ /* 0x000fe20007810000 */
[----:B------:R-:W2:Y:S03]  /*14c90*/  MUFU.EX2 R116, R116 ;  /* 0x0000007400747308 */ /* 0x000ea60000000800 */
        /* <DEDUP_REMOVED lines=42> */
[----:B------:R-:W-:Y:S01]  /*14f40*/  FMNMX.FTZ R6, R38, R51, !PT ;  /* 0x0000003326067209 */ /* 0x000fe20007810000 */
[----:B------:R-:W-:-:S03]  /*14f50*/  FFMA.FTZ R51, R7, UR4, -R88 ;  /* 0x0000000407337c23 */ /* 0x000fc60008010858 */
[----:B------:R-:W-:Y:S01]  /*14f60*/  FMNMX.FTZ R29, R37, R6, !PT ;  /* 0x00000006251d7209 */ /* 0x000fe20007810000 */
[----:B------:R-:W-:Y:S03]  /*14f70*/  MUFU.EX2 R91, R91 ;  /* 0x0000005b005b7308 */ /* 0x000fe60000000800 */
[----:B------:R-:W-:Y:S02]  /*14f80*/  FMNMX.FTZ R12, R36, R29, !PT ;  /* 0x0000001d240c7209 */ /* 0x000fe40007810000 */
[----:B------:R-:W-:Y:S02]  /*14f90*/  LDSM.16.MT88.4 R28, [R202+0x5800] ;  /* 0x00580000ca1c783b */ /* 0x000fe40000004200 */
[----:B------:R-:W-:Y:S01]  /*14fa0*/  FMNMX.FTZ R12, R3, R12, !PT ;  /* 0x0000000c030c7209 */ /* 0x000fe20007810000 */
[----:B------:R-:W-:Y:S04]  /*14fb0*/  MUFU.EX2 R86, R86 ;  /* 0x0000005600567308 */ /* 0x000fe80000000800 */
[----:B------:R-:W3:Y:S04]  /*14fc0*/  SHFL.BFLY PT, R25, R12, 0x2, 0x1f ;  /* 0x0c401f000c197f89 */ /* 0x000ee800000e0000 */
[----:B------:R-:W-:Y:S08]  /*14fd0*/  MUFU.EX2 R85, R85 ;  /* 0x0000005500557308 */ /* 0x000ff00000000800 */
[----:B------:R-:W-:Y:S08]  /*14fe0*/  MUFU.EX2 R84, R84 ;  /* 0x0000005400547308 */ /* 0x000ff00000000800 */
[----:B------:R-:W-:Y:S01]  /*14ff0*/  MUFU.EX2 R83, R83 ;  /* 0x0000005300537308 */ /* 0x000fe20000000800 */
[----:B---3--:R-:W-:-:S02]  /*15000*/  FMNMX.FTZ R6, R12, R25, !PT ;  /* 0x000000190c067209 */ /* 0x008fc40007810000 */
[----:B------:R-:W-:Y:S01]  /*15010*/  LDSM.16.MT88.4 R24, [R201+0x5400] ;  /* 0x00540000c918783b */ /* 0x000fe20000004200 */
[----:B------:R-:W-:-:S04]  /*15020*/  F2FP.F16.F32.PACK_AB R12, R152, R156 ;  /* 0x0000009c980c723e */ /* 0x000fc800000000ff */
[----:B------:R-:W-:Y:S01]  /*15030*/  MUFU.EX2 R82, R82 ;  /* 0x0000005200527308 */ /* 0x000fe20000000800 */
[----:B------:R-:W3:Y:S07]  /*15040*/  SHFL.BFLY PT, R87, R6, 0x1, 0x1f ;  /* 0x0c201f0006577f89 */ /* 0x000eee00000e0000 */
[----:B------:R-:W-:Y:S08]  /*15050*/  MUFU.EX2 R81, R81 ;  /* 0x0000005100517308 */ /* 0x000ff00000000800 */
[----:B------:R-:W-:Y:S08]  /*15060*/  MUFU.EX2 R80, R80 ;  /* 0x0000005000507308 */ /* 0x000ff00000000800 */
[----:B------:R-:W-:Y:S01]  /*15070*/  MUFU.EX2 R79, R79 ;  /* 0x0000004f004f7308 */ /* 0x000fe20000000800 */
[----:B---3--:R-:W-:-:S04]  /*15080*/  FMNMX.FTZ R87, R6, R87, !PT ;  /* 0x0000005706577209 */ /* 0x008fc80007810000 */
[C---:B------:R-:W-:Y:S01]  /*15090*/  FSETP.NEU.FTZ.AND P0, PT, R87.reuse, -INF , PT ;  /* 0xff8000005700780b */ /* 0x040fe20003f1d000 */
[C---:B------:R-:W-:Y:S02]  /*150a0*/  FMUL.FTZ R50, R87.reuse, UR4 ;  /* 0x0000000457327c20 */ /* 0x040fe40008410000 */
[----:B------:R-:W-:Y:S01]  /*150b0*/  MUFU.EX2 R78, R78 ;  /* 0x0000004e004e7308 */ /* 0x000fe20000000800 */
[----:B------:R-:W-:Y:S02]  /*150c0*/  FSEL R5, R87, RZ, P0 ;  /* 0x000000ff57057208 */ /* 0x000fe40000000000 */
[----:B------:R-:W-:-:S03]  /*150d0*/  FSEL R50, R50, RZ, P0 ;  /* 0x000000ff32327208 */ /* 0x000fc60000000000 */
[----:B------:R-:W-:Y:S02]  /*150e0*/  FADD.FTZ R5, R0, -R5 ;  /* 0x8000000500057221 */ /* 0x000fe40000010000 */
[----:B------:R-:W-:Y:S01]  /*150f0*/  MUFU.EX2 R77, R77 ;  /* 0x0000004d004d7308 */ /* 0x000fe20000000800 */
[--C-:B------:R-:W-:Y:S01]  /*15100*/  FFMA.FTZ R175, R15, UR4, -R50.reuse ;  /* 0x000000040faf7c23 */ /* 0x100fe20008010832 */
[--C-:B------:R-:W-:Y:S01]  /*15110*/  FFMA.FTZ R130, R105, UR4, -R50.reuse ;  /* 0x0000000469827c23 */ /* 0x100fe20008010832 */
[--C-:B------:R-:W-:Y:S01]  /*15120*/  FFMA.FTZ R167, R121, UR4, -R50.reuse ;  /* 0x0000000479a77c23 */ /* 0x100fe20008010832 */
[--C-:B------:R-:W-:Y:S01]  /*15130*/  FFMA.FTZ R126, R119, UR4, -R50.reuse ;  /* 0x00000004777e7c23 */ /* 0x100fe20008010832 */
[----:B------:R-:W-:Y:S01]  /*15140*/  FMUL.FTZ R154, R5, UR4 ;  /* 0x00000004059a7c20 */ /* 0x000fe20008410000 */
        /* <DEDUP_REMOVED lines=12> */
[----:B-1----:R-:W-:Y:S01]  /*15210*/  F2FP.F16.F32.PACK_AB R32, R120, R163 ;  /* 0x000000a37820723e */ /* 0x002fe200000000ff */
[--C-:B------:R-:W-:Y:S01]  /*15220*/  FFMA.FTZ R127, R249, UR4, -R50.reuse ;  /* 0x00000004f97f7c23 */ /* 0x100fe20008010832 */
[----:B--2---:R-:W-:Y:S01]  /*15230*/  F2FP.F16.F32.PACK_AB R34, R116, R155 ;  /* 0x0000009b7422723e */ /* 0x004fe200000000ff */
        /* <DEDUP_REMOVED lines=32> */
[--C-:B------:R-:W-:Y:S01]  /*15440*/  FFMA.FTZ R42, R42, UR4, -R50.reuse ;  /* 0x000000042a2a7c23 */ /* 0x100fe20008010832 */
[--C-:B------:R-:W-:Y:S01]  /*15450*/  FFMA.FTZ R41, R41, UR4, -R50.reuse ;  /* 0x0000000429297c23 */ /* 0x100fe20008010832 */
[--C-:B------:R-:W-:Y:S01]  /*15460*/  FFMA.FTZ R40, R40, UR4, -R50.reuse ;  /* 0x0000000428287c23 */ /* 0x100fe20008010832 */
[----:B------:R-:W1:Y:S01]  /*15470*/  MUFU.EX2 R118, R118 ;  /* 0x0000007600767308 */ /* 0x000e620000000800 */
[-C--:B--2---:R-:W-:Y:S01]  /*15480*/  FMUL.FTZ R138, R138, R154.reuse ;  /* 0x0000009a8a8a7220 */ /* 0x084fe20000410000 */
        /* <DEDUP_REMOVED lines=14> */
[----:B------:R-:W2:Y:S01]  /*15570*/  MUFU.EX2 R114, R114 ;  /* 0x0000007200727308 */ /* 0x000ea20000000800 */
[----:B------:R-:W4:Y:S01]  /*15580*/  LDSM.16.MT88.4 R8, [R201+0x5800] ;  /* 0x00580000c908783b */ /* 0x000f220000004200 */
[----:B-1----:R-:W-:Y:S01]  /*15590*/  F2FP.F16.F32.PACK_AB R33, R118, R161 ;  /* 0x000000a17621723e */ /* 0x002fe200000000ff */
[----:B------:R-:W-:Y:S01]  /*155a0*/  FADD.FTZ R130, R130, R177 ;  /* 0x000000b182827221 */ /* 0x000fe20000010000 */
[----:B------:R-:W-:Y:S01]  /*155b0*/  FADD.FTZ R171, R171, R154 ;  /* 0x0000009aabab7221 */ /* 0x000fe20000010000 */
[C---:B------:R-:W-:Y:S01]  /*155c0*/  HMMA.16816.F32 R20, R12.reuse, R16, R20 ;  /* 0x000000100c14723c */ /* 0x040fe20000001814 */
[--C-:B------:R-:W-:Y:S01]  /*155d0*/  FFMA.FTZ R152, R173, UR4, -R50.reuse ;  /* 0x00000004ad987c23 */ /* 0x100fe20008010832 */
[--C-:B------:R-:W-:Y:S01]  /*155e0*/  FFMA.FTZ R39, R39, UR4, -R50.reuse ;  /* 0x0000000427277c23 */ /* 0x100fe20008010832 */
[----:B------:R-:W-:Y:S01]  /*155f0*/  MUFU.EX2 R127, R127 ;  /* 0x0000007f007f7308 */ /* 0x000fe20000000800 */
[----:B------:R-:W-:Y:S01]  /*15600*/  FADD.FTZ R128, R128, R171 ;  /* 0x000000ab80807221 */ /* 0x000fe20000010000 */
[----:B------:R-:W-:Y:S01]  /*15610*/  FFMA.FTZ R3, R3, UR4, -R50 ;  /* 0x0000000403037c23 */ /* 0x000fe20008010832 */
[----:B------:R-:W-:Y:S02]  /*15620*/  HMMA.16816.F32 R16, R12, R18, R140 ;  /* 0x000000120c10723c */ /* 0x000fe4000000188c */
[----:B------:R-:W-:-:S03]  /*15630*/  FADD.FTZ R163, R163, R128 ;  /* 0x00000080a3a37221 */ /* 0x000fc60000010000 */
[----:B------:R-:W1:Y:S01]  /*15640*/  MUFU.EX2 R106, R106 ;  /* 0x0000006a006a7308 */ /* 0x000e620000000800 */
[----:B--2---:R-:W-:Y:S01]  /*15650*/  F2FP.F16.F32.PACK_AB R35, R114, R153 ;  /* 0x000000997223723e */ /* 0x004fe200000000ff */
        /* <DEDUP_REMOVED lines=8> */
[----:B------:R-:W-:-:S04]  /*156e0*/  FADD.FTZ R120, R120, R163 ;  /* 0x000000a378787221 */ /* 0x000fc80000010000 */
[----:B------:R-:W-:Y:S01]  /*156f0*/  FADD.FTZ R155, R155, R120 ;  /* 0x000000789b9b7221 */ /* 0x000fe20000010000 */
[C---:B------:R-:W-:Y:S01]  /*15700*/  HMMA.16816.F32 R132, R32.reuse, R26, R132 ;  /* 0x0000001a2084723c */ /* 0x040fe20000001884 */
[----:B------:R-:W2:Y:S01]  /*15710*/  MUFU.EX2 R102, R102 ;  /* 0x0000006600667308 */ /* 0x000ea20000000800 */
[----:B------:R-:W4:Y:S01]  /*15720*/  LDSM.16.MT88.4 R24, [R201+0x5c00] ;  /* 0x005c0000c918783b */ /* 0x000f220000004200 */
[----:B-1----:R-:W-:Y:S01]  /*15730*/  F2FP.F16.F32.PACK_AB R13, R106, R127 ;  /* 0x0000007f6a0d723e */ /* 0x002fe200000000ff */
[----:B------:R-:W-:Y:S02]  /*15740*/  FADD.FTZ R116, R116, R155 ;  /* 0x0000009b74747221 */ /* 0x000fe40000010000 */
[C---:B---3--:R-:W-:Y:S02]  /*15750*/  HMMA.16816.F32 R20, R32.reuse, R4, R20 ;  /* 0x000000042014723c */ /* 0x048fe40000001814 */
[----:B------:R-:W-:Y:S01]  /*15760*/  FADD.FTZ R151, R151, R116 ;  /* 0x0000007497977221 */ /* 0x000fe20000010000 */
[----:B------:R-:W-:Y:S03]  /*15770*/  MUFU.EX2 R98, R98 ;  /* 0x0000006200627308 */ /* 0x000fe60000000800 */
[----:B------:R-:W-:Y:S01]  /*15780*/  HMMA.16816.F32 R16, R32, R6, R16 ;  /* 0x000000062010723c */ /* 0x000fe20000001810 */
[----:B------:R-:W1:Y:S01]  /*15790*/  LDSM.16.MT88.4 R4, [R202+0x5c00] ;  /* 0x005c0000ca04783b */ /* 0x000e620000004200 */
[----:B------:R-:W-:-:S03]  /*157a0*/  FADD.FTZ R108, R108, R151 ;  /* 0x000000976c6c7221 */ /* 0x000fc60000010000 */
[----:B------:R-:W3:Y:S01]  /*157b0*/  MUFU.EX2 R113, R113 ;  /* 0x0000007100717308 */ /* 0x000ee20000000800 */
[----:B--2---:R-:W-:Y:S01]  /*157c0*/  F2FP.F16.F32.PACK_AB R15, R102, R121 ;  /* 0x00000079660f723e */ /* 0x004fe200000000ff */
        /* <DEDUP_REMOVED lines=9> */
[----:B------:R-:W2:Y:S01]  /*15860*/  MUFU.EX2 R0, R0 ;  /* 0x0000000000007308 */ /* 0x000ea20000000800 */
[----:B------:R-:W4:Y:S01]  /*15870*/  LDSM.16.MT88.4 R8, [R201+0x6000] ;  /* 0x00600000c908783b */ /* 0x000f220000004200 */
[----:B---3--:R-:W-:Y:S01]  /*15880*/  F2FP.F16.F32.PACK_AB R33, R113, R98 ;  /* 0x000000627121723e */ /* 0x008fe200000000ff */
[----:B------:R-:W-:Y:S02]  /*15890*/  FADD.FTZ R111, R111, R100 ;  /* 0x000000646f6f7221 */ /* 0x000fe40000010000 */
[C---:B------:R-:W-:Y:S02]  /*158a0*/  HMMA.16816.F32 R20, R12.reuse, R28, R20 ;  /* 0x0000001c0c14723c */ /* 0x040fe40000001814 */
[----:B------:R-:W-:Y:S01]  /*158b0*/  FADD.FTZ R96, R96, R111 ;  /* 0x0000006f60607221 */ /* 0x000fe20000010000 */
[----:B------:R-:W-:Y:S03]  /*158c0*/  MUFU.EX2 R2, R2 ;  /* 0x0000000200027308 */ /* 0x000fe60000000800 */
[----:B------:R-:W-:Y:S01]  /*158d0*/  HMMA.16816.F32 R28, R12, R30, R16 ;  /* 0x0000001e0c1c723c */ /* 0x000fe20000001810 */
[----:B------:R-:W3:Y:S04]  /*158e0*/  LDSM.16.MT88.4 R16, [R202+0x6000] ;  /* 0x00600000ca10783b */ /* 0x000ee80000004200 */
[----:B------:R-:W1:Y:S01]  /*158f0*/  MUFU.EX2 R119, R119 ;  /* 0x0000007700777308 */ /* 0x000e620000000800 */
[----:B--2---:R-:W-:-:S02]  /*15900*/  F2FP.F16.F32.PACK_AB R35, R0, R105 ;  /* 0x000000690023723e */ /* 0x004fc400000000ff */
[----:B------:R-:W-:Y:S01]  /*15910*/  F2FP.F16.F32.PACK_AB R12, R94, R103 ;  /* 0x000000675e0c723e */ /* 0x000fe200000000ff */
[----:B------:R-:W-:Y:S01]  /*15920*/  FADD.FTZ R103, R103, R96 ;  /* 0x0000006067677221 */ /* 0x000fe20000010000 */
[----:B------:R-:W-:-:S03]  /*15930*/  F2FP.F16.F32.PACK_AB R14, R92, R99 ;  /* 0x000000635c0e723e */ /* 0x000fc600000000ff */
[----:B------:R-:W-:Y:S01]  /*15940*/  MUFU.EX2 R110, R110 ;  /* 0x0000006e006e7308 */ /* 0x000fe20000000800 */
[----:B------:R-:W-:Y:S01]  /*15950*/  HMMA.16816.F32 R136, R32, R24, R136 ;  /* 0x000000182088723c */ /* 0x000fe20000001888 */
        /* <DEDUP_REMOVED lines=11> */
[----:B------:R-:W3:Y:S01]  /*15a10*/  MUFU.EX2 R141, R141 ;  /* 0x0000008d008d7308 */ /* 0x000ee20000000800 */
[----:B--2---:R-:W-:-:S02]  /*15a20*/  F2FP.F16.F32.PACK_AB R15, R129, R110 ;  /* 0x0000006e810f723e */ /* 0x004fc400000000ff */
        /* <DEDUP_REMOVED lines=12> */
[C---:B------:R-:W-:Y:S03]  /*15af0*/  HMMA.16816.F32 R20, R12.reuse, R16, R20 ;  /* 0x000000100c14723c */ /* 0x040fe60000001814 */
        /* <DEDUP_REMOVED lines=36> */
[----:B------:R-:W3:Y:S03]  /*15d40*/  MUFU.EX2 R76, R76 ;  /* 0x0000004c004c7308 */ /* 0x000ee60000000800 */
[----:B------:R-:W-:Y:S01]  /*15d50*/  HMMA.16816.F32 R28, R12, R18, R28 ;  /* 0x000000120c1c723c */ /* 0x000fe2000000181c */
[----:B------:R-:W4:Y:S04]  /*15d60*/  LDSM.16.MT88.4 R16, [R202+0x7000] ;  /* 0x00700000ca10783b */ /* 0x000f280000004200 */
[----:B------:R-:W-:Y:S01]  /*15d70*/  MUFU.EX2 R75, R75 ;  /* 0x0000004b004b7308 */ /* 0x000fe20000000800 */
[----:B--2---:R-:W-:-:S07]  /*15d80*/  F2FP.F16.F32.PACK_AB R35, R185, R144 ;  /* 0x00000090b923723e */ /* 0x004fce00000000ff */
[----:B------:R-:W2:Y:S01]  /*15d90*/  MUFU.EX2 R74, R74 ;  /* 0x0000004a004a7308 */ /* 0x000ea20000000800 */
[----:B------:R-:W-:Y:S01]  /*15da0*/  HMMA.16816.F32 R136, R32, R24, R136 ;  /* 0x000000182088723c */ /* 0x000fe20000001888 */
[----:B---3--:R-:W-:Y:S01]  /*15db0*/  F2FP.F16.F32.PACK_AB R12, R76, R77 ;  /* 0x0000004d4c0c723e */ /* 0x008fe200000000ff */
[----:B------:R-:W-:-:S04]  /*15dc0*/  FADD.FTZ R77, R77, R78 ;  /* 0x0000004e4d4d7221 */ /* 0x000fc80000010000 */
[----:B------:R-:W-:Y:S01]  /*15dd0*/  HMMA.16816.F32 R132, R32, R26, R132 ;  /* 0x0000001a2084723c */ /* 0x000fe20000001884 */
[----:B------:R-:W-:Y:S01]  /*15de0*/  MUFU.EX2 R146, R146 ;  /* 0x0000009200927308 */ /* 0x000fe20000000800 */
[----:B------:R-:W3:Y:S01]  /*15df0*/  LDSM.16.MT88.4 R24, [R201+0x7400] ;  /* 0x00740000c918783b */ /* 0x000ee20000004200 */
[----:B------:R-:W-:-:S03]  /*15e00*/  FADD.FTZ R76, R76, R77 ;  /* 0x0000004d4c4c7221 */ /* 0x000fc60000010000 */
[C---:B-1----:R-:W-:Y:S03]  /*15e10*/  HMMA.16816.F32 R20, R32.reuse, R4, R20 ;  /* 0x000000042014723c */ /* 0x042fe60000001814 */
[----:B------:R-:W1:Y:S01]  /*15e20*/  MUFU.EX2 R219, R219 ;  /* 0x000000db00db7308 */ /* 0x000e620000000800 */
[C---:B--2---:R-:W-:Y:S01]  /*15e30*/  F2FP.F16.F32.PACK_AB R14, R74.reuse, R75 ;  /* 0x0000004b4a0e723e */ /* 0x044fe200000000ff */
[----:B------:R-:W-:Y:S01]  /*15e40*/  FADD.FTZ R75, R75, R76 ;  /* 0x0000004c4b4b7221 */ /* 0x000fe20000010000 */
[----:B------:R-:W-:Y:S01]  /*15e50*/  HMMA.16816.F32 R28, R32, R6, R28 ;  /* 0x00000006201c723c */ /* 0x000fe2000000181c */
[----:B------:R-:W2:Y:S02]  /*15e60*/  LDSM.16.MT88.4 R4, [R202+0x7400] ;  /* 0x00740000ca04783b */ /* 0x000ea40000004200 */
[----:B------:R-:W-:Y:S02]  /*15e70*/  FADD.FTZ R74, R74, R75 ;  /* 0x0000004b4a4a7221 */ /* 0x000fe40000010000 */
[----:B------:R-:W-:Y:S08]  /*15e80*/  MUFU.EX2 R160, R160 ;  /* 0x000000a000a07308 */ /* 0x000ff00000000800 */
[----:B------:R-:W4:Y:S01]  /*15e90*/  MUFU.EX2 R209, R209 ;  /* 0x000000d100d17308 */ /* 0x000f220000000800 */
[----:B-1----:R-:W-:-:S07]  /*15ea0*/  F2FP.F16.F32.PACK_AB R13, R219, R146 ;  /* 0x00000092db0d723e */ /* 0x002fce00000000ff */
[----:B------:R-:W-:Y:S08]  /*15eb0*/  MUFU.EX2 R73, R73 ;  /* 0x0000004900497308 */ /* 0x000ff00000000800 */
[----:B------:R-:W1:Y:S01]  /*15ec0*/  MUFU.EX2 R72, R72 ;  /* 0x0000004800487308 */ /* 0x000e620000000800 */
[----:B----4-:R-:W-:-:S07]  /*15ed0*/  F2FP.F16.F32.PACK_AB R15, R209, R160 ;  /* 0x000000a0d10f723e */ /* 0x010fce00000000ff */
[----:B------:R-:W-:Y:S01]  /*15ee0*/  MUFU.EX2 R71, R71 ;  /* 0x0000004700477308 */ /* 0x000fe20000000800 */
[C---:B------:R-:W-:Y:S06]  /*15ef0*/  HMMA.16816.F32 R136, R12.reuse, R8, R136 ;  /* 0x000000080c88723c */ /* 0x040fec0000001888 */
[----:B------:R-:W-:Y:S01]  /*15f00*/  HMMA.16816.F32 R132, R12, R10, R132 ;  /* 0x0000000a0c84723c */ /* 0x000fe20000001884 */
[----:B------:R-:W4:Y:S01]  /*15f10*/  MUFU.EX2 R70, R70 ;  /* 0x0000004600467308 */ /* 0x000f220000000800 */
[----:B------:R-:W2:Y:S01]  /*15f20*/  LDSM.16.MT88.4 R8, [R201+0x7800] ;  /* 0x00780000c908783b */ /* 0x000ea20000004200 */
[----:B-1----:R-:W-:Y:S01]  /*15f30*/  F2FP.F16.F32.PACK_AB R32, R72, R73 ;  /* 0x000000494820723e */ /* 0x002fe200000000ff */
[----:B------:R-:W-:-:S02]  /*15f40*/  FADD.FTZ R73, R73, R74 ;  /* 0x0000004a49497221 */ /* 0x000fc40000010000 */
[C---:B------:R-:W-:Y:S02]  /*15f50*/  HMMA.16816.F32 R20, R12.reuse, R16, R20 ;  /* 0x000000100c14723c */ /* 0x040fe40000001814 */
[----:B------:R-:W-:Y:S01]  /*15f60*/  FADD.FTZ R72, R72, R73 ;  /* 0x0000004948487221 */ /* 0x000fe20000010000 */
[----:B------:R-:W-:Y:S03]  /*15f70*/  MUFU.EX2 R162, R162 ;  /* 0x000000a200a27308 */ /* 0x000fe60000000800 */
[----:B------:R-:W-:Y:S01]  /*15f80*/  HMMA.16816.F32 R28, R12, R18, R28 ;  /* 0x000000120c1c723c */ /* 0x000fe2000000181c */
[----:B------:R-:W-:-:S04]  /*15f90*/  FADD.FTZ R17, R167, R130 ;  /* 0x00000082a7117221 */ /* 0x000fc80000010000 */
[----:B------:R-:W1:Y:S01]  /*15fa0*/  MUFU.EX2 R183, R183 ;  /* 0x000000b700b77308 */ /* 0x000e620000000800 */
[----:B------:R-:W-:Y:S01]  /*15fb0*/  FADD.FTZ R126, R126, R17 ;  /* 0x000000117e7e7221 */ /* 0x000fe20000010000 */
[----:B----4-:R-:W-:Y:S01]  /*15fc0*/  F2FP.F16.F32.PACK_AB R34, R70, R71 ;  /* 0x000000474622723e */ /* 0x010fe200000000ff */
[----:B------:R-:W4:Y:S01]  /*15fd0*/  LDSM.16.MT88.4 R16, [R202+0x7800] ;  /* 0x00780000ca10783b */ /* 0x000f220000004200 */
[----:B------:R-:W-:Y:S01]  /*15fe0*/  FADD.FTZ R71, R71, R72 ;  /* 0x0000004847477221 */ /* 0x000fe20000010000 */
[----:B------:R-:W-:-:S03]  /*15ff0*/  FADD.FTZ R161, R161, R126 ;  /* 0x0000007ea1a17221 */ /* 0x000fc60000010000 */
[----:B------:R-:W-:Y:S01]  /*16000*/  MUFU.EX2 R164, R164 ;  /* 0x000000a400a47308 */ /* 0x000fe20000000800 */
[----:B------:R-:W-:Y:S01]  /*16010*/  FADD.FTZ R12, R118, R161 ;  /* 0x000000a1760c7221 */ /* 0x000fe20000010000 */
[----:B------:R-:W-:Y:S01]  /*16020*/  FADD.FTZ R70, R70, R71 ;  /* 0x0000004746467221 */ /* 0x000fe20000010000 */
[----:B------:R-:W-:Y:S02]  /*16030*/  FFMA.FTZ R118, R157, UR4, -R88 ;  /* 0x000000049d767c23 */ /* 0x000fe40008010858 */
[----:B------:R-:W-:-:S03]  /*16040*/  FADD.FTZ R153, R153, R12 ;  /* 0x0000000c99997221 */ /* 0x000fc60000010000 */
        /* <DEDUP_REMOVED lines=8> */
[----:B------:R-:W4:Y:S01]  /*160d0*/  MUFU.EX2 R68, R68 ;  /* 0x0000004400447308 */ /* 0x000f220000000800 */
        /* <DEDUP_REMOVED lines=9> */
[C---:B----4-:R-:W-:Y:S01]  /*16170*/  F2FP.F16.F32.PACK_AB R4, R68.reuse, R69 ;  /* 0x000000454404723e */ /* 0x050fe200000000ff */
        /* <DEDUP_REMOVED lines=35> */
[----:B------:R-:W4:Y:S01]  /*163b0*/  LDSM.16.MT88.4 R8, [R202+0x8000] ;  /* 0x00800000ca08783b */ /* 0x000f220000004200 */
[----:B------:R-:W-:Y:S02]  /*163c0*/  FFMA.FTZ R0, R97, UR4, -R50 ;  /* 0x0000000461007c23 */ /* 0x000fe40008010832 */
[----:B------:R-:W-:Y:S02]  /*163d0*/  FADD.FTZ R2, R2, R105 ;  /* 0x0000006902027221 */ /* 0x000fe40000010000 */
[----:B------:R-:W1:Y:S01]  /*163e0*/  MUFU.EX2 R25, R25 ;  /* 0x0000001900197308 */ /* 0x000e620000000800 */
[----:B---3--:R-:W-:Y:S01]  /*163f0*/  F2FP.F16.F32.PACK_AB R4, R64, R65 ;  /* 0x000000414004723e */ /* 0x008fe200000000ff */
        /* <DEDUP_REMOVED lines=20> */
[----:B------:R-:W-:-:S04]  /*16540*/  FADD.FTZ R145, R145, R124 ;  /* 0x0000007c91917221 */ /* 0x000fc80000010000 */
[----:B------:R-:W-:Y:S02]  /*16550*/  FADD.FTZ R140, R140, R145 ;  /* 0x000000918c8c7221 */ /* 0x000fe40000010000 */
[----:B------:R-:W-:Y:S01]  /*16560*/  HMMA.16816.F32 R20, R4, R12, R20 ;  /* 0x0000000c0414723c */ /* 0x000fe20000001814 */
[----:B------:R-:W-:Y:S01]  /*16570*/  MUFU.EX2 R59, R59 ;  /* 0x0000003b003b7308 */ /* 0x000fe20000000800 */
[----:B------:R-:W-:-:S04]  /*16580*/  FADD.FTZ R147, R147, R140 ;  /* 0x0000008c93937221 */ /* 0x000fc80000010000 */
[----:B------:R-:W-:Y:S01]  /*16590*/  FADD.FTZ R142, R142, R147 ;  /* 0x000000938e8e7221 */ /* 0x000fe20000010000 */
[C---:B------:R-:W-:Y:S01]  /*165a0*/  HMMA.16816.F32 R28, R4.reuse, R14, R28 ;  /* 0x0000000e041c723c */ /* 0x040fe2000000181c */
[----:B------:R-:W2:Y:S01]  /*165b0*/  LDSM.16.MT88.4 R12, [R201+0x8000] ;  /* 0x00800000c90c783b */ /* 0x000ea20000004200 */
[----:B------:R-:W3:Y:S01]  /*165c0*/  MUFU.EX2 R58, R58 ;  /* 0x0000003a003a7308 */ /* 0x000ee20000000800 */
[----:B------:R-:W-:Y:S02]  /*165d0*/  FADD.FTZ R179, R179, R142 ;  /* 0x0000008eb3b37221 */ /* 0x000fe40000010000 */
[----:B------:R-:W-:Y:S01]  /*165e0*/  LDSM.16.MT88.4 R140, [R202+0x8c00] ;  /* 0x008c0000ca8c783b */ /* 0x000fe20000004200 */
[----:B----4-:R-:W-:Y:S01]  /*165f0*/  HMMA.16816.F32 R136, R4, R16, R136 ;  /* 0x000000100488723c */ /* 0x010fe20000001888 */
[----:B------:R-:W-:-:S03]  /*16600*/  FADD.FTZ R144, R144, R179 ;  /* 0x000000b390907221 */ /* 0x000fc60000010000 */
[----:B------:R-:W-:Y:S01]  /*16610*/  MUFU.EX2 R32, R32 ;  /* 0x0000002000207308 */ /* 0x000fe20000000800 */
[----:B------:R-:W-:Y:S01]  /*16620*/  FADD.FTZ R185, R185, R144 ;  /* 0x00000090b9b97221 */ /* 0x000fe20000010000 */
[----:B------:R-:W-:Y:S01]  /*16630*/  HMMA.16816.F32 R132, R4, R18, R132 ;  /* 0x000000120484723c */ /* 0x000fe20000001884 */
[----:B------:R-:W4:Y:S02]  /*16640*/  LDSM.16.MT88.4 R16, [R202+0x8400] ;  /* 0x00840000ca10783b */ /* 0x000f240000004200 */
[----:B------:R-:W-:-:S03]  /*16650*/  FADD.FTZ R146, R146, R185 ;  /* 0x000000b992927221 */ /* 0x000fc60000010000 */
[----:B------:R-:W2:Y:S01]  /*16660*/  MUFU.EX2 R33, R33 ;  /* 0x0000002100217308 */ /* 0x000ea20000000800 */
        /* <DEDUP_REMOVED lines=28> */
[----:B------:R-:W3:Y:S01]  /*16830*/  LDSM.16.MT88.4 R8, [R201+0x8400] ;  /* 0x00840000c908783b */ /* 0x000ee20000004200 */
[----:B------:R-:W-:-:S03]  /*16840*/  FADD.FTZ R25, R25, R114 ;  /* 0x0000007219197221 */ /* 0x000fc60000010000 */
[C---:B------:R-:W-:Y:S01]  /*16850*/  HMMA.16816.F32 R136, R4.reuse, R12, R136 ;  /* 0x0000000c0488723c */ /* 0x040fe20000001888 */
[----:B------:R-:W-:Y:S02]  /*16860*/  FADD.FTZ R26, R26, R25 ;  /* 0x000000191a1a7221 */ /* 0x000fe40000010000 */
[----:B------:R-:W-:Y:S02]  /*16870*/  MUFU.EX2 R2, R2 ;  /* 0x0000000200027308 */ /* 0x000fe40000000800 */
[----:B------:R-:W-:Y:S01]  /*16880*/  FADD.FTZ R27, R27, R26 ;  /* 0x0000001a1b1b7221 */ /* 0x000fe20000010000 */
[----:B------:R-:W-:Y:S01]  /*16890*/  HMMA.16816.F32 R132, R4, R14, R132 ;  /* 0x0000000e0484723c */ /* 0x000fe20000001884 */
[----:B------:R-:W3:Y:S02]  /*168a0*/  LDSM.16.MT88.4 R12, [R202+0x8800] ;  /* 0x00880000ca0c783b */ /* 0x000ee40000004200 */
[----:B------:R-:W-:Y:S02]  /*168b0*/  FADD.FTZ R32, R32, R27 ;  /* 0x0000001b20207221 */ /* 0x000fe40000010000 */
[----:B------:R-:W4:Y:S02]  /*168c0*/  MUFU.EX2 R45, R45 ;  /* 0x0000002d002d7308 */ /* 0x000f240000000800 */
[----:B--2---:R-:W-:Y:S01]  /*168d0*/  F2FP.F16.F32.PACK_AB R4, R56, R57 ;  /* 0x000000393804723e */ /* 0x004fe200000000ff */
        /* <DEDUP_REMOVED lines=12> */
[----:B------:R-:W-:Y:S01]  /*169a0*/  FADD.FTZ R45, R45, R2 ;  /* 0x000000022d2d7221 */ /* 0x000fe20000010000 */
[----:B------:R-:W-:Y:S01]  /*169b0*/  MOV R2, R89 ;  /* 0x0000005900027202 */ /* 0x000fe20000000f00 */
[----:B------:R-:W-:Y:S08]  /*169c0*/  MUFU.EX2 R53, R53 ;  /* 0x0000003500357308 */ /* 0x000ff00000000800 */
[----:B------:R-:W2:Y:S01]  /*169d0*/  MUFU.EX2 R52, R52 ;  /* 0x0000003400347308 */ /* 0x000ea20000000800 */
        /* <DEDUP_REMOVED lines=8> */
[C---:B---3--:R-:W-:Y:S05]  /*16a60*/  HMMA.16816.F32 R136, R4.reuse, R8, R136 ;  /* 0x000000080488723c */ /* 0x048fea0000001888 */
[----:B------:R-:W-:Y:S01]  /*16a70*/  MUFU.EX2 R42, R42 ;  /* 0x0000002a002a7308 */ /* 0x000fe20000000800 */
[----:B------:R-:W-:Y:S01]  /*16a80*/  HMMA.16816.F32 R132, R4, R10, R132 ;  /* 0x0000000a0484723c */ /* 0x000fe20000001884 */
[--C-:B------:R-:W-:Y:S01]  /*16a90*/  FFMA.FTZ R8, R38, UR4, -R50.reuse ;  /* 0x0000000426087c23 */ /* 0x100fe20008010832 */
[----:B------:R-:W-:-:S05]  /*16aa0*/  FFMA.FTZ R38, R37, UR4, -R50 ;  /* 0x0000000425267c23 */ /* 0x000fca0008010832 */
[----:B------:R-:W3:Y:S01]  /*16ab0*/  MUFU.EX2 R41, R41 ;  /* 0x0000002900297308 */ /* 0x000ee20000000800 */
[----:B--2---:R-:W-:Y:S01]  /*16ac0*/  F2FP.F16.F32.PACK_AB R4, R52, R53 ;  /* 0x000000353404723e */ /* 0x004fe200000000ff */
[----:B------:R-:W-:Y:S01]  /*16ad0*/  FADD.FTZ R53, R53, R54 ;  /* 0x0000003635357221 */ /* 0x000fe20000010000 */
[----:B----4-:R-:W-:-:S03]  /*16ae0*/  F2FP.F16.F32.PACK_AB R6, R118, R51 ;  /* 0x000000337606723e */ /* 0x010fc600000000ff */
[----:B------:R-:W-:Y:S02]  /*16af0*/  FADD.FTZ R52, R52, R53 ;  /* 0x0000003534347221 */ /* 0x000fe40000010000 */
[----:B------:R-:W2:Y:S08]  /*16b00*/  MUFU.EX2 R40, R40 ;  /* 0x0000002800287308 */ /* 0x000eb00000000800 */
[----:B------:R-:W4:Y:S01]  /*16b10*/  MUFU.EX2 R39, R39 ;  /* 0x0000002700277308 */ /* 0x000f220000000800 */
[----:B---3--:R-:W-:Y:S01]  /*16b20*/  F2FP.F16.F32.PACK_AB R5, R41, R42 ;  /* 0x0000002a2905723e */ /* 0x008fe200000000ff */
[----:B------:R-:W-:-:S04]  /*16b30*/  FADD.FTZ R42, R42, R49 ;  /* 0x000000312a2a7221 */ /* 0x000fc80000010000 */
[----:B------:R-:W-:Y:S02]  /*16b40*/  FADD.FTZ R41, R41, R42 ;  /* 0x0000002a29297221 */ /* 0x000fe40000010000 */
[----:B------:R3:W-:Y:S02]  /*16b50*/  MUFU.EX2 R37, R8 ;  /* 0x0000000800257308 */ /* 0x0007e40000000800 */
[----:B--2---:R-:W-:-:S06]  /*16b60*/  FADD.FTZ R0, R40, R41 ;  /* 0x0000002928007221 */ /* 0x004fcc0000010000 */
[----:B------:R-:W-:Y:S01]  /*16b70*/  MUFU.EX2 R24, R24 ;  /* 0x0000001800187308 */ /* 0x000fe20000000800 */
[C---:B----4-:R-:W-:Y:S01]  /*16b80*/  F2FP.F16.F32.PACK_AB R7, R39.reuse, R40 ;  /* 0x000000282707723e */ /* 0x050fe200000000ff */
[----:B------:R-:W-:-:S06]  /*16b90*/  FADD.FTZ R0, R39, R0 ;  /* 0x0000000027007221 */ /* 0x000fcc0000010000 */
[C---:B------:R-:W-:Y:S01]  /*16ba0*/  HMMA.16816.F32 R20, R4.reuse, R12, R20 ;  /* 0x0000000c0414723c */ /* 0x040fe20000001814 */
[----:B---3--:R-:W2:Y:S01]  /*16bb0*/  LDSM.16.MT88.4 R8, [R201+0x8c00] ;  /* 0x008c0000c908783b */ /* 0x008ea20000004200 */
[----:B------:R-:W3:Y:S04]  /*16bc0*/  MUFU.EX2 R35, R35 ;  /* 0x0000002300237308 */ /* 0x000ee80000000800 */
[----:B-1----:R-:W-:Y:S01]  /*16bd0*/  HMMA.16816.F32 R136, R4, R16, R136 ;  /* 0x000000100488723c */ /* 0x002fe20000001888 */
[----:B------:R-:W-:-:S03]  /*16be0*/  FFMA.FTZ R12, R36, UR4, -R50 ;  /* 0x00000004240c7c23 */ /* 0x000fc60008010832 */
[----:B------:R-:W-:Y:S02]  /*16bf0*/  MUFU.EX2 R43, R43 ;  /* 0x0000002b002b7308 */ /* 0x000fe40000000800 */
[C---:B------:R-:W-:Y:S06]  /*16c00*/  HMMA.16816.F32 R28, R4.reuse, R14, R28 ;  /* 0x0000000e041c723c */ /* 0x040fec000000181c */
[----:B------:R-:W1:Y:S01]  /*16c10*/  MUFU.EX2 R44, R44 ;  /* 0x0000002c002c7308 */ /* 0x000e620000000800 */
[----:B------:R-:W-:Y:S07]  /*16c20*/  HMMA.16816.F32 R132, R4, R18, R132 ;  /* 0x000000120484723c */ /* 0x000fee0000001884 */
[----:B------:R-:W4:Y:S01]  /*16c30*/  MUFU.EX2 R38, R38 ;  /* 0x0000002600267308 */ /* 0x000f220000000800 */
[----:B---3--:R-:W-:-:S07]  /*16c40*/  F2FP.F16.F32.PACK_AB R4, R35, R24 ;  /* 0x000000182304723e */ /* 0x008fce00000000ff */
[----:B------:R-:W-:Y:S01]  /*16c50*/  MUFU.EX2 R12, R12 ;  /* 0x0000000c000c7308 */ /* 0x000fe20000000800 */
[----:B-1----:R-:W-:-:S07]  /*16c60*/  F2FP.F16.F32.PACK_AB R6, R44, R43 ;  /* 0x0000002b2c06723e */ /* 0x002fce00000000ff */
[----:B------:R-:W1:Y:S01]  /*16c70*/  MUFU.EX2 R3, R3 ;  /* 0x0000000300037308 */ /* 0x000e620000000800 */
[----:B----4-:R-:W-:Y:S01]  /*16c80*/  F2FP.F16.F32.PACK_AB R5, R38, R37 ;  /* 0x000000252605723e */ /* 0x010fe200000000ff */
[----:B------:R-:W-:Y:S01]  /*16c90*/  FADD.FTZ R37, R37, R0 ;  /* 0x0000000025257221 */ /* 0x000fe20000010000 */
[----:B------:R-:W-:-:S03]  /*16ca0*/  MOV R0, R87 ;  /* 0x0000005700007202 */ /* 0x000fc60000000f00 */
[----:B------:R-:W-:Y:S01]  /*16cb0*/  FADD.FTZ R37, R38, R37 ;  /* 0x0000002526257221 */ /* 0x000fe20000010000 */
[----:B-1----:R-:W-:-:S03]  /*16cc0*/  F2FP.F16.F32.PACK_AB R7, R3, R12 ;  /* 0x0000000c0307723e */ /* 0x002fc600000000ff */
[----:B------:R-:W-:-:S04]  /*16cd0*/  FADD.FTZ R12, R12, R37 ;  /* 0x000000250c0c7221 */ /* 0x000fc80000010000 */
[----:B------:R-:W-:Y:S01]  /*16ce0*/  FADD.FTZ R220, R3, R12 ;  /* 0x0000000c03dc7221 */ /* 0x000fe20000010000 */
[C---:B--2---:R-:W-:Y:S06]  /*16cf0*/  HMMA.16816.F32 R136, R4.reuse, R8, R136 ;  /* 0x000000080488723c */ /* 0x044fec0000001888 */
        /* <DEDUP_REMOVED lines=9> */
.L_x_1978:
        /* <DEDUP_REMOVED lines=17> */
[----:B------:R-:W-:Y:S01]  /*16ea0*/  ULDC UR10, c[0x0][0x39c] ;  /* 0x0000e700000a7ab9 */ /* 0x000fe20000000800 */
[----:B------:R-:W-:-:S09]  /*16eb0*/  ULDC.64 UR14, c[0x0][0x208] ;  /* 0x00008200000e7ab9 */ /* 0x000fd20000000a00 */
.L_x_1988:
        /* <DEDUP_REMOVED lines=67> */
.L_x_1985:
        /* <DEDUP_REMOVED lines=17> */
[----:B------:R-:W-:Y:S01]  /*17400*/  LDGSTS.E.BYPASS.LTC128B.128 [R217+0x6800], desc[UR14][R6.64] ;  /* 0x0680000006d97fae */ /* 0x000fe2000b901d4e */
[----:B------:R-:W-:Y:S02]  /*17410*/  IADD3.X R3, R5, UR12, RZ, P0, !PT ;  /* 0x0000000c05037c10 */ /* 0x000fe400087fe4ff */
[----:B------:R-:W-:Y:S04]  /*17420*/  IADD3 R12, P0, R2, UR11, RZ ;  /* 0x0000000b020c7c10 */ /* 0x000fe8000ff1e0ff */
[----:B------:R-:W-:Y:S01]  /*17430*/  IADD3.X R13, R3, UR12, RZ, P0, !PT ;  /* 0x0000000c030d7c10 */ /* 0x000fe200087fe4ff */
[----:B------:R1:W-:Y:S01]  /*17440*/  LDGSTS.E.BYPASS.LTC128B.128 [R217+0x7000], desc[UR14][R4.64] ;  /* 0x0700000004d97fae */ /* 0x0003e2000b901d4e */
[----:B------:R-:W-:Y:S04]  /*17450*/  IADD3 R14, P0, R12, UR11, RZ ;  /* 0x0000000b0c0e7c10 */ /* 0x000fe8000ff1e0ff */
[----:B------:R-:W-:Y:S02]  /*17460*/  IADD3.X R15, R13, UR12, RZ, P0, !PT ;  /* 0x0000000c0d0f7c10 */ /* 0x000fe400087fe4ff */
[----:B------:R-:W-:Y:S01]  /*17470*/  ISETP.GE.AND P0, PT, R216, 0x2, PT ;  /* 0x00000002d800780c */ /* 0x000fe20003f06270 */
[----:B------:R-:W-:Y:S08]  /*17480*/  LDGSTS.E.BYPASS.LTC128B.128 [R217+0x7800], desc[UR14][R2.64] ;  /* 0x0780000002d97fae */ /* 0x000ff0000b901d4e */
[----:B------:R-:W-:Y:S08]  /*17490*/  LDGSTS.E.BYPASS.LTC128B.128 [R217+0x8000], desc[UR14][R12.64] ;  /* 0x080000000cd97fae */ /* 0x000ff0000b901d4e */
[----:B------:R2:W-:Y:S08]  /*174a0*/  LDGSTS.E.BYPASS.LTC128B.128 [R217+0x8800], desc[UR14][R14.64] ;  /* 0x088000000ed97fae */ /* 0x0005f0000b901d4e */
[----:B------:R-:W-:Y:S08]  /*174b0*/  LDSM.16.M88.4 R152, [R206] ;  /* 0x00000000ce98783b */ /* 0x000ff00000000200 */
[----:B------:R-:W0:Y:S08]  /*174c0*/  LDGDEPBAR ;  /* 0x00000000000079af */ /* 0x000e300000000000 */
[----:B------:R-:W1:Y:S08]  /*174d0*/  LDSM.16.M88.4 R156, [R204+0x1000] ;  /* 0x00100000cc9c783b */ /* 0x000e700000000200 */
        /* <DEDUP_REMOVED lines=56> */
[----:B------:R-:W-:Y:S02]  /*17860*/  FMUL.FTZ R229, R7, UR10 ;  /* 0x0000000a07e57c20 */ /* 0x000fe40008410000 */
[----:B------:R-:W2:Y:S01]  /*17870*/  LDSM.16.M88.4 R4, [R199] ;  /* 0x00000000c704783b */ /* 0x000ea20000000200 */
[----:B------:R-:W3:Y:S01]  /*17880*/  MUFU.TANH R187, R187 ;  /* 0x000000bb00bb7308 */ /* 0x000ee20000002400 */
[----:B------:R-:W-:Y:S01]  /*17890*/  FMUL.FTZ R8, R8, UR10 ;  /* 0x0000000a08087c20 */ /* 0x000fe20008410000 */
[----:B------:R-:W-:Y:S01]  /*178a0*/  FMUL.FTZ R9, R9, UR10 ;  /* 0x0000000a09097c20 */ /* 0x000fe20008410000 */
[----:B------:R-:W-:Y:S01]  /*178b0*/  FMUL.FTZ R10, R10, UR10 ;  /* 0x0000000a0a0a7c20 */ /* 0x000fe20008410000 */
[----:B------:R-:W-:Y:S01]  /*178c0*/  FMUL.FTZ R11, R11, UR10 ;  /* 0x0000000a0b0b7c20 */ /* 0x000fe20008410000 */
[C---:B-1----:R-:W-:Y:S05]  /*178d0*/  HMMA.16816.F32 R12, R180.reuse, R152, R12 ;  /* 0x00000098b40c723c */ /* 0x042fea000000180c */
[----:B------:R-:W1:Y:S01]  /*178e0*/  MUFU.TANH R231, R8 ;  /* 0x0000000800e77308 */ /* 0x000e620000002400 */
[C---:B------:R-:W-:Y:S09]  /*178f0*/  HMMA.16816.F32 R16, R180.reuse, R154, R16 ;  /* 0x0000009ab410723c */ /* 0x040ff20000001810 */
[----:B------:R-:W4:Y:S10]  /*17900*/  MUFU.TANH R233, R9 ;  /* 0x0000000900e97308 */ /* 0x000f340000002400 */
[----:B------:R-:W1:Y:S01]  /*17910*/  MUFU.TANH R235, R10 ;  /* 0x0000000a00eb7308 */ /* 0x000e620000002400 */
[----:B------:R-:W-:Y:S01]  /*17920*/  FMUL.FTZ R12, R12, UR10 ;  /* 0x0000000a0c0c7c20 */ /* 0x000fe20008410000 */
[----:B------:R-:W-:Y:S01]  /*17930*/  FMUL.FTZ R14, R14, UR10 ;  /* 0x0000000a0e0e7c20 */ /* 0x000fe20008410000 */
[----:B------:R-:W-:Y:S07]  /*17940*/  FMUL.FTZ R13, R13, UR10 ;  /* 0x0000000a0d0d7c20 */ /* 0x000fee0008410000 */
[----:B------:R5:W1:Y:S01]  /*17950*/  MUFU.TANH R241, R11 ;  /* 0x0000000b00f17308 */ /* 0x000a620000002400 */
[----:B------:R-:W-:Y:S01]  /*17960*/  FMUL.FTZ R15, R15, UR10 ;  /* 0x0000000a0f0f7c20 */ /* 0x000fe20008410000 */
[----:B------:R-:W-:Y:S01]  /*17970*/  FMUL.FTZ R16, R16, UR10 ;  /* 0x0000000a10107c20 */ /* 0x000fe20008410000 */
[----:B------:R-:W-:Y:S01]  /*17980*/  FMUL.FTZ R18, R18, UR10 ;  /* 0x0000000a12127c20 */ /* 0x000fe20008410000 */
[----:B------:R-:W-:Y:S01]  /*17990*/  FMUL.FTZ R17, R17, UR10 ;  /* 0x0000000a11117c20 */ /* 0x000fe20008410000 */
[----:B------:R-:W-:Y:S01]  /*179a0*/  FMUL.FTZ R19, R19, UR10 ;  /* 0x0000000a13137c20 */ /* 0x000fe20008410000 */
[C---:B--2---:R-:W-:Y:S04]  /*179b0*/  HMMA.16816.F32 R20, R180.reuse, R4, R20 ;  /* 0x00000004b414723c */ /* 0x044fe80000001814 */
[----:B------:R2:W1:Y:S02]  /*179c0*/  MUFU.TANH R243, R12 ;  /* 0x0000000c00f37308 */ /* 0x0004640000002400 */
[C---:B------:R-:W-:Y:S01]  /*179d0*/  HMMA.16816.F32 R24, R180.reuse, R6, R24 ;  /* 0x00000006b418723c */ /* 0x040fe20000001818 */
[----:B------:R-:W-:Y:S07]  /*179e0*/  LDSM.16.M88.4 R4, [R197] ;  /* 0x00000000c504783b */ /* 0x000fee0000000200 */
[----:B------:R-:W1:Y:S01]  /*179f0*/  MUFU.TANH R251, R16 ;  /* 0x0000001000fb7308 */ /* 0x000e620000002400 */
[----:B-----5:R-:W5:Y:S09]  /*17a00*/  LDSM.16.M88.4 R8, [R198] ;  /* 0x00000000c608783b */ /* 0x020f720000000200 */
[----:B------:R3:W1:Y:S01]  /*17a10*/  MUFU.TANH R245, R14 ;  /* 0x0000000e00f57308 */ /* 0x0006620000002400 */
[----:B------:R-:W-:Y:S09]  /*17a20*/  FMUL.FTZ R20, R20, UR10 ;  /* 0x0000000a14147c20 */ /* 0x000ff20008410000 */
[----:B------:R4:W1:Y:S01]  /*17a30*/  MUFU.TANH R153, R18 ;  /* 0x0000001200997308 */ /* 0x0008620000002400 */
[----:B------:R-:W-:Y:S01]  /*17a40*/  FMUL.FTZ R23, R23, UR10 ;  /* 0x0000000a17177c20 */ /* 0x000fe20008410000 */
[----:B------:R-:W-:Y:S01]  /*17a50*/  FMUL.FTZ R21, R21, UR10 ;  /* 0x0000000a15157c20 */ /* 0x000fe20008410000 */
[----:B------:R-:W-:Y:S01]  /*17a60*/  FMUL.FTZ R22, R22, UR10 ;  /* 0x0000000a16167c20 */ /* 0x000fe20008410000 */
[----:B------:R-:W-:Y:S01]  /*17a70*/  FMUL.FTZ R26, R26, UR10 ;  /* 0x0000000a1a1a7c20 */ /* 0x000fe20008410000 */
[----:B------:R-:W-:Y:S01]  /*17a80*/  FMUL.FTZ R24, R24, UR10 ;  /* 0x0000000a18187c20 */ /* 0x000fe20008410000 */
[----:B------:R-:W-:Y:S04]  /*17a90*/  FMUL.FTZ R25, R25, UR10 ;  /* 0x0000000a19197c20 */ /* 0x000fe80008410000 */
[----:B------:R-:W1:Y:S01]  /*17aa0*/  MUFU.TANH R157, R20 ;  /* 0x00000014009d7308 */ /* 0x000e620000002400 */
[----:B------:R-:W-:Y:S09]  /*17ab0*/  FMUL.FTZ R27, R27, UR10 ;  /* 0x0000000a1b1b7c20 */ /* 0x000ff20008410000 */
[----:B------:R1:W1:Y:S10]  /*17ac0*/  MUFU.TANH R173, R26 ;  /* 0x0000001a00ad7308 */ /* 0x0002740000002400 */
[----:B------:R1:W1:Y:S01]  /*17ad0*/  MUFU.TANH R171, R24 ;  /* 0x0000001800ab7308 */ /* 0x0002620000002400 */
[C---:B-----5:R-:W-:Y:S09]  /*17ae0*/  HMMA.16816.F32 R28, R180.reuse, R8, R28 ;  /* 0x00000008b41c723c */ /* 0x060ff2000000181c */
[----:B------:R-:W1:Y:S01]  /*17af0*/  MUFU.TANH R167, R23 ;  /* 0x0000001700a77308 */ /* 0x000e620000002400 */
[C---:B------:R-:W-:Y:S01]  /*17b00*/  HMMA.16816.F32 R32, R180.reuse, R10, R32 ;  /* 0x0000000ab420723c */ /* 0x040fe20000001820 */
[----:B------:R-:W5:Y:S08]  /*17b10*/  LDSM.16.M88.4 R8, [R196] ;  /* 0x00000000c408783b */ /* 0x000f700000000200 */
[----:B------:R-:W1:Y:S01]  /*17b20*/  MUFU.TANH R185, R185 ;  /* 0x000000b900b97308 */ /* 0x000e620000002400 */
[C---:B------:R-:W-:Y:S09]  /*17b30*/  HMMA.16816.F32 R36, R180.reuse, R4, R36 ;  /* 0x00000004b424723c */ /* 0x040ff20000001824 */
[----:B------:R-:W1:Y:S01]  /*17b40*/  MUFU.TANH R223, R223 ;  /* 0x000000df00df7308 */ /* 0x000e620000002400 */
[C---:B------:R-:W-:Y:S01]  /*17b50*/  HMMA.16816.F32 R40, R180.reuse, R6, R40 ;  /* 0x00000006b428723c */ /* 0x040fe20000001828 */
[----:B------:R-:W5:Y:S02]  /*17b60*/  LDSM.16.M88.4 R4, [R195] ;  /* 0x00000000c304783b */ /* 0x000f640000000200 */
[----:B------:R-:W-:Y:S01]  /*17b70*/  FMUL.FTZ R28, R28, UR10 ;  /* 0x0000000a1c1c7c20 */ /* 0x000fe20008410000 */
[----:B------:R-:W-:Y:S05]  /*17b80*/  FMUL.FTZ R30, R30, UR10 ;  /* 0x0000000a1e1e7c20 */ /* 0x000fea0008410000 */
[----:B------:R-:W1:Y:S02]  /*17b90*/  MUFU.TANH R229, R229 ;  /* 0x000000e500e57308 */ /* 0x000e640000002400 */
[----:B------:R-:W-:Y:S01]  /*17ba0*/  FMUL.FTZ R29, R29, UR10 ;  /* 0x0000000a1d1d7c20 */ /* 0x000fe20008410000 */
[----:B--2---:R-:W-:Y:S01]  /*17bb0*/  FMUL.FTZ R12, R32, UR10 ;  /* 0x0000000a200c7c20 */ /* 0x004fe20008410000 */
[----:B---3--:R-:W-:Y:S01]  /*17bc0*/  FMUL.FTZ R14, R34, UR10 ;  /* 0x0000000a220e7c20 */ /* 0x008fe20008410000 */
[----:B------:R-:W-:Y:S01]  /*17bd0*/  FMUL.FTZ R31, R31, UR10 ;  /* 0x0000000a1f1f7c20 */ /* 0x000fe20008410000 */
[----:B------:R-:W-:Y:S04]  /*17be0*/  FMUL.FTZ R33, R33, UR10 ;  /* 0x0000000a21217c20 */ /* 0x000fe80008410000 */
[----:B------:R2:W3:Y:S01]  /*17bf0*/  MUFU.TANH R177, R28 ;  /* 0x0000001c00b17308 */ /* 0x0004e20000002400 */
[----:B------:R-:W-:Y:S01]  /*17c00*/  FMUL.FTZ R35, R35, UR10 ;  /* 0x0000000a23237c20 */ /* 0x000fe20008410000 */
[----:B------:R-:W-:Y:S01]  /*17c10*/  FMUL.FTZ R16, R36, UR10 ;  /* 0x0000000a24107c20 */ /* 0x000fe20008410000 */
[----:B----4-:R-:W-:Y:S01]  /*17c20*/  FMUL.FTZ R18, R38, UR10 ;  /* 0x0000000a26127c20 */ /* 0x010fe20008410000 */
[----:B------:R-:W-:Y:S01]  /*17c30*/  FMUL.FTZ R37, R37, UR10 ;  /* 0x0000000a25257c20 */ /* 0x000fe20008410000 */
[----:B------:R-:W-:Y:S05]  /*17c40*/  FMUL.FTZ R39, R39, UR10 ;  /* 0x0000000a27277c20 */ /* 0x000fea0008410000 */
[----:B------:R4:W2:Y:S01]  /*17c50*/  MUFU.TANH R179, R30 ;  /* 0x0000001e00b37308 */ /* 0x0008a20000002400 */
[----:B-1----:R-:W-:Y:S01]  /*17c60*/  FMUL.FTZ R26, R41, UR10 ;  /* 0x0000000a291a7c20 */ /* 0x002fe20008410000 */
[----:B------:R-:W-:Y:S01]  /*17c70*/  FMUL.FTZ R41, R42, UR10 ;  /* 0x0000000a2a297c20 */ /* 0x000fe20008410000 */
[----:B------:R-:W-:Y:S01]  /*17c80*/  FMUL.FTZ R32, R43, UR10 ;  /* 0x0000000a2b207c20 */ /* 0x000fe20008410000 */
[----:B------:R-:W-:Y:S01]  /*17c90*/  FMUL.FTZ R24, R40, UR10 ;  /* 0x0000000a28187c20 */ /* 0x000fe20008410000 */
[C---:B-----5:R-:W-:Y:S05]  /*17ca0*/  HMMA.16816.F32 R44, R180.reuse, R8, R44 ;  /* 0x00000008b42c723c */ /* 0x060fea000000182c */
[----:B------:R-:W1:Y:S01]  /*17cb0*/  MUFU.TANH R13, R13 ;  /* 0x0000000d000d7308 */ /* 0x000e620000002400 */
[C---:B------:R-:W-:Y:S01]  /*17cc0*/  HMMA.16816.F32 R48, R180.reuse, R10, R48 ;  /* 0x0000000ab430723c */ /* 0x040fe20000001830 */
[----:B------:R-:W5:Y:S08]  /*17cd0*/  LDSM.16.M88.4 R8, [R194] ;  /* 0x00000000c208783b */ /* 0x000f700000000200 */
[----:B------:R-:W1:Y:S01]  /*17ce0*/  MUFU.TANH R15, R15 ;  /* 0x0000000f000f7308 */ /* 0x000e620000002400 */
[C---:B------:R-:W-:Y:S09]  /*17cf0*/  HMMA.16816.F32 R52, R180.reuse, R4, R52 ;  /* 0x00000004b434723c */ /* 0x040ff20000001834 */
[----:B------:R-:W1:Y:S01]  /*17d00*/  MUFU.TANH R17, R17 ;  /* 0x0000001100117308 */ /* 0x000e620000002400 */
[C---:B------:R-:W-:Y:S01]  /*17d10*/  HMMA.16816.F32 R56, R180.reuse, R6, R56 ;  /* 0x00000006b438723c */ /* 0x040fe20000001838 */
[----:B------:R-:W3:Y:S02]  /*17d20*/  LDSM.16.M88.4 R4, [R193] ;  /* 0x00000000c104783b */ /* 0x000ee40000000200 */
[----:B--2---:R-:W-:Y:S01]  /*17d30*/  FMUL.FTZ R28, R45, UR10 ;  /* 0x0000000a2d1c7c20 */ /* 0x004fe20008410000 */
[----:B------:R-:W-:Y:S01]  /*17d40*/  FMUL.FTZ R45, R46, UR10 ;  /* 0x0000000a2e2d7c20 */ /* 0x000fe20008410000 */
[----:B----4-:R-:W-:Y:S04]  /*17d50*/  FMUL.FTZ R30, R44, UR10 ;  /* 0x0000000a2c1e7c20 */ /* 0x010fe80008410000 */
[----:B------:R-:W2:Y:S02]  /*17d60*/  MUFU.TANH R19, R19 ;  /* 0x0000001300137308 */ /* 0x000ea40000002400 */
[----:B------:R-:W-:Y:S01]  /*17d70*/  FMUL.FTZ R43, R47, UR10 ;  /* 0x0000000a2f2b7c20 */ /* 0x000fe20008410000 */
[----:B------:R-:W-:Y:S01]  /*17d80*/  FMUL.FTZ R36, R49, UR10 ;  /* 0x0000000a31247c20 */ /* 0x000fe20008410000 */
[----:B------:R-:W-:Y:S01]  /*17d90*/  FMUL.FTZ R47, R51, UR10 ;  /* 0x0000000a332f7c20 */ /* 0x000fe20008410000 */
[----:B------:R-:W-:Y:S01]  /*17da0*/  FMUL.FTZ R38, R48, UR10 ;  /* 0x0000000a30267c20 */ /* 0x000fe20008410000 */
[----:B------:R-:W-:Y:S04]  /*17db0*/  FMUL.FTZ R34, R50, UR10 ;  /* 0x0000000a32227c20 */ /* 0x000fe80008410000 */
[----:B------:R-:W4:Y:S01]  /*17dc0*/  MUFU.TANH R161, R21 ;  /* 0x0000001500a17308 */ /* 0x000f220000002400 */
        /* <DEDUP_REMOVED lines=8> */
[C---:B-----5:R-:W-:Y:S03]  /*17e50*/  HMMA.16816.F32 R60, R180.reuse, R8, R60 ;  /* 0x00000008b43c723c */ /* 0x060fe6000000183c */
[----:B------:R-:W-:Y:S03]  /*17e60*/  FMUL.FTZ R52, R59, UR10 ;  /* 0x0000000a3b347c20 */ /* 0x000fe60008410000 */
[----:B------:R-:W1:Y:S01]  /*17e70*/  MUFU.TANH R25, R25 ;  /* 0x0000001900197308 */ /* 0x000e620000002400 */
[C---:B------:R-:W-:Y:S01]  /*17e80*/  HMMA.16816.F32 R64, R180.reuse, R10, R64 ;  /* 0x0000000ab440723c */ /* 0x040fe20000001840 */
[----:B------:R-:W5:Y:S08]  /*17e90*/  LDSM.16.M88.4 R8, [R192] ;  /* 0x00000000c008783b */ /* 0x000f700000000200 */
[----:B------:R-:W1:Y:S01]  /*17ea0*/  MUFU.TANH R27, R27 ;  /* 0x0000001b001b7308 */ /* 0x000e620000002400 */
[C---:B---3--:R-:W-:Y:S09]  /*17eb0*/  HMMA.16816.F32 R68, R180.reuse, R4, R68 ;  /* 0x00000004b444723c */ /* 0x048ff20000001844 */
[----:B------:R-:W3:Y:S01]  /*17ec0*/  MUFU.TANH R29, R29 ;  /* 0x0000001d001d7308 */ /* 0x000ee20000002400 */
[C---:B------:R-:W-:Y:S01]  /*17ed0*/  HMMA.16816.F32 R72, R180.reuse, R6, R72 ;  /* 0x00000006b448723c */ /* 0x040fe20000001848 */
[----:B------:R-:W2:Y:S02]  /*17ee0*/  LDSM.16.M88.4 R4, [R191] ;  /* 0x00000000bf04783b */ /* 0x000ea40000000200 */
        /* <DEDUP_REMOVED lines=17> */
[C---:B-----5:R-:W-:Y:S03]  /*18000*/  HMMA.16816.F32 R76, R180.reuse, R8, R76 ;  /* 0x00000008b44c723c */ /* 0x060fe6000000184c */
[----:B------:R-:W-:Y:S01]  /*18010*/  FMUL.FTZ R73, R73, UR10 ;  /* 0x0000000a49497c20 */ /* 0x000fe20008410000 */
[----:B------:R-:W-:Y:S03]  /*18020*/  FMUL.FTZ R71, R74, UR10 ;  /* 0x0000000a4a477c20 */ /* 0x000fe60008410000 */
[----:B------:R-:W1:Y:S01]  /*18030*/  MUFU.TANH R12, R12 ;  /* 0x0000000c000c7308 */ /* 0x000e620000002400 */
[C---:B------:R-:W-:Y:S01]  /*18040*/  HMMA.16816.F32 R80, R180.reuse, R10, R80 ;  /* 0x0000000ab450723c */ /* 0x040fe20000001850 */
[----:B------:R-:W5:Y:S08]  /*18050*/  LDSM.16.M88.4 R8, [R190] ;  /* 0x00000000be08783b */ /* 0x000f700000000200 */
[----:B------:R-:W1:Y:S01]  /*18060*/  MUFU.TANH R33, R33 ;  /* 0x0000002100217308 */ /* 0x000e620000002400 */
[C---:B--2---:R-:W-:Y:S09]  /*18070*/  HMMA.16816.F32 R84, R180.reuse, R4, R84 ;  /* 0x00000004b454723c */ /* 0x044ff20000001854 */
[----:B------:R-:W2:Y:S01]  /*18080*/  MUFU.TANH R14, R14 ;  /* 0x0000000e000e7308 */ /* 0x000ea20000002400 */
[C---:B------:R-:W-:Y:S01]  /*18090*/  HMMA.16816.F32 R88, R180.reuse, R6, R88 ;  /* 0x00000006b458723c */ /* 0x040fe20000001858 */
[----:B------:R-:W4:Y:S02]  /*180a0*/  LDSM.16.M88.4 R4, [R189] ;  /* 0x00000000bd04783b */ /* 0x000f240000000200 */
        /* <DEDUP_REMOVED lines=15> */
[----:B------:R-:W-:Y:S01]  /*181a0*/  FMUL.FTZ R90, R90, UR10 ;  /* 0x0000000a5a5a7c20 */ /* 0x000fe20008410000 */
[C---:B-----5:R-:W-:Y:S03]  /*181b0*/  HMMA.16816.F32 R92, R180.reuse, R8, R92 ;  /* 0x00000008b45c723c */ /* 0x060fe6000000185c */
[----:B------:R-:W-:Y:S01]  /*181c0*/  FMUL.FTZ R79, R91, UR10 ;  /* 0x0000000a5b4f7c20 */ /* 0x000fe20008410000 */
[----:B------:R-:W-:Y:S01]  /*181d0*/  FMUL.FTZ R88, R88, UR10 ;  /* 0x0000000a58587c20 */ /* 0x000fe20008410000 */
[----:B------:R-:W-:Y:S03]  /*181e0*/  FMUL.FTZ R89, R89, UR10 ;  /* 0x0000000a59597c20 */ /* 0x000fe60008410000 */
[----:B------:R5:W1:Y:S01]  /*181f0*/  MUFU.TANH R224, R90 ;  /* 0x0000005a00e07308 */ /* 0x000a620000002400 */
[C---:B------:R-:W-:Y:S01]  /*18200*/  HMMA.16816.F32 R96, R180.reuse, R10, R96 ;  /* 0x0000000ab460723c */ /* 0x040fe20000001860 */
[----:B------:R-:W2:Y:S08]  /*18210*/  LDSM.16.M88.4 R8, [R188] ;  /* 0x00000000bc08783b */ /* 0x000eb00000000200 */
[----:B------:R1:W1:Y:S01]  /*18220*/  MUFU.TANH R252, R80 ;  /* 0x0000005000fc7308 */ /* 0x0002620000002400 */
[C---:B----4-:R-:W-:Y:S09]  /*18230*/  HMMA.16816.F32 R100, R180.reuse, R4, R100 ;  /* 0x00000004b464723c */ /* 0x050ff20000001864 */
[----:B------:R-:W4:Y:S01]  /*18240*/  MUFU.TANH R250, R81 ;  /* 0x0000005100fa7308 */ /* 0x000f220000002400 */
[C---:B------:R-:W-:Y:S01]  /*18250*/  HMMA.16816.F32 R104, R180.reuse, R6, R104 ;  /* 0x00000006b468723c */ /* 0x040fe20000001868 */
[----:B------:R-:W4:Y:S02]  /*18260*/  LDSM.16.M88.4 R4, [R150] ;  /* 0x000000009604783b */ /* 0x000f240000000200 */
[----:B---3--:R-:W-:Y:S01]  /*18270*/  FMUL.FTZ R85, R93, UR10 ;  /* 0x0000000a5d557c20 */ /* 0x008fe20008410000 */
[----:B------:R-:W-:Y:S01]  /*18280*/  FMUL.FTZ R184, R94, UR10 ;  /* 0x0000000a5eb87c20 */ /* 0x000fe20008410000 */
[----:B------:R-:W-:Y:S04]  /*18290*/  FMUL.FTZ R66, R92, UR10 ;  /* 0x0000000a5c427c20 */ /* 0x000fe80008410000 */
[----:B------:R-:W3:Y:S02]  /*182a0*/  MUFU.TANH R246, R83 ;  /* 0x0000005300f67308 */ /* 0x000ee40000002400 */
[----:B-----5:R-:W-:Y:S01]  /*182b0*/  FMUL.FTZ R90, R97, UR10 ;  /* 0x0000000a615a7c20 */ /* 0x020fe20008410000 */
[----:B------:R-:W-:Y:S01]  /*182c0*/  FMUL.FTZ R94, R95, UR10 ;  /* 0x0000000a5f5e7c20 */ /* 0x000fe20008410000 */
[----:B------:R-:W-:Y:S01]  /*182d0*/  FMUL.FTZ R76, R96, UR10 ;  /* 0x0000000a604c7c20 */ /* 0x000fe20008410000 */
[----:B-1----:R-:W-:Y:S05]  /*182e0*/  FMUL.FTZ R80, R98, UR10 ;  /* 0x0000000a62507c20 */ /* 0x002fea0008410000 */
[----:B------:R1:W1:Y:S01]  /*182f0*/  MUFU.TANH R158, R86 ;  /* 0x00000056009e7308 */ /* 0x0002620000002400 */
[----:B------:R-:W-:Y:S01]  /*18300*/  FMUL.FTZ R103, R103, UR10 ;  /* 0x0000000a67677c20 */ /* 0x000fe20008410000 */
[----:B------:R-:W-:Y:S01]  /*18310*/  FMUL.FTZ R100, R100, UR10 ;  /* 0x0000000a64647c20 */ /* 0x000fe20008410000 */
[----:B------:R-:W-:Y:S01]  /*18320*/  FMUL.FTZ R101, R101, UR10 ;  /* 0x0000000a65657c20 */ /* 0x000fe20008410000 */
[----:B------:R-:W-:Y:S06]  /*18330*/  FMUL.FTZ R102, R102, UR10 ;  /* 0x0000000a66667c20 */ /* 0x000fec0008410000 */
[----:B------:R-:W1:Y:S01]  /*18340*/  MUFU.TANH R159, R103 ;  /* 0x00000067009f7308 */ /* 0x000e620000002400 */
[----:B------:R-:W-:Y:S01]  /*18350*/  FMUL.FTZ R105, R105, UR10 ;  /* 0x0000000a69697c20 */ /* 0x000fe20008410000 */
[C---:B--2---:R-:W-:Y:S03]  /*18360*/  HMMA.16816.F32 R108, R180.reuse, R8, R108 ;  /* 0x00000008b46c723c */ /* 0x044fe6000000186c */
[----:B------:R-:W-:Y:S01]  /*18370*/  FMUL.FTZ R104, R104, UR10 ;  /* 0x0000000a68687c20 */ /* 0x000fe20008410000 */
[----:B------:R-:W-:Y:S01]  /*18380*/  FMUL.FTZ R106, R106, UR10 ;  /* 0x0000000a6a6a7c20 */ /* 0x000fe20008410000 */
[----:B------:R-:W-:Y:S03]  /*18390*/  FMUL.FTZ R107, R107, UR10 ;  /* 0x0000000a6b6b7c20 */ /* 0x000fe60008410000 */
[----:B------:R2:W2:Y:S01]  /*183a0*/  MUFU.TANH R249, R105 ;  /* 0x0000006900f97308 */ /* 0x0004a20000002400 */
[C---:B------:R-:W-:Y:S01]  /*183b0*/  HMMA.16816.F32 R112, R180.reuse, R10, R112 ;  /* 0x0000000ab470723c */ /* 0x040fe20000001870 */
[----:B------:R-:W5:Y:S01]  /*183c0*/  LDSM.16.M88.4 R8, [R148] ;  /* 0x000000009408783b */ /* 0x000f620000000200 */
[----:B------:R-:W-:Y:S04]  /*183d0*/  DEPBAR.LE SB0, 0x0 ;  /* 0x000080000000791a */ /* 0x000fe80000000000 */
[----:B-1----:R-:W-:Y:S03]  /*183e0*/  FMUL.FTZ R86, R99, UR10 ;  /* 0x0000000a63567c20 */ /* 0x002fe60008410000 */
[----:B------:R-:W1:Y:S01]  /*183f0*/  MUFU.TANH R16, R16 ;  /* 0x0000001000107308 */ /* 0x000e620000002400 */
[C---:B----4-:R-:W-:Y:S09]  /*18400*/  HMMA.16816.F32 R116, R180.reuse, R4, R116 ;  /* 0x00000004b474723c */ /* 0x050ff20000001874 */
[----:B------:R-:W4:Y:S01]  /*18410*/  MUFU.TANH R37, R37 ;  /* 0x0000002500257308 */ /* 0x000f220000002400 */
[----:B------:R-:W-:Y:S01]  /*18420*/  BAR.SYNC.DEFER_BLOCKING 0x0 ;  /* 0x0000000000007b1d */ /* 0x000fe20000010000 */
[C---:B------:R-:W-:Y:S03]  /*18430*/  HMMA.16816.F32 R120, R180.reuse, R6, R120 ;  /* 0x00000006b478723c */ /* 0x040fe60000001878 */
[----:B--2---:R-:W-:Y:S01]  /*18440*/  FMUL.FTZ R105, R111, UR10 ;  /* 0x0000000a6f697c20 */ /* 0x004fe20008410000 */
[----:B------:R-:W-:Y:S01]  /*18450*/  FMUL.FTZ R108, R108, UR10 ;  /* 0x0000000a6c6c7c20 */ /* 0x000fe20008410000 */
[----:B------:R-:W-:Y:S03]  /*18460*/  FMUL.FTZ R109, R109, UR10 ;  /* 0x0000000a6d6d7c20 */ /* 0x000fe60008410000 */
[----:B------:R-:W2:Y:S03]  /*18470*/  MUFU.TANH R18, R18 ;  /* 0x0000001200127308 */ /* 0x000ea60000002400 */
        /* <DEDUP_REMOVED lines=14> */
[----:B------:R-:W-:Y:S04]  /*18560*/  FMUL.FTZ R61, R122, UR10 ;  /* 0x0000000a7a3d7c20 */ /* 0x000fe80008410000 */
[----:B------:R-:W1:Y:S01]  /*18570*/  MUFU.TANH R26, R26 ;  /* 0x0000001a001a7308 */ /* 0x000e620000002400 */
[----:B------:R-:W-:Y:S03]  /*18580*/  HMMA.16816.F32 R128, R180, R10, R128 ;  /* 0x0000000ab480723c */ /* 0x000fe60000001880 */
[----:B------:R-:W-:Y:S06]  /*18590*/  FMUL.FTZ R57, R123, UR10 ;  /* 0x0000000a7b397c20 */ /* 0x000fec0008410000 */
[----:B------:R-:W1:Y:S10]  /*185a0*/  MUFU.TANH R41, R41 ;  /* 0x0000002900297308 */ /* 0x000e740000002400 */
        /* <DEDUP_REMOVED lines=9> */
[----:B------:R-:W-:Y:S06]  /*18640*/  FMUL.FTZ R3, R131, UR10 ;  /* 0x0000000a83037c20 */ /* 0x000fec0008410000 */
        /* <DEDUP_REMOVED lines=77> */
[----:B------:R-:W-:Y:S01]  /*18b20*/  PLOP3.LUT P0, PT, PT, PT, UP0, 0x40, 0x0 ;  /* 0x000000000000781c */ /* 0x000fe20003f0e808 */
[----:B------:R-:W-:Y:S04]  /*18b30*/  ULEA UR8, -UR9, URZ, 0x8 ;  /* 0x0000003f09087291 */ /* 0x000fe8000f8e413f */
[----:B------:R-:W-:Y:S02]  /*18b40*/  USHF.R.S32.HI UR7, URZ, 0x1f, UR8 ;  /* 0x0000001f3f077899 */ /* 0x000fe40008011408 */
[----:B------:R-:W-:Y:S04]  /*18b50*/  IMAD.U32 R10, RZ, RZ, UR8 ;  /* 0x00000008ff0a7e24 */ /* 0x000fe8000f8e00ff */
[----:B------:R-:W-:Y:S02]  /*18b60*/  MOV R7, UR7 ;  /* 0x0000000700077c02 */ /* 0x000fe40008000f00 */
[----:B------:R-:W-:Y:S05]  /*18b70*/  @P0 BRA `(.L_x_1987) ;  /* 0x0000000000f80947 */ /* 0x000fea0003800000 */
[----:B------:R-:W2:Y:S01]  /*18b80*/  LDC R0, c[0x0][0x380] ;  /* 0x0000e000ff007b82 */ /* 0x000ea20000000800 */
[----:B------:R-:W-:Y:S05]  /*18b90*/  SHF.L.U32 R11, R216, 0x8, RZ ;  /* 0x00000008d80b7819 */ /* 0x000fea00000006ff */
[C---:B------:R-:W-:Y:S02]  /*18ba0*/  VIADD R9, R11.reuse, 0xfffffe00 ;  /* 0xfffffe000b097836 */ /* 0x040fe40000000000 */
[----:B------:R-:W-:Y:S05]  /*18bb0*/  VIADD R11, R11, 0xffffff00 ;  /* 0xffffff000b0b7836 */ /* 0x000fea0000000000 */
[----:B------:R-:W-:Y:S02]  /*18bc0*/  IABS R6, R11 ;  /* 0x0000000b00067213 */ /* 0x000fe40000000000 */
[-C--:B--2---:R-:W-:Y:S02]  /*18bd0*/  IABS R2, R0.reuse ;  /* 0x0000000000027213 */ /* 0x084fe40000000000 */
[-C--:B------:R-:W-:Y:S02]  /*18be0*/  LOP3.LUT R11, R11, R0.reuse, RZ, 0x3c, !PT ;  /* 0x000000000b0b7212 */ /* 0x080fe400078e3cff */
[----:B------:R-:W2:Y:S02]  /*18bf0*/  I2F.RP R7, R2 ;  /* 0x0000000200077306 */ /* 0x000ea40000209400 */
[----:B------:R-:W-:Y:S08]  /*18c00*/  ISETP.GE.AND P2, PT, R11, RZ, PT ;  /* 0x000000ff0b00720c */ /* 0x000ff00003f46270 */
[----:B--2---:R-:W1:Y:S02]  /*18c10*/  MUFU.RCP R4, R7 ;  /* 0x0000000700047308 */ /* 0x004e640000001000 */
        /* <DEDUP_REMOVED lines=52> */
.L_x_1987:
[C---:B------:R-:W-:Y:S04]  /*18f60*/  LEA R208, P0, R10.reuse, R208, 0x1 ;  /* 0x000000d00ad07211 */ /* 0x040fe800078008ff */
[----:B------:R-:W-:Y:S02]  /*18f70*/  LEA.HI.X R207, R10, R207, R7, 0x1, P0 ;  /* 0x000000cf0acf7211 */ /* 0x000fe400000f0c07 */
[----:B-1----:R-:W-:Y:S03]  /*18f80*/  IADD3 R88, P0, R208, UR5, RZ ;  /* 0x00000005d0587c10 */ /* 0x002fe6000ff1e0ff */
        /* <DEDUP_REMOVED lines=26> */
.L_x_1986:
        /* <DEDUP_REMOVED lines=26> */
[----:B--2---:R-:W-:Y:S02]  /*192d0*/  FMNMX.FTZ R7, R31, R2, !PT ;  /* 0x000000021f077209 */ /* 0x004fe40007810000 */
[----:B------:R-:W-:Y:S02]  /*192e0*/  FMNMX.FTZ R5, R29, R0, !PT ;  /* 0x000000001d057209 */ /* 0x000fe40007810000 */
[----:B------:R-:W-:Y:S02]  /*192f0*/  FMNMX.FTZ R2, R14, R7, !PT ;  /* 0x000000070e027209 */ /* 0x000fe40007810000 */
[----:B------:R-:W-:Y:S04]  /*19300*/  FMNMX.FTZ R0, R12, R5, !PT ;  /* 0x000000050c007209 */ /* 0x000fe80007810000 */
        /* <DEDUP_REMOVED lines=109> */
[----:B------:R-:W-:Y:S04]  /*199e0*/  FADD.FTZ R4, -R2, R151 ;  /* 0x0000009702047221 */ /* 0x000fe80000010100 */
[----:B------:R-:W-:Y:S01]  /*199f0*/  FSEL R50, R50, RZ, P0 ;  /* 0x000000ff32327208 */ /* 0x000fe20000000000 */
[----:B------:R-:W-:Y:S01]  /*19a00*/  FMUL.FTZ R22, R4, UR4 ;  /* 0x0000000404167c20 */ /* 0x000fe20008410000 */
[C---:B------:R-:W-:Y:S01]  /*19a10*/  FADD.FTZ R4, -R0.reuse, R149 ;  /* 0x0000009500047221 */ /* 0x040fe20000010100 */
[----:B------:R-:W-:Y:S02]  /*19a20*/  FSETP.NEU.FTZ.AND P0, PT, R0, -INF , PT ;  /* 0xff8000000000780b */ /* 0x000fe40003f1d000 */
[--C-:B------:R-:W-:Y:S01]  /*19a30*/  FFMA.FTZ R101, R13, UR4, -R50.reuse ;  /* 0x000000040d657c23 */ /* 0x100fe20008010832 */
[--C-:B------:R-:W-:Y:S01]  /*19a40*/  FFMA.FTZ R127, R12, UR4, -R50.reuse ;  /* 0x000000040c7f7c23 */ /* 0x100fe20008010832 */
[----:B------:R-:W1:Y:S01]  /*19a50*/  MUFU.EX2 R22, R22 ;  /* 0x0000001600167308 */ /* 0x000e620000000800 */
        /* <DEDUP_REMOVED lines=9> */
[----:B------:R-:W-:Y:S01]  /*19af0*/  FFMA.FTZ R130, R171, UR4, -R50 ;  /* 0x00000004ab827c23 */ /* 0x000fe20008010832 */
[--C-:B------:R-:W-:Y:S01]  /*19b00*/  FFMA.FTZ R168, R15, UR4, -R48.reuse ;  /* 0x000000040fa87c23 */ /* 0x100fe20008010830 */
[--C-:B------:R-:W-:Y:S01]  /*19b10*/  FFMA.FTZ R181, R14, UR4, -R48.reuse ;  /* 0x000000040eb57c23 */ /* 0x100fe20008010830 */
[--C-:B------:R-:W-:Y:S01]  /*19b20*/  FFMA.FTZ R124, R31, UR4, -R48.reuse ;  /* 0x000000041f7c7c23 */ /* 0x100fe20008010830 */
[----:B------:R-:W2:Y:S01]  /*19b30*/  LDSM.16.MT88.4 R12, [R202+0x5000] ;  /* 0x00500000ca0c783b */ /* 0x000ea20000004200 */
[--C-:B------:R-:W-:Y:S03]  /*19b40*/  FFMA.FTZ R118, R39, UR4, -R48.reuse ;  /* 0x0000000427767c23 */ /* 0x100fe60008010830 */
[----:B------:R-:W-:Y:S01]  /*19b50*/  MUFU.EX2 R152, R152 ;  /* 0x0000009800987308 */ /* 0x000fe20000000800 */
[C---:B-1----:R-:W-:Y:S01]  /*19b60*/  FMUL.FTZ R8, R22.reuse, R140 ;  /* 0x0000008c16087220 */ /* 0x042fe20000410000 */
[----:B------:R-:W-:Y:S01]  /*19b70*/  FMUL.FTZ R9, R22, R141 ;  /* 0x0000008d16097220 */ /* 0x000fe20000410000 */
[--C-:B------:R-:W-:Y:S01]  /*19b80*/  FFMA.FTZ R171, R41, UR4, -R48.reuse ;  /* 0x0000000429ab7c23 */ /* 0x100fe20008010830 */
[--C-:B------:R-:W-:Y:S01]  /*19b90*/  FFMA.FTZ R110, R43, UR4, -R48.reuse ;  /* 0x000000042b6e7c23 */ /* 0x100fe20008010830 */
[--C-:B------:R-:W-:Y:S01]  /*19ba0*/  FFMA.FTZ R149, R42, UR4, -R48.reuse ;  /* 0x000000042a957c23 */ /* 0x100fe20008010830 */
[----:B------:R-:W-:Y:S01]  /*19bb0*/  LDSM.16.MT88.4 R36, [R202+0x5400] ;  /* 0x00540000ca24783b */ /* 0x000fe20000004200 */
[--C-:B------:R-:W-:Y:S03]  /*19bc0*/  FFMA.FTZ R100, R40, UR4, -R48.reuse ;  /* 0x0000000428647c23 */ /* 0x100fe60008010830 */
[----:B------:R-:W-:Y:S01]  /*19bd0*/  MUFU.EX2 R168, R168 ;  /* 0x000000a800a87308 */ /* 0x000fe20000000800 */
[--C-:B------:R-:W-:Y:S01]  /*19be0*/  FFMA.FTZ R106, R47, UR4, -R48.reuse ;  /* 0x000000042f6a7c23 */ /* 0x100fe20008010830 */
[----:B------:R-:W-:Y:S01]  /*19bf0*/  FFMA.FTZ R119, R167, UR4, -R48 ;  /* 0x00000004a7777c23 */ /* 0x000fe20008010830 */
[----:B------:R-:W-:Y:S01]  /*19c00*/  FFMA.FTZ R167, R30, UR4, -R50 ;  /* 0x000000041ea77c23 */ /* 0x000fe20008010832 */
[--C-:B------:R-:W-:Y:S01]  /*19c10*/  FFMA.FTZ R156, R163, UR4, -R48.reuse ;  /* 0x00000004a39c7c23 */ /* 0x100fe20008010830 */
[--C-:B------:R-:W-:Y:S01]  /*19c20*/  FFMA.FTZ R163, R45, UR4, -R48.reuse ;  /* 0x000000042da37c23 */ /* 0x100fe20008010830 */
[----:B------:R-:W1:Y:S01]  /*19c30*/  LDSM.16.MT88.4 R28, [R201+0x5000] ;  /* 0x00500000c91c783b */ /* 0x000e620000004200 */
[----:B------:R-:W-:Y:S03]  /*19c40*/  FMUL.FTZ R21, R4, UR4 ;  /* 0x0000000404157c20 */ /* 0x000fe60008410000 */
[----:B------:R-:W-:Y:S01]  /*19c50*/  MUFU.EX2 R119, R119 ;  /* 0x0000007700777308 */ /* 0x000fe20000000800 */
[----:B------:R-:W-:Y:S01]  /*19c60*/  FFMA.FTZ R223, R223, UR4, -R48 ;  /* 0x00000004dfdf7c23 */ /* 0x000fe20008010830 */
[--C-:B------:R-:W-:Y:S01]  /*19c70*/  FFMA.FTZ R121, R25, UR4, -R50.reuse ;  /* 0x0000000419797c23 */ /* 0x100fe20008010832 */
[--C-:B------:R-:W-:Y:S01]  /*19c80*/  FFMA.FTZ R116, R26, UR4, -R50.reuse ;  /* 0x000000041a747c23 */ /* 0x100fe20008010832 */
[C---:B------:R-:W-:Y:S01]  /*19c90*/  FMUL.FTZ R4, R22.reuse, R144 ;  /* 0x0000009016047220 */ /* 0x040fe20000410000 */
[C---:B------:R-:W-:Y:S01]  /*19ca0*/  FMUL.FTZ R5, R22.reuse, R145 ;  /* 0x0000009116057220 */ /* 0x040fe20000410000 */
[----:B------:R-:W3:Y:S01]  /*19cb0*/  LDSM.16.MT88.4 R40, [R201+0x5400] ;  /* 0x00540000c928783b */ /* 0x000ee20000004200 */
[----:B------:R-:W-:Y:S03]  /*19cc0*/  FFMA.FTZ R113, R17, UR4, -R50 ;  /* 0x0000000411717c23 */ /* 0x000fe60008010832 */
[----:B------:R-:W4:Y:S01]  /*19cd0*/  MUFU.EX2 R21, R21 ;  /* 0x0000001500157308 */ /* 0x000f220000000800 */
[----:B------:R-:W-:Y:S01]  /*19ce0*/  FMUL.FTZ R17, R22, R133 ;  /* 0x0000008516117220 */ /* 0x000fe20000410000 */
[----:B------:R-:W-:Y:S01]  /*19cf0*/  FFMA.FTZ R160, R19, UR4, -R48 ;  /* 0x0000000413a07c23 */ /* 0x000fe20008010830 */
[----:B------:R-:W-:Y:S01]  /*19d00*/  FFMA.FTZ R120, R33, UR4, -R50 ;  /* 0x0000000421787c23 */ /* 0x000fe20008010832 */
[--C-:B------:R-:W-:Y:S01]  /*19d10*/  FFMA.FTZ R122, R35, UR4, -R48.reuse ;  /* 0x00000004237a7c23 */ /* 0x100fe20008010830 */
[----:B------:R-:W-:Y:S01]  /*19d20*/  FFMA.FTZ R112, R32, UR4, -R48 ;  /* 0x0000000420707c23 */ /* 0x000fe20008010830 */
[----:B------:R-:W-:Y:S01]  /*19d30*/  FFMA.FTZ R169, R169, UR4, -R50 ;  /* 0x00000004a9a97c23 */ /* 0x000fe20008010832 */
[----:B------:R-:W-:Y:S03]  /*19d40*/  FFMA.FTZ R165, R165, UR4, -R48 ;  /* 0x00000004a5a57c23 */ /* 0x000fe60008010830 */
[----:B------:R5:W-:Y:S01]  /*19d50*/  MUFU.EX2 R151, R223 ;  /* 0x000000df00977308 */ /* 0x000be20000000800 */
[----:B------:R-:W-:Y:S01]  /*19d60*/  FFMA.FTZ R249, R249, UR4, -R50 ;  /* 0x00000004f9f97c23 */ /* 0x000fe20008010832 */
[----:B------:R-:W-:Y:S01]  /*19d70*/  FFMA.FTZ R247, R247, UR4, -R48 ;  /* 0x00000004f7f77c23 */ /* 0x000fe20008010830 */
[--C-:B------:R-:W-:Y:S01]  /*19d80*/  FFMA.FTZ R178, R231, UR4, -R50.reuse ;  /* 0x00000004e7b27c23 */ /* 0x100fe20008010832 */
[----:B------:R-:W-:Y:S01]  /*19d90*/  FFMA.FTZ R182, R187, UR4, -R50 ;  /* 0x00000004bbb67c23 */ /* 0x000fe20008010832 */
[----:B------:R-:W-:Y:S01]  /*19da0*/  FFMA.FTZ R187, R27, UR4, -R48 ;  /* 0x000000041bbb7c23 */ /* 0x000fe20008010830 */
[----:B------:R-:W-:Y:S01]  /*19db0*/  FFMA.FTZ R180, R185, UR4, -R50 ;  /* 0x00000004b9b47c23 */ /* 0x000fe20008010832 */
[----:B------:R-:W-:Y:S03]  /*19dc0*/  FFMA.FTZ R176, R229, UR4, -R48 ;  /* 0x00000004e5b07c23 */ /* 0x000fe60008010830 */
[----:B------:R-:W-:Y:S01]  /*19dd0*/  MUFU.EX2 R113, R113 ;  /* 0x0000007100717308 */ /* 0x000fe20000000800 */
[C---:B----4-:R-:W-:Y:S01]  /*19de0*/  FMUL.FTZ R10, R21.reuse, R142 ;  /* 0x0000008e150a7220 */ /* 0x050fe20000410000 */
[C---:B------:R-:W-:Y:S01]  /*19df0*/  FMUL.FTZ R11, R21.reuse, R143 ;  /* 0x0000008f150b7220 */ /* 0x040fe20000410000 */
[C---:B------:R-:W-:Y:S01]  /*19e00*/  FMUL.FTZ R19, R21.reuse, R135 ;  /* 0x0000008715137220 */ /* 0x040fe20000410000 */
[----:B------:R-:W-:Y:S01]  /*19e10*/  LDSM.16.MT88.4 R140, [R202+0x8c00] ;  /* 0x008c0000ca8c783b */ /* 0x000fe20000004200 */
[C---:B------:R-:W-:Y:S01]  /*19e20*/  FMUL.FTZ R6, R21.reuse, R146 ;  /* 0x0000009215067220 */ /* 0x040fe20000410000 */
[----:B------:R-:W-:Y:S01]  /*19e30*/  FMUL.FTZ R7, R21, R147 ;  /* 0x0000009315077220 */ /* 0x000fe20000410000 */
[----:B------:R-:W-:Y:S03]  /*19e40*/  FFMA.FTZ R172, R233, UR4, -R50 ;  /* 0x00000004e9ac7c23 */ /* 0x000fe60008010832 */
[----:B------:R-:W-:Y:S01]  /*19e50*/  MUFU.EX2 R182, R182 ;  /* 0x000000b600b67308 */ /* 0x000fe20000000800 */
[----:B-----5:R-:W-:Y:S01]  /*19e60*/  FFMA.FTZ R223, R153, UR4, -R48 ;  /* 0x0000000499df7c23 */ /* 0x020fe20008010830 */
[----:B------:R-:W-:Y:S01]  /*19e70*/  FFMA.FTZ R153, R46, UR4, -R50 ;  /* 0x000000042e997c23 */ /* 0x000fe20008010832 */
[--C-:B------:R-:W-:Y:S01]  /*19e80*/  FFMA.FTZ R174, R235, UR4, -R48.reuse ;  /* 0x00000004ebae7c23 */ /* 0x100fe20008010830 */
[----:B------:R-:W4:Y:S01]  /*19e90*/  LDSM.16.MT88.4 R44, [R202+0x5800] ;  /* 0x00580000ca2c783b */ /* 0x000f220000004200 */
[--C-:B------:R-:W-:Y:S01]  /*19ea0*/  FFMA.FTZ R231, R241, UR4, -R48.reuse ;  /* 0x00000004f1e77c23 */ /* 0x100fe20008010830 */
[----:B------:R-:W-:Y:S01]  /*19eb0*/  FFMA.FTZ R128, R173, UR4, -R48 ;  /* 0x00000004ad807c23 */ /* 0x000fe20008010830 */
[--C-:B------:R-:W-:Y:S03]  /*19ec0*/  FFMA.FTZ R173, R24, UR4, -R50.reuse ;  /* 0x0000000418ad7c23 */ /* 0x100fe60008010832 */
[----:B------:R-:W5:Y:S01]  /*19ed0*/  MUFU.EX2 R180, R180 ;  /* 0x000000b400b47308 */ /* 0x000f620000000800 */
[----:B------:R-:W-:Y:S01]  /*19ee0*/  FFMA.FTZ R170, R243, UR4, -R50 ;  /* 0x00000004f3aa7c23 */ /* 0x000fe20008010832 */
[----:B------:R-:W-:Y:S01]  /*19ef0*/  FFMA.FTZ R229, R245, UR4, -R48 ;  /* 0x00000004f5e57c23 */ /* 0x000fe20008010830 */
[--C-:B------:R-:W-:Y:S01]  /*19f00*/  FFMA.FTZ R164, R251, UR4, -R50.reuse ;  /* 0x00000004fba47c23 */ /* 0x100fe20008010832 */
[--C-:B------:R-:W-:Y:S01]  /*19f10*/  FFMA.FTZ R183, R177, UR4, -R50.reuse ;  /* 0x00000004b1b77c23 */ /* 0x100fe20008010832 */
[----:B------:R-:W-:Y:S01]  /*19f20*/  FFMA.FTZ R177, R16, UR4, -R50 ;  /* 0x0000000410b17c23 */ /* 0x000fe20008010832 */
[----:B------:R-:W-:Y:S01]  /*19f30*/  FMUL.FTZ R16, R22, R132 ;  /* 0x0000008416107220 */ /* 0x000fe20000410000 */
[--C-:B------:R-:W-:Y:S03]  /*19f40*/  FFMA.FTZ R185, R179, UR4, -R48.reuse ;  /* 0x00000004b3b97c23 */ /* 0x100fe60008010830 */
[----:B------:R-:W2:Y:S01]  /*19f50*/  MUFU.EX2 R176, R176 ;  /* 0x000000b000b07308 */ /* 0x000ea20000000800 */
[----:B------:R-:W-:Y:S01]  /*19f60*/  FFMA.FTZ R179, R18, UR4, -R48 ;  /* 0x0000000412b37c23 */ /* 0x000fe20008010830 */
[----:B------:R-:W-:Y:S01]  /*19f70*/  FMUL.FTZ R18, R21, R134 ;  /* 0x0000008615127220 */ /* 0x000fe20000410000 */
[----:B------:R-:W-:Y:S01]  /*19f80*/  FFMA.FTZ R209, R157, UR4, -R50 ;  /* 0x000000049dd17c23 */ /* 0x000fe20008010832 */
[----:B------:R-:W-:Y:S01]  /*19f90*/  FFMA.FTZ R157, R34, UR4, -R48 ;  /* 0x00000004229d7c23 */ /* 0x000fe20008010830 */
[--C-:B------:R-:W-:Y:S01]  /*19fa0*/  FFMA.FTZ R131, R186, UR4, -R50.reuse ;  /* 0x00000004ba837c23 */ /* 0x100fe20008010832 */
[----:B------:R-:W-:Y:S01]  /*19fb0*/  FFMA.FTZ R98, R56, UR4, -R50 ;  /* 0x0000000438627c23 */ /* 0x000fe20008010832 */
[--C-:B------:R-:W-:Y:S03]  /*19fc0*/  FFMA.FTZ R129, R54, UR4, -R48.reuse ;  /* 0x0000000436817c23 */ /* 0x100fe60008010830 */
[----:B------:R-:W-:Y:S01]  /*19fd0*/  MUFU.EX2 R178, R178 ;  /* 0x000000b200b27308 */ /* 0x000fe20000000800 */
[----:B-----5:R-:W-:Y:S01]  /*19fe0*/  F2FP.F16.F32.PACK_AB R24, R180, R182 ;  /* 0x000000b6b418723e */ /* 0x020fe200000000ff */
[----:B------:R-:W-:Y:S01]  /*19ff0*/  FFMA.FTZ R96, R52, UR4, -R48 ;  /* 0x0000000434607c23 */ /* 0x000fe20008010830 */
[--C-:B------:R-:W-:Y:S01]  /*1a000*/  FFMA.FTZ R125, R222, UR4, -R50.reuse ;  /* 0x00000004de7d7c23 */ /* 0x100fe20008010832 */
[----:B------:R-:W-:Y:S01]  /*1a010*/  FFMA.FTZ R92, R60, UR4, -R50 ;  /* 0x000000043c5c7c23 */ /* 0x000fe20008010832 */
[--C-:B------:R-:W-:Y:S01]  /*1a020*/  FFMA.FTZ R123, R58, UR4, -R48.reuse ;  /* 0x000000043a7b7c23 */ /* 0x100fe20008010830 */
[----:B------:R-:W-:Y:S01]  /*1a030*/  FFMA.FTZ R88, R226, UR4, -R48 ;  /* 0x00000004e2587c23 */ /* 0x000fe20008010830 */
[--C-:B------:R-:W-:Y:S03]  /*1a040*/  FFMA.FTZ R117, R64, UR4, -R50.reuse ;  /* 0x0000000440757c23 */ /* 0x100fe60008010832 */
[----:B------:R-:W5:Y:S01]  /*1a050*/  MUFU.EX2 R172, R172 ;  /* 0x000000ac00ac7308 */ /* 0x000f620000000800 */
[----:B--2---:R-:W-:Y:S01]  /*1a060*/  F2FP.F16.F32.PACK_AB R25, R176, R151 ;  /* 0x00000097b019723e */ /* 0x004fe200000000ff */
[----:B------:R-:W-:Y:S01]  /*1a070*/  FFMA.FTZ R151, R21, R220, R151 ;  /* 0x000000dc15977223 */ /* 0x000fe20000010097 */
[----:B------:R-:W-:Y:S01]  /*1a080*/  FFMA.FTZ R84, R62, UR4, -R50 ;  /* 0x000000043e547c23 */ /* 0x000fe20008010832 */
[--C-:B------:R-:W-:Y:S01]  /*1a090*/  FFMA.FTZ R115, R63, UR4, -R48.reuse ;  /* 0x000000043f737c23 */ /* 0x100fe20008010830 */
[----:B------:R-:W-:Y:S01]  /*1a0a0*/  FFMA.FTZ R82, R232, UR4, -R48 ;  /* 0x00000004e8527c23 */ /* 0x000fe20008010830 */
[--C-:B------:R-:W-:Y:S01]  /*1a0b0*/  FFMA.FTZ R99, R70, UR4, -R50.reuse ;  /* 0x0000000446637c23 */ /* 0x100fe20008010832 */
[--C-:B------:R-:W-:Y:S03]  /*1a0c0*/  FFMA.FTZ R109, R230, UR4, -R50.reuse ;  /* 0x00000004e66d7c23 */ /* 0x100fe60008010832 */
[----:B------:R-:W-:Y:S01]  /*1a0d0*/  MUFU.EX2 R174, R174 ;  /* 0x000000ae00ae7308 */ /* 0x000fe20000000800 */
[----:B------:R-:W-:Y:S01]  /*1a0e0*/  FFMA.FTZ R78, R228, UR4, -R50 ;  /* 0x00000004e44e7c23 */ /* 0x000fe20008010832 */
[--C-:B------:R-:W-:Y:S01]  /*1a0f0*/  FFMA.FTZ R107, R68, UR4, -R48.reuse ;  /* 0x00000004446b7c23 */ /* 0x100fe20008010830 */
[----:B------:R-:W-:Y:S01]  /*1a100*/  FFMA.FTZ R74, R236, UR4, -R48 ;  /* 0x00000004ec4a7c23 */ /* 0x000fe20008010830 */
[----:B------:R-:W-:Y:S01]  /*1a110*/  FFMA.FTZ R72, R73, UR4, -R50 ;  /* 0x0000000449487c23 */ /* 0x000fe20008010832 */
[--C-:B------:R-:W-:Y:S01]  /*1a120*/  FFMA.FTZ R95, R71, UR4, -R48.reuse ;  /* 0x00000004475f7c23 */ /* 0x100fe20008010830 */
        /* <DEDUP_REMOVED lines=11> */
[----:B------:R-:W-:Y:S01]  /*1a1e0*/  FFMA.FTZ R60, R246, UR4, -R48 ;  /* 0x00000004f63c7c23 */ /* 0x000fe20008010830 */
[--C-:B------:R-:W-:Y:S01]  /*1a1f0*/  FFMA.FTZ R73, R166, UR4, -R50.reuse ;  /* 0x00000004a6497c23 */ /* 0x100fe20008010832 */
[----:B------:R-:W-:Y:S01]  /*1a200*/  FFMA.FTZ R56, R162, UR4, -R50 ;  /* 0x00000004a2387c23 */ /* 0x000fe20008010832 */
[--C-:B------:R-:W-:Y:S01]  /*1a210*/  FFMA.FTZ R71, R158, UR4, -R48.reuse ;  /* 0x000000049e477c23 */ /* 0x100fe20008010830 */
[----:B------:R-:W-:Y:S01]  /*1a220*/  FFMA.FTZ R52, R238, UR4, -R48 ;  /* 0x00000004ee347c23 */ /* 0x000fe20008010830 */
[--C-:B------:R-:W-:Y:S01]  /*1a230*/  FFMA.FTZ R63, R154, UR4, -R50.reuse ;  /* 0x000000049a3f7c23 */ /* 0x100fe20008010832 */
[----:B------:R-:W-:Y:S03]  /*1a240*/  FFMA.FTZ R54, R234, UR4, -R50 ;  /* 0x00000004ea367c23 */ /* 0x000fe60008010832 */
[----:B------:R-:W1:Y:S01]  /*1a250*/  MUFU.EX2 R229, R229 ;  /* 0x000000e500e57308 */ /* 0x000e620000000800 */
[----:B--2---:R-:W-:Y:S01]  /*1a260*/  F2FP.F16.F32.PACK_AB R27, R231, R174 ;  /* 0x000000aee71b723e */ /* 0x004fe200000000ff */
[--C-:B------:R-:W-:Y:S01]  /*1a270*/  FFMA.FTZ R58, R224, UR4, -R48.reuse ;  /* 0x00000004e03a7c23 */ /* 0x100fe20008010830 */
[----:B------:R-:W-:Y:S01]  /*1a280*/  FFMA.FTZ R79, R79, UR4, -R48 ;  /* 0x000000044f4f7c23 */ /* 0x000fe20008010830 */
[--C-:B------:R-:W-:Y:S01]  /*1a290*/  FFMA.FTZ R66, R66, UR4, -R50.reuse ;  /* 0x0000000442427c23 */ /* 0x100fe20008010832 */
[--C-:B------:R-:W-:Y:S01]  /*1a2a0*/  FFMA.FTZ R85, R85, UR4, -R50.reuse ;  /* 0x0000000455557c23 */ /* 0x100fe20008010832 */
[----:B------:R-:W-:Y:S01]  /*1a2b0*/  FFMA.FTZ R76, R76, UR4, -R50 ;  /* 0x000000044c4c7c23 */ /* 0x000fe20008010832 */
[--C-:B------:R-:W-:Y:S03]  /*1a2c0*/  FFMA.FTZ R80, R80, UR4, -R48.reuse ;  /* 0x0000000450507c23 */ /* 0x100fe60008010830 */
[----:B------:R-:W2:Y:S01]  /*1a2d0*/  MUFU.EX2 R164, R164 ;  /* 0x000000a400a47308 */ /* 0x000ea20000000800 */
[C---:B------:R-:W-:Y:S05]  /*1a2e0*/  HMMA.16816.F32 R4, R24.reuse, R12, R4 ;  /* 0x0000000c1804723c */ /* 0x040fea0000001804 */
[----:B-----5:R-:W-:Y:S01]  /*1a2f0*/  F2FP.F16.F32.PACK_AB R32, R101, R170 ;  /* 0x000000aa6520723e */ /* 0x020fe200000000ff */
[C---:B------:R-:W-:Y:S03]  /*1a300*/  HMMA.16816.F32 R8, R24.reuse, R14, R8 ;  /* 0x0000000e1808723c */ /* 0x040fe60000001808 */
[----:B------:R-:W-:Y:S01]  /*1a310*/  MUFU.EX2 R223, R223 ;  /* 0x000000df00df7308 */ /* 0x000fe20000000800 */
[----:B------:R-:W-:Y:S02]  /*1a320*/  ISETP.GT.AND P0, PT, R216, 0x1, PT ;  /* 0x00000001d800780c */ /* 0x000fe40003f04270 */
[----:B-1----:R-:W-:Y:S01]  /*1a330*/  F2FP.F16.F32.PACK_AB R33, R168, R229 ;  /* 0x000000e5a821723e */ /* 0x002fe200000000ff */
[C---:B------:R-:W-:Y:S01]  /*1a340*/  FMUL.FTZ R12, R22.reuse, R136 ;  /* 0x00000088160c7220 */ /* 0x040fe20000410000 */
[----:B------:R-:W-:Y:S03]  /*1a350*/  FMUL.FTZ R13, R22, R137 ;  /* 0x00000089160d7220 */ /* 0x000fe60000410000 */
[C---:B------:R-:W-:Y:S02]  /*1a360*/  FMUL.FTZ R14, R21.reuse, R138 ;  /* 0x0000008a150e7220 */ /* 0x040fe40000410000 */
[----:B------:R-:W1:Y:S01]  /*1a370*/  MUFU.EX2 R160, R160 ;  /* 0x000000a000a07308 */ /* 0x000e620000000800 */
[----:B------:R-:W-:Y:S01]  /*1a380*/  FMUL.FTZ R15, R21, R139 ;  /* 0x0000008b150f7220 */ /* 0x000fe20000410000 */
[----:B--2---:R-:W-:Y:S01]  /*1a390*/  F2FP.F16.F32.PACK_AB R34, R113, R164 ;  /* 0x000000a47122723e */ /* 0x004fe200000000ff */
[----:B------:R-:W-:Y:S01]  /*1a3a0*/  FFMA.FTZ R94, R94, UR4, -R48 ;  /* 0x000000045e5e7c23 */ /* 0x000fe20008010830 */
[----:B------:R-:W-:Y:S01]  /*1a3b0*/  FFMA.FTZ R90, R90, UR4, -R50 ;  /* 0x000000045a5a7c23 */ /* 0x000fe20008010832 */
[----:B------:R-:W-:Y:S01]  /*1a3c0*/  FFMA.FTZ R182, R22, R221, R182 ;  /* 0x000000dd16b67223 */ /* 0x000fe200000100b6 */
[----:B------:R-:W-:Y:S04]  /*1a3d0*/  FFMA.FTZ R22, R184, UR4, -R48 ;  /* 0x00000004b8167c23 */ /* 0x000fe80008010830 */
[----:B------:R-:W2:Y:S01]  /*1a3e0*/  MUFU.EX2 R209, R209 ;  /* 0x000000d100d17308 */ /* 0x000ea20000000800 */
[C---:B------:R-:W-:Y:S03]  /*1a3f0*/  HMMA.16816.F32 R12, R24.reuse, R28, R12 ;  /* 0x0000001c180c723c */ /* 0x040fe6000000180c */
[----:B------:R-:W-:Y:S01]  /*1a400*/  FADD.FTZ R21, R180, R182 ;  /* 0x000000b6b4157221 */ /* 0x000fe20000010000 */
[----:B------:R-:W-:Y:S01]  /*1a410*/  FFMA.FTZ R135, R227, UR4, -R50 ;  /* 0x00000004e3877c23 */ /* 0x000fe20008010832 */
[----:B------:R-:W-:Y:S01]  /*1a420*/  FFMA.FTZ R105, R105, UR4, -R48 ;  /* 0x0000000469697c23 */ /* 0x000fe20008010830 */
[----:B------:R-:W-:Y:S03]  /*1a430*/  HMMA.16816.F32 R16, R24, R30, R16 ;  /* 0x0000001e1810723c */ /* 0x000fe60000001810 */
[----:B------:R-:W5:Y:S01]  /*1a440*/  MUFU.EX2 R156, R156 ;  /* 0x0000009c009c7308 */ /* 0x000f620000000800 */
[----:B------:R-:W4:Y:S01]  /*1a450*/  LDSM.16.MT88.4 R28, [R201+0x5800] ;  /* 0x00580000c91c783b */ /* 0x000f220000004200 */
[----:B-1----:R-:W-:Y:S01]  /*1a460*/  F2FP.F16.F32.PACK_AB R35, R160, R223 ;  /* 0x000000dfa023723e */ /* 0x002fe200000000ff */
[----:B------:R-:W-:Y:S01]  /*1a470*/  FFMA.FTZ R103, R103, UR4, -R50 ;  /* 0x0000000467677c23 */ /* 0x000fe20008010832 */
[----:B------:R-:W-:Y:S01]  /*1a480*/  FFMA.FTZ R91, R91, UR4, -R48 ;  /* 0x000000045b5b7c23 */ /* 0x000fe20008010830 */
[----:B------:R-:W-:Y:S05]  /*1a490*/  FFMA.FTZ R237, R237, UR4, -R50 ;  /* 0x00000004eded7c23 */ /* 0x000fea0008010832 */
[----:B------:R-:W-:Y:S01]  /*1a4a0*/  MUFU.EX2 R130, R130 ;  /* 0x0000008200827308 */ /* 0x000fe20000000800 */
[----:B--2---:R-:W-:Y:S01]  /*1a4b0*/  F2FP.F16.F32.PACK_AB R24, R152, R209 ;  /* 0x000000d19818723e */ /* 0x004fe200000000ff */
[C---:B------:R-:W-:Y:S08]  /*1a4c0*/  HMMA.16816.F32 R4, R32.reuse, R36, R4 ;  /* 0x000000242004723c */ /* 0x040ff00000001804 */
[----:B------:R-:W1:Y:S01]  /*1a4d0*/  MUFU.EX2 R121, R121 ;  /* 0x0000007900797308 */ /* 0x000e620000000800 */
[C---:B------:R-:W-:Y:S01]  /*1a4e0*/  HMMA.16816.F32 R8, R32.reuse, R38, R8 ;  /* 0x000000262008723c */ /* 0x040fe20000001808 */
[----:B------:R-:W2:Y:S02]  /*1a4f0*/  LDSM.16.MT88.4 R36, [R202+0x5c00] ;  /* 0x005c0000ca24783b */ /* 0x000ea40000004200 */
[----:B-----5:R-:W-:Y:S03]  /*1a500*/  F2FP.F16.F32.PACK_AB R25, R119, R156 ;  /* 0x0000009c7719723e */ /* 0x020fe600000000ff */
[C---:B---3--:R-:W-:Y:S03]  /*1a510*/  HMMA.16816.F32 R12, R32.reuse, R40, R12 ;  /* 0x00000028200c723c */ /* 0x048fe6000000180c */
[----:B------:R-:W-:Y:S02]  /*1a520*/  MUFU.EX2 R128, R128 ;  /* 0x0000008000807308 */ /* 0x000fe40000000800 */
[----:B------:R-:W-:Y:S01]  /*1a530*/  FFMA.FTZ R225, R225, UR4, -R48 ;  /* 0x00000004e1e17c23 */ /* 0x000fe20008010830 */
[----:B------:R-:W-:Y:S01]  /*1a540*/  HMMA.16816.F32 R16, R32, R42, R16 ;  /* 0x0000002a2010723c */ /* 0x000fe20000001810 */
[----:B------:R-:W3:Y:S06]  /*1a550*/  LDSM.16.MT88.4 R40, [R201+0x5c00] ;  /* 0x005c0000c928783b */ /* 0x000eec0000004200 */
[----:B------:R-:W5:Y:S01]  /*1a560*/  MUFU.EX2 R187, R187 ;  /* 0x000000bb00bb7308 */ /* 0x000f620000000800 */
[----:B-1----:R-:W-:Y:S03]  /*1a570*/  F2FP.F16.F32.PACK_AB R26, R121, R130 ;  /* 0x00000082791a723e */ /* 0x002fe600000000ff */
[----:B------:R-:W-:Y:S01]  /*1a580*/  FFMA.FTZ R111, R111, UR4, -R50 ;  /* 0x000000046f6f7c23 */ /* 0x000fe20008010832 */
[----:B------:R-:W-:Y:S01]  /*1a590*/  FADD.FTZ R33, R176, R151 ;  /* 0x00000097b0217221 */ /* 0x000fe20000010000 */
[----:B------:R-:W-:Y:S04]  /*1a5a0*/  FADD.FTZ R35, R178, R21 ;  /* 0x00000015b2237221 */ /* 0x000fe80000010000 */
[----:B------:R-:W-:Y:S01]  /*1a5b0*/  MUFU.EX2 R183, R183 ;  /* 0x000000b700b77308 */ /* 0x000fe20000000800 */
[----:B------:R-:W-:Y:S01]  /*1a5c0*/  FADD.FTZ R35, R172, R35 ;  /* 0x00000023ac237221 */ /* 0x000fe20000010000 */
[----:B------:R-:W-:Y:S01]  /*1a5d0*/  FADD.FTZ R32, R174, R33 ;  /* 0x00000021ae207221 */ /* 0x000fe20000010000 */
[----:B------:R-:W-:Y:S01]  /*1a5e0*/  FFMA.FTZ R97, R97, UR4, -R48 ;  /* 0x0000000461617c23 */ /* 0x000fe20008010830 */
[----:B------:R-:W-:Y:S01]  /*1a5f0*/  MOV R151, R2 ;  /* 0x0000000200977202 */ /* 0x000fe20000000f00 */
[----:B------:R-:W-:Y:S01]  /*1a600*/  FADD.FTZ R170, R170, R35 ;  /* 0x00000023aaaa7221 */ /* 0x000fe20000010000 */
[----:B------:R-:W-:Y:S01]  /*1a610*/  FADD.FTZ R32, R231, R32 ;  /* 0x00000020e7207221 */ /* 0x000fe20000010000 */
[----:B------:R-:W-:Y:S03]  /*1a620*/  FFMA.FTZ R83, R83, UR4, -R50 ;  /* 0x0000000453537c23 */ /* 0x000fe60008010832 */
[----:B------:R-:W1:Y:S01]  /*1a630*/  MUFU.EX2 R126, R126 ;  /* 0x0000007e007e7308 */ /* 0x000e620000000800 */
[----:B-----5:R-:W-:Y:S01]  /*1a640*/  F2FP.F16.F32.PACK_AB R27, R187, R128 ;  /* 0x00000080bb1b723e */ /* 0x020fe200000000ff */
[----:B------:R-:W-:Y:S01]  /*1a650*/  FADD.FTZ R229, R229, R32 ;  /* 0x00000020e5e57221 */ /* 0x000fe20000010000 */
[----:B------:R-:W-:Y:S01]  /*1a660*/  FADD.FTZ R133, R101, R170 ;  /* 0x000000aa65857221 */ /* 0x000fe20000010000 */
[----:B------:R-:W-:Y:S01]  /*1a670*/  FFMA.FTZ R69, R69, UR4, -R48 ;  /* 0x0000000445457c23 */ /* 0x000fe20008010830 */
[----:B------:R-:W-:Y:S01]  /*1a680*/  FFMA.FTZ R67, R67, UR4, -R50 ;  /* 0x0000000443437c23 */ /* 0x000fe20008010832 */
[----:B------:R-:W-:Y:S01]  /*1a690*/  FADD.FTZ R168, R168, R229 ;  /* 0x000000e5a8a87221 */ /* 0x000fe20000010000 */
[----:B------:R-:W-:Y:S03]  /*1a6a0*/  FADD.FTZ R164, R164, R133 ;  /* 0x00000085a4a47221 */ /* 0x000fe60000010000 */
[----:B------:R-:W-:Y:S01]  /*1a6b0*/  MUFU.EX2 R185, R185 ;  /* 0x000000b900b97308 */ /* 0x000fe20000000800 */
[C---:B----4-:R-:W-:Y:S05]  /*1a6c0*/  HMMA.16816.F32 R4, R24.reuse, R44, R4 ;  /* 0x0000002c1804723c */ /* 0x050fea0000001804 */
[----:B------:R-:W-:Y:S01]  /*1a6d0*/  FADD.FTZ R164, R113, R164 ;  /* 0x000000a471a47221 */ /* 0x000fe20000010000 */
[C---:B------:R-:W-:Y:S03]  /*1a6e0*/  HMMA.16816.F32 R8, R24.reuse, R46, R8 ;  /* 0x0000002e1808723c */ /* 0x040fe60000001808 */
[----:B------:R-:W4:Y:S01]  /*1a6f0*/  MUFU.EX2 R124, R124 ;  /* 0x0000007c007c7308 */ /* 0x000f220000000800 */
[----:B------:R-:W5:Y:S01]  /*1a700*/  LDSM.16.MT88.4 R44, [R202+0x6000] ;  /* 0x00600000ca2c783b */ /* 0x000f620000004200 */
[----:B-1----:R-:W-:Y:S01]  /*1a710*/  F2FP.F16.F32.PACK_AB R32, R126, R183 ;  /* 0x000000b77e20723e */ /* 0x002fe200000000ff */
[C---:B------:R-:W-:Y:S07]  /*1a720*/  HMMA.16816.F32 R12, R24.reuse, R28, R12 ;  /* 0x0000001c180c723c */ /* 0x040fee000000180c */
[----:B------:R-:W-:Y:S01]  /*1a730*/  MUFU.EX2 R127, R127 ;  /* 0x0000007f007f7308 */ /* 0x000fe20000000800 */
[----:B------:R-:W-:Y:S01]  /*1a740*/  FADD.FTZ R133, R209, R164 ;  /* 0x000000a4d1857221 */ /* 0x000fe20000010000 */
[----:B------:R-:W-:Y:S01]  /*1a750*/  HMMA.16816.F32 R16, R24, R30, R16 ;  /* 0x0000001e1810723c */ /* 0x000fe20000001810 */
[----:B------:R-:W1:Y:S07]  /*1a760*/  LDSM.16.MT88.4 R28, [R201+0x6000] ;  /* 0x00600000c91c783b */ /* 0x000e6e0000004200 */
[----:B------:R-:W2:Y:S03]  /*1a770*/  MUFU.EX2 R120, R120 ;  /* 0x0000007800787308 */ /* 0x000ea60000000800 */
[----:B----4-:R-:W-:Y:S01]  /*1a780*/  F2FP.F16.F32.PACK_AB R33, R124, R185 ;  /* 0x000000b97c21723e */ /* 0x010fe200000000ff */
[----:B------:R-:W-:Y:S01]  /*1a790*/  FFMA.FTZ R26, R86, UR4, -R48 ;  /* 0x00000004561a7c23 */ /* 0x000fe20008010830 */
[----:B------:R-:W-:Y:S01]  /*1a7a0*/  FFMA.FTZ R86, R175, UR4, -R50 ;  /* 0x00000004af567c23 */ /* 0x000fe20008010832 */
[----:B------:R-:W-:Y:S01]  /*1a7b0*/  FADD.FTZ R133, R152, R133 ;  /* 0x0000008598857221 */ /* 0x000fe20000010000 */
[----:B------:R-:W-:Y:S03]  /*1a7c0*/  FADD.FTZ R223, R223, R168 ;  /* 0x000000a8dfdf7221 */ /* 0x000fe60000010000 */
[----:B------:R-:W-:Y:S01]  /*1a7d0*/  MUFU.EX2 R181, R181 ;  /* 0x000000b500b57308 */ /* 0x000fe20000000800 */
[--C-:B------:R-:W-:Y:S01]  /*1a7e0*/  FFMA.FTZ R61, R61, UR4, -R48.reuse ;  /* 0x000000043d3d7c23 */ /* 0x100fe20008010830 */
[----:B------:R-:W-:Y:S01]  /*1a7f0*/  FADD.FTZ R130, R130, R133 ;  /* 0x0000008582827221 */ /* 0x000fe20000010000 */
[----:B------:R-:W-:Y:S01]  /*1a800*/  FFMA.FTZ R133, R239, UR4, -R48 ;  /* 0x00000004ef857c23 */ /* 0x000fe20008010830 */
[----:B------:R-:W-:Y:S01]  /*1a810*/  FADD.FTZ R223, R160, R223 ;  /* 0x000000dfa0df7221 */ /* 0x000fe20000010000 */
[----:B------:R-:W-:Y:S01]  /*1a820*/  FFMA.FTZ R93, R93, UR4, -R50 ;  /* 0x000000045d5d7c23 */ /* 0x000fe20008010832 */
[----:B------:R-:W-:Y:S01]  /*1a830*/  FADD.FTZ R130, R121, R130 ;  /* 0x0000008279827221 */ /* 0x000fe20000010000 */
[----:B------:R-:W-:Y:S03]  /*1a840*/  FFMA.FTZ R81, R81, UR4, -R48 ;  /* 0x0000000451517c23 */ /* 0x000fe60008010830 */
[----:B------:R-:W4:Y:S01]  /*1a850*/  MUFU.EX2 R122, R122 ;  /* 0x0000007a007a7308 */ /* 0x000f220000000800 */
[----:B--2---:R-:W-:Y:S01]  /*1a860*/  F2FP.F16.F32.PACK_AB R34, R120, R127 ;  /* 0x0000007f7822723e */ /* 0x004fe200000000ff */
[----:B------:R-:W-:Y:S01]  /*1a870*/  FADD.FTZ R156, R156, R223 ;  /* 0x000000df9c9c7221 */ /* 0x000fe20000010000 */
[----:B------:R-:W-:Y:S01]  /*1a880*/  FADD.FTZ R183, R183, R130 ;  /* 0x00000082b7b77221 */ /* 0x000fe20000010000 */
[----:B------:R-:W-:Y:S01]  /*1a890*/  FFMA.FTZ R65, R65, UR4, -R50 ;  /* 0x0000000441417c23 */ /* 0x000fe20008010832 */
[----:B------:R-:W-:Y:S01]  /*1a8a0*/  FFMA.FTZ R57, R57, UR4, -R48 ;  /* 0x0000000439397c23 */ /* 0x000fe20008010830 */
[--C-:B------:R-:W-:Y:S01]  /*1a8b0*/  FFMA.FTZ R59, R59, UR4, -R50.reuse ;  /* 0x000000043b3b7c23 */ /* 0x100fe20008010832 */
[----:B------:R-:W-:Y:S03]  /*1a8c0*/  FADD.FTZ R126, R126, R183 ;  /* 0x000000b77e7e7221 */ /* 0x000fe60000010000 */
[----:B------:R-:W-:Y:S01]  /*1a8d0*/  MUFU.EX2 R177, R177 ;  /* 0x000000b100b17308 */ /* 0x000fe20000000800 */
[----:B------:R-:W-:Y:S01]  /*1a8e0*/  FFMA.FTZ R55, R55, UR4, -R50 ;  /* 0x0000000437377c23 */ /* 0x000fe20008010832 */
[----:B------:R-:W-:Y:S04]  /*1a8f0*/  FADD.FTZ R127, R127, R126 ;  /* 0x0000007e7f7f7221 */ /* 0x000fe80000010000 */
[----:B------:R-:W-:Y:S04]  /*1a900*/  FADD.FTZ R120, R120, R127 ;  /* 0x0000007f78787221 */ /* 0x000fe80000010000 */
[----:B------:R-:W2:Y:S01]  /*1a910*/  MUFU.EX2 R102, R102 ;  /* 0x0000006600667308 */ /* 0x000ea20000000800 */
[----:B----4-:R-:W-:Y:S09]  /*1a920*/  F2FP.F16.F32.PACK_AB R35, R122, R181 ;  /* 0x000000b57a23723e */ /* 0x010ff200000000ff */
        /* <DEDUP_REMOVED lines=8> */
[----:B------:R-:W-:Y:S01]  /*1a9b0*/  FADD.FTZ R177, R177, R120 ;  /* 0x00000078b1b17221 */ /* 0x000fe20000010000 */
[----:B------:R-:W-:Y:S01]  /*1a9c0*/  HMMA.16816.F32 R16, R32, R42, R16 ;  /* 0x0000002a2010723c */ /* 0x000fe20000001810 */
[----:B------:R-:W2:Y:S07]  /*1a9d0*/  LDSM.16.MT88.4 R40, [R201+0x6400] ;  /* 0x00640000c928783b */ /* 0x000eae0000004200 */
[----:B------:R-:W-:Y:S03]  /*1a9e0*/  MUFU.EX2 R116, R116 ;  /* 0x0000007400747308 */ /* 0x000fe60000000800 */
[----:B----4-:R-:W-:Y:S01]  /*1a9f0*/  F2FP.F16.F32.PACK_AB R25, R118, R179 ;  /* 0x000000b37619723e */ /* 0x010fe200000000ff */
[----:B------:R-:W-:Y:S01]  /*1aa00*/  FADD.FTZ R33, R119, R156 ;  /* 0x0000009c77217221 */ /* 0x000fe20000010000 */
[----:B------:R-:W-:Y:S03]  /*1aa10*/  FADD.FTZ R120, R102, R177 ;  /* 0x000000b166787221 */ /* 0x000fe60000010000 */
[----:B------:R-:W-:Y:S02]  /*1aa20*/  FADD.FTZ R32, R128, R33 ;  /* 0x0000002180207221 */ /* 0x000fe40000010000 */
[----:B------:R-:W-:Y:S02]  /*1aa30*/  MUFU.EX2 R171, R171 ;  /* 0x000000ab00ab7308 */ /* 0x000fe40000000800 */
[----:B------:R-:W-:Y:S04]  /*1aa40*/  FADD.FTZ R32, R187, R32 ;  /* 0x00000020bb207221 */ /* 0x000fe80000010000 */
[----:B------:R-:W-:Y:S04]  /*1aa50*/  FADD.FTZ R185, R185, R32 ;  /* 0x00000020b9b97221 */ /* 0x000fe80000010000 */
[----:B------:R-:W3:Y:S01]  /*1aa60*/  MUFU.EX2 R112, R112 ;  /* 0x0000007000707308 */ /* 0x000ee20000000800 */
[----:B------:R-:W-:Y:S04]  /*1aa70*/  FADD.FTZ R124, R124, R185 ;  /* 0x000000b97c7c7221 */ /* 0x000fe80000010000 */
[----:B------:R-:W-:Y:S05]  /*1aa80*/  FADD.FTZ R181, R181, R124 ;  /* 0x0000007cb5b57221 */ /* 0x000fea0000010000 */
[----:B------:R4:W-:Y:S01]  /*1aa90*/  MUFU.EX2 R113, R26 ;  /* 0x0000001a00717308 */ /* 0x0009e20000000800 */
[----:B------:R-:W-:Y:S04]  /*1aaa0*/  FADD.FTZ R122, R122, R181 ;  /* 0x000000b57a7a7221 */ /* 0x000fe80000010000 */
[----:B------:R-:W-:Y:S05]  /*1aab0*/  FADD.FTZ R179, R179, R122 ;  /* 0x0000007ab3b37221 */ /* 0x000fea0000010000 */
[----:B------:R-:W-:Y:S01]  /*1aac0*/  MUFU.EX2 R167, R167 ;  /* 0x000000a700a77308 */ /* 0x000fe20000000800 */
[----:B---3--:R-:W-:Y:S01]  /*1aad0*/  F2FP.F16.F32.PACK_AB R27, R112, R171 ;  /* 0x000000ab701b723e */ /* 0x008fe200000000ff */
[----:B------:R-:W-:Y:S04]  /*1aae0*/  FADD.FTZ R118, R118, R179 ;  /* 0x000000b376767221 */ /* 0x000fe80000010000 */
[----:B------:R-:W-:Y:S04]  /*1aaf0*/  FADD.FTZ R171, R171, R118 ;  /* 0x00000076abab7221 */ /* 0x000fe80000010000 */
        /* <DEDUP_REMOVED lines=171> */
[----:B------:R-:W-:Y:S03]  /*1b5b0*/  FFMA.FTZ R94, R155, UR4, -R50 ;  /* 0x000000049b5e7c23 */ /* 0x000fe60008010832 */
[----:B------:R-:W-:Y:S01]  /*1b5c0*/  FADD.FTZ R71, R71, R24 ;  /* 0x0000001847477221 */ /* 0x000fe20000010000 */
[----:B------:R-:W-:Y:S01]  /*1b5d0*/  FADD.FTZ R85, R85, R66 ;  /* 0x0000004255557221 */ /* 0x000fe20000010000 */
[----:B------:R-:W4:Y:S02]  /*1b5e0*/  MUFU.EX2 R80, R80 ;  /* 0x0000005000507308 */ /* 0x000f240000000800 */
[----:B------:R-:W-:Y:S01]  /*1b5f0*/  FADD.FTZ R71, R52, R71 ;  /* 0x0000004734477221 */ /* 0x000fe20000010000 */
[--C-:B------:R-:W-:Y:S01]  /*1b600*/  FFMA.FTZ R52, R53, UR4, -R48.reuse ;  /* 0x0000000435347c23 */ /* 0x100fe20008010830 */
[----:B------:R-:W-:Y:S01]  /*1b610*/  FFMA.FTZ R53, R51, UR4, -R48 ;  /* 0x0000000433357c23 */ /* 0x000fe20008010830 */
[--C-:B------:R-:W-:Y:S01]  /*1b620*/  FFMA.FTZ R51, R49, UR4, -R50.reuse ;  /* 0x0000000431337c23 */ /* 0x100fe20008010832 */
[----:B------:R-:W-:Y:S01]  /*1b630*/  FADD.FTZ R58, R58, R71 ;  /* 0x000000473a3a7221 */ /* 0x000fe20000010000 */
[----:B------:R-:W-:Y:S03]  /*1b640*/  FFMA.FTZ R50, R23, UR4, -R50 ;  /* 0x0000000417327c23 */ /* 0x000fe60008010832 */
[----:B------:R-:W-:Y:S01]  /*1b650*/  MUFU.EX2 R86, R86 ;  /* 0x0000005600567308 */ /* 0x000fe20000000800 */
[----:B---3--:R-:W-:Y:S01]  /*1b660*/  F2FP.F16.F32.PACK_AB R34, R101, R76 ;  /* 0x0000004c6522723e */ /* 0x008fe200000000ff */
[----:B------:R-:W-:Y:S01]  /*1b670*/  FFMA.FTZ R90, R159, UR4, -R48 ;  /* 0x000000049f5a7c23 */ /* 0x000fe20008010830 */
[----:B------:R-:W-:Y:S01]  /*1b680*/  FADD.FTZ R79, R79, R58 ;  /* 0x0000003a4f4f7221 */ /* 0x000fe20000010000 */
[----:B------:R-:W-:Y:S03]  /*1b690*/  FADD.FTZ R76, R76, R85 ;  /* 0x000000554c4c7221 */ /* 0x000fe60000010000 */
[----:B------:R-:W-:Y:S03]  /*1b6a0*/  FADD.FTZ R22, R22, R79 ;  /* 0x0000004f16167221 */ /* 0x000fe60000010000 */
[----:B------:R-:W3:Y:S01]  /*1b6b0*/  MUFU.EX2 R119, R169 ;  /* 0x000000a900777308 */ /* 0x000ee20000000800 */
[----:B----4-:R-:W-:Y:S01]  /*1b6c0*/  F2FP.F16.F32.PACK_AB R35, R113, R80 ;  /* 0x000000507123723e */ /* 0x010fe200000000ff */
[----:B------:R-:W-:Y:S01]  /*1b6d0*/  FADD.FTZ R101, R101, R76 ;  /* 0x0000004c65657221 */ /* 0x000fe20000010000 */
[----:B------:R-:W-:Y:S04]  /*1b6e0*/  FADD.FTZ R21, R21, R22 ;  /* 0x0000001615157221 */ /* 0x000fe80000010000 */
[----:B------:R-:W-:Y:S03]  /*1b6f0*/  FADD.FTZ R80, R80, R21 ;  /* 0x0000001550507221 */ /* 0x000fe60000010000 */
[----:B------:R-:W-:Y:S01]  /*1b700*/  MUFU.EX2 R121, R165 ;  /* 0x000000a500797308 */ /* 0x000fe20000000800 */
[C---:B------:R-:W-:Y:S05]  /*1b710*/  HMMA.16816.F32 R4, R32.reuse, R36, R4 ;  /* 0x000000242004723c */ /* 0x040fea0000001804 */
[----:B------:R-:W-:Y:S01]  /*1b720*/  FADD.FTZ R80, R113, R80 ;  /* 0x0000005071507221 */ /* 0x000fe20000010000 */
[C---:B------:R-:W-:Y:S03]  /*1b730*/  HMMA.16816.F32 R8, R32.reuse, R38, R8 ;  /* 0x000000262008723c */ /* 0x040fe60000001808 */
[----:B------:R-:W4:Y:S01]  /*1b740*/  MUFU.EX2 R90, R90 ;  /* 0x0000005a005a7308 */ /* 0x000f220000000800 */
[----:B------:R-:W1:Y:S01]  /*1b750*/  LDSM.16.MT88.4 R36, [R202+0x8400] ;  /* 0x00840000ca24783b */ /* 0x000e620000004200 */
        /* <DEDUP_REMOVED lines=39> */
[----:B------:R-:W2:Y:S01]  /*1b9d0*/  MUFU.EX2 R91, R91 ;  /* 0x0000005b005b7308 */ /* 0x000ea20000000800 */
[C---:B---3--:R-:W-:Y:S01]  /*1b9e0*/  F2FP.F16.F32.PACK_AB R34, R103.reuse, R104 ;  /* 0x000000686722723e */ /* 0x048fe200000000ff */
[----:B------:R-:W-:Y:S04]  /*1b9f0*/  FADD.FTZ R104, R104, R135 ;  /* 0x0000008768687221 */ /* 0x000fe80000010000 */
[----:B------:R-:W-:Y:S04]  /*1ba00*/  FADD.FTZ R103, R103, R104 ;  /* 0x0000006867677221 */ /* 0x000fe80000010000 */
[----:B------:R-:W-:Y:S10]  /*1ba10*/  MUFU.EX2 R88, R93 ;  /* 0x0000005d00587308 */ /* 0x000ff40000000800 */
[----:B------:R-:W3:Y:S01]  /*1ba20*/  MUFU.EX2 R83, R83 ;  /* 0x0000005300537308 */ /* 0x000ee20000000800 */
[C---:B--2---:R-:W-:Y:S01]  /*1ba30*/  F2FP.F16.F32.PACK_AB R35, R91.reuse, R96 ;  /* 0x000000605b23723e */ /* 0x044fe200000000ff */
[----:B------:R-:W-:Y:S04]  /*1ba40*/  FADD.FTZ R96, R96, R105 ;  /* 0x0000006960607221 */ /* 0x000fe80000010000 */
[----:B------:R-:W-:Y:S04]  /*1ba50*/  FADD.FTZ R91, R91, R96 ;  /* 0x000000605b5b7221 */ /* 0x000fe80000010000 */
[----:B------:R-:W-:Y:S01]  /*1ba60*/  MUFU.EX2 R78, R81 ;  /* 0x00000051004e7308 */ /* 0x000fe20000000800 */
[C---:B------:R-:W-:Y:S06]  /*1ba70*/  HMMA.16816.F32 R4, R32.reuse, R36, R4 ;  /* 0x000000242004723c */ /* 0x040fec0000001804 */
[C---:B------:R-:W-:Y:S03]  /*1ba80*/  HMMA.16816.F32 R8, R32.reuse, R38, R8 ;  /* 0x000000262008723c */ /* 0x040fe60000001808 */
[----:B------:R-:W2:Y:S02]  /*1ba90*/  MUFU.EX2 R69, R69 ;  /* 0x0000004500457308 */ /* 0x000ea40000000800 */
[--C-:B------:R-:W-:Y:S01]  /*1baa0*/  FFMA.FTZ R36, R20, UR4, -R48.reuse ;  /* 0x0000000414247c23 */ /* 0x100fe20008010830 */
[C---:B------:R-:W-:Y:S07]  /*1bab0*/  HMMA.16816.F32 R12, R32.reuse, R40, R12 ;  /* 0x00000028200c723c */ /* 0x040fee000000180c */
[----:B------:R-:W-:Y:S01]  /*1bac0*/  MUFU.EX2 R67, R67 ;  /* 0x0000004300437308 */ /* 0x000fe20000000800 */
[----:B---3--:R-:W-:Y:S01]  /*1bad0*/  F2FP.F16.F32.PACK_AB R20, R83, R88 ;  /* 0x000000585314723e */ /* 0x008fe200000000ff */
[----:B------:R-:W-:Y:S08]  /*1bae0*/  HMMA.16816.F32 R16, R32, R42, R16 ;  /* 0x0000002a2010723c */ /* 0x000ff00000001810 */
[----:B------:R-:W3:Y:S03]  /*1baf0*/  MUFU.EX2 R68, R65 ;  /* 0x0000004100447308 */ /* 0x000ee60000000800 */
[----:B--2---:R-:W-:Y:S01]  /*1bb00*/  F2FP.F16.F32.PACK_AB R21, R69, R78 ;  /* 0x0000004e4515723e */ /* 0x004fe200000000ff */
[----:B------:R-:W-:Y:S01]  /*1bb10*/  FFMA.FTZ R48, R3, UR4, -R48 ;  /* 0x0000000403307c23 */ /* 0x000fe20008010830 */
[----:B------:R-:W-:Y:S04]  /*1bb20*/  FADD.FTZ R78, R78, R91 ;  /* 0x0000005b4e4e7221 */ /* 0x000fe80000010000 */
[----:B------:R-:W-:Y:S01]  /*1bb30*/  FADD.FTZ R78, R69, R78 ;  /* 0x0000004e454e7221 */ /* 0x000fe20000010000 */
[----:B------:R-:W-:Y:S10]  /*1bb40*/  MUFU.EX2 R61, R61 ;  /* 0x0000003d003d7308 */ /* 0x000ff40000000800 */
[----:B------:R-:W2:Y:S01]  /*1bb50*/  MUFU.EX2 R60, R57 ;  /* 0x00000039003c7308 */ /* 0x000ea20000000800 */
[----:B---3--:R-:W-:Y:S09]  /*1bb60*/  F2FP.F16.F32.PACK_AB R22, R68, R67 ;  /* 0x000000434416723e */ /* 0x008ff200000000ff */
        /* <DEDUP_REMOVED lines=10> */
[C---:B-1----:R-:W-:Y:S07]  /*1bc10*/  HMMA.16816.F32 R12, R20.reuse, R24, R12 ;  /* 0x00000018140c723c */ /* 0x042fee000000180c */
[----:B------:R-:W-:Y:S01]  /*1bc20*/  MUFU.EX2 R51, R51 ;  /* 0x0000003300337308 */ /* 0x000fe20000000800 */
[----:B------:R-:W-:Y:S09]  /*1bc30*/  HMMA.16816.F32 R16, R20, R26, R16 ;  /* 0x0000001a1410723c */ /* 0x000ff20000001810 */
[----:B------:R-:W1:Y:S02]  /*1bc40*/  MUFU.EX2 R50, R50 ;  /* 0x0000003200327308 */ /* 0x000e640000000800 */
[C---:B--2---:R-:W-:Y:S01]  /*1bc50*/  F2FP.F16.F32.PACK_AB R133, R49.reuse, R52 ;  /* 0x000000343185723e */ /* 0x044fe200000000ff */
[----:B------:R-:W-:Y:S04]  /*1bc60*/  FADD.FTZ R52, R52, R61 ;  /* 0x0000003d34347221 */ /* 0x000fe80000010000 */
[----:B------:R-:W-:Y:S03]  /*1bc70*/  FADD.FTZ R49, R49, R52 ;  /* 0x0000003431317221 */ /* 0x000fe60000010000 */
[----:B------:R-:W-:Y:S10]  /*1bc80*/  MUFU.EX2 R36, R36 ;  /* 0x0000002400247308 */ /* 0x000ff40000000800 */
        /* <DEDUP_REMOVED lines=20> */
.L_x_1984:
        /* <DEDUP_REMOVED lines=106> */
.L_x_1989:
[----:B--2---:R-:W1:Y:S01]  /*1c470*/  S2R R13, SR_CTAID.Z ;  /* 0x00000000000d7919 */ /* 0x004e620000002700 */
[----:B------:R-:W1:Y:S01]  /*1c480*/  LDC R2, c[0x0][0x270] ;  /* 0x00009c00ff027b82 */ /* 0x000e620000000800 */
[----:B------:R-:W1:Y:S07]  /*1c490*/  S2R R0, SR_CTAID.Y ;  /* 0x0000000000007919 */ /* 0x000e6e0000002600 */
[----:B------:R-:W2:Y:S01]  /*1c4a0*/  LDC R6, c[0x0][0x2c4] ;  /* 0x0000b100ff067b82 */ /* 0x000ea20000000800 */
[----:B-1----:R-:W-:-:S04]  /*1c4b0*/  IMAD R7, R0, R2, R13 ;  /* 0x0000000200077224 */ /* 0x002fc800078e020d */
[----:B--2---:R-:W-:-:S07]  /*1c4c0*/  IMAD R6, R7, R6, RZ ;  /* 0x0000000607067224 */ /* 0x004fce00078e02ff */
.L_x_1990:
        /* <DEDUP_REMOVED lines=33> */
.L_x_1992:
[----:B------:R-:W-:Y:S05]  /*1c6e0*/  BSYNC B0 ;  /* 0x0000000000007941 */ /* 0x000fea0003800000 */
.L_x_1991:
        /* <DEDUP_REMOVED lines=45> */
.L_x_1994:
[----:B------:R-:W-:Y:S05]  /*1c9c0*/  BSYNC B0 ;  /* 0x0000000000007941 */ /* 0x000fea0003800000 */
.L_x_1993:
        /* <DEDUP_REMOVED lines=13> */
.L_x_1995:
        /* <DEDUP_REMOVED lines=14> */
.L_x_5335:


//--------------------- .text._ZN5flash24flash_fwd_splitkv_kernelI23Flash_fwd_kernel_traitsILi32ELi64ELi256ELi4ELb0ELb0EN7cutlass6half_tE19Flash_kernel_traitsILi32ELi64ELi256ELi4ES3_EELb1ELb0ELb1ELb0ELb0ELb0ELb0ELb1EEEvNS_16Flash_fwd_paramsE --------------------------
	.section	.text._ZN5flash24flash_fwd_splitkv_kernelI23Flash_fwd_kernel_traitsILi32ELi64ELi256ELi4ELb0ELb0EN7cutlass6half_tE19Flash_kernel_traitsILi32ELi64ELi256ELi4ES3_EELb1ELb0ELb1ELb0ELb0ELb0ELb0ELb1EEEvNS_16Flash_fwd_paramsE,"ax",@progbits
	.align	128
        .global         _ZN5flash24flash_fwd_splitkv_kernelI23Flash_fwd_kernel_traitsILi32ELi64ELi256ELi4ELb0ELb0EN7cutlass6half_tE19Flash_kernel_traitsILi32ELi64ELi256ELi4ES3_EELb1ELb0ELb1ELb0ELb0ELb0ELb0ELb1EEEvNS_16Flash_fwd_paramsE
        .type           _ZN5flash24flash_fwd_splitkv_kernelI23Flash_fwd_kernel_traitsILi32ELi64ELi256ELi4ELb0ELb0EN7cutlass6half_tE19Flash_kernel_traitsILi32ELi64ELi256ELi4ES3_EELb1ELb0ELb1ELb0ELb0ELb0ELb0ELb1EEEvNS_16Flash_fwd_paramsE,@function
        .size           _ZN5flash24flash_fwd_splitkv_kernelI23Flash_fwd_kernel_traitsILi32ELi64ELi256ELi4ELb0ELb0EN7cutlass6half_tE19Flash_kernel_traitsILi32ELi64ELi256ELi4ES3_EELb1ELb0ELb1ELb0ELb0ELb0ELb0ELb1EEEvNS_16Flash_fwd_paramsE,(.L_x_5336 - _ZN5flash24flash_fwd_splitkv_kernelI23Flash_fwd_kernel_traitsILi32ELi64ELi256ELi4ELb0ELb0EN7cutlass6half_tE19Flash_kernel_traitsILi32ELi64ELi256ELi4ES3_EELb1ELb0ELb1ELb0ELb0ELb0ELb0ELb1EEEvNS_16Flash_fwd_paramsE)
        .other          _ZN5flash24flash_fwd_splitkv_kernelI23Flash_fwd_kernel_traitsILi32ELi64ELi256ELi4ELb0ELb0EN7cutlass6half_tE19Flash_kernel_traitsILi32ELi64ELi256ELi4ES3_EELb1ELb0ELb1ELb0ELb0ELb0ELb0ELb1EEEvNS_16Flash_fwd_paramsE,@"STO_CUDA_ENTRY STV_DEFAULT"
_ZN5flash24flash_fwd_splitkv_kernelI23Flash_fwd_kernel_traitsILi32ELi64ELi256ELi4ELb0ELb0EN7cutlass6half_tE19Flash_kernel_traitsILi32ELi64ELi256ELi4ES3_EELb1ELb0ELb1ELb0ELb0ELb0ELb0ELb1EEEvNS_16Flash_fwd_paramsE:
.text._ZN5flash24flash_fwd_splitkv_kernelI23Flash_fwd_kernel_traitsILi32ELi64ELi256ELi4ELb0ELb0EN7cutlass6half_tE19Flash_kernel_traitsILi32ELi64ELi256ELi4ES3_EELb1ELb0ELb1ELb0ELb0ELb0ELb0ELb1EEEvNS_16Flash_fwd_paramsE:
[----:B------:R-:W-:Y:S08]  /*0000*/  LDC R1, c[0x0][0x28] ;  /* 0x00000a00ff017b82 */ /* 0x000ff00000000800 */
[----:B------:R-:W1:Y:S01]  /*0010*/  S2UR UR12, SR_CTAID.Y ;  /* 0x00000000000c79c3 */ /* 0x000e620000002600 */
[----:B------:R-:W-:Y:S01]  /*0020*/  ULDC.64 UR4, c[0x0][0x2f0] ;  /* 0x0000bc0000047ab9 */ /* 0x000fe20000000a00 */
[----:B------:R-:W-:Y:S01]  /*0030*/  ULDC.U8 UR6, c[0x0][0x3c2] ;  /* 0x0000f08000067ab9 */ /* 0x000fe20000000000 */
[----:B------:R-:W-:-:S02]  /*0040*/  UISETP.NE.U32.AND UP1, UPT, UR4, URZ, UPT ;  /* 0x0000003f0400728c */ /* 0x000fc4000bf25070 */
[----:B------:R-:W-:Y:S02]  /*0050*/  UISETP.NE.AND UP2, UPT, UR6, URZ, UPT ;  /* 0x0000003f0600728c */ /* 0x000fe4000bf45270 */
[----:B------:R-:W-:Y:S01]  /*0060*/  UISETP.NE.AND.EX UP1, UPT, UR5, URZ, UPT, UP1 ;  /* 0x0000003f0500728c */ /* 0x000fe2000bf25310 */
[----:B------:R-:W-:Y:S02]  /*0070*/  ULDC.64 UR8, c[0x0][0x2f0] ;  /* 0x0000bc0000087ab9 */ /* 0x000fe40000000a00 */
[----:B------:R-:W-:Y:S01]  /*0080*/  ULDC.64 UR4, c[0x0][0x2f8] ;  /* 0x0000be0000047ab9 */ /* 0x000fe20000000a00 */
[----:B------:R-:W-:Y:S01]  /*0090*/  ULDC.64 UR14, c[0x0][0x2f8] ;  /* 0x0000be00000e7ab9 */ /* 0x000fe20000000a00 */
[----:B------:R-:W-:Y:S01]  /*00a0*/  UISETP.EQ.U32.AND UP0, UPT, UR4, URZ, UPT ;  /* 0x0000003f0400728c */ /* 0x000fe2000bf02070 */
[----:B------:R-:W-:Y:S01]  /*00b0*/  PLOP3.LUT P1, PT, PT, PT, UP1, 0x80, 0x0 ;  /* 0x000000000000781c */ /* 0x000fe20003f2f018 */
[----:B------:R-:W-:Y:S01]  /*00c0*/  ULDC.64 UR6, c[0x0][0x208] ;  /* 0x0000820000067ab9 */ /* 0x000fe20000000a00 */
[----:B------:R-:W-:Y:S01]  /*00d0*/  ULDC.64 UR10, c[0x0][0x300] ;  /* 0x0000c000000a7ab9 */ /* 0x000fe20000000a00 */
[----:B------:R-:W-:-:S06]  /*00e0*/  UISETP.EQ.OR.EX UP0, UPT, UR5, URZ, !UP2, UP0 ;  /* 0x0000003f0500728c */ /* 0x000fcc000d702700 */
[----:B------:R-:W-:Y:S01]  /*00f0*/  PLOP3.LUT P0, PT, PT, PT, UP0, 0x80, 0x0 ;  /* 0x000000000000781c */ /* 0x000fe20003f0f008 */
[----:B-1----:R-:W-:Y:S02]  /*0100*/  UIMAD.WIDE UR8, UR12, 0x4, UR8 ;  /* 0x000000040c0878a5 */ /* 0x002fe4000f8e0208 */
[----:B------:R-:W-:-:S04]  /*0110*/  UIMAD.WIDE UR14, UR12, 0x4, UR14 ;  /* 0x000000040c0e78a5 */ /* 0x000fc8000f8e020e */
[----:B------:R-:W-:Y:S02]  /*0120*/  IMAD.U32 R2, RZ, RZ, UR8 ;  /* 0x00000008ff027e24 */ /* 0x000fe4000f8e00ff */
[----:B------:R-:W-:Y:S01]  /*0130*/  IMAD.U32 R3, RZ, RZ, UR9 ;  /* 0x00000009ff037e24 */ /* 0x000fe2000f8e00ff */
[----:B------:R-:W-:Y:S01]  /*0140*/  ULDC.64 UR8, c[0x0][0x300] ;  /* 0x0000c00000087ab9 */ /* 0x000fe20000000a00 */
[----:B------:R-:W-:Y:S01]  /*0150*/  IMAD.U32 R6, RZ, RZ, UR14 ;  /* 0x0000000eff067e24 */ /* 0x000fe2000f8e00ff */
[----:B------:R-:W-:Y:S01]  /*0160*/  ISETP.NE.U32.AND P4, PT, RZ, UR8, PT ;  /* 0x00000008ff007c0c */ /* 0x000fe2000bf85070 */
[----:B------:R-:W-:Y:S01]  /*0170*/  IMAD.U32 R7, RZ, RZ, UR15 ;  /* 0x0000000fff077e24 */ /* 0x000fe2000f8e00ff */
[----:B------:R-:W2:Y:S04]  /*0180*/  @P1 LDG.E R4, desc[UR6][R2.64] ;  /* 0x0000000602041981 */ /* 0x000ea8000c1e1900 */
[----:B------:R-:W3:Y:S01]  /*0190*/  @P1 LDG.E R0, desc[UR6][R2.64+0x4] ;  /* 0x0000040602001981 */ /* 0x000ee2000c1e1900 */
[----:B------:R-:W-:Y:S01]  /*01a0*/  ISETP.NE.AND.EX P4, PT, RZ, UR9, PT, P4 ;  /* 0x00000009ff007c0c */ /* 0x000fe2000bf85340 */
[----:B------:R-:W-:-:S06]  /*01b0*/  UIMAD.WIDE UR10, UR12, 0x4, UR10 ;  /* 0x000000040c0a78a5 */ /* 0x000fcc000f8e020a */
[----:B------:R-:W-:Y:S02]  /*01c0*/  IMAD.U32 R110, RZ, RZ, UR10 ;  /* 0x0000000aff6e7e24 */ /* 0x000fe4000f8e00ff */
[----:B------:R-:W-:Y:S01]  /*01d0*/  IMAD.U32 R111, RZ, RZ, UR11 ;  /* 0x0000000bff6f7e24 */ /* 0x000fe2000f8e00ff */
[----:B------:R-:W4:Y:S04]  /*01e0*/  @!P0 LDG.E R3, desc[UR6][R6.64] ;  /* 0x0000000606038981 */ /* 0x000f28000c1e1900 */
[----:B------:R-:W5:Y:S01]  /*01f0*/  @P4 LDG.E R2, desc[UR6][R110.64] ;  /* 0x000000066e024981 */ /* 0x000f62000c1e1900 */
[----:B------:R-:W-:Y:S01]  /*0200*/  UMOV UR21, 0xffffffff ;  /* 0xffffffff00157882 */ /* 0x000fe20000000000 */
[----:B------:R-:W-:Y:S01]  /*0210*/  UMOV UR14, 0xffffffff ;  /* 0xffffffff000e7882 */ /* 0x000fe20000000000 */
[----:B------:R-:W-:Y:S01]  /*0220*/  UMOV UR13, URZ ;  /* 0x0000003f000d7c82 */ /* 0x000fe20008000000 */
[----:B------:R-:W1:Y:S01]  /*0230*/  S2R R35, SR_TID.X ;  /* 0x0000000000237919 */ /* 0x000e620000002100 */
[----:B------:R-:W1:Y:S01]  /*0240*/  S2UR UR27, SR_CTAID.X ;  /* 0x00000000001b79c3 */ /* 0x000e620000002500 */
[----:B------:R-:W-:Y:S01]  /*0250*/  USHF.R.S32.HI UR24, URZ, 0x1f, UR12 ;  /* 0x0000001f3f187899 */ /* 0x000fe2000801140c */
[----:B------:R-:W-:-:S06]  /*0260*/  UMOV UR26, UR12 ;  /* 0x0000000c001a7c82 */ /* 0x000fcc0008000000 */
[----:B------:R-:W1:Y:S01]  /*0270*/  S2UR UR28, SR_CTAID.Z ;  /* 0x00000000001c79c3 */ /* 0x000e620000002700 */
[----:B--2---:R-:W-:Y:S02]  /*0280*/  @P1 R2UR UR21, R4 ;  /* 0x00000000041512ca */ /* 0x004fe400000e0000 */
[----:B---3--:R-:W-:-:S13]  /*0290*/  @P1 R2UR UR20, R0 ;  /* 0x00000000001412ca */ /* 0x008fda00000e0000 */
[----:B------:R-:W-:-:S07]  /*02a0*/  @UP1 UIADD3 UR20, UR20, -UR21, URZ ;  /* 0x8000001514141290 */ /* 0x000fce000fffe03f */
[----:B------:R-:W-:Y:S01]  /*02b0*/  @!UP1 ULDC UR20, c[0x0][0x2c4] ;  /* 0x0000b10000149ab9 */ /* 0x000fe20000000800 */
[----:B----4-:R-:W-:Y:S02]  /*02c0*/  @!P0 R2UR UR14, R3 ;  /* 0x00000000030e82ca */ /* 0x010fe400000e0000 */
[----:B------:R-:W-:Y:S02]  /*02d0*/  ISETP.NE.U32.AND P0, PT, RZ, UR4, PT ;  /* 0x00000004ff007c0c */ /* 0x000fe4000bf05070 */
[----:B-----5:R-:W-:Y:S02]  /*02e0*/  @P4 R2UR UR13, R2 ;  /* 0x00000000020d42ca */ /* 0x020fe400000e0000 */
[----:B------:R-:W-:-:S13]  /*02f0*/  ISETP.NE.AND.EX P0, PT, RZ, UR5, PT, P0 ;  /* 0x00000005ff007c0c */ /* 0x000fda000bf05300 */
        /* <DEDUP_REMOVED lines=8> */
.L_x_1996:
[----:B------:R-:W-:-:S05]  /*0380*/  ULDC UR29, c[0x0][0x2c8] ;  /* 0x0000b200001d7ab9 */ /* 0x000fca0000000800 */
.L_x_1997:
        /* <DEDUP_REMOVED lines=12> */
[----:B------:R-:W-:Y:S02]  /*0450*/  @!UP2 UISETP.NE.U32.AND UP0, UPT, UR4, URZ, UPT ;  /* 0x0000003f0400a28c */ /* 0x000fe4000bf05070 */
[----:B------:R-:W-:Y:S02]  /*0460*/  UIADD3 UR29, UR29, -UR13, URZ ;  /* 0x8000000d1d1d7290 */ /* 0x000fe4000fffe03f */
[----:B------:R-:W-:-:S03]  /*0470*/  @!UP2 UISETP.NE.AND.EX UP0, UPT, UR5, URZ, UPT, UP0 ;  /* 0x0000003f0500a28c */ /* 0x000fc6000bf05300 */
[----:B------:R-:W-:Y:S02]  /*0480*/  @!UP2 ULDC UR5, c[0x0][0x2cc] ;  /* 0x0000b3000005aab9 */ /* 0x000fe40000000800 */
[----:B------:R-:W-:Y:S01]  /*0490*/  @!UP2 USEL UR5, UR5, URZ, UP0 ;  /* 0x0000003f0505a287 */ /* 0x000fe20008000000 */
[----:B--2---:R-:W-:Y:S02]  /*04a0*/  @P0 R2UR UR23, R0 ;  /* 0x00000000001702ca */ /* 0x004fe400000e0000 */
[----:B------:R-:W-:-:S11]  /*04b0*/  PLOP3.LUT P0, PT, PT, PT, UP1, 0x80, 0x0 ;  /* 0x000000000000781c */ /* 0x000fd60003f0f018 */
[----:B------:R-:W-:Y:S02]  /*04c0*/  @UP2 UIADD3 UR23, UR23, -UR13, URZ ;  /* 0x8000000d17172290 */ /* 0x000fe4000fffe03f */
[----:B------:R-:W-:Y:S10]  /*04d0*/  @!P0 EXIT ;  /* 0x000000000000894d */ /* 0x000ff40003800000 */
[----:B------:R-:W-:Y:S02]  /*04e0*/  UIADD3 UR4, -UR20, 0x13f, UR27 ;  /* 0x0000013f14047890 */ /* 0x000fe4000fffe11b */
[----:B------:R-:W-:Y:S01]  /*04f0*/  @!UP2 UIADD3 UR23, UR29, UR5, URZ ;  /* 0x000000051d17a290 */ /* 0x000fe2000fffe03f */
[----:B------:R-:W-:Y:S02]  /*0500*/  ULDC UR16, c[0x0][0x2c8] ;  /* 0x0000b20000107ab9 */ /* 0x000fe40000000800 */
[----:B------:R-:W-:Y:S01]  /*0510*/  ULDC UR5, c[0x0][0x398] ;  /* 0x0000e60000057ab9 */ /* 0x000fe20000000800 */
[----:B------:R-:W-:Y:S02]  /*0520*/  UIADD3 UR11, UR23, 0xff, URZ ;  /* 0x000000ff170b7890 */ /* 0x000fe4000fffe03f */
[----:B------:R-:W-:Y:S02]  /*0530*/  UIADD3 UR5, UR4, UR5, UR23 ;  /* 0x0000000504057290 */ /* 0x000fe4000fffe017 */
        /* <DEDUP_REMOVED lines=15> */
[----:B------:R-:W-:Y:S05]  /*0630*/  @P0 BRA `(.L_x_1998) ;  /* 0x0000000400540947 */ /* 0x000fea0003800000 */
[----:B------:R-:W-:Y:S01]  /*0640*/  SHF.R.S32.HI R6, RZ, 0x1f, R35 ;  /* 0x0000001fff067819 */ /* 0x000fe20000011423 */
[----:B------:R-:W-:Y:S01]  /*0650*/  UISETP.NE.AND UP0, UPT, UR21, -0x1, UPT ;  /* 0xffffffff1500788c */ /* 0x000fe2000bf05270 */
[----:B------:R-:W-:Y:S01]  /*0660*/  BSSY B0, `(.L_x_1999) ;  /* 0x0000038000007945 */ /* 0x000fe20003800000 */
[----:B------:R-:W-:Y:S01]  /*0670*/  USHF.R.S32.HI UR16, URZ, 0x1f, UR27 ;  /* 0x0000001f3f107899 */ /* 0x000fe2000801141b */
[----:B------:R-:W-:Y:S01]  /*0680*/  LEA.HI R6, R6, R35, RZ, 0x2 ;  /* 0x0000002306067211 */ /* 0x000fe200078f10ff */
[----:B------:R-:W-:Y:S01]  /*0690*/  ULDC UR10, c[0x0][0x2d0] ;  /* 0x0000b400000a7ab9 */ /* 0x000fe20000000800 */
[----:B------:R-:W-:Y:S02]  /*06a0*/  UIADD3 UR20, -UR27, UR20, URZ ;  /* 0x000000141b147290 */ /* 0x000fe4000fffe13f */
[----:B------:R-:W-:Y:S01]  /*06b0*/  LOP3.LUT R0, R6, 0xfffffffc, RZ, 0xc0, !PT ;  /* 0xfffffffc06007812 */ /* 0x000fe200078ec0ff */
[----:B------:R-:W-:Y:S01]  /*06c0*/  USHF.R.S32.HI UR15, URZ, 0x1f, UR28 ;  /* 0x0000001f3f0f7899 */ /* 0x000fe2000801141c */
[----:B------:R-:W-:Y:S01]  /*06d0*/  SHF.R.S32.HI R6, RZ, 0x2, R6 ;  /* 0x00000002ff067819 */ /* 0x000fe20000011406 */
[----:B------:R-:W-:Y:S01]  /*06e0*/  ULDC.64 UR8, c[0x0][0x2a0] ;  /* 0x0000a80000087ab9 */ /* 0x000fe20000000a00 */
[----:B------:R-:W-:Y:S01]  /*06f0*/  @!UP0 ULDC.64 UR4, c[0x0][0x290] ;  /* 0x0000a40000048ab9 */ /* 0x000fe20000000a00 */
[----:B------:R-:W-:Y:S01]  /*0700*/  IMAD.IADD R35, R35, 0x1, -R0 ;  /* 0x0000000123237824 */ /* 0x000fe200078e0a00 */
[----:B------:R-:W-:Y:S01]  /*0710*/  @!UP0 UIMAD UR14, UR24, UR4, URZ ;  /* 0x00000004180e82a4 */ /* 0x000fe2000f8e023f */
[----:B------:R-:W-:Y:S01]  /*0720*/  IMAD.U32 R8, RZ, RZ, UR8 ;  /* 0x00000008ff087e24 */ /* 0x000fe2000f8e00ff */
[----:B------:R-:W-:Y:S01]  /*0730*/  @!UP0 UIMAD.WIDE.U32 UR18, UR12, UR4, URZ ;  /* 0x000000040c1282a5 */ /* 0x000fe2000f8e003f */
[C---:B------:R-:W-:Y:S01]  /*0740*/  IMAD.SHL.U32 R2, R35.reuse, 0x8, RZ ;  /* 0x0000000823027824 */ /* 0x040fe200078e00ff */
[----:B------:R-:W-:Y:S01]  /*0750*/  @!UP0 UIMAD UR14, UR12, UR5, UR14 ;  /* 0x000000050c0e82a4 */ /* 0x000fe2000f8e020e */
[----:B------:R-:W-:Y:S01]  /*0760*/  ISETP.NE.AND P2, PT, R35, RZ, PT ;  /* 0x000000ff2300720c */ /* 0x000fe20003f45270 */
[----:B------:R-:W-:Y:S01]  /*0770*/  UIMAD UR15, UR15, UR8, URZ ;  /* 0x000000080f0f72a4 */ /* 0x000fe2000f8e023f */
        /* <DEDUP_REMOVED lines=12> */
[----:B------:R-:W-:Y:S01]  /*0840*/  @!UP0 UMOV UR22, UR18 ;  /* 0x0000001200168c82 */ /* 0x000fe20008000000 */
[----:B------:R-:W-:Y:S01]  /*0850*/  IMAD.U32 R0, RZ, RZ, UR16 ;  /* 0x00000010ff007e24 */ /* 0x000fe2000f8e00ff */
[----:B------:R-:W-:Y:S01]  /*0860*/  IADD3 R10, P0, R4, UR22, RZ ;  /* 0x00000016040a7c10 */ /* 0x000fe2000ff1e0ff */
[----:B------:R-:W-:Y:S01]  /*0870*/  ULDC UR13, c[0x0][0x270] ;  /* 0x00009c00000d7ab9 */ /* 0x000fe20000000800 */
[----:B------:R-:W-:Y:S01]  /*0880*/  UIMAD UR9, UR28, UR9, UR15 ;  /* 0x000000091c0972a4 */ /* 0x000fe2000f8e020f */
[----:B------:R-:W-:Y:S01]  /*0890*/  SHF.R.S32.HI R4, RZ, 0x1f, R6 ;  /* 0x0000001fff047819 */ /* 0x000fe20000011406 */
[----:B------:R-:W-:Y:S01]  /*08a0*/  UIMAD UR13, UR12, UR13, UR28 ;  /* 0x0000000d0c0d72a4 */ /* 0x000fe2000f8e021c */
[----:B------:R-:W-:Y:S01]  /*08b0*/  IADD3.X R11, R5, UR21, R0, P0, !PT ;  /* 0x00000015050b7c10 */ /* 0x000fe200087fe400 */
[----:B------:R-:W-:Y:S01]  /*08c0*/  ULDC UR11, c[0x0][0x2c4] ;  /* 0x0000b100000b7ab9 */ /* 0x000fe20000000800 */
[----:B------:R-:W-:Y:S01]  /*08d0*/  VIADD R5, R6, 0x20 ;  /* 0x0000002006057836 */ /* 0x000fe20000000000 */
[----:B------:R-:W-:Y:S01]  /*08e0*/  UIMAD UR11, UR13, UR11, UR27 ;  /* 0x0000000b0d0b72a4 */ /* 0x000fe2000f8e021b */
[----:B------:R-:W-:-:S03]  /*08f0*/  IMAD.WIDE.U32 R8, R8, UR28, R10 ;  /* 0x0000001c08087c25 */ /* 0x000fc6000f8e000a */
[----:B------:R-:W-:Y:S01]  /*0900*/  ISETP.GE.OR P3, PT, R5, UR20, P3 ;  /* 0x0000001405007c0c */ /* 0x000fe20009f66670 */
[----:B------:R-:W-:Y:S01]  /*0910*/  VIADD R11, R9, UR9 ;  /* 0x00000009090b7c36 */ /* 0x000fe20008000000 */
[----:B------:R-:W-:Y:S01]  /*0920*/  IADD3 R3, P0, R6, UR11, RZ ;  /* 0x0000000b06037c10 */ /* 0x000fe2000ff1e0ff */
[----:B------:R-:W-:Y:S01]  /*0930*/  IMAD.U32 R0, RZ, RZ, UR11 ;  /* 0x0000000bff007e24 */ /* 0x000fe2000f8e00ff */
        /* <DEDUP_REMOVED lines=10> */
.L_x_2000:
[----:B------:R-:W-:Y:S05]  /*09e0*/  BSYNC B0 ;  /* 0x0000000000007941 */ /* 0x000fea0003800000 */
.L_x_1999:
        /* <DEDUP_REMOVED lines=13> */
.L_x_2002:
[----:B------:R-:W-:Y:S05]  /*0ac0*/  BSYNC B0 ;  /* 0x0000000000007941 */ /* 0x000fea0003800000 */
.L_x_2001:
        /* <DEDUP_REMOVED lines=12> */
.L_x_1998:
[----:B------:R-:W-:Y:S01]  /*0b90*/  ULDC.64 UR4, c[0x0][0x368] ;  /* 0x0000da0000047ab9 */ /* 0x000fe20000000a00 */
[----:B------:R-:W-:Y:S01]  /*0ba0*/  ULDC.64 UR10, c[0x0][0x370] ;  /* 0x0000dc00000a7ab9 */ /* 0x000fe20000000a00 */
[----:B------:R-:W-:-:S04]  /*0bb0*/  UISETP.NE.U32.AND UP0, UPT, UR4, URZ, UPT ;  /* 0x0000003f0400728c */ /* 0x000fc8000bf05070 */
[----:B------:R-:W-:-:S06]  /*0bc0*/  UISETP.NE.AND.EX UP0, UPT, UR5, URZ, UPT, UP0 ;  /* 0x0000003f0500728c */ /* 0x000fcc000bf05300 */
[----:B------:R-:W-:-:S05]  /*0bd0*/  PLOP3.LUT P0, PT, PT, PT, UP0, 0x80, 0x0 ;  /* 0x000000000000781c */ /* 0x000fca0003f0f008 */
[----:B------:R-:W-:Y:S02]  /*0be0*/  @UP0 ULDC.64 UR4, c[0x0][0x368] ;  /* 0x0000da0000040ab9 */ /* 0x000fe40000000a00 */
[----:B------:R-:W-:-:S06]  /*0bf0*/  @UP0 UIMAD.WIDE UR4, UR12, 0x4, UR4 ;  /* 0x000000040c0408a5 */ /* 0x000fcc000f8e0204 */
[----:B------:R-:W-:Y:S02]  /*0c00*/  IMAD.U32 R2, RZ, RZ, UR4 ;  /* 0x00000004ff027e24 */ /* 0x000fe4000f8e00ff */
[----:B------:R-:W-:-:S05]  /*0c10*/  IMAD.U32 R3, RZ, RZ, UR5 ;  /* 0x00000005ff037e24 */ /* 0x000fca000f8e00ff */
[----:B------:R-:W2:Y:S01]  /*0c20*/  @P0 LDG.E R0, desc[UR6][R2.64] ;  /* 0x0000000602000981 */ /* 0x000ea2000c1e1900 */
[----:B------:R-:W-:Y:S01]  /*0c30*/  ISETP.NE.U32.AND P1, PT, RZ, UR10, PT ;  /* 0x0000000aff007c0c */ /* 0x000fe2000bf25070 */
[----:B------:R-:W-:Y:S01]  /*0c40*/  UPLOP3.LUT UP1, UPT, UPT, UPT, UPT, 0x40, 0x0 ;  /* 0x000000000000789c */ /* 0x000fe20003f2e870 */
[----:B------:R-:W-:Y:S02]  /*0c50*/  CS2R R240, SRZ ;  /* 0x0000000000f07805 */ /* 0x000fe4000001ff00 */
[----:B------:R-:W-:Y:S02]  /*0c60*/  ISETP.NE.AND.EX P1, PT, RZ, UR11, PT, P1 ;  /* 0x0000000bff007c0c */ /* 0x000fe4000bf25310 */
[----:B--2---:R-:W-:-:S11]  /*0c70*/  @P0 R2UR UR12, R0 ;  /* 0x00000000000c02ca */ /* 0x004fd600000e0000 */
[----:B------:R-:W-:Y:S05]  /*0c80*/  @!P1 BRA `(.L_x_2003) ;  /* 0x0000000000309947 */ /* 0x000fea0003800000 */
[----:B------:R-:W-:Y:S02]  /*0c90*/  ULDC.64 UR4, c[0x0][0x378] ;  /* 0x0000de0000047ab9 */ /* 0x000fe40000000a00 */
[----:B------:R-:W-:Y:S02]  /*0ca0*/  UIMAD UR15, UR24, UR4, URZ ;  /* 0x00000004180f72a4 */ /* 0x000fe4000f8e023f */
[----:B------:R-:W-:Y:S02]  /*0cb0*/  UIMAD.WIDE.U32 UR16, UR26, UR4, URZ ;  /* 0x000000041a1072a5 */ /* 0x000fe4000f8e003f */
[----:B------:R-:W-:Y:S02]  /*0cc0*/  UIMAD UR5, UR26, UR5, UR15 ;  /* 0x000000051a0572a4 */ /* 0x000fe4000f8e020f */
[----:B------:R-:W-:Y:S02]  /*0cd0*/  ULEA UR10, UP0, UR16, UR10, 0x2 ;  /* 0x0000000a100a7291 */ /* 0x000fe4000f80103f */
[----:B------:R-:W-:-:S02]  /*0ce0*/  UIADD3 UR5, UR17, UR5, URZ ;  /* 0x0000000511057290 */ /* 0x000fc4000fffe03f */
[----:B------:R-:W-:Y:S02]  /*0cf0*/  UISETP.NE.U32.AND UP1, UPT, UR10, URZ, UPT ;  /* 0x0000003f0a00728c */ /* 0x000fe4000bf25070 */
[----:B------:R-:W-:Y:S01]  /*0d00*/  USHF.L.U64.HI UR5, UR16, 0x2, UR5 ;  /* 0x0000000210057899 */ /* 0x000fe20008010205 */
[----:B------:R-:W-:-:S03]  /*0d10*/  MOV R241, UR10 ;  /* 0x0000000a00f17c02 */ /* 0x000fc60008000f00 */
[----:B------:R-:W-:-:S04]  /*0d20*/  UIADD3.X UR5, UR5, UR11, URZ, UP0, !UPT ;  /* 0x0000000b05057290 */ /* 0x000fc800087fe43f */
[----:B------:R-:W-:Y:S02]  /*0d30*/  UISETP.NE.AND.EX UP1, UPT, UR5, URZ, UPT, UP1 ;  /* 0x0000003f0500728c */ /* 0x000fe4000bf25310 */
[----:B------:R-:W-:-:S09]  /*0d40*/  MOV R240, UR5 ;  /* 0x0000000500f07c02 */ /* 0x000fd20008000f00 */
.L_x_2003:
[----:B------:R-:W-:Y:S02]  /*0d50*/  PLOP3.LUT P0, PT, PT, PT, UP1, 0x40, 0x0 ;  /* 0x000000000000781c */ /* 0x000fe40003f0e818 */
[----:B------:R-:W-:-:S04]  /*0d60*/  LOP3.LUT R241, R241, R240, RZ, 0x3c, !PT ;  /* 0x000000f0f1f17212 */ /* 0x000fc800078e3cff */
[----:B------:R-:W-:-:S04]  /*0d70*/  LOP3.LUT R240, R241, R240, RZ, 0x3c, !PT ;  /* 0x000000f0f1f07212 */ /* 0x000fc800078e3cff */
[----:B------:R-:W-:-:S03]  /*0d80*/  LOP3.LUT R241, R241, R240, RZ, 0x3c, !PT ;  /* 0x000000f0f1f17212 */ /* 0x000fc600078e3cff */
[----:B------:R-:W-:Y:S05]  /*0d90*/  @P0 BRA `(.L_x_2004) ;  /* 0x0000000400600947 */ /* 0x000fea0003800000 */
[----:B------:R-:W1:Y:S01]  /*0da0*/  LDC R8, c[0x0][0x380] ;  /* 0x0000e000ff087b82 */ /* 0x000e620000000800 */
[----:B------:R-:W-:Y:S01]  /*0db0*/  ULEA UR4, UR22, 0xffffff00, 0x8 ;  /* 0xffffff0016047891 */ /* 0x000fe2000f8e403f */
[----:B------:R-:W-:-:S05]  /*0dc0*/  ULDC.64 UR30, c[0x0][0x248] ;  /* 0x00009200001e7ab9 */ /* 0x000fca0000000a00 */
[----:B------:R-:W-:Y:S01]  /*0dd0*/  MOV R27, UR4 ;  /* 0x00000004001b7c02 */ /* 0x000fe20008000f00 */
[----:B------:R-:W-:-:S03]  /*0de0*/  ULDC.64 UR4, c[0x0][0x230] ;  /* 0x00008c0000047ab9 */ /* 0x000fc60000000a00 */
        /* <DEDUP_REMOVED lines=20> */
[----:B------:R-:W1:Y:S05]  /*0f30*/  LDC R0, c[0x0][0x278] ;  /* 0x00009e00ff007b82 */ /* 0x000e6a0000000800 */
[----:B------:R-:W-:-:S06]  /*0f40*/  @P2 VIADD R6, R6, 0x1 ;  /* 0x0000000106062836 */ /* 0x000fcc0000000000 */
[----:B------:R-:W-:Y:S02]  /*0f50*/  @!P0 IADD3 R6, -R6, RZ, RZ ;  /* 0x000000ff06068210 */ /* 0x000fe40007ffe1ff */
[----:B------:R-:W-:-:S05]  /*0f60*/  @!P1 LOP3.LUT R6, RZ, R8, RZ, 0x33, !PT ;  /* 0x00000008ff069212 */ /* 0x000fca00078e33ff */
[----:B------:R-:W-:-:S06]  /*0f70*/  IMAD.WIDE R2, R6, 0x4, R240 ;  /* 0x0000000406027825 */ /* 0x000fcc00078e02f0 */
[----:B------:R2:W3:Y:S01]  /*0f80*/  LDG.E R3, desc[UR6][R2.64] ;  /* 0x0000000602037981 */ /* 0x0004e2000c1e1900 */
[----:B-1----:R-:W-:Y:S01]  /*0f90*/  IABS R5, R0 ;  /* 0x0000000000057213 */ /* 0x002fe20000000000 */
[----:B------:R-:W-:-:S03]  /*0fa0*/  IMAD.MOV R6, RZ, RZ, -R6 ;  /* 0x000000ffff067224 */ /* 0x000fc600078e0a06 */
[----:B------:R-:W1:Y:S01]  /*0fb0*/  I2F.RP R10, R5 ;  /* 0x00000005000a7306 */ /* 0x000e620000209400 */
[----:B------:R-:W-:-:S07]  /*0fc0*/  IMAD R8, R8, R6, R27 ;  /* 0x0000000608087224 */ /* 0x000fce00078e021b */
[----:B-1----:R-:W1:Y:S01]  /*0fd0*/  MUFU.RCP R10, R10 ;  /* 0x0000000a000a7308 */ /* 0x002e620000001000 */
[----:B--2---:R-:W2:Y:S01]  /*0fe0*/  S2R R2, SR_CTAID.Z ;  /* 0x0000000000027919 */ /* 0x004ea20000002700 */
[----:B-1----:R-:W-:-:S06]  /*0ff0*/  VIADD R10, R10, 0xffffffe ;  /* 0x0ffffffe0a0a7836 */ /* 0x002fcc0000000000 */
[----:B------:R-:W1:Y:S02]  /*1000*/  F2I.FTZ.U32.TRUNC.NTZ R11, R10 ;  /* 0x0000000a000b7305 */ /* 0x000e64000021f000 */
[----:B-1----:R-:W-:Y:S01]  /*1010*/  IADD3 R4, RZ, -R11, RZ ;  /* 0x8000000bff047210 */ /* 0x002fe20007ffe0ff */
[----:B------:R-:W-:Y:S01]  /*1020*/  IMAD.MOV.U32 R10, RZ, RZ, RZ ;  /* 0x000000ffff0a7224 */ /* 0x000fe200078e00ff */
[----:B--2---:R-:W-:-:S03]  /*1030*/  IABS R2, R2 ;  /* 0x0000000200027213 */ /* 0x004fc60000000000 */
[----:B------:R-:W-:Y:S01]  /*1040*/  IMAD R4, R4, R5, RZ ;  /* 0x0000000504047224 */ /* 0x000fe200078e02ff */
[----:B------:R-:W-:-:S03]  /*1050*/  MOV R7, R2 ;  /* 0x0000000200077202 */ /* 0x000fc60000000f00 */
[----:B------:R-:W-:-:S06]  /*1060*/  IMAD.HI.U32 R4, R11, R4, R10 ;  /* 0x000000040b047227 */ /* 0x000fcc00078e000a */
[----:B------:R-:W-:-:S04]  /*1070*/  IMAD.HI.U32 R2, R4, R7, RZ ;  /* 0x0000000704027227 */ /* 0x000fc800078e00ff */
[----:B------:R-:W-:-:S04]  /*1080*/  IMAD.MOV R4, RZ, RZ, -R2 ;  /* 0x000000ffff047224 */ /* 0x000fc800078e0a02 */
[----:B------:R-:W-:Y:S01]  /*1090*/  IMAD R4, R5, R4, R7 ;  /* 0x0000000405047224 */ /* 0x000fe200078e0207 */
[----:B------:R-:W-:-:S04]  /*10a0*/  SHF.R.S32.HI R7, RZ, 0x1f, R8 ;  /* 0x0000001fff077819 */ /* 0x000fc80000011408 */
[----:B------:R-:W-:-:S13]  /*10b0*/  ISETP.GT.U32.AND P1, PT, R5, R4, PT ;  /* 0x000000040500720c */ /* 0x000fda0003f24070 */
[-C--:B------:R-:W-:Y:S02]  /*10c0*/  @!P1 IADD3 R4, R4, -R5.reuse, RZ ;  /* 0x8000000504049210 */ /* 0x080fe40007ffe0ff */
[----:B------:R-:W-:Y:S02]  /*10d0*/  @!P1 IADD3 R2, R2, 0x1, RZ ;  /* 0x0000000102029810 */ /* 0x000fe40007ffe0ff */
[----:B------:R-:W-:Y:S02]  /*10e0*/  ISETP.GE.U32.AND P2, PT, R4, R5, PT ;  /* 0x000000050400720c */ /* 0x000fe40003f46070 */
[----:B------:R-:W-:-:S11]  /*10f0*/  ISETP.NE.AND P1, PT, R0, RZ, PT ;  /* 0x000000ff0000720c */ /* 0x000fd60003f25270 */
[----:B------:R-:W-:-:S05]  /*1100*/  @P2 VIADD R2, R2, 0x1 ;  /* 0x0000000102022836 */ /* 0x000fca0000000000 */
[----:B------:R-:W-:Y:S01]  /*1110*/  MOV R4, R2 ;  /* 0x0000000200047202 */ /* 0x000fe20000000f00 */
[----:B------:R-:W-:Y:S01]  /*1120*/  IMAD R2, R7, UR30, RZ ;  /* 0x0000001e07027c24 */ /* 0x000fe2000f8e02ff */
[----:B---3--:R-:W-:Y:S02]  /*1130*/  R2UR UR13, R3 ;  /* 0x00000000030d72ca */ /* 0x008fe400000e0000 */
        /* <DEDUP_REMOVED lines=8> */
[----:B------:R-:W-:Y:S01]  /*11c0*/  MOV R10, UR14 ;  /* 0x0000000e000a7c02 */ /* 0x000fe20008000f00 */
[----:B------:R-:W-:Y:S01]  /*11d0*/  IMAD R0, R8, UR31, R2 ;  /* 0x0000001f08007c24 */ /* 0x000fe2000f8e0202 */
[----:B------:R-:W-:Y:S01]  /*11e0*/  SHF.R.S32.HI R74, RZ, 0x1f, R4 ;  /* 0x0000001fff4a7819 */ /* 0x000fe20000011404 */
[----:B------:R-:W-:Y:S01]  /*11f0*/  UIADD3 UR4, UR15, UR4, URZ ;  /* 0x000000040f047290 */ /* 0x000fe2000fffe03f */
[----:B------:R-:W-:Y:S01]  /*1200*/  IMAD.U32 R11, RZ, RZ, UR15 ;  /* 0x0000000fff0b7e24 */ /* 0x000fe2000f8e00ff */
[----:B------:R-:W-:Y:S01]  /*1210*/  ULDC.64 UR10, c[0x0][0x260] ;  /* 0x00009800000a7ab9 */ /* 0x000fe20000000a00 */
[----:B------:R-:W-:-:S03]  /*1220*/  IMAD.MOV.U32 R2, RZ, RZ, R10 ;  /* 0x000000ffff027224 */ /* 0x000fc600078e000a */
[----:B------:R-:W-:Y:S01]  /*1230*/  MOV R3, UR4 ;  /* 0x0000000400037c02 */ /* 0x000fe20008000f00 */
[----:B------:R-:W-:Y:S02]  /*1240*/  ULDC.64 UR4, c[0x0][0x238] ;  /* 0x00008e0000047ab9 */ /* 0x000fe40000000a00 */
[----:B------:R-:W-:Y:S01]  /*1250*/  UIMAD UR12, UR12, UR4, URZ ;  /* 0x000000040c0c72a4 */ /* 0x000fe2000f8e023f */
[----:B------:R-:W-:Y:S01]  /*1260*/  IMAD.WIDE.U32 R2, R8, UR30, R2 ;  /* 0x0000001e08027c25 */ /* 0x000fe2000f8e0002 */
[----:B------:R-:W-:Y:S02]  /*1270*/  UIMAD.WIDE.U32 UR16, UR13, UR4, URZ ;  /* 0x000000040d1072a5 */ /* 0x000fe4000f8e003f */
[----:B------:R-:W-:Y:S02]  /*1280*/  UIMAD UR5, UR13, UR5, UR12 ;  /* 0x000000050d0572a4 */ /* 0x000fe4000f8e020c */
[----:B------:R-:W-:Y:S01]  /*1290*/  IADD3 R3, R3, R0, RZ ;  /* 0x0000000003037210 */ /* 0x000fe20007ffe0ff */
[----:B------:R-:W-:Y:S01]  /*12a0*/  IMAD R0, R74, UR10, RZ ;  /* 0x0000000a4a007c24 */ /* 0x000fe2000f8e02ff */
[----:B------:R-:W-:-:S03]  /*12b0*/  UIADD3 UR14, UR17, UR5, URZ ;  /* 0x00000005110e7290 */ /* 0x000fc6000fffe03f */
[C---:B------:R-:W-:Y:S02]  /*12c0*/  IMAD R0, R4.reuse, UR11, R0 ;  /* 0x0000000b04007c24 */ /* 0x040fe4000f8e0200 */
[----:B------:R-:W-:-:S04]  /*12d0*/  IMAD.WIDE.U32 R10, R4, UR10, R2 ;  /* 0x0000000a040a7c25 */ /* 0x000fc8000f8e0002 */
[----:B------:R-:W-:Y:S01]  /*12e0*/  IMAD.IADD R2, R11, 0x1, R0 ;  /* 0x000000010b027824 */ /* 0x000fe200078e0200 */
[----:B------:R-:W-:Y:S01]  /*12f0*/  MOV R3, R10 ;  /* 0x0000000a00037202 */ /* 0x000fe20000000f00 */
[----:B------:R-:W-:Y:S01]  /*1300*/  IMAD.MOV.U32 R0, RZ, RZ, R4 ;  /* 0x000000ffff007224 */ /* 0x000fe200078e0004 */
[----:B------:R-:W-:Y:S06]  /*1310*/  BRA `(.L_x_2005) ;  /* 0x0000000400447947 */ /* 0x000fec0003800000 */
.L_x_2004:
[----:B------:R-:W1:Y:S01]  /*1320*/  LDC R4, c[0x0][0x278] ;  /* 0x00009e00ff047b82 */ /* 0x000e620000000800 */
[----:B------:R-:W2:Y:S01]  /*1330*/  S2R R0, SR_CTAID.Z ;  /* 0x0000000000007919 */ /* 0x000ea20000002700 */
[----:B------:R-:W-:Y:S02]  /*1340*/  UISETP.NE.AND UP0, UPT, UR14, -0x1, UPT ;  /* 0xffffffff0e00788c */ /* 0x000fe4000bf05270 */
[----:B------:R-:W-:-:S04]  /*1350*/  ULEA UR5, UR22, 0xffffff00, 0x8 ;  /* 0xffffff0016057891 */ /* 0x000fc8000f8e403f */
[----:B------:R-:W-:Y:S02]  /*1360*/  PLOP3.LUT P0, PT, PT, PT, UP0, 0x80, 0x0 ;  /* 0x000000000000781c */ /* 0x000fe40003f0f008 */
[----:B------:R-:W-:-:S03]  /*1370*/  MOV R27, UR5 ;  /* 0x00000005001b7c02 */ /* 0x000fc60008000f00 */
[----:B------:R-:W-:Y:S01]  /*1380*/  @UP0 UIADD3 UR4, UR13, UR14, URZ ;  /* 0x0000000e0d040290 */ /* 0x000fe2000fffe03f */
[----:B------:R-:W-:-:S03]  /*1390*/  @UP0 ULDC.64 UR30, c[0x0][0x248] ;  /* 0x00009200001e0ab9 */ /* 0x000fc60000000a00 */
[----:B------:R-:W-:Y:S02]  /*13a0*/  @UP0 UIMAD.WIDE.U32 UR10, UR4, UR30, URZ ;  /* 0x0000001e040a02a5 */ /* 0x000fe4000f8e003f */
[----:B------:R-:W-:-:S04]  /*13b0*/  @UP0 UIMAD UR4, UR4, UR31, URZ ;  /* 0x0000001f040402a4 */ /* 0x000fc8000f8e023f */
[----:B------:R-:W-:Y:S01]  /*13c0*/  @UP0 UIADD3 UR4, UR11, UR4, URZ ;  /* 0x000000040b040290 */ /* 0x000fe2000fffe03f */
[----:B-1----:R-:W-:-:S04]  /*13d0*/  IABS R5, R4 ;  /* 0x0000000400057213 */ /* 0x002fc80000000000 */
[----:B------:R-:W1:Y:S01]  /*13e0*/  I2F.RP R6, R5 ;  /* 0x0000000500067306 */ /* 0x000e620000209400 */
[----:B--2---:R-:W-:-:S07]  /*13f0*/  IABS R0, R0 ;  /* 0x0000000000007213 */ /* 0x004fce0000000000 */
[----:B-1----:R-:W1:Y:S02]  /*1400*/  MUFU.RCP R6, R6 ;  /* 0x0000000600067308 */ /* 0x002e640000001000 */
[----:B-1----:R-:W-:-:S06]  /*1410*/  VIADD R6, R6, 0xffffffe ;  /* 0x0ffffffe06067836 */ /* 0x002fcc0000000000 */
[----:B------:R-:W1:Y:S02]  /*1420*/  F2I.FTZ.U32.TRUNC.NTZ R7, R6 ;  /* 0x0000000600077305 */ /* 0x000e64000021f000 */
[----:B-1----:R-:W-:Y:S02]  /*1430*/  IMAD.MOV R2, RZ, RZ, -R7 ;  /* 0x000000ffff027224 */ /* 0x002fe400078e0a07 */
[----:B------:R-:W-:Y:S02]  /*1440*/  IMAD.MOV.U32 R6, RZ, RZ, RZ ;  /* 0x000000ffff067224 */ /* 0x000fe400078e00ff */
[----:B------:R-:W-:-:S04]  /*1450*/  IMAD R2, R2, R5, RZ ;  /* 0x0000000502027224 */ /* 0x000fc800078e02ff */
[----:B------:R-:W-:Y:S01]  /*1460*/  IMAD.HI.U32 R6, R7, R2, R6 ;  /* 0x0000000207067227 */ /* 0x000fe200078e0006 */
[----:B------:R-:W-:Y:S02]  /*1470*/  MOV R2, R0 ;  /* 0x0000000000027202 */ /* 0x000fe40000000f00 */
[----:B------:R-:W-:-:S03]  /*1480*/  SHF.R.S32.HI R7, RZ, 0x1f, R27 ;  /* 0x0000001fff077819 */ /* 0x000fc6000001141b */
[----:B------:R-:W-:-:S04]  /*1490*/  IMAD.HI.U32 R0, R6, R2, RZ ;  /* 0x0000000206007227 */ /* 0x000fc800078e00ff */
[----:B------:R-:W-:-:S04]  /*14a0*/  IMAD.MOV R6, RZ, RZ, -R0 ;  /* 0x000000ffff067224 */ /* 0x000fc800078e0a00 */
[C---:B------:R-:W-:Y:S02]  /*14b0*/  IMAD R6, R5.reuse, R6, R2 ;  /* 0x0000000605067224 */ /* 0x040fe400078e0202 */
[----:B------:R-:W1:Y:S03]  /*14c0*/  LDC.64 R2, c[0x0][0x260] ;  /* 0x00009800ff027b82 */ /* 0x000e660000000a00 */
[----:B------:R-:W-:-:S13]  /*14d0*/  ISETP.GT.U32.AND P1, PT, R5, R6, PT ;  /* 0x000000060500720c */ /* 0x000fda0003f24070 */
[----:B------:R-:W-:Y:S02]  /*14e0*/  @!P1 IMAD.IADD R6, R6, 0x1, -R5 ;  /* 0x0000000106069824 */ /* 0x000fe400078e0a05 */
[----:B------:R-:W-:Y:S01]  /*14f0*/  @!P1 VIADD R0, R0, 0x1 ;  /* 0x0000000100009836 */ /* 0x000fe20000000000 */
[----:B------:R-:W-:Y:S02]  /*1500*/  ISETP.NE.AND P1, PT, R4, RZ, PT ;  /* 0x000000ff0400720c */ /* 0x000fe40003f25270 */
[----:B------:R-:W-:Y:S02]  /*1510*/  ISETP.GE.U32.AND P3, PT, R6, R5, PT ;  /* 0x000000050600720c */ /* 0x000fe40003f66070 */
[----:B------:R-:W-:-:S04]  /*1520*/  LOP3.LUT R5, R4, UR28, RZ, 0x3c, !PT ;  /* 0x0000001c04057c12 */ /* 0x000fc8000f8e3cff */
[----:B------:R-:W-:-:S07]  /*1530*/  ISETP.GE.AND P2, PT, R5, RZ, PT ;  /* 0x000000ff0500720c */ /* 0x000fce0003f46270 */
        /* <DEDUP_REMOVED lines=8> */
[----:B------:R-:W-:-:S03]  /*15c0*/  ULDC.64 UR4, c[0x0][0x230] ;  /* 0x00008c0000047ab9 */ /* 0x000fc60000000a00 */
[----:B------:R-:W-:Y:S02]  /*15d0*/  UIADD3 UR17, UR17, UR10, URZ ;  /* 0x0000000a11117290 */ /* 0x000fe4000fffe03f */
[----:B------:R-:W-:Y:S02]  /*15e0*/  UIMAD UR11, UR11, UR4, URZ ;  /* 0x000000040b0b72a4 */ /* 0x000fe4000f8e023f */
[----:B------:R-:W-:Y:S02]  /*15f0*/  UIMAD.WIDE.U32 UR16, UR12, UR4, UR16 ;  /* 0x000000040c1072a5 */ /* 0x000fe4000f8e0010 */
[----:B------:R-:W-:-:S04]  /*1600*/  UIMAD UR5, UR12, UR5, UR11 ;  /* 0x000000050c0572a4 */ /* 0x000fc8000f8e020b */
[----:B------:R-:W-:Y:S01]  /*1610*/  UIADD3 UR4, UR17, UR5, URZ ;  /* 0x0000000511047290 */ /* 0x000fe2000fffe03f */
[----:B------:R-:W-:-:S11]  /*1620*/  UMOV UR10, UR16 ;  /* 0x00000010000a7c82 */ /* 0x000fd60008000000 */
.L_x_2006:
[----:B------:R-:W-:Y:S01]  /*1630*/  MOV R8, UR10 ;  /* 0x0000000a00087c02 */ /* 0x000fe20008000f00 */
[----:B------:R-:W-:Y:S01]  /*1640*/  IMAD R5, R7, UR30, RZ ;  /* 0x0000001e07057c24 */ /* 0x000fe2000f8e02ff */
[----:B------:R-:W-:Y:S01]  /*1650*/  MOV R9, UR4 ;  /* 0x0000000400097c02 */ /* 0x000fe20008000f00 */
[----:B------:R-:W-:Y:S01]  /*1660*/  @UP0 UIADD3 UR14, UR13, UR14, URZ ;  /* 0x0000000e0d0e0290 */ /* 0x000fe2000fffe03f */
[----:B------:R-:W-:Y:S01]  /*1670*/  @!P2 IADD3 R0, -R0, RZ, RZ ;  /* 0x000000ff0000a210 */ /* 0x000fe20007ffe1ff */
[----:B------:R-:W-:Y:S01]  /*1680*/  @UP0 ULDC.64 UR4, c[0x0][0x250] ;  /* 0x0000940000040ab9 */ /* 0x000fe20000000a00 */
[----:B------:R-:W-:Y:S01]  /*1690*/  @!P1 LOP3.LUT R0, RZ, R4, RZ, 0x33, !PT ;  /* 0x00000004ff009212 */ /* 0x000fe200078e33ff */
[C---:B------:R-:W-:Y:S01]  /*16a0*/  IMAD R4, R27.reuse, UR31, R5 ;  /* 0x0000001f1b047c24 */ /* 0x040fe2000f8e0205 */
[----:B------:R-:W-:Y:S01]  /*16b0*/  @UP0 UIMAD.WIDE.U32 UR16, UR14, UR4, URZ ;  /* 0x000000040e1002a5 */ /* 0x000fe2000f8e003f */
[----:B------:R-:W-:Y:S01]  /*16c0*/  IMAD.WIDE.U32 R8, R27, UR30, R8 ;  /* 0x0000001e1b087c25 */ /* 0x000fe2000f8e0008 */
[----:B------:R-:W-:-:S02]  /*16d0*/  SHF.R.S32.HI R74, RZ, 0x1f, R0 ;  /* 0x0000001fff4a7819 */ /* 0x000fc40000011400 */
[----:B------:R-:W-:Y:S02]  /*16e0*/  @UP0 UIMAD UR14, UR14, UR5, UR17 ;  /* 0x000000050e0e02a4 */ /* 0x000fe4000f8e0211 */
[----:B------:R-:W-:Y:S01]  /*16f0*/  IADD3 R9, R9, R4, RZ ;  /* 0x0000000409097210 */ /* 0x000fe20007ffe0ff */
[-C--:B-1----:R-:W-:Y:S02]  /*1700*/  IMAD R4, R74, R2.reuse, RZ ;  /* 0x000000024a047224 */ /* 0x082fe400078e02ff */
[----:B------:R-:W-:-:S04]  /*1710*/  IMAD.WIDE.U32 R8, R0, R2, R8 ;  /* 0x0000000200087225 */ /* 0x000fc800078e0008 */
[----:B------:R-:W-:Y:S01]  /*1720*/  IMAD R4, R0, R3, R4 ;  /* 0x0000000300047224 */ /* 0x000fe200078e0204 */
[----:B------:R-:W-:Y:S02]  /*1730*/  MOV R3, R8 ;  /* 0x0000000800037202 */ /* 0x000fe40000000f00 */
[----:B------:R-:W-:Y:S02]  /*1740*/  MOV R8, R27 ;  /* 0x0000001b00087202 */ /* 0x000fe40000000f00 */
[----:B------:R-:W-:Y:S01]  /*1750*/  IADD3 R2, R9, R4, RZ ;  /* 0x0000000409027210 */ /* 0x000fe20007ffe0ff */
        /* <DEDUP_REMOVED lines=9> */
[----:B------:R-:W-:-:S02]  /*17f0*/  UIMAD UR10, UR10, UR4, URZ ;  /* 0x000000040a0a72a4 */ /* 0x000fc4000f8e023f */
[----:B------:R-:W-:Y:S02]  /*1800*/  UIMAD.WIDE.U32 UR16, UR12, UR4, UR14 ;  /* 0x000000040c1072a5 */ /* 0x000fe4000f8e000e */
[----:B------:R-:W-:-:S04]  /*1810*/  UIMAD UR5, UR12, UR5, UR10 ;  /* 0x000000050c0572a4 */ /* 0x000fc8000f8e020a */
[----:B------:R-:W-:-:S12]  /*1820*/  UIADD3 UR14, UR17, UR5, URZ ;  /* 0x00000005110e7290 */ /* 0x000fd8000fffe03f */
.L_x_2005:
[----:B------:R1:W5:Y:S01]  /*1830*/  @P4 LDG.E R5, desc[UR6][R110.64] ;  /* 0x000000066e054981 */ /* 0x000362000c1e1900 */
[----:B------:R-:W-:Y:S01]  /*1840*/  SHF.R.S32.HI R97, RZ, 0x1f, R35 ;  /* 0x0000001fff617819 */ /* 0x000fe20000011423 */
[----:B------:R-:W-:Y:S01]  /*1850*/  UISETP.NE.AND UP0, UPT, UR21, -0x1, UPT ;  /* 0xffffffff1500788c */ /* 0x000fe2000bf05270 */
[----:B------:R-:W2:Y:S01]  /*1860*/  LDC R93, c[0x0][0x2e0] ;  /* 0x0000b800ff5d7b82 */ /* 0x000ea20000000800 */
[----:B------:R-:W3:Y:S01]  /*1870*/  S2R R14, SR_CTAID.X ;  /* 0x00000000000e7919 */ /* 0x000ee20000002500 */
[CC--:B------:R-:W-:Y:S01]  /*1880*/  LEA.HI R98, R97.reuse, R35.reuse, RZ, 0x2 ;  /* 0x0000002361627211 */ /* 0x0c0fe200078f10ff */
[----:B------:R-:W-:Y:S01]  /*1890*/  ULDC.64 UR10, c[0x0][0x240] ;  /* 0x00009000000a7ab9 */ /* 0x000fe20000000a00 */
[-C--:B------:R-:W-:Y:S01]  /*18a0*/  LEA.HI R100, R97, R35.reuse, RZ, 0x3 ;  /* 0x0000002361647211 */ /* 0x080fe200078f18ff */
[----:B------:R-:W-:Y:S01]  /*18b0*/  USHF.R.S32.HI UR25, URZ, 0x1f, UR28 ;  /* 0x0000001f3f197899 */ /* 0x000fe2000801141c */
[C---:B------:R-:W-:Y:S02]  /*18c0*/  LOP3.LUT R91, R98.reuse, 0xfffffffc, RZ, 0xc0, !PT ;  /* 0xfffffffc625b7812 */ /* 0x040fe400078ec0ff */
[----:B------:R-:W-:Y:S01]  /*18d0*/  SHF.R.S32.HI R99, RZ, 0x3, R100 ;  /* 0x00000003ff637819 */ /* 0x000fe20000011464 */
[----:B------:R-:W4:Y:S01]  /*18e0*/  LDC.64 R114, c[0x0][0x250] ;  /* 0x00009400ff727b82 */ /* 0x000f220000000a00 */
[----:B------:R-:W-:Y:S01]  /*18f0*/  SHF.R.S32.HI R108, RZ, 0x2, R98 ;  /* 0x00000002ff6c7819 */ /* 0x000fe20000011462 */
[----:B------:R-:W-:Y:S01]  /*1900*/  IMAD.IADD R91, R35, 0x1, -R91 ;  /* 0x00000001235b7824 */ /* 0x000fe200078e0a5b */
[----:B------:R-:W-:Y:S01]  /*1910*/  @!UP0 ULDC.64 UR4, c[0x0][0x228] ;  /* 0x00008a0000048ab9 */ /* 0x000fe20000000a00 */
[----:B------:R-:W-:Y:S01]  /*1920*/  IMAD.SHL.U32 R4, R99, 0x40, RZ ;  /* 0x0000004063047824 */ /* 0x000fe200078e00ff */
[----:B------:R-:W-:Y:S01]  /*1930*/  LEA.HI R98, R98, R108, RZ, 0x1 ;  /* 0x0000006c62627211 */ /* 0x000fe200078f08ff */
[----:B------:R-:W-:Y:S01]  /*1940*/  IMAD.SHL.U32 R196, R91, 0x8, RZ ;  /* 0x000000085bc47824 */ /* 0x000fe200078e00ff */
[-C--:B------:R-:W-:Y:S01]  /*1950*/  LEA.HI R36, R97, R35.reuse, RZ, 0x5 ;  /* 0x0000002361247211 */ /* 0x080fe200078f28ff */
[----:B------:R-:W-:Y:S01]  /*1960*/  @!UP0 UIMAD UR12, UR24, UR4, URZ ;  /* 0x00000004180c82a4 */ /* 0x000fe2000f8e023f */
[----:B------:R-:W-:Y:S01]  /*1970*/  LOP3.LUT R4, R4, 0xc0, RZ, 0xc0, !PT ;  /* 0x000000c004047812 */ /* 0x000fe200078ec0ff */
[----:B------:R-:W-:Y:S01]  /*1980*/  @UP0 UIMAD.WIDE.U32 UR32, UR21, UR10, URZ ;  /* 0x0000000a152002a5 */ /* 0x000fe2000f8e003f */
[----:B------:R-:W-:Y:S01]  /*1990*/  LOP3.LUT R98, R98, 0x7fffffe, RZ, 0xc0, !PT ;  /* 0x07fffffe62627812 */ /* 0x000fe200078ec0ff */
[----:B------:R-:W-:Y:S01]  /*19a0*/  @!UP0 UIMAD.WIDE.U32 UR18, UR26, UR4, URZ ;  /* 0x000000041a1282a5 */ /* 0x000fe2000f8e003f */
[----:B------:R-:W-:Y:S01]  /*19b0*/  LOP3.LUT R6, R4, 0x18, R196, 0xf8, !PT ;  /* 0x0000001804067812 */ /* 0x000fe200078ef8c4 */
[----:B------:R-:W-:Y:S01]  /*19c0*/  @!UP0 UIMAD UR12, UR26, UR5, UR12 ;  /* 0x000000051a0c82a4 */ /* 0x000fe2000f8e020c */
[----:B------:R-:W-:Y:S01]  /*19d0*/  SHF.R.U32.HI R4, RZ, 0x3, R4 ;  /* 0x00000003ff047819 */ /* 0x000fe20000011604 */
[----:B------:R-:W-:Y:S01]  /*19e0*/  IMAD.IADD R98, R108, 0x1, -R98 ;  /* 0x000000016c627824 */ /* 0x000fe200078e0a62 */
[----:B------:R-:W-:Y:S01]  /*19f0*/  SHF.R.S32.HI R36, RZ, 0x5, R36 ;  /* 0x00000005ff247819 */ /* 0x000fe20000011424 */
[----:B------:R-:W-:Y:S01]  /*1a00*/  @UP0 UIMAD UR13, UR21, UR11, UR33 ;  /* 0x0000000b150d02a4 */ /* 0x000fe2000f8e0221 */
[----:B------:R-:W-:Y:S01]  /*1a10*/  LOP3.LUT R4, R6, R4, RZ, 0x3c, !PT ;  /* 0x0000000406047212 */ /* 0x000fe200078e3cff */
[----:B------:R-:W-:Y:S01]  /*1a20*/  @!UP0 UMOV UR32, UR18 ;  /* 0x0000001200208c82 */ /* 0x000fe20008000000 */
[----:B------:R-:W-:Y:S01]  /*1a30*/  SHF.R.S32.HI R109, RZ, 0x1f, R108 ;  /* 0x0000001fff6d7819 */ /* 0x000fe2000001146c */
[----:B------:R-:W-:Y:S01]  /*1a40*/  IMAD R98, R36, 0x8, R98 ;  /* 0x0000000824627824 */ /* 0x000fe200078e0262 */
[----:B------:R-:W-:Y:S01]  /*1a50*/  @!UP0 UIADD3 UR13, UR19, UR12, URZ ;  /* 0x0000000c130d8290 */ /* 0x000fe2000fffe03f */
[----:B------:R-:W-:Y:S01]  /*1a60*/  SHF.R.S32.HI R197, RZ, 0x1f, R196 ;  /* 0x0000001fffc57819 */ /* 0x000fe200000114c4 */
[----:B------:R-:W-:Y:S01]  /*1a70*/  ULDC.64 UR4, c[0x0][0x268] ;  /* 0x00009a0000047ab9 */ /* 0x000fe20000000a00 */
[----:B------:R-:W-:Y:S01]  /*1a80*/  IADD3 R10, P0, R196, UR16, RZ ;  /* 0x00000010c40a7c10 */ /* 0x000fe2000ff1e0ff */
[----:B------:R-:W-:Y:S01]  /*1a90*/  IMAD.U32 R98, R98, 0x20, R4 ;  /* 0x0000002062627824 */ /* 0x000fe200078e0004 */
[----:B------:R-:W-:Y:S01]  /*1aa0*/  IADD3 R12, P1, R196, UR32, RZ ;  /* 0x00000020c40c7c10 */ /* 0x000fe2000ff3e0ff */
[----:B---3--:R-:W-:Y:S01]  /*1ab0*/  IMAD.WIDE R14, R14, 0x40, R108 ;  /* 0x000000400e0e7825 */ /* 0x008fe200078e026c */
[----:B------:R-:W-:Y:S01]  /*1ac0*/  IADD3.X R11, R197, UR14, RZ, P0, !PT ;  /* 0x0000000ec50b7c10 */ /* 0x000fe200087fe4ff */
[----:B------:R-:W-:Y:S01]  /*1ad0*/  USHF.L.U64.HI UR18, UR30, 0x5, UR31 ;  /* 0x000000051e127899 */ /* 0x000fe2000801021f */
[----:B------:R-:W-:Y:S01]  /*1ae0*/  LEA.HI R97, R97, R35, RZ, 0x4 ;  /* 0x0000002361617211 */ /* 0x000fe200078f20ff */
[----:B------:R-:W-:Y:S01]  /*1af0*/  IMAD R4, R74, UR4, RZ ;  /* 0x000000044a047c24 */ /* 0x000fe2000f8e02ff */
[----:B------:R-:W-:Y:S01]  /*1b00*/  IADD3.X R13, R197, UR13, RZ, P1, !PT ;  /* 0x0000000dc50d7c10 */ /* 0x000fe20008ffe4ff */
[----:B------:R-:W-:Y:S01]  /*1b10*/  IMAD.WIDE.U32 R10, R0, UR4, R10 ;  /* 0x00000004000a7c25 */ /* 0x000fe2000f8e000a */
[----:B------:R-:W-:Y:S01]  /*1b20*/  LOP3.LUT R96, R97, 0xfffffff0, RZ, 0xc0, !PT ;  /* 0xfffffff061607812 */ /* 0x000fe200078ec0ff */
[----:B------:R-:W-:Y:S01]  /*1b30*/  USHF.L.U32 UR19, UR30, 0x5, URZ ;  /* 0x000000051e137899 */ /* 0x000fe2000800063f */
[----:B------:R-:W-:Y:S01]  /*1b40*/  IADD3 R102, P0, R108, R8, RZ ;  /* 0x000000086c667210 */ /* 0x000fe20007f1e0ff */
[----:B------:R-:W-:Y:S01]  /*1b50*/  IMAD R4, R0, UR5, R4 ;  /* 0x0000000500047c24 */ /* 0x000fe2000f8e0204 */
[----:B------:R-:W-:Y:S01]  /*1b60*/  ULDC.64 UR4, c[0x0][0x258] ;  /* 0x0000960000047ab9 */ /* 0x000fe20000000a00 */
[----:B------:R-:W-:Y:S01]  /*1b70*/  IMAD R6, R15, UR10, RZ ;  /* 0x0000000a0f067c24 */ /* 0x000fe2000f8e02ff */
[----:B--2---:R-:W-:Y:S01]  /*1b80*/  LEA.HI R93, R93, R93, RZ, 0x1 ;  /* 0x0000005d5d5d7211 */ /* 0x004fe200078f08ff */
[----:B------:R-:W-:Y:S01]  /*1b90*/  IMAD.WIDE.U32 R12, R14, UR10, R12 ;  /* 0x0000000a0e0c7c25 */ /* 0x000fe2000f8e000c */
[----:B------:R-:W-:Y:S01]  /*1ba0*/  UIMAD UR10, UR25, UR4, URZ ;  /* 0x00000004190a72a4 */ /* 0x000fe2000f8e023f */
[----:B----4-:R-:W-:-:S02]  /*1bb0*/  SHF.L.U64.HI R221, R114, 0x5, R115 ;  /* 0x0000000572dd7819 */ /* 0x010fc40000010273 */
[----:B------:R-:W-:Y:S01]  /*1bc0*/  IMAD.U32 R112, RZ, RZ, UR4 ;  /* 0x00000004ff707e24 */ /* 0x000fe2000f8e00ff */
[----:B------:R-:W-:Y:S01]  /*1bd0*/  USHF.R.S32.HI UR4, URZ, 0x1f, UR29 ;  /* 0x0000001f3f047899 */ /* 0x000fe2000801141d */
[----:B------:R-:W-:Y:S01]  /*1be0*/  IMAD.IADD R96, R35, 0x1, -R96 ;  /* 0x0000000123607824 */ /* 0x000fe200078e0a60 */
[----:B------:R-:W-:Y:S01]  /*1bf0*/  SHF.R.S32.HI R90, RZ, 0x1, R93 ;  /* 0x00000001ff5a7819 */ /* 0x000fe2000001145d */
[----:B------:R-:W-:Y:S01]  /*1c00*/  IMAD.X R101, R109, 0x1, R7, P0 ;  /* 0x000000016d657824 */ /* 0x000fe200000e0607 */
[----:B------:R-:W-:Y:S01]  /*1c10*/  ULEA.HI UR4, UR4, UR29, URZ, 0x8 ;  /* 0x0000001d04047291 */ /* 0x000fe2000f8f403f */
[----:B------:R-:W-:Y:S01]  /*1c20*/  IADD3 R104, P0, R196, R3, RZ ;  /* 0x00000003c4687210 */ /* 0x000fe20007f1e0ff */
[----:B------:R-:W-:Y:S01]  /*1c30*/  IMAD R6, R14, UR11, R6 ;  /* 0x0000000b0e067c24 */ /* 0x000fe2000f8e0206 */
[----:B------:R-:W-:Y:S01]  /*1c40*/  LEA.HI R95, R96, R96, RZ, 0x1 ;  /* 0x00000060605f7211 */ /* 0x000fe200078f08ff */
[----:B------:R-:W-:Y:S01]  /*1c50*/  USHF.R.S32.HI UR4, URZ, 0x8, UR4 ;  /* 0x000000083f047899 */ /* 0x000fe20008011404 */
[----:B------:R-:W-:Y:S01]  /*1c60*/  IMAD.SHL.U32 R91, R91, 0x4, RZ ;  /* 0x000000045b5b7824 */ /* 0x000fe200078e00ff */
[----:B------:R-:W-:Y:S01]  /*1c70*/  UIMAD UR5, UR28, UR5, UR10 ;  /* 0x000000051c0572a4 */ /* 0x000fe2000f8e020a */
[--C-:B------:R-:W-:Y:S01]  /*1c80*/  SHF.R.S32.HI R9, RZ, 0x1, R95.reuse ;  /* 0x00000001ff097819 */ /* 0x100fe2000001145f */
[----:B------:R-:W-:Y:S01]  /*1c90*/  IMAD.X R105, R197, 0x1, R2, P0 ;  /* 0x00000001c5697824 */ /* 0x000fe200000e0602 */
[----:B------:R-:W-:Y:S01]  /*1ca0*/  SHF.R.S32.HI R94, RZ, 0x1f, R95 ;  /* 0x0000001fff5e7819 */ /* 0x000fe2000001145f */
[----:B------:R-:W-:Y:S01]  /*1cb0*/  IMAD.IADD R13, R13, 0x1, R6 ;  /* 0x000000010d0d7824 */ /* 0x000fe200078e0206 */
[----:B------:R-:W-:Y:S01]  /*1cc0*/  VIMNMX R52, RZ, UR4, !PT ;  /* 0x00000004ff347c48 */ /* 0x000fe2000ffe0100 */
[----:B------:R-:W-:Y:S01]  /*1cd0*/  IMAD R101, R101, R114, RZ ;  /* 0x0000007265657224 */ /* 0x000fe200078e02ff */
[----:B------:R-:W-:Y:S01]  /*1ce0*/  LEA.HI R94, R94, R9, RZ, 0x2 ;  /* 0x000000095e5e7211 */ /* 0x000fe200078f10ff */
[----:B------:R-:W-:Y:S01]  /*1cf0*/  IMAD R92, R108, R90, R91 ;  /* 0x0000005a6c5c7224 */ /* 0x000fe200078e025b */
[----:B------:R-:W-:Y:S01]  /*1d00*/  ISETP.LT.AND P0, PT, R52, UR22, PT ;  /* 0x0000001634007c0c */ /* 0x000fe2000bf01270 */
[----:B------:R-:W-:Y:S01]  /*1d10*/  IMAD.IADD R11, R11, 0x1, R4 ;  /* 0x000000010b0b7824 */ /* 0x000fe200078e0204 */
[----:B------:R-:W-:Y:S01]  /*1d20*/  LOP3.LUT R94, R94, 0xfffffffc, RZ, 0xc0, !PT ;  /* 0xfffffffc5e5e7812 */ /* 0x000fe200078ec0ff */
[----:B------:R-:W-:Y:S01]  /*1d30*/  IMAD R106, R109, UR30, RZ ;  /* 0x0000001e6d6a7c24 */ /* 0x000fe2000f8e02ff */
[----:B------:R-:W-:Y:S01]  /*1d40*/  SHF.R.S32.HI R83, RZ, 0x1f, R92 ;  /* 0x0000001fff537819 */ /* 0x000fe2000001145c */
[----:B------:R-:W-:-:S04]  /*1d50*/  IMAD.WIDE.U32 R112, R112, UR28, R12 ;  /* 0x0000001c70707c25 */ /* 0x000fc8000f8e000c */
[----:B------:R-:W-:Y:S02]  /*1d60*/  IMAD.IADD R94, R9, 0x1, -R94 ;  /* 0x00000001095e7824 */ /* 0x000fe400078e0a5e */
[----:B------:R-:W-:Y:S02]  /*1d70*/  IMAD R101, R102, R115, R101 ;  /* 0x0000007366657224 */ /* 0x000fe400078e0265 */
[----:B------:R-:W-:Y:S01]  /*1d80*/  IMAD.MOV.U32 R9, RZ, RZ, 0x10 ;  /* 0x00000010ff097424 */ /* 0x000fe200078e00ff */
[----:B------:R-:W-:Y:S01]  /*1d90*/  LOP3.LUT P1, RZ, R94, 0x2, RZ, 0xc0, !PT ;  /* 0x000000025eff7812 */ /* 0x000fe2000782c0ff */
[----:B------:R-:W-:Y:S02]  /*1da0*/  IMAD.IADD R91, R91, 0x1, R92 ;  /* 0x000000015b5b7824 */ /* 0x000fe400078e025c */
[----:B------:R-:W-:Y:S01]  /*1db0*/  IMAD.WIDE.U32 R102, R102, R114, R10 ;  /* 0x0000007266667225 */ /* 0x000fe200078e000a */
[----:B------:R-:W-:Y:S02]  /*1dc0*/  SEL R9, R9, 0xfffffff0, !P1 ;  /* 0xfffffff009097807 */ /* 0x000fe40004800000 */
[----:B------:R-:W-:Y:S01]  /*1dd0*/  SHF.R.S32.HI R82, RZ, 0x1f, R91 ;  /* 0x0000001fff527819 */ /* 0x000fe2000001145b */
[----:B------:R-:W-:-:S02]  /*1de0*/  IMAD R106, R108, UR31, R106 ;  /* 0x0000001f6c6a7c24 */ /* 0x000fc4000f8e026a */
[----:B------:R-:W-:-:S04]  /*1df0*/  IMAD.WIDE.U32 R104, R108, UR30, R104 ;  /* 0x0000001e6c687c25 */ /* 0x000fc8000f8e0068 */
[----:B------:R-:W-:Y:S02]  /*1e00*/  VIADD R53, R113, UR5 ;  /* 0x0000000571357c36 */ /* 0x000fe40008000000 */
[----:B------:R-:W-:Y:S02]  /*1e10*/  IMAD.SHL.U32 R222, R114, 0x20, RZ ;  /* 0x0000002072de7824 */ /* 0x000fe400078e00ff */
[----:B------:R-:W-:Y:S02]  /*1e20*/  IMAD.IADD R107, R105, 0x1, R106 ;  /* 0x00000001696b7824 */ /* 0x000fe400078e026a */
[----:B------:R-:W-:Y:S02]  /*1e30*/  IMAD.IADD R101, R103, 0x1, R101 ;  /* 0x0000000167657824 */ /* 0x000fe400078e0265 */
[----:B------:R-:W-:Y:S01]  /*1e40*/  @!P4 IMAD.MOV.U32 R5, RZ, RZ, RZ ;  /* 0x000000ffff05c224 */ /* 0x000fe200078e00ff */
[----:B-1----:R-:W-:Y:S06]  /*1e50*/  @!P0 BRA `(.L_x_2007) ;  /* 0x00000074007c8947 */ /* 0x002fec0003800000 */
[----:B------:R-:W1:Y:S01]  /*1e60*/  LDC.64 R2, c[0x0][0x338] ;  /* 0x0000ce00ff027b82 */ /* 0x000e620000000a00 */
[----:B------:R-:W-:Y:S01]  /*1e70*/  ULDC.64 UR10, c[0x0][0x330] ;  /* 0x0000cc00000a7ab9 */ /* 0x000fe20000000a00 */
[----:B------:R-:W-:Y:S01]  /*1e80*/  ULDC.64 UR4, c[0x0][0x328] ;  /* 0x0000ca0000047ab9 */ /* 0x000fe20000000a00 */
[----:B------:R-:W-:Y:S01]  /*1e90*/  IMAD.U32 R6, RZ, RZ, UR10 ;  /* 0x0000000aff067e24 */ /* 0x000fe2000f8e00ff */
[----:B------:R-:W-:Y:S01]  /*1ea0*/  UIMAD UR12, UR24, UR4, URZ ;  /* 0x00000004180c72a4 */ /* 0x000fe2000f8e023f */
[----:B------:R-:W-:Y:S01]  /*1eb0*/  IMAD.U32 R4, RZ, RZ, UR4 ;  /* 0x00000004ff047e24 */ /* 0x000fe2000f8e00ff */
[----:B------:R-:W-:Y:S01]  /*1ec0*/  USHF.R.S32.HI UR4, URZ, 0x1f, UR29 ;  /* 0x0000001f3f047899 */ /* 0x000fe2000801141d */
[----:B------:R-:W-:Y:S01]  /*1ed0*/  IMAD.WIDE.U32 R12, R6, UR26, R196 ;  /* 0x0000001a060c7c25 */ /* 0x000fe2000f8e00c4 */
[----:B------:R-:W-:Y:S01]  /*1ee0*/  UIMAD UR13, UR24, UR10, URZ ;  /* 0x0000000a180d72a4 */ /* 0x000fe2000f8e023f */
[----:B------:R-:W-:Y:S01]  /*1ef0*/  IADD3 R6, P1, P0, R27, -UR29, R108 ;  /* 0x8000001d1b067c10 */ /* 0x000fe2000f83e06c */
[----:B------:R-:W-:Y:S01]  /*1f00*/  UIMAD UR5, UR26, UR5, UR12 ;  /* 0x000000051a0572a4 */ /* 0x000fe2000f8e020c */
[----:B------:R-:W-:Y:S01]  /*1f10*/  IMAD.WIDE.U32 R10, R4, UR26, R196 ;  /* 0x0000001a040a7c25 */ /* 0x000fe2000f8e00c4 */
[----:B------:R-:W-:Y:S01]  /*1f20*/  SHF.R.S32.HI R4, RZ, 0x1f, R27 ;  /* 0x0000001fff047819 */ /* 0x000fe2000001141b */
[----:B------:R-:W-:Y:S01]  /*1f30*/  UIMAD UR11, UR26, UR11, UR13 ;  /* 0x0000000b1a0b72a4 */ /* 0x000fe2000f8e020d */
[----:B------:R-:W2:Y:S01]  /*1f40*/  LDC R54, c[0x0][0x340] ;  /* 0x0000d000ff367b82 */ /* 0x000ea20000000800 */
[----:B------:R-:W-:Y:S01]  /*1f50*/  ULDC.64 UR14, c[0x0][0x340] ;  /* 0x0000d000000e7ab9 */ /* 0x000fe20000000a00 */
[----:B------:R-:W-:Y:S01]  /*1f60*/  IADD3.X R4, R4, ~UR4, R109, P1, P0 ;  /* 0x8000000404047c10 */ /* 0x000fe20008fe046d */
[----:B-----5:R-:W-:Y:S01]  /*1f70*/  IMAD.IADD R27, R5, 0x1, R27 ;  /* 0x00000001051b7824 */ /* 0x020fe200078e021b */
[----:B------:R-:W-:Y:S01]  /*1f80*/  ULDC.64 UR12, c[0x0][0x320] ;  /* 0x0000c800000c7ab9 */ /* 0x000fe20000000a00 */
[----:B------:R-:W-:Y:S01]  /*1f90*/  IADD3 R13, R13, UR11, RZ ;  /* 0x0000000b0d0d7c10 */ /* 0x000fe2000fffe0ff */
[----:B------:R-:W-:Y:S01]  /*1fa0*/  VIADD R11, R11, UR5 ;  /* 0x000000050b0b7c36 */ /* 0x000fe20008000000 */
[----:B------:R-:W-:Y:S01]  /*1fb0*/  ULDC.64 UR4, c[0x0][0x350] ;  /* 0x0000d40000047ab9 */ /* 0x000fe20000000a00 */
[C---:B------:R-:W-:Y:S01]  /*1fc0*/  IMAD R5, R4.reuse, UR14, RZ ;  /* 0x0000000e04057c24 */ /* 0x040fe2000f8e02ff */
[----:B------:R-:W-:Y:S01]  /*1fd0*/  ULDC.64 UR10, c[0x0][0x348] ;  /* 0x0000d200000a7ab9 */ /* 0x000fe20000000a00 */
[-C--:B-1----:R-:W-:Y:S01]  /*1fe0*/  IMAD R4, R4, R2.reuse, RZ ;  /* 0x0000000204047224 */ /* 0x082fe200078e02ff */
[C---:B------:R-:W-:Y:S01]  /*1ff0*/  SHF.L.U32 R62, R115.reuse, 0x7, RZ ;  /* 0x00000007733e7819 */ /* 0x040fe200000006ff */
[C---:B------:R-:W-:Y:S01]  /*2000*/  IMAD R5, R6.reuse, UR15, R5 ;  /* 0x0000000f06057c24 */ /* 0x040fe2000f8e0205 */
[----:B------:R-:W-:Y:S01]  /*2010*/  SHF.L.U32 R59, R115, 0x6, RZ ;  /* 0x00000006733b7819 */ /* 0x000fe200000006ff */
[----:B------:R-:W-:Y:S01]  /*2020*/  IMAD.WIDE.U32 R12, R6, UR14, R12 ;  /* 0x0000000e060c7c25 */ /* 0x000fe2000f8e000c */
[----:B------:R-:W-:Y:S01]  /*2030*/  USHF.L.U64.HI UR36, UR14, 0x5, UR15 ;  /* 0x000000050e247899 */ /* 0x000fe2000801020f */
[----:B------:R-:W-:Y:S01]  /*2040*/  SHF.L.U32 R51, R90, 0x5, RZ ;  /* 0x000000055a337819 */ /* 0x000fe200000006ff */
[----:B------:R-:W-:Y:S01]  /*2050*/  UIMAD UR42, UR15, 0xc0, URZ ;  /* 0x000000c00f2a78a4 */ /* 0x000fe2000f8e023f */
[C---:B------:R-:W-:Y:S01]  /*2060*/  IMAD R4, R6.reuse, R3, R4 ;  /* 0x0000000306047224 */ /* 0x040fe200078e0204 */
[----:B------:R-:W-:Y:S01]  /*2070*/  IADD3 R5, R13, R5, RZ ;  /* 0x000000050d057210 */ /* 0x000fe20007ffe0ff */
[----:B------:R-:W-:Y:S01]  /*2080*/  IMAD.WIDE.U32 R6, R6, R2, R10 ;  /* 0x0000000206067225 */ /* 0x000fe200078e000a */
[----:B------:R-:W-:Y:S01]  /*2090*/  USHF.L.U64.HI UR43, UR14, 0x7, UR15 ;  /* 0x000000070e2b7899 */ /* 0x000fe2000801020f */
[----:B------:R-:W-:Y:S01]  /*20a0*/  SHF.L.U32 R45, R90, 0x7, RZ ;  /* 0x000000075a2d7819 */ /* 0x000fe200000006ff */
[----:B------:R-:W-:Y:S01]  /*20b0*/  UIMAD UR39, UR15, 0x140, URZ ;  /* 0x000001400f2778a4 */ /* 0x000fe2000f8e023f */
[C---:B------:R-:W-:Y:S01]  /*20c0*/  IMAD R72, R74.reuse, UR4, RZ ;  /* 0x000000044a487c24 */ /* 0x040fe2000f8e02ff */
[----:B------:R-:W-:Y:S01]  /*20d0*/  UIMAD UR38, UR15, 0x180, URZ ;  /* 0x000001800f2678a4 */ /* 0x000fe2000f8e023f */
[----:B------:R-:W-:Y:S01]  /*20e0*/  IMAD.IADD R7, R7, 0x1, R4 ;  /* 0x0000000107077824 */ /* 0x000fe200078e0204 */
[----:B------:R-:W-:Y:S01]  /*20f0*/  UIMAD.WIDE.U32 UR32, UR30, 0x80, URZ ;  /* 0x000000801e2078a5 */ /* 0x000fe2000f8e003f */
[----:B------:R-:W-:Y:S01]  /*2100*/  IMAD R74, R74, UR10, RZ ;  /* 0x0000000a4a4a7c24 */ /* 0x000fe2000f8e02ff */
[----:B------:R-:W-:Y:S01]  /*2110*/  USHF.L.U32 UR35, UR31, 0x7, URZ ;  /* 0x000000071f237899 */ /* 0x000fe2000800063f */
[----:B------:R-:W-:Y:S01]  /*2120*/  IMAD R27, R90, R27, RZ ;  /* 0x0000001b5a1b7224 */ /* 0x000fe200078e02ff */
[----:B------:R-:W-:Y:S01]  /*2130*/  USHF.L.U32 UR34, UR31, 0x6, URZ ;  /* 0x000000061f227899 */ /* 0x000fe2000800063f */
[----:B------:R-:W-:Y:S01]  /*2140*/  IMAD.MOV.U32 R4, RZ, RZ, R12 ;  /* 0x000000ffff047224 */ /* 0x000fe200078e000c */
[----:B------:R-:W-:Y:S01]  /*2150*/  USHF.L.U32 UR37, UR14, 0x5, URZ ;  /* 0x000000050e257899 */ /* 0x000fe2000800063f */
[C---:B------:R-:W-:Y:S01]  /*2160*/  IMAD R74, R0.reuse, UR11, R74 ;  /* 0x0000000b004a7c24 */ /* 0x040fe2000f8e024a */
[----:B------:R-:W-:Y:S01]  /*2170*/  SHF.R.S32.HI R26, RZ, 0x1f, R27 ;  /* 0x0000001fff1a7819 */ /* 0x000fe2000001141b */
[----:B------:R-:W-:Y:S01]  /*2180*/  IMAD.WIDE.U32 R6, R0, UR10, R6 ;  /* 0x0000000a00067c25 */ /* 0x000fe2000f8e0006 */
[-C--:B------:R-:W-:Y:S01]  /*2190*/  IADD3 R79, P2, R91, R27.reuse, RZ ;  /* 0x0000001b5b4f7210 */ /* 0x080fe20007f5e0ff */
[----:B------:R-:W-:Y:S01]  /*21a0*/  ULDC.64 UR10, c[0x0][0x218] ;  /* 0x00008600000a7ab9 */ /* 0x000fe20000000a00 */
[----:B------:R-:W-:Y:S01]  /*21b0*/  IADD3 R27, P3, R92, R27, RZ ;  /* 0x0000001b5c1b7210 */ /* 0x000fe20007f7e0ff */
[----:B------:R-:W-:Y:S01]  /*21c0*/  IMAD R72, R0, UR5, R72 ;  /* 0x0000000500487c24 */ /* 0x000fe2000f8e0248 */
[----:B------:R-:W-:Y:S01]  /*21d0*/  IADD3.X R78, R82, R26, RZ, P2, !PT ;  /* 0x0000001a524e7210 */ /* 0x000fe200017fe4ff */
[----:B------:R-:W-:Y:S01]  /*21e0*/  IMAD.WIDE.U32 R4, R0, UR4, R4 ;  /* 0x0000000400047c25 */ /* 0x000fe2000f8e0004 */
[----:B------:R-:W-:Y:S01]  /*21f0*/  ULDC.64 UR4, c[0x0][0x318] ;  /* 0x0000c60000047ab9 */ /* 0x000fe20000000a00 */
[----:B------:R-:W-:Y:S01]  /*2200*/  USHF.L.U32 UR44, UR14, 0x7, URZ ;  /* 0x000000070e2c7899 */ /* 0x000fe2000800063f */
[----:B------:R-:W-:Y:S01]  /*2210*/  LEA R75, P0, R6, UR4, 0x1 ;  /* 0x00000004064b7c11 */ /* 0x000fe2000f8008ff */
[----:B------:R-:W-:Y:S01]  /*2220*/  IMAD.IADD R74, R7, 0x1, R74 ;  /* 0x00000001074a7824 */ /* 0x000fe200078e024a */
[----:B------:R-:W-:Y:S01]  /*2230*/  IADD3 R72, R5, R72, RZ ;  /* 0x0000004805487210 */ /* 0x000fe20007ffe0ff */
[----:B------:R-:W-:Y:S01]  /*2240*/  IMAD.X R26, R83, 0x1, R26, P3 ;  /* 0x00000001531a7824 */ /* 0x000fe200018e061a */
[----:B------:R-:W-:Y:S01]  /*2250*/  LEA R73, P1, R4, UR12, 0x1 ;  /* 0x0000000c04497c11 */ /* 0x000fe2000f8208ff */
[----:B------:R-:W-:Y:S01]  /*2260*/  IMAD.WIDE.U32 R14, R114, 0x80, RZ ;  /* 0x00000080720e7825 */ /* 0x000fe200078e00ff */
[----:B------:R-:W-:Y:S01]  /*2270*/  LEA.HI.X R74, R6, UR5, R74, 0x1, P0 ;  /* 0x00000005064a7c11 */ /* 0x000fe200080f0c4a */
[----:B------:R-:W-:Y:S01]  /*2280*/  ULDC.64 UR4, c[0x0][0x220] ;  /* 0x0000880000047ab9 */ /* 0x000fe20000000a00 */
[----:B------:R-:W-:Y:S01]  /*2290*/  LEA.HI.X R72, R4, UR13, R72, 0x1, P1 ;  /* 0x0000000d04487c11 */ /* 0x000fe200088f0c48 */
[----:B------:R-:W-:Y:S01]  /*22a0*/  IMAD.WIDE.U32 R10, R114, 0x40, RZ ;  /* 0x00000040720a7825 */ /* 0x000fe200078e00ff */
[----:B------:R-:W-:Y:S01]  /*22b0*/  LEA R68, P1, R104, UR10, 0x1 ;  /* 0x0000000a68447c11 */ /* 0x000fe2000f8208ff */
[----:B------:R-:W-:Y:S01]  /*22c0*/  USHF.L.U64.HI UR12, UR14, 0x6, UR15 ;  /* 0x000000060e0c7899 */ /* 0x000fe2000801020f */
[----:B------:R-:W-:Y:S01]  /*22d0*/  LEA R71, P0, R102, UR4, 0x1 ;  /* 0x0000000466477c11 */ /* 0x000fe2000f8008ff */
[----:B------:R-:W-:Y:S01]  /*22e0*/  IMAD.IADD R62, R15, 0x1, R62 ;  /* 0x000000010f3e7824 */ /* 0x000fe200078e023e */
[C---:B------:R-:W-:Y:S01]  /*22f0*/  SHF.L.U64.HI R26, R27.reuse, 0x1, R26 ;  /* 0x000000011b1a7819 */ /* 0x040fe2000001021a */
[----:B------:R-:W-:Y:S01]  /*2300*/  IMAD.SHL.U32 R27, R27, 0x2, RZ ;  /* 0x000000021b1b7824 */ /* 0x000fe200078e00ff */
[----:B------:R-:W-:Y:S01]  /*2310*/  SHF.L.U64.HI R78, R79, 0x1, R78 ;  /* 0x000000014f4e7819 */ /* 0x000fe2000001024e */
[----:B------:R-:W-:Y:S01]  /*2320*/  IMAD.IADD R59, R11, 0x1, R59 ;  /* 0x000000010b3b7824 */ /* 0x000fe200078e023b */
[----:B------:R-:W-:Y:S01]  /*2330*/  SHF.L.U32 R79, R79, 0x1, RZ ;  /* 0x000000014f4f7819 */ /* 0x000fe200000006ff */
[C---:B------:R-:W-:Y:S01]  /*2340*/  IMAD R61, R115.reuse, 0xc0, RZ ;  /* 0x000000c0733d7824 */ /* 0x040fe200078e02ff */
[----:B------:R-:W-:Y:S01]  /*2350*/  LEA.HI.X R67, R104, UR11, R107, 0x1, P1 ;  /* 0x0000000b68437c11 */ /* 0x000fe200088f0c6b */
[C---:B------:R-:W-:Y:S01]  /*2360*/  IMAD R64, R115.reuse, 0x140, RZ ;  /* 0x0000014073407824 */ /* 0x040fe200078e02ff */
[----:B------:R-:W-:Y:S01]  /*2370*/  LEA.HI.X R70, R102, UR5, R101, 0x1, P0 ;  /* 0x0000000566467c11 */ /* 0x000fe200080f0c65 */
[C---:B------:R-:W-:Y:S01]  /*2380*/  IMAD R65, R115.reuse, 0x180, RZ ;  /* 0x0000018073417824 */ /* 0x040fe200078e02ff */
[----:B------:R-:W-:Y:S01]  /*2390*/  ULDC.64 UR10, c[0x0][0x360] ;  /* 0x0000d800000a7ab9 */ /* 0x000fe20000000a00 */
[----:B------:R-:W-:Y:S01]  /*23a0*/  IMAD R66, R115, 0x1c0, RZ ;  /* 0x000001c073427824 */ /* 0x000fe200078e02ff */
[----:B------:R-:W-:Y:S01]  /*23b0*/  USHF.L.U32 UR13, UR14, 0x6, URZ ;  /* 0x000000060e0d7899 */ /* 0x000fe2000800063f */
[C---:B------:R-:W-:Y:S01]  /*23c0*/  IMAD.WIDE.U32 R120, R114.reuse, 0xc0, RZ ;  /* 0x000000c072787825 */ /* 0x040fe200078e00ff */
[----:B------:R-:W-:Y:S01]  /*23d0*/  UIMAD UR15, UR15, 0x1c0, URZ ;  /* 0x000001c00f0f78a4 */ /* 0x000fe2000f8e023f */
[----:B------:R-:W-:Y:S01]  /*23e0*/  IADD3 R77, P3, R79, UR10, RZ ;  /* 0x0000000a4f4d7c10 */ /* 0x000fe2000ff7e0ff */
[----:B------:R-:W-:Y:S01]  /*23f0*/  ULDC.64 UR4, c[0x0][0x358] ;  /* 0x0000d60000047ab9 */ /* 0x000fe20000000a00 */
[C---:B------:R-:W-:Y:S01]  /*2400*/  IMAD.WIDE.U32 R118, R114.reuse, 0x140, RZ ;  /* 0x0000014072767825 */ /* 0x040fe200078e00ff */
[----:B------:R-:W-:Y:S01]  /*2410*/  IADD3 R11, P1, R27, UR10, RZ ;  /* 0x0000000a1b0b7c10 */ /* 0x000fe2000ff3e0ff */
[----:B------:R-:W-:Y:S01]  /*2420*/  UIMAD.WIDE.U32 UR50, UR14, 0x1c0, URZ ;  /* 0x000001c00e3278a5 */ /* 0x000fe2000f8e003f */
[----:B------:R-:W-:Y:S01]  /*2430*/  IADD3 R79, P2, R79, UR4, RZ ;  /* 0x000000044f4f7c10 */ /* 0x000fe2000ff5e0ff */
[----:B------:R-:W-:Y:S01]  /*2440*/  IMAD.WIDE.U32 R116, R114, 0x180, RZ ;  /* 0x0000018072747825 */ /* 0x000fe200078e00ff */
[----:B------:R-:W-:Y:S01]  /*2450*/  IADD3 R27, P0, R27, UR4, RZ ;  /* 0x000000041b1b7c10 */ /* 0x000fe2000ff1e0ff */
[----:B------:R-:W-:Y:S01]  /*2460*/  UIMAD.WIDE.U32 UR30, UR30, 0x40, URZ ;  /* 0x000000401e1e78a5 */ /* 0x000fe2000f8e003f */
[----:B------:R-:W-:Y:S01]  /*2470*/  SHF.L.U64.HI R62, R14, 0x1, R62 ;  /* 0x000000010e3e7819 */ /* 0x000fe2000001023e */
[C---:B------:R-:W-:Y:S01]  /*2480*/  IMAD.SHL.U32 R49, R90.reuse, 0x40, RZ ;  /* 0x000000405a317824 */ /* 0x040fe200078e00ff */
[----:B------:R-:W-:Y:S01]  /*2490*/  UIMAD.WIDE.U32 UR48, UR14, 0xc0, URZ ;  /* 0x000000c00e3078a5 */ /* 0x000fe2000f8e003f */
[C---:B------:R-:W-:Y:S01]  /*24a0*/  IMAD R47, R90.reuse, 0x60, RZ ;  /* 0x000000605a2f7824 */ /* 0x040fe200078e02ff */
[----:B------:R-:W-:Y:S01]  /*24b0*/  UIMAD.WIDE.U32 UR46, UR14, 0x140, URZ ;  /* 0x000001400e2e78a5 */ /* 0x000fe2000f8e003f */
[C---:B------:R-:W-:Y:S01]  /*24c0*/  IMAD R43, R90.reuse, 0xa0, RZ ;  /* 0x000000a05a2b7824 */ /* 0x040fe200078e02ff */
[----:B------:R-:W-:Y:S01]  /*24d0*/  UIMAD.WIDE.U32 UR40, UR14, 0x180, URZ ;  /* 0x000001800e2878a5 */ /* 0x000fe2000f8e003f */
[----:B------:R-:W-:Y:S01]  /*24e0*/  IMAD R41, R90, 0xc0, RZ ;  /* 0x000000c05a297824 */ /* 0x000fe200078e02ff */
[----:B------:R-:W-:Y:S01]  /*24f0*/  SHF.L.U64.HI R59, R10, 0x1, R59 ;  /* 0x000000010a3b7819 */ /* 0x000fe2000001023b */
[----:B------:R-:W-:Y:S01]  /*2500*/  IMAD R39, R90, 0xe0, RZ ;  /* 0x000000e05a277824 */ /* 0x000fe200078e02ff */
[--C-:B------:R-:W-:Y:S01]  /*2510*/  SHF.L.U64.HI R55, R2, 0x6, R3.reuse ;  /* 0x0000000602377819 */ /* 0x100fe20000010203 */
[----:B------:R-:W-:Y:S01]  /*2520*/  IMAD.WIDE.U32 R114, R114, 0x1c0, RZ ;  /* 0x000001c072727825 */ /* 0x000fe200078e00ff */
[C-C-:B------:R-:W-:Y:S01]  /*2530*/  SHF.L.U64.HI R57, R2.reuse, 0x7, R3.reuse ;  /* 0x0000000702397819 */ /* 0x140fe20000010203 */
[----:B------:R-:W-:Y:S01]  /*2540*/  USHF.L.U64.HI UR36, UR37, 0x1, UR36 ;  /* 0x0000000125247899 */ /* 0x000fe20008010224 */
[----:B------:R-:W-:Y:S01]  /*2550*/  SHF.L.U64.HI R80, R2, 0x5, R3 ;  /* 0x0000000502507819 */ /* 0x000fe20000010203 */
[----:B------:R-:W-:Y:S01]  /*2560*/  IMAD.SHL.U32 R63, R14, 0x2, RZ ;  /* 0x000000020e3f7824 */ /* 0x000fe200078e00ff */
[----:B------:R-:W-:Y:S01]  /*2570*/  SHF.L.U32 R56, R2, 0x6, RZ ;  /* 0x0000000602387819 */ /* 0x000fe200000006ff */
[----:B------:R-:W-:Y:S01]  /*2580*/  IMAD.SHL.U32 R60, R10, 0x2, RZ ;  /* 0x000000020a3c7824 */ /* 0x000fe200078e00ff */
[C---:B------:R-:W-:Y:S01]  /*2590*/  SHF.L.U32 R81, R2.reuse, 0x5, RZ ;  /* 0x0000000502517819 */ /* 0x040fe200000006ff */
[----:B------:R-:W-:Y:S01]  /*25a0*/  IMAD.SHL.U32 R58, R2, 0x80, RZ ;  /* 0x00000080023a7824 */ /* 0x000fe200078e00ff */
[C---:B------:R-:W-:Y:S01]  /*25b0*/  IADD3 R89, R108.reuse, 0x40, RZ ;  /* 0x000000406c597810 */ /* 0x040fe20007ffe0ff */
[C---:B------:R-:W-:Y:S01]  /*25c0*/  VIADD R37, R108.reuse, 0x20 ;  /* 0x000000206c257836 */ /* 0x040fe20000000000 */
[C---:B------:R-:W-:Y:S01]  /*25d0*/  IADD3 R87, R108.reuse, 0x80, RZ ;  /* 0x000000806c577810 */ /* 0x040fe20007ffe0ff */
[C---:B------:R-:W-:Y:S01]  /*25e0*/  VIADD R88, R108.reuse, 0x60 ;  /* 0x000000606c587836 */ /* 0x040fe20000000000 */
[C---:B------:R-:W-:Y:S01]  /*25f0*/  IADD3 R85, R108.reuse, 0xc0, RZ ;  /* 0x000000c06c557810 */ /* 0x040fe20007ffe0ff */
[C---:B------:R-:W-:Y:S01]  /*2600*/  VIADD R86, R108.reuse, 0xa0 ;  /* 0x000000a06c567836 */ /* 0x040fe20000000000 */
[----:B------:R-:W-:Y:S01]  /*2610*/  IADD3 R61, R121, R61, RZ ;  /* 0x0000003d793d7210 */ /* 0x000fe20007ffe0ff */
[----:B------:R-:W-:Y:S01]  /*2620*/  VIADD R84, R108, 0xe0 ;  /* 0x000000e06c547836 */ /* 0x000fe20000000000 */
[----:B------:R-:W-:Y:S01]  /*2630*/  IADD3 R65, R117, R65, RZ ;  /* 0x0000004175417210 */ /* 0x000fe20007ffe0ff */
[----:B------:R-:W-:Y:S01]  /*2640*/  IMAD.U32 R12, RZ, RZ, UR22 ;  /* 0x00000016ff0c7e24 */ /* 0x000fe2000f8e00ff */
[----:B------:R-:W-:Y:S01]  /*2650*/  SHF.R.S32.HI R50, RZ, 0x1f, R51 ;  /* 0x0000001fff327819 */ /* 0x000fe20000011433 */
[----:B------:R-:W-:Y:S01]  /*2660*/  IMAD.IADD R64, R119, 0x1, R64 ;  /* 0x0000000177407824 */ /* 0x000fe200078e0240 */
[----:B------:R-:W-:Y:S01]  /*2670*/  SHF.R.S32.HI R48, RZ, 0x1f, R49 ;  /* 0x0000001fff307819 */ /* 0x000fe20000011431 */
[----:B------:R-:W-:Y:S01]  /*2680*/  IMAD.IADD R66, R115, 0x1, R66 ;  /* 0x0000000173427824 */ /* 0x000fe200078e0242 */
[----:B------:R-:W-:Y:S01]  /*2690*/  SHF.R.S32.HI R46, RZ, 0x1f, R47 ;  /* 0x0000001fff2e7819 */ /* 0x000fe2000001142f */
[----:B------:R-:W-:Y:S01]  /*26a0*/  USHF.L.U64.HI UR54, UR13, 0x1, UR12 ;  /* 0x000000010d367899 */ /* 0x000fe2000801020c */
[----:B------:R-:W-:Y:S01]  /*26b0*/  SHF.R.S32.HI R44, RZ, 0x1f, R45 ;  /* 0x0000001fff2c7819 */ /* 0x000fe2000001142d */
[----:B------:R-:W-:Y:S01]  /*26c0*/  USHF.L.U32 UR55, UR13, 0x1, URZ ;  /* 0x000000010d377899 */ /* 0x000fe2000800063f */
[----:B------:R-:W-:Y:S01]  /*26d0*/  SHF.R.S32.HI R42, RZ, 0x1f, R43 ;  /* 0x0000001fff2a7819 */ /* 0x000fe2000001142b */
[----:B------:R-:W-:Y:S01]  /*26e0*/  USHF.L.U64.HI UR43, UR44, 0x1, UR43 ;  /* 0x000000012c2b7899 */ /* 0x000fe2000801022b */
[----:B------:R-:W-:Y:S01]  /*26f0*/  SHF.R.S32.HI R40, RZ, 0x1f, R41 ;  /* 0x0000001fff287819 */ /* 0x000fe20000011429 */
[----:B------:R-:W-:Y:S01]  /*2700*/  UIADD3 UR57, UR51, UR15, URZ ;  /* 0x0000000f33397290 */ /* 0x000fe2000fffe03f */
[----:B------:R-:W-:Y:S01]  /*2710*/  SHF.R.S32.HI R38, RZ, 0x1f, R39 ;  /* 0x0000001fff267819 */ /* 0x000fe20000011427 */
[----:B------:R-:W-:Y:S01]  /*2720*/  ULDC UR52, c[0x0][0x2d0] ;  /* 0x0000b40000347ab9 */ /* 0x000fe20000000800 */
[----:B--2---:R-:W-:Y:S01]  /*2730*/  LEA R54, -R54, RZ, 0x8 ;  /* 0x000000ff36367211 */ /* 0x004fe200078e41ff */
[----:B------:R-:W-:Y:S01]  /*2740*/  ULDC UR4, c[0x0][0x2e0] ;  /* 0x0000b80000047ab9 */ /* 0x000fe20000000800 */
[----:B------:R-:W-:Y:S01]  /*2750*/  IADD3.X R76, R78, UR11, RZ, P3, !PT ;  /* 0x0000000b4e4c7c10 */ /* 0x000fe20009ffe4ff */
[----:B------:R-:W-:Y:S01]  /*2760*/  ULDC.U8 UR53, c[0x0][0x3c3] ;  /* 0x0000f0c000357ab9 */ /* 0x000fe20000000000 */
[----:B------:R-:W-:Y:S01]  /*2770*/  IADD3.X R10, R26, UR11, RZ, P1, !PT ;  /* 0x0000000b1a0a7c10 */ /* 0x000fe20008ffe4ff */
[----:B------:R-:W-:Y:S01]  /*2780*/  ULDC UR45, c[0x0][0x2e0] ;  /* 0x0000b800002d7ab9 */ /* 0x000fe20000000800 */
[----:B------:R-:W-:Y:S01]  /*2790*/  IADD3.X R78, R78, UR5, RZ, P2, !PT ;  /* 0x000000054e4e7c10 */ /* 0x000fe200097fe4ff */
[----:B------:R-:W-:Y:S01]  /*27a0*/  ULDC.64 UR10, c[0x0][0x248] ;  /* 0x00009200000a7ab9 */ /* 0x000fe20000000a00 */
[----:B------:R-:W-:Y:S01]  /*27b0*/  IADD3.X R26, R26, UR5, RZ, P0, !PT ;  /* 0x000000051a1a7c10 */ /* 0x000fe200087fe4ff */
[----:B------:R-:W-:Y:S01]  /*27c0*/  ULDC UR5, c[0x0][0x2e0] ;  /* 0x0000b80000057ab9 */ /* 0x000fe20000000800 */
[----:B------:R-:W-:Y:S01]  /*27d0*/  ULDC.64 UR16, c[0x0][0x250] ;  /* 0x0000940000107ab9 */ /* 0x000fe20000000a00 */
[----:B------:R-:W-:-:S02]  /*27e0*/  UIADD3 UR35, UR33, UR35, URZ ;  /* 0x0000002321237290 */ /* 0x000fc4000fffe03f */
[----:B------:R-:W-:Y:S02]  /*27f0*/  UIADD3 UR34, UR31, UR34, URZ ;  /* 0x000000221f227290 */ /* 0x000fe4000fffe03f */
[----:B------:R-:W-:Y:S02]  /*2800*/  USHF.L.U32 UR37, UR37, 0x1, URZ ;  /* 0x0000000125257899 */ /* 0x000fe4000800063f */
[----:B------:R-:W-:Y:S02]  /*2810*/  UIADD3 UR42, UR49, UR42, URZ ;  /* 0x0000002a312a7290 */ /* 0x000fe4000fffe03f */
[----:B------:R-:W-:Y:S02]  /*2820*/  USHF.L.U32 UR44, UR44, 0x1, URZ ;  /* 0x000000012c2c7899 */ /* 0x000fe4000800063f */
[----:B------:R-:W-:Y:S02]  /*2830*/  UIADD3 UR39, UR47, UR39, URZ ;  /* 0x000000272f277290 */ /* 0x000fe4000fffe03f */
[----:B------:R-:W-:Y:S01]  /*2840*/  UIADD3 UR38, UR41, UR38, URZ ;  /* 0x0000002629267290 */ /* 0x000fe2000fffe03f */
[----:B------:R-:W-:Y:S01]  /*2850*/  ULDC.64 UR12, c[0x0][0x230] ;  /* 0x00008c00000c7ab9 */ /* 0x000fe20000000a00 */
[----:B------:R-:W-:-:S10]  /*2860*/  ULDC.64 UR14, c[0x0][0x238] ;  /* 0x00008e00000e7ab9 */ /* 0x000fd40000000a00 */
.L_x_2061:
[----:B------:R-:W-:Y:S01]  /*2870*/  ISETP.GE.AND P1, PT, R196, UR52, PT ;  /* 0x00000034c4007c0c */ /* 0x000fe2000bf26270 */
[----:B------:R-:W-:Y:S02]  /*2880*/  IMAD.SHL.U32 R14, R12, 0x100, RZ ;  /* 0x000001000c0e7824 */ /* 0x000fe400078e00ff */
[----:B------:R-:W-:Y:S02]  /*2890*/  IMAD.MOV.U32 R2, RZ, RZ, R73 ;  /* 0x000000ffff027224 */ /* 0x000fe400078e0049 */
[----:B------:R-:W-:Y:S02]  /*28a0*/  VIADD R13, R14, 0xffffff00 ;  /* 0xffffff000e0d7836 */ /* 0x000fe40000000000 */
[----:B------:R-:W-:Y:S03]  /*28b0*/  IMAD.MOV.U32 R3, RZ, RZ, R72 ;  /* 0x000000ffff037224 */ /* 0x000fe600078e0048 */
[C---:B-1----:R-:W-:Y:S02]  /*28c0*/  IADD3 R123, -R13.reuse, UR23, RZ ;  /* 0x000000170d7b7c10 */ /* 0x042fe4000fffe1ff */
[----:B------:R-:W-:Y:S02]  /*28d0*/  IADD3 R122, -R13, UR29, RZ ;  /* 0x0000001d0d7a7c10 */ /* 0x000fe4000fffe1ff */
[CC--:B------:R-:W-:Y:S02]  /*28e0*/  ISETP.GE.OR P0, PT, R108.reuse, R123.reuse, P1 ;  /* 0x0000007b6c00720c */ /* 0x0c0fe40000f06670 */
[CC--:B------:R-:W-:Y:S02]  /*28f0*/  ISETP.GE.OR P2, PT, R37.reuse, R123.reuse, P1 ;  /* 0x0000007b2500720c */ /* 0x0c0fe40000f46670 */
[-C--:B------:R-:W-:Y:S02]  /*2900*/  ISETP.LT.OR P0, PT, R108, R122.reuse, P0 ;  /* 0x0000007a6c00720c */ /* 0x080fe40000701670 */
[-C--:B------:R-:W-:Y:S11]  /*2910*/  ISETP.LT.OR P2, PT, R37, R122.reuse, P2 ;  /* 0x0000007a2500720c */ /* 0x080ff60001741670 */
[----:B--2---:R-:W2:Y:S01]  /*2920*/  @!P0 LDG.E.128 R4, desc[UR6][R2.64] ;  /* 0x0000000602048981 */ /* 0x004ea2000c1e1d00 */
[----:B---34-:R-:W-:Y:S01]  /*2930*/  @!P0 IMAD.MOV.U32 R18, RZ, RZ, R71 ;  /* 0x000000ffff128224 */ /* 0x018fe200078e0047 */
[----:B------:R-:W-:Y:S01]  /*2940*/  @!P2 IADD3 R16, P3, R73, UR37, RZ ;  /* 0x000000254910ac10 */ /* 0x000fe2000ff7e0ff */
[----:B------:R-:W-:Y:S03]  /*2950*/  @!P0 IMAD.MOV.U32 R19, RZ, RZ, R70 ;  /* 0x000000ffff138224 */ /* 0x000fe600078e0046 */
[----:B------:R-:W-:Y:S02]  /*2960*/  @!P2 IADD3.X R17, R72, UR36, RZ, P3, !PT ;  /* 0x000000244811ac10 */ /* 0x000fe40009ffe4ff */
[C---:B------:R-:W-:Y:S04]  /*2970*/  ISETP.GE.OR P3, PT, R89.reuse, R123, P1 ;  /* 0x0000007b5900720c */ /* 0x040fe80000f66670 */
[----:B------:R-:W-:Y:S01]  /*2980*/  ISETP.LT.OR P3, PT, R89, R122, P3 ;  /* 0x0000007a5900720c */ /* 0x000fe20001f61670 */
[----:B--2---:R1:W-:Y:S02]  /*2990*/  @!P0 STG.E.128 desc[UR6][R18.64], R4 ;  /* 0x0000000412008986 */ /* 0x0043e4000c101d06 */
[C---:B-1----:R-:W-:Y:S02]  /*29a0*/  @!P2 LEA R18, P5, R222.reuse, R71, 0x1 ;  /* 0x00000047de12a211 */ /* 0x042fe400078a08ff */
[----:B------:R1:W2:Y:S02]  /*29b0*/  @!P2 LDG.E.128 R4, desc[UR6][R16.64] ;  /* 0x000000061004a981 */ /* 0x0002a4000c1e1d00 */
[----:B------:R-:W-:Y:S06]  /*29c0*/  @!P2 LEA.HI.X R19, R222, R70, R221, 0x1, P5 ;  /* 0x00000046de13a211 */ /* 0x000fec00028f0cdd */
[----:B-1----:R-:W-:Y:S04]  /*29d0*/  @!P3 IADD3 R16, P4, R73, UR55, RZ ;  /* 0x000000374910bc10 */ /* 0x002fe8000ff9e0ff */
[----:B------:R-:W-:Y:S01]  /*29e0*/  @!P3 IADD3.X R17, R72, UR54, RZ, P4, !PT ;  /* 0x000000364811bc10 */ /* 0x000fe2000a7fe4ff */
[----:B--2---:R1:W-:Y:S01]  /*29f0*/  @!P2 STG.E.128 desc[UR6][R18.64], R4 ;  /* 0x000000041200a986 */ /* 0x0043e2000c101d06 */
[CC--:B------:R-:W-:Y:S04]  /*2a00*/  ISETP.GE.OR P2, PT, R88.reuse, R123.reuse, P1 ;  /* 0x0000007b5800720c */ /* 0x0c0fe80000f46670 */
[----:B------:R-:W-:Y:S02]  /*2a10*/  ISETP.LT.OR P2, PT, R88, R122, P2 ;  /* 0x0000007a5800720c */ /* 0x000fe40001741670 */
[----:B-1----:R-:W-:Y:S01]  /*2a20*/  @!P3 IADD3 R18, P5, R71, R60, RZ ;  /* 0x0000003c4712b210 */ /* 0x002fe20007fbe0ff */
[----:B------:R1:W2:Y:S04]  /*2a30*/  @!P3 LDG.E.128 R4, desc[UR6][R16.64] ;  /* 0x000000061004b981 */ /* 0x0002a8000c1e1d00 */
[----:B------:R-:W-:Y:S06]  /*2a40*/  @!P3 IMAD.X R19, R70, 0x1, R59, P5 ;  /* 0x000000014613b824 */ /* 0x000fec00028e063b */
        /* <DEDUP_REMOVED lines=11> */
[C---:B------:R-:W-:Y:S04]  /*2b00*/  ISETP.GE.OR P2, PT, R86.reuse, R123, P1 ;  /* 0x0000007b5600720c */ /* 0x040fe80000f46670 */
[-C--:B------:R-:W-:Y:S02]  /*2b10*/  ISETP.LT.OR P2, PT, R86, R122.reuse, P2 ;  /* 0x0000007a5600720c */ /* 0x080fe40001741670 */
[----:B-1----:R-:W-:Y:S01]  /*2b20*/  @!P3 IADD3 R18, P5, R71, R63, RZ ;  /* 0x0000003f4712b210 */ /* 0x002fe20007fbe0ff */
[----:B------:R1:W2:Y:S04]  /*2b30*/  @!P3 LDG.E.128 R4, desc[UR6][R16.64] ;  /* 0x000000061004b981 */ /* 0x0002a8000c1e1d00 */
[----:B------:R-:W-:Y:S06]  /*2b40*/  @!P3 IMAD.X R19, R70, 0x1, R62, P5 ;  /* 0x000000014613b824 */ /* 0x000fec00028e063e */
[----:B-1----:R-:W-:Y:S04]  /*2b50*/  @!P2 IADD3 R16, P4, R73, UR46, RZ ;  /* 0x0000002e4910ac10 */ /* 0x002fe8000ff9e0ff */
[----:B------:R-:W-:Y:S01]  /*2b60*/  @!P2 IADD3.X R17, R72, UR39, RZ, P4, !PT ;  /* 0x000000274811ac10 */ /* 0x000fe2000a7fe4ff */
[----:B--2---:R1:W-:Y:S01]  /*2b70*/  @!P3 STG.E.128 desc[UR6][R18.64], R4 ;  /* 0x000000041200b986 */ /* 0x0043e2000c101d06 */
[CC--:B------:R-:W-:Y:S04]  /*2b80*/  ISETP.GE.OR P3, PT, R85.reuse, R123.reuse, P1 ;  /* 0x0000007b5500720c */ /* 0x0c0fe80000f66670 */
[----:B------:R-:W-:Y:S01]  /*2b90*/  ISETP.LT.OR P3, PT, R85, R122, P3 ;  /* 0x0000007a5500720c */ /* 0x000fe20001f61670 */
[----:B-1----:R1:W2:Y:S01]  /*2ba0*/  @!P2 LDG.E.128 R4, desc[UR6][R16.64] ;  /* 0x000000061004a981 */ /* 0x0022a2000c1e1d00 */
[----:B------:R-:W-:Y:S05]  /*2bb0*/  @!P2 IADD3 R18, P5, R71, R118, RZ ;  /* 0x000000764712a210 */ /* 0x000fea0007fbe0ff */
[----:B------:R-:W-:Y:S06]  /*2bc0*/  @!P2 IMAD.X R19, R70, 0x1, R64, P5 ;  /* 0x000000014613a824 */ /* 0x000fec00028e0640 */
[C---:B-1----:R-:W-:Y:S04]  /*2bd0*/  @!P3 IADD3 R16, P4, R73.reuse, UR40, RZ ;  /* 0x000000284910bc10 */ /* 0x042fe8000ff9e0ff */
[----:B------:R-:W-:Y:S01]  /*2be0*/  @!P3 IADD3.X R17, R72, UR38, RZ, P4, !PT ;  /* 0x000000264811bc10 */ /* 0x000fe2000a7fe4ff */
[----:B--2---:R1:W-:Y:S01]  /*2bf0*/  @!P2 STG.E.128 desc[UR6][R18.64], R4 ;  /* 0x000000041200a986 */ /* 0x0043e2000c101d06 */
[C---:B------:R-:W-:Y:S04]  /*2c00*/  ISETP.GE.OR P2, PT, R84.reuse, R123, P1 ;  /* 0x0000007b5400720c */ /* 0x040fe80000f46670 */
[----:B------:R-:W-:Y:S01]  /*2c10*/  ISETP.LT.OR P2, PT, R84, R122, P2 ;  /* 0x0000007a5400720c */ /* 0x000fe20001741670 */
[----:B-1----:R1:W2:Y:S11]  /*2c20*/  @!P3 LDG.E.128 R4, desc[UR6][R16.64] ;  /* 0x000000061004b981 */ /* 0x0022b6000c1e1d00 */
[----:B------:R-:W-:Y:S01]  /*2c30*/  @!UPT UIADD3 URZ, URZ, URZ, URZ ;  /* 0x0000003f3f3ff290 */ /* 0x000fe2000fffe03f */
[----:B------:R-:W-:Y:S04]  /*2c40*/  @!P2 IADD3 R18, P4, R73, UR50, RZ ;  /* 0x000000324912ac10 */ /* 0x000fe8000ff9e0ff */
[----:B------:R-:W-:Y:S02]  /*2c50*/  @!P2 IADD3.X R19, R72, UR57, RZ, P4, !PT ;  /* 0x000000394813ac10 */ /* 0x000fe4000a7fe4ff */
[C---:B-1----:R-:W-:Y:S05]  /*2c60*/  @!P3 IADD3 R16, P5, R71.reuse, R116, RZ ;  /* 0x000000744710b210 */ /* 0x042fea0007fbe0ff */
[C---:B------:R-:W-:Y:S05]  /*2c70*/  @!P3 IMAD.X R17, R70.reuse, 0x1, R65, P5 ;  /* 0x000000014611b824 */ /* 0x040fea00028e0641 */
[----:B--2---:R1:W-:Y:S04]  /*2c80*/  @!P3 STG.E.128 desc[UR6][R16.64], R4 ;  /* 0x000000041000b986 */ /* 0x0043e8000c101d06 */
[----:B-1----:R-:W2:Y:S01]  /*2c90*/  @!P2 LDG.E.128 R4, desc[UR6][R18.64] ;  /* 0x000000061204a981 */ /* 0x002ea2000c1e1d00 */
[----:B------:R-:W-:Y:S05]  /*2ca0*/  @!P2 IADD3 R16, P3, R71, R114, RZ ;  /* 0x000000724710a210 */ /* 0x000fea0007f7e0ff */
[----:B------:R-:W-:Y:S01]  /*2cb0*/  @!P2 IMAD.X R17, R70, 0x1, R66, P3 ;  /* 0x000000014611a824 */ /* 0x000fe200018e0642 */
[----:B------:R-:W-:Y:S04]  /*2cc0*/  ISETP.NE.AND P3, PT, RZ, UR4, PT ;  /* 0x00000004ff007c0c */ /* 0x000fe8000bf65270 */
[----:B--2---:R1:W-:Y:S01]  /*2cd0*/  @!P2 STG.E.128 desc[UR6][R16.64], R4 ;  /* 0x000000041000a986 */ /* 0x0043e2000c101d06 */
[C---:B------:R-:W-:Y:S04]  /*2ce0*/  LEA R73, P2, R54.reuse, R2, 0x1 ;  /* 0x0000000236497211 */ /* 0x040fe800078408ff */
[----:B------:R-:W-:Y:S04]  /*2cf0*/  LEA.HI.X.SX32 R72, R54, R3, 0x1, P2 ;  /* 0x0000000336487211 */ /* 0x000fe800010f0eff */
        /* <DEDUP_REMOVED lines=14> */
[----:B------:R-:W-:Y:S02]  /*2de0*/  MOV R2, R75 ;  /* 0x0000004b00027202 */ /* 0x000fe40000000f00 */
[----:B------:R-:W-:Y:S02]  /*2df0*/  MOV R3, R74 ;  /* 0x0000004a00037202 */ /* 0x000fe40000000f00 */
[----:B------:R-:W-:Y:S02]  /*2e00*/  ISETP.GE.AND P0, PT, R196, UR4, PT ;  /* 0x00000004c4007c0c */ /* 0x000fe4000bf06270 */
[----:B------:R-:W-:Y:S01]  /*2e10*/  MOV R69, R67 ;  /* 0x0000004300457202 */ /* 0x000fe20000000f00 */
[----:B-1----:R1:W3:Y:S10]  /*2e20*/  LDG.E.128 R16, desc[UR6][R2.64] ;  /* 0x0000000602107981 */ /* 0x0022f4000c1e1d00 */
[----:B-1----:R-:W-:Y:S02]  /*2e30*/  @!P0 MOV R2, R27 ;  /* 0x0000001b00028202 */ /* 0x002fe40000000f00 */
[----:B------:R-:W-:Y:S05]  /*2e40*/  @!P0 MOV R3, R26 ;  /* 0x0000001a00038202 */ /* 0x000fea0000000f00 */
[----:B------:R1:W4:Y:S02]  /*2e50*/  @!P0 LDG.E.64 R22, desc[UR6][R2.64] ;  /* 0x0000000602168981 */ /* 0x000324000c1e1b00 */
[----:B-1----:R-:W-:Y:S02]  /*2e60*/  @!P0 MOV R2, R11 ;  /* 0x0000000b00028202 */ /* 0x002fe40000000f00 */
[----:B------:R-:W-:Y:S06]  /*2e70*/  @!P0 MOV R3, R10 ;  /* 0x0000000a00038202 */ /* 0x000fec0000000f00 */
[----:B------:R-:W5:Y:S01]  /*2e80*/  @!P0 LDG.E.64 R2, desc[UR6][R2.64] ;  /* 0x0000000602028981 */ /* 0x000f62000c1e1b00 */
[--C-:B----4-:R-:W-:Y:S01]  /*2e90*/  @!P0 HADD2.F32 R15, -RZ, R22.reuse.H0_H0 ;  /* 0x20000016ff0f8230 */ /* 0x110fe20000004100 */
[----:B---3--:R-:W-:Y:S01]  /*2ea0*/  @!P0 MOV R4, R16 ;  /* 0x0000001000048202 */ /* 0x008fe20000000f00 */
[----:B------:R-:W-:Y:S01]  /*2eb0*/  @!P0 HADD2.F32 R20, -RZ, R22.H1_H1 ;  /* 0x30000016ff148230 */ /* 0x000fe20000004100 */
[----:B------:R-:W-:Y:S01]  /*2ec0*/  @!P0 MOV R7, R18 ;  /* 0x0000001200078202 */ /* 0x000fe20000000f00 */
[--C-:B------:R-:W-:Y:S02]  /*2ed0*/  @!P0 HADD2.F32 R21, -RZ, R23.reuse.H0_H0 ;  /* 0x20000017ff158230 */ /* 0x100fe40000004100 */
[--C-:B------:R-:W-:Y:S02]  /*2ee0*/  @!P0 HADD2.F32 R8, -RZ, R4.reuse.H1_H1 ;  /* 0x30000004ff088230 */ /* 0x100fe40000004100 */
[----:B------:R-:W-:Y:S02]  /*2ef0*/  @!P0 HADD2.F32 R6, -RZ, R4.H0_H0 ;  /* 0x20000004ff068230 */ /* 0x000fe40000004100 */
[----:B------:R-:W-:Y:S02]  /*2f00*/  @!P0 HADD2.F32 R23, -RZ, R23.H1_H1 ;  /* 0x30000017ff178230 */ /* 0x000fe40000004100 */
[--C-:B-----5:R-:W-:Y:S02]  /*2f10*/  @!P0 HADD2.F32 R0, -RZ, R2.reuse.H0_H0 ;  /* 0x20000002ff008230 */ /* 0x120fe40000004100 */
[--C-:B------:R-:W-:Y:S02]  /*2f20*/  @!P0 HADD2.F32 R5, -RZ, R3.reuse.H0_H0 ;  /* 0x20000003ff058230 */ /* 0x100fe40000004100 */
[----:B------:R-:W-:Y:S01]  /*2f30*/  @!P0 HADD2.F32 R4, -RZ, R3.H1_H1 ;  /* 0x30000003ff048230 */ /* 0x000fe20000004100 */
[----:B------:R-:W-:Y:S01]  /*2f40*/  @!P0 MOV R3, R17 ;  /* 0x0000001100038202 */ /* 0x000fe20000000f00 */
[-C--:B------:R-:W-:Y:S01]  /*2f50*/  @!P0 FMUL.FTZ R25, R8, R0.reuse ;  /* 0x0000000008198220 */ /* 0x080fe20000410000 */
[C---:B------:R-:W-:Y:S01]  /*2f60*/  @!P0 FMUL.FTZ R0, R6.reuse, R0 ;  /* 0x0000000006008220 */ /* 0x040fe20000410000 */
[----:B------:R-:W-:Y:S02]  /*2f70*/  @!P0 HADD2.F32 R2, -RZ, R2.H1_H1 ;  /* 0x30000002ff028230 */ /* 0x000fe40000004100 */
[----:B------:R-:W-:Y:S01]  /*2f80*/  @!P0 FFMA.FTZ R25, R6, R15, -R25 ;  /* 0x0000000f06198223 */ /* 0x000fe20000010819 */
[----:B------:R-:W-:Y:S01]  /*2f90*/  @!P0 MOV R6, R19 ;  /* 0x0000001300068202 */ /* 0x000fe20000000f00 */
[----:B------:R-:W-:Y:S01]  /*2fa0*/  @!P0 FFMA.FTZ R0, R8, R15, R0 ;  /* 0x0000000f08008223 */ /* 0x000fe20000010000 */
[--C-:B------:R-:W-:Y:S02]  /*2fb0*/  @!P0 HADD2.F32 R8, -RZ, R3.reuse.H1_H1 ;  /* 0x30000003ff088230 */ /* 0x100fe40000004100 */
[----:B------:R-:W-:Y:S02]  /*2fc0*/  @!P0 HADD2.F32 R3, -RZ, R3.H0_H0 ;  /* 0x20000003ff038230 */ /* 0x000fe40000004100 */
[----:B------:R-:W-:Y:S01]  /*2fd0*/  @!P0 F2FP.F16.F32.PACK_AB R0, R0, R25 ;  /* 0x000000190000823e */ /* 0x000fe200000000ff */
[--C-:B------:R-:W-:Y:S02]  /*2fe0*/  @!P0 HADD2.F32 R15, -RZ, R7.reuse.H1_H1 ;  /* 0x30000007ff0f8230 */ /* 0x100fe40000004100 */
[----:B------:R-:W-:Y:S01]  /*2ff0*/  @!P0 FMUL.FTZ R28, R8, R2 ;  /* 0x00000002081c8220 */ /* 0x000fe20000410000 */
[----:B------:R-:W-:Y:S01]  /*3000*/  @!P0 HADD2.F32 R7, -RZ, R7.H0_H0 ;  /* 0x20000007ff078230 */ /* 0x000fe20000004100 */
[----:B------:R-:W-:Y:S01]  /*3010*/  @!P0 MOV R16, R0 ;  /* 0x0000000000108202 */ /* 0x000fe20000000f00 */
[--C-:B------:R-:W-:Y:S02]  /*3020*/  @!P0 HADD2.F32 R22, -RZ, R6.reuse.H1_H1 ;  /* 0x30000006ff168230 */ /* 0x100fe40000004100 */
[C---:B------:R-:W-:Y:S01]  /*3030*/  @!P0 FFMA.FTZ R28, R3.reuse, R20, -R28 ;  /* 0x00000014031c8223 */ /* 0x040fe2000001081c */
[----:B------:R-:W-:Y:S02]  /*3040*/  @!P0 HADD2.F32 R6, -RZ, R6.H0_H0 ;  /* 0x20000006ff068230 */ /* 0x000fe40000004100 */
[----:B------:R-:W-:Y:S01]  /*3050*/  @!P0 FMUL.FTZ R2, R3, R2 ;  /* 0x0000000203028220 */ /* 0x000fe20000410000 */
[-C--:B------:R-:W-:Y:S01]  /*3060*/  @!P0 FMUL.FTZ R3, R7, R5.reuse ;  /* 0x0000000507038220 */ /* 0x080fe20000410000 */
[-C--:B------:R-:W-:Y:S01]  /*3070*/  @!P0 FMUL.FTZ R29, R22, R4.reuse ;  /* 0x00000004161d8220 */ /* 0x080fe20000410000 */
[C---:B------:R-:W-:Y:S01]  /*3080*/  @!P0 FMUL.FTZ R30, R15.reuse, R5 ;  /* 0x000000050f1e8220 */ /* 0x040fe20000410000 */
[----:B------:R-:W-:Y:S01]  /*3090*/  @!P0 FMUL.FTZ R4, R6, R4 ;  /* 0x0000000406048220 */ /* 0x000fe20000410000 */
[----:B------:R-:W-:Y:S01]  /*30a0*/  @!P0 FFMA.FTZ R2, R8, R20, R2 ;  /* 0x0000001408028223 */ /* 0x000fe20000010002 */
[-C--:B------:R-:W-:Y:S01]  /*30b0*/  @!P0 FFMA.FTZ R3, R15, R21.reuse, R3 ;  /* 0x000000150f038223 */ /* 0x080fe20000010003 */
[----:B------:R-:W-:Y:S01]  /*30c0*/  @!P0 FFMA.FTZ R7, R7, R21, -R30 ;  /* 0x0000001507078223 */ /* 0x000fe2000001081e */
[-C--:B------:R-:W-:Y:S01]  /*30d0*/  @!P0 FFMA.FTZ R29, R6, R23.reuse, -R29 ;  /* 0x00000017061d8223 */ /* 0x080fe2000001081d */
[----:B------:R-:W-:Y:S01]  /*30e0*/  @!P0 FFMA.FTZ R4, R22, R23, R4 ;  /* 0x0000001716048223 */ /* 0x000fe20000010004 */
[----:B------:R-:W-:Y:S02]  /*30f0*/  @!P0 F2FP.F16.F32.PACK_AB R2, R2, R28 ;  /* 0x0000001c0202823e */ /* 0x000fe400000000ff */
[----:B------:R-:W-:Y:S02]  /*3100*/  @!P0 F2FP.F16.F32.PACK_AB R3, R3, R7 ;  /* 0x000000070303823e */ /* 0x000fe400000000ff */
[----:B------:R-:W-:Y:S02]  /*3110*/  @!P0 F2FP.F16.F32.PACK_AB R4, R4, R29 ;  /* 0x0000001d0404823e */ /* 0x000fe400000000ff */
[----:B------:R-:W-:Y:S02]  /*3120*/  @!P0 MOV R17, R2 ;  /* 0x0000000200118202 */ /* 0x000fe40000000f00 */
[----:B------:R-:W-:Y:S02]  /*3130*/  @!P0 MOV R18, R3 ;  /* 0x0000000300128202 */ /* 0x000fe40000000f00 */
[----:B------:R-:W-:Y:S05]  /*3140*/  @!P0 MOV R19, R4 ;  /* 0x0000000400138202 */ /* 0x000fea0000000f00 */
[----:B------:R3:W-:Y:S02]  /*3150*/  STG.E.128 desc[UR6][R68.64], R16 ;  /* 0x0000001044007986 */ /* 0x0007e4000c101d06 */
.L_x_2011:
[----:B------:R-:W-:Y:S05]  /*3160*/  BSYNC B0 ;  /* 0x0000000000007941 */ /* 0x000fea0003800000 */
.L_x_2010:
[----:B------:R-:W-:Y:S04]  /*3170*/  BSSY B0, `(.L_x_2012) ;  /* 0x0000040000007945 */ /* 0x000fe80003800000 */
[----:B------:R-:W-:Y:S05]  /*3180*/  @P3 BRA `(.L_x_2013) ;  /* 0x0000000000f83947 */ /* 0x000fea0003800000 */
[----:B------:R-:W-:Y:S02]  /*3190*/  ISETP.GE.AND P0, PT, R196, UR4, PT ;  /* 0x00000004c4007c0c */ /* 0x000fe4000bf06270 */
[C---:B-1-3--:R-:W-:Y:S04]  /*31a0*/  LEA R16, P3, R81.reuse, R75, 0x1 ;  /* 0x0000004b51107211 */ /* 0x04afe800078608ff */
[----:B------:R-:W-:Y:S06]  /*31b0*/  LEA.HI.X R17, R81, R74, R80, 0x1, P3 ;  /* 0x0000004a51117211 */ /* 0x000fec00018f0c50 */
[----:B------:R-:W3:Y:S01]  /*31c0*/  LDG.E.128 R16, desc[UR6][R16.64] ;  /* 0x0000000610107981 */ /* 0x000ee2000c1e1d00 */
[C---:B------:R-:W-:Y:S02]  /*31d0*/  @!P0 SHF.L.U32 R2, R51.reuse, 0x1, RZ ;  /* 0x0000000133028819 */ /* 0x040fe400000006ff */
[----:B------:R-:W-:Y:S02]  /*31e0*/  @!P0 SHF.L.U64.HI R0, R51, 0x1, R50 ;  /* 0x0000000133008819 */ /* 0x000fe40000010232 */
[C---:B------:R-:W-:Y:S02]  /*31f0*/  @!P0 IADD3 R22, P6, R2.reuse, R27, RZ ;  /* 0x0000001b02168210 */ /* 0x040fe40007fde0ff */
[----:B------:R-:W-:Y:S02]  /*3200*/  @!P0 IADD3 R2, P3, R2, R11, RZ ;  /* 0x0000000b02028210 */ /* 0x000fe40007f7e0ff */
[C---:B------:R-:W-:Y:S02]  /*3210*/  @!P0 IADD3.X R23, R0.reuse, R26, RZ, P6, !PT ;  /* 0x0000001a00178210 */ /* 0x040fe400037fe4ff */
[----:B------:R-:W-:Y:S04]  /*3220*/  @!P0 IADD3.X R3, R0, R10, RZ, P3, !PT ;  /* 0x0000000a00038210 */ /* 0x000fe80001ffe4ff */
[----:B------:R-:W4:Y:S06]  /*3230*/  @!P0 LDG.E.64 R22, desc[UR6][R22.64] ;  /* 0x0000000616168981 */ /* 0x000f2c000c1e1b00 */
[----:B------:R-:W5:Y:S01]  /*3240*/  @!P0 LDG.E.64 R2, desc[UR6][R2.64] ;  /* 0x0000000602028981 */ /* 0x000f62000c1e1b00 */
[----:B---3--:R-:W-:Y:S02]  /*3250*/  @!P0 MOV R4, R16 ;  /* 0x0000001000048202 */ /* 0x008fe40000000f00 */
[----:B------:R-:W-:Y:S03]  /*3260*/  @!P0 MOV R7, R17 ;  /* 0x0000001100078202 */ /* 0x000fe60000000f00 */
[--C-:B------:R-:W-:Y:S02]  /*3270*/  @!P0 HADD2.F32 R8, -RZ, R4.reuse.H1_H1 ;  /* 0x30000004ff088230 */ /* 0x100fe40000004100 */
[----:B------:R-:W-:Y:S02]  /*3280*/  @!P0 HADD2.F32 R6, -RZ, R4.H0_H0 ;  /* 0x20000004ff068230 */ /* 0x000fe40000004100 */
[--C-:B------:R-:W-:Y:S02]  /*3290*/  @!P0 HADD2.F32 R20, -RZ, R7.reuse.H1_H1 ;  /* 0x30000007ff148230 */ /* 0x100fe40000004100 */
[----:B------:R-:W-:Y:S02]  /*32a0*/  @!P0 HADD2.F32 R7, -RZ, R7.H0_H0 ;  /* 0x20000007ff078230 */ /* 0x000fe40000004100 */
[--C-:B----4-:R-:W-:Y:S02]  /*32b0*/  @!P0 HADD2.F32 R15, -RZ, R22.reuse.H0_H0 ;  /* 0x20000016ff0f8230 */ /* 0x110fe40000004100 */
[----:B------:R-:W-:Y:S02]  /*32c0*/  @!P0 HADD2.F32 R21, -RZ, R22.H1_H1 ;  /* 0x30000016ff158230 */ /* 0x000fe40000004100 */
[----:B------:R-:W-:Y:S02]  /*32d0*/  @!P0 HADD2.F32 R22, -RZ, R23.H0_H0 ;  /* 0x20000017ff168230 */ /* 0x000fe40000004100 */
[--C-:B-----5:R-:W-:Y:S02]  /*32e0*/  @!P0 HADD2.F32 R0, -RZ, R2.reuse.H0_H0 ;  /* 0x20000002ff008230 */ /* 0x120fe40000004100 */
[----:B------:R-:W-:Y:S02]  /*32f0*/  @!P0 HADD2.F32 R2, -RZ, R2.H1_H1 ;  /* 0x30000002ff028230 */ /* 0x000fe40000004100 */
[--C-:B------:R-:W-:Y:S02]  /*3300*/  @!P0 HADD2.F32 R5, -RZ, R3.reuse.H0_H0 ;  /* 0x20000003ff058230 */ /* 0x100fe40000004100 */
[-C--:B------:R-:W-:Y:S01]  /*3310*/  @!P0 FMUL.FTZ R25, R8, R0.reuse ;  /* 0x0000000008198220 */ /* 0x080fe20000410000 */
[C---:B------:R-:W-:Y:S01]  /*3320*/  @!P0 FMUL.FTZ R0, R6.reuse, R0 ;  /* 0x0000000006008220 */ /* 0x040fe20000410000 */
[----:B------:R-:W-:Y:S01]  /*3330*/  @!P0 HADD2.F32 R4, -RZ, R3.H1_H1 ;  /* 0x30000003ff048230 */ /* 0x000fe20000004100 */
[----:B------:R-:W-:Y:S01]  /*3340*/  @!P0 MOV R3, R19 ;  /* 0x0000001300038202 */ /* 0x000fe20000000f00 */
[-C--:B------:R-:W-:Y:S01]  /*3350*/  @!P0 FFMA.FTZ R25, R6, R15.reuse, -R25 ;  /* 0x0000000f06198223 */ /* 0x080fe20000010819 */
[----:B------:R-:W-:Y:S01]  /*3360*/  @!P0 MOV R6, R18 ;  /* 0x0000001200068202 */ /* 0x000fe20000000f00 */
[-C--:B------:R-:W-:Y:S01]  /*3370*/  @!P0 FMUL.FTZ R28, R20, R2.reuse ;  /* 0x00000002141c8220 */ /* 0x080fe20000410000 */
[----:B------:R-:W-:Y:S01]  /*3380*/  @!P0 FFMA.FTZ R0, R8, R15, R0 ;  /* 0x0000000f08008223 */ /* 0x000fe20000010000 */
[--C-:B------:R-:W-:Y:S02]  /*3390*/  @!P0 HADD2.F32 R15, -RZ, R3.reuse.H1_H1 ;  /* 0x30000003ff0f8230 */ /* 0x100fe40000004100 */
[C---:B------:R-:W-:Y:S01]  /*33a0*/  @!P0 FMUL.FTZ R2, R7.reuse, R2 ;  /* 0x0000000207028220 */ /* 0x040fe20000410000 */
[--C-:B------:R-:W-:Y:S02]  /*33b0*/  @!P0 HADD2.F32 R8, -RZ, R6.reuse.H1_H1 ;  /* 0x30000006ff088230 */ /* 0x100fe40000004100 */
[----:B------:R-:W-:Y:S01]  /*33c0*/  @!P0 FFMA.FTZ R28, R7, R21, -R28 ;  /* 0x00000015071c8223 */ /* 0x000fe2000001081c */
[----:B------:R-:W-:Y:S01]  /*33d0*/  @!P0 F2FP.F16.F32.PACK_AB R0, R0, R25 ;  /* 0x000000190000823e */ /* 0x000fe200000000ff */
[----:B------:R-:W-:Y:S02]  /*33e0*/  @!P0 HADD2.F32 R6, -RZ, R6.H0_H0 ;  /* 0x20000006ff068230 */ /* 0x000fe40000004100 */
[----:B------:R-:W-:Y:S01]  /*33f0*/  @!P0 FMUL.FTZ R29, R15, R4 ;  /* 0x000000040f1d8220 */ /* 0x000fe20000410000 */
[----:B------:R-:W-:Y:S01]  /*3400*/  @!P0 HADD2.F32 R7, -RZ, R3.H0_H0 ;  /* 0x20000003ff078230 */ /* 0x000fe20000004100 */
[----:B------:R-:W-:Y:S01]  /*3410*/  @!P0 MOV R16, R0 ;  /* 0x0000000000108202 */ /* 0x000fe20000000f00 */
[----:B------:R-:W-:Y:S02]  /*3420*/  @!P0 HADD2.F32 R23, -RZ, R23.H1_H1 ;  /* 0x30000017ff178230 */ /* 0x000fe40000004100 */
[-C--:B------:R-:W-:Y:S01]  /*3430*/  @!P0 FMUL.FTZ R3, R6, R5.reuse ;  /* 0x0000000506038220 */ /* 0x080fe20000410000 */
[----:B------:R-:W-:Y:S01]  /*3440*/  @!P0 FMUL.FTZ R30, R8, R5 ;  /* 0x00000005081e8220 */ /* 0x000fe20000410000 */
[----:B------:R-:W-:Y:S01]  /*3450*/  MOV R5, UR18 ;  /* 0x0000001200057c02 */ /* 0x000fe20008000f00 */
[C---:B------:R-:W-:Y:S01]  /*3460*/  @!P0 FMUL.FTZ R4, R7.reuse, R4 ;  /* 0x0000000407048220 */ /* 0x040fe20000410000 */
[----:B------:R-:W-:Y:S01]  /*3470*/  @!P0 FFMA.FTZ R2, R20, R21, R2 ;  /* 0x0000001514028223 */ /* 0x000fe20000010002 */
[-C--:B------:R-:W-:Y:S01]  /*3480*/  @!P0 FFMA.FTZ R3, R8, R22.reuse, R3 ;  /* 0x0000001608038223 */ /* 0x080fe20000010003 */
[----:B------:R-:W-:Y:S01]  /*3490*/  @!P0 FFMA.FTZ R6, R6, R22, -R30 ;  /* 0x0000001606068223 */ /* 0x000fe2000001081e */
[----:B------:R-:W-:Y:S01]  /*34a0*/  MOV R30, UR19 ;  /* 0x00000013001e7c02 */ /* 0x000fe20008000f00 */
[-C--:B------:R-:W-:Y:S01]  /*34b0*/  @!P0 FFMA.FTZ R29, R7, R23.reuse, -R29 ;  /* 0x00000017071d8223 */ /* 0x080fe2000001081d */
[----:B------:R-:W-:Y:S01]  /*34c0*/  MOV R7, UR19 ;  /* 0x0000001300077c02 */ /* 0x000fe20008000f00 */
[----:B------:R-:W-:Y:S01]  /*34d0*/  @!P0 FFMA.FTZ R4, R15, R23, R4 ;  /* 0x000000170f048223 */ /* 0x000fe20000010004 */
[----:B------:R-:W-:Y:S02]  /*34e0*/  LEA R30, P3, R30, R68, 0x1 ;  /* 0x000000441e1e7211 */ /* 0x000fe400078608ff */
        /* <DEDUP_REMOVED lines=8> */
.L_x_2013:
[----:B------:R-:W-:Y:S05]  /*3570*/  BSYNC B0 ;  /* 0x0000000000007941 */ /* 0x000fea0003800000 */
.L_x_2012:
[----:B------:R-:W-:Y:S01]  /*3580*/  ISETP.GE.OR P3, PT, R86, R123, P1 ;  /* 0x0000007b5600720c */ /* 0x000fe20000f66670 */
[----:B------:R-:W-:Y:S04]  /*3590*/  BSSY B0, `(.L_x_2014) ;  /* 0x0000040000007945 */ /* 0x000fe80003800000 */
[----:B------:R-:W-:Y:S08]  /*35a0*/  @P2 BRA `(.L_x_2015) ;  /* 0x0000000000f82947 */ /* 0x000ff00003800000 */
[----:B------:R-:W-:Y:S02]  /*35b0*/  ISETP.GE.AND P0, PT, R196, UR4, PT ;  /* 0x00000004c4007c0c */ /* 0x000fe4000bf06270 */
[C---:B-1-34-:R-:W-:Y:S02]  /*35c0*/  LEA R16, P2, R56.reuse, R75, 0x1 ;  /* 0x0000004b38107211 */ /* 0x05afe400078408ff */
[----:B------:R-:W-:Y:S02]  /*35d0*/  MOV R30, UR30 ;  /* 0x0000001e001e7c02 */ /* 0x000fe40008000f00 */
[----:B------:R-:W-:Y:S02]  /*35e0*/  LEA.HI.X R17, R56, R74, R55, 0x1, P2 ;  /* 0x0000004a38117211 */ /* 0x000fe400010f0c37 */
[----:B------:R-:W-:Y:S04]  /*35f0*/  MOV R31, UR31 ;  /* 0x0000001f001f7c02 */ /* 0x000fe80008000f00 */
[----:B------:R-:W3:Y:S01]  /*3600*/  LDG.E.128 R16, desc[UR6][R16.64] ;  /* 0x0000000610107981 */ /* 0x000ee2000c1e1d00 */
[C---:B------:R-:W-:Y:S02]  /*3610*/  @!P0 SHF.L.U32 R2, R49.reuse, 0x1, RZ ;  /* 0x0000000131028819 */ /* 0x040fe400000006ff */
[----:B------:R-:W-:Y:S02]  /*3620*/  @!P0 SHF.L.U64.HI R0, R49, 0x1, R48 ;  /* 0x0000000131008819 */ /* 0x000fe40000010230 */
[C---:B------:R-:W-:Y:S02]  /*3630*/  @!P0 IADD3 R22, P6, R2.reuse, R27, RZ ;  /* 0x0000001b02168210 */ /* 0x040fe40007fde0ff */
[----:B------:R-:W-:Y:S02]  /*3640*/  @!P0 IADD3 R2, P2, R2, R11, RZ ;  /* 0x0000000b02028210 */ /* 0x000fe40007f5e0ff */
[C---:B------:R-:W-:Y:S02]  /*3650*/  @!P0 IADD3.X R23, R0.reuse, R26, RZ, P6, !PT ;  /* 0x0000001a00178210 */ /* 0x040fe400037fe4ff */
[----:B------:R-:W-:Y:S02]  /*3660*/  @!P0 IADD3.X R3, R0, R10, RZ, P2, !PT ;  /* 0x0000000a00038210 */ /* 0x000fe400017fe4ff */
[----:B------:R-:W-:Y:S02]  /*3670*/  LEA R32, P2, R30, R68, 0x1 ;  /* 0x000000441e207211 */ /* 0x000fe400078408ff */
[----:B------:R-:W4:Y:S06]  /*3680*/  @!P0 LDG.E.64 R22, desc[UR6][R22.64] ;  /* 0x0000000616168981 */ /* 0x000f2c000c1e1b00 */
[----:B------:R-:W5:Y:S01]  /*3690*/  @!P0 LDG.E.64 R2, desc[UR6][R2.64] ;  /* 0x0000000602028981 */ /* 0x000f62000c1e1b00 */
[--C-:B----4-:R-:W-:Y:S01]  /*36a0*/  @!P0 HADD2.F32 R15, -RZ, R22.reuse.H0_H0 ;  /* 0x20000016ff0f8230 */ /* 0x110fe20000004100 */
[----:B---3--:R-:W-:Y:S01]  /*36b0*/  @!P0 MOV R4, R16 ;  /* 0x0000001000048202 */ /* 0x008fe20000000f00 */
[----:B------:R-:W-:Y:S01]  /*36c0*/  @!P0 HADD2.F32 R21, -RZ, R22.H1_H1 ;  /* 0x30000016ff158230 */ /* 0x000fe20000004100 */
[----:B------:R-:W-:Y:S01]  /*36d0*/  @!P0 MOV R7, R17 ;  /* 0x0000001100078202 */ /* 0x000fe20000000f00 */
[----:B------:R-:W-:Y:S02]  /*36e0*/  @!P0 HADD2.F32 R22, -RZ, R23.H0_H0 ;  /* 0x20000017ff168230 */ /* 0x000fe40000004100 */
[----:B------:R-:W-:Y:S02]  /*36f0*/  @!P0 HADD2.F32 R8, -RZ, R4.H1_H1 ;  /* 0x30000004ff088230 */ /* 0x000fe40000004100 */
[----:B-----5:R-:W-:Y:S02]  /*3700*/  @!P0 HADD2.F32 R0, -RZ, R2.H0_H0 ;  /* 0x20000002ff008230 */ /* 0x020fe40000004100 */
[----:B------:R-:W-:Y:S02]  /*3710*/  @!P0 HADD2.F32 R6, -RZ, R4.H0_H0 ;  /* 0x20000004ff068230 */ /* 0x000fe40000004100 */
[----:B------:R-:W-:Y:S02]  /*3720*/  @!P0 HADD2.F32 R20, -RZ, R7.H1_H1 ;  /* 0x30000007ff148230 */ /* 0x000fe40000004100 */
[-C--:B------:R-:W-:Y:S01]  /*3730*/  @!P0 FMUL.FTZ R25, R8, R0.reuse ;  /* 0x0000000008198220 */ /* 0x080fe20000410000 */
[----:B------:R-:W-:Y:S02]  /*3740*/  @!P0 HADD2.F32 R2, -RZ, R2.H1_H1 ;  /* 0x30000002ff028230 */ /* 0x000fe40000004100 */
[C---:B------:R-:W-:Y:S01]  /*3750*/  @!P0 FMUL.FTZ R0, R6.reuse, R0 ;  /* 0x0000000006008220 */ /* 0x040fe20000410000 */
[--C-:B------:R-:W-:Y:S02]  /*3760*/  @!P0 HADD2.F32 R5, -RZ, R3.reuse.H0_H0 ;  /* 0x20000003ff058230 */ /* 0x100fe40000004100 */
[----:B------:R-:W-:Y:S01]  /*3770*/  @!P0 FFMA.FTZ R25, R6, R15, -R25 ;  /* 0x0000000f06198223 */ /* 0x000fe20000010819 */
[----:B------:R-:W-:Y:S01]  /*3780*/  @!P0 MOV R6, R18 ;  /* 0x0000001200068202 */ /* 0x000fe20000000f00 */
[----:B------:R-:W-:Y:S01]  /*3790*/  @!P0 HADD2.F32 R4, -RZ, R3.H1_H1 ;  /* 0x30000003ff048230 */ /* 0x000fe20000004100 */
[----:B------:R-:W-:Y:S01]  /*37a0*/  @!P0 MOV R3, R19 ;  /* 0x0000001300038202 */ /* 0x000fe20000000f00 */
[----:B------:R-:W-:Y:S02]  /*37b0*/  @!P0 HADD2.F32 R7, -RZ, R7.H0_H0 ;  /* 0x20000007ff078230 */ /* 0x000fe40000004100 */
[-C--:B------:R-:W-:Y:S01]  /*37c0*/  @!P0 FMUL.FTZ R28, R20, R2.reuse ;  /* 0x00000002141c8220 */ /* 0x080fe20000410000 */
[----:B------:R-:W-:Y:S01]  /*37d0*/  @!P0 FFMA.FTZ R0, R8, R15, R0 ;  /* 0x0000000f08008223 */ /* 0x000fe20000010000 */
[--C-:B------:R-:W-:Y:S02]  /*37e0*/  @!P0 HADD2.F32 R8, -RZ, R6.reuse.H1_H1 ;  /* 0x30000006ff088230 */ /* 0x100fe40000004100 */
[----:B------:R-:W-:Y:S02]  /*37f0*/  @!P0 HADD2.F32 R6, -RZ, R6.H0_H0 ;  /* 0x20000006ff068230 */ /* 0x000fe40000004100 */
[C---:B------:R-:W-:Y:S01]  /*3800*/  @!P0 FFMA.FTZ R28, R7.reuse, R21, -R28 ;  /* 0x00000015071c8223 */ /* 0x040fe2000001081c */
[----:B------:R-:W-:Y:S01]  /*3810*/  @!P0 F2FP.F16.F32.PACK_AB R0, R0, R25 ;  /* 0x000000190000823e */ /* 0x000fe200000000ff */
[--C-:B------:R-:W-:Y:S02]  /*3820*/  @!P0 HADD2.F32 R15, -RZ, R3.reuse.H1_H1 ;  /* 0x30000003ff0f8230 */ /* 0x100fe40000004100 */
[----:B------:R-:W-:Y:S01]  /*3830*/  @!P0 FMUL.FTZ R2, R7, R2 ;  /* 0x0000000207028220 */ /* 0x000fe20000410000 */
[----:B------:R-:W-:Y:S01]  /*3840*/  @!P0 HADD2.F32 R7, -RZ, R3.H0_H0 ;  /* 0x20000003ff078230 */ /* 0x000fe20000004100 */
[----:B------:R-:W-:Y:S01]  /*3850*/  @!P0 MOV R16, R0 ;  /* 0x0000000000108202 */ /* 0x000fe20000000f00 */
[-C--:B------:R-:W-:Y:S01]  /*3860*/  @!P0 FMUL.FTZ R29, R8, R5.reuse ;  /* 0x00000005081d8220 */ /* 0x080fe20000410000 */
[----:B------:R-:W-:Y:S01]  /*3870*/  @!P0 FMUL.FTZ R3, R6, R5 ;  /* 0x0000000506038220 */ /* 0x000fe20000410000 */
[-C--:B------:R-:W-:Y:S01]  /*3880*/  @!P0 FMUL.FTZ R5, R15, R4.reuse ;  /* 0x000000040f058220 */ /* 0x080fe20000410000 */
[----:B------:R-:W-:Y:S02]  /*3890*/  @!P0 HADD2.F32 R23, -RZ, R23.H1_H1 ;  /* 0x30000017ff178230 */ /* 0x000fe40000004100 */
[C---:B------:R-:W-:Y:S01]  /*38a0*/  @!P0 FMUL.FTZ R4, R7.reuse, R4 ;  /* 0x0000000407048220 */ /* 0x040fe20000410000 */
[----:B------:R-:W-:Y:S01]  /*38b0*/  @!P0 FFMA.FTZ R2, R20, R21, R2 ;  /* 0x0000001514028223 */ /* 0x000fe20000010002 */
[-C--:B------:R-:W-:Y:S01]  /*38c0*/  @!P0 FFMA.FTZ R3, R8, R22.reuse, R3 ;  /* 0x0000001608038223 */ /* 0x080fe20000010003 */
[----:B------:R-:W-:Y:S01]  /*38d0*/  @!P0 FFMA.FTZ R6, R6, R22, -R29 ;  /* 0x0000001606068223 */ /* 0x000fe2000001081d */
[-C--:B------:R-:W-:Y:S01]  /*38e0*/  @!P0 FFMA.FTZ R7, R7, R23.reuse, -R5 ;  /* 0x0000001707078223 */ /* 0x080fe20000010805 */
[----:B------:R-:W-:Y:S01]  /*38f0*/  MOV R5, UR34 ;  /* 0x0000002200057c02 */ /* 0x000fe20008000f00 */
        /* <DEDUP_REMOVED lines=9> */
.L_x_2015:
[----:B------:R-:W-:Y:S05]  /*3990*/  BSYNC B0 ;  /* 0x0000000000007941 */ /* 0x000fea0003800000 */
.L_x_2014:
[-C--:B------:R-:W-:Y:S01]  /*39a0*/  ISETP.LT.OR P0, PT, R88, R122.reuse, P5 ;  /* 0x0000007a5800720c */ /* 0x080fe20002f01670 */
        /* <DEDUP_REMOVED lines=13> */
[----:B------:R-:W2:Y:S01]  /*3a80*/  LDC.64 R2, c[0x0][0x338] ;  /* 0x0000ce00ff027b82 */ /* 0x000ea20000000a00 */
[----:B-1----:R-:W-:Y:S02]  /*3a90*/  MOV R4, R75 ;  /* 0x0000004b00047202 */ /* 0x002fe40000000f00 */
[----:B------:R-:W-:Y:S02]  /*3aa0*/  MOV R5, R74 ;  /* 0x0000004a00057202 */ /* 0x000fe40000000f00 */
[----:B---3--:R-:W-:Y:S03]  /*3ab0*/  MOV R69, R67 ;  /* 0x0000004300457202 */ /* 0x008fe60000000f00 */
[----:B----4-:R-:W1:Y:S04]  /*3ac0*/  LDC.64 R30, c[0x0][0x248] ;  /* 0x00009200ff1e7b82 */ /* 0x010e680000000a00 */
[C---:B------:R-:W-:Y:S01]  /*3ad0*/  @!P0 SHF.L.U64.HI R0, R47.reuse, 0x1, R46 ;  /* 0x000000012f008819 */ /* 0x040fe2000001022e */
[----:B--2---:R-:W-:Y:S01]  /*3ae0*/  IMAD.WIDE.U32 R4, R2, 0xc0, R4 ;  /* 0x000000c002047825 */ /* 0x004fe200078e0004 */
[----:B------:R-:W-:Y:S03]  /*3af0*/  @!P0 SHF.L.U32 R2, R47, 0x1, RZ ;  /* 0x000000012f028819 */ /* 0x000fe600000006ff */
[----:B------:R-:W-:Y:S01]  /*3b00*/  IMAD R3, R3, 0xc0, RZ ;  /* 0x000000c003037824 */ /* 0x000fe200078e02ff */
[C---:B------:R-:W-:Y:S01]  /*3b10*/  @!P0 IADD3 R22, P6, R2.reuse, R27, RZ ;  /* 0x0000001b02168210 */ /* 0x040fe20007fde0ff */
[----:B-1----:R-:W-:Y:S01]  /*3b20*/  IMAD R31, R31, 0xc0, RZ ;  /* 0x000000c01f1f7824 */ /* 0x002fe200078e02ff */
[----:B------:R-:W-:Y:S02]  /*3b30*/  @!P0 IADD3 R2, P5, R2, R11, RZ ;  /* 0x0000000b02028210 */ /* 0x000fe40007fbe0ff */
[----:B------:R-:W-:Y:S02]  /*3b40*/  IADD3 R5, R5, R3, RZ ;  /* 0x0000000305057210 */ /* 0x000fe40007ffe0ff */
[C---:B------:R-:W-:Y:S02]  /*3b50*/  @!P0 IADD3.X R3, R0.reuse, R10, RZ, P5, !PT ;  /* 0x0000000a00038210 */ /* 0x040fe40002ffe4ff */
[----:B------:R-:W-:Y:S01]  /*3b60*/  @!P0 IADD3.X R23, R0, R26, RZ, P6, !PT ;  /* 0x0000001a00178210 */ /* 0x000fe200037fe4ff */
[----:B------:R-:W2:Y:S08]  /*3b70*/  LDG.E.128 R16, desc[UR6][R4.64] ;  /* 0x0000000604107981 */ /* 0x000eb0000c1e1d00 */
[----:B------:R-:W3:Y:S06]  /*3b80*/  @!P0 LDG.E.64 R2, desc[UR6][R2.64] ;  /* 0x0000000602028981 */ /* 0x000eec000c1e1b00 */
[----:B------:R-:W4:Y:S01]  /*3b90*/  @!P0 LDG.E.64 R22, desc[UR6][R22.64] ;  /* 0x0000000616168981 */ /* 0x000f22000c1e1b00 */
[----:B--2---:R-:W-:Y:S02]  /*3ba0*/  @!P0 MOV R4, R16 ;  /* 0x0000001000048202 */ /* 0x004fe40000000f00 */
[----:B------:R-:W-:Y:S03]  /*3bb0*/  @!P0 MOV R7, R18 ;  /* 0x0000001200078202 */ /* 0x000fe60000000f00 */
[--C-:B------:R-:W-:Y:S02]  /*3bc0*/  @!P0 HADD2.F32 R8, -RZ, R4.reuse.H1_H1 ;  /* 0x30000004ff088230 */ /* 0x100fe40000004100 */
[----:B------:R-:W-:Y:S02]  /*3bd0*/  @!P0 HADD2.F32 R6, -RZ, R4.H0_H0 ;  /* 0x20000004ff068230 */ /* 0x000fe40000004100 */
[----:B---3--:R-:W-:Y:S02]  /*3be0*/  @!P0 HADD2.F32 R0, -RZ, R2.H0_H0 ;  /* 0x20000002ff008230 */ /* 0x008fe40000004100 */
[--C-:B------:R-:W-:Y:S02]  /*3bf0*/  @!P0 HADD2.F32 R5, -RZ, R3.reuse.H0_H0 ;  /* 0x20000003ff058230 */ /* 0x100fe40000004100 */
[----:B------:R-:W-:Y:S01]  /*3c00*/  @!P0 HADD2.F32 R4, -RZ, R3.H1_H1 ;  /* 0x30000003ff048230 */ /* 0x000fe20000004100 */
[----:B------:R-:W-:Y:S01]  /*3c10*/  @!P0 MOV R3, R17 ;  /* 0x0000001100038202 */ /* 0x000fe20000000f00 */
[----:B----4-:R-:W-:Y:S02]  /*3c20*/  @!P0 HADD2.F32 R15, -RZ, R22.H0_H0 ;  /* 0x20000016ff0f8230 */ /* 0x010fe40000004100 */
[-C--:B------:R-:W-:Y:S01]  /*3c30*/  @!P0 FMUL.FTZ R25, R8, R0.reuse ;  /* 0x0000000008198220 */ /* 0x080fe20000410000 */
[----:B------:R-:W-:Y:S02]  /*3c40*/  @!P0 HADD2.F32 R2, -RZ, R2.H1_H1 ;  /* 0x30000002ff028230 */ /* 0x000fe40000004100 */
[C---:B------:R-:W-:Y:S01]  /*3c50*/  @!P0 FMUL.FTZ R0, R6.reuse, R0 ;  /* 0x0000000006008220 */ /* 0x040fe20000410000 */
[----:B------:R-:W-:Y:S02]  /*3c60*/  @!P0 HADD2.F32 R20, -RZ, R22.H1_H1 ;  /* 0x30000016ff148230 */ /* 0x000fe40000004100 */
[----:B------:R-:W-:Y:S01]  /*3c70*/  @!P0 FFMA.FTZ R25, R6, R15, -R25 ;  /* 0x0000000f06198223 */ /* 0x000fe20000010819 */
[----:B------:R-:W-:Y:S01]  /*3c80*/  @!P0 MOV R6, R19 ;  /* 0x0000001300068202 */ /* 0x000fe20000000f00 */
[----:B------:R-:W-:Y:S02]  /*3c90*/  @!P0 HADD2.F32 R21, -RZ, R23.H0_H0 ;  /* 0x20000017ff158230 */ /* 0x000fe40000004100 */
        /* <DEDUP_REMOVED lines=13> */
[----:B------:R-:W-:Y:S02]  /*3d70*/  @!P0 HADD2.F32 R23, -RZ, R23.H1_H1 ;  /* 0x30000017ff178230 */ /* 0x000fe40000004100 */
        /* <DEDUP_REMOVED lines=8> */
[----:B------:R-:W-:Y:S01]  /*3e00*/  @!P0 F2FP.F16.F32.PACK_AB R2, R2, R32 ;  /* 0x000000200202823e */ /* 0x000fe200000000ff */
[----:B------:R-:W-:Y:S01]  /*3e10*/  IMAD.WIDE.U32 R20, R30, 0xc0, R68 ;  /* 0x000000c01e147825 */ /* 0x000fe200078e0044 */
[----:B------:R-:W-:Y:S02]  /*3e20*/  @!P0 F2FP.F16.F32.PACK_AB R3, R3, R7 ;  /* 0x000000070303823e */ /* 0x000fe400000000ff */
[----:B------:R-:W-:Y:S02]  /*3e30*/  @!P0 F2FP.F16.F32.PACK_AB R4, R4, R33 ;  /* 0x000000210404823e */ /* 0x000fe400000000ff */
[----:B------:R-:W-:Y:S02]  /*3e40*/  IADD3 R21, R21, R31, RZ ;  /* 0x0000001f15157210 */ /* 0x000fe40007ffe0ff */
[----:B------:R-:W-:Y:S02]  /*3e50*/  @!P0 MOV R17, R2 ;  /* 0x0000000200118202 */ /* 0x000fe40000000f00 */
[----:B------:R-:W-:Y:S02]  /*3e60*/  @!P0 MOV R18, R3 ;  /* 0x0000000300128202 */ /* 0x000fe40000000f00 */
[----:B------:R-:W-:Y:S05]  /*3e70*/  @!P0 MOV R19, R4 ;  /* 0x0000000400138202 */ /* 0x000fea0000000f00 */
[----:B------:R2:W-:Y:S02]  /*3e80*/  STG.E.128 desc[UR6][R20.64], R16 ;  /* 0x0000001014007986 */ /* 0x0005e4000c101d06 */
.L_x_2017:
[----:B------:R-:W-:Y:S05]  /*3e90*/  BSYNC B0 ;  /* 0x0000000000007941 */ /* 0x000fea0003800000 */
.L_x_2016:
[----:B------:R-:W-:Y:S04]  /*3ea0*/  BSSY B0, `(.L_x_2018) ;  /* 0x0000040000007945 */ /* 0x000fe80003800000 */
[----:B------:R-:W-:Y:S05]  /*3eb0*/  @P4 BRA `(.L_x_2019) ;  /* 0x0000000000f84947 */ /* 0x000fea0003800000 */
[----:B------:R-:W-:Y:S02]  /*3ec0*/  ISETP.GE.AND P0, PT, R196, UR4, PT ;  /* 0x00000004c4007c0c */ /* 0x000fe4000bf06270 */
[C---:B-1234-:R-:W-:Y:S02]  /*3ed0*/  LEA R16, P4, R58.reuse, R75, 0x1 ;  /* 0x0000004b3a107211 */ /* 0x05efe400078808ff */
[----:B------:R-:W-:Y:S02]  /*3ee0*/  MOV R32, UR32 ;  /* 0x0000002000207c02 */ /* 0x000fe40008000f00 */
[----:B------:R-:W-:Y:S02]  /*3ef0*/  LEA.HI.X R17, R58, R74, R57, 0x1, P4 ;  /* 0x0000004a3a117211 */ /* 0x000fe400020f0c39 */
[----:B------:R-:W-:Y:S04]  /*3f00*/  MOV R33, UR33 ;  /* 0x0000002100217c02 */ /* 0x000fe80008000f00 */
[----:B------:R-:W2:Y:S01]  /*3f10*/  LDG.E.128 R16, desc[UR6][R16.64] ;  /* 0x0000000610107981 */ /* 0x000ea2000c1e1d00 */
[C---:B------:R-:W-:Y:S02]  /*3f20*/  @!P0 SHF.L.U32 R2, R45.reuse, 0x1, RZ ;  /* 0x000000012d028819 */ /* 0x040fe400000006ff */
[----:B------:R-:W-:Y:S02]  /*3f30*/  @!P0 SHF.L.U64.HI R0, R45, 0x1, R44 ;  /* 0x000000012d008819 */ /* 0x000fe4000001022c */
[C---:B------:R-:W-:Y:S02]  /*3f40*/  @!P0 IADD3 R22, P5, R2.reuse, R27, RZ ;  /* 0x0000001b02168210 */ /* 0x040fe40007fbe0ff */
[----:B------:R-:W-:Y:S02]  /*3f50*/  @!P0 IADD3 R2, P4, R2, R11, RZ ;  /* 0x0000000b02028210 */ /* 0x000fe40007f9e0ff */
[C---:B------:R-:W-:Y:S02]  /*3f60*/  @!P0 IADD3.X R23, R0.reuse, R26, RZ, P5, !PT ;  /* 0x0000001a00178210 */ /* 0x040fe40002ffe4ff */
[----:B------:R-:W-:Y:S02]  /*3f70*/  @!P0 IADD3.X R3, R0, R10, RZ, P4, !PT ;  /* 0x0000000a00038210 */ /* 0x000fe400027fe4ff */
[----:B------:R-:W-:Y:S02]  /*3f80*/  LEA R122, P4, R32, R68, 0x1 ;  /* 0x00000044207a7211 */ /* 0x000fe400078808ff */
[----:B------:R-:W3:Y:S06]  /*3f90*/  @!P0 LDG.E.64 R22, desc[UR6][R22.64] ;  /* 0x0000000616168981 */ /* 0x000eec000c1e1b00 */
[----:B------:R-:W4:Y:S01]  /*3fa0*/  @!P0 LDG.E.64 R2, desc[UR6][R2.64] ;  /* 0x0000000602028981 */ /* 0x000f22000c1e1b00 */
[--C-:B---3--:R-:W-:Y:S01]  /*3fb0*/  @!P0 HADD2.F32 R15, -RZ, R22.reuse.H0_H0 ;  /* 0x20000016ff0f8230 */ /* 0x108fe20000004100 */
[----:B--2---:R-:W-:Y:S01]  /*3fc0*/  @!P0 MOV R4, R16 ;  /* 0x0000001000048202 */ /* 0x004fe20000000f00 */
[----:B------:R-:W-:Y:S01]  /*3fd0*/  @!P0 HADD2.F32 R21, -RZ, R22.H1_H1 ;  /* 0x30000016ff158230 */ /* 0x000fe20000004100 */
[----:B------:R-:W-:Y:S01]  /*3fe0*/  @!P0 MOV R7, R17 ;  /* 0x0000001100078202 */ /* 0x000fe20000000f00 */
[----:B------:R-:W-:Y:S02]  /*3ff0*/  @!P0 HADD2.F32 R22, -RZ, R23.H0_H0 ;  /* 0x20000017ff168230 */ /* 0x000fe40000004100 */
[----:B------:R-:W-:Y:S02]  /*4000*/  @!P0 HADD2.F32 R8, -RZ, R4.H1_H1 ;  /* 0x30000004ff088230 */ /* 0x000fe40000004100 */
[----:B----4-:R-:W-:Y:S02]  /*4010*/  @!P0 HADD2.F32 R0, -RZ, R2.H0_H0 ;  /* 0x20000002ff008230 */ /* 0x010fe40000004100 */
        /* <DEDUP_REMOVED lines=40> */
.L_x_2019:
[----:B------:R-:W-:Y:S05]  /*42a0*/  BSYNC B0 ;  /* 0x0000000000007941 */ /* 0x000fea0003800000 */
.L_x_2018:
[----:B------:R-:W-:Y:S04]  /*42b0*/  BSSY B0, `(.L_x_2020) ;  /* 0x0000044000007945 */ /* 0x000fe80003800000 */
[----:B------:R-:W-:Y:S05]  /*42c0*/  @P3 BRA `(.L_x_2021) ;  /* 0x0000000400083947 */ /* 0x000fea0003800000 */
[----:B------:R-:W-:Y:S01]  /*42d0*/  ISETP.GE.AND P0, PT, R196, UR4, PT ;  /* 0x00000004c4007c0c */ /* 0x000fe2000bf06270 */
[----:B------:R-:W5:Y:S01]  /*42e0*/  LDC.64 R2, c[0x0][0x338] ;  /* 0x0000ce00ff027b82 */ /* 0x000f620000000a00 */
[----:B-1----:R-:W-:Y:S02]  /*42f0*/  MOV R4, R75 ;  /* 0x0000004b00047202 */ /* 0x002fe40000000f00 */
[----:B------:R-:W-:Y:S02]  /*4300*/  MOV R5, R74 ;  /* 0x0000004a00057202 */ /* 0x000fe40000000f00 */
[----:B---3--:R-:W-:Y:S03]  /*4310*/  MOV R69, R67 ;  /* 0x0000004300457202 */ /* 0x008fe60000000f00 */
[----:B----4-:R-:W1:Y:S04]  /*4320*/  LDC.64 R30, c[0x0][0x248] ;  /* 0x00009200ff1e7b82 */ /* 0x010e680000000a00 */
[C---:B------:R-:W-:Y:S01]  /*4330*/  @!P0 SHF.L.U64.HI R0, R43.reuse, 0x1, R42 ;  /* 0x000000012b008819 */ /* 0x040fe2000001022a */
[----:B-----5:R-:W-:Y:S01]  /*4340*/  IMAD.WIDE.U32 R4, R2, 0x140, R4 ;  /* 0x0000014002047825 */ /* 0x020fe200078e0004 */
        /* <DEDUP_REMOVED lines=8> */
[----:B--2---:R-:W2:Y:S08]  /*43d0*/  LDG.E.128 R16, desc[UR6][R4.64] ;  /* 0x0000000604107981 */ /* 0x004eb0000c1e1d00 */
        /* <DEDUP_REMOVED lines=49> */
.L_x_2021:
[----:B------:R-:W-:Y:S05]  /*46f0*/  BSYNC B0 ;  /* 0x0000000000007941 */ /* 0x000fea0003800000 */
.L_x_2020:
        /* <DEDUP_REMOVED lines=68> */
.L_x_2023:
[----:B------:R-:W-:Y:S05]  /*4b40*/  BSYNC B0 ;  /* 0x0000000000007941 */ /* 0x000fea0003800000 */
.L_x_2022:
[----:B------:R-:W-:Y:S04]  /*4b50*/  BSSY B0, `(.L_x_2024) ;  /* 0x0000044000007945 */ /* 0x000fe80003800000 */
[----:B------:R-:W-:Y:S05]  /*4b60*/  @P1 BRA `(.L_x_2025) ;  /* 0x0000000400081947 */ /* 0x000fea0003800000 */
[----:B------:R-:W-:Y:S01]  /*4b70*/  ISETP.GE.AND P0, PT, R196, UR4, PT ;  /* 0x00000004c4007c0c */ /* 0x000fe2000bf06270 */
[----:B------:R-:W5:Y:S01]  /*4b80*/  LDC.64 R2, c[0x0][0x338] ;  /* 0x0000ce00ff027b82 */ /* 0x000f620000000a00 */
[----:B-1----:R-:W-:Y:S02]  /*4b90*/  MOV R4, R75 ;  /* 0x0000004b00047202 */ /* 0x002fe40000000f00 */
[----:B------:R-:W-:Y:S02]  /*4ba0*/  MOV R5, R74 ;  /* 0x0000004a00057202 */ /* 0x000fe40000000f00 */
[----:B---3--:R-:W-:Y:S07]  /*4bb0*/  MOV R69, R67 ;  /* 0x0000004300457202 */ /* 0x008fee0000000f00 */
[C---:B------:R-:W-:Y:S01]  /*4bc0*/  @!P0 SHF.L.U64.HI R0, R39.reuse, 0x1, R38 ;  /* 0x0000000127008819 */ /* 0x040fe20000010226 */
[----:B-----5:R-:W-:Y:S01]  /*4bd0*/  IMAD.WIDE.U32 R4, R2, 0x1c0, R4 ;  /* 0x000001c002047825 */ /* 0x020fe200078e0004 */
[----:B------:R-:W-:Y:S03]  /*4be0*/  @!P0 SHF.L.U32 R2, R39, 0x1, RZ ;  /* 0x0000000127028819 */ /* 0x000fe600000006ff */
[----:B------:R-:W-:Y:S01]  /*4bf0*/  IMAD R3, R3, 0x1c0, RZ ;  /* 0x000001c003037824 */ /* 0x000fe200078e02ff */
[C---:B------:R-:W-:Y:S02]  /*4c00*/  @!P0 IADD3 R22, P2, R2.reuse, R27, RZ ;  /* 0x0000001b02168210 */ /* 0x040fe40007f5e0ff */
[----:B------:R-:W-:Y:S02]  /*4c10*/  @!P0 IADD3 R2, P1, R2, R11, RZ ;  /* 0x0000000b02028210 */ /* 0x000fe40007f3e0ff */
[----:B------:R-:W-:Y:S02]  /*4c20*/  IADD3 R5, R5, R3, RZ ;  /* 0x0000000305057210 */ /* 0x000fe40007ffe0ff */
[C---:B------:R-:W-:Y:S02]  /*4c30*/  @!P0 IADD3.X R3, R0.reuse, R10, RZ, P1, !PT ;  /* 0x0000000a00038210 */ /* 0x040fe40000ffe4ff */
[----:B------:R-:W-:Y:S01]  /*4c40*/  @!P0 IADD3.X R23, R0, R26, RZ, P2, !PT ;  /* 0x0000001a00178210 */ /* 0x000fe200017fe4ff */
[----:B--2-4-:R-:W2:Y:S01]  /*4c50*/  LDG.E.128 R16, desc[UR6][R4.64] ;  /* 0x0000000604107981 */ /* 0x014ea2000c1e1d00 */
[----:B------:R-:W1:Y:S07]  /*4c60*/  LDC.64 R26, c[0x0][0x248] ;  /* 0x00009200ff1a7b82 */ /* 0x000e6e0000000a00 */
[----:B------:R-:W3:Y:S06]  /*4c70*/  @!P0 LDG.E.64 R2, desc[UR6][R2.64] ;  /* 0x0000000602028981 */ /* 0x000eec000c1e1b00 */
[----:B------:R-:W4:Y:S01]  /*4c80*/  @!P0 LDG.E.64 R22, desc[UR6][R22.64] ;  /* 0x0000000616168981 */ /* 0x000f22000c1e1b00 */
[----:B-1----:R-:W-:Y:S01]  /*4c90*/  IMAD R27, R27, 0x1c0, RZ ;  /* 0x000001c01b1b7824 */ /* 0x002fe200078e02ff */
        /* <DEDUP_REMOVED lines=47> */
.L_x_2025:
[----:B------:R-:W-:Y:S05]  /*4f90*/  BSYNC B0 ;  /* 0x0000000000007941 */ /* 0x000fea0003800000 */
.L_x_2024:
[C---:B------:R-:W-:Y:S01]  /*4fa0*/  LEA R27, P1, R24.reuse, R28, 0x1 ;  /* 0x0000001c181b7211 */ /* 0x040fe200078208ff */
[----:B------:R-:W-:Y:S01]  /*4fb0*/  IMAD.MOV.U32 R2, RZ, RZ, R11 ;  /* 0x000000ffff027224 */ /* 0x000fe200078e000b */
[----:B------:R-:W-:Y:S01]  /*4fc0*/  UMOV UR4, UR45 ;  /* 0x0000002d00047c82 */ /* 0x000fe20008000000 */
[----:B------:R-:W-:Y:S01]  /*4fd0*/  IMAD.MOV.U32 R3, RZ, RZ, R10 ;  /* 0x000000ffff037224 */ /* 0x000fe200078e000a */
[C---:B------:R-:W-:Y:S02]  /*4fe0*/  LEA.HI.X.SX32 R26, R24.reuse, R29, 0x1, P1 ;  /* 0x0000001d181a7211 */ /* 0x040fe400008f0eff */
[C---:B------:R-:W-:Y:S04]  /*4ff0*/  LEA R11, P0, R24.reuse, R2, 0x1 ;  /* 0x00000002180b7211 */ /* 0x040fe800078008ff */
[----:B------:R-:W-:Y:S01]  /*5000*/  LEA.HI.X.SX32 R10, R24, R3, 0x1, P0 ;  /* 0x00000003180a7211 */ /* 0x000fe200000f0eff */
[----:B------:R-:W-:Y:S08]  /*5010*/  BRA `(.L_x_2026) ;  /* 0x0000003c007c7947 */ /* 0x000ff00003800000 */
.L_x_2009:
[----:B------:R-:W-:Y:S01]  /*5020*/  ULEA.HI UR56, UR4, UR4, URZ, 0x1 ;  /* 0x0000000404387291 */ /* 0x000fe2000f8f083f */
[----:B------:R-:W-:Y:S03]  /*5030*/  BSSY B1, `(.L_x_2027) ;  /* 0x0000066000017945 */ /* 0x000fe60003800000 */
[----:B------:R-:W-:Y:S06]  /*5040*/  USHF.R.S32.HI UR56, URZ, 0x1, UR56 ;  /* 0x000000013f387899 */ /* 0x000fec0008011438 */
[----:B------:R-:W-:Y:S01]  /*5050*/  MOV R124, UR56 ;  /* 0x00000038007c7c02 */ /* 0x000fe20008000f00 */
[----:B------:R-:W-:Y:S05]  /*5060*/  @P0 BRA `(.L_x_2028) ;  /* 0x0000000400880947 */ /* 0x000fea0003800000 */
[----:B------:R-:W-:Y:S01]  /*5070*/  IMAD.MOV.U32 R18, RZ, RZ, R75 ;  /* 0x000000ffff127224 */ /* 0x000fe200078e004b */
[----:B------:R-:W-:Y:S01]  /*5080*/  MOV R19, R74 ;  /* 0x0000004a00137202 */ /* 0x000fe20000000f00 */
[----:B------:R-:W-:Y:S01]  /*5090*/  BSSY B0, `(.L_x_2029) ;  /* 0x000005e000007945 */ /* 0x000fe20003800000 */
[----:B------:R-:W-:Y:S01]  /*50a0*/  ISETP.GE.AND P0, PT, R196, UR4, PT ;  /* 0x00000004c4007c0c */ /* 0x000fe2000bf06270 */
[----:B------:R-:W-:Y:S02]  /*50b0*/  IMAD.MOV.U32 R69, RZ, RZ, R67 ;  /* 0x000000ffff457224 */ /* 0x000fe400078e0043 */
[----:B-1----:R1:W5:Y:S10]  /*50c0*/  LDG.E.128 R4, desc[UR6][R18.64] ;  /* 0x0000000612047981 */ /* 0x002374000c1e1d00 */
        /* <DEDUP_REMOVED lines=10> */
[C---:B------:R-:W-:Y:S02]  /*5170*/  LEA R2, P2, R3.reuse, R18, 0x1 ;  /* 0x0000001203027211 */ /* 0x040fe400078408ff */
[C---:B------:R-:W-:Y:S02]  /*5180*/  LEA R128, P0, R0.reuse, R16, 0x1 ;  /* 0x0000001000807211 */ /* 0x040fe400078008ff */
[----:B------:R-:W-:Y:S02]  /*5190*/  LEA.HI.X.SX32 R3, R3, R19, 0x1, P2 ;  /* 0x0000001303037211 */ /* 0x000fe400010f0eff */
[----:B------:R-:W-:Y:S02]  /*51a0*/  LEA.HI.X.SX32 R129, R0, R17, 0x1, P0 ;  /* 0x0000001100817211 */ /* 0x000fe400000f0eff */
[----:B------:R-:W-:Y:S01]  /*51b0*/  MOV R0, RZ ;  /* 0x000000ff00007202 */ /* 0x000fe20000000f00 */
[----:B-1----:R1:W2:Y:S01]  /*51c0*/  LDG.E.128 R16, desc[UR6][R2.64] ;  /* 0x0000000602107981 */ /* 0x0022a2000c1e1d00 */
[----:B------:R-:W-:Y:S02]  /*51d0*/  @P3 IADD3 R0, RZ, -UR56, RZ ;  /* 0x80000038ff003c10 */ /* 0x000fe4000fffe0ff */
[----:B------:R-:W-:Y:S02]  /*51e0*/  MOV R34, R5 ;  /* 0x0000000500227202 */ /* 0x000fe40000000f00 */
[----:B------:R-:W-:Y:S03]  /*51f0*/  MOV R33, R6 ;  /* 0x0000000600217202 */ /* 0x000fe60000000f00 */
[----:B------:R-:W3:Y:S01]  /*5200*/  LDG.E.128 R128, desc[UR6][R128.64] ;  /* 0x0000000680807981 */ /* 0x000ee2000c1e1d00 */
[----:B-1----:R-:W-:Y:S02]  /*5210*/  MOV R2, R79 ;  /* 0x0000004f00027202 */ /* 0x002fe40000000f00 */
[----:B------:R-:W-:Y:S02]  /*5220*/  MOV R3, R78 ;  /* 0x0000004e00037202 */ /* 0x000fe40000000f00 */
[C---:B------:R-:W-:Y:S04]  /*5230*/  LEA R2, P0, R0.reuse, R2, 0x1 ;  /* 0x0000000200027211 */ /* 0x040fe800078008ff */
[----:B------:R-:W-:Y:S05]  /*5240*/  LEA.HI.X.SX32 R3, R0, R3, 0x1, P0 ;  /* 0x0000000300037211 */ /* 0x000fea00000f0eff */
[----:B------:R3:W4:Y:S02]  /*5250*/  LDG.E.128 R28, desc[UR6][R2.64] ;  /* 0x00000006021c7981 */ /* 0x000724000c1e1d00 */
[--C-:B---3--:R-:W-:Y:S01]  /*5260*/  HADD2.F32 R3, -RZ, R129.reuse.H0_H0 ;  /* 0x20000081ff037230 */ /* 0x108fe20000004100 */
[----:B--2---:R-:W-:Y:S01]  /*5270*/  MOV R21, R16 ;  /* 0x0000001000157202 */ /* 0x004fe20000000f00 */
[----:B------:R-:W-:Y:S01]  /*5280*/  HADD2.F32 R4, -RZ, R129.H1_H1 ;  /* 0x30000081ff047230 */ /* 0x000fe20000004100 */
[----:B------:R-:W-:Y:S01]  /*5290*/  MOV R16, R18 ;  /* 0x0000001200107202 */ /* 0x000fe20000000f00 */
[--C-:B------:R-:W-:Y:S02]  /*52a0*/  HADD2.F32 R18, -RZ, R17.reuse.H0_H0 ;  /* 0x20000011ff127230 */ /* 0x100fe40000004100 */
[----:B------:R-:W-:Y:S01]  /*52b0*/  @!P3 FADD.FTZ R3, -R3, -RZ ;  /* 0x800000ff0303b221 */ /* 0x000fe20000010100 */
[----:B------:R-:W-:Y:S02]  /*52c0*/  HADD2.F32 R17, -RZ, R17.H1_H1 ;  /* 0x30000011ff117230 */ /* 0x000fe40000004100 */
[----:B------:R-:W-:Y:S01]  /*52d0*/  @!P3 FADD.FTZ R4, -R4, -RZ ;  /* 0x800000ff0404b221 */ /* 0x000fe20000010100 */
[--C-:B------:R-:W-:Y:S01]  /*52e0*/  HADD2.F32 R7, -RZ, R131.reuse.H0_H0 ;  /* 0x20000083ff077230 */ /* 0x100fe20000004100 */
[----:B------:R-:W-:Y:S01]  /*52f0*/  MOV R15, R19 ;  /* 0x00000013000f7202 */ /* 0x000fe20000000f00 */
[----:B------:R-:W-:Y:S02]  /*5300*/  HADD2.F32 R8, -RZ, R131.H1_H1 ;  /* 0x30000083ff087230 */ /* 0x000fe40000004100 */
[----:B------:R-:W-:Y:S01]  /*5310*/  FMUL.FTZ R3, R18, R3 ;  /* 0x0000000312037220 */ /* 0x000fe20000410000 */
[----:B------:R-:W-:Y:S02]  /*5320*/  HADD2.F32 R0, -RZ, R128.H0_H0 ;  /* 0x20000080ff007230 */ /* 0x000fe40000004100 */
[----:B------:R-:W-:Y:S01]  /*5330*/  FMUL.FTZ R4, R17, R4 ;  /* 0x0000000411047220 */ /* 0x000fe20000410000 */
[--C-:B------:R-:W-:Y:S02]  /*5340*/  HADD2.F32 R18, -RZ, R16.reuse.H0_H0 ;  /* 0x20000010ff127230 */ /* 0x100fe40000004100 */
[----:B------:R-:W-:Y:S01]  /*5350*/  @!P3 FADD.FTZ R7, -R7, -RZ ;  /* 0x800000ff0707b221 */ /* 0x000fe20000010100 */
[----:B------:R-:W-:Y:S02]  /*5360*/  HADD2.F32 R17, -RZ, R16.H1_H1 ;  /* 0x30000010ff117230 */ /* 0x000fe40000004100 */
[----:B------:R-:W-:Y:S01]  /*5370*/  @!P3 FADD.FTZ R8, -R8, -RZ ;  /* 0x800000ff0808b221 */ /* 0x000fe20000010100 */
[--C-:B------:R-:W-:Y:S02]  /*5380*/  HADD2.F32 R5, -RZ, R130.reuse.H0_H0 ;  /* 0x20000082ff057230 */ /* 0x100fe40000004100 */
[----:B------:R-:W-:Y:S01]  /*5390*/  @!P3 FADD.FTZ R0, -R0, -RZ ;  /* 0x800000ff0000b221 */ /* 0x000fe20000010100 */
[----:B------:R-:W-:Y:S02]  /*53a0*/  HADD2.F32 R6, -RZ, R130.H1_H1 ;  /* 0x30000082ff067230 */ /* 0x000fe40000004100 */
[--C-:B------:R-:W-:Y:S02]  /*53b0*/  HADD2.F32 R16, -RZ, R15.reuse.H0_H0 ;  /* 0x2000000fff107230 */ /* 0x100fe40000004100 */
[----:B------:R-:W-:Y:S01]  /*53c0*/  @!P3 FADD.FTZ R5, -R5, -RZ ;  /* 0x800000ff0505b221 */ /* 0x000fe20000010100 */
[----:B------:R-:W-:Y:S02]  /*53d0*/  HADD2.F32 R15, -RZ, R15.H1_H1 ;  /* 0x3000000fff0f7230 */ /* 0x000fe40000004100 */
[----:B------:R-:W-:Y:S01]  /*53e0*/  @!P3 FADD.FTZ R6, -R6, -RZ ;  /* 0x800000ff0606b221 */ /* 0x000fe20000010100 */
[----:B------:R-:W-:Y:S02]  /*53f0*/  HADD2.F32 R2, -RZ, R128.H1_H1 ;  /* 0x30000080ff027230 */ /* 0x000fe40000004100 */
[----:B------:R-:W-:Y:S01]  /*5400*/  FMUL.FTZ R7, R16, R7 ;  /* 0x0000000710077220 */ /* 0x000fe20000410000 */
[--C-:B------:R-:W-:Y:S02]  /*5410*/  HADD2.F32 R20, -RZ, R21.reuse.H0_H0 ;  /* 0x20000015ff147230 */ /* 0x100fe40000004100 */
[----:B------:R-:W-:Y:S01]  /*5420*/  FMUL.FTZ R8, R15, R8 ;  /* 0x000000080f087220 */ /* 0x000fe20000410000 */
[----:B------:R-:W-:Y:S02]  /*5430*/  HADD2.F32 R19, -RZ, R21.H1_H1 ;  /* 0x30000015ff137230 */ /* 0x000fe40000004100 */
[----:B------:R-:W-:Y:S01]  /*5440*/  @!P3 FADD.FTZ R2, -R2, -RZ ;  /* 0x800000ff0202b221 */ /* 0x000fe20000010100 */
[----:B------:R-:W-:Y:S02]  /*5450*/  HADD2.F32 R15, -RZ, R22.H0_H0 ;  /* 0x20000016ff0f7230 */ /* 0x000fe40000004100 */
[----:B------:R-:W-:Y:S01]  /*5460*/  FMUL.FTZ R0, R20, R0 ;  /* 0x0000000014007220 */ /* 0x000fe20000410000 */
[--C-:B----4-:R-:W-:Y:S02]  /*5470*/  HADD2.F32 R16, -RZ, R28.reuse.H0_H0 ;  /* 0x2000001cff107230 */ /* 0x110fe40000004100 */
[----:B------:R-:W-:Y:S01]  /*5480*/  FMUL.FTZ R5, R18, R5 ;  /* 0x0000000512057220 */ /* 0x000fe20000410000 */
[----:B------:R-:W-:Y:S02]  /*5490*/  HADD2.F32 R18, -RZ, R28.H1_H1 ;  /* 0x3000001cff127230 */ /* 0x000fe40000004100 */
[----:B------:R-:W-:Y:S01]  /*54a0*/  FMUL.FTZ R6, R17, R6 ;  /* 0x0000000611067220 */ /* 0x000fe20000410000 */
[----:B------:R-:W-:Y:S02]  /*54b0*/  HADD2.F32 R17, -RZ, R22.H1_H1 ;  /* 0x30000016ff117230 */ /* 0x000fe40000004100 */
[----:B------:R-:W-:Y:S01]  /*54c0*/  FMUL.FTZ R2, R19, R2 ;  /* 0x0000000213027220 */ /* 0x000fe20000410000 */
[--C-:B------:R-:W-:Y:S02]  /*54d0*/  HADD2.F32 R19, -RZ, R34.reuse.H0_H0 ;  /* 0x20000022ff137230 */ /* 0x100fe40000004100 */
[----:B------:R-:W-:Y:S01]  /*54e0*/  FFMA.FTZ R0, R15, R16, R0 ;  /* 0x000000100f007223 */ /* 0x000fe20000010000 */
[--C-:B------:R-:W-:Y:S02]  /*54f0*/  HADD2.F32 R20, -RZ, R29.reuse.H0_H0 ;  /* 0x2000001dff147230 */ /* 0x100fe40000004100 */
[----:B------:R-:W-:Y:S01]  /*5500*/  FFMA.FTZ R2, R17, R18, R2 ;  /* 0x0000001211027223 */ /* 0x000fe20000010002 */
[----:B------:R-:W-:Y:S02]  /*5510*/  HADD2.F32 R21, -RZ, R29.H1_H1 ;  /* 0x3000001dff157230 */ /* 0x000fe40000004100 */
[----:B------:R-:W-:Y:S02]  /*5520*/  HADD2.F32 R15, -RZ, R34.H1_H1 ;  /* 0x30000022ff0f7230 */ /* 0x000fe40000004100 */
[----:B------:R-:W-:Y:S01]  /*5530*/  FFMA.FTZ R3, R19, R20, R3 ;  /* 0x0000001413037223 */ /* 0x000fe20000010003 */
[--C-:B------:R-:W-:Y:S01]  /*5540*/  HADD2.F32 R22, -RZ, R30.reuse.H0_H0 ;  /* 0x2000001eff167230 */ /* 0x100fe20000004100 */
[----:B------:R-:W-:Y:S01]  /*5550*/  F2FP.F16.F32.PACK_AB R0, R2, R0 ;  /* 0x000000000200723e */ /* 0x000fe200000000ff */
[--C-:B------:R-:W-:Y:S02]  /*5560*/  HADD2.F32 R16, -RZ, R33.reuse.H0_H0 ;  /* 0x20000021ff107230 */ /* 0x100fe40000004100 */
[----:B------:R-:W-:Y:S01]  /*5570*/  FFMA.FTZ R4, R15, R21, R4 ;  /* 0x000000150f047223 */ /* 0x000fe20000010004 */
[----:B------:R-:W-:Y:S02]  /*5580*/  HADD2.F32 R23, -RZ, R30.H1_H1 ;  /* 0x3000001eff177230 */ /* 0x000fe40000004100 */
[----:B------:R-:W-:Y:S02]  /*5590*/  HADD2.F32 R17, -RZ, R33.H1_H1 ;  /* 0x30000021ff117230 */ /* 0x000fe40000004100 */
[----:B------:R-:W-:Y:S01]  /*55a0*/  FFMA.FTZ R5, R16, R22, R5 ;  /* 0x0000001610057223 */ /* 0x000fe20000010005 */
[----:B------:R-:W-:Y:S01]  /*55b0*/  F2FP.F16.F32.PACK_AB R4, R4, R3 ;  /* 0x000000030404723e */ /* 0x000fe200000000ff */
[--C-:B------:R-:W-:Y:S02]  /*55c0*/  HADD2.F32 R24, -RZ, R31.reuse.H0_H0 ;  /* 0x2000001fff187230 */ /* 0x100fe40000004100 */
[--C-:B------:R-:W-:Y:S02]  /*55d0*/  HADD2.F32 R18, -RZ, R32.reuse.H0_H0 ;  /* 0x20000020ff127230 */ /* 0x100fe40000004100 */
[----:B------:R-:W-:Y:S01]  /*55e0*/  FFMA.FTZ R6, R17, R23, R6 ;  /* 0x0000001711067223 */ /* 0x000fe20000010006 */
[----:B------:R-:W-:Y:S02]  /*55f0*/  HADD2.F32 R25, -RZ, R31.H1_H1 ;  /* 0x3000001fff197230 */ /* 0x000fe40000004100 */
[----:B------:R-:W-:Y:S02]  /*5600*/  HADD2.F32 R19, -RZ, R32.H1_H1 ;  /* 0x30000020ff137230 */ /* 0x000fe40000004100 */
[----:B------:R-:W-:Y:S01]  /*5610*/  FFMA.FTZ R7, R18, R24, R7 ;  /* 0x0000001812077223 */ /* 0x000fe20000010007 */
[----:B------:R-:W-:Y:S02]  /*5620*/  F2FP.F16.F32.PACK_AB R6, R6, R5 ;  /* 0x000000050606723e */ /* 0x000fe400000000ff */
[----:B------:R-:W-:Y:S01]  /*5630*/  MOV R5, R4 ;  /* 0x0000000400057202 */ /* 0x000fe20000000f00 */
[----:B------:R-:W-:Y:S01]  /*5640*/  FFMA.FTZ R8, R19, R25, R8 ;  /* 0x0000001913087223 */ /* 0x000fe20000010008 */
[----:B------:R-:W-:Y:S04]  /*5650*/  MOV R4, R0 ;  /* 0x0000000000047202 */ /* 0x000fe80000000f00 */
[----:B------:R-:W-:Y:S02]  /*5660*/  F2FP.F16.F32.PACK_AB R7, R8, R7 ;  /* 0x000000070807723e */ /* 0x000fe400000000ff */
.L_x_2030:
[----:B------:R-:W-:Y:S05]  /*5670*/  BSYNC B0 ;  /* 0x0000000000007941 */ /* 0x000fea0003800000 */
.L_x_2029:
[----:B-----5:R2:W-:Y:S02]  /*5680*/  STG.E.128 desc[UR6][R68.64], R4 ;  /* 0x0000000444007986 */ /* 0x0205e4000c101d06 */
.L_x_2028:
[----:B------:R-:W-:Y:S05]  /*5690*/  BSYNC B1 ;  /* 0x0000000000017941 */ /* 0x000fea0003800000 */
.L_x_2027:
[C---:B------:R-:W-:Y:S01]  /*56a0*/  ISETP.GE.OR P0, PT, R37.reuse, R123, P1 ;  /* 0x0000007b2500720c */ /* 0x040fe20000f06670 */
[----:B------:R-:W-:Y:S03]  /*56b0*/  BSSY B1, `(.L_x_2031) ;  /* 0x000006a000017945 */ /* 0x000fe60003800000 */
[----:B------:R-:W-:Y:S11]  /*56c0*/  ISETP.LT.OR P0, PT, R37, R122, P0 ;  /* 0x0000007a2500720c */ /* 0x000ff60000701670 */
[----:B------:R-:W-:Y:S02]  /*56d0*/  @!UPT UIADD3 URZ, URZ, URZ, URZ ;  /* 0x0000003f3f3ff290 */ /* 0x000fe4000fffe03f */
[----:B------:R-:W-:Y:S05]  /*56e0*/  @P0 BRA `(.L_x_2032) ;  /* 0x0000000400980947 */ /* 0x000fea0003800000 */
[C---:B-1----:R-:W-:Y:S01]  /*56f0*/  LEA R16, P0, R81.reuse, R75, 0x1 ;  /* 0x0000004b51107211 */ /* 0x042fe200078008ff */
[----:B------:R-:W-:Y:S01]  /*5700*/  IMAD.U32 R126, RZ, RZ, UR19 ;  /* 0x00000013ff7e7e24 */ /* 0x000fe2000f8e00ff */
[----:B------:R-:W-:Y:S01]  /*5710*/  ISETP.GE.AND P2, PT, R196, UR4, PT ;  /* 0x00000004c4007c0c */ /* 0x000fe2000bf46270 */
[----:B------:R-:W-:Y:S01]  /*5720*/  IMAD.U32 R2, RZ, RZ, UR19 ;  /* 0x00000013ff027e24 */ /* 0x000fe2000f8e00ff */
[----:B------:R-:W-:Y:S01]  /*5730*/  LEA.HI.X R17, R81, R74, R80, 0x1, P0 ;  /* 0x0000004a51117211 */ /* 0x000fe200000f0c50 */
[----:B------:R-:W-:Y:S01]  /*5740*/  IMAD.U32 R0, RZ, RZ, UR18 ;  /* 0x00000012ff007e24 */ /* 0x000fe2000f8e00ff */
[----:B------:R-:W-:Y:S01]  /*5750*/  LEA R126, P0, R126, R68, 0x1 ;  /* 0x000000447e7e7211 */ /* 0x000fe200078008ff */
[----:B------:R-:W-:Y:S02]  /*5760*/  BSSY B0, `(.L_x_2033) ;  /* 0x000005d000007945 */ /* 0x000fe40003800000 */
[----:B--2---:R1:W5:Y:S01]  /*5770*/  LDG.E.128 R4, desc[UR6][R16.64] ;  /* 0x0000000610047981 */ /* 0x004362000c1e1d00 */
        /* <DEDUP_REMOVED lines=11> */
[----:B------:R-:W-:Y:S02]  /*5830*/  LEA R2, P0, R3, R16, 0x1 ;  /* 0x0000001003027211 */ /* 0x000fe400078008ff */
[----:B------:R-:W-:Y:S02]  /*5840*/  IADD3 R0, P3, R51, R8, RZ ;  /* 0x0000000833007210 */ /* 0x000fe40007f7e0ff */
[----:B------:R-:W-:Y:S02]  /*5850*/  LEA.HI.X.SX32 R3, R3, R17, 0x1, P0 ;  /* 0x0000001103037211 */ /* 0x000fe400000f0eff */
[----:B------:R-:W-:Y:S02]  /*5860*/  LEA R128, P0, R0, R77, 0x1 ;  /* 0x0000004d00807211 */ /* 0x000fe400078008ff */
[----:B------:R-:W-:Y:S01]  /*5870*/  LEA.HI.X.SX32 R8, R8, R50, 0x1, P3 ;  /* 0x0000003208087211 */ /* 0x000fe200018f0eff */
[----:B-1----:R1:W2:Y:S03]  /*5880*/  LDG.E.128 R16, desc[UR6][R2.64] ;  /* 0x0000000602107981 */ /* 0x0022a6000c1e1d00 */
[----:B------:R-:W-:Y:S02]  /*5890*/  LEA.HI.X R129, R0, R76, R8, 0x1, P0 ;  /* 0x0000004c00817211 */ /* 0x000fe400000f0c08 */
[----:B------:R-:W-:Y:S02]  /*58a0*/  MOV R0, RZ ;  /* 0x000000ff00007202 */ /* 0x000fe40000000f00 */
[----:B------:R-:W-:Y:S02]  /*58b0*/  @P2 IADD3 R0, RZ, -UR56, RZ ;  /* 0x80000038ff002c10 */ /* 0x000fe4000fffe0ff */
[----:B------:R-:W3:Y:S02]  /*58c0*/  LDG.E.128 R128, desc[UR6][R128.64] ;  /* 0x0000000680807981 */ /* 0x000ee4000c1e1d00 */
[----:B-1----:R-:W-:Y:S04]  /*58d0*/  IADD3 R3, P0, R51, R0, RZ ;  /* 0x0000000033037210 */ /* 0x002fe80007f1e0ff */
[----:B------:R-:W-:Y:S02]  /*58e0*/  LEA.HI.X.SX32 R0, R0, R50, 0x1, P0 ;  /* 0x0000003200007211 */ /* 0x000fe400000f0eff */
[C---:B------:R-:W-:Y:S04]  /*58f0*/  LEA R2, P0, R3.reuse, R79, 0x1 ;  /* 0x0000004f03027211 */ /* 0x040fe800078008ff */
[----:B------:R-:W-:Y:S05]  /*5900*/  LEA.HI.X R3, R3, R78, R0, 0x1, P0 ;  /* 0x0000004e03037211 */ /* 0x000fea00000f0c00 */
        /* <DEDUP_REMOVED lines=66> */
.L_x_2034:
[----:B------:R-:W-:Y:S05]  /*5d30*/  BSYNC B0 ;  /* 0x0000000000007941 */ /* 0x000fea0003800000 */
.L_x_2033:
[----:B-----5:R3:W-:Y:S02]  /*5d40*/  STG.E.128 desc[UR6][R126.64], R4 ;  /* 0x000000047e007986 */ /* 0x0207e4000c101d06 */
.L_x_2032:
[----:B------:R-:W-:Y:S05]  /*5d50*/  BSYNC B1 ;  /* 0x0000000000017941 */ /* 0x000fea0003800000 */
.L_x_2031:
[C---:B------:R-:W-:Y:S01]  /*5d60*/  ISETP.GE.OR P0, PT, R89.reuse, R123, P1 ;  /* 0x0000007b5900720c */ /* 0x040fe20000f06670 */
[----:B------:R-:W-:Y:S03]  /*5d70*/  BSSY B1, `(.L_x_2035) ;  /* 0x000006a000017945 */ /* 0x000fe60003800000 */
[----:B------:R-:W-:Y:S11]  /*5d80*/  ISETP.LT.OR P0, PT, R89, R122, P0 ;  /* 0x0000007a5900720c */ /* 0x000ff60000701670 */
[----:B------:R-:W-:Y:S02]  /*5d90*/  @!UPT UIADD3 URZ, URZ, URZ, URZ ;  /* 0x0000003f3f3ff290 */ /* 0x000fe4000fffe03f */
[----:B------:R-:W-:Y:S05]  /*5da0*/  @P0 BRA `(.L_x_2036) ;  /* 0x0000000400980947 */ /* 0x000fea0003800000 */
[----:B-1----:R-:W-:Y:S01]  /*5db0*/  LEA R16, P0, R56, R75, 0x1 ;  /* 0x0000004b38107211 */ /* 0x002fe200078008ff */
[----:B------:R-:W-:Y:S01]  /*5dc0*/  IMAD.U32 R2, RZ, RZ, UR30 ;  /* 0x0000001eff027e24 */ /* 0x000fe2000f8e00ff */
[----:B------:R-:W-:Y:S01]  /*5dd0*/  ISETP.GE.AND P2, PT, R196, UR4, PT ;  /* 0x00000004c4007c0c */ /* 0x000fe2000bf46270 */
[----:B------:R-:W-:Y:S01]  /*5de0*/  IMAD.U32 R0, RZ, RZ, UR34 ;  /* 0x00000022ff007e24 */ /* 0x000fe2000f8e00ff */
[----:B------:R-:W-:Y:S01]  /*5df0*/  LEA.HI.X R17, R56, R74, R55, 0x1, P0 ;  /* 0x0000004a38117211 */ /* 0x000fe200000f0c37 */
[----:B------:R-:W-:Y:S01]  /*5e00*/  IMAD.U32 R3, RZ, RZ, UR31 ;  /* 0x0000001fff037e24 */ /* 0x000fe2000f8e00ff */
[C---:B---3--:R-:W-:Y:S01]  /*5e10*/  LEA R126, P0, R2.reuse, R68, 0x1 ;  /* 0x00000044027e7211 */ /* 0x048fe200078008ff */
        /* <DEDUP_REMOVED lines=93> */
.L_x_2038:
[----:B------:R-:W-:Y:S05]  /*63f0*/  BSYNC B0 ;  /* 0x0000000000007941 */ /* 0x000fea0003800000 */
.L_x_2037:
[----:B-----5:R4:W-:Y:S02]  /*6400*/  STG.E.128 desc[UR6][R126.64], R4 ;  /* 0x000000047e007986 */ /* 0x0209e4000c101d06 */
.L_x_2036:
[----:B------:R-:W-:Y:S05]  /*6410*/  BSYNC B1 ;  /* 0x0000000000017941 */ /* 0x000fea0003800000 */
.L_x_2035:
[C---:B------:R-:W-:Y:S01]  /*6420*/  ISETP.GE.OR P0, PT, R88.reuse, R123, P1 ;  /* 0x0000007b5800720c */ /* 0x040fe20000f06670 */
[----:B------:R-:W-:Y:S03]  /*6430*/  BSSY B1, `(.L_x_2039) ;  /* 0x000006e000017945 */ /* 0x000fe60003800000 */
[----:B------:R-:W-:Y:S11]  /*6440*/  ISETP.LT.OR P0, PT, R88, R122, P0 ;  /* 0x0000007a5800720c */ /* 0x000ff60000701670 */
[----:B------:R-:W-:Y:S02]  /*6450*/  @!UPT UIADD3 URZ, URZ, URZ, URZ ;  /* 0x0000003f3f3ff290 */ /* 0x000fe4000fffe03f */
[----:B------:R-:W-:Y:S05]  /*6460*/  @P0 BRA `(.L_x_2040) ;  /* 0x0000000400a80947 */ /* 0x000fea0003800000 */
[----:B------:R-:W3:Y:S01]  /*6470*/  LDC.64 R2, c[0x0][0x338] ;  /* 0x0000ce00ff027b82 */ /* 0x000ee20000000a00 */
[----:B-1----:R-:W-:Y:S01]  /*6480*/  MOV R16, R75 ;  /* 0x0000004b00107202 */ /* 0x002fe20000000f00 */
[----:B------:R-:W-:Y:S01]  /*6490*/  BSSY B0, `(.L_x_2041) ;  /* 0x0000066000007945 */ /* 0x000fe20003800000 */
[----:B------:R-:W-:Y:S02]  /*64a0*/  MOV R17, R74 ;  /* 0x0000004a00117202 */ /* 0x000fe40000000f00 */
        /* <DEDUP_REMOVED lines=25> */
[----:B------:R1:W2:Y:S03]  /*6640*/  LDG.E.128 R16, desc[UR6][R2.64] ;  /* 0x0000000602107981 */ /* 0x0002a6000c1e1d00 */
        /* <DEDUP_REMOVED lines=74> */
.L_x_2042:
[----:B------:R-:W-:Y:S05]  /*6af0*/  BSYNC B0 ;  /* 0x0000000000007941 */ /* 0x000fea0003800000 */
.L_x_2041:
[----:B-----5:R1:W-:Y:S02]  /*6b00*/  STG.E.128 desc[UR6][R126.64], R4 ;  /* 0x000000047e007986 */ /* 0x0203e4000c101d06 */
.L_x_2040:
[----:B------:R-:W-:Y:S05]  /*6b10*/  BSYNC B1 ;  /* 0x0000000000017941 */ /* 0x000fea0003800000 */
.L_x_2039:
        /* <DEDUP_REMOVED lines=11> */
[C---:B---34-:R-:W-:Y:S01]  /*6bd0*/  LEA R126, P0, R2.reuse, R68, 0x1 ;  /* 0x00000044027e7211 */ /* 0x058fe200078008ff */
        /* <DEDUP_REMOVED lines=93> */
.L_x_2046:
[----:B------:R-:W-:Y:S05]  /*71b0*/  BSYNC B0 ;  /* 0x0000000000007941 */ /* 0x000fea0003800000 */
.L_x_2045:
[----:B-----5:R2:W-:Y:S02]  /*71c0*/  STG.E.128 desc[UR6][R126.64], R4 ;  /* 0x000000047e007986 */ /* 0x0205e4000c101d06 */
.L_x_2044:
[----:B------:R-:W-:Y:S05]  /*71d0*/  BSYNC B1 ;  /* 0x0000000000017941 */ /* 0x000fea0003800000 */
.L_x_2043:
        /* <DEDUP_REMOVED lines=109> */
.L_x_2050:
[----:B------:R-:W-:Y:S05]  /*78b0*/  BSYNC B0 ;  /* 0x0000000000007941 */ /* 0x000fea0003800000 */
.L_x_2049:
[----:B-----5:R1:W-:Y:S02]  /*78c0*/  STG.E.128 desc[UR6][R126.64], R4 ;  /* 0x000000047e007986 */ /* 0x0203e4000c101d06 */
.L_x_2048:
[----:B------:R-:W-:Y:S05]  /*78d0*/  BSYNC B1 ;  /* 0x0000000000017941 */ /* 0x000fea0003800000 */
.L_x_2047:
        /* <DEDUP_REMOVED lines=109> */
.L_x_2054:
[----:B------:R-:W-:Y:S05]  /*7fb0*/  BSYNC B0 ;  /* 0x0000000000007941 */ /* 0x000fea0003800000 */
.L_x_2053:
[----:B-----5:R1:W-:Y:S02]  /*7fc0*/  STG.E.128 desc[UR6][R126.64], R4 ;  /* 0x000000047e007986 */ /* 0x0203e4000c101d06 */
.L_x_2052:
[----:B------:R-:W-:Y:S05]  /*7fd0*/  BSYNC B1 ;  /* 0x0000000000017941 */ /* 0x000fea0003800000 */
.L_x_2051:
        /* <DEDUP_REMOVED lines=28> */
[C---:B------:R-:W-:Y:S02]  /*81a0*/  LEA R2, P0, R124.reuse, R16, 0x1 ;  /* 0x000000107c027211 */ /* 0x040fe400078008ff */
[C---:B------:R-:W-:Y:S02]  /*81b0*/  IADD3 R0, P2, R39.reuse, R8, RZ ;  /* 0x0000000827007210 */ /* 0x040fe40007f5e0ff */
        /* <DEDUP_REMOVED lines=78> */
.L_x_2058:
[----:B------:R-:W-:Y:S05]  /*86a0*/  BSYNC B0 ;  /* 0x0000000000007941 */ /* 0x000fea0003800000 */
.L_x_2057:
[----:B-----5:R1:W-:Y:S02]  /*86b0*/  STG.E.128 desc[UR6][R122.64], R4 ;  /* 0x000000047a007986 */ /* 0x0203e4000c101d06 */
.L_x_2056:
[----:B------:R-:W-:Y:S05]  /*86c0*/  BSYNC B1 ;  /* 0x0000000000017941 */ /* 0x000fea0003800000 */
.L_x_2055:
[----:B-1234-:R-:W-:Y:S01]  /*86d0*/  MOV R5, R78 ;  /* 0x0000004e00057202 */ /* 0x01efe20000000f00 */
        /* <DEDUP_REMOVED lines=11> */
.L_x_2008:
[----:B------:R-:W-:Y:S01]  /*8790*/  @!P0 IMAD.MOV.U32 R2, RZ, RZ, R75 ;  /* 0x000000ffff028224 */ /* 0x000fe200078e004b */
[----:B------:R-:W-:Y:S01]  /*87a0*/  @!P0 MOV R69, R67 ;  /* 0x0000004300458202 */ /* 0x000fe20000000f00 */
[----:B------:R-:W-:Y:S01]  /*87b0*/  @!P0 IMAD.MOV.U32 R3, RZ, RZ, R74 ;  /* 0x000000ffff038224 */ /* 0x000fe200078e004a */
[C---:B------:R-:W-:Y:S01]  /*87c0*/  ISETP.GE.OR P2, PT, R37.reuse, R123, P1 ;  /* 0x0000007b2500720c */ /* 0x040fe20000f46670 */
[----:B------:R-:W-:Y:S01]  /*87d0*/  UMOV UR4, URZ ;  /* 0x0000003f00047c82 */ /* 0x000fe20008000000 */
[----:B------:R-:W-:Y:S02]  /*87e0*/  MOV R0, UR18 ;  /* 0x0000001200007c02 */ /* 0x000fe40008000f00 */
[----:B-1----:R1:W2:Y:S01]  /*87f0*/  @!P0 LDG.E.128 R4, desc[UR6][R2.64] ;  /* 0x0000000602048981 */ /* 0x0022a2000c1e1d00 */
[----:B------:R-:W-:Y:S11]  /*8800*/  ISETP.LT.OR P2, PT, R37, R122, P2 ;  /* 0x0000007a2500720c */ /* 0x000ff60001741670 */
[----:B------:R-:W-:Y:S02]  /*8810*/  @!UPT UIADD3 URZ, URZ, URZ, URZ ;  /* 0x0000003f3f3ff290 */ /* 0x000fe4000fffe03f */
[C---:B-1----:R-:W-:Y:S04]  /*8820*/  @!P2 LEA R2, P3, R81.reuse, R75, 0x1 ;  /* 0x0000004b5102a211 */ /* 0x042fe800078608ff */
[----:B------:R-:W-:Y:S01]  /*8830*/  @!P2 LEA.HI.X R3, R81, R74, R80, 0x1, P3 ;  /* 0x0000004a5103a211 */ /* 0x000fe200018f0c50 */
[----:B--2---:R1:W-:Y:S01]  /*8840*/  @!P0 STG.E.128 desc[UR6][R68.64], R4 ;  /* 0x0000000444008986 */ /* 0x0043e2000c101d06 */
[C---:B------:R-:W-:Y:S04]  /*8850*/  ISETP.GE.OR P0, PT, R89.reuse, R123, P1 ;  /* 0x0000007b5900720c */ /* 0x040fe80000f06670 */
[----:B------:R-:W-:Y:S11]  /*8860*/  ISETP.LT.OR P0, PT, R89, R122, P0 ;  /* 0x0000007a5900720c */ /* 0x000ff60000701670 */
[----:B------:R-:W-:Y:S02]  /*8870*/  @!UPT UIADD3 URZ, URZ, URZ, URZ ;  /* 0x0000003f3f3ff290 */ /* 0x000fe4000fffe03f */
[C---:B------:R-:W-:Y:S04]  /*8880*/  @!P0 LEA R16, P3, R56.reuse, R75, 0x1 ;  /* 0x0000004b38108211 */ /* 0x040fe800078608ff */
[----:B------:R-:W-:Y:S01]  /*8890*/  @!P0 LEA.HI.X R17, R56, R74, R55, 0x1, P3 ;  /* 0x0000004a38118211 */ /* 0x000fe200018f0c37 */
[----:B-1----:R1:W2:Y:S02]  /*88a0*/  @!P2 LDG.E.128 R4, desc[UR6][R2.64] ;  /* 0x000000060204a981 */ /* 0x0022a4000c1e1d00 */
[----:B-1----:R-:W-:Y:S02]  /*88b0*/  IMAD.U32 R3, RZ, RZ, UR19 ;  /* 0x00000013ff037e24 */ /* 0x002fe4000f8e00ff */
[----:B------:R-:W-:Y:S03]  /*88c0*/  IMAD.U32 R2, RZ, RZ, UR19 ;  /* 0x00000013ff027e24 */ /* 0x000fe6000f8e00ff */
[----:B------:R-:W-:Y:S04]  /*88d0*/  @!P2 LEA R18, P4, R3, R68, 0x1 ;  /* 0x000000440312a211 */ /* 0x000fe800078808ff */
[----:B------:R-:W-:Y:S01]  /*88e0*/  @!P2 LEA.HI.X R19, R2, R67, R0, 0x1, P4 ;  /* 0x000000430213a211 */ /* 0x000fe200020f0c00 */
[----:B------:R-:W-:Y:S04]  /*88f0*/  IMAD.U32 R0, RZ, RZ, UR34 ;  /* 0x00000022ff007e24 */ /* 0x000fe8000f8e00ff */
[----:B--2---:R1:W-:Y:S01]  /*8900*/  @!P2 STG.E.128 desc[UR6][R18.64], R4 ;  /* 0x000000041200a986 */ /* 0x0043e2000c101d06 */
[C---:B------:R-:W-:Y:S04]  /*8910*/  ISETP.GE.OR P2, PT, R88.reuse, R123, P1 ;  /* 0x0000007b5800720c */ /* 0x040fe80000f46670 */
[----:B------:R-:W-:Y:S11]  /*8920*/  ISETP.LT.OR P2, PT, R88, R122, P2 ;  /* 0x0000007a5800720c */ /* 0x000ff60001741670 */
[----:B------:R-:W-:Y:S02]  /*8930*/  @!UPT UIADD3 URZ, URZ, URZ, URZ ;  /* 0x0000003f3f3ff290 */ /* 0x000fe4000fffe03f */
[----:B------:R-:W-:Y:S01]  /*8940*/  @!P2 IMAD.MOV.U32 R69, RZ, RZ, R67 ;  /* 0x000000ffff45a224 */ /* 0x000fe200078e0043 */
[----:B------:R-:W2:Y:S01]  /*8950*/  @!P2 LDC.64 R2, c[0x0][0x338] ;  /* 0x0000ce00ff02ab82 */ /* 0x000ea20000000a00 */
[----:B-1----:R-:W-:Y:S01]  /*8960*/  @!P2 IMAD.MOV.U32 R19, RZ, RZ, R74 ;  /* 0x000000ffff13a224 */ /* 0x002fe200078e004a */
[----:B------:R1:W3:Y:S01]  /*8970*/  @!P0 LDG.E.128 R4, desc[UR6][R16.64] ;  /* 0x0000000610048981 */ /* 0x0002e2000c1e1d00 */
[----:B------:R-:W-:Y:S05]  /*8980*/  @!P2 MOV R18, R75 ;  /* 0x0000004b0012a202 */ /* 0x000fea0000000f00 */
[----:B--2---:R-:W-:Y:S04]  /*8990*/  @!P2 IMAD.WIDE.U32 R18, R2, 0xc0, R18 ;  /* 0x000000c00212a825 */ /* 0x004fe800078e0012 */
[----:B------:R-:W-:Y:S05]  /*89a0*/  @!P2 IMAD R3, R3, 0xc0, RZ ;  /* 0x000000c00303a824 */ /* 0x000fea00078e02ff */
[----:B------:R-:W-:Y:S02]  /*89b0*/  @!P2 IADD3 R19, R19, R3, RZ ;  /* 0x000000031313a210 */ /* 0x000fe40007ffe0ff */
[----:B------:R-:W2:Y:S01]  /*89c0*/  @!P2 LDC.64 R2, c[0x0][0x248] ;  /* 0x00009200ff02ab82 */ /* 0x000ea20000000a00 */
[----:B-1----:R-:W-:Y:S02]  /*89d0*/  IMAD.U32 R16, RZ, RZ, UR30 ;  /* 0x0000001eff107e24 */ /* 0x002fe4000f8e00ff */
[----:B------:R-:W-:Y:S03]  /*89e0*/  IMAD.U32 R17, RZ, RZ, UR31 ;  /* 0x0000001fff117e24 */ /* 0x000fe6000f8e00ff */
[C---:B------:R-:W-:Y:S04]  /*89f0*/  @!P0 LEA R20, P3, R16.reuse, R68, 0x1 ;  /* 0x0000004410148211 */ /* 0x040fe800078608ff */
[----:B------:R-:W-:Y:S01]  /*8a00*/  @!P0 LEA.HI.X R21, R16, R67, R0, 0x1, P3 ;  /* 0x0000004310158211 */ /* 0x000fe200018f0c00 */
[----:B------:R-:W-:Y:S02]  /*8a10*/  IMAD.U32 R0, RZ, RZ, UR35 ;  /* 0x00000023ff007e24 */ /* 0x000fe4000f8e00ff */
[----:B--2---:R-:W-:Y:S04]  /*8a20*/  @!P2 IMAD.WIDE.U32 R16, R2, 0xc0, R68 ;  /* 0x000000c00210a825 */ /* 0x004fe800078e0044 */
[----:B------:R-:W-:Y:S04]  /*8a30*/  @!P2 IMAD R3, R3, 0xc0, RZ ;  /* 0x000000c00303a824 */ /* 0x000fe800078e02ff */
[----:B------:R-:W-:Y:S01]  /*8a40*/  @!P2 IMAD.IADD R17, R17, 0x1, R3 ;  /* 0x000000011111a824 */ /* 0x000fe200078e0203 */
[----:B---3--:R1:W-:Y:S01]  /*8a50*/  @!P0 STG.E.128 desc[UR6][R20.64], R4 ;  /* 0x0000000414008986 */ /* 0x0083e2000c101d06 */
[C---:B------:R-:W-:Y:S04]  /*8a60*/  ISETP.GE.OR P0, PT, R87.reuse, R123, P1 ;  /* 0x0000007b5700720c */ /* 0x040fe80000f06670 */
[----:B------:R-:W-:Y:S01]  /*8a70*/  ISETP.LT.OR P0, PT, R87, R122, P0 ;  /* 0x0000007a5700720c */ /* 0x000fe20000701670 */
[----:B-1----:R1:W2:Y:S11]  /*8a80*/  @!P2 LDG.E.128 R4, desc[UR6][R18.64] ;  /* 0x000000061204a981 */ /* 0x0022b6000c1e1d00 */
[----:B------:R-:W-:Y:S01]  /*8a90*/  @!UPT UIADD3 URZ, URZ, URZ, URZ ;  /* 0x0000003f3f3ff290 */ /* 0x000fe2000fffe03f */
[C---:B-1----:R-:W-:Y:S04]  /*8aa0*/  @!P0 LEA R18, P3, R58.reuse, R75, 0x1 ;  /* 0x0000004b3a128211 */ /* 0x042fe800078608ff */
[----:B------:R-:W-:Y:S01]  /*8ab0*/  @!P0 LEA.HI.X R19, R58, R74, R57, 0x1, P3 ;  /* 0x0000004a3a138211 */ /* 0x000fe200018f0c39 */
[----:B--2---:R1:W-:Y:S01]  /*8ac0*/  @!P2 STG.E.128 desc[UR6][R16.64], R4 ;  /* 0x000000041000a986 */ /* 0x0043e2000c101d06 */
[C---:B------:R-:W-:Y:S04]  /*8ad0*/  ISETP.GE.OR P2, PT, R86.reuse, R123, P1 ;  /* 0x0000007b5600720c */ /* 0x040fe80000f46670 */
[----:B------:R-:W-:Y:S11]  /*8ae0*/  ISETP.LT.OR P2, PT, R86, R122, P2 ;  /* 0x0000007a5600720c */ /* 0x000ff60001741670 */
[----:B------:R-:W-:Y:S02]  /*8af0*/  @!UPT UIADD3 URZ, URZ, URZ, URZ ;  /* 0x0000003f3f3ff290 */ /* 0x000fe4000fffe03f */
[----:B------:R-:W2:Y:S01]  /*8b00*/  @!P2 LDC.64 R2, c[0x0][0x338] ;  /* 0x0000ce00ff02ab82 */ /* 0x000ea20000000a00 */
[-C--:B------:R-:W-:Y:S01]  /*8b10*/  @!P2 MOV R69, R67.reuse ;  /* 0x000000430045a202 */ /* 0x080fe20000000f00 */
[----:B-1----:R-:W-:Y:S01]  /*8b20*/  IMAD.U32 R17, RZ, RZ, UR33 ;  /* 0x00000021ff117e24 */ /* 0x002fe2000f8e00ff */
[----:B------:R1:W3:Y:S01]  /*8b30*/  @!P0 LDG.E.128 R4, desc[UR6][R18.64] ;  /* 0x0000000612048981 */ /* 0x0002e2000c1e1d00 */
[----:B------:R-:W-:Y:S04]  /*8b40*/  MOV R16, UR32 ;  /* 0x0000002000107c02 */ /* 0x000fe80008000f00 */
[C---:B------:R-:W-:Y:S01]  /*8b50*/  @!P0 LEA R20, P3, R16.reuse, R68, 0x1 ;  /* 0x0000004410148211 */ /* 0x040fe200078608ff */
[----:B--2---:R-:W-:Y:S03]  /*8b60*/  @!P2 IMAD R3, R3, 0x140, RZ ;  /* 0x000001400303a824 */ /* 0x004fe600078e02ff */
[----:B------:R-:W-:Y:S01]  /*8b70*/  @!P0 LEA.HI.X R21, R16, R67, R0, 0x1, P3 ;  /* 0x0000004310158211 */ /* 0x000fe200018f0c00 */
[----:B-1----:R-:W-:Y:S01]  /*8b80*/  @!P2 IMAD.MOV.U32 R18, RZ, RZ, R75 ;  /* 0x000000ffff12a224 */ /* 0x002fe200078e004b */
[----:B------:R-:W-:Y:S03]  /*8b90*/  @!P2 MOV R19, R74 ;  /* 0x0000004a0013a202 */ /* 0x000fe60000000f00 */
[----:B------:R-:W-:Y:S04]  /*8ba0*/  @!P2 IMAD.WIDE.U32 R18, R2, 0x140, R18 ;  /* 0x000001400212a825 */ /* 0x000fe800078e0012 */
[----:B------:R-:W-:Y:S01]  /*8bb0*/  @!P2 IMAD.IADD R19, R19, 0x1, R3 ;  /* 0x000000011313a824 */ /* 0x000fe200078e0203 */
[----:B---3--:R1:W-:Y:S01]  /*8bc0*/  @!P0 STG.E.128 desc[UR6][R20.64], R4 ;  /* 0x0000000414008986 */ /* 0x0083e2000c101d06 */
[CC--:B------:R-:W-:Y:S02]  /*8bd0*/  ISETP.GE.OR P0, PT, R85.reuse, R123.reuse, P1 ;  /* 0x0000007b5500720c */ /* 0x0c0fe40000f06670 */
[C---:B------:R-:W-:Y:S03]  /*8be0*/  ISETP.GE.OR P1, PT, R84.reuse, R123, P1 ;  /* 0x0000007b5400720c */ /* 0x040fe60000f26670 */
[----:B------:R-:W2:Y:S01]  /*8bf0*/  @!P2 LDG.E.128 R16, desc[UR6][R18.64] ;  /* 0x000000061210a981 */ /* 0x000ea2000c1e1d00 */
[-C--:B------:R-:W-:Y:S02]  /*8c00*/  ISETP.LT.OR P0, PT, R85, R122.reuse, P0 ;  /* 0x0000007a5500720c */ /* 0x080fe40000701670 */
[----:B------:R-:W-:Y:S11]  /*8c10*/  ISETP.LT.OR P1, PT, R84, R122, P1 ;  /* 0x0000007a5400720c */ /* 0x000ff60000f21670 */
[----:B------:R-:W3:Y:S01]  /*8c20*/  @!P0 LDC.64 R2, c[0x0][0x338] ;  /* 0x0000ce00ff028b82 */ /* 0x000ee20000000a00 */
[----:B-1----:R-:W-:Y:S07]  /*8c30*/  @!P0 IMAD.MOV.U32 R20, RZ, RZ, R75 ;  /* 0x000000ffff148224 */ /* 0x002fee00078e004b */
[----:B------:R-:W1:Y:S01]  /*8c40*/  @!P2 LDC.64 R4, c[0x0][0x248] ;  /* 0x00009200ff04ab82 */ /* 0x000e620000000a00 */
[----:B------:R-:W-:Y:S02]  /*8c50*/  @!P0 IMAD.MOV.U32 R21, RZ, RZ, R74 ;  /* 0x000000ffff158224 */ /* 0x000fe400078e004a */
[----:B---3--:R-:W-:Y:S04]  /*8c60*/  @!P0 IMAD.WIDE.U32 R20, R2, 0x180, R20 ;  /* 0x0000018002148825 */ /* 0x008fe800078e0014 */
[----:B------:R-:W-:Y:S04]  /*8c70*/  @!P0 IMAD R3, R3, 0x180, RZ ;  /* 0x0000018003038824 */ /* 0x000fe800078e02ff */
[----:B------:R-:W-:Y:S02]  /*8c80*/  @!P0 IMAD.IADD R21, R21, 0x1, R3 ;  /* 0x0000000115158824 */ /* 0x000fe400078e0203 */
[----:B------:R-:W3:Y:S01]  /*8c90*/  @!P1 LDC.64 R2, c[0x0][0x338] ;  /* 0x0000ce00ff029b82 */ /* 0x000ee20000000a00 */
[----:B-1----:R-:W-:Y:S01]  /*8ca0*/  @!P2 IMAD.WIDE.U32 R6, R4, 0x140, R68 ;  /* 0x000001400406a825 */ /* 0x002fe200078e0044 */
[----:B------:R-:W-:Y:S03]  /*8cb0*/  @!P0 MOV R69, R67 ;  /* 0x0000004300458202 */ /* 0x000fe60000000f00 */
[----:B------:R-:W-:Y:S05]  /*8cc0*/  @!P2 IMAD R5, R5, 0x140, RZ ;  /* 0x000001400505a824 */ /* 0x000fea00078e02ff */
[----:B------:R-:W-:Y:S02]  /*8cd0*/  @!P2 IADD3 R7, R7, R5, RZ ;  /* 0x000000050707a210 */ /* 0x000fe40007ffe0ff */
[----:B------:R-:W1:Y:S01]  /*8ce0*/  @!P0 LDC.64 R4, c[0x0][0x248] ;  /* 0x00009200ff048b82 */ /* 0x000e620000000a00 */
[----:B---3--:R-:W-:Y:S02]  /*8cf0*/  @!P1 IMAD R3, R3, 0x1c0, RZ ;  /* 0x000001c003039824 */ /* 0x008fe400078e02ff */
[----:B-1----:R-:W-:Y:S01]  /*8d00*/  @!P0 IMAD R5, R5, 0x180, RZ ;  /* 0x0000018005058824 */ /* 0x002fe200078e02ff */
[----:B--2---:R1:W-:Y:S02]  /*8d10*/  @!P2 STG.E.128 desc[UR6][R6.64], R16 ;  /* 0x000000100600a986 */ /* 0x0043e4000c101d06 */
[----:B-1----:R-:W-:Y:S04]  /*8d20*/  @!P0 IMAD.WIDE.U32 R6, R4, 0x180, R68 ;  /* 0x0000018004068825 */ /* 0x002fe800078e0044 */
[----:B------:R1:W2:Y:S01]  /*8d30*/  @!P0 LDG.E.128 R16, desc[UR6][R20.64] ;  /* 0x0000000614108981 */ /* 0x0002a2000c1e1d00 */
[----:B------:R-:W-:Y:S02]  /*8d40*/  @!P0 IMAD.IADD R7, R7, 0x1, R5 ;  /* 0x0000000107078824 */ /* 0x000fe400078e0205 */
[----:B------:R-:W-:Y:S01]  /*8d50*/  @!P1 IMAD.MOV.U32 R69, RZ, RZ, R67 ;  /* 0x000000ffff459224 */ /* 0x000fe200078e0043 */
[----:B-1----:R-:W-:Y:S01]  /*8d60*/  @!P1 MOV R21, R74 ;  /* 0x0000004a00159202 */ /* 0x002fe20000000f00 */
[----:B------:R-:W-:Y:S04]  /*8d70*/  @!P1 IMAD.MOV.U32 R20, RZ, RZ, R75 ;  /* 0x000000ffff149224 */ /* 0x000fe800078e004b */
[----:B------:R-:W-:Y:S05]  /*8d80*/  @!P1 IMAD.WIDE.U32 R20, R2, 0x1c0, R20 ;  /* 0x000001c002149825 */ /* 0x000fea00078e0014 */
[----:B------:R-:W-:Y:S02]  /*8d90*/  @!P1 IADD3 R21, R21, R3, RZ ;  /* 0x0000000315159210 */ /* 0x000fe40007ffe0ff */
[----:B------:R-:W1:Y:S02]  /*8da0*/  @!P1 LDC.64 R2, c[0x0][0x248] ;  /* 0x00009200ff029b82 */ /* 0x000e640000000a00 */
[----:B-1----:R-:W-:Y:S01]  /*8db0*/  @!P1 IMAD R3, R3, 0x1c0, RZ ;  /* 0x000001c003039824 */ /* 0x002fe200078e02ff */
[----:B--2---:R1:W-:Y:S06]  /*8dc0*/  @!P0 STG.E.128 desc[UR6][R6.64], R16 ;  /* 0x0000001006008986 */ /* 0x0043ec000c101d06 */
[----:B-1----:R-:W2:Y:S01]  /*8dd0*/  @!P1 LDG.E.128 R4, desc[UR6][R20.64] ;  /* 0x0000000614049981 */ /* 0x002ea2000c1e1d00 */
[----:B------:R-:W-:Y:S05]  /*8de0*/  @!P1 IMAD.WIDE.U32 R16, R2, 0x1c0, R68 ;  /* 0x000001c002109825 */ /* 0x000fea00078e0044 */
[----:B------:R-:W-:Y:S05]  /*8df0*/  @!P1 IADD3 R17, R17, R3, RZ ;  /* 0x0000000311119210 */ /* 0x000fea0007ffe0ff */
[----:B--2---:R1:W-:Y:S02]  /*8e00*/  @!P1 STG.E.128 desc[UR6][R16.64], R4 ;  /* 0x0000000410009986 */ /* 0x0043e4000c101d06 */
.L_x_2026:
[----:B------:R-:W-:Y:S01]  /*8e10*/  PLOP3.LUT P0, PT, PT, PT, UP1, 0x40, 0x0 ;  /* 0x000000000000781c */ /* 0x000fe20003f0e818 */
[----:B------:R-:W-:Y:S01]  /*8e20*/  IMAD.MOV.U32 R2, RZ, RZ, R75 ;  /* 0x000000ffff027224 */ /* 0x000fe200078e004b */
[----:B------:R-:W5:Y:S01]  /*8e30*/  LDC R0, c[0x0][0x338] ;  /* 0x0000ce00ff007b82 */ /* 0x000f620000000800 */
[----:B------:R-:W-:Y:S02]  /*8e40*/  IMAD.MOV.U32 R3, RZ, RZ, R74 ;  /* 0x000000ffff037224 */ /* 0x000fe400078e004a */
        /* <DEDUP_REMOVED lines=8> */
[----:B------:R-:W5:Y:S01]  /*8ed0*/  LDC R3, c[0x0][0x380] ;  /* 0x0000e000ff037b82 */ /* 0x000f620000000800 */
[----:B------:R-:W-:Y:S02]  /*8ee0*/  IADD3 R0, R14, -0x200, RZ ;  /* 0xfffffe000e007810 */ /* 0x000fe40007ffe0ff */
[----:B------:R-:W-:Y:S02]  /*8ef0*/  IABS R14, R13 ;  /* 0x0000000d000e7213 */ /* 0x000fe40000000000 */
[----:B-1----:R-:W-:Y:S02]  /*8f00*/  IABS R7, R0 ;  /* 0x0000000000077213 */ /* 0x002fe40000000000 */
[----:B-----5:R-:W-:Y:S04]  /*8f10*/  IABS R2, R3 ;  /* 0x0000000300027213 */ /* 0x020fe80000000000 */
        /* <DEDUP_REMOVED lines=9> */
[----:B------:R-:W-:Y:S04]  /*8fb0*/  IMAD.HI.U32 R5, R5, R14, RZ ;  /* 0x0000000e05057227 */ /* 0x000fe800078e00ff */
[----:B------:R-:W-:Y:S01]  /*8fc0*/  IMAD.MOV R6, RZ, RZ, -R4 ;  /* 0x000000ffff067224 */ /* 0x000fe200078e0a04 */
[----:B------:R-:W-:Y:S03]  /*8fd0*/  IADD3 R8, -R5, RZ, RZ ;  /* 0x000000ff05087210 */ /* 0x000fe60007ffe1ff */
[C---:B------:R-:W-:Y:S01]  /*8fe0*/  IMAD R7, R2.reuse, R6, R7 ;  /* 0x0000000602077224 */ /* 0x040fe200078e0207 */
[----:B------:R-:W-:Y:S01]  /*8ff0*/  LOP3.LUT R6, R13, R3, RZ, 0x3c, !PT ;  /* 0x000000030d067212 */ /* 0x000fe200078e3cff */
[C---:B------:R-:W-:Y:S03]  /*9000*/  IMAD R14, R2.reuse, R8, R14 ;  /* 0x00000008020e7224 */ /* 0x040fe600078e020e */
[C---:B------:R-:W-:Y:S02]  /*9010*/  ISETP.GT.U32.AND P0, PT, R2.reuse, R7, PT ;  /* 0x000000070200720c */ /* 0x040fe40003f04070 */
[----:B------:R-:W-:Y:S02]  /*9020*/  ISETP.GT.U32.AND P3, PT, R2, R14, PT ;  /* 0x0000000e0200720c */ /* 0x000fe40003f64070 */
[----:B------:R-:W-:Y:S09]  /*9030*/  ISETP.GE.AND P2, PT, R6, RZ, PT ;  /* 0x000000ff0600720c */ /* 0x000ff20003f46270 */
[--C-:B------:R-:W-:Y:S01]  /*9040*/  @!P0 IMAD.IADD R7, R7, 0x1, -R2.reuse ;  /* 0x0000000107078824 */ /* 0x100fe200078e0a02 */
[----:B------:R-:W-:Y:S01]  /*9050*/  @!P0 IADD3 R4, R4, 0x1, RZ ;  /* 0x0000000104048810 */ /* 0x000fe20007ffe0ff */
[----:B------:R-:W-:Y:S01]  /*9060*/  @!P3 IMAD.IADD R14, R14, 0x1, -R2 ;  /* 0x000000010e0eb824 */ /* 0x000fe200078e0a02 */
[----:B------:R-:W-:Y:S01]  /*9070*/  ISETP.NE.AND P0, PT, R3, RZ, PT ;  /* 0x000000ff0300720c */ /* 0x000fe20003f05270 */
[----:B------:R-:W-:Y:S01]  /*9080*/  @!P3 VIADD R5, R5, 0x1 ;  /* 0x000000010505b836 */ /* 0x000fe20000000000 */
[-C--:B------:R-:W-:Y:S02]  /*9090*/  ISETP.GE.U32.AND P4, PT, R7, R2.reuse, PT ;  /* 0x000000020700720c */ /* 0x080fe40003f86070 */
[----:B------:R-:W-:Y:S02]  /*90a0*/  ISETP.GE.U32.AND P5, PT, R14, R2, PT ;  /* 0x000000020e00720c */ /* 0x000fe40003fa6070 */
[CC--:B------:R-:W-:Y:S01]  /*90b0*/  LOP3.LUT R2, R0.reuse, R3.reuse, RZ, 0x3c, !PT ;  /* 0x0000000300027212 */ /* 0x0c0fe200078e3cff */
[----:B------:R-:W-:Y:S03]  /*90c0*/  IMAD.IADD R0, R0, 0x1, -R13 ;  /* 0x0000000100007824 */ /* 0x000fe600078e0a0d */
[----:B------:R-:W-:Y:S02]  /*90d0*/  ISETP.GE.AND P1, PT, R2, RZ, PT ;  /* 0x000000ff0200720c */ /* 0x000fe40003f26270 */
[----:B------:R-:W-:Y:S03]  /*90e0*/  LOP3.LUT R2, RZ, R3, RZ, 0x33, !PT ;  /* 0x00000003ff027212 */ /* 0x000fe600078e33ff */
[----:B------:R-:W-:Y:S02]  /*90f0*/  @P4 VIADD R4, R4, 0x1 ;  /* 0x0000000104044836 */ /* 0x000fe40000000000 */
[----:B------:R-:W-:Y:S04]  /*9100*/  @P5 IADD3 R5, R5, 0x1, RZ ;  /* 0x0000000105055810 */ /* 0x000fe80007ffe0ff */
[----:B------:R-:W-:Y:S02]  /*9110*/  @!P2 IADD3 R5, -R5, RZ, RZ ;  /* 0x000000ff0505a210 */ /* 0x000fe40007ffe1ff */
[----:B------:R-:W-:Y:S05]  /*9120*/  @!P1 IMAD.MOV R4, RZ, RZ, -R4 ;  /* 0x000000ffff049224 */ /* 0x000fea00078e0a04 */
[C---:B------:R-:W-:Y:S02]  /*9130*/  SEL R4, R2.reuse, R4, !P0 ;  /* 0x0000000402047207 */ /* 0x040fe40004000000 */
[----:B------:R-:W-:Y:S02]  /*9140*/  SEL R2, R2, R5, !P0 ;  /* 0x0000000502027207 */ /* 0x000fe40004000000 */
[-C--:B------:R-:W-:Y:S02]  /*9150*/  LEA R14, P1, R4, R240.reuse, 0x2 ;  /* 0x000000f0040e7211 */ /* 0x080fe400078210ff */
[----:B------:R-:W-:Y:S02]  /*9160*/  LEA R6, P0, R2, R240, 0x2 ;  /* 0x000000f002067211 */ /* 0x000fe400078010ff */
[-C--:B------:R-:W-:Y:S02]  /*9170*/  LEA.HI.X.SX32 R15, R4, R241.reuse, 0x2, P1 ;  /* 0x000000f1040f7211 */ /* 0x080fe400008f16ff */
[C---:B------:R-:W-:Y:S02]  /*9180*/  LEA.HI.X.SX32 R7, R2.reuse, R241, 0x2, P0 ;  /* 0x000000f102077211 */ /* 0x040fe400000f16ff */
[----:B------:R-:W-:Y:S01]  /*9190*/  IADD3 R2, R2, -R4, RZ ;  /* 0x8000000402027210 */ /* 0x000fe20007ffe0ff */
[----:B------:R1:W5:Y:S04]  /*91a0*/  LDG.E R5, desc[UR6][R14.64] ;  /* 0x000000060e057981 */ /* 0x000368000c1e1900 */
[----:B------:R-:W-:Y:S01]  /*91b0*/  IMAD R0, R2, R3, R0 ;  /* 0x0000000302007224 */ /* 0x000fe200078e0200 */
[----:B------:R-:W5:Y:S04]  /*91c0*/  LDG.E R6, desc[UR6][R6.64] ;  /* 0x0000000606067981 */ /* 0x000f68000c1e1900 */
[----:B------:R-:W-:Y:S05]  /*91d0*/  SHF.R.S32.HI R4, RZ, 0x1f, R0 ;  /* 0x0000001fff047819 */ /* 0x000fea0000011400 */
[C---:B------:R-:W-:Y:S02]  /*91e0*/  IMAD R3, R4.reuse, UR16, RZ ;  /* 0x0000001004037c24 */ /* 0x040fe4000f8e02ff */
[----:B------:R-:W-:Y:S02]  /*91f0*/  IMAD R4, R4, UR10, RZ ;  /* 0x0000000a04047c24 */ /* 0x000fe4000f8e02ff */
[C---:B------:R-:W-:Y:S02]  /*9200*/  IMAD R3, R0.reuse, UR17, R3 ;  /* 0x0000001100037c24 */ /* 0x040fe4000f8e0203 */
[C---:B------:R-:W-:Y:S02]  /*9210*/  IMAD R4, R0.reuse, UR11, R4 ;  /* 0x0000000b00047c24 */ /* 0x040fe4000f8e0204 */
[----:B-1----:R-:W-:Y:S05]  /*9220*/  IMAD.WIDE.U32 R14, R0, UR16, RZ ;  /* 0x00000010000e7c25 */ /* 0x002fea000f8e00ff */
[----:B------:R-:W-:Y:S01]  /*9230*/  IADD3 R15, R15, R3, RZ ;  /* 0x000000030f0f7210 */ /* 0x000fe20007ffe0ff */
[----:B-----5:R-:W-:Y:S04]  /*9240*/  IMAD.IADD R6, R5, 0x1, -R6 ;  /* 0x0000000105067824 */ /* 0x020fe800078e0a06 */
[C---:B--234-:R-:W-:Y:S01]  /*9250*/  IMAD.WIDE.U32 R16, R6.reuse, UR12, RZ ;  /* 0x0000000c06107c25 */ /* 0x05cfe2000f8e00ff */
[----:B------:R-:W-:Y:S03]  /*9260*/  SHF.R.S32.HI R5, RZ, 0x1f, R6 ;  /* 0x0000001fff057819 */ /* 0x000fe60000011406 */
[----:B------:R-:W-:Y:S04]  /*9270*/  IMAD.WIDE.U32 R14, R6, UR14, R14 ;  /* 0x0000000e060e7c25 */ /* 0x000fe8000f8e000e */
[C---:B------:R-:W-:Y:S01]  /*9280*/  IMAD R2, R5.reuse, UR12, RZ ;  /* 0x0000000c05027c24 */ /* 0x040fe2000f8e02ff */
[----:B------:R-:W-:Y:S01]  /*9290*/  LEA R71, P1, R14, R71, 0x1 ;  /* 0x000000470e477211 */ /* 0x000fe200078208ff */
[----:B------:R-:W-:Y:S02]  /*92a0*/  IMAD R5, R5, UR14, RZ ;  /* 0x0000000e05057c24 */ /* 0x000fe4000f8e02ff */
[C---:B------:R-:W-:Y:S02]  /*92b0*/  IMAD R2, R6.reuse, UR13, R2 ;  /* 0x0000000d06027c24 */ /* 0x040fe4000f8e0202 */
[----:B------:R-:W-:Y:S02]  /*92c0*/  IMAD R5, R6, UR15, R5 ;  /* 0x0000000f06057c24 */ /* 0x000fe4000f8e0205 */
[----:B------:R-:W-:Y:S01]  /*92d0*/  IMAD.IADD R3, R17, 0x1, R2 ;  /* 0x0000000111037824 */ /* 0x000fe200078e0202 */
[----:B------:R-:W-:Y:S01]  /*92e0*/  MOV R2, R16 ;  /* 0x0000001000027202 */ /* 0x000fe20000000f00 */
[----:B------:R-:W-:Y:S04]  /*92f0*/  IMAD.IADD R5, R15, 0x1, R5 ;  /* 0x000000010f057824 */ /* 0x000fe800078e0205 */
[----:B------:R-:W-:Y:S01]  /*9300*/  IMAD.WIDE.U32 R2, R0, UR10, R2 ;  /* 0x0000000a00027c25 */ /* 0x000fe2000f8e0002 */
[----:B------:R-:W-:Y:S02]  /*9310*/  LEA.HI.X R70, R14, R70, R5, 0x1, P1 ;  /* 0x000000460e467211 */ /* 0x000fe400008f0c05 */
[C---:B------:R-:W-:Y:S02]  /*9320*/  LEA R68, P0, R2.reuse, R68, 0x1 ;  /* 0x0000004402447211 */ /* 0x040fe400078008ff */
[----:B------:R-:W-:Y:S04]  /*9330*/  IADD3 R4, R3, R4, RZ ;  /* 0x0000000403047210 */ /* 0x000fe80007ffe0ff */
[----:B------:R-:W-:Y:S01]  /*9340*/  LEA.HI.X R67, R2, R67, R4, 0x1, P0 ;  /* 0x0000004302437211 */ /* 0x000fe200000f0c04 */
[----:B------:R-:W-:Y:S06]  /*9350*/  BRA `(.L_x_2060) ;  /* 0x00000000002c7947 */ /* 0x000fec0003800000 */
.L_x_2059:
[----:B-1----:R-:W-:Y:S01]  /*9360*/  MOV R4, R71 ;  /* 0x0000004700047202 */ /* 0x002fe20000000f00 */
[----:B------:R-:W1:Y:S01]  /*9370*/  LDC R2, c[0x0][0x250] ;  /* 0x00009400ff027b82 */ /* 0x000e620000000800 */
[----:B---3--:R-:W-:Y:S01]  /*9380*/  MOV R69, R67 ;  /* 0x0000004300457202 */ /* 0x008fe20000000f00 */
[----:B------:R-:W-:Y:S06]  /*9390*/  IMAD.MOV.U32 R5, RZ, RZ, R70 ;  /* 0x000000ffff057224 */ /* 0x000fec00078e0046 */
[----:B------:R-:W3:Y:S02]  /*93a0*/  LDC R0, c[0x0][0x248] ;  /* 0x00009200ff007b82 */ /* 0x000ee40000000800 */
[----:B---3--:R-:W-:Y:S02]  /*93b0*/  IMAD.U32 R0, R0, -0x100, RZ ;  /* 0xffffff0000007824 */ /* 0x008fe400078e00ff */
[----:B-1----:R-:W-:Y:S03]  /*93c0*/  IMAD.U32 R2, R2, -0x100, RZ ;  /* 0xffffff0002027824 */ /* 0x002fe600078e00ff */
[----:B------:R-:W-:Y:S02]  /*93d0*/  LEA R68, P0, R0, R68, 0x1 ;  /* 0x0000004400447211 */ /* 0x000fe400078008ff */
[----:B------:R-:W-:Y:S02]  /*93e0*/  LEA R71, P1, R2, R4, 0x1 ;  /* 0x0000000402477211 */ /* 0x000fe400078208ff */
[----:B------:R-:W-:Y:S02]  /*93f0*/  LEA.HI.X.SX32 R67, R0, R69, 0x1, P0 ;  /* 0x0000004500437211 */ /* 0x000fe400000f0eff */
[----:B------:R-:W-:Y:S09]  /*9400*/  LEA.HI.X.SX32 R70, R2, R5, 0x1, P1 ;  /* 0x0000000502467211 */ /* 0x000ff200008f0eff */
.L_x_2060:
[----:B------:R-:W-:Y:S04]  /*9410*/  IADD3 R12, R12, -0x1, RZ ;  /* 0xffffffff0c0c7810 */ /* 0x000fe80007ffe0ff */
[----:B------:R-:W-:Y:S11]  /*9420*/  ISETP.GT.AND P0, PT, R12, R52, PT ;  /* 0x000000340c00720c */ /* 0x000ff60003f04270 */
[----:B------:R-:W-:Y:S02]  /*9430*/  @!UPT UIADD3 URZ, URZ, URZ, URZ ;  /* 0x0000003f3f3ff290 */ /* 0x000fe4000fffe03f */
[----:B------:R-:W-:Y:S05]  /*9440*/  @P0 BRA `(.L_x_2061) ;  /* 0xffffff9400080947 */ /* 0x000fea000383ffff */
.L_x_2007:
        /* <DEDUP_REMOVED lines=12> */
[----:B------:R-:W-:-:S04]  /*9510*/  ISETP.NE.U32.AND P0, PT, RZ, UR8, PT ;  /* 0x00000008ff007c0c */ /* 0x000fc8000bf05070 */
[----:B------:R-:W-:-:S13]  /*9520*/  ISETP.NE.AND.EX P0, PT, RZ, UR9, PT, P0 ;  /* 0x00000009ff007c0c */ /* 0x000fda000bf05300 */
[----:B------:R-:W2:Y:S01]  /*9530*/  @P0 LDG.E R110, desc[UR6][R110.64] ;  /* 0x000000066e6e0981 */ /* 0x000ea2000c1e1900 */
[----:B------:R-:W-:Y:S01]  /*9540*/  UMOV UR8, URZ ;  /* 0x0000003f00087c82 */ /* 0x000fe20008000000 */
[----:B------:R-:W-:Y:S01]  /*9550*/  ULDC.U8 UR12, c[0x0][0x3c3] ;  /* 0x0000f0c0000c7ab9 */ /* 0x000fe20000000000 */
[----:B------:R-:W-:Y:S01]  /*9560*/  IADD3 R2, P1, R112, UR10, RZ ;  /* 0x0000000a70027c10 */ /* 0x000fe2000ff3e0ff */
[----:B------:R-:W-:-:S03]  /*9570*/  IMAD.SHL.U32 R8, R90, 0x20, RZ ;  /* 0x000000205a087824 */ /* 0x000fc600078e00ff */
[----:B------:R-:W-:Y:S02]  /*9580*/  IADD3.X R0, R53, UR11, RZ, P1, !PT ;  /* 0x0000000b35007c10 */ /* 0x000fe40008ffe4ff */
[----:B--2---:R-:W-:Y:S02]  /*9590*/  @P0 R2UR UR8, R110 ;  /* 0x000000006e0802ca */ /* 0x004fe400000e0000 */
[----:B------:R-:W-:Y:S01]  /*95a0*/  ISETP.NE.AND P0, PT, RZ, UR12, PT ;  /* 0x0000000cff007c0c */ /* 0x000fe2000bf05270 */
[----:B------:R-:W-:-:S10]  /*95b0*/  UIADD3 UR12, -UR27, UR20, URZ ;  /* 0x000000141b0c7290 */ /* 0x000fd4000fffe13f */
[----:B------:R-:W-:-:S03]  /*95c0*/  UIADD3 UR29, UR8, UR29, UR27 ;  /* 0x0000001d081d7290 */ /* 0x000fc6000fffe01b */
[----:B------:R-:W-:Y:S02]  /*95d0*/  ULDC.64 UR8, c[0x0][0x210] ;  /* 0x0000840000087ab9 */ /* 0x000fe40000000a00 */
[----:B------:R-:W-:Y:S01]  /*95e0*/  LEA R12, P2, R112, UR8, 0x1 ;  /* 0x00000008700c7c11 */ /* 0x000fe2000f8408ff */
[----:B------:R-:W-:Y:S01]  /*95f0*/  IMAD R3, R90, UR29, RZ ;  /* 0x0000001d5a037c24 */ /* 0x000fe2000f8e02ff */
[----:B------:R-:W-:Y:S02]  /*9600*/  LEA R10, P1, R2, UR8, 0x1 ;  /* 0x00000008020a7c11 */ /* 0x000fe4000f8208ff */
[----:B------:R-:W-:Y:S02]  /*9610*/  LEA.HI.X R13, R112, UR9, R53, 0x1, P2 ;  /* 0x00000009700d7c11 */ /* 0x000fe400090f0c35 */
[-C--:B------:R-:W-:Y:S02]  /*9620*/  IADD3 R92, P4, R92, R3.reuse, RZ ;  /* 0x000000035c5c7210 */ /* 0x080fe40007f9e0ff */
[----:B------:R-:W-:-:S02]  /*9630*/  IADD3 R91, P3, R91, R3, RZ ;  /* 0x000000035b5b7210 */ /* 0x000fc40007f7e0ff */
[----:B------:R-:W-:Y:S02]  /*9640*/  SHF.R.S32.HI R3, RZ, 0x1f, R3 ;  /* 0x0000001fff037819 */ /* 0x000fe40000011403 */
[----:B------:R-:W-:-:S03]  /*9650*/  LEA.HI.X R11, R2, UR9, R0, 0x1, P1 ;  /* 0x00000009020b7c11 */ /* 0x000fc600088f0c00 */
[--C-:B------:R-:W-:Y:S02]  /*9660*/  IMAD.X R83, R83, 0x1, R3.reuse, P4 ;  /* 0x0000000153537824 */ /* 0x100fe400020e0603 */
[----:B------:R-:W-:Y:S01]  /*9670*/  IMAD.X R82, R82, 0x1, R3, P3 ;  /* 0x0000000152527824 */ /* 0x000fe200018e0603 */
[----:B------:R-:W-:Y:S06]  /*9680*/  @!P0 BRA `(.L_x_2064) ;  /* 0x0000000800388947 */ /* 0x000fec0003800000 */
[----:B------:R-:W-:Y:S01]  /*9690*/  ISETP.GE.AND P0, PT, R108, UR12, PT ;  /* 0x0000000c6c007c0c */ /* 0x000fe2000bf06270 */
        /* <DEDUP_REMOVED lines=20> */
[----:B-----5:R-:W-:-:S03]  /*97e0*/  IADD3.X R5, R0, UR11, RZ, P1, !PT ;  /* 0x0000000b00057c10 */ /* 0x020fc60008ffe4ff */
[----:B------:R-:W2:Y:S04]  /*97f0*/  LDG.E.64 R2, desc[UR6][R6.64] ;  /* 0x0000000606027981 */ /* 0x000ea8000c1e1b00 */
[----:B------:R-:W2:Y:S01]  /*9800*/  LDG.E.64 R4, desc[UR6][R4.64] ;  /* 0x0000000604047981 */ /* 0x000ea2000c1e1b00 */
[----:B---34-:R-:W-:Y:S02]  /*9810*/  MOV R19, R13 ;  /* 0x0000000d00137202 */ /* 0x018fe40000000f00 */
[----:B------:R-:W-:Y:S02]  /*9820*/  MOV R16, R15 ;  /* 0x0000000f00107202 */ /* 0x000fe40000000f00 */
[----:B------:R-:W-:Y:S01]  /*9830*/  MOV R0, R12 ;  /* 0x0000000c00007202 */ /* 0x000fe20000000f00 */
[----:B------:R-:W-:Y:S01]  /*9840*/  HADD2.F32 R20, -RZ, R19.H0_H0 ;  /* 0x20000013ff147230 */ /* 0x000fe20000004100 */
[----:B------:R-:W-:Y:S01]  /*9850*/  MOV R18, R14 ;  /* 0x0000000e00127202 */ /* 0x000fe20000000f00 */
[----:B------:R-:W-:-:S02]  /*9860*/  HADD2.F32 R17, -RZ, R16.H0_H0 ;  /* 0x20000010ff117230 */ /* 0x000fc40000004100 */
[----:B------:R-:W-:Y:S02]  /*9870*/  HADD2.F32 R19, -RZ, R19.H1_H1 ;  /* 0x30000013ff137230 */ /* 0x000fe40000004100 */
[----:B------:R-:W-:Y:S02]  /*9880*/  HADD2.F32 R16, -RZ, R16.H1_H1 ;  /* 0x30000010ff107230 */ /* 0x000fe40000004100 */
[----:B--2---:R-:W-:Y:S02]  /*9890*/  HADD2.F32 R12, -RZ, R2.H1_H1 ;  /* 0x30000002ff0c7230 */ /* 0x004fe40000004100 */
[----:B------:R-:W-:Y:S02]  /*98a0*/  HADD2.F32 R6, -RZ, R3.H1_H1 ;  /* 0x30000003ff067230 */ /* 0x000fe40000004100 */
[----:B------:R-:W-:Y:S02]  /*98b0*/  HADD2.F32 R15, -RZ, R4.H1_H1 ;  /* 0x30000004ff0f7230 */ /* 0x000fe40000004100 */
[----:B------:R-:W-:Y:S01]  /*98c0*/  FMUL.FTZ R13, R19, R12 ;  /* 0x0000000c130d7220 */ /* 0x000fe20000410000 */
[----:B------:R-:W-:-:S02]  /*98d0*/  HADD2.F32 R14, -RZ, R5.H1_H1 ;  /* 0x30000005ff0e7230 */ /* 0x000fc40000004100 */
[----:B------:R-:W-:Y:S01]  /*98e0*/  FMUL.FTZ R7, R16, R6 ;  /* 0x0000000610077220 */ /* 0x000fe20000410000 */
[C---:B------:R-:W-:Y:S01]  /*98f0*/  FMUL.FTZ R12, R20.reuse, R12 ;  /* 0x0000000c140c7220 */ /* 0x040fe20000410000 */
[C---:B------:R-:W-:Y:S01]  /*9900*/  FMUL.FTZ R6, R17.reuse, R6 ;  /* 0x0000000611067220 */ /* 0x040fe20000410000 */
[-C--:B------:R-:W-:Y:S01]  /*9910*/  FFMA.FTZ R13, R20, R15.reuse, -R13 ;  /* 0x0000000f140d7223 */ /* 0x080fe2000001080d */
[-C--:B------:R-:W-:Y:S01]  /*9920*/  FFMA.FTZ R7, R17, R14.reuse, -R7 ;  /* 0x0000000e11077223 */ /* 0x080fe20000010807 */
[----:B------:R-:W-:Y:S01]  /*9930*/  FFMA.FTZ R12, R19, R15, R12 ;  /* 0x0000000f130c7223 */ /* 0x000fe2000001000c */
[----:B------:R-:W-:Y:S01]  /*9940*/  FFMA.FTZ R6, R16, R14, R6 ;  /* 0x0000000e10067223 */ /* 0x000fe20000010006 */
[--C-:B------:R-:W-:Y:S02]  /*9950*/  HADD2.F32 R14, -RZ, R0.reuse.H0_H0 ;  /* 0x20000000ff0e7230 */ /* 0x100fe40000004100 */
[----:B------:R-:W-:Y:S01]  /*9960*/  HADD2.F32 R15, -RZ, R0.H1_H1 ;  /* 0x30000000ff0f7230 */ /* 0x000fe20000004100 */
[----:B------:R-:W-:Y:S01]  /*9970*/  F2FP.F16.F32.PACK_AB R12, R12, R13 ;  /* 0x0000000d0c0c723e */ /* 0x000fe200000000ff */
[----:B------:R-:W-:Y:S01]  /*9980*/  HADD2.F32 R2, -RZ, R2.H0_H0 ;  /* 0x20000002ff027230 */ /* 0x000fe20000004100 */
[----:B------:R-:W-:Y:S01]  /*9990*/  F2FP.F16.F32.PACK_AB R6, R6, R7 ;  /* 0x000000070606723e */ /* 0x000fe200000000ff */
[----:B------:R-:W-:Y:S01]  /*99a0*/  HADD2.F32 R0, -RZ, R18.H0_H0 ;  /* 0x20000012ff007230 */ /* 0x000fe20000004100 */
[----:B------:R-:W-:Y:S01]  /*99b0*/  MOV R13, R12 ;  /* 0x0000000c000d7202 */ /* 0x000fe20000000f00 */
[----:B------:R-:W-:-:S02]  /*99c0*/  HADD2.F32 R3, -RZ, R3.H0_H0 ;  /* 0x20000003ff037230 */ /* 0x000fc40000004100 */
[-C--:B------:R-:W-:Y:S01]  /*99d0*/  FMUL.FTZ R17, R14, R2.reuse ;  /* 0x000000020e117220 */ /* 0x080fe20000410000 */
[----:B------:R-:W-:Y:S02]  /*99e0*/  HADD2.F32 R18, -RZ, R18.H1_H1 ;  /* 0x30000012ff127230 */ /* 0x000fe40000004100 */
[----:B------:R-:W-:Y:S02]  /*99f0*/  HADD2.F32 R16, -RZ, R5.H0_H0 ;  /* 0x20000005ff107230 */ /* 0x000fe40000004100 */
[C---:B------:R-:W-:Y:S01]  /*9a00*/  FMUL.FTZ R5, R15.reuse, R2 ;  /* 0x000000020f057220 */ /* 0x040fe20000410000 */
[----:B------:R-:W-:Y:S02]  /*9a10*/  HADD2.F32 R4, -RZ, R4.H0_H0 ;  /* 0x20000004ff047230 */ /* 0x000fe40000004100 */
[-C--:B------:R-:W-:Y:S01]  /*9a20*/  FMUL.FTZ R2, R18, R3.reuse ;  /* 0x0000000312027220 */ /* 0x080fe20000410000 */
[----:B------:R-:W-:Y:S02]  /*9a30*/  FMUL.FTZ R3, R0, R3 ;  /* 0x0000000300037220 */ /* 0x000fe40000410000 */
[-C--:B------:R-:W-:Y:S01]  /*9a40*/  FFMA.FTZ R5, R14, R4.reuse, -R5 ;  /* 0x000000040e057223 */ /* 0x080fe20000010805 */
[----:B------:R-:W-:Y:S01]  /*9a50*/  FFMA.FTZ R17, R15, R4, R17 ;  /* 0x000000040f117223 */ /* 0x000fe20000010011 */
[-C--:B------:R-:W-:Y:S01]  /*9a60*/  FFMA.FTZ R2, R0, R16.reuse, -R2 ;  /* 0x0000001000027223 */ /* 0x080fe20000010802 */
[----:B------:R-:W-:Y:S01]  /*9a70*/  FFMA.FTZ R3, R18, R16, R3 ;  /* 0x0000001012037223 */ /* 0x000fe20000010003 */
[----:B------:R-:W-:-:S02]  /*9a80*/  MOV R15, R6 ;  /* 0x00000006000f7202 */ /* 0x000fc40000000f00 */
[----:B------:R-:W-:Y:S02]  /*9a90*/  F2FP.F16.F32.PACK_AB R5, R17, R5 ;  /* 0x000000051105723e */ /* 0x000fe400000000ff */
[----:B------:R-:W-:Y:S02]  /*9aa0*/  F2FP.F16.F32.PACK_AB R2, R3, R2 ;  /* 0x000000020302723e */ /* 0x000fe400000000ff */
[----:B------:R-:W-:Y:S02]  /*9ab0*/  MOV R12, R5 ;  /* 0x00000005000c7202 */ /* 0x000fe40000000f00 */
[----:B------:R-:W-:Y:S02]  /*9ac0*/  MOV R14, R2 ;  /* 0x00000002000e7202 */ /* 0x000fe40000000f00 */
.L_x_2068:
[----:B------:R-:W-:Y:S05]  /*9ad0*/  BSYNC B0 ;  /* 0x0000000000007941 */ /* 0x000fea0003800000 */
.L_x_2067:
[----:B-----5:R2:W-:Y:S02]  /*9ae0*/  STS.128 [R223], R12 ;  /* 0x0000000cdf007388 */ /* 0x0205e40000000c00 */
.L_x_2066:
[----:B------:R-:W-:Y:S05]  /*9af0*/  BSYNC B1 ;  /* 0x0000000000017941 */ /* 0x000fea0003800000 */
.L_x_2065:
[----:B------:R-:W-:-:S05]  /*9b00*/  VIADD R0, R108, 0x20 ;  /* 0x000000206c007836 */ /* 0x000fca0000000000 */
[----:B------:R-:W-:-:S04]  /*9b10*/  ISETP.GE.AND P0, PT, R0, UR12, PT ;  /* 0x0000000c00007c0c */ /* 0x000fc8000bf06270 */
[----:B------:R-:W-:-:S13]  /*9b20*/  ISETP.LT.OR P0, PT, R35, -0x83, P0 ;  /* 0xffffff7d2300780c */ /* 0x000fda0000701670 */
[----:B------:R-:W-:Y:S05]  /*9b30*/  @P0 BRA `(.L_x_2069) ;  /* 0x0000001400040947 */ /* 0x000fea0003800000 */
[----:B------:R-:W-:Y:S02]  /*9b40*/  ULDC UR8, c[0x0][0x2d0] ;  /* 0x0000b40000087ab9 */ /* 0x000fe40000000800 */
[----:B------:R-:W-:-:S13]  /*9b50*/  ISETP.GE.AND P0, PT, R196, UR8, PT ;  /* 0x00000008c4007c0c */ /* 0x000fda000bf06270 */
[----:B------:R1:W-:Y:S01]  /*9b60*/  @P0 STS.128 [R223+0x800], RZ ;  /* 0x000800ffdf000388 */ /* 0x0003e20000000c00 */
[----:B------:R-:W-:Y:S05]  /*9b70*/  @P0 BRA `(.L_x_2069) ;  /* 0x0000001000f40947 */ /* 0x000fea0003800000 */
[----:B--2---:R2:W5:Y:S01]  /*9b80*/  LDG.E.128 R12, desc[UR6][R10.64] ;  /* 0x000000060a0c7981 */ /* 0x004562000c1e1d00 */
        /* <DEDUP_REMOVED lines=9> */
[----:B------:R-:W-:-:S02]  /*9c20*/  IADD3 R6, P0, R2, UR8, RZ ;  /* 0x0000000802067c10 */ /* 0x000fc4000ff1e0ff */
[----:B------:R-:W-:Y:S02]  /*9c30*/  IADD3 R4, P1, R2, UR10, RZ ;  /* 0x0000000a02047c10 */ /* 0x000fe4000ff3e0ff */
[C---:B------:R-:W-:Y:S02]  /*9c40*/  IADD3.X R7, R8.reuse, UR9, RZ, P0, !PT ;  /* 0x0000000908077c10 */ /* 0x040fe400087fe4ff */
[----:B-----5:R-:W-:-:S03]  /*9c50*/  IADD3.X R5, R8, UR11, RZ, P1, !PT ;  /* 0x0000000b08057c10 */ /* 0x020fc60008ffe4ff */
[----:B------:R1:W2:Y:S04]  /*9c60*/  LDG.E.64 R2, desc[UR6][R6.64] ;  /* 0x0000000606027981 */ /* 0x0002a8000c1e1b00 */
[----:B------:R-:W2:Y:S01]  /*9c70*/  LDG.E.64 R4, desc[UR6][R4.64] ;  /* 0x0000000604047981 */ /* 0x000ea2000c1e1b00 */
[----:B---34-:R-:W-:Y:S02]  /*9c80*/  MOV R17, R13 ;  /* 0x0000000d00117202 */ /* 0x018fe40000000f00 */
[----:B------:R-:W-:-:S03]  /*9c90*/  MOV R16, R14 ;  /* 0x0000000e00107202 */ /* 0x000fc60000000f00 */
[--C-:B------:R-:W-:Y:S02]  /*9ca0*/  HADD2.F32 R18, -RZ, R17.reuse.H0_H0 ;  /* 0x20000011ff127230 */ /* 0x100fe40000004100 */
[----:B------:R-:W-:Y:S01]  /*9cb0*/  HADD2.F32 R17, -RZ, R17.H1_H1 ;  /* 0x30000011ff117230 */ /* 0x000fe20000004100 */
[----:B-1----:R-:W-:Y:S02]  /*9cc0*/  MOV R7, R15 ;  /* 0x0000000f00077202 */ /* 0x002fe40000000f00 */
[----:B------:R-:W-:-:S03]  /*9cd0*/  MOV R6, R12 ;  /* 0x0000000c00067202 */ /* 0x000fc60000000f00 */
[--C-:B------:R-:W-:Y:S02]  /*9ce0*/  HADD2.F32 R15, -RZ, R7.reuse.H0_H0 ;  /* 0x20000007ff0f7230 */ /* 0x100fe40000004100 */
[----:B------:R-:W-:Y:S02]  /*9cf0*/  HADD2.F32 R14, -RZ, R7.H1_H1 ;  /* 0x30000007ff0e7230 */ /* 0x000fe40000004100 */
[----:B--2---:R-:W-:Y:S02]  /*9d00*/  HADD2.F32 R10, -RZ, R2.H1_H1 ;  /* 0x30000002ff0a7230 */ /* 0x004fe40000004100 */
[----:B------:R-:W-:Y:S02]  /*9d10*/  HADD2.F32 R7, -RZ, R3.H1_H1 ;  /* 0x30000003ff077230 */ /* 0x000fe40000004100 */
[----:B------:R-:W-:Y:S02]  /*9d20*/  HADD2.F32 R13, -RZ, R4.H1_H1 ;  /* 0x30000004ff0d7230 */ /* 0x000fe40000004100 */
[----:B------:R-:W-:Y:S01]  /*9d30*/  FMUL.FTZ R11, R17, R10 ;  /* 0x0000000a110b7220 */ /* 0x000fe20000410000 */
[----:B------:R-:W-:-:S02]  /*9d40*/  HADD2.F32 R12, -RZ, R5.H1_H1 ;  /* 0x30000005ff0c7230 */ /* 0x000fc40000004100 */
[-C--:B------:R-:W-:Y:S01]  /*9d50*/  FMUL.FTZ R8, R14, R7.reuse ;  /* 0x000000070e087220 */ /* 0x080fe20000410000 */
        /* <DEDUP_REMOVED lines=11> */
[----:B------:R-:W-:-:S02]  /*9e10*/  HADD2.F32 R6, -RZ, R16.H0_H0 ;  /* 0x20000010ff067230 */ /* 0x000fc40000004100 */
[----:B------:R-:W-:Y:S02]  /*9e20*/  HADD2.F32 R3, -RZ, R3.H0_H0 ;  /* 0x20000003ff037230 */ /* 0x000fe40000004100 */
[-C--:B------:R-:W-:Y:S01]  /*9e30*/  FMUL.FTZ R15, R12, R2.reuse ;  /* 0x000000020c0f7220 */ /* 0x080fe20000410000 */
[----:B------:R-:W-:Y:S02]  /*9e40*/  HADD2.F32 R16, -RZ, R16.H1_H1 ;  /* 0x30000010ff107230 */ /* 0x000fe40000004100 */
[----:B------:R-:W-:Y:S02]  /*9e50*/  HADD2.F32 R14, -RZ, R5.H0_H0 ;  /* 0x20000005ff0e7230 */ /* 0x000fe40000004100 */
[----:B------:R-:W-:Y:S01]  /*9e60*/  FMUL.FTZ R5, R13, R2 ;  /* 0x000000020d057220 */ /* 0x000fe20000410000 */
[----:B------:R-:W-:Y:S02]  /*9e70*/  HADD2.F32 R4, -RZ, R4.H0_H0 ;  /* 0x20000004ff047230 */ /* 0x000fe40000004100 */
[-C--:B------:R-:W-:Y:S01]  /*9e80*/  FMUL.FTZ R2, R16, R3.reuse ;  /* 0x0000000310027220 */ /* 0x080fe20000410000 */
[----:B------:R-:W-:-:S02]  /*9e90*/  FMUL.FTZ R3, R6, R3 ;  /* 0x0000000306037220 */ /* 0x000fc40000410000 */
[-C--:B------:R-:W-:Y:S01]  /*9ea0*/  FFMA.FTZ R5, R12, R4.reuse, -R5 ;  /* 0x000000040c057223 */ /* 0x080fe20000010805 */
[----:B------:R-:W-:Y:S01]  /*9eb0*/  FFMA.FTZ R15, R13, R4, R15 ;  /* 0x000000040d0f7223 */ /* 0x000fe2000001000f */
[-C--:B------:R-:W-:Y:S01]  /*9ec0*/  FFMA.FTZ R2, R6, R14.reuse, -R2 ;  /* 0x0000000e06027223 */ /* 0x080fe20000010802 */
[----:B------:R-:W-:Y:S01]  /*9ed0*/  FFMA.FTZ R3, R16, R14, R3 ;  /* 0x0000000e10037223 */ /* 0x000fe20000010003 */
[----:B------:R-:W-:Y:S02]  /*9ee0*/  MOV R13, R10 ;  /* 0x0000000a000d7202 */ /* 0x000fe40000000f00 */
[----:B------:R-:W-:Y:S02]  /*9ef0*/  F2FP.F16.F32.PACK_AB R5, R15, R5 ;  /* 0x000000050f05723e */ /* 0x000fe400000000ff */
[----:B------:R-:W-:Y:S02]  /*9f00*/  F2FP.F16.F32.PACK_AB R2, R3, R2 ;  /* 0x000000020302723e */ /* 0x000fe400000000ff */
[----:B------:R-:W-:-:S02]  /*9f10*/  MOV R12, R5 ;  /* 0x00000005000c7202 */ /* 0x000fc40000000f00 */
[----:B------:R-:W-:Y:S02]  /*9f20*/  MOV R14, R2 ;  /* 0x00000002000e7202 */ /* 0x000fe40000000f00 */
[----:B------:R-:W-:Y:S02]  /*9f30*/  MOV R15, R7 ;  /* 0x00000007000f7202 */ /* 0x000fe40000000f00 */
.L_x_2071:
[----:B------:R-:W-:Y:S05]  /*9f40*/  BSYNC B0 ;  /* 0x0000000000007941 */ /* 0x000fea0003800000 */
.L_x_2070:
[----:B-----5:R1:W-:Y:S01]  /*9f50*/  STS.128 [R223+0x800], R12 ;  /* 0x0008000cdf007388 */ /* 0x0203e20000000c00 */
[----:B------:R-:W-:Y:S05]  /*9f60*/  BRA `(.L_x_2069) ;  /* 0x0000000c00f87947 */ /* 0x000fea0003800000 */
.L_x_2064:
        /* <DEDUP_REMOVED lines=22> */
[----:B---34-:R-:W-:Y:S01]  /*a0d0*/  IMAD.WIDE R16, R4, 0x2, R12 ;  /* 0x0000000204107825 */ /* 0x018fe200078e020c */
[----:B------:R-:W-:Y:S02]  /*a0e0*/  LEA.HI.X.SX32 R3, R3, R82, 0x1, P1 ;  /* 0x0000005203037211 */ /* 0x000fe400008f0eff */
[----:B------:R-:W-:-:S03]  /*a0f0*/  LEA R6, P1, R2, UR8, 0x1 ;  /* 0x0000000802067c11 */ /* 0x000fc6000f8208ff */
[----:B------:R-:W3:Y:S01]  /*a100*/  LDG.E.128 R16, desc[UR6][R16.64] ;  /* 0x0000000610107981 */ /* 0x000ee2000c1e1d00 */
[----:B------:R-:W-:Y:S01]  /*a110*/  LEA.HI.X R7, R2, UR9, R3, 0x1, P1 ;  /* 0x0000000902077c11 */ /* 0x000fe200088f0c03 */
[----:B------:R-:W-:Y:S01]  /*a120*/  ULDC.64 UR8, c[0x0][0x358] ;  /* 0x0000d60000087ab9 */ /* 0x000fe20000000a00 */
[----:B------:R-:W-:Y:S02]  /*a130*/  MOV R2, RZ ;  /* 0x000000ff00027202 */ /* 0x000fe40000000f00 */
[----:B------:R-:W-:Y:S02]  /*a140*/  @P0 IADD3 R2, -R0, RZ, RZ ;  /* 0x000000ff00020210 */ /* 0x000fe40007ffe1ff */
[----:B-----5:R-:W4:Y:S02]  /*a150*/  LDG.E.128 R4, desc[UR6][R6.64] ;  /* 0x0000000606047981 */ /* 0x020f24000c1e1d00 */
[----:B------:R-:W-:-:S04]  /*a160*/  IADD3 R0, P1, R2, R91, RZ ;  /* 0x0000005b02007210 */ /* 0x000fc80007f3e0ff */
[----:B------:R-:W-:Y:S02]  /*a170*/  LEA.HI.X.SX32 R2, R2, R82, 0x1, P1 ;  /* 0x0000005202027211 */ /* 0x000fe400008f0eff */
[----:B--2---:R-:W-:-:S04]  /*a180*/  LEA R12, P1, R0, UR8, 0x1 ;  /* 0x00000008000c7c11 */ /* 0x004fc8000f8208ff */
[----:B------:R-:W-:-:S06]  /*a190*/  LEA.HI.X R13, R0, UR9, R2, 0x1, P1 ;  /* 0x00000009000d7c11 */ /* 0x000fcc00088f0c02 */
[----:B------:R-:W2:Y:S01]  /*a1a0*/  LDG.E.128 R12, desc[UR6][R12.64] ;  /* 0x000000060c0c7981 */ /* 0x000ea2000c1e1d00 */
[----:B------:R-:W-:Y:S02]  /*a1b0*/  MOV R0, R21 ;  /* 0x0000001500007202 */ /* 0x000fe40000000f00 */
[----:B------:R-:W-:Y:S02]  /*a1c0*/  MOV R3, R20 ;  /* 0x0000001400037202 */ /* 0x000fe40000000f00 */
[----:B------:R-:W-:Y:S02]  /*a1d0*/  MOV R20, R22 ;  /* 0x0000001600147202 */ /* 0x000fe40000000f00 */
[----:B------:R-:W-:Y:S02]  /*a1e0*/  MOV R2, R23 ;  /* 0x0000001700027202 */ /* 0x000fe40000000f00 */
[----:B---3--:R-:W-:Y:S02]  /*a1f0*/  MOV R21, R17 ;  /* 0x0000001100157202 */ /* 0x008fe40000000f00 */
[----:B------:R-:W-:Y:S01]  /*a200*/  MOV R17, R18 ;  /* 0x0000001200117202 */ /* 0x000fe20000000f00 */
[----:B------:R-:W-:-:S02]  /*a210*/  HADD2.F32 R25, -RZ, R16.H0_H0 ;  /* 0x20000010ff197230 */ /* 0x000fc40000004100 */
[--C-:B----4-:R-:W-:Y:S02]  /*a220*/  HADD2.F32 R18, -RZ, R4.reuse.H0_H0 ;  /* 0x20000004ff127230 */ /* 0x110fe40000004100 */
[----:B------:R-:W-:Y:S02]  /*a230*/  HADD2.F32 R22, -RZ, R4.H1_H1 ;  /* 0x30000004ff167230 */ /* 0x000fe40000004100 */
[--C-:B------:R-:W-:Y:S02]  /*a240*/  HADD2.F32 R4, -RZ, R5.reuse.H0_H0 ;  /* 0x20000005ff047230 */ /* 0x100fe40000004100 */
[----:B------:R-:W-:Y:S02]  /*a250*/  HADD2.F32 R26, -RZ, R16.H1_H1 ;  /* 0x30000010ff1a7230 */ /* 0x000fe40000004100 */
[----:B------:R-:W-:Y:S01]  /*a260*/  @!P0 FADD.FTZ R18, -R18, -RZ ;  /* 0x800000ff12128221 */ /* 0x000fe20000010100 */
[----:B------:R-:W-:Y:S02]  /*a270*/  HADD2.F32 R23, -RZ, R5.H1_H1 ;  /* 0x30000005ff177230 */ /* 0x000fe40000004100 */
[----:B------:R-:W-:Y:S01]  /*a280*/  @!P0 FADD.FTZ R4, -R4, -RZ ;  /* 0x800000ff04048221 */ /* 0x000fe20000010100 */
[----:B------:R-:W-:-:S02]  /*a290*/  HADD2.F32 R16, -RZ, R21.H0_H0 ;  /* 0x20000015ff107230 */ /* 0x000fc40000004100 */
[--C-:B------:R-:W-:Y:S02]  /*a2a0*/  HADD2.F32 R5, -RZ, R6.reuse.H0_H0 ;  /* 0x20000006ff057230 */ /* 0x100fe40000004100 */
[----:B------:R-:W-:Y:S02]  /*a2b0*/  HADD2.F32 R24, -RZ, R6.H1_H1 ;  /* 0x30000006ff187230 */ /* 0x000fe40000004100 */
[--C-:B------:R-:W-:Y:S02]  /*a2c0*/  HADD2.F32 R6, -RZ, R7.reuse.H0_H0 ;  /* 0x20000007ff067230 */ /* 0x100fe40000004100 */
[----:B------:R-:W-:Y:S02]  /*a2d0*/  HADD2.F32 R7, -RZ, R7.H1_H1 ;  /* 0x30000007ff077230 */ /* 0x000fe40000004100 */
[----:B------:R-:W-:Y:S01]  /*a2e0*/  FMUL.FTZ R25, R25, R18 ;  /* 0x0000001219197220 */ /* 0x000fe20000410000 */
[----:B------:R-:W-:Y:S01]  /*a2f0*/  FMUL.FTZ R16, R16, R4 ;  /* 0x0000000410107220 */ /* 0x000fe20000410000 */
[----:B------:R-:W-:-:S02]  /*a300*/  HADD2.F32 R18, -RZ, R17.H0_H0 ;  /* 0x20000011ff127230 */ /* 0x000fc40000004100 */
[----:B------:R-:W-:Y:S01]  /*a310*/  @!P0 FADD.FTZ R5, -R5, -RZ ;  /* 0x800000ff05058221 */ /* 0x000fe20000010100 */
[--C-:B------:R-:W-:Y:S02]  /*a320*/  HADD2.F32 R4, -RZ, R19.reuse.H0_H0 ;  /* 0x20000013ff047230 */ /* 0x100fe40000004100 */
[----:B------:R-:W-:Y:S01]  /*a330*/  @!P0 FADD.FTZ R6, -R6, -RZ ;  /* 0x800000ff06068221 */ /* 0x000fe20000010100 */
[----:B------:R-:W-:Y:S02]  /*a340*/  HADD2.F32 R19, -RZ, R19.H1_H1 ;  /* 0x30000013ff137230 */ /* 0x000fe40000004100 */
[----:B------:R-:W-:Y:S01]  /*a350*/  @!P0 FADD.FTZ R7, -R7, -RZ ;  /* 0x800000ff07078221 */ /* 0x000fe20000010100 */
[----:B------:R-:W-:Y:S02]  /*a360*/  HADD2.F32 R17, -RZ, R17.H1_H1 ;  /* 0x30000011ff117230 */ /* 0x000fe40000004100 */
[----:B------:R-:W-:Y:S01]  /*a370*/  @!P0 FADD.FTZ R24, -R24, -RZ ;  /* 0x800000ff18188221 */ /* 0x000fe20000010100 */
[----:B------:R-:W-:Y:S01]  /*a380*/  FMUL.FTZ R5, R18, R5 ;  /* 0x0000000512057220 */ /* 0x000fe20000410000 */
[----:B------:R-:W-:Y:S01]  /*a390*/  FMUL.FTZ R6, R4, R6 ;  /* 0x0000000604067220 */ /* 0x000fe20000410000 */
[----:B------:R-:W-:Y:S01]  /*a3a0*/  FMUL.FTZ R7, R19, R7 ;  /* 0x0000000713077220 */ /* 0x000fe20000410000 */
[----:B------:R-:W-:-:S02]  /*a3b0*/  HADD2.F32 R4, -RZ, R3.H0_H0 ;  /* 0x20000003ff047230 */ /* 0x000fc40000004100 */
[----:B------:R-:W-:Y:S01]  /*a3c0*/  @!P0 FADD.FTZ R22, -R22, -RZ ;  /* 0x800000ff16168221 */ /* 0x000fe20000010100 */
[----:B------:R-:W-:Y:S02]  /*a3d0*/  HADD2.F32 R18, -RZ, R3.H1_H1 ;  /* 0x30000003ff127230 */ /* 0x000fe40000004100 */
[----:B------:R-:W-:Y:S01]  /*a3e0*/  FMUL.FTZ R24, R17, R24 ;  /* 0x0000001811187220 */ /* 0x000fe20000410000 */
[----:B------:R-:W-:Y:S02]  /*a3f0*/  HADD2.F32 R21, -RZ, R21.H1_H1 ;  /* 0x30000015ff157230 */ /* 0x000fe40000004100 */
[----:B------:R-:W-:Y:S01]  /*a400*/  @!P0 FADD.FTZ R23, -R23, -RZ ;  /* 0x800000ff17178221 */ /* 0x000fe20000010100 */
[--C-:B--2---:R-:W-:Y:S02]  /*a410*/  HADD2.F32 R3, -RZ, R12.reuse.H0_H0 ;  /* 0x2000000cff037230 */ /* 0x104fe40000004100 */
[----:B------:R-:W-:Y:S02]  /*a420*/  HADD2.F32 R19, -RZ, R12.H1_H1 ;  /* 0x3000000cff137230 */ /* 0x000fe40000004100 */
[----:B------:R-:W-:-:S02]  /*a430*/  HADD2.F32 R17, -RZ, R0.H0_H0 ;  /* 0x20000000ff117230 */ /* 0x000fc40000004100 */
[--C-:B------:R-:W-:Y:S02]  /*a440*/  HADD2.F32 R12, -RZ, R13.reuse.H0_H0 ;  /* 0x2000000dff0c7230 */ /* 0x100fe40000004100 */
[----:B------:R-:W-:Y:S01]  /*a450*/  FMUL.FTZ R26, R26, R22 ;  /* 0x000000161a1a7220 */ /* 0x000fe20000410000 */
[----:B------:R-:W-:Y:S01]  /*a460*/  FMUL.FTZ R21, R21, R23 ;  /* 0x0000001715157220 */ /* 0x000fe20000410000 */
[----:B------:R-:W-:Y:S02]  /*a470*/  HADD2.F32 R22, -RZ, R13.H1_H1 ;  /* 0x3000000dff167230 */ /* 0x000fe40000004100 */
[----:B------:R-:W-:Y:S01]  /*a480*/  FFMA.FTZ R3, R4, R3, R25 ;  /* 0x0000000304037223 */ /* 0x000fe20000010019 */
[--C-:B------:R-:W-:Y:S02]  /*a490*/  HADD2.F32 R13, -RZ, R14.reuse.H0_H0 ;  /* 0x2000000eff0d7230 */ /* 0x100fe40000004100 */
[----:B------:R-:W-:Y:S01]  /*a4a0*/  FFMA.FTZ R12, R17, R12, R16 ;  /* 0x0000000c110c7223 */ /* 0x000fe20000010010 */
[----:B------:R-:W-:-:S02]  /*a4b0*/  HADD2.F32 R23, -RZ, R14.H1_H1 ;  /* 0x3000000eff177230 */ /* 0x000fc40000004100 */
[----:B------:R-:W-:Y:S02]  /*a4c0*/  HADD2.F32 R4, -RZ, R0.H1_H1 ;  /* 0x30000000ff047230 */ /* 0x000fe40000004100 */
[--C-:B------:R-:W-:Y:S02]  /*a4d0*/  HADD2.F32 R14, -RZ, R15.reuse.H0_H0 ;  /* 0x2000000fff0e7230 */ /* 0x100fe40000004100 */
[----:B------:R-:W-:Y:S02]  /*a4e0*/  HADD2.F32 R0, -RZ, R20.H0_H0 ;  /* 0x20000014ff007230 */ /* 0x000fe40000004100 */
[----:B------:R-:W-:Y:S02]  /*a4f0*/  HADD2.F32 R16, -RZ, R2.H0_H0 ;  /* 0x20000002ff107230 */ /* 0x000fe40000004100 */
[----:B------:R-:W-:Y:S02]  /*a500*/  HADD2.F32 R15, -RZ, R15.H1_H1 ;  /* 0x3000000fff0f7230 */ /* 0x000fe40000004100 */
[----:B------:R-:W-:-:S02]  /*a510*/  HADD2.F32 R20, -RZ, R20.H1_H1 ;  /* 0x30000014ff147230 */ /* 0x000fc40000004100 */
[----:B------:R-:W-:Y:S02]  /*a520*/  HADD2.F32 R2, -RZ, R2.H1_H1 ;  /* 0x30000002ff027230 */ /* 0x000fe40000004100 */
[----:B------:R-:W-:Y:S01]  /*a530*/  FFMA.FTZ R18, R18, R19, R26 ;  /* 0x0000001312127223 */ /* 0x000fe2000001001a */
        /* <DEDUP_REMOVED lines=9> */
[----:B------:R-:W-:Y:S02]  /*a5d0*/  MOV R20, R3 ;  /* 0x0000000300147202 */ /* 0x000fe40000000f00 */
[----:B------:R-:W-:Y:S02]  /*a5e0*/  MOV R21, R4 ;  /* 0x0000000400157202 */ /* 0x000fe40000000f00 */
[----:B------:R-:W-:Y:S02]  /*a5f0*/  MOV R22, R0 ;  /* 0x0000000000167202 */ /* 0x000fe40000000f00 */
[----:B------:R-:W-:-:S02]  /*a600*/  MOV R23, R2 ;  /* 0x0000000200177202 */ /* 0x000fc40000000f00 */
.L_x_2075:
[----:B------:R-:W-:Y:S05]  /*a610*/  BSYNC B0 ;  /* 0x0000000000007941 */ /* 0x000fea0003800000 */
.L_x_2074:
[----:B-----5:R1:W-:Y:S02]  /*a620*/  STS.128 [R223], R20 ;  /* 0x00000014df007388 */ /* 0x0203e40000000c00 */
.L_x_2073:
[----:B------:R-:W-:Y:S05]  /*a630*/  BSYNC B1 ;  /* 0x0000000000017941 */ /* 0x000fea0003800000 */
.L_x_2072:
        /* <DEDUP_REMOVED lines=20> */
[----:B------:R-:W-:-:S03]  /*a780*/  IADD3 R4, P1, R2, R91, RZ ;  /* 0x0000005b02047210 */ /* 0x000fc60007f3e0ff */
[----:B-1----:R-:W-:Y:S01]  /*a790*/  IMAD.WIDE R20, R90, 0x2, R10 ;  /* 0x000000025a147825 */ /* 0x002fe200078e020a */
[----:B------:R-:W-:Y:S02]  /*a7a0*/  LEA.HI.X.SX32 R2, R2, R8, 0x1, P1 ;  /* 0x0000000802027211 */ /* 0x000fe400008f0eff */
[C---:B------:R-:W-:Y:S02]  /*a7b0*/  LEA R6, P1, R4.reuse, UR8, 0x1 ;  /* 0x0000000804067c11 */ /* 0x040fe4000f8208ff */
[----:B------:R-:W-:Y:S01]  /*a7c0*/  @P0 SHF.R.S32.HI R93, RZ, 0x1, R93 ;  /* 0x00000001ff5d0819 */ /* 0x000fe2000001145d */
[----:B------:R-:W4:Y:S01]  /*a7d0*/  LDG.E.128 R20, desc[UR6][R20.64] ;  /* 0x0000000614147981 */ /* 0x000f22000c1e1d00 */
[----:B------:R-:W-:Y:S01]  /*a7e0*/  LEA.HI.X R7, R4, UR9, R2, 0x1, P1 ;  /* 0x0000000904077c11 */ /* 0x000fe200088f0c02 */
[----:B------:R-:W-:Y:S01]  /*a7f0*/  ULDC.64 UR8, c[0x0][0x358] ;  /* 0x0000d60000087ab9 */ /* 0x000fe20000000a00 */
[----:B------:R-:W-:Y:S02]  /*a800*/  MOV R2, RZ ;  /* 0x000000ff00027202 */ /* 0x000fe40000000f00 */
[----:B------:R-:W-:-:S02]  /*a810*/  @P0 IADD3 R2, -R93, RZ, RZ ;  /* 0x000000ff5d020210 */ /* 0x000fc40007ffe1ff */
[----:B-----5:R-:W4:Y:S02]  /*a820*/  LDG.E.128 R4, desc[UR6][R6.64] ;  /* 0x0000000606047981 */ /* 0x020f24000c1e1d00 */
[----:B------:R-:W-:-:S04]  /*a830*/  IADD3 R91, P1, R2, R91, RZ ;  /* 0x0000005b025b7210 */ /* 0x000fc80007f3e0ff */
[----:B------:R-:W-:Y:S02]  /*a840*/  LEA.HI.X.SX32 R2, R2, R8, 0x1, P1 ;  /* 0x0000000802027211 */ /* 0x000fe400008f0eff */
[----:B--2---:R-:W-:-:S04]  /*a850*/  LEA R12, P1, R91, UR8, 0x1 ;  /* 0x000000085b0c7c11 */ /* 0x004fc8000f8208ff */
[----:B------:R-:W-:-:S06]  /*a860*/  LEA.HI.X R13, R91, UR9, R2, 0x1, P1 ;  /* 0x000000095b0d7c11 */ /* 0x000fcc00088f0c02 */
[----:B------:R-:W2:Y:S01]  /*a870*/  LDG.E.128 R12, desc[UR6][R12.64] ;  /* 0x000000060c0c7981 */ /* 0x000ea2000c1e1d00 */
[----:B------:R-:W-:Y:S02]  /*a880*/  MOV R2, R17 ;  /* 0x0000001100027202 */ /* 0x000fe40000000f00 */
[----:B---3--:R-:W-:Y:S02]  /*a890*/  MOV R11, R18 ;  /* 0x00000012000b7202 */ /* 0x008fe40000000f00 */
[----:B------:R-:W-:Y:S02]  /*a8a0*/  MOV R3, R19 ;  /* 0x0000001300037202 */ /* 0x000fe40000000f00 */
[----:B------:R-:W-:Y:S02]  /*a8b0*/  MOV R8, R16 ;  /* 0x0000001000087202 */ /* 0x000fe40000000f00 */
[----:B----4-:R-:W-:Y:S02]  /*a8c0*/  MOV R17, R21 ;  /* 0x0000001500117202 */ /* 0x010fe40000000f00 */
[----:B------:R-:W-:Y:S01]  /*a8d0*/  MOV R19, R23 ;  /* 0x0000001700137202 */ /* 0x000fe20000000f00 */
[----:B------:R-:W-:-:S02]  /*a8e0*/  HADD2.F32 R18, -RZ, R5.H0_H0 ;  /* 0x20000005ff127230 */ /* 0x000fc40000004100 */
[----:B------:R-:W-:Y:S01]  /*a8f0*/  HADD2.F32 R5, -RZ, R5.H1_H1 ;  /* 0x30000005ff057230 */ /* 0x000fe20000004100 */
[----:B------:R-:W-:Y:S01]  /*a900*/  MOV R10, R20 ;  /* 0x00000014000a7202 */ /* 0x000fe20000000f00 */
[--C-:B------:R-:W-:Y:S01]  /*a910*/  HADD2.F32 R23, -RZ, R17.reuse.H0_H0 ;  /* 0x20000011ff177230 */ /* 0x100fe20000004100 */
[----:B------:R-:W-:Y:S01]  /*a920*/  MOV R16, R22 ;  /* 0x0000001600107202 */ /* 0x000fe20000000f00 */
[--C-:B------:R-:W-:Y:S02]  /*a930*/  HADD2.F32 R20, -RZ, R4.reuse.H0_H0 ;  /* 0x20000004ff147230 */ /* 0x100fe40000004100 */
[----:B------:R-:W-:Y:S01]  /*a940*/  @!P0 FADD.FTZ R18, -R18, -RZ ;  /* 0x800000ff12128221 */ /* 0x000fe20000010100 */
[----:B------:R-:W-:Y:S02]  /*a950*/  HADD2.F32 R21, -RZ, R4.H1_H1 ;  /* 0x30000004ff157230 */ /* 0x000fe40000004100 */
[----:B------:R-:W-:Y:S01]  /*a960*/  @!P0 FADD.FTZ R5, -R5, -RZ ;  /* 0x800000ff05058221 */ /* 0x000fe20000010100 */
[----:B------:R-:W-:-:S02]  /*a970*/  HADD2.F32 R17, -RZ, R17.H1_H1 ;  /* 0x30000011ff117230 */ /* 0x000fc40000004100 */
[--C-:B------:R-:W-:Y:S02]  /*a980*/  HADD2.F32 R4, -RZ, R6.reuse.H0_H0 ;  /* 0x20000006ff047230 */ /* 0x100fe40000004100 */
[----:B------:R-:W-:Y:S02]  /*a990*/  HADD2.F32 R22, -RZ, R6.H1_H1 ;  /* 0x30000006ff167230 */ /* 0x000fe40000004100 */
[----:B------:R-:W-:Y:S02]  /*a9a0*/  HADD2.F32 R6, -RZ, R7.H0_H0 ;  /* 0x20000007ff067230 */ /* 0x000fe40000004100 */
[----:B------:R-:W-:Y:S01]  /*a9b0*/  FMUL.FTZ R23, R23, R18 ;  /* 0x0000001217177220 */ /* 0x000fe20000410000 */
[----:B------:R-:W-:Y:S01]  /*a9c0*/  FMUL.FTZ R17, R17, R5 ;  /* 0x0000000511117220 */ /* 0x000fe20000410000 */
[--C-:B------:R-:W-:Y:S02]  /*a9d0*/  HADD2.F32 R18, -RZ, R16.reuse.H0_H0 ;  /* 0x20000010ff127230 */ /* 0x100fe40000004100 */
[----:B------:R-:W-:Y:S01]  /*a9e0*/  @!P0 FADD.FTZ R22, -R22, -RZ ;  /* 0x800000ff16168221 */ /* 0x000fe20000010100 */
[----:B------:R-:W-:-:S02]  /*a9f0*/  HADD2.F32 R16, -RZ, R16.H1_H1 ;  /* 0x30000010ff107230 */ /* 0x000fc40000004100 */
[----:B------:R-:W-:Y:S01]  /*aa00*/  @!P0 FADD.FTZ R6, -R6, -RZ ;  /* 0x800000ff06068221 */ /* 0x000fe20000010100 */
[----:B------:R-:W-:Y:S02]  /*aa10*/  HADD2.F32 R5, -RZ, R19.H0_H0 ;  /* 0x20000013ff057230 */ /* 0x000fe40000004100 */
[----:B------:R-:W-:Y:S02]  /*aa20*/  HADD2.F32 R7, -RZ, R7.H1_H1 ;  /* 0x30000007ff077230 */ /* 0x000fe40000004100 */
[----:B------:R-:W-:Y:S01]  /*aa30*/  FMUL.FTZ R22, R16, R22 ;  /* 0x0000001610167220 */ /* 0x000fe20000410000 */
[--C-:B------:R-:W-:Y:S02]  /*aa40*/  HADD2.F32 R16, -RZ, R2.reuse.H1_H1 ;  /* 0x30000002ff107230 */ /* 0x100fe40000004100 */
[----:B------:R-:W-:Y:S01]  /*aa50*/  FMUL.FTZ R6, R5, R6 ;  /* 0x0000000605067220 */ /* 0x000fe20000410000 */
[----:B------:R-:W-:Y:S02]  /*aa60*/  HADD2.F32 R5, -RZ, R2.H0_H0 ;  /* 0x20000002ff057230 */ /* 0x000fe40000004100 */
[----:B------:R-:W-:Y:S01]  /*aa70*/  @!P0 FADD.FTZ R20, -R20, -RZ ;  /* 0x800000ff14148221 */ /* 0x000fe20000010100 */
[----:B------:R-:W-:-:S02]  /*aa80*/  HADD2.F32 R24, -RZ, R10.H0_H0 ;  /* 0x2000000aff187230 */ /* 0x000fc40000004100 */
[----:B------:R-:W-:Y:S01]  /*aa90*/  @!P0 FADD.FTZ R7, -R7, -RZ ;  /* 0x800000ff07078221 */ /* 0x000fe20000010100 */
[----:B------:R-:W-:Y:S02]  /*aaa0*/  HADD2.F32 R19, -RZ, R19.H1_H1 ;  /* 0x30000013ff137230 */ /* 0x000fe40000004100 */
[--C-:B--2---:R-:W-:Y:S02]  /*aab0*/  HADD2.F32 R2, -RZ, R13.reuse.H0_H0 ;  /* 0x2000000dff027230 */ /* 0x104fe40000004100 */
[----:B------:R-:W-:Y:S01]  /*aac0*/  @!P0 FADD.FTZ R21, -R21, -RZ ;  /* 0x800000ff15158221 */ /* 0x000fe20000010100 */
[----:B------:R-:W-:Y:S02]  /*aad0*/  HADD2.F32 R10, -RZ, R10.H1_H1 ;  /* 0x3000000aff0a7230 */ /* 0x000fe40000004100 */
[----:B------:R-:W-:Y:S01]  /*aae0*/  @!P0 FADD.FTZ R4, -R4, -RZ ;  /* 0x800000ff04048221 */ /* 0x000fe20000010100 */
[----:B------:R-:W-:Y:S02]  /*aaf0*/  HADD2.F32 R13, -RZ, R13.H1_H1 ;  /* 0x3000000dff0d7230 */ /* 0x000fe40000004100 */
[----:B------:R-:W-:Y:S01]  /*ab00*/  FMUL.FTZ R24, R24, R20 ;  /* 0x0000001418187220 */ /* 0x000fe20000410000 */
[----:B------:R-:W-:Y:S01]  /*ab10*/  FMUL.FTZ R7, R19, R7 ;  /* 0x0000000713077220 */ /* 0x000fe20000410000 */
[----:B------:R-:W-:Y:S01]  /*ab20*/  FMUL.FTZ R10, R10, R21 ;  /* 0x000000150a0a7220 */ /* 0x000fe20000410000 */
[----:B------:R-:W-:Y:S01]  /*ab30*/  FMUL.FTZ R4, R18, R4 ;  /* 0x0000000412047220 */ /* 0x000fe20000410000 */
[----:B------:R-:W-:-:S02]  /*ab40*/  HADD2.F32 R19, -RZ, R12.H0_H0 ;  /* 0x2000000cff137230 */ /* 0x000fc40000004100 */
[----:B------:R-:W-:Y:S01]  /*ab50*/  FFMA.FTZ R2, R5, R2, R23 ;  /* 0x0000000205027223 */ /* 0x000fe20000010017 */
[----:B------:R-:W-:Y:S02]  /*ab60*/  HADD2.F32 R20, -RZ, R12.H1_H1 ;  /* 0x3000000cff147230 */ /* 0x000fe40000004100 */
[----:B------:R-:W-:Y:S01]  /*ab70*/  FFMA.FTZ R13, R16, R13, R17 ;  /* 0x0000000d100d7223 */ /* 0x000fe20000010011 */
[----:B------:R-:W-:Y:S02]  /*ab80*/  HADD2.F32 R18, -RZ, R8.H0_H0 ;  /* 0x20000008ff127230 */ /* 0x000fe40000004100 */
[----:B------:R-:W-:Y:S02]  /*ab90*/  HADD2.F32 R12, -RZ, R15.H0_H0 ;  /* 0x2000000fff0c7230 */ /* 0x000fe40000004100 */
[----:B------:R-:W-:Y:S02]  /*aba0*/  HADD2.F32 R21, -RZ, R14.H0_H0 ;  /* 0x2000000eff157230 */ /* 0x000fe40000004100 */
[----:B------:R-:W-:-:S02]  /*abb0*/  HADD2.F32 R5, -RZ, R3.H0_H0 ;  /* 0x20000003ff057230 */ /* 0x000fc40000004100 */
[----:B------:R-:W-:Y:S02]  /*abc0*/  HADD2.F32 R16, -RZ, R11.H0_H0 ;  /* 0x2000000bff107230 */ /* 0x000fe40000004100 */
[----:B------:R-:W-:Y:S02]  /*abd0*/  HADD2.F32 R15, -RZ, R15.H1_H1 ;  /* 0x3000000fff0f7230 */ /* 0x000fe40000004100 */
[----:B------:R-:W-:Y:S02]  /*abe0*/  HADD2.F32 R14, -RZ, R14.H1_H1 ;  /* 0x3000000eff0e7230 */ /* 0x000fe40000004100 */
[----:B------:R-:W-:Y:S02]  /*abf0*/  HADD2.F32 R8, -RZ, R8.H1_H1 ;  /* 0x30000008ff087230 */ /* 0x000fe40000004100 */
[----:B------:R-:W-:Y:S02]  /*ac00*/  HADD2.F32 R3, -RZ, R3.H1_H1 ;  /* 0x30000003ff037230 */ /* 0x000fe40000004100 */
[----:B------:R-:W-:-:S02]  /*ac10*/  HADD2.F32 R11, -RZ, R11.H1_H1 ;  /* 0x3000000bff0b7230 */ /* 0x000fc40000004100 */
[----:B------:R-:W-:Y:S01]  /*ac20*/  FFMA.FTZ R18, R18, R19, R24 ;  /* 0x0000001312127223 */ /* 0x000fe20000010018 */
[----:B------:R-:W-:Y:S01]  /*ac30*/  FFMA.FTZ R8, R8, R20, R10 ;  /* 0x0000001408087223 */ /* 0x000fe2000001000a */
[----:B------:R-:W-:Y:S01]  /*ac40*/  FFMA.FTZ R5, R5, R12, R6 ;  /* 0x0000000c05057223 */ /* 0x000fe20000010006 */
[----:B------:R-:W-:Y:S01]  /*ac50*/  FFMA.FTZ R3, R3, R15, R7 ;  /* 0x0000000f03037223 */ /* 0x000fe20000010007 */
[----:B------:R-:W-:Y:S01]  /*ac60*/  FFMA.FTZ R4, R16, R21, R4 ;  /* 0x0000001510047223 */ /* 0x000fe20000010004 */
[----:B------:R-:W-:Y:S01]  /*ac70*/  FFMA.FTZ R11, R11, R14, R22 ;  /* 0x0000000e0b0b7223 */ /* 0x000fe20000010016 */
[----:B------:R-:W-:Y:S02]  /*ac80*/  F2FP.F16.F32.PACK_AB R2, R13, R2 ;  /* 0x000000020d02723e */ /* 0x000fe400000000ff */
[----:B------:R-:W-:Y:S02]  /*ac90*/  F2FP.F16.F32.PACK_AB R8, R8, R18 ;  /* 0x000000120808723e */ /* 0x000fe400000000ff */
[----:B------:R-:W-:-:S02]  /*aca0*/  F2FP.F16.F32.PACK_AB R3, R3, R5 ;  /* 0x000000050303723e */ /* 0x000fc400000000ff */
[----:B------:R-:W-:Y:S02]  /*acb0*/  F2FP.F16.F32.PACK_AB R4, R11, R4 ;  /* 0x000000040b04723e */ /* 0x000fe400000000ff */
[----:B------:R-:W-:Y:S02]  /*acc0*/  MOV R16, R8 ;  /* 0x0000000800107202 */ /* 0x000fe40000000f00 */
[----:B------:R-:W-:Y:S02]  /*acd0*/  MOV R17, R2 ;  /* 0x0000000200117202 */ /* 0x000fe40000000f00 */
[----:B------:R-:W-:Y:S02]  /*ace0*/  MOV R18, R4 ;  /* 0x0000000400127202 */ /* 0x000fe40000000f00 */
[----:B------:R-:W-:Y:S02]  /*acf0*/  MOV R19, R3 ;  /* 0x0000000300137202 */ /* 0x000fe40000000f00 */
.L_x_2077:
[----:B------:R-:W-:Y:S05]  /*ad00*/  BSYNC B0 ;  /* 0x0000000000007941 */ /* 0x000fea0003800000 */
.L_x_2076:
[----:B-----5:R4:W-:Y:S01]  /*ad10*/  STS.128 [R223+0x800], R16 ;  /* 0x00080010df007388 */ /* 0x0209e20000000c00 */
[----:B------:R-:W-:Y:S05]  /*ad20*/  BRA `(.L_x_2069) ;  /* 0x0000000000887947 */ /* 0x000fea0003800000 */
.L_x_2063:
[----:B------:R-:W-:Y:S01]  /*ad30*/  UIADD3 UR5, -UR27, UR20, URZ ;  /* 0x000000141b057290 */ /* 0x000fe2000fffe13f */
[C---:B------:R-:W-:Y:S01]  /*ad40*/  VIADD R0, R108.reuse, 0x20 ;  /* 0x000000206c007836 */ /* 0x040fe20000000000 */
[----:B------:R-:W-:Y:S04]  /*ad50*/  BSSY B0, `(.L_x_2078) ;  /* 0x0000011000007945 */ /* 0x000fe80003800000 */
[----:B------:R-:W-:Y:S02]  /*ad60*/  ISETP.GE.AND P0, PT, R108, UR5, PT ;  /* 0x000000056c007c0c */ /* 0x000fe4000bf06270 */
[----:B------:R-:W-:-:S11]  /*ad70*/  ISETP.GE.AND P1, PT, R0, UR5, PT ;  /* 0x0000000500007c0c */ /* 0x000fd6000bf26270 */
        /* <DEDUP_REMOVED lines=14> */
.L_x_2079:
[----:B------:R-:W-:Y:S05]  /*ae60*/  BSYNC B0 ;  /* 0x0000000000007941 */ /* 0x000fea0003800000 */
.L_x_2078:
[----:B------:R-:W-:Y:S05]  /*ae70*/  @P1 BRA `(.L_x_2069) ;  /* 0x0000000000341947 */ /* 0x000fea0003800000 */
[----:B------:R-:W-:Y:S02]  /*ae80*/  ULDC UR5, c[0x0][0x2d0] ;  /* 0x0000b40000057ab9 */ /* 0x000fe40000000800 */
[----:B------:R-:W-:-:S13]  /*ae90*/  ISETP.GE.AND P0, PT, R196, UR5, PT ;  /* 0x00000005c4007c0c */ /* 0x000fda000bf06270 */
[----:B------:R1:W-:Y:S01]  /*aea0*/  @P0 STS.128 [R223+0x800], RZ ;  /* 0x000800ffdf000388 */ /* 0x0003e20000000c00 */
[----:B------:R-:W-:Y:S05]  /*aeb0*/  @P0 BRA `(.L_x_2069) ;  /* 0x0000000000240947 */ /* 0x000fea0003800000 */
[----:B------:R-:W-:Y:S01]  /*aec0*/  IADD3 R112, P0, R112, UR10, RZ ;  /* 0x0000000a70707c10 */ /* 0x000fe2000ff1e0ff */
[----:B------:R-:W-:-:S03]  /*aed0*/  ULDC.64 UR8, c[0x0][0x210] ;  /* 0x0000840000087ab9 */ /* 0x000fc60000000a00 */
[----:B------:R-:W-:Y:S02]  /*aee0*/  IADD3.X R53, R53, UR11, RZ, P0, !PT ;  /* 0x0000000b35357c10 */ /* 0x000fe400087fe4ff */
[----:B-1----:R-:W-:-:S04]  /*aef0*/  LEA R2, P0, R112, UR8, 0x1 ;  /* 0x0000000870027c11 */ /* 0x002fc8000f8008ff */
[----:B------:R-:W-:-:S05]  /*af00*/  LEA.HI.X R3, R112, UR9, R53, 0x1, P0 ;  /* 0x0000000970037c11 */ /* 0x000fca00080f0c35 */
[----:B------:R-:W-:Y:S01]  /*af10*/  @!PT LDS RZ, [RZ] ;  /* 0x00000000fffff984 */ /* 0x000fe20000000800 */
[----:B------:R-:W-:Y:S01]  /*af20*/  @!PT LDS RZ, [RZ] ;  /* 0x00000000fffff984 */ /* 0x000fe20000000800 */
[----:B------:R-:W-:Y:S01]  /*af30*/  @!PT LDS RZ, [RZ] ;  /* 0x00000000fffff984 */ /* 0x000fe20000000800 */
[----:B------:R1:W-:Y:S04]  /*af40*/  LDGSTS.E.BYPASS.LTC128B.128 [R223+0x800], desc[UR6][R2.64] ;  /* 0x0080000002df7fae */ /* 0x0003e8000b901d46 */
.L_x_2069:
[----:B------:R-:W-:Y:S05]  /*af50*/  BSYNC B2 ;  /* 0x0000000000027941 */ /* 0x000fea0003800000 */
.L_x_2062:
[----:B------:R-:W-:Y:S01]  /*af60*/  UIADD3 UR8, UR22, -0x1, URZ ;  /* 0xffffffff16087890 */ /* 0x000fe2000fffe03f */
[C---:B--23--:R-:W-:Y:S01]  /*af70*/  VIADD R11, R108.reuse, 0x40 ;  /* 0x000000406c0b7836 */ /* 0x04cfe20000000000 */
[----:B------:R-:W-:Y:S01]  /*af80*/  ULDC.64 UR10, c[0x0][0x218] ;  /* 0x00008600000a7ab9 */ /* 0x000fe20000000a00 */
[----:B------:R-:W-:Y:S01]  /*af90*/  VIADD R10, R108, 0x60 ;  /* 0x000000606c0a7836 */ /* 0x000fe20000000000 */
[----:B------:R-:W-:Y:S01]  /*afa0*/  USHF.L.U32 UR9, UR8, 0x8, URZ ;  /* 0x0000000808097899 */ /* 0x000fe2000800063f */
[----:B------:R-:W-:Y:S01]  /*afb0*/  LEA R243, P0, R104, UR10, 0x1 ;  /* 0x0000000a68f37c11 */ /* 0x000fe2000f8008ff */
[C---:B------:R-:W-:Y:S01]  /*afc0*/  VIADD R8, R108.reuse, 0x80 ;  /* 0x000000806c087836 */ /* 0x040fe20000000000 */
[----:B------:R-:W-:Y:S01]  /*afd0*/  BSSY B0, `(.L_x_2080) ;  /* 0x000001a000007945 */ /* 0x000fe20003800000 */
[----:B------:R-:W-:Y:S01]  /*afe0*/  UIADD3 UR5, -UR9, UR23, URZ ;  /* 0x0000001709057290 */ /* 0x000fe2000fffe13f */
[----:B------:R-:W-:Y:S01]  /*aff0*/  VIADD R7, R108, 0xa0 ;  /* 0x000000a06c077836 */ /* 0x000fe20000000000 */
[----:B------:R-:W-:Y:S01]  /*b000*/  LEA.HI.X R242, R104, UR11, R107, 0x1, P0 ;  /* 0x0000000b68f27c11 */ /* 0x000fe200080f0c6b */
[----:B------:R-:W-:-:S02]  /*b010*/  VIADD R6, R108, 0xc0 ;  /* 0x000000c06c067836 */ /* 0x000fc40000000000 */
[C---:B------:R-:W-:Y:S01]  /*b020*/  VIADD R4, R108.reuse, 0xe0 ;  /* 0x000000e06c047836 */ /* 0x040fe20000000000 */
[----:B------:R-:W-:Y:S02]  /*b030*/  ISETP.GE.AND P1, PT, R108, UR5, PT ;  /* 0x000000056c007c0c */ /* 0x000fe4000bf26270 */
[----:B------:R-:W-:Y:S02]  /*b040*/  ISETP.GE.AND P0, PT, R0, UR5, PT ;  /* 0x0000000500007c0c */ /* 0x000fe4000bf06270 */
[----:B------:R-:W-:Y:S02]  /*b050*/  ISETP.GE.AND P6, PT, R11, UR5, PT ;  /* 0x000000050b007c0c */ /* 0x000fe4000bfc6270 */
[----:B------:R-:W-:Y:S02]  /*b060*/  ISETP.GE.AND P5, PT, R10, UR5, PT ;  /* 0x000000050a007c0c */ /* 0x000fe4000bfa6270 */
[----:B------:R-:W-:Y:S02]  /*b070*/  ISETP.GE.AND P4, PT, R8, UR5, PT ;  /* 0x0000000508007c0c */ /* 0x000fe4000bf86270 */
[----:B------:R-:W-:-:S02]  /*b080*/  ISETP.GE.AND P3, PT, R7, UR5, PT ;  /* 0x0000000507007c0c */ /* 0x000fc4000bf66270 */
[----:B------:R-:W-:Y:S01]  /*b090*/  ISETP.GE.AND P2, PT, R6, UR5, PT ;  /* 0x0000000506007c0c */ /* 0x000fe2000bf46270 */
[----:B------:R-:W-:-:S12]  /*b0a0*/  @P1 BRA `(.L_x_2081) ;  /* 0x0000000000301947 */ /* 0x000fd80003800000 */
[----:B------:R-:W-:Y:S02]  /*b0b0*/  ULDC UR12, c[0x0][0x2d0] ;  /* 0x0000b400000c7ab9 */ /* 0x000fe40000000800 */
[----:B------:R-:W-:-:S13]  /*b0c0*/  ISETP.GE.AND P1, PT, R196, UR12, PT ;  /* 0x0000000cc4007c0c */ /* 0x000fda000bf26270 */
[----:B------:R2:W-:Y:S04]  /*b0d0*/  @P1 STS [R223+0x1000], RZ ;  /* 0x001000ffdf001388 */ /* 0x0005e80000000800 */
[----:B------:R2:W-:Y:S04]  /*b0e0*/  @P1 STS [R223+0x1004], RZ ;  /* 0x001004ffdf001388 */ /* 0x0005e80000000800 */
[----:B------:R2:W-:Y:S01]  /*b0f0*/  @P1 STS.64 [R223+0x1008], RZ ;  /* 0x001008ffdf001388 */ /* 0x0005e20000000a00 */
[----:B------:R-:W-:Y:S05]  /*b100*/  @P1 BRA `(.L_x_2081) ;  /* 0x0000000000181947 */ /* 0x000fea0003800000 */
[----:B-1----:R-:W-:Y:S02]  /*b110*/  MOV R2, R243 ;  /* 0x000000f300027202 */ /* 0x002fe40000000f00 */
[----:B------:R-:W-:-:S05]  /*b120*/  MOV R3, R242 ;  /* 0x000000f200037202 */ /* 0x000fca0000000f00 */
[----:B------:R-:W-:Y:S01]  /*b130*/  @!PT LDS RZ, [RZ] ;  /* 0x00000000fffff984 */ /* 0x000fe20000000800 */
[----:B------:R-:W-:Y:S01]  /*b140*/  @!PT LDS RZ, [RZ] ;  /* 0x00000000fffff984 */ /* 0x000fe20000000800 */
[----:B------:R-:W-:Y:S01]  /*b150*/  @!PT LDS RZ, [RZ] ;  /* 0x00000000fffff984 */ /* 0x000fe20000000800 */
[----:B------:R3:W-:Y:S02]  /*b160*/  LDGSTS.E.BYPASS.LTC128B.128 [R223+0x1000], desc[UR6][R2.64] ;  /* 0x0100000002df7fae */ /* 0x0007e4000b901d46 */
.L_x_2081:
[----:B------:R-:W-:Y:S05]  /*b170*/  BSYNC B0 ;  /* 0x0000000000007941 */ /* 0x000fea0003800000 */
.L_x_2080:
[----:B-----5:R-:W-:Y:S01]  /*b180*/  LOP3.LUT R5, R95, 0x7fffffe, RZ, 0xc0, !PT ;  /* 0x07fffffe5f057812 */ /* 0x020fe200078ec0ff */
[----:B------:R-:W-:Y:S01]  /*b190*/  BSSY B0, `(.L_x_2082) ;  /* 0x0000012000007945 */ /* 0x000fe20003800000 */
[----:B------:R-:W-:Y:S02]  /*b1a0*/  ISETP.GE.AND P1, PT, R4, UR5, PT ;  /* 0x0000000504007c0c */ /* 0x000fe4000bf26270 */
[----:B-1----:R-:W-:Y:S01]  /*b1b0*/  SHF.R.S32.HI R12, RZ, 0x1f, R96 ;  /* 0x0000001fff0c7819 */ /* 0x002fe20000011460 */
[----:B------:R-:W-:Y:S01]  /*b1c0*/  IMAD.IADD R5, R96, 0x1, -R5 ;  /* 0x0000000160057824 */ /* 0x000fe200078e0a05 */
[----:B------:R-:W-:Y:S05]  /*b1d0*/  @P0 BRA `(.L_x_2083) ;  /* 0x0000000000340947 */ /* 0x000fea0003800000 */
[----:B------:R-:W-:Y:S02]  /*b1e0*/  ULDC UR12, c[0x0][0x2d0] ;  /* 0x0000b400000c7ab9 */ /* 0x000fe40000000800 */
[----:B------:R-:W-:-:S13]  /*b1f0*/  ISETP.GE.AND P0, PT, R196, UR12, PT ;  /* 0x0000000cc4007c0c */ /* 0x000fda000bf06270 */
[----:B------:R1:W-:Y:S01]  /*b200*/  @P0 STS.128 [R223+0x1800], RZ ;  /* 0x001800ffdf000388 */ /* 0x0003e20000000c00 */
[----:B------:R-:W-:Y:S05]  /*b210*/  @P0 BRA `(.L_x_2083) ;  /* 0x0000000000240947 */ /* 0x000fea0003800000 */
[----:B------:R-:W-:Y:S01]  /*b220*/  IMAD.U32 R13, RZ, RZ, UR19 ;  /* 0x00000013ff0d7e24 */ /* 0x000fe2000f8e00ff */
[----:B---3--:R-:W-:Y:S01]  /*b230*/  MOV R3, UR19 ;  /* 0x0000001300037c02 */ /* 0x008fe20008000f00 */
[----:B------:R-:W-:-:S03]  /*b240*/  IMAD.U32 R2, RZ, RZ, UR18 ;  /* 0x00000012ff027e24 */ /* 0x000fc6000f8e00ff */
[----:B------:R-:W-:-:S04]  /*b250*/  LEA R14, P0, R13, R243, 0x1 ;  /* 0x000000f30d0e7211 */ /* 0x000fc800078008ff */
[----:B------:R-:W-:-:S05]  /*b260*/  LEA.HI.X R15, R3, R242, R2, 0x1, P0 ;  /* 0x000000f2030f7211 */ /* 0x000fca00000f0c02 */
[----:B------:R-:W-:Y:S01]  /*b270*/  @!PT LDS RZ, [RZ] ;  /* 0x00000000fffff984 */ /* 0x000fe20000000800 */
[----:B------:R-:W-:Y:S01]  /*b280*/  @!PT LDS RZ, [RZ] ;  /* 0x00000000fffff984 */ /* 0x000fe20000000800 */
[----:B------:R-:W-:Y:S01]  /*b290*/  @!PT LDS RZ, [RZ] ;  /* 0x00000000fffff984 */ /* 0x000fe20000000800 */
[----:B------:R3:W-:Y:S04]  /*b2a0*/  LDGSTS.E.BYPASS.LTC128B.128 [R223+0x1800], desc[UR6][R14.64] ;  /* 0x018000000edf7fae */ /* 0x0007e8000b901d46 */
.L_x_2083:
[----:B------:R-:W-:Y:S05]  /*b2b0*/  BSYNC B0 ;  /* 0x0000000000007941 */ /* 0x000fea0003800000 */
.L_x_2082:
[----:B------:R-:W-:Y:S04]  /*b2c0*/  BSSY B0, `(.L_x_2084) ;  /* 0x000000d000007945 */ /* 0x000fe80003800000 */
[----:B------:R-:W-:Y:S05]  /*b2d0*/  @P6 BRA `(.L_x_2085) ;  /* 0x00000000002c6947 */ /* 0x000fea0003800000 */
[----:B------:R-:W-:Y:S02]  /*b2e0*/  ULDC UR12, c[0x0][0x2d0] ;  /* 0x0000b400000c7ab9 */ /* 0x000fe40000000800 */
[----:B------:R-:W-:-:S13]  /*b2f0*/  ISETP.GE.AND P0, PT, R196, UR12, PT ;  /* 0x0000000cc4007c0c */ /* 0x000fda000bf06270 */
[----:B------:R1:W-:Y:S01]  /*b300*/  @P0 STS.128 [R223+0x2000], RZ ;  /* 0x002000ffdf000388 */ /* 0x0003e20000000c00 */
[----:B------:R-:W-:Y:S05]  /*b310*/  @P0 BRA `(.L_x_2085) ;  /* 0x00000000001c0947 */ /* 0x000fea0003800000 */
[----:B---3--:R-:W3:Y:S02]  /*b320*/  LDC.64 R2, c[0x0][0x248] ;  /* 0x00009200ff027b82 */ /* 0x008ee40000000a00 */
[----:B---3--:R-:W-:-:S04]  /*b330*/  LEA R14, P0, R2, R243, 0x7 ;  /* 0x000000f3020e7211 */ /* 0x008fc800078038ff */
[----:B------:R-:W-:-:S05]  /*b340*/  LEA.HI.X R15, R2, R242, R3, 0x7, P0 ;  /* 0x000000f2020f7211 */ /* 0x000fca00000f3c03 */
[----:B------:R-:W-:Y:S01]  /*b350*/  @!PT LDS RZ, [RZ] ;  /* 0x00000000fffff984 */ /* 0x000fe20000000800 */
[----:B------:R-:W-:Y:S01]  /*b360*/  @!PT LDS RZ, [RZ] ;  /* 0x00000000fffff984 */ /* 0x000fe20000000800 */
[----:B------:R-:W-:Y:S01]  /*b370*/  @!PT LDS RZ, [RZ] ;  /* 0x00000000fffff984 */ /* 0x000fe20000000800 */
[----:B------:R3:W-:Y:S04]  /*b380*/  LDGSTS.E.BYPASS.LTC128B.128 [R223+0x2000], desc[UR6][R14.64] ;  /* 0x020000000edf7fae */ /* 0x0007e8000b901d46 */
.L_x_2085:
[----:B------:R-:W-:Y:S05]  /*b390*/  BSYNC B0 ;  /* 0x0000000000007941 */ /* 0x000fea0003800000 */
.L_x_2084:
[----:B------:R-:W-:Y:S04]  /*b3a0*/  BSSY B0, `(.L_x_2086) ;  /* 0x0000010000007945 */ /* 0x000fe80003800000 */
[----:B------:R-:W-:Y:S05]  /*b3b0*/  @P5 BRA `(.L_x_2087) ;  /* 0x0000000000385947 */ /* 0x000fea0003800000 */
[----:B------:R-:W-:Y:S02]  /*b3c0*/  ULDC UR12, c[0x0][0x2d0] ;  /* 0x0000b400000c7ab9 */ /* 0x000fe40000000800 */
[----:B------:R-:W-:-:S13]  /*b3d0*/  ISETP.GE.AND P0, PT, R196, UR12, PT ;  /* 0x0000000cc4007c0c */ /* 0x000fda000bf06270 */
[----:B------:R1:W-:Y:S01]  /*b3e0*/  @P0 STS.128 [R223+0x2800], RZ ;  /* 0x002800ffdf000388 */ /* 0x0003e20000000c00 */
[----:B------:R-:W-:Y:S05]  /*b3f0*/  @P0 BRA `(.L_x_2087) ;  /* 0x0000000000280947 */ /* 0x000fea0003800000 */
[----:B---3--:R-:W3:Y:S01]  /*b400*/  LDC.64 R2, c[0x0][0x248] ;  /* 0x00009200ff027b82 */ /* 0x008ee20000000a00 */
[----:B------:R-:W-:Y:S02]  /*b410*/  MOV R14, R243 ;  /* 0x000000f3000e7202 */ /* 0x000fe40000000f00 */
[----:B------:R-:W-:-:S03]  /*b420*/  MOV R15, R242 ;  /* 0x000000f2000f7202 */ /* 0x000fc60000000f00 */
[----:B---3--:R-:W-:-:S04]  /*b430*/  IMAD.WIDE.U32 R14, R2, 0xc0, R14 ;  /* 0x000000c0020e7825 */ /* 0x008fc800078e000e */
[----:B------:R-:W-:-:S05]  /*b440*/  IMAD R3, R3, 0xc0, RZ ;  /* 0x000000c003037824 */ /* 0x000fca00078e02ff */
[----:B------:R-:W-:-:S05]  /*b450*/  IADD3 R15, R3, R15, RZ ;  /* 0x0000000f030f7210 */ /* 0x000fca0007ffe0ff */
[----:B------:R-:W-:Y:S01]  /*b460*/  @!PT LDS RZ, [RZ] ;  /* 0x00000000fffff984 */ /* 0x000fe20000000800 */
[----:B------:R-:W-:Y:S01]  /*b470*/  @!PT LDS RZ, [RZ] ;  /* 0x00000000fffff984 */ /* 0x000fe20000000800 */
[----:B------:R-:W-:Y:S01]  /*b480*/  @!PT LDS RZ, [RZ] ;  /* 0x00000000fffff984 */ /* 0x000fe20000000800 */
[----:B------:R3:W-:Y:S02]  /*b490*/  LDGSTS.E.BYPASS.LTC128B.128 [R223+0x2800], desc[UR6][R14.64] ;  /* 0x028000000edf7fae */ /* 0x0007e4000b901d46 */
.L_x_2087:
[----:B------:R-:W-:Y:S05]  /*b4a0*/  BSYNC B0 ;  /* 0x0000000000007941 */ /* 0x000fea0003800000 */
.L_x_2086:
        /* <DEDUP_REMOVED lines=13> */
.L_x_2089:
[----:B------:R-:W-:Y:S05]  /*b580*/  BSYNC B0 ;  /* 0x0000000000007941 */ /* 0x000fea0003800000 */
.L_x_2088:
        /* <DEDUP_REMOVED lines=16> */
.L_x_2091:
[----:B------:R-:W-:Y:S05]  /*b690*/  BSYNC B0 ;  /* 0x0000000000007941 */ /* 0x000fea0003800000 */
.L_x_2090:
        /* <DEDUP_REMOVED lines=16> */
.L_x_2093:
[----:B------:R-:W-:Y:S05]  /*b7a0*/  BSYNC B0 ;  /* 0x0000000000007941 */ /* 0x000fea0003800000 */
.L_x_2092:
        /* <DEDUP_REMOVED lines=16> */
.L_x_2095:
[----:B------:R-:W-:Y:S05]  /*b8b0*/  BSYNC B0 ;  /* 0x0000000000007941 */ /* 0x000fea0003800000 */
.L_x_2094:
[----:B------:R-:W-:Y:S01]  /*b8c0*/  ULDC.64 UR12, c[0x0][0x3d0] ;  /* 0x0000f400000c7ab9 */ /* 0x000fe20000000a00 */
[----:B------:R-:W0:Y:S01]  /*b8d0*/  LDGDEPBAR ;  /* 0x00000000000079af */ /* 0x000e220000000000 */
[----:B------:R-:W-:Y:S01]  /*b8e0*/  UIMAD UR24, UR24, UR12, URZ ;  /* 0x0000000c181872a4 */ /* 0x000fe2000f8e023f */
[----:B------:R-:W-:Y:S01]  /*b8f0*/  ISETP.GE.AND P0, PT, R0, UR5, PT ;  /* 0x0000000500007c0c */ /* 0x000fe2000bf06270 */
[----:B------:R-:W-:Y:S01]  /*b900*/  UMOV UR29, UR25 ;  /* 0x00000019001d7c82 */ /* 0x000fe20008000000 */
[----:B------:R-:W-:Y:S01]  /*b910*/  SHF.R.S32.HI R0, RZ, 0x4, R97 ;  /* 0x00000004ff007819 */ /* 0x000fe20000011461 */
[----:B------:R-:W-:Y:S01]  /*b920*/  UIMAD.WIDE.U32 UR14, UR26, UR12, UR28 ;  /* 0x0000000c1a0e72a5 */ /* 0x000fe2000f8e001c */
[----:B------:R-:W-:Y:S01]  /*b930*/  ISETP.GE.AND P6, PT, R11, UR5, PT ;  /* 0x000000050b007c0c */ /* 0x000fe2000bfc6270 */
[----:B------:R-:W-:Y:S01]  /*b940*/  UIMAD UR24, UR26, UR13, UR24 ;  /* 0x0000000d1a1872a4 */ /* 0x000fe2000f8e0218 */
[----:B------:R-:W-:Y:S02]  /*b950*/  LEA.HI R97, R97, R0, RZ, 0x1 ;  /* 0x0000000061617211 */ /* 0x000fe400078f08ff */
[----:B------:R-:W-:Y:S01]  /*b960*/  ULDC.64 UR12, c[0x0][0x3c8] ;  /* 0x0000f200000c7ab9 */ /* 0x000fe20000000a00 */
[----:B------:R-:W-:Y:S01]  /*b970*/  UIADD3 UR24, UR15, UR24, URZ ;  /* 0x000000180f187290 */ /* 0x000fe2000fffe03f */
[----:B------:R-:W-:Y:S01]  /*b980*/  ISETP.GE.AND P5, PT, R10, UR5, PT ;  /* 0x000000050a007c0c */ /* 0x000fe2000bfa6270 */
[----:B------:R-:W-:Y:S01]  /*b990*/  ULEA UR16, UP0, UR14, UR12, 0x2 ;  /* 0x0000000c0e107291 */ /* 0x000fe2000f80103f */
[----:B------:R-:W-:-:S02]  /*b9a0*/  LOP3.LUT R97, R97, 0xfffffffe, RZ, 0xc0, !PT ;  /* 0xfffffffe61617812 */ /* 0x000fc400078ec0ff */
[----:B------:R-:W-:Y:S01]  /*b9b0*/  LOP3.LUT R213, R100, 0xfffffff8, RZ, 0xc0, !PT ;  /* 0xfffffff864d57812 */ /* 0x000fe200078ec0ff */
[----:B------:R-:W-:Y:S01]  /*b9c0*/  ULEA.HI.X UR24, UR14, UR13, UR24, 0x2, UP0 ;  /* 0x0000000d0e187291 */ /* 0x000fe200080f1418 */
[----:B------:R-:W-:Y:S01]  /*b9d0*/  ISETP.GE.AND P1, PT, R108, UR5, PT ;  /* 0x000000056c007c0c */ /* 0x000fe2000bf26270 */
[----:B------:R-:W-:Y:S01]  /*b9e0*/  IMAD.U32 R10, RZ, RZ, UR16 ;  /* 0x00000010ff0a7e24 */ /* 0x000fe2000f8e00ff */
[----:B------:R-:W-:Y:S01]  /*b9f0*/  ULDC.64 UR12, c[0x0][0x220] ;  /* 0x00008800000c7ab9 */ /* 0x000fe20000000a00 */
[----:B------:R-:W-:Y:S01]  /*ba00*/  IMAD.IADD R213, R35, 0x1, -R213 ;  /* 0x0000000123d57824 */ /* 0x000fe200078e0ad5 */
[----:B------:R-:W-:Y:S01]  /*ba10*/  LEA R189, P2, R102, UR12, 0x1 ;  /* 0x0000000c66bd7c11 */ /* 0x000fe2000f8408ff */
[----:B------:R-:W-:Y:S01]  /*ba20*/  IMAD.U32 R11, RZ, RZ, UR24 ;  /* 0x00000018ff0b7e24 */ /* 0x000fe2000f8e00ff */
[----:B------:R-:W-:-:S04]  /*ba30*/  DEPBAR.LE SB0, 0x0 ;  /* 0x000080000000791a */ /* 0x000fc80000000000 */
[----:B------:R-:W-:Y:S01]  /*ba40*/  LEA.HI.X R188, R102, UR13, R101, 0x1, P2 ;  /* 0x0000000d66bc7c11 */ /* 0x000fe200090f0c65 */
[----:B------:R-:W-:Y:S01]  /*ba50*/  ULDC UR14, c[0x0][0x2e8] ;  /* 0x0000ba00000e7ab9 */ /* 0x000fe20000000800 */
[----:B------:R-:W-:Y:S01]  /*ba60*/  ISETP.GE.AND P2, PT, R6, UR5, PT ;  /* 0x0000000506007c0c */ /* 0x000fe2000bf46270 */
[----:B------:R-:W-:Y:S01]  /*ba70*/  IMAD.IADD R6, R0, 0x1, -R97 ;  /* 0x0000000100067824 */ /* 0x000fe200078e0a61 */
[----:B---3--:R-:W-:Y:S01]  /*ba80*/  LEA.HI R2, R213, R213, RZ, 0x1 ;  /* 0x000000d5d5027211 */ /* 0x008fe200078f08ff */
[----:B------:R3:W5:Y:S01]  /*ba90*/  LDG.E R0, desc[UR6][R10.64] ;  /* 0x000000060a007981 */ /* 0x000762000c1e1900 */
[----:B------:R-:W-:Y:S01]  /*baa0*/  BAR.SYNC.DEFER_BLOCKING 0x0 ;  /* 0x0000000000007b1d */ /* 0x000fe20000010000 */
[----:B------:R-:W-:Y:S02]  /*bab0*/  ISETP.GE.AND P3, PT, R7, UR5, PT ;  /* 0x0000000507007c0c */ /* 0x000fe4000bf66270 */
[----:B------:R-:W-:Y:S02]  /*bac0*/  LOP3.LUT R7, R2, 0x3fffffe, RZ, 0xc0, !PT ;  /* 0x03fffffe02077812 */ /* 0x000fe400078ec0ff */
[----:B------:R-:W-:-:S02]  /*bad0*/  SHF.R.S32.HI R2, RZ, 0x1, R2 ;  /* 0x00000001ff027819 */ /* 0x000fc40000011402 */
[----:B------:R-:W-:Y:S01]  /*bae0*/  LEA.HI R12, R12, R96, RZ, 0x3 ;  /* 0x000000600c0c7211 */ /* 0x000fe200078f18ff */
[----:B------:R-:W-:Y:S01]  /*baf0*/  IMAD.IADD R213, R213, 0x1, -R7 ;  /* 0x00000001d5d57824 */ /* 0x000fe200078e0a07 */
[----:B------:R-:W-:Y:S01]  /*bb00*/  ISETP.GE.AND P4, PT, R8, UR5, PT ;  /* 0x0000000508007c0c */ /* 0x000fe2000bf86270 */
[----:B------:R-:W-:Y:S02]  /*bb10*/  IMAD.SHL.U32 R7, R99, 0x8, RZ ;  /* 0x0000000863077824 */ /* 0x000fe400078e00ff */
[----:B------:R-:W-:Y:S02]  /*bb20*/  IMAD.SHL.U32 R3, R12, 0x20, RZ ;  /* 0x000000200c037824 */ /* 0x000fe400078e00ff */
[----:B---3--:R-:W-:Y:S01]  /*bb30*/  IMAD.SHL.U32 R10, R2, 0x40, RZ ;  /* 0x00000040020a7824 */ /* 0x008fe200078e00ff */
[----:B------:R3:W-:Y:S04]  /*bb40*/  @P1 STS [R223+0x5000], RZ ;  /* 0x005000ffdf001388 */ /* 0x0007e80000000800 */
[----:B------:R3:W-:Y:S04]  /*bb50*/  @P1 STS [R223+0x5004], RZ ;  /* 0x005004ffdf001388 */ /* 0x0007e80000000800 */
[----:B------:R3:W-:Y:S01]  /*bb60*/  @P1 STS.64 [R223+0x5008], RZ ;  /* 0x005008ffdf001388 */ /* 0x0007e20000000a00 */
[----:B------:R-:W-:Y:S01]  /*bb70*/  IMAD.SHL.U32 R11, R94, 0x40, RZ ;  /* 0x000000405e0b7824 */ /* 0x000fe200078e00ff */
[----:B------:R-:W-:Y:S01]  /*bb80*/  LOP3.LUT R10, R10, 0xc0, RZ, 0xc0, !PT ;  /* 0x000000c00a0a7812 */ /* 0x000fe200078ec0ff */
[----:B------:R-:W-:Y:S01]  /*bb90*/  IMAD.SHL.U32 R8, R6, 0x8, RZ ;  /* 0x0000000806087824 */ /* 0x000fe200078e00ff */
[----:B------:R-:W-:-:S02]  /*bba0*/  LOP3.LUT R3, R3, 0xffffff00, RZ, 0xc0, !PT ;  /* 0xffffff0003037812 */ /* 0x000fc400078ec0ff */
[----:B------:R-:W-:Y:S02]  /*bbb0*/  LOP3.LUT R7, R10, 0x8, R7, 0xf8, !PT ;  /* 0x000000080a077812 */ /* 0x000fe400078ef807 */
[----:B------:R-:W-:Y:S02]  /*bbc0*/  LOP3.LUT R11, R11, 0xc0, RZ, 0xc0, !PT ;  /* 0x000000c00b0b7812 */ /* 0x000fe400078ec0ff */
[----:B------:R-:W-:Y:S01]  /*bbd0*/  SHF.R.U32.HI R10, RZ, 0x3, R10 ;  /* 0x00000003ff0a7819 */ /* 0x000fe2000001160a */
[----:B------:R-:W-:Y:S01]  /*bbe0*/  IMAD R12, R36, 0x200, R3 ;  /* 0x00000200240c7824 */ /* 0x000fe200078e0203 */
[----:B------:R-:W-:Y:S01]  /*bbf0*/  LOP3.LUT R8, R11, 0x8, R8, 0xf8, !PT ;  /* 0x000000080b087812 */ /* 0x000fe200078ef808 */
[----:B------:R-:W-:Y:S01]  /*bc00*/  BSSY B0, `(.L_x_2096) ;  /* 0x0000014000007945 */ /* 0x000fe20003800000 */
[----:B------:R-:W-:Y:S02]  /*bc10*/  SHF.R.U32.HI R11, RZ, 0x3, R11 ;  /* 0x00000003ff0b7819 */ /* 0x000fe4000001160b */
[----:B------:R-:W-:-:S02]  /*bc20*/  LOP3.LUT R7, R7, R10, RZ, 0x3c, !PT ;  /* 0x0000000a07077212 */ /* 0x000fc400078e3cff */
[----:B------:R-:W1:Y:S01]  /*bc30*/  MUFU.RCP R10, UR14 ;  /* 0x0000000e000a7d08 */ /* 0x000e620008001000 */
[----:B------:R-:W-:Y:S01]  /*bc40*/  IMAD R5, R5, 0x20, R12 ;  /* 0x0000002005057824 */ /* 0x000fe200078e020c */
[----:B------:R-:W-:Y:S01]  /*bc50*/  LOP3.LUT R8, R8, R11, RZ, 0x3c, !PT ;  /* 0x0000000b08087212 */ /* 0x000fe200078e3cff */
[----:B------:R-:W-:Y:S01]  /*bc60*/  IMAD R213, R6, 0x8, R213 ;  /* 0x0000000806d57824 */ /* 0x000fe200078e02d5 */
[----:B------:R-:W-:Y:S06]  /*bc70*/  @P1 BRA `(.L_x_2097) ;  /* 0x0000000000301947 */ /* 0x000fec0003800000 */
        /* <DEDUP_REMOVED lines=12> */
.L_x_2097:
[----:B------:R-:W-:Y:S05]  /*bd40*/  BSYNC B0 ;  /* 0x0000000000007941 */ /* 0x000fea0003800000 */
.L_x_2096:
[----:B------:R1:W-:Y:S01]  /*bd50*/  @P0 STS.128 [R223+0x5800], RZ ;  /* 0x005800ffdf000388 */ /* 0x0003e20000000c00 */
[----:B------:R-:W-:Y:S01]  /*bd60*/  IMAD.IADD R215, R8, 0x1, R5 ;  /* 0x0000000108d77824 */ /* 0x000fe200078e0205 */
[----:B------:R-:W-:Y:S01]  /*bd70*/  BSSY B0, `(.L_x_2098) ;  /* 0x0000010000007945 */ /* 0x000fe20003800000 */
[----:B------:R-:W-:Y:S01]  /*bd80*/  IMAD.U32 R213, R213, 0x20, R7 ;  /* 0x00000020d5d57824 */ /* 0x000fe200078e0007 */
        /* <DEDUP_REMOVED lines=14> */
.L_x_2099:
[----:B------:R-:W-:Y:S05]  /*be70*/  BSYNC B0 ;  /* 0x0000000000007941 */ /* 0x000fea0003800000 */
.L_x_2098:
[----:B------:R1:W-:Y:S01]  /*be80*/  @P6 STS.128 [R223+0x6000], RZ ;  /* 0x006000ffdf006388 */ /* 0x0003e20000000c00 */
[----:B------:R-:W-:Y:S04]  /*be90*/  BSSY B0, `(.L_x_2100) ;  /* 0x000000d000007945 */ /* 0x000fe80003800000 */
[----:B------:R-:W-:Y:S05]  /*bea0*/  @P6 BRA `(.L_x_2101) ;  /* 0x00000000002c6947 */ /* 0x000fea0003800000 */
[----:B------:R-:W-:Y:S02]  /*beb0*/  ULDC UR14, c[0x0][0x2d0] ;  /* 0x0000b400000e7ab9 */ /* 0x000fe40000000800 */
[----:B------:R-:W-:-:S13]  /*bec0*/  ISETP.GE.AND P0, PT, R196, UR14, PT ;  /* 0x0000000ec4007c0c */ /* 0x000fda000bf06270 */
[----:B------:R1:W-:Y:S01]  /*bed0*/  @P0 STS.128 [R223+0x6000], RZ ;  /* 0x006000ffdf000388 */ /* 0x0003e20000000c00 */
[----:B------:R-:W-:Y:S05]  /*bee0*/  @P0 BRA `(.L_x_2101) ;  /* 0x00000000001c0947 */ /* 0x000fea0003800000 */
[----:B-1----:R-:W1:Y:S02]  /*bef0*/  LDC.64 R4, c[0x0][0x250] ;  /* 0x00009400ff047b82 */ /* 0x002e640000000a00 */
[----:B-1----:R-:W-:-:S04]  /*bf00*/  LEA R6, P0, R4, R189, 0x7 ;  /* 0x000000bd04067211 */ /* 0x002fc800078038ff */
[----:B------:R-:W-:-:S05]  /*bf10*/  LEA.HI.X R7, R4, R188, R5, 0x7, P0 ;  /* 0x000000bc04077211 */ /* 0x000fca00000f3c05 */
[----:B------:R-:W-:Y:S01]  /*bf20*/  @!PT LDS RZ, [RZ] ;  /* 0x00000000fffff984 */ /* 0x000fe20000000800 */
[----:B------:R-:W-:Y:S01]  /*bf30*/  @!PT LDS RZ, [RZ] ;  /* 0x00000000fffff984 */ /* 0x000fe20000000800 */
[----:B------:R-:W-:Y:S01]  /*bf40*/  @!PT LDS RZ, [RZ] ;  /* 0x00000000fffff984 */ /* 0x000fe20000000800 */
[----:B------:R1:W-:Y:S04]  /*bf50*/  LDGSTS.E.BYPASS.LTC128B.128 [R223+0x6000], desc[UR6][R6.64] ;  /* 0x0600000006df7fae */ /* 0x0003e8000b901d46 */
.L_x_2101:
[----:B------:R-:W-:Y:S05]  /*bf60*/  BSYNC B0 ;  /* 0x0000000000007941 */ /* 0x000fea0003800000 */
.L_x_2100:
[----:B------:R1:W-:Y:S01]  /*bf70*/  @P5 STS.128 [R223+0x6800], RZ ;  /* 0x006800ffdf005388 */ /* 0x0003e20000000c00 */
[----:B------:R-:W-:Y:S04]  /*bf80*/  BSSY B0, `(.L_x_2102) ;  /* 0x0000010000007945 */ /* 0x000fe80003800000 */
[----:B------:R-:W-:Y:S05]  /*bf90*/  @P5 BRA `(.L_x_2103) ;  /* 0x0000000000385947 */ /* 0x000fea0003800000 */
[----:B------:R-:W-:Y:S02]  /*bfa0*/  ULDC UR14, c[0x0][0x2d0] ;  /* 0x0000b400000e7ab9 */ /* 0x000fe40000000800 */
[----:B------:R-:W-:-:S13]  /*bfb0*/  ISETP.GE.AND P0, PT, R196, UR14, PT ;  /* 0x0000000ec4007c0c */ /* 0x000fda000bf06270 */
[----:B------:R1:W-:Y:S01]  /*bfc0*/  @P0 STS.128 [R223+0x6800], RZ ;  /* 0x006800ffdf000388 */ /* 0x0003e20000000c00 */
[----:B------:R-:W-:Y:S05]  /*bfd0*/  @P0 BRA `(.L_x_2103) ;  /* 0x0000000000280947 */ /* 0x000fea0003800000 */
[----:B-1----:R-:W1:Y:S01]  /*bfe0*/  LDC.64 R4, c[0x0][0x250] ;  /* 0x00009400ff047b82 */ /* 0x002e620000000a00 */
[----:B------:R-:W-:Y:S02]  /*bff0*/  MOV R6, R189 ;  /* 0x000000bd00067202 */ /* 0x000fe40000000f00 */
[----:B------:R-:W-:-:S03]  /*c000*/  MOV R7, R188 ;  /* 0x000000bc00077202 */ /* 0x000fc60000000f00 */
[----:B-1----:R-:W-:-:S04]  /*c010*/  IMAD.WIDE.U32 R6, R4, 0xc0, R6 ;  /* 0x000000c004067825 */ /* 0x002fc800078e0006 */
[----:B------:R-:W-:-:S05]  /*c020*/  IMAD R5, R5, 0xc0, RZ ;  /* 0x000000c005057824 */ /* 0x000fca00078e02ff */
[----:B------:R-:W-:-:S05]  /*c030*/  IADD3 R7, R5, R7, RZ ;  /* 0x0000000705077210 */ /* 0x000fca0007ffe0ff */
[----:B------:R-:W-:Y:S01]  /*c040*/  @!PT LDS RZ, [RZ] ;  /* 0x00000000fffff984 */ /* 0x000fe20000000800 */
[----:B------:R-:W-:Y:S01]  /*c050*/  @!PT LDS RZ, [RZ] ;  /* 0x00000000fffff984 */ /* 0x000fe20000000800 */
[----:B------:R-:W-:Y:S01]  /*c060*/  @!PT LDS RZ, [RZ] ;  /* 0x00000000fffff984 */ /* 0x000fe20000000800 */
[----:B------:R1:W-:Y:S02]  /*c070*/  LDGSTS.E.BYPASS.LTC128B.128 [R223+0x6800], desc[UR6][R6.64] ;  /* 0x0680000006df7fae */ /* 0x0003e4000b901d46 */
.L_x_2103:
[----:B------:R-:W-:Y:S05]  /*c080*/  BSYNC B0 ;  /* 0x0000000000007941 */ /* 0x000fea0003800000 */
.L_x_2102:
        /* <DEDUP_REMOVED lines=14> */
.L_x_2105:
[----:B------:R-:W-:Y:S05]  /*c170*/  BSYNC B0 ;  /* 0x0000000000007941 */ /* 0x000fea0003800000 */
.L_x_2104:
        /* <DEDUP_REMOVED lines=17> */
.L_x_2107:
[----:B------:R-:W-:Y:S05]  /*c290*/  BSYNC B0 ;  /* 0x0000000000007941 */ /* 0x000fea0003800000 */
.L_x_2106:
        /* <DEDUP_REMOVED lines=17> */
.L_x_2109:
[----:B------:R-:W-:Y:S05]  /*c3b0*/  BSYNC B0 ;  /* 0x0000000000007941 */ /* 0x000fea0003800000 */
.L_x_2108:
        /* <DEDUP_REMOVED lines=17> */
.L_x_2111:
[----:B------:R-:W-:Y:S05]  /*c4d0*/  BSYNC B0 ;  /* 0x0000000000007941 */ /* 0x000fea0003800000 */
.L_x_2110:
[----:B------:R-:W-:Y:S01]  /*c4e0*/  LDSM.16.M88.4 R40, [R215] ;  /* 0x00000000d728783b */ /* 0x000fe20000000200 */
[----:B------:R-:W-:Y:S01]  /*c4f0*/  LOP3.LUT P0, RZ, R2, 0x2, RZ, 0xc0, !PT ;  /* 0x0000000202ff7812 */ /* 0x000fe2000780c0ff */
[C---:B------:R-:W-:Y:S01]  /*c500*/  VIADD R2, R213.reuse, 0x1000 ;  /* 0x00001000d5027836 */ /* 0x040fe20000000000 */
[----:B------:R-:W-:Y:S01]  /*c510*/  SHF.R.S32.HI R11, RZ, 0x1f, R35 ;  /* 0x0000001fff0b7819 */ /* 0x000fe20000011423 */
[----:B----4-:R-:W4:Y:S01]  /*c520*/  LDSM.16.M88.4 R16, [R213+0x1400] ;  /* 0x00140000d510783b */ /* 0x010f220000000200 */
[----:B------:R-:W-:Y:S02]  /*c530*/  VIADD R212, R213, 0x1020 ;  /* 0x00001020d5d47836 */ /* 0x000fe40000000000 */
[----:B-1---5:R-:W-:Y:S01]  /*c540*/  FMUL.FTZ R0, R0, R10 ;  /* 0x0000000a00007220 */ /* 0x022fe20000410000 */
[----:B------:R-:W-:Y:S01]  /*c550*/  IMAD R214, R9, 0x2, R215 ;  /* 0x0000000209d67824 */ /* 0x000fe200078e02d7 */
[----:B------:R-:W1:Y:S01]  /*c560*/  LDSM.16.M88.4 R24, [R213+0x1000] ;  /* 0x00100000d518783b */ /* 0x000e620000000200 */
[----:B------:R-:W-:Y:S01]  /*c570*/  LEA.HI R11, R11, R35, RZ, 0x5 ;  /* 0x000000230b0b7211 */ /* 0x000fe200078f28ff */
[----:B------:R-:W-:Y:S01]  /*c580*/  IMAD.SHL.U32 R190, R35, 0x2, RZ ;  /* 0x0000000223be7824 */ /* 0x000fe200078e00ff */
[----:B------:R-:W-:Y:S01]  /*c590*/  LEA R36, R36, UR27, 0x4 ;  /* 0x0000001b24247c11 */ /* 0x000fe2000f8e20ff */
[----:B------:R-:W-:Y:S01]  /*c5a0*/  LDSM.16.M88.4 R52, [R214] ;  /* 0x00000000d634783b */ /* 0x000fe20000000200 */
[----:B------:R-:W-:Y:S01]  /*c5b0*/  LOP3.LUT R33, R11, 0xffffffe0, RZ, 0xc0, !PT ;  /* 0xffffffe00b217812 */ /* 0x000fe200078ec0ff */
[----:B------:R-:W-:Y:S01]  /*c5c0*/  @P0 VIADD R212, R2, 0xffffffe0 ;  /* 0xffffffe002d40836 */ /* 0x000fe20000000000 */
[----:B------:R-:W-:Y:S01]  /*c5d0*/  LOP3.LUT R190, R190, 0x6, RZ, 0xc0, !PT ;  /* 0x00000006bebe7812 */ /* 0x000fe200078ec0ff */
[----:B------:R-:W-:Y:S01]  /*c5e0*/  LDSM.16.M88.4 R60, [R213+0x4400] ;  /* 0x00440000d53c783b */ /* 0x000fe20000000200 */
[----:B------:R-:W-:Y:S01]  /*c5f0*/  R2UR UR5, R0 ;  /* 0x00000000000572ca */ /* 0x000fe200000e0000 */
[----:B------:R-:W-:Y:S01]  /*c600*/  IMAD.U32 R0, RZ, RZ, UR23 ;  /* 0x00000017ff007e24 */ /* 0x000fe2000f8e00ff */
[----:B------:R-:W-:Y:S01]  /*c610*/  ULDC UR4, c[0x0][0x398] ;  /* 0x0000e60000047ab9 */ /* 0x000fe20000000800 */
[----:B------:R-:W2:Y:S01]  /*c620*/  LDSM.16.M88.4 R156, [R212+0x400] ;  /* 0x00040000d49c783b */ /* 0x000ea20000000200 */
[----:B------:R-:W-:Y:S01]  /*c630*/  UISETP.GE.AND UP0, UPT, UR22, 0x2, UPT ;  /* 0x000000021600788c */ /* 0x000fe2000bf06270 */
[C---:B------:R-:W-:Y:S01]  /*c640*/  VIADD R199, R212.reuse, 0x3400 ;  /* 0x00003400d4c77836 */ /* 0x040fe20000000000 */
[----:B------:R-:W3:Y:S01]  /*c650*/  S2R R2, SR_TID.X ;  /* 0x0000000000027919 */ /* 0x000ee20000002100 */
[----:B------:R-:W-:Y:S01]  /*c660*/  VIADD R198, R212, 0x3800 ;  /* 0x00003800d4c67836 */ /* 0x000fe20000000000 */
[----:B------:R-:W2:Y:S04]  /*c670*/  LDSM.16.M88.4 R160, [R212] ;  /* 0x00000000d4a0783b */ /* 0x000ea80000000200 */
[----:B------:R-:W2:Y:S04]  /*c680*/  LDSM.16.M88.4 R4, [R213+0x1800] ;  /* 0x00180000d504783b */ /* 0x000ea80000000200 */
[----:B------:R-:W2:Y:S04]  /*c690*/  LDSM.16.M88.4 R124, [R213+0x2800] ;  /* 0x00280000d57c783b */ /* 0x000ea80000000200 */
[----:B------:R-:W2:Y:S01]  /*c6a0*/  LDSM.16.M88.4 R68, [R213+0x4000] ;  /* 0x00400000d544783b */ /* 0x000ea20000000200 */
[C---:B----4-:R-:W-:Y:S03]  /*c6b0*/  HMMA.16816.F32 R20, R40.reuse, R16, RZ ;  /* 0x000000102814723c */ /* 0x050fe600000018ff */
[----:B------:R-:W-:Y:S04]  /*c6c0*/  LDSM.16.M88.4 R208, [R212+0x800] ;  /* 0x00080000d4d0783b */ /* 0x000fe80000000200 */
[----:B------:R-:W-:Y:S01]  /*c6d0*/  LDSM.16.M88.4 R148, [R213+0x1c00] ;  /* 0x001c0000d594783b */ /* 0x000fe20000000200 */
[C---:B------:R-:W-:Y:S03]  /*c6e0*/  HMMA.16816.F32 R16, R40.reuse, R18, RZ ;  /* 0x000000122810723c */ /* 0x040fe600000018ff */
[----:B------:R-:W-:Y:S03]  /*c6f0*/  LDSM.16.M88.4 R140, [R213+0x2000] ;  /* 0x00200000d58c783b */ /* 0x000fe60000000200 */
[C---:B-1----:R-:W-:Y:S01]  /*c700*/  HMMA.16816.F32 R28, R40.reuse, R24, RZ ;  /* 0x00000018281c723c */ /* 0x042fe200000018ff */
[----:B---3--:R-:W-:Y:S01]  /*c710*/  SHF.R.S32.HI R32, RZ, 0x1f, R2 ;  /* 0x0000001fff207819 */ /* 0x008fe20000011402 */
[----:B------:R-:W-:Y:S03]  /*c720*/  LDSM.16.M88.4 R132, [R213+0x2400] ;  /* 0x00240000d584783b */ /* 0x000fe60000000200 */
[----:B------:R-:W-:Y:S01]  /*c730*/  LEA.HI R11, R32, R2, RZ, 0x4 ;  /* 0x00000002200b7211 */ /* 0x000fe200078f20ff */
[----:B------:R-:W-:Y:S01]  /*c740*/  HMMA.16816.F32 R24, R40, R26, RZ ;  /* 0x0000001a2818723c */ /* 0x000fe200000018ff */
[----:B------:R-:W-:Y:S01]  /*c750*/  IMAD.IADD R32, R35, 0x1, -R33 ;  /* 0x0000000123207824 */ /* 0x000fe200078e0a21 */
[----:B------:R-:W-:Y:S01]  /*c760*/  LDSM.16.M88.4 R116, [R213+0x2c00] ;  /* 0x002c0000d574783b */ /* 0x000fe20000000200 */
[----:B------:R-:W-:-:S03]  /*c770*/  LOP3.LUT R11, R11, 0xfffffff0, RZ, 0xc0, !PT ;  /* 0xfffffff00b0b7812 */ /* 0x000fc600078ec0ff */
[C---:B--2---:R-:W-:Y:S01]  /*c780*/  HMMA.16816.F32 R20, R52.reuse, R156, R20 ;  /* 0x0000009c3414723c */ /* 0x044fe20000001814 */
[----:B------:R-:W-:Y:S01]  /*c790*/  SHF.R.S32.HI R33, RZ, 0x1f, R32 ;  /* 0x0000001fff217819 */ /* 0x000fe20000011420 */
[----:B------:R-:W-:Y:S01]  /*c7a0*/  IMAD.IADD R11, R2, 0x1, -R11 ;  /* 0x00000001020b7824 */ /* 0x000fe200078e0a0b */
[----:B------:R-:W-:Y:S02]  /*c7b0*/  LDSM.16.M88.4 R108, [R213+0x3000] ;  /* 0x00300000d56c783b */ /* 0x000fe40000000200 */
[----:B------:R-:W-:Y:S01]  /*c7c0*/  LEA.HI R32, R33, R32, RZ, 0x2 ;  /* 0x0000002021207211 */ /* 0x000fe200078f10ff */
[----:B------:R-:W-:Y:S01]  /*c7d0*/  HMMA.16816.F32 R16, R52, R158, R16 ;  /* 0x0000009e3410723c */ /* 0x000fe20000001810 */
[----:B------:R-:W1:Y:S01]  /*c7e0*/  LDSM.16.M88.4 R156, [R212+0x3400] ;  /* 0x00340000d49c783b */ /* 0x000e620000000200 */
[----:B------:R-:W-:Y:S02]  /*c7f0*/  LEA.HI R10, R11, R11, RZ, 0x1 ;  /* 0x0000000b0b0a7211 */ /* 0x000fe400078f08ff */
[----:B------:R-:W-:Y:S01]  /*c800*/  SHF.R.S32.HI R33, RZ, 0x2, R32 ;  /* 0x00000002ff217819 */ /* 0x000fe20000011420 */
[----:B------:R-:W2:Y:S01]  /*c810*/  LDSM.16.M88.4 R92, [R213+0x3400] ;  /* 0x00340000d55c783b */ /* 0x000ea20000000200 */
[----:B------:R-:W-:Y:S01]  /*c820*/  HMMA.16816.F32 R64, R40, R60, RZ ;  /* 0x0000003c2840723c */ /* 0x000fe200000018ff */
[----:B------:R-:W-:-:S02]  /*c830*/  LOP3.LUT R32, R10, 0x7fffffe, RZ, 0xc0, !PT ;  /* 0x07fffffe0a207812 */ /* 0x000fc400078ec0ff */
[----:B------:R-:W-:Y:S01]  /*c840*/  IADD3 R10, R36, 0x1, R33 ;  /* 0x00000001240a7810 */ /* 0x000fe20007ffe021 */
[----:B------:R-:W3:Y:S02]  /*c850*/  LDSM.16.M88.4 R84, [R213+0x3800] ;  /* 0x00380000d554783b */ /* 0x000ee40000000200 */
[C---:B------:R-:W-:Y:S01]  /*c860*/  HMMA.16816.F32 R28, R52.reuse, R160, R28 ;  /* 0x000000a0341c723c */ /* 0x040fe2000000181c */
[----:B------:R-:W-:Y:S01]  /*c870*/  IMAD.IADD R11, R11, 0x1, -R32 ;  /* 0x000000010b0b7824 */ /* 0x000fe200078e0a20 */
[----:B------:R-:W4:Y:S01]  /*c880*/  LDSM.16.M88.4 R76, [R213+0x3c00] ;  /* 0x003c0000d54c783b */ /* 0x000f220000000200 */
[----:B------:R-:W-:Y:S01]  /*c890*/  IADD3 R10, R0, -UR20, R10 ;  /* 0x80000014000a7c10 */ /* 0x000fe2000fffe00a */
[----:B------:R-:W-:Y:S02]  /*c8a0*/  IMAD.MOV.U32 R0, RZ, RZ, 0x8 ;  /* 0x00000008ff007424 */ /* 0x000fe400078e00ff */
[----:B------:R-:W-:Y:S01]  /*c8b0*/  HMMA.16816.F32 R24, R52, R162, R24 ;  /* 0x000000a23418723c */ /* 0x000fe20000001818 */
[----:B------:R-:W4:Y:S01]  /*c8c0*/  LDSM.16.M88.4 R48, [R213+0x4800] ;  /* 0x00480000d530783b */ /* 0x000f220000000200 */
[----:B------:R-:W-:-:S02]  /*c8d0*/  IMAD R11, R11, 0x20, R3 ;  /* 0x000000200b0b7824 */ /* 0x000fc400078e0203 */
[----:B------:R-:W-:Y:S01]  /*c8e0*/  VIADD R191, R10, UR4 ;  /* 0x000000040abf7c36 */ /* 0x000fe20008000000 */
[----:B------:R-:W4:Y:S01]  /*c8f0*/  LDSM.16.M88.4 R164, [R213+0x4c00] ;  /* 0x004c0000d5a4783b */ /* 0x000f220000000200 */
[C---:B------:R-:W-:Y:S01]  /*c900*/  HMMA.16816.F32 R12, R40.reuse, R4, RZ ;  /* 0x00000004280c723c */ /* 0x040fe200000018ff */
[----:B------:R-:W-:Y:S02]  /*c910*/  IMAD.IADD R244, R8, 0x1, R11 ;  /* 0x0000000108f47824 */ /* 0x000fe400078e020b */
[----:B------:R-:W4:Y:S01]  /*c920*/  LDSM.16.M88.4 R184, [R212+0x1800] ;  /* 0x00180000d4b8783b */ /* 0x000f220000000200 */
[C---:B------:R-:W-:Y:S02]  /*c930*/  VIADDMNMX R0, R191.reuse, R0, UR23, PT ;  /* 0x00000017bf007e46 */ /* 0x040fe4000b800100 */
[----:B------:R-:W-:Y:S01]  /*c940*/  VIMNMX R191, R191, UR23, PT ;  /* 0x00000017bfbf7c48 */ /* 0x000fe2000bfe0100 */
[----:B------:R-:W4:Y:S01]  /*c950*/  LDSM.16.M88.4 R160, [R212+0x3000] ;  /* 0x00300000d4a0783b */ /* 0x000f220000000200 */
[C---:B------:R-:W-:Y:S03]  /*c960*/  HMMA.16816.F32 R128, R40.reuse, R124, RZ ;  /* 0x0000007c2880723c */ /* 0x040fe600000018ff */
[----:B------:R-:W4:Y:S03]  /*c970*/  LDSM.16.M88.4 R204, [R212+0xc00] ;  /* 0x000c0000d4cc783b */ /* 0x000f260000000200 */
[----:B------:R-:W-:Y:S01]  /*c980*/  HMMA.16816.F32 R72, R40, R68, RZ ;  /* 0x000000442848723c */ /* 0x000fe200000018ff */
[----:B------:R-:W4:Y:S04]  /*c990*/  LDSM.16.M88.4 R200, [R212+0x1000] ;  /* 0x00100000d4c8783b */ /* 0x000f280000000200 */
[----:B------:R-:W4:Y:S01]  /*c9a0*/  LDSM.16.M88.4 R192, [R212+0x1400] ;  /* 0x00140000d4c0783b */ /* 0x000f220000000200 */
[----:B-1----:R-:W-:Y:S03]  /*c9b0*/  HMMA.16816.F32 R64, R52, R156, R64 ;  /* 0x0000009c3440723c */ /* 0x002fe60000001840 */
[----:B------:R-:W1:Y:S03]  /*c9c0*/  LDSM.16.M88.4 R180, [R212+0x1c00] ;  /* 0x001c0000d4b4783b */ /* 0x000e660000000200 */
[C---:B------:R-:W-:Y:S01]  /*c9d0*/  HMMA.16816.F32 R4, R40.reuse, R6, RZ ;  /* 0x000000062804723c */ /* 0x040fe200000018ff */
[----:B------:R-:W-:Y:S01]  /*c9e0*/  VIADD R156, R190, UR9 ;  /* 0x00000009be9c7c36 */ /* 0x000fe20008000000 */
[----:B------:R-:W1:Y:S03]  /*c9f0*/  LDSM.16.M88.4 R176, [R212+0x2000] ;  /* 0x00200000d4b0783b */ /* 0x000e660000000200 */
[C---:B------:R-:W-:Y:S01]  /*ca00*/  VIADD R3, R156.reuse, 0x1 ;  /* 0x000000019c037836 */ /* 0x040fe20000000000 */
[C---:B------:R-:W-:Y:S01]  /*ca10*/  HMMA.16816.F32 R124, R40.reuse, R126, RZ ;  /* 0x0000007e287c723c */ /* 0x040fe200000018ff */
[C---:B------:R-:W-:Y:S01]  /*ca20*/  VIADD R10, R156.reuse, 0x8 ;  /* 0x000000089c0a7836 */ /* 0x040fe20000000000 */
[----:B------:R-:W1:Y:S01]  /*ca30*/  LDSM.16.M88.4 R172, [R212+0x2400] ;  /* 0x00240000d4ac783b */ /* 0x000e620000000200 */
[C---:B------:R-:W-:Y:S01]  /*ca40*/  VIADD R32, R156.reuse, 0x18 ;  /* 0x000000189c207836 */ /* 0x040fe20000000000 */
[-C--:B------:R-:W-:Y:S01]  /*ca50*/  I2FP.F32.S32 R33, R3.reuse ;  /* 0x0000000300217245 */ /* 0x080fe20000201400 */
[----:B------:R-:W-:Y:S01]  /*ca60*/  VIADD R38, R156, 0x40 ;  /* 0x000000409c267836 */ /* 0x000fe20000000000 */
[----:B------:R-:W-:Y:S01]  /*ca70*/  I2FP.F32.S32 R8, R3 ;  /* 0x0000000300087245 */ /* 0x000fe20000201400 */
[----:B------:R-:W-:Y:S01]  /*ca80*/  HMMA.16816.F32 R68, R40, R70, RZ ;  /* 0x000000462844723c */ /* 0x000fe200000018ff */
[-C--:B------:R-:W-:Y:S01]  /*ca90*/  I2FP.F32.S32 R11, R10.reuse ;  /* 0x0000000a000b7245 */ /* 0x080fe20000201400 */
[----:B------:R-:W-:Y:S01]  /*caa0*/  FFMA.FTZ R33, R33, UR5, R29 ;  /* 0x0000000521217c23 */ /* 0x000fe2000801001d */
[----:B------:R-:W-:Y:S01]  /*cab0*/  I2FP.F32.S32 R29, R10 ;  /* 0x0000000a001d7245 */ /* 0x000fe20000201400 */
[----:B------:R-:W-:Y:S01]  /*cac0*/  FFMA.FTZ R31, R8, UR5, R31 ;  /* 0x00000005081f7c23 */ /* 0x000fe2000801001f */
[----:B------:R-:W-:-:S02]  /*cad0*/  VIADD R8, R156, 0x9 ;  /* 0x000000099c087836 */ /* 0x000fc40000000000 */
[----:B------:R-:W-:Y:S01]  /*cae0*/  FFMA.FTZ R11, R11, UR5, R26 ;  /* 0x000000050b0b7c23 */ /* 0x000fe2000801001a */
[-C--:B------:R-:W-:Y:S01]  /*caf0*/  ISETP.GE.AND P5, PT, R3, R191.reuse, PT ;  /* 0x000000bf0300720c */ /* 0x080fe20003fa6270 */
[----:B------:R-:W-:Y:S01]  /*cb00*/  FFMA.FTZ R29, R29, UR5, R24 ;  /* 0x000000051d1d7c23 */ /* 0x000fe20008010018 */
[----:B------:R-:W-:Y:S01]  /*cb10*/  ISETP.GE.AND P1, PT, R3, R0, PT ;  /* 0x000000000300720c */ /* 0x000fe20003f26270 */
[----:B------:R-:W-:Y:S01]  /*cb20*/  VIADD R3, R156, 0x10 ;  /* 0x000000109c037836 */ /* 0x000fe20000000000 */
[-C--:B------:R-:W-:Y:S01]  /*cb30*/  I2FP.F32.S32 R26, R8.reuse ;  /* 0x00000008001a7245 */ /* 0x080fe20000201400 */
[----:B------:R-:W-:Y:S01]  /*cb40*/  HMMA.16816.F32 R12, R52, R208, R12 ;  /* 0x000000d0340c723c */ /* 0x000fe2000000180c */
[----:B------:R-:W-:Y:S01]  /*cb50*/  I2FP.F32.S32 R24, R8 ;  /* 0x0000000800187245 */ /* 0x000fe20000201400 */
[----:B------:R-:W1:Y:S01]  /*cb60*/  LDSM.16.M88.4 R168, [R212+0x2800] ;  /* 0x00280000d4a8783b */ /* 0x000e620000000200 */
[----:B------:R-:W-:Y:S01]  /*cb70*/  ISETP.GE.AND P0, PT, R10, R191, PT ;  /* 0x000000bf0a00720c */ /* 0x000fe20003f06270 */
[----:B------:R-:W-:Y:S01]  /*cb80*/  FFMA.FTZ R25, R26, UR5, R25 ;  /* 0x000000051a197c23 */ /* 0x000fe20008010019 */
[-C--:B------:R-:W-:Y:S01]  /*cb90*/  ISETP.GE.AND P3, PT, R10, R0.reuse, PT ;  /* 0x000000000a00720c */ /* 0x080fe20003f66270 */
[----:B------:R-:W-:Y:S01]  /*cba0*/  FFMA.FTZ R10, R24, UR5, R27 ;  /* 0x00000005180a7c23 */ /* 0x000fe2000801001b */
[-C--:B------:R-:W-:Y:S01]  /*cbb0*/  I2FP.F32.S32 R26, R3.reuse ;  /* 0x00000003001a7245 */ /* 0x080fe20000201400 */
[----:B------:R-:W-:Y:S01]  /*cbc0*/  VIADD R27, R156, 0x11 ;  /* 0x000000119c1b7836 */ /* 0x000fe20000000000 */
[----:B------:R-:W-:Y:S01]  /*cbd0*/  I2FP.F32.S32 R24, R3 ;  /* 0x0000000300187245 */ /* 0x000fe20000201400 */
[C---:B------:R-:W-:Y:S01]  /*cbe0*/  HMMA.16816.F32 R152, R40.reuse, R148, RZ ;  /* 0x000000942898723c */ /* 0x040fe200000018ff */
[----:B------:R-:W-:Y:S01]  /*cbf0*/  ISETP.GE.AND P6, PT, R8, R191, PT ;  /* 0x000000bf0800720c */ /* 0x000fe20003fc6270 */
[----:B------:R-:W-:Y:S01]  /*cc00*/  FFMA.FTZ R26, R26, UR5, R20 ;  /* 0x000000051a1a7c23 */ /* 0x000fe20008010014 */
[-C--:B------:R-:W-:Y:S01]  /*cc10*/  I2FP.F32.S32 R20, R27.reuse ;  /* 0x0000001b00147245 */ /* 0x080fe20000201400 */
[----:B------:R-:W-:Y:S01]  /*cc20*/  VIADD R37, R156, 0x39 ;  /* 0x000000399c257836 */ /* 0x000fe20000000000 */
[-C--:B------:R-:W-:Y:S01]  /*cc30*/  ISETP.GE.AND P2, PT, R8, R0.reuse, PT ;  /* 0x000000000800720c */ /* 0x080fe20003f46270 */
[----:B------:R-:W-:Y:S01]  /*cc40*/  FFMA.FTZ R8, R24, UR5, R22 ;  /* 0x0000000518087c23 */ /* 0x000fe20008010016 */
[----:B------:R-:W-:Y:S01]  /*cc50*/  FSEL R22, R33, -INF , !P5 ;  /* 0xff80000021167808 */ /* 0x000fe20006800000 */
[C---:B------:R-:W-:Y:S01]  /*cc60*/  HMMA.16816.F32 R148, R40.reuse, R150, RZ ;  /* 0x000000962894723c */ /* 0x040fe200000018ff */
[----:B------:R-:W-:Y:S01]  /*cc70*/  I2FP.F32.S32 R24, R27 ;  /* 0x0000001b00187245 */ /* 0x000fe20000201400 */
[----:B------:R-:W0:Y:S01]  /*cc80*/  LDGDEPBAR ;  /* 0x00000000000079af */ /* 0x000e220000000000 */
[CC--:B------:R-:W-:Y:S01]  /*cc90*/  ISETP.GE.AND P4, PT, R3.reuse, R191.reuse, PT ;  /* 0x000000bf0300720c */ /* 0x0c0fe20003f86270 */
[----:B------:R-:W-:Y:S01]  /*cca0*/  VIADD R209, R212, 0xc00 ;  /* 0x00000c00d4d17836 */ /* 0x000fe20000000000 */
[----:B------:R-:W-:Y:S01]  /*ccb0*/  ISETP.GE.AND P5, PT, R3, R0, PT ;  /* 0x000000000300720c */ /* 0x000fe20003fa6270 */
[----:B------:R-:W-:Y:S01]  /*ccc0*/  FFMA.FTZ R3, R20, UR5, R23 ;  /* 0x0000000514037c23 */ /* 0x000fe20008010017 */
[-C--:B------:R-:W-:Y:S01]  /*ccd0*/  I2FP.F32.S32 R33, R32.reuse ;  /* 0x0000002000217245 */ /* 0x080fe20000201400 */
[----:B------:R-:W-:Y:S01]  /*cce0*/  FFMA.FTZ R24, R24, UR5, R21 ;  /* 0x0000000518187c23 */ /* 0x000fe20008010015 */
[----:B------:R-:W-:Y:S01]  /*ccf0*/  FSEL R20, R31, -INF , !P1 ;  /* 0xff8000001f147808 */ /* 0x000fe20004800000 */
[----:B------:R-:W-:Y:S01]  /*cd00*/  VIADD R31, R156, 0x19 ;  /* 0x000000199c1f7836 */ /* 0x000fe20000000000 */
[C---:B------:R-:W-:Y:S01]  /*cd10*/  HMMA.16816.F32 R144, R40.reuse, R140, RZ ;  /* 0x0000008c2890723c */ /* 0x040fe200000018ff */
[----:B------:R-:W-:Y:S01]  /*cd20*/  I2FP.F32.S32 R23, R32 ;  /* 0x0000002000177245 */ /* 0x000fe20000201400 */
[----:B------:R-:W-:Y:S01]  /*cd30*/  VIADD R208, R212, 0x1000 ;  /* 0x00001000d4d07836 */ /* 0x000fe20000000000 */
[----:B------:R-:W-:Y:S01]  /*cd40*/  FSEL R21, R29, -INF , !P0 ;  /* 0xff8000001d157808 */ /* 0x000fe20004000000 */
[----:B------:R-:W-:Y:S01]  /*cd50*/  FFMA.FTZ R29, R33, UR5, R16 ;  /* 0x00000005211d7c23 */ /* 0x000fe20008010010 */
[C---:B------:R-:W-:Y:S01]  /*cd60*/  ISETP.GE.AND P1, PT, R27.reuse, R191, PT ;  /* 0x000000bf1b00720c */ /* 0x040fe20003f26270 */
[C---:B------:R-:W-:Y:S01]  /*cd70*/  HMMA.16816.F32 R136, R40.reuse, R132, RZ ;  /* 0x000000842888723c */ /* 0x040fe200000018ff */
[-C--:B------:R-:W-:Y:S01]  /*cd80*/  ISETP.GE.AND P0, PT, R27, R0.reuse, PT ;  /* 0x000000001b00720c */ /* 0x080fe20003f06270 */
[----:B------:R-:W-:Y:S01]  /*cd90*/  VIADD R27, R156, 0x20 ;  /* 0x000000209c1b7836 */ /* 0x000fe20000000000 */
[-C--:B------:R-:W-:Y:S01]  /*cda0*/  I2FP.F32.S32 R33, R31.reuse ;  /* 0x0000001f00217245 */ /* 0x080fe20000201400 */
[----:B------:R-:W-:Y:S01]  /*cdb0*/  FFMA.FTZ R16, R23, UR5, R18 ;  /* 0x0000000517107c23 */ /* 0x000fe20008010012 */
[----:B------:R-:W-:Y:S01]  /*cdc0*/  I2FP.F32.S32 R34, R31 ;  /* 0x0000001f00227245 */ /* 0x000fe20000201400 */
[C---:B------:R-:W-:Y:S01]  /*cdd0*/  HMMA.16816.F32 R120, R40.reuse, R116, RZ ;  /* 0x000000742878723c */ /* 0x040fe200000018ff */
[----:B------:R-:W-:Y:S01]  /*cde0*/  FSEL R18, R11, -INF , !P3 ;  /* 0xff8000000b127808 */ /* 0x000fe20005800000 */
[----:B------:R-:W-:Y:S01]  /*cdf0*/  FFMA.FTZ R11, R33, UR5, R19 ;  /* 0x00000005210b7c23 */ /* 0x000fe20008010013 */
[----:B------:R-:W-:Y:S01]  /*ce00*/  FSEL R23, R25, -INF , !P6 ;  /* 0xff80000019177808 */ /* 0x000fe20007000000 */
[----:B------:R-:W-:Y:S01]  /*ce10*/  FFMA.FTZ R25, R34, UR5, R17 ;  /* 0x0000000522197c23 */ /* 0x000fe20008010011 */
[C---:B------:R-:W-:Y:S01]  /*ce20*/  ISETP.GE.AND P3, PT, R32.reuse, R191, PT ;  /* 0x000000bf2000720c */ /* 0x040fe20003f66270 */
[----:B------:R-:W-:Y:S01]  /*ce30*/  HMMA.16816.F32 R112, R40, R108, RZ ;  /* 0x0000006c2870723c */ /* 0x000fe200000018ff */
[----:B------:R-:W-:Y:S01]  /*ce40*/  ISETP.GE.AND P6, PT, R32, R0, PT ;  /* 0x000000002000720c */ /* 0x000fe20003fc6270 */
[----:B------:R-:W-:Y:S01]  /*ce50*/  VIADD R32, R156, 0x21 ;  /* 0x000000219c207836 */ /* 0x000fe20000000000 */
[----:B------:R-:W-:-:S02]  /*ce60*/  I2FP.F32.S32 R33, R27 ;  /* 0x0000001b00217245 */ /* 0x000fc40000201400 */
[----:B------:R-:W-:Y:S01]  /*ce70*/  I2FP.F32.S32 R34, R27 ;  /* 0x0000001b00227245 */ /* 0x000fe20000201400 */
[C---:B--2---:R-:W-:Y:S01]  /*ce80*/  HMMA.16816.F32 R96, R40.reuse, R92, RZ ;  /* 0x0000005c2860723c */ /* 0x044fe200000018ff */
[----:B------:R-:W-:Y:S01]  /*ce90*/  FSEL R17, R10, -INF , !P2 ;  /* 0xff8000000a117808 */ /* 0x000fe20005000000 */
[----:B------:R-:W-:Y:S01]  /*cea0*/  FFMA.FTZ R10, R33, UR5, R14 ;  /* 0x00000005210a7c23 */ /* 0x000fe2000801000e */
[----:B------:R-:W-:Y:S01]  /*ceb0*/  FSEL R19, R26, -INF , !P4 ;  /* 0xff8000001a137808 */ /* 0x000fe20006000000 */
[----:B------:R-:W-:Y:S01]  /*cec0*/  FFMA.FTZ R26, R34, UR5, R12 ;  /* 0x00000005221a7c23 */ /* 0x000fe2000801000c */
[----:B------:R-:W-:Y:S01]  /*ced0*/  I2FP.F32.S32 R14, R32 ;  /* 0x00000020000e7245 */ /* 0x000fe20000201400 */
[C---:B---3--:R-:W-:Y:S01]  /*cee0*/  HMMA.16816.F32 R88, R40.reuse, R84, RZ ;  /* 0x000000542858723c */ /* 0x048fe200000018ff */
[C---:B------:R-:W-:Y:S02]  /*cef0*/  ISETP.GE.AND P2, PT, R31.reuse, R191, PT ;  /* 0x000000bf1f00720c */ /* 0x040fe40003f46270 */
[----:B------:R-:W-:Y:S01]  /*cf00*/  ISETP.GE.AND P4, PT, R31, R0, PT ;  /* 0x000000001f00720c */ /* 0x000fe20003f86270 */
[----:B------:R-:W-:Y:S01]  /*cf10*/  VIADD R31, R156, 0x28 ;  /* 0x000000289c1f7836 */ /* 0x000fe20000000000 */
[----:B------:R-:W-:Y:S01]  /*cf20*/  I2FP.F32.S32 R33, R32 ;  /* 0x0000002000217245 */ /* 0x000fe20000201400 */
[----:B----4-:R-:W-:Y:S01]  /*cf30*/  HMMA.16816.F32 R80, R40, R76, RZ ;  /* 0x0000004c2850723c */ /* 0x010fe200000018ff */
[----:B------:R-:W-:Y:S01]  /*cf40*/  FSEL R12, R8, -INF , !P5 ;  /* 0xff800000080c7808 */ /* 0x000fe20006800000 */
[----:B------:R-:W-:Y:S01]  /*cf50*/  FFMA.FTZ R8, R14, UR5, R15 ;  /* 0x000000050e087c23 */ /* 0x000fe2000801000f */
[----:B------:R-:W-:-:S02]  /*cf60*/  FSEL R24, R24, -INF , !P1 ;  /* 0xff80000018187808 */ /* 0x000fc40004800000 */
[C---:B------:R-:W-:Y:S01]  /*cf70*/  ISETP.GE.AND P5, PT, R27.reuse, R191, PT ;  /* 0x000000bf1b00720c */ /* 0x040fe20003fa6270 */
[C---:B------:R-:W-:Y:S01]  /*cf80*/  HMMA.16816.F32 R56, R40.reuse, R48, RZ ;  /* 0x000000302838723c */ /* 0x040fe200000018ff */
[----:B------:R-:W-:Y:S01]  /*cf90*/  ISETP.GE.AND P1, PT, R27, R0, PT ;  /* 0x000000001b00720c */ /* 0x000fe20003f26270 */
[----:B------:R-:W-:Y:S01]  /*cfa0*/  FFMA.FTZ R27, R33, UR5, R13 ;  /* 0x00000005211b7c23 */ /* 0x000fe2000801000d */
[----:B------:R-:W-:Y:S02]  /*cfb0*/  FSEL R14, R3, -INF , !P0 ;  /* 0xff800000030e7808 */ /* 0x000fe40004000000 */
[----:B------:R-:W-:Y:S01]  /*cfc0*/  FSEL R15, R29, -INF , !P3 ;  /* 0xff8000001d0f7808 */ /* 0x000fe20005800000 */
[----:B------:R-:W-:Y:S01]  /*cfd0*/  HMMA.16816.F32 R140, R40, R142, RZ ;  /* 0x0000008e288c723c */ /* 0x000fe200000018ff */
[----:B------:R-:W-:Y:S02]  /*cfe0*/  I2FP.F32.S32 R13, R31 ;  /* 0x0000001f000d7245 */ /* 0x000fe40000201400 */
[----:B------:R-:W-:-:S02]  /*cff0*/  ISETP.GE.AND P0, PT, R32, R191, PT ;  /* 0x000000bf2000720c */ /* 0x000fc40003f06270 */
[-C--:B------:R-:W-:Y:S01]  /*d000*/  ISETP.GE.AND P3, PT, R32, R0.reuse, PT ;  /* 0x000000002000720c */ /* 0x080fe20003f66270 */
[C---:B------:R-:W-:Y:S01]  /*d010*/  HMMA.16816.F32 R132, R40.reuse, R134, RZ ;  /* 0x000000862884723c */ /* 0x040fe200000018ff */
[----:B------:R-:W-:Y:S01]  /*d020*/  I2FP.F32.S32 R33, R31 ;  /* 0x0000001f00217245 */ /* 0x000fe20000201400 */
[----:B------:R-:W-:Y:S01]  /*d030*/  VIADD R32, R156, 0x29 ;  /* 0x000000299c207836 */ /* 0x000fe20000000000 */
[----:B------:R-:W-:Y:S02]  /*d040*/  FSEL R25, R25, -INF , !P2 ;  /* 0xff80000019197808 */ /* 0x000fe40005000000 */
[-C--:B------:R-:W-:Y:S01]  /*d050*/  ISETP.GE.AND P2, PT, R31, R0.reuse, PT ;  /* 0x000000001f00720c */ /* 0x080fe20003f46270 */
[----:B------:R-:W-:Y:S01]  /*d060*/  HMMA.16816.F32 R116, R40, R118, RZ ;  /* 0x000000762874723c */ /* 0x000fe200000018ff */
[----:B------:R-:W-:Y:S02]  /*d070*/  FSEL R26, R26, -INF , !P5 ;  /* 0xff8000001a1a7808 */ /* 0x000fe40006800000 */
[----:B------:R-:W-:-:S02]  /*d080*/  ISETP.GE.AND P5, PT, R32, R0, PT ;  /* 0x000000002000720c */ /* 0x000fc40003fa6270 */
[----:B------:R-:W-:Y:S01]  /*d090*/  FSEL R27, R27, -INF , !P0 ;  /* 0xff8000001b1b7808 */ /* 0x000fe20004000000 */
[----:B------:R-:W-:Y:S01]  /*d0a0*/  HMMA.16816.F32 R108, R40, R110, RZ ;  /* 0x0000006e286c723c */ /* 0x000fe200000018ff */
[----:B------:R-:W-:-:S05]  /*d0b0*/  I2FP.F32.S32 R39, R37 ;  /* 0x0000002500277245 */ /* 0x000fca0000201400 */
        /* <DEDUP_REMOVED lines=8> */
[C---:B------:R-:W-:Y:S06]  /*d140*/  HMMA.16816.F32 R4, R52.reuse, R210, R4 ;  /* 0x000000d23404723c */ /* 0x040fec0000001804 */
[----:B------:R-:W-:Y:S01]  /*d150*/  HMMA.16816.F32 R128, R52, R184, R128 ;  /* 0x000000b83480723c */ /* 0x000fe20000001880 */
[----:B------:R-:W-:-:S02]  /*d160*/  VIADD R211, R212, 0x400 ;  /* 0x00000400d4d37836 */ /* 0x000fc40000000000 */
[----:B------:R-:W-:-:S03]  /*d170*/  VIADD R210, R212, 0x800 ;  /* 0x00000800d4d27836 */ /* 0x000fc60000000000 */
[C---:B------:R-:W-:Y:S01]  /*d180*/  HMMA.16816.F32 R124, R52.reuse, R186, R124 ;  /* 0x000000ba347c723c */ /* 0x040fe2000000187c */
[----:B------:R-:W3:Y:S05]  /*d190*/  LDSM.16.M88.4 R184, [R212+0x3800] ;  /* 0x00380000d4b8783b */ /* 0x000eea0000000200 */
[C---:B------:R-:W-:Y:S06]  /*d1a0*/  HMMA.16816.F32 R72, R52.reuse, R160, R72 ;  /* 0x000000a03448723c */ /* 0x040fec0000001848 */
[C---:B------:R-:W-:Y:S01]  /*d1b0*/  HMMA.16816.F32 R68, R52.reuse, R162, R68 ;  /* 0x000000a23444723c */ /* 0x040fe20000001844 */
[----:B------:R-:W4:Y:S01]  /*d1c0*/  LDSM.16.M88.4 R160, [R212+0x3c00] ;  /* 0x003c0000d4a0783b */ /* 0x000f220000000200 */
[----:B------:R-:W-:Y:S01]  /*d1d0*/  FFMA.FTZ R3, R13, UR5, R6 ;  /* 0x000000050d037c23 */ /* 0x000fe20008010006 */
[----:B------:R-:W-:Y:S01]  /*d1e0*/  FFMA.FTZ R29, R33, UR5, R4 ;  /* 0x00000005211d7c23 */ /* 0x000fe20008010004 */
[-C--:B------:R-:W-:Y:S01]  /*d1f0*/  I2FP.F32.S32 R6, R32.reuse ;  /* 0x0000002000067245 */ /* 0x080fe20000201400 */
[----:B------:R-:W-:Y:S01]  /*d200*/  VIADD R4, R156, 0x30 ;  /* 0x000000309c047836 */ /* 0x000fe20000000000 */
[----:B------:R-:W-:Y:S01]  /*d210*/  HMMA.16816.F32 R152, R52, R204, R152 ;  /* 0x000000cc3498723c */ /* 0x000fe20000001898 */
[----:B------:R-:W-:Y:S01]  /*d220*/  I2FP.F32.S32 R33, R32 ;  /* 0x0000002000217245 */ /* 0x000fe20000201400 */
[----:B------:R-:W-:-:S04]  /*d230*/  DEPBAR.LE SB0, 0x0 ;  /* 0x000080000000791a */ /* 0x000fc80000000000 */
[C---:B------:R-:W-:Y:S01]  /*d240*/  HMMA.16816.F32 R148, R52.reuse, R206, R148 ;  /* 0x000000ce3494723c */ /* 0x040fe20000001894 */
[----:B------:R-:W-:Y:S01]  /*d250*/  FSEL R13, R16, -INF , !P6 ;  /* 0xff800000100d7808 */ /* 0x000fe20007000000 */
[----:B------:R-:W-:Y:S01]  /*d260*/  FFMA.FTZ R16, R6, UR5, R7 ;  /* 0x0000000506107c23 */ /* 0x000fe20008010007 */
[-C--:B------:R-:W-:Y:S01]  /*d270*/  I2FP.F32.S32 R6, R4.reuse ;  /* 0x0000000400067245 */ /* 0x080fe20000201400 */
[----:B------:R-:W-:Y:S01]  /*d280*/  VIADD R205, R212, 0x1c00 ;  /* 0x00001c00d4cd7836 */ /* 0x000fe20000000000 */
[-C--:B------:R-:W-:Y:S01]  /*d290*/  ISETP.GE.AND P6, PT, R31, R191.reuse, PT ;  /* 0x000000bf1f00720c */ /* 0x080fe20003fc6270 */
[C---:B------:R-:W-:Y:S01]  /*d2a0*/  HMMA.16816.F32 R144, R52.reuse, R200, R144 ;  /* 0x000000c83490723c */ /* 0x040fe20000001890 */
[----:B------:R-:W-:Y:S01]  /*d2b0*/  FSEL R7, R11, -INF , !P4 ;  /* 0xff8000000b077808 */ /* 0x000fe20006000000 */
[----:B------:R-:W-:Y:S01]  /*d2c0*/  FFMA.FTZ R31, R33, UR5, R5 ;  /* 0x00000005211f7c23 */ /* 0x000fe20008010005 */
[----:B------:R-:W-:Y:S01]  /*d2d0*/  ISETP.GE.AND P4, PT, R32, R191, PT ;  /* 0x000000bf2000720c */ /* 0x000fe20003f86270 */
[C---:B------:R-:W-:Y:S01]  /*d2e0*/  VIADD R5, R156.reuse, 0x31 ;  /* 0x000000319c057836 */ /* 0x040fe20000000000 */
[----:B------:R-:W-:Y:S01]  /*d2f0*/  I2FP.F32.S32 R33, R4 ;  /* 0x0000000400217245 */ /* 0x000fe20000201400 */
[----:B------:R-:W-:Y:S01]  /*d300*/  HMMA.16816.F32 R140, R52, R202, R140 ;  /* 0x000000ca348c723c */ /* 0x000fe2000000188c */
[----:B------:R-:W-:Y:S01]  /*d310*/  VIADD R32, R156, 0x38 ;  /* 0x000000389c207836 */ /* 0x000fe20000000000 */
[----:B------:R-:W-:Y:S01]  /*d320*/  ISETP.GE.AND P0, PT, R4, R0, PT ;  /* 0x000000000400720c */ /* 0x000fe20003f06270 */
[C---:B------:R-:W-:Y:S01]  /*d330*/  VIADD R207, R212.reuse, 0x1400 ;  /* 0x00001400d4cf7836 */ /* 0x040fe20000000000 */
[----:B------:R-:W-:Y:S01]  /*d340*/  FSEL R29, R29, -INF , !P6 ;  /* 0xff8000001d1d7808 */ /* 0x000fe20007000000 */
[----:B------:R-:W-:-:S02]  /*d350*/  VIADD R206, R212, 0x1800 ;  /* 0x00001800d4ce7836 */ /* 0x000fc40000000000 */
[----:B------:R-:W-:Y:S01]  /*d360*/  FFMA.FTZ R11, R6, UR5, R154 ;  /* 0x00000005060b7c23 */ /* 0x000fe2000801009a */
[----:B------:R-:W-:Y:S01]  /*d370*/  FSEL R6, R10, -INF , !P1 ;  /* 0xff8000000a067808 */ /* 0x000fe20004800000 */
[----:B------:R-:W-:Y:S01]  /*d380*/  FFMA.FTZ R33, R33, UR5, R152 ;  /* 0x0000000521217c23 */ /* 0x000fe20008010098 */
[----:B------:R-:W-:Y:S01]  /*d390*/  ISETP.GE.AND P1, PT, R4, R191, PT ;  /* 0x000000bf0400720c */ /* 0x000fe20003f26270 */
[C---:B------:R-:W-:Y:S01]  /*d3a0*/  HMMA.16816.F32 R136, R52.reuse, R192, R136 ;  /* 0x000000c03488723c */ /* 0x040fe20000001888 */
[----:B------:R-:W-:Y:S01]  /*d3b0*/  FSEL R4, R8, -INF , !P3 ;  /* 0xff80000008047808 */ /* 0x000fe20005800000 */
[C---:B------:R-:W-:Y:S01]  /*d3c0*/  VIADD R204, R212.reuse, 0x2000 ;  /* 0x00002000d4cc7836 */ /* 0x040fe20000000000 */
[-C--:B------:R-:W-:Y:S01]  /*d3d0*/  I2FP.F32.S32 R34, R5.reuse ;  /* 0x0000000500227245 */ /* 0x080fe20000201400 */
[----:B------:R-:W-:Y:S01]  /*d3e0*/  VIADD R203, R212, 0x2400 ;  /* 0x00002400d4cb7836 */ /* 0x000fe20000000000 */
[----:B------:R-:W-:Y:S01]  /*d3f0*/  I2FP.F32.S32 R35, R5 ;  /* 0x0000000500237245 */ /* 0x000fe20000201400 */
[C---:B------:R-:W-:Y:S01]  /*d400*/  HMMA.16816.F32 R132, R52.reuse, R194, R132 ;  /* 0x000000c23484723c */ /* 0x040fe20000001884 */
[----:B------:R-:W-:Y:S01]  /*d410*/  I2FP.F32.S32 R36, R32 ;  /* 0x0000002000247245 */ /* 0x000fe20000201400 */
[----:B------:R-:W-:Y:S01]  /*d420*/  FFMA.FTZ R34, R34, UR5, R153 ;  /* 0x0000000522227c23 */ /* 0x000fe20008010099 */
[----:B------:R-:W-:Y:S01]  /*d430*/  ISETP.GE.AND P3, PT, R5, R191, PT ;  /* 0x000000bf0500720c */ /* 0x000fe20003f66270 */
[----:B------:R-:W-:Y:S01]  /*d440*/  FFMA.FTZ R10, R35, UR5, R155 ;  /* 0x00000005230a7c23 */ /* 0x000fe2000801009b */
[----:B------:R-:W-:Y:S01]  /*d450*/  ISETP.GE.AND P6, PT, R5, R0, PT ;  /* 0x000000000500720c */ /* 0x000fe20003fc6270 */
[----:B-1----:R-:W-:Y:S01]  /*d460*/  HMMA.16816.F32 R120, R52, R180, R120 ;  /* 0x000000b43478723c */ /* 0x002fe20000001878 */
[----:B------:R-:W-:Y:S01]  /*d470*/  FSEL R5, R3, -INF , !P2 ;  /* 0xff80000003057808 */ /* 0x000fe20005000000 */
[----:B------:R-:W-:-:S02]  /*d480*/  VIADD R3, R156, 0x41 ;  /* 0x000000419c037836 */ /* 0x000fc40000000000 */
[----:B------:R-:W-:Y:S01]  /*d490*/  FFMA.FTZ R8, R36, UR5, R150 ;  /* 0x0000000524087c23 */ /* 0x000fe20008010096 */
[----:B------:R-:W-:Y:S01]  /*d4a0*/  FSEL R16, R16, -INF , !P5 ;  /* 0xff80000010107808 */ /* 0x000fe20006800000 */
[C---:B------:R-:W-:Y:S01]  /*d4b0*/  VIADD R202, R212.reuse, 0x2800 ;  /* 0x00002800d4ca7836 */ /* 0x040fe20000000000 */
[C---:B------:R-:W-:Y:S01]  /*d4c0*/  HMMA.16816.F32 R116, R52.reuse, R182, R116 ;  /* 0x000000b63474723c */ /* 0x040fe20000001874 */
[----:B------:R-:W-:Y:S01]  /*d4d0*/  FSEL R33, R33, -INF , !P1 ;  /* 0xff80000021217808 */ /* 0x000fe20004800000 */
[C---:B------:R-:W-:Y:S01]  /*d4e0*/  VIADD R201, R212.reuse, 0x2c00 ;  /* 0x00002c00d4c97836 */ /* 0x040fe20000000000 */
[----:B------:R-:W-:Y:S01]  /*d4f0*/  I2FP.F32.S32 R36, R37 ;  /* 0x0000002500247245 */ /* 0x000fe20000201400 */
[----:B------:R-:W-:Y:S01]  /*d500*/  VIADD R200, R212, 0x3000 ;  /* 0x00003000d4c87836 */ /* 0x000fe20000000000 */
[C---:B------:R-:W-:Y:S01]  /*d510*/  ISETP.GE.AND P5, PT, R37.reuse, R191, PT ;  /* 0x000000bf2500720c */ /* 0x040fe20003fa6270 */
[----:B------:R-:W-:Y:S01]  /*d520*/  HMMA.16816.F32 R112, R52, R176, R112 ;  /* 0x000000b03470723c */ /* 0x000fe20000001870 */
[----:B------:R-:W-:Y:S01]  /*d530*/  ISETP.GE.AND P1, PT, R37, R0, PT ;  /* 0x000000002500720c */ /* 0x000fe20003f26270 */
[----:B------:R-:W-:Y:S01]  /*d540*/  FFMA.FTZ R36, R36, UR5, R149 ;  /* 0x0000000524247c23 */ /* 0x000fe20008010095 */
[----:B------:R-:W-:-:S02]  /*d550*/  FSEL R31, R31, -INF , !P4 ;  /* 0xff8000001f1f7808 */ /* 0x000fc40006000000 */
[----:B------:R-:W-:Y:S01]  /*d560*/  I2FP.F32.S32 R35, R32 ;  /* 0x0000002000237245 */ /* 0x000fe20000201400 */
[C---:B------:R-:W-:Y:S01]  /*d570*/  HMMA.16816.F32 R108, R52.reuse, R178, R108 ;  /* 0x000000b2346c723c */ /* 0x040fe2000000186c */
[C---:B------:R-:W-:Y:S02]  /*d580*/  ISETP.GE.AND P2, PT, R32.reuse, R191, PT ;  /* 0x000000bf2000720c */ /* 0x040fe40003f46270 */
[----:B------:R-:W-:Y:S01]  /*d590*/  ISETP.GE.AND P4, PT, R32, R0, PT ;  /* 0x000000002000720c */ /* 0x000fe20003f86270 */
[----:B------:R-:W-:Y:S01]  /*d5a0*/  FFMA.FTZ R32, R39, UR5, R151 ;  /* 0x0000000527207c23 */ /* 0x000fe20008010097 */
[----:B------:R-:W-:Y:S01]  /*d5b0*/  FSEL R11, R11, -INF , !P0 ;  /* 0xff8000000b0b7808 */ /* 0x000fe20004000000 */
[----:B------:R-:W-:Y:S01]  /*d5c0*/  HMMA.16816.F32 R96, R52, R172, R96 ;  /* 0x000000ac3460723c */ /* 0x000fe20000001860 */
[----:B------:R-:W-:Y:S01]  /*d5d0*/  FSEL R34, R34, -INF , !P3 ;  /* 0xff80000022227808 */ /* 0x000fe20005800000 */
[----:B------:R-:W-:Y:S01]  /*d5e0*/  FFMA.FTZ R35, R35, UR5, R148 ;  /* 0x0000000523237c23 */ /* 0x000fe20008010094 */
[----:B------:R-:W-:-:S02]  /*d5f0*/  I2FP.F32.S32 R39, R38 ;  /* 0x0000002600277245 */ /* 0x000fc40000201400 */
[C---:B------:R-:W-:Y:S01]  /*d600*/  ISETP.GE.AND P0, PT, R38.reuse, R191, PT ;  /* 0x000000bf2600720c */ /* 0x040fe20003f06270 */
[C---:B------:R-:W-:Y:S01]  /*d610*/  HMMA.16816.F32 R92, R52.reuse, R174, R92 ;  /* 0x000000ae345c723c */ /* 0x040fe2000000185c */
[----:B------:R-:W-:Y:S01]  /*d620*/  ISETP.GE.AND P3, PT, R38, R0, PT ;  /* 0x000000002600720c */ /* 0x000fe20003f66270 */
[----:B------:R-:W-:Y:S01]  /*d630*/  FFMA.FTZ R146, R39, UR5, R146 ;  /* 0x0000000527927c23 */ /* 0x000fe20008010092 */
[----:B------:R-:W-:Y:S02]  /*d640*/  I2FP.F32.S32 R39, R3 ;  /* 0x0000000300277245 */ /* 0x000fe40000201400 */
[----:B------:R-:W-:Y:S01]  /*d650*/  FSEL R10, R10, -INF , !P6 ;  /* 0xff8000000a0a7808 */ /* 0x000fe20007000000 */
[----:B------:R-:W-:Y:S01]  /*d660*/  HMMA.16816.F32 R88, R52, R168, R88 ;  /* 0x000000a83458723c */ /* 0x000fe20000001858 */
[----:B------:R-:W-:Y:S01]  /*d670*/  FSEL R35, R35, -INF , !P2 ;  /* 0xff80000023237808 */ /* 0x000fe20005000000 */
[----:B------:R-:W-:Y:S01]  /*d680*/  FFMA.FTZ R147, R39, UR5, R147 ;  /* 0x0000000527937c23 */ /* 0x000fe20008010093 */
[----:B------:R-:W-:-:S02]  /*d690*/  FSEL R8, R8, -INF , !P4 ;  /* 0xff80000008087808 */ /* 0x000fc40006000000 */
[----:B------:R-:W-:Y:S01]  /*d6a0*/  FSEL R36, R36, -INF , !P5 ;  /* 0xff80000024247808 */ /* 0x000fe20006800000 */
[C---:B------:R-:W-:Y:S01]  /*d6b0*/  HMMA.16816.F32 R84, R52.reuse, R170, R84 ;  /* 0x000000aa3454723c */ /* 0x040fe20000001854 */
[C---:B------:R-:W-:Y:S02]  /*d6c0*/  ISETP.GE.AND P6, PT, R3.reuse, R191, PT ;  /* 0x000000bf0300720c */ /* 0x040fe40003fc6270 */
[----:B------:R-:W-:Y:S02]  /*d6d0*/  ISETP.GE.AND P2, PT, R3, R0, PT ;  /* 0x000000000300720c */ /* 0x000fe40003f46270 */
[----:B------:R-:W-:Y:S01]  /*d6e0*/  FSEL R32, R32, -INF , !P1 ;  /* 0xff80000020207808 */ /* 0x000fe20004800000 */
[----:B--2---:R-:W-:Y:S01]  /*d6f0*/  HMMA.16816.F32 R80, R52, R164, R80 ;  /* 0x000000a43450723c */ /* 0x004fe20000001850 */
[----:B------:R-:W-:Y:S02]  /*d700*/  FSEL R181, R147, -INF , !P2 ;  /* 0xff80000093b57808 */ /* 0x000fe40005000000 */
[----:B------:R-:W-:-:S03]  /*d710*/  FSEL R182, R146, -INF , !P3 ;  /* 0xff80000092b67808 */ /* 0x000fc60005800000 */
[C---:B------:R-:W-:Y:S06]  /*d720*/  HMMA.16816.F32 R76, R52.reuse, R166, R76 ;  /* 0x000000a6344c723c */ /* 0x040fec000000184c */
[C---:B------:R-:W-:Y:S06]  /*d730*/  HMMA.16816.F32 R60, R52.reuse, R158, R60 ;  /* 0x0000009e343c723c */ /* 0x040fec000000183c */
[C---:B---3--:R-:W-:Y:S06]  /*d740*/  HMMA.16816.F32 R56, R52.reuse, R184, R56 ;  /* 0x000000b83438723c */ /* 0x048fec0000001838 */
[C---:B------:R-:W-:Y:S06]  /*d750*/  HMMA.16816.F32 R48, R52.reuse, R186, R48 ;  /* 0x000000ba3430723c */ /* 0x040fec0000001830 */
[C---:B----4-:R-:W-:Y:S06]  /*d760*/  HMMA.16816.F32 R44, R52.reuse, R160, R44 ;  /* 0x000000a0342c723c */ /* 0x050fec000000182c */
[----:B------:R-:W-:Y:S07]  /*d770*/  HMMA.16816.F32 R40, R52, R162, R40 ;  /* 0x000000a23428723c */ /* 0x000fee0000001828 */
[----:B------:R-:W-:-:S02]  /*d780*/  I2FP.F32.S32 R52, R38 ;  /* 0x0000002600347245 */ /* 0x000fc40000201400 */
[----:B------:R-:W-:Y:S01]  /*d790*/  I2FP.F32.S32 R53, R3 ;  /* 0x0000000300357245 */ /* 0x000fe20000201400 */
[----:B------:R-:W-:Y:S02]  /*d7a0*/  VIADD R3, R156, 0x49 ;  /* 0x000000499c037836 */ /* 0x000fe40000000000 */
[----:B------:R-:W-:Y:S01]  /*d7b0*/  FFMA.FTZ R37, R52, UR5, R144 ;  /* 0x0000000534257c23 */ /* 0x000fe20008010090 */
[----:B------:R-:W-:Y:S02]  /*d7c0*/  VIADD R52, R156, 0x48 ;  /* 0x000000489c347836 */ /* 0x000fe40000000000 */
[----:B------:R-:W-:Y:S01]  /*d7d0*/  FFMA.FTZ R38, R53, UR5, R145 ;  /* 0x0000000535267c23 */ /* 0x000fe20008010091 */
[----:B------:R-:W-:Y:S02]  /*d7e0*/  I2FP.F32.S32 R54, R3 ;  /* 0x0000000300367245 */ /* 0x000fe40000201400 */
[----:B------:R-:W-:Y:S02]  /*d7f0*/  FSEL R37, R37, -INF , !P0 ;  /* 0xff80000025257808 */ /* 0x000fe40004000000 */
[-C--:B------:R-:W-:Y:S01]  /*d800*/  I2FP.F32.S32 R53, R52.reuse ;  /* 0x0000003400357245 */ /* 0x080fe20000201400 */
[----:B------:R-:W-:Y:S01]  /*d810*/  FFMA.FTZ R54, R54, UR5, R141 ;  /* 0x0000000536367c23 */ /* 0x000fe2000801008d */
[----:B------:R-:W-:Y:S01]  /*d820*/  I2FP.F32.S32 R39, R52 ;  /* 0x0000003400277245 */ /* 0x000fe20000201400 */
[----:B------:R-:W-:Y:S01]  /*d830*/  BAR.SYNC.DEFER_BLOCKING 0x0 ;  /* 0x0000000000007b1d */ /* 0x000fe20000010000 */
[----:B------:R-:W-:Y:S01]  /*d840*/  ISETP.GE.AND P4, PT, R52, R191, PT ;  /* 0x000000bf3400720c */ /* 0x000fe20003f86270 */
[----:B------:R-:W-:Y:S01]  /*d850*/  FFMA.FTZ R142, R53, UR5, R142 ;  /* 0x00000005358e7c23 */ /* 0x000fe2000801008e */
[----:B------:R-:W-:Y:S01]  /*d860*/  VIADD R53, R156, 0x50 ;  /* 0x000000509c357836 */ /* 0x000fe20000000000 */
[----:B------:R-:W-:Y:S01]  /*d870*/  ISETP.GE.AND P5, PT, R52, R0, PT ;  /* 0x000000003400720c */ /* 0x000fe20003fa6270 */
[----:B------:R-:W-:Y:S01]  /*d880*/  FFMA.FTZ R39, R39, UR5, R140 ;  /* 0x0000000527277c23 */ /* 0x000fe2000801008c */
[----:B------:R-:W-:-:S02]  /*d890*/  I2FP.F32.S32 R140, R3 ;  /* 0x00000003008c7245 */ /* 0x000fc40000201400 */
[-C--:B------:R-:W-:Y:S02]  /*d8a0*/  I2FP.F32.S32 R52, R53.reuse ;  /* 0x0000003500347245 */ /* 0x080fe40000201400 */
[----:B------:R-:W-:Y:S01]  /*d8b0*/  I2FP.F32.S32 R55, R53 ;  /* 0x0000003500377245 */ /* 0x000fe20000201400 */
[----:B------:R-:W-:Y:S01]  /*d8c0*/  FFMA.FTZ R140, R140, UR5, R143 ;  /* 0x000000058c8c7c23 */ /* 0x000fe2000801008f */
[C---:B------:R-:W-:Y:S01]  /*d8d0*/  ISETP.GE.AND P1, PT, R3.reuse, R191, PT ;  /* 0x000000bf0300720c */ /* 0x040fe20003f26270 */
[----:B------:R-:W-:Y:S01]  /*d8e0*/  FFMA.FTZ R138, R52, UR5, R138 ;  /* 0x00000005348a7c23 */ /* 0x000fe2000801008a */
[----:B------:R-:W-:Y:S01]  /*d8f0*/  ISETP.GE.AND P0, PT, R3, R0, PT ;  /* 0x000000000300720c */ /* 0x000fe20003f06270 */
[C---:B------:R-:W-:Y:S02]  /*d900*/  VIADD R3, R156.reuse, 0x51 ;  /* 0x000000519c037836 */ /* 0x040fe40000000000 */
[----:B------:R-:W-:Y:S01]  /*d910*/  FFMA.FTZ R136, R55, UR5, R136 ;  /* 0x0000000537887c23 */ /* 0x000fe20008010088 */
[----:B------:R-:W-:Y:S01]  /*d920*/  VIADD R52, R156, 0x58 ;  /* 0x000000589c347836 */ /* 0x000fe20000000000 */
[----:B------:R-:W-:-:S02]  /*d930*/  FSEL R39, R39, -INF , !P4 ;  /* 0xff80000027277808 */ /* 0x000fc40006000000 */
[-C--:B------:R-:W-:Y:S02]  /*d940*/  I2FP.F32.S32 R141, R3.reuse ;  /* 0x00000003008d7245 */ /* 0x080fe40000201400 */
[----:B------:R-:W-:Y:S02]  /*d950*/  I2FP.F32.S32 R55, R3 ;  /* 0x0000000300377245 */ /* 0x000fe40000201400 */
[----:B------:R-:W-:Y:S01]  /*d960*/  I2FP.F32.S32 R154, R52 ;  /* 0x00000034009a7245 */ /* 0x000fe20000201400 */
[----:B------:R-:W-:Y:S01]  /*d970*/  FFMA.FTZ R137, R141, UR5, R137 ;  /* 0x000000058d897c23 */ /* 0x000fe20008010089 */
[-C--:B------:R-:W-:Y:S01]  /*d980*/  ISETP.GE.AND P2, PT, R3, R191.reuse, PT ;  /* 0x000000bf0300720c */ /* 0x080fe20003f46270 */
[----:B------:R-:W-:Y:S01]  /*d990*/  FFMA.FTZ R139, R55, UR5, R139 ;  /* 0x00000005378b7c23 */ /* 0x000fe2000801008b */
[-C--:B------:R-:W-:Y:S01]  /*d9a0*/  ISETP.GE.AND P4, PT, R3, R0.reuse, PT ;  /* 0x000000000300720c */ /* 0x080fe20003f86270 */
[----:B------:R-:W-:Y:S01]  /*d9b0*/  VIADD R3, R156, 0x59 ;  /* 0x000000599c037836 */ /* 0x000fe20000000000 */
[----:B------:R-:W-:Y:S01]  /*d9c0*/  FSEL R38, R38, -INF , !P6 ;  /* 0xff80000026267808 */ /* 0x000fe20007000000 */
[----:B------:R-:W-:Y:S01]  /*d9d0*/  FFMA.FTZ R154, R154, UR5, R134 ;  /* 0x000000059a9a7c23 */ /* 0x000fe20008010086 */
[C---:B------:R-:W-:Y:S01]  /*d9e0*/  ISETP.GE.AND P3, PT, R53.reuse, R191, PT ;  /* 0x000000bf3500720c */ /* 0x040fe20003f66270 */
[----:B------:R-:W-:Y:S01]  /*d9f0*/  VIADD R55, R156, 0x60 ;  /* 0x000000609c377836 */ /* 0x000fe20000000000 */
[----:B------:R-:W-:-:S02]  /*da00*/  ISETP.GE.AND P6, PT, R53, R0, PT ;  /* 0x000000003500720c */ /* 0x000fc40003fc6270 */
[-C--:B------:R-:W-:Y:S02]  /*da10*/  I2FP.F32.S32 R134, R3.reuse ;  /* 0x0000000300867245 */ /* 0x080fe40000201400 */
[----:B------:R-:W-:Y:S02]  /*da20*/  I2FP.F32.S32 R53, R52 ;  /* 0x0000003400357245 */ /* 0x000fe40000201400 */
[----:B------:R-:W-:Y:S01]  /*da30*/  FSEL R140, R140, -INF , !P0 ;  /* 0xff8000008c8c7808 */ /* 0x000fe20004000000 */
[----:B------:R-:W-:Y:S01]  /*da40*/  FFMA.FTZ R133, R134, UR5, R133 ;  /* 0x0000000586857c23 */ /* 0x000fe20008010085 */
[----:B------:R-:W-:Y:S01]  /*da50*/  FSEL R134, R136, -INF , !P3 ;  /* 0xff80000088867808 */ /* 0x000fe20005800000 */
[----:B------:R-:W-:Y:S01]  /*da60*/  FFMA.FTZ R132, R53, UR5, R132 ;  /* 0x0000000535847c23 */ /* 0x000fe20008010084 */
[----:B------:R-:W-:Y:S02]  /*da70*/  I2FP.F32.S32 R53, R3 ;  /* 0x0000000300357245 */ /* 0x000fe40000201400 */
[----:B------:R-:W-:-:S02]  /*da80*/  ISETP.GE.AND P0, PT, R3, R191, PT ;  /* 0x000000bf0300720c */ /* 0x000fc40003f06270 */
[-C--:B------:R-:W-:Y:S01]  /*da90*/  ISETP.GE.AND P3, PT, R3, R0.reuse, PT ;  /* 0x000000000300720c */ /* 0x080fe20003f66270 */
[----:B------:R-:W-:Y:S01]  /*daa0*/  VIADD R3, R156, 0x61 ;  /* 0x000000619c037836 */ /* 0x000fe20000000000 */
[----:B------:R-:W-:Y:S01]  /*dab0*/  FSEL R180, R142, -INF , !P5 ;  /* 0xff8000008eb47808 */ /* 0x000fe20006800000 */
[----:B------:R-:W-:Y:S01]  /*dac0*/  FFMA.FTZ R135, R53, UR5, R135 ;  /* 0x0000000535877c23 */ /* 0x000fe20008010087 */
[----:B------:R-:W-:Y:S01]  /*dad0*/  FSEL R54, R54, -INF , !P1 ;  /* 0xff80000036367808 */ /* 0x000fe20004800000 */
[----:B------:R-:W-:Y:S01]  /*dae0*/  VIADD R53, R156, 0x68 ;  /* 0x000000689c357836 */ /* 0x000fe20000000000 */
[----:B------:R-:W-:Y:S02]  /*daf0*/  I2FP.F32.S32 R153, R55 ;  /* 0x0000003700997245 */ /* 0x000fe40000201400 */
[C---:B------:R-:W-:Y:S02]  /*db00*/  ISETP.GE.AND P5, PT, R52.reuse, R191, PT ;  /* 0x000000bf3400720c */ /* 0x040fe40003fa6270 */
[----:B------:R-:W-:Y:S01]  /*db10*/  ISETP.GE.AND P1, PT, R52, R0, PT ;  /* 0x000000003400720c */ /* 0x000fe20003f26270 */
[----:B------:R-:W-:Y:S01]  /*db20*/  FFMA.FTZ R153, R153, UR5, R130 ;  /* 0x0000000599997c23 */ /* 0x000fe20008010082 */
[----:B------:R-:W-:-:S02]  /*db30*/  I2FP.F32.S32 R52, R55 ;  /* 0x0000003700347245 */ /* 0x000fc40000201400 */
[-C--:B------:R-:W-:Y:S02]  /*db40*/  I2FP.F32.S32 R136, R3.reuse ;  /* 0x0000000300887245 */ /* 0x080fe40000201400 */
[----:B------:R-:W-:Y:S01]  /*db50*/  I2FP.F32.S32 R130, R3 ;  /* 0x0000000300827245 */ /* 0x000fe20000201400 */
[----:B------:R-:W-:Y:S01]  /*db60*/  FFMA.FTZ R52, R52, UR5, R128 ;  /* 0x0000000534347c23 */ /* 0x000fe20008010080 */
[----:B------:R-:W-:Y:S01]  /*db70*/  FSEL R142, R138, -INF , !P6 ;  /* 0xff8000008a8e7808 */ /* 0x000fe20007000000 */
[----:B------:R-:W-:Y:S01]  /*db80*/  FFMA.FTZ R129, R136, UR5, R129 ;  /* 0x0000000588817c23 */ /* 0x000fe20008010081 */
[----:B------:R-:W-:Y:S01]  /*db90*/  FSEL R128, R137, -INF , !P2 ;  /* 0xff80000089807808 */ /* 0x000fe20005000000 */
[----:B------:R-:W-:Y:S01]  /*dba0*/  FFMA.FTZ R131, R130, UR5, R131 ;  /* 0x0000000582837c23 */ /* 0x000fe20008010083 */
[C---:B------:R-:W-:Y:S02]  /*dbb0*/  ISETP.GE.AND P6, PT, R55.reuse, R191, PT ;  /* 0x000000bf3700720c */ /* 0x040fe40003fc6270 */
[----:B------:R-:W-:Y:S01]  /*dbc0*/  ISETP.GE.AND P2, PT, R55, R0, PT ;  /* 0x000000003700720c */ /* 0x000fe20003f46270 */
[----:B------:R-:W-:Y:S01]  /*dbd0*/  VIADD R55, R156, 0x69 ;  /* 0x000000699c377836 */ /* 0x000fe20000000000 */
[----:B------:R-:W-:-:S02]  /*dbe0*/  I2FP.F32.S32 R136, R53 ;  /* 0x0000003500887245 */ /* 0x000fc40000201400 */
[----:B------:R-:W-:Y:S02]  /*dbf0*/  FSEL R143, R139, -INF , !P4 ;  /* 0xff8000008b8f7808 */ /* 0x000fe40006000000 */
[----:B------:R-:W-:Y:S01]  /*dc00*/  FSEL R130, R132, -INF , !P5 ;  /* 0xff80000084827808 */ /* 0x000fe20006800000 */
[----:B------:R-:W-:Y:S01]  /*dc10*/  VIADD R132, R156, 0x70 ;  /* 0x000000709c847836 */ /* 0x000fe20000000000 */
[C---:B------:R-:W-:Y:S02]  /*dc20*/  ISETP.GE.AND P4, PT, R3.reuse, R191, PT ;  /* 0x000000bf0300720c */ /* 0x040fe40003f86270 */
[----:B------:R-:W-:Y:S01]  /*dc30*/  ISETP.GE.AND P5, PT, R3, R0, PT ;  /* 0x000000000300720c */ /* 0x000fe20003fa6270 */
[----:B------:R-:W-:Y:S01]  /*dc40*/  FFMA.FTZ R3, R136, UR5, R124 ;  /* 0x0000000588037c23 */ /* 0x000fe2000801007c */
[----:B------:R-:W-:Y:S02]  /*dc50*/  I2FP.F32.S32 R136, R55 ;  /* 0x0000003700887245 */ /* 0x000fe40000201400 */
[----:B------:R-:W-:-:S02]  /*dc60*/  I2FP.F32.S32 R160, R53 ;  /* 0x0000003500a07245 */ /* 0x000fc40000201400 */
[----:B------:R-:W-:Y:S02]  /*dc70*/  FSEL R154, R154, -INF , !P1 ;  /* 0xff8000009a9a7808 */ /* 0x000fe40004800000 */
[----:B------:R-:W-:Y:S01]  /*dc80*/  FSEL R124, R133, -INF , !P0 ;  /* 0xff800000857c7808 */ /* 0x000fe20004000000 */
[----:B------:R-:W-:Y:S01]  /*dc90*/  FFMA.FTZ R160, R160, UR5, R126 ;  /* 0x00000005a0a07c23 */ /* 0x000fe2000801007e */
[C---:B------:R-:W-:Y:S02]  /*dca0*/  ISETP.GE.AND P1, PT, R53.reuse, R191, PT ;  /* 0x000000bf3500720c */ /* 0x040fe40003f26270 */
[----:B------:R-:W-:Y:S01]  /*dcb0*/  ISETP.GE.AND P0, PT, R53, R0, PT ;  /* 0x000000003500720c */ /* 0x000fe20003f06270 */
[----:B------:R-:W-:Y:S01]  /*dcc0*/  FFMA.FTZ R53, R136, UR5, R125 ;  /* 0x0000000588357c23 */ /* 0x000fe2000801007d */
[----:B------:R-:W-:Y:S02]  /*dcd0*/  FSEL R151, R135, -INF , !P3 ;  /* 0xff80000087977808 */ /* 0x000fe40005800000 */
[----:B------:R-:W-:Y:S01]  /*dce0*/  FSEL R125, R52, -INF , !P6 ;  /* 0xff800000347d7808 */ /* 0x000fe20007000000 */
[----:B------:R-:W-:Y:S01]  /*dcf0*/  VIADD R52, R156, 0x71 ;  /* 0x000000719c347836 */ /* 0x000fe20000000000 */
[----:B------:R-:W-:-:S02]  /*dd00*/  I2FP.F32.S32 R126, R55 ;  /* 0x00000037007e7245 */ /* 0x000fc40000201400 */
[C---:B------:R-:W-:Y:S02]  /*dd10*/  ISETP.GE.AND P3, PT, R55.reuse, R191, PT ;  /* 0x000000bf3700720c */ /* 0x040fe40003f66270 */
[----:B------:R-:W-:Y:S01]  /*dd20*/  ISETP.GE.AND P6, PT, R55, R0, PT ;  /* 0x000000003700720c */ /* 0x000fe20003fc6270 */
[----:B------:R-:W-:Y:S01]  /*dd30*/  VIADD R55, R156, 0x78 ;  /* 0x000000789c377836 */ /* 0x000fe20000000000 */
[-C--:B------:R-:W-:Y:S01]  /*dd40*/  I2FP.F32.S32 R133, R132.reuse ;  /* 0x0000008400857245 */ /* 0x080fe20000201400 */
[----:B------:R-:W-:Y:S01]  /*dd50*/  FFMA.FTZ R127, R126, UR5, R127 ;  /* 0x000000057e7f7c23 */ /* 0x000fe2000801007f */
[----:B------:R-:W-:Y:S02]  /*dd60*/  FSEL R159, R131, -INF , !P5 ;  /* 0xff800000839f7808 */ /* 0x000fe40006800000 */
[----:B------:R-:W-:Y:S01]  /*dd70*/  I2FP.F32.S32 R176, R55 ;  /* 0x0000003700b07245 */ /* 0x000fe20000201400 */
[----:B------:R-:W-:Y:S01]  /*dd80*/  FFMA.FTZ R120, R133, UR5, R120 ;  /* 0x0000000585787c23 */ /* 0x000fe20008010078 */
[----:B------:R-:W-:Y:S01]  /*dd90*/  FSEL R131, R3, -INF , !P1 ;  /* 0xff80000003837808 */ /* 0x000fe20004800000 */
[----:B------:R-:W-:Y:S01]  /*dda0*/  VIADD R3, R156, 0x80 ;  /* 0x000000809c037836 */ /* 0x000fe20000000000 */
[----:B------:R-:W-:Y:S01]  /*ddb0*/  I2FP.F32.S32 R126, R132 ;  /* 0x00000084007e7245 */ /* 0x000fe20000201400 */
[----:B------:R-:W-:Y:S01]  /*ddc0*/  FFMA.FTZ R176, R176, UR5, R118 ;  /* 0x00000005b0b07c23 */ /* 0x000fe20008010076 */
[----:B------:R-:W-:-:S02]  /*ddd0*/  I2FP.F32.S32 R135, R52 ;  /* 0x0000003400877245 */ /* 0x000fc40000201400 */
[----:B------:R-:W-:Y:S01]  /*dde0*/  I2FP.F32.S32 R133, R52 ;  /* 0x0000003400857245 */ /* 0x000fe20000201400 */
[----:B------:R-:W-:Y:S01]  /*ddf0*/  FFMA.FTZ R122, R126, UR5, R122 ;  /* 0x000000057e7a7c23 */ /* 0x000fe2000801007a */
[C---:B------:R-:W-:Y:S01]  /*de00*/  ISETP.GE.AND P5, PT, R52.reuse, R191, PT ;  /* 0x000000bf3400720c */ /* 0x040fe20003fa6270 */
[----:B------:R-:W-:Y:S01]  /*de10*/  FFMA.FTZ R121, R135, UR5, R121 ;  /* 0x0000000587797c23 */ /* 0x000fe20008010079 */
[----:B------:R-:W-:Y:S01]  /*de20*/  ISETP.GE.AND P1, PT, R52, R0, PT ;  /* 0x000000003400720c */ /* 0x000fe20003f26270 */
[----:B------:R-:W-:Y:S01]  /*de30*/  VIADD R52, R156, 0x79 ;  /* 0x000000799c347836 */ /* 0x000fe20000000000 */
[----:B------:R-:W-:Y:S01]  /*de40*/  FSEL R118, R53, -INF , !P3 ;  /* 0xff80000035767808 */ /* 0x000fe20005800000 */
[----:B------:R-:W-:Y:S01]  /*de50*/  FFMA.FTZ R123, R133, UR5, R123 ;  /* 0x00000005857b7c23 */ /* 0x000fe2000801007b */
[----:B------:R-:W-:Y:S02]  /*de60*/  I2FP.F32.S32 R53, R3 ;  /* 0x0000000300357245 */ /* 0x000fe40000201400 */
[----:B------:R-:W-:-:S02]  /*de70*/  FSEL R126, R129, -INF , !P4 ;  /* 0xff800000817e7808 */ /* 0x000fc40006000000 */
[----:B------:R-:W-:Y:S01]  /*de80*/  I2FP.F32.S32 R177, R52 ;  /* 0x0000003400b17245 */ /* 0x000fe20000201400 */
[----:B------:R-:W-:Y:S01]  /*de90*/  FFMA.FTZ R114, R53, UR5, R114 ;  /* 0x0000000535727c23 */ /* 0x000fe20008010072 */
[----:B------:R-:W-:Y:S01]  /*dea0*/  FSEL R153, R153, -INF , !P2 ;  /* 0xff80000099997808 */ /* 0x000fe20005000000 */
[----:B------:R-:W-:Y:S01]  /*deb0*/  VIADD R53, R156, 0x81 ;  /* 0x000000819c357836 */ /* 0x000fe20000000000 */
[C---:B------:R-:W-:Y:S01]  /*dec0*/  ISETP.GE.AND P4, PT, R132.reuse, R0, PT ;  /* 0x000000008400720c */ /* 0x040fe20003f86270 */
[----:B------:R-:W-:Y:S01]  /*ded0*/  FFMA.FTZ R177, R177, UR5, R119 ;  /* 0x00000005b1b17c23 */ /* 0x000fe20008010077 */
[----:B------:R-:W-:Y:S02]  /*dee0*/  I2FP.F32.S32 R129, R55 ;  /* 0x0000003700817245 */ /* 0x000fe40000201400 */
[----:B------:R-:W-:Y:S02]  /*def0*/  ISETP.GE.AND P2, PT, R132, R191, PT ;  /* 0x000000bf8400720c */ /* 0x000fe40003f46270 */
[----:B------:R-:W-:Y:S01]  /*df00*/  I2FP.F32.S32 R138, R3 ;  /* 0x00000003008a7245 */ /* 0x000fe20000201400 */
[----:B------:R-:W-:Y:S01]  /*df10*/  FFMA.FTZ R116, R129, UR5, R116 ;  /* 0x0000000581747c23 */ /* 0x000fe20008010074 */
[----:B------:R-:W-:-:S02]  /*df20*/  FSEL R166, R122, -INF , !P4 ;  /* 0xff8000007aa67808 */ /* 0x000fc40006000000 */
[----:B------:R-:W-:Y:S01]  /*df30*/  FSEL R135, R121, -INF , !P5 ;  /* 0xff80000079877808 */ /* 0x000fe20006800000 */
[----:B------:R-:W-:Y:S01]  /*df40*/  FFMA.FTZ R138, R138, UR5, R112 ;  /* 0x000000058a8a7c23 */ /* 0x000fe20008010070 */
[----:B------:R-:W-:Y:S02]  /*df50*/  FSEL R162, R127, -INF , !P6 ;  /* 0xff8000007fa27808 */ /* 0x000fe40007000000 */
[----:B------:R-:W-:Y:S02]  /*df60*/  FSEL R119, R120, -INF , !P2 ;  /* 0xff80000078777808 */ /* 0x000fe40005000000 */
[C---:B------:R-:W-:Y:S02]  /*df70*/  ISETP.GE.AND P4, PT, R3.reuse, R191, PT ;  /* 0x000000bf0300720c */ /* 0x040fe40003f86270 */
[----:B------:R-:W-:Y:S01]  /*df80*/  ISETP.GE.AND P5, PT, R3, R0, PT ;  /* 0x000000000300720c */ /* 0x000fe20003fa6270 */
[----:B------:R-:W-:Y:S01]  /*df90*/  VIADD R3, R190, UR9 ;  /* 0x00000009be037c36 */ /* 0x000fe20008000000 */
[----:B------:R-:W-:-:S02]  /*dfa0*/  I2FP.F32.S32 R129, R52 ;  /* 0x0000003400817245 */ /* 0x000fc40000201400 */
[CC--:B------:R-:W-:Y:S02]  /*dfb0*/  ISETP.GE.AND P6, PT, R52.reuse, R191.reuse, PT ;  /* 0x000000bf3400720c */ /* 0x0c0fe40003fc6270 */
[----:B------:R-:W-:Y:S01]  /*dfc0*/  ISETP.GE.AND P2, PT, R52, R0, PT ;  /* 0x000000003400720c */ /* 0x000fe20003f46270 */
[----:B------:R-:W-:Y:S01]  /*dfd0*/  FFMA.FTZ R117, R129, UR5, R117 ;  /* 0x0000000581757c23 */ /* 0x000fe20008010075 */
[----:B------:R-:W-:Y:S02]  /*dfe0*/  I2FP.F32.S32 R52, R156 ;  /* 0x0000009c00347245 */ /* 0x000fe40000201400 */
[----:B------:R-:W-:Y:S02]  /*dff0*/  FSEL R160, R160, -INF , !P0 ;  /* 0xff800000a0a07808 */ /* 0x000fe40004000000 */
[C---:B------:R-:W-:Y:S01]  /*e000*/  ISETP.GE.AND P0, PT, R55.reuse, R191, PT ;  /* 0x000000bf3700720c */ /* 0x040fe20003f06270 */
[----:B------:R-:W-:Y:S01]  /*e010*/  FFMA.FTZ R52, R52, UR5, R28 ;  /* 0x0000000534347c23 */ /* 0x000fe2000801001c */
[----:B------:R-:W-:Y:S01]  /*e020*/  ISETP.GE.AND P3, PT, R55, R0, PT ;  /* 0x000000003700720c */ /* 0x000fe20003f66270 */
[----:B------:R-:W-:Y:S01]  /*e030*/  VIADD R55, R3, 0x88 ;  /* 0x0000008803377836 */ /* 0x000fe20000000000 */
[----:B------:R-:W-:-:S02]  /*e040*/  I2FP.F32.S32 R112, R53 ;  /* 0x0000003500707245 */ /* 0x000fc40000201400 */
[----:B------:R-:W-:Y:S02]  /*e050*/  I2FP.F32.S32 R28, R53 ;  /* 0x00000035001c7245 */ /* 0x000fe40000201400 */
[----:B------:R-:W-:Y:S01]  /*e060*/  FSEL R176, R176, -INF , !P3 ;  /* 0xff800000b0b07808 */ /* 0x000fe20005800000 */
[----:B------:R-:W-:Y:S01]  /*e070*/  FFMA.FTZ R113, R112, UR5, R113 ;  /* 0x0000000570717c23 */ /* 0x000fe20008010071 */
[----:B------:R-:W-:Y:S01]  /*e080*/  I2FP.F32.S32 R112, R55 ;  /* 0x0000003700707245 */ /* 0x000fe20000201400 */
[----:B------:R-:W-:Y:S01]  /*e090*/  FFMA.FTZ R115, R28, UR5, R115 ;  /* 0x000000051c737c23 */ /* 0x000fe20008010073 */
[----:B------:R-:W-:Y:S02]  /*e0a0*/  FSEL R28, R116, -INF , !P0 ;  /* 0xff800000741c7808 */ /* 0x000fe40004000000 */
[C---:B------:R-:W-:Y:S01]  /*e0b0*/  ISETP.GE.AND P0, PT, R53.reuse, R191, PT ;  /* 0x000000bf3500720c */ /* 0x040fe20003f06270 */
[C---:B------:R-:W-:Y:S01]  /*e0c0*/  FFMA.FTZ R108, R112.reuse, UR5, R108 ;  /* 0x00000005706c7c23 */ /* 0x040fe2000801006c */
[----:B------:R-:W-:Y:S01]  /*e0d0*/  ISETP.GE.AND P3, PT, R53, R0, PT ;  /* 0x000000003500720c */ /* 0x000fe20003f66270 */
[----:B------:R-:W-:Y:S01]  /*e0e0*/  FFMA.FTZ R110, R112, UR5, R110 ;  /* 0x00000005706e7c23 */ /* 0x000fe2000801006e */
[----:B------:R-:W-:Y:S01]  /*e0f0*/  VIADD R53, R3, 0x89 ;  /* 0x0000008903357836 */ /* 0x000fe20000000000 */
[----:B------:R-:W-:Y:S01]  /*e100*/  FSEL R136, R117, -INF , !P6 ;  /* 0xff80000075887808 */ /* 0x000fe20007000000 */
[----:B------:R-:W-:Y:S01]  /*e110*/  VIADD R112, R3, 0x90 ;  /* 0x0000009003707836 */ /* 0x000fe20000000000 */
[----:B------:R-:W-:-:S02]  /*e120*/  FSEL R177, R177, -INF , !P2 ;  /* 0xff800000b1b17808 */ /* 0x000fc40005000000 */
[C---:B------:R-:W-:Y:S02]  /*e130*/  ISETP.GE.AND P6, PT, R55.reuse, R191, PT ;  /* 0x000000bf3700720c */ /* 0x040fe40003fc6270 */
[----:B------:R-:W-:Y:S02]  /*e140*/  ISETP.GE.AND P2, PT, R55, R0, PT ;  /* 0x000000003700720c */ /* 0x000fe40003f46270 */
[----:B------:R-:W-:Y:S02]  /*e150*/  FSEL R138, R138, -INF , !P4 ;  /* 0xff8000008a8a7808 */ /* 0x000fe40006000000 */
[----:B------:R-:W-:Y:S02]  /*e160*/  FSEL R178, R114, -INF , !P5 ;  /* 0xff80000072b27808 */ /* 0x000fe40006800000 */
[----:B------:R-:W-:Y:S02]  /*e170*/  I2FP.F32.S32 R116, R53 ;  /* 0x0000003500747245 */ /* 0x000fe40000201400 */
[----:B------:R-:W-:-:S02]  /*e180*/  I2FP.F32.S32 R55, R112 ;  /* 0x0000007000377245 */ /* 0x000fc40000201400 */
[CC--:B------:R-:W-:Y:S01]  /*e190*/  ISETP.GE.AND P4, PT, R53.reuse, R191.reuse, PT ;  /* 0x000000bf3500720c */ /* 0x0c0fe20003f86270 */
[----:B------:R-:W-:Y:S01]  /*e1a0*/  FFMA.FTZ R109, R116, UR5, R109 ;  /* 0x00000005746d7c23 */ /* 0x000fe2000801006d */
[----:B------:R-:W-:Y:S01]  /*e1b0*/  ISETP.GE.AND P5, PT, R53, R0, PT ;  /* 0x000000003500720c */ /* 0x000fe20003fa6270 */
[----:B------:R-:W-:Y:S01]  /*e1c0*/  VIADD R53, R3, 0x91 ;  /* 0x0000009103357836 */ /* 0x000fe20000000000 */
[----:B------:R-:W-:Y:S01]  /*e1d0*/  FSEL R170, R123, -INF , !P1 ;  /* 0xff8000007baa7808 */ /* 0x000fe20004800000 */
[C---:B------:R-:W-:Y:S01]  /*e1e0*/  FFMA.FTZ R155, R55.reuse, UR5, R96 ;  /* 0x00000005379b7c23 */ /* 0x040fe20008010060 */
[----:B------:R-:W-:Y:S01]  /*e1f0*/  ISETP.GE.AND P1, PT, R156, R191, PT ;  /* 0x000000bf9c00720c */ /* 0x000fe20003f26270 */
[----:B------:R-:W-:Y:S01]  /*e200*/  FFMA.FTZ R98, R55, UR5, R98 ;  /* 0x0000000537627c23 */ /* 0x000fe20008010062 */
[----:B------:R-:W-:Y:S01]  /*e210*/  FSEL R179, R115, -INF , !P3 ;  /* 0xff80000073b37808 */ /* 0x000fe20005800000 */
[----:B------:R-:W-:Y:S01]  /*e220*/  VIADD R55, R3, 0x98 ;  /* 0x0000009803377836 */ /* 0x000fe20000000000 */
[----:B------:R-:W-:Y:S01]  /*e230*/  FSEL R147, R108, -INF , !P6 ;  /* 0xff8000006c937808 */ /* 0x000fe20007000000 */
[----:B------:R-:W-:Y:S01]  /*e240*/  FFMA.FTZ R111, R116, UR5, R111 ;  /* 0x00000005746f7c23 */ /* 0x000fe2000801006f */
[----:B------:R-:W-:-:S02]  /*e250*/  I2FP.F32.S32 R114, R53 ;  /* 0x0000003500727245 */ /* 0x000fc40000201400 */
[CC--:B------:R-:W-:Y:S02]  /*e260*/  ISETP.GE.AND P3, PT, R53.reuse, R191.reuse, PT ;  /* 0x000000bf3500720c */ /* 0x0c0fe40003f66270 */
[-C--:B------:R-:W-:Y:S01]  /*e270*/  ISETP.GE.AND P6, PT, R53, R0.reuse, PT ;  /* 0x000000003500720c */ /* 0x080fe20003fc6270 */
[----:B------:R-:W-:Y:S01]  /*e280*/  VIADD R53, R3, 0xa0 ;  /* 0x000000a003357836 */ /* 0x000fe20000000000 */
[----:B------:R-:W-:Y:S01]  /*e290*/  FSEL R96, R52, -INF , !P1 ;  /* 0xff80000034607808 */ /* 0x000fe20004800000 */
[----:B------:R-:W-:Y:S01]  /*e2a0*/  FFMA.FTZ R97, R114, UR5, R97 ;  /* 0x0000000572617c23 */ /* 0x000fe20008010061 */
[----:B------:R-:W-:Y:S01]  /*e2b0*/  FSEL R144, R113, -INF , !P0 ;  /* 0xff80000071907808 */ /* 0x000fe20004000000 */
[----:B------:R-:W-:Y:S01]  /*e2c0*/  VIADD R52, R3, 0x99 ;  /* 0x0000009903347836 */ /* 0x000fe20000000000 */
[----:B------:R-:W-:Y:S01]  /*e2d0*/  ISETP.GE.AND P1, PT, R112, R191, PT ;  /* 0x000000bf7000720c */ /* 0x000fe20003f26270 */
[----:B------:R-:W-:Y:S01]  /*e2e0*/  FFMA.FTZ R99, R114, UR5, R99 ;  /* 0x0000000572637c23 */ /* 0x000fe20008010063 */
[----:B------:R-:W-:-:S02]  /*e2f0*/  ISETP.GE.AND P0, PT, R112, R0, PT ;  /* 0x000000007000720c */ /* 0x000fc40003f06270 */
[----:B------:R-:W-:Y:S02]  /*e300*/  FSEL R175, R110, -INF , !P2 ;  /* 0xff8000006eaf7808 */ /* 0x000fe40005000000 */
[----:B------:R-:W-:Y:S02]  /*e310*/  FSEL R148, R109, -INF , !P4 ;  /* 0xff8000006d947808 */ /* 0x000fe40006000000 */
[----:B------:R-:W-:Y:S02]  /*e320*/  I2FP.F32.S32 R112, R55 ;  /* 0x0000003700707245 */ /* 0x000fe40000201400 */
[C---:B------:R-:W-:Y:S02]  /*e330*/  ISETP.GE.AND P2, PT, R55.reuse, R191, PT ;  /* 0x000000bf3700720c */ /* 0x040fe40003f46270 */
[----:B------:R-:W-:Y:S01]  /*e340*/  ISETP.GE.AND P4, PT, R55, R0, PT ;  /* 0x000000003700720c */ /* 0x000fe20003f86270 */
[C---:B------:R-:W-:Y:S01]  /*e350*/  FFMA.FTZ R94, R112.reuse, UR5, R94 ;  /* 0x00000005705e7c23 */ /* 0x040fe2000801005e */
[----:B------:R-:W-:Y:S01]  /*e360*/  I2FP.F32.S32 R55, R53 ;  /* 0x0000003500377245 */ /* 0x000fe20000201400 */
[----:B------:R-:W-:Y:S01]  /*e370*/  FFMA.FTZ R92, R112, UR5, R92 ;  /* 0x00000005705c7c23 */ /* 0x000fe2000801005c */
[----:B------:R-:W-:-:S02]  /*e380*/  FSEL R165, R98, -INF , !P0 ;  /* 0xff80000062a57808 */ /* 0x000fc40004000000 */
[----:B------:R-:W-:Y:S01]  /*e390*/  FSEL R163, R97, -INF , !P3 ;  /* 0xff80000061a37808 */ /* 0x000fe20005800000 */
[C---:B------:R-:W-:Y:S01]  /*e3a0*/  FFMA.FTZ R88, R55.reuse, UR5, R88 ;  /* 0x0000000537587c23 */ /* 0x040fe20008010058 */
[----:B------:R-:W-:Y:S01]  /*e3b0*/  FFMA.FTZ R90, R55, UR5, R90 ;  /* 0x00000005375a7c23 */ /* 0x000fe2000801005a */
[----:B------:R-:W-:Y:S01]  /*e3c0*/  VIADD R55, R3, 0xa8 ;  /* 0x000000a803377836 */ /* 0x000fe20000000000 */
        /* <DEDUP_REMOVED lines=9> */
[C---:B------:R-:W-:Y:S01]  /*e460*/  ISETP.GE.AND P5, PT, R52.reuse, R191, PT ;  /* 0x000000bf3400720c */ /* 0x040fe20003fa6270 */
[----:B------:R-:W-:Y:S01]  /*e470*/  FFMA.FTZ R86, R53, UR5, R86 ;  /* 0x0000000535567c23 */ /* 0x000fe20008010056 */
[----:B------:R-:W-:Y:S01]  /*e480*/  ISETP.GE.AND P1, PT, R52, R0, PT ;  /* 0x000000003400720c */ /* 0x000fe20003f26270 */
[C---:B------:R-:W-:Y:S01]  /*e490*/  VIADD R52, R3.reuse, 0xa1 ;  /* 0x000000a103347836 */ /* 0x040fe20000000000 */
[----:B------:R-:W-:Y:S01]  /*e4a0*/  FSEL R157, R94, -INF , !P4 ;  /* 0xff8000005e9d7808 */ /* 0x000fe20006000000 */
[----:B------:R-:W-:Y:S01]  /*e4b0*/  VIADD R53, R3, 0xb0 ;  /* 0x000000b003357836 */ /* 0x000fe20000000000 */
[----:B------:R-:W-:Y:S02]  /*e4c0*/  FSEL R171, R93, -INF , !P5 ;  /* 0xff8000005dab7808 */ /* 0x000fe40006800000 */
[----:B------:R-:W-:-:S02]  /*e4d0*/  I2FP.F32.S32 R108, R52 ;  /* 0x00000034006c7245 */ /* 0x000fc40000201400 */
[C---:B------:R-:W-:Y:S02]  /*e4e0*/  ISETP.GE.AND P4, PT, R55.reuse, R191, PT ;  /* 0x000000bf3700720c */ /* 0x040fe40003f86270 */
[-C--:B------:R-:W-:Y:S01]  /*e4f0*/  ISETP.GE.AND P5, PT, R55, R0.reuse, PT ;  /* 0x000000003700720c */ /* 0x080fe20003fa6270 */
[C---:B------:R-:W-:Y:S01]  /*e500*/  FFMA.FTZ R89, R108.reuse, UR5, R89 ;  /* 0x000000056c597c23 */ /* 0x040fe20008010059 */
[----:B------:R-:W-:Y:S01]  /*e510*/  I2FP.F32.S32 R55, R53 ;  /* 0x0000003500377245 */ /* 0x000fe20000201400 */
[----:B------:R-:W-:Y:S01]  /*e520*/  FFMA.FTZ R91, R108, UR5, R91 ;  /* 0x000000056c5b7c23 */ /* 0x000fe2000801005b */
[----:B------:R-:W-:Y:S02]  /*e530*/  FSEL R158, R99, -INF , !P6 ;  /* 0xff800000639e7808 */ /* 0x000fe40007000000 */
[----:B------:R-:W-:Y:S01]  /*e540*/  FSEL R167, R92, -INF , !P2 ;  /* 0xff8000005ca77808 */ /* 0x000fe20005000000 */
[C---:B------:R-:W-:Y:S01]  /*e550*/  FFMA.FTZ R186, R55.reuse, UR5, R80 ;  /* 0x0000000537ba7c23 */ /* 0x040fe20008010050 */
[C---:B------:R-:W-:Y:S01]  /*e560*/  ISETP.GE.AND P6, PT, R52.reuse, R191, PT ;  /* 0x000000bf3400720c */ /* 0x040fe20003fc6270 */
[----:B------:R-:W-:Y:S01]  /*e570*/  FFMA.FTZ R82, R55, UR5, R82 ;  /* 0x0000000537527c23 */ /* 0x000fe20008010052 */
[----:B------:R-:W-:Y:S01]  /*e580*/  ISETP.GE.AND P2, PT, R52, R0, PT ;  /* 0x000000003400720c */ /* 0x000fe20003f46270 */
[----:B------:R-:W-:Y:S01]  /*e590*/  VIADD R52, R3, 0xa9 ;  /* 0x000000a903347836 */ /* 0x000fe20000000000 */
[----:B------:R-:W-:Y:S01]  /*e5a0*/  FSEL R152, R95, -INF , !P1 ;  /* 0xff8000005f987808 */ /* 0x000fe20004800000 */
[----:B------:R-:W-:Y:S01]  /*e5b0*/  VIADD R55, R3, 0xb8 ;  /* 0x000000b803377836 */ /* 0x000fe20000000000 */
[----:B------:R-:W-:-:S02]  /*e5c0*/  FSEL R172, R88, -INF , !P0 ;  /* 0xff80000058ac7808 */ /* 0x000fc40004000000 */
[----:B------:R-:W-:Y:S02]  /*e5d0*/  I2FP.F32.S32 R92, R52 ;  /* 0x00000034005c7245 */ /* 0x000fe40000201400 */
[CC--:B------:R-:W-:Y:S02]  /*e5e0*/  ISETP.GE.AND P1, PT, R52.reuse, R191.reuse, PT ;  /* 0x000000bf3400720c */ /* 0x0c0fe40003f26270 */
[----:B------:R-:W-:Y:S01]  /*e5f0*/  ISETP.GE.AND P0, PT, R52, R0, PT ;  /* 0x000000003400720c */ /* 0x000fe20003f06270 */
[----:B------:R-:W-:Y:S01]  /*e600*/  VIADD R52, R3, 0xb1 ;  /* 0x000000b103347836 */ /* 0x000fe20000000000 */
[----:B------:R-:W-:Y:S01]  /*e610*/  FSEL R150, R90, -INF , !P3 ;  /* 0xff8000005a967808 */ /* 0x000fe20005800000 */
[C---:B------:R-:W-:Y:S01]  /*e620*/  FFMA.FTZ R85, R92.reuse, UR5, R85 ;  /* 0x000000055c557c23 */ /* 0x040fe20008010055 */
[----:B------:R-:W-:Y:S01]  /*e630*/  FSEL R183, R89, -INF , !P6 ;  /* 0xff80000059b77808 */ /* 0x000fe20007000000 */
[----:B------:R-:W-:Y:S01]  /*e640*/  FFMA.FTZ R87, R92, UR5, R87 ;  /* 0x000000055c577c23 */ /* 0x000fe20008010057 */
[----:B------:R-:W-:-:S02]  /*e650*/  ISETP.GE.AND P3, PT, R53, R191, PT ;  /* 0x000000bf3500720c */ /* 0x000fc40003f66270 */
[----:B------:R-:W-:Y:S02]  /*e660*/  ISETP.GE.AND P6, PT, R53, R0, PT ;  /* 0x000000003500720c */ /* 0x000fe40003fc6270 */
[----:B------:R-:W-:Y:S02]  /*e670*/  I2FP.F32.S32 R53, R55 ;  /* 0x0000003700357245 */ /* 0x000fe40000201400 */
[----:B------:R-:W-:Y:S02]  /*e680*/  FSEL R141, R91, -INF , !P2 ;  /* 0xff8000005b8d7808 */ /* 0x000fe40005000000 */
[----:B------:R-:W-:Y:S01]  /*e690*/  FSEL R184, R84, -INF , !P4 ;  /* 0xff80000054b87808 */ /* 0x000fe20006000000 */
[C---:B------:R-:W-:Y:S01]  /*e6a0*/  FFMA.FTZ R76, R53.reuse, UR5, R76 ;  /* 0x00000005354c7c23 */ /* 0x040fe2000801004c */
[----:B------:R-:W-:Y:S01]  /*e6b0*/  I2FP.F32.S32 R80, R52 ;  /* 0x0000003400507245 */ /* 0x000fe20000201400 */
[----:B------:R-:W-:Y:S01]  /*e6c0*/  FFMA.FTZ R78, R53, UR5, R78 ;  /* 0x00000005354e7c23 */ /* 0x000fe2000801004e */
[C---:B------:R-:W-:Y:S01]  /*e6d0*/  ISETP.GE.AND P2, PT, R52.reuse, R191, PT ;  /* 0x000000bf3400720c */ /* 0x040fe20003f46270 */
[C---:B------:R-:W-:Y:S01]  /*e6e0*/  VIADD R53, R3.reuse, 0xc0 ;  /* 0x000000c003357836 */ /* 0x040fe20000000000 */
[----:B------:R-:W-:Y:S01]  /*e6f0*/  ISETP.GE.AND P4, PT, R52, R0, PT ;  /* 0x000000003400720c */ /* 0x000fe20003f86270 */
[----:B------:R-:W-:Y:S01]  /*e700*/  VIADD R52, R3, 0xb9 ;  /* 0x000000b903347836 */ /* 0x000fe20000000000 */
[----:B------:R-:W-:Y:S01]  /*e710*/  FSEL R139, R86, -INF , !P5 ;  /* 0xff800000568b7808 */ /* 0x000fe20006800000 */
[C---:B------:R-:W-:Y:S01]  /*e720*/  FFMA.FTZ R83, R80.reuse, UR5, R83 ;  /* 0x0000000550537c23 */ /* 0x040fe20008010053 */
[----:B------:R-:W-:Y:S01]  /*e730*/  FSEL R185, R85, -INF , !P1 ;  /* 0xff80000055b97808 */ /* 0x000fe20004800000 */
[----:B------:R-:W-:Y:S01]  /*e740*/  FFMA.FTZ R81, R80, UR5, R81 ;  /* 0x0000000550517c23 */ /* 0x000fe20008010051 */
[----:B------:R-:W-:-:S02]  /*e750*/  I2FP.F32.S32 R84, R52 ;  /* 0x0000003400547245 */ /* 0x000fc40000201400 */
[C---:B------:R-:W-:Y:S02]  /*e760*/  ISETP.GE.AND P5, PT, R55.reuse, R191, PT ;  /* 0x000000bf3700720c */ /* 0x040fe40003fa6270 */
[----:B------:R-:W-:Y:S01]  /*e770*/  ISETP.GE.AND P1, PT, R55, R0, PT ;  /* 0x000000003700720c */ /* 0x000fe20003f26270 */
[----:B------:R-:W-:Y:S01]  /*e780*/  VIADD R55, R3, 0xc1 ;  /* 0x000000c103377836 */ /* 0x000fe20000000000 */
[----:B------:R-:W-:Y:S01]  /*e790*/  I2FP.F32.S32 R108, R53 ;  /* 0x00000035006c7245 */ /* 0x000fe20000201400 */
[C---:B------:R-:W-:Y:S01]  /*e7a0*/  FFMA.FTZ R80, R84.reuse, UR5, R77 ;  /* 0x0000000554507c23 */ /* 0x040fe2000801004d */
[----:B------:R-:W-:Y:S01]  /*e7b0*/  FSEL R127, R87, -INF , !P0 ;  /* 0xff800000577f7808 */ /* 0x000fe20004000000 */
[----:B------:R-:W-:Y:S01]  /*e7c0*/  FFMA.FTZ R79, R84, UR5, R79 ;  /* 0x00000005544f7c23 */ /* 0x000fe2000801004f */
[----:B------:R-:W-:Y:S02]  /*e7d0*/  FSEL R186, R186, -INF , !P3 ;  /* 0xff800000baba7808 */ /* 0x000fe40005800000 */
[----:B------:R-:W-:-:S02]  /*e7e0*/  ISETP.GE.AND P0, PT, R52, R191, PT ;  /* 0x000000bf3400720c */ /* 0x000fc40003f06270 */
[-C--:B------:R-:W-:Y:S01]  /*e7f0*/  ISETP.GE.AND P3, PT, R52, R0.reuse, PT ;  /* 0x000000003400720c */ /* 0x080fe20003f66270 */
[C---:B------:R-:W-:Y:S01]  /*e800*/  FFMA.FTZ R52, R108.reuse, UR5, R72 ;  /* 0x000000056c347c23 */ /* 0x040fe20008010048 */
[----:B------:R-:W-:Y:S01]  /*e810*/  FSEL R117, R83, -INF , !P4 ;  /* 0xff80000053757808 */ /* 0x000fe20006000000 */
[----:B------:R-:W-:Y:S01]  /*e820*/  FFMA.FTZ R108, R108, UR5, R74 ;  /* 0x000000056c6c7c23 */ /* 0x000fe2000801004a */
[----:B------:R-:W-:Y:S01]  /*e830*/  FSEL R187, R76, -INF , !P5 ;  /* 0xff8000004cbb7808 */ /* 0x000fe20006800000 */
[----:B------:R-:W-:Y:S01]  /*e840*/  VIADD R74, R3, 0xc8 ;  /* 0x000000c8034a7836 */ /* 0x000fe20000000000 */
[----:B------:R-:W-:Y:S02]  /*e850*/  I2FP.F32.S32 R77, R55 ;  /* 0x00000037004d7245 */ /* 0x000fe40000201400 */
[C---:B------:R-:W-:Y:S02]  /*e860*/  ISETP.GE.AND P4, PT, R55.reuse, R191, PT ;  /* 0x000000bf3700720c */ /* 0x040fe40003f86270 */
[----:B------:R-:W-:Y:S01]  /*e870*/  ISETP.GE.AND P5, PT, R55, R0, PT ;  /* 0x000000003700720c */ /* 0x000fe20003fa6270 */
[----:B------:R-:W-:Y:S01]  /*e880*/  VIADD R55, R3, 0xc9 ;  /* 0x000000c903377836 */ /* 0x000fe20000000000 */
[----:B------:R-:W-:Y:S01]  /*e890*/  FSEL R123, R82, -INF , !P6 ;  /* 0xff800000527b7808 */ /* 0x000fe20007000000 */
[----:B------:R-:W-:Y:S01]  /*e8a0*/  FFMA.FTZ R75, R77, UR5, R75 ;  /* 0x000000054d4b7c23 */ /* 0x000fe2000801004b */
[----:B------:R-:W-:-:S02]  /*e8b0*/  FSEL R72, R81, -INF , !P2 ;  /* 0xff80000051487808 */ /* 0x000fc40005000000 */
[C---:B------:R-:W-:Y:S02]  /*e8c0*/  ISETP.GE.AND P6, PT, R53.reuse, R191, PT ;  /* 0x000000bf3500720c */ /* 0x040fe40003fc6270 */
[----:B------:R-:W-:Y:S01]  /*e8d0*/  ISETP.GE.AND P2, PT, R53, R0, PT ;  /* 0x000000003500720c */ /* 0x000fe20003f46270 */
[----:B------:R-:W-:Y:S01]  /*e8e0*/  FFMA.FTZ R53, R77, UR5, R73 ;  /* 0x000000054d357c23 */ /* 0x000fe20008010049 */
[----:B------:R-:W-:Y:S01]  /*e8f0*/  I2FP.F32.S32 R94, R55 ;  /* 0x00000037005e7245 */ /* 0x000fe20000201400 */
[----:B------:R-:W-:Y:S01]  /*e900*/  VIADD R77, R3, 0xd0 ;  /* 0x000000d0034d7836 */ /* 0x000fe20000000000 */
[----:B------:R-:W-:Y:S02]  /*e910*/  I2FP.F32.S32 R95, R74 ;  /* 0x0000004a005f7245 */ /* 0x000fe40000201400 */
[----:B------:R-:W-:Y:S01]  /*e920*/  FSEL R112, R78, -INF , !P1 ;  /* 0xff8000004e707808 */ /* 0x000fe20004800000 */
[C---:B------:R-:W-:Y:S01]  /*e930*/  FFMA.FTZ R73, R94.reuse, UR5, R69 ;  /* 0x000000055e497c23 */ /* 0x040fe20008010045 */
[----:B------:R-:W-:Y:S01]  /*e940*/  FFMA.FTZ R94, R94, UR5, R71 ;  /* 0x000000055e5e7c23 */ /* 0x000fe20008010047 */
[C---:B------:R-:W-:Y:S01]  /*e950*/  FFMA.FTZ R76, R95.reuse, UR5, R68 ;  /* 0x000000055f4c7c23 */ /* 0x040fe20008010044 */
[----:B------:R-:W-:Y:S01]  /*e960*/  FFMA.FTZ R95, R95, UR5, R70 ;  /* 0x000000055f5f7c23 */ /* 0x000fe20008010046 */
[----:B------:R-:W-:Y:S01]  /*e970*/  I2FP.F32.S32 R71, R77 ;  /* 0x0000004d00477245 */ /* 0x000fe20000201400 */
[----:B------:R-:W-:Y:S01]  /*e980*/  VIADD R70, R3, 0xd1 ;  /* 0x000000d103467836 */ /* 0x000fe20000000000 */
[----:B------:R-:W-:-:S02]  /*e990*/  FSEL R68, R80, -INF , !P0 ;  /* 0xff80000050447808 */ /* 0x000fc40004000000 */
[----:B------:R-:W-:Y:S01]  /*e9a0*/  FSEL R69, R52, -INF , !P6 ;  /* 0xff80000034457808 */ /* 0x000fe20007000000 */
[----:B------:R-:W-:Y:S01]  /*e9b0*/  FFMA.FTZ R52, R71, UR5, R66 ;  /* 0x0000000547347c23 */ /* 0x000fe20008010042 */
[CC--:B------:R-:W-:Y:S02]  /*e9c0*/  ISETP.GE.AND P1, PT, R74.reuse, R191.reuse, PT ;  /* 0x000000bf4a00720c */ /* 0x0c0fe40003f26270 */
[----:B------:R-:W-:Y:S01]  /*e9d0*/  ISETP.GE.AND P0, PT, R74, R0, PT ;  /* 0x000000004a00720c */ /* 0x000fe20003f06270 */
[----:B------:R-:W-:Y:S01]  /*e9e0*/  VIADD R74, R3, 0xd8 ;  /* 0x000000d8034a7836 */ /* 0x000fe20000000000 */
[----:B------:R-:W-:Y:S02]  /*e9f0*/  I2FP.F32.S32 R66, R70 ;  /* 0x0000004600427245 */ /* 0x000fe40000201400 */
[----:B------:R-:W-:Y:S02]  /*ea00*/  FSEL R110, R79, -INF , !P3 ;  /* 0xff8000004f6e7808 */ /* 0x000fe40005800000 */
[C---:B------:R-:W-:Y:S01]  /*ea10*/  ISETP.GE.AND P3, PT, R55.reuse, R191, PT ;  /* 0x000000bf3700720c */ /* 0x040fe20003f66270 */
[C---:B------:R-:W-:Y:S01]  /*ea20*/  FFMA.FTZ R192, R66.reuse, UR5, R65 ;  /* 0x0000000542c07c23 */ /* 0x040fe20008010041 */
[----:B------:R-:W-:Y:S01]  /*ea30*/  ISETP.GE.AND P6, PT, R55, R0, PT ;  /* 0x000000003700720c */ /* 0x000fe20003fc6270 */
[----:B------:R-:W-:Y:S01]  /*ea40*/  FFMA.FTZ R55, R71, UR5, R64 ;  /* 0x0000000547377c23 */ /* 0x000fe20008010040 */
[----:B------:R-:W-:Y:S01]  /*ea50*/  FSEL R64, R53, -INF , !P4 ;  /* 0xff80000035407808 */ /* 0x000fe20006000000 */
[----:B------:R-:W-:Y:S01]  /*ea60*/  FFMA.FTZ R53, R66, UR5, R67 ;  /* 0x0000000542357c23 */ /* 0x000fe20008010043 */
[----:B------:R-:W-:Y:S01]  /*ea70*/  I2FP.F32.S32 R71, R74 ;  /* 0x0000004a00477245 */ /* 0x000fe20000201400 */
[----:B------:R-:W-:Y:S01]  /*ea80*/  VIADD R67, R3, 0xd9 ;  /* 0x000000d903437836 */ /* 0x000fe20000000000 */
[----:B------:R-:W-:-:S02]  /*ea90*/  FSEL R97, R75, -INF , !P5 ;  /* 0xff8000004b617808 */ /* 0x000fc40006800000 */
[----:B------:R-:W-:Y:S01]  /*eaa0*/  FSEL R65, R76, -INF , !P1 ;  /* 0xff8000004c417808 */ /* 0x000fe20004800000 */
[C---:B------:R-:W-:Y:S01]  /*eab0*/  FFMA.FTZ R193, R71.reuse, UR5, R60 ;  /* 0x0000000547c17c23 */ /* 0x040fe2000801003c */
[C---:B------:R-:W-:Y:S01]  /*eac0*/  ISETP.GE.AND P5, PT, R70.reuse, R191, PT ;  /* 0x000000bf4600720c */ /* 0x040fe20003fa6270 */
[----:B------:R-:W-:Y:S01]  /*ead0*/  FFMA.FTZ R71, R71, UR5, R62 ;  /* 0x0000000547477c23 */ /* 0x000fe2000801003e */
[----:B------:R-:W-:Y:S01]  /*eae0*/  ISETP.GE.AND P1, PT, R70, R0, PT ;  /* 0x000000004600720c */ /* 0x000fe20003f26270 */
[----:B------:R-:W-:Y:S01]  /*eaf0*/  VIADD R70, R3, 0xe0 ;  /* 0x000000e003467836 */ /* 0x000fe20000000000 */
[----:B------:R-:W-:Y:S02]  /*eb00*/  I2FP.F32.S32 R60, R67 ;  /* 0x00000043003c7245 */ /* 0x000fe40000201400 */
[----:B------:R-:W-:Y:S02]  /*eb10*/  FSEL R108, R108, -INF , !P2 ;  /* 0xff8000006c6c7808 */ /* 0x000fe40005000000 */
[----:B------:R-:W-:Y:S01]  /*eb20*/  ISETP.GE.AND P2, PT, R77, R191, PT ;  /* 0x000000bf4d00720c */ /* 0x000fe20003f46270 */
[C---:B------:R-:W-:Y:S01]  /*eb30*/  FFMA.FTZ R194, R60.reuse, UR5, R61 ;  /* 0x000000053cc27c23 */ /* 0x040fe2000801003d */
[----:B------:R-:W-:Y:S01]  /*eb40*/  FFMA.FTZ R60, R60, UR5, R63 ;  /* 0x000000053c3c7c23 */ /* 0x000fe2000801003f */
[----:B------:R-:W-:-:S02]  /*eb50*/  I2FP.F32.S32 R62, R70 ;  /* 0x00000046003e7245 */ /* 0x000fc40000201400 */
[----:B------:R-:W-:Y:S01]  /*eb60*/  FSEL R63, R55, -INF , !P2 ;  /* 0xff800000373f7808 */ /* 0x000fe20005000000 */
[----:B------:R-:W-:Y:S01]  /*eb70*/  VIADD R55, R3, 0xe1 ;  /* 0x000000e103377836 */ /* 0x000fe20000000000 */
[----:B------:R-:W-:Y:S02]  /*eb80*/  FSEL R94, R94, -INF , !P6 ;  /* 0xff8000005e5e7808 */ /* 0x000fe40007000000 */
[C---:B------:R-:W-:Y:S02]  /*eb90*/  ISETP.GE.AND P6, PT, R67.reuse, R191, PT ;  /* 0x000000bf4300720c */ /* 0x040fe40003fc6270 */
[-C--:B------:R-:W-:Y:S01]  /*eba0*/  ISETP.GE.AND P2, PT, R67, R0.reuse, PT ;  /* 0x000000004300720c */ /* 0x080fe20003f46270 */
[C---:B------:R-:W-:Y:S01]  /*ebb0*/  FFMA.FTZ R67, R62.reuse, UR5, R56 ;  /* 0x000000053e437c23 */ /* 0x040fe20008010038 */
[----:B------:R-:W-:Y:S01]  /*ebc0*/  ISETP.GE.AND P4, PT, R77, R0, PT ;  /* 0x000000004d00720c */ /* 0x000fe20003f86270 */
[----:B------:R-:W-:Y:S01]  /*ebd0*/  FFMA.FTZ R62, R62, UR5, R58 ;  /* 0x000000053e3e7c23 */ /* 0x000fe2000801003a */
[----:B------:R-:W-:Y:S01]  /*ebe0*/  I2FP.F32.S32 R58, R55 ;  /* 0x00000037003a7245 */ /* 0x000fe20000201400 */
[----:B------:R-:W-:Y:S01]  /*ebf0*/  VIADD R56, R3, 0xe8 ;  /* 0x000000e803387836 */ /* 0x000fe20000000000 */
[----:B------:R-:W-:-:S02]  /*ec00*/  FSEL R52, R52, -INF , !P4 ;  /* 0xff80000034347808 */ /* 0x000fc40006000000 */
[----:B------:R-:W-:Y:S02]  /*ec10*/  FSEL R192, R192, -INF , !P5 ;  /* 0xff800000c0c07808 */ /* 0x000fe40006800000 */
[CC--:B------:R-:W-:Y:S02]  /*ec20*/  ISETP.GE.AND P4, PT, R70.reuse, R191.reuse, PT ;  /* 0x000000bf4600720c */ /* 0x0c0fe40003f86270 */
[----:B------:R-:W-:Y:S01]  /*ec30*/  ISETP.GE.AND P5, PT, R70, R0, PT ;  /* 0x000000004600720c */ /* 0x000fe20003fa6270 */
[C---:B------:R-:W-:Y:S01]  /*ec40*/  FFMA.FTZ R70, R58.reuse, UR5, R57 ;  /* 0x000000053a467c23 */ /* 0x040fe20008010039 */
[----:B------:R-:W-:Y:S01]  /*ec50*/  FSEL R95, R95, -INF , !P0 ;  /* 0xff8000005f5f7808 */ /* 0x000fe20004000000 */
[----:B------:R-:W-:Y:S01]  /*ec60*/  FFMA.FTZ R57, R58, UR5, R59 ;  /* 0x000000053a397c23 */ /* 0x000fe2000801003b */
[----:B------:R-:W-:Y:S01]  /*ec70*/  ISETP.GE.AND P0, PT, R74, R191, PT ;  /* 0x000000bf4a00720c */ /* 0x000fe20003f06270 */
[----:B------:R-:W-:Y:S01]  /*ec80*/  VIADD R59, R3, 0xf0 ;  /* 0x000000f0033b7836 */ /* 0x000fe20000000000 */
[----:B------:R-:W-:Y:S01]  /*ec90*/  FSEL R66, R73, -INF , !P3 ;  /* 0xff80000049427808 */ /* 0x000fe20005800000 */
[----:B------:R-:W-:Y:S01]  /*eca0*/  VIADD R73, R3, 0xe9 ;  /* 0x000000e903497836 */ /* 0x000fe20000000000 */
[----:B------:R-:W-:-:S02]  /*ecb0*/  I2FP.F32.S32 R58, R56 ;  /* 0x00000038003a7245 */ /* 0x000fc40000201400 */
[----:B------:R-:W-:Y:S02]  /*ecc0*/  FSEL R53, R53, -INF , !P1 ;  /* 0xff80000035357808 */ /* 0x000fe40004800000 */
[----:B------:R-:W-:Y:S01]  /*ecd0*/  FSEL R193, R193, -INF , !P0 ;  /* 0xff800000c1c17808 */ /* 0x000fe20004000000 */
[C---:B------:R-:W-:Y:S01]  /*ece0*/  FFMA.FTZ R61, R58.reuse, UR5, R48 ;  /* 0x000000053a3d7c23 */ /* 0x040fe20008010030 */
[C---:B------:R-:W-:Y:S02]  /*ecf0*/  ISETP.GE.AND P1, PT, R55.reuse, R191, PT ;  /* 0x000000bf3700720c */ /* 0x040fe40003f26270 */
[-C--:B------:R-:W-:Y:S01]  /*ed00*/  ISETP.GE.AND P0, PT, R55, R0.reuse, PT ;  /* 0x000000003700720c */ /* 0x080fe20003f06270 */
[----:B------:R-:W-:Y:S01]  /*ed10*/  FFMA.FTZ R55, R58, UR5, R50 ;  /* 0x000000053a377c23 */ /* 0x000fe20008010032 */
[----:B------:R-:W-:Y:S02]  /*ed20*/  ISETP.GE.AND P3, PT, R74, R0, PT ;  /* 0x000000004a00720c */ /* 0x000fe40003f66270 */
[----:B------:R-:W-:-:S02]  /*ed30*/  I2FP.F32.S32 R50, R73 ;  /* 0x0000004900327245 */ /* 0x000fc40000201400 */
[----:B------:R-:W-:Y:S02]  /*ed40*/  FSEL R48, R71, -INF , !P3 ;  /* 0xff80000047307808 */ /* 0x000fe40005800000 */
[----:B------:R-:W-:Y:S01]  /*ed50*/  FSEL R194, R194, -INF , !P6 ;  /* 0xff800000c2c27808 */ /* 0x000fe20007000000 */
[----:B------:R-:W-:Y:S01]  /*ed60*/  FFMA.FTZ R58, R50, UR5, R49 ;  /* 0x00000005323a7c23 */ /* 0x000fe20008010031 */
[C---:B------:R-:W-:Y:S02]  /*ed70*/  ISETP.GE.AND P3, PT, R56.reuse, R191, PT ;  /* 0x000000bf3800720c */ /* 0x040fe40003f66270 */
[----:B------:R-:W-:Y:S01]  /*ed80*/  ISETP.GE.AND P6, PT, R56, R0, PT ;  /* 0x000000003800720c */ /* 0x000fe20003fc6270 */
[----:B------:R-:W-:Y:S01]  /*ed90*/  FFMA.FTZ R56, R50, UR5, R51 ;  /* 0x0000000532387c23 */ /* 0x000fe20008010033 */
[----:B------:R-:W-:Y:S01]  /*eda0*/  FSEL R51, R67, -INF , !P4 ;  /* 0xff80000043337808 */ /* 0x000fe20006000000 */
[----:B------:R-:W-:Y:S01]  /*edb0*/  VIADD R67, R3, 0xf1 ;  /* 0x000000f103437836 */ /* 0x000fe20000000000 */
[----:B------:R-:W-:-:S02]  /*edc0*/  I2FP.F32.S32 R50, R59 ;  /* 0x0000003b00327245 */ /* 0x000fc40000201400 */
[----:B------:R-:W-:Y:S01]  /*edd0*/  FSEL R49, R60, -INF , !P2 ;  /* 0xff8000003c317808 */ /* 0x000fe20005000000 */
[----:B------:R-:W-:Y:S01]  /*ede0*/  VIADD R60, R3, 0xf8 ;  /* 0x000000f8033c7836 */ /* 0x000fe20000000000 */
[----:B------:R-:W-:Y:S01]  /*edf0*/  I2FP.F32.S32 R71, R67 ;  /* 0x0000004300477245 */ /* 0x000fe20000201400 */
[C---:B------:R-:W-:Y:S01]  /*ee00*/  FFMA.FTZ R120, R50.reuse, UR5, R44 ;  /* 0x0000000532787c23 */ /* 0x040fe2000801002c */
[----:B------:R-:W-:Y:S01]  /*ee10*/  FFMA.FTZ R46, R50, UR5, R46 ;  /* 0x00000005322e7c23 */ /* 0x000fe2000801002e */
[----:B------:R-:W-:Y:S02]  /*ee20*/  FSEL R50, R62, -INF , !P5 ;  /* 0xff8000003e327808 */ /* 0x000fe40006800000 */
[----:B------:R-:W-:Y:S01]  /*ee30*/  FSEL R44, R70, -INF , !P1 ;  /* 0xff800000462c7808 */ /* 0x000fe20004800000 */
[----:B------:R-:W-:Y:S01]  /*ee40*/  FFMA.FTZ R98, R71, UR5, R45 ;  /* 0x0000000547627c23 */ /* 0x000fe2000801002d */
[CC--:B------:R-:W-:Y:S02]  /*ee50*/  ISETP.GE.AND P5, PT, R59.reuse, R191.reuse, PT ;  /* 0x000000bf3b00720c */ /* 0x0c0fe40003fa6270 */
[----:B------:R-:W-:Y:S01]  /*ee60*/  ISETP.GE.AND P1, PT, R59, R0, PT ;  /* 0x000000003b00720c */ /* 0x000fe20003f26270 */
[----:B------:R-:W-:Y:S01]  /*ee70*/  FFMA.FTZ R59, R71, UR5, R47 ;  /* 0x00000005473b7c23 */ /* 0x000fe2000801002f */
[----:B------:R-:W-:Y:S01]  /*ee80*/  FSEL R47, R57, -INF , !P0 ;  /* 0xff800000392f7808 */ /* 0x000fe20004000000 */
[----:B------:R-:W-:Y:S01]  /*ee90*/  VIADD R57, R3, 0xf9 ;  /* 0x000000f903397836 */ /* 0x000fe20000000000 */
[----:B------:R-:W-:-:S02]  /*eea0*/  ISETP.GE.AND P0, PT, R67, R191, PT ;  /* 0x000000bf4300720c */ /* 0x000fc40003f06270 */
[----:B------:R-:W-:Y:S02]  /*eeb0*/  I2FP.F32.S32 R70, R60 ;  /* 0x0000003c00467245 */ /* 0x000fe40000201400 */
[----:B------:R-:W-:Y:S02]  /*eec0*/  FSEL R98, R98, -INF , !P0 ;  /* 0xff80000062627808 */ /* 0x000fe40004000000 */
[----:B------:R-:W-:Y:S01]  /*eed0*/  PLOP3.LUT P0, PT, PT, PT, UP0, 0x80, 0x0 ;  /* 0x000000000000781c */ /* 0x000fe20003f0f008 */
[C---:B------:R-:W-:Y:S01]  /*eee0*/  FFMA.FTZ R62, R70.reuse, UR5, R40 ;  /* 0x00000005463e7c23 */ /* 0x040fe20008010028 */
[----:B------:R-:W-:Y:S01]  /*eef0*/  FSEL R45, R61, -INF , !P3 ;  /* 0xff8000003d2d7808 */ /* 0x000fe20005800000 */
[----:B------:R-:W-:Y:S01]  /*ef00*/  FFMA.FTZ R42, R70, UR5, R42 ;  /* 0x00000005462a7c23 */ /* 0x000fe2000801002a */
[----:B------:R-:W-:Y:S02]  /*ef10*/  ISETP.GE.AND P2, PT, R73, R191, PT ;  /* 0x000000bf4900720c */ /* 0x000fe40003f46270 */
[----:B------:R-:W-:-:S02]  /*ef20*/  ISETP.GE.AND P3, PT, R67, R0, PT ;  /* 0x000000004300720c */ /* 0x000fc40003f66270 */
[----:B------:R-:W-:Y:S02]  /*ef30*/  I2FP.F32.S32 R67, R3 ;  /* 0x0000000300437245 */ /* 0x000fe40000201400 */
[----:B------:R-:W-:Y:S02]  /*ef40*/  I2FP.F32.S32 R61, R57 ;  /* 0x00000039003d7245 */ /* 0x000fe40000201400 */
[----:B------:R-:W-:Y:S01]  /*ef50*/  ISETP.GE.AND P4, PT, R73, R0, PT ;  /* 0x000000004900720c */ /* 0x000fe20003f86270 */
[----:B------:R-:W-:Y:S01]  /*ef60*/  FFMA.FTZ R30, R67, UR5, R30 ;  /* 0x00000005431e7c23 */ /* 0x000fe2000801001e */
[----:B------:R-:W-:Y:S01]  /*ef70*/  FSEL R55, R55, -INF , !P6 ;  /* 0xff80000037377808 */ /* 0x000fe20007000000 */
[C---:B------:R-:W-:Y:S01]  /*ef80*/  FFMA.FTZ R41, R61.reuse, UR5, R41 ;  /* 0x000000053d297c23 */ /* 0x040fe20008010029 */
[----:B------:R-:W-:Y:S01]  /*ef90*/  FSEL R40, R58, -INF , !P2 ;  /* 0xff8000003a287808 */ /* 0x000fe20005000000 */
[----:B------:R-:W-:Y:S01]  /*efa0*/  FFMA.FTZ R43, R61, UR5, R43 ;  /* 0x000000053d2b7c23 */ /* 0x000fe2000801002b */
[----:B------:R-:W-:-:S02]  /*efb0*/  ISETP.GE.AND P6, PT, R60, R191, PT ;  /* 0x000000bf3c00720c */ /* 0x000fc40003fc6270 */
[-C--:B------:R-:W-:Y:S02]  /*efc0*/  ISETP.GE.AND P2, PT, R60, R0.reuse, PT ;  /* 0x000000003c00720c */ /* 0x080fe40003f46270 */
[----:B------:R-:W-:Y:S02]  /*efd0*/  FSEL R56, R56, -INF , !P4 ;  /* 0xff80000038387808 */ /* 0x000fe40006000000 */
[----:B------:R-:W-:Y:S02]  /*efe0*/  FSEL R120, R120, -INF , !P5 ;  /* 0xff80000078787808 */ /* 0x000fe40006800000 */
[----:B------:R-:W-:Y:S02]  /*eff0*/  FSEL R60, R46, -INF , !P1 ;  /* 0xff8000002e3c7808 */ /* 0x000fe40004800000 */
[----:B------:R-:W-:Y:S01]  /*f000*/  ISETP.GE.AND P4, PT, R3, R0, PT ;  /* 0x000000000300720c */ /* 0x000fe20003f86270 */
[----:B------:R-:W-:Y:S01]  /*f010*/  VIADD R3, R212, 0x3c00 ;  /* 0x00003c00d4037836 */ /* 0x000fe20000000000 */
        /* <DEDUP_REMOVED lines=57> */
[----:B------:R-:W-:Y:S01]  /*f3b0*/  IMAD.IADD R67, R46, 0x1, -R67 ;  /* 0x000000012e437824 */ /* 0x000fe200078e0a43 */
[----:B------:R-:W-:-:S03]  /*f3c0*/  MOV R46, UR14 ;  /* 0x0000000e002e7c02 */ /* 0x000fc60008000f00 */
[----:B------:R-:W-:-:S05]  /*f3d0*/  IMAD R67, R67, R42, -0x100 ;  /* 0xffffff0043437424 */ /* 0x000fca00078e022a */
[----:B------:R-:W-:-:S05]  /*f3e0*/  SHF.R.S32.HI R42, RZ, 0x1f, R67 ;  /* 0x0000001fff2a7819 */ /* 0x000fca0000011443 */
[----:B------:R-:W-:-:S04]  /*f3f0*/  IMAD R42, R42, R46, RZ ;  /* 0x0000002e2a2a7224 */ /* 0x000fc800078e02ff */
[C---:B------:R-:W-:Y:S01]  /*f400*/  IMAD R42, R67.reuse, UR15, R42 ;  /* 0x0000000f432a7c24 */ /* 0x040fe2000f8e022a */
[----:B------:R-:W-:Y:S01]  /*f410*/  ULDC.64 UR14, c[0x0][0x230] ;  /* 0x00008c00000e7ab9 */ /* 0x000fe20000000a00 */
[----:B-1----:R-:W-:-:S05]  /*f420*/  IMAD.WIDE.U32 R70, R67, R46, RZ ;  /* 0x0000002e43467225 */ /* 0x002fca00078e00ff */
        /* <DEDUP_REMOVED lines=8> */
.L_x_2113:
[----:B------:R-:W1:Y:S02]  /*f4b0*/  LDC R46, c[0x0][0x248] ;  /* 0x00009200ff2e7b82 */ /* 0x000e640000000800 */
[----:B-1----:R-:W-:-:S05]  /*f4c0*/  IMAD.SHL.U32 R70, R46, 0x100, RZ ;  /* 0x000001002e467824 */ /* 0x002fca00078e00ff */
[----:B------:R-:W-:-:S04]  /*f4d0*/  IADD3 R70, -R70, RZ, RZ ;  /* 0x000000ff46467210 */ /* 0x000fc80007ffe1ff */
[----:B------:R-:W-:-:S07]  /*f4e0*/  SHF.R.S32.HI R67, RZ, 0x1f, R70 ;  /* 0x0000001fff437819 */ /* 0x000fce0000011446 */
.L_x_2114:
[----:B------:R-:W-:Y:S01]  /*f4f0*/  ULDC UR4, c[0x0][0x2d0] ;  /* 0x0000b40000047ab9 */ /* 0x000fe20000000800 */
[----:B------:R-:W-:Y:S01]  /*f500*/  BSSY B0, `(.L_x_2115) ;  /* 0x0000063000007945 */ /* 0x000fe20003800000 */
[----:B------:R-:W-:-:S13]  /*f510*/  ISETP.GE.AND P1, PT, R196, UR4, PT ;  /* 0x00000004c4007c0c */ /* 0x000fda000bf26270 */
[----:B------:R-:W1:Y:S01]  /*f520*/  @!P1 LDC R71, c[0x0][0x24c] ;  /* 0x00009300ff479b82 */ /* 0x000e620000000800 */
[--C-:B------:R-:W-:Y:S01]  /*f530*/  @!P1 IADD3 R42, P3, P2, R70, UR19, R104.reuse ;  /* 0x00000013462a9c10 */ /* 0x100fe2000fa7e068 */
[----:B------:R-:W-:Y:S01]  /*f540*/  @!P1 IMAD.MOV.U32 R106, RZ, RZ, R104 ;  /* 0x000000ffff6a9224 */ /* 0x000fe200078e0068 */
[C---:B------:R-:W-:Y:S01]  /*f550*/  @!P1 LEA R73, P4, R46.reuse, R104, 0x6 ;  /* 0x000000682e499211 */ /* 0x040fe200078830ff */
[----:B------:R2:W-:Y:S01]  /*f560*/  @P1 STS [R223+0x1000], RZ ;  /* 0x001000ffdf001388 */ /* 0x0005e20000000800 */
[--C-:B------:R-:W-:Y:S01]  /*f570*/  @!P1 IADD3.X R41, R67, UR18, R107.reuse, P3, P2 ;  /* 0x0000001243299c10 */ /* 0x100fe20009fe446b */
[----:B------:R-:W-:Y:S01]  /*f580*/  @!P1 IMAD.WIDE.U32 R76, R46, 0x60, R106 ;  /* 0x000000602e4c9825 */ /* 0x000fe200078e006a */
[----:B------:R-:W-:Y:S01]  /*f590*/  @!P1 LEA R80, P2, R42, UR10, 0x1 ;  /* 0x0000000a2a509c11 */ /* 0x000fe2000f8408ff */
[----:B------:R-:W3:Y:S01]  /*f5a0*/  @!P1 LDC R74, c[0x0][0x24c] ;  /* 0x00009300ff4a9b82 */ /* 0x000ee20000000800 */
[----:B------:R-:W-:Y:S01]  /*f5b0*/  @!P1 IADD3 R73, P3, R70, R73, RZ ;  /* 0x0000004946499210 */ /* 0x000fe20007f7e0ff */
[----:B------:R2:W-:Y:S01]  /*f5c0*/  @P1 STS [R223+0x1004], RZ ;  /* 0x001004ffdf001388 */ /* 0x0005e20000000800 */
[----:B------:R-:W-:-:S02]  /*f5d0*/  @!P1 LEA.HI.X R81, R42, UR11, R41, 0x1, P2 ;  /* 0x0000000b2a519c11 */ /* 0x000fc400090f0c29 */
[C---:B------:R-:W-:Y:S01]  /*f5e0*/  @!P1 LEA R78, P2, R70.reuse, R243, 0x1 ;  /* 0x000000f3464e9211 */ /* 0x040fe200078408ff */
[----:B------:R2:W-:Y:S02]  /*f5f0*/  @P1 STS.64 [R223+0x1008], RZ ;  /* 0x001008ffdf001388 */ /* 0x0005e40000000a00 */
[----:B------:R-:W4:Y:S01]  /*f600*/  @!P1 LDC R41, c[0x0][0x24c] ;  /* 0x00009300ff299b82 */ /* 0x000f220000000800 */
[C---:B------:R-:W-:Y:S02]  /*f610*/  @!P1 LEA.HI.X R79, R70.reuse, R242, R67, 0x1, P2 ;  /* 0x000000f2464f9211 */ /* 0x040fe400010f0c43 */
[----:B------:R-:W-:-:S03]  /*f620*/  @!P1 IADD3 R75, P2, R70, R76, RZ ;  /* 0x0000004c464b9210 */ /* 0x000fc60007f5e0ff */
[----:B------:R-:W-:Y:S01]  /*f630*/  @!PT LDS RZ, [RZ] ;  /* 0x00000000fffff984 */ /* 0x000fe20000000800 */
[----:B------:R-:W-:Y:S01]  /*f640*/  @!PT LDS RZ, [RZ] ;  /* 0x00000000fffff984 */ /* 0x000fe20000000800 */
[----:B------:R-:W-:Y:S01]  /*f650*/  @!PT LDS RZ, [RZ] ;  /* 0x00000000fffff984 */ /* 0x000fe20000000800 */
[----:B------:R5:W-:Y:S02]  /*f660*/  @!P1 LDGSTS.E.BYPASS.LTC128B.128 [R223+0x1000], desc[UR6][R78.64] ;  /* 0x010000004edf9fae */ /* 0x000be4000b901d46 */
[----:B------:R-:W2:Y:S01]  /*f670*/  @!P1 LDC R43, c[0x0][0x24c] ;  /* 0x00009300ff2b9b82 */ /* 0x000ea20000000800 */
[----:B-1----:R-:W-:Y:S01]  /*f680*/  @!P1 LEA.HI.X R71, R46, R107, R71, 0x6, P4 ;  /* 0x0000006b2e479211 */ /* 0x002fe200020f3447 */
[----:B------:R1:W-:Y:S04]  /*f690*/  @P1 STS.128 [R223+0x1800], RZ ;  /* 0x001800ffdf001388 */ /* 0x0003e80000000c00 */
[----:B------:R-:W-:Y:S01]  /*f6a0*/  @!P1 IMAD.X R71, R67, 0x1, R71, P3 ;  /* 0x0000000143479824 */ /* 0x000fe200018e0647 */
[----:B------:R-:W-:Y:S01]  /*f6b0*/  @!P1 LEA R76, P3, R75, UR10, 0x1 ;  /* 0x0000000a4b4c9c11 */ /* 0x000fe2000f8608ff */
[----:B------:R-:W1:Y:S01]  /*f6c0*/  @!P1 LDC R42, c[0x0][0x24c] ;  /* 0x00009300ff2a9b82 */ /* 0x000e620000000800 */
[----:B---3--:R-:W-:Y:S01]  /*f6d0*/  @!P1 IMAD R74, R74, 0x60, RZ ;  /* 0x000000604a4a9824 */ /* 0x008fe200078e02ff */
[----:B------:R-:W-:Y:S01]  /*f6e0*/  @!PT LDS RZ, [RZ] ;  /* 0x00000000fffff984 */ /* 0x000fe20000000800 */
[----:B------:R-:W-:Y:S01]  /*f6f0*/  @!PT LDS RZ, [RZ] ;  /* 0x00000000fffff984 */ /* 0x000fe20000000800 */
[----:B------:R-:W-:Y:S01]  /*f700*/  @!PT LDS RZ, [RZ] ;  /* 0x00000000fffff984 */ /* 0x000fe20000000800 */
[----:B------:R3:W-:Y:S04]  /*f710*/  @!P1 LDGSTS.E.BYPASS.LTC128B.128 [R223+0x1800], desc[UR6][R80.64] ;  /* 0x0180000050df9fae */ /* 0x0007e8000b901d46 */
[----:B------:R-:W-:Y:S01]  /*f720*/  @!P1 IADD3.X R74, R67, R77, R74, P2, !PT ;  /* 0x0000004d434a9210 */ /* 0x000fe200017fe44a */
[----:B------:R1:W-:Y:S01]  /*f730*/  @P1 STS.128 [R223+0x2000], RZ ;  /* 0x002000ffdf001388 */ /* 0x0003e20000000c00 */
[----:B----4-:R-:W-:-:S02]  /*f740*/  @!P1 IMAD R41, R41, 0xc0, RZ ;  /* 0x000000c029299824 */ /* 0x010fc400078e02ff */
[----:B------:R-:W-:Y:S01]  /*f750*/  @!P1 LEA.HI.X R77, R75, UR11, R74, 0x1, P3 ;  /* 0x0000000b4b4d9c11 */ /* 0x000fe200098f0c4a */
[----:B------:R-:W-:Y:S02]  /*f760*/  @!P1 IMAD.MOV.U32 R74, RZ, RZ, R104 ;  /* 0x000000ffff4a9224 */ /* 0x000fe400078e0068 */
[----:B------:R-:W-:Y:S01]  /*f770*/  @!P1 IMAD.MOV.U32 R75, RZ, RZ, R107 ;  /* 0x000000ffff4b9224 */ /* 0x000fe200078e006b */
[----:B-----5:R-:W-:Y:S01]  /*f780*/  @!P1 LEA R78, P2, R73, UR10, 0x1 ;  /* 0x0000000a494e9c11 */ /* 0x020fe2000f8408ff */
[----:B------:R-:W-:-:S03]  /*f790*/  @!P1 IMAD.WIDE.U32 R74, R46, 0xc0, R74 ;  /* 0x000000c02e4a9825 */ /* 0x000fc600078e004a */
[----:B------:R-:W-:Y:S02]  /*f7a0*/  @!P1 LEA.HI.X R79, R73, UR11, R71, 0x1, P2 ;  /* 0x0000000b494f9c11 */ /* 0x000fe400090f0c47 */
[----:B------:R-:W-:Y:S01]  /*f7b0*/  @!P1 LEA R71, P5, R46, R104, 0x7 ;  /* 0x000000682e479211 */ /* 0x000fe200078a38ff */
[----:B-1----:R-:W-:Y:S01]  /*f7c0*/  @!P1 IMAD R42, R42, 0xa0, RZ ;  /* 0x000000a02a2a9824 */ /* 0x002fe200078e02ff */
[C---:B------:R-:W-:Y:S01]  /*f7d0*/  @!P1 IADD3 R74, P2, R70.reuse, R74, RZ ;  /* 0x0000004a464a9210 */ /* 0x040fe20007f5e0ff */
[----:B------:R-:W-:Y:S01]  /*f7e0*/  @!PT LDS RZ, [RZ] ;  /* 0x00000000fffff984 */ /* 0x000fe20000000800 */
[----:B------:R-:W-:Y:S01]  /*f7f0*/  @!PT LDS RZ, [RZ] ;  /* 0x00000000fffff984 */ /* 0x000fe20000000800 */
[----:B------:R-:W-:Y:S01]  /*f800*/  @!PT LDS RZ, [RZ] ;  /* 0x00000000fffff984 */ /* 0x000fe20000000800 */
[----:B------:R1:W-:Y:S01]  /*f810*/  @!P1 LDGSTS.E.BYPASS.LTC128B.128 [R223+0x2000], desc[UR6][R78.64] ;  /* 0x020000004edf9fae */ /* 0x0003e2000b901d46 */
[----:B------:R-:W-:Y:S01]  /*f820*/  @!P1 IADD3 R71, P4, R70, R71, RZ ;  /* 0x0000004746479210 */ /* 0x000fe20007f9e0ff */
[----:B---3--:R-:W-:Y:S01]  /*f830*/  @!P1 IMAD.MOV.U32 R80, RZ, RZ, R104 ;  /* 0x000000ffff509224 */ /* 0x008fe200078e0068 */
[C---:B--2---:R-:W-:Y:S01]  /*f840*/  @!P1 LEA.HI.X R43, R46.reuse, R107, R43, 0x7, P5 ;  /* 0x0000006b2e2b9211 */ /* 0x044fe200028f3c2b */
[----:B------:R-:W-:Y:S01]  /*f850*/  @!P1 IMAD.MOV.U32 R81, RZ, RZ, R107 ;  /* 0x000000ffff519224 */ /* 0x000fe200078e006b */
[----:B------:R-:W-:Y:S01]  /*f860*/  @!P1 IADD3.X R41, R67, R41, R75, P2, !PT ;  /* 0x0000002943299210 */ /* 0x000fe200017fe44b */
[----:B------:R1:W-:Y:S01]  /*f870*/  @P1 STS.128 [R223+0x2800], RZ ;  /* 0x002800ffdf001388 */ /* 0x0003e20000000c00 */
[----:B------:R-:W-:-:S03]  /*f880*/  @!P1 IMAD.WIDE.U32 R80, R46, 0xa0, R80 ;  /* 0x000000a02e509825 */ /* 0x000fc600078e0050 */
[----:B------:R-:W-:Y:S01]  /*f890*/  @!PT LDS RZ, [RZ] ;  /* 0x00000000fffff984 */ /* 0x000fe20000000800 */
[----:B------:R-:W-:Y:S01]  /*f8a0*/  @!PT LDS RZ, [RZ] ;  /* 0x00000000fffff984 */ /* 0x000fe20000000800 */
[----:B------:R-:W-:Y:S01]  /*f8b0*/  @!PT LDS RZ, [RZ] ;  /* 0x00000000fffff984 */ /* 0x000fe20000000800 */
[----:B------:R1:W-:Y:S01]  /*f8c0*/  @!P1 LDGSTS.E.BYPASS.LTC128B.128 [R223+0x2800], desc[UR6][R76.64] ;  /* 0x028000004cdf9fae */ /* 0x0003e2000b901d46 */
[----:B------:R-:W-:Y:S01]  /*f8d0*/  @!P1 IMAD.X R43, R67, 0x1, R43, P4 ;  /* 0x00000001432b9824 */ /* 0x000fe200020e062b */
[----:B------:R-:W-:Y:S02]  /*f8e0*/  @!P1 IADD3 R73, P3, R70, R80, RZ ;  /* 0x0000005046499210 */ /* 0x000fe40007f7e0ff */
[----:B------:R1:W-:Y:S01]  /*f8f0*/  @P1 STS.128 [R223+0x3000], RZ ;  /* 0x003000ffdf001388 */ /* 0x0003e20000000c00 */
[----:B------:R-:W-:Y:S02]  /*f900*/  @!P1 LEA R80, P2, R71, UR10, 0x1 ;  /* 0x0000000a47509c11 */ /* 0x000fe4000f8408ff */
[----:B------:R-:W-:Y:S02]  /*f910*/  @!P1 IADD3.X R42, R67, R81, R42, P3, !PT ;  /* 0x00000051432a9210 */ /* 0x000fe40001ffe42a */
[----:B------:R-:W-:Y:S02]  /*f920*/  @!P1 LEA R84, P4, R73, UR10, 0x1 ;  /* 0x0000000a49549c11 */ /* 0x000fe4000f8808ff */
[----:B------:R-:W-:-:S02]  /*f930*/  @!P1 LEA R82, P3, R74, UR10, 0x1 ;  /* 0x0000000a4a529c11 */ /* 0x000fc4000f8608ff */
        /* <DEDUP_REMOVED lines=19> */
[----:B------:R-:W-:Y:S01]  /*fa70*/  IMAD.MOV.U32 R105, RZ, RZ, R107 ;  /* 0x000000ffff697224 */ /* 0x000fe200078e006b */
[----:B------:R-:W-:Y:S02]  /*fa80*/  ULDC UR4, c[0x0][0x24c] ;  /* 0x0000930000047ab9 */ /* 0x000fe40000000800 */
        /* <DEDUP_REMOVED lines=10> */
.L_x_2116:
[----:B------:R-:W-:Y:S05]  /*fb30*/  BSYNC B0 ;  /* 0x0000000000007941 */ /* 0x000fea0003800000 */
.L_x_2115:
[----:B------:R-:W0:Y:S01]  /*fb40*/  LDGDEPBAR ;  /* 0x00000000000079af */ /* 0x000e220000000000 */
[----:B------:R-:W-:-:S04]  /*fb50*/  LEA R243, P1, R70, R243, 0x1 ;  /* 0x000000f346f37211 */ /* 0x000fc800078208ff */
[----:B------:R-:W-:-:S09]  /*fb60*/  LEA.HI.X R242, R70, R242, R67, 0x1, P1 ;  /* 0x000000f246f27211 */ /* 0x000fd200008f0c43 */
.L_x_2112:
[----:B------:R-:W-:Y:S01]  /*fb70*/  FMNMX.FTZ R42, R96, R22, !PT ;  /* 0x00000016602a7209 */ /* 0x000fe20007810000 */
[----:B------:R-:W-:Y:S01]  /*fb80*/  ULDC UR10, c[0x0][0x2ec] ;  /* 0x0000bb00000a7ab9 */ /* 0x000fe20000000800 */
[----:B------:R-:W3:Y:S01]  /*fb90*/  S2UR UR4, SR_CgaCtaId ;  /* 0x00000000000479c3 */ /* 0x000ee20000008800 */
[----:B------:R-:W-:Y:S01]  /*fba0*/  UMOV UR9, 0x400 ;  /* 0x0000040000097882 */ /* 0x000fe20000000000 */
[----:B------:R-:W-:-:S04]  /*fbb0*/  FMNMX.FTZ R42, R21, R42, !PT ;  /* 0x0000002a152a7209 */ /* 0x000fc80007810000 */
[----:B------:R-:W-:-:S04]  /*fbc0*/  FMNMX.FTZ R42, R23, R42, !PT ;  /* 0x0000002a172a7209 */ /* 0x000fc80007810000 */
[----:B------:R-:W-:-:S04]  /*fbd0*/  FMNMX.FTZ R42, R19, R42, !PT ;  /* 0x0000002a132a7209 */ /* 0x000fc80007810000 */
[----:B------:R-:W-:-:S04]  /*fbe0*/  FMNMX.FTZ R42, R24, R42, !PT ;  /* 0x0000002a182a7209 */ /* 0x000fc80007810000 */
[----:B------:R-:W-:-:S04]  /*fbf0*/  FMNMX.FTZ R42, R15, R42, !PT ;  /* 0x0000002a0f2a7209 */ /* 0x000fc80007810000 */
[----:B------:R-:W-:Y:S01]  /*fc00*/  FMNMX.FTZ R42, R25, R42, !PT ;  /* 0x0000002a192a7209 */ /* 0x000fe20007810000 */
[----:B---3--:R-:W-:-:S03]  /*fc10*/  ULEA UR4, UR4, UR9, 0x18 ;  /* 0x0000000904047291 */ /* 0x008fc6000f8ec03f */
        /* <DEDUP_REMOVED lines=73> */
[--C-:B-1----:R-:W-:Y:S01]  /*100b0*/  FFMA.FTZ R84, R147, UR10, -R91.reuse ;  /* 0x0000000a93547c23 */ /* 0x102fe2000801085b */
        /* <DEDUP_REMOVED lines=36> */
[--C-:B------:R-:W-:Y:S01]  /*10300*/  FFMA.FTZ R46, R44, UR10, -R91.reuse ;  /* 0x0000000a2c2e7c23 */ /* 0x100fe2000801085b */
[--C-:B------:R-:W-:Y:S01]  /*10310*/  FFMA.FTZ R44, R40, UR10, -R91.reuse ;  /* 0x0000000a282c7c23 */ /* 0x100fe2000801085b */
[----:B------:R-:W-:Y:S01]  /*10320*/  FMNMX.FTZ R134, R11, R15, !PT ;  /* 0x0000000f0b867209 */ /* 0x000fe20007810000 */
[----:B------:R-:W-:Y:S01]  /*10330*/  LDSM.16.MT88.4 R40, [R245+0x5400] ;  /* 0x00540000f528783b */ /* 0x000fe20000004200 */
[--C-:B------:R-:W-:Y:S01]  /*10340*/  FFMA.FTZ R104, R124, UR10, -R91.reuse ;  /* 0x0000000a7c687c23 */ /* 0x100fe2000801085b */
[--C-:B------:R-:W-:Y:S01]  /*10350*/  FFMA.FTZ R92, R118, UR10, -R91.reuse ;  /* 0x0000000a765c7c23 */ /* 0x100fe2000801085b */
[----:B------:R-:W-:Y:S01]  /*10360*/  FMNMX.FTZ R134, R10, R134, !PT ;  /* 0x000000860a867209 */ /* 0x000fe20007810000 */
[----:B------:R-:W4:Y:S01]  /*10370*/  MUFU.EX2 R164, R164 ;  /* 0x000000a400a47308 */ /* 0x000f220000000800 */
        /* <DEDUP_REMOVED lines=20> */
[----:B------:R-:W-:Y:S01]  /*104c0*/  FFMA.FTZ R109, R54, UR10, -R91 ;  /* 0x0000000a366d7c23 */ /* 0x000fe2000801085b */
[----:B------:R-:W-:Y:S01]  /*104d0*/  FADD.FTZ R173, R174, R173 ;  /* 0x000000adaead7221 */ /* 0x000fe20000010000 */
[----:B------:R-:W-:Y:S01]  /*104e0*/  FMNMX.FTZ R134, R140, R134, !PT ;  /* 0x000000868c867209 */ /* 0x000fe20007810000 */
[----:B------:R-:W5:Y:S01]  /*104f0*/  MUFU.EX2 R149, R149 ;  /* 0x0000009500957308 */ /* 0x000f620000000800 */
[----:B------:R-:W-:Y:S01]  /*10500*/  FFMA.FTZ R77, R183, UR10, -R91 ;  /* 0x0000000ab74d7c23 */ /* 0x000fe2000801085b */
[----:B---3--:R-:W-:Y:S01]  /*10510*/  FADD.FTZ R173, R168, R173 ;  /* 0x000000ada8ad7221 */ /* 0x008fe20000010000 */
[----:B------:R-:W-:Y:S01]  /*10520*/  FMNMX.FTZ R134, R142, R134, !PT ;  /* 0x000000868e867209 */ /* 0x000fe20007810000 */
[--C-:B------:R-:W-:Y:S01]  /*10530*/  FFMA.FTZ R76, R184, UR10, -R91.reuse ;  /* 0x0000000ab84c7c23 */ /* 0x100fe2000801085b */
[----:B--2---:R-:W-:Y:S01]  /*10540*/  FFMA.FTZ R75, R185, UR10, -R91 ;  /* 0x0000000ab94b7c23 */ /* 0x004fe2000801085b */
[----:B----4-:R-:W-:Y:S01]  /*10550*/  FADD.FTZ R173, R164, R173 ;  /* 0x000000ada4ad7221 */ /* 0x010fe20000010000 */
[----:B------:R-:W-:Y:S01]  /*10560*/  FMNMX.FTZ R134, R143, R134, !PT ;  /* 0x000000868f867209 */ /* 0x000fe20007810000 */
[----:B------:R-:W2:Y:S01]  /*10570*/  MUFU.EX2 R146, R146 ;  /* 0x0000009200927308 */ /* 0x000ea20000000800 */
[----:B-1----:R-:W-:Y:S01]  /*10580*/  F2FP.F16.F32.PACK_AB R36, R156, R161 ;  /* 0x000000a19c24723e */ /* 0x002fe200000000ff */
        /* <DEDUP_REMOVED lines=8> */
[----:B-----5:R-:W-:Y:S01]  /*10610*/  FADD.FTZ R161, R149, R161 ;  /* 0x000000a195a17221 */ /* 0x020fe20000010000 */
[----:B------:R-:W-:Y:S01]  /*10620*/  FMNMX.FTZ R134, R153, R134, !PT ;  /* 0x0000008699867209 */ /* 0x000fe20007810000 */
[--C-:B------:R-:W-:Y:S01]  /*10630*/  FFMA.FTZ R70, R69, UR10, -R91.reuse ;  /* 0x0000000a45467c23 */ /* 0x100fe2000801085b */
[--C-:B------:R-:W-:Y:S01]  /*10640*/  FFMA.FTZ R69, R64, UR10, -R91.reuse ;  /* 0x0000000a40457c23 */ /* 0x100fe2000801085b */
[----:B------:R-:W-:Y:S01]  /*10650*/  FFMA.FTZ R67, R66, UR10, -R91 ;  /* 0x0000000a42437c23 */ /* 0x000fe2000801085b */
[----:B------:R-:W-:Y:S01]  /*10660*/  FMNMX.FTZ R134, R159, R134, !PT ;  /* 0x000000869f867209 */ /* 0x000fe20007810000 */
[----:B------:R-:W-:Y:S01]  /*10670*/  MUFU.EX2 R137, R137 ;  /* 0x0000008900897308 */ /* 0x000fe20000000800 */
[C---:B--2---:R-:W-:Y:S01]  /*10680*/  F2FP.F16.F32.PACK_AB R38, R146.reuse, R149 ;  /* 0x000000959226723e */ /* 0x044fe200000000ff */
[----:B------:R-:W-:Y:S01]  /*10690*/  FADD.FTZ R161, R146, R161 ;  /* 0x000000a192a17221 */ /* 0x000fe20000010000 */
        /* <DEDUP_REMOVED lines=11> */
[----:B------:R-:W-:Y:S01]  /*10750*/  FFMA.FTZ R216, R61, UR10, -R91 ;  /* 0x0000000a3dd87c23 */ /* 0x000fe2000801085b */
        /* <DEDUP_REMOVED lines=72> */
[----:B------:R-:W1:Y:S01]  /*10be0*/  LDSM.16.MT88.4 R12, [R244+0x5000] ;  /* 0x00500000f40c783b */ /* 0x000e620000004200 */
        /* <DEDUP_REMOVED lines=8> */
[----:B------:R-:W-:Y:S01]  /*10c70*/  F2FP.F16.F32.PACK_AB R30, R164, R168 ;  /* 0x000000a8a41e723e */ /* 0x000fe200000000ff */
[----:B------:R-:W2:Y:S01]  /*10c80*/  LDSM.16.MT88.4 R4, [R244+0x5400] ;  /* 0x00540000f404783b */ /* 0x000ea20000004200 */
        /* <DEDUP_REMOVED lines=8> */
[----:B------:R-:W5:Y:S01]  /*10d10*/  LDSM.16.MT88.4 R32, [R245+0x5800] ;  /* 0x00580000f520783b */ /* 0x000f620000004200 */
[--C-:B------:R-:W-:Y:S01]  /*10d20*/  FFMA.FTZ R130, R181, UR10, -R65.reuse ;  /* 0x0000000ab5827c23 */ /* 0x100fe20008010841 */
        /* <DEDUP_REMOVED lines=17> */
[----:B------:R-:W-:Y:S01]  /*10e40*/  FFMA.FTZ R177, R177, UR10, -R65 ;  /* 0x0000000ab1b17c23 */ /* 0x000fe20008010841 */
[----:B------:R-:W-:Y:S01]  /*10e50*/  FADD.FTZ R171, R172, R171 ;  /* 0x000000abacab7221 */ /* 0x000fe20000010000 */
[--C-:B------:R-:W-:Y:S01]  /*10e60*/  FFMA.FTZ R178, R178, UR10, -R65.reuse ;  /* 0x0000000ab2b27c23 */ /* 0x100fe20008010841 */
[--C-:B------:R-:W-:Y:S01]  /*10e70*/  FFMA.FTZ R179, R179, UR10, -R65.reuse ;  /* 0x0000000ab3b37c23 */ /* 0x100fe20008010841 */
[----:B------:R-:W-:Y:S01]  /*10e80*/  FFMA.FTZ R175, R175, UR10, -R65 ;  /* 0x0000000aafaf7c23 */ /* 0x000fe20008010841 */
[----:B-1----:R-:W-:Y:S01]  /*10e90*/  FADD.FTZ R171, R167, R171 ;  /* 0x000000aba7ab7221 */ /* 0x002fe20000010000 */
[----:B------:R-:W-:Y:S01]  /*10ea0*/  FFMA.FTZ R169, R169, UR10, -R65 ;  /* 0x0000000aa9a97c23 */ /* 0x000fe20008010841 */
[----:B------:R-:W1:Y:S01]  /*10eb0*/  MUFU.EX2 R148, R148 ;  /* 0x0000009400947308 */ /* 0x000e620000000800 */
[C---:B------:R-:W-:Y:S01]  /*10ec0*/  F2FP.F16.F32.PACK_AB R31, R163.reuse, R167 ;  /* 0x000000a7a31f723e */ /* 0x040fe200000000ff */
[----:B------:R-:W-:Y:S01]  /*10ed0*/  FADD.FTZ R163, R163, R171 ;  /* 0x000000aba3a37221 */ /* 0x000fe20000010000 */
[--C-:B------:R-:W-:Y:S01]  /*10ee0*/  FFMA.FTZ R165, R165, UR10, -R65.reuse ;  /* 0x0000000aa5a57c23 */ /* 0x100fe20008010841 */
[--C-:B------:R-:W-:Y:S01]  /*10ef0*/  FFMA.FTZ R158, R158, UR10, -R65.reuse ;  /* 0x0000000a9e9e7c23 */ /* 0x100fe20008010841 */
[--C-:B------:R-:W-:Y:S01]  /*10f00*/  FFMA.FTZ R157, R157, UR10, -R65.reuse ;  /* 0x0000000a9d9d7c23 */ /* 0x100fe20008010841 */
[--C-:B------:R-:W-:Y:S01]  /*10f10*/  FFMA.FTZ R141, R141, UR10, -R65.reuse ;  /* 0x0000000a8d8d7c23 */ /* 0x100fe20008010841 */
[----:B------:R-:W-:Y:S01]  /*10f20*/  FFMA.FTZ R139, R139, UR10, -R65 ;  /* 0x0000000a8b8b7c23 */ /* 0x000fe20008010841 */
[C---:B------:R-:W-:Y:S01]  /*10f30*/  HMMA.16816.F32 R16, R28.reuse, R12, RZ ;  /* 0x0000000c1c10723c */ /* 0x040fe200000018ff */
[----:B------:R-:W-:Y:S01]  /*10f40*/  MUFU.EX2 R147, R147 ;  /* 0x0000009300937308 */ /* 0x000fe20000000800 */
[----:B---3--:R-:W-:Y:S01]  /*10f50*/  FADD.FTZ R163, R155, R163 ;  /* 0x000000a39ba37221 */ /* 0x008fe20000010000 */
[--C-:B------:R-:W-:Y:S01]  /*10f60*/  FFMA.FTZ R127, R127, UR10, -R65.reuse ;  /* 0x0000000a7f7f7c23 */ /* 0x100fe20008010841 */
[--C-:B------:R-:W-:Y:S01]  /*10f70*/  FFMA.FTZ R123, R123, UR10, -R65.reuse ;  /* 0x0000000a7b7b7c23 */ /* 0x100fe20008010841 */
[--C-:B------:R-:W-:Y:S01]  /*10f80*/  FFMA.FTZ R117, R117, UR10, -R65.reuse ;  /* 0x0000000a75757c23 */ /* 0x100fe20008010841 */
[C---:B------:R-:W-:Y:S01]  /*10f90*/  HMMA.16816.F32 R12, R28.reuse, R14, RZ ;  /* 0x0000000e1c0c723c */ /* 0x040fe200000018ff */
[--C-:B------:R-:W-:Y:S01]  /*10fa0*/  FFMA.FTZ R94, R94, UR10, -R65.reuse ;  /* 0x0000000a5e5e7c23 */ /* 0x100fe20008010841 */
[----:B------:R-:W-:Y:S01]  /*10fb0*/  FFMA.FTZ R48, R48, UR10, -R65 ;  /* 0x0000000a30307c23 */ /* 0x000fe20008010841 */
[----:B------:R-:W3:Y:S01]  /*10fc0*/  MUFU.EX2 R144, R144 ;  /* 0x0000009000907308 */ /* 0x000ee20000000800 */
[C---:B-1----:R-:W-:Y:S01]  /*10fd0*/  F2FP.F16.F32.PACK_AB R37, R148.reuse, R155 ;  /* 0x0000009b9425723e */ /* 0x042fe200000000ff */
[----:B------:R-:W-:Y:S01]  /*10fe0*/  FADD.FTZ R163, R148, R163 ;  /* 0x000000a394a37221 */ /* 0x000fe20000010000 */
[C---:B------:R-:W-:Y:S01]  /*10ff0*/  HMMA.16816.F32 R8, R28.reuse, R24, RZ ;  /* 0x000000181c08723c */ /* 0x040fe200000018ff */
[--C-:B------:R-:W-:Y:S01]  /*11000*/  FFMA.FTZ R49, R49, UR10, -R65.reuse ;  /* 0x0000000a31317c23 */ /* 0x100fe20008010841 */
[--C-:B------:R-:W-:Y:S01]  /*11010*/  FFMA.FTZ R50, R50, UR10, -R65.reuse ;  /* 0x0000000a32327c23 */ /* 0x100fe20008010841 */
[--C-:B------:R-:W-:Y:S01]  /*11020*/  FFMA.FTZ R47, R47, UR10, -R65.reuse ;  /* 0x0000000a2f2f7c23 */ /* 0x100fe20008010841 */
[----:B------:R-:W-:Y:S01]  /*11030*/  FFMA.FTZ R55, R55, UR10, -R65 ;  /* 0x0000000a37377c23 */ /* 0x000fe20008010841 */
[----:B------:R-:W1:Y:S01]  /*11040*/  MUFU.EX2 R138, R138 ;  /* 0x0000008a008a7308 */ /* 0x000e620000000800 */
[----:B------:R-:W-:Y:S01]  /*11050*/  HMMA.16816.F32 R28, R28, R26, RZ ;  /* 0x0000001a1c1c723c */ /* 0x000fe200000018ff */
[----:B------:R-:W-:Y:S01]  /*11060*/  F2FP.F16.F32.PACK_AB R24, R137, R145 ;  /* 0x000000918918723e */ /* 0x000fe200000000ff */
[----:B------:R-:W-:Y:S01]  /*11070*/  FADD.FTZ R145, R145, R161 ;  /* 0x000000a191917221 */ /* 0x000fe20000010000 */
[--C-:B------:R-:W-:Y:S01]  /*11080*/  FFMA.FTZ R56, R56, UR10, -R65.reuse ;  /* 0x0000000a38387c23 */ /* 0x100fe20008010841 */
[----:B------:R-:W-:-:S02]  /*11090*/  FFMA.FTZ R217, R57, UR10, -R65 ;  /* 0x0000000a39d97c23 */ /* 0x000fc40008010841 */
[----:B------:R-:W-:Y:S01]  /*110a0*/  FADD.FTZ R145, R137, R145 ;  /* 0x0000009189917221 */ /* 0x000fe20000010000 */
[----:B------:R-:W4:Y:S01]  /*110b0*/  MUFU.EX2 R136, R136 ;  /* 0x0000008800887308 */ /* 0x000f220000000800 */
[C---:B---3--:R-:W-:Y:S01]  /*110c0*/  F2FP.F16.F32.PACK_AB R39, R144.reuse, R147 ;  /* 0x000000939027723e */ /* 0x048fe200000000ff */
[----:B------:R-:W-:Y:S01]  /*110d0*/  FADD.FTZ R147, R147, R163 ;  /* 0x000000a393937221 */ /* 0x000fe20000010000 */
[----:B------:R-:W-:Y:S01]  /*110e0*/  F2FP.F16.F32.PACK_AB R26, R129, R133 ;  /* 0x00000085811a723e */ /* 0x000fe200000000ff */
[----:B------:R-:W-:Y:S02]  /*110f0*/  FADD.FTZ R145, R133, R145 ;  /* 0x0000009185917221 */ /* 0x000fe40000010000 */
[----:B------:R-:W-:Y:S02]  /*11100*/  FADD.FTZ R144, R144, R147 ;  /* 0x0000009390907221 */ /* 0x000fe40000010000 */
[----:B------:R-:W-:Y:S01]  /*11110*/  MUFU.EX2 R135, R135 ;  /* 0x0000008700877308 */ /* 0x000fe20000000800 */
[----:B--2---:R-:W-:Y:S01]  /*11120*/  HMMA.16816.F32 R16, R36, R4, R16 ;  /* 0x000000042410723c */ /* 0x004fe20000001810 */
[----:B-1----:R-:W-:Y:S01]  /*11130*/  FADD.FTZ R144, R138, R144 ;  /* 0x000000908a907221 */ /* 0x002fe20000010000 */
[----:B------:R-:W-:-:S04]  /*11140*/  FADD.FTZ R145, R129, R145 ;  /* 0x0000009181917221 */ /* 0x000fc80000010000 */
[C---:B------:R-:W-:Y:S01]  /*11150*/  HMMA.16816.F32 R12, R36.reuse, R6, R12 ;  /* 0x00000006240c723c */ /* 0x040fe2000000180c */
[----:B------:R-:W1:Y:S01]  /*11160*/  MUFU.EX2 R126, R126 ;  /* 0x0000007e007e7308 */ /* 0x000e620000000800 */
[----:B------:R-:W2:Y:S01]  /*11170*/  LDSM.16.MT88.4 R4, [R244+0x5c00] ;  /* 0x005c0000f404783b */ /* 0x000ea20000004200 */
[C---:B----4-:R-:W-:Y:S01]  /*11180*/  F2FP.F16.F32.PACK_AB R25, R136.reuse, R138 ;  /* 0x0000008a8819723e */ /* 0x050fe200000000ff */
[----:B------:R-:W-:Y:S01]  /*11190*/  FADD.FTZ R144, R136, R144 ;  /* 0x0000009088907221 */ /* 0x000fe20000010000 */
[----:B------:R-:W-:Y:S01]  /*111a0*/  FADD.FTZ R145, R122, R145 ;  /* 0x000000917a917221 */ /* 0x000fe20000010000 */
[C---:B------:R-:W-:Y:S03]  /*111b0*/  HMMA.16816.F32 R8, R36.reuse, R40, R8 ;  /* 0x000000282408723c */ /* 0x040fe60000001808 */
[----:B------:R-:W3:Y:S03]  /*111c0*/  MUFU.EX2 R124, R124 ;  /* 0x0000007c007c7308 */ /* 0x000ee60000000800 */
[----:B------:R-:W-:Y:S01]  /*111d0*/  HMMA.16816.F32 R28, R36, R42, R28 ;  /* 0x0000002a241c723c */ /* 0x000fe2000000181c */
[----:B------:R-:W4:Y:S04]  /*111e0*/  LDSM.16.MT88.4 R36, [R245+0x5c00] ;  /* 0x005c0000f524783b */ /* 0x000f280000004200 */
[----:B------:R-:W5:Y:S01]  /*111f0*/  MUFU.EX2 R119, R119 ;  /* 0x0000007700777308 */ /* 0x000f620000000800 */
[----:B-1----:R-:W-:Y:S01]  /*11200*/  F2FP.F16.F32.PACK_AB R27, R126, R135 ;  /* 0x000000877e1b723e */ /* 0x002fe200000000ff */
[----:B------:R-:W-:Y:S01]  /*11210*/  LDSM.16.MT88.4 R40, [R245+0x6000] ;  /* 0x00600000f528783b */ /* 0x000fe20000004200 */
[----:B------:R-:W-:-:S04]  /*11220*/  FADD.FTZ R135, R135, R144 ;  /* 0x0000009087877221 */ /* 0x000fc80000010000 */
[----:B------:R-:W-:Y:S01]  /*11230*/  FADD.FTZ R135, R126, R135 ;  /* 0x000000877e877221 */ /* 0x000fe20000010000 */
[----:B------:R-:W1:Y:S01]  /*11240*/  MUFU.EX2 R118, R118 ;  /* 0x0000007600767308 */ /* 0x000e620000000800 */
[----:B------:R-:W-:Y:S02]  /*11250*/  HMMA.16816.F32 R16, R24, R20, R16 ;  /* 0x000000141810723c */ /* 0x000fe40000001810 */
[----:B---3--:R-:W-:-:S04]  /*11260*/  FADD.FTZ R135, R124, R135 ;  /* 0x000000877c877221 */ /* 0x008fc80000010000 */
[----:B------:R-:W-:Y:S01]  /*11270*/  HMMA.16816.F32 R12, R24, R22, R12 ;  /* 0x00000016180c723c */ /* 0x000fe2000000180c */
[----:B------:R-:W3:Y:S01]  /*11280*/  MUFU.EX2 R125, R125 ;  /* 0x0000007d007d7308 */ /* 0x000ee20000000800 */
[----:B------:R-:W4:Y:S01]  /*11290*/  LDSM.16.MT88.4 R20, [R244+0x6000] ;  /* 0x00600000f414783b */ /* 0x000f220000004200 */
[----:B-----5:R-:W-:-:S03]  /*112a0*/  FADD.FTZ R135, R119, R135 ;  /* 0x0000008777877221 */ /* 0x020fc60000010000 */
[C---:B------:R-:W-:Y:S03]  /*112b0*/  HMMA.16816.F32 R8, R24.reuse, R32, R8 ;  /* 0x000000201808723c */ /* 0x040fe60000001808 */
[----:B------:R-:W-:Y:S01]  /*112c0*/  MUFU.EX2 R128, R128 ;  /* 0x0000008000807308 */ /* 0x000fe20000000800 */
[----:B-1----:R-:W-:Y:S02]  /*112d0*/  FADD.FTZ R135, R118, R135 ;  /* 0x0000008776877221 */ /* 0x002fe40000010000 */
[----:B------:R-:W-:Y:S01]  /*112e0*/  HMMA.16816.F32 R28, R24, R34, R28 ;  /* 0x00000022181c723c */ /* 0x000fe2000000181c */
[----:B------:R-:W-:-:S04]  /*112f0*/  F2FP.F16.F32.PACK_AB R32, R113, R114 ;  /* 0x000000727120723e */ /* 0x000fc800000000ff */
[----:B------:R-:W1:Y:S02]  /*11300*/  MUFU.EX2 R130, R130 ;  /* 0x0000008200827308 */ /* 0x000e640000000800 */
[C---:B------:R-:W-:Y:S01]  /*11310*/  F2FP.F16.F32.PACK_AB R24, R121.reuse, R122 ;  /* 0x0000007a7918723e */ /* 0x040fe200000000ff */
[----:B------:R-:W-:Y:S01]  /*11320*/  FADD.FTZ R121, R121, R145 ;  /* 0x0000009179797221 */ /* 0x000fe20000010000 */
[----:B------:R-:W-:Y:S02]  /*11330*/  F2FP.F16.F32.PACK_AB R25, R119, R124 ;  /* 0x0000007c7719723e */ /* 0x000fe400000000ff */
[----:B------:R-:W-:Y:S01]  /*11340*/  F2FP.F16.F32.PACK_AB R26, R115, R116 ;  /* 0x00000074731a723e */ /* 0x000fe200000000ff */
[----:B------:R-:W-:Y:S01]  /*11350*/  FADD.FTZ R121, R116, R121 ;  /* 0x0000007974797221 */ /* 0x000fe20000010000 */
[----:B---3--:R-:W-:Y:S01]  /*11360*/  F2FP.F16.F32.PACK_AB R27, R125, R118 ;  /* 0x000000767d1b723e */ /* 0x008fe200000000ff */
[----:B------:R-:W3:Y:S01]  /*11370*/  MUFU.EX2 R131, R131 ;  /* 0x0000008300837308 */ /* 0x000ee20000000800 */
[----:B------:R-:W-:Y:S01]  /*11380*/  F2FP.F16.F32.PACK_AB R34, R109, R111 ;  /* 0x0000006f6d22723e */ /* 0x000fe200000000ff */
[----:B------:R-:W-:Y:S01]  /*11390*/  FADD.FTZ R121, R115, R121 ;  /* 0x0000007973797221 */ /* 0x000fe20000010000 */
[----:B------:R-:W-:-:S03]  /*113a0*/  FADD.FTZ R125, R125, R135 ;  /* 0x000000877d7d7221 */ /* 0x000fc60000010000 */
[C---:B--2---:R-:W-:Y:S01]  /*113b0*/  HMMA.16816.F32 R16, R24.reuse, R4, R16 ;  /* 0x000000041810723c */ /* 0x044fe20000001810 */
[----:B------:R-:W-:Y:S01]  /*113c0*/  FADD.FTZ R114, R114, R121 ;  /* 0x0000007972727221 */ /* 0x000fe20000010000 */
[----:B------:R-:W2:Y:S01]  /*113d0*/  MUFU.EX2 R140, R140 ;  /* 0x0000008c008c7308 */ /* 0x000ea20000000800 */
[----:B-1----:R-:W-:Y:S01]  /*113e0*/  F2FP.F16.F32.PACK_AB R33, R130, R128 ;  /* 0x000000808221723e */ /* 0x002fe200000000ff */
[----:B------:R-:W-:Y:S01]  /*113f0*/  FADD.FTZ R125, R128, R125 ;  /* 0x0000007d807d7221 */ /* 0x000fe20000010000 */
[----:B------:R-:W-:Y:S01]  /*11400*/  FADD.FTZ R114, R113, R114 ;  /* 0x0000007271727221 */ /* 0x000fe20000010000 */
[C---:B------:R-:W-:Y:S01]  /*11410*/  HMMA.16816.F32 R12, R24.reuse, R6, R12 ;  /* 0x00000006180c723c */ /* 0x040fe2000000180c */
[----:B------:R-:W1:Y:S01]  /*11420*/  LDSM.16.MT88.4 R4, [R244+0x6400] ;  /* 0x00640000f404783b */ /* 0x000e620000004200 */
[----:B------:R-:W-:Y:S01]  /*11430*/  FADD.FTZ R130, R130, R125 ;  /* 0x0000007d82827221 */ /* 0x000fe20000010000 */
[----:B------:R-:W-:Y:S01]  /*11440*/  FADD.FTZ R111, R111, R114 ;  /* 0x000000726f6f7221 */ /* 0x000fe20000010000 */
[----:B------:R-:W5:Y:S02]  /*11450*/  MUFU.EX2 R142, R142 ;  /* 0x0000008e008e7308 */ /* 0x000f640000000800 */
[----:B----4-:R-:W-:Y:S01]  /*11460*/  HMMA.16816.F32 R8, R24, R36, R8 ;  /* 0x000000241808723c */ /* 0x010fe20000001808 */
[----:B---3--:R-:W-:Y:S01]  /*11470*/  FADD.FTZ R130, R131, R130 ;  /* 0x0000008283827221 */ /* 0x008fe20000010000 */
[----:B------:R-:W-:-:S04]  /*11480*/  FADD.FTZ R111, R109, R111 ;  /* 0x0000006f6d6f7221 */ /* 0x000fc80000010000 */
[----:B------:R-:W-:Y:S01]  /*11490*/  HMMA.16816.F32 R28, R24, R38, R28 ;  /* 0x00000026181c723c */ /* 0x000fe2000000181c */
[C---:B--2---:R-:W-:Y:S01]  /*114a0*/  F2FP.F16.F32.PACK_AB R35, R140.reuse, R131 ;  /* 0x000000838c23723e */ /* 0x044fe200000000ff */
[----:B------:R-:W2:Y:S01]  /*114b0*/  MUFU.EX2 R143, R143 ;  /* 0x0000008f008f7308 */ /* 0x000ea20000000800 */
[----:B------:R-:W3:Y:S01]  /*114c0*/  LDSM.16.MT88.4 R36, [R245+0x6400] ;  /* 0x00640000f524783b */ /* 0x000ee20000004200 */
[----:B------:R-:W-:-:S03]  /*114d0*/  FADD.FTZ R140, R140, R130 ;  /* 0x000000828c8c7221 */ /* 0x000fc60000010000 */
[----:B------:R-:W4:Y:S01]  /*114e0*/  LDSM.16.MT88.4 R24, [R244+0x6800] ;  /* 0x00680000f418783b */ /* 0x000f220000004200 */
[C---:B------:R-:W-:Y:S01]  /*114f0*/  HMMA.16816.F32 R16, R32.reuse, R20, R16 ;  /* 0x000000142010723c */ /* 0x040fe20000001810 */
[----:B-----5:R-:W-:Y:S01]  /*11500*/  FADD.FTZ R140, R142, R140 ;  /* 0x0000008c8e8c7221 */ /* 0x020fe20000010000 */
[----:B------:R-:W-:Y:S04]  /*11510*/  MUFU.EX2 R154, R154 ;  /* 0x0000009a009a7308 */ /* 0x000fe80000000800 */
[C---:B------:R-:W-:Y:S01]  /*11520*/  HMMA.16816.F32 R12, R32.reuse, R22, R12 ;  /* 0x00000016200c723c */ /* 0x040fe2000000180c */
[----:B------:R-:W-:Y:S01]  /*11530*/  F2FP.F16.F32.PACK_AB R20, R106, R107 ;  /* 0x0000006b6a14723e */ /* 0x000fe200000000ff */
[----:B------:R-:W-:Y:S02]  /*11540*/  FADD.FTZ R107, R107, R111 ;  /* 0x0000006f6b6b7221 */ /* 0x000fe40000010000 */
[----:B------:R-:W5:Y:S01]  /*11550*/  MUFU.EX2 R151, R151 ;  /* 0x0000009700977308 */ /* 0x000f620000000800 */
[C---:B--2---:R-:W-:Y:S01]  /*11560*/  F2FP.F16.F32.PACK_AB R21, R143.reuse, R142 ;  /* 0x0000008e8f15723e */ /* 0x044fe200000000ff */
[----:B------:R-:W-:Y:S01]  /*11570*/  HMMA.16816.F32 R8, R32, R40, R8 ;  /* 0x000000282008723c */ /* 0x000fe20000001808 */
[----:B------:R-:W-:Y:S01]  /*11580*/  F2FP.F16.F32.PACK_AB R22, R104, R105 ;  /* 0x000000696816723e */ /* 0x000fe200000000ff */
[----:B------:R-:W-:Y:S01]  /*11590*/  FADD.FTZ R107, R106, R107 ;  /* 0x0000006b6a6b7221 */ /* 0x000fe20000010000 */
[----:B------:R-:W-:-:S03]  /*115a0*/  FADD.FTZ R140, R143, R140 ;  /* 0x0000008c8f8c7221 */ /* 0x000fc60000010000 */
[----:B------:R-:W-:Y:S01]  /*115b0*/  HMMA.16816.F32 R28, R32, R42, R28 ;  /* 0x0000002a201c723c */ /* 0x000fe2000000181c */
[----:B------:R-:W2:Y:S01]  /*115c0*/  MUFU.EX2 R153, R153 ;  /* 0x0000009900997308 */ /* 0x000ea20000000800 */
[----:B------:R-:W4:Y:S01]  /*115d0*/  LDSM.16.MT88.4 R32, [R245+0x6800] ;  /* 0x00680000f520783b */ /* 0x000f220000004200 */
[----:B------:R-:W-:-:S03]  /*115e0*/  FADD.FTZ R107, R105, R107 ;  /* 0x0000006b696b7221 */ /* 0x000fc60000010000 */
[----:B------:R-:W-:Y:S01]  /*115f0*/  LDSM.16.MT88.4 R40, [R245+0x6c00] ;  /* 0x006c0000f528783b */ /* 0x000fe20000004200 */
[----:B------:R-:W-:Y:S01]  /*11600*/  FADD.FTZ R104, R104, R107 ;  /* 0x0000006b68687221 */ /* 0x000fe20000010000 */
[----:B-----5:R-:W-:Y:S01]  /*11610*/  F2FP.F16.F32.PACK_AB R23, R151, R154 ;  /* 0x0000009a9717723e */ /* 0x020fe200000000ff */
[----:B------:R-:W5:Y:S01]  /*11620*/  MUFU.EX2 R159, R159 ;  /* 0x0000009f009f7308 */ /* 0x000f620000000800 */
[----:B------:R-:W-:Y:S01]  /*11630*/  FADD.FTZ R154, R154, R140 ;  /* 0x0000008c9a9a7221 */ /* 0x000fe20000010000 */
[----:B------:R-:W-:-:S03]  /*11640*/  FADD.FTZ R104, R99, R104 ;  /* 0x0000006863687221 */ /* 0x000fc60000010000 */
[----:B------:R-:W-:Y:S01]  /*11650*/  FADD.FTZ R154, R151, R154 ;  /* 0x0000009a979a7221 */ /* 0x000fe20000010000 */
[----:B-1----:R-:W-:Y:S02]  /*11660*/  HMMA.16816.F32 R16, R20, R4, R16 ;  /* 0x000000041410723c */ /* 0x002fe40000001810 */
[----:B------:R-:W-:Y:S01]  /*11670*/  MUFU.EX2 R160, R160 ;  /* 0x000000a000a07308 */ /* 0x000fe20000000800 */
[----:B--2---:R-:W-:-:S03]  /*11680*/  FADD.FTZ R154, R153, R154 ;  /* 0x0000009a999a7221 */ /* 0x004fc60000010000 */
[C---:B------:R-:W-:Y:S01]  /*11690*/  HMMA.16816.F32 R12, R20.reuse, R6, R12 ;  /* 0x00000006140c723c */ /* 0x040fe2000000180c */
[----:B------:R-:W1:Y:S03]  /*116a0*/  LDSM.16.MT88.4 R4, [R244+0x6c00] ;  /* 0x006c0000f404783b */ /* 0x000e660000004200 */
[----:B------:R-:W2:Y:S02]  /*116b0*/  MUFU.EX2 R162, R162 ;  /* 0x000000a200a27308 */ /* 0x000ea40000000800 */
[C---:B---3--:R-:W-:Y:S06]  /*116c0*/  HMMA.16816.F32 R8, R20.reuse, R36, R8 ;  /* 0x000000241408723c */ /* 0x048fec0000001808 */
[----:B------:R-:W-:Y:S01]  /*116d0*/  HMMA.16816.F32 R28, R20, R38, R28 ;  /* 0x00000026141c723c */ /* 0x000fe2000000181c */
[----:B------:R-:W3:Y:S01]  /*116e0*/  MUFU.EX2 R166, R166 ;  /* 0x000000a600a67308 */ /* 0x000ee20000000800 */
[----:B------:R-:W-:-:S05]  /*116f0*/  F2FP.F16.F32.PACK_AB R36, R89, R90 ;  /* 0x0000005a5924723e */ /* 0x000fca00000000ff */
[C---:B------:R-:W-:Y:S01]  /*11700*/  F2FP.F16.F32.PACK_AB R20, R96.reuse, R99 ;  /* 0x000000636014723e */ /* 0x040fe200000000ff */
[----:B------:R-:W-:Y:S01]  /*11710*/  FADD.FTZ R96, R96, R104 ;  /* 0x0000006860607221 */ /* 0x000fe20000010000 */
[C---:B-----5:R-:W-:Y:S01]  /*11720*/  F2FP.F16.F32.PACK_AB R21, R159.reuse, R153 ;  /* 0x000000999f15723e */ /* 0x060fe200000000ff */
[----:B------:R-:W5:Y:S01]  /*11730*/  MUFU.EX2 R170, R170 ;  /* 0x000000aa00aa7308 */ /* 0x000f620000000800 */
[----:B------:R-:W-:Y:S01]  /*11740*/  F2FP.F16.F32.PACK_AB R22, R92, R93 ;  /* 0x0000005d5c16723e */ /* 0x000fe200000000ff */
[----:B------:R-:W-:Y:S01]  /*11750*/  FADD.FTZ R159, R159, R154 ;  /* 0x0000009a9f9f7221 */ /* 0x000fe20000010000 */
[----:B--2---:R-:W-:Y:S01]  /*11760*/  F2FP.F16.F32.PACK_AB R23, R162, R160 ;  /* 0x000000a0a217723e */ /* 0x004fe200000000ff */
[----:B------:R-:W-:Y:S01]  /*11770*/  FADD.FTZ R96, R93, R96 ;  /* 0x000000605d607221 */ /* 0x000fe20000010000 */
[----:B------:R-:W-:Y:S01]  /*11780*/  F2FP.F16.F32.PACK_AB R38, R87, R88 ;  /* 0x000000585726723e */ /* 0x000fe200000000ff */
[----:B------:R-:W-:Y:S02]  /*11790*/  FADD.FTZ R159, R160, R159 ;  /* 0x0000009fa09f7221 */ /* 0x000fe40000010000 */
[----:B------:R-:W2:Y:S01]  /*117a0*/  MUFU.EX2 R176, R176 ;  /* 0x000000b000b07308 */ /* 0x000ea20000000800 */
[----:B------:R-:W-:Y:S01]  /*117b0*/  FADD.FTZ R92, R92, R96 ;  /* 0x000000605c5c7221 */ /* 0x000fe20000010000 */
[----:B----4-:R-:W-:Y:S01]  /*117c0*/  HMMA.16816.F32 R16, R20, R24, R16 ;  /* 0x000000181410723c */ /* 0x010fe20000001810 */
[----:B------:R-:W-:-:S02]  /*117d0*/  FADD.FTZ R162, R162, R159 ;  /* 0x0000009fa2a27221 */ /* 0x000fc40000010000 */
[----:B------:R-:W-:Y:S02]  /*117e0*/  FADD.FTZ R92, R90, R92 ;  /* 0x0000005c5a5c7221 */ /* 0x000fe40000010000 */
[----:B---3--:R-:W-:Y:S01]  /*117f0*/  FADD.FTZ R162, R166, R162 ;  /* 0x000000a2a6a27221 */ /* 0x008fe20000010000 */
[----:B------:R-:W3:Y:S01]  /*11800*/  MUFU.EX2 R177, R177 ;  /* 0x000000b100b17308 */ /* 0x000ee20000000800 */
[C---:B------:R-:W-:Y:S01]  /*11810*/  HMMA.16816.F32 R12, R20.reuse, R26, R12 ;  /* 0x0000001a140c723c */ /* 0x040fe2000000180c */
[----:B------:R-:W4:Y:S01]  /*11820*/  LDSM.16.MT88.4 R24, [R244+0x7000] ;  /* 0x00700000f418783b */ /* 0x000f220000004200 */
[C---:B-----5:R-:W-:Y:S01]  /*11830*/  F2FP.F16.F32.PACK_AB R37, R170.reuse, R166 ;  /* 0x000000a6aa25723e */ /* 0x060fe200000000ff */
[----:B------:R-:W-:Y:S01]  /*11840*/  FADD.FTZ R89, R89, R92 ;  /* 0x0000005c59597221 */ /* 0x000fe20000010000 */
[----:B------:R-:W-:Y:S02]  /*11850*/  FADD.FTZ R170, R170, R162 ;  /* 0x000000a2aaaa7221 */ /* 0x000fe40000010000 */
[----:B------:R-:W-:Y:S01]  /*11860*/  HMMA.16816.F32 R8, R20, R32, R8 ;  /* 0x000000201408723c */ /* 0x000fe20000001808 */
[----:B------:R-:W5:Y:S01]  /*11870*/  MUFU.EX2 R178, R178 ;  /* 0x000000b200b27308 */ /* 0x000f620000000800 */
[----:B------:R-:W-:Y:S01]  /*11880*/  FADD.FTZ R89, R88, R89 ;  /* 0x0000005958597221 */ /* 0x000fe20000010000 */
[----:B--2---:R-:W-:-:S03]  /*11890*/  FADD.FTZ R170, R176, R170 ;  /* 0x000000aab0aa7221 */ /* 0x004fc60000010000 */
[----:B------:R-:W-:Y:S01]  /*118a0*/  HMMA.16816.F32 R28, R20, R34, R28 ;  /* 0x00000022141c723c */ /* 0x000fe2000000181c */
[----:B------:R-:W2:Y:S01]  /*118b0*/  LDSM.16.MT88.4 R32, [R245+0x7000] ;  /* 0x00700000f520783b */ /* 0x000ea20000004200 */
[----:B------:R-:W-:Y:S01]  /*118c0*/  FADD.FTZ R87, R87, R89 ;  /* 0x0000005957577221 */ /* 0x000fe20000010000 */
[----:B------:R-:W5:Y:S01]  /*118d0*/  MUFU.EX2 R179, R179 ;  /* 0x000000b300b37308 */ /* 0x000f620000000800 */
[C---:B---3--:R-:W-:Y:S01]  /*118e0*/  F2FP.F16.F32.PACK_AB R39, R177.reuse, R176 ;  /* 0x000000b0b127723e */ /* 0x048fe200000000ff */
[----:B------:R-:W-:Y:S01]  /*118f0*/  FADD.FTZ R177, R177, R170 ;  /* 0x000000aab1b17221 */ /* 0x000fe20000010000 */
[----:B------:R-:W-:Y:S01]  /*11900*/  FADD.FTZ R87, R86, R87 ;  /* 0x0000005756577221 */ /* 0x000fe20000010000 */
[--C-:B------:R-:W-:Y:S01]  /*11910*/  FFMA.FTZ R20, R152, UR10, -R65.reuse ;  /* 0x0000000a98147c23 */ /* 0x100fe20008010841 */
[----:B------:R-:W-:Y:S01]  /*11920*/  FFMA.FTZ R152, R150, UR10, -R65 ;  /* 0x0000000a96987c23 */ /* 0x000fe20008010841 */
[----:B------:R-:W-:Y:S01]  /*11930*/  F2FP.F16.F32.PACK_AB R22, R83, R84 ;  /* 0x000000545316723e */ /* 0x000fe200000000ff */
[----:B------:R-:W-:Y:S01]  /*11940*/  FADD.FTZ R87, R85, R87 ;  /* 0x0000005755577221 */ /* 0x000fe20000010000 */
[----:B------:R-:W-:Y:S01]  /*11950*/  MUFU.EX2 R175, R175 ;  /* 0x000000af00af7308 */ /* 0x000fe20000000800 */
[----:B-1----:R-:W-:Y:S01]  /*11960*/  HMMA.16816.F32 R16, R36, R4, R16 ;  /* 0x000000042410723c */ /* 0x002fe20000001810 */
[----:B-----5:R-:W-:Y:S01]  /*11970*/  FADD.FTZ R177, R178, R177 ;  /* 0x000000b1b2b17221 */ /* 0x020fe20000010000 */
[----:B------:R-:W-:-:S04]  /*11980*/  FADD.FTZ R84, R84, R87 ;  /* 0x0000005754547221 */ /* 0x000fc80000010000 */
[C---:B------:R-:W-:Y:S01]  /*11990*/  HMMA.16816.F32 R12, R36.reuse, R6, R12 ;  /* 0x00000006240c723c */ /* 0x040fe2000000180c */
[----:B------:R-:W1:Y:S01]  /*119a0*/  MUFU.EX2 R169, R169 ;  /* 0x000000a900a97308 */ /* 0x000e620000000800 */
[----:B------:R-:W3:Y:S01]  /*119b0*/  LDSM.16.MT88.4 R4, [R244+0x7400] ;  /* 0x00740000f404783b */ /* 0x000ee20000004200 */
[C---:B------:R-:W-:Y:S01]  /*119c0*/  F2FP.F16.F32.PACK_AB R21, R179.reuse, R178 ;  /* 0x000000b2b315723e */ /* 0x040fe200000000ff */
[----:B------:R-:W-:Y:S01]  /*119d0*/  FADD.FTZ R177, R179, R177 ;  /* 0x000000b1b3b17221 */ /* 0x000fe20000010000 */
[----:B------:R-:W-:Y:S01]  /*119e0*/  FADD.FTZ R84, R83, R84 ;  /* 0x0000005453547221 */ /* 0x000fe20000010000 */
[----:B------:R-:W-:Y:S03]  /*119f0*/  HMMA.16816.F32 R8, R36, R40, R8 ;  /* 0x000000282408723c */ /* 0x000fe60000001808 */
[----:B------:R5:W-:Y:S01]  /*11a00*/  MUFU.EX2 R150, R20 ;  /* 0x0000001400967308 */ /* 0x000be20000000800 */
[----:B------:R-:W-:-:S02]  /*11a10*/  FADD.FTZ R84, R82, R84 ;  /* 0x0000005452547221 */ /* 0x000fc40000010000 */
[----:B------:R-:W-:Y:S01]  /*11a20*/  HMMA.16816.F32 R28, R36, R42, R28 ;  /* 0x0000002a241c723c */ /* 0x000fe2000000181c */
[----:B------:R-:W3:Y:S04]  /*11a30*/  LDSM.16.MT88.4 R40, [R245+0x7400] ;  /* 0x00740000f528783b */ /* 0x000ee80000004200 */
[----:B------:R-:W2:Y:S01]  /*11a40*/  MUFU.EX2 R81, R81 ;  /* 0x0000005100517308 */ /* 0x000ea20000000800 */
[----:B-1----:R-:W-:Y:S01]  /*11a50*/  F2FP.F16.F32.PACK_AB R23, R169, R175 ;  /* 0x000000afa917723e */ /* 0x002fe200000000ff */
[----:B------:R-:W-:-:S04]  /*11a60*/  FADD.FTZ R175, R175, R177 ;  /* 0x000000b1afaf7221 */ /* 0x000fc80000010000 */
[----:B------:R-:W-:Y:S02]  /*11a70*/  FADD.FTZ R175, R169, R175 ;  /* 0x000000afa9af7221 */ /* 0x000fe40000010000 */
[----:B------:R-:W1:Y:S01]  /*11a80*/  MUFU.EX2 R80, R80 ;  /* 0x0000005000507308 */ /* 0x000e620000000800 */
[----:B-----5:R-:W-:-:S07]  /*11a90*/  F2FP.F16.F32.PACK_AB R20, R85, R86 ;  /* 0x000000565514723e */ /* 0x020fce00000000ff */
[----:B------:R-:W5:Y:S01]  /*11aa0*/  MUFU.EX2 R79, R79 ;  /* 0x0000004f004f7308 */ /* 0x000f620000000800 */
[----:B----4-:R-:W-:Y:S01]  /*11ab0*/  HMMA.16816.F32 R16, R20, R24, R16 ;  /* 0x000000181410723c */ /* 0x010fe20000001810 */
[C---:B--2---:R-:W-:Y:S01]  /*11ac0*/  F2FP.F16.F32.PACK_AB R36, R81.reuse, R82 ;  /* 0x000000525124723e */ /* 0x044fe200000000ff */
[----:B------:R-:W-:-:S04]  /*11ad0*/  FADD.FTZ R81, R81, R84 ;  /* 0x0000005451517221 */ /* 0x000fc80000010000 */
[----:B------:R-:W-:Y:S01]  /*11ae0*/  HMMA.16816.F32 R12, R20, R26, R12 ;  /* 0x0000001a140c723c */ /* 0x000fe2000000180c */
[----:B------:R-:W2:Y:S01]  /*11af0*/  MUFU.EX2 R165, R165 ;  /* 0x000000a500a57308 */ /* 0x000ea20000000800 */
[----:B------:R-:W4:Y:S01]  /*11b00*/  LDSM.16.MT88.4 R24, [R244+0x7800] ;  /* 0x00780000f418783b */ /* 0x000f220000004200 */
[----:B-1----:R-:W-:-:S03]  /*11b10*/  FADD.FTZ R81, R80, R81 ;  /* 0x0000005150517221 */ /* 0x002fc60000010000 */
[C---:B------:R-:W-:Y:S03]  /*11b20*/  HMMA.16816.F32 R8, R20.reuse, R32, R8 ;  /* 0x000000201408723c */ /* 0x040fe60000001808 */
[----:B------:R-:W1:Y:S01]  /*11b30*/  MUFU.EX2 R158, R158 ;  /* 0x0000009e009e7308 */ /* 0x000e620000000800 */
[C---:B-----5:R-:W-:Y:S01]  /*11b40*/  F2FP.F16.F32.PACK_AB R38, R79.reuse, R80 ;  /* 0x000000504f26723e */ /* 0x060fe200000000ff */
[----:B------:R-:W-:Y:S01]  /*11b50*/  FADD.FTZ R79, R79, R81 ;  /* 0x000000514f4f7221 */ /* 0x000fe20000010000 */
[----:B------:R-:W-:Y:S01]  /*11b60*/  HMMA.16816.F32 R28, R20, R34, R28 ;  /* 0x00000022141c723c */ /* 0x000fe2000000181c */
[----:B------:R-:W5:Y:S04]  /*11b70*/  LDSM.16.MT88.4 R20, [R245+0x7800] ;  /* 0x00780000f514783b */ /* 0x000f680000004200 */
[----:B------:R-:W3:Y:S01]  /*11b80*/  MUFU.EX2 R157, R157 ;  /* 0x0000009d009d7308 */ /* 0x000ee20000000800 */
[----:B--2---:R-:W-:-:S07]  /*11b90*/  FADD.FTZ R175, R165, R175 ;  /* 0x000000afa5af7221 */ /* 0x004fce0000010000 */
[----:B------:R-:W2:Y:S01]  /*11ba0*/  MUFU.EX2 R78, R78 ;  /* 0x0000004e004e7308 */ /* 0x000ea20000000800 */
[C---:B-1----:R-:W-:Y:S01]  /*11bb0*/  F2FP.F16.F32.PACK_AB R37, R158.reuse, R165 ;  /* 0x000000a59e25723e */ /* 0x042fe200000000ff */
[----:B------:R-:W-:-:S06]  /*11bc0*/  FADD.FTZ R158, R158, R175 ;  /* 0x000000af9e9e7221 */ /* 0x000fcc0000010000 */
[----:B------:R-:W1:Y:S01]  /*11bd0*/  MUFU.EX2 R77, R77 ;  /* 0x0000004d004d7308 */ /* 0x000e620000000800 */
[----:B---3--:R-:W-:Y:S01]  /*11be0*/  F2FP.F16.F32.PACK_AB R39, R150, R157 ;  /* 0x0000009d9627723e */ /* 0x008fe200000000ff */
[----:B------:R-:W-:-:S04]  /*11bf0*/  FADD.FTZ R158, R157, R158 ;  /* 0x0000009e9d9e7221 */ /* 0x000fc80000010000 */
[----:B------:R-:W-:Y:S02]  /*11c00*/  FADD.FTZ R150, R150, R158 ;  /* 0x0000009e96967221 */ /* 0x000fe40000010000 */
[----:B------:R-:W3:Y:S01]  /*11c10*/  MUFU.EX2 R76, R76 ;  /* 0x0000004c004c7308 */ /* 0x000ee20000000800 */
[----:B------:R-:W-:Y:S01]  /*11c20*/  HMMA.16816.F32 R16, R36, R4, R16 ;  /* 0x000000042410723c */ /* 0x000fe20000001810 */
[----:B--2---:R-:W-:-:S05]  /*11c30*/  FADD.FTZ R79, R78, R79 ;  /* 0x0000004f4e4f7221 */ /* 0x004fca0000010000 */
[C---:B------:R-:W-:Y:S01]  /*11c40*/  HMMA.16816.F32 R12, R36.reuse, R6, R12 ;  /* 0x00000006240c723c */ /* 0x040fe2000000180c */
[----:B------:R-:W2:Y:S01]  /*11c50*/  MUFU.EX2 R75, R75 ;  /* 0x0000004b004b7308 */ /* 0x000ea20000000800 */
[C---:B-1----:R-:W-:Y:S01]  /*11c60*/  F2FP.F16.F32.PACK_AB R32, R77.reuse, R78 ;  /* 0x0000004e4d20723e */ /* 0x042fe200000000ff */
[----:B------:R-:W1:Y:S01]  /*11c70*/  LDSM.16.MT88.4 R4, [R244+0x7c00] ;  /* 0x007c0000f404783b */ /* 0x000e620000004200 */
[----:B------:R-:W-:Y:S02]  /*11c80*/  FADD.FTZ R77, R77, R79 ;  /* 0x0000004f4d4d7221 */ /* 0x000fe40000010000 */
[----:B------:R-:W-:Y:S03]  /*11c90*/  HMMA.16816.F32 R8, R36, R40, R8 ;  /* 0x000000282408723c */ /* 0x000fe60000001808 */
[----:B------:R-:W4:Y:S01]  /*11ca0*/  MUFU.EX2 R152, R152 ;  /* 0x0000009800987308 */ /* 0x000f220000000800 */
[----:B---3--:R-:W-:-:S02]  /*11cb0*/  FADD.FTZ R77, R76, R77 ;  /* 0x0000004d4c4d7221 */ /* 0x008fc40000010000 */
[----:B------:R-:W-:Y:S01]  /*11cc0*/  HMMA.16816.F32 R28, R36, R42, R28 ;  /* 0x0000002a241c723c */ /* 0x000fe2000000181c */
[----:B------:R-:W-:-:S04]  /*11cd0*/  FFMA.FTZ R41, R97, UR10, -R65 ;  /* 0x0000000a61297c23 */ /* 0x000fc80008010841 */
[----:B------:R-:W3:Y:S01]  /*11ce0*/  MUFU.EX2 R141, R141 ;  /* 0x0000008d008d7308 */ /* 0x000ee20000000800 */
[----:B--2---:R-:W-:Y:S01]  /*11cf0*/  F2FP.F16.F32.PACK_AB R34, R75, R76 ;  /* 0x0000004c4b22723e */ /* 0x004fe200000000ff */
[--C-:B------:R-:W-:Y:S01]  /*11d00*/  FFMA.FTZ R37, R112, UR10, -R65.reuse ;  /* 0x0000000a70257c23 */ /* 0x100fe20008010841 */
[--C-:B------:R-:W-:Y:S01]  /*11d10*/  FFMA.FTZ R38, R110, UR10, -R65.reuse ;  /* 0x0000000a6e267c23 */ /* 0x100fe20008010841 */
[--C-:B------:R-:W-:Y:S01]  /*11d20*/  FFMA.FTZ R39, R108, UR10, -R65.reuse ;  /* 0x0000000a6c277c23 */ /* 0x100fe20008010841 */
[----:B------:R-:W-:Y:S01]  /*11d30*/  FFMA.FTZ R43, R95, UR10, -R65 ;  /* 0x0000000a5f2b7c23 */ /* 0x000fe20008010841 */
[----:B------:R-:W-:Y:S01]  /*11d40*/  FADD.FTZ R75, R75, R77 ;  /* 0x0000004d4b4b7221 */ /* 0x000fe20000010000 */
[--C-:B------:R-:W-:Y:S01]  /*11d50*/  FFMA.FTZ R36, R120, UR10, -R91.reuse ;  /* 0x0000000a78247c23 */ /* 0x100fe2000801085b */
[----:B------:R-:W2:Y:S01]  /*11d60*/  MUFU.EX2 R139, R139 ;  /* 0x0000008b008b7308 */ /* 0x000ea20000000800 */
[----:B----4-:R-:W-:Y:S01]  /*11d70*/  FADD.FTZ R150, R152, R150 ;  /* 0x0000009698967221 */ /* 0x010fe20000010000 */
[----:B------:R-:W-:-:S06]  /*11d80*/  FFMA.FTZ R42, R98, UR10, -R91 ;  /* 0x0000000a622a7c23 */ /* 0x000fcc000801085b */
        /* <DEDUP_REMOVED lines=16> */
[----:B------:R-:W5:Y:S01]  /*11e90*/  LDSM.16.MT88.4 R32, [R244+0x8000] ;  /* 0x00800000f420783b */ /* 0x000f620000004200 */
[----:B--2---:R-:W-:Y:S01]  /*11ea0*/  F2FP.F16.F32.PACK_AB R20, R73, R74 ;  /* 0x0000004a4914723e */ /* 0x004fe200000000ff */
[----:B------:R-:W-:-:S04]  /*11eb0*/  FADD.FTZ R74, R74, R75 ;  /* 0x0000004b4a4a7221 */ /* 0x000fc80000010000 */
[----:B------:R-:W2:Y:S01]  /*11ec0*/  MUFU.EX2 R40, R117 ;  /* 0x0000007500287308 */ /* 0x000ea20000000800 */
[----:B----4-:R-:W-:Y:S01]  /*11ed0*/  F2FP.F16.F32.PACK_AB R22, R71, R72 ;  /* 0x000000484716723e */ /* 0x010fe200000000ff */
[----:B------:R-:W-:-:S04]  /*11ee0*/  FADD.FTZ R74, R73, R74 ;  /* 0x0000004a494a7221 */ /* 0x000fc80000010000 */
[----:B------:R-:W-:Y:S02]  /*11ef0*/  FADD.FTZ R72, R72, R74 ;  /* 0x0000004a48487221 */ /* 0x000fe40000010000 */
[----:B------:R-:W-:Y:S02]  /*11f00*/  MUFU.EX2 R37, R37 ;  /* 0x0000002500257308 */ /* 0x000fe40000000800 */
[----:B------:R-:W-:-:S06]  /*11f10*/  FADD.FTZ R72, R71, R72 ;  /* 0x0000004847487221 */ /* 0x000fcc0000010000 */
[----:B------:R-:W4:Y:S01]  /*11f20*/  MUFU.EX2 R38, R38 ;  /* 0x0000002600267308 */ /* 0x000f220000000800 */
[----:B--2---:R-:W-:Y:S01]  /*11f30*/  F2FP.F16.F32.PACK_AB R21, R40, R123 ;  /* 0x0000007b2815723e */ /* 0x004fe200000000ff */
[----:B------:R-:W-:-:S04]  /*11f40*/  FADD.FTZ R123, R123, R127 ;  /* 0x0000007f7b7b7221 */ /* 0x000fc80000010000 */
[----:B------:R-:W-:Y:S02]  /*11f50*/  FADD.FTZ R123, R40, R123 ;  /* 0x0000007b287b7221 */ /* 0x000fe40000010000 */
[----:B------:R-:W-:Y:S08]  /*11f60*/  MUFU.EX2 R70, R70 ;  /* 0x0000004600467308 */ /* 0x000ff00000000800 */
[----:B------:R-:W2:Y:S01]  /*11f70*/  MUFU.EX2 R69, R69 ;  /* 0x0000004500457308 */ /* 0x000ea20000000800 */
[----:B----4-:R-:W-:Y:S01]  /*11f80*/  F2FP.F16.F32.PACK_AB R23, R38, R37 ;  /* 0x000000252617723e */ /* 0x010fe200000000ff */
[----:B------:R-:W-:-:S04]  /*11f90*/  FADD.FTZ R37, R37, R123 ;  /* 0x0000007b25257221 */ /* 0x000fc80000010000 */
[----:B------:R-:W-:Y:S02]  /*11fa0*/  FADD.FTZ R37, R38, R37 ;  /* 0x0000002526257221 */ /* 0x000fe40000010000 */
[C---:B-1----:R-:W-:Y:S01]  /*11fb0*/  HMMA.16816.F32 R16, R20.reuse, R4, R16 ;  /* 0x000000041410723c */ /* 0x042fe20000001810 */
[----:B------:R-:W-:Y:S05]  /*11fc0*/  MUFU.EX2 R68, R68 ;  /* 0x0000004400447308 */ /* 0x000fea0000000800 */
[C---:B------:R-:W-:Y:S01]  /*11fd0*/  HMMA.16816.F32 R12, R20.reuse, R6, R12 ;  /* 0x00000006140c723c */ /* 0x040fe2000000180c */
[----:B------:R-:W1:Y:S02]  /*11fe0*/  LDSM.16.MT88.4 R4, [R245+0x8000] ;  /* 0x00800000f504783b */ /* 0x000e640000004200 */
[----:B------:R-:W4:Y:S03]  /*11ff0*/  MUFU.EX2 R67, R67 ;  /* 0x0000004300437308 */ /* 0x000f260000000800 */
[C---:B---3--:R-:W-:Y:S05]  /*12000*/  HMMA.16816.F32 R8, R20.reuse, R24, R8 ;  /* 0x000000181408723c */ /* 0x048fea0000001808 */
[----:B------:R-:W3:Y:S01]  /*12010*/  MUFU.EX2 R39, R39 ;  /* 0x0000002700277308 */ /* 0x000ee20000000800 */
[----:B------:R-:W-:Y:S01]  /*12020*/  HMMA.16816.F32 R28, R20, R26, R28 ;  /* 0x0000001a141c723c */ /* 0x000fe2000000181c */
[----:B--2---:R-:W-:Y:S01]  /*12030*/  F2FP.F16.F32.PACK_AB R24, R69, R70 ;  /* 0x000000464518723e */ /* 0x004fe200000000ff */
[----:B------:R-:W-:-:S04]  /*12040*/  FADD.FTZ R70, R70, R72 ;  /* 0x0000004846467221 */ /* 0x000fc80000010000 */
[----:B------:R-:W-:Y:S01]  /*12050*/  FADD.FTZ R70, R69, R70 ;  /* 0x0000004645467221 */ /* 0x000fe20000010000 */
[----:B------:R-:W2:Y:S01]  /*12060*/  MUFU.EX2 R41, R41 ;  /* 0x0000002900297308 */ /* 0x000ea20000000800 */
[--C-:B------:R-:W-:Y:S01]  /*12070*/  FFMA.FTZ R20, R52, UR10, -R65.reuse ;  /* 0x0000000a34147c23 */ /* 0x100fe20008010841 */
[----:B------:R-:W-:Y:S01]  /*12080*/  FFMA.FTZ R52, R53, UR10, -R65 ;  /* 0x0000000a35347c23 */ /* 0x000fe20008010841 */
[----:B----4-:R-:W-:Y:S01]  /*12090*/  F2FP.F16.F32.PACK_AB R26, R67, R68 ;  /* 0x00000044431a723e */ /* 0x010fe200000000ff */
[----:B------:R-:W-:-:S04]  /*120a0*/  FADD.FTZ R68, R68, R70 ;  /* 0x0000004644447221 */ /* 0x000fc80000010000 */
[----:B------:R-:W4:Y:S01]  /*120b0*/  MUFU.EX2 R43, R43 ;  /* 0x0000002b002b7308 */ /* 0x000f220000000800 */
[----:B---3--:R-:W-:Y:S01]  /*120c0*/  FADD.FTZ R37, R39, R37 ;  /* 0x0000002527257221 */ /* 0x008fe20000010000 */
[----:B------:R-:W-:-:S06]  /*120d0*/  FADD.FTZ R68, R67, R68 ;  /* 0x0000004443447221 */ /* 0x000fcc0000010000 */
[----:B------:R-:W3:Y:S01]  /*120e0*/  MUFU.EX2 R94, R94 ;  /* 0x0000005e005e7308 */ /* 0x000ee20000000800 */
[C---:B--2---:R-:W-:Y:S01]  /*120f0*/  F2FP.F16.F32.PACK_AB R25, R41.reuse, R39 ;  /* 0x000000272919723e */ /* 0x044fe200000000ff */
[----:B------:R-:W-:-:S06]  /*12100*/  FADD.FTZ R41, R41, R37 ;  /* 0x0000002529297221 */ /* 0x000fcc0000010000 */
[----:B------:R2:W-:Y:S01]  /*12110*/  MUFU.EX2 R53, R20 ;  /* 0x0000001400357308 */ /* 0x0005e20000000800 */
[----:B----4-:R-:W-:-:S07]  /*12120*/  FADD.FTZ R41, R43, R41 ;  /* 0x000000292b297221 */ /* 0x010fce0000010000 */
[----:B------:R-:W-:Y:S01]  /*12130*/  MUFU.EX2 R66, R66 ;  /* 0x0000004200427308 */ /* 0x000fe20000000800 */
[C---:B---3--:R-:W-:Y:S01]  /*12140*/  F2FP.F16.F32.PACK_AB R27, R94.reuse, R43 ;  /* 0x0000002b5e1b723e */ /* 0x048fe200000000ff */
[----:B------:R-:W-:-:S06]  /*12150*/  FADD.FTZ R41, R94, R41 ;  /* 0x000000295e297221 */ /* 0x000fcc0000010000 */
[----:B------:R-:W3:Y:S01]  /*12160*/  MUFU.EX2 R64, R64 ;  /* 0x0000004000407308 */ /* 0x000ee20000000800 */
[----:B--2---:R-:W2:Y:S01]  /*12170*/  LDSM.16.MT88.4 R20, [R244+0x8400] ;  /* 0x00840000f414783b */ /* 0x004ea20000004200 */
[C---:B-----5:R-:W-:Y:S06]  /*12180*/  HMMA.16816.F32 R16, R24.reuse, R32, R16 ;  /* 0x000000201810723c */ /* 0x060fec0000001810 */
[----:B------:R-:W-:Y:S01]  /*12190*/  MUFU.EX2 R63, R63 ;  /* 0x0000003f003f7308 */ /* 0x000fe20000000800 */
[C---:B------:R-:W-:Y:S01]  /*121a0*/  HMMA.16816.F32 R12, R24.reuse, R34, R12 ;  /* 0x00000022180c723c */ /* 0x040fe2000000180c */
[----:B------:R-:W4:Y:S05]  /*121b0*/  LDSM.16.MT88.4 R32, [R245+0x8400] ;  /* 0x00840000f520783b */ /* 0x000f2a0000004200 */
[C---:B-1----:R-:W-:Y:S01]  /*121c0*/  HMMA.16816.F32 R8, R24.reuse, R4, R8 ;  /* 0x000000041808723c */ /* 0x042fe20000001808 */
[----:B------:R-:W1:Y:S05]  /*121d0*/  MUFU.EX2 R54, R54 ;  /* 0x0000003600367308 */ /* 0x000e6a0000000800 */
[----:B------:R-:W-:Y:S01]  /*121e0*/  HMMA.16816.F32 R28, R24, R6, R28 ;  /* 0x00000006181c723c */ /* 0x000fe2000000181c */
[----:B---3--:R-:W-:Y:S01]  /*121f0*/  F2FP.F16.F32.PACK_AB R4, R64, R66 ;  /* 0x000000424004723e */ /* 0x008fe200000000ff */
[----:B------:R-:W3:Y:S01]  /*12200*/  LDSM.16.MT88.4 R24, [R244+0x8800] ;  /* 0x00880000f418783b */ /* 0x000ee20000004200 */
[----:B------:R-:W5:Y:S01]  /*12210*/  MUFU.EX2 R52, R52 ;  /* 0x0000003400347308 */ /* 0x000f620000000800 */
[----:B------:R-:W-:-:S04]  /*12220*/  FADD.FTZ R66, R66, R68 ;  /* 0x0000004442427221 */ /* 0x000fc80000010000 */
[----:B------:R-:W-:-:S03]  /*12230*/  FADD.FTZ R66, R64, R66 ;  /* 0x0000004240427221 */ /* 0x000fc60000010000 */
[----:B------:R-:W-:Y:S01]  /*12240*/  MUFU.EX2 R48, R48 ;  /* 0x0000003000307308 */ /* 0x000fe20000000800 */
[----:B-1----:R-:W-:Y:S01]  /*12250*/  F2FP.F16.F32.PACK_AB R6, R54, R63 ;  /* 0x0000003f3606723e */ /* 0x002fe200000000ff */
[----:B------:R-:W-:-:S04]  /*12260*/  FADD.FTZ R63, R63, R66 ;  /* 0x000000423f3f7221 */ /* 0x000fc80000010000 */
[----:B------:R-:W-:Y:S02]  /*12270*/  FADD.FTZ R63, R54, R63 ;  /* 0x0000003f363f7221 */ /* 0x000fe40000010000 */
[----:B------:R-:W1:Y:S01]  /*12280*/  MUFU.EX2 R49, R49 ;  /* 0x0000003100317308 */ /* 0x000e620000000800 */
[----:B-----5:R-:W-:Y:S01]  /*12290*/  F2FP.F16.F32.PACK_AB R5, R52, R53 ;  /* 0x000000353405723e */ /* 0x020fe200000000ff */
[----:B------:R-:W-:-:S04]  /*122a0*/  FADD.FTZ R53, R53, R41 ;  /* 0x0000002935357221 */ /* 0x000fc80000010000 */
[----:B------:R-:W-:Y:S02]  /*122b0*/  FADD.FTZ R53, R52, R53 ;  /* 0x0000003534357221 */ /* 0x000fe40000010000 */
[----:B------:R-:W-:Y:S08]  /*122c0*/  MUFU.EX2 R51, R51 ;  /* 0x0000003300337308 */ /* 0x000ff00000000800 */
[----:B------:R-:W5:Y:S01]  /*122d0*/  MUFU.EX2 R46, R46 ;  /* 0x0000002e002e7308 */ /* 0x000f620000000800 */
[----:B-1----:R-:W-:Y:S01]  /*122e0*/  F2FP.F16.F32.PACK_AB R7, R49, R48 ;  /* 0x000000303107723e */ /* 0x002fe200000000ff */
[----:B------:R-:W-:-:S04]  /*122f0*/  FADD.FTZ R48, R48, R53 ;  /* 0x0000003530307221 */ /* 0x000fc80000010000 */
[----:B------:R-:W-:Y:S02]  /*12300*/  FADD.FTZ R48, R49, R48 ;  /* 0x0000003031307221 */ /* 0x000fe40000010000 */
[C---:B--2---:R-:W-:Y:S01]  /*12310*/  HMMA.16816.F32 R16, R4.reuse, R20, R16 ;  /* 0x000000140410723c */ /* 0x044fe20000001810 */
[----:B------:R-:W-:Y:S05]  /*12320*/  MUFU.EX2 R45, R45 ;  /* 0x0000002d002d7308 */ /* 0x000fea0000000800 */
[C---:B------:R-:W-:Y:S01]  /*12330*/  HMMA.16816.F32 R12, R4.reuse, R22, R12 ;  /* 0x00000016040c723c */ /* 0x040fe2000000180c */
[----:B------:R-:W1:Y:S02]  /*12340*/  LDSM.16.MT88.4 R20, [R245+0x8800] ;  /* 0x00880000f514783b */ /* 0x000e640000004200 */
[----:B------:R-:W2:Y:S03]  /*12350*/  MUFU.EX2 R44, R44 ;  /* 0x0000002c002c7308 */ /* 0x000ea60000000800 */
[C---:B----4-:R-:W-:Y:S05]  /*12360*/  HMMA.16816.F32 R8, R4.reuse, R32, R8 ;  /* 0x000000200408723c */ /* 0x050fea0000001808 */
[----:B------:R-:W-:Y:S01]  /*12370*/  MUFU.EX2 R50, R50 ;  /* 0x0000003200327308 */ /* 0x000fe20000000800 */
[----:B------:R-:W-:Y:S01]  /*12380*/  HMMA.16816.F32 R28, R4, R34, R28 ;  /* 0x00000022041c723c */ /* 0x000fe2000000181c */
[--C-:B------:R-:W-:Y:S01]  /*12390*/  FFMA.FTZ R32, R60, UR10, -R65.reuse ;  /* 0x0000000a3c207c23 */ /* 0x100fe20008010841 */
[----:B------:R-:W-:-:S05]  /*123a0*/  FFMA.FTZ R33, R59, UR10, -R65 ;  /* 0x0000000a3b217c23 */ /* 0x000fca0008010841 */
[----:B------:R-:W4:Y:S01]  /*123b0*/  MUFU.EX2 R47, R47 ;  /* 0x0000002f002f7308 */ /* 0x000f220000000800 */
[----:B-----5:R-:W-:Y:S01]  /*123c0*/  F2FP.F16.F32.PACK_AB R4, R46, R51 ;  /* 0x000000332e04723e */ /* 0x020fe200000000ff */
[----:B------:R-:W-:Y:S01]  /*123d0*/  FADD.FTZ R51, R51, R63 ;  /* 0x0000003f33337221 */ /* 0x000fe20000010000 */
[----:B--2---:R-:W-:-:S03]  /*123e0*/  F2FP.F16.F32.PACK_AB R6, R44, R45 ;  /* 0x0000002d2c06723e */ /* 0x004fc600000000ff */
        /* <DEDUP_REMOVED lines=8> */
[----:B------:R-:W4:Y:S08]  /*12470*/  MUFU.EX2 R36, R36 ;  /* 0x0000002400247308 */ /* 0x000f300000000800 */
[----:B------:R-:W5:Y:S01]  /*12480*/  MUFU.EX2 R32, R32 ;  /* 0x0000002000207308 */ /* 0x000f620000000800 */
[----:B--2---:R-:W-:Y:S01]  /*12490*/  F2FP.F16.F32.PACK_AB R7, R56, R55 ;  /* 0x000000373807723e */ /* 0x004fe200000000ff */
[----:B------:R-:W-:-:S04]  /*124a0*/  FADD.FTZ R55, R55, R50 ;  /* 0x0000003237377221 */ /* 0x000fc80000010000 */
[----:B------:R-:W-:Y:S02]  /*124b0*/  FADD.FTZ R55, R56, R55 ;  /* 0x0000003738377221 */ /* 0x000fe40000010000 */
[----:B---3--:R-:W-:Y:S01]  /*124c0*/  HMMA.16816.F32 R16, R4, R24, R16 ;  /* 0x000000180410723c */ /* 0x008fe20000001810 */
[----:B------:R-:W2:Y:S01]  /*124d0*/  MUFU.EX2 R42, R42 ;  /* 0x0000002a002a7308 */ /* 0x000ea20000000800 */
[----:B----4-:R-:W-:-:S04]  /*124e0*/  FADD.FTZ R45, R36, R45 ;  /* 0x0000002d242d7221 */ /* 0x010fc80000010000 */
[C---:B-1----:R-:W-:Y:S01]  /*124f0*/  HMMA.16816.F32 R8, R4.reuse, R20, R8 ;  /* 0x000000140408723c */ /* 0x042fe20000001808 */
[----:B------:R-:W-:Y:S02]  /*12500*/  FFMA.FTZ R24, R58, UR10, -R65 ;  /* 0x0000000a3a187c23 */ /* 0x000fe40008010841 */
[----:B------:R-:W1:Y:S01]  /*12510*/  MUFU.EX2 R62, R62 ;  /* 0x0000003e003e7308 */ /* 0x000e620000000800 */
[----:B-----5:R-:W-:Y:S02]  /*12520*/  FADD.FTZ R55, R32, R55 ;  /* 0x0000003720377221 */ /* 0x020fe40000010000 */
[C---:B------:R-:W-:Y:S05]  /*12530*/  HMMA.16816.F32 R12, R4.reuse, R26, R12 ;  /* 0x0000001a040c723c */ /* 0x040fea000000180c */
[----:B------:R-:W3:Y:S01]  /*12540*/  MUFU.EX2 R216, R216 ;  /* 0x000000d800d87308 */ /* 0x000ee20000000800 */
[----:B------:R-:W-:Y:S01]  /*12550*/  HMMA.16816.F32 R28, R4, R22, R28 ;  /* 0x00000016041c723c */ /* 0x000fe2000000181c */
[----:B--2---:R-:W-:-:S06]  /*12560*/  FADD.FTZ R45, R42, R45 ;  /* 0x0000002d2a2d7221 */ /* 0x004fcc0000010000 */
[----:B------:R-:W2:Y:S01]  /*12570*/  MUFU.EX2 R33, R33 ;  /* 0x0000002100217308 */ /* 0x000ea20000000800 */
[----:B------:R-:W-:Y:S01]  /*12580*/  F2FP.F16.F32.PACK_AB R4, R42, R36 ;  /* 0x000000242a04723e */ /* 0x000fe200000000ff */
[----:B-1----:R-:W-:-:S06]  /*12590*/  FADD.FTZ R45, R62, R45 ;  /* 0x0000002d3e2d7221 */ /* 0x002fcc0000010000 */
        /* <DEDUP_REMOVED lines=13> */
[----:B------:R-:W-:Y:S05]  /*12670*/  @!P0 BRA `(.L_x_2117) ;  /* 0x0000006c00708947 */ /* 0x000fea0003800000 */
[----:B------:R-:W-:Y:S01]  /*12680*/  PLOP3.LUT P0, PT, PT, PT, UP1, 0x40, 0x0 ;  /* 0x000000000000781c */ /* 0x000fe20003f0e818 */
[----:B------:R-:W-:-:S04]  /*12690*/  DEPBAR.LE SB0, 0x0 ;  /* 0x000080000000791a */ /* 0x000fc80000000000 */
[----:B------:R-:W-:Y:S01]  /*126a0*/  UIADD3 UR8, UR22, -0x2, URZ ;  /* 0xfffffffe16087890 */ /* 0x000fe2000fffe03f */
[----:B------:R-:W-:Y:S07]  /*126b0*/  BAR.SYNC.DEFER_BLOCKING 0x0 ;  /* 0x0000000000007b1d */ /* 0x000fee0000010000 */
[----:B------:R-:W-:Y:S05]  /*126c0*/  @P0 BRA `(.L_x_2118) ;  /* 0x0000000400000947 */ /* 0x000fea0003800000 */
[----:B------:R-:W1:Y:S01]  /*126d0*/  LDC R5, c[0x0][0x380] ;  /* 0x0000e000ff057b82 */ /* 0x000e620000000800 */
[----:B------:R-:W-:Y:S01]  /*126e0*/  USHF.L.U32 UR4, UR8, 0x8, URZ ;  /* 0x0000000808047899 */ /* 0x000fe2000800063f */
[----:B------:R-:W-:-:S03]  /*126f0*/  ULDC.64 UR10, c[0x0][0x250] ;  /* 0x00009400000a7ab9 */ /* 0x000fc60000000a00 */
[----:B------:R-:W-:Y:S02]  /*12700*/  UIADD3 UR9, UR4, 0x100, URZ ;  /* 0x0000010004097890 */ /* 0x000fe4000fffe03f */
[----:B------:R-:W-:-:S04]  /*12710*/  MOV R7, UR4 ;  /* 0x0000000400077c02 */ /* 0x000fc80008000f00 */
[----:B------:R-:W-:Y:S01]  /*12720*/  IMAD.U32 R9, RZ, RZ, UR9 ;  /* 0x00000009ff097e24 */ /* 0x000fe2000f8e00ff */
[----:B------:R-:W-:-:S04]  /*12730*/  IABS R7, R7 ;  /* 0x0000000700077213 */ /* 0x000fc80000000000 */
        /* <DEDUP_REMOVED lines=57> */
.L_x_2118:
[----:B------:R-:W1:Y:S02]  /*12ad0*/  LDC R8, c[0x0][0x250] ;  /* 0x00009400ff087b82 */ /* 0x000e640000000800 */
[----:B-1----:R-:W-:-:S05]  /*12ae0*/  IMAD.SHL.U32 R10, R8, 0x100, RZ ;  /* 0x00000100080a7824 */ /* 0x002fca00078e00ff */
[----:B------:R-:W-:-:S04]  /*12af0*/  IADD3 R10, -R10, RZ, RZ ;  /* 0x000000ff0a0a7210 */ /* 0x000fc80007ffe1ff */
[----:B------:R-:W-:-:S07]  /*12b00*/  SHF.R.S32.HI R9, RZ, 0x1f, R10 ;  /* 0x0000001fff097819 */ /* 0x000fce000001140a */
.L_x_2119:
[----:B------:R-:W-:Y:S01]  /*12b10*/  ULDC UR4, c[0x0][0x2d0] ;  /* 0x0000b40000047ab9 */ /* 0x000fe20000000800 */
[----:B------:R-:W-:Y:S01]  /*12b20*/  LEA R189, P0, R10, R189, 0x1 ;  /* 0x000000bd0abd7211 */ /* 0x000fe200078008ff */
[----:B------:R-:W-:Y:S01]  /*12b30*/  UISETP.GE.AND UP0, UPT, UR22, 0x3, UPT ;  /* 0x000000031600788c */ /* 0x000fe2000bf06270 */
[----:B------:R-:W-:Y:S01]  /*12b40*/  ISETP.GE.AND P1, PT, R196, UR4, PT ;  /* 0x00000004c4007c0c */ /* 0x000fe2000bf26270 */
[----:B------:R-:W-:Y:S01]  /*12b50*/  USHF.L.U32 UR4, UR8, 0x8, URZ ;  /* 0x0000000808047899 */ /* 0x000fe2000800063f */
[----:B------:R-:W-:-:S05]  /*12b60*/  LEA.HI.X R188, R10, R188, R9, 0x1, P0 ;  /* 0x000000bc0abc7211 */ /* 0x000fca00000f0c09 */
[----:B------:R-:W-:-:S05]  /*12b70*/  IMAD.U32 R133, RZ, RZ, UR4 ;  /* 0x00000004ff857e24 */ /* 0x000fca000f8e00ff */
[----:B------:R-:W-:Y:S01]  /*12b80*/  LOP3.LUT R133, R133, 0x68, R190, 0xfe, !PT ;  /* 0x0000006885857812 */ /* 0x000fe200078efebe */
[----:B------:R-:W1:Y:S01]  /*12b90*/  @!P1 LDC R12, c[0x0][0x254] ;  /* 0x00009500ff0c9b82 */ /* 0x000e620000000800 */
[-C--:B------:R-:W-:Y:S01]  /*12ba0*/  @!P1 IADD3 R5, P2, P0, R10, R102.reuse, R222 ;  /* 0x000000660a059210 */ /* 0x080fe2000785e0de */
[----:B------:R-:W-:Y:S01]  /*12bb0*/  @!P1 IMAD.MOV.U32 R6, RZ, RZ, R189 ;  /* 0x000000ffff069224 */ /* 0x000fe200078e00bd */
[----:B------:R-:W-:Y:S01]  /*12bc0*/  @P1 STS [R223+0x5000], RZ ;  /* 0x005000ffdf001388 */ /* 0x000fe20000000800 */
[----:B------:R-:W-:Y:S01]  /*12bd0*/  @!P1 IMAD.MOV.U32 R7, RZ, RZ, R188 ;  /* 0x000000ffff079224 */ /* 0x000fe200078e00bc */
[----:B------:R-:W-:Y:S01]  /*12be0*/  @!P1 IADD3.X R4, R9, R101, R221, P2, P0 ;  /* 0x0000006509049210 */ /* 0x000fe200017e04dd */
[----:B------:R-:W-:Y:S01]  /*12bf0*/  @!P1 IMAD.MOV.U32 R100, RZ, RZ, R102 ;  /* 0x000000ffff649224 */ /* 0x000fe200078e0066 */
[C---:B------:R-:W-:Y:S01]  /*12c00*/  @!P1 LEA R16, P2, R5.reuse, UR12, 0x1 ;  /* 0x0000000c05109c11 */ /* 0x040fe2000f8408ff */
[----:B------:R-:W2:Y:S01]  /*12c10*/  @!P1 LDC R11, c[0x0][0x254] ;  /* 0x00009500ff0b9b82 */ /* 0x000ea20000000800 */
[C---:B------:R-:W-:Y:S01]  /*12c20*/  @!P1 LEA R13, P0, R8.reuse, R102, 0x6 ;  /* 0x00000066080d9211 */ /* 0x040fe200078030ff */
[----:B------:R-:W-:Y:S01]  /*12c30*/  @P1 STS [R223+0x5004], RZ ;  /* 0x005004ffdf001388 */ /* 0x000fe20000000800 */
[----:B------:R-:W-:Y:S01]  /*12c40*/  @!P1 LEA.HI.X R17, R5, UR13, R4, 0x1, P2 ;  /* 0x0000000d05119c11 */ /* 0x000fe200090f0c04 */
[----:B------:R-:W-:Y:S01]  /*12c50*/  @!P1 IMAD.WIDE.U32 R18, R8, 0x60, R100 ;  /* 0x0000006008129825 */ /* 0x000fe200078e0064 */
[----:B------:R-:W-:Y:S01]  /*12c60*/  @!P1 IADD3 R13, P2, R10, R13, RZ ;  /* 0x0000000d0a0d9210 */ /* 0x000fe20007f5e0ff */
[----:B------:R-:W-:Y:S02]  /*12c70*/  @P1 STS.64 [R223+0x5008], RZ ;  /* 0x005008ffdf001388 */ /* 0x000fe40000000a00 */
[----:B------:R-:W3:Y:S02]  /*12c80*/  @!P1 LDC R5, c[0x0][0x254] ;  /* 0x00009500ff059b82 */ /* 0x000ee40000000800 */
[----:B------:R-:W-:Y:S01]  /*12c90*/  @!PT LDS RZ, [RZ] ;  /* 0x00000000fffff984 */ /* 0x000fe20000000800 */
[----:B------:R-:W-:Y:S01]  /*12ca0*/  @!PT LDS RZ, [RZ] ;  /* 0x00000000fffff984 */ /* 0x000fe20000000800 */
[----:B------:R-:W-:Y:S01]  /*12cb0*/  @!PT LDS RZ, [RZ] ;  /* 0x00000000fffff984 */ /* 0x000fe20000000800 */
[----:B------:R4:W-:Y:S04]  /*12cc0*/  @!P1 LDGSTS.E.BYPASS.LTC128B.128 [R223+0x5000], desc[UR6][R6.64] ;  /* 0x0500000006df9fae */ /* 0x0009e8000b901d46 */
[----:B------:R-:W-:Y:S01]  /*12cd0*/  @P1 STS.128 [R223+0x5800], RZ ;  /* 0x005800ffdf001388 */ /* 0x000fe20000000c00 */
[----:B-1----:R-:W-:Y:S01]  /*12ce0*/  @!P1 LEA.HI.X R12, R8, R101, R12, 0x6, P0 ;  /* 0x00000065080c9211 */ /* 0x002fe200000f340c */
[----:B------:R-:W1:Y:S01]  /*12cf0*/  @!P1 LDC R4, c[0x0][0x254] ;  /* 0x00009500ff049b82 */ /* 0x000e620000000800 */
[----:B------:R-:W-:Y:S01]  /*12d00*/  @!P1 LEA R14, P0, R13, UR12, 0x1 ;  /* 0x0000000c0d0e9c11 */ /* 0x000fe2000f8008ff */
[----:B------:R-:W-:Y:S01]  /*12d10*/  @!PT LDS RZ, [RZ] ;  /* 0x00000000fffff984 */ /* 0x000fe20000000800 */
[----:B------:R-:W-:Y:S01]  /*12d20*/  @!PT LDS RZ, [RZ] ;  /* 0x00000000fffff984 */ /* 0x000fe20000000800 */
[----:B------:R-:W-:Y:S01]  /*12d30*/  @!PT LDS RZ, [RZ] ;  /* 0x00000000fffff984 */ /* 0x000fe20000000800 */
[----:B------:R5:W-:Y:S02]  /*12d40*/  @!P1 LDGSTS.E.BYPASS.LTC128B.128 [R223+0x5800], desc[UR6][R16.64] ;  /* 0x0580000010df9fae */ /* 0x000be4000b901d46 */
[----:B------:R-:W-:-:S02]  /*12d50*/  @!P1 IMAD.X R12, R9, 0x1, R12, P2 ;  /* 0x00000001090c9824 */ /* 0x000fc400010e060c */
[----:B------:R-:W-:Y:S01]  /*12d60*/  @P1 STS.128 [R223+0x6000], RZ ;  /* 0x006000ffdf001388 */ /* 0x000fe20000000c00 */
[----:B--2---:R-:W-:Y:S02]  /*12d70*/  @!P1 IMAD R11, R11, 0x60, RZ ;  /* 0x000000600b0b9824 */ /* 0x004fe400078e02ff */
[----:B------:R-:W-:Y:S02]  /*12d80*/  @!P1 LEA.HI.X R15, R13, UR13, R12, 0x1, P0 ;  /* 0x0000000d0d0f9c11 */ /* 0x000fe400080f0c0c */
[----:B------:R-:W-:Y:S01]  /*12d90*/  @!P1 IADD3 R13, P0, R10, R18, RZ ;  /* 0x000000120a0d9210 */ /* 0x000fe20007f1e0ff */
[----:B------:R-:W-:Y:S02]  /*12da0*/  @!P1 IMAD.MOV.U32 R18, RZ, RZ, R102 ;  /* 0x000000ffff129224 */ /* 0x000fe400078e0066 */
[----:B------:R-:W-:Y:S01]  /*12db0*/  @!PT LDS RZ, [RZ] ;  /* 0x00000000fffff984 */ /* 0x000fe20000000800 */
[----:B------:R-:W-:Y:S01]  /*12dc0*/  @!PT LDS RZ, [RZ] ;  /* 0x00000000fffff984 */ /* 0x000fe20000000800 */
[----:B------:R-:W-:Y:S01]  /*12dd0*/  @!PT LDS RZ, [RZ] ;  /* 0x00000000fffff984 */ /* 0x000fe20000000800 */
[----:B------:R2:W-:Y:S01]  /*12de0*/  @!P1 LDGSTS.E.BYPASS.LTC128B.128 [R223+0x6000], desc[UR6][R14.64] ;  /* 0x060000000edf9fae */ /* 0x0005e2000b901d46 */
[----:B------:R-:W-:Y:S01]  /*12df0*/  @!P1 IADD3.X R11, R9, R19, R11, P0, !PT ;  /* 0x00000013090b9210 */ /* 0x000fe200007fe40b */
[----:B------:R-:W-:Y:S01]  /*12e00*/  @!P1 IMAD.MOV.U32 R19, RZ, RZ, R101 ;  /* 0x000000ffff139224 */ /* 0x000fe200078e0065 */
[----:B------:R-:W-:Y:S01]  /*12e10*/  @!P1 LEA R12, P0, R13, UR12, 0x1 ;  /* 0x0000000c0d0c9c11 */ /* 0x000fe2000f8008ff */
[----:B---3--:R-:W-:Y:S01]  /*12e20*/  @!P1 IMAD R5, R5, 0xc0, RZ ;  /* 0x000000c005059824 */ /* 0x008fe200078e02ff */
[----:B------:R-:W-:Y:S01]  /*12e30*/  @P1 STS.128 [R223+0x6800], RZ ;  /* 0x006800ffdf001388 */ /* 0x000fe20000000c00 */
[----:B----4-:R-:W3:Y:S01]  /*12e40*/  @!P1 LDC R7, c[0x0][0x254] ;  /* 0x00009500ff079b82 */ /* 0x010ee20000000800 */
[----:B------:R-:W-:Y:S01]  /*12e50*/  @!P1 LEA.HI.X R13, R13, UR13, R11, 0x1, P0 ;  /* 0x0000000d0d0d9c11 */ /* 0x000fe200080f0c0b */
[C---:B------:R-:W-:Y:S01]  /*12e60*/  @!P1 IMAD.WIDE.U32 R18, R8.reuse, 0xa0, R18 ;  /* 0x000000a008129825 */ /* 0x040fe200078e0012 */
[----:B------:R-:W-:-:S03]  /*12e70*/  @!P1 LEA R11, P0, R8, R102, 0x7 ;  /* 0x00000066080b9211 */ /* 0x000fc600078038ff */
[----:B-1----:R-:W-:Y:S01]  /*12e80*/  @!P1 IMAD R4, R4, 0xe0, RZ ;  /* 0x000000e004049824 */ /* 0x002fe200078e02ff */
[----:B------:R-:W-:Y:S01]  /*12e90*/  @!PT LDS RZ, [RZ] ;  /* 0x00000000fffff984 */ /* 0x000fe20000000800 */
[----:B------:R-:W-:Y:S01]  /*12ea0*/  @!PT LDS RZ, [RZ] ;  /* 0x00000000fffff984 */ /* 0x000fe20000000800 */
[----:B------:R-:W-:Y:S01]  /*12eb0*/  @!PT LDS RZ, [RZ] ;  /* 0x00000000fffff984 */ /* 0x000fe20000000800 */
[----:B------:R-:W-:Y:S01]  /*12ec0*/  @!P1 LDGSTS.E.BYPASS.LTC128B.128 [R223+0x6800], desc[UR6][R12.64] ;  /* 0x068000000cdf9fae */ /* 0x000fe2000b901d46 */
[----:B------:R-:W1:Y:S01]  /*12ed0*/  @!P1 LDC R6, c[0x0][0x254] ;  /* 0x00009500ff069b82 */ /* 0x000e620000000800 */
[----:B-----5:R-:W-:Y:S02]  /*12ee0*/  @!P1 IMAD.MOV.U32 R16, RZ, RZ, R102 ;  /* 0x000000ffff109224 */ /* 0x020fe400078e0066 */
[----:B------:R-:W-:Y:S01]  /*12ef0*/  @!P1 IMAD.MOV.U32 R17, RZ, RZ, R101 ;  /* 0x000000ffff119224 */ /* 0x000fe200078e0065 */
[----:B------:R-:W-:Y:S01]  /*12f00*/  @P1 STS.128 [R223+0x7000], RZ ;  /* 0x007000ffdf001388 */ /* 0x000fe20000000c00 */
[----:B------:R-:W-:-:S03]  /*12f10*/  @!P1 IMAD.WIDE.U32 R16, R8, 0xc0, R16 ;  /* 0x000000c008109825 */ /* 0x000fc600078e0010 */
[----:B------:R-:W-:Y:S01]  /*12f20*/  @!P1 IADD3 R16, P2, R10, R16, RZ ;  /* 0x000000100a109210 */ /* 0x000fe20007f5e0ff */
[----:B--2---:R-:W-:Y:S02]  /*12f30*/  @!P1 IMAD.MOV.U32 R14, RZ, RZ, R102 ;  /* 0x000000ffff0e9224 */ /* 0x004fe400078e0066 */
[----:B------:R-:W-:Y:S01]  /*12f40*/  @!P1 IMAD.MOV.U32 R15, RZ, RZ, R101 ;  /* 0x000000ffff0f9224 */ /* 0x000fe200078e0065 */
[----:B---3--:R-:W-:Y:S02]  /*12f50*/  @!P1 LEA.HI.X R7, R8, R101, R7, 0x7, P0 ;  /* 0x0000006508079211 */ /* 0x008fe400000f3c07 */
[----:B------:R-:W-:Y:S01]  /*12f60*/  @!P1 IADD3 R11, P0, R10, R11, RZ ;  /* 0x0000000b0a0b9210 */ /* 0x000fe20007f1e0ff */
[----:B------:R-:W-:Y:S01]  /*12f70*/  @!P1 IMAD.WIDE.U32 R14, R8, 0xe0, R14 ;  /* 0x000000e0080e9825 */ /* 0x000fe200078e000e */
[C---:B------:R-:W-:Y:S02]  /*12f80*/  @!P1 IADD3 R8, P3, R10.reuse, R18, RZ ;  /* 0x000000120a089210 */ /* 0x040fe40007f7e0ff */
[----:B------:R-:W-:Y:S01]  /*12f90*/  @!P1 LEA R20, P4, R11, UR12, 0x1 ;  /* 0x0000000c0b149c11 */ /* 0x000fe2000f8808ff */
[C---:B------:R-:W-:Y:S01]  /*12fa0*/  @!P1 IMAD.X R7, R9.reuse, 0x1, R7, P0 ;  /* 0x0000000109079824 */ /* 0x040fe200000e0607 */
[----:B------:R-:W-:Y:S01]  /*12fb0*/  @!P1 IADD3 R10, P0, R10, R14, RZ ;  /* 0x0000000e0a0a9210 */ /* 0x000fe20007f1e0ff */
[----:B-1----:R-:W-:Y:S01]  /*12fc0*/  @!P1 IMAD R6, R6, 0xa0, RZ ;  /* 0x000000a006069824 */ /* 0x002fe200078e02ff */
[----:B------:R-:W-:-:S02]  /*12fd0*/  @!P1 IADD3.X R5, R9, R5, R17, P2, !PT ;  /* 0x0000000509059210 */ /* 0x000fc400017fe411 */
[----:B------:R-:W-:Y:S02]  /*12fe0*/  @!P1 LEA.HI.X R21, R11, UR13, R7, 0x1, P4 ;  /* 0x0000000d0b159c11 */ /* 0x000fe4000a0f0c07 */
[C---:B------:R-:W-:Y:S02]  /*12ff0*/  @!P1 IADD3.X R6, R9.reuse, R19, R6, P3, !PT ;  /* 0x0000001309069210 */ /* 0x040fe40001ffe406 */
[----:B------:R-:W-:Y:S01]  /*13000*/  @!P1 LEA R22, P3, R8, UR12, 0x1 ;  /* 0x0000000c08169c11 */ /* 0x000fe2000f8608ff */
[----:B------:R-:W-:Y:S01]  /*13010*/  @!PT LDS RZ, [RZ] ;  /* 0x00000000fffff984 */ /* 0x000fe20000000800 */
[----:B------:R-:W-:Y:S01]  /*13020*/  @!PT LDS RZ, [RZ] ;  /* 0x00000000fffff984 */ /* 0x000fe20000000800 */
[----:B------:R-:W-:Y:S01]  /*13030*/  @!PT LDS RZ, [RZ] ;  /* 0x00000000fffff984 */ /* 0x000fe20000000800 */
[----:B------:R-:W-:Y:S01]  /*13040*/  @!P1 LDGSTS.E.BYPASS.LTC128B.128 [R223+0x7000], desc[UR6][R20.64] ;  /* 0x0700000014df9fae */ /* 0x000fe2000b901d46 */
[----:B------:R-:W-:Y:S02]  /*13050*/  @!P1 LEA R18, P2, R16, UR12, 0x1 ;  /* 0x0000000c10129c11 */ /* 0x000fe4000f8408ff */
[----:B------:R-:W-:Y:S01]  /*13060*/  @!P1 IADD3.X R4, R9, R15, R4, P0, !PT ;  /* 0x0000000f09049210 */ /* 0x000fe200007fe404 */
[----:B------:R-:W-:Y:S01]  /*13070*/  @P1 STS.128 [R223+0x7800], RZ ;  /* 0x007800ffdf001388 */ /* 0x000fe20000000c00 */
        /* <DEDUP_REMOVED lines=19> */
[----:B------:R-:W3:Y:S04]  /*131b0*/  LDSM.16.M88.4 R28, [R213+0x1400] ;  /* 0x00140000d51c783b */ /* 0x000ee80000000200 */
[----:B-1----:R-:W1:Y:S04]  /*131c0*/  LDSM.16.M88.4 R20, [R213+0x1800] ;  /* 0x00180000d514783b */ /* 0x002e680000000200 */
[----:B------:R-:W-:Y:S04]  /*131d0*/  LDSM.16.M88.4 R4, [R213+0x2000] ;  /* 0x00200000d504783b */ /* 0x000fe80000000200 */
[----:B------:R-:W-:Y:S04]  /*131e0*/  LDSM.16.M88.4 R184, [R214] ;  /* 0x00000000d6b8783b */ /* 0x000fe80000000200 */
[----:B------:R-:W-:Y:S04]  /*131f0*/  LDSM.16.M88.4 R140, [R209] ;  /* 0x00000000d18c783b */ /* 0x000fe80000000200 */
[----:B--2---:R-:W2:Y:S04]  /*13200*/  LDSM.16.M88.4 R12, [R213+0x1c00] ;  /* 0x001c0000d50c783b */ /* 0x004ea80000000200 */
[----:B------:R-:W4:Y:S04]  /*13210*/  LDSM.16.M88.4 R124, [R213+0x1000] ;  /* 0x00100000d57c783b */ /* 0x000f280000000200 */
[----:B------:R-:W5:Y:S04]  /*13220*/  LDSM.16.M88.4 R116, [R213+0x2400] ;  /* 0x00240000d574783b */ /* 0x000f680000000200 */
[----:B------:R-:W5:Y:S04]  /*13230*/  LDSM.16.M88.4 R108, [R213+0x2800] ;  /* 0x00280000d56c783b */ /* 0x000f680000000200 */
[----:B------:R-:W5:Y:S04]  /*13240*/  LDSM.16.M88.4 R100, [R213+0x2c00] ;  /* 0x002c0000d564783b */ /* 0x000f680000000200 */
[----:B------:R-:W5:Y:S01]  /*13250*/  LDSM.16.M88.4 R92, [R213+0x3000] ;  /* 0x00300000d55c783b */ /* 0x000f620000000200 */
[C---:B---3--:R-:W-:Y:S03]  /*13260*/  HMMA.16816.F32 R32, R36.reuse, R28, RZ ;  /* 0x0000001c2420723c */ /* 0x048fe600000018ff */
[----:B------:R-:W3:Y:S03]  /*13270*/  LDSM.16.M88.4 R84, [R213+0x3400] ;  /* 0x00340000d554783b */ /* 0x000ee60000000200 */
[C---:B-1----:R-:W-:Y:S01]  /*13280*/  HMMA.16816.F32 R24, R36.reuse, R20, RZ ;  /* 0x000000142418723c */ /* 0x042fe200000018ff */
[----:B------:R-:W1:Y:S04]  /*13290*/  LDSM.16.M88.4 R76, [R213+0x3800] ;  /* 0x00380000d54c783b */ /* 0x000e680000000200 */
[----:B------:R-:W1:Y:S01]  /*132a0*/  LDSM.16.M88.4 R68, [R213+0x3c00] ;  /* 0x003c0000d544783b */ /* 0x000e620000000200 */
[C---:B------:R-:W-:Y:S03]  /*132b0*/  HMMA.16816.F32 R28, R36.reuse, R30, RZ ;  /* 0x0000001e241c723c */ /* 0x040fe600000018ff */
[----:B------:R-:W1:Y:S03]  /*132c0*/  LDSM.16.M88.4 R60, [R213+0x4000] ;  /* 0x00400000d53c783b */ /* 0x000e660000000200 */
[C---:B------:R-:W-:Y:S01]  /*132d0*/  HMMA.16816.F32 R20, R36.reuse, R22, RZ ;  /* 0x000000162414723c */ /* 0x040fe200000018ff */
[----:B------:R-:W1:Y:S04]  /*132e0*/  LDSM.16.M88.4 R52, [R213+0x4400] ;  /* 0x00440000d534783b */ /* 0x000e680000000200 */
[----:B------:R-:W1:Y:S01]  /*132f0*/  LDSM.16.M88.4 R44, [R213+0x4800] ;  /* 0x00480000d52c783b */ /* 0x000e620000000200 */
[C---:B--2---:R-:W-:Y:S03]  /*13300*/  HMMA.16816.F32 R16, R36.reuse, R12, RZ ;  /* 0x0000000c2410723c */ /* 0x044fe600000018ff */
[----:B------:R-:W2:Y:S03]  /*13310*/  LDSM.16.M88.4 R152, [R213+0x4c00] ;  /* 0x004c0000d598783b */ /* 0x000ea60000000200 */
[C---:B------:R-:W-:Y:S01]  /*13320*/  HMMA.16816.F32 R12, R36.reuse, R14, RZ ;  /* 0x0000000e240c723c */ /* 0x040fe200000018ff */
[----:B------:R-:W2:Y:S04]  /*13330*/  LDSM.16.M88.4 R148, [R211] ;  /* 0x00000000d394783b */ /* 0x000ea80000000200 */
[----:B------:R-:W2:Y:S01]  /*13340*/  LDSM.16.M88.4 R144, [R210] ;  /* 0x00000000d290783b */ /* 0x000ea20000000200 */
[C---:B------:R-:W-:Y:S03]  /*13350*/  HMMA.16816.F32 R8, R36.reuse, R4, RZ ;  /* 0x000000042408723c */ /* 0x040fe600000018ff */
[----:B------:R-:W2:Y:S03]  /*13360*/  LDSM.16.M88.4 R136, [R208] ;  /* 0x00000000d088783b */ /* 0x000ea60000000200 */
[----:B------:R-:W-:Y:S01]  /*13370*/  HMMA.16816.F32 R4, R36, R6, RZ ;  /* 0x000000062404723c */ /* 0x000fe200000018ff */
[----:B------:R-:W2:Y:S04]  /*13380*/  LDSM.16.M88.4 R180, [R212] ;  /* 0x00000000d4b4783b */ /* 0x000ea80000000200 */
[----:B------:R-:W-:Y:S01]  /*13390*/  LDSM.16.M88.4 R176, [R207] ;  /* 0x00000000cfb0783b */ /* 0x000fe20000000200 */
[C---:B------:R-:W-:Y:S03]  /*133a0*/  HMMA.16816.F32 R16, R184.reuse, R140, R16 ;  /* 0x0000008cb810723c */ /* 0x040fe60000001810 */
[----:B------:R-:W-:Y:S03]  /*133b0*/  LDSM.16.M88.4 R172, [R206] ;  /* 0x00000000ceac783b */ /* 0x000fe60000000200 */
[----:B------:R-:W-:Y:S01]  /*133c0*/  HMMA.16816.F32 R12, R184, R142, R12 ;  /* 0x0000008eb80c723c */ /* 0x000fe2000000180c */
[----:B------:R-:W2:Y:S04]  /*133d0*/  LDSM.16.M88.4 R140, [R198] ;  /* 0x00000000c68c783b */ /* 0x000ea80000000200 */
[----:B------:R-:W-:Y:S01]  /*133e0*/  LDSM.16.M88.4 R156, [R202] ;  /* 0x00000000ca9c783b */ /* 0x000fe20000000200 */
[C---:B----4-:R-:W-:Y:S03]  /*133f0*/  HMMA.16816.F32 R128, R36.reuse, R124, RZ ;  /* 0x0000007c2480723c */ /* 0x050fe600000018ff */
[----:B------:R-:W-:Y:S03]  /*13400*/  LDSM.16.M88.4 R168, [R205] ;  /* 0x00000000cda8783b */ /* 0x000fe60000000200 */
[C---:B-----5:R-:W-:Y:S01]  /*13410*/  HMMA.16816.F32 R120, R36.reuse, R116, RZ ;  /* 0x000000742478723c */ /* 0x060fe200000018ff */
[----:B------:R-:W-:Y:S04]  /*13420*/  LDSM.16.M88.4 R164, [R204] ;  /* 0x00000000cca4783b */ /* 0x000fe80000000200 */
[----:B------:R-:W-:Y:S01]  /*13430*/  LDSM.16.M88.4 R160, [R203] ;  /* 0x00000000cba0783b */ /* 0x000fe20000000200 */
[C---:B------:R-:W-:Y:S03]  /*13440*/  HMMA.16816.F32 R112, R36.reuse, R108, RZ ;  /* 0x0000006c2470723c */ /* 0x040fe600000018ff */
[----:B------:R-:W0:Y:S03]  /*13450*/  LDGDEPBAR ;  /* 0x00000000000079af */ /* 0x000e260000000000 */
[C---:B------:R-:W-:Y:S06]  /*13460*/  HMMA.16816.F32 R104, R36.reuse, R100, RZ ;  /* 0x000000642468723c */ /* 0x040fec00000018ff */
[C---:B------:R-:W-:Y:S06]  /*13470*/  HMMA.16816.F32 R96, R36.reuse, R92, RZ ;  /* 0x0000005c2460723c */ /* 0x040fec00000018ff */
[C---:B---3--:R-:W-:Y:S06]  /*13480*/  HMMA.16816.F32 R88, R36.reuse, R84, RZ ;  /* 0x000000542458723c */ /* 0x048fec00000018ff */
[C---:B-1----:R-:W-:Y:S06]  /*13490*/  HMMA.16816.F32 R80, R36.reuse, R76, RZ ;  /* 0x0000004c2450723c */ /* 0x042fec00000018ff */
        /* <DEDUP_REMOVED lines=15> */
[C---:B--2---:R-:W-:Y:S06]  /*13590*/  HMMA.16816.F32 R40, R36.reuse, R152, RZ ;  /* 0x000000982428723c */ /* 0x044fec00000018ff */
[----:B------:R-:W-:Y:S01]  /*135a0*/  HMMA.16816.F32 R36, R36, R154, RZ ;  /* 0x0000009a2424723c */ /* 0x000fe200000018ff */
[----:B------:R-:W1:Y:S05]  /*135b0*/  LDSM.16.M88.4 R152, [R201] ;  /* 0x00000000c998783b */ /* 0x000e6a0000000200 */
[C---:B------:R-:W-:Y:S06]  /*135c0*/  HMMA.16816.F32 R32, R184.reuse, R148, R32 ;  /* 0x00000094b820723c */ /* 0x040fec0000001820 */
[C---:B------:R-:W-:Y:S01]  /*135d0*/  HMMA.16816.F32 R28, R184.reuse, R150, R28 ;  /* 0x00000096b81c723c */ /* 0x040fe2000000181c */
[----:B------:R-:W2:Y:S05]  /*135e0*/  LDSM.16.M88.4 R148, [R200] ;  /* 0x00000000c894783b */ /* 0x000eaa0000000200 */
[C---:B------:R-:W-:Y:S06]  /*135f0*/  HMMA.16816.F32 R24, R184.reuse, R144, R24 ;  /* 0x00000090b818723c */ /* 0x040fec0000001818 */
[C---:B------:R-:W-:Y:S01]  /*13600*/  HMMA.16816.F32 R20, R184.reuse, R146, R20 ;  /* 0x00000092b814723c */ /* 0x040fe20000001814 */
[----:B------:R-:W3:Y:S05]  /*13610*/  LDSM.16.M88.4 R144, [R199] ;  /* 0x00000000c790783b */ /* 0x000eea0000000200 */
[C---:B------:R-:W-:Y:S06]  /*13620*/  HMMA.16816.F32 R8, R184.reuse, R136, R8 ;  /* 0x00000088b808723c */ /* 0x040fec0000001808 */
[----:B------:R-:W-:Y:S01]  /*13630*/  HMMA.16816.F32 R4, R184, R138, R4 ;  /* 0x0000008ab804723c */ /* 0x000fe20000001804 */
[----:B------:R-:W4:Y:S01]  /*13640*/  LDSM.16.M88.4 R136, [R3] ;  /* 0x000000000388783b */ /* 0x000f220000000200 */
[----:B------:R-:W-:-:S04]  /*13650*/  DEPBAR.LE SB0, 0x0 ;  /* 0x000080000000791a */ /* 0x000fc80000000000 */
[C---:B------:R-:W-:Y:S06]  /*13660*/  HMMA.16816.F32 R128, R184.reuse, R180, R128 ;  /* 0x000000b4b880723c */ /* 0x040fec0000001880 */
[C---:B------:R-:W-:Y:S06]  /*13670*/  HMMA.16816.F32 R44, R184.reuse, R142, R44 ;  /* 0x0000008eb82c723c */ /* 0x040fec000000182c */
[----:B-1----:R-:W-:Y:S01]  /*13680*/  HMMA.16816.F32 R72, R184, R152, R72 ;  /* 0x00000098b848723c */ /* 0x002fe20000001848 */
[----:B------:R-:W-:Y:S01]  /*13690*/  LOP3.LUT R142, R190, UR4, RZ, 0xfc, !PT ;  /* 0x00000004be8e7c12 */ /* 0x000fe2000f8efcff */
[----:B------:R-:W-:-:S04]  /*136a0*/  IMAD.U32 R143, RZ, RZ, UR4 ;  /* 0x00000004ff8f7e24 */ /* 0x000fc8000f8e00ff */
[C---:B------:R-:W-:Y:S01]  /*136b0*/  HMMA.16816.F32 R68, R184.reuse, R154, R68 ;  /* 0x0000009ab844723c */ /* 0x040fe20000001844 */
[----:B------:R-:W-:Y:S01]  /*136c0*/  IMAD.U32 R153, RZ, RZ, UR4 ;  /* 0x00000004ff997e24 */ /* 0x000fe2000f8e00ff */
[--C-:B------:R-:W-:Y:S01]  /*136d0*/  LOP3.LUT R143, R143, 0x50, R190.reuse, 0xfe, !PT ;  /* 0x000000508f8f7812 */ /* 0x100fe200078efebe */
[----:B------:R-:W-:Y:S02]  /*136e0*/  IMAD.U32 R152, RZ, RZ, UR4 ;  /* 0x00000004ff987e24 */ /* 0x000fe4000f8e00ff */
[----:B------:R-:W-:Y:S01]  /*136f0*/  VIADD R135, R142, 0x1 ;  /* 0x000000018e877836 */ /* 0x000fe20000000000 */
[----:B--2---:R-:W-:Y:S01]  /*13700*/  HMMA.16816.F32 R64, R184, R148, R64 ;  /* 0x00000094b840723c */ /* 0x004fe20000001840 */
[----:B------:R-:W-:Y:S01]  /*13710*/  IMAD.U32 R155, RZ, RZ, UR4 ;  /* 0x00000004ff9b7e24 */ /* 0x000fe2000f8e00ff */
[--C-:B------:R-:W-:Y:S02]  /*13720*/  LOP3.LUT R153, R153, 0x10, R190.reuse, 0xfe, !PT ;  /* 0x0000001099997812 */ /* 0x100fe400078efebe */
[----:B------:R-:W-:-:S02]  /*13730*/  LOP3.LUT R152, R152, 0x18, R190, 0xfe, !PT ;  /* 0x0000001898987812 */ /* 0x000fc400078efebe */
[C---:B------:R-:W-:Y:S01]  /*13740*/  HMMA.16816.F32 R60, R184.reuse, R150, R60 ;  /* 0x00000096b83c723c */ /* 0x040fe2000000183c */
[----:B------:R-:W-:Y:S01]  /*13750*/  IMAD.U32 R149, RZ, RZ, UR4 ;  /* 0x00000004ff957e24 */ /* 0x000fe2000f8e00ff */
[--C-:B------:R-:W-:Y:S01]  /*13760*/  LOP3.LUT R155, R155, 0x8, R190.reuse, 0xfe, !PT ;  /* 0x000000089b9b7812 */ /* 0x100fe200078efebe */
[----:B------:R-:W-:Y:S01]  /*13770*/  IMAD.U32 R148, RZ, RZ, UR4 ;  /* 0x00000004ff947e24 */ /* 0x000fe2000f8e00ff */
[----:B------:R-:W-:Y:S02]  /*13780*/  ISETP.GE.AND P3, PT, R135, R191, PT ;  /* 0x000000bf8700720c */ /* 0x000fe40003f66270 */
[----:B---3--:R-:W-:Y:S01]  /*13790*/  HMMA.16816.F32 R56, R184, R144, R56 ;  /* 0x00000090b838723c */ /* 0x008fe20000001838 */
[----:B------:R-:W-:Y:S01]  /*137a0*/  IMAD.U32 R151, RZ, RZ, UR4 ;  /* 0x00000004ff977e24 */ /* 0x000fe2000f8e00ff */
[--C-:B------:R-:W-:Y:S02]  /*137b0*/  LOP3.LUT R149, R149, 0x28, R190.reuse, 0xfe, !PT ;  /* 0x0000002895957812 */ /* 0x100fe400078efebe */
[----:B------:R-:W-:-:S02]  /*137c0*/  LOP3.LUT R148, R148, 0x30, R190, 0xfe, !PT ;  /* 0x0000003094947812 */ /* 0x000fc400078efebe */
[C---:B------:R-:W-:Y:S01]  /*137d0*/  HMMA.16816.F32 R52, R184.reuse, R146, R52 ;  /* 0x00000092b834723c */ /* 0x040fe20000001834 */
[----:B------:R-:W-:Y:S01]  /*137e0*/  IMAD.U32 R144, RZ, RZ, UR4 ;  /* 0x00000004ff907e24 */ /* 0x000fe2000f8e00ff */
[--C-:B------:R-:W-:Y:S01]  /*137f0*/  LOP3.LUT R151, R151, 0x20, R190.reuse, 0xfe, !PT ;  /* 0x0000002097977812 */ /* 0x100fe200078efebe */
[----:B------:R-:W-:Y:S01]  /*13800*/  VIADD R145, R142, 0x19 ;  /* 0x000000198e917836 */ /* 0x000fe20000000000 */
[----:B------:R-:W-:Y:S02]  /*13810*/  ISETP.GE.AND P2, PT, R135, R0, PT ;  /* 0x000000008700720c */ /* 0x000fe40003f46270 */
[----:B------:R-:W-:Y:S01]  /*13820*/  HMMA.16816.F32 R48, R184, R140, R48 ;  /* 0x0000008cb830723c */ /* 0x000fe20000001830 */
[----:B------:R-:W-:Y:S01]  /*13830*/  IMAD.U32 R147, RZ, RZ, UR4 ;  /* 0x00000004ff937e24 */ /* 0x000fe2000f8e00ff */
[----:B------:R-:W-:Y:S01]  /*13840*/  LOP3.LUT R144, R144, 0x38, R190, 0xfe, !PT ;  /* 0x0000003890907812 */ /* 0x000fe200078efebe */
[----:B------:R-:W-:Y:S01]  /*13850*/  IMAD.U32 R146, RZ, RZ, UR4 ;  /* 0x00000004ff927e24 */ /* 0x000fe2000f8e00ff */
[----:B------:R-:W-:-:S02]  /*13860*/  ISETP.GE.AND P5, PT, R145, R191, PT ;  /* 0x000000bf9100720c */ /* 0x000fc40003fa6270 */
[C---:B----4-:R-:W-:Y:S01]  /*13870*/  HMMA.16816.F32 R40, R184.reuse, R136, R40 ;  /* 0x00000088b828723c */ /* 0x050fe20000001828 */
[----:B------:R-:W-:Y:S01]  /*13880*/  IMAD.U32 R141, RZ, RZ, UR4 ;  /* 0x00000004ff8d7e24 */ /* 0x000fe2000f8e00ff */
[--C-:B------:R-:W-:Y:S01]  /*13890*/  LOP3.LUT R147, R147, 0x40, R190.reuse, 0xfe, !PT ;  /* 0x0000004093937812 */ /* 0x100fe200078efebe */
[----:B------:R-:W-:Y:S01]  /*138a0*/  IMAD.U32 R140, RZ, RZ, UR4 ;  /* 0x00000004ff8c7e24 */ /* 0x000fe2000f8e00ff */
[--C-:B------:R-:W-:Y:S02]  /*138b0*/  LOP3.LUT R146, R146, 0x48, R190.reuse, 0xfe, !PT ;  /* 0x0000004892927812 */ /* 0x100fe400078efebe */
[----:B------:R-:W-:Y:S01]  /*138c0*/  HMMA.16816.F32 R36, R184, R138, R36 ;  /* 0x0000008ab824723c */ /* 0x000fe20000001824 */
[----:B------:R-:W-:Y:S01]  /*138d0*/  IMAD.U32 R136, RZ, RZ, UR4 ;  /* 0x00000004ff887e24 */ /* 0x000fe2000f8e00ff */
[--C-:B------:R-:W-:Y:S02]  /*138e0*/  LOP3.LUT R141, R141, 0x58, R190.reuse, 0xfe, !PT ;  /* 0x000000588d8d7812 */ /* 0x100fe400078efebe */
[----:B------:R-:W-:-:S02]  /*138f0*/  LOP3.LUT R140, R140, 0x60, R190, 0xfe, !PT ;  /* 0x000000608c8c7812 */ /* 0x000fc400078efebe */
[----:B------:R-:W-:Y:S01]  /*13900*/  LOP3.LUT R190, R136, 0x70, R190, 0xfe, !PT ;  /* 0x0000007088be7812 */ /* 0x000fe200078efebe */
[----:B------:R-:W-:Y:S01]  /*13910*/  VIADD R139, R142, 0x11 ;  /* 0x000000118e8b7836 */ /* 0x000fe20000000000 */
[-C--:B------:R-:W-:Y:S01]  /*13920*/  I2FP.F32.S32 R136, R135.reuse ;  /* 0x0000008700887245 */ /* 0x080fe20000201400 */
[----:B------:R-:W-:Y:S01]  /*13930*/  HMMA.16816.F32 R116, R184, R178, R116 ;  /* 0x000000b2b874723c */ /* 0x000fe20000001874 */
[----:B------:R-:W-:Y:S02]  /*13940*/  I2FP.F32.S32 R138, R135 ;  /* 0x00000087008a7245 */ /* 0x000fe40000201400 */
[-C--:B------:R-:W-:Y:S01]  /*13950*/  I2FP.F32.S32 R135, R139.reuse ;  /* 0x0000008b00877245 */ /* 0x080fe20000201400 */
[----:B------:R-:W-:Y:S01]  /*13960*/  FFMA.FTZ R136, R136, UR5, R129 ;  /* 0x0000000588887c23 */ /* 0x000fe20008010081 */
[----:B------:R-:W-:Y:S01]  /*13970*/  I2FP.F32.S32 R137, R139 ;  /* 0x0000008b00897245 */ /* 0x000fe20000201400 */
[----:B------:R-:W-:Y:S01]  /*13980*/  FFMA.FTZ R131, R138, UR5, R131 ;  /* 0x000000058a837c23 */ /* 0x000fe20008010083 */
[----:B------:R-:W-:Y:S01]  /*13990*/  ISETP.GE.AND P0, PT, R139, R191, PT ;  /* 0x000000bf8b00720c */ /* 0x000fe20003f06270 */
[----:B------:R-:W-:Y:S01]  /*139a0*/  FFMA.FTZ R129, R135, UR5, R35 ;  /* 0x0000000587817c23 */ /* 0x000fe20008010023 */
[----:B------:R-:W-:-:S02]  /*139b0*/  VIADD R135, R142, 0x21 ;  /* 0x000000218e877836 */ /* 0x000fc40000000000 */
[----:B------:R-:W-:Y:S01]  /*139c0*/  FFMA.FTZ R137, R137, UR5, R33 ;  /* 0x0000000589897c23 */ /* 0x000fe20008010021 */
[----:B------:R-:W-:Y:S01]  /*139d0*/  VIADD R35, R142, 0x29 ;  /* 0x000000298e237836 */ /* 0x000fe20000000000 */
[-C--:B------:R-:W-:Y:S01]  /*139e0*/  ISETP.GE.AND P6, PT, R139, R0.reuse, PT ;  /* 0x000000008b00720c */ /* 0x080fe20003fc6270 */
[C---:B------:R-:W-:Y:S01]  /*139f0*/  HMMA.16816.F32 R112, R184.reuse, R172, R112 ;  /* 0x000000acb870723c */ /* 0x040fe20000001870 */
[----:B------:R-:W-:Y:S02]  /*13a00*/  FSEL R136, R136, -INF , !P3 ;  /* 0xff80000088887808 */ /* 0x000fe40005800000 */
[----:B------:R-:W-:Y:S02]  /*13a10*/  FSEL R33, R131, -INF , !P2 ;  /* 0xff80000083217808 */ /* 0x000fe40005000000 */
[----:B------:R-:W-:Y:S01]  /*13a20*/  ISETP.GE.AND P4, PT, R145, R0, PT ;  /* 0x000000009100720c */ /* 0x000fe20003f86270 */
[----:B------:R-:W-:Y:S01]  /*13a30*/  HMMA.16816.F32 R120, R184, R176, R120 ;  /* 0x000000b0b878723c */ /* 0x000fe20000001878 */
[----:B------:R-:W-:-:S02]  /*13a40*/  I2FP.F32.S32 R139, R145 ;  /* 0x00000091008b7245 */ /* 0x000fc40000201400 */
[C---:B------:R-:W-:Y:S02]  /*13a50*/  ISETP.GE.AND P3, PT, R135.reuse, R191, PT ;  /* 0x000000bf8700720c */ /* 0x040fe40003f66270 */
[----:B------:R-:W-:Y:S01]  /*13a60*/  ISETP.GE.AND P2, PT, R135, R0, PT ;  /* 0x000000008700720c */ /* 0x000fe20003f46270 */
[----:B------:R-:W-:Y:S01]  /*13a70*/  FFMA.FTZ R139, R139, UR5, R29 ;  /* 0x000000058b8b7c23 */ /* 0x000fe2000801001d */
[-C--:B------:R-:W-:Y:S01]  /*13a80*/  I2FP.F32.S32 R138, R135.reuse ;  /* 0x00000087008a7245 */ /* 0x080fe20000201400 */
[----:B------:R-:W-:Y:S01]  /*13a90*/  HMMA.16816.F32 R124, R184, R182, R124 ;  /* 0x000000b6b87c723c */ /* 0x000fe2000000187c */
[----:B------:R-:W-:Y:S02]  /*13aa0*/  I2FP.F32.S32 R131, R135 ;  /* 0x0000008700837245 */ /* 0x000fe40000201400 */
[----:B------:R-:W-:Y:S01]  /*13ab0*/  I2FP.F32.S32 R145, R145 ;  /* 0x0000009100917245 */ /* 0x000fe20000201400 */
[----:B------:R-:W-:Y:S01]  /*13ac0*/  FFMA.FTZ R138, R138, UR5, R25 ;  /* 0x000000058a8a7c23 */ /* 0x000fe20008010019 */
[----:B------:R-:W-:Y:S01]  /*13ad0*/  I2FP.F32.S32 R135, R35 ;  /* 0x0000002300877245 */ /* 0x000fe20000201400 */
[----:B------:R-:W-:Y:S01]  /*13ae0*/  FFMA.FTZ R29, R131, UR5, R27 ;  /* 0x00000005831d7c23 */ /* 0x000fe2000801001b */
[----:B------:R-:W-:-:S02]  /*13af0*/  VIADD R131, R142, 0x39 ;  /* 0x000000398e837836 */ /* 0x000fc40000000000 */
[----:B------:R-:W-:Y:S01]  /*13b00*/  FFMA.FTZ R31, R145, UR5, R31 ;  /* 0x00000005911f7c23 */ /* 0x000fe2000801001f */
[----:B------:R-:W-:Y:S01]  /*13b10*/  FSEL R27, R129, -INF , !P6 ;  /* 0xff800000811b7808 */ /* 0x000fe20007000000 */
[----:B------:R-:W-:Y:S01]  /*13b20*/  FFMA.FTZ R135, R135, UR5, R21 ;  /* 0x0000000587877c23 */ /* 0x000fe20008010015 */
[----:B------:R-:W-:Y:S01]  /*13b30*/  VIADD R21, R142, 0x31 ;  /* 0x000000318e157836 */ /* 0x000fe20000000000 */
[----:B------:R-:W-:Y:S01]  /*13b40*/  FSEL R129, R139, -INF , !P5 ;  /* 0xff8000008b817808 */ /* 0x000fe20006800000 */
[C---:B------:R-:W-:Y:S01]  /*13b50*/  HMMA.16816.F32 R108, R184.reuse, R174, R108 ;  /* 0x000000aeb86c723c */ /* 0x040fe2000000186c */
[----:B------:R-:W-:Y:S02]  /*13b60*/  FSEL R25, R31, -INF , !P4 ;  /* 0xff8000001f197808 */ /* 0x000fe40006000000 */
[----:B------:R-:W-:Y:S02]  /*13b70*/  FSEL R137, R137, -INF , !P0 ;  /* 0xff80000089897808 */ /* 0x000fe40004000000 */
[C---:B------:R-:W-:Y:S01]  /*13b80*/  ISETP.GE.AND P5, PT, R21.reuse, R191, PT ;  /* 0x000000bf1500720c */ /* 0x040fe20003fa6270 */
[----:B------:R-:W-:Y:S01]  /*13b90*/  HMMA.16816.F32 R80, R184, R156, R80 ;  /* 0x0000009cb850723c */ /* 0x000fe20000001850 */
[----:B------:R-:W-:-:S02]  /*13ba0*/  ISETP.GE.AND P4, PT, R21, R0, PT ;  /* 0x000000001500720c */ /* 0x000fc40003f86270 */
[-C--:B------:R-:W-:Y:S02]  /*13bb0*/  I2FP.F32.S32 R139, R21.reuse ;  /* 0x00000015008b7245 */ /* 0x080fe40000201400 */
[----:B------:R-:W-:Y:S01]  /*13bc0*/  I2FP.F32.S32 R145, R21 ;  /* 0x0000001500917245 */ /* 0x000fe20000201400 */
[C---:B------:R-:W-:Y:S01]  /*13bd0*/  HMMA.16816.F32 R100, R184.reuse, R170, R100 ;  /* 0x000000aab864723c */ /* 0x040fe20000001864 */
[----:B------:R-:W-:Y:S01]  /*13be0*/  ISETP.GE.AND P0, PT, R35, R191, PT ;  /* 0x000000bf2300720c */ /* 0x000fe20003f06270 */
[----:B------:R-:W-:Y:S01]  /*13bf0*/  FFMA.FTZ R17, R139, UR5, R17 ;  /* 0x000000058b117c23 */ /* 0x000fe20008010011 */
[----:B------:R-:W-:Y:S01]  /*13c00*/  ISETP.GE.AND P6, PT, R35, R0, PT ;  /* 0x000000002300720c */ /* 0x000fe20003fc6270 */
[----:B------:R-:W-:Y:S01]  /*13c10*/  FFMA.FTZ R145, R145, UR5, R19 ;  /* 0x0000000591917c23 */ /* 0x000fe20008010013 */
[----:B------:R-:W-:Y:S01]  /*13c20*/  FSEL R21, R29, -INF , !P2 ;  /* 0xff8000001d157808 */ /* 0x000fe20005000000 */
[----:B------:R-:W-:Y:S01]  /*13c30*/  HMMA.16816.F32 R104, R184, R168, R104 ;  /* 0x000000a8b868723c */ /* 0x000fe20000001868 */
[----:B------:R-:W-:-:S02]  /*13c40*/  I2FP.F32.S32 R35, R35 ;  /* 0x0000002300237245 */ /* 0x000fc40000201400 */
[----:B------:R-:W-:Y:S02]  /*13c50*/  I2FP.F32.S32 R29, R131 ;  /* 0x00000083001d7245 */ /* 0x000fe40000201400 */
[----:B------:R-:W-:Y:S01]  /*13c60*/  FSEL R31, R138, -INF , !P3 ;  /* 0xff8000008a1f7808 */ /* 0x000fe20005800000 */
[----:B------:R-:W-:Y:S01]  /*13c70*/  FFMA.FTZ R23, R35, UR5, R23 ;  /* 0x0000000523177c23 */ /* 0x000fe20008010017 */
[----:B------:R-:W-:Y:S01]  /*13c80*/  ISETP.GE.AND P3, PT, R131, R191, PT ;  /* 0x000000bf8300720c */ /* 0x000fe20003f66270 */
[----:B------:R-:W-:Y:S01]  /*13c90*/  FFMA.FTZ R138, R29, UR5, R13 ;  /* 0x000000051d8a7c23 */ /* 0x000fe2000801000d */
[-C--:B------:R-:W-:Y:S01]  /*13ca0*/  ISETP.GE.AND P2, PT, R131, R0.reuse, PT ;  /* 0x000000008300720c */ /* 0x080fe20003f46270 */
[C---:B------:R-:W-:Y:S01]  /*13cb0*/  VIADD R13, R142.reuse, 0x41 ;  /* 0x000000418e0d7836 */ /* 0x040fe20000000000 */
[----:B------:R-:W-:Y:S01]  /*13cc0*/  I2FP.F32.S32 R131, R131 ;  /* 0x0000008300837245 */ /* 0x000fe20000201400 */
[C---:B------:R-:W-:Y:S01]  /*13cd0*/  VIADD R35, R142.reuse, 0x49 ;  /* 0x000000498e237836 */ /* 0x040fe20000000000 */
[----:B------:R-:W-:Y:S01]  /*13ce0*/  FSEL R135, R135, -INF , !P0 ;  /* 0xff80000087877808 */ /* 0x000fe20004000000 */
[----:B------:R-:W-:Y:S01]  /*13cf0*/  VIADD R29, R142, 0x51 ;  /* 0x000000518e1d7836 */ /* 0x000fe20000000000 */
[----:B------:R-:W-:Y:S01]  /*13d00*/  ISETP.GE.AND P0, PT, R13, R191, PT ;  /* 0x000000bf0d00720c */ /* 0x000fe20003f06270 */
[----:B------:R-:W-:Y:S01]  /*13d10*/  FFMA.FTZ R131, R131, UR5, R15 ;  /* 0x0000000583837c23 */ /* 0x000fe2000801000f */
[----:B------:R-:W-:Y:S01]  /*13d20*/  FSEL R15, R23, -INF , !P6 ;  /* 0xff800000170f7808 */ /* 0x000fe20007000000 */
[----:B------:R-:W-:Y:S01]  /*13d30*/  HMMA.16816.F32 R96, R184, R164, R96 ;  /* 0x000000a4b860723c */ /* 0x000fe20000001860 */
[----:B------:R-:W-:-:S02]  /*13d40*/  ISETP.GE.AND P6, PT, R13, R0, PT ;  /* 0x000000000d00720c */ /* 0x000fc40003fc6270 */
[-C--:B------:R-:W-:Y:S02]  /*13d50*/  I2FP.F32.S32 R139, R13.reuse ;  /* 0x0000000d008b7245 */ /* 0x080fe40000201400 */
[----:B------:R-:W-:Y:S01]  /*13d60*/  I2FP.F32.S32 R23, R13 ;  /* 0x0000000d00177245 */ /* 0x000fe20000201400 */
[C---:B------:R-:W-:Y:S01]  /*13d70*/  HMMA.16816.F32 R88, R184.reuse, R160, R88 ;  /* 0x000000a0b858723c */ /* 0x040fe20000001858 */
[----:B------:R-:W-:Y:S01]  /*13d80*/  FSEL R19, R17, -INF , !P5 ;  /* 0xff80000011137808 */ /* 0x000fe20006800000 */
[----:B------:R-:W-:Y:S01]  /*13d90*/  FFMA.FTZ R9, R139, UR5, R9 ;  /* 0x000000058b097c23 */ /* 0x000fe20008010009 */
[----:B------:R-:W-:Y:S01]  /*13da0*/  FSEL R13, R145, -INF , !P4 ;  /* 0xff800000910d7808 */ /* 0x000fe20006000000 */
[----:B------:R-:W-:Y:S01]  /*13db0*/  FFMA.FTZ R11, R23, UR5, R11 ;  /* 0x00000005170b7c23 */ /* 0x000fe2000801000b */
[C---:B------:R-:W-:Y:S01]  /*13dc0*/  ISETP.GE.AND P5, PT, R35.reuse, R191, PT ;  /* 0x000000bf2300720c */ /* 0x040fe20003fa6270 */
[C---:B------:R-:W-:Y:S01]  /*13dd0*/  VIADD R139, R142.reuse, 0x59 ;  /* 0x000000598e8b7836 */ /* 0x040fe20000000000 */
[----:B------:R-:W-:Y:S01]  /*13de0*/  ISETP.GE.AND P4, PT, R35, R0, PT ;  /* 0x000000002300720c */ /* 0x000fe20003f86270 */
[----:B------:R-:W-:Y:S01]  /*13df0*/  VIADD R23, R142, 0x61 ;  /* 0x000000618e177836 */ /* 0x000fe20000000000 */
[-C--:B------:R-:W-:Y:S01]  /*13e00*/  I2FP.F32.S32 R17, R35.reuse ;  /* 0x0000002300117245 */ /* 0x080fe20000201400 */
[----:B------:R-:W-:Y:S01]  /*13e10*/  HMMA.16816.F32 R92, R184, R166, R92 ;  /* 0x000000a6b85c723c */ /* 0x000fe2000000185c */
[----:B------:R-:W-:-:S02]  /*13e20*/  I2FP.F32.S32 R35, R35 ;  /* 0x0000002300237245 */ /* 0x000fc40000201400 */
[----:B------:R-:W-:Y:S01]  /*13e30*/  FSEL R138, R138, -INF , !P3 ;  /* 0xff8000008a8a7808 */ /* 0x000fe20005800000 */
[----:B------:R-:W-:Y:S01]  /*13e40*/  FFMA.FTZ R17, R17, UR5, R5 ;  /* 0x0000000511117c23 */ /* 0x000fe20008010005 */
[----:B------:R-:W-:Y:S01]  /*13e50*/  FSEL R5, R131, -INF , !P2 ;  /* 0xff80000083057808 */ /* 0x000fe20005000000 */
[----:B------:R-:W-:Y:S01]  /*13e60*/  FFMA.FTZ R7, R35, UR5, R7 ;  /* 0x0000000523077c23 */ /* 0x000fe20008010007 */
[----:B------:R-:W-:Y:S01]  /*13e70*/  I2FP.F32.S32 R145, R29 ;  /* 0x0000001d00917245 */ /* 0x000fe20000201400 */
[C---:B------:R-:W-:Y:S01]  /*13e80*/  HMMA.16816.F32 R84, R184.reuse, R162, R84 ;  /* 0x000000a2b854723c */ /* 0x040fe20000001854 */
[----:B------:R-:W-:Y:S01]  /*13e90*/  BAR.SYNC.DEFER_BLOCKING 0x0 ;  /* 0x0000000000007b1d */ /* 0x000fe20000010000 */
[C---:B------:R-:W-:Y:S02]  /*13ea0*/  ISETP.GE.AND P3, PT, R29.reuse, R191, PT ;  /* 0x000000bf1d00720c */ /* 0x040fe40003f66270 */
[----:B------:R-:W-:Y:S01]  /*13eb0*/  ISETP.GE.AND P2, PT, R29, R0, PT ;  /* 0x000000001d00720c */ /* 0x000fe20003f46270 */
[----:B------:R-:W-:Y:S01]  /*13ec0*/  FFMA.FTZ R121, R145, UR5, R121 ;  /* 0x0000000591797c23 */ /* 0x000fe20008010079 */
[----:B------:R-:W-:Y:S01]  /*13ed0*/  I2FP.F32.S32 R131, R29 ;  /* 0x0000001d00837245 */ /* 0x000fe20000201400 */
[----:B------:R-:W-:Y:S01]  /*13ee0*/  HMMA.16816.F32 R76, R184, R158, R76 ;  /* 0x0000009eb84c723c */ /* 0x000fe2000000184c */
[----:B------:R-:W-:-:S02]  /*13ef0*/  FSEL R29, R11, -INF , !P6 ;  /* 0xff8000000b1d7808 */ /* 0x000fc40007000000 */
[----:B------:R-:W-:Y:S01]  /*13f00*/  FSEL R35, R9, -INF , !P0 ;  /* 0xff80000009237808 */ /* 0x000fe20004000000 */
[----:B------:R-:W-:Y:S01]  /*13f10*/  FFMA.FTZ R123, R131, UR5, R123 ;  /* 0x00000005837b7c23 */ /* 0x000fe2000801007b */
[----:B------:R-:W-:Y:S02]  /*13f20*/  FSEL R11, R17, -INF , !P5 ;  /* 0xff800000110b7808 */ /* 0x000fe40006800000 */
[----:B------:R-:W-:Y:S02]  /*13f30*/  FSEL R154, R7, -INF , !P4 ;  /* 0xff800000079a7808 */ /* 0x000fe40006000000 */
[----:B------:R-:W-:Y:S02]  /*13f40*/  I2FP.F32.S32 R9, R139 ;  /* 0x0000008b00097245 */ /* 0x000fe40000201400 */
[C---:B------:R-:W-:Y:S02]  /*13f50*/  ISETP.GE.AND P5, PT, R23.reuse, R191, PT ;  /* 0x000000bf1700720c */ /* 0x040fe40003fa6270 */
[----:B------:R-:W-:Y:S01]  /*13f60*/  ISETP.GE.AND P4, PT, R23, R0, PT ;  /* 0x000000001700720c */ /* 0x000fe20003f86270 */
[----:B------:R-:W-:Y:S01]  /*13f70*/  FFMA.FTZ R9, R9, UR5, R117 ;  /* 0x0000000509097c23 */ /* 0x000fe20008010075 */
[-C--:B------:R-:W-:Y:S01]  /*13f80*/  I2FP.F32.S32 R7, R23.reuse ;  /* 0x0000001700077245 */ /* 0x080fe20000201400 */
[----:B------:R-:W-:Y:S01]  /*13f90*/  VIADD R117, R142, 0x69 ;  /* 0x000000698e757836 */ /* 0x000fe20000000000 */
[----:B------:R-:W-:-:S02]  /*13fa0*/  I2FP.F32.S32 R23, R23 ;  /* 0x0000001700177245 */ /* 0x000fc40000201400 */
[----:B------:R-:W-:Y:S01]  /*13fb0*/  ISETP.GE.AND P0, PT, R139, R191, PT ;  /* 0x000000bf8b00720c */ /* 0x000fe20003f06270 */
[----:B------:R-:W-:Y:S01]  /*13fc0*/  FFMA.FTZ R7, R7, UR5, R113 ;  /* 0x0000000507077c23 */ /* 0x000fe20008010071 */
[----:B------:R-:W-:Y:S01]  /*13fd0*/  ISETP.GE.AND P6, PT, R139, R0, PT ;  /* 0x000000008b00720c */ /* 0x000fe20003fc6270 */
[----:B------:R-:W-:Y:S01]  /*13fe0*/  FFMA.FTZ R23, R23, UR5, R115 ;  /* 0x0000000517177c23 */ /* 0x000fe20008010073 */
[----:B------:R-:W-:Y:S01]  /*13ff0*/  I2FP.F32.S32 R139, R139 ;  /* 0x0000008b008b7245 */ /* 0x000fe20000201400 */
[----:B------:R-:W-:Y:S01]  /*14000*/  VIADD R115, R142, 0x9 ;  /* 0x000000098e737836 */ /* 0x000fe20000000000 */
[----:B------:R-:W-:Y:S02]  /*14010*/  I2FP.F32.S32 R113, R142 ;  /* 0x0000008e00717245 */ /* 0x000fe40000201400 */
[----:B------:R-:W-:Y:S01]  /*14020*/  FSEL R17, R9, -INF , !P0 ;  /* 0xff80000009117808 */ /* 0x000fe20004000000 */
[----:B------:R-:W-:Y:S01]  /*14030*/  FFMA.FTZ R139, R139, UR5, R119 ;  /* 0x000000058b8b7c23 */ /* 0x000fe20008010077 */
[----:B------:R-:W-:Y:S01]  /*14040*/  FSEL R9, R7, -INF , !P5 ;  /* 0xff80000007097808 */ /* 0x000fe20006800000 */
[----:B------:R-:W-:Y:S01]  /*14050*/  FFMA.FTZ R113, R113, UR5, R128 ;  /* 0x0000000571717c23 */ /* 0x000fe20008010080 */
[----:B------:R-:W-:-:S02]  /*14060*/  FSEL R119, R121, -INF , !P3 ;  /* 0xff80000079777808 */ /* 0x000fc40005800000 */
[----:B------:R-:W-:Y:S02]  /*14070*/  FSEL R145, R123, -INF , !P2 ;  /* 0xff8000007b917808 */ /* 0x000fe40005000000 */
[----:B------:R-:W-:Y:S02]  /*14080*/  I2FP.F32.S32 R7, R115 ;  /* 0x0000007300077245 */ /* 0x000fe40000201400 */
[C---:B------:R-:W-:Y:S02]  /*14090*/  ISETP.GE.AND P2, PT, R117.reuse, R191, PT ;  /* 0x000000bf7500720c */ /* 0x040fe40003f46270 */
[----:B------:R-:W-:Y:S01]  /*140a0*/  ISETP.GE.AND P0, PT, R117, R0, PT ;  /* 0x000000007500720c */ /* 0x000fe20003f06270 */
[----:B------:R-:W-:Y:S01]  /*140b0*/  FFMA.FTZ R7, R7, UR5, R125 ;  /* 0x0000000507077c23 */ /* 0x000fe2000801007d */
[-C--:B------:R-:W-:Y:S02]  /*140c0*/  I2FP.F32.S32 R121, R117.reuse ;  /* 0x0000007500797245 */ /* 0x080fe40000201400 */
[----:B------:R-:W-:-:S02]  /*140d0*/  I2FP.F32.S32 R117, R117 ;  /* 0x0000007500757245 */ /* 0x000fc40000201400 */
[-C--:B------:R-:W-:Y:S01]  /*140e0*/  ISETP.GE.AND P3, PT, R142, R191.reuse, PT ;  /* 0x000000bf8e00720c */ /* 0x080fe20003f66270 */
[----:B------:R-:W-:Y:S01]  /*140f0*/  FFMA.FTZ R109, R121, UR5, R109 ;  /* 0x00000005796d7c23 */ /* 0x000fe2000801006d */
[----:B------:R-:W-:Y:S01]  /*14100*/  FSEL R142, R139, -INF , !P6 ;  /* 0xff8000008b8e7808 */ /* 0x000fe20007000000 */
[----:B------:R-:W-:Y:S01]  /*14110*/  FFMA.FTZ R111, R117, UR5, R111 ;  /* 0x00000005756f7c23 */ /* 0x000fe2000801006f */
[C---:B------:R-:W-:Y:S02]  /*14120*/  ISETP.GE.AND P6, PT, R115.reuse, R191, PT ;  /* 0x000000bf7300720c */ /* 0x040fe40003fc6270 */
[----:B------:R-:W-:Y:S02]  /*14130*/  ISETP.GE.AND P5, PT, R115, R0, PT ;  /* 0x000000007300720c */ /* 0x000fe40003fa6270 */
[----:B------:R-:W-:Y:S02]  /*14140*/  FSEL R150, R23, -INF , !P4 ;  /* 0xff80000017967808 */ /* 0x000fe40006000000 */
[----:B------:R-:W-:-:S02]  /*14150*/  I2FP.F32.S32 R115, R115 ;  /* 0x0000007300737245 */ /* 0x000fc40000201400 */
[----:B------:R-:W-:Y:S02]  /*14160*/  ISETP.GE.AND P4, PT, R155, R191, PT ;  /* 0x000000bf9b00720c */ /* 0x000fe40003f86270 */
[----:B------:R-:W-:Y:S01]  /*14170*/  I2FP.F32.S32 R155, R155 ;  /* 0x0000009b009b7245 */ /* 0x000fe20000201400 */
[----:B------:R-:W-:Y:S01]  /*14180*/  FFMA.FTZ R115, R115, UR5, R127 ;  /* 0x0000000573737c23 */ /* 0x000fe2000801007f */
[----:B------:R-:W-:Y:S01]  /*14190*/  FSEL R139, R113, -INF , !P3 ;  /* 0xff800000718b7808 */ /* 0x000fe20005800000 */
[----:B------:R-:W-:Y:S01]  /*141a0*/  IMAD.SHL.U32 R113, R2, 0x2, RZ ;  /* 0x0000000202717824 */ /* 0x000fe200078e00ff */
[----:B------:R-:W-:Y:S01]  /*141b0*/  ISETP.GE.AND P3, PT, R153, R191, PT ;  /* 0x000000bf9900720c */ /* 0x000fe20003f66270 */
[----:B------:R-:W-:Y:S01]  /*141c0*/  FFMA.FTZ R124, R155, UR5, R124 ;  /* 0x000000059b7c7c23 */ /* 0x000fe2000801007c */
[----:B------:R-:W-:Y:S01]  /*141d0*/  I2FP.F32.S32 R153, R153 ;  /* 0x0000009900997245 */ /* 0x000fe20000201400 */
[----:B------:R-:W-:Y:S01]  /*141e0*/  IMAD.U32 R2, RZ, RZ, UR4 ;  /* 0x00000004ff027e24 */ /* 0x000fe2000f8e00ff */
[----:B------:R-:W-:-:S02]  /*141f0*/  FSEL R117, R7, -INF , !P6 ;  /* 0xff80000007757808 */ /* 0x000fc40007000000 */
[----:B------:R-:W-:Y:S01]  /*14200*/  ISETP.GE.AND P6, PT, R149, R191, PT ;  /* 0x000000bf9500720c */ /* 0x000fe20003fc6270 */
[----:B------:R-:W-:Y:S01]  /*14210*/  FFMA.FTZ R32, R153, UR5, R32 ;  /* 0x0000000599207c23 */ /* 0x000fe20008010020 */
[----:B------:R-:W-:Y:S02]  /*14220*/  FSEL R156, R111, -INF , !P0 ;  /* 0xff8000006f9c7808 */ /* 0x000fe40004000000 */
[----:B------:R-:W-:Y:S02]  /*14230*/  I2FP.F32.S32 R149, R149 ;  /* 0x0000009500957245 */ /* 0x000fe40000201400 */
[----:B------:R-:W-:Y:S02]  /*14240*/  ISETP.GE.AND P0, PT, R151, R191, PT ;  /* 0x000000bf9700720c */ /* 0x000fe40003f06270 */
[----:B------:R-:W-:Y:S01]  /*14250*/  I2FP.F32.S32 R151, R151 ;  /* 0x0000009700977245 */ /* 0x000fe20000201400 */
[----:B------:R-:W-:Y:S01]  /*14260*/  FFMA.FTZ R20, R149, UR5, R20 ;  /* 0x0000000595147c23 */ /* 0x000fe20008010014 */
[----:B------:R-:W-:-:S02]  /*14270*/  FSEL R23, R109, -INF , !P2 ;  /* 0xff8000006d177808 */ /* 0x000fc40005000000 */
[----:B------:R-:W-:Y:S01]  /*14280*/  FSEL R7, R115, -INF , !P5 ;  /* 0xff80000073077808 */ /* 0x000fe20006800000 */
[----:B------:R-:W-:Y:S01]  /*14290*/  FFMA.FTZ R24, R151, UR5, R24 ;  /* 0x0000000597187c23 */ /* 0x000fe20008010018 */
[-C--:B------:R-:W-:Y:S02]  /*142a0*/  ISETP.GE.AND P2, PT, R152, R191.reuse, PT ;  /* 0x000000bf9800720c */ /* 0x080fe40003f46270 */
[----:B------:R-:W-:Y:S02]  /*142b0*/  ISETP.GE.AND P5, PT, R148, R191, PT ;  /* 0x000000bf9400720c */ /* 0x000fe40003fa6270 */
[----:B------:R-:W-:Y:S02]  /*142c0*/  FSEL R149, R124, -INF , !P4 ;  /* 0xff8000007c957808 */ /* 0x000fe40006000000 */
[----:B------:R-:W-:Y:S02]  /*142d0*/  I2FP.F32.S32 R152, R152 ;  /* 0x0000009800987245 */ /* 0x000fe40000201400 */
[----:B------:R-:W-:-:S02]  /*142e0*/  I2FP.F32.S32 R148, R148 ;  /* 0x0000009400947245 */ /* 0x000fc40000201400 */
[-C--:B------:R-:W-:Y:S01]  /*142f0*/  ISETP.GE.AND P4, PT, R144, R191.reuse, PT ;  /* 0x000000bf9000720c */ /* 0x080fe20003f86270 */
[----:B------:R-:W-:Y:S01]  /*14300*/  FFMA.FTZ R28, R152, UR5, R28 ;  /* 0x00000005981c7c23 */ /* 0x000fe2000801001c */
[----:B------:R-:W-:Y:S01]  /*14310*/  I2FP.F32.S32 R109, R144 ;  /* 0x00000090006d7245 */ /* 0x000fe20000201400 */
[----:B------:R-:W-:Y:S01]  /*14320*/  FFMA.FTZ R16, R148, UR5, R16 ;  /* 0x0000000594107c23 */ /* 0x000fe20008010010 */
[----:B------:R-:W-:Y:S01]  /*14330*/  FSEL R144, R32, -INF , !P3 ;  /* 0xff80000020907808 */ /* 0x000fe20005800000 */
[----:B------:R-:W-:Y:S01]  /*14340*/  IMAD.U32 R32, RZ, RZ, UR4 ;  /* 0x00000004ff207e24 */ /* 0x000fe2000f8e00ff */
[----:B------:R-:W-:Y:S01]  /*14350*/  ISETP.GE.AND P3, PT, R147, R191, PT ;  /* 0x000000bf9300720c */ /* 0x000fe20003f66270 */
[----:B------:R-:W-:Y:S01]  /*14360*/  FFMA.FTZ R12, R109, UR5, R12 ;  /* 0x000000056d0c7c23 */ /* 0x000fe2000801000c */
[----:B------:R-:W-:Y:S02]  /*14370*/  I2FP.F32.S32 R147, R147 ;  /* 0x0000009300937245 */ /* 0x000fe40000201400 */
[----:B------:R-:W-:Y:S01]  /*14380*/  FSEL R111, R24, -INF , !P0 ;  /* 0xff800000186f7808 */ /* 0x000fe20004000000 */
[----:B------:R-:W-:Y:S01]  /*14390*/  IMAD.U32 R24, RZ, RZ, UR4 ;  /* 0x00000004ff187e24 */ /* 0x000fe2000f8e00ff */
        /* <DEDUP_REMOVED lines=9> */
[----:B------:R-:W-:Y:S01]  /*14430*/  FSEL R174, R16, -INF , !P5 ;  /* 0xff80000010ae7808 */ /* 0x000fe20006800000 */
[----:B------:R-:W-:Y:S01]  /*14440*/  FFMA.FTZ R116, R141, UR5, R116 ;  /* 0x000000058d747c23 */ /* 0x000fe20008010074 */
[----:B------:R-:W-:Y:S01]  /*14450*/  FSEL R172, R12, -INF , !P4 ;  /* 0xff8000000cac7808 */ /* 0x000fe20006000000 */
[----:B------:R-:W-:Y:S01]  /*14460*/  IMAD.U32 R12, RZ, RZ, UR4 ;  /* 0x00000004ff0c7e24 */ /* 0x000fe2000f8e00ff */
[----:B------:R-:W-:Y:S01]  /*14470*/  LOP3.LUT R113, R113, 0x6, RZ, 0xc0, !PT ;  /* 0x0000000671717812 */ /* 0x000fe200078ec0ff */
[----:B------:R-:W-:Y:S01]  /*14480*/  IMAD.U32 R16, RZ, RZ, UR4 ;  /* 0x00000004ff107e24 */ /* 0x000fe2000f8e00ff */
[-C--:B------:R-:W-:Y:S01]  /*14490*/  ISETP.GE.AND P2, PT, R146, R191.reuse, PT ;  /* 0x000000bf9200720c */ /* 0x080fe20003f46270 */
[----:B------:R-:W-:Y:S01]  /*144a0*/  IMAD.U32 R28, RZ, RZ, UR4 ;  /* 0x00000004ff1c7e24 */ /* 0x000fe2000f8e00ff */
[----:B------:R-:W-:-:S02]  /*144b0*/  ISETP.GE.AND P5, PT, R140, R191, PT ;  /* 0x000000bf8c00720c */ /* 0x000fc40003fa6270 */
[----:B------:R-:W-:Y:S02]  /*144c0*/  ISETP.GE.AND P4, PT, R133, R191, PT ;  /* 0x000000bf8500720c */ /* 0x000fe40003f86270 */
[----:B------:R-:W-:Y:S02]  /*144d0*/  I2FP.F32.S32 R146, R146 ;  /* 0x0000009200927245 */ /* 0x000fe40000201400 */
[----:B------:R-:W-:Y:S02]  /*144e0*/  I2FP.F32.S32 R140, R140 ;  /* 0x0000008c008c7245 */ /* 0x000fe40000201400 */
[----:B------:R-:W-:Y:S01]  /*144f0*/  I2FP.F32.S32 R133, R133 ;  /* 0x0000008500857245 */ /* 0x000fe20000201400 */
[----:B------:R-:W-:Y:S01]  /*14500*/  FFMA.FTZ R4, R146, UR5, R4 ;  /* 0x0000000592047c23 */ /* 0x000fe20008010004 */
[----:B------:R-:W-:Y:S01]  /*14510*/  FSEL R173, R8, -INF , !P3 ;  /* 0xff80000008ad7808 */ /* 0x000fe20005800000 */
[----:B------:R-:W-:Y:S01]  /*14520*/  IMAD.U32 R8, RZ, RZ, UR4 ;  /* 0x00000004ff087e24 */ /* 0x000fe2000f8e00ff */
[----:B------:R-:W-:Y:S01]  /*14530*/  LOP3.LUT R2, R2, 0x78, R113, 0xfe, !PT ;  /* 0x0000007802027812 */ /* 0x000fe200078efe71 */
[----:B------:R-:W-:Y:S01]  /*14540*/  FFMA.FTZ R112, R140, UR5, R112 ;  /* 0x000000058c707c23 */ /* 0x000fe20008010070 */
[----:B------:R-:W-:Y:S01]  /*14550*/  FFMA.FTZ R108, R133, UR5, R108 ;  /* 0x00000005856c7c23 */ /* 0x000fe2000801006c */
[----:B------:R-:W-:-:S02]  /*14560*/  FSEL R165, R120, -INF , !P0 ;  /* 0xff80000078a57808 */ /* 0x000fc40004000000 */
[----:B------:R-:W-:Y:S02]  /*14570*/  FSEL R157, R116, -INF , !P6 ;  /* 0xff800000749d7808 */ /* 0x000fe40007000000 */
[CC--:B------:R-:W-:Y:S02]  /*14580*/  ISETP.GE.AND P0, PT, R2.reuse, R191.reuse, PT ;  /* 0x000000bf0200720c */ /* 0x0c0fe40003f06270 */
[----:B------:R-:W-:Y:S02]  /*14590*/  ISETP.GE.AND P6, PT, R2, R0, PT ;  /* 0x000000000200720c */ /* 0x000fe40003fc6270 */
[----:B------:R-:W-:Y:S02]  /*145a0*/  I2FP.F32.S32 R2, R2 ;  /* 0x0000000200027245 */ /* 0x000fe40000201400 */
[----:B------:R-:W-:Y:S02]  /*145b0*/  LOP3.LUT R8, R8, 0x80, R113, 0xfe, !PT ;  /* 0x0000008008087812 */ /* 0x000fe400078efe71 */
[----:B------:R-:W-:Y:S01]  /*145c0*/  FSEL R171, R4, -INF , !P2 ;  /* 0xff80000004ab7808 */ /* 0x000fe20005000000 */
[----:B------:R-:W-:Y:S01]  /*145d0*/  FFMA.FTZ R100, R2, UR5, R100 ;  /* 0x0000000502647c23 */ /* 0x000fe20008010064 */
[----:B------:R-:W-:Y:S01]  /*145e0*/  FSEL R160, R112, -INF , !P5 ;  /* 0xff80000070a07808 */ /* 0x000fe20006800000 */
[----:B------:R-:W-:Y:S01]  /*145f0*/  FFMA.FTZ R102, R2, UR5, R102 ;  /* 0x0000000502667c23 */ /* 0x000fe20008010066 */
[----:B------:R-:W-:Y:S01]  /*14600*/  FSEL R152, R108, -INF , !P4 ;  /* 0xff8000006c987808 */ /* 0x000fe20006000000 */
[----:B------:R-:W-:Y:S01]  /*14610*/  IMAD.U32 R2, RZ, RZ, UR4 ;  /* 0x00000004ff027e24 */ /* 0x000fe2000f8e00ff */
[C---:B------:R-:W-:Y:S01]  /*14620*/  ISETP.GE.AND P3, PT, R190.reuse, R191, PT ;  /* 0x000000bfbe00720c */ /* 0x040fe20003f66270 */
[----:B------:R-:W-:Y:S01]  /*14630*/  IMAD.U32 R4, RZ, RZ, UR4 ;  /* 0x00000004ff047e24 */ /* 0x000fe2000f8e00ff */
[----:B------:R-:W-:-:S02]  /*14640*/  ISETP.GE.AND P2, PT, R190, R0, PT ;  /* 0x00000000be00720c */ /* 0x000fc40003f46270 */
[C---:B------:R-:W-:Y:S02]  /*14650*/  ISETP.GE.AND P5, PT, R8.reuse, R191, PT ;  /* 0x000000bf0800720c */ /* 0x040fe40003fa6270 */
[----:B------:R-:W-:Y:S02]  /*14660*/  ISETP.GE.AND P4, PT, R8, R0, PT ;  /* 0x000000000800720c */ /* 0x000fe40003f86270 */
[----:B------:R-:W-:Y:S02]  /*14670*/  I2FP.F32.S32 R190, R190 ;  /* 0x000000be00be7245 */ /* 0x000fe40000201400 */
[----:B------:R-:W-:Y:S02]  /*14680*/  I2FP.F32.S32 R8, R8 ;  /* 0x0000000800087245 */ /* 0x000fe40000201400 */
[--C-:B------:R-:W-:Y:S01]  /*14690*/  LOP3.LUT R2, R2, 0x90, R113.reuse, 0xfe, !PT ;  /* 0x0000009002027812 */ /* 0x100fe200078efe71 */
[C---:B------:R-:W-:Y:S01]  /*146a0*/  FFMA.FTZ R104, R190.reuse, UR5, R104 ;  /* 0x00000005be687c23 */ /* 0x040fe20008010068 */
[----:B------:R-:W-:Y:S01]  /*146b0*/  FFMA.FTZ R106, R190, UR5, R106 ;  /* 0x00000005be6a7c23 */ /* 0x000fe2000801006a */
[C---:B------:R-:W-:Y:S01]  /*146c0*/  FFMA.FTZ R96, R8.reuse, UR5, R96 ;  /* 0x0000000508607c23 */ /* 0x040fe20008010060 */
[----:B------:R-:W-:Y:S01]  /*146d0*/  FFMA.FTZ R98, R8, UR5, R98 ;  /* 0x0000000508627c23 */ /* 0x000fe20008010062 */
[----:B------:R-:W-:Y:S01]  /*146e0*/  IMAD.U32 R8, RZ, RZ, UR4 ;  /* 0x00000004ff087e24 */ /* 0x000fe2000f8e00ff */
[----:B------:R-:W-:-:S02]  /*146f0*/  LOP3.LUT R4, R4, 0x88, R113, 0xfe, !PT ;  /* 0x0000008804047812 */ /* 0x000fc400078efe71 */
[----:B------:R-:W-:Y:S02]  /*14700*/  FSEL R148, R100, -INF , !P0 ;  /* 0xff80000064947808 */ /* 0x000fe40004000000 */
[----:B------:R-:W-:Y:S02]  /*14710*/  FSEL R161, R102, -INF , !P6 ;  /* 0xff80000066a17808 */ /* 0x000fe40007000000 */
[----:B------:R-:W-:Y:S02]  /*14720*/  FSEL R124, R104, -INF , !P3 ;  /* 0xff800000687c7808 */ /* 0x000fe40005800000 */
[----:B------:R-:W-:Y:S02]  /*14730*/  FSEL R159, R106, -INF , !P2 ;  /* 0xff8000006a9f7808 */ /* 0x000fe40005000000 */
[C---:B------:R-:W-:Y:S02]  /*14740*/  ISETP.GE.AND P0, PT, R2.reuse, R191, PT ;  /* 0x000000bf0200720c */ /* 0x040fe40003f06270 */
[----:B------:R-:W-:-:S02]  /*14750*/  ISETP.GE.AND P6, PT, R2, R0, PT ;  /* 0x000000000200720c */ /* 0x000fc40003fc6270 */
[CC--:B------:R-:W-:Y:S02]  /*14760*/  ISETP.GE.AND P3, PT, R4.reuse, R191.reuse, PT ;  /* 0x000000bf0400720c */ /* 0x0c0fe40003f66270 */
[----:B------:R-:W-:Y:S02]  /*14770*/  ISETP.GE.AND P2, PT, R4, R0, PT ;  /* 0x000000000400720c */ /* 0x000fe40003f46270 */
[--C-:B------:R-:W-:Y:S02]  /*14780*/  LOP3.LUT R8, R8, 0x98, R113.reuse, 0xfe, !PT ;  /* 0x0000009808087812 */ /* 0x100fe400078efe71 */
[----:B------:R-:W-:Y:S02]  /*14790*/  I2FP.F32.S32 R2, R2 ;  /* 0x0000000200027245 */ /* 0x000fe40000201400 */
[----:B------:R-:W-:Y:S02]  /*147a0*/  I2FP.F32.S32 R4, R4 ;  /* 0x0000000400047245 */ /* 0x000fe40000201400 */
[----:B------:R-:W-:Y:S01]  /*147b0*/  FSEL R120, R96, -INF , !P5 ;  /* 0xff80000060787808 */ /* 0x000fe20006800000 */
[----:B------:R-:W-:Y:S01]  /*147c0*/  FFMA.FTZ R88, R2, UR5, R88 ;  /* 0x0000000502587c23 */ /* 0x000fe20008010058 */
[----:B------:R-:W-:Y:S01]  /*147d0*/  FSEL R151, R98, -INF , !P4 ;  /* 0xff80000062977808 */ /* 0x000fe20006000000 */
[----:B------:R-:W-:Y:S01]  /*147e0*/  FFMA.FTZ R90, R2, UR5, R90 ;  /* 0x00000005025a7c23 */ /* 0x000fe2000801005a */
[----:B------:R-:W-:Y:S01]  /*147f0*/  ISETP.GE.AND P5, PT, R8, R191, PT ;  /* 0x000000bf0800720c */ /* 0x000fe20003fa6270 */
[----:B------:R-:W-:Y:S01]  /*14800*/  FFMA.FTZ R92, R4, UR5, R92 ;  /* 0x00000005045c7c23 */ /* 0x000fe2000801005c */
[----:B------:R-:W-:Y:S01]  /*14810*/  ISETP.GE.AND P4, PT, R8, R0, PT ;  /* 0x000000000800720c */ /* 0x000fe20003f86270 */
[----:B------:R-:W-:Y:S01]  /*14820*/  FFMA.FTZ R94, R4, UR5, R94 ;  /* 0x00000005045e7c23 */ /* 0x000fe2000801005e */
[----:B------:R-:W-:Y:S01]  /*14830*/  I2FP.F32.S32 R8, R8 ;  /* 0x0000000800087245 */ /* 0x000fe20000201400 */
[----:B------:R-:W-:Y:S01]  /*14840*/  IMAD.U32 R2, RZ, RZ, UR4 ;  /* 0x00000004ff027e24 */ /* 0x000fe2000f8e00ff */
[----:B------:R-:W-:Y:S01]  /*14850*/  FSEL R147, R92, -INF , !P3 ;  /* 0xff8000005c937808 */ /* 0x000fe20005800000 */
[----:B------:R-:W-:Y:S01]  /*14860*/  IMAD.U32 R4, RZ, RZ, UR4 ;  /* 0x00000004ff047e24 */ /* 0x000fe2000f8e00ff */
[----:B------:R-:W-:Y:S01]  /*14870*/  FSEL R141, R94, -INF , !P2 ;  /* 0xff8000005e8d7808 */ /* 0x000fe20005000000 */
[C---:B------:R-:W-:Y:S01]  /*14880*/  FFMA.FTZ R84, R8.reuse, UR5, R84 ;  /* 0x0000000508547c23 */ /* 0x040fe20008010054 */
[----:B------:R-:W-:Y:S01]  /*14890*/  FFMA.FTZ R86, R8, UR5, R86 ;  /* 0x0000000508567c23 */ /* 0x000fe20008010056 */
[----:B------:R-:W-:-:S02]  /*148a0*/  LOP3.LUT R8, R2, 0xa0, R113, 0xfe, !PT ;  /* 0x000000a002087812 */ /* 0x000fc400078efe71 */
[----:B------:R-:W-:Y:S02]  /*148b0*/  LOP3.LUT R4, R4, 0xa8, R113, 0xfe, !PT ;  /* 0x000000a804047812 */ /* 0x000fe400078efe71 */
[C---:B------:R-:W-:Y:S02]  /*148c0*/  ISETP.GE.AND P3, PT, R8.reuse, R191, PT ;  /* 0x000000bf0800720c */ /* 0x040fe40003f66270 */
[----:B------:R-:W-:Y:S02]  /*148d0*/  ISETP.GE.AND P2, PT, R8, R0, PT ;  /* 0x000000000800720c */ /* 0x000fe40003f46270 */
[----:B------:R-:W-:Y:S02]  /*148e0*/  FSEL R112, R88, -INF , !P0 ;  /* 0xff80000058707808 */ /* 0x000fe40004000000 */
[----:B------:R-:W-:Y:S02]  /*148f0*/  FSEL R133, R90, -INF , !P6 ;  /* 0xff8000005a857808 */ /* 0x000fe40007000000 */
[----:B------:R-:W-:-:S02]  /*14900*/  I2FP.F32.S32 R8, R8 ;  /* 0x0000000800087245 */ /* 0x000fc40000201400 */
[C---:B------:R-:W-:Y:S02]  /*14910*/  ISETP.GE.AND P0, PT, R4.reuse, R191, PT ;  /* 0x000000bf0400720c */ /* 0x040fe40003f06270 */
[----:B------:R-:W-:Y:S01]  /*14920*/  ISETP.GE.AND P6, PT, R4, R0, PT ;  /* 0x000000000400720c */ /* 0x000fe20003fc6270 */
[C---:B------:R-:W-:Y:S01]  /*14930*/  FFMA.FTZ R80, R8.reuse, UR5, R80 ;  /* 0x0000000508507c23 */ /* 0x040fe20008010050 */
[----:B------:R-:W-:Y:S01]  /*14940*/  I2FP.F32.S32 R4, R4 ;  /* 0x0000000400047245 */ /* 0x000fe20000201400 */
[----:B------:R-:W-:Y:S01]  /*14950*/  FFMA.FTZ R82, R8, UR5, R82 ;  /* 0x0000000508527c23 */ /* 0x000fe20008010052 */
[--C-:B------:R-:W-:Y:S02]  /*14960*/  LOP3.LUT R2, R2, 0xb0, R113.reuse, 0xfe, !PT ;  /* 0x000000b002027812 */ /* 0x100fe400078efe71 */
[----:B------:R-:W-:Y:S01]  /*14970*/  LOP3.LUT R12, R12, 0xb8, R113, 0xfe, !PT ;  /* 0x000000b80c0c7812 */ /* 0x000fe200078efe71 */
[----:B------:R-:W-:Y:S01]  /*14980*/  FFMA.FTZ R8, R4, UR5, R76 ;  /* 0x0000000504087c23 */ /* 0x000fe2000801004c */
[----:B------:R-:W-:Y:S01]  /*14990*/  FSEL R76, R84, -INF , !P5 ;  /* 0xff800000544c7808 */ /* 0x000fe20006800000 */
[----:B------:R-:W-:Y:S01]  /*149a0*/  FFMA.FTZ R78, R4, UR5, R78 ;  /* 0x00000005044e7c23 */ /* 0x000fe2000801004e */
[----:B------:R-:W-:-:S02]  /*149b0*/  FSEL R123, R86, -INF , !P4 ;  /* 0xff800000567b7808 */ /* 0x000fc40006000000 */
[CC--:B------:R-:W-:Y:S02]  /*149c0*/  ISETP.GE.AND P5, PT, R2.reuse, R191.reuse, PT ;  /* 0x000000bf0200720c */ /* 0x0c0fe40003fa6270 */
[----:B------:R-:W-:Y:S02]  /*149d0*/  ISETP.GE.AND P4, PT, R2, R0, PT ;  /* 0x000000000200720c */ /* 0x000fe40003f86270 */
[----:B------:R-:W-:Y:S02]  /*149e0*/  I2FP.F32.S32 R2, R2 ;  /* 0x0000000200027245 */ /* 0x000fe40000201400 */
[----:B------:R-:W-:Y:S02]  /*149f0*/  I2FP.F32.S32 R4, R12 ;  /* 0x0000000c00047245 */ /* 0x000fe40000201400 */
[----:B------:R-:W-:Y:S01]  /*14a00*/  FSEL R109, R80, -INF , !P3 ;  /* 0xff800000506d7808 */ /* 0x000fe20005800000 */
[----:B------:R-:W-:Y:S01]  /*14a10*/  FFMA.FTZ R72, R2, UR5, R72 ;  /* 0x0000000502487c23 */ /* 0x000fe20008010048 */
[----:B------:R-:W-:Y:S01]  /*14a20*/  FSEL R115, R82, -INF , !P2 ;  /* 0xff80000052737808 */ /* 0x000fe20005000000 */
[----:B------:R-:W-:Y:S01]  /*14a30*/  FFMA.FTZ R2, R2, UR5, R74 ;  /* 0x0000000502027c23 */ /* 0x000fe2000801004a */
[----:B------:R-:W-:-:S02]  /*14a40*/  ISETP.GE.AND P3, PT, R12, R191, PT ;  /* 0x000000bf0c00720c */ /* 0x000fc40003f66270 */
[----:B------:R-:W-:Y:S01]  /*14a50*/  ISETP.GE.AND P2, PT, R12, R0, PT ;  /* 0x000000000c00720c */ /* 0x000fe20003f46270 */
[----:B------:R-:W-:Y:S01]  /*14a60*/  FFMA.FTZ R12, R4, UR5, R68 ;  /* 0x00000005040c7c23 */ /* 0x000fe20008010044 */
[--C-:B------:R-:W-:Y:S01]  /*14a70*/  LOP3.LUT R24, R24, 0xc0, R113.reuse, 0xfe, !PT ;  /* 0x000000c018187812 */ /* 0x100fe200078efe71 */
[----:B------:R-:W-:Y:S01]  /*14a80*/  FFMA.FTZ R4, R4, UR5, R70 ;  /* 0x0000000504047c23 */ /* 0x000fe20008010046 */
[----:B------:R-:W-:Y:S02]  /*14a90*/  LOP3.LUT R20, R20, 0xc8, R113, 0xfe, !PT ;  /* 0x000000c814147812 */ /* 0x000fe400078efe71 */
[----:B------:R-:W-:Y:S02]  /*14aa0*/  FSEL R70, R8, -INF , !P0 ;  /* 0xff80000008467808 */ /* 0x000fe40004000000 */
[----:B------:R-:W-:Y:S02]  /*14ab0*/  FSEL R102, R78, -INF , !P6 ;  /* 0xff8000004e667808 */ /* 0x000fe40007000000 */
[----:B------:R-:W-:-:S02]  /*14ac0*/  ISETP.GE.AND P0, PT, R24, R191, PT ;  /* 0x000000bf1800720c */ /* 0x000fc40003f06270 */
        /* <DEDUP_REMOVED lines=8> */
[-C--:B------:R-:W-:Y:S01]  /*14b50*/  ISETP.GE.AND P4, PT, R20, R0.reuse, PT ;  /* 0x000000001400720c */ /* 0x080fe20003f86270 */
[----:B------:R-:W-:Y:S01]  /*14b60*/  FFMA.FTZ R20, R8, UR5, R66 ;  /* 0x0000000508147c23 */ /* 0x000fe20008010042 */
[----:B------:R-:W-:Y:S01]  /*14b70*/  LOP3.LUT R16, R16, 0xd0, R113, 0xfe, !PT ;  /* 0x000000d010107812 */ /* 0x000fe200078efe71 */
[----:B------:R-:W-:Y:S01]  /*14b80*/  FFMA.FTZ R8, R24, UR5, R62 ;  /* 0x0000000518087c23 */ /* 0x000fe2000801003e */
[----:B------:R-:W-:Y:S02]  /*14b90*/  FSEL R66, R12, -INF , !P3 ;  /* 0xff8000000c427808 */ /* 0x000fe40005800000 */
[----:B------:R-:W-:Y:S01]  /*14ba0*/  FSEL R62, R4, -INF , !P2 ;  /* 0xff800000043e7808 */ /* 0x000fe20005000000 */
[----:B------:R-:W-:Y:S01]  /*14bb0*/  IMAD.U32 R4, RZ, RZ, UR4 ;  /* 0x00000004ff047e24 */ /* 0x000fe2000f8e00ff */
[C---:B------:R-:W-:Y:S02]  /*14bc0*/  ISETP.GE.AND P3, PT, R16.reuse, R191, PT ;  /* 0x000000bf1000720c */ /* 0x040fe40003f66270 */
[----:B------:R-:W-:-:S02]  /*14bd0*/  ISETP.GE.AND P2, PT, R16, R0, PT ;  /* 0x000000001000720c */ /* 0x000fc40003f46270 */
[----:B------:R-:W-:Y:S02]  /*14be0*/  LOP3.LUT R28, R28, 0xd8, R113, 0xfe, !PT ;  /* 0x000000d81c1c7812 */ /* 0x000fe400078efe71 */
[----:B------:R-:W-:Y:S02]  /*14bf0*/  I2FP.F32.S32 R16, R16 ;  /* 0x0000001000107245 */ /* 0x000fe40000201400 */
[----:B------:R-:W-:Y:S02]  /*14c00*/  I2FP.F32.S32 R12, R28 ;  /* 0x0000001c000c7245 */ /* 0x000fe40000201400 */
[----:B------:R-:W-:Y:S01]  /*14c10*/  FSEL R64, R64, -INF , !P0 ;  /* 0xff80000040407808 */ /* 0x000fe20004000000 */
[C---:B------:R-:W-:Y:S01]  /*14c20*/  FFMA.FTZ R108, R16.reuse, UR5, R56 ;  /* 0x00000005106c7c23 */ /* 0x040fe20008010038 */
[----:B------:R-:W-:Y:S01]  /*14c30*/  FFMA.FTZ R58, R16, UR5, R58 ;  /* 0x00000005103a7c23 */ /* 0x000fe2000801003a */
[----:B------:R-:W-:Y:S01]  /*14c40*/  IMAD.U32 R16, RZ, RZ, UR4 ;  /* 0x00000004ff107e24 */ /* 0x000fe2000f8e00ff */
[----:B------:R-:W-:Y:S01]  /*14c50*/  FSEL R60, R20, -INF , !P6 ;  /* 0xff800000143c7808 */ /* 0x000fe20007000000 */
[----:B------:R-:W-:Y:S01]  /*14c60*/  IMAD.U32 R20, RZ, RZ, UR4 ;  /* 0x00000004ff147e24 */ /* 0x000fe2000f8e00ff */
[----:B------:R-:W-:-:S02]  /*14c70*/  ISETP.GE.AND P0, PT, R28, R191, PT ;  /* 0x000000bf1c00720c */ /* 0x000fc40003f06270 */
[----:B------:R-:W-:Y:S01]  /*14c80*/  ISETP.GE.AND P6, PT, R28, R0, PT ;  /* 0x000000001c00720c */ /* 0x000fe20003fc6270 */
[C---:B------:R-:W-:Y:S01]  /*14c90*/  FFMA.FTZ R28, R12.reuse, UR5, R52 ;  /* 0x000000050c1c7c23 */ /* 0x040fe20008010034 */
[----:B------:R-:W-:Y:S01]  /*14ca0*/  FFMA.FTZ R52, R12, UR5, R54 ;  /* 0x000000050c347c23 */ /* 0x000fe20008010036 */
[--C-:B------:R-:W-:Y:S02]  /*14cb0*/  LOP3.LUT R16, R16, 0xe8, R113.reuse, 0xfe, !PT ;  /* 0x000000e810107812 */ /* 0x100fe400078efe71 */
[--C-:B------:R-:W-:Y:S02]  /*14cc0*/  LOP3.LUT R4, R4, 0xf0, R113.reuse, 0xfe, !PT ;  /* 0x000000f004047812 */ /* 0x100fe400078efe71 */
[----:B------:R-:W-:Y:S02]  /*14cd0*/  FSEL R56, R8, -INF , !P4 ;  /* 0xff80000008387808 */ /* 0x000fe40006000000 */
[----:B------:R-:W-:Y:S02]  /*14ce0*/  LOP3.LUT R12, R20, 0xe0, R113, 0xfe, !PT ;  /* 0x000000e0140c7812 */ /* 0x000fe400078efe71 */
[----:B------:R-:W-:-:S02]  /*14cf0*/  I2FP.F32.S32 R8, R16 ;  /* 0x0000001000087245 */ /* 0x000fc40000201400 */
[----:B------:R-:W-:Y:S02]  /*14d00*/  FSEL R28, R28, -INF , !P0 ;  /* 0xff8000001c1c7808 */ /* 0x000fe40004000000 */
[----:B------:R-:W-:Y:S01]  /*14d10*/  FSEL R52, R52, -INF , !P6 ;  /* 0xff80000034347808 */ /* 0x000fe20007000000 */
[----:B------:R-:W-:Y:S01]  /*14d20*/  FFMA.FTZ R24, R8, UR5, R44 ;  /* 0x0000000508187c23 */ /* 0x000fe2000801002c */
[----:B------:R-:W-:Y:S01]  /*14d30*/  ISETP.GE.AND P0, PT, R4, R191, PT ;  /* 0x000000bf0400720c */ /* 0x000fe20003f06270 */
[----:B------:R-:W-:Y:S01]  /*14d40*/  FFMA.FTZ R8, R8, UR5, R46 ;  /* 0x0000000508087c23 */ /* 0x000fe2000801002e */
[----:B------:R-:W-:Y:S02]  /*14d50*/  ISETP.GE.AND P6, PT, R4, R0, PT ;  /* 0x000000000400720c */ /* 0x000fe40003fc6270 */
[----:B------:R-:W-:Y:S02]  /*14d60*/  I2FP.F32.S32 R4, R4 ;  /* 0x0000000400047245 */ /* 0x000fe40000201400 */
[----:B------:R-:W-:-:S02]  /*14d70*/  FSEL R143, R143, -INF , !P5 ;  /* 0xff8000008f8f7808 */ /* 0x000fc40006800000 */
[-C--:B------:R-:W-:Y:S01]  /*14d80*/  ISETP.GE.AND P5, PT, R12, R191.reuse, PT ;  /* 0x000000bf0c00720c */ /* 0x080fe20003fa6270 */
[----:B------:R-:W-:Y:S01]  /*14d90*/  FFMA.FTZ R44, R4, UR5, R40 ;  /* 0x00000005042c7c23 */ /* 0x000fe20008010028 */
[----:B------:R-:W-:Y:S01]  /*14da0*/  ISETP.GE.AND P4, PT, R12, R0, PT ;  /* 0x000000000c00720c */ /* 0x000fe20003f86270 */
[----:B------:R-:W-:Y:S01]  /*14db0*/  FFMA.FTZ R46, R4, UR5, R42 ;  /* 0x00000005042e7c23 */ /* 0x000fe2000801002a */
[----:B------:R-:W-:Y:S01]  /*14dc0*/  I2FP.F32.S32 R12, R12 ;  /* 0x0000000c000c7245 */ /* 0x000fe20000201400 */
[----:B------:R-:W-:Y:S01]  /*14dd0*/  IMAD.U32 R4, RZ, RZ, UR4 ;  /* 0x00000004ff047e24 */ /* 0x000fe2000f8e00ff */
[----:B------:R-:W-:Y:S02]  /*14de0*/  FSEL R108, R108, -INF , !P3 ;  /* 0xff8000006c6c7808 */ /* 0x000fe40005800000 */
[----:B------:R-:W-:Y:S01]  /*14df0*/  FSEL R54, R58, -INF , !P2 ;  /* 0xff8000003a367808 */ /* 0x000fe20005000000 */
[----:B------:R-:W-:Y:S01]  /*14e00*/  FFMA.FTZ R48, R12, UR5, R48 ;  /* 0x000000050c307c23 */ /* 0x000fe20008010030 */
[----:B------:R-:W-:Y:S01]  /*14e10*/  ISETP.GE.AND P3, PT, R16, R191, PT ;  /* 0x000000bf1000720c */ /* 0x000fe20003f66270 */
[----:B------:R-:W-:Y:S01]  /*14e20*/  FFMA.FTZ R50, R12, UR5, R50 ;  /* 0x000000050c327c23 */ /* 0x000fe20008010032 */
[----:B------:R-:W-:Y:S01]  /*14e30*/  ISETP.GE.AND P2, PT, R16, R0, PT ;  /* 0x000000001000720c */ /* 0x000fe20003f46270 */
[----:B------:R-:W-:Y:S01]  /*14e40*/  IMAD.U32 R16, RZ, RZ, UR4 ;  /* 0x00000004ff107e24 */ /* 0x000fe2000f8e00ff */
[----:B------:R-:W-:Y:S01]  /*14e50*/  LOP3.LUT R4, R4, 0x28, R113, 0xfe, !PT ;  /* 0x0000002804047812 */ /* 0x000fe200078efe71 */
[----:B------:R-:W-:Y:S01]  /*14e60*/  IMAD.U32 R12, RZ, RZ, UR4 ;  /* 0x00000004ff0c7e24 */ /* 0x000fe2000f8e00ff */
[----:B------:R-:W-:-:S02]  /*14e70*/  FSEL R24, R24, -INF , !P3 ;  /* 0xff80000018187808 */ /* 0x000fc40005800000 */
[--C-:B------:R-:W-:Y:S02]  /*14e80*/  LOP3.LUT R16, R16, 0x18, R113.reuse, 0xfe, !PT ;  /* 0x0000001810107812 */ /* 0x100fe400078efe71 */
[----:B------:R-:W-:Y:S02]  /*14e90*/  LOP3.LUT R12, R12, 0x8, R113, 0xfe, !PT ;  /* 0x000000080c0c7812 */ /* 0x000fe400078efe71 */
[----:B------:R-:W-:Y:S02]  /*14ea0*/  ISETP.GE.AND P3, PT, R16, R0, PT ;  /* 0x000000001000720c */ /* 0x000fe40003f66270 */
[----:B------:R-:W-:Y:S02]  /*14eb0*/  FSEL R44, R44, -INF , !P0 ;  /* 0xff8000002c2c7808 */ /* 0x000fe40004000000 */
[----:B------:R-:W-:Y:S02]  /*14ec0*/  I2FP.F32.S32 R16, R16 ;  /* 0x0000001000107245 */ /* 0x000fe40000201400 */
[----:B------:R-:W-:-:S02]  /*14ed0*/  ISETP.GE.AND P0, PT, R4, R0, PT ;  /* 0x000000000400720c */ /* 0x000fc40003f06270 */
[--C-:B------:R-:W-:Y:S01]  /*14ee0*/  LOP3.LUT R32, R32, 0x20, R113.reuse, 0xfe, !PT ;  /* 0x0000002020207812 */ /* 0x100fe200078efe71 */
[----:B------:R-:W-:Y:S01]  /*14ef0*/  FFMA.FTZ R16, R16, UR5, R30 ;  /* 0x0000000510107c23 */ /* 0x000fe2000801001e */
[----:B------:R-:W-:Y:S02]  /*14f00*/  I2FP.F32.S32 R4, R4 ;  /* 0x0000000400047245 */ /* 0x000fe40000201400 */
[----:B------:R-:W-:Y:S01]  /*14f10*/  FSEL R125, R48, -INF , !P5 ;  /* 0xff800000307d7808 */ /* 0x000fe20006800000 */
[----:B------:R-:W-:Y:S01]  /*14f20*/  IMAD.U32 R48, RZ, RZ, UR4 ;  /* 0x00000004ff307e24 */ /* 0x000fe2000f8e00ff */
[----:B------:R-:W-:Y:S01]  /*14f30*/  LOP3.LUT R20, R20, 0x10, R113, 0xfe, !PT ;  /* 0x0000001014147812 */ /* 0x000fe200078efe71 */
[----:B------:R-:W-:Y:S01]  /*14f40*/  FFMA.FTZ R30, R4, UR5, R22 ;  /* 0x00000005041e7c23 */ /* 0x000fe20008010016 */
[----:B------:R-:W-:Y:S01]  /*14f50*/  ISETP.GE.AND P5, PT, R12, R0, PT ;  /* 0x000000000c00720c */ /* 0x000fe20003fa6270 */
[----:B------:R-:W-:Y:S01]  /*14f60*/  IMAD.U32 R4, RZ, RZ, UR4 ;  /* 0x00000004ff047e24 */ /* 0x000fe2000f8e00ff */
[----:B------:R-:W-:-:S02]  /*14f70*/  I2FP.F32.S32 R12, R12 ;  /* 0x0000000c000c7245 */ /* 0x000fc40000201400 */
[----:B------:R-:W-:Y:S02]  /*14f80*/  FSEL R40, R8, -INF , !P2 ;  /* 0xff80000008287808 */ /* 0x000fe40005000000 */
[----:B------:R-:W-:Y:S01]  /*14f90*/  I2FP.F32.S32 R8, R32 ;  /* 0x0000002000087245 */ /* 0x000fe20000201400 */
[----:B------:R-:W-:Y:S01]  /*14fa0*/  FFMA.FTZ R126, R12, UR5, R126 ;  /* 0x000000050c7e7c23 */ /* 0x000fe2000801007e */
[----:B------:R-:W-:Y:S01]  /*14fb0*/  FSEL R42, R50, -INF , !P4 ;  /* 0xff800000322a7808 */ /* 0x000fe20006000000 */
[----:B------:R-:W-:Y:S01]  /*14fc0*/  IMAD.U32 R12, RZ, RZ, UR4 ;  /* 0x00000004ff0c7e24 */ /* 0x000fe2000f8e00ff */
[----:B------:R-:W-:Y:S01]  /*14fd0*/  ISETP.GE.AND P4, PT, R20, R0, PT ;  /* 0x000000001400720c */ /* 0x000fe20003f86270 */
[----:B------:R-:W-:Y:S01]  /*14fe0*/  FFMA.FTZ R8, R8, UR5, R26 ;  /* 0x0000000508087c23 */ /* 0x000fe2000801001a */
[----:B------:R-:W-:Y:S01]  /*14ff0*/  I2FP.F32.S32 R20, R20 ;  /* 0x0000001400147245 */ /* 0x000fe20000201400 */
[----:B------:R-:W-:Y:S01]  /*15000*/  IMAD.U32 R26, RZ, RZ, UR4 ;  /* 0x00000004ff1a7e24 */ /* 0x000fe2000f8e00ff */
[----:B------:R-:W-:Y:S01]  /*15010*/  ISETP.GE.AND P2, PT, R32, R0, PT ;  /* 0x000000002000720c */ /* 0x000fe20003f46270 */
[----:B------:R-:W-:Y:S01]  /*15020*/  IMAD.U32 R32, RZ, RZ, UR4 ;  /* 0x00000004ff207e24 */ /* 0x000fe2000f8e00ff */
[--C-:B------:R-:W-:Y:S01]  /*15030*/  LOP3.LUT R4, R4, 0x50, R113.reuse, 0xfe, !PT ;  /* 0x0000005004047812 */ /* 0x100fe200078efe71 */
[----:B------:R-:W-:Y:S01]  /*15040*/  FFMA.FTZ R20, R20, UR5, R34 ;  /* 0x0000000514147c23 */ /* 0x000fe20008010022 */
[----:B------:R-:W-:Y:S01]  /*15050*/  IMAD.U32 R34, RZ, RZ, UR4 ;  /* 0x00000004ff227e24 */ /* 0x000fe2000f8e00ff */
[----:B------:R-:W-:-:S02]  /*15060*/  LOP3.LUT R12, R12, 0x38, R113, 0xfe, !PT ;  /* 0x000000380c0c7812 */ /* 0x000fc400078efe71 */
[----:B------:R-:W-:Y:S02]  /*15070*/  FSEL R8, R8, -INF , !P2 ;  /* 0xff80000008087808 */ /* 0x000fe40005000000 */
[--C-:B------:R-:W-:Y:S02]  /*15080*/  LOP3.LUT R26, R26, 0x30, R113.reuse, 0xfe, !PT ;  /* 0x000000301a1a7812 */ /* 0x100fe400078efe71 */
[----:B------:R-:W-:Y:S02]  /*15090*/  ISETP.GE.AND P2, PT, R4, R0, PT ;  /* 0x000000000400720c */ /* 0x000fe40003f46270 */
[----:B------:R-:W-:Y:S02]  /*150a0*/  I2FP.F32.S32 R4, R4 ;  /* 0x0000000400047245 */ /* 0x000fe40000201400 */
[----:B------:R-:W-:Y:S02]  /*150b0*/  FSEL R22, R126, -INF , !P5 ;  /* 0xff8000007e167808 */ /* 0x000fe40006800000 */
[--C-:B------:R-:W-:Y:S01]  /*150c0*/  LOP3.LUT R34, R34, 0x40, R113.reuse, 0xfe, !PT ;  /* 0x0000004022227812 */ /* 0x100fe200078efe71 */
[----:B------:R-:W-:Y:S01]  /*150d0*/  FFMA.FTZ R122, R4, UR5, R122 ;  /* 0x00000005047a7c23 */ /* 0x000fe2000801007a */
[----:B------:R-:W-:Y:S01]  /*150e0*/  LOP3.LUT R32, R32, 0x48, R113, 0xfe, !PT ;  /* 0x0000004820207812 */ /* 0x000fe200078efe71 */
[----:B------:R-:W-:Y:S01]  /*150f0*/  IMAD.U32 R4, RZ, RZ, UR4 ;  /* 0x00000004ff047e24 */ /* 0x000fe2000f8e00ff */
[----:B------:R-:W-:-:S02]  /*15100*/  FSEL R46, R46, -INF , !P6 ;  /* 0xff8000002e2e7808 */ /* 0x000fc40007000000 */
        /* <DEDUP_REMOVED lines=12> */
[----:B------:R-:W-:-:S02]  /*151d0*/  I2FP.F32.S32 R34, R34 ;  /* 0x0000002200227245 */ /* 0x000fc40000201400 */
[----:B------:R-:W-:Y:S02]  /*151e0*/  I2FP.F32.S32 R32, R32 ;  /* 0x0000002000207245 */ /* 0x000fe40000201400 */
[--C-:B------:R-:W-:Y:S01]  /*151f0*/  LOP3.LUT R4, R4, 0x60, R113.reuse, 0xfe, !PT ;  /* 0x0000006004047812 */ /* 0x100fe200078efe71 */
[----:B------:R-:W-:Y:S01]  /*15200*/  FFMA.FTZ R34, R34, UR5, R10 ;  /* 0x0000000522227c23 */ /* 0x000fe2000801000a */
[--C-:B------:R-:W-:Y:S01]  /*15210*/  LOP3.LUT R14, R14, 0xf8, R113.reuse, 0xfe, !PT ;  /* 0x000000f80e0e7812 */ /* 0x100fe200078efe71 */
[----:B------:R-:W-:Y:S01]  /*15220*/  FFMA.FTZ R32, R32, UR5, R6 ;  /* 0x0000000520207c23 */ /* 0x000fe20008010006 */
[----:B------:R-:W-:Y:S02]  /*15230*/  FSEL R10, R30, -INF , !P0 ;  /* 0xff8000001e0a7808 */ /* 0x000fe40004000000 */
[----:B------:R-:W-:Y:S02]  /*15240*/  FSEL R6, R18, -INF , !P6 ;  /* 0xff80000012067808 */ /* 0x000fe40007000000 */
[----:B------:R-:W-:-:S02]  /*15250*/  LOP3.LUT R48, R48, 0x68, R113, 0xfe, !PT ;  /* 0x0000006830307812 */ /* 0x000fc400078efe71 */
[----:B------:R-:W-:Y:S02]  /*15260*/  ISETP.GE.AND P6, PT, R4, R0, PT ;  /* 0x000000000400720c */ /* 0x000fe40003fc6270 */
[----:B------:R-:W-:Y:S02]  /*15270*/  I2FP.F32.S32 R30, R4 ;  /* 0x00000004001e7245 */ /* 0x000fe40000201400 */
[----:B------:R-:W-:Y:S02]  /*15280*/  LOP3.LUT R26, R26, 0x58, R113, 0xfe, !PT ;  /* 0x000000581a1a7812 */ /* 0x000fe400078efe71 */
[----:B------:R-:W-:Y:S01]  /*15290*/  FSEL R4, R12, -INF , !P5 ;  /* 0xff8000000c047808 */ /* 0x000fe20006800000 */
[----:B------:R-:W-:Y:S01]  /*152a0*/  FFMA.FTZ R30, R30, UR5, R114 ;  /* 0x000000051e1e7c23 */ /* 0x000fe20008010072 */
[----:B------:R-:W-:Y:S02]  /*152b0*/  FSEL R12, R34, -INF , !P4 ;  /* 0xff800000220c7808 */ /* 0x000fe40006000000 */
[----:B------:R-:W-:-:S02]  /*152c0*/  FSEL R32, R32, -INF , !P3 ;  /* 0xff80000020207808 */ /* 0x000fc40005800000 */
[CC--:B------:R-:W-:Y:S02]  /*152d0*/  ISETP.GE.AND P4, PT, R14.reuse, R191.reuse, PT ;  /* 0x000000bf0e00720c */ /* 0x0c0fe40003f86270 */
[----:B------:R-:W-:Y:S02]  /*152e0*/  ISETP.GE.AND P3, PT, R14, R0, PT ;  /* 0x000000000e00720c */ /* 0x000fe40003f66270 */
[----:B------:R-:W-:Y:S02]  /*152f0*/  I2FP.F32.S32 R18, R48 ;  /* 0x0000003000127245 */ /* 0x000fe40000201400 */
[----:B------:R-:W-:Y:S02]  /*15300*/  I2FP.F32.S32 R14, R14 ;  /* 0x0000000e000e7245 */ /* 0x000fe40000201400 */
[----:B------:R-:W-:Y:S01]  /*15310*/  ISETP.GE.AND P0, PT, R26, R0, PT ;  /* 0x000000001a00720c */ /* 0x000fe20003f06270 */
[----:B------:R-:W-:Y:S01]  /*15320*/  FFMA.FTZ R18, R18, UR5, R110 ;  /* 0x0000000512127c23 */ /* 0x000fe2000801006e */
[----:B------:R-:W-:Y:S01]  /*15330*/  LOP3.LUT R58, R113, UR4, RZ, 0xfc, !PT ;  /* 0x00000004713a7c12 */ /* 0x000fe2000f8efcff */
[C---:B------:R-:W-:Y:S01]  /*15340*/  FFMA.FTZ R34, R14.reuse, UR5, R38 ;  /* 0x000000050e227c23 */ /* 0x040fe20008010026 */
[----:B------:R-:W-:Y:S01]  /*15350*/  I2FP.F32.S32 R26, R26 ;  /* 0x0000001a001a7245 */ /* 0x000fe20000201400 */
[----:B------:R-:W-:Y:S01]  /*15360*/  FFMA.FTZ R36, R14, UR5, R36 ;  /* 0x000000050e247c23 */ /* 0x000fe20008010024 */
[-C--:B------:R-:W-:Y:S01]  /*15370*/  ISETP.GE.AND P5, PT, R48, R0.reuse, PT ;  /* 0x000000003000720c */ /* 0x080fe20003fa6270 */
[----:B------:R-:W-:Y:S01]  /*15380*/  VIADD R38, R58, 0x79 ;  /* 0x000000793a267836 */ /* 0x000fe20000000000 */
[----:B------:R-:W-:Y:S01]  /*15390*/  FSEL R169, R30, -INF , !P6 ;  /* 0xff8000001ea97808 */ /* 0x000fe20007000000 */
[----:B------:R-:W-:Y:S01]  /*153a0*/  FFMA.FTZ R26, R26, UR5, R118 ;  /* 0x000000051a1a7c23 */ /* 0x000fe20008010076 */
[----:B------:R-:W-:Y:S01]  /*153b0*/  VIADD R48, R58, 0x71 ;  /* 0x000000713a307836 */ /* 0x000fe20000000000 */
[----:B------:R-:W-:Y:S01]  /*153c0*/  FSEL R168, R18, -INF , !P5 ;  /* 0xff80000012a87808 */ /* 0x000fe20006800000 */
[----:B------:R-:W-:Y:S01]  /*153d0*/  VIADD R14, R58, 0x81 ;  /* 0x000000813a0e7836 */ /* 0x000fe20000000000 */
[----:B------:R-:W-:Y:S01]  /*153e0*/  ISETP.GE.AND P6, PT, R38, R191, PT ;  /* 0x000000bf2600720c */ /* 0x000fe20003fc6270 */
[----:B------:R-:W-:Y:S01]  /*153f0*/  VIADD R50, R58, 0xd1 ;  /* 0x000000d13a327836 */ /* 0x000fe20000000000 */
[----:B------:R-:W-:-:S02]  /*15400*/  ISETP.GE.AND P5, PT, R38, R0, PT ;  /* 0x000000002600720c */ /* 0x000fc40003fa6270 */
[----:B------:R-:W-:Y:S02]  /*15410*/  I2FP.F32.S32 R18, R38 ;  /* 0x0000002600127245 */ /* 0x000fe40000201400 */
[----:B------:R-:W-:Y:S02]  /*15420*/  FSEL R170, R26, -INF , !P0 ;  /* 0xff8000001aaa7808 */ /* 0x000fe40004000000 */
[----:B------:R-:W-:Y:S01]  /*15430*/  FSEL R38, R36, -INF , !P4 ;  /* 0xff80000024267808 */ /* 0x000fe20006000000 */
[C---:B------:R-:W-:Y:S01]  /*15440*/  FFMA.FTZ R74, R18.reuse, UR5, R101 ;  /* 0x00000005124a7c23 */ /* 0x040fe20008010065 */
[----:B------:R-:W-:Y:S01]  /*15450*/  I2FP.F32.S32 R26, R48 ;  /* 0x00000030001a7245 */ /* 0x000fe20000201400 */
[----:B------:R-:W-:Y:S01]  /*15460*/  FFMA.FTZ R103, R18, UR5, R103 ;  /* 0x0000000512677c23 */ /* 0x000fe20008010067 */
[----:B------:R-:W-:Y:S01]  /*15470*/  FSEL R36, R34, -INF , !P3 ;  /* 0xff80000022247808 */ /* 0x000fe20005800000 */
[----:B------:R-:W-:Y:S01]  /*15480*/  VIADD R18, R58, 0x91 ;  /* 0x000000913a127836 */ /* 0x000fe20000000000 */
[-C--:B------:R-:W-:Y:S01]  /*15490*/  ISETP.GE.AND P4, PT, R14, R191.reuse, PT ;  /* 0x000000bf0e00720c */ /* 0x080fe20003f86270 */
[----:B------:R-:W-:Y:S01]  /*154a0*/  FFMA.FTZ R80, R26, UR5, R105 ;  /* 0x000000051a507c23 */ /* 0x000fe20008010069 */
[----:B------:R-:W-:Y:S01]  /*154b0*/  ISETP.GE.AND P3, PT, R14, R0, PT ;  /* 0x000000000e00720c */ /* 0x000fe20003f66270 */
[----:B------:R-:W-:Y:S01]  /*154c0*/  FFMA.FTZ R107, R26, UR5, R107 ;  /* 0x000000051a6b7c23 */ /* 0x000fe2000801006b */
[----:B------:R-:W-:Y:S01]  /*154d0*/  I2FP.F32.S32 R14, R14 ;  /* 0x0000000e000e7245 */ /* 0x000fe20000201400 */
[----:B------:R-:W-:Y:S01]  /*154e0*/  VIADD R26, R58, 0x89 ;  /* 0x000000893a1a7836 */ /* 0x000fe20000000000 */
[----:B------:R-:W-:Y:S01]  /*154f0*/  FSEL R128, R122, -INF , !P2 ;  /* 0xff8000007a807808 */ /* 0x000fe20005000000 */
[----:B------:R-:W-:Y:S01]  /*15500*/  VIADD R34, R58, 0xa1 ;  /* 0x000000a13a227836 */ /* 0x000fe20000000000 */
[----:B------:R-:W-:Y:S01]  /*15510*/  ISETP.GE.AND P2, PT, R48, R191, PT ;  /* 0x000000bf3000720c */ /* 0x000fe20003f46270 */
[----:B------:R-:W-:Y:S01]  /*15520*/  FFMA.FTZ R30, R14, UR5, R97 ;  /* 0x000000050e1e7c23 */ /* 0x000fe20008010061 */
[----:B------:R-:W-:Y:S01]  /*15530*/  ISETP.GE.AND P0, PT, R48, R0, PT ;  /* 0x000000003000720c */ /* 0x000fe20003f06270 */
[----:B------:R-:W-:Y:S01]  /*15540*/  FFMA.FTZ R99, R14, UR5, R99 ;  /* 0x000000050e637c23 */ /* 0x000fe20008010063 */
[----:B------:R-:W-:Y:S01]  /*15550*/  VIADD R14, R58, 0x99 ;  /* 0x000000993a0e7836 */ /* 0x000fe20000000000 */
[----:B------:R-:W-:Y:S01]  /*15560*/  FSEL R80, R80, -INF , !P2 ;  /* 0xff80000050507808 */ /* 0x000fe20005000000 */
[----:B------:R-:W-:Y:S01]  /*15570*/  VIADD R48, R58, 0xc9 ;  /* 0x000000c93a307836 */ /* 0x000fe20000000000 */
[----:B------:R-:W-:-:S02]  /*15580*/  FSEL R162, R107, -INF , !P0 ;  /* 0xff8000006ba27808 */ /* 0x000fc40004000000 */
[CC--:B------:R-:W-:Y:S02]  /*15590*/  ISETP.GE.AND P2, PT, R26.reuse, R191.reuse, PT ;  /* 0x000000bf1a00720c */ /* 0x0c0fe40003f46270 */
[----:B------:R-:W-:Y:S02]  /*155a0*/  ISETP.GE.AND P0, PT, R26, R0, PT ;  /* 0x000000001a00720c */ /* 0x000fe40003f06270 */
[----:B------:R-:W-:Y:S02]  /*155b0*/  FSEL R74, R74, -INF , !P6 ;  /* 0xff8000004a4a7808 */ /* 0x000fe40007000000 */
[----:B------:R-:W-:Y:S02]  /*155c0*/  FSEL R167, R103, -INF , !P5 ;  /* 0xff80000067a77808 */ /* 0x000fe40006800000 */
[----:B------:R-:W-:Y:S02]  /*155d0*/  I2FP.F32.S32 R26, R26 ;  /* 0x0000001a001a7245 */ /* 0x000fe40000201400 */
[----:B------:R-:W-:-:S02]  /*155e0*/  ISETP.GE.AND P6, PT, R18, R191, PT ;  /* 0x000000bf1200720c */ /* 0x000fc40003fc6270 */
[----:B------:R-:W-:Y:S01]  /*155f0*/  ISETP.GE.AND P5, PT, R18, R0, PT ;  /* 0x000000001200720c */ /* 0x000fe20003fa6270 */
[----:B------:R-:W-:Y:S01]  /*15600*/  FFMA.FTZ R78, R26, UR5, R93 ;  /* 0x000000051a4e7c23 */ /* 0x000fe2000801005d */
[----:B------:R-:W-:Y:S01]  /*15610*/  FSEL R30, R30, -INF , !P4 ;  /* 0xff8000001e1e7808 */ /* 0x000fe20006000000 */
[----:B------:R-:W-:Y:S01]  /*15620*/  FFMA.FTZ R95, R26, UR5, R95 ;  /* 0x000000051a5f7c23 */ /* 0x000fe2000801005f */
[----:B------:R-:W-:Y:S02]  /*15630*/  FSEL R166, R99, -INF , !P3 ;  /* 0xff80000063a67808 */ /* 0x000fe40005800000 */
[----:B------:R-:W-:Y:S02]  /*15640*/  I2FP.F32.S32 R18, R18 ;  /* 0x0000001200127245 */ /* 0x000fe40000201400 */
[C---:B------:R-:W-:Y:S02]  /*15650*/  ISETP.GE.AND P4, PT, R14.reuse, R191, PT ;  /* 0x000000bf0e00720c */ /* 0x040fe40003f86270 */
[----:B------:R-:W-:Y:S01]  /*15660*/  ISETP.GE.AND P3, PT, R14, R0, PT ;  /* 0x000000000e00720c */ /* 0x000fe20003f66270 */
[C---:B------:R-:W-:Y:S01]  /*15670*/  FFMA.FTZ R72, R18.reuse, UR5, R89 ;  /* 0x0000000512487c23 */ /* 0x040fe20008010059 */
[----:B------:R-:W-:Y:S01]  /*15680*/  I2FP.F32.S32 R14, R14 ;  /* 0x0000000e000e7245 */ /* 0x000fe20000201400 */
[----:B------:R-:W-:Y:S01]  /*15690*/  FFMA.FTZ R91, R18, UR5, R91 ;  /* 0x00000005125b7c23 */ /* 0x000fe2000801005b */
[----:B------:R-:W-:Y:S01]  /*156a0*/  VIADD R18, R58, 0xa9 ;  /* 0x000000a93a127836 */ /* 0x000fe20000000000 */
[----:B------:R-:W-:-:S02]  /*156b0*/  FSEL R78, R78, -INF , !P2 ;  /* 0xff8000004e4e7808 */ /* 0x000fc40005000000 */
[C---:B------:R-:W-:Y:S01]  /*156c0*/  FFMA.FTZ R26, R14.reuse, UR5, R85 ;  /* 0x000000050e1a7c23 */ /* 0x040fe20008010055 */
[----:B------:R-:W-:Y:S01]  /*156d0*/  FFMA.FTZ R87, R14, UR5, R87 ;  /* 0x000000050e577c23 */ /* 0x000fe20008010057 */
[----:B------:R-:W-:Y:S01]  /*156e0*/  VIADD R14, R58, 0xb1 ;  /* 0x000000b13a0e7836 */ /* 0x000fe20000000000 */
[----:B------:R-:W-:Y:S02]  /*156f0*/  FSEL R164, R95, -INF , !P0 ;  /* 0xff8000005fa47808 */ /* 0x000fe40004000000 */
[C---:B------:R-:W-:Y:S02]  /*15700*/  ISETP.GE.AND P2, PT, R34.reuse, R191, PT ;  /* 0x000000bf2200720c */ /* 0x040fe40003f46270 */
[----:B------:R-:W-:Y:S02]  /*15710*/  ISETP.GE.AND P0, PT, R34, R0, PT ;  /* 0x000000002200720c */ /* 0x000fe40003f06270 */
[----:B------:R-:W-:Y:S02]  /*15720*/  FSEL R72, R72, -INF , !P6 ;  /* 0xff80000048487808 */ /* 0x000fe40007000000 */
[----:B------:R-:W-:-:S02]  /*15730*/  FSEL R155, R91, -INF , !P5 ;  /* 0xff8000005b9b7808 */ /* 0x000fc40006800000 */
[----:B------:R-:W-:Y:S02]  /*15740*/  I2FP.F32.S32 R34, R34 ;  /* 0x0000002200227245 */ /* 0x000fe40000201400 */
[C---:B------:R-:W-:Y:S02]  /*15750*/  ISETP.GE.AND P6, PT, R18.reuse, R191, PT ;  /* 0x000000bf1200720c */ /* 0x040fe40003fc6270 */
[----:B------:R-:W-:Y:S01]  /*15760*/  ISETP.GE.AND P5, PT, R18, R0, PT ;  /* 0x000000001200720c */ /* 0x000fe20003fa6270 */
[----:B------:R-:W-:Y:S01]  /*15770*/  FFMA.FTZ R81, R34, UR5, R81 ;  /* 0x0000000522517c23 */ /* 0x000fe20008010051 */
[----:B------:R-:W-:Y:S01]  /*15780*/  FSEL R26, R26, -INF , !P4 ;  /* 0xff8000001a1a7808 */ /* 0x000fe20006000000 */
[----:B------:R-:W-:Y:S01]  /*15790*/  FFMA.FTZ R83, R34, UR5, R83 ;  /* 0x0000000522537c23 */ /* 0x000fe20008010053 */
[----:B------:R-:W-:Y:S01]  /*157a0*/  FSEL R146, R87, -INF , !P3 ;  /* 0xff80000057927808 */ /* 0x000fe20005800000 */
[----:B------:R-:W-:Y:S01]  /*157b0*/  VIADD R34, R58, 0xb9 ;  /* 0x000000b93a227836 */ /* 0x000fe20000000000 */
[----:B------:R-:W-:-:S02]  /*157c0*/  I2FP.F32.S32 R18, R18 ;  /* 0x0000001200127245 */ /* 0x000fc40000201400 */
[C---:B------:R-:W-:Y:S02]  /*157d0*/  ISETP.GE.AND P4, PT, R14.reuse, R191, PT ;  /* 0x000000bf0e00720c */ /* 0x040fe40003f86270 */
[----:B------:R-:W-:Y:S01]  /*157e0*/  ISETP.GE.AND P3, PT, R14, R0, PT ;  /* 0x000000000e00720c */ /* 0x000fe20003f66270 */
[C---:B------:R-:W-:Y:S01]  /*157f0*/  FFMA.FTZ R77, R18.reuse, UR5, R77 ;  /* 0x00000005124d7c23 */ /* 0x040fe2000801004d */
[----:B------:R-:W-:Y:S01]  /*15800*/  I2FP.F32.S32 R14, R14 ;  /* 0x0000000e000e7245 */ /* 0x000fe20000201400 */
[----:B------:R-:W-:Y:S01]  /*15810*/  FFMA.FTZ R79, R18, UR5, R79 ;  /* 0x00000005124f7c23 */ /* 0x000fe2000801004f */
[----:B------:R-:W-:Y:S02]  /*15820*/  FSEL R140, R83, -INF , !P0 ;  /* 0xff800000538c7808 */ /* 0x000fe40004000000 */
[----:B------:R-:W-:Y:S01]  /*15830*/  ISETP.GE.AND P0, PT, R34, R0, PT ;  /* 0x000000002200720c */ /* 0x000fe20003f06270 */
[C---:B------:R-:W-:Y:S01]  /*15840*/  FFMA.FTZ R18, R14.reuse, UR5, R73 ;  /* 0x000000050e127c23 */ /* 0x040fe20008010049 */
[----:B------:R-:W-:Y:S01]  /*15850*/  FFMA.FTZ R75, R14, UR5, R75 ;  /* 0x000000050e4b7c23 */ /* 0x000fe2000801004b */
[----:B------:R-:W-:Y:S01]  /*15860*/  VIADD R14, R58, 0xc1 ;  /* 0x000000c13a0e7836 */ /* 0x000fe20000000000 */
[----:B------:R-:W-:-:S02]  /*15870*/  FSEL R73, R81, -INF , !P2 ;  /* 0xff80000051497808 */ /* 0x000fc40005000000 */
[-C--:B------:R-:W-:Y:S02]  /*15880*/  ISETP.GE.AND P2, PT, R34, R191.reuse, PT ;  /* 0x000000bf2200720c */ /* 0x080fe40003f46270 */
[----:B------:R-:W-:Y:S02]  /*15890*/  I2FP.F32.S32 R34, R34 ;  /* 0x0000002200227245 */ /* 0x000fe40000201400 */
[----:B------:R-:W-:Y:S02]  /*158a0*/  FSEL R93, R77, -INF , !P6 ;  /* 0xff8000004d5d7808 */ /* 0x000fe40007000000 */
[----:B------:R-:W-:Y:S01]  /*158b0*/  FSEL R127, R79, -INF , !P5 ;  /* 0xff8000004f7f7808 */ /* 0x000fe20006800000 */
[----:B------:R-:W-:Y:S01]  /*158c0*/  FFMA.FTZ R69, R34, UR5, R69 ;  /* 0x0000000522457c23 */ /* 0x000fe20008010045 */
[----:B------:R-:W-:Y:S01]  /*158d0*/  ISETP.GE.AND P6, PT, R14, R191, PT ;  /* 0x000000bf0e00720c */ /* 0x000fe20003fc6270 */
[----:B------:R-:W-:Y:S01]  /*158e0*/  FFMA.FTZ R71, R34, UR5, R71 ;  /* 0x0000000522477c23 */ /* 0x000fe20008010047 */
[----:B------:R-:W-:-:S02]  /*158f0*/  ISETP.GE.AND P5, PT, R14, R0, PT ;  /* 0x000000000e00720c */ /* 0x000fc40003fa6270 */
[----:B------:R-:W-:Y:S02]  /*15900*/  FSEL R18, R18, -INF , !P4 ;  /* 0xff80000012127808 */ /* 0x000fe40006000000 */
[----:B------:R-:W-:Y:S01]  /*15910*/  FSEL R113, R75, -INF , !P3 ;  /* 0xff8000004b717808 */ /* 0x000fe20005800000 */
[----:B------:R-:W-:Y:S01]  /*15920*/  VIADD R75, R58, 0xd9 ;  /* 0x000000d93a4b7836 */ /* 0x000fe20000000000 */
[----:B------:R-:W-:Y:S02]  /*15930*/  I2FP.F32.S32 R14, R14 ;  /* 0x0000000e000e7245 */ /* 0x000fe40000201400 */
[C---:B------:R-:W-:Y:S02]  /*15940*/  ISETP.GE.AND P4, PT, R48.reuse, R191, PT ;  /* 0x000000bf3000720c */ /* 0x040fe40003f86270 */
[----:B------:R-:W-:Y:S01]  /*15950*/  ISETP.GE.AND P3, PT, R48, R0, PT ;  /* 0x000000003000720c */ /* 0x000fe20003f66270 */
[C---:B------:R-:W-:Y:S01]  /*15960*/  FFMA.FTZ R34, R14.reuse, UR5, R65 ;  /* 0x000000050e227c23 */ /* 0x040fe20008010041 */
[----:B------:R-:W-:Y:S01]  /*15970*/  I2FP.F32.S32 R48, R48 ;  /* 0x0000003000307245 */ /* 0x000fe20000201400 */
[----:B------:R-:W-:Y:S01]  /*15980*/  FFMA.FTZ R67, R14, UR5, R67 ;  /* 0x000000050e437c23 */ /* 0x000fe20008010043 */
[----:B------:R-:W-:Y:S01]  /*15990*/  FSEL R104, R71, -INF , !P0 ;  /* 0xff80000047687808 */ /* 0x000fe20004000000 */
[----:B------:R-:W-:Y:S01]  /*159a0*/  VIADD R65, R58, 0xe1 ;  /* 0x000000e13a417836 */ /* 0x000fe20000000000 */
[----:B------:R-:W-:Y:S01]  /*159b0*/  ISETP.GE.AND P0, PT, R50, R0, PT ;  /* 0x000000003200720c */ /* 0x000fe20003f06270 */
[C---:B------:R-:W-:Y:S01]  /*159c0*/  FFMA.FTZ R14, R48.reuse, UR5, R61 ;  /* 0x00000005300e7c23 */ /* 0x040fe2000801003d */
[----:B------:R-:W-:Y:S01]  /*159d0*/  FFMA.FTZ R48, R48, UR5, R63 ;  /* 0x0000000530307c23 */ /* 0x000fe2000801003f */
[----:B------:R-:W-:-:S02]  /*159e0*/  FSEL R63, R69, -INF , !P2 ;  /* 0xff800000453f7808 */ /* 0x000fc40005000000 */
[----:B------:R-:W-:Y:S02]  /*159f0*/  ISETP.GE.AND P2, PT, R50, R191, PT ;  /* 0x000000bf3200720c */ /* 0x000fe40003f46270 */
[----:B------:R-:W-:Y:S02]  /*15a00*/  I2FP.F32.S32 R50, R50 ;  /* 0x0000003200327245 */ /* 0x000fe40000201400 */
[----:B------:R-:W-:Y:S02]  /*15a10*/  FSEL R61, R34, -INF , !P6 ;  /* 0xff800000223d7808 */ /* 0x000fe40007000000 */
[----:B------:R-:W-:Y:S01]  /*15a20*/  I2FP.F32.S32 R34, R75 ;  /* 0x0000004b00227245 */ /* 0x000fe20000201400 */
[C---:B------:R-:W-:Y:S01]  /*15a30*/  FFMA.FTZ R71, R50.reuse, UR5, R57 ;  /* 0x0000000532477c23 */ /* 0x040fe20008010039 */
[----:B------:R-:W-:Y:S01]  /*15a40*/  FFMA.FTZ R50, R50, UR5, R59 ;  /* 0x0000000532327c23 */ /* 0x000fe2000801003b */
[----:B------:R-:W-:Y:S01]  /*15a50*/  VIADD R59, R58, 0xe9 ;  /* 0x000000e93a3b7836 */ /* 0x000fe20000000000 */
        /* <DEDUP_REMOVED lines=8> */
[----:B------:R-:W-:-:S02]  /*15ae0*/  FSEL R53, R71, -INF , !P2 ;  /* 0xff80000047357808 */ /* 0x000fc40005000000 */
[----:B------:R-:W-:Y:S02]  /*15af0*/  FSEL R50, R50, -INF , !P0 ;  /* 0xff80000032327808 */ /* 0x000fe40004000000 */
[----:B------:R-:W-:Y:S02]  /*15b00*/  I2FP.F32.S32 R65, R65 ;  /* 0x0000004100417245 */ /* 0x000fe40000201400 */
[C---:B------:R-:W-:Y:S02]  /*15b10*/  ISETP.GE.AND P2, PT, R59.reuse, R191, PT ;  /* 0x000000bf3b00720c */ /* 0x040fe40003f46270 */
[-C--:B------:R-:W-:Y:S02]  /*15b20*/  ISETP.GE.AND P0, PT, R59, R0.reuse, PT ;  /* 0x000000003b00720c */ /* 0x080fe40003f06270 */
[----:B------:R-:W-:Y:S02]  /*15b30*/  I2FP.F32.S32 R59, R59 ;  /* 0x0000003b003b7245 */ /* 0x000fe40000201400 */
[----:B------:R-:W-:Y:S01]  /*15b40*/  FSEL R96, R67, -INF , !P5 ;  /* 0xff80000043607808 */ /* 0x000fe20006800000 */
[----:B------:R-:W-:Y:S01]  /*15b50*/  FFMA.FTZ R67, R65, UR5, R49 ;  /* 0x0000000541437c23 */ /* 0x000fe20008010031 */
[----:B------:R-:W-:Y:S01]  /*15b60*/  ISETP.GE.AND P5, PT, R75, R0, PT ;  /* 0x000000004b00720c */ /* 0x000fe20003fa6270 */
[----:B------:R-:W-:Y:S01]  /*15b70*/  FFMA.FTZ R65, R65, UR5, R51 ;  /* 0x0000000541417c23 */ /* 0x000fe20008010033 */
[----:B------:R-:W-:Y:S01]  /*15b80*/  FFMA.FTZ R131, R59, UR5, R45 ;  /* 0x000000053b837c23 */ /* 0x000fe2000801002d */
[----:B------:R-:W-:-:S02]  /*15b90*/  ISETP.GE.AND P6, PT, R75, R191, PT ;  /* 0x000000bf4b00720c */ /* 0x000fc40003fc6270 */
[----:B------:R-:W-:Y:S02]  /*15ba0*/  FSEL R49, R34, -INF , !P5 ;  /* 0xff80000022317808 */ /* 0x000fe40006800000 */
[----:B------:R-:W-:Y:S02]  /*15bb0*/  FSEL R34, R67, -INF , !P4 ;  /* 0xff80000043227808 */ /* 0x000fe40006000000 */
[----:B------:R-:W-:Y:S02]  /*15bc0*/  FSEL R45, R65, -INF , !P3 ;  /* 0xff800000412d7808 */ /* 0x000fe40005800000 */
[----:B------:R-:W-:Y:S02]  /*15bd0*/  FSEL R131, R131, -INF , !P2 ;  /* 0xff80000083837808 */ /* 0x000fe40005000000 */
[-C--:B------:R-:W-:Y:S02]  /*15be0*/  ISETP.GE.AND P4, PT, R58, R0.reuse, PT ;  /* 0x000000003a00720c */ /* 0x080fe40003f86270 */
[----:B------:R-:W-:-:S02]  /*15bf0*/  ISETP.GE.AND P3, PT, R57, R0, PT ;  /* 0x000000003900720c */ /* 0x000fc40003f66270 */
[----:B------:R-:W-:Y:S01]  /*15c00*/  ISETP.GE.AND P2, PT, R55, R0, PT ;  /* 0x000000003700720c */ /* 0x000fe20003f46270 */
[----:B------:R-:W-:Y:S01]  /*15c10*/  FFMA.FTZ R0, R59, UR5, R47 ;  /* 0x000000053b007c23 */ /* 0x000fe2000801002f */
[----:B------:R-:W-:Y:S02]  /*15c20*/  FSEL R51, R69, -INF , !P6 ;  /* 0xff80000045337808 */ /* 0x000fe40007000000 */
[-C--:B------:R-:W-:Y:S02]  /*15c30*/  ISETP.GE.AND P6, PT, R57, R191.reuse, PT ;  /* 0x000000bf3900720c */ /* 0x080fe40003fc6270 */
[----:B------:R-:W-:Y:S02]  /*15c40*/  FSEL R0, R0, -INF , !P0 ;  /* 0xff80000000007808 */ /* 0x000fe40004000000 */
[----:B------:R-:W-:Y:S02]  /*15c50*/  PLOP3.LUT P0, PT, PT, PT, UP0, 0x80, 0x0 ;  /* 0x000000000000781c */ /* 0x000fe40003f0f008 */
        /* <DEDUP_REMOVED lines=54> */
[----:B------:R-:W-:-:S04]  /*15fc0*/  @P6 VIADD R69, R69, 0x1 ;  /* 0x0000000145456836 */ /* 0x000fc80000000000 */
[----:B------:R-:W-:Y:S02]  /*15fd0*/  IMAD.MOV.U32 R55, RZ, RZ, R67 ;  /* 0x000000ffff377224 */ /* 0x000fe400078e0043 */
[----:B------:R-:W-:Y:S02]  /*15fe0*/  @!P3 IADD3 R69, -R69, RZ, RZ ;  /* 0x000000ff4545b210 */ /* 0x000fe40007ffe1ff */
[----:B------:R-:W-:Y:S02]  /*15ff0*/  @!P0 IMAD.MOV R55, RZ, RZ, -R55 ;  /* 0x000000ffff378224 */ /* 0x000fe400078e0a37 */
[----:B------:R-:W-:-:S03]  /*16000*/  SEL R67, R58, R69, !P2 ;  /* 0x000000453a437207 */ /* 0x000fc60005000000 */
[----:B------:R-:W-:Y:S02]  /*16010*/  SEL R58, R58, R55, !P2 ;  /* 0x000000373a3a7207 */ /* 0x000fe40005000000 */
[----:B------:R-:W-:-:S04]  /*16020*/  IMAD.WIDE R84, R67, 0x4, R240 ;  /* 0x0000000443547825 */ /* 0x000fc800078e02f0 */
[----:B------:R-:W-:Y:S01]  /*16030*/  IMAD.WIDE R82, R58, 0x4, R240 ;  /* 0x000000043a527825 */ /* 0x000fe200078e02f0 */
[----:B------:R-:W2:Y:S04]  /*16040*/  LDG.E R57, desc[UR10][R84.64] ;  /* 0x0000000a54397981 */ /* 0x000ea8000c1e1900 */
[----:B------:R1:W2:Y:S01]  /*16050*/  LDG.E R55, desc[UR10][R82.64] ;  /* 0x0000000a52377981 */ /* 0x0002a2000c1e1900 */
[----:B------:R-:W-:Y:S02]  /*16060*/  IADD3 R67, R67, -R58, RZ ;  /* 0x8000003a43437210 */ /* 0x000fe40007ffe0ff */
[----:B------:R-:W3:Y:S03]  /*16070*/  LDC.64 R58, c[0x0][0x230] ;  /* 0x00008c00ff3a7b82 */ /* 0x000ee60000000a00 */
[----:B------:R-:W-:-:S02]  /*16080*/  IMAD R67, R67, R47, -0x100 ;  /* 0xffffff0043437424 */ /* 0x000fc400078e022f */
[----:B------:R-:W-:-:S03]  /*16090*/  IMAD.U32 R47, RZ, RZ, UR6 ;  /* 0x00000006ff2f7e24 */ /* 0x000fc6000f8e00ff */
[----:B------:R-:W-:Y:S01]  /*160a0*/  SHF.R.S32.HI R65, RZ, 0x1f, R67 ;  /* 0x0000001fff417819 */ /* 0x000fe20000011443 */
[----:B-1----:R-:W-:Y:S01]  /*160b0*/  IMAD.WIDE.U32 R82, R67, R47, RZ ;  /* 0x0000002f43527225 */ /* 0x002fe200078e00ff */
[----:B--2---:R-:W-:-:S03]  /*160c0*/  IADD3 R55, -R57, R55, RZ ;  /* 0x0000003739377210 */ /* 0x004fc60007ffe1ff */
[----:B------:R-:W-:Y:S01]  /*160d0*/  IMAD R57, R65, R47, RZ ;  /* 0x0000002f41397224 */ /* 0x000fe200078e02ff */
[----:B------:R-:W-:-:S03]  /*160e0*/  SHF.R.S32.HI R65, RZ, 0x1f, R55 ;  /* 0x0000001fff417819 */ /* 0x000fc60000011437 */
[----:B------:R-:W-:Y:S02]  /*160f0*/  IMAD R57, R67, UR7, R57 ;  /* 0x0000000743397c24 */ /* 0x000fe4000f8e0239 */
[-C--:B---3--:R-:W-:Y:S02]  /*16100*/  IMAD R65, R65, R58.reuse, RZ ;  /* 0x0000003a41417224 */ /* 0x088fe400078e02ff */
[----:B------:R-:W-:Y:S02]  /*16110*/  IMAD.IADD R83, R83, 0x1, R57 ;  /* 0x0000000153537824 */ /* 0x000fe400078e0239 */
[C---:B------:R-:W-:Y:S02]  /*16120*/  IMAD R59, R55.reuse, R59, R65 ;  /* 0x0000003b373b7224 */ /* 0x040fe400078e0241 */
[----:B------:R-:W-:-:S04]  /*16130*/  IMAD.WIDE.U32 R82, R55, R58, R82 ;  /* 0x0000003a37527225 */ /* 0x000fc800078e0052 */
[----:B------:R-:W-:Y:S01]  /*16140*/  IMAD.MOV.U32 R65, RZ, RZ, R82 ;  /* 0x000000ffff417224 */ /* 0x000fe200078e0052 */
[----:B------:R-:W-:Y:S01]  /*16150*/  IADD3 R59, R83, R59, RZ ;  /* 0x0000003b533b7210 */ /* 0x000fe20007ffe0ff */
[----:B------:R-:W-:Y:S06]  /*16160*/  BRA `(.L_x_2122) ;  /* 0x0000000000107947 */ /* 0x000fec0003800000 */
.L_x_2121:
[----:B------:R-:W1:Y:S02]  /*16170*/  LDC R47, c[0x0][0x248] ;  /* 0x00009200ff2f7b82 */ /* 0x000e640000000800 */
[----:B-1----:R-:W-:-:S05]  /*16180*/  IMAD.SHL.U32 R65, R47, 0x100, RZ ;  /* 0x000001002f417824 */ /* 0x002fca00078e00ff */
[----:B------:R-:W-:-:S04]  /*16190*/  IADD3 R65, -R65, RZ, RZ ;  /* 0x000000ff41417210 */ /* 0x000fc80007ffe1ff */
[----:B------:R-:W-:-:S07]  /*161a0*/  SHF.R.S32.HI R59, RZ, 0x1f, R65 ;  /* 0x0000001fff3b7819 */ /* 0x000fce0000011441 */
.L_x_2122:
[----:B------:R-:W1:Y:S01]  /*161b0*/  @!P1 LDC R67, c[0x0][0x24c] ;  /* 0x00009300ff439b82 */ /* 0x000e620000000800 */
[----:B------:R-:W-:Y:S01]  /*161c0*/  @!P1 IADD3 R57, P0, R65, UR19, RZ ;  /* 0x0000001341399c10 */ /* 0x000fe2000ff1e0ff */
[----:B------:R-:W-:Y:S01]  /*161d0*/  @!P1 IMAD.MOV.U32 R82, RZ, RZ, R65 ;  /* 0x000000ffff529224 */ /* 0x000fe200078e0041 */
[----:B------:R2:W-:Y:S01]  /*161e0*/  @P1 STS [R223+0x1004], RZ ;  /* 0x001004ffdf001388 */ /* 0x0005e20000000800 */
[----:B------:R-:W-:Y:S01]  /*161f0*/  @!P1 IMAD.MOV.U32 R83, RZ, RZ, R59 ;  /* 0x000000ffff539224 */ /* 0x000fe200078e003b */
[----:B------:R-:W-:Y:S01]  /*16200*/  @!P1 IADD3.X R55, R59, UR18, RZ, P0, !PT ;  /* 0x000000123b379c10 */ /* 0x000fe200087fe4ff */
[----:B------:R-:W-:Y:S01]  /*16210*/  BSSY B0, `(.L_x_2123) ;  /* 0x0000055000007945 */ /* 0x000fe20003800000 */
[----:B------:R-:W-:Y:S01]  /*16220*/  @!P1 LEA R84, P0, R57, R243, 0x1 ;  /* 0x000000f339549211 */ /* 0x000fe200078008ff */
[----:B------:R-:W3:Y:S01]  /*16230*/  @!P1 LDC R69, c[0x0][0x24c] ;  /* 0x00009300ff459b82 */ /* 0x000ee20000000800 */
[----:B------:R-:W-:Y:S01]  /*16240*/  @!P1 IMAD.WIDE.U32 R82, R47, 0x60, R82 ;  /* 0x000000602f529825 */ /* 0x000fe200078e0052 */
[----:B------:R2:W-:Y:S01]  /*16250*/  @P1 STS.64 [R223+0x1008], RZ ;  /* 0x001008ffdf001388 */ /* 0x0005e20000000a00 */
[----:B------:R-:W-:-:S02]  /*16260*/  @!P1 LEA.HI.X R85, R57, R242, R55, 0x1, P0 ;  /* 0x000000f239559211 */ /* 0x000fc400000f0c37 */
[C---:B------:R-:W-:Y:S01]  /*16270*/  @!P1 LEA R86, P0, R65.reuse, R243, 0x1 ;  /* 0x000000f341569211 */ /* 0x040fe200078008ff */
[----:B------:R2:W-:Y:S02]  /*16280*/  @P1 STS [R223+0x1000], RZ ;  /* 0x001000ffdf001388 */ /* 0x0005e40000000800 */
[----:B------:R-:W4:Y:S01]  /*16290*/  @!P1 LDC R57, c[0x0][0x24c] ;  /* 0x00009300ff399b82 */ /* 0x000f220000000800 */
[----:B------:R-:W-:Y:S02]  /*162a0*/  @!P1 LEA.HI.X R87, R65, R242, R59, 0x1, P0 ;  /* 0x000000f241579211 */ /* 0x000fe400000f0c3b */
[----:B------:R-:W-:-:S03]  /*162b0*/  @!P1 LEA R71, P0, R47, R65, 0x6 ;  /* 0x000000412f479211 */ /* 0x000fc600078030ff */
[----:B------:R-:W-:Y:S01]  /*162c0*/  @!PT LDS RZ, [RZ] ;  /* 0x00000000fffff984 */ /* 0x000fe20000000800 */
[----:B------:R-:W-:Y:S01]  /*162d0*/  @!PT LDS RZ, [RZ] ;  /* 0x00000000fffff984 */ /* 0x000fe20000000800 */
[----:B------:R-:W-:Y:S01]  /*162e0*/  @!PT LDS RZ, [RZ] ;  /* 0x00000000fffff984 */ /* 0x000fe20000000800 */
[----:B------:R5:W-:Y:S01]  /*162f0*/  @!P1 LDGSTS.E.BYPASS.LTC128B.128 [R223+0x1000], desc[UR10][R86.64] ;  /* 0x0100000056df9fae */ /* 0x000be2000b901d4a */
[----:B------:R-:W-:Y:S01]  /*16300*/  @!P1 LEA R90, P2, R71, R243, 0x1 ;  /* 0x000000f3475a9211 */ /* 0x000fe200078408ff */
[----:B------:R-:W2:Y:S01]  /*16310*/  @!P1 LDC R55, c[0x0][0x24c] ;  /* 0x00009300ff379b82 */ /* 0x000ea20000000800 */
[----:B-1----:R-:W-:Y:S01]  /*16320*/  @!P1 IMAD R67, R67, 0x60, RZ ;  /* 0x0000006043439824 */ /* 0x002fe200078e02ff */
[----:B------:R1:W-:Y:S03]  /*16330*/  @P1 STS.128 [R223+0x1800], RZ ;  /* 0x001800ffdf001388 */ /* 0x0003e60000000c00 */
[----:B------:R-:W-:Y:S01]  /*16340*/  @!P1 IMAD.IADD R67, R67, 0x1, R83 ;  /* 0x0000000143439824 */ /* 0x000fe200078e0253 */
[----:B------:R-:W-:Y:S01]  /*16350*/  @!PT LDS RZ, [RZ] ;  /* 0x00000000fffff984 */ /* 0x000fe20000000800 */
[----:B------:R-:W-:Y:S01]  /*16360*/  @!PT LDS RZ, [RZ] ;  /* 0x00000000fffff984 */ /* 0x000fe20000000800 */
[----:B------:R-:W-:Y:S01]  /*16370*/  @!PT LDS RZ, [RZ] ;  /* 0x00000000fffff984 */ /* 0x000fe20000000800 */
[----:B------:R1:W-:Y:S01]  /*16380*/  @!P1 LDGSTS.E.BYPASS.LTC128B.128 [R223+0x1800], desc[UR10][R84.64] ;  /* 0x0180000054df9fae */ /* 0x0003e2000b901d4a */
[----:B------:R-:W-:Y:S01]  /*16390*/  @!P1 IMAD.MOV.U32 R83, RZ, RZ, R59 ;  /* 0x000000ffff539224 */ /* 0x000fe200078e003b */
[----:B------:R-:W1:Y:S01]  /*163a0*/  @!P1 LDC R58, c[0x0][0x24c] ;  /* 0x00009300ff3a9b82 */ /* 0x000e620000000800 */
[----:B---3--:R-:W-:Y:S01]  /*163b0*/  @!P1 LEA.HI.X R69, R47, R59, R69, 0x6, P0 ;  /* 0x0000003b2f459211 */ /* 0x008fe200000f3445 */
[----:B------:R3:W-:Y:S01]  /*163c0*/  @P1 STS.128 [R223+0x2000], RZ ;  /* 0x002000ffdf001388 */ /* 0x0007e20000000c00 */
[----:B------:R-:W-:-:S02]  /*163d0*/  @!P1 LEA R88, P0, R82, R243, 0x1 ;  /* 0x000000f352589211 */ /* 0x000fc400078008ff */
[-C--:B------:R-:W-:Y:S02]  /*163e0*/  @!P1 LEA.HI.X R91, R71, R242.reuse, R69, 0x1, P2 ;  /* 0x000000f2475b9211 */ /* 0x080fe400010f0c45 */
[----:B------:R-:W-:Y:S01]  /*163f0*/  @!P1 LEA.HI.X R89, R82, R242, R67, 0x1, P0 ;  /* 0x000000f252599211 */ /* 0x000fe200000f0c43 */
[----:B------:R-:W-:Y:S01]  /*16400*/  @!P1 IMAD.MOV.U32 R82, RZ, RZ, R65 ;  /* 0x000000ffff529224 */ /* 0x000fe200078e0041 */
[----:B------:R-:W-:Y:S01]  /*16410*/  @!P1 LEA R67, P0, R47, R65, 0x7 ;  /* 0x000000412f439211 */ /* 0x000fe200078038ff */
[----:B----4-:R-:W-:Y:S01]  /*16420*/  @!P1 IMAD R57, R57, 0xa0, RZ ;  /* 0x000000a039399824 */ /* 0x010fe200078e02ff */
[----:B------:R-:W-:Y:S01]  /*16430*/  @!PT LDS RZ, [RZ] ;  /* 0x00000000fffff984 */ /* 0x000fe20000000800 */
[----:B------:R-:W-:Y:S01]  /*16440*/  @!PT LDS RZ, [RZ] ;  /* 0x00000000fffff984 */ /* 0x000fe20000000800 */
[----:B------:R-:W-:Y:S01]  /*16450*/  @!PT LDS RZ, [RZ] ;  /* 0x00000000fffff984 */ /* 0x000fe20000000800 */
[----:B------:R3:W-:Y:S01]  /*16460*/  @!P1 LDGSTS.E.BYPASS.LTC128B.128 [R223+0x2000], desc[UR10][R90.64] ;  /* 0x020000005adf9fae */ /* 0x0007e2000b901d4a */
[----:B------:R-:W-:-:S03]  /*16470*/  @!P1 IMAD.WIDE.U32 R82, R47, 0xc0, R82 ;  /* 0x000000c02f529825 */ /* 0x000fc600078e0052 */
[----:B------:R3:W-:Y:S01]  /*16480*/  @P1 STS.128 [R223+0x2800], RZ ;  /* 0x002800ffdf001388 */ /* 0x0007e20000000c00 */
[----:B--2---:R-:W-:Y:S01]  /*16490*/  @!P1 IMAD R55, R55, 0xc0, RZ ;  /* 0x000000c037379824 */ /* 0x004fe200078e02ff */
[----:B-----5:R-:W-:Y:S02]  /*164a0*/  @!P1 LEA R86, P3, R67, R243, 0x1 ;  /* 0x000000f343569211 */ /* 0x020fe400078608ff */
[----:B------:R-:W-:Y:S01]  /*164b0*/  @!PT LDS RZ, [RZ] ;  /* 0x00000000fffff984 */ /* 0x000fe20000000800 */
[----:B------:R-:W-:Y:S01]  /*164c0*/  @!PT LDS RZ, [RZ] ;  /* 0x00000000fffff984 */ /* 0x000fe20000000800 */
[----:B------:R-:W-:Y:S01]  /*164d0*/  @!PT LDS RZ, [RZ] ;  /* 0x00000000fffff984 */ /* 0x000fe20000000800 */
[----:B------:R3:W-:Y:S01]  /*164e0*/  @!P1 LDGSTS.E.BYPASS.LTC128B.128 [R223+0x2800], desc[UR10][R88.64] ;  /* 0x0280000058df9fae */ /* 0x0007e2000b901d4a */
[----:B------:R-:W-:-:S03]  /*164f0*/  @!P1 IMAD.IADD R55, R55, 0x1, R83 ;  /* 0x0000000137379824 */ /* 0x000fc600078e0253 */
[----:B------:R3:W-:Y:S01]  /*16500*/  @P1 STS.128 [R223+0x3000], RZ ;  /* 0x003000ffdf001388 */ /* 0x0007e20000000c00 */
[----:B-1----:R-:W-:Y:S01]  /*16510*/  @!P1 LEA.HI.X R58, R47, R59, R58, 0x7, P0 ;  /* 0x0000003b2f3a9211 */ /* 0x002fe200000f3c3a */
[----:B------:R-:W-:Y:S01]  /*16520*/  @!P1 IMAD.MOV.U32 R84, RZ, RZ, R65 ;  /* 0x000000ffff549224 */ /* 0x000fe200078e0041 */
[CC--:B------:R-:W-:Y:S01]  /*16530*/  @!P1 LEA R94, P0, R82.reuse, R243.reuse, 0x1 ;  /* 0x000000f3525e9211 */ /* 0x0c0fe200078008ff */
[----:B------:R-:W-:Y:S01]  /*16540*/  @!P1 IMAD.MOV.U32 R85, RZ, RZ, R59 ;  /* 0x000000ffff559224 */ /* 0x000fe200078e003b */
[-C--:B------:R-:W-:Y:S02]  /*16550*/  @!P1 LEA.HI.X R87, R67, R242.reuse, R58, 0x1, P3 ;  /* 0x000000f243579211 */ /* 0x080fe400018f0c3a */
[-C--:B------:R-:W-:Y:S01]  /*16560*/  @!P1 LEA.HI.X R95, R82, R242.reuse, R55, 0x1, P0 ;  /* 0x000000f2525f9211 */ /* 0x080fe200000f0c37 */
[----:B------:R-:W-:Y:S02]  /*16570*/  @!P1 IMAD.WIDE.U32 R84, R47, 0xa0, R84 ;  /* 0x000000a02f549825 */ /* 0x000fe400078e0054 */
[----:B------:R-:W-:Y:S01]  /*16580*/  @!PT LDS RZ, [RZ] ;  /* 0x00000000fffff984 */ /* 0x000fe20000000800 */
[----:B------:R-:W-:Y:S01]  /*16590*/  @!PT LDS RZ, [RZ] ;  /* 0x00000000fffff984 */ /* 0x000fe20000000800 */
[----:B------:R-:W-:Y:S01]  /*165a0*/  @!PT LDS RZ, [RZ] ;  /* 0x00000000fffff984 */ /* 0x000fe20000000800 */
[----:B------:R3:W-:Y:S02]  /*165b0*/  @!P1 LDGSTS.E.BYPASS.LTC128B.128 [R223+0x3000], desc[UR10][R86.64] ;  /* 0x0300000056df9fae */ /* 0x0007e4000b901d4a */
[----:B------:R-:W-:Y:S01]  /*165c0*/  @!P1 IMAD.IADD R57, R57, 0x1, R85 ;  /* 0x0000000139399824 */ /* 0x000fe200078e0255 */
[C---:B------:R-:W-:Y:S01]  /*165d0*/  @!P1 LEA R98, P2, R84.reuse, R243, 0x1 ;  /* 0x000000f354629211 */ /* 0x040fe200078408ff */
[----:B------:R3:W-:Y:S03]  /*165e0*/  @P1 STS.128 [R223+0x3800], RZ ;  /* 0x003800ffdf001388 */ /* 0x0007e60000000c00 */
[----:B------:R-:W-:-:S05]  /*165f0*/  @!P1 LEA.HI.X R99, R84, R242, R57, 0x1, P2 ;  /* 0x000000f254639211 */ /* 0x000fca00010f0c39 */
        /* <DEDUP_REMOVED lines=14> */
[----:B------:R-:W-:-:S05]  /*166e0*/  IMAD.WIDE.U32 R84, R47, 0xe0, R58 ;  /* 0x000000e02f547825 */ /* 0x000fca00078e003a */
[----:B------:R-:W-:Y:S02]  /*166f0*/  IADD3 R47, R85, UR4, RZ ;  /* 0x00000004552f7c10 */ /* 0x000fe4000fffe0ff */
[----:B------:R-:W-:-:S04]  /*16700*/  LEA R82, P0, R84, R243, 0x1 ;  /* 0x000000f354527211 */ /* 0x000fc800078008ff */
[----:B------:R-:W-:-:S05]  /*16710*/  LEA.HI.X R83, R84, R242, R47, 0x1, P0 ;  /* 0x000000f254537211 */ /* 0x000fca00000f0c2f */
[----:B------:R-:W-:Y:S01]  /*16720*/  @!PT LDS RZ, [RZ] ;  /* 0x00000000fffff984 */ /* 0x000fe20000000800 */
[----:B------:R-:W-:Y:S01]  /*16730*/  @!PT LDS RZ, [RZ] ;  /* 0x00000000fffff984 */ /* 0x000fe20000000800 */
[----:B------:R-:W-:Y:S01]  /*16740*/  @!PT LDS RZ, [RZ] ;  /* 0x00000000fffff984 */ /* 0x000fe20000000800 */
[----:B------:R1:W-:Y:S04]  /*16750*/  LDGSTS.E.BYPASS.LTC128B.128 [R223+0x4800], desc[UR10][R82.64] ;  /* 0x0480000052df7fae */ /* 0x0003e8000b901d4a */
.L_x_2124:
[----:B------:R-:W-:Y:S05]  /*16760*/  BSYNC B0 ;  /* 0x0000000000007941 */ /* 0x000fea0003800000 */
.L_x_2123:
[----:B------:R-:W0:Y:S01]  /*16770*/  LDGDEPBAR ;  /* 0x00000000000079af */ /* 0x000e220000000000 */
[----:B------:R-:W-:-:S04]  /*16780*/  LEA R243, P0, R65, R243, 0x1 ;  /* 0x000000f341f37211 */ /* 0x000fc800078008ff */
[----:B------:R-:W-:-:S09]  /*16790*/  LEA.HI.X R242, R65, R242, R59, 0x1, P0 ;  /* 0x000000f241f27211 */ /* 0x000fd200000f0c3b */
.L_x_2120:
        /* <DEDUP_REMOVED lines=67> */
[----:B---3--:R-:W2:Y:S02]  /*16bd0*/  SHFL.BFLY PT, R94, R47, 0x1, 0x1f ;  /* 0x0c201f002f5e7f89 */ /* 0x008ea400000e0000 */
[----:B--2---:R-:W-:-:S04]  /*16be0*/  FMNMX.FTZ R94, R47, R94, !PT ;  /* 0x0000005e2f5e7209 */ /* 0x004fc80007810000 */
        /* <DEDUP_REMOVED lines=75> */
[----:B-1----:R-:W-:Y:S01]  /*170a0*/  F2FP.F16.F32.PACK_AB R14, R149, R153 ;  /* 0x00000099950e723e */ /* 0x002fe200000000ff */
        /* <DEDUP_REMOVED lines=18> */
[----:B------:R-:W-:-:S03]  /*171d0*/  FFMA.FTZ R38, R38, UR4, -R92 ;  /* 0x0000000426267c23 */ /* 0x000fc6000801085c */
[----:B------:R-:W-:-:S03]  /*171e0*/  FMNMX.FTZ R11, R142, R11, !PT ;  /* 0x0000000b8e0b7209 */ /* 0x000fc60007810000 */
[----:B------:R-:W-:Y:S01]  /*171f0*/  MUFU.EX2 R130, R130 ;  /* 0x0000008200827308 */ /* 0x000fe20000000800 */
[----:B------:R-:W-:-:S04]  /*17200*/  FMNMX.FTZ R9, R169, R11, !PT ;  /* 0x0000000ba9097209 */ /* 0x000fc80007810000 */
[----:B------:R-:W-:-:S03]  /*17210*/  FMNMX.FTZ R9, R150, R9, !PT ;  /* 0x0000000996097209 */ /* 0x000fc60007810000 */
[----:B------:R-:W-:Y:S01]  /*17220*/  MUFU.EX2 R122, R122 ;  /* 0x0000007a007a7308 */ /* 0x000fe20000000800 */
[----:B------:R-:W-:Y:S02]  /*17230*/  FMNMX.FTZ R9, R168, R9, !PT ;  /* 0x00000009a8097209 */ /* 0x000fe40007810000 */
[----:B-1----:R-:W-:Y:S02]  /*17240*/  F2FP.F16.F32.PACK_AB R34, R136, R137 ;  /* 0x000000898822723e */ /* 0x002fe400000000ff */
        /* <DEDUP_REMOVED lines=79> */
[--C-:B------:R-:W-:Y:S01]  /*17740*/  FFMA.FTZ R119, R10, UR4, -R47.reuse ;  /* 0x000000040a777c23 */ /* 0x100fe2000801082f */
[--C-:B------:R-:W-:Y:S01]  /*17750*/  FFMA.FTZ R157, R105, UR4, -R47.reuse ;  /* 0x00000004699d7c23 */ /* 0x100fe2000801082f */
[----:B------:R-:W2:Y:S01]  /*17760*/  LDSM.16.MT88.4 R8, [R245+0x5000] ;  /* 0x00500000f508783b */ /* 0x000ea20000004200 */
[----:B------:R-:W-:Y:S01]  /*17770*/  FFMA.FTZ R152, R33, UR4, -R47 ;  /* 0x0000000421987c23 */ /* 0x000fe2000801082f */
[----:B------:R-:W-:Y:S01]  /*17780*/  FADD.FTZ R7, R134, -R7 ;  /* 0x8000000786077221 */ /* 0x000fe20000010000 */
[--C-:B------:R-:W-:Y:S01]  /*17790*/  FFMA.FTZ R148, R22, UR4, -R47.reuse ;  /* 0x0000000416947c23 */ /* 0x100fe2000801082f */
[----:B------:R-:W-:Y:S01]  /*177a0*/  FMUL.FTZ R6, R6, UR4 ;  /* 0x0000000406067c20 */ /* 0x000fe20008410000 */
[----:B------:R-:W-:Y:S01]  /*177b0*/  MUFU.EX2 R157, R157 ;  /* 0x0000009d009d7308 */ /* 0x000fe20000000800 */
[----:B------:R-:W-:Y:S01]  /*177c0*/  FMUL.FTZ R7, R7, UR4 ;  /* 0x0000000407077c20 */ /* 0x000fe20008410000 */
[--C-:B------:R-:W-:Y:S01]  /*177d0*/  FFMA.FTZ R108, R4, UR4, -R47.reuse ;  /* 0x00000004046c7c23 */ /* 0x100fe2000801082f */
[--C-:B------:R-:W-:Y:S01]  /*177e0*/  FFMA.FTZ R105, R5, UR4, -R47.reuse ;  /* 0x0000000405697c23 */ /* 0x100fe2000801082f */
[--C-:B------:R-:W-:Y:S01]  /*177f0*/  FFMA.FTZ R138, R27, UR4, -R47.reuse ;  /* 0x000000041b8a7c23 */ /* 0x100fe2000801082f */
[--C-:B------:R-:W-:Y:S01]  /*17800*/  FFMA.FTZ R129, R25, UR4, -R47.reuse ;  /* 0x0000000419817c23 */ /* 0x100fe2000801082f */
[--C-:B------:R-:W-:Y:S01]  /*17810*/  FFMA.FTZ R143, R20, UR4, -R47.reuse ;  /* 0x00000004148f7c23 */ /* 0x100fe2000801082f */
[----:B------:R-:W-:Y:S01]  /*17820*/  LDSM.16.MT88.4 R24, [R245+0x5400] ;  /* 0x00540000f518783b */ /* 0x000fe20000004200 */
[----:B------:R-:W3:Y:S01]  /*17830*/  MUFU.EX2 R152, R152 ;  /* 0x0000009800987308 */ /* 0x000ee20000000800 */
[--C-:B------:R-:W-:Y:S01]  /*17840*/  FFMA.FTZ R120, R21, UR4, -R47.reuse ;  /* 0x0000000415787c23 */ /* 0x100fe2000801082f */
[--C-:B------:R-:W-:Y:S01]  /*17850*/  FFMA.FTZ R114, R15, UR4, -R47.reuse ;  /* 0x000000040f727c23 */ /* 0x100fe2000801082f */
[--C-:B------:R-:W-:Y:S01]  /*17860*/  FFMA.FTZ R112, R13, UR4, -R47.reuse ;  /* 0x000000040d707c23 */ /* 0x100fe2000801082f */
[--C-:B------:R-:W-:Y:S01]  /*17870*/  FFMA.FTZ R107, R12, UR4, -R47.reuse ;  /* 0x000000040c6b7c23 */ /* 0x100fe2000801082f */
[----:B------:R-:W-:Y:S01]  /*17880*/  F2FP.F16.F32.PACK_AB R12, R158, R163 ;  /* 0x000000a39e0c723e */ /* 0x000fe200000000ff */
[--C-:B------:R-:W-:Y:S01]  /*17890*/  FFMA.FTZ R118, R29, UR4, -R47.reuse ;  /* 0x000000041d767c23 */ /* 0x100fe2000801082f */
[--C-:B------:R-:W-:Y:S01]  /*178a0*/  FFMA.FTZ R124, R32, UR4, -R47.reuse ;  /* 0x00000004207c7c23 */ /* 0x100fe2000801082f */
[----:B------:R-:W-:Y:S01]  /*178b0*/  MUFU.EX2 R148, R148 ;  /* 0x0000009400947308 */ /* 0x000fe20000000800 */
[----:B------:R-:W-:Y:S01]  /*178c0*/  LDSM.16.MT88.4 R28, [R244+0x5800] ;  /* 0x00580000f41c783b */ /* 0x000fe20000004200 */
[----:B------:R-:W-:Y:S01]  /*178d0*/  F2FP.F16.F32.PACK_AB R32, R139, R144 ;  /* 0x000000908b20723e */ /* 0x000fe200000000ff */
        /* <DEDUP_REMOVED lines=21> */
[----:B------:R5:W1:Y:S01]  /*17a30*/  MUFU.EX2 R160, R7 ;  /* 0x0000000700a07308 */ /* 0x000a620000000800 */
[----:B----4-:R-:W-:Y:S01]  /*17a40*/  F2FP.F16.F32.PACK_AB R15, R147, R148 ;  /* 0x00000094930f723e */ /* 0x010fe200000000ff */
[--C-:B------:R-:W-:Y:S01]  /*17a50*/  FFMA.FTZ R155, R155, UR4, -R47.reuse ;  /* 0x000000049b9b7c23 */ /* 0x100fe2000801082f */
[--C-:B------:R-:W-:Y:S01]  /*17a60*/  FFMA.FTZ R123, R123, UR4, -R47.reuse ;  /* 0x000000047b7b7c23 */ /* 0x100fe2000801082f */
[--C-:B------:R-:W-:Y:S01]  /*17a70*/  FFMA.FTZ R146, R146, UR4, -R47.reuse ;  /* 0x0000000492927c23 */ /* 0x100fe2000801082f */
[--C-:B------:R-:W-:Y:S01]  /*17a80*/  FFMA.FTZ R115, R115, UR4, -R47.reuse ;  /* 0x0000000473737c23 */ /* 0x100fe2000801082f */
[--C-:B------:R-:W-:Y:S01]  /*17a90*/  FFMA.FTZ R140, R140, UR4, -R47.reuse ;  /* 0x000000048c8c7c23 */ /* 0x100fe2000801082f */
[----:B------:R-:W-:Y:S01]  /*17aa0*/  FFMA.FTZ R127, R127, UR4, -R47 ;  /* 0x000000047f7f7c23 */ /* 0x000fe2000801082f */
        /* <DEDUP_REMOVED lines=8> */
[-C--:B------:R-:W-:Y:S01]  /*17b30*/  FMUL.FTZ R225, R225, R165.reuse ;  /* 0x000000a5e1e17220 */ /* 0x080fe20000410000 */
[----:B-----5:R-:W3:Y:S01]  /*17b40*/  LDSM.16.MT88.4 R4, [R244+0x5400] ;  /* 0x00540000f404783b */ /* 0x020ee20000004200 */
[-C--:B-1----:R-:W-:Y:S01]  /*17b50*/  FMUL.FTZ R22, R238, R160.reuse ;  /* 0x000000a0ee167220 */ /* 0x082fe20000410000 */
[-C--:B------:R-:W-:Y:S01]  /*17b60*/  FMUL.FTZ R23, R239, R160.reuse ;  /* 0x000000a0ef177220 */ /* 0x080fe20000410000 */
[-C--:B------:R-:W-:Y:S01]  /*17b70*/  FMUL.FTZ R234, R234, R160.reuse ;  /* 0x000000a0eaea7220 */ /* 0x080fe20000410000 */
[-C--:B------:R-:W-:Y:S01]  /*17b80*/  FMUL.FTZ R235, R235, R160.reuse ;  /* 0x000000a0ebeb7220 */ /* 0x080fe20000410000 */
[-C--:B------:R-:W-:Y:S01]  /*17b90*/  FMUL.FTZ R230, R230, R160.reuse ;  /* 0x000000a0e6e67220 */ /* 0x080fe20000410000 */
[-C--:B------:R-:W-:Y:S01]  /*17ba0*/  FMUL.FTZ R231, R231, R160.reuse ;  /* 0x000000a0e7e77220 */ /* 0x080fe20000410000 */
[-C--:B------:R-:W-:Y:S01]  /*17bb0*/  FMUL.FTZ R226, R226, R160.reuse ;  /* 0x000000a0e2e27220 */ /* 0x080fe20000410000 */
[-C--:B------:R-:W-:Y:S01]  /*17bc0*/  FMUL.FTZ R227, R227, R160.reuse ;  /* 0x000000a0e3e37220 */ /* 0x080fe20000410000 */
[----:B------:R-:W1:Y:S01]  /*17bd0*/  MUFU.EX2 R138, R138 ;  /* 0x0000008a008a7308 */ /* 0x000e620000000800 */
[C---:B------:R-:W-:Y:S01]  /*17be0*/  HMMA.16816.F32 R20, R12.reuse, R16, R20 ;  /* 0x000000100c14723c */ /* 0x040fe20000001814 */
[----:B------:R-:W-:Y:S01]  /*17bf0*/  FFMA.FTZ R163, R216, R165, R163 ;  /* 0x000000a5d8a37223 */ /* 0x000fe200000100a3 */
[----:B------:R-:W-:Y:S01]  /*17c00*/  FFMA.FTZ R157, R217, R160, R157 ;  /* 0x000000a0d99d7223 */ /* 0x000fe2000001009d */
[--C-:B------:R-:W-:Y:S01]  /*17c10*/  FFMA.FTZ R2, R2, UR4, -R47.reuse ;  /* 0x0000000402027c23 */ /* 0x100fe2000801082f */
[----:B------:R-:W-:Y:S01]  /*17c20*/  FFMA.FTZ R49, R49, UR4, -R47 ;  /* 0x0000000431317c23 */ /* 0x000fe2000801082f */
[----:B------:R-:W-:Y:S01]  /*17c30*/  FADD.FTZ R158, R158, R163 ;  /* 0x000000a39e9e7221 */ /* 0x000fe20000010000 */
[C---:B------:R-:W-:Y:S01]  /*17c40*/  HMMA.16816.F32 R16, R12.reuse, R18, R232 ;  /* 0x000000120c10723c */ /* 0x040fe200000018e8 */
[----:B------:R-:W-:Y:S01]  /*17c50*/  MUFU.EX2 R135, R135 ;  /* 0x0000008700877308 */ /* 0x000fe20000000800 */
[----:B------:R-:W-:Y:S01]  /*17c60*/  FADD.FTZ R157, R152, R157 ;  /* 0x0000009d989d7221 */ /* 0x000fe20000010000 */
[----:B------:R-:W-:Y:S01]  /*17c70*/  FADD.FTZ R158, R153, R158 ;  /* 0x0000009e999e7221 */ /* 0x000fe20000010000 */
[--C-:B------:R-:W-:Y:S01]  /*17c80*/  FFMA.FTZ R42, R42, UR4, -R47.reuse ;  /* 0x000000042a2a7c23 */ /* 0x100fe2000801082f */
[----:B------:R-:W-:Y:S01]  /*17c90*/  FFMA.FTZ R45, R45, UR4, -R47 ;  /* 0x000000042d2d7c23 */ /* 0x000fe2000801082f */
[C---:B--2---:R-:W-:Y:S01]  /*17ca0*/  HMMA.16816.F32 R228, R12.reuse, R8, R228 ;  /* 0x000000080ce4723c */ /* 0x044fe200000018e4 */
[----:B------:R-:W-:Y:S01]  /*17cb0*/  FADD.FTZ R157, R148, R157 ;  /* 0x0000009d949d7221 */ /* 0x000fe20000010000 */
[----:B------:R-:W-:Y:S01]  /*17cc0*/  FADD.FTZ R158, R149, R158 ;  /* 0x0000009e959e7221 */ /* 0x000fe20000010000 */
[----:B------:R-:W2:Y:S01]  /*17cd0*/  MUFU.EX2 R129, R129 ;  /* 0x0000008100817308 */ /* 0x000ea20000000800 */
[----:B-1----:R-:W-:Y:S01]  /*17ce0*/  F2FP.F16.F32.PACK_AB R33, R138, R143 ;  /* 0x0000008f8a21723e */ /* 0x002fe200000000ff */
[----:B------:R-:W-:Y:S01]  /*17cf0*/  FADD.FTZ R147, R147, R157 ;  /* 0x0000009d93937221 */ /* 0x000fe20000010000 */
[----:B------:R-:W-:Y:S01]  /*17d00*/  HMMA.16816.F32 R224, R12, R10, R224 ;  /* 0x0000000a0ce0723c */ /* 0x000fe200000018e0 */
[----:B------:R-:W1:Y:S01]  /*17d10*/  LDSM.16.MT88.4 R8, [R245+0x5800] ;  /* 0x00580000f508783b */ /* 0x000e620000004200 */
[----:B------:R-:W-:Y:S01]  /*17d20*/  FADD.FTZ R144, R144, R158 ;  /* 0x0000009e90907221 */ /* 0x000fe20000010000 */
[--C-:B------:R-:W-:Y:S01]  /*17d30*/  FFMA.FTZ R40, R40, UR4, -R47.reuse ;  /* 0x0000000428287c23 */ /* 0x100fe2000801082f */
[--C-:B------:R-:W-:Y:S01]  /*17d40*/  FFMA.FTZ R0, R0, UR4, -R47.reuse ;  /* 0x0000000400007c23 */ /* 0x100fe2000801082f */
[----:B------:R-:W-:Y:S01]  /*17d50*/  MUFU.EX2 R125, R125 ;  /* 0x0000007d007d7308 */ /* 0x000fe20000000800 */
[----:B------:R-:W-:Y:S01]  /*17d60*/  FADD.FTZ R144, R139, R144 ;  /* 0x000000908b907221 */ /* 0x000fe20000010000 */
[----:B------:R-:W-:Y:S01]  /*17d70*/  F2FP.F16.F32.PACK_AB R12, R122, R130 ;  /* 0x000000827a0c723e */ /* 0x000fe200000000ff */
[----:B------:R-:W-:Y:S01]  /*17d80*/  LDSM.16.MT88.4 R232, [R244+0x8c00] ;  /* 0x008c0000f4e8783b */ /* 0x000fe20000004200 */
[----:B------:R-:W-:Y:S01]  /*17d90*/  F2FP.F16.F32.PACK_AB R14, R117, R121 ;  /* 0x00000079750e723e */ /* 0x000fe200000000ff */
[----:B------:R-:W-:Y:S01]  /*17da0*/  FADD.FTZ R144, R137, R144 ;  /* 0x0000009089907221 */ /* 0x000fe20000010000 */
[----:B------:R-:W-:Y:S01]  /*17db0*/  FFMA.FTZ R216, R41, UR4, -R92 ;  /* 0x0000000429d87c23 */ /* 0x000fe2000801085c */
[--C-:B------:R-:W-:Y:S01]  /*17dc0*/  FFMA.FTZ R217, R37, UR4, -R47.reuse ;  /* 0x0000000425d97c23 */ /* 0x100fe2000801082f */
[----:B------:R-:W4:Y:S01]  /*17dd0*/  MUFU.EX2 R120, R120 ;  /* 0x0000007800787308 */ /* 0x000f220000000800 */
[----:B--2---:R-:W-:Y:S01]  /*17de0*/  F2FP.F16.F32.PACK_AB R35, R129, R135 ;  /* 0x000000878123723e */ /* 0x004fe200000000ff */
[----:B------:R-:W-:Y:S01]  /*17df0*/  FADD.FTZ R136, R136, R144 ;  /* 0x0000009088887221 */ /* 0x000fe20000010000 */
[----:B------:R-:W-:-:S03]  /*17e00*/  FFMA.FTZ R46, R46, UR4, -R47 ;  /* 0x000000042e2e7c23 */ /* 0x000fc6000801082f */
[----:B------:R-:W-:Y:S02]  /*17e10*/  FADD.FTZ R130, R130, R136 ;  /* 0x0000008882827221 */ /* 0x000fe40000010000 */
[----:B------:R-:W-:Y:S01]  /*17e20*/  MUFU.EX2 R119, R119 ;  /* 0x0000007700777308 */ /* 0x000fe20000000800 */
[----:B---3--:R-:W-:Y:S01]  /*17e30*/  HMMA.16816.F32 R20, R32, R4, R20 ;  /* 0x000000042014723c */ /* 0x008fe20000001814 */
[----:B------:R-:W-:-:S04]  /*17e40*/  FADD.FTZ R130, R122, R130 ;  /* 0x000000827a827221 */ /* 0x000fc80000010000 */
[----:B------:R-:W-:Y:S01]  /*17e50*/  FADD.FTZ R130, R121, R130 ;  /* 0x0000008279827221 */ /* 0x000fe20000010000 */
[C---:B------:R-:W-:Y:S01]  /*17e60*/  HMMA.16816.F32 R16, R32.reuse, R6, R16 ;  /* 0x000000062010723c */ /* 0x040fe20000001810 */
[----:B------:R-:W2:Y:S01]  /*17e70*/  MUFU.EX2 R114, R114 ;  /* 0x0000007200727308 */ /* 0x000ea20000000800 */
[----:B------:R-:W3:Y:S01]  /*17e80*/  LDSM.16.MT88.4 R4, [R244+0x5c00] ;  /* 0x005c0000f404783b */ /* 0x000ee20000004200 */
[----:B----4-:R-:W-:Y:S01]  /*17e90*/  F2FP.F16.F32.PACK_AB R13, R120, R125 ;  /* 0x0000007d780d723e */ /* 0x010fe200000000ff */
[----:B------:R-:W-:Y:S02]  /*17ea0*/  FADD.FTZ R130, R117, R130 ;  /* 0x0000008275827221 */ /* 0x000fe40000010000 */
[C---:B------:R-:W-:Y:S03]  /*17eb0*/  HMMA.16816.F32 R228, R32.reuse, R24, R228 ;  /* 0x0000001820e4723c */ /* 0x040fe600000018e4 */
[----:B------:R-:W-:Y:S03]  /*17ec0*/  MUFU.EX2 R109, R109 ;  /* 0x0000006d006d7308 */ /* 0x000fe60000000800 */
[----:B------:R-:W-:Y:S01]  /*17ed0*/  HMMA.16816.F32 R224, R32, R26, R224 ;  /* 0x0000001a20e0723c */ /* 0x000fe200000018e0 */
[----:B------:R-:W4:Y:S04]  /*17ee0*/  LDSM.16.MT88.4 R24, [R245+0x5c00] ;  /* 0x005c0000f518783b */ /* 0x000f280000004200 */
[----:B------:R-:W5:Y:S01]  /*17ef0*/  MUFU.EX2 R112, R112 ;  /* 0x0000007000707308 */ /* 0x000f620000000800 */
[----:B--2---:R-:W-:-:S02]  /*17f00*/  F2FP.F16.F32.PACK_AB R15, R114, R119 ;  /* 0x00000077720f723e */ /* 0x004fc400000000ff */
[----:B------:R-:W-:Y:S01]  /*17f10*/  F2FP.F16.F32.PACK_AB R32, R111, R116 ;  /* 0x000000746f20723e */ /* 0x000fe200000000ff */
[----:B------:R-:W-:Y:S01]  /*17f20*/  FADD.FTZ R116, R116, R130 ;  /* 0x0000008274747221 */ /* 0x000fe20000010000 */
[----:B------:R-:W-:-:S03]  /*17f30*/  F2FP.F16.F32.PACK_AB R34, R106, R110 ;  /* 0x0000006e6a22723e */ /* 0x000fc600000000ff */
[----:B------:R-:W-:Y:S01]  /*17f40*/  HMMA.16816.F32 R20, R12, R28, R20 ;  /* 0x0000001c0c14723c */ /* 0x000fe20000001814 */
[----:B------:R-:W-:Y:S01]  /*17f50*/  MUFU.EX2 R108, R108 ;  /* 0x0000006c006c7308 */ /* 0x000fe20000000800 */
[----:B------:R-:W-:-:S04]  /*17f60*/  FADD.FTZ R116, R111, R116 ;  /* 0x000000746f747221 */ /* 0x000fc80000010000 */
[C---:B------:R-:W-:Y:S01]  /*17f70*/  HMMA.16816.F32 R28, R12.reuse, R30, R16 ;  /* 0x0000001e0c1c723c */ /* 0x040fe20000001810 */
[----:B------:R-:W2:Y:S01]  /*17f80*/  LDSM.16.MT88.4 R16, [R244+0x6000] ;  /* 0x00600000f410783b */ /* 0x000ea20000004200 */
[----:B------:R-:W-:Y:S01]  /*17f90*/  FADD.FTZ R110, R110, R116 ;  /* 0x000000746e6e7221 */ /* 0x000fe20000010000 */
[----:B------:R-:W3:Y:S01]  /*17fa0*/  MUFU.EX2 R105, R105 ;  /* 0x0000006900697308 */ /* 0x000ee20000000800 */
[----:B-----5:R-:W-:Y:S02]  /*17fb0*/  F2FP.F16.F32.PACK_AB R33, R112, R109 ;  /* 0x0000006d7021723e */ /* 0x020fe400000000ff */
[----:B-1----:R-:W-:Y:S01]  /*17fc0*/  HMMA.16816.F32 R228, R12, R8, R228 ;  /* 0x000000080ce4723c */ /* 0x002fe200000018e4 */
[----:B------:R-:W-:-:S04]  /*17fd0*/  FADD.FTZ R110, R106, R110 ;  /* 0x0000006e6a6e7221 */ /* 0x000fc80000010000 */
[----:B------:R-:W-:Y:S01]  /*17fe0*/  MUFU.EX2 R107, R107 ;  /* 0x0000006b006b7308 */ /* 0x000fe20000000800 */
[----:B------:R-:W-:Y:S01]  /*17ff0*/  HMMA.16816.F32 R224, R12, R10, R224 ;  /* 0x0000000a0ce0723c */ /* 0x000fe200000018e0 */
[----:B------:R-:W1:Y:S01]  /*18000*/  LDSM.16.MT88.4 R8, [R245+0x6000] ;  /* 0x00600000f508783b */ /* 0x000e620000004200 */
[----:B------:R-:W-:-:S05]  /*18010*/  FADD.FTZ R110, R103, R110 ;  /* 0x0000006e676e7221 */ /* 0x000fca0000010000 */
[----:B------:R-:W5:Y:S01]  /*18020*/  MUFU.EX2 R118, R118 ;  /* 0x0000007600767308 */ /* 0x000f620000000800 */
[----:B---3--:R-:W-:Y:S02]  /*18030*/  F2FP.F16.F32.PACK_AB R35, R105, R108 ;  /* 0x0000006c6923723e */ /* 0x008fe400000000ff */
[C---:B------:R-:W-:Y:S01]  /*18040*/  F2FP.F16.F32.PACK_AB R12, R101.reuse, R103 ;  /* 0x00000067650c723e */ /* 0x040fe200000000ff */
[----:B------:R-:W-:Y:S01]  /*18050*/  FADD.FTZ R101, R101, R110 ;  /* 0x0000006e65657221 */ /* 0x000fe20000010000 */
[----:B------:R-:W-:-:S03]  /*18060*/  F2FP.F16.F32.PACK_AB R14, R99, R100 ;  /* 0x00000064630e723e */ /* 0x000fc600000000ff */
[----:B------:R-:W-:Y:S01]  /*18070*/  MUFU.EX2 R124, R124 ;  /* 0x0000007c007c7308 */ /* 0x000fe20000000800 */
[----:B------:R-:W-:Y:S01]  /*18080*/  HMMA.16816.F32 R20, R32, R4, R20 ;  /* 0x000000042014723c */ /* 0x000fe20000001814 */
[----:B------:R-:W-:-:S04]  /*18090*/  FADD.FTZ R101, R100, R101 ;  /* 0x0000006564657221 */ /* 0x000fc80000010000 */
[----:B------:R-:W-:Y:S01]  /*180a0*/  FADD.FTZ R99, R99, R101 ;  /* 0x0000006563637221 */ /* 0x000fe20000010000 */
[C---:B------:R-:W-:Y:S01]  /*180b0*/  HMMA.16816.F32 R28, R32.reuse, R6, R28 ;  /* 0x00000006201c723c */ /* 0x040fe2000000181c */
[----:B------:R-:W3:Y:S01]  /*180c0*/  MUFU.EX2 R126, R126 ;  /* 0x0000007e007e7308 */ /* 0x000ee20000000800 */
[----:B------:R-:W1:Y:S01]  /*180d0*/  LDSM.16.MT88.4 R4, [R244+0x6400] ;  /* 0x00640000f404783b */ /* 0x000e620000004200 */
[----:B-----5:R-:W-:Y:S01]  /*180e0*/  F2FP.F16.F32.PACK_AB R13, R118, R107 ;  /* 0x0000006b760d723e */ /* 0x020fe200000000ff */
[----:B------:R-:W-:Y:S02]  /*180f0*/  FADD.FTZ R99, R98, R99 ;  /* 0x0000006362637221 */ /* 0x000fe40000010000 */
[C---:B----4-:R-:W-:Y:S03]  /*18100*/  HMMA.16816.F32 R228, R32.reuse, R24, R228 ;  /* 0x0000001820e4723c */ /* 0x050fe600000018e4 */
[----:B------:R-:W-:Y:S03]  /*18110*/  MUFU.EX2 R128, R128 ;  /* 0x0000008000807308 */ /* 0x000fe60000000800 */
[----:B------:R-:W-:Y:S01]  /*18120*/  HMMA.16816.F32 R224, R32, R26, R224 ;  /* 0x0000001a20e0723c */ /* 0x000fe200000018e0 */
[----:B------:R-:W4:Y:S04]  /*18130*/  LDSM.16.MT88.4 R24, [R245+0x6400] ;  /* 0x00640000f518783b */ /* 0x000f280000004200 */
[----:B------:R-:W5:Y:S01]  /*18140*/  MUFU.EX2 R132, R132 ;  /* 0x0000008400847308 */ /* 0x000f620000000800 */
[----:B---3--:R-:W-:-:S02]  /*18150*/  F2FP.F16.F32.PACK_AB R15, R126, R124 ;  /* 0x0000007c7e0f723e */ /* 0x008fc400000000ff */
[C---:B------:R-:W-:Y:S01]  /*18160*/  F2FP.F16.F32.PACK_AB R32, R97.reuse, R98 ;  /* 0x000000626120723e */ /* 0x040fe200000000ff */
[----:B------:R-:W-:Y:S01]  /*18170*/  FADD.FTZ R97, R97, R99 ;  /* 0x0000006361617221 */ /* 0x000fe20000010000 */
[----:B------:R-:W-:-:S03]  /*18180*/  F2FP.F16.F32.PACK_AB R34, R91, R95 ;  /* 0x0000005f5b22723e */ /* 0x000fc600000000ff */
[----:B------:R-:W-:Y:S01]  /*18190*/  MUFU.EX2 R134, R134 ;  /* 0x0000008600867308 */ /* 0x000fe20000000800 */
[----:B--2---:R-:W-:Y:S01]  /*181a0*/  HMMA.16816.F32 R20, R12, R16, R20 ;  /* 0x000000100c14723c */ /* 0x004fe20000001814 */
[----:B------:R-:W-:-:S04]  /*181b0*/  FADD.FTZ R97, R95, R97 ;  /* 0x000000615f617221 */ /* 0x000fc80000010000 */
[----:B------:R-:W-:Y:S01]  /*181c0*/  FADD.FTZ R97, R91, R97 ;  /* 0x000000615b617221 */ /* 0x000fe20000010000 */
[----:B------:R-:W-:Y:S01]  /*181d0*/  HMMA.16816.F32 R28, R12, R18, R28 ;  /* 0x000000120c1c723c */ /* 0x000fe2000000181c */
[----:B------:R-:W2:Y:S01]  /*181e0*/  MUFU.EX2 R142, R142 ;  /* 0x0000008e008e7308 */ /* 0x000ea20000000800 */
[----:B------:R-:W3:Y:S01]  /*181f0*/  LDSM.16.MT88.4 R16, [R244+0x6800] ;  /* 0x00680000f410783b */ /* 0x000ee20000004200 */
[----:B-----5:R-:W-:-:S03]  /*18200*/  F2FP.F16.F32.PACK_AB R33, R132, R128 ;  /* 0x000000808421723e */ /* 0x020fc600000000ff */
[C---:B-1----:R-:W-:Y:S03]  /*18210*/  HMMA.16816.F32 R228, R12.reuse, R8, R228 ;  /* 0x000000080ce4723c */ /* 0x042fe600000018e4 */
[----:B------:R-:W-:Y:S03]  /*18220*/  MUFU.EX2 R145, R145 ;  /* 0x0000009100917308 */ /* 0x000fe60000000800 */
[----:B------:R-:W-:Y:S01]  /*18230*/  HMMA.16816.F32 R224, R12, R10, R224 ;  /* 0x0000000a0ce0723c */ /* 0x000fe200000018e0 */
[----:B------:R-:W1:Y:S04]  /*18240*/  LDSM.16.MT88.4 R8, [R245+0x6800] ;  /* 0x00680000f508783b */ /* 0x000e680000004200 */
[----:B------:R-:W5:Y:S01]  /*18250*/  MUFU.EX2 R150, R150 ;  /* 0x0000009600967308 */ /* 0x000f620000000800 */
        /* <DEDUP_REMOVED lines=29> */
[----:B-----5:R-:W-:Y:S01]  /*18430*/  F2FP.F16.F32.PACK_AB R33, R162, R159 ;  /* 0x0000009fa221723e */ /* 0x020fe200000000ff */
[----:B------:R-:W-:Y:S02]  /*18440*/  FADD.FTZ R84, R83, R84 ;  /* 0x0000005453547221 */ /* 0x000fe40000010000 */
        /* <DEDUP_REMOVED lines=18> */
[C---:B----4-:R-:W-:Y:S02]  /*18570*/  HMMA.16816.F32 R228, R32.reuse, R24, R228 ;  /* 0x0000001820e4723c */ /* 0x050fe400000018e4 */
[----:B------:R-:W-:Y:S01]  /*18580*/  FADD.FTZ R79, R78, R79 ;  /* 0x0000004f4e4f7221 */ /* 0x000fe20000010000 */
[----:B------:R-:W4:Y:S03]  /*18590*/  MUFU.EX2 R77, R77 ;  /* 0x0000004d004d7308 */ /* 0x000f260000000800 */
[----:B------:R-:W-:Y:S01]  /*185a0*/  HMMA.16816.F32 R224, R32, R26, R224 ;  /* 0x0000001a20e0723c */ /* 0x000fe200000018e0 */
[----:B------:R-:W5:Y:S04]  /*185b0*/  LDSM.16.MT88.4 R24, [R245+0x7400] ;  /* 0x00740000f518783b */ /* 0x000f680000004200 */
[----:B------:R-:W-:Y:S01]  /*185c0*/  MUFU.EX2 R76, R76 ;  /* 0x0000004c004c7308 */ /* 0x000fe20000000800 */
[----:B--2---:R-:W-:Y:S01]  /*185d0*/  F2FP.F16.F32.PACK_AB R15, R164, R141 ;  /* 0x0000008da40f723e */ /* 0x004fe200000000ff */
[----:B------:R-:W-:Y:S01]  /*185e0*/  FFMA.FTZ R32, R102, UR4, -R47 ;  /* 0x0000000466207c23 */ /* 0x000fe2000801082f */
[----:B------:R-:W-:-:S04]  /*185f0*/  FADD.FTZ R102, R143, R147 ;  /* 0x000000938f667221 */ /* 0x000fc80000010000 */
[----:B------:R-:W-:Y:S01]  /*18600*/  FADD.FTZ R138, R138, R102 ;  /* 0x000000668a8a7221 */ /* 0x000fe20000010000 */
[----:B------:R-:W2:Y:S01]  /*18610*/  MUFU.EX2 R75, R75 ;  /* 0x0000004b004b7308 */ /* 0x000ea20000000800 */
[----:B---3--:R-:W-:Y:S01]  /*18620*/  HMMA.16816.F32 R20, R12, R16, R20 ;  /* 0x000000100c14723c */ /* 0x008fe20000001814 */
[----:B----4-:R-:W-:Y:S01]  /*18630*/  FADD.FTZ R79, R77, R79 ;  /* 0x0000004f4d4f7221 */ /* 0x010fe20000010000 */
[----:B------:R-:W-:Y:S01]  /*18640*/  FADD.FTZ R138, R135, R138 ;  /* 0x0000008a878a7221 */ /* 0x000fe20000010000 */
[----:B------:R-:W-:-:S03]  /*18650*/  FFMA.FTZ R102, R131, UR4, -R92 ;  /* 0x0000000483667c23 */ /* 0x000fc6000801085c */
[----:B------:R-:W-:Y:S01]  /*18660*/  FADD.FTZ R129, R129, R138 ;  /* 0x0000008a81817221 */ /* 0x000fe20000010000 */
[----:B------:R-:W-:Y:S01]  /*18670*/  MUFU.EX2 R133, R133 ;  /* 0x0000008500857308 */ /* 0x000fe20000000800 */
[----:B------:R-:W-:Y:S01]  /*18680*/  HMMA.16816.F32 R28, R12, R18, R28 ;  /* 0x000000120c1c723c */ /* 0x000fe2000000181c */
[----:B------:R-:W3:Y:S01]  /*18690*/  LDSM.16.MT88.4 R16, [R244+0x7800] ;  /* 0x00780000f410783b */ /* 0x000ee20000004200 */
[----:B------:R-:W-:-:S04]  /*186a0*/  FADD.FTZ R129, R125, R129 ;  /* 0x000000817d817221 */ /* 0x000fc80000010000 */
[----:B------:R-:W-:Y:S01]  /*186b0*/  FADD.FTZ R129, R120, R129 ;  /* 0x0000008178817221 */ /* 0x000fe20000010000 */
[----:B------:R-:W4:Y:S01]  /*186c0*/  MUFU.EX2 R155, R155 ;  /* 0x0000009b009b7308 */ /* 0x000f220000000800 */
[----:B-1----:R-:W-:Y:S01]  /*186d0*/  HMMA.16816.F32 R228, R12, R8, R228 ;  /* 0x000000080ce4723c */ /* 0x002fe200000018e4 */
[----:B--2---:R-:W-:Y:S01]  /*186e0*/  F2FP.F16.F32.PACK_AB R34, R75, R76 ;  /* 0x0000004c4b22723e */ /* 0x004fe200000000ff */
[----:B------:R-:W-:Y:S01]  /*186f0*/  FADD.FTZ R119, R119, R129 ;  /* 0x0000008177777221 */ /* 0x000fe20000010000 */
[----:B------:R-:W-:-:S03]  /*18700*/  FADD.FTZ R76, R76, R79 ;  /* 0x0000004f4c4c7221 */ /* 0x000fc60000010000 */
[----:B------:R-:W-:Y:S01]  /*18710*/  HMMA.16816.F32 R224, R12, R10, R224 ;  /* 0x0000000a0ce0723c */ /* 0x000fe200000018e0 */
[----:B------:R-:W-:Y:S01]  /*18720*/  MUFU.EX2 R123, R123 ;  /* 0x0000007b007b7308 */ /* 0x000fe20000000800 */
[----:B------:R-:W-:Y:S01]  /*18730*/  FADD.FTZ R119, R114, R119 ;  /* 0x0000007772777221 */ /* 0x000fe20000010000 */
[----:B------:R-:W1:Y:S01]  /*18740*/  LDSM.16.MT88.4 R8, [R245+0x7800] ;  /* 0x00780000f508783b */ /* 0x000e620000004200 */
[----:B------:R-:W-:Y:S02]  /*18750*/  FADD.FTZ R76, R75, R76 ;  /* 0x0000004c4b4c7221 */ /* 0x000fe40000010000 */
[----:B------:R-:W-:Y:S01]  /*18760*/  FADD.FTZ R119, R109, R119 ;  /* 0x000000776d777221 */ /* 0x000fe20000010000 */
[----:B------:R-:W2:Y:S02]  /*18770*/  LDSM.16.MT88.4 R12, [R244+0x7c00] ;  /* 0x007c0000f40c783b */ /* 0x000ea40000004200 */
[----:B------:R-:W5:Y:S01]  /*18780*/  MUFU.EX2 R146, R146 ;  /* 0x0000009200927308 */ /* 0x000f620000000800 */
[----:B----4-:R-:W-:Y:S01]  /*18790*/  F2FP.F16.F32.PACK_AB R33, R155, R133 ;  /* 0x000000859b21723e */ /* 0x010fe200000000ff */
[----:B------:R-:W-:-:S04]  /*187a0*/  FADD.FTZ R112, R112, R119 ;  /* 0x0000007770707221 */ /* 0x000fc80000010000 */
[----:B------:R-:W-:Y:S02]  /*187b0*/  FADD.FTZ R112, R108, R112 ;  /* 0x000000706c707221 */ /* 0x000fe40000010000 */
[----:B------:R4:W-:Y:S02]  /*187c0*/  MUFU.EX2 R143, R32 ;  /* 0x00000020008f7308 */ /* 0x0009e40000000800 */
[----:B------:R-:W-:-:S04]  /*187d0*/  FADD.FTZ R112, R105, R112 ;  /* 0x0000007069707221 */ /* 0x000fc80000010000 */
[----:B------:R-:W-:Y:S02]  /*187e0*/  FADD.FTZ R107, R107, R112 ;  /* 0x000000706b6b7221 */ /* 0x000fe40000010000 */
[----:B------:R-:W-:Y:S01]  /*187f0*/  MUFU.EX2 R74, R74 ;  /* 0x0000004a004a7308 */ /* 0x000fe20000000800 */
[----:B-----5:R-:W-:Y:S01]  /*18800*/  F2FP.F16.F32.PACK_AB R35, R146, R123 ;  /* 0x0000007b9223723e */ /* 0x020fe200000000ff */
[----:B------:R-:W-:-:S04]  /*18810*/  FADD.FTZ R107, R118, R107 ;  /* 0x0000006b766b7221 */ /* 0x000fc80000010000 */
[----:B------:R-:W-:Y:S02]  /*18820*/  FADD.FTZ R124, R124, R107 ;  /* 0x0000006b7c7c7221 */ /* 0x000fe40000010000 */
[----:B------:R-:W5:Y:S01]  /*18830*/  MUFU.EX2 R73, R73 ;  /* 0x0000004900497308 */ /* 0x000f620000000800 */
[----:B----4-:R-:W-:Y:S01]  /*18840*/  F2FP.F16.F32.PACK_AB R32, R77, R78 ;  /* 0x0000004e4d20723e */ /* 0x010fe200000000ff */
[----:B------:R-:W-:-:S04]  /*18850*/  FADD.FTZ R124, R126, R124 ;  /* 0x0000007c7e7c7221 */ /* 0x000fc80000010000 */
[----:B------:R-:W-:Y:S02]  /*18860*/  FADD.FTZ R128, R128, R124 ;  /* 0x0000007c80807221 */ /* 0x000fe40000010000 */
[----:B------:R-:W-:Y:S01]  /*18870*/  MUFU.EX2 R72, R72 ;  /* 0x0000004800487308 */ /* 0x000fe20000000800 */
[----:B------:R-:W-:Y:S01]  /*18880*/  HMMA.16816.F32 R20, R32, R4, R20 ;  /* 0x000000042014723c */ /* 0x000fe20000001814 */
[----:B------:R-:W-:Y:S01]  /*18890*/  FADD.FTZ R128, R132, R128 ;  /* 0x0000008084807221 */ /* 0x000fe20000010000 */
[----:B------:R-:W-:-:S03]  /*188a0*/  MOV R132, R94 ;  /* 0x0000005e00847202 */ /* 0x000fc60000000f00 */
[----:B------:R-:W-:Y:S01]  /*188b0*/  FADD.FTZ R128, R134, R128 ;  /* 0x0000008086807221 */ /* 0x000fe20000010000 */
[C---:B------:R-:W-:Y:S01]  /*188c0*/  HMMA.16816.F32 R28, R32.reuse, R6, R28 ;  /* 0x00000006201c723c */ /* 0x040fe2000000181c */
[----:B------:R-:W4:Y:S01]  /*188d0*/  MUFU.EX2 R71, R71 ;  /* 0x0000004700477308 */ /* 0x000f220000000800 */
[----:B-----5:R-:W-:Y:S01]  /*188e0*/  F2FP.F16.F32.PACK_AB R4, R73, R74 ;  /* 0x0000004a4904723e */ /* 0x020fe200000000ff */
[----:B------:R-:W-:Y:S01]  /*188f0*/  FADD.FTZ R142, R142, R128 ;  /* 0x000000808e8e7221 */ /* 0x000fe20000010000 */
[----:B------:R-:W-:Y:S01]  /*18900*/  FADD.FTZ R74, R74, R76 ;  /* 0x0000004c4a4a7221 */ /* 0x000fe20000010000 */
[----:B------:R-:W-:Y:S01]  /*18910*/  MOV R134, R93 ;  /* 0x0000005d00867202 */ /* 0x000fe20000000f00 */
[C---:B------:R-:W-:Y:S01]  /*18920*/  HMMA.16816.F32 R228, R32.reuse, R24, R228 ;  /* 0x0000001820e4723c */ /* 0x040fe200000018e4 */
[----:B------:R-:W-:Y:S01]  /*18930*/  FADD.FTZ R142, R145, R142 ;  /* 0x0000008e918e7221 */ /* 0x000fe20000010000 */
[----:B------:R-:W-:Y:S01]  /*18940*/  FADD.FTZ R74, R73, R74 ;  /* 0x0000004a494a7221 */ /* 0x000fe20000010000 */
[----:B------:R-:W-:Y:S02]  /*18950*/  MUFU.EX2 R115, R115 ;  /* 0x0000007300737308 */ /* 0x000fe40000000800 */
[----:B------:R-:W-:Y:S01]  /*18960*/  FADD.FTZ R142, R150, R142 ;  /* 0x0000008e968e7221 */ /* 0x000fe20000010000 */
[----:B------:R-:W-:Y:S01]  /*18970*/  HMMA.16816.F32 R224, R32, R26, R224 ;  /* 0x0000001a20e0723c */ /* 0x000fe200000018e0 */
[--C-:B------:R-:W-:Y:S01]  /*18980*/  FFMA.FTZ R25, R113, UR4, -R47.reuse ;  /* 0x0000000471197c23 */ /* 0x100fe2000801082f */
[----:B------:R-:W-:Y:S01]  /*18990*/  FFMA.FTZ R24, R44, UR4, -R92 ;  /* 0x000000042c187c23 */ /* 0x000fe2000801085c */
[--C-:B------:R-:W-:Y:S01]  /*189a0*/  FFMA.FTZ R44, R48, UR4, -R47.reuse ;  /* 0x00000004302c7c23 */ /* 0x100fe2000801082f */
[----:B------:R-:W-:Y:S01]  /*189b0*/  FADD.FTZ R154, R154, R142 ;  /* 0x0000008e9a9a7221 */ /* 0x000fe20000010000 */
[----:B------:R-:W5:Y:S01]  /*189c0*/  MUFU.EX2 R140, R140 ;  /* 0x0000008c008c7308 */ /* 0x000f620000000800 */
[----:B----4-:R-:W-:Y:S01]  /*189d0*/  F2FP.F16.F32.PACK_AB R6, R71, R72 ;  /* 0x000000484706723e */ /* 0x010fe200000000ff */
[--C-:B------:R-:W-:Y:S01]  /*189e0*/  FFMA.FTZ R26, R62, UR4, -R47.reuse ;  /* 0x000000043e1a7c23 */ /* 0x100fe2000801082f */
[--C-:B------:R-:W-:Y:S01]  /*189f0*/  FFMA.FTZ R27, R104, UR4, -R47.reuse ;  /* 0x00000004681b7c23 */ /* 0x100fe2000801082f */
[--C-:B------:R-:W-:Y:S01]  /*18a00*/  FFMA.FTZ R32, R60, UR4, -R47.reuse ;  /* 0x000000043c207c23 */ /* 0x100fe2000801082f */
[--C-:B------:R-:W-:Y:S01]  /*18a10*/  FFMA.FTZ R33, R96, UR4, -R47.reuse ;  /* 0x0000000460217c23 */ /* 0x100fe2000801082f */
[--C-:B------:R-:W-:Y:S01]  /*18a20*/  FFMA.FTZ R35, R56, UR4, -R47.reuse ;  /* 0x0000000438237c23 */ /* 0x100fe2000801082f */
[----:B------:R-:W-:Y:S01]  /*18a30*/  FADD.FTZ R154, R156, R154 ;  /* 0x0000009a9c9a7221 */ /* 0x000fe20000010000 */
[----:B------:R-:W4:Y:S01]  /*18a40*/  MUFU.EX2 R127, R127 ;  /* 0x0000007f007f7308 */ /* 0x000f220000000800 */
[----:B------:R-:W-:Y:S01]  /*18a50*/  FFMA.FTZ R34, R43, UR4, -R92 ;  /* 0x000000042b227c23 */ /* 0x000fe2000801085c */
[--C-:B------:R-:W-:Y:S01]  /*18a60*/  FFMA.FTZ R48, R50, UR4, -R47.reuse ;  /* 0x0000000432307c23 */ /* 0x100fe2000801082f */
[----:B------:R-:W-:Y:S01]  /*18a70*/  FADD.FTZ R159, R159, R154 ;  /* 0x0000009a9f9f7221 */ /* 0x000fe20000010000 */
[--C-:B------:R-:W-:Y:S01]  /*18a80*/  FFMA.FTZ R43, R54, UR4, -R47.reuse ;  /* 0x00000004362b7c23 */ /* 0x100fe2000801082f */
[----:B------:R-:W-:Y:S01]  /*18a90*/  FFMA.FTZ R50, R52, UR4, -R47 ;  /* 0x0000000434327c23 */ /* 0x000fe2000801082f */
[----:B------:R-:W-:Y:S01]  /*18aa0*/  FADD.FTZ R72, R72, R74 ;  /* 0x0000004a48487221 */ /* 0x000fe20000010000 */
[----:B------:R-:W-:Y:S01]  /*18ab0*/  FADD.FTZ R159, R162, R159 ;  /* 0x0000009fa29f7221 */ /* 0x000fe20000010000 */
[----:B------:R-:W-:Y:S01]  /*18ac0*/  MUFU.EX2 R70, R70 ;  /* 0x0000004600467308 */ /* 0x000fe20000000800 */
[----:B-----5:R-:W-:Y:S01]  /*18ad0*/  F2FP.F16.F32.PACK_AB R5, R140, R115 ;  /* 0x000000738c05723e */ /* 0x020fe200000000ff */
[----:B------:R-:W-:Y:S01]  /*18ae0*/  FADD.FTZ R72, R71, R72 ;  /* 0x0000004847487221 */ /* 0x000fe20000010000 */
[----:B------:R-:W-:-:S04]  /*18af0*/  FADD.FTZ R161, R161, R159 ;  /* 0x0000009fa1a17221 */ /* 0x000fc80000010000 */
[----:B------:R-:W-:Y:S01]  /*18b00*/  FADD.FTZ R161, R167, R161 ;  /* 0x000000a1a7a17221 */ /* 0x000fe20000010000 */
[----:B------:R-:W5:Y:S01]  /*18b10*/  MUFU.EX2 R69, R69 ;  /* 0x0000004500457308 */ /* 0x000f620000000800 */
[----:B----4-:R-:W-:Y:S02]  /*18b20*/  F2FP.F16.F32.PACK_AB R7, R127, R143 ;  /* 0x0000008f7f07723e */ /* 0x010fe400000000ff */
[----:B------:R-:W-:-:S04]  /*18b30*/  FADD.FTZ R151, R151, R161 ;  /* 0x000000a197977221 */ /* 0x000fc80000010000 */
[----:B------:R-:W-:Y:S01]  /*18b40*/  FADD.FTZ R151, R166, R151 ;  /* 0x00000097a6977221 */ /* 0x000fe20000010000 */
[----:B---3--:R-:W-:Y:S01]  /*18b50*/  HMMA.16816.F32 R20, R4, R16, R20 ;  /* 0x000000100414723c */ /* 0x008fe20000001814 */
[----:B------:R-:W-:Y:S02]  /*18b60*/  MUFU.EX2 R68, R68 ;  /* 0x0000004400447308 */ /* 0x000fe40000000800 */
[----:B------:R-:W-:-:S03]  /*18b70*/  FADD.FTZ R151, R141, R151 ;  /* 0x000000978d977221 */ /* 0x000fc60000010000 */
[C---:B------:R-:W-:Y:S01]  /*18b80*/  HMMA.16816.F32 R28, R4.reuse, R18, R28 ;  /* 0x00000012041c723c */ /* 0x040fe2000000181c */
[----:B------:R-:W3:Y:S01]  /*18b90*/  LDSM.16.MT88.4 R16, [R245+0x7c00] ;  /* 0x007c0000f510783b */ /* 0x000ee20000004200 */
[----:B------:R-:W-:Y:S01]  /*18ba0*/  FADD.FTZ R164, R164, R151 ;  /* 0x00000097a4a47221 */ /* 0x000fe20000010000 */
[----:B------:R-:W4:Y:S03]  /*18bb0*/  MUFU.EX2 R67, R67 ;  /* 0x0000004300437308 */ /* 0x000f260000000800 */
[----:B-1----:R-:W-:Y:S01]  /*18bc0*/  HMMA.16816.F32 R228, R4, R8, R228 ;  /* 0x0000000804e4723c */ /* 0x002fe200000018e4 */
[----:B------:R-:W-:-:S04]  /*18bd0*/  FADD.FTZ R164, R133, R164 ;  /* 0x000000a485a47221 */ /* 0x000fc80000010000 */
[----:B------:R-:W-:Y:S01]  /*18be0*/  MUFU.EX2 R2, R2 ;  /* 0x0000000200027308 */ /* 0x000fe20000000800 */
[----:B------:R-:W-:Y:S01]  /*18bf0*/  HMMA.16816.F32 R224, R4, R10, R224 ;  /* 0x0000000a04e0723c */ /* 0x000fe200000018e0 */
[----:B------:R-:W1:Y:S01]  /*18c00*/  LDSM.16.MT88.4 R8, [R244+0x8000] ;  /* 0x00800000f408783b */ /* 0x000e620000004200 */
[----:B------:R-:W-:-:S04]  /*18c10*/  FADD.FTZ R164, R155, R164 ;  /* 0x000000a49ba47221 */ /* 0x000fc80000010000 */
[----:B------:R-:W-:Y:S01]  /*18c20*/  FADD.FTZ R123, R123, R164 ;  /* 0x000000a47b7b7221 */ /* 0x000fe20000010000 */
[----:B------:R-:W2:Y:S01]  /*18c30*/  MUFU.EX2 R25, R25 ;  /* 0x0000001900197308 */ /* 0x000ea20000000800 */
[----:B-----5:R-:W-:Y:S01]  /*18c40*/  F2FP.F16.F32.PACK_AB R4, R69, R70 ;  /* 0x000000464504723e */ /* 0x020fe200000000ff */
[----:B------:R-:W-:Y:S01]  /*18c50*/  FADD.FTZ R70, R70, R72 ;  /* 0x0000004846467221 */ /* 0x000fe20000010000 */
[----:B----4-:R-:W-:Y:S01]  /*18c60*/  F2FP.F16.F32.PACK_AB R6, R67, R68 ;  /* 0x000000444306723e */ /* 0x010fe200000000ff */
[----:B------:R-:W-:Y:S02]  /*18c70*/  FADD.FTZ R123, R146, R123 ;  /* 0x0000007b927b7221 */ /* 0x000fe40000010000 */
[----:B------:R-:W-:Y:S02]  /*18c80*/  FADD.FTZ R69, R69, R70 ;  /* 0x0000004645457221 */ /* 0x000fe40000010000 */
[----:B------:R-:W-:Y:S01]  /*18c90*/  MUFU.EX2 R26, R26 ;  /* 0x0000001a001a7308 */ /* 0x000fe20000000800 */
[----:B------:R-:W-:Y:S01]  /*18ca0*/  FADD.FTZ R115, R115, R123 ;  /* 0x0000007b73737221 */ /* 0x000fe20000010000 */
[----:B------:R-:W-:-:S03]  /*18cb0*/  FADD.FTZ R69, R68, R69 ;  /* 0x0000004544457221 */ /* 0x000fc60000010000 */
[----:B------:R-:W-:Y:S01]  /*18cc0*/  FADD.FTZ R115, R140, R115 ;  /* 0x000000738c737221 */ /* 0x000fe20000010000 */
[----:B------:R-:W-:Y:S02]  /*18cd0*/  FADD.FTZ R67, R67, R69 ;  /* 0x0000004543437221 */ /* 0x000fe40000010000 */
[----:B------:R-:W4:Y:S01]  /*18ce0*/  MUFU.EX2 R27, R27 ;  /* 0x0000001b001b7308 */ /* 0x000f220000000800 */
[----:B--2---:R-:W-:Y:S01]  /*18cf0*/  F2FP.F16.F32.PACK_AB R5, R25, R2 ;  /* 0x000000021905723e */ /* 0x004fe200000000ff */
[----:B------:R-:W-:-:S06]  /*18d00*/  FADD.FTZ R143, R143, R115 ;  /* 0x000000738f8f7221 */ /* 0x000fcc0000010000 */
[----:B------:R-:W2:Y:S08]  /*18d10*/  MUFU.EX2 R66, R66 ;  /* 0x0000004200427308 */ /* 0x000eb00000000800 */
[----:B------:R-:W5:Y:S01]  /*18d20*/  MUFU.EX2 R65, R65 ;  /* 0x0000004100417308 */ /* 0x000f620000000800 */
[----:B----4-:R-:W-:-:S07]  /*18d30*/  F2FP.F16.F32.PACK_AB R7, R27, R26 ;  /* 0x0000001a1b07723e */ /* 0x010fce00000000ff */
[----:B------:R-:W-:Y:S01]  /*18d40*/  MUFU.EX2 R64, R64 ;  /* 0x0000004000407308 */ /* 0x000fe20000000800 */
[----:B------:R-:W-:Y:S01]  /*18d50*/  HMMA.16816.F32 R20, R4, R12, R20 ;  /* 0x0000000c0414723c */ /* 0x000fe20000001814 */
[----:B--2---:R-:W-:-:S05]  /*18d60*/  FADD.FTZ R67, R66, R67 ;  /* 0x0000004342437221 */ /* 0x004fca0000010000 */
[C---:B------:R-:W-:Y:S01]  /*18d70*/  HMMA.16816.F32 R28, R4.reuse, R14, R28 ;  /* 0x0000000e041c723c */ /* 0x040fe2000000181c */
[----:B------:R-:W2:Y:S01]  /*18d80*/  MUFU.EX2 R63, R63 ;  /* 0x0000003f003f7308 */ /* 0x000ea20000000800 */
[----:B------:R-:W4:Y:S04]  /*18d90*/  LDSM.16.MT88.4 R12, [R245+0x8000] ;  /* 0x00800000f50c783b */ /* 0x000f280000004200 */
[C---:B---3--:R-:W-:Y:S03]  /*18da0*/  HMMA.16816.F32 R228, R4.reuse, R16, R228 ;  /* 0x0000001004e4723c */ /* 0x048fe600000018e4 */
[----:B------:R-:W-:Y:S03]  /*18db0*/  MUFU.EX2 R32, R32 ;  /* 0x0000002000207308 */ /* 0x000fe60000000800 */
[----:B------:R-:W-:Y:S01]  /*18dc0*/  HMMA.16816.F32 R224, R4, R18, R224 ;  /* 0x0000001204e0723c */ /* 0x000fe200000018e0 */
[----:B------:R-:W3:Y:S04]  /*18dd0*/  LDSM.16.MT88.4 R16, [R244+0x8400] ;  /* 0x00840000f410783b */ /* 0x000ee80000004200 */
[----:B------:R-:W1:Y:S02]  /*18de0*/  MUFU.EX2 R33, R33 ;  /* 0x0000002100217308 */ /* 0x000e640000000800 */
[C---:B-----5:R-:W-:Y:S01]  /*18df0*/  F2FP.F16.F32.PACK_AB R4, R65.reuse, R66 ;  /* 0x000000424104723e */ /* 0x060fe200000000ff */
[----:B------:R-:W-:Y:S01]  /*18e00*/  FADD.FTZ R65, R65, R67 ;  /* 0x0000004341417221 */ /* 0x000fe20000010000 */
[----:B--2---:R-:W-:-:S03]  /*18e10*/  F2FP.F16.F32.PACK_AB R6, R63, R64 ;  /* 0x000000403f06723e */ /* 0x004fc600000000ff */
[----:B------:R-:W-:Y:S01]  /*18e20*/  FADD.FTZ R65, R64, R65 ;  /* 0x0000004140417221 */ /* 0x000fe20000010000 */
[----:B------:R-:W-:Y:S03]  /*18e30*/  MUFU.EX2 R35, R35 ;  /* 0x0000002300237308 */ /* 0x000fe60000000800 */
[----:B------:R-:W-:-:S05]  /*18e40*/  FADD.FTZ R63, R63, R65 ;  /* 0x000000413f3f7221 */ /* 0x000fca0000010000 */
[----:B------:R-:W2:Y:S01]  /*18e50*/  MUFU.EX2 R44, R44 ;  /* 0x0000002c002c7308 */ /* 0x000ea20000000800 */
[----:B-1----:R-:W-:-:S07]  /*18e60*/  F2FP.F16.F32.PACK_AB R5, R33, R32 ;  /* 0x000000202105723e */ /* 0x002fce00000000ff */
[----:B------:R-:W1:Y:S08]  /*18e70*/  MUFU.EX2 R61, R61 ;  /* 0x0000003d003d7308 */ /* 0x000e700000000800 */
[----:B------:R-:W5:Y:S01]  /*18e80*/  MUFU.EX2 R59, R59 ;  /* 0x0000003b003b7308 */ /* 0x000f620000000800 */
[----:B--2---:R-:W-:-:S07]  /*18e90*/  F2FP.F16.F32.PACK_AB R7, R44, R35 ;  /* 0x000000232c07723e */ /* 0x004fce00000000ff */
[----:B------:R-:W-:Y:S01]  /*18ea0*/  HMMA.16816.F32 R20, R4, R8, R20 ;  /* 0x000000080414723c */ /* 0x000fe20000001814 */
[----:B------:R-:W-:Y:S01]  /*18eb0*/  MUFU.EX2 R58, R58 ;  /* 0x0000003a003a7308 */ /* 0x000fe20000000800 */
[----:B-1----:R-:W-:-:S04]  /*18ec0*/  FADD.FTZ R63, R61, R63 ;  /* 0x0000003f3d3f7221 */ /* 0x002fc80000010000 */
[C---:B------:R-:W-:Y:S01]  /*18ed0*/  HMMA.16816.F32 R28, R4.reuse, R10, R28 ;  /* 0x0000000a041c723c */ /* 0x040fe2000000181c */
[----:B------:R-:W1:Y:S02]  /*18ee0*/  LDSM.16.MT88.4 R8, [R245+0x8400] ;  /* 0x00840000f508783b */ /* 0x000e640000004200 */
[----:B------:R-:W2:Y:S03]  /*18ef0*/  MUFU.EX2 R57, R57 ;  /* 0x0000003900397308 */ /* 0x000ea60000000800 */
[C---:B----4-:R-:W-:Y:S05]  /*18f00*/  HMMA.16816.F32 R228, R4.reuse, R12, R228 ;  /* 0x0000000c04e4723c */ /* 0x050fea00000018e4 */
[----:B------:R-:W-:Y:S01]  /*18f10*/  MUFU.EX2 R43, R43 ;  /* 0x0000002b002b7308 */ /* 0x000fe20000000800 */
[----:B------:R-:W-:Y:S01]  /*18f20*/  HMMA.16816.F32 R224, R4, R14, R224 ;  /* 0x0000000e04e0723c */ /* 0x000fe200000018e0 */
[----:B------:R-:W4:Y:S06]  /*18f30*/  LDSM.16.MT88.4 R12, [R244+0x8800] ;  /* 0x00880000f40c783b */ /* 0x000f2c0000004200 */
[----:B------:R-:W3:Y:S01]  /*18f40*/  MUFU.EX2 R48, R48 ;  /* 0x0000003000307308 */ /* 0x000ee20000000800 */
[C---:B-----5:R-:W-:Y:S01]  /*18f50*/  F2FP.F16.F32.PACK_AB R4, R59.reuse, R61 ;  /* 0x0000003d3b04723e */ /* 0x060fe200000000ff */
[----:B------:R-:W-:Y:S01]  /*18f60*/  FADD.FTZ R59, R59, R63 ;  /* 0x0000003f3b3b7221 */ /* 0x000fe20000010000 */
[----:B--2---:R-:W-:-:S03]  /*18f70*/  F2FP.F16.F32.PACK_AB R6, R57, R58 ;  /* 0x0000003a3906723e */ /* 0x004fc600000000ff */
[----:B------:R-:W-:Y:S02]  /*18f80*/  FADD.FTZ R59, R58, R59 ;  /* 0x0000003b3a3b7221 */ /* 0x000fe40000010000 */
[----:B------:R-:W-:Y:S02]  /*18f90*/  MUFU.EX2 R50, R50 ;  /* 0x0000003200327308 */ /* 0x000fe40000000800 */
[----:B------:R-:W-:-:S06]  /*18fa0*/  FADD.FTZ R57, R57, R59 ;  /* 0x0000003b39397221 */ /* 0x000fcc0000010000 */
[----:B------:R-:W2:Y:S01]  /*18fb0*/  MUFU.EX2 R49, R49 ;  /* 0x0000003100317308 */ /* 0x000ea20000000800 */
[----:B---3--:R-:W-:-:S07]  /*18fc0*/  F2FP.F16.F32.PACK_AB R5, R48, R43 ;  /* 0x0000002b3005723e */ /* 0x008fce00000000ff */
[----:B------:R-:W3:Y:S08]  /*18fd0*/  MUFU.EX2 R55, R55 ;  /* 0x0000003700377308 */ /* 0x000ef00000000800 */
[----:B------:R-:W5:Y:S01]  /*18fe0*/  MUFU.EX2 R53, R53 ;  /* 0x0000003500357308 */ /* 0x000f620000000800 */
[----:B--2---:R-:W-:-:S07]  /*18ff0*/  F2FP.F16.F32.PACK_AB R7, R49, R50 ;  /* 0x000000323107723e */ /* 0x004fce00000000ff */
[----:B------:R-:W-:Y:S01]  /*19000*/  HMMA.16816.F32 R20, R4, R16, R20 ;  /* 0x000000100414723c */ /* 0x000fe20000001814 */
[----:B------:R-:W-:Y:S01]  /*19010*/  MUFU.EX2 R51, R51 ;  /* 0x0000003300337308 */ /* 0x000fe20000000800 */
[----:B---3--:R-:W-:-:S04]  /*19020*/  FADD.FTZ R57, R55, R57 ;  /* 0x0000003937397221 */ /* 0x008fc80000010000 */
[C---:B------:R-:W-:Y:S01]  /*19030*/  HMMA.16816.F32 R28, R4.reuse, R18, R28 ;  /* 0x00000012041c723c */ /* 0x040fe2000000181c */
[----:B------:R-:W2:Y:S02]  /*19040*/  LDSM.16.MT88.4 R16, [R245+0x8800] ;  /* 0x00880000f510783b */ /* 0x000ea40000004200 */
[----:B------:R-:W3:Y:S03]  /*19050*/  MUFU.EX2 R102, R102 ;  /* 0x0000006600667308 */ /* 0x000ee60000000800 */
[C---:B-1----:R-:W-:Y:S05]  /*19060*/  HMMA.16816.F32 R228, R4.reuse, R8, R228 ;  /* 0x0000000804e4723c */ /* 0x042fea00000018e4 */
[----:B------:R-:W-:Y:S01]  /*19070*/  MUFU.EX2 R42, R42 ;  /* 0x0000002a002a7308 */ /* 0x000fe20000000800 */
[----:B------:R-:W-:Y:S01]  /*19080*/  HMMA.16816.F32 R224, R4, R10, R224 ;  /* 0x0000000a04e0723c */ /* 0x000fe200000018e0 */
[----:B------:R-:W-:Y:S01]  /*19090*/  FADD.FTZ R8, R127, R143 ;  /* 0x0000008f7f087221 */ /* 0x000fe20000010000 */
[----:B------:R-:W-:-:S03]  /*190a0*/  FFMA.FTZ R9, R39, UR4, -R47 ;  /* 0x0000000427097c23 */ /* 0x000fc6000801082f */
[----:B------:R-:W-:Y:S02]  /*190b0*/  FADD.FTZ R8, R2, R8 ;  /* 0x0000000802087221 */ /* 0x000fe40000010000 */
[----:B------:R-:W1:Y:S01]  /*190c0*/  MUFU.EX2 R45, R45 ;  /* 0x0000002d002d7308 */ /* 0x000e620000000800 */
[----:B-----5:R-:W-:Y:S01]  /*190d0*/  F2FP.F16.F32.PACK_AB R4, R53, R55 ;  /* 0x000000373504723e */ /* 0x020fe200000000ff */
[----:B------:R-:W-:Y:S01]  /*190e0*/  FADD.FTZ R25, R25, R8 ;  /* 0x0000000819197221 */ /* 0x000fe20000010000 */
[----:B---3--:R-:W-:Y:S01]  /*190f0*/  F2FP.F16.F32.PACK_AB R6, R102, R51 ;  /* 0x000000336606723e */ /* 0x008fe200000000ff */
[----:B------:R-:W-:Y:S02]  /*19100*/  FADD.FTZ R53, R53, R57 ;  /* 0x0000003935357221 */ /* 0x000fe40000010000 */
[----:B------:R-:W-:Y:S02]  /*19110*/  FADD.FTZ R25, R26, R25 ;  /* 0x000000191a197221 */ /* 0x000fe40000010000 */
[----:B------:R-:W-:Y:S01]  /*19120*/  MUFU.EX2 R40, R40 ;  /* 0x0000002800287308 */ /* 0x000fe20000000800 */
[----:B------:R-:W-:Y:S01]  /*19130*/  FADD.FTZ R53, R51, R53 ;  /* 0x0000003533357221 */ /* 0x000fe20000010000 */
[----:B------:R-:W-:-:S03]  /*19140*/  FADD.FTZ R27, R27, R25 ;  /* 0x000000191b1b7221 */ /* 0x000fc60000010000 */
[----:B------:R-:W-:Y:S01]  /*19150*/  FADD.FTZ R102, R102, R53 ;  /* 0x0000003566667221 */ /* 0x000fe20000010000 */
[----:B------:R-:W-:Y:S02]  /*19160*/  FADD.FTZ R27, R32, R27 ;  /* 0x0000001b201b7221 */ /* 0x000fe40000010000 */
[----:B------:R-:W3:Y:S01]  /*19170*/  MUFU.EX2 R0, R0 ;  /* 0x0000000000007308 */ /* 0x000ee20000000800 */
[----:B-1----:R-:W-:Y:S01]  /*19180*/  F2FP.F16.F32.PACK_AB R5, R45, R42 ;  /* 0x0000002a2d05723e */ /* 0x002fe200000000ff */
[----:B------:R-:W-:-:S04]  /*19190*/  FADD.FTZ R27, R33, R27 ;  /* 0x0000001b211b7221 */ /* 0x000fc80000010000 */
[----:B------:R-:W-:Y:S02]  /*191a0*/  FADD.FTZ R35, R35, R27 ;  /* 0x0000001b23237221 */ /* 0x000fe40000010000 */
[----:B------:R1:W-:Y:S02]  /*191b0*/  MUFU.EX2 R2, R9 ;  /* 0x0000000900027308 */ /* 0x0003e40000000800 */
[----:B------:R-:W-:-:S04]  /*191c0*/  FADD.FTZ R35, R44, R35 ;  /* 0x000000232c237221 */ /* 0x000fc80000010000 */
[----:B------:R-:W-:Y:S02]  /*191d0*/  FADD.FTZ R35, R43, R35 ;  /* 0x000000232b237221 */ /* 0x000fe40000010000 */
[----:B------:R-:W5:Y:S01]  /*191e0*/  MUFU.EX2 R24, R24 ;  /* 0x0000001800187308 */ /* 0x000f620000000800 */
[----:B---3--:R-:W-:Y:S01]  /*191f0*/  F2FP.F16.F32.PACK_AB R7, R0, R40 ;  /* 0x000000280007723e */ /* 0x008fe200000000ff */
[----:B------:R-:W-:-:S04]  /*19200*/  FADD.FTZ R48, R48, R35 ;  /* 0x0000002330307221 */ /* 0x000fc80000010000 */
[----:B------:R-:W-:Y:S02]  /*19210*/  FADD.FTZ R48, R50, R48 ;  /* 0x0000003032307221 */ /* 0x000fe40000010000 */
[----:B----4-:R-:W-:Y:S01]  /*19220*/  HMMA.16816.F32 R20, R4, R12, R20 ;  /* 0x0000000c0414723c */ /* 0x010fe20000001814 */
[----:B-1----:R-:W1:Y:S01]  /*19230*/  LDSM.16.MT88.4 R8, [R245+0x8c00] ;  /* 0x008c0000f508783b */ /* 0x002e620000004200 */
[----:B------:R-:W3:Y:S01]  /*19240*/  MUFU.EX2 R34, R34 ;  /* 0x0000002200227308 */ /* 0x000ee20000000800 */
[----:B------:R-:W-:-:S03]  /*19250*/  FADD.FTZ R49, R49, R48 ;  /* 0x0000003031317221 */ /* 0x000fc60000010000 */
[C---:B------:R-:W-:Y:S01]  /*19260*/  HMMA.16816.F32 R28, R4.reuse, R14, R28 ;  /* 0x0000000e041c723c */ /* 0x040fe2000000181c */
[----:B------:R-:W-:Y:S01]  /*19270*/  FFMA.FTZ R12, R36, UR4, -R47 ;  /* 0x00000004240c7c23 */ /* 0x000fe2000801082f */
[----:B------:R-:W-:Y:S01]  /*19280*/  FADD.FTZ R49, R42, R49 ;  /* 0x000000312a317221 */ /* 0x000fe20000010000 */
[----:B-----5:R-:W-:Y:S01]  /*19290*/  FADD.FTZ R102, R24, R102 ;  /* 0x0000006618667221 */ /* 0x020fe20000010000 */
[----:B------:R-:W4:Y:S02]  /*192a0*/  MUFU.EX2 R38, R38 ;  /* 0x0000002600267308 */ /* 0x000f240000000800 */
[----:B--2---:R-:W-:Y:S01]  /*192b0*/  HMMA.16816.F32 R228, R4, R16, R228 ;  /* 0x0000001004e4723c */ /* 0x004fe200000018e4 */
[----:B------:R-:W-:-:S04]  /*192c0*/  FADD.FTZ R45, R45, R49 ;  /* 0x000000312d2d7221 */ /* 0x000fc80000010000 */
[----:B------:R-:W-:Y:S01]  /*192d0*/  FADD.FTZ R45, R40, R45 ;  /* 0x0000002d282d7221 */ /* 0x000fe20000010000 */
[----:B------:R-:W2:Y:S01]  /*192e0*/  MUFU.EX2 R216, R216 ;  /* 0x000000d800d87308 */ /* 0x000ea20000000800 */
[----:B------:R-:W-:Y:S01]  /*192f0*/  HMMA.16816.F32 R224, R4, R18, R224 ;  /* 0x0000001204e0723c */ /* 0x000fe200000018e0 */
[----:B---3--:R-:W-:Y:S01]  /*19300*/  FADD.FTZ R102, R34, R102 ;  /* 0x0000006622667221 */ /* 0x008fe20000010000 */
[----:B------:R-:W-:-:S05]  /*19310*/  FADD.FTZ R0, R0, R45 ;  /* 0x0000002d00007221 */ /* 0x000fca0000010000 */
[----:B------:R-:W3:Y:S01]  /*19320*/  MUFU.EX2 R39, R46 ;  /* 0x0000002e00277308 */ /* 0x000ee20000000800 */
[----:B------:R-:W-:Y:S01]  /*19330*/  F2FP.F16.F32.PACK_AB R4, R34, R24 ;  /* 0x000000182204723e */ /* 0x000fe200000000ff */
[----:B----4-:R-:W-:-:S06]  /*19340*/  FADD.FTZ R102, R38, R102 ;  /* 0x0000006626667221 */ /* 0x010fcc0000010000 */
[----:B------:R-:W4:Y:S01]  /*19350*/  MUFU.EX2 R12, R12 ;  /* 0x0000000c000c7308 */ /* 0x000f220000000800 */
[C---:B--2---:R-:W-:Y:S01]  /*19360*/  F2FP.F16.F32.PACK_AB R6, R216.reuse, R38 ;  /* 0x00000026d806723e */ /* 0x044fe200000000ff */
[----:B------:R-:W-:-:S06]  /*19370*/  FADD.FTZ R216, R216, R102 ;  /* 0x00000066d8d87221 */ /* 0x000fcc0000010000 */
[----:B------:R-:W2:Y:S01]  /*19380*/  MUFU.EX2 R217, R217 ;  /* 0x000000d900d97308 */ /* 0x000ea20000000800 */
[----:B---3--:R-:W-:Y:S01]  /*19390*/  F2FP.F16.F32.PACK_AB R5, R2, R39 ;  /* 0x000000270205723e */ /* 0x008fe200000000ff */
[----:B------:R-:W-:-:S04]  /*193a0*/  FADD.FTZ R0, R39, R0 ;  /* 0x0000000027007221 */ /* 0x000fc80000010000 */
[----:B------:R-:W-:-:S04]  /*193b0*/  FADD.FTZ R0, R2, R0 ;  /* 0x0000000002007221 */ /* 0x000fc80000010000 */
[----:B----4-:R-:W-:Y:S01]  /*193c0*/  FADD.FTZ R0, R12, R0 ;  /* 0x000000000c007221 */ /* 0x010fe20000010000 */
[----:B--2---:R-:W-:-:S03]  /*193d0*/  F2FP.F16.F32.PACK_AB R7, R217, R12 ;  /* 0x0000000cd907723e */ /* 0x004fc600000000ff */
[----:B------:R-:W-:-:S04]  /*193e0*/  FADD.FTZ R217, R217, R0 ;  /* 0x00000000d9d97221 */ /* 0x000fc80000010000 */
[C---:B------:R-:W-:Y:S06]  /*193f0*/  HMMA.16816.F32 R236, R4.reuse, R232, R20 ;  /* 0x000000e804ec723c */ /* 0x040fec0000001814 */
[C---:B------:R-:W-:Y:S06]  /*19400*/  HMMA.16816.F32 R232, R4.reuse, R234, R28 ;  /* 0x000000ea04e8723c */ /* 0x040fec000000181c */
[C---:B-1----:R-:W-:Y:S06]  /*19410*/  HMMA.16816.F32 R228, R4.reuse, R8, R228 ;  /* 0x0000000804e4723c */ /* 0x042fec00000018e4 */
[----:B------:R-:W-:-:S15]  /*19420*/  HMMA.16816.F32 R224, R4, R10, R224 ;  /* 0x0000000a04e0723c */ /* 0x000fde00000018e0 */
[----:B------:R-:W-:-:S09]  /*19430*/  NOP ;  /* 0x0000000000007918 */ /* 0x000fd20000000000 */
.L_x_2117:
[----:B------:R-:W-:-:S06]  /*19440*/  UISETP.GE.AND UP0, UPT, UR8, 0x1, UPT ;  /* 0x000000010800788c */ /* 0x000fcc000bf06270 */
[----:B------:R-:W-:-:S13]  /*19450*/  PLOP3.LUT P0, PT, PT, PT, UP0, 0x80, 0x0 ;  /* 0x000000000000781c */ /* 0x000fda0003f0f008 */
[----:B------:R-:W-:Y:S05]  /*19460*/  @!P0 BRA `(.L_x_2125) ;  /* 0x0000005800288947 */ /* 0x000fea0003800000 */
[----:B------:R-:W1:Y:S01]  /*19470*/  S2R R0, SR_TID.X ;  /* 0x0000000000007919 */ /* 0x000e620000002100 */
[----:B------:R-:W-:Y:S01]  /*19480*/  ULDC UR6, c[0x0][0x250] ;  /* 0x0000940000067ab9 */ /* 0x000fe20000000800 */
[----:B------:R-:W-:Y:S01]  /*19490*/  IMAD.MOV.U32 R219, RZ, RZ, R134 ;  /* 0x000000ffffdb7224 */ /* 0x000fe200078e0086 */
[----:B------:R-:W-:Y:S01]  /*194a0*/  ULEA UR6, -UR6, URZ, 0x8 ;  /* 0x0000003f06067291 */ /* 0x000fe2000f8e413f */
[----:B------:R-:W-:Y:S01]  /*194b0*/  IMAD.MOV.U32 R220, RZ, RZ, R132 ;  /* 0x000000ffffdc7224 */ /* 0x000fe200078e0084 */
[----:B------:R-:W-:Y:S01]  /*194c0*/  ULDC UR7, c[0x0][0x2d0] ;  /* 0x0000b40000077ab9 */ /* 0x000fe20000000800 */
[----:B------:R-:W-:Y:S01]  /*194d0*/  ULDC.64 UR10, c[0x0][0x208] ;  /* 0x00008200000a7ab9 */ /* 0x000fe20000000a00 */
[----:B------:R-:W-:Y:S02]  /*194e0*/  USHF.R.S32.HI UR4, URZ, 0x1f, UR6 ;  /* 0x0000001f3f047899 */ /* 0x000fe40008011406 */
[----:B------:R-:W-:-:S04]  /*194f0*/  MOV R247, UR6 ;  /* 0x0000000600f77c02 */ /* 0x000fc80008000f00 */
[----:B------:R-:W-:Y:S01]  /*19500*/  IMAD.U32 R246, RZ, RZ, UR4 ;  /* 0x00000004fff67e24 */ /* 0x000fe2000f8e00ff */
[----:B------:R-:W-:Y:S01]  /*19510*/  ULDC UR4, c[0x0][0x2ec] ;  /* 0x0000bb0000047ab9 */ /* 0x000fe20000000800 */
[----:B-1----:R-:W-:-:S04]  /*19520*/  SHF.L.U32 R0, R0, 0x1, RZ ;  /* 0x0000000100007819 */ /* 0x002fc800000006ff */
[----:B------:R-:W-:-:S07]  /*19530*/  LOP3.LUT R218, R0, 0x6, RZ, 0xc0, !PT ;  /* 0x0000000600da7812 */ /* 0x000fce00078ec0ff */
.L_x_2129:
        /* <DEDUP_REMOVED lines=34> */
[----:B------:R-:W-:Y:S02]  /*19760*/  ISETP.GT.U32.AND P4, PT, R0, R15, PT ;  /* 0x0000000f0000720c */ /* 0x000fe40003f84070 */
[----:B------:R-:W-:Y:S09]  /*19770*/  ISETP.GE.AND P3, PT, R12, RZ, PT ;  /* 0x000000ff0c00720c */ /* 0x000ff20003f66270 */
[----:B------:R-:W-:Y:S02]  /*19780*/  @!P0 IMAD.IADD R13, R13, 0x1, -R0 ;  /* 0x000000010d0d8824 */ /* 0x000fe400078e0a00 */
[-C--:B------:R-:W-:Y:S01]  /*19790*/  @!P4 IADD3 R15, R15, -R0.reuse, RZ ;  /* 0x800000000f0fc210 */ /* 0x080fe20007ffe0ff */
[----:B------:R-:W-:Y:S01]  /*197a0*/  @!P0 VIADD R4, R4, 0x1 ;  /* 0x0000000104048836 */ /* 0x000fe20000000000 */
[C---:B------:R-:W-:Y:S01]  /*197b0*/  ISETP.NE.AND P0, PT, R2.reuse, RZ, PT ;  /* 0x000000ff0200720c */ /* 0x040fe20003f05270 */
[----:B------:R-:W-:Y:S01]  /*197c0*/  @!P4 VIADD R5, R5, 0x1 ;  /* 0x000000010505c836 */ /* 0x000fe20000000000 */
[-C--:B------:R-:W-:Y:S02]  /*197d0*/  ISETP.GE.U32.AND P5, PT, R13, R0.reuse, PT ;  /* 0x000000000d00720c */ /* 0x080fe40003fa6070 */
[----:B------:R-:W-:Y:S02]  /*197e0*/  ISETP.GE.U32.AND P6, PT, R15, R0, PT ;  /* 0x000000000f00720c */ /* 0x000fe40003fc6070 */
[----:B------:R-:W-:Y:S04]  /*197f0*/  LOP3.LUT R0, R2, UR6, RZ, 0x3c, !PT ;  /* 0x0000000602007c12 */ /* 0x000fe8000f8e3cff */
        /* <DEDUP_REMOVED lines=30> */
.L_x_2126:
[----:B------:R-:W4:Y:S01]  /*199e0*/  @!P1 LDC.64 R12, c[0x0][0x250] ;  /* 0x00009400ff0c9b82 */ /* 0x000f220000000a00 */
[----:B------:R-:W-:Y:S01]  /*199f0*/  @P1 STS [R223+0x5000], RZ ;  /* 0x005000ffdf001388 */ /* 0x000fe20000000800 */
[-C--:B------:R-:W-:Y:S01]  /*19a00*/  LEA R248, P2, R2, R189.reuse, 0x1 ;  /* 0x000000bd02f87211 */ /* 0x080fe200078408ff */
[----:B------:R-:W-:Y:S01]  /*19a10*/  @!P1 IMAD.MOV.U32 R18, RZ, RZ, R2 ;  /* 0x000000ffff129224 */ /* 0x000fe200078e0002 */
[----:B------:R-:W-:Y:S01]  /*19a20*/  @!P1 IADD3 R5, P0, R222, R2, RZ ;  /* 0x00000002de059210 */ /* 0x000fe20007f1e0ff */
[----:B------:R-:W-:Y:S01]  /*19a30*/  @P1 STS [R223+0x5004], RZ ;  /* 0x005004ffdf001388 */ /* 0x000fe20000000800 */
[-CC-:B------:R-:W-:Y:S01]  /*19a40*/  LEA.HI.X R249, R2, R188.reuse, R0.reuse, 0x1, P2 ;  /* 0x000000bc02f97211 */ /* 0x180fe200010f0c00 */
[--C-:B------:R-:W-:Y:S01]  /*19a50*/  @!P1 IMAD.MOV.U32 R19, RZ, RZ, R0.reuse ;  /* 0x000000ffff139224 */ /* 0x100fe200078e0000 */
[----:B------:R-:W-:Y:S01]  /*19a60*/  UISETP.GE.AND UP0, UPT, UR8, 0x2, UPT ;  /* 0x000000020800788c */ /* 0x000fe2000bf06270 */
[----:B------:R-:W-:Y:S01]  /*19a70*/  @P1 STS.64 [R223+0x5008], RZ ;  /* 0x005008ffdf001388 */ /* 0x000fe20000000a00 */
[----:B------:R-:W-:Y:S01]  /*19a80*/  @!P1 IMAD.X R4, R221, 0x1, R0, P0 ;  /* 0x00000001dd049824 */ /* 0x000fe200000e0600 */
[CC--:B------:R-:W-:Y:S01]  /*19a90*/  @!P1 LEA R16, P0, R5.reuse, R189.reuse, 0x1 ;  /* 0x000000bd05109211 */ /* 0x0c0fe200078008ff */
[----:B--2---:R-:W-:Y:S01]  /*19aa0*/  @!P1 IMAD.WIDE.U32 R18, R8, 0x60, R18 ;  /* 0x0000006008129825 */ /* 0x004fe200078e0012 */
[----:B------:R-:W-:Y:S01]  /*19ab0*/  @!PT LDS RZ, [RZ] ;  /* 0x00000000fffff984 */ /* 0x000fe20000000800 */
[----:B------:R-:W-:Y:S01]  /*19ac0*/  @!PT LDS RZ, [RZ] ;  /* 0x00000000fffff984 */ /* 0x000fe20000000800 */
[----:B------:R-:W-:Y:S01]  /*19ad0*/  @!PT LDS RZ, [RZ] ;  /* 0x00000000fffff984 */ /* 0x000fe20000000800 */
[----:B------:R-:W-:Y:S02]  /*19ae0*/  @!P1 LDGSTS.E.BYPASS.LTC128B.128 [R223+0x5000], desc[UR10][R248.64] ;  /* 0x05000000f8df9fae */ /* 0x000fe4000b901d4a */
        /* <DEDUP_REMOVED lines=35> */
[----:B----4-:R-:W-:Y:S01]  /*19d20*/  @!P1 IMAD.WIDE.U32 R8, R12, 0xa0, R8 ;  /* 0x000000a00c089825 */ /* 0x010fe200078e0008 */
[----:B-1----:R-:W-:Y:S02]  /*19d30*/  @!P1 MOV R17, R0 ;  /* 0x0000000000119202 */ /* 0x002fe40000000f00 */
        /* <DEDUP_REMOVED lines=9> */
[----:B------:R-:W-:Y:S02]  /*19dd0*/  @!P1 IMAD.MOV.U32 R16, RZ, RZ, R2 ;  /* 0x000000ffff109224 */ /* 0x000fe400078e0002 */
[----:B------:R-:W-:Y:S02]  /*19de0*/  @!P1 IMAD.IADD R13, R13, 0x1, R9 ;  /* 0x000000010d0d9824 */ /* 0x000fe400078e0209 */
[----:B--2---:R-:W-:Y:S03]  /*19df0*/  @!P1 IMAD.WIDE.U32 R16, R4, 0xc0, R16 ;  /* 0x000000c004109825 */ /* 0x004fe600078e0010 */
[-C--:B------:R-:W-:Y:S01]  /*19e00*/  @!P1 LEA.HI.X R13, R8, R188.reuse, R13, 0x1, P3 ;  /* 0x000000bc080d9211 */ /* 0x080fe200018f0c0d */
[----:B------:R-:W-:Y:S01]  /*19e10*/  @!P1 IMAD R5, R5, 0xc0, RZ ;  /* 0x000000c005059824 */ /* 0x000fe200078e02ff */
[C---:B------:R-:W-:Y:S01]  /*19e20*/  @!P1 LEA R4, P2, R16.reuse, R189, 0x1 ;  /* 0x000000bd10049211 */ /* 0x040fe200078408ff */
[----:B------:R-:W-:Y:S02]  /*19e30*/  @!P1 IMAD R11, R11, 0xe0, RZ ;  /* 0x000000e00b0b9824 */ /* 0x000fe400078e02ff */
[----:B------:R-:W-:Y:S01]  /*19e40*/  @!PT LDS RZ, [RZ] ;  /* 0x00000000fffff984 */ /* 0x000fe20000000800 */
[----:B------:R-:W-:Y:S01]  /*19e50*/  @!PT LDS RZ, [RZ] ;  /* 0x00000000fffff984 */ /* 0x000fe20000000800 */
[----:B------:R-:W-:Y:S01]  /*19e60*/  @!PT LDS RZ, [RZ] ;  /* 0x00000000fffff984 */ /* 0x000fe20000000800 */
[----:B------:R-:W-:Y:S01]  /*19e70*/  @!P1 LDGSTS.E.BYPASS.LTC128B.128 [R223+0x7800], desc[UR10][R12.64] ;  /* 0x078000000cdf9fae */ /* 0x000fe2000b901d4a */
[----:B------:R-:W-:Y:S02]  /*19e80*/  @!P1 IMAD.IADD R5, R5, 0x1, R17 ;  /* 0x0000000105059824 */ /* 0x000fe400078e0211 */
[----:B------:R-:W-:Y:S01]  /*19e90*/  @!P1 IADD3 R11, R11, R19, RZ ;  /* 0x000000130b0b9210 */ /* 0x000fe20007ffe0ff */
[----:B------:R-:W-:Y:S02]  /*19ea0*/  @P1 STS.128 [R223+0x8000], RZ ;  /* 0x008000ffdf001388 */ /* 0x000fe40000000c00 */
[-C--:B------:R-:W-:Y:S02]  /*19eb0*/  @!P1 LEA.HI.X R5, R16, R188.reuse, R5, 0x1, P2 ;  /* 0x000000bc10059211 */ /* 0x080fe400010f0c05 */
[----:B------:R-:W-:Y:S02]  /*19ec0*/  @!P1 LEA.HI.X R11, R18, R188, R11, 0x1, P0 ;  /* 0x000000bc120b9211 */ /* 0x000fe400000f0c0b */
[----:B------:R-:W-:Y:S01]  /*19ed0*/  PLOP3.LUT P0, PT, PT, PT, UP0, 0x80, 0x0 ;  /* 0x000000000000781c */ /* 0x000fe20003f0f008 */
        /* <DEDUP_REMOVED lines=35> */
[----:B------:R-:W1:Y:S03]  /*1a110*/  LDSM.16.M88.4 R192, [R211] ;  /* 0x00000000d3c0783b */ /* 0x000e660000000200 */
[C---:B-----5:R-:W-:Y:S01]  /*1a120*/  HMMA.16816.F32 R44, R128.reuse, R48, RZ ;  /* 0x00000030802c723c */ /* 0x060fe200000018ff */
[----:B------:R-:W5:Y:S04]  /*1a130*/  LDSM.16.M88.4 R188, [R210] ;  /* 0x00000000d2bc783b */ /* 0x000f680000000200 */
[----:B------:R-:W5:Y:S01]  /*1a140*/  LDSM.16.M88.4 R184, [R209] ;  /* 0x00000000d1b8783b */ /* 0x000f620000000200 */
[C---:B------:R-:W-:Y:S03]  /*1a150*/  HMMA.16816.F32 R52, R128.reuse, R56, RZ ;  /* 0x000000388034723c */ /* 0x040fe600000018ff */
[----:B------:R-:W5:Y:S03]  /*1a160*/  LDSM.16.M88.4 R180, [R208] ;  /* 0x00000000d0b4783b */ /* 0x000f660000000200 */
[C---:B------:R-:W-:Y:S01]  /*1a170*/  HMMA.16816.F32 R60, R128.reuse, R64, RZ ;  /* 0x00000040803c723c */ /* 0x040fe200000018ff */
[----:B------:R-:W5:Y:S04]  /*1a180*/  LDSM.16.M88.4 R176, [R207] ;  /* 0x00000000cfb0783b */ /* 0x000f680000000200 */
[----:B------:R-:W5:Y:S01]  /*1a190*/  LDSM.16.M88.4 R172, [R206] ;  /* 0x00000000ceac783b */ /* 0x000f620000000200 */
[C---:B------:R-:W-:Y:S03]  /*1a1a0*/  HMMA.16816.F32 R68, R128.reuse, R72, RZ ;  /* 0x000000488044723c */ /* 0x040fe600000018ff */
[----:B------:R-:W5:Y:S03]  /*1a1b0*/  LDSM.16.M88.4 R168, [R205] ;  /* 0x00000000cda8783b */ /* 0x000f660000000200 */
[C---:B------:R-:W-:Y:S01]  /*1a1c0*/  HMMA.16816.F32 R76, R128.reuse, R80, RZ ;  /* 0x00000050804c723c */ /* 0x040fe200000018ff */
[----:B------:R-:W5:Y:S04]  /*1a1d0*/  LDSM.16.M88.4 R164, [R204] ;  /* 0x00000000cca4783b */ /* 0x000f680000000200 */
[----:B------:R-:W5:Y:S01]  /*1a1e0*/  LDSM.16.M88.4 R160, [R203] ;  /* 0x00000000cba0783b */ /* 0x000f620000000200 */
[C---:B--2---:R-:W-:Y:S03]  /*1a1f0*/  HMMA.16816.F32 R84, R128.reuse, R88, RZ ;  /* 0x000000588054723c */ /* 0x044fe600000018ff */
[----:B------:R-:W2:Y:S03]  /*1a200*/  LDSM.16.M88.4 R156, [R202] ;  /* 0x00000000ca9c783b */ /* 0x000ea60000000200 */
[C---:B------:R-:W-:Y:S01]  /*1a210*/  HMMA.16816.F32 R92, R128.reuse, R96, RZ ;  /* 0x00000060805c723c */ /* 0x040fe200000018ff */
[----:B------:R-:W2:Y:S04]  /*1a220*/  LDSM.16.M88.4 R152, [R201] ;  /* 0x00000000c998783b */ /* 0x000ea80000000200 */
[----:B------:R-:W2:Y:S01]  /*1a230*/  LDSM.16.M88.4 R148, [R200] ;  /* 0x00000000c894783b */ /* 0x000ea20000000200 */
[C---:B---3--:R-:W-:Y:S03]  /*1a240*/  HMMA.16816.F32 R100, R128.reuse, R104, RZ ;  /* 0x000000688064723c */ /* 0x048fe600000018ff */
[----:B------:R-:W3:Y:S03]  /*1a250*/  LDSM.16.M88.4 R144, [R199] ;  /* 0x00000000c790783b */ /* 0x000ee60000000200 */
        /* <DEDUP_REMOVED lines=19> */
[C---:B------:R-:W-:Y:S06]  /*1a390*/  HMMA.16816.F32 R4, R132.reuse, R136, R4 ;  /* 0x000000888404723c */ /* 0x040fec0000001804 */
[C---:B------:R-:W-:Y:S01]  /*1a3a0*/  HMMA.16816.F32 R8, R132.reuse, R138, R8 ;  /* 0x0000008a8408723c */ /* 0x040fe20000001808 */
[----:B------:R-:W4:Y:S01]  /*1a3b0*/  LDSM.16.M88.4 R136, [R3] ;  /* 0x000000000388783b */ /* 0x000f220000000200 */
[----:B------:R-:W-:Y:S04]  /*1a3c0*/  DEPBAR.LE SB0, 0x0 ;  /* 0x000080000000791a */ /* 0x000fe80000000000 */
[C---:B------:R-:W-:Y:S01]  /*1a3d0*/  HMMA.16816.F32 R12, R132.reuse, R192, R12 ;  /* 0x000000c0840c723c */ /* 0x040fe2000000180c */
[----:B------:R-:W-:Y:S05]  /*1a3e0*/  BAR.SYNC.DEFER_BLOCKING 0x0 ;  /* 0x0000000000007b1d */ /* 0x000fea0000010000 */
[C---:B------:R-:W-:Y:S06]  /*1a3f0*/  HMMA.16816.F32 R16, R132.reuse, R194, R16 ;  /* 0x000000c28410723c */ /* 0x040fec0000001810 */
[C---:B-----5:R-:W-:Y:S06]  /*1a400*/  HMMA.16816.F32 R20, R132.reuse, R188, R20 ;  /* 0x000000bc8414723c */ /* 0x060fec0000001814 */
        /* <DEDUP_REMOVED lines=103> */
.L_x_2128:
[----:B------:R1:W-:Y:S01]  /*1aa80*/  @P1 STS [R223+0x1000], RZ ;  /* 0x001000ffdf001388 */ /* 0x0003e20000000800 */
[CC--:B------:R-:W-:Y:S01]  /*1aa90*/  LEA R140, P2, R142.reuse, R243.reuse, 0x1 ;  /* 0x000000f38e8c7211 */ /* 0x0c0fe200078408ff */
[----:B------:R-:W3:Y:S01]  /*1aaa0*/  @!P1 LDC R137, c[0x0][0x24c] ;  /* 0x00009300ff899b82 */ /* 0x000ee20000000800 */
[C---:B------:R-:W-:Y:S01]  /*1aab0*/  @!P1 IADD3 R2, P0, R142.reuse, UR19, RZ ;  /* 0x000000138e029c10 */ /* 0x040fe2000ff1e0ff */
[----:B------:R1:W-:Y:S01]  /*1aac0*/  @P1 STS [R223+0x1004], RZ ;  /* 0x001004ffdf001388 */ /* 0x0003e20000000800 */
[--C-:B------:R-:W-:Y:S01]  /*1aad0*/  LEA.HI.X R141, R142, R242, R136.reuse, 0x1, P2 ;  /* 0x000000f28e8d7211 */ /* 0x100fe200010f0c88 */
[----:B------:R-:W-:Y:S01]  /*1aae0*/  @!P1 IMAD.MOV.U32 R149, RZ, RZ, R136 ;  /* 0x000000ffff959224 */ /* 0x000fe200078e0088 */
[----:B------:R-:W-:Y:S01]  /*1aaf0*/  @!P1 IADD3.X R0, R136, UR18, RZ, P0, !PT ;  /* 0x0000001288009c10 */ /* 0x000fe200087fe4ff */
[----:B------:R1:W-:Y:S01]  /*1ab00*/  @P1 STS.64 [R223+0x1008], RZ ;  /* 0x001008ffdf001388 */ /* 0x0003e20000000a00 */
        /* <DEDUP_REMOVED lines=82> */
.L_x_2127:
        /* <DEDUP_REMOVED lines=223> */
[----:B------:R-:W-:Y:S02]  /*1be20*/  I2FP.F32.S32 R0, R132 ;  /* 0x0000008400007245 */ /* 0x000fe40000201400 */
[C---:B------:R-:W-:Y:S03]  /*1be30*/  IADD3 R132, R133.reuse, 0x99, RZ ;  /* 0x0000009985847810 */ /* 0x040fe60007ffe0ff */
[C---:B------:R-:W-:Y:S01]  /*1be40*/  FFMA.FTZ R76, R0.reuse, UR5, R76 ;  /* 0x00000005004c7c23 */ /* 0x040fe2000801004c */
[----:B------:R-:W-:Y:S01]  /*1be50*/  FFMA.FTZ R78, R0, UR5, R78 ;  /* 0x00000005004e7c23 */ /* 0x000fe2000801004e */
[C---:B------:R-:W-:Y:S03]  /*1be60*/  IADD3 R0, R133.reuse, 0x91, RZ ;  /* 0x0000009185007810 */ /* 0x040fe60007ffe0ff */
[----:B------:R-:W-:Y:S02]  /*1be70*/  FMNMX.FTZ R135, R76, R135, !PT ;  /* 0x000000874c877209 */ /* 0x000fe40007810000 */
[----:B------:R-:W-:Y:S02]  /*1be80*/  I2FP.F32.S32 R0, R0 ;  /* 0x0000000000007245 */ /* 0x000fe40000201400 */
[----:B------:R-:W-:Y:S03]  /*1be90*/  FMNMX.FTZ R134, R78, R134, !PT ;  /* 0x000000864e867209 */ /* 0x000fe60007810000 */
[C---:B------:R-:W-:Y:S01]  /*1bea0*/  FFMA.FTZ R77, R0.reuse, UR5, R77 ;  /* 0x00000005004d7c23 */ /* 0x040fe2000801004d */
[----:B------:R-:W-:Y:S01]  /*1beb0*/  FFMA.FTZ R79, R0, UR5, R79 ;  /* 0x00000005004f7c23 */ /* 0x000fe2000801004f */
[----:B------:R-:W-:Y:S01]  /*1bec0*/  I2FP.F32.S32 R0, R132 ;  /* 0x0000008400007245 */ /* 0x000fe20000201400 */
[C---:B------:R-:W-:Y:S01]  /*1bed0*/  FFMA.FTZ R80, R2.reuse, UR5, R80 ;  /* 0x0000000502507c23 */ /* 0x040fe20008010050 */
[----:B------:R-:W-:Y:S01]  /*1bee0*/  FFMA.FTZ R82, R2, UR5, R82 ;  /* 0x0000000502527c23 */ /* 0x000fe20008010052 */
[----:B------:R-:W-:Y:S02]  /*1bef0*/  IADD3 R2, R133, 0xa1, RZ ;  /* 0x000000a185027810 */ /* 0x000fe40007ffe0ff */
[----:B------:R-:W-:Y:S01]  /*1bf00*/  FMNMX.FTZ R134, R79, R134, !PT ;  /* 0x000000864f867209 */ /* 0x000fe20007810000 */
[C---:B------:R-:W-:Y:S01]  /*1bf10*/  FFMA.FTZ R81, R0.reuse, UR5, R81 ;  /* 0x0000000500517c23 */ /* 0x040fe20008010051 */
[----:B------:R-:W-:Y:S01]  /*1bf20*/  FFMA.FTZ R83, R0, UR5, R83 ;  /* 0x0000000500537c23 */ /* 0x000fe20008010053 */
[----:B------:R-:W-:Y:S02]  /*1bf30*/  IADD3 R0, R133, 0xa0, RZ ;  /* 0x000000a085007810 */ /* 0x000fe40007ffe0ff */
[----:B------:R-:W-:Y:S02]  /*1bf40*/  FMNMX.FTZ R134, R82, R134, !PT ;  /* 0x0000008652867209 */ /* 0x000fe40007810000 */
[----:B------:R-:W-:Y:S02]  /*1bf50*/  I2FP.F32.S32 R0, R0 ;  /* 0x0000000000007245 */ /* 0x000fe40000201400 */
[----:B------:R-:W-:Y:S02]  /*1bf60*/  FMNMX.FTZ R134, R83, R134, !PT ;  /* 0x0000008653867209 */ /* 0x000fe40007810000 */
[C---:B------:R-:W-:Y:S01]  /*1bf70*/  IADD3 R132, R133.reuse, 0xa8, RZ ;  /* 0x000000a885847810 */ /* 0x040fe20007ffe0ff */
[C---:B------:R-:W-:Y:S01]  /*1bf80*/  FFMA.FTZ R84, R0.reuse, UR5, R84 ;  /* 0x0000000500547c23 */ /* 0x040fe20008010054 */
[----:B------:R-:W-:Y:S01]  /*1bf90*/  FFMA.FTZ R86, R0, UR5, R86 ;  /* 0x0000000500567c23 */ /* 0x000fe20008010056 */
[----:B------:R-:W-:Y:S02]  /*1bfa0*/  I2FP.F32.S32 R2, R2 ;  /* 0x0000000200027245 */ /* 0x000fe40000201400 */
[----:B------:R-:W-:Y:S02]  /*1bfb0*/  I2FP.F32.S32 R0, R132 ;  /* 0x0000008400007245 */ /* 0x000fe40000201400 */
[----:B------:R-:W-:Y:S01]  /*1bfc0*/  FMNMX.FTZ R134, R86, R134, !PT ;  /* 0x0000008656867209 */ /* 0x000fe20007810000 */
[C---:B------:R-:W-:Y:S01]  /*1bfd0*/  FFMA.FTZ R85, R2.reuse, UR5, R85 ;  /* 0x0000000502557c23 */ /* 0x040fe20008010055 */
[----:B------:R-:W-:Y:S01]  /*1bfe0*/  FFMA.FTZ R87, R2, UR5, R87 ;  /* 0x0000000502577c23 */ /* 0x000fe20008010057 */
[C---:B------:R-:W-:Y:S01]  /*1bff0*/  FFMA.FTZ R88, R0.reuse, UR5, R88 ;  /* 0x0000000500587c23 */ /* 0x040fe20008010058 */
[----:B------:R-:W-:Y:S01]  /*1c000*/  FFMA.FTZ R90, R0, UR5, R90 ;  /* 0x00000005005a7c23 */ /* 0x000fe2000801005a */
[----:B------:R-:W-:Y:S02]  /*1c010*/  IADD3 R0, R133, 0xa9, RZ ;  /* 0x000000a985007810 */ /* 0x000fe40007ffe0ff */
[----:B------:R-:W-:Y:S02]  /*1c020*/  FMNMX.FTZ R134, R87, R134, !PT ;  /* 0x0000008657867209 */ /* 0x000fe40007810000 */
[----:B------:R-:W-:Y:S02]  /*1c030*/  I2FP.F32.S32 R0, R0 ;  /* 0x0000000000007245 */ /* 0x000fe40000201400 */
[C---:B------:R-:W-:Y:S02]  /*1c040*/  IADD3 R2, R133.reuse, 0xb0, RZ ;  /* 0x000000b085027810 */ /* 0x040fe40007ffe0ff */
[C---:B------:R-:W-:Y:S01]  /*1c050*/  IADD3 R132, R133.reuse, 0xb1, RZ ;  /* 0x000000b185847810 */ /* 0x040fe20007ffe0ff */
[C---:B------:R-:W-:Y:S01]  /*1c060*/  FFMA.FTZ R89, R0.reuse, UR5, R89 ;  /* 0x0000000500597c23 */ /* 0x040fe20008010059 */
[----:B------:R-:W-:Y:S01]  /*1c070*/  I2FP.F32.S32 R2, R2 ;  /* 0x0000000200027245 */ /* 0x000fe20000201400 */
[----:B------:R-:W-:Y:S01]  /*1c080*/  FFMA.FTZ R91, R0, UR5, R91 ;  /* 0x00000005005b7c23 */ /* 0x000fe2000801005b */
[----:B------:R-:W-:Y:S02]  /*1c090*/  I2FP.F32.S32 R0, R132 ;  /* 0x0000008400007245 */ /* 0x000fe40000201400 */
[C---:B------:R-:W-:Y:S01]  /*1c0a0*/  IADD3 R132, R133.reuse, 0xc0, RZ ;  /* 0x000000c085847810 */ /* 0x040fe20007ffe0ff */
[C---:B------:R-:W-:Y:S01]  /*1c0b0*/  FFMA.FTZ R92, R2.reuse, UR5, R92 ;  /* 0x00000005025c7c23 */ /* 0x040fe2000801005c */
[----:B------:R-:W-:Y:S01]  /*1c0c0*/  FFMA.FTZ R94, R2, UR5, R94 ;  /* 0x00000005025e7c23 */ /* 0x000fe2000801005e */
        /* <DEDUP_REMOVED lines=27> */
[----:B------:R-:W-:Y:S01]  /*1c280*/  I2FP.F32.S32 R0, R132 ;  /* 0x0000008400007245 */ /* 0x000fe20000201400 */
[----:B------:R-:W-:Y:S01]  /*1c290*/  FFMA.FTZ R104, R2, UR5, R104 ;  /* 0x0000000502687c23 */ /* 0x000fe20008010068 */
[----:B------:R-:W-:Y:S01]  /*1c2a0*/  FMNMX.FTZ R135, R92, R135, !PT ;  /* 0x000000875c877209 */ /* 0x000fe20007810000 */
[----:B------:R-:W-:Y:S01]  /*1c2b0*/  FFMA.FTZ R106, R2, UR5, R106 ;  /* 0x00000005026a7c23 */ /* 0x000fe2000801006a */
        /* <DEDUP_REMOVED lines=18> */
[C---:B------:R-:W-:Y:S02]  /*1c3e0*/  IADD3 R0, R133.reuse, 0xd9, RZ ;  /* 0x000000d985007810 */ /* 0x040fe40007ffe0ff */
[----:B------:R-:W-:Y:S02]  /*1c3f0*/  IADD3 R2, R133, 0xe0, RZ ;  /* 0x000000e085027810 */ /* 0x000fe40007ffe0ff */
[----:B------:R-:W-:Y:S02]  /*1c400*/  I2FP.F32.S32 R0, R0 ;  /* 0x0000000000007245 */ /* 0x000fe40000201400 */
[----:B------:R-:W-:Y:S02]  /*1c410*/  FMNMX.FTZ R135, R101, R135, !PT ;  /* 0x0000008765877209 */ /* 0x000fe40007810000 */
[----:B------:R-:W-:Y:S01]  /*1c420*/  IADD3 R132, R133, 0xe1, RZ ;  /* 0x000000e185847810 */ /* 0x000fe20007ffe0ff */
[C---:B------:R-:W-:Y:S01]  /*1c430*/  FFMA.FTZ R113, R0.reuse, UR5, R113 ;  /* 0x0000000500717c23 */ /* 0x040fe20008010071 */
[----:B------:R-:W-:Y:S01]  /*1c440*/  FFMA.FTZ R115, R0, UR5, R115 ;  /* 0x0000000500737c23 */ /* 0x000fe20008010073 */
        /* <DEDUP_REMOVED lines=11> */
[C---:B------:R-:W-:Y:S02]  /*1c500*/  IADD3 R0, R133.reuse, 0xe8, RZ ;  /* 0x000000e885007810 */ /* 0x040fe40007ffe0ff */
[----:B------:R-:W-:Y:S02]  /*1c510*/  FMNMX.FTZ R135, R112, R135, !PT ;  /* 0x0000008770877209 */ /* 0x000fe40007810000 */
[----:B------:R-:W-:Y:S02]  /*1c520*/  IADD3 R132, R133, 0xf0, RZ ;  /* 0x000000f085847810 */ /* 0x000fe40007ffe0ff */
[----:B------:R-:W-:Y:S02]  /*1c530*/  FMNMX.FTZ R135, R113, R135, !PT ;  /* 0x0000008771877209 */ /* 0x000fe40007810000 */
[----:B------:R-:W-:Y:S02]  /*1c540*/  I2FP.F32.S32 R0, R0 ;  /* 0x0000000000007245 */ /* 0x000fe40000201400 */
[----:B------:R-:W-:Y:S02]  /*1c550*/  I2FP.F32.S32 R2, R2 ;  /* 0x0000000200027245 */ /* 0x000fe40000201400 */
[----:B------:R-:W-:Y:S01]  /*1c560*/  FMNMX.FTZ R134, R90, R134, !PT ;  /* 0x000000865a867209 */ /* 0x000fe20007810000 */
[C---:B------:R-:W-:Y:S01]  /*1c570*/  FFMA.FTZ R120, R0.reuse, UR5, R120 ;  /* 0x0000000500787c23 */ /* 0x040fe20008010078 */
[----:B------:R-:W-:Y:S01]  /*1c580*/  FFMA.FTZ R122, R0, UR5, R122 ;  /* 0x00000005007a7c23 */ /* 0x000fe2000801007a */
[----:B------:R-:W-:Y:S01]  /*1c590*/  I2FP.F32.S32 R0, R132 ;  /* 0x0000008400007245 */ /* 0x000fe20000201400 */
[C---:B------:R-:W-:Y:S01]  /*1c5a0*/  FFMA.FTZ R121, R2.reuse, UR5, R121 ;  /* 0x0000000502797c23 */ /* 0x040fe20008010079 */
[----:B------:R-:W-:Y:S01]  /*1c5b0*/  FMNMX.FTZ R134, R91, R134, !PT ;  /* 0x000000865b867209 */ /* 0x000fe20007810000 */
[----:B------:R-:W-:Y:S01]  /*1c5c0*/  FFMA.FTZ R123, R2, UR5, R123 ;  /* 0x00000005027b7c23 */ /* 0x000fe2000801007b */
[C---:B------:R-:W-:Y:S01]  /*1c5d0*/  IADD3 R2, R133.reuse, 0xf8, RZ ;  /* 0x000000f885027810 */ /* 0x040fe20007ffe0ff */
[----:B------:R-:W-:Y:S01]  /*1c5e0*/  FFMA.FTZ R124, R0, UR5, R124 ;  /* 0x00000005007c7c23 */ /* 0x000fe2000801007c */
[----:B------:R-:W-:Y:S01]  /*1c5f0*/  FMNMX.FTZ R134, R94, R134, !PT ;  /* 0x000000865e867209 */ /* 0x000fe20007810000 */
[----:B------:R-:W-:Y:S01]  /*1c600*/  FFMA.FTZ R126, R0, UR5, R126 ;  /* 0x00000005007e7c23 */ /* 0x000fe2000801007e */
[----:B------:R-:W-:Y:S02]  /*1c610*/  IADD3 R0, R133, 0xf1, RZ ;  /* 0x000000f185007810 */ /* 0x000fe40007ffe0ff */
[----:B------:R-:W-:Y:S02]  /*1c620*/  FMNMX.FTZ R134, R95, R134, !PT ;  /* 0x000000865f867209 */ /* 0x000fe40007810000 */
[----:B------:R-:W-:Y:S02]  /*1c630*/  FMNMX.FTZ R132, R116, R135, !PT ;  /* 0x0000008774847209 */ /* 0x000fe40007810000 */
[----:B------:R-:W-:Y:S02]  /*1c640*/  I2FP.F32.S32 R2, R2 ;  /* 0x0000000200027245 */ /* 0x000fe40000201400 */
[----:B------:R-:W-:Y:S02]  /*1c650*/  FMNMX.FTZ R132, R117, R132, !PT ;  /* 0x0000008475847209 */ /* 0x000fe40007810000 */
        /* <DEDUP_REMOVED lines=20> */
[----:B------:R-:W-:Y:S02]  /*1c7a0*/  FMNMX.FTZ R134, R121, R134, !PT ;  /* 0x0000008679867209 */ /* 0x000fe40007810000 */
[----:B------:R-:W-:Y:S02]  /*1c7b0*/  FMNMX.FTZ R0, R123, R133, !PT ;  /* 0x000000857b007209 */ /* 0x000fe40007810000 */
        /* <DEDUP_REMOVED lines=20> */
[----:B------:R-:W-:Y:S02]  /*1c900*/  MOV R219, R134 ;  /* 0x0000008600db7202 */ /* 0x000fe40000000f00 */
[C---:B------:R-:W-:Y:S01]  /*1c910*/  FSETP.NEU.FTZ.AND P0, PT, R132.reuse, -INF , PT ;  /* 0xff8000008400780b */ /* 0x040fe20003f1d000 */
[C---:B------:R-:W-:Y:S01]  /*1c920*/  FMUL.FTZ R0, R132.reuse, UR4 ;  /* 0x0000000484007c20 */ /* 0x040fe20008410000 */
[----:B------:R-:W-:Y:S01]  /*1c930*/  FADD.FTZ R133, -R132, R220 ;  /* 0x000000dc84857221 */ /* 0x000fe20000010100 */
[----:B------:R-:W-:Y:S01]  /*1c940*/  FMUL.FTZ R2, R2, UR4 ;  /* 0x0000000402027c20 */ /* 0x000fe20008410000 */
[----:B------:R-:W-:Y:S02]  /*1c950*/  MOV R220, R132 ;  /* 0x0000008400dc7202 */ /* 0x000fe40000000f00 */
[----:B------:R-:W-:Y:S01]  /*1c960*/  FMUL.FTZ R133, R133, UR4 ;  /* 0x0000000485857c20 */ /* 0x000fe20008410000 */
[----:B------:R-:W1:Y:S10]  /*1c970*/  MUFU.EX2 R136, R2 ;  /* 0x0000000200887308 */ /* 0x000e740000000800 */
[----:B------:R2:W3:Y:S01]  /*1c980*/  MUFU.EX2 R135, R133 ;  /* 0x0000008500877308 */ /* 0x0004e20000000800 */
        /* <DEDUP_REMOVED lines=8> */
[----:B--2---:R-:W-:Y:S01]  /*1ca10*/  FSEL R133, R0, RZ, P0 ;  /* 0x000000ff00857208 */ /* 0x004fe20000000000 */
[C---:B---3--:R-:W-:Y:S01]  /*1ca20*/  FMUL.FTZ R236, R135.reuse, R236 ;  /* 0x000000ec87ec7220 */ /* 0x048fe20000410000 */
        /* <DEDUP_REMOVED lines=13> */
[C---:B------:R-:W-:Y:S01]  /*1cb00*/  FMUL.FTZ R228, R135.reuse, R228 ;  /* 0x000000e487e47220 */ /* 0x040fe20000410000 */
[C---:B------:R-:W-:Y:S01]  /*1cb10*/  FMUL.FTZ R229, R135.reuse, R229 ;  /* 0x000000e587e57220 */ /* 0x040fe20000410000 */
[C---:B------:R-:W-:Y:S01]  /*1cb20*/  FMUL.FTZ R224, R135.reuse, R224 ;  /* 0x000000e087e07220 */ /* 0x040fe20000410000 */
[----:B------:R-:W-:Y:S03]  /*1cb30*/  FMUL.FTZ R225, R135, R225 ;  /* 0x000000e187e17220 */ /* 0x000fe60000410000 */
[----:B------:R-:W-:Y:S01]  /*1cb40*/  MUFU.EX2 R148, R148 ;  /* 0x0000009400947308 */ /* 0x000fe20000000800 */
[C---:B------:R-:W-:Y:S01]  /*1cb50*/  FMUL.FTZ R2, R134.reuse, UR4 ;  /* 0x0000000486027c20 */ /* 0x040fe20008410000 */
[----:B------:R-:W-:Y:S01]  /*1cb60*/  FSETP.NEU.FTZ.AND P0, PT, R134, -INF , PT ;  /* 0xff8000008600780b */ /* 0x000fe20003f1d000 */
        /* <DEDUP_REMOVED lines=11> */
[----:B------:R-:W2:Y:S01]  /*1cc20*/  LDSM.16.MT88.4 R8, [R244+0x5000] ;  /* 0x00500000f408783b */ /* 0x000ea20000004200 */
[--C-:B------:R-:W-:Y:S03]  /*1cc30*/  FFMA.FTZ R153, R19, UR4, -R4.reuse ;  /* 0x0000000413997c23 */ /* 0x100fe60008010804 */
[----:B------:R-:W3:Y:S01]  /*1cc40*/  MUFU.EX2 R0, R0 ;  /* 0x0000000000007308 */ /* 0x000ee20000000800 */
[--C-:B------:R-:W-:Y:S01]  /*1cc50*/  FFMA.FTZ R155, R14, UR4, -R4.reuse ;  /* 0x000000040e9b7c23 */ /* 0x100fe20008010804 */
[--C-:B------:R-:W-:Y:S01]  /*1cc60*/  FFMA.FTZ R156, R15, UR4, -R4.reuse ;  /* 0x000000040f9c7c23 */ /* 0x100fe20008010804 */
[--C-:B------:R-:W-:Y:S01]  /*1cc70*/  FFMA.FTZ R150, R26, UR4, -R4.reuse ;  /* 0x000000041a967c23 */ /* 0x100fe20008010804 */
[--C-:B------:R-:W-:Y:S01]  /*1cc80*/  FFMA.FTZ R149, R27, UR4, -R4.reuse ;  /* 0x000000041b957c23 */ /* 0x100fe20008010804 */
[--C-:B------:R-:W-:Y:S01]  /*1cc90*/  FFMA.FTZ R152, R22, UR4, -R4.reuse ;  /* 0x0000000416987c23 */ /* 0x100fe20008010804 */
[----:B------:R-:W4:Y:S01]  /*1cca0*/  LDSM.16.MT88.4 R16, [R245+0x5000] ;  /* 0x00500000f510783b */ /* 0x000f220000004200 */
[--C-:B------:R-:W-:Y:S03]  /*1ccb0*/  FFMA.FTZ R151, R23, UR4, -R4.reuse ;  /* 0x0000000417977c23 */ /* 0x100fe60008010804 */
[----:B------:R-:W-:Y:S01]  /*1ccc0*/  MUFU.EX2 R158, R158 ;  /* 0x0000009e009e7308 */ /* 0x000fe20000000800 */
[----:B-1----:R-:W-:Y:S01]  /*1ccd0*/  F2FP.F16.F32.PACK_AB R22, R145, R147 ;  /* 0x000000939116723e */ /* 0x002fe200000000ff */
[--C-:B------:R-:W-:Y:S01]  /*1cce0*/  FFMA.FTZ R31, R31, UR4, -R4.reuse ;  /* 0x000000041f1f7c23 */ /* 0x100fe20008010804 */
[--C-:B------:R-:W-:Y:S01]  /*1ccf0*/  FFMA.FTZ R160, R71, UR4, -R4.reuse ;  /* 0x0000000447a07c23 */ /* 0x100fe20008010804 */
[--C-:B------:R-:W-:Y:S01]  /*1cd00*/  FFMA.FTZ R71, R74, UR4, -R4.reuse ;  /* 0x000000044a477c23 */ /* 0x100fe20008010804 */
[--C-:B------:R-:W-:Y:S01]  /*1cd10*/  FFMA.FTZ R69, R69, UR4, -R133.reuse ;  /* 0x0000000445457c23 */ /* 0x100fe20008010885 */
[----:B------:R-:W1:Y:S01]  /*1cd20*/  LDSM.16.MT88.4 R12, [R244+0x5400] ;  /* 0x00540000f40c783b */ /* 0x000e620000004200 */
[--C-:B------:R-:W-:Y:S03]  /*1cd30*/  FFMA.FTZ R72, R72, UR4, -R133.reuse ;  /* 0x0000000448487c23 */ /* 0x100fe60008010885 */
[----:B------:R-:W5:Y:S01]  /*1cd40*/  MUFU.EX2 R157, R157 ;  /* 0x0000009d009d7308 */ /* 0x000f620000000800 */
[----:B---3--:R-:W-:Y:S01]  /*1cd50*/  F2FP.F16.F32.PACK_AB R20, R148, R0 ;  /* 0x000000009414723e */ /* 0x008fe200000000ff */
        /* <DEDUP_REMOVED lines=15> */
[----:B-----5:R-:W-:Y:S01]  /*1ce50*/  F2FP.F16.F32.PACK_AB R23, R157, R158 ;  /* 0x0000009e9d17723e */ /* 0x020fe200000000ff */
        /* <DEDUP_REMOVED lines=47> */
[C---:B------:R-:W-:Y:S01]  /*1d150*/  HMMA.16816.F32 R236, R20.reuse, R8, R236 ;  /* 0x0000000814ec723c */ /* 0x040fe200000018ec */
[----:B------:R-:W-:Y:S04]  /*1d160*/  PLOP3.LUT P0, PT, PT, PT, UP0, 0x80, 0x0 ;  /* 0x000000000000781c */ /* 0x000fe80003f0f008 */
[----:B-----5:R-:W-:Y:S01]  /*1d170*/  F2FP.F16.F32.PACK_AB R30, R137, R5 ;  /* 0x00000005891e723e */ /* 0x020fe200000000ff */
[C---:B------:R-:W-:Y:S03]  /*1d180*/  HMMA.16816.F32 R232, R20.reuse, R10, R232 ;  /* 0x0000000a14e8723c */ /* 0x040fe600000018e8 */
[----:B------:R-:W-:Y:S01]  /*1d190*/  MUFU.EX2 R154, R154 ;  /* 0x0000009a009a7308 */ /* 0x000fe20000000800 */
[----:B------:R-:W5:Y:S01]  /*1d1a0*/  LDSM.16.MT88.4 R8, [R244+0x5800] ;  /* 0x00580000f408783b */ /* 0x000f620000004200 */
[--C-:B------:R-:W-:Y:S01]  /*1d1b0*/  FFMA.FTZ R62, R62, UR4, -R4.reuse ;  /* 0x000000043e3e7c23 */ /* 0x100fe20008010804 */
[C---:B----4-:R-:W-:Y:S07]  /*1d1c0*/  HMMA.16816.F32 R228, R20.reuse, R16, R228 ;  /* 0x0000001014e4723c */ /* 0x050fee00000018e4 */
[----:B------:R-:W4:Y:S01]  /*1d1d0*/  MUFU.EX2 R153, R153 ;  /* 0x0000009900997308 */ /* 0x000f220000000800 */
[----:B--2---:R-:W-:Y:S01]  /*1d1e0*/  F2FP.F16.F32.PACK_AB R29, R156, R155 ;  /* 0x0000009b9c1d723e */ /* 0x004fe200000000ff */
[----:B------:R-:W-:Y:S01]  /*1d1f0*/  HMMA.16816.F32 R224, R20, R18, R224 ;  /* 0x0000001214e0723c */ /* 0x000fe200000018e0 */
[----:B------:R-:W2:Y:S07]  /*1d200*/  LDSM.16.MT88.4 R16, [R245+0x5800] ;  /* 0x00580000f510783b */ /* 0x000eae0000004200 */
[----:B------:R4:W-:Y:S03]  /*1d210*/  MUFU.EX2 R34, R31 ;  /* 0x0000001f00227308 */ /* 0x0009e60000000800 */
[--C-:B------:R-:W-:Y:S01]  /*1d220*/  FFMA.FTZ R63, R63, UR4, -R4.reuse ;  /* 0x000000043f3f7c23 */ /* 0x100fe20008010804 */
[--C-:B------:R-:W-:Y:S01]  /*1d230*/  FFMA.FTZ R66, R66, UR4, -R4.reuse ;  /* 0x0000000442427c23 */ /* 0x100fe20008010804 */
[----:B------:R-:W-:Y:S01]  /*1d240*/  FFMA.FTZ R67, R67, UR4, -R4 ;  /* 0x0000000443437c23 */ /* 0x000fe20008010804 */
[----:B------:R-:W-:Y:S01]  /*1d250*/  FFMA.FTZ R0, R216, R135, R0 ;  /* 0x00000087d8007223 */ /* 0x000fe20000010000 */
[--C-:B------:R-:W-:Y:S03]  /*1d260*/  FFMA.FTZ R75, R78, UR4, -R4.reuse ;  /* 0x000000044e4b7c23 */ /* 0x100fe60008010804 */
[----:B------:R-:W-:Y:S01]  /*1d270*/  MUFU.EX2 R138, R138 ;  /* 0x0000008a008a7308 */ /* 0x000fe20000000800 */
[--C-:B------:R-:W-:Y:S01]  /*1d280*/  FFMA.FTZ R78, R79, UR4, -R4.reuse ;  /* 0x000000044f4e7c23 */ /* 0x100fe20008010804 */
[--C-:B------:R-:W-:Y:S01]  /*1d290*/  FFMA.FTZ R79, R83, UR4, -R4.reuse ;  /* 0x00000004534f7c23 */ /* 0x100fe20008010804 */
[--C-:B------:R-:W-:Y:S01]  /*1d2a0*/  FFMA.FTZ R83, R87, UR4, -R4.reuse ;  /* 0x0000000457537c23 */ /* 0x100fe20008010804 */
[----:B------:R-:W-:Y:S01]  /*1d2b0*/  FFMA.FTZ R87, R91, UR4, -R4 ;  /* 0x000000045b577c23 */ /* 0x000fe20008010804 */
[----:B------:R-:W-:Y:S01]  /*1d2c0*/  FADD.FTZ R148, R148, R0 ;  /* 0x0000000094947221 */ /* 0x000fe20000010000 */
[--C-:B------:R-:W-:Y:S01]  /*1d2d0*/  FFMA.FTZ R0, R82, UR4, -R4.reuse ;  /* 0x0000000452007c23 */ /* 0x100fe20008010804 */
[--C-:B------:R-:W-:Y:S03]  /*1d2e0*/  FFMA.FTZ R82, R86, UR4, -R4.reuse ;  /* 0x0000000456527c23 */ /* 0x100fe60008010804 */
[----:B------:R-:W3:Y:S01]  /*1d2f0*/  MUFU.EX2 R139, R139 ;  /* 0x0000008b008b7308 */ /* 0x000ee20000000800 */
[----:B----4-:R-:W-:Y:S01]  /*1d300*/  F2FP.F16.F32.PACK_AB R31, R153, R154 ;  /* 0x0000009a991f723e */ /* 0x010fe200000000ff */
[----:B------:R-:W-:Y:S01]  /*1d310*/  FFMA.FTZ R86, R90, UR4, -R4 ;  /* 0x000000045a567c23 */ /* 0x000fe20008010804 */
[--C-:B------:R-:W-:Y:S01]  /*1d320*/  FFMA.FTZ R76, R76, UR4, -R133.reuse ;  /* 0x000000044c4c7c23 */ /* 0x100fe20008010885 */
[--C-:B------:R-:W-:Y:S01]  /*1d330*/  FFMA.FTZ R77, R77, UR4, -R133.reuse ;  /* 0x000000044d4d7c23 */ /* 0x100fe20008010885 */
[--C-:B------:R-:W-:Y:S01]  /*1d340*/  FFMA.FTZ R80, R80, UR4, -R133.reuse ;  /* 0x0000000450507c23 */ /* 0x100fe20008010885 */
[--C-:B------:R-:W-:Y:S01]  /*1d350*/  FFMA.FTZ R81, R81, UR4, -R133.reuse ;  /* 0x0000000451517c23 */ /* 0x100fe20008010885 */
[--C-:B------:R-:W-:Y:S03]  /*1d360*/  FFMA.FTZ R100, R100, UR4, -R133.reuse ;  /* 0x0000000464647c23 */ /* 0x100fe60008010885 */
[----:B------:R-:W-:Y:S01]  /*1d370*/  MUFU.EX2 R140, R140 ;  /* 0x0000008c008c7308 */ /* 0x000fe20000000800 */
[C---:B-1----:R-:W-:Y:S05]  /*1d380*/  HMMA.16816.F32 R236, R28.reuse, R12, R236 ;  /* 0x0000000c1cec723c */ /* 0x042fea00000018ec */
[--C-:B------:R-:W-:Y:S01]  /*1d390*/  FFMA.FTZ R101, R101, UR4, -R133.reuse ;  /* 0x0000000465657c23 */ /* 0x100fe20008010885 */
[C---:B------:R-:W-:Y:S03]  /*1d3a0*/  HMMA.16816.F32 R232, R28.reuse, R14, R232 ;  /* 0x0000000e1ce8723c */ /* 0x040fe600000018e8 */
[----:B------:R-:W1:Y:S01]  /*1d3b0*/  MUFU.EX2 R141, R141 ;  /* 0x0000008d008d7308 */ /* 0x000e620000000800 */
[----:B------:R-:W4:Y:S01]  /*1d3c0*/  LDSM.16.MT88.4 R12, [R244+0x5c00] ;  /* 0x005c0000f40c783b */ /* 0x000f220000004200 */
[----:B---3--:R-:W-:Y:S01]  /*1d3d0*/  F2FP.F16.F32.PACK_AB R20, R139, R138 ;  /* 0x0000008a8b14723e */ /* 0x008fe200000000ff */
[C---:B------:R-:W-:Y:S07]  /*1d3e0*/  HMMA.16816.F32 R228, R28.reuse, R24, R228 ;  /* 0x000000181ce4723c */ /* 0x040fee00000018e4 */
[----:B------:R-:W-:Y:S01]  /*1d3f0*/  MUFU.EX2 R152, R152 ;  /* 0x0000009800987308 */ /* 0x000fe20000000800 */
[--C-:B------:R-:W-:Y:S01]  /*1d400*/  FFMA.FTZ R104, R104, UR4, -R133.reuse ;  /* 0x0000000468687c23 */ /* 0x100fe20008010885 */
[----:B------:R-:W-:Y:S01]  /*1d410*/  HMMA.16816.F32 R224, R28, R26, R224 ;  /* 0x0000001a1ce0723c */ /* 0x000fe200000018e0 */
[----:B------:R-:W3:Y:S07]  /*1d420*/  LDSM.16.MT88.4 R24, [R245+0x5c00] ;  /* 0x005c0000f518783b */ /* 0x000eee0000004200 */
[----:B------:R-:W5:Y:S03]  /*1d430*/  MUFU.EX2 R151, R151 ;  /* 0x0000009700977308 */ /* 0x000f660000000800 */
[----:B-1----:R-:W-:Y:S01]  /*1d440*/  F2FP.F16.F32.PACK_AB R22, R141, R140 ;  /* 0x0000008c8d16723e */ /* 0x002fe200000000ff */
[--C-:B------:R-:W-:Y:S01]  /*1d450*/  FFMA.FTZ R105, R105, UR4, -R133.reuse ;  /* 0x0000000469697c23 */ /* 0x100fe20008010885 */
[----:B------:R-:W-:Y:S01]  /*1d460*/  FFMA.FTZ R2, R217, R136, R2 ;  /* 0x00000088d9027223 */ /* 0x000fe20000010002 */
[----:B------:R-:W-:Y:S03]  /*1d470*/  FADD.FTZ R148, R147, R148 ;  /* 0x0000009493947221 */ /* 0x000fe60000010000 */
[----:B------:R-:W-:Y:S01]  /*1d480*/  FADD.FTZ R2, R159, R2 ;  /* 0x000000029f027221 */ /* 0x000fe20000010000 */
[----:B------:R-:W-:Y:S01]  /*1d490*/  MUFU.EX2 R150, R150 ;  /* 0x0000009600967308 */ /* 0x000fe20000000800 */
[--C-:B------:R-:W-:Y:S01]  /*1d4a0*/  FFMA.FTZ R116, R116, UR4, -R133.reuse ;  /* 0x0000000474747c23 */ /* 0x100fe20008010885 */
[----:B------:R-:W-:Y:S01]  /*1d4b0*/  FADD.FTZ R148, R145, R148 ;  /* 0x0000009491947221 */ /* 0x000fe20000010000 */
[----:B------:R-:W-:Y:S01]  /*1d4c0*/  FADD.FTZ R2, R158, R2 ;  /* 0x000000029e027221 */ /* 0x000fe20000010000 */
[--C-:B------:R-:W-:Y:S01]  /*1d4d0*/  FFMA.FTZ R117, R117, UR4, -R133.reuse ;  /* 0x0000000475757c23 */ /* 0x100fe20008010885 */
[--C-:B------:R-:W-:Y:S01]  /*1d4e0*/  FFMA.FTZ R120, R120, UR4, -R133.reuse ;  /* 0x0000000478787c23 */ /* 0x100fe20008010885 */
[----:B------:R-:W-:Y:S01]  /*1d4f0*/  FADD.FTZ R146, R146, R148 ;  /* 0x0000009492927221 */ /* 0x000fe20000010000 */
[----:B------:R-:W-:Y:S03]  /*1d500*/  FADD.FTZ R2, R157, R2 ;  /* 0x000000029d027221 */ /* 0x000fe60000010000 */
[----:B------:R-:W1:Y:S01]  /*1d510*/  MUFU.EX2 R149, R149 ;  /* 0x0000009500957308 */ /* 0x000e620000000800 */
[----:B-----5:R-:W-:Y:S01]  /*1d520*/  F2FP.F16.F32.PACK_AB R21, R151, R152 ;  /* 0x000000989715723e */ /* 0x020fe200000000ff */
[----:B------:R-:W-:Y:S01]  /*1d530*/  FADD.FTZ R144, R144, R146 ;  /* 0x0000009290907221 */ /* 0x000fe20000010000 */
[----:B------:R-:W-:Y:S01]  /*1d540*/  FADD.FTZ R2, R155, R2 ;  /* 0x000000029b027221 */ /* 0x000fe20000010000 */
[--C-:B------:R-:W-:Y:S01]  /*1d550*/  FFMA.FTZ R121, R121, UR4, -R133.reuse ;  /* 0x0000000479797c23 */ /* 0x100fe20008010885 */
[----:B------:R-:W-:Y:S01]  /*1d560*/  FFMA.FTZ R119, R119, UR4, -R4 ;  /* 0x0000000477777c23 */ /* 0x000fe20008010804 */
[----:B------:R-:W-:Y:S01]  /*1d570*/  FADD.FTZ R144, R5, R144 ;  /* 0x0000009005907221 */ /* 0x000fe20000010000 */
[----:B------:R-:W-:Y:S03]  /*1d580*/  FADD.FTZ R156, R156, R2 ;  /* 0x000000029c9c7221 */ /* 0x000fe60000010000 */
[----:B------:R-:W-:Y:S01]  /*1d590*/  MUFU.EX2 R142, R142 ;  /* 0x0000008e008e7308 */ /* 0x000fe20000000800 */
[--C-:B------:R-:W-:Y:S01]  /*1d5a0*/  FFMA.FTZ R2, R124, UR4, -R133.reuse ;  /* 0x000000047c027c23 */ /* 0x100fe20008010885 */
[----:B------:R-:W-:Y:S01]  /*1d5b0*/  FADD.FTZ R144, R137, R144 ;  /* 0x0000009089907221 */ /* 0x000fe20000010000 */
[----:B------:R-:W-:Y:S01]  /*1d5c0*/  FADD.FTZ R156, R154, R156 ;  /* 0x0000009c9a9c7221 */ /* 0x000fe20000010000 */
[----:B------:R-:W-:Y:S01]  /*1d5d0*/  FFMA.FTZ R5, R125, UR4, -R133 ;  /* 0x000000047d057c23 */ /* 0x000fe20008010885 */
[----:B------:R-:W-:Y:S01]  /*1d5e0*/  FFMA.FTZ R127, R127, UR4, -R4 ;  /* 0x000000047f7f7c23 */ /* 0x000fe20008010804 */
[----:B------:R-:W-:Y:S01]  /*1d5f0*/  FADD.FTZ R138, R138, R144 ;  /* 0x000000908a8a7221 */ /* 0x000fe20000010000 */
[----:B------:R-:W-:Y:S03]  /*1d600*/  FADD.FTZ R156, R153, R156 ;  /* 0x0000009c999c7221 */ /* 0x000fe60000010000 */
[----:B------:R-:W5:Y:S01]  /*1d610*/  MUFU.EX2 R143, R143 ;  /* 0x0000008f008f7308 */ /* 0x000f620000000800 */
[----:B-1----:R-:W-:Y:S01]  /*1d620*/  F2FP.F16.F32.PACK_AB R23, R149, R150 ;  /* 0x000000969517723e */ /* 0x002fe200000000ff */
[----:B------:R-:W-:Y:S01]  /*1d630*/  FADD.FTZ R138, R139, R138 ;  /* 0x0000008a8b8a7221 */ /* 0x000fe20000010000 */
[----:B------:R-:W-:Y:S01]  /*1d640*/  FADD.FTZ R156, R152, R156 ;  /* 0x0000009c989c7221 */ /* 0x000fe20000010000 */
[----:B------:R-:W-:Y:S02]  /*1d650*/  FFMA.FTZ R130, R130, UR4, -R4 ;  /* 0x0000000482827c23 */ /* 0x000fe40008010804 */
        /* <DEDUP_REMOVED lines=10> */
[----:B------:R-:W2:Y:S01]  /*1d700*/  MUFU.EX2 R7, R7 ;  /* 0x0000000700077308 */ /* 0x000ea20000000800 */
[----:B------:R-:W-:Y:S01]  /*1d710*/  FADD.FTZ R150, R149, R150 ;  /* 0x0000009695967221 */ /* 0x000fe20000010000 */
[----:B------:R-:W-:Y:S01]  /*1d720*/  HMMA.16816.F32 R224, R20, R18, R224 ;  /* 0x0000001214e0723c */ /* 0x000fe200000018e0 */
[----:B------:R-:W5:Y:S07]  /*1d730*/  LDSM.16.MT88.4 R16, [R245+0x6000] ;  /* 0x00600000f510783b */ /* 0x000f6e0000004200 */
[----:B------:R-:W4:Y:S03]  /*1d740*/  MUFU.EX2 R6, R6 ;  /* 0x0000000600067308 */ /* 0x000f260000000800 */
[----:B-1----:R-:W-:Y:S01]  /*1d750*/  F2FP.F16.F32.PACK_AB R30, R33, R32 ;  /* 0x00000020211e723e */ /* 0x002fe200000000ff */
[----:B------:R-:W-:Y:S04]  /*1d760*/  FADD.FTZ R138, R141, R138 ;  /* 0x0000008a8d8a7221 */ /* 0x000fe80000010000 */
[----:B------:R-:W-:Y:S02]  /*1d770*/  FADD.FTZ R138, R142, R138 ;  /* 0x0000008a8e8a7221 */ /* 0x000fe40000010000 */
[----:B------:R-:W1:Y:S01]  /*1d780*/  MUFU.EX2 R35, R35 ;  /* 0x0000002300237308 */ /* 0x000e620000000800 */
[C---:B--2---:R-:W-:Y:S01]  /*1d790*/  F2FP.F16.F32.PACK_AB R29, R34.reuse, R7 ;  /* 0x00000007221d723e */ /* 0x044fe200000000ff */
[----:B------:R-:W-:Y:S01]  /*1d7a0*/  FADD.FTZ R7, R7, R150 ;  /* 0x0000009607077221 */ /* 0x000fe20000010000 */
[----:B------:R-:W-:Y:S03]  /*1d7b0*/  FADD.FTZ R143, R143, R138 ;  /* 0x0000008a8f8f7221 */ /* 0x000fe60000010000 */
[----:B------:R-:W-:Y:S01]  /*1d7c0*/  FADD.FTZ R34, R34, R7 ;  /* 0x0000000722227221 */ /* 0x000fe20000010000 */
[----:B------:R-:W-:Y:S03]  /*1d7d0*/  FADD.FTZ R143, R32, R143 ;  /* 0x0000008f208f7221 */ /* 0x000fe60000010000 */
[----:B------:R-:W-:Y:S01]  /*1d7e0*/  MUFU.EX2 R36, R36 ;  /* 0x0000002400247308 */ /* 0x000fe20000000800 */
[----:B------:R-:W-:Y:S01]  /*1d7f0*/  FFMA.FTZ R32, R111, UR4, -R4 ;  /* 0x000000046f207c23 */ /* 0x000fe20008010804 */
[----:B----4-:R-:W-:Y:S01]  /*1d800*/  FADD.FTZ R34, R6, R34 ;  /* 0x0000002206227221 */ /* 0x010fe20000010000 */
[----:B------:R-:W-:Y:S01]  /*1d810*/  FADD.FTZ R143, R33, R143 ;  /* 0x0000008f218f7221 */ /* 0x000fe20000010000 */
[--C-:B------:R-:W-:Y:S06]  /*1d820*/  FFMA.FTZ R33, R110, UR4, -R4.reuse ;  /* 0x000000046e217c23 */ /* 0x100fec0008010804 */
[----:B------:R-:W2:Y:S01]  /*1d830*/  MUFU.EX2 R37, R37 ;  /* 0x0000002500257308 */ /* 0x000ea20000000800 */
[C---:B-1----:R-:W-:Y:S01]  /*1d840*/  F2FP.F16.F32.PACK_AB R31, R35.reuse, R6 ;  /* 0x00000006231f723e */ /* 0x042fe200000000ff */
[----:B------:R-:W-:Y:S01]  /*1d850*/  FFMA.FTZ R6, R98, UR4, -R4 ;  /* 0x0000000462067c23 */ /* 0x000fe20008010804 */
[----:B------:R-:W-:Y:S01]  /*1d860*/  FADD.FTZ R35, R35, R34 ;  /* 0x0000002223237221 */ /* 0x000fe20000010000 */
[----:B------:R-:W-:Y:S06]  /*1d870*/  FFMA.FTZ R34, R114, UR4, -R4 ;  /* 0x0000000472227c23 */ /* 0x000fec0008010804 */
[----:B------:R-:W-:Y:S01]  /*1d880*/  MUFU.EX2 R40, R40 ;  /* 0x0000002800287308 */ /* 0x000fe20000000800 */
[C---:B------:R-:W-:Y:S06]  /*1d890*/  HMMA.16816.F32 R236, R28.reuse, R12, R236 ;  /* 0x0000000c1cec723c */ /* 0x040fec00000018ec */
[C---:B------:R-:W-:Y:S03]  /*1d8a0*/  HMMA.16816.F32 R232, R28.reuse, R14, R232 ;  /* 0x0000000e1ce8723c */ /* 0x040fe600000018e8 */
[----:B------:R-:W1:Y:S01]  /*1d8b0*/  MUFU.EX2 R41, R41 ;  /* 0x0000002900297308 */ /* 0x000e620000000800 */
[----:B------:R-:W4:Y:S01]  /*1d8c0*/  LDSM.16.MT88.4 R12, [R244+0x6400] ;  /* 0x00640000f40c783b */ /* 0x000f220000004200 */
[----:B--2---:R-:W-:Y:S01]  /*1d8d0*/  F2FP.F16.F32.PACK_AB R20, R37, R36 ;  /* 0x000000242514723e */ /* 0x004fe200000000ff */
[C---:B---3--:R-:W-:Y:S07]  /*1d8e0*/  HMMA.16816.F32 R228, R28.reuse, R24, R228 ;  /* 0x000000181ce4723c */ /* 0x048fee00000018e4 */
[----:B------:R-:W2:Y:S01]  /*1d8f0*/  MUFU.EX2 R38, R38 ;  /* 0x0000002600267308 */ /* 0x000ea20000000800 */
[----:B------:R-:W-:Y:S01]  /*1d900*/  FADD.FTZ R36, R36, R143 ;  /* 0x0000008f24247221 */ /* 0x000fe20000010000 */
[----:B------:R-:W-:Y:S01]  /*1d910*/  HMMA.16816.F32 R224, R28, R26, R224 ;  /* 0x0000001a1ce0723c */ /* 0x000fe200000018e0 */
[----:B------:R-:W3:Y:S07]  /*1d920*/  LDSM.16.MT88.4 R24, [R245+0x6400] ;  /* 0x00640000f518783b */ /* 0x000eee0000004200 */
[----:B------:R-:W5:Y:S03]  /*1d930*/  MUFU.EX2 R39, R39 ;  /* 0x0000002700277308 */ /* 0x000f660000000800 */
[----:B-1----:R-:W-:Y:S01]  /*1d940*/  F2FP.F16.F32.PACK_AB R22, R41, R40 ;  /* 0x000000282916723e */ /* 0x002fe200000000ff */
[----:B------:R-:W-:Y:S01]  /*1d950*/  FADD.FTZ R36, R37, R36 ;  /* 0x0000002425247221 */ /* 0x000fe20000010000 */
[----:B------:R-:W-:Y:S03]  /*1d960*/  FFMA.FTZ R37, R122, UR4, -R4 ;  /* 0x000000047a257c23 */ /* 0x000fe60008010804 */
[----:B------:R-:W-:Y:S01]  /*1d970*/  FADD.FTZ R40, R40, R36 ;  /* 0x0000002428287221 */ /* 0x000fe20000010000 */
[----:B------:R-:W-:Y:S01]  /*1d980*/  FFMA.FTZ R36, R118, UR4, -R4 ;  /* 0x0000000476247c23 */ /* 0x000fe20008010804 */
[----:B------:R-:W1:Y:S01]  /*1d990*/  MUFU.EX2 R42, R42 ;  /* 0x0000002a002a7308 */ /* 0x000e620000000800 */
[----:B--2---:R-:W-:Y:S01]  /*1d9a0*/  FADD.FTZ R35, R38, R35 ;  /* 0x0000002326237221 */ /* 0x004fe20000010000 */
[----:B------:R-:W-:Y:S08]  /*1d9b0*/  FADD.FTZ R40, R41, R40 ;  /* 0x0000002829287221 */ /* 0x000ff00000010000 */
[----:B------:R-:W2:Y:S01]  /*1d9c0*/  MUFU.EX2 R43, R43 ;  /* 0x0000002b002b7308 */ /* 0x000ea20000000800 */
[C---:B-----5:R-:W-:Y:S01]  /*1d9d0*/  F2FP.F16.F32.PACK_AB R21, R39.reuse, R38 ;  /* 0x000000262715723e */ /* 0x060fe200000000ff */
[----:B------:R-:W-:Y:S01]  /*1d9e0*/  FADD.FTZ R39, R39, R35 ;  /* 0x0000002327277221 */ /* 0x000fe20000010000 */
[--C-:B------:R-:W-:Y:S01]  /*1d9f0*/  FFMA.FTZ R35, R115, UR4, -R4.reuse ;  /* 0x0000000473237c23 */ /* 0x100fe20008010804 */
[--C-:B------:R-:W-:Y:S06]  /*1da00*/  FFMA.FTZ R38, R123, UR4, -R4.reuse ;  /* 0x000000047b267c23 */ /* 0x100fec0008010804 */
[----:B------:R-:W-:Y:S01]  /*1da10*/  MUFU.EX2 R44, R44 ;  /* 0x0000002c002c7308 */ /* 0x000fe20000000800 */
[----:B-1----:R-:W-:Y:S09]  /*1da20*/  FADD.FTZ R39, R42, R39 ;  /* 0x000000272a277221 */ /* 0x002ff20000010000 */
[----:B------:R-:W1:Y:S01]  /*1da30*/  MUFU.EX2 R45, R45 ;  /* 0x0000002d002d7308 */ /* 0x000e620000000800 */
[C---:B--2---:R-:W-:Y:S01]  /*1da40*/  F2FP.F16.F32.PACK_AB R23, R43.reuse, R42 ;  /* 0x0000002a2b17723e */ /* 0x044fe200000000ff */
[----:B------:R-:W-:Y:S01]  /*1da50*/  FADD.FTZ R43, R43, R39 ;  /* 0x000000272b2b7221 */ /* 0x000fe20000010000 */
[----:B------:R-:W-:Y:S07]  /*1da60*/  FFMA.FTZ R39, R126, UR4, -R4 ;  /* 0x000000047e277c23 */ /* 0x000fee0008010804 */
        /* <DEDUP_REMOVED lines=96> */
[----:B-----5:R-:W-:Y:S01]  /*1e070*/  F2FP.F16.F32.PACK_AB R21, R160, R70 ;  /* 0x00000046a015723e */ /* 0x020fe200000000ff */
        /* <DEDUP_REMOVED lines=29> */
[----:B-1----:R-:W-:Y:S09]  /*1e250*/  F2FP.F16.F32.PACK_AB R31, R79, R0 ;  /* 0x000000004f1f723e */ /* 0x002ff200000000ff */
        /* <DEDUP_REMOVED lines=20> */
[----:B------:R-:W-:Y:S01]  /*1e3a0*/  FADD.FTZ R85, R88, R85 ;  /* 0x0000005558557221 */ /* 0x000fe20000010000 */
[--C-:B------:R-:W-:Y:S01]  /*1e3b0*/  FFMA.FTZ R29, R128, UR4, -R133.reuse ;  /* 0x00000004801d7c23 */ /* 0x100fe20008010885 */
[----:B------:R-:W-:Y:S01]  /*1e3c0*/  FFMA.FTZ R133, R129, UR4, -R133 ;  /* 0x0000000481857c23 */ /* 0x000fe20008010885 */
[----:B------:R-:W-:Y:S01]  /*1e3d0*/  FFMA.FTZ R4, R131, UR4, -R4 ;  /* 0x0000000483047c23 */ /* 0x000fe20008010804 */
[----:B------:R-:W-:Y:S03]  /*1e3e0*/  FADD.FTZ R89, R89, R85 ;  /* 0x0000005559597221 */ /* 0x000fe60000010000 */
        /* <DEDUP_REMOVED lines=15> */
[----:B------:R-:W-:Y:S08]  /*1e4e0*/  LDSM.16.MT88.4 R16, [R244+0x8000] ;  /* 0x00800000f410783b */ /* 0x000ff00000004200 */
[----:B------:R-:W3:Y:S02]  /*1e4f0*/  MUFU.EX2 R7, R95 ;  /* 0x0000005f00077308 */ /* 0x000ee40000000800 */
[----:B------:R-:W-:Y:S02]  /*1e500*/  F2FP.F16.F32.PACK_AB R12, R93, R92 ;  /* 0x0000005c5d0c723e */ /* 0x000fe400000000ff */
[C---:B-1----:R-:W-:Y:S01]  /*1e510*/  F2FP.F16.F32.PACK_AB R14, R97.reuse, R96 ;  /* 0x00000060610e723e */ /* 0x042fe200000000ff */
[----:B------:R-:W-:Y:S05]  /*1e520*/  FADD.FTZ R96, R96, R89 ;  /* 0x0000005960607221 */ /* 0x000fea0000010000 */
[----:B------:R-:W-:Y:S01]  /*1e530*/  MUFU.EX2 R6, R6 ;  /* 0x0000000600067308 */ /* 0x000fe20000000800 */
[----:B------:R-:W-:Y:S09]  /*1e540*/  FADD.FTZ R96, R97, R96 ;  /* 0x0000006061607221 */ /* 0x000ff20000010000 */
        /* <DEDUP_REMOVED lines=28> */
[C---:B----4-:R-:W-:Y:S06]  /*1e710*/  HMMA.16816.F32 R228, R8.reuse, R20, R228 ;  /* 0x0000001408e4723c */ /* 0x050fec00000018e4 */
[C---:B------:R-:W-:Y:S03]  /*1e720*/  HMMA.16816.F32 R236, R8.reuse, R16, R236 ;  /* 0x0000001008ec723c */ /* 0x040fe600000018ec */
[----:B------:R-:W1:Y:S02]  /*1e730*/  MUFU.EX2 R113, R113 ;  /* 0x0000007100717308 */ /* 0x000e640000000800 */
[----:B------:R-:W-:Y:S01]  /*1e740*/  FADD.FTZ R20, R78, R74 ;  /* 0x0000004a4e147221 */ /* 0x000fe20000010000 */
[C---:B------:R-:W-:Y:S01]  /*1e750*/  HMMA.16816.F32 R232, R8.reuse, R18, R232 ;  /* 0x0000001208e8723c */ /* 0x040fe200000018e8 */
[----:B------:R-:W4:Y:S06]  /*1e760*/  LDSM.16.MT88.4 R16, [R245+0x8400] ;  /* 0x00840000f510783b */ /* 0x000f2c0000004200 */
[----:B------:R-:W-:Y:S01]  /*1e770*/  MUFU.EX2 R33, R33 ;  /* 0x0000002100217308 */ /* 0x000fe20000000800 */
[----:B------:R-:W-:Y:S01]  /*1e780*/  FADD.FTZ R20, R0, R20 ;  /* 0x0000001400147221 */ /* 0x000fe20000010000 */
[----:B------:R-:W-:Y:S08]  /*1e790*/  HMMA.16816.F32 R224, R8, R22, R224 ;  /* 0x0000001608e0723c */ /* 0x000ff000000018e0 */
[----:B------:R-:W5:Y:S03]  /*1e7a0*/  MUFU.EX2 R32, R32 ;  /* 0x0000002000207308 */ /* 0x000f660000000800 */
[----:B------:R-:W-:Y:S01]  /*1e7b0*/  FADD.FTZ R79, R79, R20 ;  /* 0x000000144f4f7221 */ /* 0x000fe20000010000 */
[----:B---3--:R-:W-:Y:S01]  /*1e7c0*/  F2FP.F16.F32.PACK_AB R8, R109, R108 ;  /* 0x0000006c6d08723e */ /* 0x008fe200000000ff */
[----:B------:R-:W3:Y:S01]  /*1e7d0*/  LDSM.16.MT88.4 R20, [R244+0x8800] ;  /* 0x00880000f414783b */ /* 0x000ee20000004200 */
[----:B-1----:R-:W-:Y:S01]  /*1e7e0*/  F2FP.F16.F32.PACK_AB R10, R113, R112 ;  /* 0x00000070710a723e */ /* 0x002fe200000000ff */
[----:B------:R-:W-:Y:S03]  /*1e7f0*/  FADD.FTZ R82, R82, R79 ;  /* 0x0000004f52527221 */ /* 0x000fe60000010000 */
[----:B------:R-:W-:Y:S01]  /*1e800*/  MUFU.EX2 R34, R34 ;  /* 0x0000002200227308 */ /* 0x000fe20000000800 */
[----:B------:R-:W-:Y:S01]  /*1e810*/  FADD.FTZ R108, R108, R104 ;  /* 0x000000686c6c7221 */ /* 0x000fe20000010000 */
[----:B------:R-:W-:Y:S03]  /*1e820*/  FADD.FTZ R82, R83, R82 ;  /* 0x0000005253527221 */ /* 0x000fe60000010000 */
[----:B------:R-:W-:Y:S01]  /*1e830*/  FADD.FTZ R109, R109, R108 ;  /* 0x0000006c6d6d7221 */ /* 0x000fe20000010000 */
[----:B------:R-:W-:Y:S04]  /*1e840*/  FADD.FTZ R86, R86, R82 ;  /* 0x0000005256567221 */ /* 0x000fe80000010000 */
[----:B------:R-:W1:Y:S01]  /*1e850*/  MUFU.EX2 R35, R35 ;  /* 0x0000002300237308 */ /* 0x000e620000000800 */
[----:B-----5:R-:W-:Y:S01]  /*1e860*/  F2FP.F16.F32.PACK_AB R9, R32, R33 ;  /* 0x000000212009723e */ /* 0x020fe200000000ff */
[----:B------:R-:W-:Y:S01]  /*1e870*/  FADD.FTZ R109, R112, R109 ;  /* 0x0000006d706d7221 */ /* 0x000fe20000010000 */
[----:B------:R-:W-:Y:S03]  /*1e880*/  FADD.FTZ R86, R87, R86 ;  /* 0x0000005657567221 */ /* 0x000fe60000010000 */
[----:B------:R-:W-:Y:S01]  /*1e890*/  FADD.FTZ R113, R113, R109 ;  /* 0x0000006d71717221 */ /* 0x000fe20000010000 */
[----:B------:R-:W-:Y:S03]  /*1e8a0*/  FADD.FTZ R86, R24, R86 ;  /* 0x0000005618567221 */ /* 0x000fe60000010000 */
[----:B------:R-:W5:Y:S01]  /*1e8b0*/  MUFU.EX2 R116, R116 ;  /* 0x0000007400747308 */ /* 0x000f620000000800 */
[----:B------:R-:W-:Y:S04]  /*1e8c0*/  FADD.FTZ R7, R7, R86 ;  /* 0x0000005607077221 */ /* 0x000fe80000010000 */
[----:B------:R-:W-:Y:S05]  /*1e8d0*/  FADD.FTZ R7, R6, R7 ;  /* 0x0000000706077221 */ /* 0x000fea0000010000 */
[----:B------:R-:W4:Y:S01]  /*1e8e0*/  MUFU.EX2 R117, R117 ;  /* 0x0000007500757308 */ /* 0x000f220000000800 */
[----:B-1----:R-:W-:Y:S01]  /*1e8f0*/  F2FP.F16.F32.PACK_AB R11, R35, R34 ;  /* 0x00000022230b723e */ /* 0x002fe200000000ff */
[----:B------:R-:W-:Y:S04]  /*1e900*/  FADD.FTZ R40, R25, R7 ;  /* 0x0000000719287221 */ /* 0x000fe80000010000 */
[----:B------:R-:W-:Y:S04]  /*1e910*/  FADD.FTZ R40, R26, R40 ;  /* 0x000000281a287221 */ /* 0x000fe80000010000 */
[----:B------:R-:W-:Y:S01]  /*1e920*/  MUFU.EX2 R120, R120 ;  /* 0x0000007800787308 */ /* 0x000fe20000000800 */
[----:B------:R-:W-:Y:S01]  /*1e930*/  LDSM.16.MT88.4 R24, [R245+0x8c00] ;  /* 0x008c0000f518783b */ /* 0x000fe20000004200 */
[C---:B--2---:R-:W-:Y:S03]  /*1e940*/  HMMA.16816.F32 R236, R8.reuse, R12, R236 ;  /* 0x0000000c08ec723c */ /* 0x044fe600000018ec */
[----:B------:R-:W-:Y:S01]  /*1e950*/  FADD.FTZ R40, R28, R40 ;  /* 0x000000281c287221 */ /* 0x000fe20000010000 */
[----:B-----5:R-:W-:Y:S04]  /*1e960*/  FADD.FTZ R113, R116, R113 ;  /* 0x0000007174717221 */ /* 0x020fe80000010000 */
[----:B------:R-:W1:Y:S01]  /*1e970*/  MUFU.EX2 R121, R121 ;  /* 0x0000007900797308 */ /* 0x000e620000000800 */
[C---:B------:R-:W-:Y:S01]  /*1e980*/  HMMA.16816.F32 R232, R8.reuse, R14, R232 ;  /* 0x0000000e08e8723c */ /* 0x040fe200000018e8 */
[----:B------:R-:W2:Y:S02]  /*1e990*/  LDSM.16.MT88.4 R12, [R245+0x8800] ;  /* 0x00880000f50c783b */ /* 0x000ea40000004200 */
[----:B------:R-:W-:Y:S01]  /*1e9a0*/  FADD.FTZ R30, R30, R40 ;  /* 0x000000281e1e7221 */ /* 0x000fe20000010000 */
[----:B----4-:R-:W-:Y:S02]  /*1e9b0*/  FADD.FTZ R113, R117, R113 ;  /* 0x0000007175717221 */ /* 0x010fe40000010000 */
[C---:B------:R-:W-:Y:S03]  /*1e9c0*/  HMMA.16816.F32 R228, R8.reuse, R16, R228 ;  /* 0x0000001008e4723c */ /* 0x040fe600000018e4 */
[----:B------:R-:W-:Y:S02]  /*1e9d0*/  MUFU.EX2 R36, R36 ;  /* 0x0000002400247308 */ /* 0x000fe40000000800 */
[----:B------:R-:W-:Y:S01]  /*1e9e0*/  FADD.FTZ R30, R31, R30 ;  /* 0x0000001e1f1e7221 */ /* 0x000fe20000010000 */
[----:B------:R-:W-:Y:S01]  /*1e9f0*/  HMMA.16816.F32 R224, R8, R18, R224 ;  /* 0x0000001208e0723c */ /* 0x000fe200000018e0 */
[----:B------:R-:W4:Y:S06]  /*1ea00*/  LDSM.16.MT88.4 R8, [R244+0x8c00] ;  /* 0x008c0000f408783b */ /* 0x000f2c0000004200 */
[----:B------:R-:W5:Y:S01]  /*1ea10*/  MUFU.EX2 R0, R119 ;  /* 0x0000007700007308 */ /* 0x000f620000000800 */
[----:B------:R-:W-:Y:S03]  /*1ea20*/  F2FP.F16.F32.PACK_AB R16, R117, R116 ;  /* 0x000000747510723e */ /* 0x000fe600000000ff */
[----:B------:R-:W-:Y:S01]  /*1ea30*/  FADD.FTZ R33, R33, R30 ;  /* 0x0000001e21217221 */ /* 0x000fe20000010000 */
[C---:B-1----:R-:W-:Y:S01]  /*1ea40*/  F2FP.F16.F32.PACK_AB R18, R121.reuse, R120 ;  /* 0x000000787912723e */ /* 0x042fe200000000ff */
[----:B------:R-:W-:Y:S04]  /*1ea50*/  FADD.FTZ R120, R120, R113 ;  /* 0x0000007178787221 */ /* 0x000fe80000010000 */
[----:B------:R-:W1:Y:S01]  /*1ea60*/  MUFU.EX2 R37, R37 ;  /* 0x0000002500257308 */ /* 0x000e620000000800 */
[----:B------:R-:W-:Y:S01]  /*1ea70*/  FADD.FTZ R33, R32, R33 ;  /* 0x0000002120217221 */ /* 0x000fe20000010000 */
[----:B------:R-:W-:Y:S03]  /*1ea80*/  FADD.FTZ R120, R121, R120 ;  /* 0x0000007879787221 */ /* 0x000fe60000010000 */
[----:B------:R-:W-:Y:S05]  /*1ea90*/  FADD.FTZ R33, R34, R33 ;  /* 0x0000002122217221 */ /* 0x000fea0000010000 */
[----:B------:R-:W3:Y:S01]  /*1eaa0*/  MUFU.EX2 R38, R38 ;  /* 0x0000002600267308 */ /* 0x000ee20000000800 */
[----:B-----5:R-:W-:Y:S01]  /*1eab0*/  F2FP.F16.F32.PACK_AB R17, R0, R36 ;  /* 0x000000240011723e */ /* 0x020fe200000000ff */
[----:B------:R-:W-:Y:S04]  /*1eac0*/  FADD.FTZ R33, R35, R33 ;  /* 0x0000002123217221 */ /* 0x000fe80000010000 */
[----:B------:R-:W-:Y:S04]  /*1ead0*/  FADD.FTZ R36, R36, R33 ;  /* 0x0000002124247221 */ /* 0x000fe80000010000 */
[----:B------:R-:W5:Y:S01]  /*1eae0*/  MUFU.EX2 R2, R2 ;  /* 0x0000000200027308 */ /* 0x000f620000000800 */
[----:B------:R-:W-:Y:S04]  /*1eaf0*/  FADD.FTZ R36, R0, R36 ;  /* 0x0000002400247221 */ /* 0x000fe80000010000 */
[----:B-1----:R-:W-:Y:S05]  /*1eb00*/  FADD.FTZ R36, R37, R36 ;  /* 0x0000002425247221 */ /* 0x002fea0000010000 */
[----:B------:R-:W1:Y:S01]  /*1eb10*/  MUFU.EX2 R5, R5 ;  /* 0x0000000500057308 */ /* 0x000e620000000800 */
[C---:B---3--:R-:W-:Y:S01]  /*1eb20*/  F2FP.F16.F32.PACK_AB R19, R38.reuse, R37 ;  /* 0x000000252613723e */ /* 0x048fe200000000ff */
[----:B------:R-:W-:Y:S08]  /*1eb30*/  FADD.FTZ R38, R38, R36 ;  /* 0x0000002426267221 */ /* 0x000ff00000010000 */
[----:B------:R-:W-:Y:S01]  /*1eb40*/  MUFU.EX2 R29, R29 ;  /* 0x0000001d001d7308 */ /* 0x000fe20000000800 */
[C---:B------:R-:W-:Y:S05]  /*1eb50*/  HMMA.16816.F32 R236, R16.reuse, R20, R236 ;  /* 0x0000001410ec723c */ /* 0x040fea00000018ec */
[----:B-----5:R-:W-:Y:S01]  /*1eb60*/  FADD.FTZ R120, R2, R120 ;  /* 0x0000007802787221 */ /* 0x020fe20000010000 */
[C---:B------:R-:W-:Y:S03]  /*1eb70*/  HMMA.16816.F32 R232, R16.reuse, R22, R232 ;  /* 0x0000001610e8723c */ /* 0x040fe600000018e8 */
[----:B------:R-:W3:Y:S02]  /*1eb80*/  MUFU.EX2 R133, R133 ;  /* 0x0000008500857308 */ /* 0x000ee40000000800 */
[C---:B-1----:R-:W-:Y:S01]  /*1eb90*/  F2FP.F16.F32.PACK_AB R20, R5.reuse, R2 ;  /* 0x000000020514723e */ /* 0x042fe200000000ff */
[C---:B--2---:R-:W-:Y:S07]  /*1eba0*/  HMMA.16816.F32 R228, R16.reuse, R12, R228 ;  /* 0x0000000c10e4723c */ /* 0x044fee00000018e4 */
[----:B------:R-:W1:Y:S01]  /*1ebb0*/  MUFU.EX2 R39, R39 ;  /* 0x0000002700277308 */ /* 0x000e620000000800 */
[----:B------:R-:W-:Y:S01]  /*1ebc0*/  FADD.FTZ R120, R5, R120 ;  /* 0x0000007805787221 */ /* 0x000fe20000010000 */
[----:B------:R-:W-:Y:S08]  /*1ebd0*/  HMMA.16816.F32 R224, R16, R14, R224 ;  /* 0x0000000e10e0723c */ /* 0x000ff000000018e0 */
[----:B------:R-:W2:Y:S03]  /*1ebe0*/  MUFU.EX2 R6, R127 ;  /* 0x0000007f00067308 */ /* 0x000ea60000000800 */
[----:B---3--:R-:W-:Y:S01]  /*1ebf0*/  F2FP.F16.F32.PACK_AB R22, R133, R29 ;  /* 0x0000001d8516723e */ /* 0x008fe200000000ff */
[----:B------:R-:W-:Y:S04]  /*1ec00*/  FADD.FTZ R120, R29, R120 ;  /* 0x000000781d787221 */ /* 0x000fe80000010000 */
[----:B------:R-:W-:Y:S02]  /*1ec10*/  FADD.FTZ R216, R133, R120 ;  /* 0x0000007885d87221 */ /* 0x000fe40000010000 */
[----:B------:R-:W3:Y:S01]  /*1ec20*/  MUFU.EX2 R7, R130 ;  /* 0x0000008200077308 */ /* 0x000ee20000000800 */
[----:B-1----:R-:W-:Y:S09]  /*1ec30*/  FADD.FTZ R38, R39, R38 ;  /* 0x0000002627267221 */ /* 0x002ff20000010000 */
[----:B------:R-:W1:Y:S01]  /*1ec40*/  MUFU.EX2 R4, R4 ;  /* 0x0000000400047308 */ /* 0x000e620000000800 */
[C---:B--2---:R-:W-:Y:S01]  /*1ec50*/  F2FP.F16.F32.PACK_AB R21, R6.reuse, R39 ;  /* 0x000000270615723e */ /* 0x044fe200000000ff */
[----:B------:R-:W-:Y:S04]  /*1ec60*/  FADD.FTZ R38, R6, R38 ;  /* 0x0000002606267221 */ /* 0x000fe80000010000 */
[----:B---3--:R-:W-:Y:S01]  /*1ec70*/  FADD.FTZ R38, R7, R38 ;  /* 0x0000002607267221 */ /* 0x008fe20000010000 */
[C---:B-1----:R-:W-:Y:S03]  /*1ec80*/  F2FP.F16.F32.PACK_AB R23, R4.reuse, R7 ;  /* 0x000000070417723e */ /* 0x042fe600000000ff */
[----:B------:R-:W-:Y:S04]  /*1ec90*/  FADD.FTZ R217, R4, R38 ;  /* 0x0000002604d97221 */ /* 0x000fe80000010000 */
[C---:B----4-:R-:W-:Y:S06]  /*1eca0*/  HMMA.16816.F32 R236, R20.reuse, R8, R236 ;  /* 0x0000000814ec723c */ /* 0x050fec00000018ec */
[C---:B------:R-:W-:Y:S06]  /*1ecb0*/  HMMA.16816.F32 R232, R20.reuse, R10, R232 ;  /* 0x0000000a14e8723c */ /* 0x040fec00000018e8 */
[C---:B------:R-:W-:Y:S06]  /*1ecc0*/  HMMA.16816.F32 R228, R20.reuse, R24, R228 ;  /* 0x0000001814e4723c */ /* 0x040fec00000018e4 */
[----:B------:R-:W-:Y:S01]  /*1ecd0*/  HMMA.16816.F32 R224, R20, R26, R224 ;  /* 0x0000001a14e0723c */ /* 0x000fe200000018e0 */
[----:B------:R-:W-:Y:S11]  /*1ece0*/  @!UPT UIADD3 URZ, URZ, URZ, URZ ;  /* 0x0000003f3f3ff290 */ /* 0x000ff6000fffe03f */
[----:B------:R-:W-:Y:S01]  /*1ecf0*/  @!UPT UIADD3 URZ, URZ, URZ, URZ ;  /* 0x0000003f3f3ff290 */ /* 0x000fe2000fffe03f */
[----:B------:R-:W-:Y:S11]  /*1ed00*/  @P0 BRA `(.L_x_2129) ;  /* 0xffffffa8000c0947 */ /* 0x000ff6000383ffff */
.L_x_2125:
        /* <DEDUP_REMOVED lines=9> */
[----:B------:R-:W1:Y:S01]  /*1eda0*/  S2R R2, SR_TID.X ;  /* 0x0000000000027919 */ /* 0x000e620000002100 */
[----:B---3--:R-:W-:-:S02]  /*1edb0*/  FADD.FTZ R217, R0, R217 ;  /* 0x000000d900d97221 */ /* 0x008fc40000010000 */
[----:B------:R-:W2:Y:S04]  /*1edc0*/  SHFL.BFLY PT, R5, R216, 0x1, 0x1f ;  /* 0x0c201f00d8057f89 */ /* 0x000ea800000e0000 */
[----:B------:R-:W3:Y:S01]  /*1edd0*/  SHFL.BFLY PT, R4, R217, 0x1, 0x1f ;  /* 0x0c201f00d9047f89 */ /* 0x000ee200000e0000 */
[----:B--2---:R-:W-:Y:S01]  /*1ede0*/  FADD.FTZ R5, R216, R5 ;  /* 0x00000005d8057221 */ /* 0x004fe20000010000 */
[----:B-1----:R-:W-:Y:S01]  /*1edf0*/  SHF.R.S32.HI R0, RZ, 0x1f, R2 ;  /* 0x0000001fff007819 */ /* 0x002fe20000011402 */
[----:B---3--:R-:W-:-:S03]  /*1ee00*/  FADD.FTZ R4, R217, R4 ;  /* 0x00000004d9047221 */ /* 0x008fc60000010000 */
[----:B------:R-:W-:Y:S02]  /*1ee10*/  FSETP.NE.FTZ.AND P3, PT, R5, RZ, PT ;  /* 0x000000ff0500720b */ /* 0x000fe40003f75000 */
[----:B------:R-:W-:Y:S02]  /*1ee20*/  LEA.HI R0, R0, R2, RZ, 0x2 ;  /* 0x0000000200007211 */ /* 0x000fe400078f10ff */
[----:B------:R-:W-:Y:S02]  /*1ee30*/  FSETP.NE.FTZ.AND P2, PT, R4, RZ, PT ;  /* 0x000000ff0400720b */ /* 0x000fe40003f55000 */
[----:B------:R-:W-:-:S04]  /*1ee40*/  SHF.R.S32.HI R0, RZ, 0x2, R0 ;  /* 0x00000002ff007819 */ /* 0x000fc80000011400 */
[----:B------:R-:W-:-:S03]  /*1ee50*/  SHF.R.S32.HI R8, RZ, 0x1f, R0 ;  /* 0x0000001fff087819 */ /* 0x000fc60000011400 */
[----:B------:R-:W1:Y:S01]  /*1ee60*/  @P3 MUFU.RCP R6, R5 ;  /* 0x0000000500063308 */ /* 0x000e620000001000 */
[----:B------:R-:W-:-:S04]  /*1ee70*/  LEA.HI R8, R8, R0, RZ, 0x3 ;  /* 0x0000000008087211 */ /* 0x000fc800078f18ff */
[----:B------:R-:W-:Y:S02]  /*1ee80*/  LOP3.LUT R9, R8, 0xfffffff8, RZ, 0xc0, !PT ;  /* 0xfffffff808097812 */ /* 0x000fe400078ec0ff */
[----:B----4-:R-:W-:Y:S01]  /*1ee90*/  SHF.R.S32.HI R8, RZ, 0x1f, R3 ;  /* 0x0000001fff087819 */ /* 0x010fe20000011403 */
[----:B------:R-:W2:Y:S02]  /*1eea0*/  @P2 MUFU.RCP R7, R4 ;  /* 0x0000000400072308 */ /* 0x000ea40000001000 */
[----:B------:R-:W-:Y:S01]  /*1eeb0*/  IMAD.IADD R9, R0, 0x1, -R9 ;  /* 0x0000000100097824 */ /* 0x000fe200078e0a09 */
[CC--:B------:R-:W-:Y:S02]  /*1eec0*/  LEA.HI R10, R8.reuse, R3.reuse, RZ, 0x2 ;  /* 0x00000003080a7211 */ /* 0x0c0fe400078f10ff */
[----:B------:R-:W-:Y:S02]  /*1eed0*/  LEA.HI R8, R8, R3, RZ, 0x5 ;  /* 0x0000000308087211 */ /* 0x000fe400078f28ff */
[----:B------:R-:W-:Y:S01]  /*1eee0*/  LEA.HI R11, R9, R9, RZ, 0x1 ;  /* 0x00000009090b7211 */ /* 0x000fe200078f08ff */
[----:B------:R-:W3:Y:S01]  /*1eef0*/  @P3 MUFU.LG2 R5, R5 ;  /* 0x0000000500053308 */ /* 0x000ee20000000c00 */
[----:B------:R-:W-:Y:S01]  /*1ef00*/  LOP3.LUT R10, R10, 0xfffffffc, RZ, 0xc0, !PT ;  /* 0xfffffffc0a0a7812 */ /* 0x000fe200078ec0ff */
[C---:B-1----:R-:W-:Y:S01]  /*1ef10*/  FMUL.FTZ R236, R6.reuse, R236 ;  /* 0x000000ec06ec7220 */ /* 0x042fe20000410000 */
[----:B------:R-:W-:Y:S01]  /*1ef20*/  SHF.R.S32.HI R13, RZ, 0x1, R11 ;  /* 0x00000001ff0d7819 */ /* 0x000fe2000001140b */
[C---:B------:R-:W-:Y:S01]  /*1ef30*/  FMUL.FTZ R237, R6.reuse, R237 ;  /* 0x000000ed06ed7220 */ /* 0x040fe20000410000 */
[----:B------:R-:W-:Y:S01]  /*1ef40*/  SHF.R.S32.HI R12, RZ, 0x5, R8 ;  /* 0x00000005ff0c7819 */ /* 0x000fe20000011408 */
[----:B------:R-:W-:Y:S01]  /*1ef50*/  FMUL.FTZ R232, R6, R232 ;  /* 0x000000e806e87220 */ /* 0x000fe20000410000 */
[----:B------:R-:W-:Y:S01]  /*1ef60*/  LOP3.LUT R11, R11, 0x3fffffe, RZ, 0xc0, !PT ;  /* 0x03fffffe0b0b7812 */ /* 0x000fe200078ec0ff */
[----:B------:R-:W-:Y:S01]  /*1ef70*/  IMAD.SHL.U32 R14, R13, 0x40, RZ ;  /* 0x000000400d0e7824 */ /* 0x000fe200078e00ff */
[----:B------:R-:W-:Y:S01]  /*1ef80*/  IADD3 R10, -R10, R3, RZ ;  /* 0x000000030a0a7210 */ /* 0x000fe20007ffe1ff */
[----:B--2---:R-:W-:Y:S01]  /*1ef90*/  FMUL.FTZ R239, R7, R239 ;  /* 0x000000ef07ef7220 */ /* 0x004fe20000410000 */
[----:B------:R-:W-:Y:S01]  /*1efa0*/  LOP3.LUT P0, RZ, R13, 0x2, RZ, 0xc0, !PT ;  /* 0x000000020dff7812 */ /* 0x000fe2000780c0ff */
[----:B------:R-:W-:Y:S01]  /*1efb0*/  IMAD.IADD R11, R9, 0x1, -R11 ;  /* 0x00000001090b7824 */ /* 0x000fe200078e0a0b */
[----:B------:R-:W-:Y:S01]  /*1efc0*/  LEA R10, R12, R10, 0x8 ;  /* 0x0000000a0c0a7211 */ /* 0x000fe200078e40ff */
[C---:B------:R-:W-:Y:S01]  /*1efd0*/  FMUL.FTZ R238, R7.reuse, R238 ;  /* 0x000000ee07ee7220 */ /* 0x040fe20000410000 */
[----:B------:R-:W-:Y:S01]  /*1efe0*/  LOP3.LUT R14, R14, 0xc0, RZ, 0xc0, !PT ;  /* 0x000000c00e0e7812 */ /* 0x000fe200078ec0ff */
[----:B------:R-:W-:Y:S01]  /*1eff0*/  FMUL.FTZ R235, R7, R235 ;  /* 0x000000eb07eb7220 */ /* 0x000fe20000410000 */
[----:B------:R-:W-:Y:S01]  /*1f000*/  LOP3.LUT R13, R13, 0x1, RZ, 0xc0, !PT ;  /* 0x000000010d0d7812 */ /* 0x000fe200078ec0ff */
[----:B------:R-:W-:Y:S01]  /*1f010*/  IMAD R10, R11, 0x10, R10 ;  /* 0x000000100b0a7824 */ /* 0x000fe200078e020a */
[----:B------:R-:W-:Y:S01]  /*1f020*/  LEA.HI R14, R14, R14, RZ, 0x1d ;  /* 0x0000000e0e0e7211 */ /* 0x000fe200078fe8ff */
[C---:B------:R-:W-:Y:S01]  /*1f030*/  FMUL.FTZ R234, R7.reuse, R234 ;  /* 0x000000ea07ea7220 */ /* 0x040fe20000410000 */
[C---:B------:R-:W-:Y:S01]  /*1f040*/  FMUL.FTZ R231, R7.reuse, R231 ;  /* 0x000000e707e77220 */ /* 0x040fe20000410000 */
[C---:B------:R-:W-:Y:S01]  /*1f050*/  FMUL.FTZ R230, R7.reuse, R230 ;  /* 0x000000e607e67220 */ /* 0x040fe20000410000 */
[----:B------:R-:W-:Y:S01]  /*1f060*/  LEA R10, R10, R14, 0x1 ;  /* 0x0000000e0a0a7211 */ /* 0x000fe200078e08ff */
[C---:B------:R-:W-:Y:S01]  /*1f070*/  FMUL.FTZ R227, R7.reuse, R227 ;  /* 0x000000e307e37220 */ /* 0x040fe20000410000 */
[----:B------:R-:W-:Y:S01]  /*1f080*/  FMUL.FTZ R7, R7, R226 ;  /* 0x000000e207077220 */ /* 0x000fe20000410000 */
[----:B------:R-:W-:Y:S01]  /*1f090*/  IMAD.MOV.U32 R9, RZ, RZ, -0x10 ;  /* 0xfffffff0ff097424 */ /* 0x000fe200078e00ff */
[----:B------:R-:W-:Y:S01]  /*1f0a0*/  ISETP.NE.U32.AND P1, PT, R13, 0x1, PT ;  /* 0x000000010d00780c */ /* 0x000fe20003f25070 */
[----:B------:R-:W-:Y:S01]  /*1f0b0*/  FMUL.FTZ R233, R6, R233 ;  /* 0x000000e906e97220 */ /* 0x000fe20000410000 */
[----:B------:R-:W-:Y:S01]  /*1f0c0*/  LEA R10, R10, UR4, 0x1 ;  /* 0x000000040a0a7c11 */ /* 0x000fe2000f8e08ff */
[C---:B------:R-:W-:Y:S01]  /*1f0d0*/  FMUL.FTZ R228, R6.reuse, R228 ;  /* 0x000000e406e47220 */ /* 0x040fe20000410000 */
[----:B------:R-:W-:Y:S01]  /*1f0e0*/  SEL R9, R9, 0x10, !P1 ;  /* 0x0000001009097807 */ /* 0x000fe20004800000 */
[----:B------:R-:W-:Y:S01]  /*1f0f0*/  FMUL.FTZ R229, R6, R229 ;  /* 0x000000e506e57220 */ /* 0x000fe20000410000 */
[----:B------:R-:W-:Y:S01]  /*1f100*/  F2FP.F16.F32.PACK_AB R227, R227, R7 ;  /* 0x00000007e3e3723e */ /* 0x000fe200000000ff */
[C---:B------:R-:W-:Y:S01]  /*1f110*/  VIADD R7, R10.reuse, 0x20 ;  /* 0x000000200a077836 */ /* 0x040fe20000000000 */
[----:B------:R-:W-:Y:S01]  /*1f120*/  F2FP.F16.F32.PACK_AB R236, R237, R236 ;  /* 0x000000ecedec723e */ /* 0x000fe200000000ff */
[C---:B------:R-:W-:Y:S01]  /*1f130*/  IMAD.IADD R11, R10.reuse, 0x1, R9 ;  /* 0x000000010a0b7824 */ /* 0x040fe200078e0209 */
[----:B------:R-:W-:Y:S01]  /*1f140*/  F2FP.F16.F32.PACK_AB R238, R239, R238 ;  /* 0x000000eeefee723e */ /* 0x000fe200000000ff */
[----:B------:R-:W1:Y:S01]  /*1f150*/  @P3 LDC R13, c[0x0][0x2e8] ;  /* 0x0000ba00ff0d3b82 */ /* 0x000e620000000800 */
[----:B------:R-:W-:Y:S01]  /*1f160*/  @P0 IADD3 R7, R10, -0x20, RZ ;  /* 0xffffffe00a070810 */ /* 0x000fe20007ffe0ff */
[----:B------:R-:W-:Y:S01]  /*1f170*/  STS [R10], R236 ;  /* 0x000000ec0a007388 */ /* 0x000fe20000000800 */
[----:B------:R-:W-:Y:S01]  /*1f180*/  F2FP.F16.F32.PACK_AB R232, R233, R232 ;  /* 0x000000e8e9e8723e */ /* 0x000fe200000000ff */
[----:B------:R-:W2:Y:S01]  /*1f190*/  @P2 MUFU.LG2 R4, R4 ;  /* 0x0000000400042308 */ /* 0x000ea20000000c00 */
[----:B------:R-:W-:Y:S01]  /*1f1a0*/  F2FP.F16.F32.PACK_AB R234, R235, R234 ;  /* 0x000000eaebea723e */ /* 0x000fe200000000ff */
[----:B------:R4:W-:Y:S01]  /*1f1b0*/  STS [R10+0x200], R238 ;  /* 0x000200ee0a007388 */ /* 0x0009e20000000800 */
[----:B------:R-:W-:Y:S01]  /*1f1c0*/  F2FP.F16.F32.PACK_AB R228, R229, R228 ;  /* 0x000000e4e5e4723e */ /* 0x000fe200000000ff */
[----:B------:R-:W-:Y:S01]  /*1f1d0*/  IMAD.IADD R9, R9, 0x1, R7 ;  /* 0x0000000109097824 */ /* 0x000fe200078e0207 */
[----:B------:R-:W-:Y:S01]  /*1f1e0*/  F2FP.F16.F32.PACK_AB R230, R231, R230 ;  /* 0x000000e6e7e6723e */ /* 0x000fe200000000ff */
[----:B------:R-:W-:Y:S01]  /*1f1f0*/  STS [R11], R232 ;  /* 0x000000e80b007388 */ /* 0x000fe20000000800 */
[----:B------:R-:W-:Y:S01]  /*1f200*/  ULDC.U8 UR4, c[0x0][0x3d8] ;  /* 0x0000f60000047ab9 */ /* 0x000fe20000000000 */
[C---:B------:R-:W-:Y:S01]  /*1f210*/  FMUL.FTZ R224, R6.reuse, R224 ;  /* 0x000000e006e07220 */ /* 0x040fe20000410000 */
[----:B------:R-:W-:Y:S01]  /*1f220*/  ISETP.NE.AND P0, PT, RZ, UR4, PT ;  /* 0x00000004ff007c0c */ /* 0x000fe2000bf05270 */
[----:B------:R-:W-:Y:S01]  /*1f230*/  STS [R11+0x200], R234 ;  /* 0x000200ea0b007388 */ /* 0x000fe20000000800 */
[----:B------:R-:W-:Y:S01]  /*1f240*/  FMUL.FTZ R6, R6, R225 ;  /* 0x000000e106067220 */ /* 0x000fe20000410000 */
[----:B---3--:R-:W-:-:S02]  /*1f250*/  @P3 FMUL.FTZ R5, R5, 0.69314718246459960938 ;  /* 0x3f31721805053820 */ /* 0x008fc40000410000 */
[----:B------:R-:W-:Y:S02]  /*1f260*/  STS [R7], R228 ;  /* 0x000000e407007388 */ /* 0x000fe40000000800 */
[----:B------:R-:W-:Y:S01]  /*1f270*/  F2FP.F16.F32.PACK_AB R6, R6, R224 ;  /* 0x000000e00606723e */ /* 0x000fe200000000ff */
[----:B--2---:R-:W-:Y:S01]  /*1f280*/  @P2 FMUL.FTZ R4, R4, 0.69314718246459960938 ;  /* 0x3f31721804042820 */ /* 0x004fe20000410000 */
[----:B------:R2:W-:Y:S04]  /*1f290*/  STS [R7+0x200], R230 ;  /* 0x000200e607007388 */ /* 0x0005e80000000800 */
[----:B------:R-:W-:Y:S04]  /*1f2a0*/  STS [R9+0x200], R227 ;  /* 0x000200e309007388 */ /* 0x000fe80000000800 */
[----:B------:R3:W-:Y:S01]  /*1f2b0*/  STS [R9], R6 ;  /* 0x0000000609007388 */ /* 0x0007e20000000800 */
[----:B----4-:R-:W4:Y:S01]  /*1f2c0*/  @P2 LDC R10, c[0x0][0x2e8] ;  /* 0x0000ba00ff0a2b82 */ /* 0x010f220000000800 */
[----:B--2---:R-:W-:Y:S01]  /*1f2d0*/  MOV R7, 0x7f800000 ;  /* 0x7f80000000077802 */ /* 0x004fe20000000f00 */
[----:B---3--:R-:W-:-:S02]  /*1f2e0*/  IMAD.MOV.U32 R6, RZ, RZ, 0x7f800000 ;  /* 0x7f800000ff067424 */ /* 0x008fc400078e00ff */
[----:B-1----:R-:W-:Y:S01]  /*1f2f0*/  @P3 FFMA.FTZ R6, R132, R13, R5 ;  /* 0x0000000d84063223 */ /* 0x002fe20000010005 */
[----:B----4-:R-:W-:Y:S01]  /*1f300*/  @P2 FFMA.FTZ R7, R134, R10, R4 ;  /* 0x0000000a86072223 */ /* 0x010fe20000010004 */
        /* <DEDUP_REMOVED lines=10> */
.L_x_2130:
[----:B------:R-:W-:Y:S01]  /*1f3b0*/  S2UR UR8, SR_CTAID.Z ;  /* 0x00000000000879c3 */ /* 0x000fe20000002700 */
[----:B------:R-:W-:Y:S01]  /*1f3c0*/  ULDC UR4, c[0x0][0x270] ;  /* 0x00009c0000047ab9 */ /* 0x000fe20000000800 */
[----:B------:R-:W-:-:S06]  /*1f3d0*/  ULDC UR9, c[0x0][0x2c4] ;  /* 0x0000b10000097ab9 */ /* 0x000fcc0000000800 */
[----:B------:R-:W1:Y:S02]  /*1f3e0*/  S2UR UR10, SR_CTAID.Y ;  /* 0x00000000000a79c3 */ /* 0x000e640000002600 */
[----:B-1----:R-:W-:-:S04]  /*1f3f0*/  UIMAD UR4, UR10, UR4, UR8 ;  /* 0x000000040a0472a4 */ /* 0x002fc8000f8e0208 */
[----:B------:R-:W-:-:S12]  /*1f400*/  UIMAD UR9, UR4, UR9, URZ ;  /* 0x00000009040972a4 */ /* 0x000fd8000f8e023f */
.L_x_2131:
[----:B------:R-:W-:Y:S01]  /*1f410*/  SHF.R.S32.HI R4, RZ, 0x1f, R2 ;  /* 0x0000001fff047819 */ /* 0x000fe20000011402 */
[----:B------:R-:W-:Y:S01]  /*1f420*/  USHF.R.S32.HI UR11, URZ, 0x1f, UR10 ;  /* 0x0000001f3f0b7899 */ /* 0x000fe2000801140a */
[----:B------:R-:W-:Y:S01]  /*1f430*/  LOP3.LUT R8, R8, 0xffffffe0, RZ, 0xc0, !PT ;  /* 0xffffffe008087812 */ /* 0x000fe200078ec0ff */
[----:B------:R-:W-:Y:S01]  /*1f440*/  UISETP.NE.AND UP0, UPT, UR21, -0x1, UPT ;  /* 0xffffffff1500788c */ /* 0x000fe2000bf05270 */
[----:B------:R-:W-:Y:S01]  /*1f450*/  LEA.HI R4, R4, R2, RZ, 0x5 ;  /* 0x0000000204047211 */ /* 0x000fe200078f28ff */
[----:B------:R-:W-:Y:S01]  /*1f460*/  ULDC.64 UR4, c[0x0][0x290] ;  /* 0x0000a40000047ab9 */ /* 0x000fe20000000a00 */
[----:B------:R-:W-:Y:S01]  /*1f470*/  ULDC.64 UR6, c[0x0][0x298] ;  /* 0x0000a60000067ab9 */ /* 0x000fe20000000a00 */
[----:B------:R-:W-:Y:S01]  /*1f480*/  IMAD.IADD R8, R3, 0x1, -R8 ;  /* 0x0000000103087824 */ /* 0x000fe200078e0a08 */
[----:B------:R-:W-:Y:S01]  /*1f490*/  LOP3.LUT R4, R4, 0xffffffe0, RZ, 0xc0, !PT ;  /* 0xffffffe004047812 */ /* 0x000fe200078ec0ff */
[----:B------:R-:W-:Y:S01]  /*1f4a0*/  UIMAD UR11, UR11, UR4, URZ ;  /* 0x000000040b0b72a4 */ /* 0x000fe2000f8e023f */
[----:B------:R-:W-:Y:S01]  /*1f4b0*/  SHF.R.S32.HI R3, RZ, 0x1f, R12 ;  /* 0x0000001fff037819 */ /* 0x000fe2000001140c */
[----:B------:R-:W-:Y:S01]  /*1f4c0*/  UIMAD.WIDE.U32 UR12, UR21, UR6, URZ ;  /* 0x00000006150c72a5 */ /* 0x000fe2000f8e003f */
[----:B------:R-:W-:Y:S01]  /*1f4d0*/  BAR.SYNC.DEFER_BLOCKING 0x0 ;  /* 0x0000000000007b1d */ /* 0x000fe20000010000 */
[----:B------:R-:W-:Y:S01]  /*1f4e0*/  IMAD.IADD R4, R2, 0x1, -R4 ;  /* 0x0000000102047824 */ /* 0x000fe200078e0a04 */
[----:B------:R-:W-:Y:S01]  /*1f4f0*/  LOP3.LUT P0, RZ, R8, 0x3, RZ, 0xc0, !PT ;  /* 0x0000000308ff7812 */ /* 0x000fe2000780c0ff */
[----:B------:R-:W-:Y:S01]  /*1f500*/  UIMAD.WIDE.U32 UR14, UR10, UR4, URZ ;  /* 0x000000040a0e72a5 */ /* 0x000fe2000f8e003f */
[----:B------:R-:W-:Y:S01]  /*1f510*/  LEA.HI R3, R3, R12, RZ, 0x2 ;  /* 0x0000000c03037211 */ /* 0x000fe200078f10ff */
[----:B------:R-:W-:Y:S01]  /*1f520*/  UIMAD UR5, UR10, UR5, UR11 ;  /* 0x000000050a0572a4 */ /* 0x000fe2000f8e020b */
[----:B------:R-:W-:Y:S01]  /*1f530*/  SHF.R.S32.HI R2, RZ, 0x1f, R4 ;  /* 0x0000001fff027819 */ /* 0x000fe20000011404 */
[----:B------:R-:W-:Y:S01]  /*1f540*/  UIMAD UR21, UR21, UR7, UR13 ;  /* 0x00000007151572a4 */ /* 0x000fe2000f8e020d */
[----:B------:R-:W-:Y:S01]  /*1f550*/  LOP3.LUT R3, R3, 0xffffffc, RZ, 0xc0, !PT ;  /* 0x0ffffffc03037812 */ /* 0x000fe200078ec0ff */
[----:B------:R-:W-:Y:S01]  /*1f560*/  ULDC.64 UR10, c[0x0][0x208] ;  /* 0x00008200000a7ab9 */ /* 0x000fe20000000a00 */
[----:B------:R-:W-:Y:S01]  /*1f570*/  LEA.HI R2, R2, R4, RZ, 0x2 ;  /* 0x0000000402027211 */ /* 0x000fe200078f10ff */
[----:B------:R-:W-:Y:S01]  /*1f580*/  USEL UR12, UR14, UR12, !UP0 ;  /* 0x0000000c0e0c7287 */ /* 0x000fe2000c000000 */
[----:B------:R-:W-:Y:S01]  /*1f590*/  BSSY B0, `(.L_x_2132) ;  /* 0x0000014000007945 */ /* 0x000fe20003800000 */
[----:B------:R-:W-:Y:S01]  /*1f5a0*/  IMAD.IADD R3, R12, 0x1, -R3 ;  /* 0x000000010c037824 */ /* 0x000fe200078e0a03 */
[----:B------:R-:W-:Y:S01]  /*1f5b0*/  SHF.R.S32.HI R2, RZ, 0x2, R2 ;  /* 0x00000002ff027819 */ /* 0x000fe20000011402 */
[----:B------:R-:W-:-:S04]  /*1f5c0*/  @!UP0 UIADD3 UR21, UR15, UR5, URZ ;  /* 0x000000050f158290 */ /* 0x000fc8000fffe03f */
[----:B------:R-:W-:Y:S01]  /*1f5d0*/  IMAD R4, R3, 0x10, R2 ;  /* 0x0000001003047824 */ /* 0x000fe200078e0202 */
[----:B------:R-:W-:Y:S07]  /*1f5e0*/  @P0 BRA `(.L_x_2133) ;  /* 0x0000000000380947 */ /* 0x000fee0003800000 */
        /* <DEDUP_REMOVED lines=14> */
.L_x_2133:
[----:B------:R-:W-:Y:S05]  /*1f6d0*/  BSYNC B0 ;  /* 0x0000000000007941 */ /* 0x000fea0003800000 */
.L_x_2132:
[----:B------:R-:W2:Y:S01]  /*1f6e0*/  S2UR UR5, SR_CTAID.X ;  /* 0x00000000000579c3 */ /* 0x000ea20000002500 */
[--C-:B-1----:R-:W-:Y:S01]  /*1f6f0*/  SHF.R.S32.HI R9, RZ, 0x1f, R196.reuse ;  /* 0x0000001fff097819 */ /* 0x102fe200000114c4 */
[----:B------:R-:W-:Y:S01]  /*1f700*/  IMAD.U32 R2, RZ, RZ, UR6 ;  /* 0x00000006ff027e24 */ /* 0x000fe2000f8e00ff */
[----:B------:R1:W3:Y:S01]  /*1f710*/  LDS.128 R4, [R223+0x800] ;  /* 0x00080000df047984 */ /* 0x0002e20000000c00 */
[----:B------:R-:W-:Y:S01]  /*1f720*/  IMAD.MOV.U32 R8, RZ, RZ, R196 ;  /* 0x000000ffff087224 */ /* 0x000fe200078e00c4 */
[----:B------:R-:W-:Y:S01]  /*1f730*/  ULDC UR9, c[0x0][0x2d0] ;  /* 0x0000b40000097ab9 */ /* 0x000fe20000000800 */
[----:B------:R-:W-:Y:S01]  /*1f740*/  BSSY B0, `(.L_x_2134) ;  /* 0x0000021000007945 */ /* 0x000fe20003800000 */
[----:B------:R-:W-:Y:S01]  /*1f750*/  ISETP.GE.AND P0, PT, R196, UR9, PT ;  /* 0x00000009c4007c0c */ /* 0x000fe2000bf06270 */
[----:B------:R-:W-:Y:S02]  /*1f760*/  USHF.R.S32.HI UR9, URZ, 0x1f, UR8 ;  /* 0x0000001f3f097899 */ /* 0x000fe40008011408 */
[----:B--2---:R-:W-:-:S04]  /*1f770*/  USHF.L.U32 UR5, UR5, 0x6, URZ ;  /* 0x0000000605057899 */ /* 0x004fc8000800063f */
[----:B------:R-:W-:Y:S02]  /*1f780*/  USHF.R.S32.HI UR4, URZ, 0x1f, UR5 ;  /* 0x0000001f3f047899 */ /* 0x000fe40008011405 */
[----:B------:R-:W-:Y:S01]  /*1f790*/  IMAD.WIDE.U32 R8, R2, UR5, R8 ;  /* 0x0000000502087c25 */ /* 0x000fe2000f8e0008 */
[----:B------:R-:W-:Y:S01]  /*1f7a0*/  UIADD3 UR20, -UR5, UR20, URZ ;  /* 0x0000001405147290 */ /* 0x000fe2000fffe13f */
[----:B------:R-:W-:Y:S01]  /*1f7b0*/  IADD3 R2, R0, 0x20, RZ ;  /* 0x0000002000027810 */ /* 0x000fe20007ffe0ff */
[----:B------:R-:W-:Y:S01]  /*1f7c0*/  UIMAD UR4, UR4, UR6, URZ ;  /* 0x00000006040472a4 */ /* 0x000fe2000f8e023f */
[----:B------:R-:W-:-:S03]  /*1f7d0*/  IADD3 R8, P1, R8, UR12, RZ ;  /* 0x0000000c08087c10 */ /* 0x000fc6000ff3e0ff */
[----:B------:R-:W-:-:S06]  /*1f7e0*/  UIMAD UR4, UR5, UR7, UR4 ;  /* 0x00000007050472a4 */ /* 0x000fcc000f8e0204 */
[----:B------:R-:W-:Y:S01]  /*1f7f0*/  IMAD.U32 R3, RZ, RZ, UR4 ;  /* 0x00000004ff037e24 */ /* 0x000fe2000f8e00ff */
[----:B------:R-:W-:Y:S02]  /*1f800*/  ULDC.64 UR4, c[0x0][0x2a0] ;  /* 0x0000a80000047ab9 */ /* 0x000fe40000000a00 */
[----:B------:R-:W-:Y:S01]  /*1f810*/  IMAD.U32 R12, RZ, RZ, UR4 ;  /* 0x00000004ff0c7e24 */ /* 0x000fe2000f8e00ff */
[----:B------:R-:W-:Y:S01]  /*1f820*/  UIMAD UR9, UR9, UR4, URZ ;  /* 0x00000004090972a4 */ /* 0x000fe2000f8e023f */
[----:B------:R-:W-:Y:S02]  /*1f830*/  IADD3.X R9, R9, UR21, R3, P1, !PT ;  /* 0x0000001509097c10 */ /* 0x000fe40008ffe403 */
[----:B------:R-:W-:Y:S01]  /*1f840*/  ISETP.GE.OR P1, PT, R2, UR20, P0 ;  /* 0x0000001402007c0c */ /* 0x000fe20008726670 */
[----:B------:R-:W-:Y:S01]  /*1f850*/  UIMAD UR5, UR8, UR5, UR9 ;  /* 0x00000005080572a4 */ /* 0x000fe2000f8e0209 */
[----:B------:R-:W-:Y:S01]  /*1f860*/  ISETP.GE.OR P0, PT, R0, UR20, P0 ;  /* 0x0000001400007c0c */ /* 0x000fe20008706670 */
[----:B------:R-:W-:Y:S01]  /*1f870*/  IMAD.WIDE.U32 R12, R12, UR8, R8 ;  /* 0x000000080c0c7c25 */ /* 0x000fe2000f8e0008 */
[----:B------:R-:W-:Y:S01]  /*1f880*/  SHF.R.S32.HI R2, RZ, 0x1f, R0 ;  /* 0x0000001fff027819 */ /* 0x000fe20000011400 */
[----:B------:R1:W2:Y:S03]  /*1f890*/  LDS.128 R8, [R223] ;  /* 0x00000000df087984 */ /* 0x0002a60000000c00 */
[----:B------:R-:W-:-:S07]  /*1f8a0*/  IADD3 R15, R13, UR5, RZ ;  /* 0x000000050d0f7c10 */ /* 0x000fce000fffe0ff */
[----:B---3--:R-:W-:Y:S05]  /*1f8b0*/  @P0 BRA `(.L_x_2135) ;  /* 0x0000000000240947 */ /* 0x008fea0003800000 */
        /* <DEDUP_REMOVED lines=9> */
.L_x_2135:
[----:B------:R-:W-:Y:S05]  /*1f950*/  BSYNC B0 ;  /* 0x0000000000007941 */ /* 0x000fea0003800000 */
.L_x_2134:
        /* <DEDUP_REMOVED lines=14> */
.L_x_2136:
        /* <DEDUP_REMOVED lines=12> */
.L_x_5336:


//--------------------- .text._ZN5flash24flash_fwd_splitkv_kernelI23Flash_fwd_kernel_traitsILi32ELi64ELi256ELi4ELb0ELb0EN7cutlass6half_tE19Flash_kernel_traitsILi32ELi64ELi256ELi4ES3_EELb1ELb0ELb1ELb0ELb0ELb1ELb0ELb1EEEvNS_16Flash_fwd_paramsE --------------------------
	.section	.text._ZN5flash24flash_fwd_splitkv_kernelI23Flash_fwd_kernel_traitsILi32ELi64ELi256ELi4ELb0ELb0EN7cutlass6half_tE19Flash_kernel_traitsILi32ELi64ELi256ELi4ES3_EELb1ELb0ELb1ELb0ELb0ELb1ELb0ELb1EEEvNS_16Flash_fwd_paramsE,"ax",@progbits
	.align	128
        .global         _ZN5flash24flash_fwd_splitkv_kernelI23Flash_fwd_kernel_traitsILi32ELi64ELi256ELi4ELb0ELb0EN7cutlass6half_tE19Flash_kernel_traitsILi32ELi64ELi256ELi4ES3_EELb1ELb0ELb1ELb0ELb0ELb1ELb0ELb1EEEvNS_16Flash_fwd_paramsE
        .type           _ZN5flash24flash_fwd_splitkv_kernelI23Flash_fwd_kernel_traitsILi32ELi64ELi256ELi4ELb0ELb0EN7cutlass6half_tE19Flash_kernel_traitsILi32ELi64ELi256ELi4ES3_EELb1ELb0ELb1ELb0ELb0ELb1ELb0ELb1EEEvNS_16Flash_fwd_paramsE,@function
        .size           _ZN5flash24flash_fwd_splitkv_kernelI23Flash_fwd_kernel_traitsILi32ELi64ELi256ELi4ELb0ELb0EN7cutlass6half_tE19Flash_kernel_traitsILi32ELi64ELi256ELi4ES3_EELb1ELb0ELb1ELb0ELb0ELb1ELb0ELb1EEEvNS_16Flash_fwd_paramsE,(.L_x_5337 - _ZN5flash24flash_fwd_splitkv_kernelI23Flash_fwd_kernel_traitsILi32ELi64ELi256ELi4ELb0ELb0EN7cutlass6half_tE19Flash_kernel_traitsILi32ELi64ELi256ELi4ES3_EELb1ELb0ELb1ELb0ELb0ELb1ELb0ELb1EEEvNS_16Flash_fwd_paramsE)
        .other          _ZN5flash24flash_fwd_splitkv_kernelI23Flash_fwd_kernel_traitsILi32ELi64ELi256ELi4ELb0ELb0EN7cutlass6half_tE19Flash_kernel_traitsILi32ELi64ELi256ELi4ES3_EELb1ELb0ELb1ELb0ELb0ELb1ELb0ELb1EEEvNS_16Flash_fwd_paramsE,@"STO_CUDA_ENTRY STV_DEFAULT"
_ZN5flash24flash_fwd_splitkv_kernelI23Flash_fwd_kernel_traitsILi32ELi64ELi256ELi4ELb0ELb0EN7cutlass6half_tE19Flash_kernel_traitsILi32ELi64ELi256ELi4ES3_EELb1ELb0ELb1ELb0ELb0ELb1ELb0ELb1EEEvNS_16Flash_fwd_paramsE:
.text._ZN5flash24flash_fwd_splitkv_kernelI23Flash_fwd_kernel_traitsILi32ELi64ELi256ELi4ELb0ELb0EN7cutlass6half_tE19Flash_kernel_traitsILi32ELi64ELi256ELi4ES3_EELb1ELb0ELb1ELb0ELb0ELb1ELb0ELb1EEEvNS_16Flash_fwd_paramsE:
        /* <DEDUP_REMOVED lines=27> */
[----:B------:R-:W-:-:S02]  /*01b0*/  UIMAD.WIDE UR10, UR12, 0x4, UR10 ;  /* 0x000000040c0a78a5 */ /* 0x000fc4000f8e020a */
[----:B------:R-:W4:Y:S04]  /*01c0*/  @!P0 LDG.E R3, desc[UR6][R6.64] ;  /* 0x0000000606038981 */ /* 0x000f28000c1e1900 */
[----:B------:R-:W-:Y:S02]  /*01d0*/  IMAD.U32 R126, RZ, RZ, UR10 ;  /* 0x0000000aff7e7e24 */ /* 0x000fe4000f8e00ff */
[----:B------:R-:W-:-:S05]  /*01e0*/  IMAD.U32 R127, RZ, RZ, UR11 ;  /* 0x0000000bff7f7e24 */ /* 0x000fca000f8e00ff */
[----:B------:R-:W5:Y:S01]  /*01f0*/  @P4 LDG.E R2, desc[UR6][R126.64] ;  /* 0x000000067e024981 */ /* 0x000f62000c1e1900 */
[----:B------:R-:W-:Y:S01]  /*0200*/  UMOV UR21, 0xffffffff ;  /* 0xffffffff00157882 */ /* 0x000fe20000000000 */
[----:B------:R-:W-:Y:S01]  /*0210*/  UMOV UR14, 0xffffffff ;  /* 0xffffffff000e7882 */ /* 0x000fe20000000000 */
[----:B------:R-:W1:Y:S01]  /*0220*/  S2R R52, SR_TID.X ;  /* 0x0000000000347919 */ /* 0x000e620000002100 */
[----:B------:R-:W-:Y:S01]  /*0230*/  UMOV UR13, URZ ;  /* 0x0000003f000d7c82 */ /* 0x000fe20008000000 */
[----:B------:R-:W1:Y:S01]  /*0240*/  S2UR UR27, SR_CTAID.X ;  /* 0x00000000001b79c3 */ /* 0x000e620000002500 */
[----:B------:R-:W-:Y:S01]  /*0250*/  USHF.R.S32.HI UR24, URZ, 0x1f, UR12 ;  /* 0x0000001f3f187899 */ /* 0x000fe2000801140c */
[----:B------:R-:W-:-:S06]  /*0260*/  UMOV UR26, UR12 ;  /* 0x0000000c001a7c82 */ /* 0x000fcc0008000000 */
[----:B------:R-:W1:Y:S01]  /*0270*/  S2UR UR28, SR_CTAID.Z ;  /* 0x00000000001c79c3 */ /* 0x000e620000002700 */
[----:B--2---:R-:W-:Y:S02]  /*0280*/  @P1 R2UR UR21, R4 ;  /* 0x00000000041512ca */ /* 0x004fe400000e0000 */
[----:B---3--:R-:W-:Y:S02]  /*0290*/  @P1 R2UR UR20, R0 ;  /* 0x00000000001412ca */ /* 0x008fe400000e0000 */
[----:B----4-:R-:W-:Y:S02]  /*02a0*/  @!P0 R2UR UR14, R3 ;  /* 0x00000000030e82ca */ /* 0x010fe400000e0000 */
[----:B------:R-:W-:-:S04]  /*02b0*/  ISETP.NE.U32.AND P0, PT, RZ, UR4, PT ;  /* 0x00000004ff007c0c */ /* 0x000fc8000bf05070 */
[----:B------:R-:W-:-:S05]  /*02c0*/  ISETP.NE.AND.EX P0, PT, RZ, UR5, PT, P0 ;  /* 0x00000005ff007c0c */ /* 0x000fca000bf05300 */
[----:B------:R-:W-:Y:S01]  /*02d0*/  @UP1 UIADD3 UR20, UR20, -UR21, URZ ;  /* 0x8000001514141290 */ /* 0x000fe2000fffe03f */
[----:B-----5:R-:W-:-:S06]  /*02e0*/  @P4 R2UR UR13, R2 ;  /* 0x00000000020d42ca */ /* 0x020fcc00000e0000 */
        /* <DEDUP_REMOVED lines=9> */
.L_x_2137:
[----:B------:R-:W-:-:S05]  /*0380*/  ULDC UR29, c[0x0][0x2c8] ;  /* 0x0000b200001d7ab9 */ /* 0x000fca0000000800 */
.L_x_2138:
        /* <DEDUP_REMOVED lines=80> */
[----:B------:R-:W-:Y:S01]  /*0890*/  VIADD R4, R6, 0x20 ;  /* 0x0000002006047836 */ /* 0x000fe20000000000 */
[----:B------:R-:W-:Y:S01]  /*08a0*/  IADD3.X R11, R5, UR21, R0, P0, !PT ;  /* 0x00000015050b7c10 */ /* 0x000fe200087fe400 */
[----:B------:R-:W-:Y:S01]  /*08b0*/  UIMAD UR13, UR12, UR13, UR28 ;  /* 0x0000000d0c0d72a4 */ /* 0x000fe2000f8e021c */
[----:B------:R-:W-:Y:S01]  /*08c0*/  SHF.R.S32.HI R5, RZ, 0x1f, R6 ;  /* 0x0000001fff057819 */ /* 0x000fe20000011406 */
[----:B------:R-:W-:Y:S01]  /*08d0*/  ULDC UR11, c[0x0][0x2c4] ;  /* 0x0000b100000b7ab9 */ /* 0x000fe20000000800 */
[----:B------:R-:W-:Y:S01]  /*08e0*/  ISETP.GE.OR P3, PT, R4, UR20, P3 ;  /* 0x0000001404007c0c */ /* 0x000fe20009f66670 */
[----:B------:R-:W-:Y:S01]  /*08f0*/  IMAD.WIDE.U32 R8, R8, UR28, R10 ;  /* 0x0000001c08087c25 */ /* 0x000fe2000f8e000a */
[----:B------:R-:W-:-:S03]  /*0900*/  UIMAD UR11, UR13, UR11, UR27 ;  /* 0x0000000b0d0b72a4 */ /* 0x000fc6000f8e021b */
[----:B------:R-:W-:-:S03]  /*0910*/  VIADD R11, R9, UR9 ;  /* 0x00000009090b7c36 */ /* 0x000fc60008000000 */
        /* <DEDUP_REMOVED lines=12> */
.L_x_2141:
[----:B------:R-:W-:Y:S05]  /*09e0*/  BSYNC B0 ;  /* 0x0000000000007941 */ /* 0x000fea0003800000 */
.L_x_2140:
        /* <DEDUP_REMOVED lines=13> */
.L_x_2143:
[----:B------:R-:W-:Y:S05]  /*0ac0*/  BSYNC B0 ;  /* 0x0000000000007941 */ /* 0x000fea0003800000 */
.L_x_2142:
[----:B------:R-:W-:Y:S01]  /*0ad0*/  LEA.HI.X.SX32 R0, R0, R5, 0x1, P0 ;  /* 0x0000000500007211 */ /* 0x000fe200000f0eff */
[----:B------:R-:W-:Y:S01]  /*0ae0*/  ULDC.64 UR8, c[0x0][0x2b0] ;  /* 0x0000ac0000087ab9 */ /* 0x000fe20000000a00 */
[----:B------:R-:W-:Y:S01]  /*0af0*/  ISETP.GE.AND P0, PT, R4, UR20, PT ;  /* 0x0000001404007c0c */ /* 0x000fe2000bf06270 */
[----:B------:R-:W-:Y:S01]  /*0b00*/  @!P2 IMAD.MOV.U32 R5, RZ, RZ, 0x7f800000 ;  /* 0x7f800000ff05a424 */ /* 0x000fe200078e00ff */
[C---:B------:R-:W-:Y:S02]  /*0b10*/  LEA R2, P1, R3.reuse, UR8, 0x2 ;  /* 0x0000000803027c11 */ /* 0x040fe4000f8210ff */
[----:B------:R-:W-:Y:S02]  /*0b20*/  ISETP.NE.OR P0, PT, R52, RZ, P0 ;  /* 0x000000ff3400720c */ /* 0x000fe40000705670 */
[----:B------:R-:W-:-:S05]  /*0b30*/  LEA.HI.X R3, R3, UR9, R0, 0x2, P1 ;  /* 0x0000000903037c11 */ /* 0x000fca00088f1400 */
[----:B------:R3:W-:Y:S06]  /*0b40*/  @!P2 STG.E desc[UR6][R2.64], R5 ;  /* 0x000000050200a986 */ /* 0x0007ec000c101906 */
[----:B------:R-:W-:Y:S05]  /*0b50*/  @P0 EXIT ;  /* 0x000000000000094d */ /* 0x000fea0003800000 */
[----:B---3--:R-:W-:-:S05]  /*0b60*/  MOV R5, 0x7f800000 ;  /* 0x7f80000000057802 */ /* 0x008fca0000000f00 */
[----:B------:R-:W-:Y:S01]  /*0b70*/  STG.E desc[UR6][R2.64+0x80], R5 ;  /* 0x0000800502007986 */ /* 0x000fe2000c101906 */
[----:B------:R-:W-:Y:S05]  /*0b80*/  EXIT ;  /* 0x000000000000794d */ /* 0x000fea0003800000 */
.L_x_2139:
        /* <DEDUP_REMOVED lines=28> */
.L_x_2144:
[----:B------:R-:W-:-:S13]  /*0d50*/  PLOP3.LUT P0, PT, PT, PT, UP1, 0x40, 0x0 ;  /* 0x000000000000781c */ /* 0x000fda0003f0e818 */
[----:B------:R-:W-:Y:S05]  /*0d60*/  @P0 BRA `(.L_x_2145) ;  /* 0x0000000400600947 */ /* 0x000fea0003800000 */
[----:B------:R-:W1:Y:S01]  /*0d70*/  LDC R8, c[0x0][0x380] ;  /* 0x0000e000ff087b82 */ /* 0x000e620000000800 */
[----:B------:R-:W-:Y:S01]  /*0d80*/  ULEA UR4, UR22, 0xffffff00, 0x8 ;  /* 0xffffff0016047891 */ /* 0x000fe2000f8e403f */
[----:B------:R-:W-:-:S05]  /*0d90*/  ULDC.64 UR30, c[0x0][0x248] ;  /* 0x00009200001e7ab9 */ /* 0x000fca0000000a00 */
[----:B------:R-:W-:Y:S01]  /*0da0*/  MOV R5, UR4 ;  /* 0x0000000400057c02 */ /* 0x000fe20008000f00 */
[----:B------:R-:W-:Y:S01]  /*0db0*/  ULDC.64 UR4, c[0x0][0x230] ;  /* 0x00008c0000047ab9 */ /* 0x000fe20000000a00 */
[----:B-1----:R-:W-:-:S04]  /*0dc0*/  IABS R2, R8 ;  /* 0x0000000800027213 */ /* 0x002fc80000000000 */
[----:B------:R-:W1:Y:S08]  /*0dd0*/  I2F.RP R4, R2 ;  /* 0x0000000200047306 */ /* 0x000e700000209400 */
[----:B-1----:R-:W1:Y:S02]  /*0de0*/  MUFU.RCP R6, R4 ;  /* 0x0000000400067308 */ /* 0x002e640000001000 */
[----:B-1----:R-:W-:-:S06]  /*0df0*/  VIADD R6, R6, 0xffffffe ;  /* 0x0ffffffe06067836 */ /* 0x002fcc0000000000 */
[----:B------:R-:W1:Y:S02]  /*0e00*/  F2I.FTZ.U32.TRUNC.NTZ R7, R6 ;  /* 0x0000000600077305 */ /* 0x000e64000021f000 */
[----:B-1----:R-:W-:Y:S02]  /*0e10*/  IMAD.MOV R3, RZ, RZ, -R7 ;  /* 0x000000ffff037224 */ /* 0x002fe400078e0a07 */
[----:B------:R-:W-:Y:S02]  /*0e20*/  IMAD.MOV.U32 R6, RZ, RZ, RZ ;  /* 0x000000ffff067224 */ /* 0x000fe400078e00ff */
[----:B------:R-:W-:Y:S01]  /*0e30*/  IMAD R0, R3, R2, RZ ;  /* 0x0000000203007224 */ /* 0x000fe200078e02ff */
[----:B------:R-:W-:-:S03]  /*0e40*/  IABS R3, R5 ;  /* 0x0000000500037213 */ /* 0x000fc60000000000 */
[----:B------:R-:W-:-:S06]  /*0e50*/  IMAD.HI.U32 R0, R7, R0, R6 ;  /* 0x0000000007007227 */ /* 0x000fcc00078e0006 */
[----:B------:R-:W-:-:S05]  /*0e60*/  IMAD.HI.U32 R7, R0, R3, RZ ;  /* 0x0000000300077227 */ /* 0x000fca00078e00ff */
[----:B------:R-:W-:-:S05]  /*0e70*/  IADD3 R0, -R7, RZ, RZ ;  /* 0x000000ff07007210 */ /* 0x000fca0007ffe1ff */
[----:B------:R-:W-:Y:S01]  /*0e80*/  IMAD R3, R2, R0, R3 ;  /* 0x0000000002037224 */ /* 0x000fe200078e0203 */
[----:B------:R-:W-:-:S04]  /*0e90*/  LOP3.LUT R0, R5, R8, RZ, 0x3c, !PT ;  /* 0x0000000805007212 */ /* 0x000fc800078e3cff */
[----:B------:R-:W-:Y:S02]  /*0ea0*/  ISETP.GT.U32.AND P1, PT, R2, R3, PT ;  /* 0x000000030200720c */ /* 0x000fe40003f24070 */
[----:B------:R-:W-:Y:S02]  /*0eb0*/  ISETP.GE.AND P0, PT, R0, RZ, PT ;  /* 0x000000ff0000720c */ /* 0x000fe40003f06270 */
[----:B------:R-:W1:Y:S09]  /*0ec0*/  LDC R0, c[0x0][0x278] ;  /* 0x00009e00ff007b82 */ /* 0x000e720000000800 */
[----:B------:R-:W-:Y:S01]  /*0ed0*/  @!P1 IMAD.IADD R3, R3, 0x1, -R2 ;  /* 0x0000000103039824 */ /* 0x000fe200078e0a02 */
[----:B------:R-:W-:-:S02]  /*0ee0*/  @!P1 IADD3 R7, R7, 0x1, RZ ;  /* 0x0000000107079810 */ /* 0x000fc40007ffe0ff */
[----:B------:R-:W-:Y:S02]  /*0ef0*/  ISETP.NE.AND P1, PT, R8, RZ, PT ;  /* 0x000000ff0800720c */ /* 0x000fe40003f25270 */
[----:B------:R-:W-:-:S13]  /*0f00*/  ISETP.GE.U32.AND P2, PT, R3, R2, PT ;  /* 0x000000020300720c */ /* 0x000fda0003f46070 */
[----:B------:R-:W-:-:S05]  /*0f10*/  @P2 VIADD R7, R7, 0x1 ;  /* 0x0000000107072836 */ /* 0x000fca0000000000 */
[----:B------:R-:W-:Y:S02]  /*0f20*/  @!P0 IADD3 R7, -R7, RZ, RZ ;  /* 0x000000ff07078210 */ /* 0x000fe40007ffe1ff */
[----:B------:R-:W-:-:S05]  /*0f30*/  @!P1 LOP3.LUT R7, RZ, R8, RZ, 0x33, !PT ;  /* 0x00000008ff079212 */ /* 0x000fca00078e33ff */
[----:B------:R-:W-:-:S05]  /*0f40*/  IMAD.WIDE R12, R7, 0x4, R192 ;  /* 0x00000004070c7825 */ /* 0x000fca00078e02c0 */
[----:B------:R-:W2:Y:S01]  /*0f50*/  LDG.E R3, desc[UR6][R12.64] ;  /* 0x000000060c037981 */ /* 0x000ea2000c1e1900 */
[----:B-1----:R-:W-:Y:S01]  /*0f60*/  IABS R6, R0 ;  /* 0x0000000000067213 */ /* 0x002fe20000000000 */
[----:B------:R-:W-:Y:S01]  /*0f70*/  IMAD.MOV R7, RZ, RZ, -R7 ;  /* 0x000000ffff077224 */ /* 0x000fe200078e0a07 */
[----:B------:R-:W1:Y:S02]  /*0f80*/  S2R R2, SR_CTAID.Z ;  /* 0x0000000000027919 */ /* 0x000e640000002700 */
[----:B------:R-:W3:Y:S08]  /*0f90*/  I2F.RP R9, R6 ;  /* 0x0000000600097306 */ /* 0x000ef00000209400 */
[----:B---3--:R-:W3:Y:S01]  /*0fa0*/  MUFU.RCP R10, R9 ;  /* 0x00000009000a7308 */ /* 0x008ee20000001000 */
[----:B-1----:R-:W-:Y:S01]  /*0fb0*/  IABS R2, R2 ;  /* 0x0000000200027213 */ /* 0x002fe20000000000 */
[----:B---3--:R-:W-:-:S06]  /*0fc0*/  VIADD R10, R10, 0xffffffe ;  /* 0x0ffffffe0a0a7836 */ /* 0x008fcc0000000000 */
[----:B------:R-:W1:Y:S02]  /*0fd0*/  F2I.FTZ.U32.TRUNC.NTZ R11, R10 ;  /* 0x0000000a000b7305 */ /* 0x000e64000021f000 */
[----:B-1----:R-:W-:Y:S01]  /*0fe0*/  IADD3 R4, RZ, -R11, RZ ;  /* 0x8000000bff047210 */ /* 0x002fe20007ffe0ff */
[----:B------:R-:W-:-:S04]  /*0ff0*/  IMAD.MOV.U32 R10, RZ, RZ, RZ ;  /* 0x000000ffff0a7224 */ /* 0x000fc800078e00ff */
[----:B------:R-:W-:-:S04]  /*1000*/  IMAD R4, R4, R6, RZ ;  /* 0x0000000604047224 */ /* 0x000fc800078e02ff */
[----:B------:R-:W-:Y:S01]  /*1010*/  IMAD.HI.U32 R11, R11, R4, R10 ;  /* 0x000000040b0b7227 */ /* 0x000fe200078e000a */
[----:B------:R-:W-:-:S05]  /*1020*/  MOV R4, R2 ;  /* 0x0000000200047202 */ /* 0x000fca0000000f00 */
[----:B------:R-:W-:-:S04]  /*1030*/  IMAD.HI.U32 R2, R11, R4, RZ ;  /* 0x000000040b027227 */ /* 0x000fc800078e00ff */
[----:B------:R-:W-:-:S04]  /*1040*/  IMAD.MOV R9, RZ, RZ, -R2 ;  /* 0x000000ffff097224 */ /* 0x000fc800078e0a02 */
[----:B------:R-:W-:-:S05]  /*1050*/  IMAD R9, R6, R9, R4 ;  /* 0x0000000906097224 */ /* 0x000fca00078e0204 */
[----:B------:R-:W-:-:S13]  /*1060*/  ISETP.GT.U32.AND P1, PT, R6, R9, PT ;  /* 0x000000090600720c */ /* 0x000fda0003f24070 */
[-C--:B------:R-:W-:Y:S02]  /*1070*/  @!P1 IADD3 R9, R9, -R6.reuse, RZ ;  /* 0x8000000609099210 */ /* 0x080fe40007ffe0ff */
[----:B------:R-:W-:Y:S02]  /*1080*/  @!P1 IADD3 R2, R2, 0x1, RZ ;  /* 0x0000000102029810 */ /* 0x000fe40007ffe0ff */
[----:B------:R-:W-:Y:S01]  /*1090*/  ISETP.GE.U32.AND P2, PT, R9, R6, PT ;  /* 0x000000060900720c */ /* 0x000fe20003f46070 */
[----:B------:R-:W-:Y:S01]  /*10a0*/  IMAD R9, R8, R7, R5 ;  /* 0x0000000708097224 */ /* 0x000fe200078e0205 */
[----:B------:R-:W-:-:S04]  /*10b0*/  ISETP.NE.AND P1, PT, R0, RZ, PT ;  /* 0x000000ff0000720c */ /* 0x000fc80003f25270 */
[----:B------:R-:W-:-:S07]  /*10c0*/  SHF.R.S32.HI R7, RZ, 0x1f, R9 ;  /* 0x0000001fff077819 */ /* 0x000fce0000011409 */
[----:B------:R-:W-:-:S05]  /*10d0*/  @P2 VIADD R2, R2, 0x1 ;  /* 0x0000000102022836 */ /* 0x000fca0000000000 */
[----:B------:R-:W-:Y:S01]  /*10e0*/  MOV R4, R2 ;  /* 0x0000000200047202 */ /* 0x000fe20000000f00 */
        /* <DEDUP_REMOVED lines=14> */
[----:B------:R-:W-:Y:S01]  /*11d0*/  SHF.R.S32.HI R103, RZ, 0x1f, R4 ;  /* 0x0000001fff677819 */ /* 0x000fe20000011404 */
[----:B------:R-:W-:-:S04]  /*11e0*/  ULDC.64 UR10, c[0x0][0x260] ;  /* 0x00009800000a7ab9 */ /* 0x000fc80000000a00 */
[----:B------:R-:W-:Y:S01]  /*11f0*/  MOV R11, UR4 ;  /* 0x00000004000b7c02 */ /* 0x000fe20008000f00 */
[----:B------:R-:W-:Y:S02]  /*1200*/  ULDC.64 UR4, c[0x0][0x238] ;  /* 0x00008e0000047ab9 */ /* 0x000fe40000000a00 */
[----:B------:R-:W-:Y:S01]  /*1210*/  UIMAD UR12, UR12, UR4, URZ ;  /* 0x000000040c0c72a4 */ /* 0x000fe2000f8e023f */
[----:B------:R-:W-:Y:S01]  /*1220*/  IMAD.WIDE.U32 R2, R9, UR30, R10 ;  /* 0x0000001e09027c25 */ /* 0x000fe2000f8e000a */
[----:B------:R-:W-:Y:S02]  /*1230*/  UIMAD.WIDE.U32 UR16, UR13, UR4, URZ ;  /* 0x000000040d1072a5 */ /* 0x000fe4000f8e003f */
[----:B------:R-:W-:Y:S01]  /*1240*/  UIMAD UR5, UR13, UR5, UR12 ;  /* 0x000000050d0572a4 */ /* 0x000fe2000f8e020c */
[----:B------:R-:W-:Y:S01]  /*1250*/  IMAD.IADD R11, R3, 0x1, R0 ;  /* 0x00000001030b7824 */ /* 0x000fe200078e0200 */
[----:B------:R-:W-:Y:S01]  /*1260*/  MOV R10, R2 ;  /* 0x00000002000a7202 */ /* 0x000fe20000000f00 */
[----:B------:R-:W-:Y:S01]  /*1270*/  IMAD R3, R103, UR10, RZ ;  /* 0x0000000a67037c24 */ /* 0x000fe2000f8e02ff */
[----:B------:R-:W-:Y:S01]  /*1280*/  UIADD3 UR14, UR17, UR5, URZ ;  /* 0x00000005110e7290 */ /* 0x000fe2000fffe03f */
[----:B------:R-:W-:-:S02]  /*1290*/  IMAD.MOV.U32 R0, RZ, RZ, R4 ;  /* 0x000000ffff007224 */ /* 0x000fc400078e0004 */
[----:B------:R-:W-:-:S04]  /*12a0*/  IMAD.WIDE.U32 R10, R4, UR10, R10 ;  /* 0x0000000a040a7c25 */ /* 0x000fc8000f8e000a */
[----:B------:R-:W-:Y:S01]  /*12b0*/  IMAD R3, R4, UR11, R3 ;  /* 0x0000000b04037c24 */ /* 0x000fe2000f8e0203 */
[----:B------:R-:W-:-:S03]  /*12c0*/  MOV R2, R10 ;  /* 0x0000000a00027202 */ /* 0x000fc60000000f00 */
[----:B------:R-:W-:Y:S01]  /*12d0*/  IMAD.IADD R3, R11, 0x1, R3 ;  /* 0x000000010b037824 */ /* 0x000fe200078e0203 */
[----:B------:R-:W-:Y:S06]  /*12e0*/  BRA `(.L_x_2146) ;  /* 0x0000000400447947 */ /* 0x000fec0003800000 */
.L_x_2145:
[----:B------:R-:W1:Y:S01]  /*12f0*/  LDC R4, c[0x0][0x278] ;  /* 0x00009e00ff047b82 */ /* 0x000e620000000800 */
[----:B------:R-:W2:Y:S01]  /*1300*/  S2R R0, SR_CTAID.Z ;  /* 0x0000000000007919 */ /* 0x000ea20000002700 */
[----:B------:R-:W-:Y:S01]  /*1310*/  IMAD.MOV.U32 R6, RZ, RZ, RZ ;  /* 0x000000ffff067224 */ /* 0x000fe200078e00ff */
[----:B------:R-:W-:Y:S02]  /*1320*/  UISETP.NE.AND UP0, UPT, UR14, -0x1, UPT ;  /* 0xffffffff0e00788c */ /* 0x000fe4000bf05270 */
[----:B------:R-:W-:-:S04]  /*1330*/  ULEA UR5, UR22, 0xffffff00, 0x8 ;  /* 0xffffff0016057891 */ /* 0x000fc8000f8e403f */
[----:B------:R-:W-:-:S05]  /*1340*/  PLOP3.LUT P0, PT, PT, PT, UP0, 0x80, 0x0 ;  /* 0x000000000000781c */ /* 0x000fca0003f0f008 */
[----:B------:R-:W-:Y:S01]  /*1350*/  @UP0 UIADD3 UR4, UR13, UR14, URZ ;  /* 0x0000000e0d040290 */ /* 0x000fe2000fffe03f */
[----:B------:R-:W-:-:S03]  /*1360*/  @UP0 ULDC.64 UR30, c[0x0][0x248] ;  /* 0x00009200001e0ab9 */ /* 0x000fc60000000a00 */
[----:B------:R-:W-:Y:S02]  /*1370*/  @UP0 UIMAD.WIDE.U32 UR10, UR4, UR30, URZ ;  /* 0x0000001e040a02a5 */ /* 0x000fe4000f8e003f */
[----:B------:R-:W-:Y:S01]  /*1380*/  @UP0 UIMAD UR4, UR4, UR31, URZ ;  /* 0x0000001f040402a4 */ /* 0x000fe2000f8e023f */
[----:B-1----:R-:W-:-:S03]  /*1390*/  IABS R5, R4 ;  /* 0x0000000400057213 */ /* 0x002fc60000000000 */
[----:B------:R-:W-:Y:S01]  /*13a0*/  @UP0 UIADD3 UR4, UR11, UR4, URZ ;  /* 0x000000040b040290 */ /* 0x000fe2000fffe03f */
[----:B------:R-:W1:Y:S01]  /*13b0*/  I2F.RP R8, R5 ;  /* 0x0000000500087306 */ /* 0x000e620000209400 */
[----:B--2---:R-:W-:-:S07]  /*13c0*/  IABS R0, R0 ;  /* 0x0000000000007213 */ /* 0x004fce0000000000 */
[----:B-1----:R-:W1:Y:S02]  /*13d0*/  MUFU.RCP R3, R8 ;  /* 0x0000000800037308 */ /* 0x002e640000001000 */
[----:B-1----:R-:W-:-:S06]  /*13e0*/  VIADD R3, R3, 0xffffffe ;  /* 0x0ffffffe03037836 */ /* 0x002fcc0000000000 */
[----:B------:R-:W1:Y:S02]  /*13f0*/  F2I.FTZ.U32.TRUNC.NTZ R7, R3 ;  /* 0x0000000300077305 */ /* 0x000e64000021f000 */
[----:B-1----:R-:W-:-:S04]  /*1400*/  IMAD.MOV R2, RZ, RZ, -R7 ;  /* 0x000000ffff027224 */ /* 0x002fc800078e0a07 */
[----:B------:R-:W-:-:S04]  /*1410*/  IMAD R2, R2, R5, RZ ;  /* 0x0000000502027224 */ /* 0x000fc800078e02ff */
[----:B------:R-:W-:Y:S01]  /*1420*/  IMAD.HI.U32 R7, R7, R2, R6 ;  /* 0x0000000207077227 */ /* 0x000fe200078e0006 */
[----:B------:R-:W-:-:S05]  /*1430*/  MOV R2, R0 ;  /* 0x0000000000027202 */ /* 0x000fca0000000f00 */
        /* <DEDUP_REMOVED lines=10> */
[----:B------:R-:W-:Y:S02]  /*14e0*/  ISETP.GE.AND P2, PT, R5, RZ, PT ;  /* 0x000000ff0500720c */ /* 0x000fe40003f46270 */
[----:B------:R-:W-:-:S04]  /*14f0*/  MOV R5, UR5 ;  /* 0x0000000500057c02 */ /* 0x000fc80008000f00 */
[----:B------:R-:W-:Y:S02]  /*1500*/  SHF.R.S32.HI R7, RZ, 0x1f, R5 ;  /* 0x0000001fff077819 */ /* 0x000fe40000011405 */
        /* <DEDUP_REMOVED lines=15> */
.L_x_2147:
        /* <DEDUP_REMOVED lines=16> */
[----:B------:R-:W-:-:S04]  /*1700*/  MOV R2, R8 ;  /* 0x0000000800027202 */ /* 0x000fc80000000f00 */
[----:B------:R-:W-:Y:S02]  /*1710*/  IADD3 R3, R9, R3, RZ ;  /* 0x0000000309037210 */ /* 0x000fe40007ffe0ff */
[----:B------:R-:W-:Y:S01]  /*1720*/  MOV R9, R5 ;  /* 0x0000000500097202 */ /* 0x000fe20000000f00 */
        /* <DEDUP_REMOVED lines=13> */
.L_x_2146:
[----:B------:R1:W5:Y:S01]  /*1800*/  @P4 LDG.E R44, desc[UR6][R126.64] ;  /* 0x000000067e2c4981 */ /* 0x000362000c1e1900 */
[----:B------:R-:W-:Y:S01]  /*1810*/  SHF.R.S32.HI R57, RZ, 0x1f, R52 ;  /* 0x0000001fff397819 */ /* 0x000fe20000011434 */
[----:B------:R-:W-:Y:S01]  /*1820*/  UISETP.NE.AND UP0, UPT, UR21, -0x1, UPT ;  /* 0xffffffff1500788c */ /* 0x000fe2000bf05270 */
[----:B------:R-:W2:Y:S01]  /*1830*/  LDC R66, c[0x0][0x2e0] ;  /* 0x0000b800ff427b82 */ /* 0x000ea20000000800 */
[----:B------:R-:W3:Y:S01]  /*1840*/  S2R R19, SR_CTAID.X ;  /* 0x0000000000137919 */ /* 0x000ee20000002500 */
[CC--:B------:R-:W-:Y:S01]  /*1850*/  LEA.HI R13, R57.reuse, R52.reuse, RZ, 0x2 ;  /* 0x00000034390d7211 */ /* 0x0c0fe200078f10ff */
[----:B------:R-:W-:Y:S01]  /*1860*/  ULDC.64 UR10, c[0x0][0x240] ;  /* 0x00009000000a7ab9 */ /* 0x000fe20000000a00 */
[----:B------:R-:W-:Y:S01]  /*1870*/  LEA.HI R59, R57, R52, RZ, 0x3 ;  /* 0x00000034393b7211 */ /* 0x000fe200078f18ff */
        /* <DEDUP_REMOVED lines=61> */
[----:B------:R-:W-:Y:S01]  /*1c50*/  SHF.R.S32.HI R13, RZ, 0x1, R55 ;  /* 0x00000001ff0d7819 */ /* 0x000fe20000011437 */
        /* <DEDUP_REMOVED lines=35> */
[----:B------:R-:W-:Y:S01]  /*1e90*/  UIMAD UR13, UR24, UR10, URZ ;  /* 0x0000000a180d72a4 */ /* 0x000fe2000f8e023f */
[----:B------:R-:W-:Y:S01]  /*1ea0*/  IMAD.WIDE.U32 R12, R11, UR26, R148 ;  /* 0x0000001a0b0c7c25 */ /* 0x000fe2000f8e0094 */
[----:B------:R-:W-:Y:S01]  /*1eb0*/  USHF.R.S32.HI UR4, URZ, 0x1f, UR29 ;  /* 0x0000001f3f047899 */ /* 0x000fe2000801141d */
        /* <DEDUP_REMOVED lines=9> */
[----:B------:R-:W-:Y:S01]  /*1f50*/  IADD3 R13, R13, UR11, RZ ;  /* 0x0000000b0d0d7c10 */ /* 0x000fe2000fffe0ff */
[----:B------:R-:W-:Y:S01]  /*1f60*/  VIADD R11, R11, UR5 ;  /* 0x000000050b0b7c36 */ /* 0x000fe20008000000 */
[----:B------:R-:W-:Y:S01]  /*1f70*/  ULDC.64 UR4, c[0x0][0x350] ;  /* 0x0000d40000047ab9 */ /* 0x000fe20000000a00 */
[----:B------:R-:W-:Y:S01]  /*1f80*/  IMAD R5, R7, UR14, RZ ;  /* 0x0000000e07057c24 */ /* 0x000fe2000f8e02ff */
[----:B------:R-:W-:Y:S01]  /*1f90*/  ULDC.64 UR10, c[0x0][0x348] ;  /* 0x0000d200000a7ab9 */ /* 0x000fe20000000a00 */
[C---:B------:R-:W-:Y:S01]  /*1fa0*/  IMAD.WIDE.U32 R12, R6.reuse, UR14, R12 ;  /* 0x0000000e060c7c25 */ /* 0x040fe2000f8e000c */
[----:B------:R-:W-:Y:S01]  /*1fb0*/  ULDC.64 UR12, c[0x0][0x320] ;  /* 0x0000c800000c7ab9 */ /* 0x000fe20000000a00 */
[----:B------:R-:W-:Y:S01]  /*1fc0*/  SHF.L.U32 R91, R131, 0x7, RZ ;  /* 0x00000007835b7819 */ /* 0x000fe200000006ff */
[----:B------:R-:W-:Y:S01]  /*1fd0*/  USHF.L.U64.HI UR36, UR14, 0x5, UR15 ;  /* 0x000000050e247899 */ /* 0x000fe2000801020f */
[-C--:B-1----:R-:W-:Y:S01]  /*1fe0*/  IMAD R4, R7, R2.reuse, RZ ;  /* 0x0000000207047224 */ /* 0x082fe200078e02ff */
[----:B------:R-:W-:Y:S01]  /*1ff0*/  UIMAD UR42, UR15, 0xc0, URZ ;  /* 0x000000c00f2a78a4 */ /* 0x000fe2000f8e023f */
[C---:B------:R-:W-:Y:S01]  /*2000*/  IMAD R5, R6.reuse, UR15, R5 ;  /* 0x0000000f06057c24 */ /* 0x040fe2000f8e0205 */
[----:B------:R-:W-:Y:S01]  /*2010*/  USHF.L.U64.HI UR43, UR14, 0x7, UR15 ;  /* 0x000000070e2b7899 */ /* 0x000fe2000801020f */
[C---:B------:R-:W-:Y:S01]  /*2020*/  IMAD R4, R6.reuse, R3, R4 ;  /* 0x0000000306047224 */ /* 0x040fe200078e0204 */
[----:B------:R-:W-:Y:S01]  /*2030*/  UIMAD UR39, UR15, 0x140, URZ ;  /* 0x000001400f2778a4 */ /* 0x000fe2000f8e023f */
[----:B------:R-:W-:Y:S01]  /*2040*/  IMAD.WIDE.U32 R6, R6, R2, R10 ;  /* 0x0000000206067225 */ /* 0x000fe200078e000a */
[----:B------:R-:W-:Y:S01]  /*2050*/  IADD3 R13, R13, R5, RZ ;  /* 0x000000050d0d7210 */ /* 0x000fe20007ffe0ff */
[----:B------:R-:W-:Y:S01]  /*2060*/  UIMAD UR38, UR15, 0x180, URZ ;  /* 0x000001800f2678a4 */ /* 0x000fe2000f8e023f */
[----:B------:R-:W-:Y:S01]  /*2070*/  SHF.L.U32 R81, R63, 0x5, RZ ;  /* 0x000000053f517819 */ /* 0x000fe200000006ff */
[----:B------:R-:W-:Y:S01]  /*2080*/  IMAD R101, R103, UR4, RZ ;  /* 0x0000000467657c24 */ /* 0x000fe2000f8e02ff */
[----:B------:R-:W-:Y:S01]  /*2090*/  SHF.L.U32 R75, R63, 0x7, RZ ;  /* 0x000000073f4b7819 */ /* 0x000fe200000006ff */
[----:B------:R-:W-:Y:S01]  /*20a0*/  IMAD.IADD R7, R7, 0x1, R4 ;  /* 0x0000000107077824 */ /* 0x000fe200078e0204 */
[----:B------:R-:W-:Y:S01]  /*20b0*/  UIMAD.WIDE.U32 UR32, UR30, 0x80, URZ ;  /* 0x000000801e2078a5 */ /* 0x000fe2000f8e003f */
[----:B------:R-:W-:Y:S01]  /*20c0*/  IMAD R103, R103, UR10, RZ ;  /* 0x0000000a67677c24 */ /* 0x000fe2000f8e02ff */
[----:B------:R-:W-:Y:S01]  /*20d0*/  USHF.L.U32 UR35, UR31, 0x7, URZ ;  /* 0x000000071f237899 */ /* 0x000fe2000800063f */
[----:B------:R-:W-:Y:S01]  /*20e0*/  IMAD R44, R63, R44, RZ ;  /* 0x0000002c3f2c7224 */ /* 0x000fe200078e02ff */
[----:B------:R-:W-:Y:S01]  /*20f0*/  USHF.L.U32 UR34, UR31, 0x6, URZ ;  /* 0x000000061f227899 */ /* 0x000fe2000800063f */
[C---:B------:R-:W-:Y:S01]  /*2100*/  IMAD R103, R0.reuse, UR11, R103 ;  /* 0x0000000b00677c24 */ /* 0x040fe2000f8e0267 */
[----:B------:R-:W-:Y:S01]  /*2110*/  USHF.L.U32 UR37, UR14, 0x5, URZ ;  /* 0x000000050e257899 */ /* 0x000fe2000800063f */
[----:B------:R-:W-:Y:S01]  /*2120*/  IMAD.WIDE.U32 R6, R0, UR10, R6 ;  /* 0x0000000a00067c25 */ /* 0x000fe2000f8e0006 */
[----:B------:R-:W-:Y:S01]  /*2130*/  SHF.R.S32.HI R43, RZ, 0x1f, R44 ;  /* 0x0000001fff2b7819 */ /* 0x000fe2000001142c */
[----:B------:R-:W-:Y:S01]  /*2140*/  ULDC.64 UR10, c[0x0][0x218] ;  /* 0x00008600000a7ab9 */ /* 0x000fe20000000a00 */
[-C--:B------:R-:W-:Y:S01]  /*2150*/  IADD3 R106, P2, R64, R44.reuse, RZ ;  /* 0x0000002c406a7210 */ /* 0x080fe20007f5e0ff */
[C---:B------:R-:W-:Y:S01]  /*2160*/  IMAD R101, R0.reuse, UR5, R101 ;  /* 0x0000000500657c24 */ /* 0x040fe2000f8e0265 */
[----:B------:R-:W-:Y:S01]  /*2170*/  IADD3 R44, P3, R65, R44, RZ ;  /* 0x0000002c412c7210 */ /* 0x000fe20007f7e0ff */
[----:B------:R-:W-:Y:S01]  /*2180*/  IMAD.WIDE.U32 R4, R0, UR4, R12 ;  /* 0x0000000400047c25 */ /* 0x000fe2000f8e000c */
[----:B------:R-:W-:Y:S01]  /*2190*/  ULDC.64 UR4, c[0x0][0x318] ;  /* 0x0000c60000047ab9 */ /* 0x000fe20000000a00 */
[----:B------:R-:W-:Y:S01]  /*21a0*/  IADD3.X R107, R61, R43, RZ, P2, !PT ;  /* 0x0000002b3d6b7210 */ /* 0x000fe200017fe4ff */
[----:B------:R-:W-:Y:S01]  /*21b0*/  USHF.L.U32 UR44, UR14, 0x7, URZ ;  /* 0x000000070e2c7899 */ /* 0x000fe2000800063f */
[----:B------:R-:W-:Y:S01]  /*21c0*/  IMAD.IADD R103, R7, 0x1, R103 ;  /* 0x0000000107677824 */ /* 0x000fe200078e0267 */
[----:B------:R-:W-:Y:S01]  /*21d0*/  LEA R102, P0, R6, UR4, 0x1 ;  /* 0x0000000406667c11 */ /* 0x000fe2000f8008ff */
[----:B------:R-:W-:Y:S01]  /*21e0*/  IMAD.X R43, R62, 0x1, R43, P3 ;  /* 0x000000013e2b7824 */ /* 0x000fe200018e062b */
[----:B------:R-:W-:Y:S01]  /*21f0*/  IADD3 R101, R5, R101, RZ ;  /* 0x0000006505657210 */ /* 0x000fe20007ffe0ff */
[----:B------:R-:W-:Y:S01]  /*2200*/  IMAD.WIDE.U32 R10, R130, 0x40, RZ ;  /* 0x00000040820a7825 */ /* 0x000fe200078e00ff */
[----:B------:R-:W-:Y:S01]  /*2210*/  LEA R100, P1, R4, UR12, 0x1 ;  /* 0x0000000c04647c11 */ /* 0x000fe2000f8208ff */
[----:B------:R-:W-:Y:S01]  /*2220*/  USHF.L.U64.HI UR12, UR14, 0x6, UR15 ;  /* 0x000000060e0c7899 */ /* 0x000fe2000801020f */
[----:B------:R-:W-:Y:S01]  /*2230*/  LEA.HI.X R103, R6, UR5, R103, 0x1, P0 ;  /* 0x0000000506677c11 */ /* 0x000fe200080f0c67 */
[----:B------:R-:W-:Y:S01]  /*2240*/  IMAD.SHL.U32 R88, R131, 0x40, RZ ;  /* 0x0000004083587824 */ /* 0x000fe200078e00ff */
[----:B------:R-:W-:Y:S01]  /*2250*/  LEA.HI.X R101, R4, UR13, R101, 0x1, P1 ;  /* 0x0000000d04657c11 */ /* 0x000fe200088f0c65 */
[----:B------:R-:W-:Y:S01]  /*2260*/  ULDC.64 UR4, c[0x0][0x220] ;  /* 0x0000880000047ab9 */ /* 0x000fe20000000a00 */
[----:B------:R-:W-:Y:S01]  /*2270*/  LEA R96, P1, R120, UR10, 0x1 ;  /* 0x0000000a78607c11 */ /* 0x000fe2000f8208ff */
[----:B------:R-:W-:Y:S01]  /*2280*/  IMAD.WIDE.U32 R14, R130, 0x80, RZ ;  /* 0x00000080820e7825 */ /* 0x000fe200078e00ff */
[----:B------:R-:W-:Y:S01]  /*2290*/  LEA R98, P0, R118, UR4, 0x1 ;  /* 0x0000000476627c11 */ /* 0x000fe2000f8008ff */
[----:B------:R-:W-:Y:S01]  /*22a0*/  USHF.L.U32 UR13, UR14, 0x6, URZ ;  /* 0x000000060e0d7899 */ /* 0x000fe2000800063f */
[C---:B------:R-:W-:Y:S01]  /*22b0*/  SHF.L.U64.HI R43, R44.reuse, 0x1, R43 ;  /* 0x000000012c2b7819 */ /* 0x040fe2000001022b */
[----:B------:R-:W-:Y:S01]  /*22c0*/  IMAD.SHL.U32 R44, R44, 0x2, RZ ;  /* 0x000000022c2c7824 */ /* 0x000fe200078e00ff */
[----:B------:R-:W-:Y:S01]  /*22d0*/  IADD3 R88, R11, R88, RZ ;  /* 0x000000580b587210 */ /* 0x000fe20007ffe0ff */
[----:B------:R-:W-:Y:S01]  /*22e0*/  IMAD.IADD R91, R15, 0x1, R91 ;  /* 0x000000010f5b7824 */ /* 0x000fe200078e025b */
[C---:B------:R-:W-:Y:S01]  /*22f0*/  SHF.L.U64.HI R107, R106.reuse, 0x1, R107 ;  /* 0x000000016a6b7819 */ /* 0x040fe2000001026b */
[C---:B------:R-:W-:Y:S01]  /*2300*/  IMAD R7, R131.reuse, 0xc0, RZ ;  /* 0x000000c083077824 */ /* 0x040fe200078e02ff */
[----:B------:R-:W-:Y:S01]  /*2310*/  SHF.L.U32 R106, R106, 0x1, RZ ;  /* 0x000000016a6a7819 */ /* 0x000fe200000006ff */
[C---:B------:R-:W-:Y:S01]  /*2320*/  IMAD R93, R131.reuse, 0x140, RZ ;  /* 0x00000140835d7824 */ /* 0x040fe200078e02ff */
[----:B------:R-:W-:Y:S01]  /*2330*/  LEA.HI.X R97, R120, UR11, R123, 0x1, P1 ;  /* 0x0000000b78617c11 */ /* 0x000fe200088f0c7b */
[C---:B------:R-:W-:Y:S01]  /*2340*/  IMAD R5, R131.reuse, 0x180, RZ ;  /* 0x0000018083057824 */ /* 0x040fe200078e02ff */
[----:B------:R-:W-:Y:S01]  /*2350*/  LEA.HI.X R99, R118, UR5, R117, 0x1, P0 ;  /* 0x0000000576637c11 */ /* 0x000fe200080f0c75 */
[----:B------:R-:W-:Y:S01]  /*2360*/  IMAD R95, R131, 0x1c0, RZ ;  /* 0x000001c0835f7824 */ /* 0x000fe200078e02ff */
[----:B------:R-:W-:Y:S01]  /*2370*/  ULDC.64 UR10, c[0x0][0x360] ;  /* 0x0000d800000a7ab9 */ /* 0x000fe20000000a00 */
[----:B------:R-:W-:Y:S01]  /*2380*/  IMAD.WIDE.U32 R136, R130, 0xc0, RZ ;  /* 0x000000c082887825 */ /* 0x000fe200078e00ff */
[----:B------:R-:W-:Y:S01]  /*2390*/  SHF.L.U64.HI R88, R10, 0x1, R88 ;  /* 0x000000010a587819 */ /* 0x000fe20000010258 */
[----:B------:R-:W-:Y:S01]  /*23a0*/  UIMAD UR15, UR15, 0x1c0, URZ ;  /* 0x000001c00f0f78a4 */ /* 0x000fe2000f8e023f */
[----:B------:R-:W-:Y:S01]  /*23b0*/  IADD3 R104, P3, R106, UR10, RZ ;  /* 0x0000000a6a687c10 */ /* 0x000fe2000ff7e0ff */
[----:B------:R-:W-:Y:S01]  /*23c0*/  IMAD.WIDE.U32 R134, R130, 0x140, RZ ;  /* 0x0000014082867825 */ /* 0x000fe200078e00ff */
[----:B------:R-:W-:Y:S01]  /*23d0*/  ULDC.64 UR4, c[0x0][0x358] ;  /* 0x0000d60000047ab9 */ /* 0x000fe20000000a00 */
[----:B------:R-:W-:Y:S01]  /*23e0*/  UIMAD.WIDE.U32 UR50, UR14, 0x1c0, URZ ;  /* 0x000001c00e3278a5 */ /* 0x000fe2000f8e003f */
[----:B------:R-:W-:Y:S01]  /*23f0*/  IADD3 R106, P2, R106, UR4, RZ ;  /* 0x000000046a6a7c10 */ /* 0x000fe2000ff5e0ff */
[----:B------:R-:W-:Y:S01]  /*2400*/  IMAD.WIDE.U32 R132, R130, 0x180, RZ ;  /* 0x0000018082847825 */ /* 0x000fe200078e00ff */
[----:B------:R-:W-:Y:S01]  /*2410*/  UIMAD.WIDE.U32 UR30, UR30, 0x40, URZ ;  /* 0x000000401e1e78a5 */ /* 0x000fe2000f8e003f */
[----:B------:R-:W-:Y:S01]  /*2420*/  SHF.L.U64.HI R91, R14, 0x1, R91 ;  /* 0x000000010e5b7819 */ /* 0x000fe2000001025b */
[----:B------:R-:W-:Y:S01]  /*2430*/  UIMAD.WIDE.U32 UR48, UR14, 0xc0, URZ ;  /* 0x000000c00e3078a5 */ /* 0x000fe2000f8e003f */
[C---:B------:R-:W-:Y:S01]  /*2440*/  IMAD.SHL.U32 R79, R63.reuse, 0x40, RZ ;  /* 0x000000403f4f7824 */ /* 0x040fe200078e00ff */
[----:B------:R-:W-:Y:S01]  /*2450*/  UIMAD.WIDE.U32 UR46, UR14, 0x140, URZ ;  /* 0x000001400e2e78a5 */ /* 0x000fe2000f8e003f */
[C---:B------:R-:W-:Y:S01]  /*2460*/  IMAD R77, R63.reuse, 0x60, RZ ;  /* 0x000000603f4d7824 */ /* 0x040fe200078e02ff */
[----:B------:R-:W-:Y:S01]  /*2470*/  UIMAD.WIDE.U32 UR40, UR14, 0x180, URZ ;  /* 0x000001800e2878a5 */ /* 0x000fe2000f8e003f */
[C---:B------:R-:W-:Y:S01]  /*2480*/  IMAD R73, R63.reuse, 0xa0, RZ ;  /* 0x000000a03f497824 */ /* 0x040fe200078e02ff */
[C-C-:B------:R-:W-:Y:S01]  /*2490*/  SHF.L.U64.HI R84, R2.reuse, 0x6, R3.reuse ;  /* 0x0000000602547819 */ /* 0x140fe20000010203 */
[C---:B------:R-:W-:Y:S01]  /*24a0*/  IMAD R71, R63.reuse, 0xc0, RZ ;  /* 0x000000c03f477824 */ /* 0x040fe200078e02ff */
[C-C-:B------:R-:W-:Y:S01]  /*24b0*/  SHF.L.U64.HI R86, R2.reuse, 0x7, R3.reuse ;  /* 0x0000000702567819 */ /* 0x140fe20000010203 */
[----:B------:R-:W-:Y:S01]  /*24c0*/  IMAD R69, R63, 0xe0, RZ ;  /* 0x000000e03f457824 */ /* 0x000fe200078e02ff */
[----:B------:R-:W-:Y:S01]  /*24d0*/  SHF.L.U64.HI R108, R2, 0x5, R3 ;  /* 0x00000005026c7819 */ /* 0x000fe20000010203 */
[----:B------:R-:W-:Y:S01]  /*24e0*/  IMAD.SHL.U32 R89, R10, 0x2, RZ ;  /* 0x000000020a597824 */ /* 0x000fe200078e00ff */
[----:B------:R-:W-:Y:S01]  /*24f0*/  IADD3 R10, P1, R44, UR10, RZ ;  /* 0x0000000a2c0a7c10 */ /* 0x000fe2000ff3e0ff */
[----:B------:R-:W-:Y:S01]  /*2500*/  IMAD.WIDE.U32 R130, R130, 0x1c0, RZ ;  /* 0x000001c082827825 */ /* 0x000fe200078e00ff */
[----:B------:R-:W-:Y:S01]  /*2510*/  IADD3 R44, P0, R44, UR4, RZ ;  /* 0x000000042c2c7c10 */ /* 0x000fe2000ff1e0ff */
[----:B------:R-:W-:Y:S01]  /*2520*/  USHF.L.U64.HI UR36, UR37, 0x1, UR36 ;  /* 0x0000000125247899 */ /* 0x000fe20008010224 */
        /* <DEDUP_REMOVED lines=48> */
.L_x_2202:
[----:B------:R-:W-:Y:S01]  /*2830*/  ISETP.GE.AND P1, PT, R148, UR52, PT ;  /* 0x0000003494007c0c */ /* 0x000fe2000bf26270 */
[----:B------:R-:W-:Y:S02]  /*2840*/  IMAD.SHL.U32 R14, R12, 0x100, RZ ;  /* 0x000001000c0e7824 */ /* 0x000fe400078e00ff */
[----:B--234-:R-:W-:Y:S02]  /*2850*/  IMAD.MOV.U32 R16, RZ, RZ, R100 ;  /* 0x000000ffff107224 */ /* 0x01cfe400078e0064 */
[----:B------:R-:W-:Y:S02]  /*2860*/  VIADD R13, R14, 0xffffff00 ;  /* 0xffffff000e0d7836 */ /* 0x000fe40000000000 */
[----:B------:R-:W-:Y:S03]  /*2870*/  IMAD.MOV.U32 R17, RZ, RZ, R101 ;  /* 0x000000ffff117224 */ /* 0x000fe600078e0065 */
[C---:B------:R-:W-:Y:S02]  /*2880*/  IADD3 R3, -R13.reuse, UR23, RZ ;  /* 0x000000170d037c10 */ /* 0x040fe4000fffe1ff */
[----:B------:R-:W-:Y:S02]  /*2890*/  IADD3 R0, -R13, UR29, RZ ;  /* 0x0000001d0d007c10 */ /* 0x000fe4000fffe1ff */
[-C--:B------:R-:W-:Y:S02]  /*28a0*/  ISETP.GE.OR P0, PT, R67, R3.reuse, P1 ;  /* 0x000000034300720c */ /* 0x080fe40000f06670 */
[-C--:B------:R-:W-:Y:S02]  /*28b0*/  ISETP.GE.OR P6, PT, R115, R3.reuse, P1 ;  /* 0x000000037300720c */ /* 0x080fe40000fc6670 */
[-C--:B------:R-:W-:Y:S02]  /*28c0*/  ISETP.LT.OR P2, PT, R67, R0.reuse, P0 ;  /* 0x000000004300720c */ /* 0x080fe40000741670 */
[-C--:B------:R-:W-:Y:S02]  /*28d0*/  ISETP.LT.OR P6, PT, R115, R0.reuse, P6 ;  /* 0x000000007300720c */ /* 0x080fe400037c1670 */
[CC--:B------:R-:W-:Y:S02]  /*28e0*/  ISETP.GE.OR P5, PT, R114.reuse, R3.reuse, P1 ;  /* 0x000000037200720c */ /* 0x0c0fe40000fa6670 */
[C---:B------:R-:W-:Y:S02]  /*28f0*/  ISETP.GE.OR P4, PT, R113.reuse, R3, P1 ;  /* 0x000000037100720c */ /* 0x040fe40000f86670 */
[-C--:B------:R-:W-:Y:S02]  /*2900*/  ISETP.LT.OR P5, PT, R114, R0.reuse, P5 ;  /* 0x000000007200720c */ /* 0x080fe40002fa1670 */
[----:B------:R-:W-:Y:S02]  /*2910*/  ISETP.LT.OR P4, PT, R113, R0, P4 ;  /* 0x000000007100720c */ /* 0x000fe40002781670 */
[----:B------:R-:W-:Y:S02]  /*2920*/  P2R R2, PR, RZ, 0x40 ;  /* 0x00000040ff027803 */ /* 0x000fe40000000000 */
[C---:B------:R-:W-:Y:S02]  /*2930*/  @!P2 IADD3 R4, P0, R100.reuse, UR37, RZ ;  /* 0x000000256404ac10 */ /* 0x040fe4000ff1e0ff */
[----:B------:R-:W-:Y:S02]  /*2940*/  @!P2 LEA R144, P1, R175, R98, 0x1 ;  /* 0x00000062af90a211 */ /* 0x000fe400078208ff */
[----:B------:R-:W-:Y:S02]  /*2950*/  @!P2 IADD3.X R5, R101, UR36, RZ, P0, !PT ;  /* 0x000000246505ac10 */ /* 0x000fe400087fe4ff */
[----:B------:R-:W-:Y:S02]  /*2960*/  @!P2 LEA.HI.X R145, R175, R99, R174, 0x1, P1 ;  /* 0x00000063af91a211 */ /* 0x000fe400008f0cae */
[----:B------:R-:W-:Y:S02]  /*2970*/  @!P6 IADD3 R32, P0, R100, UR55, RZ ;  /* 0x000000376420ec10 */ /* 0x000fe4000ff1e0ff */
[----:B------:R-:W-:Y:S02]  /*2980*/  @!P6 IADD3 R142, P1, R98, R89, RZ ;  /* 0x00000059628ee210 */ /* 0x000fe40007f3e0ff */
[----:B------:R-:W-:Y:S02]  /*2990*/  @!P6 IADD3.X R33, R101, UR54, RZ, P0, !PT ;  /* 0x000000366521ec10 */ /* 0x000fe400087fe4ff */
[----:B------:R-:W-:Y:S01]  /*29a0*/  @!P5 IADD3 R28, P0, R100, UR48, RZ ;  /* 0x00000030641cdc10 */ /* 0x000fe2000ff1e0ff */
[----:B------:R-:W-:Y:S01]  /*29b0*/  @!P6 IMAD.X R143, R99, 0x1, R88, P1 ;  /* 0x00000001638fe824 */ /* 0x000fe200008e0658 */
[----:B------:R-:W-:Y:S02]  /*29c0*/  ISETP.GE.AND P6, PT, R148, UR52, PT ;  /* 0x0000003494007c0c */ /* 0x000fe4000bfc6270 */
[----:B------:R-:W-:Y:S02]  /*29d0*/  @!P5 IADD3.X R29, R101, UR42, RZ, P0, !PT ;  /* 0x0000002a651ddc10 */ /* 0x000fe400087fe4ff */
[----:B------:R-:W-:Y:S02]  /*29e0*/  @!P5 IADD3 R140, P0, R98, R136, RZ ;  /* 0x00000088628cd210 */ /* 0x000fe40007f1e0ff */
[CC--:B------:R-:W-:Y:S02]  /*29f0*/  ISETP.GE.OR P3, PT, R112.reuse, R3.reuse, P6 ;  /* 0x000000037000720c */ /* 0x0c0fe40003766670 */
[----:B------:R-:W-:Y:S01]  /*2a00*/  P2R R46, PR, RZ, 0x4 ;  /* 0x00000004ff2e7803 */ /* 0x000fe20000000000 */
[----:B------:R-:W-:Y:S01]  /*2a10*/  @!P5 IMAD.X R141, R99, 0x1, R90, P0 ;  /* 0x00000001638dd824 */ /* 0x000fe200000e065a */
[----:B------:R-:W-:Y:S02]  /*2a20*/  ISETP.LT.OR P3, PT, R112, R0, P3 ;  /* 0x000000007000720c */ /* 0x000fe40001f61670 */
[----:B------:R-:W-:Y:S02]  /*2a30*/  @!P4 IADD3 R24, P0, R100, UR44, RZ ;  /* 0x0000002c6418cc10 */ /* 0x000fe4000ff1e0ff */
[-C--:B------:R-:W-:Y:S02]  /*2a40*/  ISETP.GE.OR P2, PT, R111, R3.reuse, P6 ;  /* 0x000000036f00720c */ /* 0x080fe40003746670 */
[----:B------:R-:W-:Y:S02]  /*2a50*/  @!P4 IADD3.X R25, R101, UR43, RZ, P0, !PT ;  /* 0x0000002b6519cc10 */ /* 0x000fe400087fe4ff */
[----:B------:R-:W-:Y:S02]  /*2a60*/  @!P4 IADD3 R138, P0, R98, R92, RZ ;  /* 0x0000005c628ac210 */ /* 0x000fe40007f1e0ff */
[-C--:B------:R-:W-:Y:S02]  /*2a70*/  ISETP.LT.OR P2, PT, R111, R0.reuse, P2 ;  /* 0x000000006f00720c */ /* 0x080fe40001741670 */
[----:B------:R-:W-:Y:S01]  /*2a80*/  ISETP.GE.OR P1, PT, R110, R3, P6 ;  /* 0x000000036e00720c */ /* 0x000fe20003726670 */
[----:B------:R-:W-:Y:S01]  /*2a90*/  @!P4 IMAD.X R139, R99, 0x1, R91, P0 ;  /* 0x00000001638bc824 */ /* 0x000fe200000e065b */
[----:B------:R-:W-:Y:S02]  /*2aa0*/  @!P3 IADD3 R20, P0, R100, UR46, RZ ;  /* 0x0000002e6414bc10 */ /* 0x000fe4000ff1e0ff */
[----:B------:R-:W-:Y:S02]  /*2ab0*/  ISETP.LT.OR P1, PT, R110, R0, P1 ;  /* 0x000000006e00720c */ /* 0x000fe40000f21670 */
[----:B------:R-:W-:Y:S02]  /*2ac0*/  @!P3 IADD3.X R21, R101, UR39, RZ, P0, !PT ;  /* 0x000000276515bc10 */ /* 0x000fe400087fe4ff */
[----:B------:R-:W-:Y:S05]  /*2ad0*/  @!P3 IADD3 R50, P0, R98, R134, RZ ;  /* 0x000000866232b210 */ /* 0x000fea0007f1e0ff */
[----:B------:R-:W-:Y:S01]  /*2ae0*/  @!P3 IMAD.X R51, R99, 0x1, R93, P0 ;  /* 0x000000016333b824 */ /* 0x000fe200000e065d */
[----:B------:R-:W-:Y:S04]  /*2af0*/  @!P2 IADD3 R48, P0, R100, UR40, RZ ;  /* 0x000000286430ac10 */ /* 0x000fe8000ff1e0ff */
[----:B------:R-:W-:Y:S02]  /*2b00*/  @!P2 IADD3.X R49, R101, UR38, RZ, P0, !PT ;  /* 0x000000266531ac10 */ /* 0x000fe400087fe4ff */
[----:B------:R-:W-:Y:S05]  /*2b10*/  @!P2 IADD3 R40, P0, R98, R132, RZ ;  /* 0x000000846228a210 */ /* 0x000fea0007f1e0ff */
[----:B------:R-:W-:Y:S01]  /*2b20*/  @!P2 IMAD.X R41, R99, 0x1, R94, P0 ;  /* 0x000000016329a824 */ /* 0x000fe200000e065e */
[----:B------:R-:W-:Y:S04]  /*2b30*/  @!P1 IADD3 R38, P0, R100, UR50, RZ ;  /* 0x0000003264269c10 */ /* 0x000fe8000ff1e0ff */
[----:B------:R-:W-:Y:S02]  /*2b40*/  @!P1 IADD3.X R39, R101, UR57, RZ, P0, !PT ;  /* 0x0000003965279c10 */ /* 0x000fe400087fe4ff */
[----:B------:R-:W-:Y:S05]  /*2b50*/  @!P1 IADD3 R36, P0, R98, R130, RZ ;  /* 0x0000008262249210 */ /* 0x000fea0007f1e0ff */
[----:B------:R-:W-:Y:S01]  /*2b60*/  @!P1 IMAD.X R37, R99, 0x1, R95, P0 ;  /* 0x0000000163259824 */ /* 0x000fe200000e065f */
[C---:B------:R-:W-:Y:S04]  /*2b70*/  LEA R100, P0, R82.reuse, R16, 0x1 ;  /* 0x0000001052647211 */ /* 0x040fe800078008ff */
[----:B------:R-:W-:Y:S02]  /*2b80*/  LEA.HI.X.SX32 R101, R82, R17, 0x1, P0 ;  /* 0x0000001152657211 */ /* 0x000fe400000f0eff */
[C---:B------:R-:W-:Y:S04]  /*2b90*/  ISETP.GE.OR P0, PT, R124.reuse, R3, P6 ;  /* 0x000000037c00720c */ /* 0x040fe80003706670 */
[----:B------:R-:W-:Y:S02]  /*2ba0*/  ISETP.LT.OR P6, PT, R124, R0, P0 ;  /* 0x000000007c00720c */ /* 0x000fe400007c1670 */
[----:B------:R-:W-:Y:S02]  /*2bb0*/  ISETP.NE.AND P0, PT, R46, RZ, PT ;  /* 0x000000ff2e00720c */ /* 0x000fe40003f05270 */
[----:B------:R-:W-:Y:S09]  /*2bc0*/  P2R R0, PR, RZ, 0x40 ;  /* 0x00000040ff007803 */ /* 0x000ff20000000000 */
[----:B------:R-:W2:Y:S04]  /*2bd0*/  @!P6 LDG.E.128 R16, desc[UR6][R16.64] ;  /* 0x000000061010e981 */ /* 0x000ea8000c1e1d00 */
[----:B--2---:R1:W-:Y:S01]  /*2be0*/  @!P6 STG.E.128 desc[UR6][R98.64], R16 ;  /* 0x000000106200e986 */ /* 0x0043e2000c101d06 */
[----:B------:R-:W-:Y:S03]  /*2bf0*/  ISETP.NE.AND P6, PT, R2, RZ, PT ;  /* 0x000000ff0200720c */ /* 0x000fe60003fc5270 */
[----:B------:R-:W2:Y:S04]  /*2c00*/  @!P0 LDG.E.128 R4, desc[UR6][R4.64] ;  /* 0x0000000604048981 */ /* 0x000ea8000c1e1d00 */
[----:B--2---:R2:W-:Y:S01]  /*2c10*/  @!P0 STG.E.128 desc[UR6][R144.64], R4 ;  /* 0x0000000490008986 */ /* 0x0045e2000c101d06 */
[----:B------:R-:W-:Y:S05]  /*2c20*/  ISETP.NE.AND P0, PT, RZ, UR4, PT ;  /* 0x00000004ff007c0c */ /* 0x000fea000bf05270 */
[----:B------:R-:W3:Y:S04]  /*2c30*/  @!P6 LDG.E.128 R32, desc[UR6][R32.64] ;  /* 0x000000062020e981 */ /* 0x000ee8000c1e1d00 */
[----:B---3--:R3:W-:Y:S04]  /*2c40*/  @!P6 STG.E.128 desc[UR6][R142.64], R32 ;  /* 0x000000208e00e986 */ /* 0x0087e8000c101d06 */
[----:B------:R-:W4:Y:S04]  /*2c50*/  @!P5 LDG.E.128 R28, desc[UR6][R28.64] ;  /* 0x000000061c1cd981 */ /* 0x000f28000c1e1d00 */
[----:B----4-:R3:W-:Y:S04]  /*2c60*/  @!P5 STG.E.128 desc[UR6][R140.64], R28 ;  /* 0x0000001c8c00d986 */ /* 0x0107e8000c101d06 */
[----:B------:R-:W4:Y:S04]  /*2c70*/  @!P4 LDG.E.128 R24, desc[UR6][R24.64] ;  /* 0x000000061818c981 */ /* 0x000f28000c1e1d00 */
[----:B----4-:R3:W-:Y:S04]  /*2c80*/  @!P4 STG.E.128 desc[UR6][R138.64], R24 ;  /* 0x000000188a00c986 */ /* 0x0107e8000c101d06 */
[----:B------:R-:W4:Y:S04]  /*2c90*/  @!P3 LDG.E.128 R20, desc[UR6][R20.64] ;  /* 0x000000061414b981 */ /* 0x000f28000c1e1d00 */
[----:B----4-:R3:W-:Y:S04]  /*2ca0*/  @!P3 STG.E.128 desc[UR6][R50.64], R20 ;  /* 0x000000143200b986 */ /* 0x0107e8000c101d06 */
[----:B-1----:R-:W4:Y:S04]  /*2cb0*/  @!P2 LDG.E.128 R16, desc[UR6][R48.64] ;  /* 0x000000063010a981 */ /* 0x002f28000c1e1d00 */
[----:B----4-:R3:W-:Y:S04]  /*2cc0*/  @!P2 STG.E.128 desc[UR6][R40.64], R16 ;  /* 0x000000102800a986 */ /* 0x0107e8000c101d06 */
[----:B--2---:R-:W2:Y:S04]  /*2cd0*/  @!P1 LDG.E.128 R4, desc[UR6][R38.64] ;  /* 0x0000000626049981 */ /* 0x004ea8000c1e1d00 */
[----:B--2---:R3:W-:Y:S01]  /*2ce0*/  @!P1 STG.E.128 desc[UR6][R36.64], R4 ;  /* 0x0000000424009986 */ /* 0x0047e2000c101d06 */
[----:B------:R-:W-:Y:S05]  /*2cf0*/  @!P0 BRA `(.L_x_2149) ;  /* 0x00000054004c8947 */ /* 0x000fea0003800000 */
[----:B------:R-:W-:Y:S11]  /*2d00*/  ISETP.NE.AND P0, PT, RZ, UR53, PT ;  /* 0x00000035ff007c0c */ /* 0x000ff6000bf05270 */
[----:B------:R-:W-:Y:S02]  /*2d10*/  @!UPT UIADD3 URZ, URZ, URZ, URZ ;  /* 0x0000003f3f3ff290 */ /* 0x000fe4000fffe03f */
[----:B------:R-:W-:Y:S05]  /*2d20*/  @!P0 BRA `(.L_x_2150) ;  /* 0x0000002000508947 */ /* 0x000fea0003800000 */
[----:B---3--:R-:W1:Y:S01]  /*2d30*/  LDC R35, c[0x0][0x2e0] ;  /* 0x0000b800ff237b82 */ /* 0x008e620000000800 */
[----:B------:R-:W-:Y:S01]  /*2d40*/  ISETP.NE.AND P0, PT, R0, RZ, PT ;  /* 0x000000ff0000720c */ /* 0x000fe20003f05270 */
[----:B------:R-:W-:Y:S01]  /*2d50*/  BSSY B0, `(.L_x_2151) ;  /* 0x0000037000007945 */ /* 0x000fe20003800000 */
[----:B------:R-:W-:Y:S01]  /*2d60*/  MOV R42, R44 ;  /* 0x0000002c002a7202 */ /* 0x000fe20000000f00 */
[----:B-1----:R-:W-:Y:S10]  /*2d70*/  IMAD.U32 R35, R35, -0x80, RZ ;  /* 0xffffff8023237824 */ /* 0x002ff400078e00ff */
[----:B------:R-:W-:Y:S05]  /*2d80*/  @P0 BRA `(.L_x_2152) ;  /* 0x0000000000cc0947 */ /* 0x000fea0003800000 */
[----:B------:R-:W-:Y:S01]  /*2d90*/  ISETP.GE.AND P0, PT, R148, UR4, PT ;  /* 0x0000000494007c0c */ /* 0x000fe2000bf06270 */
[----:B------:R-:W2:Y:S11]  /*2da0*/  LDG.E.128 R16, desc[UR6][R102.64] ;  /* 0x0000000666107981 */ /* 0x000eb6000c1e1d00 */
[----:B------:R-:W-:Y:S01]  /*2db0*/  @!UPT UIADD3 URZ, URZ, URZ, URZ ;  /* 0x0000003f3f3ff290 */ /* 0x000fe2000fffe03f */
[----:B------:R-:W3:Y:S01]  /*2dc0*/  @!P0 LDG.E.64 R6, desc[UR6][R10.64] ;  /* 0x000000060a068981 */ /* 0x000ee2000c1e1b00 */
[----:B------:R-:W-:Y:S05]  /*2dd0*/  @!P0 MOV R45, R43 ;  /* 0x0000002b002d8202 */ /* 0x000fea0000000f00 */
        /* <DEDUP_REMOVED lines=14> */
[----:B------:R-:W-:Y:S02]  /*2ec0*/  @!P0 HADD2.F32 R7, -RZ, R7.H1_H1 ;  /* 0x30000007ff078230 */ /* 0x000fe40000004100 */
[-C--:B------:R-:W-:Y:S01]  /*2ed0*/  @!P0 FFMA.FTZ R31, R15, R22.reuse, -R31 ;  /* 0x000000160f1f8223 */ /* 0x080fe2000001081f */
[----:B------:R-:W-:Y:S01]  /*2ee0*/  @!P0 FFMA.FTZ R0, R23, R22, R0 ;  /* 0x0000001617008223 */ /* 0x000fe20000010000 */
[--C-:B------:R-:W-:Y:S02]  /*2ef0*/  @!P0 HADD2.F32 R15, -RZ, R21.reuse.H0_H0 ;  /* 0x20000015ff0f8230 */ /* 0x100fe40000004100 */
[--C-:B------:R-:W-:Y:S02]  /*2f00*/  @!P0 HADD2.F32 R22, -RZ, R20.reuse.H1_H1 ;  /* 0x30000014ff168230 */ /* 0x100fe40000004100 */
[----:B------:R-:W-:Y:S01]  /*2f10*/  @!P0 FMUL.FTZ R37, R27, R7 ;  /* 0x000000071b258220 */ /* 0x000fe20000410000 */
[----:B------:R-:W-:Y:S01]  /*2f20*/  @!P0 F2FP.F16.F32.PACK_AB R31, R0, R31 ;  /* 0x0000001f001f823e */ /* 0x000fe200000000ff */
[----:B------:R-:W-:Y:S02]  /*2f30*/  @!P0 HADD2.F32 R20, -RZ, R20.H0_H0 ;  /* 0x20000014ff148230 */ /* 0x000fe40000004100 */
[-C--:B------:R-:W-:Y:S01]  /*2f40*/  @!P0 FMUL.FTZ R2, R15, R8.reuse ;  /* 0x000000080f028220 */ /* 0x080fe20000410000 */
[----:B------:R-:W-:Y:S01]  /*2f50*/  @!P0 HADD2.F32 R23, -RZ, R21.H1_H1 ;  /* 0x30000015ff178230 */ /* 0x000fe20000004100 */
[----:B------:R-:W-:Y:S01]  /*2f60*/  @!P0 MOV R16, R31 ;  /* 0x0000001f00108202 */ /* 0x000fe20000000f00 */
[----:B------:R-:W-:Y:S02]  /*2f70*/  @!P0 HADD2.F32 R6, -RZ, R6.H0_H0 ;  /* 0x20000006ff068230 */ /* 0x000fe40000004100 */
[-C--:B------:R-:W-:Y:S01]  /*2f80*/  @!P0 FMUL.FTZ R3, R20, R5.reuse ;  /* 0x0000000514038220 */ /* 0x080fe20000410000 */
[----:B------:R-:W-:Y:S02]  /*2f90*/  @!P0 HADD2.F32 R24, -RZ, R28.H1_H1 ;  /* 0x3000001cff188230 */ /* 0x000fe40000004100 */
[C---:B------:R-:W-:Y:S01]  /*2fa0*/  @!P0 FMUL.FTZ R33, R23.reuse, R8 ;  /* 0x0000000817218220 */ /* 0x040fe20000410000 */
[--C-:B------:R-:W-:Y:S02]  /*2fb0*/  @!P0 HADD2.F32 R25, -RZ, R29.reuse.H0_H0 ;  /* 0x2000001dff198230 */ /* 0x100fe40000004100 */
[----:B------:R-:W-:Y:S01]  /*2fc0*/  @!P0 FMUL.FTZ R26, R22, R5 ;  /* 0x00000005161a8220 */ /* 0x000fe20000410000 */
        /* <DEDUP_REMOVED lines=15> */
.L_x_2152:
[----:B------:R-:W-:Y:S05]  /*30c0*/  BSYNC B0 ;  /* 0x0000000000007941 */ /* 0x000fea0003800000 */
.L_x_2151:
[----:B------:R-:W-:Y:S01]  /*30d0*/  ISETP.NE.AND P0, PT, R46, RZ, PT ;  /* 0x000000ff2e00720c */ /* 0x000fe20003f05270 */
[----:B------:R-:W-:Y:S11]  /*30e0*/  BSSY B0, `(.L_x_2153) ;  /* 0x0000044000007945 */ /* 0x000ff60003800000 */
[----:B------:R-:W-:Y:S01]  /*30f0*/  @!UPT UIADD3 URZ, URZ, URZ, URZ ;  /* 0x0000003f3f3ff290 */ /* 0x000fe2000fffe03f */
[----:B------:R-:W-:Y:S05]  /*3100*/  @P0 BRA `(.L_x_2154) ;  /* 0x0000000400040947 */ /* 0x000fea0003800000 */
[C---:B------:R-:W-:Y:S02]  /*3110*/  LEA R38, P0, R109.reuse, R102, 0x1 ;  /* 0x000000666d267211 */ /* 0x040fe400078008ff */
[----:B------:R-:W-:Y:S02]  /*3120*/  MOV R37, UR19 ;  /* 0x0000001300257c02 */ /* 0x000fe40008000f00 */
[----:B------:R-:W-:Y:S02]  /*3130*/  LEA.HI.X R39, R109, R103, R108, 0x1, P0 ;  /* 0x000000676d277211 */ /* 0x000fe400000f0c6c */
[----:B------:R-:W-:Y:S02]  /*3140*/  MOV R33, UR19 ;  /* 0x0000001300217c02 */ /* 0x000fe40008000f00 */
[----:B------:R-:W-:Y:S01]  /*3150*/  MOV R30, UR18 ;  /* 0x00000012001e7c02 */ /* 0x000fe20008000f00 */
[----:B-1----:R-:W2:Y:S01]  /*3160*/  LDG.E.128 R16, desc[UR6][R38.64] ;  /* 0x0000000626107981 */ /* 0x002ea2000c1e1d00 */
[----:B------:R-:W-:Y:S02]  /*3170*/  LEA R32, P0, R37, R96, 0x1 ;  /* 0x0000006025207211 */ /* 0x000fe400078008ff */
[----:B------:R-:W-:Y:S02]  /*3180*/  P2R R31, PR, RZ, 0x2 ;  /* 0x00000002ff1f7803 */ /* 0x000fe40000000000 */
        /* <DEDUP_REMOVED lines=14> */
[----:B------:R-:W-:Y:S01]  /*3270*/  @!P0 HADD2.F32 R24, -RZ, R28.H1_H1 ;  /* 0x3000001cff188230 */ /* 0x000fe20000004100 */
[----:B------:R-:W-:Y:S01]  /*3280*/  @!P0 MOV R21, R17 ;  /* 0x0000001100158202 */ /* 0x000fe20000000f00 */
[----:B------:R-:W-:Y:S02]  /*3290*/  @!P0 HADD2.F32 R25, -RZ, R29.H0_H0 ;  /* 0x2000001dff198230 */ /* 0x000fe40000004100 */
[--C-:B------:R-:W-:Y:S02]  /*32a0*/  @!P0 HADD2.F32 R23, -RZ, R5.reuse.H1_H1 ;  /* 0x30000005ff178230 */ /* 0x100fe40000004100 */
[--C-:B----4-:R-:W-:Y:S02]  /*32b0*/  @!P0 HADD2.F32 R20, -RZ, R6.reuse.H0_H0 ;  /* 0x20000006ff148230 */ /* 0x110fe40000004100 */
[----:B------:R-:W-:Y:S02]  /*32c0*/  @!P0 HADD2.F32 R15, -RZ, R5.H0_H0 ;  /* 0x20000005ff0f8230 */ /* 0x000fe40000004100 */
[----:B------:R-:W-:Y:S01]  /*32d0*/  @!P0 HADD2.F32 R8, -RZ, R6.H1_H1 ;  /* 0x30000006ff088230 */ /* 0x000fe20000004100 */
[----:B------:R-:W-:Y:S01]  /*32e0*/  @!P0 MOV R6, R19 ;  /* 0x0000001300068202 */ /* 0x000fe20000000f00 */
[-C--:B------:R-:W-:Y:S01]  /*32f0*/  @!P0 FMUL.FTZ R31, R23, R20.reuse ;  /* 0x00000014171f8220 */ /* 0x080fe20000410000 */
[C---:B------:R-:W-:Y:S01]  /*3300*/  @!P0 FMUL.FTZ R0, R15.reuse, R20 ;  /* 0x000000140f008220 */ /* 0x040fe20000410000 */
[----:B------:R-:W-:Y:S01]  /*3310*/  @!P0 MOV R20, R18 ;  /* 0x0000001200148202 */ /* 0x000fe20000000f00 */
[----:B------:R-:W-:Y:S02]  /*3320*/  @!P0 HADD2.F32 R5, -RZ, R7.H0_H0 ;  /* 0x20000007ff058230 */ /* 0x000fe40000004100 */
[-C--:B------:R-:W-:Y:S01]  /*3330*/  @!P0 FFMA.FTZ R31, R15, R22.reuse, -R31 ;  /* 0x000000160f1f8223 */ /* 0x080fe2000001081f */
[----:B------:R-:W-:Y:S01]  /*3340*/  @!P0 FFMA.FTZ R0, R23, R22, R0 ;  /* 0x0000001617008223 */ /* 0x000fe20000010000 */
[--C-:B------:R-:W-:Y:S02]  /*3350*/  @!P0 HADD2.F32 R15, -RZ, R21.reuse.H0_H0 ;  /* 0x20000015ff0f8230 */ /* 0x100fe40000004100 */
[--C-:B------:R-:W-:Y:S02]  /*3360*/  @!P0 HADD2.F32 R22, -RZ, R20.reuse.H1_H1 ;  /* 0x30000014ff168230 */ /* 0x100fe40000004100 */
[----:B------:R-:W-:Y:S01]  /*3370*/  @!P0 F2FP.F16.F32.PACK_AB R31, R0, R31 ;  /* 0x0000001f001f823e */ /* 0x000fe200000000ff */
[----:B------:R-:W-:Y:S02]  /*3380*/  @!P0 HADD2.F32 R20, -RZ, R20.H0_H0 ;  /* 0x20000014ff148230 */ /* 0x000fe40000004100 */
[-C--:B------:R-:W-:Y:S01]  /*3390*/  @!P0 FMUL.FTZ R2, R15, R8.reuse ;  /* 0x000000080f028220 */ /* 0x080fe20000410000 */
[--C-:B------:R-:W-:Y:S01]  /*33a0*/  @!P0 HADD2.F32 R27, -RZ, R6.reuse.H1_H1 ;  /* 0x30000006ff1b8230 */ /* 0x100fe20000004100 */
[----:B------:R-:W-:Y:S01]  /*33b0*/  @!P0 MOV R16, R31 ;  /* 0x0000001f00108202 */ /* 0x000fe20000000f00 */
[----:B------:R-:W-:Y:S02]  /*33c0*/  @!P0 HADD2.F32 R23, -RZ, R21.H1_H1 ;  /* 0x30000015ff178230 */ /* 0x000fe40000004100 */
[-C--:B------:R-:W-:Y:S01]  /*33d0*/  @!P0 FMUL.FTZ R3, R20, R5.reuse ;  /* 0x0000000514038220 */ /* 0x080fe20000410000 */
[----:B------:R-:W-:Y:S02]  /*33e0*/  @!P0 HADD2.F32 R6, -RZ, R6.H0_H0 ;  /* 0x20000006ff068230 */ /* 0x000fe40000004100 */
[C---:B------:R-:W-:Y:S01]  /*33f0*/  @!P0 FMUL.FTZ R30, R22.reuse, R5 ;  /* 0x00000005161e8220 */ /* 0x040fe20000410000 */
        /* <DEDUP_REMOVED lines=18> */
.L_x_2154:
[----:B------:R-:W-:Y:S05]  /*3520*/  BSYNC B0 ;  /* 0x0000000000007941 */ /* 0x000fea0003800000 */
.L_x_2153:
[----:B------:R-:W-:Y:S04]  /*3530*/  BSSY B0, `(.L_x_2155) ;  /* 0x0000040000007945 */ /* 0x000fe80003800000 */
[----:B------:R-:W-:Y:S05]  /*3540*/  @P6 BRA `(.L_x_2156) ;  /* 0x0000000000f86947 */ /* 0x000fea0003800000 */
[----:B------:R-:W-:Y:S02]  /*3550*/  ISETP.GE.AND P0, PT, R148, UR4, PT ;  /* 0x0000000494007c0c */ /* 0x000fe4000bf06270 */
[C---:B------:R-:W-:Y:S02]  /*3560*/  LEA R38, P6, R85.reuse, R102, 0x1 ;  /* 0x0000006655267211 */ /* 0x040fe400078c08ff */
[----:B------:R-:W-:Y:S02]  /*3570*/  MOV R46, UR30 ;  /* 0x0000001e002e7c02 */ /* 0x000fe40008000f00 */
[----:B------:R-:W-:Y:S02]  /*3580*/  LEA.HI.X R39, R85, R103, R84, 0x1, P6 ;  /* 0x0000006755277211 */ /* 0x000fe400030f0c54 */
[----:B------:R-:W-:Y:S02]  /*3590*/  MOV R34, UR34 ;  /* 0x0000002200227c02 */ /* 0x000fe40008000f00 */
[----:B------:R-:W-:Y:S01]  /*35a0*/  MOV R47, UR31 ;  /* 0x0000001f002f7c02 */ /* 0x000fe20008000f00 */
[----:B-12---:R-:W2:Y:S02]  /*35b0*/  LDG.E.128 R16, desc[UR6][R38.64] ;  /* 0x0000000626107981 */ /* 0x006ea4000c1e1d00 */
[C---:B------:R-:W-:Y:S02]  /*35c0*/  @!P0 SHF.L.U32 R37, R79.reuse, 0x1, RZ ;  /* 0x000000014f258819 */ /* 0x040fe400000006ff */
[----:B------:R-:W-:Y:S02]  /*35d0*/  @!P0 SHF.L.U64.HI R30, R79, 0x1, R78 ;  /* 0x000000014f1e8819 */ /* 0x000fe4000001024e */
[C---:B------:R-:W-:Y:S04]  /*35e0*/  @!P0 IADD3 R28, P6, R37.reuse, R44, RZ ;  /* 0x0000002c251c8210 */ /* 0x040fe80007fde0ff */
[C---:B------:R-:W-:Y:S02]  /*35f0*/  @!P0 IADD3.X R29, R30.reuse, R43, RZ, P6, !PT ;  /* 0x0000002b1e1d8210 */ /* 0x040fe400037fe4ff */
[----:B------:R-:W-:Y:S03]  /*3600*/  @!P0 IADD3 R22, P6, R37, R10, RZ ;  /* 0x0000000a25168210 */ /* 0x000fe60007fde0ff */
[----:B------:R-:W3:Y:S01]  /*3610*/  @!P0 LDG.E.64 R32, desc[UR6][R28.64] ;  /* 0x000000061c208981 */ /* 0x000ee2000c1e1b00 */
[----:B------:R-:W-:Y:S02]  /*3620*/  @!P0 IADD3.X R23, R30, R11, RZ, P6, !PT ;  /* 0x0000000b1e178210 */ /* 0x000fe400037fe4ff */
[C---:B------:R-:W-:Y:S03]  /*3630*/  LEA R48, P6, R46.reuse, R96, 0x1 ;  /* 0x000000602e307211 */ /* 0x040fe600078c08ff */
[----:B------:R-:W4:Y:S01]  /*3640*/  @!P0 LDG.E.64 R6, desc[UR6][R22.64] ;  /* 0x0000000616068981 */ /* 0x000f22000c1e1b00 */
[----:B------:R-:W-:Y:S01]  /*3650*/  LEA.HI.X R49, R46, R97, R34, 0x1, P6 ;  /* 0x000000612e317211 */ /* 0x000fe200030f0c22 */
[--C-:B---3--:R-:W-:Y:S01]  /*3660*/  @!P0 HADD2.F32 R27, -RZ, R32.reuse.H0_H0 ;  /* 0x20000020ff1b8230 */ /* 0x108fe20000004100 */
[----:B--2---:R-:W-:Y:S01]  /*3670*/  @!P0 MOV R5, R16 ;  /* 0x0000001000058202 */ /* 0x004fe20000000f00 */
[----:B------:R-:W-:Y:S01]  /*3680*/  @!P0 HADD2.F32 R24, -RZ, R32.H1_H1 ;  /* 0x30000020ff188230 */ /* 0x000fe20000004100 */
[----:B------:R-:W-:Y:S01]  /*3690*/  @!P0 MOV R15, R17 ;  /* 0x00000011000f8202 */ /* 0x000fe20000000f00 */
[----:B------:R-:W-:Y:S01]  /*36a0*/  @!P0 HADD2.F32 R31, -RZ, R33.H0_H0 ;  /* 0x20000021ff1f8230 */ /* 0x000fe20000004100 */
[----:B------:R-:W-:Y:S01]  /*36b0*/  @!P0 MOV R20, R19 ;  /* 0x0000001300148202 */ /* 0x000fe20000000f00 */
[--C-:B------:R-:W-:Y:S02]  /*36c0*/  @!P0 HADD2.F32 R25, -RZ, R5.reuse.H1_H1 ;  /* 0x30000005ff198230 */ /* 0x100fe40000004100 */
[--C-:B----4-:R-:W-:Y:S02]  /*36d0*/  @!P0 HADD2.F32 R21, -RZ, R6.reuse.H0_H0 ;  /* 0x20000006ff158230 */ /* 0x110fe40000004100 */
[----:B------:R-:W-:Y:S02]  /*36e0*/  @!P0 HADD2.F32 R8, -RZ, R5.H0_H0 ;  /* 0x20000005ff088230 */ /* 0x000fe40000004100 */
[--C-:B------:R-:W-:Y:S02]  /*36f0*/  @!P0 HADD2.F32 R29, -RZ, R15.reuse.H1_H1 ;  /* 0x3000000fff1d8230 */ /* 0x100fe40000004100 */
[CC--:B------:R-:W-:Y:S01]  /*3700*/  @!P0 FMUL.FTZ R37, R25.reuse, R21.reuse ;  /* 0x0000001519258220 */ /* 0x0c0fe20000410000 */
[----:B------:R-:W-:Y:S02]  /*3710*/  @!P0 HADD2.F32 R15, -RZ, R15.H0_H0 ;  /* 0x2000000fff0f8230 */ /* 0x000fe40000004100 */
[C---:B------:R-:W-:Y:S01]  /*3720*/  @!P0 FMUL.FTZ R0, R8.reuse, R21 ;  /* 0x0000001508008220 */ /* 0x040fe20000410000 */
[----:B------:R-:W-:Y:S02]  /*3730*/  @!P0 HADD2.F32 R6, -RZ, R6.H1_H1 ;  /* 0x30000006ff068230 */ /* 0x000fe40000004100 */
[-C--:B------:R-:W-:Y:S01]  /*3740*/  @!P0 FFMA.FTZ R37, R8, R27.reuse, -R37 ;  /* 0x0000001b08258223 */ /* 0x080fe20000010825 */
[----:B------:R-:W-:Y:S01]  /*3750*/  @!P0 MOV R8, R18 ;  /* 0x0000001200088202 */ /* 0x000fe20000000f00 */
[----:B------:R-:W-:Y:S01]  /*3760*/  @!P0 FFMA.FTZ R0, R25, R27, R0 ;  /* 0x0000001b19008223 */ /* 0x000fe20000010000 */
[--C-:B------:R-:W-:Y:S02]  /*3770*/  @!P0 HADD2.F32 R5, -RZ, R7.reuse.H0_H0 ;  /* 0x20000007ff058230 */ /* 0x100fe40000004100 */
[-C--:B------:R-:W-:Y:S01]  /*3780*/  @!P0 FMUL.FTZ R39, R29, R6.reuse ;  /* 0x000000061d278220 */ /* 0x080fe20000410000 */
[----:B------:R-:W-:Y:S01]  /*3790*/  @!P0 FMUL.FTZ R2, R15, R6 ;  /* 0x000000060f028220 */ /* 0x000fe20000410000 */
[--C-:B------:R-:W-:Y:S01]  /*37a0*/  @!P0 HADD2.F32 R26, -RZ, R8.reuse.H1_H1 ;  /* 0x30000008ff1a8230 */ /* 0x100fe20000004100 */
[----:B------:R-:W-:Y:S01]  /*37b0*/  @!P0 F2FP.F16.F32.PACK_AB R37, R0, R37 ;  /* 0x000000250025823e */ /* 0x000fe200000000ff */
[----:B------:R-:W-:Y:S02]  /*37c0*/  @!P0 HADD2.F32 R8, -RZ, R8.H0_H0 ;  /* 0x20000008ff088230 */ /* 0x000fe40000004100 */
[-C--:B------:R-:W-:Y:S01]  /*37d0*/  @!P0 FFMA.FTZ R2, R29, R24.reuse, R2 ;  /* 0x000000181d028223 */ /* 0x080fe20000010002 */
[--C-:B------:R-:W-:Y:S01]  /*37e0*/  @!P0 HADD2.F32 R25, -RZ, R20.reuse.H1_H1 ;  /* 0x30000014ff198230 */ /* 0x100fe20000004100 */
[----:B------:R-:W-:Y:S01]  /*37f0*/  @!P0 MOV R16, R37 ;  /* 0x0000002500108202 */ /* 0x000fe20000000f00 */
[----:B------:R-:W-:Y:S02]  /*3800*/  @!P0 HADD2.F32 R6, -RZ, R20.H0_H0 ;  /* 0x20000014ff068230 */ /* 0x000fe40000004100 */
[-C--:B------:R-:W-:Y:S01]  /*3810*/  @!P0 FMUL.FTZ R3, R8, R5.reuse ;  /* 0x0000000508038220 */ /* 0x080fe20000410000 */
[----:B------:R-:W-:Y:S02]  /*3820*/  @!P0 HADD2.F32 R7, -RZ, R7.H1_H1 ;  /* 0x30000007ff078230 */ /* 0x000fe40000004100 */
[C---:B------:R-:W-:Y:S01]  /*3830*/  @!P0 FMUL.FTZ R30, R26.reuse, R5 ;  /* 0x000000051a1e8220 */ /* 0x040fe20000410000 */
[----:B------:R-:W-:Y:S02]  /*3840*/  @!P0 HADD2.F32 R33, -RZ, R33.H1_H1 ;  /* 0x30000021ff218230 */ /* 0x000fe40000004100 */
[----:B------:R-:W-:Y:S01]  /*3850*/  @!P0 FFMA.FTZ R3, R26, R31, R3 ;  /* 0x0000001f1a038223 */ /* 0x000fe20000010003 */
[----:B------:R-:W-:Y:S01]  /*3860*/  @!P0 FFMA.FTZ R39, R15, R24, -R39 ;  /* 0x000000180f278223 */ /* 0x000fe20000010827 */
[CC--:B------:R-:W-:Y:S01]  /*3870*/  @!P0 FMUL.FTZ R41, R25.reuse, R7.reuse ;  /* 0x0000000719298220 */ /* 0x0c0fe20000410000 */
[----:B------:R-:W-:Y:S01]  /*3880*/  @!P0 FMUL.FTZ R4, R6, R7 ;  /* 0x0000000706048220 */ /* 0x000fe20000410000 */
[----:B------:R-:W-:Y:S02]  /*3890*/  @!P0 FFMA.FTZ R30, R8, R31, -R30 ;  /* 0x0000001f081e8223 */ /* 0x000fe4000001081e */
[----:B------:R-:W-:Y:S01]  /*38a0*/  @!P0 F2FP.F16.F32.PACK_AB R34, R2, R39 ;  /* 0x000000270222823e */ /* 0x000fe200000000ff */
[-C--:B------:R-:W-:Y:S01]  /*38b0*/  @!P0 FFMA.FTZ R41, R6, R33.reuse, -R41 ;  /* 0x0000002106298223 */ /* 0x080fe20000010829 */
[----:B------:R-:W-:Y:S01]  /*38c0*/  @!P0 FFMA.FTZ R4, R25, R33, R4 ;  /* 0x0000002119048223 */ /* 0x000fe20000010004 */
[----:B------:R-:W-:Y:S02]  /*38d0*/  @!P0 F2FP.F16.F32.PACK_AB R30, R3, R30 ;  /* 0x0000001e031e823e */ /* 0x000fe400000000ff */
[----:B------:R-:W-:Y:S02]  /*38e0*/  @!P0 MOV R17, R34 ;  /* 0x0000002200118202 */ /* 0x000fe40000000f00 */
[----:B------:R-:W-:Y:S02]  /*38f0*/  @!P0 F2FP.F16.F32.PACK_AB R41, R4, R41 ;  /* 0x000000290429823e */ /* 0x000fe400000000ff */
[----:B------:R-:W-:Y:S02]  /*3900*/  @!P0 MOV R18, R30 ;  /* 0x0000001e00128202 */ /* 0x000fe40000000f00 */
[----:B------:R-:W-:Y:S05]  /*3910*/  @!P0 MOV R19, R41 ;  /* 0x0000002900138202 */ /* 0x000fea0000000f00 */
[----:B------:R3:W-:Y:S02]  /*3920*/  STG.E.128 desc[UR6][R48.64], R16 ;  /* 0x0000001030007986 */ /* 0x0007e4000c101d06 */
.L_x_2156:
[----:B------:R-:W-:Y:S05]  /*3930*/  BSYNC B0 ;  /* 0x0000000000007941 */ /* 0x000fea0003800000 */
.L_x_2155:
[----:B------:R-:W-:Y:S04]  /*3940*/  BSSY B0, `(.L_x_2157) ;  /* 0x0000042000007945 */ /* 0x000fe80003800000 */
[----:B------:R-:W-:Y:S05]  /*3950*/  @P5 BRA `(.L_x_2158) ;  /* 0x0000000400005947 */ /* 0x000fea0003800000 */
[----:B--2---:R-:W2:Y:S01]  /*3960*/  LDC.64 R32, c[0x0][0x338] ;  /* 0x0000ce00ff207b82 */ /* 0x004ea20000000a00 */
[----:B------:R-:W-:Y:S11]  /*3970*/  ISETP.GE.AND P0, PT, R148, UR4, PT ;  /* 0x0000000494007c0c */ /* 0x000ff6000bf06270 */
[----:B------:R-:W-:Y:S02]  /*3980*/  @!UPT UIADD3 URZ, URZ, URZ, URZ ;  /* 0x0000003f3f3ff290 */ /* 0x000fe4000fffe03f */
[C---:B------:R-:W-:Y:S02]  /*3990*/  @!P0 SHF.L.U32 R37, R77.reuse, 0x1, RZ ;  /* 0x000000014d258819 */ /* 0x040fe400000006ff */
[----:B------:R-:W-:Y:S02]  /*39a0*/  @!P0 SHF.L.U64.HI R26, R77, 0x1, R76 ;  /* 0x000000014d1a8819 */ /* 0x000fe4000001024c */
[C---:B------:R-:W-:Y:S02]  /*39b0*/  @!P0 IADD3 R30, P6, R37.reuse, R44, RZ ;  /* 0x0000002c251e8210 */ /* 0x040fe40007fde0ff */
[----:B------:R-:W-:Y:S02]  /*39c0*/  @!P0 IADD3 R20, P5, R37, R10, RZ ;  /* 0x0000000a25148210 */ /* 0x000fe40007fbe0ff */
[----:B------:R-:W-:Y:S01]  /*39d0*/  @!P0 IADD3.X R31, R26, R43, RZ, P6, !PT ;  /* 0x0000002b1a1f8210 */ /* 0x000fe200037fe4ff */
[----:B--2---:R-:W-:Y:S01]  /*39e0*/  IMAD.WIDE.U32 R38, R32, 0xc0, R102 ;  /* 0x000000c020267825 */ /* 0x004fe200078e0066 */
[----:B------:R-:W-:Y:S03]  /*39f0*/  @!P0 IADD3.X R21, R26, R11, RZ, P5, !PT ;  /* 0x0000000b1a158210 */ /* 0x000fe60002ffe4ff */
[----:B------:R-:W2:Y:S01]  /*3a00*/  @!P0 LDG.E.64 R22, desc[UR6][R30.64] ;  /* 0x000000061e168981 */ /* 0x000ea2000c1e1b00 */
[----:B------:R-:W-:Y:S05]  /*3a10*/  IMAD R33, R33, 0xc0, RZ ;  /* 0x000000c021217824 */ /* 0x000fea00078e02ff */
[----:B------:R-:W-:Y:S01]  /*3a20*/  IADD3 R39, R39, R33, RZ ;  /* 0x0000002127277210 */ /* 0x000fe20007ffe0ff */
[----:B------:R-:W4:Y:S01]  /*3a30*/  @!P0 LDG.E.64 R6, desc[UR6][R20.64] ;  /* 0x0000000614068981 */ /* 0x000f22000c1e1b00 */
[----:B------:R-:W5:Y:S05]  /*3a40*/  LDC.64 R32, c[0x0][0x248] ;  /* 0x00009200ff207b82 */ /* 0x000f6a0000000a00 */
[----:B-1-3--:R-:W3:Y:S01]  /*3a50*/  LDG.E.128 R16, desc[UR6][R38.64] ;  /* 0x0000000626107981 */ /* 0x00aee2000c1e1d00 */
[----:B-----5:R-:W-:Y:S04]  /*3a60*/  IMAD.WIDE.U32 R46, R32, 0xc0, R96 ;  /* 0x000000c0202e7825 */ /* 0x020fe800078e0060 */
[----:B------:R-:W-:Y:S05]  /*3a70*/  IMAD R33, R33, 0xc0, RZ ;  /* 0x000000c021217824 */ /* 0x000fea00078e02ff */
[----:B------:R-:W-:Y:S01]  /*3a80*/  IADD3 R47, R47, R33, RZ ;  /* 0x000000212f2f7210 */ /* 0x000fe20007ffe0ff */
[--C-:B--2---:R-:W-:Y:S02]  /*3a90*/  @!P0 HADD2.F32 R27, -RZ, R23.reuse.H0_H0 ;  /* 0x20000017ff1b8230 */ /* 0x104fe40000004100 */
[----:B------:R-:W-:Y:S02]  /*3aa0*/  @!P0 HADD2.F32 R29, -RZ, R23.H1_H1 ;  /* 0x30000017ff1d8230 */ /* 0x000fe40000004100 */
[--C-:B------:R-:W-:Y:S02]  /*3ab0*/  @!P0 HADD2.F32 R25, -RZ, R22.reuse.H0_H0 ;  /* 0x20000016ff198230 */ /* 0x100fe40000004100 */
[----:B------:R-:W-:Y:S02]  /*3ac0*/  @!P0 HADD2.F32 R22, -RZ, R22.H1_H1 ;  /* 0x30000016ff168230 */ /* 0x000fe40000004100 */
[--C-:B----4-:R-:W-:Y:S02]  /*3ad0*/  @!P0 HADD2.F32 R15, -RZ, R6.reuse.H0_H0 ;  /* 0x20000006ff0f8230 */ /* 0x110fe40000004100 */
[----:B------:R-:W-:Y:S01]  /*3ae0*/  @!P0 HADD2.F32 R8, -RZ, R6.H1_H1 ;  /* 0x30000006ff088230 */ /* 0x000fe20000004100 */
[----:B---3--:R-:W-:Y:S02]  /*3af0*/  @!P0 MOV R5, R16 ;  /* 0x0000001000058202 */ /* 0x008fe40000000f00 */
        /* <DEDUP_REMOVED lines=38> */
.L_x_2158:
[----:B------:R-:W-:Y:S05]  /*3d60*/  BSYNC B0 ;  /* 0x0000000000007941 */ /* 0x000fea0003800000 */
.L_x_2157:
[----:B------:R-:W-:Y:S04]  /*3d70*/  BSSY B0, `(.L_x_2159) ;  /* 0x0000040000007945 */ /* 0x000fe80003800000 */
[----:B------:R-:W-:Y:S05]  /*3d80*/  @P4 BRA `(.L_x_2160) ;  /* 0x0000000000f84947 */ /* 0x000fea0003800000 */
[----:B------:R-:W-:Y:S02]  /*3d90*/  ISETP.GE.AND P0, PT, R148, UR4, PT ;  /* 0x0000000494007c0c */ /* 0x000fe4000bf06270 */
[C---:B------:R-:W-:Y:S02]  /*3da0*/  LEA R38, P4, R87.reuse, R102, 0x1 ;  /* 0x0000006657267211 */ /* 0x040fe400078808ff */
[----:B----4-:R-:W-:Y:S02]  /*3db0*/  MOV R46, UR32 ;  /* 0x00000020002e7c02 */ /* 0x010fe40008000f00 */
[----:B------:R-:W-:Y:S02]  /*3dc0*/  LEA.HI.X R39, R87, R103, R86, 0x1, P4 ;  /* 0x0000006757277211 */ /* 0x000fe400020f0c56 */
[----:B------:R-:W-:Y:S02]  /*3dd0*/  MOV R34, UR35 ;  /* 0x0000002300227c02 */ /* 0x000fe40008000f00 */
[----:B------:R-:W-:Y:S01]  /*3de0*/  MOV R47, UR33 ;  /* 0x00000021002f7c02 */ /* 0x000fe20008000f00 */
[----:B-123--:R-:W2:Y:S02]  /*3df0*/  LDG.E.128 R16, desc[UR6][R38.64] ;  /* 0x0000000626107981 */ /* 0x00eea4000c1e1d00 */
[C---:B------:R-:W-:Y:S02]  /*3e00*/  @!P0 SHF.L.U32 R37, R75.reuse, 0x1, RZ ;  /* 0x000000014b258819 */ /* 0x040fe400000006ff */
[----:B------:R-:W-:Y:S02]  /*3e10*/  @!P0 SHF.L.U64.HI R30, R75, 0x1, R74 ;  /* 0x000000014b1e8819 */ /* 0x000fe4000001024a */
[C---:B------:R-:W-:Y:S02]  /*3e20*/  @!P0 IADD3 R22, P4, R37.reuse, R10, RZ ;  /* 0x0000000a25168210 */ /* 0x040fe40007f9e0ff */
[----:B------:R-:W-:Y:S02]  /*3e30*/  @!P0 IADD3 R28, P5, R37, R44, RZ ;  /* 0x0000002c251c8210 */ /* 0x000fe40007fbe0ff */
[C---:B------:R-:W-:Y:S02]  /*3e40*/  @!P0 IADD3.X R23, R30.reuse, R11, RZ, P4, !PT ;  /* 0x0000000b1e178210 */ /* 0x040fe400027fe4ff */
[----:B------:R-:W-:Y:S02]  /*3e50*/  @!P0 IADD3.X R29, R30, R43, RZ, P5, !PT ;  /* 0x0000002b1e1d8210 */ /* 0x000fe40002ffe4ff */
[C---:B------:R-:W-:Y:S01]  /*3e60*/  LEA R48, P4, R46.reuse, R96, 0x1 ;  /* 0x000000602e307211 */ /* 0x040fe200078808ff */
[----:B------:R-:W3:Y:S03]  /*3e70*/  @!P0 LDG.E.64 R6, desc[UR6][R22.64] ;  /* 0x0000000616068981 */ /* 0x000ee6000c1e1b00 */
[----:B------:R-:W-:Y:S03]  /*3e80*/  LEA.HI.X R49, R46, R97, R34, 0x1, P4 ;  /* 0x000000612e317211 */ /* 0x000fe600020f0c22 */
[----:B------:R-:W4:Y:S01]  /*3e90*/  @!P0 LDG.E.64 R32, desc[UR6][R28.64] ;  /* 0x000000061c208981 */ /* 0x000f22000c1e1b00 */
[--C-:B---3--:R-:W-:Y:S01]  /*3ea0*/  @!P0 HADD2.F32 R21, -RZ, R6.reuse.H0_H0 ;  /* 0x20000006ff158230 */ /* 0x108fe20000004100 */
[----:B--2---:R-:W-:Y:S01]  /*3eb0*/  @!P0 MOV R5, R16 ;  /* 0x0000001000058202 */ /* 0x004fe20000000f00 */
[----:B------:R-:W-:Y:S01]  /*3ec0*/  @!P0 HADD2.F32 R6, -RZ, R6.H1_H1 ;  /* 0x30000006ff068230 */ /* 0x000fe20000004100 */
[----:B------:R-:W-:Y:S02]  /*3ed0*/  @!P0 MOV R15, R17 ;  /* 0x00000011000f8202 */ /* 0x000fe40000000f00 */
[----:B------:R-:W-:Y:S01]  /*3ee0*/  @!P0 MOV R20, R19 ;  /* 0x0000001300148202 */ /* 0x000fe20000000f00 */
[--C-:B------:R-:W-:Y:S02]  /*3ef0*/  @!P0 HADD2.F32 R25, -RZ, R5.reuse.H1_H1 ;  /* 0x30000005ff198230 */ /* 0x100fe40000004100 */
[----:B----4-:R-:W-:Y:S02]  /*3f00*/  @!P0 HADD2.F32 R27, -RZ, R32.H0_H0 ;  /* 0x20000020ff1b8230 */ /* 0x010fe40000004100 */
[----:B------:R-:W-:Y:S02]  /*3f10*/  @!P0 HADD2.F32 R8, -RZ, R5.H0_H0 ;  /* 0x20000005ff088230 */ /* 0x000fe40000004100 */
[CC--:B------:R-:W-:Y:S01]  /*3f20*/  @!P0 FMUL.FTZ R37, R25.reuse, R21.reuse ;  /* 0x0000001519258220 */ /* 0x0c0fe20000410000 */
[--C-:B------:R-:W-:Y:S02]  /*3f30*/  @!P0 HADD2.F32 R29, -RZ, R15.reuse.H1_H1 ;  /* 0x3000000fff1d8230 */ /* 0x100fe40000004100 */
[----:B------:R-:W-:Y:S02]  /*3f40*/  @!P0 HADD2.F32 R15, -RZ, R15.H0_H0 ;  /* 0x2000000fff0f8230 */ /* 0x000fe40000004100 */
[C---:B------:R-:W-:Y:S01]  /*3f50*/  @!P0 FMUL.FTZ R0, R8.reuse, R21 ;  /* 0x0000001508008220 */ /* 0x040fe20000410000 */
[-C--:B------:R-:W-:Y:S01]  /*3f60*/  @!P0 FFMA.FTZ R37, R8, R27.reuse, -R37 ;  /* 0x0000001b08258223 */ /* 0x080fe20000010825 */
[----:B------:R-:W-:Y:S01]  /*3f70*/  @!P0 MOV R8, R18 ;  /* 0x0000001200088202 */ /* 0x000fe20000000f00 */
[--C-:B------:R-:W-:Y:S02]  /*3f80*/  @!P0 HADD2.F32 R5, -RZ, R7.reuse.H0_H0 ;  /* 0x20000007ff058230 */ /* 0x100fe40000004100 */
[----:B------:R-:W-:Y:S01]  /*3f90*/  @!P0 FFMA.FTZ R0, R25, R27, R0 ;  /* 0x0000001b19008223 */ /* 0x000fe20000010000 */
[-C--:B------:R-:W-:Y:S01]  /*3fa0*/  @!P0 FMUL.FTZ R39, R29, R6.reuse ;  /* 0x000000061d278220 */ /* 0x080fe20000410000 */
[----:B------:R-:W-:Y:S01]  /*3fb0*/  @!P0 FMUL.FTZ R2, R15, R6 ;  /* 0x000000060f028220 */ /* 0x000fe20000410000 */
[--C-:B------:R-:W-:Y:S02]  /*3fc0*/  @!P0 HADD2.F32 R26, -RZ, R8.reuse.H1_H1 ;  /* 0x30000008ff1a8230 */ /* 0x100fe40000004100 */
[----:B------:R-:W-:Y:S01]  /*3fd0*/  @!P0 F2FP.F16.F32.PACK_AB R37, R0, R37 ;  /* 0x000000250025823e */ /* 0x000fe200000000ff */
[----:B------:R-:W-:Y:S02]  /*3fe0*/  @!P0 HADD2.F32 R8, -RZ, R8.H0_H0 ;  /* 0x20000008ff088230 */ /* 0x000fe40000004100 */
[--C-:B------:R-:W-:Y:S01]  /*3ff0*/  @!P0 HADD2.F32 R25, -RZ, R20.reuse.H1_H1 ;  /* 0x30000014ff198230 */ /* 0x100fe20000004100 */
[----:B------:R-:W-:Y:S01]  /*4000*/  @!P0 MOV R16, R37 ;  /* 0x0000002500108202 */ /* 0x000fe20000000f00 */
[----:B------:R-:W-:Y:S02]  /*4010*/  @!P0 HADD2.F32 R6, -RZ, R20.H0_H0 ;  /* 0x20000014ff068230 */ /* 0x000fe40000004100 */
[-C--:B------:R-:W-:Y:S01]  /*4020*/  @!P0 FMUL.FTZ R3, R8, R5.reuse ;  /* 0x0000000508038220 */ /* 0x080fe20000410000 */
[----:B------:R-:W-:Y:S02]  /*4030*/  @!P0 HADD2.F32 R7, -RZ, R7.H1_H1 ;  /* 0x30000007ff078230 */ /* 0x000fe40000004100 */
[----:B------:R-:W-:Y:S01]  /*4040*/  @!P0 FMUL.FTZ R30, R26, R5 ;  /* 0x000000051a1e8220 */ /* 0x000fe20000410000 */
[----:B------:R-:W-:Y:S02]  /*4050*/  @!P0 HADD2.F32 R24, -RZ, R32.H1_H1 ;  /* 0x30000020ff188230 */ /* 0x000fe40000004100 */
        /* <DEDUP_REMOVED lines=17> */
.L_x_2160:
[----:B------:R-:W-:Y:S05]  /*4170*/  BSYNC B0 ;  /* 0x0000000000007941 */ /* 0x000fea0003800000 */
.L_x_2159:
        /* <DEDUP_REMOVED lines=15> */
[----:B------:R-:W5:Y:S01]  /*4270*/  @!P0 LDG.E.64 R6, desc[UR6][R20.64] ;  /* 0x0000000614068981 */ /* 0x000f62000c1e1b00 */
[----:B------:R-:W1:Y:S05]  /*4280*/  LDC.64 R32, c[0x0][0x248] ;  /* 0x00009200ff207b82 */ /* 0x000e6a0000000a00 */
[----:B-1-34-:R-:W3:Y:S01]  /*4290*/  LDG.E.128 R16, desc[UR6][R38.64] ;  /* 0x0000000626107981 */ /* 0x01aee2000c1e1d00 */
[----:B------:R-:W-:Y:S04]  /*42a0*/  IMAD.WIDE.U32 R46, R32, 0x140, R96 ;  /* 0x00000140202e7825 */ /* 0x000fe800078e0060 */
[----:B------:R-:W-:Y:S05]  /*42b0*/  IMAD R33, R33, 0x140, RZ ;  /* 0x0000014021217824 */ /* 0x000fea00078e02ff */
[----:B------:R-:W-:Y:S01]  /*42c0*/  IADD3 R47, R47, R33, RZ ;  /* 0x000000212f2f7210 */ /* 0x000fe20007ffe0ff */
[--C-:B--2---:R-:W-:Y:S02]  /*42d0*/  @!P0 HADD2.F32 R27, -RZ, R23.reuse.H0_H0 ;  /* 0x20000017ff1b8230 */ /* 0x104fe40000004100 */
[----:B------:R-:W-:Y:S02]  /*42e0*/  @!P0 HADD2.F32 R29, -RZ, R23.H1_H1 ;  /* 0x30000017ff1d8230 */ /* 0x000fe40000004100 */
[--C-:B------:R-:W-:Y:S02]  /*42f0*/  @!P0 HADD2.F32 R25, -RZ, R22.reuse.H0_H0 ;  /* 0x20000016ff198230 */ /* 0x100fe40000004100 */
[----:B------:R-:W-:Y:S02]  /*4300*/  @!P0 HADD2.F32 R22, -RZ, R22.H1_H1 ;  /* 0x30000016ff168230 */ /* 0x000fe40000004100 */
[--C-:B-----5:R-:W-:Y:S02]  /*4310*/  @!P0 HADD2.F32 R15, -RZ, R6.reuse.H0_H0 ;  /* 0x20000006ff0f8230 */ /* 0x120fe40000004100 */
        /* <DEDUP_REMOVED lines=40> */
.L_x_2162:
[----:B------:R-:W-:Y:S05]  /*45a0*/  BSYNC B0 ;  /* 0x0000000000007941 */ /* 0x000fea0003800000 */
.L_x_2161:
        /* <DEDUP_REMOVED lines=66> */
.L_x_2164:
[----:B------:R-:W-:Y:S05]  /*49d0*/  BSYNC B0 ;  /* 0x0000000000007941 */ /* 0x000fea0003800000 */
.L_x_2163:
        /* <DEDUP_REMOVED lines=66> */
.L_x_2166:
[----:B------:R-:W-:Y:S05]  /*4e00*/  BSYNC B0 ;  /* 0x0000000000007941 */ /* 0x000fea0003800000 */
.L_x_2165:
[C---:B------:R-:W-:Y:S01]  /*4e10*/  LEA R44, P1, R35.reuse, R42, 0x1 ;  /* 0x0000002a232c7211 */ /* 0x040fe200078208ff */
[----:B------:R-:W-:Y:S01]  /*4e20*/  UMOV UR4, UR45 ;  /* 0x0000002d00047c82 */ /* 0x000fe20008000000 */
[C---:B------:R-:W-:Y:S02]  /*4e30*/  LEA R10, P0, R35.reuse, R10, 0x1 ;  /* 0x0000000a230a7211 */ /* 0x040fe400078008ff */
[C---:B------:R-:W-:Y:S02]  /*4e40*/  LEA.HI.X.SX32 R43, R35.reuse, R43, 0x1, P1 ;  /* 0x0000002b232b7211 */ /* 0x040fe400008f0eff */
[----:B------:R-:W-:Y:S01]  /*4e50*/  LEA.HI.X.SX32 R11, R35, R11, 0x1, P0 ;  /* 0x0000000b230b7211 */ /* 0x000fe200000f0eff */
[----:B------:R-:W-:Y:S08]  /*4e60*/  BRA `(.L_x_2167) ;  /* 0x0000003800187947 */ /* 0x000ff00003800000 */
.L_x_2150:
[----:B------:R-:W-:Y:S01]  /*4e70*/  ULEA.HI UR56, UR4, UR4, URZ, 0x1 ;  /* 0x0000000404387291 */ /* 0x000fe2000f8f083f */
[----:B------:R-:W-:Y:S01]  /*4e80*/  ISETP.NE.AND P0, PT, R0, RZ, PT ;  /* 0x000000ff0000720c */ /* 0x000fe20003f05270 */
[----:B------:R-:W-:Y:S02]  /*4e90*/  BSSY B1, `(.L_x_2168) ;  /* 0x000005d000017945 */ /* 0x000fe40003800000 */
[----:B------:R-:W-:Y:S06]  /*4ea0*/  USHF.R.S32.HI UR56, URZ, 0x1, UR56 ;  /* 0x000000013f387899 */ /* 0x000fec0008011438 */
[----:B---3--:R-:W-:Y:S04]  /*4eb0*/  MOV R139, UR56 ;  /* 0x00000038008b7c02 */ /* 0x008fe80008000f00 */
[----:B------:R-:W-:Y:S05]  /*4ec0*/  @P0 BRA `(.L_x_2169) ;  /* 0x0000000400640947 */ /* 0x000fea0003800000 */
[----:B------:R1:W5:Y:S01]  /*4ed0*/  LDG.E.128 R32, desc[UR6][R102.64] ;  /* 0x0000000666207981 */ /* 0x000362000c1e1d00 */
[----:B------:R-:W-:Y:S01]  /*4ee0*/  ISETP.GE.AND P0, PT, R148, UR4, PT ;  /* 0x0000000494007c0c */ /* 0x000fe2000bf06270 */
[----:B------:R-:W-:Y:S11]  /*4ef0*/  BSSY B0, `(.L_x_2170) ;  /* 0x0000055000007945 */ /* 0x000ff60003800000 */
[----:B------:R-:W-:Y:S01]  /*4f00*/  @!UPT UIADD3 URZ, URZ, URZ, URZ ;  /* 0x0000003f3f3ff290 */ /* 0x000fe2000fffe03f */
[----:B------:R-:W-:Y:S05]  /*4f10*/  @P0 BRA `(.L_x_2171) ;  /* 0x0000000400480947 */ /* 0x000fea0003800000 */
[C---:B------:R-:W-:Y:S02]  /*4f20*/  ISETP.GE.AND P0, PT, R148.reuse, R139, PT ;  /* 0x0000008b9400720c */ /* 0x040fe40003f06270 */
[----:B------:R-:W-:Y:S02]  /*4f30*/  MOV R47, RZ ;  /* 0x000000ff002f7202 */ /* 0x000fe40000000f00 */
[----:B-----5:R-:W-:Y:S01]  /*4f40*/  MOV R45, R33 ;  /* 0x00000021002d7202 */ /* 0x020fe20000000f00 */
[--C-:B------:R-:W-:Y:S01]  /*4f50*/  HADD2.F32 R33, -RZ, R32.reuse.H1_H1 ;  /* 0x30000020ff217230 */ /* 0x100fe20000004100 */
[----:B------:R-:W-:Y:S02]  /*4f60*/  MOV R42, R34 ;  /* 0x00000022002a7202 */ /* 0x000fe40000000f00 */
[----:B------:R-:W-:Y:S05]  /*4f70*/  MOV R41, R35 ;  /* 0x0000002300297202 */ /* 0x000fea0000000f00 */
[----:B------:R-:W-:Y:S04]  /*4f80*/  @P0 IADD3 R47, RZ, -UR56, RZ ;  /* 0x80000038ff2f0c10 */ /* 0x000fe8000fffe0ff */
[C---:B------:R-:W-:Y:S04]  /*4f90*/  LEA R48, P0, R47.reuse, R104, 0x1 ;  /* 0x000000682f307211 */ /* 0x040fe800078008ff */
[----:B------:R-:W-:Y:S02]  /*4fa0*/  LEA.HI.X.SX32 R49, R47, R105, 0x1, P0 ;  /* 0x000000692f317211 */ /* 0x000fe400000f0eff */
[CC--:B------:R-:W-:Y:S02]  /*4fb0*/  ISETP.GE.AND P0, PT, R148.reuse, R139.reuse, PT ;  /* 0x0000008b9400720c */ /* 0x0c0fe40003f06270 */
[----:B------:R-:W-:Y:S02]  /*4fc0*/  MOV R47, R139 ;  /* 0x0000008b002f7202 */ /* 0x000fe40000000f00 */
[----:B------:R-:W2:Y:S09]  /*4fd0*/  LDG.E.128 R48, desc[UR6][R48.64] ;  /* 0x0000000630307981 */ /* 0x000eb2000c1e1d00 */
[----:B------:R-:W-:Y:S04]  /*4fe0*/  @P0 IADD3 R47, RZ, -UR56, RZ ;  /* 0x80000038ff2f0c10 */ /* 0x000fe8000fffe0ff */
[C---:B------:R-:W-:Y:S04]  /*4ff0*/  LEA R18, P0, R47.reuse, R102, 0x1 ;  /* 0x000000662f127211 */ /* 0x040fe800078008ff */
[----:B------:R-:W-:Y:S02]  /*5000*/  LEA.HI.X.SX32 R19, R47, R103, 0x1, P0 ;  /* 0x000000672f137211 */ /* 0x000fe400000f0eff */
[C---:B------:R-:W-:Y:S02]  /*5010*/  ISETP.GE.AND P0, PT, R148.reuse, R139, PT ;  /* 0x0000008b9400720c */ /* 0x040fe40003f06270 */
[----:B------:R-:W-:Y:S02]  /*5020*/  MOV R47, RZ ;  /* 0x000000ff002f7202 */ /* 0x000fe40000000f00 */
[----:B------:R-:W3:Y:S09]  /*5030*/  LDG.E.128 R16, desc[UR6][R18.64] ;  /* 0x0000000612107981 */ /* 0x000ef2000c1e1d00 */
[----:B------:R-:W-:Y:S04]  /*5040*/  @P0 IADD3 R47, RZ, -UR56, RZ ;  /* 0x80000038ff2f0c10 */ /* 0x000fe8000fffe0ff */
[C---:B------:R-:W-:Y:S04]  /*5050*/  LEA R30, P0, R47.reuse, R106, 0x1 ;  /* 0x0000006a2f1e7211 */ /* 0x040fe800078008ff */
[----:B------:R-:W-:Y:S02]  /*5060*/  LEA.HI.X.SX32 R31, R47, R107, 0x1, P0 ;  /* 0x0000006b2f1f7211 */ /* 0x000fe400000f0eff */
[----:B------:R-:W-:Y:S03]  /*5070*/  ISETP.GE.AND P0, PT, R148, R139, PT ;  /* 0x0000008b9400720c */ /* 0x000fe60003f06270 */
[----:B------:R4:W3:Y:S02]  /*5080*/  LDG.E.128 R36, desc[UR6][R30.64] ;  /* 0x000000061e247981 */ /* 0x0008e4000c1e1d00 */
[----:B----4-:R-:W-:Y:S02]  /*5090*/  HADD2.F32 R31, -RZ, R32.H0_H0 ;  /* 0x20000020ff1f7230 */ /* 0x010fe40000004100 */
[----:B------:R-:W-:Y:S02]  /*50a0*/  HADD2.F32 R32, -RZ, R45.H0_H0 ;  /* 0x2000002dff207230 */ /* 0x000fe40000004100 */
[--C-:B--2---:R-:W-:Y:S02]  /*50b0*/  HADD2.F32 R26, -RZ, R48.reuse.H0_H0 ;  /* 0x20000030ff1a7230 */ /* 0x104fe40000004100 */
        /* <DEDUP_REMOVED lines=8> */
[----:B------:R-:W-:Y:S01]  /*5140*/  @!P0 FADD.FTZ R23, -R23, -RZ ;  /* 0x800000ff17178221 */ /* 0x000fe20000010100 */
[--C-:B------:R-:W-:Y:S02]  /*5150*/  HADD2.F32 R20, -RZ, R51.reuse.H0_H0 ;  /* 0x20000033ff147230 */ /* 0x100fe40000004100 */
[----:B------:R-:W-:Y:S01]  /*5160*/  @!P0 FADD.FTZ R22, -R22, -RZ ;  /* 0x800000ff16168221 */ /* 0x000fe20000010100 */
[----:B------:R-:W-:Y:S02]  /*5170*/  HADD2.F32 R15, -RZ, R51.H1_H1 ;  /* 0x30000033ff0f7230 */ /* 0x000fe40000004100 */
[----:B------:R-:W-:Y:S01]  /*5180*/  @!P0 FADD.FTZ R21, -R21, -RZ ;  /* 0x800000ff15158221 */ /* 0x000fe20000010100 */
[----:B------:R-:W-:Y:S02]  /*5190*/  @!P0 FADD.FTZ R20, -R20, -RZ ;  /* 0x800000ff14148221 */ /* 0x000fe40000010100 */
[----:B------:R-:W-:Y:S01]  /*51a0*/  @!P0 FADD.FTZ R15, -R15, -RZ ;  /* 0x800000ff0f0f8221 */ /* 0x000fe20000010100 */
[--C-:B---3--:R-:W-:Y:S02]  /*51b0*/  HADD2.F32 R29, -RZ, R16.reuse.H0_H0 ;  /* 0x20000010ff1d7230 */ /* 0x108fe40000004100 */
[--C-:B------:R-:W-:Y:S02]  /*51c0*/  HADD2.F32 R27, -RZ, R17.reuse.H0_H0 ;  /* 0x20000011ff1b7230 */ /* 0x100fe40000004100 */
[----:B------:R-:W-:Y:S02]  /*51d0*/  HADD2.F32 R16, -RZ, R16.H1_H1 ;  /* 0x30000010ff107230 */ /* 0x000fe40000004100 */
[----:B------:R-:W-:Y:S01]  /*51e0*/  FMUL.FTZ R0, R29, R26 ;  /* 0x0000001a1d007220 */ /* 0x000fe20000410000 */
[----:B------:R-:W-:Y:S01]  /*51f0*/  FMUL.FTZ R3, R27, R24 ;  /* 0x000000181b037220 */ /* 0x000fe20000410000 */
[----:B------:R-:W-:Y:S02]  /*5200*/  HADD2.F32 R24, -RZ, R17.H1_H1 ;  /* 0x30000011ff187230 */ /* 0x000fe40000004100 */
[----:B------:R-:W-:Y:S01]  /*5210*/  FMUL.FTZ R2, R16, R25 ;  /* 0x0000001910027220 */ /* 0x000fe20000410000 */
[--C-:B------:R-:W-:Y:S02]  /*5220*/  HADD2.F32 R25, -RZ, R18.reuse.H0_H0 ;  /* 0x20000012ff197230 */ /* 0x100fe40000004100 */
[----:B------:R-:W-:Y:S02]  /*5230*/  HADD2.F32 R18, -RZ, R18.H1_H1 ;  /* 0x30000012ff127230 */ /* 0x000fe40000004100 */
[----:B------:R-:W-:Y:S01]  /*5240*/  FMUL.FTZ R4, R24, R23 ;  /* 0x0000001718047220 */ /* 0x000fe20000410000 */
[--C-:B------:R-:W-:Y:S02]  /*5250*/  HADD2.F32 R17, -RZ, R19.reuse.H0_H0 ;  /* 0x20000013ff117230 */ /* 0x100fe40000004100 */
[----:B------:R-:W-:Y:S01]  /*5260*/  FMUL.FTZ R5, R25, R22 ;  /* 0x0000001619057220 */ /* 0x000fe20000410000 */
[----:B------:R-:W-:Y:S02]  /*5270*/  HADD2.F32 R16, -RZ, R19.H1_H1 ;  /* 0x30000013ff107230 */ /* 0x000fe40000004100 */
[----:B------:R-:W-:Y:S01]  /*5280*/  FMUL.FTZ R6, R18, R21 ;  /* 0x0000001512067220 */ /* 0x000fe20000410000 */
[----:B------:R-:W-:Y:S02]  /*5290*/  FMUL.FTZ R7, R17, R20 ;  /* 0x0000001411077220 */ /* 0x000fe40000410000 */
[----:B------:R-:W-:Y:S01]  /*52a0*/  FMUL.FTZ R8, R16, R15 ;  /* 0x0000000f10087220 */ /* 0x000fe20000410000 */
[--C-:B------:R-:W-:Y:S02]  /*52b0*/  HADD2.F32 R28, -RZ, R36.reuse.H0_H0 ;  /* 0x20000024ff1c7230 */ /* 0x100fe40000004100 */
        /* <DEDUP_REMOVED lines=14> */
[--C-:B------:R-:W-:Y:S02]  /*53a0*/  HADD2.F32 R38, -RZ, R39.reuse.H0_H0 ;  /* 0x20000027ff267230 */ /* 0x100fe40000004100 */
[----:B------:R-:W-:Y:S02]  /*53b0*/  HADD2.F32 R40, -RZ, R39.H1_H1 ;  /* 0x30000027ff287230 */ /* 0x000fe40000004100 */
[----:B------:R-:W-:Y:S01]  /*53c0*/  FFMA.FTZ R6, R33, R37, R6 ;  /* 0x0000002521067223 */ /* 0x000fe20000010006 */
[----:B------:R-:W-:Y:S01]  /*53d0*/  F2FP.F16.F32.PACK_AB R33, R4, R3 ;  /* 0x000000030421723e */ /* 0x000fe200000000ff */
[--C-:B------:R-:W-:Y:S02]  /*53e0*/  HADD2.F32 R30, -RZ, R41.reuse.H0_H0 ;  /* 0x20000029ff1e7230 */ /* 0x100fe40000004100 */
[----:B------:R-:W-:Y:S01]  /*53f0*/  HADD2.F32 R39, -RZ, R41.H1_H1 ;  /* 0x30000029ff277230 */ /* 0x000fe20000004100 */
[----:B------:R-:W-:Y:S02]  /*5400*/  F2FP.F16.F32.PACK_AB R34, R6, R5 ;  /* 0x000000050622723e */ /* 0x000fe400000000ff */
[----:B------:R-:W-:Y:S02]  /*5410*/  FFMA.FTZ R7, R30, R38, R7 ;  /* 0x000000261e077223 */ /* 0x000fe40000010007 */
[----:B------:R-:W-:Y:S05]  /*5420*/  FFMA.FTZ R8, R39, R40, R8 ;  /* 0x0000002827087223 */ /* 0x000fea0000010008 */
[----:B------:R-:W-:Y:S02]  /*5430*/  F2FP.F16.F32.PACK_AB R35, R8, R7 ;  /* 0x000000070823723e */ /* 0x000fe400000000ff */
.L_x_2171:
[----:B------:R-:W-:Y:S05]  /*5440*/  BSYNC B0 ;  /* 0x0000000000007941 */ /* 0x000fea0003800000 */
.L_x_2170:
[----:B-----5:R2:W-:Y:S02]  /*5450*/  STG.E.128 desc[UR6][R96.64], R32 ;  /* 0x0000002060007986 */ /* 0x0205e4000c101d06 */
.L_x_2169:
[----:B------:R-:W-:Y:S05]  /*5460*/  BSYNC B1 ;  /* 0x0000000000017941 */ /* 0x000fea0003800000 */
.L_x_2168:
[----:B------:R-:W-:Y:S01]  /*5470*/  ISETP.NE.AND P0, PT, R46, RZ, PT ;  /* 0x000000ff2e00720c */ /* 0x000fe20003f05270 */
[----:B------:R-:W-:Y:S11]  /*5480*/  BSSY B1, `(.L_x_2172) ;  /* 0x000006b000017945 */ /* 0x000ff60003800000 */
[----:B------:R-:W-:Y:S01]  /*5490*/  @!UPT UIADD3 URZ, URZ, URZ, URZ ;  /* 0x0000003f3f3ff290 */ /* 0x000fe2000fffe03f */
[----:B------:R-:W-:Y:S05]  /*54a0*/  @P0 BRA `(.L_x_2173) ;  /* 0x0000000400a00947 */ /* 0x000fea0003800000 */
[C---:B------:R-:W-:Y:S01]  /*54b0*/  LEA R140, P0, R109.reuse, R102, 0x1 ;  /* 0x000000666d8c7211 */ /* 0x040fe200078008ff */
[----:B------:R-:W-:Y:S01]  /*54c0*/  IMAD.U32 R145, RZ, RZ, UR19 ;  /* 0x00000013ff917e24 */ /* 0x000fe2000f8e00ff */
[----:B------:R-:W-:Y:S01]  /*54d0*/  BSSY B0, `(.L_x_2174) ;  /* 0x0000064000007945 */ /* 0x000fe20003800000 */
[----:B------:R-:W-:Y:S01]  /*54e0*/  IMAD.U32 R2, RZ, RZ, UR19 ;  /* 0x00000013ff027e24 */ /* 0x000fe2000f8e00ff */
[----:B------:R-:W-:Y:S01]  /*54f0*/  LEA.HI.X R141, R109, R103, R108, 0x1, P0 ;  /* 0x000000676d8d7211 */ /* 0x000fe200000f0c6c */
[----:B------:R-:W-:Y:S01]  /*5500*/  IMAD.U32 R0, RZ, RZ, UR18 ;  /* 0x00000012ff007e24 */ /* 0x000fe2000f8e00ff */
[----:B------:R-:W-:Y:S03]  /*5510*/  LEA R144, P0, R145, R96, 0x1 ;  /* 0x0000006091907211 */ /* 0x000fe600078008ff */
[----:B--2---:R2:W5:Y:S01]  /*5520*/  LDG.E.128 R32, desc[UR6][R140.64] ;  /* 0x000000068c207981 */ /* 0x004562000c1e1d00 */
[----:B------:R-:W-:Y:S02]  /*5530*/  LEA.HI.X R145, R2, R97, R0, 0x1, P0 ;  /* 0x0000006102917211 */ /* 0x000fe400000f0c00 */
[----:B------:R-:W-:Y:S11]  /*5540*/  ISETP.GE.AND P0, PT, R148, UR4, PT ;  /* 0x0000000494007c0c */ /* 0x000ff6000bf06270 */
[----:B------:R-:W-:Y:S02]  /*5550*/  @!UPT UIADD3 URZ, URZ, URZ, URZ ;  /* 0x0000003f3f3ff290 */ /* 0x000fe4000fffe03f */
[----:B------:R-:W-:Y:S05]  /*5560*/  @P0 BRA `(.L_x_2175) ;  /* 0x0000000400680947 */ /* 0x000fea0003800000 */
[-C--:B------:R-:W-:Y:S02]  /*5570*/  ISETP.GE.AND P0, PT, R148, R139.reuse, PT ;  /* 0x0000008b9400720c */ /* 0x080fe40003f06270 */
[----:B------:R-:W-:Y:S02]  /*5580*/  MOV R138, R139 ;  /* 0x0000008b008a7202 */ /* 0x000fe40000000f00 */
[----:B-----5:R-:W-:Y:S01]  /*5590*/  MOV R47, R33 ;  /* 0x00000021002f7202 */ /* 0x020fe20000000f00 */
[--C-:B------:R-:W-:Y:S01]  /*55a0*/  HADD2.F32 R33, -RZ, R32.reuse.H0_H0 ;  /* 0x20000020ff217230 */ /* 0x100fe20000004100 */
[----:B------:R-:W-:Y:S01]  /*55b0*/  MOV R45, R35 ;  /* 0x00000023002d7202 */ /* 0x000fe20000000f00 */
[----:B------:R-:W-:Y:S01]  /*55c0*/  HADD2.F32 R35, -RZ, R32.H1_H1 ;  /* 0x30000020ff237230 */ /* 0x000fe20000004100 */
[----:B------:R-:W-:Y:S05]  /*55d0*/  MOV R46, R34 ;  /* 0x00000022002e7202 */ /* 0x000fea0000000f00 */
[----:B------:R-:W-:Y:S04]  /*55e0*/  @P0 IADD3 R138, RZ, -UR56, RZ ;  /* 0x80000038ff8a0c10 */ /* 0x000fe8000fffe0ff */
[C---:B------:R-:W-:Y:S02]  /*55f0*/  LEA R16, P0, R138.reuse, R140, 0x1 ;  /* 0x0000008c8a107211 */ /* 0x040fe400078008ff */
[----:B--2---:R-:W-:Y:S02]  /*5600*/  MOV R140, RZ ;  /* 0x000000ff008c7202 */ /* 0x004fe40000000f00 */
[----:B------:R-:W-:Y:S02]  /*5610*/  LEA.HI.X.SX32 R17, R138, R141, 0x1, P0 ;  /* 0x0000008d8a117211 */ /* 0x000fe400000f0eff */
[-C--:B------:R-:W-:Y:S02]  /*5620*/  ISETP.GE.AND P0, PT, R148, R139.reuse, PT ;  /* 0x0000008b9400720c */ /* 0x080fe40003f06270 */
[----:B------:R-:W-:Y:S01]  /*5630*/  MOV R138, RZ ;  /* 0x000000ff008a7202 */ /* 0x000fe20000000f00 */
[----:B------:R-:W2:Y:S10]  /*5640*/  LDG.E.128 R28, desc[UR6][R16.64] ;  /* 0x00000006101c7981 */ /* 0x000eb4000c1e1d00 */
[----:B------:R-:W-:Y:S04]  /*5650*/  @P0 IADD3 R140, RZ, -UR56, RZ ;  /* 0x80000038ff8c0c10 */ /* 0x000fe8000fffe0ff */
[C---:B------:R-:W-:Y:S04]  /*5660*/  IADD3 R143, P0, R81.reuse, R140, RZ ;  /* 0x0000008c518f7210 */ /* 0x040fe80007f1e0ff */
        /* <DEDUP_REMOVED lines=9> */
[----:B------:R-:W-:Y:S02]  /*5700*/  LEA.HI.X R37, R141, R107, R138, 0x1, P0 ;  /* 0x0000006b8d257211 */ /* 0x000fe400000f0c8a */
[----:B------:R-:W3:Y:S01]  /*5710*/  LDG.E.128 R140, desc[UR6][R142.64] ;  /* 0x000000068e8c7981 */ /* 0x000ee2000c1e1d00 */
[----:B------:R-:W-:Y:S07]  /*5720*/  ISETP.GE.AND P0, PT, R148, R139, PT ;  /* 0x0000008b9400720c */ /* 0x000fee0003f06270 */
[----:B------:R4:W3:Y:S02]  /*5730*/  LDG.E.128 R48, desc[UR6][R36.64] ;  /* 0x0000000624307981 */ /* 0x0008e4000c1e1d00 */
[----:B----4-:R-:W-:Y:S02]  /*5740*/  HADD2.F32 R36, -RZ, R47.H0_H0 ;  /* 0x2000002fff247230 */ /* 0x010fe40000004100 */
[--C-:B--2---:R-:W-:Y:S01]  /*5750*/  HADD2.F32 R24, -RZ, R29.reuse.H0_H0 ;  /* 0x2000001dff187230 */ /* 0x104fe20000004100 */
[----:B------:R-:W-:Y:S02]  /*5760*/  MOV R22, R28 ;  /* 0x0000001c00167202 */ /* 0x000fe40000000f00 */
[----:B------:R-:W-:Y:S02]  /*5770*/  MOV R20, R30 ;  /* 0x0000001e00147202 */ /* 0x000fe40000000f00 */
[----:B------:R-:W-:Y:S01]  /*5780*/  MOV R19, R31 ;  /* 0x0000001f00137202 */ /* 0x000fe20000000f00 */
[--C-:B------:R-:W-:Y:S02]  /*5790*/  HADD2.F32 R28, -RZ, R22.reuse.H0_H0 ;  /* 0x20000016ff1c7230 */ /* 0x100fe40000004100 */
[----:B------:R-:W-:Y:S02]  /*57a0*/  HADD2.F32 R26, -RZ, R22.H1_H1 ;  /* 0x30000016ff1a7230 */ /* 0x000fe40000004100 */
[----:B------:R-:W-:Y:S02]  /*57b0*/  HADD2.F32 R22, -RZ, R29.H1_H1 ;  /* 0x3000001dff167230 */ /* 0x000fe40000004100 */
        /* <DEDUP_REMOVED lines=11> */
[----:B------:R-:W-:Y:S01]  /*5870*/  FMUL.FTZ R0, R28, R27 ;  /* 0x0000001b1c007220 */ /* 0x000fe20000410000 */
[--C-:B------:R-:W-:Y:S02]  /*5880*/  HADD2.F32 R16, -RZ, R143.reuse.H0_H0 ;  /* 0x2000008fff107230 */ /* 0x100fe40000004100 */
[----:B------:R-:W-:Y:S01]  /*5890*/  FMUL.FTZ R3, R24, R23 ;  /* 0x0000001718037220 */ /* 0x000fe20000410000 */
[----:B------:R-:W-:Y:S02]  /*58a0*/  HADD2.F32 R15, -RZ, R143.H1_H1 ;  /* 0x3000008fff0f7230 */ /* 0x000fe40000004100 */
[----:B------:R-:W-:Y:S01]  /*58b0*/  FMUL.FTZ R2, R26, R25 ;  /* 0x000000191a027220 */ /* 0x000fe20000410000 */
[----:B------:R-:W-:Y:S02]  /*58c0*/  HADD2.F32 R34, -RZ, R48.H1_H1 ;  /* 0x30000030ff227230 */ /* 0x000fe40000004100 */
[----:B------:R-:W-:Y:S01]  /*58d0*/  FMUL.FTZ R4, R22, R21 ;  /* 0x0000001516047220 */ /* 0x000fe20000410000 */
[--C-:B------:R-:W-:Y:S02]  /*58e0*/  HADD2.F32 R23, -RZ, R20.reuse.H0_H0 ;  /* 0x20000014ff177230 */ /* 0x100fe40000004100 */
[----:B------:R-:W-:Y:S01]  /*58f0*/  @!P0 FADD.FTZ R18, -R18, -RZ ;  /* 0x800000ff12128221 */ /* 0x000fe20000010100 */
[----:B------:R-:W-:Y:S02]  /*5900*/  HADD2.F32 R22, -RZ, R20.H1_H1 ;  /* 0x30000014ff167230 */ /* 0x000fe40000004100 */
[----:B------:R-:W-:Y:S01]  /*5910*/  @!P0 FADD.FTZ R17, -R17, -RZ ;  /* 0x800000ff11118221 */ /* 0x000fe20000010100 */
[----:B------:R-:W-:Y:S02]  /*5920*/  HADD2.F32 R37, -RZ, R49.H0_H0 ;  /* 0x20000031ff257230 */ /* 0x000fe40000004100 */
[----:B------:R-:W-:Y:S01]  /*5930*/  FFMA.FTZ R0, R33, R32, R0 ;  /* 0x0000002021007223 */ /* 0x000fe20000010000 */
[--C-:B------:R-:W-:Y:S02]  /*5940*/  HADD2.F32 R21, -RZ, R19.reuse.H0_H0 ;  /* 0x20000013ff157230 */ /* 0x100fe40000004100 */
[----:B------:R-:W-:Y:S01]  /*5950*/  @!P0 FADD.FTZ R16, -R16, -RZ ;  /* 0x800000ff10108221 */ /* 0x000fe20000010100 */
[----:B------:R-:W-:Y:S02]  /*5960*/  HADD2.F32 R20, -RZ, R19.H1_H1 ;  /* 0x30000013ff147230 */ /* 0x000fe40000004100 */
[----:B------:R-:W-:Y:S01]  /*5970*/  @!P0 FADD.FTZ R15, -R15, -RZ ;  /* 0x800000ff0f0f8221 */ /* 0x000fe20000010100 */
[----:B------:R-:W-:Y:S02]  /*5980*/  HADD2.F32 R38, -RZ, R49.H1_H1 ;  /* 0x30000031ff267230 */ /* 0x000fe40000004100 */
[----:B------:R-:W-:Y:S01]  /*5990*/  FFMA.FTZ R2, R35, R34, R2 ;  /* 0x0000002223027223 */ /* 0x000fe20000010002 */
[----:B------:R-:W-:Y:S02]  /*59a0*/  HADD2.F32 R33, -RZ, R47.H1_H1 ;  /* 0x3000002fff217230 */ /* 0x000fe40000004100 */
[----:B------:R-:W-:Y:S01]  /*59b0*/  FMUL.FTZ R5, R23, R18 ;  /* 0x0000001217057220 */ /* 0x000fe20000410000 */
[----:B------:R-:W-:Y:S02]  /*59c0*/  HADD2.F32 R39, -RZ, R50.H0_H0 ;  /* 0x20000032ff277230 */ /* 0x000fe40000004100 */
[----:B------:R-:W-:Y:S01]  /*59d0*/  FMUL.FTZ R6, R22, R17 ;  /* 0x0000001116067220 */ /* 0x000fe20000410000 */
[----:B------:R-:W-:Y:S02]  /*59e0*/  HADD2.F32 R32, -RZ, R46.H0_H0 ;  /* 0x2000002eff207230 */ /* 0x000fe40000004100 */
        /* <DEDUP_REMOVED lines=8> */
[----:B------:R-:W-:Y:S01]  /*5a70*/  FFMA.FTZ R5, R32, R39, R5 ;  /* 0x0000002720057223 */ /* 0x000fe20000010005 */
[----:B------:R-:W-:Y:S01]  /*5a80*/  F2FP.F16.F32.PACK_AB R32, R2, R0 ;  /* 0x000000000220723e */ /* 0x000fe200000000ff */
[----:B------:R-:W-:Y:S01]  /*5a90*/  HADD2.F32 R42, -RZ, R51.H1_H1 ;  /* 0x30000033ff2a7230 */ /* 0x000fe20000004100 */
[----:B------:R-:W-:Y:S01]  /*5aa0*/  F2FP.F16.F32.PACK_AB R33, R4, R3 ;  /* 0x000000030421723e */ /* 0x000fe200000000ff */
[----:B------:R-:W-:Y:S02]  /*5ab0*/  HADD2.F32 R37, -RZ, R45.H1_H1 ;  /* 0x3000002dff257230 */ /* 0x000fe40000004100 */
[----:B------:R-:W-:Y:S01]  /*5ac0*/  FFMA.FTZ R6, R35, R40, R6 ;  /* 0x0000002823067223 */ /* 0x000fe20000010006 */
[----:B------:R-:W-:Y:S02]  /*5ad0*/  FFMA.FTZ R7, R34, R41, R7 ;  /* 0x0000002922077223 */ /* 0x000fe40000010007 */
[----:B------:R-:W-:Y:S02]  /*5ae0*/  FFMA.FTZ R8, R37, R42, R8 ;  /* 0x0000002a25087223 */ /* 0x000fe40000010008 */
[----:B------:R-:W-:Y:S03]  /*5af0*/  F2FP.F16.F32.PACK_AB R34, R6, R5 ;  /* 0x000000050622723e */ /* 0x000fe600000000ff */
[----:B------:R-:W-:Y:S03]  /*5b00*/  F2FP.F16.F32.PACK_AB R35, R8, R7 ;  /* 0x000000070823723e */ /* 0x000fe600000000ff */
.L_x_2175:
[----:B------:R-:W-:Y:S05]  /*5b10*/  BSYNC B0 ;  /* 0x0000000000007941 */ /* 0x000fea0003800000 */
.L_x_2174:
[----:B-----5:R3:W-:Y:S02]  /*5b20*/  STG.E.128 desc[UR6][R144.64], R32 ;  /* 0x0000002090007986 */ /* 0x0207e4000c101d06 */
.L_x_2173:
[----:B------:R-:W-:Y:S05]  /*5b30*/  BSYNC B1 ;  /* 0x0000000000017941 */ /* 0x000fea0003800000 */
.L_x_2172:
[----:B------:R-:W-:Y:S04]  /*5b40*/  BSSY B1, `(.L_x_2176) ;  /* 0x0000065000017945 */ /* 0x000fe80003800000 */
[----:B------:R-:W-:Y:S05]  /*5b50*/  @P6 BRA `(.L_x_2177) ;  /* 0x00000004008c6947 */ /* 0x000fea0003800000 */
[C---:B------:R-:W-:Y:S01]  /*5b60*/  LEA R142, P0, R85.reuse, R102, 0x1 ;  /* 0x00000066558e7211 */ /* 0x040fe200078008ff */
        /* <DEDUP_REMOVED lines=13> */
[----:B-----5:R-:W-:Y:S01]  /*5c40*/  MOV R47, R33 ;  /* 0x00000021002f7202 */ /* 0x020fe20000000f00 */
[--C-:B------:R-:W-:Y:S01]  /*5c50*/  HADD2.F32 R33, -RZ, R32.reuse.H0_H0 ;  /* 0x20000020ff217230 */ /* 0x100fe20000004100 */
[----:B------:R-:W-:Y:S01]  /*5c60*/  MOV R45, R35 ;  /* 0x00000023002d7202 */ /* 0x000fe20000000f00 */
[----:B------:R-:W-:Y:S01]  /*5c70*/  HADD2.F32 R35, -RZ, R32.H1_H1 ;  /* 0x30000020ff237230 */ /* 0x000fe20000004100 */
[----:B------:R-:W-:Y:S03]  /*5c80*/  MOV R46, R34 ;  /* 0x00000022002e7202 */ /* 0x000fe60000000f00 */
[----:B------:R-:W-:Y:S02]  /*5c90*/  @P6 IADD3 R140, RZ, -UR56, RZ ;  /* 0x80000038ff8c6c10 */ /* 0x000fe4000fffe0ff */
[----:B------:R-:W-:Y:S02]  /*5ca0*/  @P6 IADD3 R138, RZ, -UR56, RZ ;  /* 0x80000038ff8a6c10 */ /* 0x000fe4000fffe0ff */
[C---:B------:R-:W-:Y:S04]  /*5cb0*/  LEA R16, P0, R140.reuse, R142, 0x1 ;  /* 0x0000008e8c107211 */ /* 0x040fe800078008ff */
[----:B------:R-:W-:Y:S02]  /*5cc0*/  LEA.HI.X.SX32 R17, R140, R143, 0x1, P0 ;  /* 0x0000008f8c117211 */ /* 0x000fe400000f0eff */
[----:B------:R-:W-:Y:S03]  /*5cd0*/  IADD3 R141, P0, R79, R138, RZ ;  /* 0x0000008a4f8d7210 */ /* 0x000fe60007f1e0ff */
[----:B------:R-:W3:Y:S01]  /*5ce0*/  LDG.E.128 R28, desc[UR6][R16.64] ;  /* 0x00000006101c7981 */ /* 0x000ee2000c1e1d00 */
[----:B------:R-:W-:Y:S02]  /*5cf0*/  LEA.HI.X.SX32 R138, R138, R78, 0x1, P0 ;  /* 0x0000004e8a8a7211 */ /* 0x000fe400000f0eff */
[C---:B--2---:R-:W-:Y:S04]  /*5d00*/  LEA R142, P0, R141.reuse, R104, 0x1 ;  /* 0x000000688d8e7211 */ /* 0x044fe800078008ff */
[----:B------:R-:W-:Y:S02]  /*5d10*/  LEA.HI.X R143, R141, R105, R138, 0x1, P0 ;  /* 0x000000698d8f7211 */ /* 0x000fe400000f0c8a */
[----:B------:R-:W-:Y:S02]  /*5d20*/  MOV R138, RZ ;  /* 0x000000ff008a7202 */ /* 0x000fe40000000f00 */
[----:B------:R-:W-:Y:S02]  /*5d30*/  @P6 IADD3 R138, RZ, -UR56, RZ ;  /* 0x80000038ff8a6c10 */ /* 0x000fe4000fffe0ff */
[----:B------:R-:W2:Y:S02]  /*5d40*/  LDG.E.128 R140, desc[UR6][R142.64] ;  /* 0x000000068e8c7981 */ /* 0x000ea4000c1e1d00 */
[----:B------:R-:W-:Y:S04]  /*5d50*/  IADD3 R147, P0, R79, R138, RZ ;  /* 0x0000008a4f937210 */ /* 0x000fe80007f1e0ff */
[----:B------:R-:W-:Y:S02]  /*5d60*/  LEA.HI.X.SX32 R138, R138, R78, 0x1, P0 ;  /* 0x0000004e8a8a7211 */ /* 0x000fe400000f0eff */
[C---:B------:R-:W-:Y:S04]  /*5d70*/  LEA R36, P0, R147.reuse, R106, 0x1 ;  /* 0x0000006a93247211 */ /* 0x040fe800078008ff */
[----:B------:R-:W-:Y:S05]  /*5d80*/  LEA.HI.X R37, R147, R107, R138, 0x1, P0 ;  /* 0x0000006b93257211 */ /* 0x000fea00000f0c8a */
[----:B------:R4:W2:Y:S02]  /*5d90*/  LDG.E.128 R48, desc[UR6][R36.64] ;  /* 0x0000000624307981 */ /* 0x0008a4000c1e1d00 */
[----:B----4-:R-:W-:Y:S02]  /*5da0*/  HADD2.F32 R36, -RZ, R47.H0_H0 ;  /* 0x2000002fff247230 */ /* 0x010fe40000004100 */
[--C-:B---3--:R-:W-:Y:S01]  /*5db0*/  HADD2.F32 R24, -RZ, R29.reuse.H0_H0 ;  /* 0x2000001dff187230 */ /* 0x108fe20000004100 */
[----:B------:R-:W-:Y:S02]  /*5dc0*/  MOV R22, R28 ;  /* 0x0000001c00167202 */ /* 0x000fe40000000f00 */
[----:B------:R-:W-:Y:S02]  /*5dd0*/  MOV R20, R30 ;  /* 0x0000001e00147202 */ /* 0x000fe40000000f00 */
[----:B------:R-:W-:Y:S01]  /*5de0*/  MOV R19, R31 ;  /* 0x0000001f00137202 */ /* 0x000fe20000000f00 */
[--C-:B------:R-:W-:Y:S02]  /*5df0*/  HADD2.F32 R28, -RZ, R22.reuse.H0_H0 ;  /* 0x20000016ff1c7230 */ /* 0x100fe40000004100 */
[----:B------:R-:W-:Y:S02]  /*5e00*/  HADD2.F32 R26, -RZ, R22.H1_H1 ;  /* 0x30000016ff1a7230 */ /* 0x000fe40000004100 */
[----:B------:R-:W-:Y:S02]  /*5e10*/  HADD2.F32 R22, -RZ, R29.H1_H1 ;  /* 0x3000001dff167230 */ /* 0x000fe40000004100 */
        /* <DEDUP_REMOVED lines=14> */
[----:B------:R-:W-:Y:S02]  /*5f00*/  HADD2.F32 R23, -RZ, R20.H0_H0 ;  /* 0x20000014ff177230 */ /* 0x000fe40000004100 */
[----:B------:R-:W-:Y:S01]  /*5f10*/  FMUL.FTZ R2, R26, R25 ;  /* 0x000000191a027220 */ /* 0x000fe20000410000 */
[--C-:B------:R-:W-:Y:S02]  /*5f20*/  HADD2.F32 R32, -RZ, R48.reuse.H0_H0 ;  /* 0x20000030ff207230 */ /* 0x100fe40000004100 */
[----:B------:R-:W-:Y:S01]  /*5f30*/  FMUL.FTZ R4, R22, R21 ;  /* 0x0000001516047220 */ /* 0x000fe20000410000 */
[----:B------:R-:W-:Y:S02]  /*5f40*/  HADD2.F32 R34, -RZ, R48.H1_H1 ;  /* 0x30000030ff227230 */ /* 0x000fe40000004100 */
        /* <DEDUP_REMOVED lines=34> */
.L_x_2179:
[----:B------:R-:W-:Y:S05]  /*6170*/  BSYNC B0 ;  /* 0x0000000000007941 */ /* 0x000fea0003800000 */
.L_x_2178:
[----:B-----5:R4:W-:Y:S02]  /*6180*/  STG.E.128 desc[UR6][R144.64], R32 ;  /* 0x0000002090007986 */ /* 0x0209e4000c101d06 */
.L_x_2177:
[----:B------:R-:W-:Y:S05]  /*6190*/  BSYNC B1 ;  /* 0x0000000000017941 */ /* 0x000fea0003800000 */
.L_x_2176:
[----:B------:R-:W-:Y:S04]  /*61a0*/  BSSY B1, `(.L_x_2180) ;  /* 0x0000066000017945 */ /* 0x000fe80003800000 */
[----:B------:R-:W-:Y:S05]  /*61b0*/  @P5 BRA `(.L_x_2181) ;  /* 0x0000000400905947 */ /* 0x000fea0003800000 */
[----:B------:R-:W2:Y:S01]  /*61c0*/  LDC.64 R2, c[0x0][0x338] ;  /* 0x0000ce00ff027b82 */ /* 0x000ea20000000a00 */
[----:B------:R-:W-:Y:S01]  /*61d0*/  ISETP.GE.AND P0, PT, R148, UR4, PT ;  /* 0x0000000494007c0c */ /* 0x000fe2000bf06270 */
[----:B------:R-:W-:Y:S01]  /*61e0*/  BSSY B0, `(.L_x_2182) ;  /* 0x0000060000007945 */ /* 0x000fe20003800000 */
[----:B--2---:R-:W-:Y:S04]  /*61f0*/  IMAD.WIDE.U32 R142, R2, 0xc0, R102 ;  /* 0x000000c0028e7825 */ /* 0x004fe800078e0066 */
[----:B------:R-:W-:Y:S05]  /*6200*/  IMAD R3, R3, 0xc0, RZ ;  /* 0x000000c003037824 */ /* 0x000fea00078e02ff */
[----:B------:R-:W-:Y:S02]  /*6210*/  IADD3 R143, R143, R3, RZ ;  /* 0x000000038f8f7210 */ /* 0x000fe40007ffe0ff */
[----:B------:R-:W2:Y:S03]  /*6220*/  LDC.64 R2, c[0x0][0x248] ;  /* 0x00009200ff027b82 */ /* 0x000ea60000000a00 */
[----:B---34-:R3:W5:Y:S01]  /*6230*/  LDG.E.128 R32, desc[UR6][R142.64] ;  /* 0x000000068e207981 */ /* 0x018762000c1e1d00 */
[----:B--2---:R-:W-:Y:S04]  /*6240*/  IMAD.WIDE.U32 R144, R2, 0xc0, R96 ;  /* 0x000000c002907825 */ /* 0x004fe800078e0060 */
[----:B------:R-:W-:Y:S05]  /*6250*/  IMAD R3, R3, 0xc0, RZ ;  /* 0x000000c003037824 */ /* 0x000fea00078e02ff */
[----:B------:R-:W-:Y:S01]  /*6260*/  IADD3 R145, R145, R3, RZ ;  /* 0x0000000391917210 */ /* 0x000fe20007ffe0ff */
[----:B---3--:R-:W-:Y:S06]  /*6270*/  @P0 BRA `(.L_x_2183) ;  /* 0x0000000400580947 */ /* 0x008fec0003800000 */
        /* <DEDUP_REMOVED lines=10> */
[----:B------:R-:W-:Y:S02]  /*6320*/  LEA R16, P0, R141, R142, 0x1 ;  /* 0x0000008e8d107211 */ /* 0x000fe400078008ff */
[----:B------:R-:W-:Y:S02]  /*6330*/  IADD3 R138, P6, R77, R140, RZ ;  /* 0x0000008c4d8a7210 */ /* 0x000fe40007fde0ff */
[----:B------:R-:W-:Y:S02]  /*6340*/  LEA.HI.X.SX32 R17, R141, R143, 0x1, P0 ;  /* 0x0000008f8d117211 */ /* 0x000fe400000f0eff */
[----:B------:R-:W-:Y:S02]  /*6350*/  LEA.HI.X.SX32 R140, R140, R76, 0x1, P6 ;  /* 0x0000004c8c8c7211 */ /* 0x000fe400030f0eff */
[C---:B------:R-:W-:Y:S01]  /*6360*/  LEA R142, P0, R138.reuse, R104, 0x1 ;  /* 0x000000688a8e7211 */ /* 0x040fe200078008ff */
[----:B------:R-:W2:Y:S03]  /*6370*/  LDG.E.128 R28, desc[UR6][R16.64] ;  /* 0x00000006101c7981 */ /* 0x000ea6000c1e1d00 */
        /* <DEDUP_REMOVED lines=8> */
[----:B------:R4:W3:Y:S02]  /*6400*/  LDG.E.128 R48, desc[UR6][R36.64] ;  /* 0x0000000624307981 */ /* 0x0008e4000c1e1d00 */
[----:B----4-:R-:W-:Y:S02]  /*6410*/  HADD2.F32 R36, -RZ, R47.H0_H0 ;  /* 0x2000002fff247230 */ /* 0x010fe40000004100 */
[----:B--2---:R-:W-:Y:S01]  /*6420*/  HADD2.F32 R24, -RZ, R29.H0_H0 ;  /* 0x2000001dff187230 */ /* 0x004fe20000004100 */
[----:B------:R-:W-:Y:S02]  /*6430*/  MOV R22, R28 ;  /* 0x0000001c00167202 */ /* 0x000fe40000000f00 */
[----:B------:R-:W-:Y:S02]  /*6440*/  MOV R20, R30 ;  /* 0x0000001e00147202 */ /* 0x000fe40000000f00 */
[----:B------:R-:W-:Y:S01]  /*6450*/  MOV R19, R31 ;  /* 0x0000001f00137202 */ /* 0x000fe20000000f00 */
[--C-:B------:R-:W-:Y:S02]  /*6460*/  HADD2.F32 R28, -RZ, R22.reuse.H0_H0 ;  /* 0x20000016ff1c7230 */ /* 0x100fe40000004100 */
[----:B------:R-:W-:Y:S02]  /*6470*/  HADD2.F32 R26, -RZ, R22.H1_H1 ;  /* 0x30000016ff1a7230 */ /* 0x000fe40000004100 */
[--C-:B---3--:R-:W-:Y:S02]  /*6480*/  HADD2.F32 R27, -RZ, R140.reuse.H0_H0 ;  /* 0x2000008cff1b7230 */ /* 0x108fe40000004100 */
[--C-:B------:R-:W-:Y:S02]  /*6490*/  HADD2.F32 R23, -RZ, R141.reuse.H0_H0 ;  /* 0x2000008dff177230 */ /* 0x100fe40000004100 */
[----:B------:R-:W-:Y:S02]  /*64a0*/  HADD2.F32 R25, -RZ, R140.H1_H1 ;  /* 0x3000008cff197230 */ /* 0x000fe40000004100 */
[----:B------:R-:W-:Y:S01]  /*64b0*/  @!P5 FADD.FTZ R27, -R27, -RZ ;  /* 0x800000ff1b1bd221 */ /* 0x000fe20000010100 */
        /* <DEDUP_REMOVED lines=13> */
[----:B------:R-:W-:Y:S01]  /*6590*/  FMUL.FTZ R4, R22, R21 ;  /* 0x0000001516047220 */ /* 0x000fe20000410000 */
[----:B------:R-:W-:Y:S02]  /*65a0*/  HADD2.F32 R34, -RZ, R48.H1_H1 ;  /* 0x30000030ff227230 */ /* 0x000fe40000004100 */
[----:B------:R-:W-:Y:S01]  /*65b0*/  @!P5 FADD.FTZ R18, -R18, -RZ ;  /* 0x800000ff1212d221 */ /* 0x000fe20000010100 */
[--C-:B------:R-:W-:Y:S02]  /*65c0*/  HADD2.F32 R23, -RZ, R20.reuse.H0_H0 ;  /* 0x20000014ff177230 */ /* 0x100fe40000004100 */
[----:B------:R-:W-:Y:S01]  /*65d0*/  @!P5 FADD.FTZ R17, -R17, -RZ ;  /* 0x800000ff1111d221 */ /* 0x000fe20000010100 */
[----:B------:R-:W-:Y:S02]  /*65e0*/  HADD2.F32 R22, -RZ, R20.H1_H1 ;  /* 0x30000014ff167230 */ /* 0x000fe40000004100 */
[----:B------:R-:W-:Y:S01]  /*65f0*/  FFMA.FTZ R0, R33, R32, R0 ;  /* 0x0000002021007223 */ /* 0x000fe20000010000 */
[----:B------:R-:W-:Y:S02]  /*6600*/  HADD2.F32 R37, -RZ, R49.H0_H0 ;  /* 0x20000031ff257230 */ /* 0x000fe40000004100 */
[----:B------:R-:W-:Y:S01]  /*6610*/  @!P5 FADD.FTZ R16, -R16, -RZ ;  /* 0x800000ff1010d221 */ /* 0x000fe20000010100 */
[--C-:B------:R-:W-:Y:S02]  /*6620*/  HADD2.F32 R21, -RZ, R19.reuse.H0_H0 ;  /* 0x20000013ff157230 */ /* 0x100fe40000004100 */
[----:B------:R-:W-:Y:S01]  /*6630*/  @!P5 FADD.FTZ R15, -R15, -RZ ;  /* 0x800000ff0f0fd221 */ /* 0x000fe20000010100 */
        /* <DEDUP_REMOVED lines=16> */
[----:B------:R-:W-:Y:S01]  /*6740*/  F2FP.F16.F32.PACK_AB R32, R2, R0 ;  /* 0x000000000220723e */ /* 0x000fe200000000ff */
[----:B------:R-:W-:Y:S01]  /*6750*/  HADD2.F32 R34, -RZ, R45.H0_H0 ;  /* 0x2000002dff227230 */ /* 0x000fe20000004100 */
[----:B------:R-:W-:Y:S01]  /*6760*/  F2FP.F16.F32.PACK_AB R33, R4, R3 ;  /* 0x000000030421723e */ /* 0x000fe200000000ff */
[----:B------:R-:W-:Y:S02]  /*6770*/  HADD2.F32 R42, -RZ, R51.H1_H1 ;  /* 0x30000033ff2a7230 */ /* 0x000fe40000004100 */
[----:B------:R-:W-:Y:S01]  /*6780*/  FFMA.FTZ R6, R35, R40, R6 ;  /* 0x0000002823067223 */ /* 0x000fe20000010006 */
[----:B------:R-:W-:Y:S02]  /*6790*/  HADD2.F32 R37, -RZ, R45.H1_H1 ;  /* 0x3000002dff257230 */ /* 0x000fe40000004100 */
[----:B------:R-:W-:Y:S02]  /*67a0*/  FFMA.FTZ R7, R34, R41, R7 ;  /* 0x0000002922077223 */ /* 0x000fe40000010007 */
[----:B------:R-:W-:Y:S01]  /*67b0*/  F2FP.F16.F32.PACK_AB R34, R6, R5 ;  /* 0x000000050622723e */ /* 0x000fe200000000ff */
[----:B------:R-:W-:Y:S05]  /*67c0*/  FFMA.FTZ R8, R37, R42, R8 ;  /* 0x0000002a25087223 */ /* 0x000fea0000010008 */
[----:B------:R-:W-:Y:S02]  /*67d0*/  F2FP.F16.F32.PACK_AB R35, R8, R7 ;  /* 0x000000070823723e */ /* 0x000fe400000000ff */
.L_x_2183:
[----:B------:R-:W-:Y:S05]  /*67e0*/  BSYNC B0 ;  /* 0x0000000000007941 */ /* 0x000fea0003800000 */
.L_x_2182:
[----:B-----5:R2:W-:Y:S02]  /*67f0*/  STG.E.128 desc[UR6][R144.64], R32 ;  /* 0x0000002090007986 */ /* 0x0205e4000c101d06 */
.L_x_2181:
[----:B------:R-:W-:Y:S05]  /*6800*/  BSYNC B1 ;  /* 0x0000000000017941 */ /* 0x000fea0003800000 */
.L_x_2180:
[----:B------:R-:W-:Y:S04]  /*6810*/  BSSY B1, `(.L_x_2184) ;  /* 0x0000065000017945 */ /* 0x000fe80003800000 */
[----:B------:R-:W-:Y:S05]  /*6820*/  @P4 BRA `(.L_x_2185) ;  /* 0x00000004008c4947 */ /* 0x000fea0003800000 */
[C---:B--2---:R-:W-:Y:S01]  /*6830*/  LEA R142, P0, R87.reuse, R102, 0x1 ;  /* 0x00000066578e7211 */ /* 0x044fe200078008ff */
[----:B------:R-:W-:Y:S01]  /*6840*/  IMAD.U32 R2, RZ, RZ, UR32 ;  /* 0x00000020ff027e24 */ /* 0x000fe2000f8e00ff */
[----:B------:R-:W-:Y:S01]  /*6850*/  ISETP.GE.AND P4, PT, R148, UR4, PT ;  /* 0x0000000494007c0c */ /* 0x000fe2000bf86270 */
[----:B------:R-:W-:Y:S01]  /*6860*/  IMAD.U32 R0, RZ, RZ, UR35 ;  /* 0x00000023ff007e24 */ /* 0x000fe2000f8e00ff */
[----:B------:R-:W-:Y:S01]  /*6870*/  LEA.HI.X R143, R87, R103, R86, 0x1, P0 ;  /* 0x00000067578f7211 */ /* 0x000fe200000f0c56 */
[----:B------:R-:W-:Y:S01]  /*6880*/  IMAD.U32 R3, RZ, RZ, UR33 ;  /* 0x00000021ff037e24 */ /* 0x000fe2000f8e00ff */
[C---:B---34-:R-:W-:Y:S01]  /*6890*/  LEA R144, P0, R2.reuse, R96, 0x1 ;  /* 0x0000006002907211 */ /* 0x058fe200078008ff */
[----:B------:R-:W-:Y:S02]  /*68a0*/  BSSY B0, `(.L_x_2186) ;  /* 0x000005a000007945 */ /* 0x000fe40003800000 */
[----:B------:R2:W5:Y:S01]  /*68b0*/  LDG.E.128 R32, desc[UR6][R142.64] ;  /* 0x000000068e207981 */ /* 0x000562000c1e1d00 */
        /* <DEDUP_REMOVED lines=16> */
[C---:B--2---:R-:W-:Y:S01]  /*69c0*/  LEA R142, P0, R138.reuse, R104, 0x1 ;  /* 0x000000688a8e7211 */ /* 0x044fe200078008ff */
        /* <DEDUP_REMOVED lines=71> */
.L_x_2187:
[----:B------:R-:W-:Y:S05]  /*6e40*/  BSYNC B0 ;  /* 0x0000000000007941 */ /* 0x000fea0003800000 */
.L_x_2186:
[----:B-----5:R3:W-:Y:S02]  /*6e50*/  STG.E.128 desc[UR6][R144.64], R32 ;  /* 0x0000002090007986 */ /* 0x0207e4000c101d06 */
.L_x_2185:
[----:B------:R-:W-:Y:S05]  /*6e60*/  BSYNC B1 ;  /* 0x0000000000017941 */ /* 0x000fea0003800000 */
.L_x_2184:
        /* <DEDUP_REMOVED lines=100> */
.L_x_2191:
[----:B------:R-:W-:Y:S05]  /*74b0*/  BSYNC B0 ;  /* 0x0000000000007941 */ /* 0x000fea0003800000 */
.L_x_2190:
[----:B-----5:R2:W-:Y:S02]  /*74c0*/  STG.E.128 desc[UR6][R144.64], R32 ;  /* 0x0000002090007986 */ /* 0x0205e4000c101d06 */
.L_x_2189:
[----:B------:R-:W-:Y:S05]  /*74d0*/  BSYNC B1 ;  /* 0x0000000000017941 */ /* 0x000fea0003800000 */
.L_x_2188:
        /* <DEDUP_REMOVED lines=100> */
.L_x_2195:
[----:B------:R-:W-:Y:S05]  /*7b20*/  BSYNC B0 ;  /* 0x0000000000007941 */ /* 0x000fea0003800000 */
.L_x_2194:
[----:B-----5:R2:W-:Y:S02]  /*7b30*/  STG.E.128 desc[UR6][R144.64], R32 ;  /* 0x0000002090007986 */ /* 0x0205e4000c101d06 */
.L_x_2193:
[----:B------:R-:W-:Y:S05]  /*7b40*/  BSYNC B1 ;  /* 0x0000000000017941 */ /* 0x000fea0003800000 */
.L_x_2192:
        /* <DEDUP_REMOVED lines=14> */
[----:B------:R-:W-:Y:S02]  /*7c30*/  ISETP.GE.AND P1, PT, R148, R139, PT ;  /* 0x0000008b9400720c */ /* 0x000fe40003f26270 */
[----:B------:R-:W-:Y:S02]  /*7c40*/  MOV R140, RZ ;  /* 0x000000ff008c7202 */ /* 0x000fe40000000f00 */
[----:B-----5:R-:W-:Y:S01]  /*7c50*/  MOV R47, R33 ;  /* 0x00000021002f7202 */ /* 0x020fe20000000f00 */
[--C-:B------:R-:W-:Y:S01]  /*7c60*/  HADD2.F32 R33, -RZ, R32.reuse.H0_H0 ;  /* 0x20000020ff217230 */ /* 0x100fe20000004100 */
[----:B------:R-:W-:Y:S01]  /*7c70*/  MOV R45, R35 ;  /* 0x00000023002d7202 */ /* 0x000fe20000000f00 */
[----:B------:R-:W-:Y:S01]  /*7c80*/  HADD2.F32 R35, -RZ, R32.H1_H1 ;  /* 0x30000020ff237230 */ /* 0x000fe20000004100 */
[----:B------:R-:W-:Y:S05]  /*7c90*/  MOV R46, R34 ;  /* 0x00000022002e7202 */ /* 0x000fea0000000f00 */
        /* <DEDUP_REMOVED lines=78> */
.L_x_2199:
[----:B------:R-:W-:Y:S05]  /*8180*/  BSYNC B0 ;  /* 0x0000000000007941 */ /* 0x000fea0003800000 */
.L_x_2198:
[----:B-----5:R2:W-:Y:S02]  /*8190*/  STG.E.128 desc[UR6][R144.64], R32 ;  /* 0x0000002090007986 */ /* 0x0205e4000c101d06 */
.L_x_2197:
[----:B------:R-:W-:Y:S05]  /*81a0*/  BSYNC B1 ;  /* 0x0000000000017941 */ /* 0x000fea0003800000 */
.L_x_2196:
[----:B------:R-:W5:Y:S01]  /*81b0*/  LDC R3, c[0x0][0x2e0] ;  /* 0x0000b800ff037b82 */ /* 0x000f620000000800 */
[----:B------:R-:W-:Y:S01]  /*81c0*/  UMOV UR4, UR5 ;  /* 0x0000000500047c82 */ /* 0x000fe20008000000 */
[----:B-----5:R-:W-:Y:S05]  /*81d0*/  IMAD.U32 R3, R3, -0x80, RZ ;  /* 0xffffff8003037824 */ /* 0x020fea00078e00ff */
[C---:B------:R-:W-:Y:S02]  /*81e0*/  LEA R106, P1, R3.reuse, R106, 0x1 ;  /* 0x0000006a036a7211 */ /* 0x040fe400078208ff */
[C---:B------:R-:W-:Y:S02]  /*81f0*/  LEA R104, P0, R3.reuse, R104, 0x1 ;  /* 0x0000006803687211 */ /* 0x040fe400078008ff */
[C---:B------:R-:W-:Y:S02]  /*8200*/  LEA.HI.X.SX32 R107, R3.reuse, R107, 0x1, P1 ;  /* 0x0000006b036b7211 */ /* 0x040fe400008f0eff */
[----:B------:R-:W-:Y:S01]  /*8210*/  LEA.HI.X.SX32 R105, R3, R105, 0x1, P0 ;  /* 0x0000006903697211 */ /* 0x000fe200000f0eff */
[----:B------:R-:W-:Y:S08]  /*8220*/  BRA `(.L_x_2167) ;  /* 0x0000000400287947 */ /* 0x000ff00003800000 */
.L_x_2149:
[----:B------:R-:W-:Y:S01]  /*8230*/  P2R R2, PR, RZ, 0x2 ;  /* 0x00000002ff027803 */ /* 0x000fe20000000000 */
[----:B------:R-:W-:Y:S01]  /*8240*/  IMAD.U32 R8, RZ, RZ, UR18 ;  /* 0x00000012ff087e24 */ /* 0x000fe2000f8e00ff */
[----:B------:R-:W-:Y:S01]  /*8250*/  ISETP.NE.AND P1, PT, R46, RZ, PT ;  /* 0x000000ff2e00720c */ /* 0x000fe20003f25270 */
[----:B---3--:R-:W-:Y:S01]  /*8260*/  IMAD.U32 R27, RZ, RZ, UR31 ;  /* 0x0000001fff1b7e24 */ /* 0x008fe2000f8e00ff */
[----:B------:R-:W-:Y:S01]  /*8270*/  MOV R5, UR19 ;  /* 0x0000001300057c02 */ /* 0x000fe20008000f00 */
[----:B------:R-:W-:Y:S01]  /*8280*/  UMOV UR4, URZ ;  /* 0x0000003f00047c82 */ /* 0x000fe20008000000 */
[----:B------:R-:W-:Y:S02]  /*8290*/  MOV R3, UR19 ;  /* 0x0000001300037c02 */ /* 0x000fe40008000f00 */
[----:B------:R-:W-:Y:S07]  /*82a0*/  MOV R26, UR30 ;  /* 0x0000001e001a7c02 */ /* 0x000fee0008000f00 */
[C---:B------:R-:W-:Y:S04]  /*82b0*/  @!P1 LEA R6, P0, R109.reuse, R102, 0x1 ;  /* 0x000000666d069211 */ /* 0x040fe800078008ff */
[----:B------:R-:W-:Y:S02]  /*82c0*/  @!P1 LEA.HI.X R7, R109, R103, R108, 0x1, P0 ;  /* 0x000000676d079211 */ /* 0x000fe400000f0c6c */
[----:B------:R-:W-:Y:S04]  /*82d0*/  @!P1 LEA R24, P0, R5, R96, 0x1 ;  /* 0x0000006005189211 */ /* 0x000fe800078008ff */
[----:B------:R-:W-:Y:S02]  /*82e0*/  @!P1 LEA.HI.X R25, R3, R97, R8, 0x1, P0 ;  /* 0x0000006103199211 */ /* 0x000fe400000f0c08 */
[----:B------:R-:W-:Y:S02]  /*82f0*/  ISETP.NE.AND P0, PT, R0, RZ, PT ;  /* 0x000000ff0000720c */ /* 0x000fe40003f05270 */
[----:B------:R-:W-:Y:S11]  /*8300*/  MOV R0, UR34 ;  /* 0x0000002200007c02 */ /* 0x000ff60008000f00 */
[----:B------:R-:W2:Y:S05]  /*8310*/  @!P0 LDG.E.128 R20, desc[UR6][R102.64] ;  /* 0x0000000666148981 */ /* 0x000eaa000c1e1d00 */
[----:B--2---:R1:W-:Y:S01]  /*8320*/  @!P0 STG.E.128 desc[UR6][R96.64], R20 ;  /* 0x0000001460008986 */ /* 0x0043e2000c101d06 */
[C---:B------:R-:W-:Y:S04]  /*8330*/  @!P6 LEA R16, P0, R85.reuse, R102, 0x1 ;  /* 0x000000665510e211 */ /* 0x040fe800078008ff */
[----:B------:R-:W2:Y:S01]  /*8340*/  @!P1 LDG.E.128 R4, desc[UR6][R6.64] ;  /* 0x0000000606049981 */ /* 0x000ea2000c1e1d00 */
[----:B------:R-:W-:Y:S02]  /*8350*/  @!P6 LEA.HI.X R17, R85, R103, R84, 0x1, P0 ;  /* 0x000000675511e211 */ /* 0x000fe400000f0c54 */
[C---:B-1----:R-:W-:Y:S04]  /*8360*/  @!P6 LEA R20, P0, R26.reuse, R96, 0x1 ;  /* 0x000000601a14e211 */ /* 0x042fe800078008ff */
[----:B------:R-:W-:Y:S01]  /*8370*/  @!P6 LEA.HI.X R21, R26, R97, R0, 0x1, P0 ;  /* 0x000000611a15e211 */ /* 0x000fe200000f0c00 */
[----:B------:R-:W-:Y:S01]  /*8380*/  IMAD.U32 R0, RZ, RZ, UR35 ;  /* 0x00000023ff007e24 */ /* 0x000fe2000f8e00ff */
[----:B--2---:R1:W-:Y:S01]  /*8390*/  @!P1 STG.E.128 desc[UR6][R24.64], R4 ;  /* 0x0000000418009986 */ /* 0x0043e2000c101d06 */
[----:B------:R-:W-:Y:S02]  /*83a0*/  ISETP.NE.AND P1, PT, R2, RZ, PT ;  /* 0x000000ff0200720c */ /* 0x000fe40003f25270 */
[----:B------:R-:W2:Y:S02]  /*83b0*/  @!P5 LDC.64 R2, c[0x0][0x338] ;  /* 0x0000ce00ff02db82 */ /* 0x000ea40000000a00 */
[----:B------:R-:W3:Y:S01]  /*83c0*/  @!P6 LDG.E.128 R16, desc[UR6][R16.64] ;  /* 0x000000061010e981 */ /* 0x000ee2000c1e1d00 */
[----:B--2---:R-:W-:Y:S04]  /*83d0*/  @!P5 IMAD.WIDE.U32 R28, R2, 0xc0, R102 ;  /* 0x000000c0021cd825 */ /* 0x004fe800078e0066 */
[----:B------:R-:W-:Y:S01]  /*83e0*/  @!P5 IMAD R3, R3, 0xc0, RZ ;  /* 0x000000c00303d824 */ /* 0x000fe200078e02ff */
[----:B-1----:R-:W-:Y:S03]  /*83f0*/  @!P4 LEA R24, P0, R87, R102, 0x1 ;  /* 0x000000665718c211 */ /* 0x002fe600078008ff */
[----:B------:R-:W-:Y:S02]  /*8400*/  @!P5 IMAD.IADD R29, R29, 0x1, R3 ;  /* 0x000000011d1dd824 */ /* 0x000fe400078e0203 */
[----:B------:R-:W1:Y:S01]  /*8410*/  @!P5 LDC.64 R2, c[0x0][0x248] ;  /* 0x00009200ff02db82 */ /* 0x000e620000000a00 */
[----:B------:R-:W-:Y:S01]  /*8420*/  @!P4 LEA.HI.X R25, R87, R103, R86, 0x1, P0 ;  /* 0x000000675719c211 */ /* 0x000fe200000f0c56 */
[----:B-1----:R-:W-:Y:S04]  /*8430*/  @!P5 IMAD.WIDE.U32 R22, R2, 0xc0, R96 ;  /* 0x000000c00216d825 */ /* 0x002fe800078e0060 */
[----:B------:R-:W-:Y:S05]  /*8440*/  @!P5 IMAD R3, R3, 0xc0, RZ ;  /* 0x000000c00303d824 */ /* 0x000fea00078e02ff */
[----:B------:R-:W-:Y:S02]  /*8450*/  @!P5 IADD3 R23, R23, R3, RZ ;  /* 0x000000031717d210 */ /* 0x000fe40007ffe0ff */
[----:B------:R-:W1:Y:S02]  /*8460*/  @!P3 LDC.64 R2, c[0x0][0x338] ;  /* 0x0000ce00ff02bb82 */ /* 0x000e640000000a00 */
[----:B-1----:R-:W-:Y:S01]  /*8470*/  @!P3 IMAD R3, R3, 0x140, RZ ;  /* 0x000001400303b824 */ /* 0x002fe200078e02ff */
[----:B---3--:R1:W-:Y:S05]  /*8480*/  @!P6 STG.E.128 desc[UR6][R20.64], R16 ;  /* 0x000000101400e986 */ /* 0x0083ea000c101d06 */
[----:B------:R-:W2:Y:S01]  /*8490*/  @!P5 LDG.E.128 R4, desc[UR6][R28.64] ;  /* 0x000000061c04d981 */ /* 0x000ea2000c1e1d00 */
[----:B-1----:R-:W-:Y:S01]  /*84a0*/  IMAD.U32 R20, RZ, RZ, UR32 ;  /* 0x00000020ff147e24 */ /* 0x002fe2000f8e00ff */
[----:B------:R-:W-:Y:S04]  /*84b0*/  MOV R21, UR33 ;  /* 0x0000002100157c02 */ /* 0x000fe80008000f00 */
[C---:B------:R-:W-:Y:S04]  /*84c0*/  @!P4 LEA R26, P0, R20.reuse, R96, 0x1 ;  /* 0x00000060141ac211 */ /* 0x040fe800078008ff */
[----:B------:R-:W-:Y:S01]  /*84d0*/  @!P4 LEA.HI.X R27, R20, R97, R0, 0x1, P0 ;  /* 0x00000061141bc211 */ /* 0x000fe200000f0c00 */
[----:B--2---:R1:W-:Y:S05]  /*84e0*/  @!P5 STG.E.128 desc[UR6][R22.64], R4 ;  /* 0x000000041600d986 */ /* 0x0043ea000c101d06 */
[----:B------:R2:W3:Y:S01]  /*84f0*/  @!P4 LDG.E.128 R16, desc[UR6][R24.64] ;  /* 0x000000061810c981 */ /* 0x0004e2000c1e1d00 */
[----:B-1----:R-:W1:Y:S01]  /*8500*/  @!P3 LDC.64 R4, c[0x0][0x248] ;  /* 0x00009200ff04bb82 */ /* 0x002e620000000a00 */
[----:B------:R-:W-:Y:S05]  /*8510*/  @!P3 IMAD.WIDE.U32 R22, R2, 0x140, R102 ;  /* 0x000001400216b825 */ /* 0x000fea00078e0066 */
[----:B------:R-:W-:Y:S02]  /*8520*/  @!P3 IADD3 R23, R23, R3, RZ ;  /* 0x000000031717b210 */ /* 0x000fe40007ffe0ff */
[----:B------:R-:W2:Y:S01]  /*8530*/  @!P2 LDC.64 R2, c[0x0][0x338] ;  /* 0x0000ce00ff02ab82 */ /* 0x000ea20000000a00 */
[----:B-1----:R-:W-:Y:S04]  /*8540*/  @!P3 IMAD.WIDE.U32 R6, R4, 0x140, R96 ;  /* 0x000001400406b825 */ /* 0x002fe800078e0060 */
[----:B------:R-:W-:Y:S02]  /*8550*/  @!P3 IMAD R5, R5, 0x140, RZ ;  /* 0x000001400505b824 */ /* 0x000fe400078e02ff */
[----:B--2---:R-:W-:Y:S04]  /*8560*/  @!P2 IMAD.WIDE.U32 R24, R2, 0x180, R102 ;  /* 0x000001800218a825 */ /* 0x004fe800078e0066 */
[----:B------:R-:W-:Y:S02]  /*8570*/  @!P2 IMAD R3, R3, 0x180, RZ ;  /* 0x000001800303a824 */ /* 0x000fe400078e02ff */
[----:B------:R-:W-:Y:S02]  /*8580*/  @!P3 IMAD.IADD R7, R7, 0x1, R5 ;  /* 0x000000010707b824 */ /* 0x000fe400078e0205 */
[----:B------:R-:W1:Y:S01]  /*8590*/  @!P2 LDC.64 R4, c[0x0][0x248] ;  /* 0x00009200ff04ab82 */ /* 0x000e620000000a00 */
[----:B------:R-:W-:Y:S07]  /*85a0*/  @!P2 IADD3 R25, R25, R3, RZ ;  /* 0x000000031919a210 */ /* 0x000fee0007ffe0ff */
[----:B------:R-:W2:Y:S01]  /*85b0*/  @!P1 LDC.64 R2, c[0x0][0x338] ;  /* 0x0000ce00ff029b82 */ /* 0x000ea20000000a00 */
[----:B-1----:R-:W-:Y:S02]  /*85c0*/  @!P2 IMAD R5, R5, 0x180, RZ ;  /* 0x000001800505a824 */ /* 0x002fe400078e02ff */
[----:B--2---:R-:W-:Y:S01]  /*85d0*/  @!P1 IMAD R3, R3, 0x1c0, RZ ;  /* 0x000001c003039824 */ /* 0x004fe200078e02ff */
[----:B---3--:R1:W-:Y:S05]  /*85e0*/  @!P4 STG.E.128 desc[UR6][R26.64], R16 ;  /* 0x000000101a00c986 */ /* 0x0083ea000c101d06 */
[----:B------:R-:W2:Y:S05]  /*85f0*/  @!P3 LDG.E.128 R20, desc[UR6][R22.64] ;  /* 0x000000061614b981 */ /* 0x000eaa000c1e1d00 */
[----:B--2---:R2:W-:Y:S05]  /*8600*/  @!P3 STG.E.128 desc[UR6][R6.64], R20 ;  /* 0x000000140600b986 */ /* 0x0045ea000c101d06 */
[----:B-1----:R1:W3:Y:S02]  /*8610*/  @!P2 LDG.E.128 R16, desc[UR6][R24.64] ;  /* 0x000000061810a981 */ /* 0x0022e4000c1e1d00 */
[----:B-1----:R-:W-:Y:S04]  /*8620*/  @!P1 IMAD.WIDE.U32 R24, R2, 0x1c0, R102 ;  /* 0x000001c002189825 */ /* 0x002fe800078e0066 */
[----:B--2---:R-:W-:Y:S01]  /*8630*/  @!P2 IMAD.WIDE.U32 R6, R4, 0x180, R96 ;  /* 0x000001800406a825 */ /* 0x004fe200078e0060 */
[----:B------:R-:W-:Y:S02]  /*8640*/  @!P1 IADD3 R25, R25, R3, RZ ;  /* 0x0000000319199210 */ /* 0x000fe40007ffe0ff */
[----:B------:R-:W1:Y:S01]  /*8650*/  @!P1 LDC.64 R2, c[0x0][0x248] ;  /* 0x00009200ff029b82 */ /* 0x000e620000000a00 */
[----:B------:R-:W-:Y:S02]  /*8660*/  @!P2 IMAD.IADD R7, R7, 0x1, R5 ;  /* 0x000000010707a824 */ /* 0x000fe400078e0205 */
[----:B-1----:R-:W-:Y:S04]  /*8670*/  @!P1 IMAD.WIDE.U32 R20, R2, 0x1c0, R96 ;  /* 0x000001c002149825 */ /* 0x002fe800078e0060 */
[----:B------:R-:W-:Y:S04]  /*8680*/  @!P1 IMAD R3, R3, 0x1c0, RZ ;  /* 0x000001c003039824 */ /* 0x000fe800078e02ff */
[----:B------:R-:W-:Y:S01]  /*8690*/  @!P1 IMAD.IADD R21, R21, 0x1, R3 ;  /* 0x0000000115159824 */ /* 0x000fe200078e0203 */
[----:B---3--:R1:W-:Y:S05]  /*86a0*/  @!P2 STG.E.128 desc[UR6][R6.64], R16 ;  /* 0x000000100600a986 */ /* 0x0083ea000c101d06 */
[----:B-1----:R-:W2:Y:S05]  /*86b0*/  @!P1 LDG.E.128 R4, desc[UR6][R24.64] ;  /* 0x0000000618049981 */ /* 0x002eaa000c1e1d00 */
[----:B--2---:R1:W-:Y:S02]  /*86c0*/  @!P1 STG.E.128 desc[UR6][R20.64], R4 ;  /* 0x0000000414009986 */ /* 0x0043e4000c101d06 */
.L_x_2167:
[----:B------:R-:W-:Y:S01]  /*86d0*/  PLOP3.LUT P0, PT, PT, PT, UP1, 0x40, 0x0 ;  /* 0x000000000000781c */ /* 0x000fe20003f0e818 */
[----:B------:R-:W5:Y:S02]  /*86e0*/  LDC R0, c[0x0][0x338] ;  /* 0x0000ce00ff007b82 */ /* 0x000f640000000800 */
[----:B-----5:R-:W-:Y:S05]  /*86f0*/  IMAD.U32 R3, R0, -0x100, RZ ;  /* 0xffffff0000037824 */ /* 0x020fea00078e00ff */
[C---:B-1----:R-:W-:Y:S04]  /*8700*/  LEA R102, P1, R3.reuse, R102, 0x1 ;  /* 0x0000006603667211 */ /* 0x042fe800078208ff */
[----:B------:R-:W-:Y:S01]  /*8710*/  LEA.HI.X.SX32 R103, R3, R103, 0x1, P1 ;  /* 0x0000006703677211 */ /* 0x000fe200008f0eff */
[----:B------:R-:W-:Y:S08]  /*8720*/  @P0 BRA `(.L_x_2200) ;  /* 0x0000000400300947 */ /* 0x000ff00003800000 */
[----:B------:R-:W-:Y:S04]  /*8730*/  IADD3 R0, R12, -0x1, RZ ;  /* 0xffffffff0c007810 */ /* 0x000fe80007ffe0ff */
[----:B------:R-:W-:Y:S11]  /*8740*/  ISETP.GT.AND P0, PT, R0, R83, PT ;  /* 0x000000530000720c */ /* 0x000ff60003f04270 */
[----:B------:R-:W-:Y:S02]  /*8750*/  @!UPT UIADD3 URZ, URZ, URZ, URZ ;  /* 0x0000003f3f3ff290 */ /* 0x000fe4000fffe03f */
[----:B------:R-:W-:Y:S05]  /*8760*/  @!P0 BRA `(.L_x_2201) ;  /* 0x0000000400408947 */ /* 0x000fea0003800000 */
[----:B--234-:R-:W-:Y:S01]  /*8770*/  IMAD.MOV.U32 R18, RZ, RZ, RZ ;  /* 0x000000ffff127224 */ /* 0x01cfe200078e00ff */
[----:B------:R-:W1:Y:S01]  /*8780*/  LDC R2, c[0x0][0x380] ;  /* 0x0000e000ff027b82 */ /* 0x000e620000000800 */
[----:B------:R-:W-:Y:S02]  /*8790*/  IADD3 R14, R14, -0x200, RZ ;  /* 0xfffffe000e0e7810 */ /* 0x000fe40007ffe0ff */
[----:B------:R-:W-:Y:S02]  /*87a0*/  IABS R15, R13 ;  /* 0x0000000d000f7213 */ /* 0x000fe40000000000 */
[----:B------:R-:W-:Y:S02]  /*87b0*/  IADD3 R0, -R13, R14, RZ ;  /* 0x0000000e0d007210 */ /* 0x000fe40007ffe1ff */
        /* <DEDUP_REMOVED lines=48> */
[C---:B------:R-:W-:Y:S02]  /*8ac0*/  IMAD R5, R15.reuse, UR12, RZ ;  /* 0x0000000c0f057c24 */ /* 0x040fe4000f8e02ff */
        /* <DEDUP_REMOVED lines=18> */
.L_x_2200:
[----:B------:R-:W1:Y:S08]  /*8bf0*/  LDC R2, c[0x0][0x250] ;  /* 0x00009400ff027b82 */ /* 0x000e700000000800 */
[----:B------:R-:W5:Y:S02]  /*8c00*/  LDC R0, c[0x0][0x248] ;  /* 0x00009200ff007b82 */ /* 0x000f640000000800 */
[----:B-----5:R-:W-:Y:S02]  /*8c10*/  IMAD.U32 R5, R0, -0x100, RZ ;  /* 0xffffff0000057824 */ /* 0x020fe400078e00ff */
[----:B-1----:R-:W-:Y:S03]  /*8c20*/  IMAD.U32 R3, R2, -0x100, RZ ;  /* 0xffffff0002037824 */ /* 0x002fe600078e00ff */
[----:B--2---:R-:W-:Y:S02]  /*8c30*/  LEA R96, P0, R5, R96, 0x1 ;  /* 0x0000006005607211 */ /* 0x004fe400078008ff */
[----:B------:R-:W-:Y:S02]  /*8c40*/  LEA R98, P1, R3, R98, 0x1 ;  /* 0x0000006203627211 */ /* 0x000fe400078208ff */
[----:B------:R-:W-:Y:S02]  /*8c50*/  LEA.HI.X.SX32 R97, R5, R97, 0x1, P0 ;  /* 0x0000006105617211 */ /* 0x000fe400000f0eff */
[----:B------:R-:W-:Y:S09]  /*8c60*/  LEA.HI.X.SX32 R99, R3, R99, 0x1, P1 ;  /* 0x0000006303637211 */ /* 0x000ff200008f0eff */
.L_x_2201:
[----:B------:R-:W-:Y:S04]  /*8c70*/  IADD3 R12, R12, -0x1, RZ ;  /* 0xffffffff0c0c7810 */ /* 0x000fe80007ffe0ff */
[----:B------:R-:W-:Y:S11]  /*8c80*/  ISETP.GT.AND P0, PT, R12, R83, PT ;  /* 0x000000530c00720c */ /* 0x000ff60003f04270 */
[----:B------:R-:W-:Y:S02]  /*8c90*/  @!UPT UIADD3 URZ, URZ, URZ, URZ ;  /* 0x0000003f3f3ff290 */ /* 0x000fe4000fffe03f */
[----:B------:R-:W-:Y:S05]  /*8ca0*/  @P0 BRA `(.L_x_2202) ;  /* 0xffffff9800e00947 */ /* 0x000fea000383ffff */
.L_x_2148:
        /* <DEDUP_REMOVED lines=25> */
[C---:B------:R-:W-:Y:S01]  /*8e40*/  LEA R12, P2, R128.reuse, UR8, 0x1 ;  /* 0x00000008800c7c11 */ /* 0x040fe2000f8408ff */
        /* <DEDUP_REMOVED lines=33> */
[----:B------:R-:W2:Y:S01]  /*9060*/  LDG.E.64 R4, desc[UR6][R4.64] ;  /* 0x0000000604047981 */ /* 0x000ea2000c1e1b00 */
[--C-:B---345:R-:W-:Y:S01]  /*9070*/  HADD2.F32 R19, -RZ, R13.reuse.H1_H1 ;  /* 0x3000000dff137230 */ /* 0x138fe20000004100 */
[----:B------:R-:W-:Y:S01]  /*9080*/  MOV R16, R14 ;  /* 0x0000000e00107202 */ /* 0x000fe20000000f00 */
[----:B------:R-:W-:Y:S02]  /*9090*/  HADD2.F32 R21, -RZ, R13.H0_H0 ;  /* 0x2000000dff157230 */ /* 0x000fe40000004100 */
[--C-:B------:R-:W-:Y:S02]  /*90a0*/  HADD2.F32 R17, -RZ, R15.reuse.H1_H1 ;  /* 0x3000000fff117230 */ /* 0x100fe40000004100 */
[----:B------:R-:W-:-:S02]  /*90b0*/  HADD2.F32 R14, -RZ, R15.H0_H0 ;  /* 0x2000000fff0e7230 */ /* 0x000fc40000004100 */
[----:B--2---:R-:W-:Y:S02]  /*90c0*/  HADD2.F32 R8, -RZ, R2.H1_H1 ;  /* 0x30000002ff087230 */ /* 0x004fe40000004100 */
[----:B------:R-:W-:Y:S02]  /*90d0*/  HADD2.F32 R0, -RZ, R3.H1_H1 ;  /* 0x30000003ff007230 */ /* 0x000fe40000004100 */
[----:B------:R-:W-:Y:S02]  /*90e0*/  HADD2.F32 R15, -RZ, R4.H1_H1 ;  /* 0x30000004ff0f7230 */ /* 0x000fe40000004100 */
[-C--:B------:R-:W-:Y:S01]  /*90f0*/  FMUL.FTZ R10, R19, R8.reuse ;  /* 0x00000008130a7220 */ /* 0x080fe20000410000 */
[----:B------:R-:W-:Y:S02]  /*9100*/  HADD2.F32 R13, -RZ, R5.H1_H1 ;  /* 0x30000005ff0d7230 */ /* 0x000fe40000004100 */
[----:B------:R-:W-:Y:S01]  /*9110*/  FMUL.FTZ R8, R21, R8 ;  /* 0x0000000815087220 */ /* 0x000fe20000410000 */
[-C--:B------:R-:W-:Y:S01]  /*9120*/  FMUL.FTZ R7, R17, R0.reuse ;  /* 0x0000000011077220 */ /* 0x080fe20000410000 */
[----:B------:R-:W-:Y:S01]  /*9130*/  FMUL.FTZ R0, R14, R0 ;  /* 0x000000000e007220 */ /* 0x000fe20000410000 */
[-C--:B------:R-:W-:Y:S01]  /*9140*/  FFMA.FTZ R10, R21, R15.reuse, -R10 ;  /* 0x0000000f150a7223 */ /* 0x080fe2000001080a */
[----:B------:R-:W-:Y:S01]  /*9150*/  FFMA.FTZ R15, R19, R15, R8 ;  /* 0x0000000f130f7223 */ /* 0x000fe20000010008 */
[----:B------:R-:W-:-:S02]  /*9160*/  HADD2.F32 R8, -RZ, R16.H0_H0 ;  /* 0x20000010ff087230 */ /* 0x000fc40000004100 */
[-C--:B------:R-:W-:Y:S01]  /*9170*/  FFMA.FTZ R0, R17, R13.reuse, R0 ;  /* 0x0000000d11007223 */ /* 0x080fe20000010000 */
[----:B------:R-:W-:Y:S01]  /*9180*/  FFMA.FTZ R7, R14, R13, -R7 ;  /* 0x0000000d0e077223 */ /* 0x000fe20000010807 */
[----:B------:R-:W-:Y:S02]  /*9190*/  HADD2.F32 R2, -RZ, R2.H0_H0 ;  /* 0x20000002ff027230 */ /* 0x000fe40000004100 */
[----:B------:R-:W-:Y:S02]  /*91a0*/  HADD2.F32 R3, -RZ, R3.H0_H0 ;  /* 0x20000003ff037230 */ /* 0x000fe40000004100 */
[----:B------:R-:W-:Y:S02]  /*91b0*/  HADD2.F32 R17, -RZ, R12.H1_H1 ;  /* 0x3000000cff117230 */ /* 0x000fe40000004100 */
[----:B------:R-:W-:Y:S02]  /*91c0*/  HADD2.F32 R16, -RZ, R16.H1_H1 ;  /* 0x30000010ff107230 */ /* 0x000fe40000004100 */
[----:B------:R-:W-:-:S02]  /*91d0*/  HADD2.F32 R13, -RZ, R12.H0_H0 ;  /* 0x2000000cff0d7230 */ /* 0x000fc40000004100 */
[-C--:B------:R-:W-:Y:S01]  /*91e0*/  FMUL.FTZ R12, R17, R2.reuse ;  /* 0x00000002110c7220 */ /* 0x080fe20000410000 */
[----:B------:R-:W-:Y:S02]  /*91f0*/  HADD2.F32 R4, -RZ, R4.H0_H0 ;  /* 0x20000004ff047230 */ /* 0x000fe40000004100 */
[-C--:B------:R-:W-:Y:S01]  /*9200*/  FMUL.FTZ R19, R16, R3.reuse ;  /* 0x0000000310137220 */ /* 0x080fe20000410000 */
[----:B------:R-:W-:Y:S02]  /*9210*/  HADD2.F32 R5, -RZ, R5.H0_H0 ;  /* 0x20000005ff057230 */ /* 0x000fe40000004100 */
[C---:B------:R-:W-:Y:S01]  /*9220*/  FMUL.FTZ R2, R13.reuse, R2 ;  /* 0x000000020d027220 */ /* 0x040fe20000410000 */
[C---:B------:R-:W-:Y:S01]  /*9230*/  FMUL.FTZ R3, R8.reuse, R3 ;  /* 0x0000000308037220 */ /* 0x040fe20000410000 */
[----:B------:R-:W-:Y:S01]  /*9240*/  FFMA.FTZ R12, R13, R4, -R12 ;  /* 0x000000040d0c7223 */ /* 0x000fe2000001080c */
[----:B------:R-:W-:Y:S01]  /*9250*/  F2FP.F16.F32.PACK_AB R13, R15, R10 ;  /* 0x0000000a0f0d723e */ /* 0x000fe200000000ff */
[----:B------:R-:W-:Y:S01]  /*9260*/  FFMA.FTZ R17, R17, R4, R2 ;  /* 0x0000000411117223 */ /* 0x000fe20000010002 */
[-C--:B------:R-:W-:Y:S01]  /*9270*/  FFMA.FTZ R19, R8, R5.reuse, -R19 ;  /* 0x0000000508137223 */ /* 0x080fe20000010813 */
[----:B------:R-:W-:Y:S01]  /*9280*/  FFMA.FTZ R16, R16, R5, R3 ;  /* 0x0000000510107223 */ /* 0x000fe20000010003 */
[----:B------:R-:W-:-:S02]  /*9290*/  F2FP.F16.F32.PACK_AB R15, R0, R7 ;  /* 0x00000007000f723e */ /* 0x000fc400000000ff */
[----:B------:R-:W-:Y:S02]  /*92a0*/  F2FP.F16.F32.PACK_AB R12, R17, R12 ;  /* 0x0000000c110c723e */ /* 0x000fe400000000ff */
[----:B------:R-:W-:Y:S02]  /*92b0*/  F2FP.F16.F32.PACK_AB R14, R16, R19 ;  /* 0x00000013100e723e */ /* 0x000fe400000000ff */
.L_x_2209:
[----:B------:R-:W-:Y:S05]  /*92c0*/  BSYNC B0 ;  /* 0x0000000000007941 */ /* 0x000fea0003800000 */
.L_x_2208:
[----:B-----5:R2:W-:Y:S02]  /*92d0*/  STS.128 [R196], R12 ;  /* 0x0000000cc4007388 */ /* 0x0205e40000000c00 */
.L_x_2207:
[----:B------:R-:W-:Y:S05]  /*92e0*/  BSYNC B1 ;  /* 0x0000000000017941 */ /* 0x000fea0003800000 */
.L_x_2206:
        /* <DEDUP_REMOVED lines=8> */
[----:B------:R-:W5:Y:S01]  /*9370*/  LDG.E.128 R24, desc[UR6][R24.64] ;  /* 0x0000000618187981 */ /* 0x000f62000c1e1d00 */
        /* <DEDUP_REMOVED lines=12> */
[----:B------:R-:W-:-:S03]  /*9440*/  IADD3.X R5, R11, UR11, RZ, P1, !PT ;  /* 0x0000000b0b057c10 */ /* 0x000fc60008ffe4ff */
[----:B------:R-:W2:Y:S04]  /*9450*/  LDG.E.64 R2, desc[UR6][R6.64] ;  /* 0x0000000606027981 */ /* 0x000ea8000c1e1b00 */
[----:B------:R-:W2:Y:S01]  /*9460*/  LDG.E.64 R4, desc[UR6][R4.64] ;  /* 0x0000000604047981 */ /* 0x000ea2000c1e1b00 */
[--C-:B---345:R-:W-:Y:S02]  /*9470*/  HADD2.F32 R17, -RZ, R25.reuse.H1_H1 ;  /* 0x30000019ff117230 */ /* 0x138fe40000004100 */
[----:B------:R-:W-:Y:S02]  /*9480*/  HADD2.F32 R19, -RZ, R25.H0_H0 ;  /* 0x20000019ff137230 */ /* 0x000fe40000004100 */
[--C-:B--2---:R-:W-:Y:S02]  /*9490*/  HADD2.F32 R15, -RZ, R27.reuse.H1_H1 ;  /* 0x3000001bff0f7230 */ /* 0x104fe40000004100 */
[----:B------:R-:W-:-:S02]  /*94a0*/  HADD2.F32 R12, -RZ, R27.H0_H0 ;  /* 0x2000001bff0c7230 */ /* 0x000fc40000004100 */
[----:B------:R-:W-:Y:S02]  /*94b0*/  HADD2.F32 R8, -RZ, R2.H1_H1 ;  /* 0x30000002ff087230 */ /* 0x000fe40000004100 */
        /* <DEDUP_REMOVED lines=12> */
[----:B------:R-:W-:Y:S01]  /*9580*/  HADD2.F32 R2, -RZ, R2.H0_H0 ;  /* 0x20000002ff027230 */ /* 0x000fe20000004100 */
[----:B------:R-:W-:Y:S01]  /*9590*/  F2FP.F16.F32.PACK_AB R25, R13, R10 ;  /* 0x0000000a0d19723e */ /* 0x000fe200000000ff */
[----:B------:R-:W-:Y:S02]  /*95a0*/  HADD2.F32 R3, -RZ, R3.H0_H0 ;  /* 0x20000003ff037230 */ /* 0x000fe40000004100 */
[----:B------:R-:W-:Y:S01]  /*95b0*/  HADD2.F32 R15, -RZ, R24.H1_H1 ;  /* 0x30000018ff0f7230 */ /* 0x000fe20000004100 */
[----:B------:R-:W-:Y:S01]  /*95c0*/  F2FP.F16.F32.PACK_AB R27, R6, R7 ;  /* 0x00000007061b723e */ /* 0x000fe200000000ff */
        /* <DEDUP_REMOVED lines=14> */
.L_x_2212:
[----:B------:R-:W-:Y:S05]  /*96b0*/  BSYNC B0 ;  /* 0x0000000000007941 */ /* 0x000fea0003800000 */
.L_x_2211:
[----:B-----5:R1:W-:Y:S01]  /*96c0*/  STS.128 [R196+0x800], R24 ;  /* 0x00080018c4007388 */ /* 0x0203e20000000c00 */
[----:B------:R-:W-:Y:S05]  /*96d0*/  BRA `(.L_x_2210) ;  /* 0x0000000c00a87947 */ /* 0x000fea0003800000 */
.L_x_2205:
        /* <DEDUP_REMOVED lines=28> */
[----:B------:R-:W-:Y:S02]  /*98a0*/  @P0 SHF.R.S32.HI R0, RZ, 0x1, R66 ;  /* 0x00000001ff000819 */ /* 0x000fe40000011442 */
[----:B------:R-:W-:Y:S02]  /*98b0*/  MOV R3, RZ ;  /* 0x000000ff00037202 */ /* 0x000fe40000000f00 */
[----:B------:R-:W-:Y:S01]  /*98c0*/  @P0 IADD3 R3, -R0, RZ, RZ ;  /* 0x000000ff00030210 */ /* 0x000fe20007ffe1ff */
[----:B------:R-:W4:Y:S03]  /*98d0*/  LDG.E.128 R4, desc[UR6][R4.64] ;  /* 0x0000000604047981 */ /* 0x000f26000c1e1d00 */
[----:B------:R-:W-:-:S04]  /*98e0*/  IADD3 R0, P1, R3, R64, RZ ;  /* 0x0000004003007210 */ /* 0x000fc80007f3e0ff */
[----:B------:R-:W-:Y:S02]  /*98f0*/  LEA.HI.X.SX32 R3, R3, R2, 0x1, P1 ;  /* 0x0000000203037211 */ /* 0x000fe400008f0eff */
[----:B--2---:R-:W-:-:S04]  /*9900*/  LEA R12, P1, R0, UR8, 0x1 ;  /* 0x00000008000c7c11 */ /* 0x004fc8000f8208ff */
[----:B------:R-:W-:-:S06]  /*9910*/  LEA.HI.X R13, R0, UR9, R3, 0x1, P1 ;  /* 0x00000009000d7c11 */ /* 0x000fcc00088f0c03 */
[----:B------:R-:W2:Y:S01]  /*9920*/  LDG.E.128 R12, desc[UR6][R12.64] ;  /* 0x000000060c0c7981 */ /* 0x000ea2000c1e1d00 */
[--C-:B---3--:R-:W-:Y:S02]  /*9930*/  HADD2.F32 R27, -RZ, R16.reuse.H0_H0 ;  /* 0x20000010ff1b7230 */ /* 0x108fe40000004100 */
[----:B------:R-:W-:Y:S02]  /*9940*/  HADD2.F32 R29, -RZ, R16.H1_H1 ;  /* 0x30000010ff1d7230 */ /* 0x000fe40000004100 */
[----:B------:R-:W-:Y:S02]  /*9950*/  HADD2.F32 R16, -RZ, R17.H0_H0 ;  /* 0x20000011ff107230 */ /* 0x000fe40000004100 */
[--C-:B----4-:R-:W-:Y:S02]  /*9960*/  HADD2.F32 R0, -RZ, R4.reuse.H0_H0 ;  /* 0x20000004ff007230 */ /* 0x110fe40000004100 */
[----:B------:R-:W-:Y:S02]  /*9970*/  HADD2.F32 R3, -RZ, R5.H0_H0 ;  /* 0x20000005ff037230 */ /* 0x000fe40000004100 */
[----:B------:R-:W-:-:S02]  /*9980*/  HADD2.F32 R4, -RZ, R4.H1_H1 ;  /* 0x30000004ff047230 */ /* 0x000fc40000004100 */
[----:B------:R-:W-:Y:S02]  /*9990*/  HADD2.F32 R8, -RZ, R5.H1_H1 ;  /* 0x30000005ff087230 */ /* 0x000fe40000004100 */
[----:B------:R-:W-:Y:S01]  /*99a0*/  @!P0 FADD.FTZ R0, -R0, -RZ ;  /* 0x800000ff00008221 */ /* 0x000fe20000010100 */
[--C-:B------:R-:W-:Y:S02]  /*99b0*/  HADD2.F32 R5, -RZ, R6.reuse.H0_H0 ;  /* 0x20000006ff057230 */ /* 0x100fe40000004100 */
[----:B------:R-:W-:Y:S01]  /*99c0*/  @!P0 FADD.FTZ R3, -R3, -RZ ;  /* 0x800000ff03038221 */ /* 0x000fe20000010100 */
[----:B------:R-:W-:Y:S02]  /*99d0*/  HADD2.F32 R10, -RZ, R6.H1_H1 ;  /* 0x30000006ff0a7230 */ /* 0x000fe40000004100 */
[----:B------:R-:W-:Y:S01]  /*99e0*/  @!P0 FADD.FTZ R4, -R4, -RZ ;  /* 0x800000ff04048221 */ /* 0x000fe20000010100 */
[--C-:B------:R-:W-:Y:S02]  /*99f0*/  HADD2.F32 R6, -RZ, R7.reuse.H0_H0 ;  /* 0x20000007ff067230 */ /* 0x100fe40000004100 */
[----:B------:R-:W-:-:S02]  /*9a00*/  HADD2.F32 R7, -RZ, R7.H1_H1 ;  /* 0x30000007ff077230 */ /* 0x000fc40000004100 */
[----:B------:R-:W-:Y:S01]  /*9a10*/  FMUL.FTZ R27, R27, R0 ;  /* 0x000000001b1b7220 */ /* 0x000fe20000410000 */
[----:B------:R-:W-:Y:S01]  /*9a20*/  FMUL.FTZ R16, R16, R3 ;  /* 0x0000000310107220 */ /* 0x000fe20000410000 */
[----:B------:R-:W-:Y:S01]  /*9a30*/  FMUL.FTZ R29, R29, R4 ;  /* 0x000000041d1d7220 */ /* 0x000fe20000410000 */
[--C-:B------:R-:W-:Y:S02]  /*9a40*/  HADD2.F32 R3, -RZ, R19.reuse.H0_H0 ;  /* 0x20000013ff037230 */ /* 0x100fe40000004100 */
[----:B------:R-:W-:Y:S01]  /*9a50*/  @!P0 FADD.FTZ R6, -R6, -RZ ;  /* 0x800000ff06068221 */ /* 0x000fe20000010100 */
[----:B------:R-:W-:Y:S02]  /*9a60*/  HADD2.F32 R0, -RZ, R19.H1_H1 ;  /* 0x30000013ff007230 */ /* 0x000fe40000004100 */
[----:B------:R-:W-:Y:S01]  /*9a70*/  @!P0 FADD.FTZ R7, -R7, -RZ ;  /* 0x800000ff07078221 */ /* 0x000fe20000010100 */
[----:B------:R-:W-:Y:S02]  /*9a80*/  HADD2.F32 R4, -RZ, R18.H0_H0 ;  /* 0x20000012ff047230 */ /* 0x000fe40000004100 */
[----:B------:R-:W-:Y:S01]  /*9a90*/  @!P0 FADD.FTZ R5, -R5, -RZ ;  /* 0x800000ff05058221 */ /* 0x000fe20000010100 */
[----:B------:R-:W-:-:S02]  /*9aa0*/  HADD2.F32 R17, -RZ, R17.H1_H1 ;  /* 0x30000011ff117230 */ /* 0x000fc40000004100 */
[----:B------:R-:W-:Y:S01]  /*9ab0*/  FMUL.FTZ R6, R3, R6 ;  /* 0x0000000603067220 */ /* 0x000fe20000410000 */
[----:B------:R-:W-:Y:S02]  /*9ac0*/  HADD2.F32 R31, -RZ, R18.H1_H1 ;  /* 0x30000012ff1f7230 */ /* 0x000fe40000004100 */
[----:B------:R-:W-:Y:S01]  /*9ad0*/  FMUL.FTZ R7, R0, R7 ;  /* 0x0000000700077220 */ /* 0x000fe20000410000 */
[----:B------:R-:W-:Y:S01]  /*9ae0*/  @!P0 FADD.FTZ R8, -R8, -RZ ;  /* 0x800000ff08088221 */ /* 0x000fe20000010100 */
[----:B------:R-:W-:Y:S01]  /*9af0*/  @!P0 FADD.FTZ R10, -R10, -RZ ;  /* 0x800000ff0a0a8221 */ /* 0x000fe20000010100 */
[----:B------:R-:W-:Y:S01]  /*9b00*/  FMUL.FTZ R5, R4, R5 ;  /* 0x0000000504057220 */ /* 0x000fe20000410000 */
[----:B-----5:R-:W-:Y:S02]  /*9b10*/  HADD2.F32 R0, -RZ, R20.H0_H0 ;  /* 0x20000014ff007230 */ /* 0x020fe40000004100 */
[----:B--2---:R-:W-:Y:S02]  /*9b20*/  HADD2.F32 R3, -RZ, R12.H0_H0 ;  /* 0x2000000cff037230 */ /* 0x004fe40000004100 */
[----:B------:R-:W-:-:S02]  /*9b30*/  HADD2.F32 R20, -RZ, R20.H1_H1 ;  /* 0x30000014ff147230 */ /* 0x000fc40000004100 */
[----:B------:R-:W-:Y:S02]  /*9b40*/  HADD2.F32 R19, -RZ, R21.H0_H0 ;  /* 0x20000015ff137230 */ /* 0x000fe40000004100 */
[----:B------:R-:W-:Y:S02]  /*9b50*/  HADD2.F32 R12, -RZ, R12.H1_H1 ;  /* 0x3000000cff0c7230 */ /* 0x000fe40000004100 */
[--C-:B------:R-:W-:Y:S02]  /*9b60*/  HADD2.F32 R4, -RZ, R13.reuse.H0_H0 ;  /* 0x2000000dff047230 */ /* 0x100fe40000004100 */
[----:B------:R-:W-:Y:S01]  /*9b70*/  FMUL.FTZ R17, R17, R8 ;  /* 0x0000000811117220 */ /* 0x000fe20000410000 */
[----:B------:R-:W-:Y:S01]  /*9b80*/  FMUL.FTZ R10, R31, R10 ;  /* 0x0000000a1f0a7220 */ /* 0x000fe20000410000 */
[----:B------:R-:W-:Y:S02]  /*9b90*/  HADD2.F32 R18, -RZ, R13.H1_H1 ;  /* 0x3000000dff127230 */ /* 0x000fe40000004100 */
[----:B------:R-:W-:Y:S01]  /*9ba0*/  FFMA.FTZ R0, R0, R3, R27 ;  /* 0x0000000300007223 */ /* 0x000fe2000001001b */
[----:B------:R-:W-:-:S02]  /*9bb0*/  HADD2.F32 R8, -RZ, R14.H0_H0 ;  /* 0x2000000eff087230 */ /* 0x000fc40000004100 */
[----:B------:R-:W-:Y:S01]  /*9bc0*/  FFMA.FTZ R29, R20, R12, R29 ;  /* 0x0000000c141d7223 */ /* 0x000fe2000001001d */
[----:B------:R-:W-:Y:S02]  /*9bd0*/  HADD2.F32 R31, -RZ, R14.H1_H1 ;  /* 0x3000000eff1f7230 */ /* 0x000fe40000004100 */
[----:B------:R-:W-:Y:S01]  /*9be0*/  FFMA.FTZ R4, R19, R4, R16 ;  /* 0x0000000413047223 */ /* 0x000fe20000010010 */
[--C-:B------:R-:W-:Y:S02]  /*9bf0*/  HADD2.F32 R13, -RZ, R15.reuse.H0_H0 ;  /* 0x2000000fff0d7230 */ /* 0x100fe40000004100 */
[----:B------:R-:W-:Y:S02]  /*9c00*/  HADD2.F32 R14, -RZ, R15.H1_H1 ;  /* 0x3000000fff0e7230 */ /* 0x000fe40000004100 */
[----:B------:R-:W-:Y:S02]  /*9c10*/  HADD2.F32 R16, -RZ, R21.H1_H1 ;  /* 0x30000015ff107230 */ /* 0x000fe40000004100 */
[----:B------:R-:W-:-:S02]  /*9c20*/  HADD2.F32 R12, -RZ, R22.H0_H0 ;  /* 0x20000016ff0c7230 */ /* 0x000fc40000004100 */
[----:B------:R-:W-:Y:S02]  /*9c30*/  HADD2.F32 R15, -RZ, R22.H1_H1 ;  /* 0x30000016ff0f7230 */ /* 0x000fe40000004100 */
[--C-:B------:R-:W-:Y:S02]  /*9c40*/  HADD2.F32 R3, -RZ, R23.reuse.H0_H0 ;  /* 0x20000017ff037230 */ /* 0x100fe40000004100 */
        /* <DEDUP_REMOVED lines=10> */
.L_x_2216:
[----:B------:R-:W-:Y:S05]  /*9cf0*/  BSYNC B0 ;  /* 0x0000000000007941 */ /* 0x000fea0003800000 */
.L_x_2215:
[----:B-----5:R1:W-:Y:S02]  /*9d00*/  STS.128 [R196], R20 ;  /* 0x00000014c4007388 */ /* 0x0203e40000000c00 */
.L_x_2214:
[----:B------:R-:W-:Y:S05]  /*9d10*/  BSYNC B1 ;  /* 0x0000000000017941 */ /* 0x000fea0003800000 */
.L_x_2213:
        /* <DEDUP_REMOVED lines=20> */
[----:B------:R-:W-:Y:S02]  /*9e60*/  IADD3 R5, P1, R3, R64, RZ ;  /* 0x0000004003057210 */ /* 0x000fe40007f3e0ff */
[----:B------:R-:W-:Y:S01]  /*9e70*/  @P0 SHF.R.S32.HI R66, RZ, 0x1, R66 ;  /* 0x00000001ff420819 */ /* 0x000fe20000011442 */
[----:B-1----:R-:W-:Y:S01]  /*9e80*/  IMAD.WIDE R20, R63, 0x2, R24 ;  /* 0x000000023f147825 */ /* 0x002fe200078e0218 */
[----:B------:R-:W-:Y:S02]  /*9e90*/  LEA.HI.X.SX32 R4, R3, R2, 0x1, P1 ;  /* 0x0000000203047211 */ /* 0x000fe400008f0eff */
[----:B------:R-:W-:-:S02]  /*9ea0*/  LEA R6, P1, R5, UR8, 0x1 ;  /* 0x0000000805067c11 */ /* 0x000fc4000f8208ff */
[----:B------:R-:W-:Y:S01]  /*9eb0*/  MOV R3, RZ ;  /* 0x000000ff00037202 */ /* 0x000fe20000000f00 */
[----:B------:R-:W4:Y:S01]  /*9ec0*/  LDG.E.128 R20, desc[UR6][R20.64] ;  /* 0x0000000614147981 */ /* 0x000f22000c1e1d00 */
[----:B------:R-:W-:Y:S01]  /*9ed0*/  LEA.HI.X R7, R5, UR9, R4, 0x1, P1 ;  /* 0x0000000905077c11 */ /* 0x000fe200088f0c04 */
[----:B------:R-:W-:Y:S01]  /*9ee0*/  ULDC.64 UR8, c[0x0][0x358] ;  /* 0x0000d60000087ab9 */ /* 0x000fe20000000a00 */
[----:B------:R-:W-:-:S04]  /*9ef0*/  @P0 IADD3 R3, -R66, RZ, RZ ;  /* 0x000000ff42030210 */ /* 0x000fc80007ffe1ff */
[----:B------:R-:W3:Y:S01]  /*9f00*/  LDG.E.128 R4, desc[UR6][R6.64] ;  /* 0x0000000606047981 */ /* 0x000ee2000c1e1d00 */
[----:B------:R-:W-:-:S04]  /*9f10*/  IADD3 R64, P1, R3, R64, RZ ;  /* 0x0000004003407210 */ /* 0x000fc80007f3e0ff */
[----:B------:R-:W-:Y:S02]  /*9f20*/  LEA.HI.X.SX32 R3, R3, R2, 0x1, P1 ;  /* 0x0000000203037211 */ /* 0x000fe400008f0eff */
[----:B--2---:R-:W-:-:S04]  /*9f30*/  LEA R12, P1, R64, UR8, 0x1 ;  /* 0x00000008400c7c11 */ /* 0x004fc8000f8208ff */
[----:B------:R-:W-:-:S06]  /*9f40*/  LEA.HI.X R13, R64, UR9, R3, 0x1, P1 ;  /* 0x00000009400d7c11 */ /* 0x000fcc00088f0c03 */
[----:B------:R-:W2:Y:S01]  /*9f50*/  LDG.E.128 R12, desc[UR6][R12.64] ;  /* 0x000000060c0c7981 */ /* 0x000ea2000c1e1d00 */
[----:B----4-:R-:W-:Y:S02]  /*9f60*/  HADD2.F32 R11, -RZ, R21.H0_H0 ;  /* 0x20000015ff0b7230 */ /* 0x010fe40000004100 */
[----:B------:R-:W-:Y:S02]  /*9f70*/  HADD2.F32 R26, -RZ, R20.H0_H0 ;  /* 0x20000014ff1a7230 */ /* 0x000fe40000004100 */
[--C-:B---3--:R-:W-:Y:S02]  /*9f80*/  HADD2.F32 R2, -RZ, R5.reuse.H0_H0 ;  /* 0x20000005ff027230 */ /* 0x108fe40000004100 */
[--C-:B------:R-:W-:Y:S02]  /*9f90*/  HADD2.F32 R3, -RZ, R4.reuse.H0_H0 ;  /* 0x20000004ff037230 */ /* 0x100fe40000004100 */
[----:B------:R-:W-:Y:S02]  /*9fa0*/  HADD2.F32 R5, -RZ, R5.H1_H1 ;  /* 0x30000005ff057230 */ /* 0x000fe40000004100 */
[----:B------:R-:W-:-:S02]  /*9fb0*/  HADD2.F32 R8, -RZ, R4.H1_H1 ;  /* 0x30000004ff087230 */ /* 0x000fc40000004100 */
[----:B------:R-:W-:Y:S01]  /*9fc0*/  @!P0 FADD.FTZ R2, -R2, -RZ ;  /* 0x800000ff02028221 */ /* 0x000fe20000010100 */
[--C-:B------:R-:W-:Y:S02]  /*9fd0*/  HADD2.F32 R4, -RZ, R6.reuse.H0_H0 ;  /* 0x20000006ff047230 */ /* 0x100fe40000004100 */
[----:B------:R-:W-:Y:S01]  /*9fe0*/  @!P0 FADD.FTZ R3, -R3, -RZ ;  /* 0x800000ff03038221 */ /* 0x000fe20000010100 */
[----:B------:R-:W-:Y:S02]  /*9ff0*/  HADD2.F32 R10, -RZ, R6.H1_H1 ;  /* 0x30000006ff0a7230 */ /* 0x000fe40000004100 */
[--C-:B------:R-:W-:Y:S02]  /*a000*/  HADD2.F32 R6, -RZ, R7.reuse.H0_H0 ;  /* 0x20000007ff067230 */ /* 0x100fe40000004100 */
[----:B------:R-:W-:Y:S01]  /*a010*/  @!P0 FADD.FTZ R5, -R5, -RZ ;  /* 0x800000ff05058221 */ /* 0x000fe20000010100 */
[----:B------:R-:W-:Y:S02]  /*a020*/  HADD2.F32 R7, -RZ, R7.H1_H1 ;  /* 0x30000007ff077230 */ /* 0x000fe40000004100 */
[----:B------:R-:W-:-:S02]  /*a030*/  HADD2.F32 R24, -RZ, R21.H1_H1 ;  /* 0x30000015ff187230 */ /* 0x000fc40000004100 */
[----:B------:R-:W-:Y:S01]  /*a040*/  FMUL.FTZ R11, R11, R2 ;  /* 0x000000020b0b7220 */ /* 0x000fe20000410000 */
[----:B------:R-:W-:Y:S01]  /*a050*/  FMUL.FTZ R26, R26, R3 ;  /* 0x000000031a1a7220 */ /* 0x000fe20000410000 */
[--C-:B------:R-:W-:Y:S02]  /*a060*/  HADD2.F32 R3, -RZ, R23.reuse.H0_H0 ;  /* 0x20000017ff037230 */ /* 0x100fe40000004100 */
[----:B------:R-:W-:Y:S01]  /*a070*/  @!P0 FADD.FTZ R6, -R6, -RZ ;  /* 0x800000ff06068221 */ /* 0x000fe20000010100 */
[----:B------:R-:W-:Y:S02]  /*a080*/  HADD2.F32 R2, -RZ, R23.H1_H1 ;  /* 0x30000017ff027230 */ /* 0x000fe40000004100 */
[----:B------:R-:W-:Y:S01]  /*a090*/  FMUL.FTZ R24, R24, R5 ;  /* 0x0000000518187220 */ /* 0x000fe20000410000 */
[----:B------:R-:W-:Y:S01]  /*a0a0*/  @!P0 FADD.FTZ R7, -R7, -RZ ;  /* 0x800000ff07078221 */ /* 0x000fe20000010100 */
[----:B------:R-:W-:Y:S02]  /*a0b0*/  HADD2.F32 R21, -RZ, R20.H1_H1 ;  /* 0x30000014ff157230 */ /* 0x000fe40000004100 */
[----:B------:R-:W-:Y:S01]  /*a0c0*/  @!P0 FADD.FTZ R8, -R8, -RZ ;  /* 0x800000ff08088221 */ /* 0x000fe20000010100 */
[----:B------:R-:W-:-:S02]  /*a0d0*/  HADD2.F32 R5, -RZ, R22.H1_H1 ;  /* 0x30000016ff057230 */ /* 0x000fc40000004100 */
[----:B------:R-:W-:Y:S01]  /*a0e0*/  @!P0 FADD.FTZ R10, -R10, -RZ ;  /* 0x800000ff0a0a8221 */ /* 0x000fe20000010100 */
[----:B------:R-:W-:Y:S01]  /*a0f0*/  FMUL.FTZ R6, R3, R6 ;  /* 0x0000000603067220 */ /* 0x000fe20000410000 */
[----:B------:R-:W-:Y:S01]  /*a100*/  FMUL.FTZ R7, R2, R7 ;  /* 0x0000000702077220 */ /* 0x000fe20000410000 */
[----:B-----5:R-:W-:Y:S02]  /*a110*/  HADD2.F32 R2, -RZ, R17.H0_H0 ;  /* 0x20000011ff027230 */ /* 0x020fe40000004100 */
[----:B------:R-:W-:Y:S01]  /*a120*/  FMUL.FTZ R21, R21, R8 ;  /* 0x0000000815157220 */ /* 0x000fe20000410000 */
[----:B--2---:R-:W-:Y:S02]  /*a130*/  HADD2.F32 R3, -RZ, R13.H0_H0 ;  /* 0x2000000dff037230 */ /* 0x004fe40000004100 */
[----:B------:R-:W-:Y:S01]  /*a140*/  FMUL.FTZ R10, R5, R10 ;  /* 0x0000000a050a7220 */ /* 0x000fe20000410000 */
[----:B------:R-:W-:Y:S02]  /*a150*/  HADD2.F32 R25, -RZ, R22.H0_H0 ;  /* 0x20000016ff197230 */ /* 0x000fe40000004100 */
[----:B------:R-:W-:Y:S01]  /*a160*/  @!P0 FADD.FTZ R4, -R4, -RZ ;  /* 0x800000ff04048221 */ /* 0x000fe20000010100 */
[----:B------:R-:W-:-:S02]  /*a170*/  HADD2.F32 R17, -RZ, R17.H1_H1 ;  /* 0x30000011ff117230 */ /* 0x000fc40000004100 */
[----:B------:R-:W-:Y:S02]  /*a180*/  HADD2.F32 R13, -RZ, R13.H1_H1 ;  /* 0x3000000dff0d7230 */ /* 0x000fe40000004100 */
[----:B------:R-:W-:Y:S02]  /*a190*/  HADD2.F32 R5, -RZ, R16.H0_H0 ;  /* 0x20000010ff057230 */ /* 0x000fe40000004100 */
[----:B------:R-:W-:Y:S02]  /*a1a0*/  HADD2.F32 R8, -RZ, R12.H0_H0 ;  /* 0x2000000cff087230 */ /* 0x000fe40000004100 */
[----:B------:R-:W-:Y:S01]  /*a1b0*/  FMUL.FTZ R4, R25, R4 ;  /* 0x0000000419047220 */ /* 0x000fe20000410000 */
[--C-:B------:R-:W-:Y:S02]  /*a1c0*/  HADD2.F32 R23, -RZ, R15.reuse.H0_H0 ;  /* 0x2000000fff177230 */ /* 0x100fe40000004100 */
[----:B------:R-:W-:Y:S01]  /*a1d0*/  FFMA.FTZ R2, R2, R3, R11 ;  /* 0x0000000302027223 */ /* 0x000fe2000001000b */
[----:B------:R-:W-:-:S02]  /*a1e0*/  HADD2.F32 R20, -RZ, R15.H1_H1 ;  /* 0x3000000fff147230 */ /* 0x000fc40000004100 */
[----:B------:R-:W-:Y:S01]  /*a1f0*/  FFMA.FTZ R13, R17, R13, R24 ;  /* 0x0000000d110d7223 */ /* 0x000fe20000010018 */
[--C-:B------:R-:W-:Y:S02]  /*a200*/  HADD2.F32 R15, -RZ, R14.reuse.H0_H0 ;  /* 0x2000000eff0f7230 */ /* 0x100fe40000004100 */
[----:B------:R-:W-:Y:S01]  /*a210*/  FFMA.FTZ R5, R5, R8, R26 ;  /* 0x0000000805057223 */ /* 0x000fe2000001001a */
[----:B------:R-:W-:Y:S02]  /*a220*/  HADD2.F32 R25, -RZ, R14.H1_H1 ;  /* 0x3000000eff197230 */ /* 0x000fe40000004100 */
[--C-:B------:R-:W-:Y:S02]  /*a230*/  HADD2.F32 R11, -RZ, R18.reuse.H0_H0 ;  /* 0x20000012ff0b7230 */ /* 0x100fe40000004100 */
[----:B------:R-:W-:Y:S02]  /*a240*/  HADD2.F32 R17, -RZ, R18.H1_H1 ;  /* 0x30000012ff117230 */ /* 0x000fe40000004100 */
[----:B------:R-:W-:-:S02]  /*a250*/  HADD2.F32 R12, -RZ, R12.H1_H1 ;  /* 0x3000000cff0c7230 */ /* 0x000fc40000004100 */
        /* <DEDUP_REMOVED lines=12> */
[----:B------:R-:W-:Y:S02]  /*a320*/  MOV R17, R2 ;  /* 0x0000000200117202 */ /* 0x000fe40000000f00 */
.L_x_2218:
[----:B------:R-:W-:Y:S05]  /*a330*/  BSYNC B0 ;  /* 0x0000000000007941 */ /* 0x000fea0003800000 */
.L_x_2217:
[----:B-----5:R4:W-:Y:S01]  /*a340*/  STS.128 [R196+0x800], R16 ;  /* 0x00080010c4007388 */ /* 0x0209e20000000c00 */
[----:B------:R-:W-:Y:S05]  /*a350*/  BRA `(.L_x_2210) ;  /* 0x0000000000887947 */ /* 0x000fea0003800000 */
.L_x_2204:
        /* <DEDUP_REMOVED lines=19> */
.L_x_2220:
[----:B------:R-:W-:Y:S05]  /*a490*/  BSYNC B0 ;  /* 0x0000000000007941 */ /* 0x000fea0003800000 */
.L_x_2219:
[----:B------:R-:W-:Y:S05]  /*a4a0*/  @P1 BRA `(.L_x_2210) ;  /* 0x0000000000341947 */ /* 0x000fea0003800000 */
[----:B------:R-:W-:Y:S02]  /*a4b0*/  ULDC UR5, c[0x0][0x2d0] ;  /* 0x0000b40000057ab9 */ /* 0x000fe40000000800 */
[----:B------:R-:W-:-:S13]  /*a4c0*/  ISETP.GE.AND P0, PT, R148, UR5, PT ;  /* 0x0000000594007c0c */ /* 0x000fda000bf06270 */
[----:B------:R1:W-:Y:S01]  /*a4d0*/  @P0 STS.128 [R196+0x800], RZ ;  /* 0x000800ffc4000388 */ /* 0x0003e20000000c00 */
[----:B------:R-:W-:Y:S05]  /*a4e0*/  @P0 BRA `(.L_x_2210) ;  /* 0x0000000000240947 */ /* 0x000fea0003800000 */
[----:B------:R-:W-:Y:S01]  /*a4f0*/  IADD3 R128, P0, R128, UR10, RZ ;  /* 0x0000000a80807c10 */ /* 0x000fe2000ff1e0ff */
[----:B------:R-:W-:-:S03]  /*a500*/  ULDC.64 UR8, c[0x0][0x210] ;  /* 0x0000840000087ab9 */ /* 0x000fc60000000a00 */
[----:B-1----:R-:W-:Y:S02]  /*a510*/  IADD3.X R3, R60, UR11, RZ, P0, !PT ;  /* 0x0000000b3c037c10 */ /* 0x002fe400087fe4ff */
[----:B------:R-:W-:-:S04]  /*a520*/  LEA R2, P0, R128, UR8, 0x1 ;  /* 0x0000000880027c11 */ /* 0x000fc8000f8008ff */
[----:B------:R-:W-:-:S05]  /*a530*/  LEA.HI.X R3, R128, UR9, R3, 0x1, P0 ;  /* 0x0000000980037c11 */ /* 0x000fca00080f0c03 */
[----:B------:R-:W-:Y:S01]  /*a540*/  @!PT LDS RZ, [RZ] ;  /* 0x00000000fffff984 */ /* 0x000fe20000000800 */
[----:B------:R-:W-:Y:S01]  /*a550*/  @!PT LDS RZ, [RZ] ;  /* 0x00000000fffff984 */ /* 0x000fe20000000800 */
[----:B------:R-:W-:Y:S01]  /*a560*/  @!PT LDS RZ, [RZ] ;  /* 0x00000000fffff984 */ /* 0x000fe20000000800 */
[----:B------:R1:W-:Y:S04]  /*a570*/  LDGSTS.E.BYPASS.LTC128B.128 [R196+0x800], desc[UR6][R2.64] ;  /* 0x0080000002c47fae */ /* 0x0003e8000b901d46 */
.L_x_2210:
[----:B------:R-:W-:Y:S05]  /*a580*/  BSYNC B2 ;  /* 0x0000000000027941 */ /* 0x000fea0003800000 */
.L_x_2203:
[----:B------:R-:W-:Y:S01]  /*a590*/  UIADD3 UR9, UR22, -0x1, URZ ;  /* 0xffffffff16097890 */ /* 0x000fe2000fffe03f */
[----:B-1----:R-:W-:Y:S01]  /*a5a0*/  VIADD R2, R124, 0x40 ;  /* 0x000000407c027836 */ /* 0x002fe20000000000 */
[----:B------:R-:W-:Y:S01]  /*a5b0*/  ULDC.64 UR10, c[0x0][0x220] ;  /* 0x00008800000a7ab9 */ /* 0x000fe20000000a00 */
[----:B------:R-:W-:Y:S01]  /*a5c0*/  ULDC.64 UR12, c[0x0][0x218] ;  /* 0x00008600000c7ab9 */ /* 0x000fe20000000a00 */
[----:B------:R-:W-:Y:S01]  /*a5d0*/  USHF.L.U32 UR16, UR9, 0x8, URZ ;  /* 0x0000000809107899 */ /* 0x000fe2000800063f */
[----:B------:R-:W-:Y:S01]  /*a5e0*/  LEA R212, P2, R118, UR10, 0x1 ;  /* 0x0000000a76d47c11 */ /* 0x000fe2000f8408ff */
[----:B------:R-:W-:Y:S01]  /*a5f0*/  BSSY B0, `(.L_x_2221) ;  /* 0x0000019000007945 */ /* 0x000fe20003800000 */
[----:B------:R-:W-:Y:S01]  /*a600*/  LEA R194, P3, R120, UR12, 0x1 ;  /* 0x0000000c78c27c11 */ /* 0x000fe2000f8608ff */
[----:B------:R-:W-:Y:S01]  /*a610*/  UIADD3 UR5, -UR16, UR23, URZ ;  /* 0x0000001710057290 */ /* 0x000fe2000fffe13f */
[----:B------:R-:W-:Y:S01]  /*a620*/  LEA.HI.X R213, R118, UR11, R117, 0x1, P2 ;  /* 0x0000000b76d57c11 */ /* 0x000fe200090f0c75 */
[----:B------:R-:W-:Y:S01]  /*a630*/  VIADD R4, R124, 0x80 ;  /* 0x000000807c047836 */ /* 0x000fe20000000000 */
[----:B------:R-:W-:-:S03]  /*a640*/  LEA.HI.X R195, R120, UR13, R123, 0x1, P3 ;  /* 0x0000000d78c37c11 */ /* 0x000fc600098f0c7b */
[----:B------:R-:W-:Y:S02]  /*a650*/  ISETP.GE.AND P2, PT, R124, UR5, PT ;  /* 0x000000057c007c0c */ /* 0x000fe4000bf46270 */
[C---:B------:R-:W-:Y:S02]  /*a660*/  ISETP.GE.AND P4, PT, R0.reuse, UR5, PT ;  /* 0x0000000500007c0c */ /* 0x040fe4000bf86270 */
[----:B------:R-:W-:Y:S01]  /*a670*/  ISETP.GE.AND P0, PT, R0, UR5, PT ;  /* 0x0000000500007c0c */ /* 0x000fe2000bf06270 */
[----:B------:R-:W-:Y:S01]  /*a680*/  VIADD R0, R124, 0x60 ;  /* 0x000000607c007836 */ /* 0x000fe20000000000 */
[C---:B------:R-:W-:Y:S02]  /*a690*/  ISETP.GE.AND P1, PT, R2.reuse, UR5, PT ;  /* 0x0000000502007c0c */ /* 0x040fe4000bf26270 */
        /* <DEDUP_REMOVED lines=10> */
[----:B------:R-:W-:Y:S01]  /*a740*/  @!PT LDS RZ, [RZ] ;  /* 0x00000000fffff984 */ /* 0x000fe20000000800 */
[----:B------:R-:W-:Y:S01]  /*a750*/  @!PT LDS RZ, [RZ] ;  /* 0x00000000fffff984 */ /* 0x000fe20000000800 */
[----:B------:R-:W-:Y:S01]  /*a760*/  @!PT LDS RZ, [RZ] ;  /* 0x00000000fffff984 */ /* 0x000fe20000000800 */
[----:B------:R1:W-:Y:S02]  /*a770*/  LDGSTS.E.BYPASS.LTC128B.128 [R196+0x1000], desc[UR6][R194.64] ;  /* 0x01000000c2c47fae */ /* 0x0003e4000b901d46 */
.L_x_2222:
[----:B------:R-:W-:Y:S05]  /*a780*/  BSYNC B0 ;  /* 0x0000000000007941 */ /* 0x000fea0003800000 */
.L_x_2221:
[----:B------:R-:W-:Y:S01]  /*a790*/  BSSY B0, `(.L_x_2223) ;  /* 0x0000010000007945 */ /* 0x000fe20003800000 */
[----:B------:R-:W-:-:S03]  /*a7a0*/  ISETP.GE.AND P2, PT, R4, UR5, PT ;  /* 0x0000000504007c0c */ /* 0x000fc6000bf46270 */
[----:B------:R-:W-:Y:S10]  /*a7b0*/  @P4 BRA `(.L_x_2224) ;  /* 0x0000000000344947 */ /* 0x000ff40003800000 */
        /* <DEDUP_REMOVED lines=13> */
.L_x_2224:
[----:B------:R-:W-:Y:S05]  /*a890*/  BSYNC B0 ;  /* 0x0000000000007941 */ /* 0x000fea0003800000 */
.L_x_2223:
        /* <DEDUP_REMOVED lines=8> */
[----:B------:R-:W2:Y:S02]  /*a920*/  LDC.64 R2, c[0x0][0x248] ;  /* 0x00009200ff027b82 */ /* 0x000ea40000000a00 */
[----:B--2---:R-:W-:-:S04]  /*a930*/  LEA R4, P1, R2, R194, 0x7 ;  /* 0x000000c202047211 */ /* 0x004fc800078238ff */
[----:B------:R-:W-:-:S05]  /*a940*/  LEA.HI.X R5, R2, R195, R3, 0x7, P1 ;  /* 0x000000c302057211 */ /* 0x000fca00008f3c03 */
[----:B------:R-:W-:Y:S01]  /*a950*/  @!PT LDS RZ, [RZ] ;  /* 0x00000000fffff984 */ /* 0x000fe20000000800 */
[----:B------:R-:W-:Y:S01]  /*a960*/  @!PT LDS RZ, [RZ] ;  /* 0x00000000fffff984 */ /* 0x000fe20000000800 */
[----:B------:R-:W-:Y:S01]  /*a970*/  @!PT LDS RZ, [RZ] ;  /* 0x00000000fffff984 */ /* 0x000fe20000000800 */
[----:B------:R2:W-:Y:S04]  /*a980*/  LDGSTS.E.BYPASS.LTC128B.128 [R196+0x2000], desc[UR6][R4.64] ;  /* 0x0200000004c47fae */ /* 0x0005e8000b901d46 */
.L_x_2226:
[----:B------:R-:W-:Y:S05]  /*a990*/  BSYNC B0 ;  /* 0x0000000000007941 */ /* 0x000fea0003800000 */
.L_x_2225:
[----:B------:R-:W-:Y:S01]  /*a9a0*/  BSSY B0, `(.L_x_2227) ;  /* 0x000000f000007945 */ /* 0x000fe20003800000 */
[----:B------:R-:W-:-:S03]  /*a9b0*/  ISETP.GE.AND P1, PT, R0, UR5, PT ;  /* 0x0000000500007c0c */ /* 0x000fc6000bf26270 */
[----:B------:R-:W-:Y:S10]  /*a9c0*/  @P3 BRA `(.L_x_2228) ;  /* 0x0000000000303947 */ /* 0x000ff40003800000 */
[----:B------:R-:W-:Y:S02]  /*a9d0*/  ULDC UR8, c[0x0][0x2d0] ;  /* 0x0000b40000087ab9 */ /* 0x000fe40000000800 */
[----:B------:R-:W-:-:S13]  /*a9e0*/  ISETP.GE.AND P3, PT, R148, UR8, PT ;  /* 0x0000000894007c0c */ /* 0x000fda000bf66270 */
[----:B------:R1:W-:Y:S01]  /*a9f0*/  @P3 STS.128 [R196+0x2800], RZ ;  /* 0x002800ffc4003388 */ /* 0x0003e20000000c00 */
[----:B------:R-:W-:Y:S05]  /*aa00*/  @P3 BRA `(.L_x_2228) ;  /* 0x0000000000203947 */ /* 0x000fea0003800000 */
[----:B------:R-:W2:Y:S02]  /*aa10*/  LDC.64 R2, c[0x0][0x248] ;  /* 0x00009200ff027b82 */ /* 0x000ea40000000a00 */
[----:B--2---:R-:W-:-:S04]  /*aa20*/  IMAD.WIDE.U32 R4, R2, 0xc0, R194 ;  /* 0x000000c002047825 */ /* 0x004fc800078e00c2 */
[----:B------:R-:W-:-:S05]  /*aa30*/  IMAD R3, R3, 0xc0, RZ ;  /* 0x000000c003037824 */ /* 0x000fca00078e02ff */
[----:B------:R-:W-:-:S05]  /*aa40*/  IADD3 R5, R3, R5, RZ ;  /* 0x0000000503057210 */ /* 0x000fca0007ffe0ff */
[----:B------:R-:W-:Y:S01]  /*aa50*/  @!PT LDS RZ, [RZ] ;  /* 0x00000000fffff984 */ /* 0x000fe20000000800 */
[----:B------:R-:W-:Y:S01]  /*aa60*/  @!PT LDS RZ, [RZ] ;  /* 0x00000000fffff984 */ /* 0x000fe20000000800 */
[----:B------:R-:W-:Y:S01]  /*aa70*/  @!PT LDS RZ, [RZ] ;  /* 0x00000000fffff984 */ /* 0x000fe20000000800 */
[----:B------:R2:W-:Y:S02]  /*aa80*/  LDGSTS.E.BYPASS.LTC128B.128 [R196+0x2800], desc[UR6][R4.64] ;  /* 0x0280000004c47fae */ /* 0x0005e4000b901d46 */
.L_x_2228:
[----:B------:R-:W-:Y:S05]  /*aa90*/  BSYNC B0 ;  /* 0x0000000000007941 */ /* 0x000fea0003800000 */
.L_x_2227:
        /* <DEDUP_REMOVED lines=15> */
.L_x_2230:
[----:B------:R-:W-:Y:S05]  /*ab90*/  BSYNC B0 ;  /* 0x0000000000007941 */ /* 0x000fea0003800000 */
.L_x_2229:
        /* <DEDUP_REMOVED lines=15> */
.L_x_2232:
[----:B------:R-:W-:Y:S05]  /*ac90*/  BSYNC B0 ;  /* 0x0000000000007941 */ /* 0x000fea0003800000 */
.L_x_2231:
[----:B------:R-:W-:Y:S01]  /*aca0*/  BSSY B0, `(.L_x_2233) ;  /* 0x0000010000007945 */ /* 0x000fe20003800000 */
[C---:B------:R-:W-:Y:S02]  /*acb0*/  ISETP.GE.AND P1, PT, R124.reuse, UR5, PT ;  /* 0x000000057c007c0c */ /* 0x040fe4000bf26270 */
[----:B------:R-:W-:Y:S01]  /*acc0*/  IADD3 R124, R124, 0xe0, RZ ;  /* 0x000000e07c7c7810 */ /* 0x000fe20007ffe0ff */
[----:B------:R-:W-:Y:S05]  /*acd0*/  @P2 BRA `(.L_x_2234) ;  /* 0x0000000000302947 */ /* 0x000fea0003800000 */
        /* <DEDUP_REMOVED lines=12> */
.L_x_2234:
[----:B------:R-:W-:Y:S05]  /*ada0*/  BSYNC B0 ;  /* 0x0000000000007941 */ /* 0x000fea0003800000 */
.L_x_2233:
[----:B------:R-:W-:Y:S01]  /*adb0*/  ISETP.GE.AND P2, PT, R124, UR5, PT ;  /* 0x000000057c007c0c */ /* 0x000fe2000bf46270 */
[----:B------:R-:W-:Y:S01]  /*adc0*/  BSSY B0, `(.L_x_2235) ;  /* 0x0000013000007945 */ /* 0x000fe20003800000 */
[----:B------:R-:W-:Y:S02]  /*add0*/  LOP3.LUT R55, R55, 0x7fffffe, RZ, 0xc0, !PT ;  /* 0x07fffffe37377812 */ /* 0x000fe400078ec0ff */
[----:B------:R-:W-:Y:S02]  /*ade0*/  SHF.R.S32.HI R3, RZ, 0x1f, R56 ;  /* 0x0000001fff037819 */ /* 0x000fe40000011438 */
[----:B--2---:R-:W-:Y:S01]  /*adf0*/  LOP3.LUT R5, R59, 0xfffffff8, RZ, 0xc0, !PT ;  /* 0xfffffff83b057812 */ /* 0x004fe200078ec0ff */
[----:B------:R-:W-:Y:S01]  /*ae00*/  IMAD.IADD R4, R56, 0x1, -R55 ;  /* 0x0000000138047824 */ /* 0x000fe200078e0a37 */
[----:B------:R-:W-:-:S05]  /*ae10*/  LEA.HI R56, R3, R56, RZ, 0x3 ;  /* 0x0000003803387211 */ /* 0x000fca00078f18ff */
[----:B------:R-:W-:Y:S05]  /*ae20*/  @P2 BRA `(.L_x_2236) ;  /* 0x0000000000302947 */ /* 0x000fea0003800000 */
[----:B------:R-:W-:Y:S02]  /*ae30*/  ULDC UR8, c[0x0][0x2d0] ;  /* 0x0000b40000087ab9 */ /* 0x000fe40000000800 */
[----:B------:R-:W-:-:S13]  /*ae40*/  ISETP.GE.AND P2, PT, R148, UR8, PT ;  /* 0x0000000894007c0c */ /* 0x000fda000bf46270 */
[----:B------:R2:W-:Y:S01]  /*ae50*/  @P2 STS.128 [R196+0x4800], RZ ;  /* 0x004800ffc4002388 */ /* 0x0005e20000000c00 */
[----:B------:R-:W-:Y:S05]  /*ae60*/  @P2 BRA `(.L_x_2236) ;  /* 0x0000000000202947 */ /* 0x000fea0003800000 */
[----:B------:R-:W1:Y:S02]  /*ae70*/  LDC.64 R2, c[0x0][0x248] ;  /* 0x00009200ff027b82 */ /* 0x000e640000000a00 */
[----:B-1----:R-:W-:-:S04]  /*ae80*/  IMAD.WIDE.U32 R6, R2, 0x1c0, R194 ;  /* 0x000001c002067825 */ /* 0x002fc800078e00c2 */
[----:B------:R-:W-:-:S05]  /*ae90*/  IMAD R3, R3, 0x1c0, RZ ;  /* 0x000001c003037824 */ /* 0x000fca00078e02ff */
[----:B------:R-:W-:-:S05]  /*aea0*/  IADD3 R7, R3, R7, RZ ;  /* 0x0000000703077210 */ /* 0x000fca0007ffe0ff */
[----:B------:R-:W-:Y:S01]  /*aeb0*/  @!PT LDS RZ, [RZ] ;  /* 0x00000000fffff984 */ /* 0x000fe20000000800 */
[----:B------:R-:W-:Y:S01]  /*aec0*/  @!PT LDS RZ, [RZ] ;  /* 0x00000000fffff984 */ /* 0x000fe20000000800 */
[----:B------:R-:W-:Y:S01]  /*aed0*/  @!PT LDS RZ, [RZ] ;  /* 0x00000000fffff984 */ /* 0x000fe20000000800 */
[----:B------:R1:W-:Y:S02]  /*aee0*/  LDGSTS.E.BYPASS.LTC128B.128 [R196+0x4800], desc[UR6][R6.64] ;  /* 0x0480000006c47fae */ /* 0x0003e4000b901d46 */
.L_x_2236:
[----:B------:R-:W-:Y:S05]  /*aef0*/  BSYNC B0 ;  /* 0x0000000000007941 */ /* 0x000fea0003800000 */
.L_x_2235:
[----:B------:R-:W-:Y:S01]  /*af00*/  ULDC.64 UR14, c[0x0][0x3d0] ;  /* 0x0000f400000e7ab9 */ /* 0x000fe20000000a00 */
[----:B------:R-:W0:Y:S01]  /*af10*/  LDGDEPBAR ;  /* 0x00000000000079af */ /* 0x000e220000000000 */
[----:B------:R-:W-:Y:S01]  /*af20*/  UIMAD UR24, UR24, UR14, URZ ;  /* 0x0000000e181872a4 */ /* 0x000fe2000f8e023f */
[----:B------:R-:W-:Y:S01]  /*af30*/  IMAD.IADD R5, R52, 0x1, -R5 ;  /* 0x0000000134057824 */ /* 0x000fe200078e0a05 */
[----:B------:R-:W-:Y:S01]  /*af40*/  UMOV UR29, UR25 ;  /* 0x00000019001d7c82 */ /* 0x000fe20008000000 */
[----:B------:R-:W-:Y:S01]  /*af50*/  SHF.R.S32.HI R166, RZ, 0x4, R57 ;  /* 0x00000004ffa67819 */ /* 0x000fe20000011439 */
[----:B------:R-:W-:Y:S01]  /*af60*/  UIMAD.WIDE.U32 UR28, UR26, UR14, UR28 ;  /* 0x0000000e1a1c72a5 */ /* 0x000fe2000f8e001c */
[----:B------:R-:W-:Y:S01]  /*af70*/  ISETP.GE.AND P2, PT, R0, UR5, PT ;  /* 0x0000000500007c0c */ /* 0x000fe2000bf46270 */
[----:B------:R-:W-:Y:S01]  /*af80*/  UIMAD UR24, UR26, UR15, UR24 ;  /* 0x0000000f1a1872a4 */ /* 0x000fe2000f8e0218 */
[----:B------:R-:W-:Y:S01]  /*af90*/  LEA.HI R8, R5, R5, RZ, 0x1 ;  /* 0x0000000505087211 */ /* 0x000fe200078f08ff */
[----:B------:R-:W-:Y:S01]  /*afa0*/  IMAD.SHL.U32 R11, R54, 0x40, RZ ;  /* 0x00000040360b7824 */ /* 0x000fe200078e00ff */
[----:B------:R-:W-:Y:S01]  /*afb0*/  ULDC.64 UR14, c[0x0][0x3c8] ;  /* 0x0000f200000e7ab9 */ /* 0x000fe20000000a00 */
[----:B------:R-:W-:Y:S01]  /*afc0*/  UIADD3 UR24, UR29, UR24, URZ ;  /* 0x000000181d187290 */ /* 0x000fe2000fffe03f */
[----:B------:R-:W-:Y:S01]  /*afd0*/  LOP3.LUT R0, R8, 0x3fffffe, RZ, 0xc0, !PT ;  /* 0x03fffffe08007812 */ /* 0x000fe200078ec0ff */
[----:B------:R-:W-:Y:S01]  /*afe0*/  ULEA UR14, UP0, UR28, UR14, 0x2 ;  /* 0x0000000e1c0e7291 */ /* 0x000fe2000f80103f */
[----:B------:R-:W-:Y:S01]  /*aff0*/  LEA.HI R3, R57, R166, RZ, 0x1 ;  /* 0x000000a639037211 */ /* 0x000fe200078f08ff */
[----:B------:R-:W-:Y:S01]  /*b000*/  IMAD.SHL.U32 R2, R56, 0x20, RZ ;  /* 0x0000002038027824 */ /* 0x000fe200078e00ff */
[----:B------:R-:W-:Y:S01]  /*b010*/  SHF.R.S32.HI R8, RZ, 0x1, R8 ;  /* 0x00000001ff087819 */ /* 0x000fe20000011408 */
[----:B------:R-:W-:Y:S01]  /*b020*/  ULEA.HI.X UR15, UR28, UR15, UR24, 0x2, UP0 ;  /* 0x0000000f1c0f7291 */ /* 0x000fe200080f1418 */
[----:B------:R-:W-:Y:S01]  /*b030*/  LOP3.LUT R3, R3, 0xfffffffe, RZ, 0xc0, !PT ;  /* 0xfffffffe03037812 */ /* 0x000fe200078ec0ff */
[----:B------:R-:W-:Y:S01]  /*b040*/  IMAD.U32 R12, RZ, RZ, UR14 ;  /* 0x0000000eff0c7e24 */ /* 0x000fe2000f8e00ff */
[----:B------:R-:W-:Y:S01]  /*b050*/  LOP3.LUT R11, R11, 0xc0, RZ, 0xc0, !PT ;  /* 0x000000c00b0b7812 */ /* 0x000fe200078ec0ff */
[----:B-1----:R-:W-:Y:S01]  /*b060*/  IMAD.SHL.U32 R7, R8, 0x40, RZ ;  /* 0x0000004008077824 */ /* 0x002fe200078e00ff */
[----:B------:R-:W-:Y:S01]  /*b070*/  LOP3.LUT R2, R2, 0xffffff00, RZ, 0xc0, !PT ;  /* 0xffffff0002027812 */ /* 0x000fe200078ec0ff */
[----:B------:R-:W-:Y:S01]  /*b080*/  IMAD.U32 R13, RZ, RZ, UR15 ;  /* 0x0000000fff0d7e24 */ /* 0x000fe2000f8e00ff */
[----:B------:R-:W-:-:S04]  /*b090*/  DEPBAR.LE SB0, 0x0 ;  /* 0x000080000000791a */ /* 0x000fc80000000000 */
[----:B------:R1:W5:Y:S01]  /*b0a0*/  LDG.E R151, desc[UR6][R12.64] ;  /* 0x000000060c977981 */ /* 0x000362000c1e1900 */
[----:B------:R-:W-:Y:S01]  /*b0b0*/  IMAD.IADD R5, R5, 0x1, -R0 ;  /* 0x0000000105057824 */ /* 0x000fe200078e0a00 */
[----:B------:R-:W-:Y:S01]  /*b0c0*/  LOP3.LUT R7, R7, 0xc0, RZ, 0xc0, !PT ;  /* 0x000000c007077812 */ /* 0x000fe200078ec0ff */
[----:B------:R-:W-:Y:S01]  /*b0d0*/  IMAD.IADD R166, R166, 0x1, -R3 ;  /* 0x00000001a6a67824 */ /* 0x000fe200078e0a03 */
[----:B------:R-:W-:Y:S01]  /*b0e0*/  BAR.SYNC.DEFER_BLOCKING 0x0 ;  /* 0x0000000000007b1d */ /* 0x000fe20000010000 */
[----:B------:R-:W-:Y:S02]  /*b0f0*/  IMAD.SHL.U32 R0, R58, 0x8, RZ ;  /* 0x000000083a007824 */ /* 0x000fe400078e00ff */
[----:B------:R-:W-:Y:S02]  /*b100*/  IMAD.SHL.U32 R54, R166, 0x8, RZ ;  /* 0x00000008a6367824 */ /* 0x000fe400078e00ff */
[----:B------:R-:W-:Y:S01]  /*b110*/  IMAD R3, R53, 0x200, R2 ;  /* 0x0000020035037824 */ /* 0x000fe200078e0202 */
[----:B------:R-:W-:Y:S01]  /*b120*/  LOP3.LUT R0, R7, 0x8, R0, 0xf8, !PT ;  /* 0x0000000807007812 */ /* 0x000fe200078ef800 */
[----:B------:R-:W-:Y:S01]  /*b130*/  ULDC UR8, c[0x0][0x2e8] ;  /* 0x0000ba0000087ab9 */ /* 0x000fe20000000800 */
[----:B------:R-:W-:Y:S01]  /*b140*/  SHF.R.U32.HI R7, RZ, 0x3, R7 ;  /* 0x00000003ff077819 */ /* 0x000fe20000011607 */
[----:B------:R-:W-:Y:S01]  /*b150*/  BSSY B0, `(.L_x_2237) ;  /* 0x0000016000007945 */ /* 0x000fe20003800000 */
[----:B------:R-:W-:Y:S01]  /*b160*/  LOP3.LUT R54, R11, 0x8, R54, 0xf8, !PT ;  /* 0x000000080b367812 */ /* 0x000fe200078ef836 */
[----:B------:R-:W-:Y:S01]  /*b170*/  IMAD R3, R4, 0x20, R3 ;  /* 0x0000002004037824 */ /* 0x000fe200078e0203 */
[----:B------:R-:W-:Y:S01]  /*b180*/  SHF.R.U32.HI R11, RZ, 0x3, R11 ;  /* 0x00000003ff0b7819 */ /* 0x000fe2000001160b */
[----:B------:R-:W-:Y:S01]  /*b190*/  IMAD R166, R166, 0x8, R5 ;  /* 0x00000008a6a67824 */ /* 0x000fe200078e0205 */
[----:B------:R-:W-:Y:S01]  /*b1a0*/  LOP3.LUT R7, R0, R7, RZ, 0x3c, !PT ;  /* 0x0000000700077212 */ /* 0x000fe200078e3cff */
[----:B------:R1:W-:Y:S04]  /*b1b0*/  @P1 STS [R196+0x5000], RZ ;  /* 0x005000ffc4001388 */ /* 0x0003e80000000800 */
[----:B------:R1:W-:Y:S04]  /*b1c0*/  @P1 STS [R196+0x5004], RZ ;  /* 0x005004ffc4001388 */ /* 0x0003e80000000800 */
[----:B------:R1:W-:Y:S01]  /*b1d0*/  @P1 STS.64 [R196+0x5008], RZ ;  /* 0x005008ffc4001388 */ /* 0x0003e20000000a00 */
[----:B------:R-:W1:Y:S01]  /*b1e0*/  MUFU.RCP R0, UR8 ;  /* 0x0000000800007d08 */ /* 0x000e620008001000 */
[----:B------:R-:W-:Y:S01]  /*b1f0*/  LOP3.LUT R54, R54, R11, RZ, 0x3c, !PT ;  /* 0x0000000b36367212 */ /* 0x000fe200078e3cff */
[----:B------:R-:W-:Y:S06]  /*b200*/  @P1 BRA `(.L_x_2238) ;  /* 0x0000000000281947 */ /* 0x000fec0003800000 */
        /* <DEDUP_REMOVED lines=10> */
.L_x_2238:
[----:B------:R-:W-:Y:S05]  /*b2b0*/  BSYNC B0 ;  /* 0x0000000000007941 */ /* 0x000fea0003800000 */
.L_x_2237:
        /* <DEDUP_REMOVED lines=18> */
.L_x_2240:
[----:B------:R-:W-:Y:S05]  /*b3e0*/  BSYNC B0 ;  /* 0x0000000000007941 */ /* 0x000fea0003800000 */
.L_x_2239:
        /* <DEDUP_REMOVED lines=14> */
.L_x_2242:
[----:B------:R-:W-:Y:S05]  /*b4d0*/  BSYNC B0 ;  /* 0x0000000000007941 */ /* 0x000fea0003800000 */
.L_x_2241:
        /* <DEDUP_REMOVED lines=8> */
[----:B-1----:R-:W-:-:S04]  /*b560*/  IMAD.WIDE.U32 R4, R2, 0xc0, R212 ;  /* 0x000000c002047825 */ /* 0x002fc800078e00d4 */
[----:B------:R-:W-:-:S05]  /*b570*/  IMAD R3, R3, 0xc0, RZ ;  /* 0x000000c003037824 */ /* 0x000fca00078e02ff */
[----:B------:R-:W-:-:S05]  /*b580*/  IADD3 R5, R3, R5, RZ ;  /* 0x0000000503057210 */ /* 0x000fca0007ffe0ff */
[----:B------:R-:W-:Y:S01]  /*b590*/  @!PT LDS RZ, [RZ] ;  /* 0x00000000fffff984 */ /* 0x000fe20000000800 */
[----:B------:R-:W-:Y:S01]  /*b5a0*/  @!PT LDS RZ, [RZ] ;  /* 0x00000000fffff984 */ /* 0x000fe20000000800 */
[----:B------:R-:W-:Y:S01]  /*b5b0*/  @!PT LDS RZ, [RZ] ;  /* 0x00000000fffff984 */ /* 0x000fe20000000800 */
[----:B------:R1:W-:Y:S02]  /*b5c0*/  LDGSTS.E.BYPASS.LTC128B.128 [R196+0x6800], desc[UR6][R4.64] ;  /* 0x0680000004c47fae */ /* 0x0003e4000b901d46 */
.L_x_2244:
[----:B------:R-:W-:Y:S05]  /*b5d0*/  BSYNC B0 ;  /* 0x0000000000007941 */ /* 0x000fea0003800000 */
.L_x_2243:
        /* <DEDUP_REMOVED lines=14> */
.L_x_2246:
[----:B------:R-:W-:Y:S05]  /*b6c0*/  BSYNC B0 ;  /* 0x0000000000007941 */ /* 0x000fea0003800000 */
.L_x_2245:
        /* <DEDUP_REMOVED lines=15> */
.L_x_2248:
[----:B------:R-:W-:Y:S05]  /*b7c0*/  BSYNC B0 ;  /* 0x0000000000007941 */ /* 0x000fea0003800000 */
.L_x_2247:
        /* <DEDUP_REMOVED lines=15> */
.L_x_2250:
[----:B------:R-:W-:Y:S05]  /*b8c0*/  BSYNC B0 ;  /* 0x0000000000007941 */ /* 0x000fea0003800000 */
.L_x_2249:
        /* <DEDUP_REMOVED lines=15> */
.L_x_2252:
[----:B------:R-:W-:Y:S05]  /*b9c0*/  BSYNC B0 ;  /* 0x0000000000007941 */ /* 0x000fea0003800000 */
.L_x_2251:
[----:B-1----:R-:W-:Y:S01]  /*b9d0*/  LDSM.16.M88.4 R4, [R168] ;  /* 0x00000000a804783b */ /* 0x002fe20000000200 */
[----:B------:R-:W-:Y:S01]  /*b9e0*/  LOP3.LUT P0, RZ, R8, 0x2, RZ, 0xc0, !PT ;  /* 0x0000000208ff7812 */ /* 0x000fe2000780c0ff */
[C---:B------:R-:W-:Y:S01]  /*b9f0*/  VIADD R2, R166.reuse, 0x1000 ;  /* 0x00001000a6027836 */ /* 0x040fe20000000000 */
[----:B------:R-:W-:Y:S01]  /*ba00*/  ULDC.64 UR4, c[0x0][0x398] ;  /* 0x0000e60000047ab9 */ /* 0x000fe20000000a00 */
[----:B------:R-:W1:Y:S01]  /*ba10*/  LDSM.16.M88.4 R20, [R166+0x1000] ;  /* 0x00100000a614783b */ /* 0x000e620000000200 */
[----:B------:R-:W-:Y:S02]  /*ba20*/  VIADD R165, R166, 0x1020 ;  /* 0x00001020a6a57836 */ /* 0x000fe40000000000 */
[----:B-----5:R-:W-:Y:S01]  /*ba30*/  FMUL.FTZ R0, R151, R0 ;  /* 0x0000000097007220 */ /* 0x020fe20000410000 */
[----:B------:R-:W-:Y:S01]  /*ba40*/  IMAD R167, R9, 0x2, R168 ;  /* 0x0000000209a77824 */ /* 0x000fe200078e02a8 */
[----:B----4-:R-:W4:Y:S01]  /*ba50*/  LDSM.16.M88.4 R44, [R166+0x1400] ;  /* 0x00140000a62c783b */ /* 0x010f220000000200 */
[----:B------:R-:W-:Y:S01]  /*ba60*/  LEA R53, R53, UR27, 0x4 ;  /* 0x0000001b35357c11 */ /* 0x000fe2000f8e20ff */
[----:B------:R-:W-:Y:S01]  /*ba70*/  UISETP.GE.AND UP0, UPT, UR22, 0x2, UPT ;  /* 0x000000021600788c */ /* 0x000fe2000bf06270 */
[----:B------:R-:W-:Y:S01]  /*ba80*/  R2UR UR8, R0 ;  /* 0x00000000000872ca */ /* 0x000fe200000e0000 */
[----:B------:R-:W-:Y:S01]  /*ba90*/  LDSM.16.M88.4 R12, [R167] ;  /* 0x00000000a70c783b */ /* 0x000fe20000000200 */
[----:B------:R-:W-:-:S03]  /*baa0*/  @P0 VIADD R165, R2, 0xffffffe0 ;  /* 0xffffffe002a50836 */ /* 0x000fc60000000000 */
[----:B---3--:R-:W-:Y:S04]  /*bab0*/  LDSM.16.M88.4 R16, [R166+0x1800] ;  /* 0x00180000a610783b */ /* 0x008fe80000000200 */
[----:B------:R-:W3:Y:S04]  /*bac0*/  LDSM.16.M88.4 R40, [R165] ;  /* 0x00000000a528783b */ /* 0x000ee80000000200 */
        /* <DEDUP_REMOVED lines=10> */
[C---:B----4-:R-:W-:Y:S01]  /*bb70*/  HMMA.16816.F32 R24, R4.reuse, R44, RZ ;  /* 0x0000002c0418723c */ /* 0x050fe200000018ff */
[----:B------:R-:W4:Y:S04]  /*bb80*/  LDSM.16.M88.4 R64, [R166+0x3400] ;  /* 0x00340000a640783b */ /* 0x000f280000000200 */
[----:B------:R-:W4:Y:S01]  /*bb90*/  LDSM.16.M88.4 R56, [R166+0x3800] ;  /* 0x00380000a638783b */ /* 0x000f220000000200 */
[----:B------:R-:W-:Y:S03]  /*bba0*/  HMMA.16816.F32 R8, R4, R46, RZ ;  /* 0x0000002e0408723c */ /* 0x000fe600000018ff */
[----:B------:R-:W4:Y:S03]  /*bbb0*/  LDSM.16.M88.4 R44, [R166+0x3c00] ;  /* 0x003c0000a62c783b */ /* 0x000f260000000200 */
[C---:B---3--:R-:W-:Y:S01]  /*bbc0*/  HMMA.16816.F32 R28, R12.reuse, R40, R28 ;  /* 0x000000280c1c723c */ /* 0x048fe2000000181c */
[----:B------:R-:W-:Y:S04]  /*bbd0*/  LDSM.16.M88.4 R128, [R166+0x4c00] ;  /* 0x004c0000a680783b */ /* 0x000fe80000000200 */
[----:B------:R-:W-:Y:S01]  /*bbe0*/  LDSM.16.M88.4 R140, [R165+0xc00] ;  /* 0x000c0000a58c783b */ /* 0x000fe20000000200 */
[C---:B------:R-:W-:Y:S03]  /*bbf0*/  HMMA.16816.F32 R20, R12.reuse, R42, R20 ;  /* 0x0000002a0c14723c */ /* 0x040fe60000001814 */
[----:B------:R-:W-:Y:S03]  /*bc00*/  LDSM.16.M88.4 R136, [R165+0x1000] ;  /* 0x00100000a588783b */ /* 0x000fe60000000200 */
[C---:B--2---:R-:W-:Y:S01]  /*bc10*/  HMMA.16816.F32 R24, R12.reuse, R36, R24 ;  /* 0x000000240c18723c */ /* 0x044fe20000001818 */
[----:B------:R-:W-:Y:S01]  /*bc20*/  LDSM.16.M88.4 R132, [R165+0x1400] ;  /* 0x00140000a584783b */ /* 0x000fe20000000200 */
[----:B------:R-:W2:Y:S04]  /*bc30*/  S2R R2, SR_TID.X ;  /* 0x0000000000027919 */ /* 0x000ea80000002100 */
[----:B------:R-:W-:Y:S01]  /*bc40*/  HMMA.16816.F32 R8, R12, R38, R8 ;  /* 0x000000260c08723c */ /* 0x000fe20000001808 */
[----:B------:R-:W3:Y:S05]  /*bc50*/  LDSM.16.M88.4 R36, [R166+0x4000] ;  /* 0x00400000a624783b */ /* 0x000eea0000000200 */
[----:B------:R-:W-:Y:S01]  /*bc60*/  FMUL.FTZ R29, R29, UR5 ;  /* 0x000000051d1d7c20 */ /* 0x000fe20008410000 */
[----:B------:R-:W-:Y:S01]  /*bc70*/  FMUL.FTZ R30, R30, UR5 ;  /* 0x000000051e1e7c20 */ /* 0x000fe20008410000 */
[----:B------:R-:W-:Y:S01]  /*bc80*/  FMUL.FTZ R31, R31, UR5 ;  /* 0x000000051f1f7c20 */ /* 0x000fe20008410000 */
[----:B------:R-:W-:Y:S01]  /*bc90*/  FMUL.FTZ R3, R28, UR5 ;  /* 0x000000051c037c20 */ /* 0x000fe20008410000 */
[----:B------:R-:W-:Y:S01]  /*bca0*/  MUFU.TANH R55, R29 ;  /* 0x0000001d00377308 */ /* 0x000fe20000002400 */
[C---:B------:R-:W-:Y:S01]  /*bcb0*/  HMMA.16816.F32 R144, R4.reuse, R16, RZ ;  /* 0x000000100490723c */ /* 0x040fe200000018ff */
[----:B------:R-:W-:Y:S01]  /*bcc0*/  FMUL.FTZ R20, R20, UR5 ;  /* 0x0000000514147c20 */ /* 0x000fe20008410000 */
[----:B------:R-:W-:Y:S01]  /*bcd0*/  FMUL.FTZ R21, R21, UR5 ;  /* 0x0000000515157c20 */ /* 0x000fe20008410000 */
[----:B------:R-:W-:Y:S01]  /*bce0*/  FMUL.FTZ R155, R22, UR5 ;  /* 0x00000005169b7c20 */ /* 0x000fe20008410000 */
[----:B------:R-:W-:Y:S01]  /*bcf0*/  FMUL.FTZ R156, R23, UR5 ;  /* 0x00000005179c7c20 */ /* 0x000fe20008410000 */
[----:B------:R-:W0:Y:S01]  /*bd00*/  LDGDEPBAR ;  /* 0x00000000000079af */ /* 0x000e220000000000 */
[C---:B------:R-:W-:Y:S01]  /*bd10*/  HMMA.16816.F32 R16, R4.reuse, R18, RZ ;  /* 0x000000120410723c */ /* 0x040fe200000018ff */
[----:B------:R-:W-:Y:S01]  /*bd20*/  MUFU.TANH R150, R30 ;  /* 0x0000001e00967308 */ /* 0x000fe20000002400 */
[----:B------:R-:W-:Y:S01]  /*bd30*/  FMUL.FTZ R24, R24, UR5 ;  /* 0x0000000518187c20 */ /* 0x000fe20008410000 */
[----:B------:R-:W-:Y:S01]  /*bd40*/  FMUL.FTZ R25, R25, UR5 ;  /* 0x0000000519197c20 */ /* 0x000fe20008410000 */
[----:B------:R-:W-:Y:S01]  /*bd50*/  FMUL.FTZ R26, R26, UR5 ;  /* 0x000000051a1a7c20 */ /* 0x000fe20008410000 */
[----:B------:R-:W-:Y:S01]  /*bd60*/  FMUL.FTZ R27, R27, UR5 ;  /* 0x000000051b1b7c20 */ /* 0x000fe20008410000 */
[C---:B------:R-:W-:Y:S01]  /*bd70*/  HMMA.16816.F32 R124, R4.reuse, R112, RZ ;  /* 0x00000070047c723c */ /* 0x040fe200000018ff */
[----:B------:R-:W-:Y:S01]  /*bd80*/  FMUL.FTZ R8, R8, UR5 ;  /* 0x0000000508087c20 */ /* 0x000fe20008410000 */
[----:B------:R-:W-:Y:S01]  /*bd90*/  FMUL.FTZ R162, R9, UR5 ;  /* 0x0000000509a27c20 */ /* 0x000fe20008410000 */
[----:B------:R1:W-:Y:S01]  /*bda0*/  MUFU.TANH R152, R31 ;  /* 0x0000001f00987308 */ /* 0x0003e20000002400 */
[----:B------:R-:W-:Y:S01]  /*bdb0*/  FMUL.FTZ R163, R10, UR5 ;  /* 0x000000050aa37c20 */ /* 0x000fe20008410000 */
[----:B------:R-:W-:Y:S01]  /*bdc0*/  FMUL.FTZ R164, R11, UR5 ;  /* 0x000000050ba47c20 */ /* 0x000fe20008410000 */
[C---:B------:R-:W-:Y:S05]  /*bdd0*/  HMMA.16816.F32 R108, R4.reuse, R104, RZ ;  /* 0x00000068046c723c */ /* 0x040fea00000018ff */
[----:B------:R-:W2:Y:S01]  /*bde0*/  MUFU.TANH R153, R20 ;  /* 0x0000001400997308 */ /* 0x000ea20000002400 */
[C---:B------:R-:W-:Y:S06]  /*bdf0*/  HMMA.16816.F32 R112, R4.reuse, R114, RZ ;  /* 0x000000720470723c */ /* 0x040fec00000018ff */
[----:B------:R-:W-:Y:S01]  /*be00*/  HMMA.16816.F32 R104, R4, R106, RZ ;  /* 0x0000006a0468723c */ /* 0x000fe200000018ff */
[----:B------:R4:W-:Y:S01]  /*be10*/  MUFU.TANH R154, R21 ;  /* 0x00000015009a7308 */ /* 0x0009e20000002400 */
[----:B-1----:R-:W1:Y:S04]  /*be20*/  LDSM.16.M88.4 R28, [R166+0x4400] ;  /* 0x00440000a61c783b */ /* 0x002e680000000200 */
[C---:B------:R-:W-:Y:S03]  /*be30*/  HMMA.16816.F32 R144, R12.reuse, R32, R144 ;  /* 0x000000200c90723c */ /* 0x040fe60000001890 */
[----:B------:R-:W-:Y:S03]  /*be40*/  MUFU.TANH R157, R24 ;  /* 0x00000018009d7308 */ /* 0x000fe60000002400 */
[----:B------:R-:W-:Y:S05]  /*be50*/  HMMA.16816.F32 R16, R12, R34, R16 ;  /* 0x000000220c10723c */ /* 0x000fea0000001810 */
[----:B------:R-:W-:Y:S01]  /*be60*/  MUFU.TANH R158, R25 ;  /* 0x00000019009e7308 */ /* 0x000fe20000002400 */
[----:B----4-:R-:W4:Y:S01]  /*be70*/  LDSM.16.M88.4 R20, [R166+0x4800] ;  /* 0x00480000a614783b */ /* 0x010f220000000200 */
[C---:B------:R-:W-:Y:S06]  /*be80*/  HMMA.16816.F32 R100, R4.reuse, R96, RZ ;  /* 0x000000600464723c */ /* 0x040fec00000018ff */
[----:B------:R-:W-:Y:S01]  /*be90*/  MUFU.TANH R159, R26 ;  /* 0x0000001a009f7308 */ /* 0x000fe20000002400 */
[C---:B------:R-:W-:Y:S04]  /*bea0*/  HMMA.16816.F32 R92, R4.reuse, R88, RZ ;  /* 0x00000058045c723c */ /* 0x040fe800000018ff */
[----:B------:R-:W-:Y:S01]  /*beb0*/  FMUL.FTZ R144, R144, UR5 ;  /* 0x0000000590907c20 */ /* 0x000fe20008410000 */
[----:B------:R-:W-:Y:S01]  /*bec0*/  FMUL.FTZ R145, R145, UR5 ;  /* 0x0000000591917c20 */ /* 0x000fe20008410000 */
[C---:B------:R-:W-:Y:S01]  /*bed0*/  HMMA.16816.F32 R84, R4.reuse, R80, RZ ;  /* 0x000000500454723c */ /* 0x040fe200000018ff */
[----:B------:R4:W-:Y:S01]  /*bee0*/  MUFU.TANH R160, R27 ;  /* 0x0000001b00a07308 */ /* 0x0009e20000002400 */
[----:B------:R-:W-:Y:S01]  /*bef0*/  FMUL.FTZ R147, R147, UR5 ;  /* 0x0000000593937c20 */ /* 0x000fe20008410000 */
[----:B------:R-:W-:Y:S01]  /*bf00*/  FMUL.FTZ R146, R146, UR5 ;  /* 0x0000000592927c20 */ /* 0x000fe20008410000 */
[----:B------:R-:W-:Y:S01]  /*bf10*/  FMUL.FTZ R16, R16, UR5 ;  /* 0x0000000510107c20 */ /* 0x000fe20008410000 */
[----:B------:R-:W-:Y:S01]  /*bf20*/  FMUL.FTZ R17, R17, UR5 ;  /* 0x0000000511117c20 */ /* 0x000fe20008410000 */
[C---:B------:R-:W-:Y:S01]  /*bf30*/  HMMA.16816.F32 R76, R4.reuse, R72, RZ ;  /* 0x00000048044c723c */ /* 0x040fe200000018ff */
[----:B------:R-:W-:Y:S01]  /*bf40*/  FMUL.FTZ R171, R18, UR5 ;  /* 0x0000000512ab7c20 */ /* 0x000fe20008410000 */
[----:B------:R-:W-:Y:S01]  /*bf50*/  FMUL.FTZ R172, R19, UR5 ;  /* 0x0000000513ac7c20 */ /* 0x000fe20008410000 */
[----:B------:R-:W-:Y:S03]  /*bf60*/  MUFU.TANH R161, R8 ;  /* 0x0000000800a17308 */ /* 0x000fe60000002400 */
[C---:B------:R-:W-:Y:S05]  /*bf70*/  HMMA.16816.F32 R68, R4.reuse, R64, RZ ;  /* 0x000000400444723c */ /* 0x040fea00000018ff */
[----:B------:R-:W-:Y:S01]  /*bf80*/  MUFU.TANH R169, R16 ;  /* 0x0000001000a97308 */ /* 0x000fe20000002400 */
[C---:B------:R-:W-:Y:S06]  /*bf90*/  HMMA.16816.F32 R60, R4.reuse, R56, RZ ;  /* 0x00000038043c723c */ /* 0x040fec00000018ff */
[C---:B------:R-:W-:Y:S01]  /*bfa0*/  HMMA.16816.F32 R48, R4.reuse, R44, RZ ;  /* 0x0000002c0430723c */ /* 0x040fe200000018ff */
[----:B------:R2:W-:Y:S05]  /*bfb0*/  MUFU.TANH R170, R17 ;  /* 0x0000001100aa7308 */ /* 0x0005ea0000002400 */
[C---:B---3--:R-:W-:Y:S03]  /*bfc0*/  HMMA.16816.F32 R40, R4.reuse, R36, RZ ;  /* 0x000000240428723c */ /* 0x048fe600000018ff */
[----:B------:R-:W3:Y:S03]  /*bfd0*/  MUFU.TANH R155, R155 ;  /* 0x0000009b009b7308 */ /* 0x000ee60000002400 */
[C---:B-1----:R-:W-:Y:S05]  /*bfe0*/  HMMA.16816.F32 R32, R4.reuse, R28, RZ ;  /* 0x0000001c0420723c */ /* 0x042fea00000018ff */
[----:B------:R-:W1:Y:S01]  /*bff0*/  MUFU.TANH R156, R156 ;  /* 0x0000009c009c7308 */ /* 0x000e620000002400 */
[C---:B----4-:R-:W-:Y:S01]  /*c000*/  HMMA.16816.F32 R24, R4.reuse, R20, RZ ;  /* 0x000000140418723c */ /* 0x050fe200000018ff */
[----:B--2---:R-:W2:Y:S05]  /*c010*/  LDSM.16.M88.4 R16, [R165+0x2800] ;  /* 0x00280000a510783b */ /* 0x004eaa0000000200 */
[C---:B------:R-:W-:Y:S01]  /*c020*/  HMMA.16816.F32 R96, R4.reuse, R98, RZ ;  /* 0x000000620460723c */ /* 0x040fe200000018ff */
[----:B------:R-:W4:Y:S05]  /*c030*/  MUFU.TANH R162, R162 ;  /* 0x000000a200a27308 */ /* 0x000f2a0000002400 */
[C---:B------:R-:W-:Y:S03]  /*c040*/  HMMA.16816.F32 R88, R4.reuse, R90, RZ ;  /* 0x0000005a0458723c */ /* 0x040fe600000018ff */
[----:B------:R-:W4:Y:S03]  /*c050*/  MUFU.TANH R163, R163 ;  /* 0x000000a300a37308 */ /* 0x000f260000002400 */
[C---:B------:R-:W-:Y:S05]  /*c060*/  HMMA.16816.F32 R80, R4.reuse, R82, RZ ;  /* 0x000000520450723c */ /* 0x040fea00000018ff */
[----:B------:R-:W4:Y:S01]  /*c070*/  MUFU.TANH R144, R144 ;  /* 0x0000009000907308 */ /* 0x000f220000002400 */
[C---:B------:R-:W-:Y:S06]  /*c080*/  HMMA.16816.F32 R72, R4.reuse, R74, RZ ;  /* 0x0000004a0448723c */ /* 0x040fec00000018ff */
[C---:B------:R-:W-:Y:S01]  /*c090*/  HMMA.16816.F32 R64, R4.reuse, R66, RZ ;  /* 0x000000420440723c */ /* 0x040fe200000018ff */
[----:B------:R-:W4:Y:S05]  /*c0a0*/  MUFU.TANH R164, R164 ;  /* 0x000000a400a47308 */ /* 0x000f2a0000002400 */
[C---:B------:R-:W-:Y:S03]  /*c0b0*/  HMMA.16816.F32 R56, R4.reuse, R58, RZ ;  /* 0x0000003a0438723c */ /* 0x040fe600000018ff */
[----:B------:R-:W-:Y:S03]  /*c0c0*/  MUFU.TANH R145, R145 ;  /* 0x0000009100917308 */ /* 0x000fe60000002400 */
[C---:B------:R-:W-:Y:S05]  /*c0d0*/  HMMA.16816.F32 R44, R4.reuse, R46, RZ ;  /* 0x0000002e042c723c */ /* 0x040fea00000018ff */
[----:B------:R-:W4:Y:S01]  /*c0e0*/  MUFU.TANH R172, R172 ;  /* 0x000000ac00ac7308 */ /* 0x000f220000002400 */
[C---:B------:R-:W-:Y:S06]  /*c0f0*/  HMMA.16816.F32 R36, R4.reuse, R38, RZ ;  /* 0x000000260424723c */ /* 0x040fec00000018ff */
[C---:B------:R-:W-:Y:S01]  /*c100*/  HMMA.16816.F32 R28, R4.reuse, R30, RZ ;  /* 0x0000001e041c723c */ /* 0x040fe200000018ff */
[----:B------:R-:W-:Y:S05]  /*c110*/  MUFU.TANH R147, R147 ;  /* 0x0000009300937308 */ /* 0x000fea0000002400 */
[C---:B------:R-:W-:Y:S03]  /*c120*/  HMMA.16816.F32 R20, R4.reuse, R22, RZ ;  /* 0x000000160414723c */ /* 0x040fe600000018ff */
[----:B------:R-:W4:Y:S03]  /*c130*/  MUFU.TANH R171, R171 ;  /* 0x000000ab00ab7308 */ /* 0x000f260000002400 */
[----:B------:R-:W-:Y:S05]  /*c140*/  HMMA.16816.F32 R8, R4, R128, RZ ;  /* 0x000000800408723c */ /* 0x000fea00000018ff */
[----:B------:R-:W-:Y:S01]  /*c150*/  MUFU.TANH R146, R146 ;  /* 0x0000009200927308 */ /* 0x000fe20000002400 */
[C---:B------:R-:W-:Y:S06]  /*c160*/  HMMA.16816.F32 R124, R12.reuse, R140, R124 ;  /* 0x0000008c0c7c723c */ /* 0x040fec000000187c */
[C---:B------:R-:W-:Y:S01]  /*c170*/  HMMA.16816.F32 R112, R12.reuse, R142, R112 ;  /* 0x0000008e0c70723c */ /* 0x040fe20000001870 */
[----:B------:R-:W3:Y:S01]  /*c180*/  LDSM.16.M88.4 R140, [R165+0x1c00] ;  /* 0x001c0000a58c783b */ /* 0x000ee20000000200 */
[----:B------:R-:W-:Y:S04]  /*c190*/  MUFU.TANH R3, R3 ;  /* 0x0000000300037308 */ /* 0x000fe80000002400 */
[C---:B------:R-:W-:Y:S06]  /*c1a0*/  HMMA.16816.F32 R108, R12.reuse, R136, R108 ;  /* 0x000000880c6c723c */ /* 0x040fec000000186c */
[----:B------:R-:W-:Y:S01]  /*c1b0*/  HMMA.16816.F32 R104, R12, R138, R104 ;  /* 0x0000008a0c68723c */ /* 0x000fe20000001868 */
[----:B------:R-:W1:Y:S05]  /*c1c0*/  LDSM.16.M88.4 R136, [R165+0x2000] ;  /* 0x00200000a588783b */ /* 0x000e6a0000000200 */
[----:B------:R-:W-:Y:S01]  /*c1d0*/  HMMA.16816.F32 R4, R4, R130, RZ ;  /* 0x000000820404723c */ /* 0x000fe200000018ff */
[----:B------:R-:W4:Y:S01]  /*c1e0*/  LDSM.16.M88.4 R128, [R165+0x1800] ;  /* 0x00180000a580783b */ /* 0x000f220000000200 */
[----:B------:R-:W-:Y:S01]  /*c1f0*/  FMUL.FTZ R124, R124, UR5 ;  /* 0x000000057c7c7c20 */ /* 0x000fe20008410000 */
[----:B------:R-:W-:-:S03]  /*c200*/  FMUL.FTZ R125, R125, UR5 ;  /* 0x000000057d7d7c20 */ /* 0x000fc60008410000 */
[C---:B------:R-:W-:Y:S01]  /*c210*/  HMMA.16816.F32 R100, R12.reuse, R132, R100 ;  /* 0x000000840c64723c */ /* 0x040fe20000001864 */
[----:B------:R-:W4:Y:S05]  /*c220*/  MUFU.TANH R173, R124 ;  /* 0x0000007c00ad7308 */ /* 0x000f2a0000002400 */
[----:B------:R-:W-:Y:S01]  /*c230*/  HMMA.16816.F32 R96, R12, R134, R96 ;  /* 0x000000860c60723c */ /* 0x000fe20000001860 */
[----:B------:R-:W4:Y:S01]  /*c240*/  LDSM.16.M88.4 R132, [R165+0x2400] ;  /* 0x00240000a584783b */ /* 0x000f220000000200 */
[----:B------:R-:W-:-:S04]  /*c250*/  FMUL.FTZ R108, R108, UR5 ;  /* 0x000000056c6c7c20 */ /* 0x000fc80008410000 */
[----:B--2---:R-:W-:Y:S01]  /*c260*/  HMMA.16816.F32 R60, R12, R16, R60 ;  /* 0x000000100c3c723c */ /* 0x004fe2000000183c */
[----:B------:R-:W-:Y:S01]  /*c270*/  FMUL.FTZ R107, R107, UR5 ;  /* 0x000000056b6b7c20 */ /* 0x000fe20008410000 */
[----:B------:R-:W-:Y:S01]  /*c280*/  FMUL.FTZ R106, R106, UR5 ;  /* 0x000000056a6a7c20 */ /* 0x000fe20008410000 */
[----:B------:R-:W-:-:S03]  /*c290*/  FMUL.FTZ R105, R105, UR5 ;  /* 0x0000000569697c20 */ /* 0x000fc60008410000 */
[C---:B---3--:R-:W-:Y:S01]  /*c2a0*/  HMMA.16816.F32 R84, R12.reuse, R140, R84 ;  /* 0x0000008c0c54723c */ /* 0x048fe20000001854 */
[----:B------:R2:W3:Y:S05]  /*c2b0*/  MUFU.TANH R140, R125 ;  /* 0x0000007d008c7308 */ /* 0x0004ea0000002400 */
[C---:B------:R-:W-:Y:S01]  /*c2c0*/  HMMA.16816.F32 R56, R12.reuse, R18, R56 ;  /* 0x000000120c38723c */ /* 0x040fe20000001838 */
[----:B------:R-:W-:Y:S01]  /*c2d0*/  FMUL.FTZ R141, R126, UR5 ;  /* 0x000000057e8d7c20 */ /* 0x000fe20008410000 */
[----:B------:R-:W3:Y:S01]  /*c2e0*/  LDSM.16.M88.4 R16, [R165+0x3800] ;  /* 0x00380000a510783b */ /* 0x000ee20000000200 */
[----:B------:R-:W-:Y:S01]  /*c2f0*/  FMUL.FTZ R101, R101, UR5 ;  /* 0x0000000565657c20 */ /* 0x000fe20008410000 */
[----:B------:R-:W-:Y:S02]  /*c300*/  MUFU.TANH R106, R106 ;  /* 0x0000006a006a7308 */ /* 0x000fe40000002400 */
[C---:B-1----:R-:W-:Y:S06]  /*c310*/  HMMA.16816.F32 R76, R12.reuse, R136, R76 ;  /* 0x000000880c4c723c */ /* 0x042fec000000184c */
[C---:B----4-:R-:W-:Y:S01]  /*c320*/  HMMA.16816.F32 R92, R12.reuse, R128, R92 ;  /* 0x000000800c5c723c */ /* 0x050fe2000000185c */
[----:B------:R-:W-:Y:S01]  /*c330*/  FMUL.FTZ R136, R127, UR5 ;  /* 0x000000057f887c20 */ /* 0x000fe20008410000 */
[----:B------:R-:W-:Y:S01]  /*c340*/  FMUL.FTZ R137, R112, UR5 ;  /* 0x0000000570897c20 */ /* 0x000fe20008410000 */
[----:B--2---:R-:W1:Y:S01]  /*c350*/  LDSM.16.M88.4 R124, [R165+0x3000] ;  /* 0x00300000a57c783b */ /* 0x004e620000000200 */
[----:B------:R-:W-:Y:S02]  /*c360*/  MUFU.TANH R141, R141 ;  /* 0x0000008d008d7308 */ /* 0x000fe40000002400 */
[C---:B------:R-:W-:Y:S01]  /*c370*/  HMMA.16816.F32 R88, R12.reuse, R130, R88 ;  /* 0x000000820c58723c */ /* 0x040fe20000001858 */
[----:B------:R-:W2:Y:S05]  /*c380*/  LDSM.16.M88.4 R128, [R165+0x2c00] ;  /* 0x002c0000a580783b */ /* 0x000eaa0000000200 */
[C---:B------:R-:W-:Y:S01]  /*c390*/  HMMA.16816.F32 R68, R12.reuse, R132, R68 ;  /* 0x000000840c44723c */ /* 0x040fe20000001844 */
[----:B------:R-:W4:Y:S05]  /*c3a0*/  MUFU.TANH R136, R136 ;  /* 0x0000008800887308 */ /* 0x000f2a0000002400 */
[C---:B------:R-:W-:Y:S01]  /*c3b0*/  HMMA.16816.F32 R64, R12.reuse, R134, R64 ;  /* 0x000000860c40723c */ /* 0x040fe20000001840 */
[----:B------:R-:W-:Y:S01]  /*c3c0*/  FMUL.FTZ R132, R113, UR5 ;  /* 0x0000000571847c20 */ /* 0x000fe20008410000 */
[----:B------:R-:W-:Y:S01]  /*c3d0*/  FMUL.FTZ R133, R114, UR5 ;  /* 0x0000000572857c20 */ /* 0x000fe20008410000 */
[----:B------:R-:W-:Y:S03]  /*c3e0*/  MUFU.TANH R135, R108 ;  /* 0x0000006c00877308 */ /* 0x000fe60000002400 */
[----:B------:R-:W-:Y:S01]  /*c3f0*/  FMUL.FTZ R0, R92, UR5 ;  /* 0x000000055c007c20 */ /* 0x000fe20008410000 */
[----:B------:R-:W-:Y:S01]  /*c400*/  FMUL.FTZ R134, R115, UR5 ;  /* 0x0000000573867c20 */ /* 0x000fe20008410000 */
[C---:B------:R-:W-:Y:S01]  /*c410*/  HMMA.16816.F32 R80, R12.reuse, R142, R80 ;  /* 0x0000008e0c50723c */ /* 0x040fe20000001850 */
[----:B------:R-:W4:Y:S02]  /*c420*/  LDSM.16.M88.4 R112, [R165+0x3400] ;  /* 0x00340000a570783b */ /* 0x000f240000000200 */
[----:B------:R-:W4:Y:S03]  /*c430*/  MUFU.TANH R137, R137 ;  /* 0x0000008900897308 */ /* 0x000f260000002400 */
[C---:B---3--:R-:W-:Y:S05]  /*c440*/  HMMA.16816.F32 R24, R12.reuse, R16, R24 ;  /* 0x000000100c18723c */ /* 0x048fea0000001818 */
[----:B------:R3:W-:Y:S01]  /*c450*/  MUFU.TANH R16, R107 ;  /* 0x0000006b00107308 */ /* 0x0007e20000002400 */
[----:B------:R-:W-:Y:S04]  /*c460*/  HMMA.16816.F32 R20, R12, R18, R20 ;  /* 0x000000120c14723c */ /* 0x000fe80000001814 */
[----:B------:R-:W-:-:S02]  /*c470*/  FMUL.FTZ R92, R64, UR5 ;  /* 0x00000005405c7c20 */ /* 0x000fc40008410000 */
[C---:B-1----:R-:W-:Y:S01]  /*c480*/  HMMA.16816.F32 R40, R12.reuse, R124, R40 ;  /* 0x0000007c0c28723c */ /* 0x042fe20000001828 */
[----:B------:R-:W-:Y:S01]  /*c490*/  FMUL.FTZ R18, R100, UR5 ;  /* 0x0000000564127c20 */ /* 0x000fe20008410000 */
[----:B------:R-:W-:Y:S01]  /*c4a0*/  IMAD.U32 R100, RZ, RZ, UR23 ;  /* 0x00000017ff647e24 */ /* 0x000fe2000f8e00ff */
[----:B------:R-:W-:Y:S03]  /*c4b0*/  MUFU.TANH R132, R132 ;  /* 0x0000008400847308 */ /* 0x000fe60000002400 */
[----:B--2---:R-:W-:Y:S01]  /*c4c0*/  HMMA.16816.F32 R48, R12, R128, R48 ;  /* 0x000000800c30723c */ /* 0x004fe20000001830 */
[----:B------:R-:W-:Y:S01]  /*c4d0*/  FMUL.FTZ R124, R111, UR5 ;  /* 0x000000056f7c7c20 */ /* 0x000fe20008410000 */
[----:B------:R-:W-:Y:S01]  /*c4e0*/  SHF.R.S32.HI R125, RZ, 0x1f, R2 ;  /* 0x0000001fff7d7819 */ /* 0x000fe20000011402 */
[----:B---3--:R-:W-:Y:S01]  /*c4f0*/  FMUL.FTZ R107, R93, UR5 ;  /* 0x000000055d6b7c20 */ /* 0x008fe20008410000 */
[----:B------:R-:W-:-:S02]  /*c500*/  FMUL.FTZ R93, R70, UR5 ;  /* 0x00000005465d7c20 */ /* 0x000fc40008410000 */
[C---:B------:R-:W-:Y:S01]  /*c510*/  HMMA.16816.F32 R44, R12.reuse, R130, R44 ;  /* 0x000000820c2c723c */ /* 0x040fe2000000182c */
[----:B------:R-:W-:Y:S01]  /*c520*/  FMUL.FTZ R129, R109, UR5 ;  /* 0x000000056d817c20 */ /* 0x000fe20008410000 */
[----:B------:R-:W-:Y:S01]  /*c530*/  FMUL.FTZ R128, R104, UR5 ;  /* 0x0000000568807c20 */ /* 0x000fe20008410000 */
[----:B------:R-:W-:Y:S01]  /*c540*/  LEA.HI R104, R125, R2, RZ, 0x4 ;  /* 0x000000027d687211 */ /* 0x000fe200078f20ff */
[----:B------:R-:W1:Y:S02]  /*c550*/  MUFU.TANH R133, R133 ;  /* 0x0000008500857308 */ /* 0x000e640000002400 */
[----:B------:R-:W-:Y:S01]  /*c560*/  HMMA.16816.F32 R36, R12, R126, R36 ;  /* 0x0000007e0c24723c */ /* 0x000fe20000001824 */
[----:B------:R-:W-:Y:S01]  /*c570*/  FMUL.FTZ R131, R110, UR5 ;  /* 0x000000056e837c20 */ /* 0x000fe20008410000 */
[----:B------:R-:W-:Y:S01]  /*c580*/  FMUL.FTZ R130, R98, UR5 ;  /* 0x0000000562827c20 */ /* 0x000fe20008410000 */
[----:B------:R-:W2:Y:S01]  /*c590*/  LDSM.16.M88.4 R108, [R165+0x3c00] ;  /* 0x003c0000a56c783b */ /* 0x000ea20000000200 */
[----:B------:R-:W-:Y:S01]  /*c5a0*/  FMUL.FTZ R20, R20, UR5 ;  /* 0x0000000514147c20 */ /* 0x000fe20008410000 */
[----:B------:R-:W-:-:S04]  /*c5b0*/  DEPBAR.LE SB0, 0x0 ;  /* 0x000080000000791a */ /* 0x000fc80000000000 */
[----:B------:R-:W-:Y:S01]  /*c5c0*/  SHF.R.S32.HI R127, RZ, 0x1f, R52 ;  /* 0x0000001fff7f7819 */ /* 0x000fe20000011434 */
[----:B----4-:R-:W-:Y:S01]  /*c5d0*/  HMMA.16816.F32 R32, R12, R112, R32 ;  /* 0x000000700c20723c */ /* 0x010fe20000001820 */
[----:B------:R3:W-:Y:S02]  /*c5e0*/  MUFU.TANH R125, R128 ;  /* 0x00000080007d7308 */ /* 0x0007e40000002400 */
[----:B------:R-:W-:-:S03]  /*c5f0*/  LEA.HI R126, R127, R52, RZ, 0x5 ;  /* 0x000000347f7e7211 */ /* 0x000fc600078f28ff */
[C---:B------:R-:W-:Y:S01]  /*c600*/  HMMA.16816.F32 R28, R12.reuse, R114, R28 ;  /* 0x000000720c1c723c */ /* 0x040fe2000000181c */
[----:B------:R-:W-:Y:S02]  /*c610*/  LOP3.LUT R113, R104, 0xfffffff0, RZ, 0xc0, !PT ;  /* 0xfffffff068717812 */ /* 0x000fe400078ec0ff */
[----:B------:R-:W-:Y:S01]  /*c620*/  LOP3.LUT R127, R126, 0xffffffe0, RZ, 0xc0, !PT ;  /* 0xffffffe07e7f7812 */ /* 0x000fe200078ec0ff */
[----:B------:R-:W-:Y:S01]  /*c630*/  FMUL.FTZ R126, R88, UR5 ;  /* 0x00000005587e7c20 */ /* 0x000fe20008410000 */
[----:B------:R-:W-:Y:S01]  /*c640*/  FMUL.FTZ R88, R76, UR5 ;  /* 0x000000054c587c20 */ /* 0x000fe20008410000 */
[----:B------:R-:W-:Y:S01]  /*c650*/  IMAD.IADD R112, R2, 0x1, -R113 ;  /* 0x0000000102707824 */ /* 0x000fe200078e0a71 */
[C---:B------:R-:W-:Y:S01]  /*c660*/  HMMA.16816.F32 R72, R12.reuse, R138, R72 ;  /* 0x0000008a0c48723c */ /* 0x040fe20000001848 */
[----:B------:R-:W-:Y:S01]  /*c670*/  IMAD.IADD R113, R52, 0x1, -R127 ;  /* 0x0000000134717824 */ /* 0x000fe200078e0a7f */
[----:B------:R-:W-:Y:S02]  /*c680*/  MUFU.TANH R151, R88 ;  /* 0x0000005800977308 */ /* 0x000fe40000002400 */
[----:B------:R-:W-:Y:S01]  /*c690*/  SHF.R.S32.HI R127, RZ, 0x1f, R112 ;  /* 0x0000001fff7f7819 */ /* 0x000fe20000011470 */
[----:B---3--:R-:W-:Y:S01]  /*c6a0*/  FMUL.FTZ R128, R99, UR5 ;  /* 0x0000000563807c20 */ /* 0x008fe20008410000 */
[----:B------:R-:W-:Y:S01]  /*c6b0*/  SHF.R.S32.HI R114, RZ, 0x1f, R113 ;  /* 0x0000001fff727819 */ /* 0x000fe20000011471 */
[----:B------:R-:W-:Y:S01]  /*c6c0*/  FMUL.FTZ R138, R97, UR5 ;  /* 0x00000005618a7c20 */ /* 0x000fe20008410000 */
[-C--:B------:R-:W-:Y:S01]  /*c6d0*/  LEA.HI R104, R112, R112.reuse, RZ, 0x1 ;  /* 0x0000007070687211 */ /* 0x080fe200078f08ff */
[----:B------:R-:W-:Y:S01]  /*c6e0*/  FMUL.FTZ R97, R71, UR5 ;  /* 0x0000000547617c20 */ /* 0x000fe20008410000 */
[----:B------:R-:W-:Y:S01]  /*c6f0*/  LEA.HI R113, R114, R113, RZ, 0x2 ;  /* 0x0000007172717211 */ /* 0x000fe200078f10ff */
[----:B------:R-:W-:Y:S01]  /*c700*/  FMUL.FTZ R71, R49, UR5 ;  /* 0x0000000531477c20 */ /* 0x000fe20008410000 */
[----:B------:R-:W-:Y:S01]  /*c710*/  LEA.HI R114, R127, R112, RZ, 0x3 ;  /* 0x000000707f727211 */ /* 0x000fe200078f18ff */
[----:B------:R-:W-:Y:S01]  /*c720*/  FMUL.FTZ R127, R95, UR5 ;  /* 0x000000055f7f7c20 */ /* 0x000fe20008410000 */
[----:B------:R-:W-:Y:S01]  /*c730*/  LOP3.LUT R115, R104, 0x7fffffe, RZ, 0xc0, !PT ;  /* 0x07fffffe68737812 */ /* 0x000fe200078ec0ff */
[----:B------:R3:W-:Y:S01]  /*c740*/  MUFU.TANH R95, R0 ;  /* 0x00000000005f7308 */ /* 0x0007e20000002400 */
[----:B------:R-:W-:Y:S01]  /*c750*/  FMUL.FTZ R49, R26, UR5 ;  /* 0x000000051a317c20 */ /* 0x000fe20008410000 */
[----:B------:R-:W-:Y:S01]  /*c760*/  IMAD.SHL.U32 R17, R114, 0x20, RZ ;  /* 0x0000002072117824 */ /* 0x000fe200078e00ff */
[----:B------:R-:W-:Y:S01]  /*c770*/  SHF.R.S32.HI R114, RZ, 0x2, R113 ;  /* 0x00000002ff727819 */ /* 0x000fe20000011471 */
[----:B------:R-:W-:Y:S01]  /*c780*/  IMAD.IADD R112, R112, 0x1, -R115 ;  /* 0x0000000170707824 */ /* 0x000fe200078e0a73 */
[C---:B--2---:R-:W-:Y:S01]  /*c790*/  HMMA.16816.F32 R8, R12.reuse, R108, R8 ;  /* 0x0000006c0c08723c */ /* 0x044fe20000001808 */
[----:B------:R-:W-:Y:S01]  /*c7a0*/  FMUL.FTZ R99, R69, UR5 ;  /* 0x0000000545637c20 */ /* 0x000fe20008410000 */
[----:B------:R-:W-:Y:S01]  /*c7b0*/  LOP3.LUT R17, R17, 0xffffff00, RZ, 0xc0, !PT ;  /* 0xffffff0011117812 */ /* 0x000fe200078ec0ff */
[----:B------:R-:W-:Y:S01]  /*c7c0*/  FMUL.FTZ R69, R51, UR5 ;  /* 0x0000000533457c20 */ /* 0x000fe20008410000 */
[----:B------:R-:W-:Y:S01]  /*c7d0*/  IADD3 R53, R53, 0x1, R114 ;  /* 0x0000000135357810 */ /* 0x000fe20007ffe072 */
[----:B------:R-:W-:Y:S01]  /*c7e0*/  FMUL.FTZ R51, R24, UR5 ;  /* 0x0000000518337c20 */ /* 0x000fe20008410000 */
[----:B------:R-:W-:Y:S01]  /*c7f0*/  HMMA.16816.F32 R4, R12, R110, R4 ;  /* 0x0000006e0c04723c */ /* 0x000fe20000001804 */
[----:B------:R-:W-:Y:S01]  /*c800*/  IMAD R19, R112, 0x20, R17 ;  /* 0x0000002070137824 */ /* 0x000fe200078e0211 */
[----:B------:R-:W-:Y:S01]  /*c810*/  IADD3 R17, R100, -UR20, R53 ;  /* 0x8000001464117c10 */ /* 0x000fe2000fffe035 */
[----:B------:R-:W-:Y:S01]  /*c820*/  FMUL.FTZ R112, R86, UR5 ;  /* 0x0000000556707c20 */ /* 0x000fe20008410000 */
[----:B------:R-:W-:Y:S01]  /*c830*/  FMUL.FTZ R53, R103, UR5 ;  /* 0x0000000567357c20 */ /* 0x000fe20008410000 */
[----:B------:R-:W-:-:S02]  /*c840*/  IMAD.IADD R198, R54, 0x1, R19 ;  /* 0x0000000136c67824 */ /* 0x000fc400078e0213 */
[----:B------:R-:W-:Y:S01]  /*c850*/  FMUL.FTZ R54, R96, UR5 ;  /* 0x0000000560367c20 */ /* 0x000fe20008410000 */
[----:B---3--:R-:W-:Y:S02]  /*c860*/  IMAD.SHL.U32 R0, R52, 0x2, RZ ;  /* 0x0000000234007824 */ /* 0x008fe400078e00ff */
[----:B------:R-:W-:Y:S01]  /*c870*/  FMUL.FTZ R96, R78, UR5 ;  /* 0x000000054e607c20 */ /* 0x000fe20008410000 */
[----:B------:R2:W-:Y:S01]  /*c880*/  MUFU.TANH R86, R128 ;  /* 0x0000008000567308 */ /* 0x0005e20000002400 */
[----:B------:R-:W-:Y:S01]  /*c890*/  FMUL.FTZ R108, R84, UR5 ;  /* 0x00000005546c7c20 */ /* 0x000fe20008410000 */
[----:B------:R-:W-:Y:S01]  /*c8a0*/  FMUL.FTZ R103, R77, UR5 ;  /* 0x000000054d677c20 */ /* 0x000fe20008410000 */
[----:B------:R-:W-:Y:S01]  /*c8b0*/  LOP3.LUT R0, R0, 0x6, RZ, 0xc0, !PT ;  /* 0x0000000600007812 */ /* 0x000fe200078ec0ff */
[----:B------:R-:W-:Y:S01]  /*c8c0*/  FMUL.FTZ R78, R58, UR5 ;  /* 0x000000053a4e7c20 */ /* 0x000fe20008410000 */
[----:B------:R-:W-:Y:S02]  /*c8d0*/  VIADD R17, R17, UR4 ;  /* 0x0000000411117c36 */ /* 0x000fe40008000000 */
[----:B------:R-:W-:Y:S01]  /*c8e0*/  FMUL.FTZ R84, R61, UR5 ;  /* 0x000000053d547c20 */ /* 0x000fe20008410000 */
[----:B------:R-:W-:Y:S01]  /*c8f0*/  FMUL.FTZ R77, R59, UR5 ;  /* 0x000000053b4d7c20 */ /* 0x000fe20008410000 */
[----:B------:R-:W-:-:S02]  /*c900*/  VIADD R139, R0, UR16 ;  /* 0x00000010008b7c36 */ /* 0x000fc40008000000 */
        /* <DEDUP_REMOVED lines=8> */
[----:B--2---:R-:W-:Y:S02]  /*c990*/  IMAD.MOV.U32 R128, RZ, RZ, 0x8 ;  /* 0x00000008ff807424 */ /* 0x004fe400078e00ff */
[----:B------:R-:W-:Y:S01]  /*c9a0*/  FMUL.FTZ R111, R91, UR5 ;  /* 0x000000055b6f7c20 */ /* 0x000fe20008410000 */
[----:B------:R2:W-:Y:S01]  /*c9b0*/  MUFU.TANH R68, R130 ;  /* 0x0000008200447308 */ /* 0x0005e20000002400 */
[----:B------:R-:W-:Y:S01]  /*c9c0*/  FMUL.FTZ R8, R11, UR5 ;  /* 0x000000050b087c20 */ /* 0x000fe20008410000 */
[----:B------:R-:W-:-:S02]  /*c9d0*/  VIADD R9, R139, 0x8 ;  /* 0x000000088b097836 */ /* 0x000fc40000000000 */
[----:B------:R-:W-:Y:S01]  /*c9e0*/  FMUL.FTZ R4, R5, UR5 ;  /* 0x0000000505047c20 */ /* 0x000fe20008410000 */
[----:B------:R-:W-:Y:S01]  /*c9f0*/  FMUL.FTZ R91, R65, UR5 ;  /* 0x00000005415b7c20 */ /* 0x000fe20008410000 */
[----:B------:R-:W-:Y:S01]  /*ca00*/  VIADD R11, R139, 0x1 ;  /* 0x000000018b0b7836 */ /* 0x000fe20000000000 */
[----:B------:R-:W-:Y:S01]  /*ca10*/  VIADDMNMX R128, R17, R128, UR23, PT ;  /* 0x0000001711807e46 */ /* 0x000fe2000b800180 */
[----:B------:R-:W-:Y:S02]  /*ca20*/  VIADD R5, R139, 0x9 ;  /* 0x000000098b057836 */ /* 0x000fe40000000000 */
        /* <DEDUP_REMOVED lines=9> */
[----:B--2---:R-:W-:Y:S01]  /*cac0*/  VIMNMX R130, R17, UR23, PT ;  /* 0x0000001711827c48 */ /* 0x004fe2000bfe0100 */
[----:B------:R-:W-:Y:S01]  /*cad0*/  FMUL.FTZ R109, R80, UR5 ;  /* 0x00000005506d7c20 */ /* 0x000fe20008410000 */
[-C--:B------:R-:W-:Y:S01]  /*cae0*/  I2FP.F32.S32 R60, R9.reuse ;  /* 0x00000009003c7245 */ /* 0x080fe20000201400 */
[----:B------:R-:W-:Y:S01]  /*caf0*/  FMUL.FTZ R80, R81, UR5 ;  /* 0x0000000551507c20 */ /* 0x000fe20008410000 */
[----:B------:R-:W-:Y:S01]  /*cb00*/  ISETP.GE.AND P3, PT, R9, R130, PT ;  /* 0x000000820900720c */ /* 0x000fe20003f66270 */
[----:B------:R-:W-:Y:S01]  /*cb10*/  FMUL.FTZ R81, R57, UR5 ;  /* 0x0000000539517c20 */ /* 0x000fe20008410000 */
[----:B------:R-:W-:Y:S01]  /*cb20*/  ISETP.GE.AND P4, PT, R9, R128, PT ;  /* 0x000000800900720c */ /* 0x000fe20003f86270 */
[----:B------:R-:W-:Y:S01]  /*cb30*/  FMUL.FTZ R57, R36, UR5 ;  /* 0x0000000524397c20 */ /* 0x000fe20008410000 */
[----:B------:R-:W-:Y:S01]  /*cb40*/  I2FP.F32.S32 R6, R9 ;  /* 0x0000000900067245 */ /* 0x000fe20000201400 */
[----:B------:R-:W-:Y:S01]  /*cb50*/  FMUL.FTZ R36, R35, UR5 ;  /* 0x0000000523247c20 */ /* 0x000fe20008410000 */
[----:B------:R-:W-:Y:S01]  /*cb60*/  I2FP.F32.S32 R22, R11 ;  /* 0x0000000b00167245 */ /* 0x000fe20000201400 */
[----:B------:R-:W-:Y:S01]  /*cb70*/  FMUL.FTZ R35, R7, UR5 ;  /* 0x0000000507237c20 */ /* 0x000fe20008410000 */
[C---:B------:R-:W-:Y:S01]  /*cb80*/  ISETP.GE.AND P5, PT, R11.reuse, R130, PT ;  /* 0x000000820b00720c */ /* 0x040fe20003fa6270 */
[----:B------:R-:W-:Y:S01]  /*cb90*/  FFMA.FTZ R60, R60, UR8, R153 ;  /* 0x000000083c3c7c23 */ /* 0x000fe20008010099 */
[----:B------:R-:W-:Y:S01]  /*cba0*/  ISETP.GE.AND P1, PT, R11, R128, PT ;  /* 0x000000800b00720c */ /* 0x000fe20003f26270 */
[----:B------:R-:W-:Y:S01]  /*cbb0*/  FFMA.FTZ R55, R22, UR8, R55 ;  /* 0x0000000816377c23 */ /* 0x000fe20008010037 */
[----:B------:R-:W-:Y:S01]  /*cbc0*/  I2FP.F32.S32 R9, R5 ;  /* 0x0000000500097245 */ /* 0x000fe20000201400 */
[----:B------:R-:W-:Y:S01]  /*cbd0*/  FMUL.FTZ R24, R27, UR5 ;  /* 0x000000051b187c20 */ /* 0x000fe20008410000 */
[----:B------:R-:W-:Y:S01]  /*cbe0*/  I2FP.F32.S32 R11, R11 ;  /* 0x0000000b000b7245 */ /* 0x000fe20000201400 */
[----:B------:R-:W-:Y:S01]  /*cbf0*/  FFMA.FTZ R27, R6, UR8, R155 ;  /* 0x00000008061b7c23 */ /* 0x000fe2000801009b */
[----:B------:R-:W-:Y:S01]  /*cc00*/  ISETP.GE.AND P0, PT, R5, R130, PT ;  /* 0x000000820500720c */ /* 0x000fe20003f06270 */
[----:B------:R-:W-:Y:S01]  /*cc10*/  FFMA.FTZ R76, R9, UR8, R154 ;  /* 0x00000008094c7c23 */ /* 0x000fe2000801009a */
[----:B------:R-:W-:-:S02]  /*cc20*/  VIADD R9, R139, 0x10 ;  /* 0x000000108b097836 */ /* 0x000fc40000000000 */
[----:B------:R-:W-:Y:S01]  /*cc30*/  FFMA.FTZ R7, R11, UR8, R152 ;  /* 0x000000080b077c23 */ /* 0x000fe20008010098 */
[----:B------:R-:W-:Y:S01]  /*cc40*/  VIADD R11, R139, 0x11 ;  /* 0x000000118b0b7836 */ /* 0x000fe20000000000 */
[----:B------:R-:W-:Y:S01]  /*cc50*/  ISETP.GE.AND P6, PT, R5, R128, PT ;  /* 0x000000800500720c */ /* 0x000fe20003fc6270 */
[----:B------:R-:W-:Y:S01]  /*cc60*/  FMUL.FTZ R19, R73, UR5 ;  /* 0x0000000549137c20 */ /* 0x000fe20008410000 */
[----:B------:R-:W-:Y:S01]  /*cc70*/  FSEL R64, R55, -INF , !P5 ;  /* 0xff80000037407808 */ /* 0x000fe20006800000 */
[----:B------:R-:W-:Y:S01]  /*cc80*/  FMUL.FTZ R73, R50, UR5 ;  /* 0x0000000532497c20 */ /* 0x000fe20008410000 */
[----:B------:R-:W-:Y:S01]  /*cc90*/  I2FP.F32.S32 R5, R5 ;  /* 0x0000000500057245 */ /* 0x000fe20000201400 */
[----:B------:R-:W-:Y:S01]  /*cca0*/  FMUL.FTZ R50, R25, UR5 ;  /* 0x0000000519327c20 */ /* 0x000fe20008410000 */
[-C--:B------:R-:W-:Y:S01]  /*ccb0*/  I2FP.F32.S32 R70, R9.reuse ;  /* 0x0000000900467245 */ /* 0x080fe20000201400 */
[----:B------:R-:W-:Y:S01]  /*ccc0*/  FMUL.FTZ R113, R90, UR5 ;  /* 0x000000055a717c20 */ /* 0x000fe20008410000 */
[----:B------:R-:W-:Y:S01]  /*ccd0*/  ISETP.GE.AND P2, PT, R9, R130, PT ;  /* 0x000000820900720c */ /* 0x000fe20003f46270 */
[----:B------:R-:W-:Y:S01]  /*cce0*/  FFMA.FTZ R156, R5, UR8, R156 ;  /* 0x00000008059c7c23 */ /* 0x000fe2000801009c */
[----:B------:R-:W-:Y:S01]  /*ccf0*/  ISETP.GE.AND P5, PT, R9, R128, PT ;  /* 0x000000800900720c */ /* 0x000fe20003fa6270 */
[----:B------:R-:W-:Y:S01]  /*cd00*/  VIADD R5, R139, 0x18 ;  /* 0x000000188b057836 */ /* 0x000fe20000000000 */
[----:B------:R-:W-:Y:S01]  /*cd10*/  I2FP.F32.S32 R26, R9 ;  /* 0x00000009001a7245 */ /* 0x000fe20000201400 */
[----:B------:R-:W-:Y:S01]  /*cd20*/  FMUL.FTZ R98, R74, UR5 ;  /* 0x000000054a627c20 */ /* 0x000fe20008410000 */
[-C--:B------:R-:W-:Y:S01]  /*cd30*/  I2FP.F32.S32 R9, R11.reuse ;  /* 0x0000000b00097245 */ /* 0x080fe20000201400 */
[----:B------:R-:W-:Y:S01]  /*cd40*/  FFMA.FTZ R70, R70, UR8, R157 ;  /* 0x0000000846467c23 */ /* 0x000fe2000801009d */
[----:B------:R-:W-:Y:S01]  /*cd50*/  FSEL R7, R7, -INF , !P1 ;  /* 0xff80000007077808 */ /* 0x000fe20004800000 */
[----:B------:R-:W-:Y:S01]  /*cd60*/  VIADD R25, R139, 0x20 ;  /* 0x000000208b197836 */ /* 0x000fe20000000000 */
[----:B------:R-:W-:Y:S01]  /*cd70*/  FSEL R60, R60, -INF , !P3 ;  /* 0xff8000003c3c7808 */ /* 0x000fe20005800000 */
[----:B------:R-:W-:Y:S01]  /*cd80*/  FFMA.FTZ R158, R9, UR8, R158 ;  /* 0x00000008099e7c23 */ /* 0x000fe2000801009e */
[----:B------:R-:W-:Y:S01]  /*cd90*/  VIADD R9, R139, 0x19 ;  /* 0x000000198b097836 */ /* 0x000fe20000000000 */
[C---:B------:R-:W-:Y:S01]  /*cda0*/  ISETP.GE.AND P1, PT, R11.reuse, R130, PT ;  /* 0x000000820b00720c */ /* 0x040fe20003f26270 */
[----:B------:R-:W-:Y:S01]  /*cdb0*/  FMUL.FTZ R114, R94, UR5 ;  /* 0x000000055e727c20 */ /* 0x000fe20008410000 */
[----:B------:R-:W-:Y:S01]  /*cdc0*/  ISETP.GE.AND P3, PT, R11, R128, PT ;  /* 0x000000800b00720c */ /* 0x000fe20003f66270 */
[----:B------:R-:W-:Y:S01]  /*cdd0*/  FMUL.FTZ R90, R79, UR5 ;  /* 0x000000054f5a7c20 */ /* 0x000fe20008410000 */
[----:B------:R-:W-:Y:S01]  /*cde0*/  I2FP.F32.S32 R11, R11 ;  /* 0x0000000b000b7245 */ /* 0x000fe20000201400 */
[----:B------:R-:W-:Y:S01]  /*cdf0*/  FMUL.FTZ R94, R83, UR5 ;  /* 0x00000005535e7c20 */ /* 0x000fe20008410000 */
[----:B------:R-:W-:Y:S01]  /*ce00*/  FSEL R27, R27, -INF , !P4 ;  /* 0xff8000001b1b7808 */ /* 0x000fe20006000000 */
[----:B------:R-:W-:Y:S01]  /*ce10*/  FMUL.FTZ R79, R56, UR5 ;  /* 0x00000005384f7c20 */ /* 0x000fe20008410000 */
[----:B------:R-:W-:Y:S01]  /*ce20*/  FSEL R76, R76, -INF , !P0 ;  /* 0xff8000004c4c7808 */ /* 0x000fe20004000000 */
[----:B------:R-:W-:Y:S01]  /*ce30*/  FMUL.FTZ R83, R62, UR5 ;  /* 0x000000053e537c20 */ /* 0x000fe20008410000 */
[-C--:B------:R-:W-:Y:S01]  /*ce40*/  I2FP.F32.S32 R74, R5.reuse ;  /* 0x00000005004a7245 */ /* 0x080fe20000201400 */
[----:B------:R-:W-:Y:S01]  /*ce50*/  FMUL.FTZ R56, R34, UR5 ;  /* 0x0000000522387c20 */ /* 0x000fe20008410000 */
[C---:B------:R-:W-:Y:S01]  /*ce60*/  ISETP.GE.AND P4, PT, R5.reuse, R130, PT ;  /* 0x000000820500720c */ /* 0x040fe20003f86270 */
[----:B------:R-:W-:Y:S01]  /*ce70*/  FMUL.FTZ R15, R82, UR5 ;  /* 0x00000005520f7c20 */ /* 0x000fe20008410000 */
[-C--:B------:R-:W-:Y:S01]  /*ce80*/  ISETP.GE.AND P0, PT, R5, R128.reuse, PT ;  /* 0x000000800500720c */ /* 0x080fe20003f06270 */
[----:B------:R-:W-:Y:S01]  /*ce90*/  FMUL.FTZ R62, R47, UR5 ;  /* 0x000000052f3e7c20 */ /* 0x000fe20008410000 */
[----:B------:R-:W-:Y:S01]  /*cea0*/  I2FP.F32.S32 R52, R5 ;  /* 0x0000000500347245 */ /* 0x000fe20000201400 */
[----:B------:R-:W-:Y:S01]  /*ceb0*/  FMUL.FTZ R34, R29, UR5 ;  /* 0x000000051d227c20 */ /* 0x000fe20008410000 */
[----:B------:R-:W-:Y:S01]  /*cec0*/  I2FP.F32.S32 R5, R9 ;  /* 0x0000000900057245 */ /* 0x000fe20000201400 */
[----:B------:R2:W-:Y:S01]  /*ced0*/  MUFU.TANH R22, R13 ;  /* 0x0000000d00167308 */ /* 0x0005e20000002400 */
[----:B------:R-:W-:Y:S01]  /*cee0*/  FFMA.FTZ R160, R11, UR8, R160 ;  /* 0x000000080ba07c23 */ /* 0x000fe200080100a0 */
[----:B------:R-:W-:Y:S01]  /*cef0*/  FMUL.FTZ R82, R63, UR5 ;  /* 0x000000053f527c20 */ /* 0x000fe20008410000 */
[----:B------:R-:W-:Y:S01]  /*cf00*/  FMUL.FTZ R47, R23, UR5 ;  /* 0x00000005172f7c20 */ /* 0x000fe20008410000 */
[----:B------:R-:W-:Y:S01]  /*cf10*/  FFMA.FTZ R29, R26, UR8, R159 ;  /* 0x000000081a1d7c23 */ /* 0x000fe2000801009f */
[----:B------:R-:W-:Y:S01]  /*cf20*/  FSEL R70, R70, -INF , !P2 ;  /* 0xff80000046467808 */ /* 0x000fe20005000000 */
[----:B------:R-:W-:Y:S01]  /*cf30*/  FMUL.FTZ R63, R40, UR5 ;  /* 0x00000005283f7c20 */ /* 0x000fe20008410000 */
[----:B------:R-:W-:Y:S01]  /*cf40*/  I2FP.F32.S32 R11, R25 ;  /* 0x00000019000b7245 */ /* 0x000fe20000201400 */
[----:B------:R-:W-:Y:S01]  /*cf50*/  FMUL.FTZ R40, R32, UR5 ;  /* 0x0000000520287c20 */ /* 0x000fe20008410000 */
[----:B------:R-:W-:Y:S01]  /*cf60*/  ISETP.GE.AND P2, PT, R9, R128, PT ;  /* 0x000000800900720c */ /* 0x000fe20003f46270 */
[----:B------:R-:W-:Y:S01]  /*cf70*/  FFMA.FTZ R162, R5, UR8, R162 ;  /* 0x0000000805a27c23 */ /* 0x000fe200080100a2 */
[----:B------:R-:W-:Y:S01]  /*cf80*/  I2FP.F32.S32 R23, R9 ;  /* 0x0000000900177245 */ /* 0x000fe20000201400 */
[----:B------:R-:W-:Y:S01]  /*cf90*/  FMUL.FTZ R32, R28, UR5 ;  /* 0x000000051c207c20 */ /* 0x000fe20008410000 */
[----:B------:R-:W-:-:S02]  /*cfa0*/  VIADD R5, R139, 0x21 ;  /* 0x000000218b057836 */ /* 0x000fc40000000000 */
[----:B------:R-:W-:Y:S01]  /*cfb0*/  FMUL.FTZ R28, R31, UR5 ;  /* 0x000000051f1c7c20 */ /* 0x000fe20008410000 */
[----:B------:R-:W-:Y:S01]  /*cfc0*/  FFMA.FTZ R31, R52, UR8, R163 ;  /* 0x00000008341f7c23 */ /* 0x000fe200080100a3 */
[----:B------:R-:W-:Y:S01]  /*cfd0*/  FSEL R29, R29, -INF , !P5 ;  /* 0xff8000001d1d7808 */ /* 0x000fe20006800000 */
[----:B------:R-:W-:Y:S01]  /*cfe0*/  FFMA.FTZ R11, R11, UR8, R144 ;  /* 0x000000080b0b7c23 */ /* 0x000fe20008010090 */
[----:B--2---:R-:W-:Y:S01]  /*cff0*/  FSEL R13, R156, -INF , !P6 ;  /* 0xff8000009c0d7808 */ /* 0x004fe20007000000 */
[----:B------:R2:W-:Y:S01]  /*d000*/  MUFU.TANH R52, R94 ;  /* 0x0000005e00347308 */ /* 0x0005e20000002400 */
[-C--:B------:R-:W-:Y:S01]  /*d010*/  ISETP.GE.AND P6, PT, R9, R130.reuse, PT ;  /* 0x000000820900720c */ /* 0x080fe20003fc6270 */
[----:B------:R-:W-:Y:S01]  /*d020*/  VIADD R9, R139, 0x28 ;  /* 0x000000288b097836 */ /* 0x000fe20000000000 */
[-C--:B------:R-:W-:Y:S01]  /*d030*/  ISETP.GE.AND P5, PT, R25, R130.reuse, PT ;  /* 0x000000821900720c */ /* 0x080fe20003fa6270 */
[----:B------:R-:W-:Y:S02]  /*d040*/  VIADD R17, R139, 0x29 ;  /* 0x000000298b117836 */ /* 0x000fe40000000000 */
[----:B------:R-:W-:Y:S01]  /*d050*/  FFMA.FTZ R23, R23, UR8, R164 ;  /* 0x0000000817177c23 */ /* 0x000fe200080100a4 */
[----:B------:R-:W-:Y:S01]  /*d060*/  FMUL.FTZ R14, R102, UR5 ;  /* 0x00000005660e7c20 */ /* 0x000fe20008410000 */
[----:B------:R-:W-:Y:S01]  /*d070*/  FSEL R88, R11, -INF , !P5 ;  /* 0xff8000000b587808 */ /* 0x000fe20006800000 */
[----:B------:R3:W-:Y:S01]  /*d080*/  MUFU.TANH R6, R110 ;  /* 0x0000006e00067308 */ /* 0x0007e20000002400 */
[----:B------:R-:W-:Y:S01]  /*d090*/  I2FP.F32.S32 R11, R17 ;  /* 0x00000011000b7245 */ /* 0x000fe20000201400 */
[----:B------:R-:W-:Y:S01]  /*d0a0*/  FMUL.FTZ R102, R72, UR5 ;  /* 0x0000000548667c20 */ /* 0x000fe20008410000 */
[----:B------:R-:W-:Y:S01]  /*d0b0*/  FFMA.FTZ R74, R74, UR8, R161 ;  /* 0x000000084a4a7c23 */ /* 0x000fe200080100a1 */
[----:B------:R-:W-:Y:S01]  /*d0c0*/  FSEL R31, R31, -INF , !P0 ;  /* 0xff8000001f1f7808 */ /* 0x000fe20004000000 */
[----:B------:R-:W-:Y:S01]  /*d0d0*/  FMUL.FTZ R115, R89, UR5 ;  /* 0x0000000559737c20 */ /* 0x000fe20008410000 */
[-C--:B------:R-:W-:Y:S01]  /*d0e0*/  ISETP.GE.AND P0, PT, R9, R130.reuse, PT ;  /* 0x000000820900720c */ /* 0x080fe20003f06270 */
[----:B------:R-:W-:Y:S01]  /*d0f0*/  FFMA.FTZ R172, R11, UR8, R172 ;  /* 0x000000080bac7c23 */ /* 0x000fe200080100ac */
[----:B------:R4:W-:Y:S01]  /*d100*/  MUFU.TANH R72, R138 ;  /* 0x0000008a00487308 */ /* 0x0009e20000002400 */
[----:B--2---:R-:W-:Y:S01]  /*d110*/  I2FP.F32.S32 R94, R9 ;  /* 0x00000009005e7245 */ /* 0x004fe20000201400 */
[----:B------:R-:W-:Y:S01]  /*d120*/  VIADD R11, R139, 0x31 ;  /* 0x000000318b0b7836 */ /* 0x000fe20000000000 */
[----:B------:R-:W-:Y:S01]  /*d130*/  FSEL R23, R23, -INF , !P2 ;  /* 0xff80000017177808 */ /* 0x000fe20005000000 */
[----:B------:R-:W-:Y:S01]  /*d140*/  FMUL.FTZ R89, R66, UR5 ;  /* 0x0000000542597c20 */ /* 0x000fe20008410000 */
[----:B------:R-:W-:Y:S01]  /*d150*/  ISETP.GE.AND P2, PT, R17, R130, PT ;  /* 0x000000821100720c */ /* 0x000fe20003f46270 */
[----:B------:R-:W-:Y:S01]  /*d160*/  FFMA.FTZ R169, R94, UR8, R169 ;  /* 0x000000085ea97c23 */ /* 0x000fe200080100a9 */
[----:B------:R-:W-:Y:S01]  /*d170*/  FSEL R94, R162, -INF , !P6 ;  /* 0xff800000a25e7808 */ /* 0x000fe20007000000 */
[----:B------:R2:W-:Y:S01]  /*d180*/  MUFU.TANH R12, R101 ;  /* 0x00000065000c7308 */ /* 0x0005e20000002400 */
[----:B---3--:R-:W-:Y:S01]  /*d190*/  I2FP.F32.S32 R110, R5 ;  /* 0x00000005006e7245 */ /* 0x008fe20000201400 */
[----:B------:R-:W-:Y:S01]  /*d1a0*/  FMUL.FTZ R66, R44, UR5 ;  /* 0x000000052c427c20 */ /* 0x000fe20008410000 */
[-C--:B------:R-:W-:Y:S01]  /*d1b0*/  ISETP.GE.AND P6, PT, R9, R128.reuse, PT ;  /* 0x000000800900720c */ /* 0x080fe20003fc6270 */
[----:B------:R-:W-:Y:S01]  /*d1c0*/  FMUL.FTZ R44, R38, UR5 ;  /* 0x00000005262c7c20 */ /* 0x000fe20008410000 */
[-C--:B------:R-:W-:Y:S01]  /*d1d0*/  ISETP.GE.AND P5, PT, R17, R128.reuse, PT ;  /* 0x000000801100720c */ /* 0x080fe20003fa6270 */
[----:B------:R-:W-:Y:S01]  /*d1e0*/  FFMA.FTZ R145, R110, UR8, R145 ;  /* 0x000000086e917c23 */ /* 0x000fe20008010091 */
[----:B------:R-:W-:Y:S01]  /*d1f0*/  I2FP.F32.S32 R110, R9 ;  /* 0x00000009006e7245 */ /* 0x000fe20000201400 */
[----:B------:R3:W-:Y:S01]  /*d200*/  MUFU.TANH R26, R80 ;  /* 0x00000050001a7308 */ /* 0x0007e20000002400 */
[----:B----4-:R-:W-:Y:S01]  /*d210*/  I2FP.F32.S32 R138, R5 ;  /* 0x00000005008a7245 */ /* 0x010fe20000201400 */
[----:B------:R-:W-:Y:S01]  /*d220*/  FMUL.FTZ R38, R33, UR5 ;  /* 0x0000000521267c20 */ /* 0x000fe20008410000 */
[----:B------:R-:W-:Y:S01]  /*d230*/  I2FP.F32.S32 R9, R17 ;  /* 0x0000001100097245 */ /* 0x000fe20000201400 */
[C---:B------:R-:W-:Y:S01]  /*d240*/  VIADD R17, R139.reuse, 0x30 ;  /* 0x000000308b117836 */ /* 0x040fe20000000000 */
[----:B------:R-:W-:Y:S01]  /*d250*/  FSEL R74, R74, -INF , !P4 ;  /* 0xff8000004a4a7808 */ /* 0x000fe20006000000 */
[----:B------:R-:W-:Y:S01]  /*d260*/  VIADD R143, R139, 0x40 ;  /* 0x000000408b8f7836 */ /* 0x000fe20000000000 */
[-C--:B------:R-:W-:Y:S01]  /*d270*/  ISETP.GE.AND P4, PT, R5, R128.reuse, PT ;  /* 0x000000800500720c */ /* 0x080fe20003f86270 */
[----:B------:R4:W-:Y:S01]  /*d280*/  MUFU.TANH R55, R15 ;  /* 0x0000000f00377308 */ /* 0x0009e20000002400 */
[----:B--2---:R-:W-:Y:S01]  /*d290*/  FMUL.FTZ R101, R75, UR5 ;  /* 0x000000054b657c20 */ /* 0x004fe20008410000 */
[----:B------:R-:W-:Y:S01]  /*d2a0*/  FMUL.FTZ R75, R48, UR5 ;  /* 0x00000005304b7c20 */ /* 0x000fe20008410000 */
[----:B------:R-:W-:Y:S01]  /*d2b0*/  FMUL.FTZ R48, R21, UR5 ;  /* 0x0000000515307c20 */ /* 0x000fe20008410000 */
[----:B------:R-:W-:Y:S01]  /*d2c0*/  FFMA.FTZ R21, R110, UR8, R171 ;  /* 0x000000086e157c23 */ /* 0x000fe200080100ab */
[----:B------:R-:W-:Y:S01]  /*d2d0*/  FFMA.FTZ R170, R9, UR8, R170 ;  /* 0x0000000809aa7c23 */ /* 0x000fe200080100aa */
[----:B------:R-:W-:Y:S01]  /*d2e0*/  I2FP.F32.S32 R110, R17 ;  /* 0x00000011006e7245 */ /* 0x000fe20000201400 */
[----:B------:R-:W-:Y:S01]  /*d2f0*/  VIADD R9, R139, 0x38 ;  /* 0x000000388b097836 */ /* 0x000fe20000000000 */
[----:B------:R-:W-:Y:S01]  /*d300*/  I2FP.F32.S32 R33, R11 ;  /* 0x0000000b00217245 */ /* 0x000fe20000201400 */
[----:B------:R-:W-:Y:S01]  /*d310*/  MUFU.TANH R134, R134 ;  /* 0x0000008600867308 */ /* 0x000fe20000002400 */
[----:B---3--:R-:W-:Y:S01]  /*d320*/  FSEL R80, R158, -INF , !P1 ;  /* 0xff8000009e507808 */ /* 0x008fe20004800000 */
[----:B------:R-:W-:Y:S01]  /*d330*/  FFMA.FTZ R173, R110, UR8, R173 ;  /* 0x000000086ead7c23 */ /* 0x000fe200080100ad */
[----:B------:R-:W-:Y:S01]  /*d340*/  ISETP.GE.AND P1, PT, R25, R128, PT ;  /* 0x000000801900720c */ /* 0x000fe20003f26270 */
[----:B------:R-:W-:Y:S01]  /*d350*/  FFMA.FTZ R110, R33, UR8, R140 ;  /* 0x00000008216e7c23 */ /* 0x000fe2000801008c */
[----:B------:R-:W-:Y:S01]  /*d360*/  I2FP.F32.S32 R25, R25 ;  /* 0x0000001900197245 */ /* 0x000fe20000201400 */
[----:B------:R-:W-:Y:S01]  /*d370*/  VIADD R33, R139, 0x39 ;  /* 0x000000398b217836 */ /* 0x000fe20000000000 */
[----:B------:R-:W-:Y:S01]  /*d380*/  I2FP.F32.S32 R140, R9 ;  /* 0x00000009008c7245 */ /* 0x000fe20000201400 */
[----:B------:R2:W-:Y:S01]  /*d390*/  MUFU.TANH R152, R90 ;  /* 0x0000005a00987308 */ /* 0x0005e20000002400 */
[----:B----4-:R-:W-:Y:S01]  /*d3a0*/  FSEL R15, R160, -INF , !P3 ;  /* 0xff800000a00f7808 */ /* 0x010fe20005800000 */
[----:B------:R-:W-:Y:S01]  /*d3b0*/  FFMA.FTZ R25, R25, UR8, R146 ;  /* 0x0000000819197c23 */ /* 0x000fe20008010092 */
[-C--:B------:R-:W-:Y:S01]  /*d3c0*/  ISETP.GE.AND P3, PT, R5, R130.reuse, PT ;  /* 0x000000820500720c */ /* 0x080fe20003f66270 */
[----:B------:R-:W-:Y:S01]  /*d3d0*/  FFMA.FTZ R5, R138, UR8, R147 ;  /* 0x000000088a057c23 */ /* 0x000fe20008010093 */
[----:B------:R-:W-:Y:S01]  /*d3e0*/  I2FP.F32.S32 R138, R17 ;  /* 0x00000011008a7245 */ /* 0x000fe20000201400 */
[----:B------:R-:W-:Y:S01]  /*d3f0*/  VIADD R239, R139, 0x60 ;  /* 0x000000608bef7836 */ /* 0x000fe20000000000 */
[----:B------:R-:W-:Y:S01]  /*d400*/  FSEL R25, R25, -INF , !P1 ;  /* 0xff80000019197808 */ /* 0x000fe20004800000 */
[----:B------:R-:W-:Y:S01]  /*d410*/  MUFU.TANH R144, R103 ;  /* 0x0000006700907308 */ /* 0x000fe20000002400 */
[----:B------:R-:W-:Y:S01]  /*d420*/  FSEL R5, R5, -INF , !P4 ;  /* 0xff80000005057808 */ /* 0x000fe20006000000 */
[----:B------:R-:W-:Y:S01]  /*d430*/  VIADD R235, R139, 0x70 ;  /* 0x000000708beb7836 */ /* 0x000fe20000000000 */
[-C--:B------:R-:W-:Y:S01]  /*d440*/  ISETP.GE.AND P4, PT, R11, R130.reuse, PT ;  /* 0x000000820b00720c */ /* 0x080fe20003f86270 */
[----:B------:R-:W-:Y:S01]  /*d450*/  FMUL.FTZ R30, R30, UR5 ;  /* 0x000000051e1e7c20 */ /* 0x000fe20008410000 */
[----:B------:R-:W-:Y:S01]  /*d460*/  ISETP.GE.AND P1, PT, R17, R130, PT ;  /* 0x000000821100720c */ /* 0x000fe20003f26270 */
[----:B------:R-:W-:Y:S01]  /*d470*/  FMUL.FTZ R10, R10, UR5 ;  /* 0x000000050a0a7c20 */ /* 0x000fe20008410000 */
[----:B------:R-:W-:Y:S01]  /*d480*/  FSEL R21, R21, -INF , !P6 ;  /* 0xff80000015157808 */ /* 0x000fe20007000000 */
[----:B------:R3:W-:Y:S01]  /*d490*/  MUFU.TANH R103, R102 ;  /* 0x0000006600677308 */ /* 0x0007e20000002400 */
[----:B--2---:R-:W-:Y:S01]  /*d4a0*/  FSEL R90, R169, -INF , !P0 ;  /* 0xff800000a95a7808 */ /* 0x004fe20004000000 */
[----:B------:R-:W-:Y:S01]  /*d4b0*/  VIADD R164, R165, 0x400 ;  /* 0x00000400a5a47836 */ /* 0x000fe20000000000 */
[----:B------:R-:W-:Y:S01]  /*d4c0*/  ISETP.GE.AND P0, PT, R11, R128, PT ;  /* 0x000000800b00720c */ /* 0x000fe20003f06270 */
[C---:B------:R-:W-:Y:S01]  /*d4d0*/  VIADD R163, R165.reuse, 0x800 ;  /* 0x00000800a5a37836 */ /* 0x040fe20000000000 */
[----:B------:R-:W-:Y:S01]  /*d4e0*/  I2FP.F32.S32 R11, R11 ;  /* 0x0000000b000b7245 */ /* 0x000fe20000201400 */
[----:B------:R-:W-:Y:S01]  /*d4f0*/  VIADD R162, R165, 0xc00 ;  /* 0x00000c00a5a27836 */ /* 0x000fe20000000000 */
[----:B------:R-:W-:Y:S01]  /*d500*/  ISETP.GE.AND P6, PT, R9, R130, PT ;  /* 0x000000820900720c */ /* 0x000fe20003fc6270 */
[----:B------:R2:W-:Y:S01]  /*d510*/  MUFU.TANH R153, R96 ;  /* 0x0000006000997308 */ /* 0x0005e20000002400 */
[----:B------:R-:W-:Y:S01]  /*d520*/  I2FP.F32.S32 R142, R143 ;  /* 0x0000008f008e7245 */ /* 0x000fe20000201400 */
[----:B------:R-:W-:Y:S01]  /*d530*/  FFMA.FTZ R11, R11, UR8, R136 ;  /* 0x000000080b0b7c23 */ /* 0x000fe20008010088 */
[----:B------:R-:W-:Y:S01]  /*d540*/  FSEL R110, R110, -INF , !P4 ;  /* 0xff8000006e6e7808 */ /* 0x000fe20006000000 */
[----:B------:R-:W-:Y:S01]  /*d550*/  VIADD R161, R165, 0x1000 ;  /* 0x00001000a5a17836 */ /* 0x000fe20000000000 */
[----:B------:R-:W-:Y:S01]  /*d560*/  ISETP.GE.AND P4, PT, R143, R128, PT ;  /* 0x000000808f00720c */ /* 0x000fe20003f86270 */
[----:B------:R-:W-:Y:S01]  /*d570*/  VIADD R160, R165, 0x1400 ;  /* 0x00001400a5a07836 */ /* 0x000fe20000000000 */
[----:B------:R-:W-:Y:S01]  /*d580*/  FSEL R11, R11, -INF , !P0 ;  /* 0xff8000000b0b7808 */ /* 0x000fe20004000000 */
[----:B------:R-:W-:Y:S01]  /*d590*/  MUFU.TANH R129, R129 ;  /* 0x0000008100817308 */ /* 0x000fe20000002400 */
[----:B---3--:R-:W-:Y:S01]  /*d5a0*/  I2FP.F32.S32 R102, R9 ;  /* 0x0000000900667245 */ /* 0x008fe20000201400 */
[----:B------:R-:W-:-:S02]  /*d5b0*/  VIADD R159, R165, 0x1800 ;  /* 0x00001800a59f7836 */ /* 0x000fc40000000000 */
[C---:B------:R-:W-:Y:S02]  /*d5c0*/  VIADD R158, R165.reuse, 0x1c00 ;  /* 0x00001c00a59e7836 */ /* 0x040fe40000000000 */
[----:B------:R-:W-:Y:S02]  /*d5d0*/  VIADD R157, R165, 0x2000 ;  /* 0x00002000a59d7836 */ /* 0x000fe40000000000 */
[----:B------:R-:W3:Y:S01]  /*d5e0*/  MUFU.TANH R131, R131 ;  /* 0x0000008300837308 */ /* 0x000ee20000002400 */
[----:B--2---:R-:W-:Y:S01]  /*d5f0*/  FSEL R96, R145, -INF , !P3 ;  /* 0xff80000091607808 */ /* 0x004fe20005800000 */
[----:B------:R-:W-:Y:S01]  /*d600*/  VIADD R156, R165, 0x2400 ;  /* 0x00002400a59c7836 */ /* 0x000fe20000000000 */
[-C--:B------:R-:W-:Y:S01]  /*d610*/  ISETP.GE.AND P3, PT, R17, R128.reuse, PT ;  /* 0x000000801100720c */ /* 0x080fe20003f66270 */
[----:B------:R-:W-:Y:S01]  /*d620*/  FFMA.FTZ R17, R138, UR8, R141 ;  /* 0x000000088a117c23 */ /* 0x000fe2000801008d */
[----:B------:R-:W-:Y:S01]  /*d630*/  FFMA.FTZ R138, R102, UR8, R137 ;  /* 0x00000008668a7c23 */ /* 0x000fe20008010089 */
[----:B------:R-:W-:Y:S01]  /*d640*/  I2FP.F32.S32 R137, R33 ;  /* 0x0000002100897245 */ /* 0x000fe20000201400 */
[----:B------:R-:W-:Y:S01]  /*d650*/  VIADD R141, R139, 0x41 ;  /* 0x000000418b8d7836 */ /* 0x000fe20000000000 */
[----:B------:R2:W-:Y:S01]  /*d660*/  MUFU.TANH R147, R19 ;  /* 0x0000001300937308 */ /* 0x0005e20000002400 */
[----:B------:R-:W-:Y:S01]  /*d670*/  FSEL R102, R170, -INF , !P2 ;  /* 0xff800000aa667808 */ /* 0x000fe20005000000 */
[----:B------:R-:W-:Y:S01]  /*d680*/  VIADD R155, R165, 0x2800 ;  /* 0x00002800a59b7836 */ /* 0x000fe20000000000 */
[----:B------:R-:W-:Y:S01]  /*d690*/  ISETP.GE.AND P2, PT, R9, R128, PT ;  /* 0x000000800900720c */ /* 0x000fe20003f46270 */
[----:B-1----:R-:W-:Y:S01]  /*d6a0*/  FFMA.FTZ R9, R140, UR8, R133 ;  /* 0x000000088c097c23 */ /* 0x002fe20008010085 */
[----:B------:R-:W-:Y:S01]  /*d6b0*/  FFMA.FTZ R132, R137, UR8, R132 ;  /* 0x0000000889847c23 */ /* 0x000fe20008010084 */
[----:B------:R-:W-:Y:S01]  /*d6c0*/  VIADD R133, R139, 0x48 ;  /* 0x000000488b857836 */ /* 0x000fe20000000000 */
[----:B------:R-:W-:Y:S01]  /*d6d0*/  I2FP.F32.S32 R140, R141 ;  /* 0x0000008d008c7245 */ /* 0x000fe20000201400 */
[----:B------:R1:W-:Y:S01]  /*d6e0*/  MUFU.TANH R136, R98 ;  /* 0x0000006200887308 */ /* 0x0003e20000002400 */
[----:B------:R-:W-:Y:S01]  /*d6f0*/  FSEL R9, R9, -INF , !P2 ;  /* 0xff80000009097808 */ /* 0x000fe20005000000 */
[----:B---3--:R-:W-:Y:S01]  /*d700*/  FFMA.FTZ R131, R142, UR8, R131 ;  /* 0x000000088e837c23 */ /* 0x008fe20008010083 */
[-C--:B------:R-:W-:Y:S01]  /*d710*/  ISETP.GE.AND P2, PT, R133, R130.reuse, PT ;  /* 0x000000828500720c */ /* 0x080fe20003f46270 */
[----:B------:R-:W-:Y:S01]  /*d720*/  FFMA.FTZ R129, R140, UR8, R129 ;  /* 0x000000088c817c23 */ /* 0x000fe20008010081 */
[----:B------:R-:W-:Y:S01]  /*d730*/  ISETP.GE.AND P0, PT, R141, R130, PT ;  /* 0x000000828d00720c */ /* 0x000fe20003f06270 */
[----:B------:R-:W-:Y:S01]  /*d740*/  VIADD R154, R165, 0x2c00 ;  /* 0x00002c00a59a7836 */ /* 0x000fe20000000000 */
[----:B------:R-:W-:Y:S01]  /*d750*/  FSEL R17, R17, -INF , !P3 ;  /* 0xff80000011117808 */ /* 0x000fe20005800000 */
[----:B------:R-:W3:Y:S01]  /*d760*/  MUFU.TANH R124, R124 ;  /* 0x0000007c007c7308 */ /* 0x000ee20000002400 */
[----:B--2---:R-:W-:-:S02]  /*d770*/  FSEL R19, R172, -INF , !P5 ;  /* 0xff800000ac137808 */ /* 0x004fc40006800000 */
[----:B------:R-:W-:Y:S02]  /*d780*/  ISETP.GE.AND P5, PT, R33, R130, PT ;  /* 0x000000822100720c */ /* 0x000fe40003fa6270 */
[----:B------:R-:W-:Y:S02]  /*d790*/  I2FP.F32.S32 R172, R133 ;  /* 0x0000008500ac7245 */ /* 0x000fe40000201400 */
[----:B------:R-:W-:Y:S01]  /*d7a0*/  FSEL R178, R132, -INF , !P5 ;  /* 0xff80000084b27808 */ /* 0x000fe20006800000 */
[----:B------:R2:W-:Y:S01]  /*d7b0*/  MUFU.TANH R137, R100 ;  /* 0x0000006400897308 */ /* 0x0005e20000002400 */
[----:B-1----:R-:W-:Y:S01]  /*d7c0*/  FSEL R98, R173, -INF , !P1 ;  /* 0xff800000ad627808 */ /* 0x002fe20004800000 */
[----:B------:R-:W-:Y:S01]  /*d7d0*/  FFMA.FTZ R172, R172, UR8, R125 ;  /* 0x00000008acac7c23 */ /* 0x000fe2000801007d */
[----:B------:R-:W-:Y:S01]  /*d7e0*/  ISETP.GE.AND P1, PT, R33, R128, PT ;  /* 0x000000802100720c */ /* 0x000fe20003f26270 */
[----:B------:R-:W-:Y:S01]  /*d7f0*/  VIADD R125, R139, 0x49 ;  /* 0x000000498b7d7836 */ /* 0x000fe20000000000 */
[----:B------:R-:W-:-:S02]  /*d800*/  I2FP.F32.S32 R33, R33 ;  /* 0x0000002100217245 */ /* 0x000fc40000201400 */
[----:B------:R-:W-:Y:S01]  /*d810*/  ISETP.GE.AND P5, PT, R133, R128, PT ;  /* 0x000000808500720c */ /* 0x000fe20003fa6270 */
[----:B------:R-:W-:Y:S01]  /*d820*/  MUFU.TANH R105, R105 ;  /* 0x0000006900697308 */ /* 0x000fe20000002400 */
[----:B------:R-:W-:Y:S01]  /*d830*/  I2FP.F32.S32 R133, R133 ;  /* 0x0000008500857245 */ /* 0x000fe20000201400 */
[----:B------:R-:W-:Y:S01]  /*d840*/  FFMA.FTZ R33, R33, UR8, R134 ;  /* 0x0000000821217c23 */ /* 0x000fe20008010086 */
[----:B------:R-:W-:Y:S02]  /*d850*/  I2FP.F32.S32 R134, R143 ;  /* 0x0000008f00867245 */ /* 0x000fe40000201400 */
[----:B------:R-:W-:Y:S01]  /*d860*/  ISETP.GE.AND P3, PT, R143, R130, PT ;  /* 0x000000828f00720c */ /* 0x000fe20003f66270 */
[----:B------:R-:W-:Y:S01]  /*d870*/  FFMA.FTZ R106, R133, UR8, R106 ;  /* 0x00000008856a7c23 */ /* 0x000fe2000801006a */
[----:B------:R-:W-:Y:S01]  /*d880*/  VIADD R133, R139, 0x50 ;  /* 0x000000508b857836 */ /* 0x000fe20000000000 */
[----:B------:R-:W1:Y:S01]  /*d890*/  MUFU.TANH R18, R18 ;  /* 0x0000001200127308 */ /* 0x000e620000002400 */
[----:B--2---:R-:W-:Y:S01]  /*d8a0*/  FSEL R100, R138, -INF , !P6 ;  /* 0xff8000008a647808 */ /* 0x004fe20007000000 */
[----:B------:R-:W-:Y:S01]  /*d8b0*/  FFMA.FTZ R135, R134, UR8, R135 ;  /* 0x0000000886877c23 */ /* 0x000fe20008010087 */
[----:B------:R-:W-:-:S02]  /*d8c0*/  ISETP.GE.AND P6, PT, R141, R128, PT ;  /* 0x000000808d00720c */ /* 0x000fc40003fc6270 */
[----:B------:R-:W-:Y:S02]  /*d8d0*/  I2FP.F32.S32 R141, R141 ;  /* 0x0000008d008d7245 */ /* 0x000fe40000201400 */
[----:B------:R-:W-:Y:S01]  /*d8e0*/  FSEL R146, R135, -INF , !P3 ;  /* 0xff80000087927808 */ /* 0x000fe20005800000 */
[----:B------:R-:W-:Y:S01]  /*d8f0*/  MUFU.TANH R53, R53 ;  /* 0x0000003500357308 */ /* 0x000fe20000002400 */
[----:B------:R-:W-:Y:S02]  /*d900*/  VIADD R135, R139, 0x51 ;  /* 0x000000518b877836 */ /* 0x000fe40000000000 */
[----:B---3--:R-:W-:Y:S01]  /*d910*/  FFMA.FTZ R124, R141, UR8, R124 ;  /* 0x000000088d7c7c23 */ /* 0x008fe2000801007c */
[----:B------:R-:W-:Y:S02]  /*d920*/  FSEL R247, R131, -INF , !P4 ;  /* 0xff80000083f77808 */ /* 0x000fe40006000000 */
[----:B------:R-:W-:Y:S02]  /*d930*/  FSEL R182, R129, -INF , !P0 ;  /* 0xff80000081b67808 */ /* 0x000fe40004000000 */
[----:B------:R-:W-:Y:S01]  /*d940*/  FSEL R33, R33, -INF , !P1 ;  /* 0xff80000021217808 */ /* 0x000fe20004800000 */
[----:B------:R-:W2:Y:S01]  /*d950*/  MUFU.TANH R14, R14 ;  /* 0x0000000e000e7308 */ /* 0x000ea20000002400 */
[----:B------:R-:W-:-:S02]  /*d960*/  I2FP.F32.S32 R141, R133 ;  /* 0x00000085008d7245 */ /* 0x000fc40000201400 */
[C---:B------:R-:W-:Y:S02]  /*d970*/  ISETP.GE.AND P4, PT, R133.reuse, R130, PT ;  /* 0x000000828500720c */ /* 0x040fe40003f86270 */
[----:B------:R-:W-:Y:S01]  /*d980*/  ISETP.GE.AND P0, PT, R133, R128, PT ;  /* 0x000000808500720c */ /* 0x000fe20003f06270 */
[----:B-1----:R-:W-:Y:S01]  /*d990*/  FFMA.FTZ R18, R141, UR8, R18 ;  /* 0x000000088d127c23 */ /* 0x002fe20008010012 */
[----:B------:R-:W-:Y:S01]  /*d9a0*/  I2FP.F32.S32 R131, R133 ;  /* 0x0000008500837245 */ /* 0x000fe20000201400 */
[----:B------:R-:W1:Y:S01]  /*d9b0*/  MUFU.TANH R54, R54 ;  /* 0x0000003600367308 */ /* 0x000e620000002400 */
[-C--:B------:R-:W-:Y:S02]  /*d9c0*/  I2FP.F32.S32 R132, R125.reuse ;  /* 0x0000007d00847245 */ /* 0x080fe40000201400 */
[C---:B------:R-:W-:Y:S02]  /*d9d0*/  ISETP.GE.AND P1, PT, R125.reuse, R130, PT ;  /* 0x000000827d00720c */ /* 0x040fe40003f26270 */
[----:B------:R-:W-:Y:S01]  /*d9e0*/  ISETP.GE.AND P3, PT, R125, R128, PT ;  /* 0x000000807d00720c */ /* 0x000fe20003f66270 */
[----:B------:R-:W-:Y:S01]  /*d9f0*/  FFMA.FTZ R105, R132, UR8, R105 ;  /* 0x0000000884697c23 */ /* 0x000fe20008010069 */
[----:B------:R-:W-:Y:S01]  /*da00*/  FSEL R133, R124, -INF , !P6 ;  /* 0xff8000007c857808 */ /* 0x000fe20007000000 */
[----:B------:R-:W3:Y:S01]  /*da10*/  MUFU.TANH R114, R114 ;  /* 0x0000007200727308 */ /* 0x000ee20000002400 */
[----:B------:R-:W-:Y:S01]  /*da20*/  I2FP.F32.S32 R125, R125 ;  /* 0x0000007d007d7245 */ /* 0x000fe20000201400 */
[----:B--2---:R-:W-:Y:S01]  /*da30*/  FFMA.FTZ R14, R131, UR8, R14 ;  /* 0x00000008830e7c23 */ /* 0x004fe2000801000e */
[----:B------:R-:W-:-:S02]  /*da40*/  I2FP.F32.S32 R124, R135 ;  /* 0x00000087007c7245 */ /* 0x000fc40000201400 */
[----:B------:R-:W-:Y:S01]  /*da50*/  FSEL R172, R172, -INF , !P2 ;  /* 0xff800000acac7808 */ /* 0x000fe20005000000 */
[----:B------:R-:W-:Y:S01]  /*da60*/  FFMA.FTZ R16, R125, UR8, R16 ;  /* 0x000000087d107c23 */ /* 0x000fe20008010010 */
[C---:B------:R-:W-:Y:S02]  /*da70*/  VIADD R125, R139.reuse, 0x58 ;  /* 0x000000588b7d7836 */ /* 0x040fe40000000000 */
[----:B------:R-:W-:Y:S01]  /*da80*/  FFMA.FTZ R145, R124, UR8, R53 ;  /* 0x000000087c917c23 */ /* 0x000fe20008010035 */
[----:B------:R-:W-:Y:S01]  /*da90*/  VIADD R53, R139, 0x59 ;  /* 0x000000598b357836 */ /* 0x000fe20000000000 */
[----:B------:R-:W-:Y:S01]  /*daa0*/  I2FP.F32.S32 R129, R135 ;  /* 0x0000008700817245 */ /* 0x000fe20000201400 */
[----:B------:R-:W2:Y:S01]  /*dab0*/  MUFU.TANH R107, R107 ;  /* 0x0000006b006b7308 */ /* 0x000ea20000002400 */
[C---:B------:R-:W-:Y:S02]  /*dac0*/  ISETP.GE.AND P6, PT, R135.reuse, R130, PT ;  /* 0x000000828700720c */ /* 0x040fe40003fc6270 */
[----:B------:R-:W-:Y:S01]  /*dad0*/  ISETP.GE.AND P2, PT, R135, R128, PT ;  /* 0x000000808700720c */ /* 0x000fe20003f46270 */
[----:B------:R-:W-:Y:S01]  /*dae0*/  FFMA.FTZ R140, R129, UR8, R12 ;  /* 0x00000008818c7c23 */ /* 0x000fe2000801000c */
[----:B------:R-:W-:-:S02]  /*daf0*/  FSEL R170, R105, -INF , !P1 ;  /* 0xff80000069aa7808 */ /* 0x000fc40004800000 */
[----:B------:R-:W-:Y:S01]  /*db00*/  FSEL R143, R16, -INF , !P3 ;  /* 0xff800000108f7808 */ /* 0x000fe20005800000 */
[----:B------:R-:W4:Y:S01]  /*db10*/  MUFU.TANH R127, R127 ;  /* 0x0000007f007f7308 */ /* 0x000f220000002400 */
[----:B------:R-:W-:Y:S02]  /*db20*/  FSEL R142, R18, -INF , !P4 ;  /* 0xff800000128e7808 */ /* 0x000fe40006000000 */
[----:B------:R-:W-:Y:S02]  /*db30*/  I2FP.F32.S32 R135, R125 ;  /* 0x0000007d00877245 */ /* 0x000fe40000201400 */
[-C--:B------:R-:W-:Y:S02]  /*db40*/  I2FP.F32.S32 R105, R53.reuse ;  /* 0x0000003500697245 */ /* 0x080fe40000201400 */
[C---:B------:R-:W-:Y:S01]  /*db50*/  ISETP.GE.AND P3, PT, R53.reuse, R130, PT ;  /* 0x000000823500720c */ /* 0x040fe20003f66270 */
[----:B------:R-:W4:Y:S01]  /*db60*/  MUFU.TANH R126, R126 ;  /* 0x0000007e007e7308 */ /* 0x000f220000002400 */
[----:B------:R-:W-:Y:S01]  /*db70*/  ISETP.GE.AND P4, PT, R53, R128, PT ;  /* 0x000000803500720c */ /* 0x000fe20003f86270 */
[----:B-1----:R-:W-:Y:S01]  /*db80*/  FFMA.FTZ R54, R135, UR8, R54 ;  /* 0x0000000887367c23 */ /* 0x002fe20008010036 */
[----:B------:R-:W-:Y:S01]  /*db90*/  I2FP.F32.S32 R53, R53 ;  /* 0x0000003500357245 */ /* 0x000fe20000201400 */
[----:B------:R-:W-:Y:S01]  /*dba0*/  FFMA.FTZ R72, R105, UR8, R72 ;  /* 0x0000000869487c23 */ /* 0x000fe20008010048 */
[----:B------:R-:W-:Y:S01]  /*dbb0*/  FSEL R245, R106, -INF , !P5 ;  /* 0xff8000006af57808 */ /* 0x000fe20006800000 */
[----:B------:R-:W-:Y:S01]  /*dbc0*/  VIADD R105, R139, 0x61 ;  /* 0x000000618b697836 */ /* 0x000fe20000000000 */
[----:B------:R-:W-:Y:S01]  /*dbd0*/  ISETP.GE.AND P5, PT, R125, R130, PT ;  /* 0x000000827d00720c */ /* 0x000fe20003fa6270 */
[----:B------:R-:W-:Y:S01]  /*dbe0*/  FFMA.FTZ R86, R53, UR8, R86 ;  /* 0x0000000835567c23 */ /* 0x000fe20008010056 */
[----:B------:R-:W-:Y:S01]  /*dbf0*/  ISETP.GE.AND P1, PT, R125, R128, PT ;  /* 0x000000807d00720c */ /* 0x000fe20003f26270 */
[----:B------:R-:W-:Y:S01]  /*dc00*/  VIADD R53, R139, 0x68 ;  /* 0x000000688b357836 */ /* 0x000fe20000000000 */
[----:B------:R-:W-:Y:S01]  /*dc10*/  I2FP.F32.S32 R125, R125 ;  /* 0x0000007d007d7245 */ /* 0x000fe20000201400 */
[----:B------:R-:W-:Y:S01]  /*dc20*/  MUFU.TANH R115, R115 ;  /* 0x0000007300737308 */ /* 0x000fe20000002400 */
[----:B------:R-:W-:-:S02]  /*dc30*/  FSEL R243, R14, -INF , !P0 ;  /* 0xff8000000ef37808 */ /* 0x000fc40004000000 */
[----:B------:R-:W-:Y:S01]  /*dc40*/  FSEL R140, R140, -INF , !P6 ;  /* 0xff8000008c8c7808 */ /* 0x000fe20007000000 */
[----:B------:R-:W-:Y:S01]  /*dc50*/  FFMA.FTZ R68, R125, UR8, R68 ;  /* 0x000000087d447c23 */ /* 0x000fe20008010044 */
[----:B------:R-:W-:Y:S02]  /*dc60*/  I2FP.F32.S32 R16, R239 ;  /* 0x000000ef00107245 */ /* 0x000fe40000201400 */
[C---:B------:R-:W-:Y:S01]  /*dc70*/  ISETP.GE.AND P0, PT, R239.reuse, R130, PT ;  /* 0x00000082ef00720c */ /* 0x040fe20003f06270 */
[----:B------:R-:W-:Y:S01]  /*dc80*/  MUFU.TANH R111, R111 ;  /* 0x0000006f006f7308 */ /* 0x000fe20000002400 */
[----:B------:R-:W-:Y:S01]  /*dc90*/  ISETP.GE.AND P6, PT, R239, R128, PT ;  /* 0x00000080ef00720c */ /* 0x000fe20003fc6270 */
[----:B------:R-:W-:Y:S01]  /*dca0*/  FFMA.FTZ R95, R16, UR8, R95 ;  /* 0x00000008105f7c23 */ /* 0x000fe2000801005f */
[----:B------:R-:W-:Y:S02]  /*dcb0*/  FSEL R145, R145, -INF , !P2 ;  /* 0xff80000091917808 */ /* 0x000fe40005000000 */
[----:B------:R-:W-:-:S02]  /*dcc0*/  FSEL R138, R54, -INF , !P5 ;  /* 0xff800000368a7808 */ /* 0x000fc40006800000 */
[----:B------:R-:W-:Y:S01]  /*dcd0*/  I2FP.F32.S32 R239, R239 ;  /* 0x000000ef00ef7245 */ /* 0x000fe20000201400 */
[----:B------:R-:W-:Y:S01]  /*dce0*/  MUFU.TANH R112, R112 ;  /* 0x0000007000707308 */ /* 0x000fe20000002400 */
[-C--:B------:R-:W-:Y:S02]  /*dcf0*/  I2FP.F32.S32 R18, R105.reuse ;  /* 0x0000006900127245 */ /* 0x080fe40000201400 */
[----:B------:R-:W-:Y:S01]  /*dd00*/  ISETP.GE.AND P2, PT, R105, R130, PT ;  /* 0x000000826900720c */ /* 0x000fe20003f46270 */
[----:B---3--:R-:W-:Y:S01]  /*dd10*/  FFMA.FTZ R239, R239, UR8, R114 ;  /* 0x00000008efef7c23 */ /* 0x008fe20008010072 */
[----:B------:R-:W-:Y:S01]  /*dd20*/  ISETP.GE.AND P5, PT, R105, R128, PT ;  /* 0x000000806900720c */ /* 0x000fe20003fa6270 */
[----:B--2---:R-:W-:Y:S01]  /*dd30*/  FFMA.FTZ R107, R18, UR8, R107 ;  /* 0x00000008126b7c23 */ /* 0x004fe2000801006b */
[----:B------:R-:W-:Y:S01]  /*dd40*/  I2FP.F32.S32 R54, R105 ;  /* 0x0000006900367245 */ /* 0x000fe20000201400 */
[----:B------:R-:W1:Y:S01]  /*dd50*/  MUFU.TANH R113, R113 ;  /* 0x0000007100717308 */ /* 0x000e620000002400 */
[----:B------:R-:W-:-:S02]  /*dd60*/  I2FP.F32.S32 R105, R53 ;  /* 0x0000003500697245 */ /* 0x000fc40000201400 */
[----:B------:R-:W-:Y:S01]  /*dd70*/  FSEL R181, R68, -INF , !P1 ;  /* 0xff80000044b57808 */ /* 0x000fe20004800000 */
[----:B----4-:R-:W-:Y:S01]  /*dd80*/  FFMA.FTZ R127, R54, UR8, R127 ;  /* 0x00000008367f7c23 */ /* 0x010fe2000801007f */
[----:B------:R-:W-:Y:S01]  /*dd90*/  FSEL R134, R72, -INF , !P3 ;  /* 0xff80000048867808 */ /* 0x000fe20005800000 */
[----:B------:R-:W-:Y:S01]  /*dda0*/  FFMA.FTZ R114, R105, UR8, R126 ;  /* 0x0000000869727c23 */ /* 0x000fe2000801007e */
[----:B------:R-:W-:Y:S01]  /*ddb0*/  ISETP.GE.AND P1, PT, R53, R130, PT ;  /* 0x000000823500720c */ /* 0x000fe20003f26270 */
[----:B------:R-:W-:Y:S01]  /*ddc0*/  VIADD R105, R139, 0x69 ;  /* 0x000000698b697836 */ /* 0x000fe20000000000 */
[----:B------:R-:W-:Y:S01]  /*ddd0*/  ISETP.GE.AND P3, PT, R53, R128, PT ;  /* 0x000000803500720c */ /* 0x000fe20003f66270 */
[----:B------:R-:W-:Y:S01]  /*dde0*/  MUFU.TANH R109, R109 ;  /* 0x0000006d006d7308 */ /* 0x000fe20000002400 */
[----:B------:R-:W-:Y:S01]  /*ddf0*/  I2FP.F32.S32 R68, R53 ;  /* 0x0000003500447245 */ /* 0x000fe20000201400 */
[----:B------:R-:W-:Y:S01]  /*de00*/  VIADD R53, R139, 0x71 ;  /* 0x000000718b357836 */ /* 0x000fe20000000000 */
[----:B------:R-:W-:-:S02]  /*de10*/  FSEL R124, R107, -INF , !P2 ;  /* 0xff8000006b7c7808 */ /* 0x000fc40005000000 */
[----:B------:R-:W-:Y:S02]  /*de20*/  FSEL R185, R127, -INF , !P5 ;  /* 0xff8000007fb97808 */ /* 0x000fe40006800000 */
[----:B------:R-:W-:Y:S01]  /*de30*/  FSEL R114, R114, -INF , !P1 ;  /* 0xff80000072727808 */ /* 0x000fe20004800000 */
[----:B------:R-:W-:Y:S01]  /*de40*/  MUFU.TANH R12, R84 ;  /* 0x00000054000c7308 */ /* 0x000fe20000002400 */
[-C--:B------:R-:W-:Y:S01]  /*de50*/  I2FP.F32.S32 R18, R105.reuse ;  /* 0x0000006900127245 */ /* 0x080fe20000201400 */
[----:B-1----:R-:W-:Y:S01]  /*de60*/  FFMA.FTZ R113, R68, UR8, R113 ;  /* 0x0000000844717c23 */ /* 0x002fe20008010071 */
[----:B------:R-:W-:Y:S02]  /*de70*/  I2FP.F32.S32 R54, R105 ;  /* 0x0000006900367245 */ /* 0x000fe40000201400 */
[-C--:B------:R-:W-:Y:S01]  /*de80*/  I2FP.F32.S32 R107, R53.reuse ;  /* 0x00000035006b7245 */ /* 0x080fe20000201400 */
[----:B------:R-:W-:Y:S01]  /*de90*/  FFMA.FTZ R115, R18, UR8, R115 ;  /* 0x0000000812737c23 */ /* 0x000fe20008010073 */
[C---:B------:R-:W-:Y:S01]  /*dea0*/  ISETP.GE.AND P5, PT, R53.reuse, R130, PT ;  /* 0x000000823500720c */ /* 0x040fe20003fa6270 */
[----:B------:R-:W-:Y:S01]  /*deb0*/  FFMA.FTZ R111, R54, UR8, R111 ;  /* 0x00000008366f7c23 */ /* 0x000fe2000801006f */
[----:B------:R-:W-:Y:S01]  /*dec0*/  ISETP.GE.AND P1, PT, R53, R128, PT ;  /* 0x000000803500720c */ /* 0x000fe20003f26270 */
[----:B------:R-:W1:Y:S01]  /*ded0*/  MUFU.TANH R108, R108 ;  /* 0x0000006c006c7308 */ /* 0x000e620000002400 */
[----:B------:R-:W-:Y:S01]  /*dee0*/  FSEL R241, R86, -INF , !P4 ;  /* 0xff80000056f17808 */ /* 0x000fe20006000000 */
[----:B------:R-:W-:Y:S01]  /*def0*/  FFMA.FTZ R86, R107, UR8, R6 ;  /* 0x000000086b567c23 */ /* 0x000fe20008010006 */
[----:B------:R-:W-:Y:S01]  /*df00*/  FSEL R132, R95, -INF , !P0 ;  /* 0xff8000005f847808 */ /* 0x000fe20004000000 */
[----:B------:R-:W-:Y:S01]  /*df10*/  VIADD R95, R139, 0x78 ;  /* 0x000000788b5f7836 */ /* 0x000fe20000000000 */
[----:B------:R-:W-:-:S02]  /*df20*/  I2FP.F32.S32 R53, R53 ;  /* 0x0000003500357245 */ /* 0x000fc40000201400 */
[C---:B------:R-:W-:Y:S01]  /*df30*/  ISETP.GE.AND P4, PT, R105.reuse, R130, PT ;  /* 0x000000826900720c */ /* 0x040fe20003f86270 */
[----:B------:R-:W2:Y:S01]  /*df40*/  MUFU.TANH R101, R101 ;  /* 0x0000006500657308 */ /* 0x000ea20000002400 */
[----:B------:R-:W-:Y:S01]  /*df50*/  ISETP.GE.AND P0, PT, R105, R128, PT ;  /* 0x000000806900720c */ /* 0x000fe20003f06270 */
[----:B------:R-:W-:Y:S01]  /*df60*/  FFMA.FTZ R22, R53, UR8, R22 ;  /* 0x0000000835167c23 */ /* 0x000fe20008010016 */
[----:B------:R-:W-:Y:S01]  /*df70*/  FSEL R239, R239, -INF , !P6 ;  /* 0xff800000efef7808 */ /* 0x000fe20007000000 */
[----:B------:R-:W-:Y:S01]  /*df80*/  VIADD R53, R139, 0x79 ;  /* 0x000000798b357836 */ /* 0x000fe20000000000 */
[-C--:B------:R-:W-:Y:S02]  /*df90*/  I2FP.F32.S32 R105, R235.reuse ;  /* 0x000000eb00697245 */ /* 0x080fe40000201400 */
[C---:B------:R-:W-:Y:S01]  /*dfa0*/  ISETP.GE.AND P6, PT, R235.reuse, R130, PT ;  /* 0x00000082eb00720c */ /* 0x040fe20003fc6270 */
[----:B------:R3:W-:Y:S01]  /*dfb0*/  MUFU.TANH R14, R82 ;  /* 0x00000052000e7308 */ /* 0x0007e20000002400 */
[----:B------:R-:W-:Y:S01]  /*dfc0*/  ISETP.GE.AND P2, PT, R235, R128, PT ;  /* 0x00000080eb00720c */ /* 0x000fe20003f46270 */
[----:B-1----:R-:W-:Y:S01]  /*dfd0*/  FFMA.FTZ R106, R105, UR8, R108 ;  /* 0x00000008696a7c23 */ /* 0x002fe2000801006c */
[----:B------:R-:W-:-:S02]  /*dfe0*/  I2FP.F32.S32 R235, R235 ;  /* 0x000000eb00eb7245 */ /* 0x000fc40000201400 */
[----:B------:R-:W-:Y:S02]  /*dff0*/  I2FP.F32.S32 R126, R139 ;  /* 0x0000008b007e7245 */ /* 0x000fe40000201400 */
[----:B------:R-:W-:Y:S01]  /*e000*/  FSEL R191, R111, -INF , !P0 ;  /* 0xff8000006fbf7808 */ /* 0x000fe20004000000 */
[----:B------:R-:W-:Y:S01]  /*e010*/  FFMA.FTZ R235, R235, UR8, R112 ;  /* 0x00000008ebeb7c23 */ /* 0x000fe20008010070 */
[----:B------:R-:W-:Y:S01]  /*e020*/  FSEL R112, R115, -INF , !P4 ;  /* 0xff80000073707808 */ /* 0x000fe20006000000 */
[----:B------:R-:W-:Y:S01]  /*e030*/  FFMA.FTZ R126, R126, UR8, R3 ;  /* 0x000000087e7e7c23 */ /* 0x000fe20008010003 */
[-C--:B------:R-:W-:Y:S01]  /*e040*/  I2FP.F32.S32 R84, R95.reuse ;  /* 0x0000005f00547245 */ /* 0x080fe20000201400 */
[----:B------:R-:W-:Y:S01]  /*e050*/  VIADD R3, R0, UR16 ;  /* 0x0000001000037c36 */ /* 0x000fe20008000000 */
[C---:B------:R-:W-:Y:S01]  /*e060*/  ISETP.GE.AND P4, PT, R95.reuse, R130, PT ;  /* 0x000000825f00720c */ /* 0x040fe20003f86270 */
[----:B------:R1:W-:Y:S01]  /*e070*/  MUFU.TANH R16, R78 ;  /* 0x0000004e00107308 */ /* 0x0003e20000002400 */
[----:B------:R-:W-:Y:S01]  /*e080*/  ISETP.GE.AND P0, PT, R95, R128, PT ;  /* 0x000000805f00720c */ /* 0x000fe20003f06270 */
[----:B------:R-:W-:Y:S01]  /*e090*/  FFMA.FTZ R84, R84, UR8, R109 ;  /* 0x0000000854547c23 */ /* 0x000fe2000801006d */
[----:B------:R-:W-:-:S02]  /*e0a0*/  I2FP.F32.S32 R18, R95 ;  /* 0x0000005f00127245 */ /* 0x000fc40000201400 */
[-C--:B------:R-:W-:Y:S02]  /*e0b0*/  I2FP.F32.S32 R95, R53.reuse ;  /* 0x00000035005f7245 */ /* 0x080fe40000201400 */
[----:B------:R-:W-:Y:S01]  /*e0c0*/  FSEL R86, R86, -INF , !P5 ;  /* 0xff80000056567808 */ /* 0x000fe20006800000 */
[----:B------:R-:W-:Y:S01]  /*e0d0*/  FFMA.FTZ R55, R18, UR8, R55 ;  /* 0x0000000812377c23 */ /* 0x000fe20008010037 */
[----:B------:R-:W-:Y:S01]  /*e0e0*/  FSEL R205, R22, -INF , !P1 ;  /* 0xff80000016cd7808 */ /* 0x000fe20004800000 */
[----:B------:R-:W-:Y:S01]  /*e0f0*/  FFMA.FTZ R26, R95, UR8, R26 ;  /* 0x000000085f1a7c23 */ /* 0x000fe2000801001a */
[----:B------:R-:W-:Y:S01]  /*e100*/  VIADD R95, R3, 0x81 ;  /* 0x00000081035f7836 */ /* 0x000fe20000000000 */
[C---:B------:R-:W-:Y:S01]  /*e110*/  ISETP.GE.AND P5, PT, R53.reuse, R130, PT ;  /* 0x000000823500720c */ /* 0x040fe20003fa6270 */
[----:B------:R-:W-:Y:S01]  /*e120*/  MUFU.TANH R99, R99 ;  /* 0x0000006300637308 */ /* 0x000fe20000002400 */
[----:B------:R-:W-:Y:S02]  /*e130*/  ISETP.GE.AND P1, PT, R53, R128, PT ;  /* 0x000000803500720c */ /* 0x000fe40003f26270 */
[----:B------:R-:W-:-:S02]  /*e140*/  I2FP.F32.S32 R53, R53 ;  /* 0x0000003500357245 */ /* 0x000fc40000201400 */
[----:B------:R-:W-:Y:S02]  /*e150*/  FSEL R237, R113, -INF , !P3 ;  /* 0xff80000071ed7808 */ /* 0x000fe40005800000 */
[----:B------:R-:W-:Y:S01]  /*e160*/  FSEL R84, R84, -INF , !P4 ;  /* 0xff80000054547808 */ /* 0x000fe20006000000 */
[----:B------:R-:W-:Y:S01]  /*e170*/  FFMA.FTZ R52, R53, UR8, R52 ;  /* 0x0000000835347c23 */ /* 0x000fe20008010034 */
[----:B------:R-:W-:Y:S01]  /*e180*/  FSEL R233, R55, -INF , !P0 ;  /* 0xff80000037e97808 */ /* 0x000fe20004000000 */
[----:B------:R-:W-:Y:S01]  /*e190*/  VIADD R53, R0, UR16 ;  /* 0x0000001000357c36 */ /* 0x000fe20008000000 */
[CC--:B------:R-:W-:Y:S01]  /*e1a0*/  ISETP.GE.AND P3, PT, R139.reuse, R130.reuse, PT ;  /* 0x000000828b00720c */ /* 0x0c0fe20003f66270 */
[----:B------:R-:W-:Y:S01]  /*e1b0*/  VIADD R139, R139, 0x80 ;  /* 0x000000808b8b7836 */ /* 0x000fe20000000000 */
[----:B------:R-:W-:Y:S01]  /*e1c0*/  ISETP.GE.AND P4, PT, R95, R130, PT ;  /* 0x000000825f00720c */ /* 0x000fe20003f86270 */
[----:B------:R-:W-:Y:S01]  /*e1d0*/  VIADD R105, R53, 0x88 ;  /* 0x0000008835697836 */ /* 0x000fe20000000000 */
[----:B------:R-:W-:Y:S01]  /*e1e0*/  ISETP.GE.AND P0, PT, R95, R128, PT ;  /* 0x000000805f00720c */ /* 0x000fe20003f06270 */
[----:B------:R-:W-:Y:S01]  /*e1f0*/  MUFU.TANH R97, R97 ;  /* 0x0000006100617308 */ /* 0x000fe20000002400 */
[----:B------:R-:W-:Y:S01]  /*e200*/  I2FP.F32.S32 R95, R95 ;  /* 0x0000005f005f7245 */ /* 0x000fe20000201400 */
[----:B------:R-:W-:Y:S01]  /*e210*/  VIADD R55, R53, 0x90 ;  /* 0x0000009035377836 */ /* 0x000fe20000000000 */
[----:B------:R-:W-:-:S02]  /*e220*/  I2FP.F32.S32 R54, R139 ;  /* 0x0000008b00367245 */ /* 0x000fc40000201400 */
[----:B---3--:R-:W-:Y:S01]  /*e230*/  FSEL R82, R26, -INF , !P5 ;  /* 0xff8000001a527808 */ /* 0x008fe20006800000 */
[C---:B------:R-:W-:Y:S01]  /*e240*/  FFMA.FTZ R72, R95.reuse, UR8, R144 ;  /* 0x000000085f487c23 */ /* 0x040fe20008010090 */
[----:B------:R-:W-:Y:S01]  /*e250*/  FFMA.FTZ R152, R95, UR8, R152 ;  /* 0x000000085f987c23 */ /* 0x000fe20008010098 */
[----:B------:R-:W-:Y:S02]  /*e260*/  VIADD R95, R53, 0x89 ;  /* 0x00000089355f7836 */ /* 0x000fe40000000000 */
[C---:B-1----:R-:W-:Y:S01]  /*e270*/  FFMA.FTZ R78, R54.reuse, UR8, R151 ;  /* 0x00000008364e7c23 */ /* 0x042fe20008010097 */
[----:B------:R-:W-:Y:S01]  /*e280*/  FFMA.FTZ R153, R54, UR8, R153 ;  /* 0x0000000836997c23 */ /* 0x000fe20008010099 */
[----:B------:R-:W-:Y:S01]  /*e290*/  MUFU.TANH R92, R92 ;  /* 0x0000005c005c7308 */ /* 0x000fe20000002400 */
[----:B------:R-:W-:Y:S01]  /*e2a0*/  FSEL R106, R106, -INF , !P6 ;  /* 0xff8000006a6a7808 */ /* 0x000fe20007000000 */
[----:B------:R-:W-:Y:S01]  /*e2b0*/  VIADD R151, R165, 0x3800 ;  /* 0x00003800a5977836 */ /* 0x000fe20000000000 */
[----:B------:R-:W-:-:S02]  /*e2c0*/  FSEL R235, R235, -INF , !P2 ;  /* 0xff800000ebeb7808 */ /* 0x000fc40005000000 */
[----:B------:R-:W-:Y:S02]  /*e2d0*/  I2FP.F32.S32 R54, R105 ;  /* 0x0000006900367245 */ /* 0x000fe40000201400 */
[----:B------:R-:W-:Y:S01]  /*e2e0*/  I2FP.F32.S32 R26, R95 ;  /* 0x0000005f001a7245 */ /* 0x000fe20000201400 */
[----:B------:R-:W-:Y:S01]  /*e2f0*/  MUFU.TANH R91, R91 ;  /* 0x0000005b005b7308 */ /* 0x000fe20000002400 */
[C---:B------:R-:W-:Y:S01]  /*e300*/  ISETP.GE.AND P6, PT, R139.reuse, R130, PT ;  /* 0x000000828b00720c */ /* 0x040fe20003fc6270 */
[C---:B------:R-:W-:Y:S01]  /*e310*/  FFMA.FTZ R68, R54.reuse, UR8, R103 ;  /* 0x0000000836447c23 */ /* 0x040fe20008010067 */
[----:B------:R-:W-:Y:S01]  /*e320*/  ISETP.GE.AND P2, PT, R139, R128, PT ;  /* 0x000000808b00720c */ /* 0x000fe20003f46270 */
[----:B------:R-:W-:Y:S01]  /*e330*/  FFMA.FTZ R136, R54, UR8, R136 ;  /* 0x0000000836887c23 */ /* 0x000fe20008010088 */
[----:B------:R-:W-:Y:S01]  /*e340*/  FSEL R211, R52, -INF , !P1 ;  /* 0xff80000034d37808 */ /* 0x000fe20004800000 */
[----:B------:R-:W-:Y:S01]  /*e350*/  VIADD R103, R53, 0x91 ;  /* 0x0000009135677836 */ /* 0x000fe20000000000 */
[----:B------:R-:W-:Y:S01]  /*e360*/  FSEL R72, R72, -INF , !P4 ;  /* 0xff80000048487808 */ /* 0x000fe20006000000 */
[----:B------:R-:W1:Y:S01]  /*e370*/  MUFU.TANH R93, R93 ;  /* 0x0000005d005d7308 */ /* 0x000e620000002400 */
[----:B------:R-:W-:Y:S01]  /*e380*/  FSEL R78, R78, -INF , !P6 ;  /* 0xff8000004e4e7808 */ /* 0x000fe20007000000 */
[----:B--2---:R-:W-:Y:S01]  /*e390*/  FFMA.FTZ R101, R26, UR8, R101 ;  /* 0x000000081a657c23 */ /* 0x004fe20008010065 */
[----:B------:R-:W-:Y:S01]  /*e3a0*/  FSEL R231, R153, -INF , !P2 ;  /* 0xff80000099e77808 */ /* 0x000fe20005000000 */
[----:B------:R-:W-:Y:S01]  /*e3b0*/  VIADD R153, R165, 0x3000 ;  /* 0x00003000a5997836 */ /* 0x000fe20000000000 */
[----:B------:R-:W-:-:S02]  /*e3c0*/  ISETP.GE.AND P1, PT, R55, R130, PT ;  /* 0x000000823700720c */ /* 0x000fc40003f26270 */
[-C--:B------:R-:W-:Y:S01]  /*e3d0*/  ISETP.GE.AND P4, PT, R55, R128.reuse, PT ;  /* 0x000000803700720c */ /* 0x080fe20003f86270 */
[----:B------:R2:W-:Y:S01]  /*e3e0*/  MUFU.TANH R6, R66 ;  /* 0x0000004200067308 */ /* 0x0005e20000002400 */
[----:B------:R-:W-:Y:S01]  /*e3f0*/  I2FP.F32.S32 R52, R55 ;  /* 0x0000003700347245 */ /* 0x000fe20000201400 */
[----:B------:R-:W-:Y:S01]  /*e400*/  VIADD R55, R53, 0x98 ;  /* 0x0000009835377836 */ /* 0x000fe20000000000 */
[----:B------:R-:W-:Y:S02]  /*e410*/  ISETP.GE.AND P6, PT, R105, R128, PT ;  /* 0x000000806900720c */ /* 0x000fe40003fc6270 */
[C---:B------:R-:W-:Y:S02]  /*e420*/  ISETP.GE.AND P2, PT, R95.reuse, R130, PT ;  /* 0x000000825f00720c */ /* 0x040fe40003f46270 */
[----:B------:R-:W-:Y:S01]  /*e430*/  ISETP.GE.AND P5, PT, R95, R128, PT ;  /* 0x000000805f00720c */ /* 0x000fe20003fa6270 */
[----:B------:R-:W3:Y:S01]  /*e440*/  MUFU.TANH R89, R89 ;  /* 0x0000005900597308 */ /* 0x000ee20000002400 */
[----:B------:R-:W-:Y:S01]  /*e450*/  VIADD R95, R53, 0x99 ;  /* 0x00000099355f7836 */ /* 0x000fe20000000000 */
[----:B------:R-:W-:Y:S01]  /*e460*/  FSEL R229, R136, -INF , !P6 ;  /* 0xff80000088e57808 */ /* 0x000fe20007000000 */
[----:B-1----:R-:W-:Y:S01]  /*e470*/  FFMA.FTZ R93, R52, UR8, R93 ;  /* 0x00000008345d7c23 */ /* 0x002fe2000801005d */
[----:B------:R-:W-:-:S02]  /*e480*/  ISETP.GE.AND P6, PT, R55, R130, PT ;  /* 0x000000823700720c */ /* 0x000fc40003fc6270 */
[----:B------:R-:W-:Y:S02]  /*e490*/  FSEL R126, R126, -INF , !P3 ;  /* 0xff8000007e7e7808 */ /* 0x000fe40005800000 */
[----:B------:R-:W1:Y:S01]  /*e4a0*/  MUFU.TANH R85, R85 ;  /* 0x0000005500557308 */ /* 0x000e620000002400 */
[----:B--2---:R-:W-:Y:S01]  /*e4b0*/  FFMA.FTZ R66, R26, UR8, R147 ;  /* 0x000000081a427c23 */ /* 0x004fe20008010093 */
[----:B------:R-:W-:Y:S02]  /*e4c0*/  I2FP.F32.S32 R26, R103 ;  /* 0x00000067001a7245 */ /* 0x000fe40000201400 */
[----:B------:R-:W-:Y:S02]  /*e4d0*/  I2FP.F32.S32 R108, R95 ;  /* 0x0000005f006c7245 */ /* 0x000fe40000201400 */
[----:B------:R-:W-:Y:S01]  /*e4e0*/  FSEL R66, R66, -INF , !P2 ;  /* 0xff80000042427808 */ /* 0x000fe20005000000 */
[----:B------:R-:W-:Y:S01]  /*e4f0*/  FFMA.FTZ R97, R26, UR8, R97 ;  /* 0x000000081a617c23 */ /* 0x000fe20008010061 */
[----:B------:R-:W-:Y:S01]  /*e500*/  ISETP.GE.AND P2, PT, R55, R128, PT ;  /* 0x000000803700720c */ /* 0x000fe20003f46270 */
[----:B------:R-:W-:Y:S01]  /*e510*/  MUFU.TANH R87, R87 ;  /* 0x0000005700577308 */ /* 0x000fe20000002400 */
[----:B------:R-:W-:-:S02]  /*e520*/  I2FP.F32.S32 R55, R55 ;  /* 0x0000003700377245 */ /* 0x000fc40000201400 */
[----:B------:R-:W-:Y:S02]  /*e530*/  ISETP.GE.AND P3, PT, R105, R130, PT ;  /* 0x000000826900720c */ /* 0x000fe40003f66270 */
[----:B------:R-:W-:Y:S01]  /*e540*/  FSEL R225, R101, -INF , !P5 ;  /* 0xff80000065e17808 */ /* 0x000fe20006800000 */
[----:B------:R-:W-:Y:S01]  /*e550*/  FFMA.FTZ R54, R55, UR8, R92 ;  /* 0x0000000837367c23 */ /* 0x000fe2000801005c */
[----:B------:R-:W-:Y:S01]  /*e560*/  FSEL R68, R68, -INF , !P3 ;  /* 0xff80000044447808 */ /* 0x000fe20005800000 */
[----:B------:R2:W-:Y:S01]  /*e570*/  MUFU.TANH R18, R62 ;  /* 0x0000003e00127308 */ /* 0x0005e20000002400 */
[----:B------:R-:W-:Y:S01]  /*e580*/  ISETP.GE.AND P3, PT, R103, R128, PT ;  /* 0x000000806700720c */ /* 0x000fe20003f66270 */
[----:B---3--:R-:W-:Y:S01]  /*e590*/  FFMA.FTZ R89, R55, UR8, R89 ;  /* 0x0000000837597c23 */ /* 0x008fe20008010059 */
[----:B------:R-:W-:Y:S01]  /*e5a0*/  ISETP.GE.AND P5, PT, R95, R130, PT ;  /* 0x000000825f00720c */ /* 0x000fe20003fa6270 */
[----:B-1----:R-:W-:Y:S01]  /*e5b0*/  FFMA.FTZ R217, R108, UR8, R85 ;  /* 0x000000086cd97c23 */ /* 0x002fe20008010055 */
[----:B------:R-:W-:-:S02]  /*e5c0*/  FSEL R223, R97, -INF , !P3 ;  /* 0xff80000061df7808 */ /* 0x000fc40005800000 */
[----:B------:R-:W-:Y:S01]  /*e5d0*/  FSEL R227, R93, -INF , !P4 ;  /* 0xff8000005de37808 */ /* 0x000fe20006000000 */
[----:B------:R-:W-:Y:S01]  /*e5e0*/  MUFU.TANH R79, R79 ;  /* 0x0000004f004f7308 */ /* 0x000fe20000002400 */
[----:B------:R-:W-:Y:S01]  /*e5f0*/  FSEL R219, R89, -INF , !P2 ;  /* 0xff80000059db7808 */ /* 0x000fe20005000000 */
[----:B------:R-:W-:Y:S01]  /*e600*/  VIADD R93, R53, 0xa9 ;  /* 0x000000a9355d7836 */ /* 0x000fe20000000000 */
[----:B------:R-:W-:Y:S01]  /*e610*/  FSEL R221, R152, -INF , !P0 ;  /* 0xff80000098dd7808 */ /* 0x000fe20004000000 */
[----:B------:R-:W-:Y:S01]  /*e620*/  VIADD R152, R165, 0x3400 ;  /* 0x00003400a5987836 */ /* 0x000fe20000000000 */
[----:B------:R-:W-:Y:S02]  /*e630*/  ISETP.GE.AND P0, PT, R103, R130, PT ;  /* 0x000000826700720c */ /* 0x000fe40003f06270 */
[----:B------:R-:W-:Y:S01]  /*e640*/  I2FP.F32.S32 R3, R3 ;  /* 0x0000000300037245 */ /* 0x000fe20000201400 */
[----:B------:R1:W-:Y:S01]  /*e650*/  MUFU.TANH R22, R58 ;  /* 0x0000003a00167308 */ /* 0x0003e20000002400 */
[----:B--2---:R-:W-:-:S03]  /*e660*/  FFMA.FTZ R62, R52, UR8, R137 ;  /* 0x00000008343e7c23 */ /* 0x004fc60008010089 */
[----:B------:R-:W-:Y:S01]  /*e670*/  FFMA.FTZ R3, R3, UR8, R150 ;  /* 0x0000000803037c23 */ /* 0x000fe20008010096 */
[----:B------:R-:W-:Y:S01]  /*e680*/  VIADD R150, R165, 0x3c00 ;  /* 0x00003c00a5967836 */ /* 0x000fe20000000000 */
[----:B------:R-:W-:Y:S02]  /*e690*/  FSEL R62, R62, -INF , !P1 ;  /* 0xff8000003e3e7808 */ /* 0x000fe40004800000 */
[----:B------:R-:W2:Y:S01]  /*e6a0*/  MUFU.TANH R83, R83 ;  /* 0x0000005300537308 */ /* 0x000ea20000002400 */
[----:B------:R-:W-:Y:S01]  /*e6b0*/  ISETP.GE.AND P1, PT, R95, R128, PT ;  /* 0x000000805f00720c */ /* 0x000fe20003f26270 */
[----:B------:R-:W-:-:S03]  /*e6c0*/  VIADD R95, R53, 0xa8 ;  /* 0x000000a8355f7836 */ /* 0x000fc60000000000 */
[----:B------:R-:W-:Y:S02]  /*e6d0*/  FSEL R217, R217, -INF , !P1 ;  /* 0xff800000d9d97808 */ /* 0x000fe40004800000 */
[-C--:B------:R-:W-:Y:S01]  /*e6e0*/  ISETP.GE.AND P1, PT, R93, R130.reuse, PT ;  /* 0x000000825d00720c */ /* 0x080fe20003f26270 */
[----:B------:R3:W-:Y:S01]  /*e6f0*/  MUFU.TANH R52, R46 ;  /* 0x0000002e00347308 */ /* 0x0007e20000002400 */
[----:B-1----:R-:W-:Y:S01]  /*e700*/  FFMA.FTZ R58, R26, UR8, R99 ;  /* 0x000000081a3a7c23 */ /* 0x002fe20008010063 */
[----:B------:R-:W-:Y:S01]  /*e710*/  FFMA.FTZ R26, R108, UR8, R91 ;  /* 0x000000086c1a7c23 */ /* 0x000fe2000801005b */
[----:B------:R-:W-:Y:S01]  /*e720*/  VIADD R91, R53, 0xa1 ;  /* 0x000000a1355b7836 */ /* 0x000fe20000000000 */
[-C--:B------:R-:W-:Y:S01]  /*e730*/  ISETP.GE.AND P2, PT, R95, R130.reuse, PT ;  /* 0x000000825f00720c */ /* 0x080fe20003f46270 */
[----:B------:R-:W-:Y:S01]  /*e740*/  VIADD R99, R53, 0xa0 ;  /* 0x000000a035637836 */ /* 0x000fe20000000000 */
[----:B------:R-:W-:Y:S02]  /*e750*/  FSEL R58, R58, -INF , !P0 ;  /* 0xff8000003a3a7808 */ /* 0x000fe40004000000 */
[----:B------:R-:W-:Y:S01]  /*e760*/  MUFU.TANH R81, R81 ;  /* 0x0000005100517308 */ /* 0x000fe20000002400 */
[----:B------:R-:W-:-:S02]  /*e770*/  ISETP.GE.AND P3, PT, R91, R130, PT ;  /* 0x000000825b00720c */ /* 0x000fc40003f66270 */
[----:B------:R-:W-:Y:S02]  /*e780*/  I2FP.F32.S32 R92, R99 ;  /* 0x00000063005c7245 */ /* 0x000fe40000201400 */
[C---:B------:R-:W-:Y:S02]  /*e790*/  ISETP.GE.AND P0, PT, R99.reuse, R128, PT ;  /* 0x000000806300720c */ /* 0x040fe40003f06270 */
[----:B------:R-:W-:Y:S01]  /*e7a0*/  ISETP.GE.AND P4, PT, R99, R130, PT ;  /* 0x000000826300720c */ /* 0x000fe20003f86270 */
[----:B------:R-:W-:Y:S01]  /*e7b0*/  MUFU.TANH R77, R77 ;  /* 0x0000004d004d7308 */ /* 0x000fe20000002400 */
[----:B---3--:R-:W-:Y:S01]  /*e7c0*/  FSEL R46, R54, -INF , !P6 ;  /* 0xff800000362e7808 */ /* 0x008fe20007000000 */
[----:B--2---:R-:W-:Y:S01]  /*e7d0*/  FFMA.FTZ R215, R92, UR8, R83 ;  /* 0x000000085cd77c23 */ /* 0x004fe20008010053 */
[----:B------:R-:W-:Y:S02]  /*e7e0*/  ISETP.GE.AND P6, PT, R91, R128, PT ;  /* 0x000000805b00720c */ /* 0x000fe40003fc6270 */
[----:B------:R-:W-:-:S02]  /*e7f0*/  I2FP.F32.S32 R91, R91 ;  /* 0x0000005b005b7245 */ /* 0x000fc40000201400 */
[----:B------:R-:W-:Y:S01]  /*e800*/  FSEL R215, R215, -INF , !P0 ;  /* 0xff800000d7d77808 */ /* 0x000fe20004000000 */
[----:B------:R-:W-:Y:S02]  /*e810*/  MUFU.TANH R75, R75 ;  /* 0x0000004b004b7308 */ /* 0x000fe40000002400 */
[C---:B------:R-:W-:Y:S01]  /*e820*/  FFMA.FTZ R89, R91.reuse, UR8, R12 ;  /* 0x000000085b597c23 */ /* 0x040fe2000801000c */
[----:B------:R-:W-:Y:S01]  /*e830*/  FFMA.FTZ R14, R91, UR8, R14 ;  /* 0x000000085b0e7c23 */ /* 0x000fe2000801000e */
[----:B------:R-:W-:-:S04]  /*e840*/  VIADD R91, R53, 0xb0 ;  /* 0x000000b0355b7836 */ /* 0x000fc80000000000 */
[----:B------:R1:W-:Y:S01]  /*e850*/  MUFU.TANH R55, R44 ;  /* 0x0000002c00377308 */ /* 0x0003e20000002400 */
[----:B------:R-:W-:Y:S02]  /*e860*/  I2FP.F32.S32 R108, R91 ;  /* 0x0000005b006c7245 */ /* 0x000fe40000201400 */
[----:B------:R-:W-:Y:S02]  /*e870*/  ISETP.GE.AND P0, PT, R91, R130, PT ;  /* 0x000000825b00720c */ /* 0x000fe40003f06270 */
[----:B------:R-:W-:-:S03]  /*e880*/  FSEL R199, R14, -INF , !P6 ;  /* 0xff8000000ec77808 */ /* 0x000fc60007000000 */
[----:B------:R-:W-:Y:S08]  /*e890*/  MUFU.TANH R71, R71 ;  /* 0x0000004700477308 */ /* 0x000ff00000002400 */
[----:B------:R-:W2:Y:S01]  /*e8a0*/  MUFU.TANH R73, R73 ;  /* 0x0000004900497308 */ /* 0x000ea20000002400 */
[----:B-1----:R-:W-:Y:S02]  /*e8b0*/  FSEL R44, R26, -INF , !P5 ;  /* 0xff8000001a2c7808 */ /* 0x002fe40006800000 */
[----:B------:R-:W-:-:S02]  /*e8c0*/  I2FP.F32.S32 R26, R95 ;  /* 0x0000005f001a7245 */ /* 0x000fc40000201400 */
[----:B------:R-:W-:-:S03]  /*e8d0*/  ISETP.GE.AND P5, PT, R95, R128, PT ;  /* 0x000000805f00720c */ /* 0x000fc60003fa6270 */
[----:B------:R-:W1:Y:S01]  /*e8e0*/  MUFU.TANH R69, R69 ;  /* 0x0000004500457308 */ /* 0x000e620000002400 */
[----:B------:R-:W-:-:S05]  /*e8f0*/  FFMA.FTZ R16, R26, UR8, R16 ;  /* 0x000000081a107c23 */ /* 0x000fca0008010010 */
[----:B------:R-:W-:Y:S02]  /*e900*/  FSEL R187, R16, -INF , !P5 ;  /* 0xff80000010bb7808 */ /* 0x000fe40006800000 */
[----:B------:R3:W-:Y:S01]  /*e910*/  MUFU.TANH R85, R42 ;  /* 0x0000002a00557308 */ /* 0x0007e20000002400 */
[----:B--2---:R-:W-:Y:S01]  /*e920*/  FFMA.FTZ R169, R108, UR8, R73 ;  /* 0x000000086ca97c23 */ /* 0x004fe20008010049 */
[----:B------:R-:W-:-:S05]  /*e930*/  VIADD R73, R53, 0xb8 ;  /* 0x000000b835497836 */ /* 0x000fca0000000000 */
[----:B------:R-:W-:Y:S01]  /*e940*/  ISETP.GE.AND P5, PT, R73, R130, PT ;  /* 0x000000824900720c */ /* 0x000fe20003fa6270 */
[----:B------:R-:W2:Y:S08]  /*e950*/  MUFU.TANH R67, R67 ;  /* 0x0000004300437308 */ /* 0x000eb00000002400 */
[----:B------:R-:W-:Y:S01]  /*e960*/  MUFU.TANH R63, R63 ;  /* 0x0000003f003f7308 */ /* 0x000fe20000002400 */
[----:B---3--:R-:W-:Y:S01]  /*e970*/  FFMA.FTZ R42, R92, UR8, R87 ;  /* 0x000000085c2a7c23 */ /* 0x008fe20008010057 */
[----:B------:R-:W-:Y:S01]  /*e980*/  FFMA.FTZ R87, R26, UR8, R79 ;  /* 0x000000081a577c23 */ /* 0x000fe2000801004f */
[----:B------:R-:W-:Y:S01]  /*e990*/  VIADD R79, R53, 0xb1 ;  /* 0x000000b1354f7836 */ /* 0x000fe20000000000 */
[----:B------:R-:W-:-:S02]  /*e9a0*/  I2FP.F32.S32 R26, R93 ;  /* 0x0000005d001a7245 */ /* 0x000fc40000201400 */
[----:B------:R-:W-:Y:S02]  /*e9b0*/  FSEL R42, R42, -INF , !P4 ;  /* 0xff8000002a2a7808 */ /* 0x000fe40006000000 */
[----:B------:R-:W-:Y:S01]  /*e9c0*/  I2FP.F32.S32 R92, R79 ;  /* 0x0000004f005c7245 */ /* 0x000fe20000201400 */
[----:B------:R-:W3:Y:S01]  /*e9d0*/  MUFU.TANH R65, R65 ;  /* 0x0000004100417308 */ /* 0x000ee20000002400 */
[C---:B------:R-:W-:Y:S01]  /*e9e0*/  FFMA.FTZ R81, R26.reuse, UR8, R81 ;  /* 0x000000081a517c23 */ /* 0x040fe20008010051 */
[----:B------:R-:W-:Y:S01]  /*e9f0*/  FFMA.FTZ R179, R26, UR8, R77 ;  /* 0x000000081ab37c23 */ /* 0x000fe2000801004d */
[----:B------:R-:W-:Y:S01]  /*ea00*/  FFMA.FTZ R26, R108, UR8, R75 ;  /* 0x000000086c1a7c23 */ /* 0x000fe2000801004b */
[C---:B------:R-:W-:Y:S01]  /*ea10*/  FFMA.FTZ R75, R92.reuse, UR8, R71 ;  /* 0x000000085c4b7c23 */ /* 0x040fe20008010047 */
[C---:B------:R-:W-:Y:S02]  /*ea20*/  VIADD R71, R53.reuse, 0xb9 ;  /* 0x000000b935477836 */ /* 0x040fe40000000000 */
[----:B-1----:R-:W-:Y:S01]  /*ea30*/  FFMA.FTZ R147, R92, UR8, R69 ;  /* 0x000000085c937c23 */ /* 0x002fe20008010045 */
[----:B------:R-:W-:Y:S01]  /*ea40*/  VIADD R77, R53, 0xc0 ;  /* 0x000000c0354d7836 */ /* 0x000fe20000000000 */
[----:B------:R1:W-:Y:S01]  /*ea50*/  MUFU.TANH R69, R34 ;  /* 0x0000002200457308 */ /* 0x0003e20000002400 */
[----:B------:R-:W-:-:S02]  /*ea60*/  ISETP.GE.AND P6, PT, R79, R130, PT ;  /* 0x000000824f00720c */ /* 0x000fc40003fc6270 */
[----:B------:R-:W-:-:S04]  /*ea70*/  ISETP.GE.AND P4, PT, R93, R128, PT ;  /* 0x000000805d00720c */ /* 0x000fc80003f86270 */
[----:B------:R-:W-:Y:S01]  /*ea80*/  FSEL R179, R179, -INF , !P4 ;  /* 0xff800000b3b37808 */ /* 0x000fe20006000000 */
[----:B------:R4:W-:Y:S01]  /*ea90*/  MUFU.TANH R12, R36 ;  /* 0x00000024000c7308 */ /* 0x0009e20000002400 */
[----:B------:R-:W-:-:S07]  /*eaa0*/  ISETP.GE.AND P4, PT, R71, R130, PT ;  /* 0x000000824700720c */ /* 0x000fce0003f86270 */
[----:B------:R3:W-:Y:S01]  /*eab0*/  MUFU.TANH R54, R40 ;  /* 0x0000002800367308 */ /* 0x0007e20000002400 */
[----:B-1----:R-:W-:Y:S02]  /*eac0*/  FSEL R34, R26, -INF , !P0 ;  /* 0xff8000001a227808 */ /* 0x002fe40004000000 */
[----:B------:R-:W-:Y:S02]  /*ead0*/  I2FP.F32.S32 R26, R71 ;  /* 0x00000047001a7245 */ /* 0x000fe40000201400 */
[----:B------:R-:W-:-:S03]  /*eae0*/  ISETP.GE.AND P0, PT, R71, R128, PT ;  /* 0x000000804700720c */ /* 0x000fc60003f06270 */
[----:B------:R1:W-:Y:S01]  /*eaf0*/  MUFU.TANH R16, R30 ;  /* 0x0000001e00107308 */ /* 0x0003e20000002400 */
[----:B----4-:R-:W-:Y:S01]  /*eb00*/  FSEL R36, R81, -INF , !P1 ;  /* 0xff80000051247808 */ /* 0x010fe20004800000 */
[C---:B--2---:R-:W-:Y:S01]  /*eb10*/  FFMA.FTZ R67, R26.reuse, UR8, R67 ;  /* 0x000000081a437c23 */ /* 0x044fe20008010043 */
[----:B------:R-:W-:Y:S01]  /*eb20*/  ISETP.GE.AND P1, PT, R73, R128, PT ;  /* 0x000000804900720c */ /* 0x000fe20003f26270 */
[----:B------:R-:W-:Y:S01]  /*eb30*/  FFMA.FTZ R18, R26, UR8, R18 ;  /* 0x000000081a127c23 */ /* 0x000fe20008010012 */
[----:B------:R-:W-:-:S03]  /*eb40*/  I2FP.F32.S32 R73, R73 ;  /* 0x0000004900497245 */ /* 0x000fc60000201400 */
[----:B------:R-:W-:Y:S01]  /*eb50*/  MUFU.TANH R61, R61 ;  /* 0x0000003d003d7308 */ /* 0x000fe20000002400 */
[----:B---3--:R-:W-:Y:S01]  /*eb60*/  FSEL R40, R89, -INF , !P3 ;  /* 0xff80000059287808 */ /* 0x008fe20005800000 */
[----:B------:R-:W-:Y:S01]  /*eb70*/  FFMA.FTZ R6, R73, UR8, R6 ;  /* 0x0000000849067c23 */ /* 0x000fe20008010006 */
[----:B------:R-:W-:Y:S01]  /*eb80*/  ISETP.GE.AND P3, PT, R91, R128, PT ;  /* 0x000000805b00720c */ /* 0x000fe20003f66270 */
[----:B------:R-:W-:Y:S01]  /*eb90*/  FFMA.FTZ R65, R73, UR8, R65 ;  /* 0x0000000849417c23 */ /* 0x000fe20008010041 */
[----:B------:R-:W-:Y:S01]  /*eba0*/  VIADD R73, R53, 0xc8 ;  /* 0x000000c835497836 */ /* 0x000fe20000000000 */
[----:B------:R-:W-:Y:S02]  /*ebb0*/  FSEL R127, R18, -INF , !P0 ;  /* 0xff800000127f7808 */ /* 0x000fe40004000000 */
[----:B------:R-:W2:Y:S01]  /*ebc0*/  MUFU.TANH R57, R57 ;  /* 0x0000003900397308 */ /* 0x000ea20000002400 */
[----:B-1----:R-:W-:Y:S02]  /*ebd0*/  I2FP.F32.S32 R30, R77 ;  /* 0x0000004d001e7245 */ /* 0x002fe40000201400 */
[----:B------:R-:W-:-:S02]  /*ebe0*/  FSEL R169, R169, -INF , !P3 ;  /* 0xff800000a9a97808 */ /* 0x000fc40005800000 */
[-C--:B------:R-:W-:Y:S01]  /*ebf0*/  ISETP.GE.AND P3, PT, R77, R130.reuse, PT ;  /* 0x000000824d00720c */ /* 0x080fe20003f66270 */
[C---:B------:R-:W-:Y:S01]  /*ec00*/  FFMA.FTZ R26, R30.reuse, UR8, R63 ;  /* 0x000000081e1a7c23 */ /* 0x040fe2000801003f */
[----:B------:R-:W-:Y:S01]  /*ec10*/  VIADD R63, R53, 0xc9 ;  /* 0x000000c9353f7836 */ /* 0x000fe20000000000 */
[----:B------:R-:W1:Y:S01]  /*ec20*/  MUFU.TANH R59, R59 ;  /* 0x0000003b003b7308 */ /* 0x000e620000002400 */
[----:B------:R-:W-:Y:S01]  /*ec30*/  FFMA.FTZ R22, R30, UR8, R22 ;  /* 0x000000081e167c23 */ /* 0x000fe20008010016 */
[----:B------:R-:W-:Y:S02]  /*ec40*/  FSEL R30, R6, -INF , !P5 ;  /* 0xff800000061e7808 */ /* 0x000fe40006800000 */
[----:B------:R-:W-:Y:S02]  /*ec50*/  FSEL R26, R26, -INF , !P3 ;  /* 0xff8000001a1a7808 */ /* 0x000fe40005800000 */
[C---:B------:R-:W-:Y:S02]  /*ec60*/  ISETP.GE.AND P0, PT, R63.reuse, R130, PT ;  /* 0x000000823f00720c */ /* 0x040fe40003f06270 */
[----:B------:R3:W-:Y:S01]  /*ec70*/  MUFU.TANH R14, R32 ;  /* 0x00000020000e7308 */ /* 0x0007e20000002400 */
[----:B------:R-:W-:-:S02]  /*ec80*/  ISETP.GE.AND P3, PT, R63, R128, PT ;  /* 0x000000803f00720c */ /* 0x000fc40003f66270 */
[----:B------:R-:W-:Y:S02]  /*ec90*/  I2FP.F32.S32 R6, R73 ;  /* 0x0000004900067245 */ /* 0x000fe40000201400 */
[----:B------:R-:W-:Y:S02]  /*eca0*/  I2FP.F32.S32 R63, R63 ;  /* 0x0000003f003f7245 */ /* 0x000fe40000201400 */
[----:B------:R-:W-:Y:S01]  /*ecb0*/  FSEL R135, R65, -INF , !P1 ;  /* 0xff80000041877808 */ /* 0x000fe20004800000 */
[----:B------:R4:W1:Y:S01]  /*ecc0*/  MUFU.TANH R83, R38 ;  /* 0x0000002600537308 */ /* 0x0008620000002400 */
[C---:B------:R-:W-:Y:S01]  /*ecd0*/  FFMA.FTZ R103, R6.reuse, UR8, R55 ;  /* 0x0000000806677c23 */ /* 0x040fe20008010037 */
[C---:B------:R-:W-:Y:S01]  /*ece0*/  FFMA.FTZ R18, R63.reuse, UR8, R52 ;  /* 0x000000083f127c23 */ /* 0x040fe20008010034 */
[----:B------:R-:W-:Y:S01]  /*ecf0*/  FFMA.FTZ R85, R63, UR8, R85 ;  /* 0x000000083f557c23 */ /* 0x000fe20008010055 */
[C---:B------:R-:W-:Y:S02]  /*ed00*/  VIADD R55, R53.reuse, 0xd0 ;  /* 0x000000d035377836 */ /* 0x040fe40000000000 */
[----:B--2---:R-:W-:Y:S01]  /*ed10*/  FFMA.FTZ R57, R6, UR8, R57 ;  /* 0x0000000806397c23 */ /* 0x004fe20008010039 */
[----:B------:R-:W-:Y:S01]  /*ed20*/  VIADD R63, R53, 0xd1 ;  /* 0x000000d1353f7836 */ /* 0x000fe20000000000 */
[----:B------:R-:W-:Y:S01]  /*ed30*/  ISETP.GE.AND P1, PT, R73, R130, PT ;  /* 0x000000824900720c */ /* 0x000fe20003f26270 */
[----:B------:R-:W2:Y:S01]  /*ed40*/  MUFU.TANH R56, R56 ;  /* 0x0000003800387308 */ /* 0x000ea20000002400 */
[----:B---3--:R-:W-:Y:S01]  /*ed50*/  FSEL R32, R75, -INF , !P6 ;  /* 0xff8000004b207808 */ /* 0x008fe20007000000 */
[----:B------:R-:W-:Y:S01]  /*ed60*/  VIADD R75, R53, 0xc1 ;  /* 0x000000c1354b7836 */ /* 0x000fe20000000000 */
[----:B------:R-:W-:-:S02]  /*ed70*/  ISETP.GE.AND P6, PT, R77, R128, PT ;  /* 0x000000804d00720c */ /* 0x000fc40003fc6270 */
[----:B------:R-:W-:Y:S02]  /*ed80*/  I2FP.F32.S32 R52, R63 ;  /* 0x0000003f00347245 */ /* 0x000fe40000201400 */
[----:B------:R-:W-:Y:S01]  /*ed90*/  I2FP.F32.S32 R92, R75 ;  /* 0x0000004b005c7245 */ /* 0x000fe20000201400 */
[----:B------:R3:W2:Y:S01]  /*eda0*/  MUFU.TANH R71, R28 ;  /* 0x0000001c00477308 */ /* 0x0006a20000002400 */
[----:B----4-:R-:W-:Y:S01]  /*edb0*/  FSEL R38, R87, -INF , !P2 ;  /* 0xff80000057267808 */ /* 0x010fe20005000000 */
[----:B------:R-:W-:Y:S01]  /*edc0*/  VIADD R87, R53, 0xd8 ;  /* 0x000000d835577836 */ /* 0x000fe20000000000 */
[----:B------:R-:W-:Y:S01]  /*edd0*/  ISETP.GE.AND P2, PT, R79, R128, PT ;  /* 0x000000804f00720c */ /* 0x000fe20003f46270 */
[C---:B------:R-:W-:Y:S01]  /*ede0*/  FFMA.FTZ R61, R92.reuse, UR8, R61 ;  /* 0x000000085c3d7c23 */ /* 0x040fe2000801003d */
[----:B-1----:R-:W-:Y:S01]  /*edf0*/  FFMA.FTZ R109, R92, UR8, R59 ;  /* 0x000000085c6d7c23 */ /* 0x002fe2000801003b */
[----:B------:R-:W-:Y:S01]  /*ee00*/  FSEL R113, R22, -INF , !P6 ;  /* 0xff80000016717808 */ /* 0x000fe20007000000 */
[C---:B------:R-:W-:Y:S01]  /*ee10*/  FFMA.FTZ R12, R52.reuse, UR8, R12 ;  /* 0x00000008340c7c23 */ /* 0x040fe2000801000c */
[----:B------:R-:W-:Y:S01]  /*ee20*/  FSEL R147, R147, -INF , !P2 ;  /* 0xff80000093937808 */ /* 0x000fe20005000000 */
[----:B------:R1:W-:Y:S01]  /*ee30*/  MUFU.TANH R6, R20 ;  /* 0x0000001400067308 */ /* 0x0003e20000002400 */
[-C--:B------:R-:W-:Y:S01]  /*ee40*/  ISETP.GE.AND P2, PT, R75, R130.reuse, PT ;  /* 0x000000824b00720c */ /* 0x080fe20003f46270 */
[----:B------:R-:W-:Y:S01]  /*ee50*/  FFMA.FTZ R83, R52, UR8, R83 ;  /* 0x0000000834537c23 */ /* 0x000fe20008010053 */
[----:B------:R-:W-:-:S02]  /*ee60*/  ISETP.GE.AND P6, PT, R55, R130, PT ;  /* 0x000000823700720c */ /* 0x000fc40003fc6270 */
[----:B------:R-:W-:Y:S01]  /*ee70*/  FSEL R22, R57, -INF , !P1 ;  /* 0xff80000039167808 */ /* 0x000fe20004800000 */
[----:B------:R-:W-:Y:S01]  /*ee80*/  VIADD R57, R53, 0xe1 ;  /* 0x000000e135397836 */ /* 0x000fe20000000000 */
[-C--:B------:R-:W-:Y:S01]  /*ee90*/  ISETP.GE.AND P1, PT, R63, R128.reuse, PT ;  /* 0x000000803f00720c */ /* 0x080fe20003f26270 */
[----:B------:R4:W2:Y:S01]  /*eea0*/  MUFU.TANH R59, R24 ;  /* 0x00000018003b7308 */ /* 0x0008a20000002400 */
[----:B---3--:R-:W-:Y:S02]  /*eeb0*/  FSEL R28, R67, -INF , !P4 ;  /* 0xff800000431c7808 */ /* 0x008fe40006000000 */
[-C--:B------:R-:W-:Y:S02]  /*eec0*/  ISETP.GE.AND P4, PT, R73, R128.reuse, PT ;  /* 0x000000804900720c */ /* 0x080fe40003f86270 */
[----:B------:R-:W-:Y:S02]  /*eed0*/  ISETP.GE.AND P5, PT, R75, R128, PT ;  /* 0x000000804b00720c */ /* 0x000fe40003fa6270 */
[----:B------:R-:W-:Y:S01]  /*eee0*/  FSEL R103, R103, -INF , !P4 ;  /* 0xff80000067677808 */ /* 0x000fe20006000000 */
[----:B------:R-:W3:Y:S01]  /*eef0*/  MUFU.TANH R51, R51 ;  /* 0x0000003300337308 */ /* 0x000ee20000002400 */
[----:B-1----:R-:W-:-:S02]  /*ef00*/  FSEL R20, R18, -INF , !P0 ;  /* 0xff80000012147808 */ /* 0x002fc40004000000 */
[C---:B------:R-:W-:Y:S02]  /*ef10*/  ISETP.GE.AND P4, PT, R87.reuse, R130, PT ;  /* 0x000000825700720c */ /* 0x040fe40003f86270 */
[-C--:B------:R-:W-:Y:S02]  /*ef20*/  ISETP.GE.AND P0, PT, R87, R128.reuse, PT ;  /* 0x000000805700720c */ /* 0x080fe40003f06270 */
[----:B------:R-:W-:Y:S01]  /*ef30*/  I2FP.F32.S32 R87, R87 ;  /* 0x0000005700577245 */ /* 0x000fe20000201400 */
[----:B------:R-:W1:Y:S01]  /*ef40*/  MUFU.TANH R49, R49 ;  /* 0x0000003100317308 */ /* 0x000e620000002400 */
[----:B----4-:R-:W-:Y:S01]  /*ef50*/  FSEL R24, R61, -INF , !P2 ;  /* 0xff8000003d187808 */ /* 0x010fe20005000000 */
[----:B------:R-:W-:Y:S01]  /*ef60*/  VIADD R61, R53, 0xd9 ;  /* 0x000000d9353d7836 */ /* 0x000fe20000000000 */
[----:B------:R-:W-:Y:S01]  /*ef70*/  ISETP.GE.AND P2, PT, R55, R128, PT ;  /* 0x000000803700720c */ /* 0x000fe20003f46270 */
[C---:B------:R-:W-:Y:S01]  /*ef80*/  FFMA.FTZ R14, R87.reuse, UR8, R14 ;  /* 0x00000008570e7c23 */ /* 0x040fe2000801000e */
[----:B------:R-:W-:Y:S01]  /*ef90*/  I2FP.F32.S32 R55, R55 ;  /* 0x0000003700377245 */ /* 0x000fe20000201400 */
[----:B------:R-:W-:Y:S01]  /*efa0*/  FFMA.FTZ R87, R87, UR8, R16 ;  /* 0x0000000857577c23 */ /* 0x000fe20008010010 */
[----:B------:R-:W-:Y:S01]  /*efb0*/  FSEL R93, R12, -INF , !P1 ;  /* 0xff8000000c5d7808 */ /* 0x000fe20004800000 */
[----:B------:R-:W4:Y:S01]  /*efc0*/  MUFU.TANH R50, R50 ;  /* 0x0000003200327308 */ /* 0x000f220000002400 */
[----:B------:R-:W-:Y:S01]  /*efd0*/  FSEL R14, R14, -INF , !P4 ;  /* 0xff8000000e0e7808 */ /* 0x000fe20006000000 */
[C---:B------:R-:W-:Y:S01]  /*efe0*/  FFMA.FTZ R18, R55.reuse, UR8, R54 ;  /* 0x0000000837127c23 */ /* 0x040fe20008010036 */
[----:B--2---:R-:W-:Y:S01]  /*eff0*/  FFMA.FTZ R56, R55, UR8, R56 ;  /* 0x0000000837387c23 */ /* 0x004fe20008010038 */
[----:B------:R-:W-:Y:S01]  /*f000*/  VIADD R55, R53, 0xe0 ;  /* 0x000000e035377836 */ /* 0x000fe20000000000 */
[----:B------:R-:W-:-:S02]  /*f010*/  I2FP.F32.S32 R54, R61 ;  /* 0x0000003d00367245 */ /* 0x000fc40000201400 */
[C---:B------:R-:W-:Y:S01]  /*f020*/  ISETP.GE.AND P1, PT, R57.reuse, R130, PT ;  /* 0x000000823900720c */ /* 0x040fe20003f26270 */
[----:B------:R-:W2:Y:S01]  /*f030*/  MUFU.TANH R48, R48 ;  /* 0x0000003000307308 */ /* 0x000ea20000002400 */
[----:B------:R-:W-:Y:S01]  /*f040*/  ISETP.GE.AND P4, PT, R57, R128, PT ;  /* 0x000000803900720c */ /* 0x000fe20003f86270 */
[C---:B------:R-:W-:Y:S01]  /*f050*/  FFMA.FTZ R12, R54.reuse, UR8, R69 ;  /* 0x00000008360c7c23 */ /* 0x040fe20008010045 */
[----:B------:R-:W-:Y:S01]  /*f060*/  I2FP.F32.S32 R52, R55 ;  /* 0x0000003700347245 */ /* 0x000fe20000201400 */
[----:B------:R-:W-:Y:S01]  /*f070*/  FFMA.FTZ R71, R54, UR8, R71 ;  /* 0x0000000836477c23 */ /* 0x000fe20008010047 */
[----:B------:R-:W-:Y:S02]  /*f080*/  I2FP.F32.S32 R57, R57 ;  /* 0x0000003900397245 */ /* 0x000fe40000201400 */
[----:B------:R-:W-:Y:S01]  /*f090*/  FSEL R109, R109, -INF , !P5 ;  /* 0xff8000006d6d7808 */ /* 0x000fe20006800000 */
[----:B------:R-:W2:Y:S01]  /*f0a0*/  MUFU.TANH R47, R47 ;  /* 0x0000002f002f7308 */ /* 0x000ea20000002400 */
[----:B------:R-:W-:Y:S01]  /*f0b0*/  ISETP.GE.AND P5, PT, R63, R130, PT ;  /* 0x000000823f00720c */ /* 0x000fe20003fa6270 */
[----:B------:R-:W-:Y:S01]  /*f0c0*/  FFMA.FTZ R54, R57, UR8, R59 ;  /* 0x0000000839367c23 */ /* 0x000fe2000801003b */
[----:B------:R-:W-:Y:S01]  /*f0d0*/  FSEL R95, R56, -INF , !P2 ;  /* 0xff800000385f7808 */ /* 0x000fe20005000000 */
[----:B---3--:R-:W-:Y:S01]  /*f0e0*/  FFMA.FTZ R56, R52, UR8, R51 ;  /* 0x0000000834387c23 */ /* 0x008fe20008010033 */
[----:B------:R-:W-:Y:S01]  /*f0f0*/  FSEL R18, R18, -INF , !P6 ;  /* 0xff80000012127808 */ /* 0x000fe20007000000 */
[----:B------:R-:W-:Y:S01]  /*f100*/  VIADD R59, R53, 0xe9 ;  /* 0x000000e9353b7836 */ /* 0x000fe20000000000 */
[----:B------:R-:W-:Y:S01]  /*f110*/  ISETP.GE.AND P6, PT, R61, R128, PT ;  /* 0x000000803d00720c */ /* 0x000fe20003fc6270 */
[----:B------:R-:W-:Y:S01]  /*f120*/  MUFU.TANH R41, R41 ;  /* 0x0000002900297308 */ /* 0x000fe20000002400 */
[----:B------:R-:W-:Y:S01]  /*f130*/  ISETP.GE.AND P2, PT, R55, R130, PT ;  /* 0x000000823700720c */ /* 0x000fe20003f46270 */
[----:B------:R-:W-:Y:S01]  /*f140*/  VIADD R51, R53, 0xf0 ;  /* 0x000000f035337836 */ /* 0x000fe20000000000 */
[----:B------:R-:W-:-:S02]  /*f150*/  FSEL R16, R83, -INF , !P5 ;  /* 0xff80000053107808 */ /* 0x000fc40006800000 */
[----:B------:R-:W-:Y:S01]  /*f160*/  ISETP.GE.AND P5, PT, R55, R128, PT ;  /* 0x000000803700720c */ /* 0x000fe20003fa6270 */
[----:B-1----:R-:W-:Y:S01]  /*f170*/  FFMA.FTZ R55, R52, UR8, R49 ;  /* 0x0000000834377c23 */ /* 0x002fe20008010031 */
[----:B------:R-:W-:Y:S01]  /*f180*/  FSEL R101, R85, -INF , !P3 ;  /* 0xff80000055657808 */ /* 0x000fe20005800000 */
[----:B------:R1:W-:Y:S01]  /*f190*/  MUFU.TANH R49, R10 ;  /* 0x0000000a00317308 */ /* 0x0003e20000002400 */
[----:B------:R-:W-:Y:S01]  /*f1a0*/  FSEL R85, R71, -INF , !P6 ;  /* 0xff80000047557808 */ /* 0x000fe20007000000 */
[----:B----4-:R-:W-:Y:S01]  /*f1b0*/  FFMA.FTZ R52, R57, UR8, R50 ;  /* 0x0000000839347c23 */ /* 0x010fe20008010032 */
[-C--:B------:R-:W-:Y:S01]  /*f1c0*/  ISETP.GE.AND P6, PT, R59, R130.reuse, PT ;  /* 0x000000823b00720c */ /* 0x080fe20003fc6270 */
[----:B------:R-:W-:Y:S01]  /*f1d0*/  VIADD R57, R53, 0xe8 ;  /* 0x000000e835397836 */ /* 0x000fe20000000000 */
[----:B------:R-:W-:Y:S02]  /*f1e0*/  ISETP.GE.AND P3, PT, R61, R130, PT ;  /* 0x000000823d00720c */ /* 0x000fe40003f66270 */
[----:B------:R-:W-:Y:S01]  /*f1f0*/  FSEL R87, R87, -INF , !P0 ;  /* 0xff80000057577808 */ /* 0x000fe20004000000 */
[----:B------:R3:W-:Y:S01]  /*f200*/  MUFU.TANH R50, R8 ;  /* 0x0000000800327308 */ /* 0x0007e20000002400 */
[----:B------:R-:W-:-:S02]  /*f210*/  FSEL R12, R12, -INF , !P3 ;  /* 0xff8000000c0c7808 */ /* 0x000fc40005800000 */
[C---:B------:R-:W-:Y:S02]  /*f220*/  ISETP.GE.AND P0, PT, R57.reuse, R130, PT ;  /* 0x000000823900720c */ /* 0x040fe40003f06270 */
[-C--:B------:R-:W-:Y:S02]  /*f230*/  ISETP.GE.AND P3, PT, R57, R128.reuse, PT ;  /* 0x000000803900720c */ /* 0x080fe40003f66270 */
[----:B------:R-:W-:Y:S01]  /*f240*/  I2FP.F32.S32 R57, R57 ;  /* 0x0000003900397245 */ /* 0x000fe20000201400 */
[----:B------:R-:W4:Y:S01]  /*f250*/  MUFU.TANH R45, R45 ;  /* 0x0000002d002d7308 */ /* 0x000f220000002400 */
[----:B-1----:R-:W-:Y:S02]  /*f260*/  FSEL R10, R56, -INF , !P2 ;  /* 0xff800000380a7808 */ /* 0x002fe40005000000 */
[----:B------:R-:W-:Y:S01]  /*f270*/  ISETP.GE.AND P2, PT, R59, R128, PT ;  /* 0x000000803b00720c */ /* 0x000fe20003f46270 */
[----:B------:R-:W-:Y:S01]  /*f280*/  FFMA.FTZ R6, R57, UR8, R6 ;  /* 0x0000000839067c23 */ /* 0x000fe20008010006 */
[----:B------:R-:W-:-:S02]  /*f290*/  I2FP.F32.S32 R59, R59 ;  /* 0x0000003b003b7245 */ /* 0x000fc40000201400 */
[----:B------:R-:W-:Y:S01]  /*f2a0*/  FSEL R55, R55, -INF , !P5 ;  /* 0xff80000037377808 */ /* 0x000fe20006800000 */
[----:B------:R-:W1:Y:S01]  /*f2b0*/  MUFU.TANH R43, R43 ;  /* 0x0000002b002b7308 */ /* 0x000e620000002400 */
[----:B---3--:R-:W-:Y:S01]  /*f2c0*/  FSEL R8, R52, -INF , !P1 ;  /* 0xff80000034087808 */ /* 0x008fe20004800000 */
[C---:B--2---:R-:W-:Y:S01]  /*f2d0*/  FFMA.FTZ R48, R59.reuse, UR8, R48 ;  /* 0x000000083b307c23 */ /* 0x044fe20008010030 */
[----:B------:R-:W-:Y:S01]  /*f2e0*/  FFMA.FTZ R47, R59, UR8, R47 ;  /* 0x000000083b2f7c23 */ /* 0x000fe2000801002f */
[----:B------:R-:W-:Y:S01]  /*f2f0*/  VIADD R59, R53, 0xf1 ;  /* 0x000000f1353b7836 */ /* 0x000fe20000000000 */
[----:B------:R-:W-:Y:S02]  /*f300*/  I2FP.F32.S32 R52, R51 ;  /* 0x0000003300347245 */ /* 0x000fe40000201400 */
[----:B------:R-:W-:Y:S01]  /*f310*/  FSEL R6, R6, -INF , !P0 ;  /* 0xff80000006067808 */ /* 0x000fe20004000000 */
[----:B------:R-:W-:Y:S01]  /*f320*/  MUFU.TANH R39, R39 ;  /* 0x0000002700277308 */ /* 0x000fe20000002400 */
[----:B------:R-:W-:Y:S01]  /*f330*/  I2FP.F32.S32 R92, R59 ;  /* 0x0000003b005c7245 */ /* 0x000fe20000201400 */
[----:B----4-:R-:W-:Y:S01]  /*f340*/  FFMA.FTZ R45, R57, UR8, R45 ;  /* 0x00000008392d7c23 */ /* 0x010fe2000801002d */
[-C--:B------:R-:W-:Y:S01]  /*f350*/  ISETP.GE.AND P0, PT, R59, R130.reuse, PT ;  /* 0x000000823b00720c */ /* 0x080fe20003f06270 */
[----:B------:R-:W-:Y:S01]  /*f360*/  VIADD R57, R53, 0xf9 ;  /* 0x000000f935397836 */ /* 0x000fe20000000000 */
[C---:B------:R-:W-:Y:S01]  /*f370*/  ISETP.GE.AND P5, PT, R51.reuse, R130, PT ;  /* 0x000000823300720c */ /* 0x040fe20003fa6270 */
[C---:B------:R-:W-:Y:S01]  /*f380*/  FFMA.FTZ R41, R92.reuse, UR8, R41 ;  /* 0x000000085c297c23 */ /* 0x040fe20008010029 */
[----:B------:R-:W-:Y:S01]  /*f390*/  ISETP.GE.AND P1, PT, R51, R128, PT ;  /* 0x000000803300720c */ /* 0x000fe20003f26270 */
[----:B------:R-:W-:Y:S01]  /*f3a0*/  MUFU.TANH R37, R37 ;  /* 0x0000002500257308 */ /* 0x000fe20000002400 */
[----:B------:R-:W-:Y:S01]  /*f3b0*/  FFMA.FTZ R50, R92, UR8, R50 ;  /* 0x000000085c327c23 */ /* 0x000fe20008010032 */
[C---:B-1----:R-:W-:Y:S01]  /*f3c0*/  FFMA.FTZ R43, R52.reuse, UR8, R43 ;  /* 0x00000008342b7c23 */ /* 0x042fe2000801002b */
[----:B------:R-:W-:Y:S01]  /*f3d0*/  VIADD R51, R53, 0xf8 ;  /* 0x000000f835337836 */ /* 0x000fe20000000000 */
[----:B------:R-:W-:Y:S01]  /*f3e0*/  FSEL R92, R41, -INF , !P0 ;  /* 0xff800000295c7808 */ /* 0x000fe20004000000 */
[----:B------:R-:W-:Y:S01]  /*f3f0*/  FFMA.FTZ R49, R52, UR8, R49 ;  /* 0x0000000834317c23 */ /* 0x000fe20008010031 */
[----:B------:R-:W-:Y:S01]  /*f400*/  BAR.SYNC.DEFER_BLOCKING 0x0 ;  /* 0x0000000000007b1d */ /* 0x000fe20000010000 */
[----:B------:R-:W-:-:S02]  /*f410*/  PLOP3.LUT P0, PT, PT, PT, UP0, 0x80, 0x0 ;  /* 0x000000000000781c */ /* 0x000fc40003f0f008 */
[----:B------:R-:W-:Y:S02]  /*f420*/  FSEL R108, R43, -INF , !P5 ;  /* 0xff8000002b6c7808 */ /* 0x000fe40006800000 */
[----:B------:R-:W-:Y:S01]  /*f430*/  FSEL R52, R47, -INF , !P2 ;  /* 0xff8000002f347808 */ /* 0x000fe20005000000 */
[----:B------:R1:W2:Y:S01]  /*f440*/  MUFU.TANH R56, R4 ;  /* 0x0000000400387308 */ /* 0x0002a20000002400 */
[----:B------:R-:W-:Y:S02]  /*f450*/  I2FP.F32.S32 R43, R57 ;  /* 0x00000039002b7245 */ /* 0x000fe40000201400 */
[----:B------:R-:W-:Y:S02]  /*f460*/  ISETP.GE.AND P2, PT, R51, R128, PT ;  /* 0x000000803300720c */ /* 0x000fe40003f46270 */
[----:B------:R-:W-:Y:S02]  /*f470*/  FSEL R54, R54, -INF , !P4 ;  /* 0xff80000036367808 */ /* 0x000fe40006000000 */
[----:B------:R-:W-:Y:S01]  /*f480*/  ISETP.GE.AND P5, PT, R57, R130, PT ;  /* 0x000000823900720c */ /* 0x000fe20003fa6270 */
[----:B------:R-:W3:Y:S01]  /*f490*/  MUFU.TANH R35, R35 ;  /* 0x0000002300237308 */ /* 0x000ee20000002400 */
[----:B------:R-:W-:-:S02]  /*f4a0*/  ISETP.GE.AND P4, PT, R53, R128, PT ;  /* 0x000000803500720c */ /* 0x000fc40003f86270 */
[----:B------:R-:W-:Y:S02]  /*f4b0*/  FSEL R53, R45, -INF , !P3 ;  /* 0xff8000002d357808 */ /* 0x000fe40005800000 */
[----:B------:R-:W-:Y:S02]  /*f4c0*/  ISETP.GE.AND P3, PT, R59, R128, PT ;  /* 0x000000803b00720c */ /* 0x000fe40003f66270 */
[----:B-1----:R-:W-:Y:S01]  /*f4d0*/  FSEL R4, R48, -INF , !P6 ;  /* 0xff80000030047808 */ /* 0x002fe20007000000 */
[----:B--2---:R-:W-:Y:S01]  /*f4e0*/  FFMA.FTZ R56, R43, UR8, R56 ;  /* 0x000000082b387c23 */ /* 0x004fe20008010038 */
[----:B------:R-:W-:Y:S02]  /*f4f0*/  I2FP.F32.S32 R48, R51 ;  /* 0x0000003300307245 */ /* 0x000fe40000201400 */
[----:B------:R-:W-:Y:S02]  /*f500*/  ISETP.GE.AND P6, PT, R51, R130, PT ;  /* 0x000000823300720c */ /* 0x000fe40003fc6270 */
[----:B------:R-:W-:Y:S01]  /*f510*/  FSEL R51, R49, -INF , !P1 ;  /* 0xff80000031337808 */ /* 0x000fe20004800000 */
[C---:B------:R-:W-:Y:S01]  /*f520*/  FFMA.FTZ R49, R48.reuse, UR8, R37 ;  /* 0x0000000830317c23 */ /* 0x040fe20008010025 */
[----:B------:R-:W-:Y:S01]  /*f530*/  ISETP.GE.AND P1, PT, R57, R128, PT ;  /* 0x000000803900720c */ /* 0x000fe20003f26270 */
[----:B------:R-:W-:Y:S01]  /*f540*/  FFMA.FTZ R57, R48, UR8, R39 ;  /* 0x0000000830397c23 */ /* 0x000fe20008010027 */
[----:B---3--:R-:W-:Y:S01]  /*f550*/  FFMA.FTZ R48, R43, UR8, R35 ;  /* 0x000000082b307c23 */ /* 0x008fe20008010023 */
[----:B------:R-:W-:-:S02]  /*f560*/  FSEL R50, R50, -INF , !P3 ;  /* 0xff80000032327808 */ /* 0x000fc40005800000 */
[----:B------:R-:W-:Y:S02]  /*f570*/  FSEL R49, R49, -INF , !P2 ;  /* 0xff80000031317808 */ /* 0x000fe40005000000 */
[----:B------:R-:W-:Y:S02]  /*f580*/  FSEL R57, R57, -INF , !P6 ;  /* 0xff80000039397808 */ /* 0x000fe40007000000 */
[----:B------:R-:W-:Y:S02]  /*f590*/  FSEL R35, R3, -INF , !P4 ;  /* 0xff80000003237808 */ /* 0x000fe40006000000 */
[----:B------:R-:W-:Y:S02]  /*f5a0*/  FSEL R56, R56, -INF , !P5 ;  /* 0xff80000038387808 */ /* 0x000fe40006800000 */
        /* <DEDUP_REMOVED lines=25> */
[----:B------:R-:W-:Y:S01]  /*f740*/  IMAD R136, R3, R136, R39 ;  /* 0x0000008803887224 */ /* 0x000fe200078e0227 */
[----:B------:R-:W-:Y:S02]  /*f750*/  LOP3.LUT R39, R37, UR16, RZ, 0x3c, !PT ;  /* 0x0000001025277c12 */ /* 0x000fe4000f8e3cff */
[C---:B------:R-:W-:Y:S02]  /*f760*/  ISETP.GT.U32.AND P4, PT, R3.reuse, R144, PT ;  /* 0x000000900300720c */ /* 0x040fe40003f84070 */
[----:B------:R-:W-:Y:S02]  /*f770*/  ISETP.GT.U32.AND P2, PT, R3, R136, PT ;  /* 0x000000880300720c */ /* 0x000fe40003f44070 */
[----:B------:R-:W-:-:S09]  /*f780*/  ISETP.GE.AND P3, PT, R39, RZ, PT ;  /* 0x000000ff2700720c */ /* 0x000fd20003f66270 */
[-C--:B------:R-:W-:Y:S02]  /*f790*/  @!P4 IADD3 R144, R144, -R3.reuse, RZ ;  /* 0x800000039090c210 */ /* 0x080fe40007ffe0ff */
[----:B------:R-:W-:Y:S01]  /*f7a0*/  @!P2 IMAD.IADD R136, R136, 0x1, -R3 ;  /* 0x000000018888a824 */ /* 0x000fe200078e0a03 */
[----:B------:R-:W-:Y:S01]  /*f7b0*/  @!P4 IADD3 R45, R45, 0x1, RZ ;  /* 0x000000012d2dc810 */ /* 0x000fe20007ffe0ff */
[----:B------:R-:W-:Y:S01]  /*f7c0*/  @!P2 VIADD R43, R43, 0x1 ;  /* 0x000000012b2ba836 */ /* 0x000fe20000000000 */
[-C--:B------:R-:W-:Y:S02]  /*f7d0*/  ISETP.GE.U32.AND P6, PT, R144, R3.reuse, PT ;  /* 0x000000039000720c */ /* 0x080fe40003fc6070 */
[----:B------:R-:W-:Y:S02]  /*f7e0*/  ISETP.GE.U32.AND P5, PT, R136, R3, PT ;  /* 0x000000038800720c */ /* 0x000fe40003fa6070 */
[C---:B------:R-:W-:Y:S02]  /*f7f0*/  LOP3.LUT R3, R37.reuse, UR4, RZ, 0x3c, !PT ;  /* 0x0000000425037c12 */ /* 0x040fe4000f8e3cff */
[----:B------:R-:W-:-:S02]  /*f800*/  ISETP.NE.AND P2, PT, R37, RZ, PT ;  /* 0x000000ff2500720c */ /* 0x000fc40003f45270 */
[----:B------:R-:W-:-:S05]  /*f810*/  ISETP.GE.AND P1, PT, R3, RZ, PT ;  /* 0x000000ff0300720c */ /* 0x000fca0003f26270 */
[----:B------:R-:W-:Y:S02]  /*f820*/  @P6 IADD3 R45, R45, 0x1, RZ ;  /* 0x000000012d2d6810 */ /* 0x000fe40007ffe0ff */
[----:B------:R-:W-:Y:S02]  /*f830*/  @P5 VIADD R43, R43, 0x1 ;  /* 0x000000012b2b5836 */ /* 0x000fe40000000000 */
[----:B------:R-:W-:-:S04]  /*f840*/  @!P3 IADD3 R45, -R45, RZ, RZ ;  /* 0x000000ff2d2db210 */ /* 0x000fc80007ffe1ff */
[----:B------:R-:W-:Y:S01]  /*f850*/  @!P1 IMAD.MOV R43, RZ, RZ, -R43 ;  /* 0x000000ffff2b9224 */ /* 0x000fe200078e0a2b */
[----:B------:R-:W-:-:S04]  /*f860*/  SEL R39, R41, R45, !P2 ;  /* 0x0000002d29277207 */ /* 0x000fc80005000000 */
[----:B------:R-:W-:Y:S01]  /*f870*/  SEL R41, R41, R43, !P2 ;  /* 0x0000002b29297207 */ /* 0x000fe20005000000 */
[----:B------:R-:W-:-:S04]  /*f880*/  IMAD.WIDE R136, R39, 0x4, R192 ;  /* 0x0000000427887825 */ /* 0x000fc800078e02c0 */
[----:B------:R-:W-:Y:S02]  /*f890*/  IMAD.WIDE R200, R41, 0x4, R192 ;  /* 0x0000000429c87825 */ /* 0x000fe400078e02c0 */
[----:B------:R-:W2:Y:S04]  /*f8a0*/  LDG.E R136, desc[UR6][R136.64] ;  /* 0x0000000688887981 */ /* 0x000ea8000c1e1900 */
[----:B------:R-:W2:Y:S01]  /*f8b0*/  LDG.E R3, desc[UR6][R200.64] ;  /* 0x00000006c8037981 */ /* 0x000ea2000c1e1900 */
[----:B------:R-:W-:Y:S01]  /*f8c0*/  IADD3 R176, R39, -R41, RZ ;  /* 0x8000002927b07210 */ /* 0x000fe20007ffe0ff */
[----:B------:R-:W-:-:S04]  /*f8d0*/  IMAD.U32 R41, RZ, RZ, UR14 ;  /* 0x0000000eff297e24 */ /* 0x000fc8000f8e00ff */
[----:B------:R-:W-:-:S04]  /*f8e0*/  IMAD R176, R176, R37, -0x100 ;  /* 0xffffff00b0b07424 */ /* 0x000fc800078e0225 */
[----:B------:R-:W-:Y:S01]  /*f8f0*/  IMAD.WIDE.U32 R188, R176, R41, RZ ;  /* 0x00000029b0bc7225 */ /* 0x000fe200078e00ff */
[----:B------:R-:W-:-:S05]  /*f900*/  SHF.R.S32.HI R144, RZ, 0x1f, R176 ;  /* 0x0000001fff907819 */ /* 0x000fca00000114b0 */
[----:B------:R-:W-:-:S04]  /*f910*/  IMAD R37, R144, R41, RZ ;  /* 0x0000002990257224 */ /* 0x000fc800078e02ff */
[----:B------:R-:W-:Y:S01]  /*f920*/  IMAD R37, R176, UR15, R37 ;  /* 0x0000000fb0257c24 */ /* 0x000fe2000f8e0225 */
[----:B------:R-:W-:-:S03]  /*f930*/  ULDC.64 UR14, c[0x0][0x230] ;  /* 0x00008c00000e7ab9 */ /* 0x000fc60000000a00 */
        /* <DEDUP_REMOVED lines=9> */
.L_x_2254:
[----:B------:R-:W1:Y:S02]  /*f9d0*/  LDC R41, c[0x0][0x248] ;  /* 0x00009200ff297b82 */ /* 0x000e640000000800 */
[----:B-1----:R-:W-:-:S05]  /*f9e0*/  IMAD.SHL.U32 R43, R41, 0x100, RZ ;  /* 0x00000100292b7824 */ /* 0x002fca00078e00ff */
[----:B------:R-:W-:-:S04]  /*f9f0*/  IADD3 R43, -R43, RZ, RZ ;  /* 0x000000ff2b2b7210 */ /* 0x000fc80007ffe1ff */
[----:B------:R-:W-:-:S07]  /*fa00*/  SHF.R.S32.HI R136, RZ, 0x1f, R43 ;  /* 0x0000001fff887819 */ /* 0x000fce000001142b */
.L_x_2255:
[----:B------:R-:W-:Y:S01]  /*fa10*/  ULDC UR4, c[0x0][0x2d0] ;  /* 0x0000b40000047ab9 */ /* 0x000fe20000000800 */
[----:B------:R-:W-:Y:S01]  /*fa20*/  BSSY B0, `(.L_x_2256) ;  /* 0x0000064000007945 */ /* 0x000fe20003800000 */
[----:B------:R-:W-:Y:S01]  /*fa30*/  ISETP.GE.AND P1, PT, R148, UR4, PT ;  /* 0x0000000494007c0c */ /* 0x000fe2000bf26270 */
[----:B------:R-:W-:-:S12]  /*fa40*/  ULDC UR4, c[0x0][0x218] ;  /* 0x0000860000047ab9 */ /* 0x000fd80000000800 */
[----:B------:R-:W1:Y:S01]  /*fa50*/  @!P1 LDC R45, c[0x0][0x24c] ;  /* 0x00009300ff2d9b82 */ /* 0x000e620000000800 */
[--C-:B------:R-:W-:Y:S01]  /*fa60*/  @!P1 IADD3 R122, P3, P2, R43, UR19, R120.reuse ;  /* 0x000000132b7a9c10 */ /* 0x100fe2000fa7e078 */
[----:B------:R2:W-:Y:S01]  /*fa70*/  @P1 STS [R196+0x1000], RZ ;  /* 0x001000ffc4001388 */ /* 0x0005e20000000800 */
[----:B------:R-:W-:Y:S02]  /*fa80*/  @!P1 LEA R144, P4, R41, R120, 0x6 ;  /* 0x0000007829909211 */ /* 0x000fe400078830ff */
[----:B------:R-:W-:Y:S01]  /*fa90*/  @!P1 IADD3.X R3, R136, UR18, R123, P3, P2 ;  /* 0x0000001288039c10 */ /* 0x000fe20009fe447b */
[----:B------:R2:W-:Y:S01]  /*faa0*/  @P1 STS [R196+0x1004], RZ ;  /* 0x001004ffc4001388 */ /* 0x0005e20000000800 */
[C---:B------:R-:W-:Y:S01]  /*fab0*/  @!P1 LEA R206, P2, R122.reuse, UR4, 0x1 ;  /* 0x000000047ace9c11 */ /* 0x040fe2000f8408ff */
[----:B------:R-:W3:Y:S01]  /*fac0*/  @!P1 LDC R47, c[0x0][0x24c] ;  /* 0x00009300ff2f9b82 */ /* 0x000ee20000000800 */
[C---:B------:R-:W-:Y:S01]  /*fad0*/  @!P1 IADD3 R144, P3, R43.reuse, R144, RZ ;  /* 0x000000902b909210 */ /* 0x040fe20007f7e0ff */
[----:B------:R2:W-:Y:S01]  /*fae0*/  @P1 STS.64 [R196+0x1008], RZ ;  /* 0x001008ffc4001388 */ /* 0x0005e20000000a00 */
[----:B------:R-:W-:Y:S01]  /*faf0*/  @!P1 LEA.HI.X R207, R122, UR13, R3, 0x1, P2 ;  /* 0x0000000d7acf9c11 */ /* 0x000fe200090f0c03 */
[----:B------:R-:W-:Y:S01]  /*fb00*/  @!P1 IMAD.MOV.U32 R122, RZ, RZ, R120 ;  /* 0x000000ffff7a9224 */ /* 0x000fe200078e0078 */
[----:B------:R-:W-:-:S03]  /*fb10*/  @!P1 LEA R202, P2, R43, R194, 0x1 ;  /* 0x000000c22bca9211 */ /* 0x000fc600078408ff */
[----:B------:R-:W4:Y:S01]  /*fb20*/  @!P1 LDC R3, c[0x0][0x24c] ;  /* 0x00009300ff039b82 */ /* 0x000f220000000800 */
[----:B------:R-:W-:Y:S01]  /*fb30*/  @!P1 IMAD.WIDE.U32 R176, R41, 0x60, R122 ;  /* 0x0000006029b09825 */ /* 0x000fe200078e007a */
[C---:B------:R-:W-:Y:S02]  /*fb40*/  @!P1 LEA.HI.X R203, R43.reuse, R195, R136, 0x1, P2 ;  /* 0x000000c32bcb9211 */ /* 0x040fe400010f0c88 */
[----:B------:R-:W-:-:S03]  /*fb50*/  @!P1 IADD3 R176, P2, R43, R176, RZ ;  /* 0x000000b02bb09210 */ /* 0x000fc60007f5e0ff */
[----:B------:R-:W-:Y:S01]  /*fb60*/  @!PT LDS RZ, [RZ] ;  /* 0x00000000fffff984 */ /* 0x000fe20000000800 */
[----:B------:R-:W-:Y:S01]  /*fb70*/  @!PT LDS RZ, [RZ] ;  /* 0x00000000fffff984 */ /* 0x000fe20000000800 */
[----:B------:R-:W-:Y:S01]  /*fb80*/  @!PT LDS RZ, [RZ] ;  /* 0x00000000fffff984 */ /* 0x000fe20000000800 */
[----:B------:R5:W-:Y:S01]  /*fb90*/  @!P1 LDGSTS.E.BYPASS.LTC128B.128 [R196+0x1000], desc[UR6][R202.64] ;  /* 0x01000000cac49fae */ /* 0x000be2000b901d46 */
[----:B------:R-:W2:Y:S01]  /*fba0*/  @!P1 LDC R39, c[0x0][0x24c] ;  /* 0x00009300ff279b82 */ /* 0x000ea20000000800 */
[----:B-1----:R-:W-:Y:S02]  /*fbb0*/  @!P1 LEA.HI.X R45, R41, R123, R45, 0x6, P4 ;  /* 0x0000007b292d9211 */ /* 0x002fe400020f342d */
[----:B------:R1:W-:Y:S03]  /*fbc0*/  @P1 STS.128 [R196+0x1800], RZ ;  /* 0x001800ffc4001388 */ /* 0x0003e60000000c00 */
        /* <DEDUP_REMOVED lines=9> */
[----:B------:R-:W-:Y:S01]  /*fc60*/  @!P1 IMAD.MOV.U32 R177, RZ, RZ, R123 ;  /* 0x000000ffffb19224 */ /* 0x000fe200078e007b */
[----:B------:R-:W-:Y:S01]  /*fc70*/  @!P1 LEA R200, P2, R144, UR4, 0x1 ;  /* 0x0000000490c89c11 */ /* 0x000fe2000f8408ff */
[----:B----4-:R-:W-:Y:S01]  /*fc80*/  @!P1 IMAD R3, R3, 0xc0, RZ ;  /* 0x000000c003039824 */ /* 0x010fe200078e02ff */
[----:B------:R-:W-:Y:S01]  /*fc90*/  @!P1 LEA.HI.X R189, R176, UR13, R47, 0x1, P3 ;  /* 0x0000000db0bd9c11 */ /* 0x000fe200098f0c2f */
[----:B------:R-:W-:Y:S01]  /*fca0*/  @!P1 IMAD.MOV.U32 R176, RZ, RZ, R120 ;  /* 0x000000ffffb09224 */ /* 0x000fe200078e0078 */
[----:B------:R-:W-:Y:S01]  /*fcb0*/  @!P1 LEA.HI.X R201, R144, UR13, R45, 0x1, P2 ;  /* 0x0000000d90c99c11 */ /* 0x000fe200090f0c2d */
[----:B------:R4:W-:Y:S01]  /*fcc0*/  @P1 STS.128 [R196+0x2000], RZ ;  /* 0x002000ffc4001388 */ /* 0x0009e20000000c00 */
[C---:B------:R-:W-:Y:S01]  /*fcd0*/  @!P1 LEA R144, P5, R41.reuse, R120, 0x7 ;  /* 0x0000007829909211 */ /* 0x040fe200078a38ff */
[----:B------:R-:W-:-:S02]  /*fce0*/  @!P1 IMAD.WIDE.U32 R176, R41, 0xc0, R176 ;  /* 0x000000c029b09825 */ /* 0x000fc400078e00b0 */
[----:B------:R-:W-:Y:S01]  /*fcf0*/  @!PT LDS RZ, [RZ] ;  /* 0x00000000fffff984 */ /* 0x000fe20000000800 */
[----:B------:R-:W-:Y:S01]  /*fd00*/  @!PT LDS RZ, [RZ] ;  /* 0x00000000fffff984 */ /* 0x000fe20000000800 */
[----:B------:R-:W-:Y:S01]  /*fd10*/  @!PT LDS RZ, [RZ] ;  /* 0x00000000fffff984 */ /* 0x000fe20000000800 */
[----:B------:R4:W-:Y:S01]  /*fd20*/  @!P1 LDGSTS.E.BYPASS.LTC128B.128 [R196+0x2000], desc[UR6][R200.64] ;  /* 0x02000000c8c49fae */ /* 0x0009e2000b901d46 */
[----:B------:R-:W-:Y:S01]  /*fd30*/  @!P1 IADD3 R144, P4, R43, R144, RZ ;  /* 0x000000902b909210 */ /* 0x000fe20007f9e0ff */
[----:B-----5:R-:W-:Y:S01]  /*fd40*/  @!P1 IMAD.MOV.U32 R202, RZ, RZ, R120 ;  /* 0x000000ffffca9224 */ /* 0x020fe200078e0078 */
[----:B--2---:R-:W-:Y:S01]  /*fd50*/  @!P1 LEA.HI.X R39, R41, R123, R39, 0x7, P5 ;  /* 0x0000007b29279211 */ /* 0x004fe200028f3c27 */
[----:B------:R-:W-:Y:S01]  /*fd60*/  @!P1 IMAD.MOV.U32 R203, RZ, RZ, R123 ;  /* 0x000000ffffcb9224 */ /* 0x000fe200078e007b */
[----:B------:R-:W-:Y:S01]  /*fd70*/  @!P1 IADD3 R47, P2, R43, R176, RZ ;  /* 0x000000b02b2f9210 */ /* 0x000fe20007f5e0ff */
[----:B------:R4:W-:Y:S01]  /*fd80*/  @P1 STS.128 [R196+0x2800], RZ ;  /* 0x002800ffc4001388 */ /* 0x0009e20000000c00 */
[----:B-1----:R-:W-:Y:S02]  /*fd90*/  @!P1 IMAD R37, R37, 0xa0, RZ ;  /* 0x000000a025259824 */ /* 0x002fe400078e02ff */
[----:B------:R-:W-:Y:S01]  /*fda0*/  @!P1 IMAD.WIDE.U32 R202, R41, 0xa0, R202 ;  /* 0x000000a029ca9825 */ /* 0x000fe200078e00ca */
[C---:B------:R-:W-:Y:S01]  /*fdb0*/  @!P1 IADD3.X R180, R136.reuse, R3, R177, P2, !PT ;  /* 0x0000000388b49210 */ /* 0x040fe200017fe4b1 */
[----:B------:R-:W-:Y:S01]  /*fdc0*/  @!PT LDS RZ, [RZ] ;  /* 0x00000000fffff984 */ /* 0x000fe20000000800 */
[----:B------:R-:W-:Y:S01]  /*fdd0*/  @!PT LDS RZ, [RZ] ;  /* 0x00000000fffff984 */ /* 0x000fe20000000800 */
[----:B------:R-:W-:Y:S01]  /*fde0*/  @!PT LDS RZ, [RZ] ;  /* 0x00000000fffff984 */ /* 0x000fe20000000800 */
[----:B------:R4:W-:Y:S02]  /*fdf0*/  @!P1 LDGSTS.E.BYPASS.LTC128B.128 [R196+0x2800], desc[UR6][R188.64] ;  /* 0x02800000bcc49fae */ /* 0x0009e4000b901d46 */
[----:B------:R-:W-:Y:S01]  /*fe00*/  @!P1 IMAD.X R39, R136, 0x1, R39, P4 ;  /* 0x0000000188279824 */ /* 0x000fe200020e0627 */
[----:B------:R-:W-:Y:S01]  /*fe10*/  @!P1 IADD3 R45, P3, R43, R202, RZ ;  /* 0x000000ca2b2d9210 */ /* 0x000fe20007f7e0ff */
[----:B------:R4:W-:Y:S01]  /*fe20*/  @P1 STS.128 [R196+0x3000], RZ ;  /* 0x003000ffc4001388 */ /* 0x0009e20000000c00 */
[----:B------:R-:W-:-:S02]  /*fe30*/  @!P1 LEA R202, P2, R144, UR4, 0x1 ;  /* 0x0000000490ca9c11 */ /* 0x000fc4000f8408ff */
[----:B------:R-:W-:Y:S02]  /*fe40*/  @!P1 IADD3.X R176, R136, R203, R37, P3, !PT ;  /* 0x000000cb88b09210 */ /* 0x000fe40001ffe425 */
[----:B------:R-:W-:Y:S02]  /*fe50*/  @!P1 LEA R208, P4, R45, UR4, 0x1 ;  /* 0x000000042dd09c11 */ /* 0x000fe4000f8808ff */
[----:B---3--:R-:W-:Y:S02]  /*fe60*/  @!P1 LEA R206, P3, R47, UR4, 0x1 ;  /* 0x000000042fce9c11 */ /* 0x008fe4000f8608ff */
        /* <DEDUP_REMOVED lines=31> */
.L_x_2257:
[----:B------:R-:W-:Y:S05]  /*10060*/  BSYNC B0 ;  /* 0x0000000000007941 */ /* 0x000fea0003800000 */
.L_x_2256:
[----:B------:R-:W0:Y:S01]  /*10070*/  LDGDEPBAR ;  /* 0x00000000000079af */ /* 0x000e220000000000 */
[----:B------:R-:W-:-:S04]  /*10080*/  LEA R194, P1, R43, R194, 0x1 ;  /* 0x000000c22bc27211 */ /* 0x000fc800078208ff */
[----:B------:R-:W-:-:S09]  /*10090*/  LEA.HI.X R195, R43, R195, R136, 0x1, P1 ;  /* 0x000000c32bc37211 */ /* 0x000fd200008f0c88 */
.L_x_2253:
[----:B------:R-:W-:Y:S01]  /*100a0*/  FMNMX.FTZ R3, R126, R64, !PT ;  /* 0x000000407e037209 */ /* 0x000fe20007810000 */
[----:B------:R-:W-:Y:S01]  /*100b0*/  ULDC UR13, c[0x0][0x2ec] ;  /* 0x0000bb00000d7ab9 */ /* 0x000fe20000000800 */
[----:B------:R-:W2:Y:S01]  /*100c0*/  S2UR UR4, SR_CgaCtaId ;  /* 0x00000000000479c3 */ /* 0x000ea20000008800 */
[----:B------:R-:W-:Y:S01]  /*100d0*/  UMOV UR12, 0x400 ;  /* 0x00000400000c7882 */ /* 0x000fe20000000000 */
[----:B------:R-:W-:Y:S02]  /*100e0*/  FMNMX.FTZ R3, R60, R3, !PT ;  /* 0x000000033c037209 */ /* 0x000fe40007810000 */
[----:B------:R-:W-:Y:S02]  /*100f0*/  MOV R197, 0x10 ;  /* 0x0000001000c57802 */ /* 0x000fe40000000f00 */
        /* <DEDUP_REMOVED lines=70> */
[--C-:B----4-:R-:W-:Y:S01]  /*10560*/  FFMA.FTZ R203, R60, UR13, -R83.reuse ;  /* 0x0000000d3ccb7c23 */ /* 0x110fe20008010853 */
        /* <DEDUP_REMOVED lines=46> */
[----:B------:R-:W2:Y:S01]  /*10850*/  MUFU.EX2 R180, R180 ;  /* 0x000000b400b47308 */ /* 0x000ea20000000800 */
        /* <DEDUP_REMOVED lines=15> */
[----:B------:R-:W3:Y:S01]  /*10950*/  MUFU.EX2 R176, R176 ;  /* 0x000000b000b07308 */ /* 0x000ee20000000800 */
[----:B--2---:R-:W-:Y:S01]  /*10960*/  F2FP.F16.F32.PACK_AB R28, R180, R209 ;  /* 0x000000d1b41c723e */ /* 0x004fe200000000ff */
[--C-:B-1----:R-:W-:Y:S01]  /*10970*/  FFMA.FTZ R123, R98, UR13, -R83.reuse ;  /* 0x0000000d627b7c23 */ /* 0x102fe20008010853 */
        /* <DEDUP_REMOVED lines=14> */
[----:B---3--:R-:W-:Y:S01]  /*10a60*/  F2FP.F16.F32.PACK_AB R30, R176, R203 ;  /* 0x000000cbb01e723e */ /* 0x008fe200000000ff */
[--C-:B------:R-:W-:Y:S01]  /*10a70*/  FFMA.FTZ R105, R142, UR13, -R83.reuse ;  /* 0x0000000d8e697c23 */ /* 0x100fe20008010853 */
[----:B------:R-:W-:Y:S01]  /*10a80*/  FMNMX.FTZ R60, R145, R60, !PT ;  /* 0x0000003c913c7209 */ /* 0x000fe20007810000 */
[--C-:B------:R-:W-:Y:S01]  /*10a90*/  FFMA.FTZ R86, R86, UR13, -R83.reuse ;  /* 0x0000000d56567c23 */ /* 0x100fe20008010853 */
[--C-:B------:R-:W-:Y:S01]  /*10aa0*/  FFMA.FTZ R84, R84, UR13, -R83.reuse ;  /* 0x0000000d54547c23 */ /* 0x100fe20008010853 */
[----:B------:R-:W-:Y:S01]  /*10ab0*/  FADD.FTZ R180, R209, R180 ;  /* 0x000000b4d1b47221 */ /* 0x000fe20000010000 */
[----:B------:R-:W-:Y:S01]  /*10ac0*/  FMNMX.FTZ R60, R181, R60, !PT ;  /* 0x0000003cb53c7209 */ /* 0x000fe20007810000 */
[----:B------:R-:W-:Y:S01]  /*10ad0*/  MUFU.EX2 R177, R177 ;  /* 0x000000b100b17308 */ /* 0x000fe20000000800 */
[--C-:B------:R-:W-:Y:S01]  /*10ae0*/  FFMA.FTZ R57, R57, UR13, -R83.reuse ;  /* 0x0000000d39397c23 */ /* 0x100fe20008010853 */
[----:B------:R-:W-:Y:S01]  /*10af0*/  FADD.FTZ R203, R203, R180 ;  /* 0x000000b4cbcb7221 */ /* 0x000fe20000010000 */
[----:B------:R-:W-:Y:S01]  /*10b00*/  FMNMX.FTZ R60, R241, R60, !PT ;  /* 0x0000003cf13c7209 */ /* 0x000fe20007810000 */
[----:B------:R-:W-:-:S03]  /*10b10*/  FFMA.FTZ R56, R56, UR13, -R83 ;  /* 0x0000000d38387c23 */ /* 0x000fc60008010853 */
[----:B------:R-:W-:Y:S01]  /*10b20*/  FMNMX.FTZ R60, R239, R60, !PT ;  /* 0x0000003cef3c7209 */ /* 0x000fe20007810000 */
[----:B------:R-:W1:Y:S03]  /*10b30*/  MUFU.EX2 R136, R136 ;  /* 0x0000008800887308 */ /* 0x000e660000000800 */
        /* <DEDUP_REMOVED lines=35> */
[----:B------:R-:W-:Y:S01]  /*10d70*/  FFMA.FTZ R58, R14, UR13, -R83 ;  /* 0x0000000d0e3a7c23 */ /* 0x000fe20008010853 */
[----:B------:R-:W-:Y:S02]  /*10d80*/  MUFU.EX2 R98, R98 ;  /* 0x0000006200627308 */ /* 0x000fe40000000800 */
        /* <DEDUP_REMOVED lines=9> */
[----:B------:R-:W-:Y:S02]  /*10e20*/  FMNMX.FTZ R40, R87, R42, !PT ;  /* 0x0000002a57287209 */ /* 0x000fe40007810000 */
[----:B------:R-:W-:Y:S02]  /*10e30*/  MUFU.EX2 R99, R99 ;  /* 0x0000006300637308 */ /* 0x000fe40000000800 */
[----:B------:R-:W-:-:S04]  /*10e40*/  FMNMX.FTZ R40, R85, R40, !PT ;  /* 0x0000002855287209 */ /* 0x000fc80007810000 */
[----:B------:R-:W-:Y:S02]  /*10e50*/  FMNMX.FTZ R3, R55, R40, !PT ;  /* 0x0000002837037209 */ /* 0x000fe40007810000 */
[----:B------:R-:W-:Y:S02]  /*10e60*/  MUFU.EX2 R94, R94 ;  /* 0x0000005e005e7308 */ /* 0x000fe40000000800 */
[----:B------:R-:W-:-:S04]  /*10e70*/  FMNMX.FTZ R38, R54, R3, !PT ;  /* 0x0000000336267209 */ /* 0x000fc80007810000 */
[----:B------:R-:W-:Y:S02]  /*10e80*/  FMNMX.FTZ R3, R53, R38, !PT ;  /* 0x0000002635037209 */ /* 0x000fe40007810000 */
[----:B-1----:R-:W-:Y:S01]  /*10e90*/  F2FP.F16.F32.PACK_AB R38, R136, R177 ;  /* 0x000000b18826723e */ /* 0x002fe200000000ff */
[----:B------:R-:W-:Y:S01]  /*10ea0*/  MUFU.EX2 R97, R97 ;  /* 0x0000006100617308 */ /* 0x000fe20000000800 */
[----:B------:R-:W-:-:S04]  /*10eb0*/  FMNMX.FTZ R36, R52, R3, !PT ;  /* 0x0000000334247209 */ /* 0x000fc80007810000 */
[----:B------:R-:W-:Y:S02]  /*10ec0*/  FMNMX.FTZ R3, R51, R36, !PT ;  /* 0x0000002433037209 */ /* 0x000fe40007810000 */
[----:B------:R-:W-:Y:S01]  /*10ed0*/  F2FP.F16.F32.PACK_AB R36, R144, R189 ;  /* 0x000000bd9024723e */ /* 0x000fe200000000ff */
[----:B------:R-:W-:Y:S01]  /*10ee0*/  MUFU.EX2 R90, R90 ;  /* 0x0000005a005a7308 */ /* 0x000fe20000000800 */
[----:B------:R-:W-:-:S04]  /*10ef0*/  FMNMX.FTZ R34, R50, R3, !PT ;  /* 0x0000000332227209 */ /* 0x000fc80007810000 */
[----:B------:R-:W-:-:S03]  /*10f00*/  FMNMX.FTZ R3, R49, R34, !PT ;  /* 0x0000002231037209 */ /* 0x000fc60007810000 */
[----:B------:R-:W-:Y:S01]  /*10f10*/  MUFU.EX2 R91, R91 ;  /* 0x0000005b005b7308 */ /* 0x000fe20000000800 */
[----:B------:R-:W-:-:S05]  /*10f20*/  FMNMX.FTZ R32, R48, R3, !PT ;  /* 0x0000000330207209 */ /* 0x000fca0007810000 */
[----:B------:R-:W1:Y:S02]  /*10f30*/  SHFL.BFLY PT, R3, R32, 0x2, 0x1f ;  /* 0x0c401f0020037f89 */ /* 0x000e6400000e0000 */
        /* <DEDUP_REMOVED lines=10> */
[----:B------:R-:W-:Y:S01]  /*10fe0*/  FFMA.FTZ R3, R4, UR13, -R83 ;  /* 0x0000000d04037c23 */ /* 0x000fe20008010853 */
[----:B------:R-:W-:-:S02]  /*10ff0*/  SHF.R.S32.HI R4, RZ, 0x1, R104 ;  /* 0x00000001ff047819 */ /* 0x000fc40000011468 */
[C---:B------:R-:W-:Y:S01]  /*11000*/  FSETP.NEU.FTZ.AND P1, PT, R129.reuse, -INF , PT ;  /* 0xff8000008100780b */ /* 0x040fe20003f3d000 */
[----:B------:R-:W-:Y:S02]  /*11010*/  FMUL.FTZ R60, R129, UR13 ;  /* 0x0000000d813c7c20 */ /* 0x000fe40008410000 */
[----:B------:R-:W-:Y:S03]  /*11020*/  MUFU.EX2 R80, R80 ;  /* 0x0000005000507308 */ /* 0x000fe60000000800 */
[----:B------:R-:W-:-:S05]  /*11030*/  FSEL R60, R60, RZ, P1 ;  /* 0x000000ff3c3c7208 */ /* 0x000fca0000800000 */
[----:B------:R-:W-:Y:S01]  /*11040*/  MUFU.EX2 R77, R77 ;  /* 0x0000004d004d7308 */ /* 0x000fe20000000800 */
[----:B------:R-:W-:Y:S01]  /*11050*/  FFMA.FTZ R178, R7, UR13, -R60 ;  /* 0x0000000d07b27c23 */ /* 0x000fe2000801083c */
[----:B------:R-:W-:Y:S01]  /*11060*/  SHF.R.S32.HI R7, RZ, 0x1f, R104 ;  /* 0x0000001fff077819 */ /* 0x000fe20000011468 */
[--C-:B------:R-:W-:Y:S01]  /*11070*/  FFMA.FTZ R172, R13, UR13, -R60.reuse ;  /* 0x0000000d0dac7c23 */ /* 0x100fe2000801083c */
[--C-:B------:R-:W-:Y:S01]  /*11080*/  FFMA.FTZ R140, R15, UR13, -R60.reuse ;  /* 0x0000000d0f8c7c23 */ /* 0x100fe2000801083c */
[--C-:B------:R-:W-:Y:S01]  /*11090*/  FFMA.FTZ R207, R35, UR13, -R60.reuse ;  /* 0x0000000d23cf7c23 */ /* 0x100fe2000801083c */
[----:B------:R-:W-:Y:S01]  /*110a0*/  LEA.HI R7, R7, R4, RZ, 0x2 ;  /* 0x0000000407077211 */ /* 0x000fe200078f10ff */
[----:B------:R-:W1:Y:S01]  /*110b0*/  LDSM.16.MT88.4 R12, [R198+0x5000] ;  /* 0x00500000c60c783b */ /* 0x000e620000004200 */
[--C-:B------:R-:W-:Y:S01]  /*110c0*/  FFMA.FTZ R201, R27, UR13, -R60.reuse ;  /* 0x0000000d1bc97c23 */ /* 0x100fe2000801083c */
[--C-:B------:R-:W-:Y:S01]  /*110d0*/  FFMA.FTZ R141, R25, UR13, -R60.reuse ;  /* 0x0000000d198d7c23 */ /* 0x100fe2000801083c */
[----:B------:R-:W-:Y:S01]  /*110e0*/  LOP3.LUT R7, R7, 0xfffffffc, RZ, 0xc0, !PT ;  /* 0xfffffffc07077812 */ /* 0x000fe200078ec0ff */
[----:B------:R-:W-:Y:S01]  /*110f0*/  MUFU.EX2 R207, R207 ;  /* 0x000000cf00cf7308 */ /* 0x000fe20000000800 */
[--C-:B------:R-:W-:Y:S01]  /*11100*/  FFMA.FTZ R124, R5, UR13, -R60.reuse ;  /* 0x0000000d057c7c23 */ /* 0x100fe2000801083c */
[--C-:B------:R-:W-:Y:S01]  /*11110*/  FFMA.FTZ R183, R29, UR13, -R60.reuse ;  /* 0x0000000d1db77c23 */ /* 0x100fe2000801083c */
[----:B------:R-:W-:Y:S01]  /*11120*/  IADD3 R7, R4, -R7, RZ ;  /* 0x8000000704077210 */ /* 0x000fe20007ffe0ff */
[--C-:B------:R-:W-:Y:S01]  /*11130*/  FFMA.FTZ R173, R31, UR13, -R60.reuse ;  /* 0x0000000d1fad7c23 */ /* 0x100fe2000801083c */
[--C-:B------:R-:W-:Y:S01]  /*11140*/  FFMA.FTZ R134, R23, UR13, -R60.reuse ;  /* 0x0000000d17867c23 */ /* 0x100fe2000801083c */
[--C-:B------:R-:W-:Y:S01]  /*11150*/  FFMA.FTZ R112, R19, UR13, -R60.reuse ;  /* 0x0000000d13707c23 */ /* 0x100fe2000801083c */
[----:B------:R-:W-:Y:S01]  /*11160*/  LOP3.LUT P1, RZ, R7, 0x2, RZ, 0xc0, !PT ;  /* 0x0000000207ff7812 */ /* 0x000fe2000782c0ff */
[----:B------:R-:W2:Y:S01]  /*11170*/  MUFU.EX2 R178, R178 ;  /* 0x000000b200b27308 */ /* 0x000ea20000000800 */
[----:B------:R-:W-:Y:S01]  /*11180*/  LDSM.16.MT88.4 R4, [R198+0x5400] ;  /* 0x00540000c604783b */ /* 0x000fe20000004200 */
[--C-:B------:R-:W-:Y:S01]  /*11190*/  FFMA.FTZ R121, R17, UR13, -R60.reuse ;  /* 0x0000000d11797c23 */ /* 0x100fe2000801083c */
[----:B------:R-:W-:Y:S01]  /*111a0*/  SEL R197, R197, 0xfffffff0, !P1 ;  /* 0xfffffff0c5c57807 */ /* 0x000fe20004800000 */
[--C-:B------:R-:W-:Y:S01]  /*111b0*/  FFMA.FTZ R137, R21, UR13, -R60.reuse ;  /* 0x0000000d15897c23 */ /* 0x100fe2000801083c */
[--C-:B------:R-:W-:Y:S01]  /*111c0*/  FFMA.FTZ R106, R11, UR13, -R60.reuse ;  /* 0x0000000d0b6a7c23 */ /* 0x100fe2000801083c */
[----:B------:R-:W-:Y:S01]  /*111d0*/  LDSM.16.MT88.4 R20, [R198+0x5800] ;  /* 0x00580000c614783b */ /* 0x000fe20000004200 */
[----:B------:R-:W-:Y:S01]  /*111e0*/  LEA R197, R197, R198, 0x1 ;  /* 0x000000c6c5c57211 */ /* 0x000fe200078e08ff */
[----:B------:R-:W-:Y:S01]  /*111f0*/  MUFU.EX2 R201, R201 ;  /* 0x000000c900c97308 */ /* 0x000fe20000000800 */
[--C-:B------:R-:W-:Y:S01]  /*11200*/  FFMA.FTZ R104, R9, UR13, -R60.reuse ;  /* 0x0000000d09687c23 */ /* 0x100fe2000801083c */
[--C-:B------:R-:W-:Y:S01]  /*11210*/  FFMA.FTZ R125, R33, UR13, -R60.reuse ;  /* 0x0000000d217d7c23 */ /* 0x100fe2000801083c */
[--C-:B------:R-:W-:Y:S01]  /*11220*/  FFMA.FTZ R114, R247, UR13, -R60.reuse ;  /* 0x0000000df7727c23 */ /* 0x100fe2000801083c */
[----:B------:R-:W3:Y:S01]  /*11230*/  LDSM.16.MT88.4 R24, [R197+0x5000] ;  /* 0x00500000c518783b */ /* 0x000ee20000004200 */
[--C-:B------:R-:W-:Y:S01]  /*11240*/  FFMA.FTZ R133, R133, UR13, -R60.reuse ;  /* 0x0000000d85857c23 */ /* 0x100fe2000801083c */
[--C-:B------:R-:W-:Y:S01]  /*11250*/  FFMA.FTZ R122, R245, UR13, -R60.reuse ;  /* 0x0000000df57a7c23 */ /* 0x100fe2000801083c */
[--C-:B------:R-:W-:Y:S01]  /*11260*/  FFMA.FTZ R143, R143, UR13, -R60.reuse ;  /* 0x0000000d8f8f7c23 */ /* 0x100fe2000801083c */
[----:B------:R-:W4:Y:S01]  /*11270*/  MUFU.EX2 R172, R172 ;  /* 0x000000ac00ac7308 */ /* 0x000f220000000800 */
[----:B--2---:R-:W-:Y:S01]  /*11280*/  F2FP.F16.F32.PACK_AB R29, R178, R207 ;  /* 0x000000cfb21d723e */ /* 0x004fe200000000ff */
[----:B------:R-:W2:Y:S01]  /*11290*/  LDSM.16.MT88.4 R40, [R197+0x5400] ;  /* 0x00540000c528783b */ /* 0x000ea20000004200 */
[--C-:B------:R-:W-:Y:S01]  /*112a0*/  FFMA.FTZ R132, R243, UR13, -R60.reuse ;  /* 0x0000000df3847c23 */ /* 0x100fe2000801083c */
[--C-:B------:R-:W-:Y:S01]  /*112b0*/  FFMA.FTZ R145, R145, UR13, -R60.reuse ;  /* 0x0000000d91917c23 */ /* 0x100fe2000801083c */
[--C-:B------:R-:W-:Y:S01]  /*112c0*/  FFMA.FTZ R181, R181, UR13, -R60.reuse ;  /* 0x0000000db5b57c23 */ /* 0x100fe2000801083c */
[----:B------:R-:W5:Y:S01]  /*112d0*/  LDSM.16.MT88.4 R32, [R197+0x5800] ;  /* 0x00580000c520783b */ /* 0x000f620000004200 */
        /* <DEDUP_REMOVED lines=18> */
[C---:B-1----:R-:W-:Y:S01]  /*11400*/  HMMA.16816.F32 R16, R28.reuse, R12, RZ ;  /* 0x0000000c1c10723c */ /* 0x042fe200000018ff */
[--C-:B------:R-:W-:Y:S01]  /*11410*/  FFMA.FTZ R223, R223, UR13, -R60.reuse ;  /* 0x0000000ddfdf7c23 */ /* 0x100fe2000801083c */
[--C-:B------:R-:W-:Y:S01]  /*11420*/  FFMA.FTZ R190, R219, UR13, -R60.reuse ;  /* 0x0000000ddbbe7c23 */ /* 0x100fe2000801083c */
[--C-:B------:R-:W-:Y:S01]  /*11430*/  FFMA.FTZ R217, R217, UR13, -R60.reuse ;  /* 0x0000000dd9d97c23 */ /* 0x100fe2000801083c */
[----:B------:R-:W-:Y:S01]  /*11440*/  FFMA.FTZ R200, R215, UR13, -R60 ;  /* 0x0000000dd7c87c23 */ /* 0x000fe2000801083c */
[----:B------:R-:W-:Y:S01]  /*11450*/  FADD.FTZ R178, R207, R178 ;  /* 0x000000b2cfb27221 */ /* 0x000fe20000010000 */
[C---:B------:R-:W-:Y:S01]  /*11460*/  HMMA.16816.F32 R12, R28.reuse, R14, RZ ;  /* 0x0000000e1c0c723c */ /* 0x040fe200000018ff */
[----:B------:R-:W1:Y:S01]  /*11470*/  MUFU.EX2 R134, R134 ;  /* 0x0000008600867308 */ /* 0x000e620000000800 */
[----:B---3--:R-:W-:Y:S01]  /*11480*/  F2FP.F16.F32.PACK_AB R37, R140, R183 ;  /* 0x000000b78c25723e */ /* 0x008fe200000000ff */
[----:B------:R-:W-:Y:S01]  /*11490*/  FADD.FTZ R201, R201, R178 ;  /* 0x000000b2c9c97221 */ /* 0x000fe20000010000 */
[--C-:B------:R-:W-:Y:S01]  /*114a0*/  FFMA.FTZ R199, R199, UR13, -R60.reuse ;  /* 0x0000000dc7c77c23 */ /* 0x100fe2000801083c */
[--C-:B------:R-:W-:Y:S01]  /*114b0*/  FFMA.FTZ R179, R179, UR13, -R60.reuse ;  /* 0x0000000db3b37c23 */ /* 0x100fe2000801083c */
[C---:B------:R-:W-:Y:S01]  /*114c0*/  HMMA.16816.F32 R8, R28.reuse, R24, RZ ;  /* 0x000000181c08723c */ /* 0x040fe200000018ff */
[--C-:B------:R-:W-:Y:S01]  /*114d0*/  FFMA.FTZ R147, R147, UR13, -R60.reuse ;  /* 0x0000000d93937c23 */ /* 0x100fe2000801083c */
        /* <DEDUP_REMOVED lines=9> */
[----:B------:R-:W3:Y:S01]  /*11570*/  MUFU.EX2 R124, R124 ;  /* 0x0000007c007c7308 */ /* 0x000ee20000000800 */
[----:B-1----:R-:W-:Y:S01]  /*11580*/  F2FP.F16.F32.PACK_AB R39, R134, R173 ;  /* 0x000000ad8627723e */ /* 0x002fe200000000ff */
[--C-:B------:R-:W-:Y:S01]  /*11590*/  FFMA.FTZ R53, R53, UR13, -R60.reuse ;  /* 0x0000000d35357c23 */ /* 0x100fe2000801083c */
[----:B------:R-:W-:Y:S01]  /*115a0*/  F2FP.F16.F32.PACK_AB R26, R120, R139 ;  /* 0x0000008b781a723e */ /* 0x000fe200000000ff */
[----:B------:R-:W-:-:S04]  /*115b0*/  FFMA.FTZ R52, R52, UR13, -R60 ;  /* 0x0000000d34347c23 */ /* 0x000fc8000801083c */
[----:B------:R-:W-:Y:S01]  /*115c0*/  MUFU.EX2 R137, R137 ;  /* 0x0000008900897308 */ /* 0x000fe20000000800 */
[C---:B------:R-:W-:Y:S06]  /*115d0*/  HMMA.16816.F32 R16, R36.reuse, R4, R16 ;  /* 0x000000042410723c */ /* 0x040fec0000001810 */
[----:B------:R-:W-:Y:S01]  /*115e0*/  HMMA.16816.F32 R12, R36, R6, R12 ;  /* 0x00000006240c723c */ /* 0x000fe2000000180c */
[----:B------:R-:W1:Y:S01]  /*115f0*/  MUFU.EX2 R112, R112 ;  /* 0x0000007000707308 */ /* 0x000e620000000800 */
[----:B------:R-:W4:Y:S01]  /*11600*/  LDSM.16.MT88.4 R4, [R198+0x5c00] ;  /* 0x005c0000c604783b */ /* 0x000f220000004200 */
[----:B---3--:R-:W-:-:S03]  /*11610*/  F2FP.F16.F32.PACK_AB R25, R124, R141 ;  /* 0x0000008d7c19723e */ /* 0x008fc600000000ff */
[C---:B--2---:R-:W-:Y:S03]  /*11620*/  HMMA.16816.F32 R8, R36.reuse, R40, R8 ;  /* 0x000000282408723c */ /* 0x044fe60000001808 */
[----:B------:R-:W-:Y:S03]  /*11630*/  MUFU.EX2 R121, R121 ;  /* 0x0000007900797308 */ /* 0x000fe60000000800 */
[----:B------:R-:W-:Y:S01]  /*11640*/  HMMA.16816.F32 R28, R36, R42, R28 ;  /* 0x0000002a241c723c */ /* 0x000fe2000000181c */
[----:B------:R-:W2:Y:S04]  /*11650*/  LDSM.16.MT88.4 R36, [R197+0x5c00] ;  /* 0x005c0000c524783b */ /* 0x000ea80000004200 */
[----:B------:R-:W3:Y:S01]  /*11660*/  MUFU.EX2 R106, R106 ;  /* 0x0000006a006a7308 */ /* 0x000ee20000000800 */
[----:B-1----:R-:W-:Y:S01]  /*11670*/  F2FP.F16.F32.PACK_AB R27, R112, R137 ;  /* 0x00000089701b723e */ /* 0x002fe200000000ff */
[----:B------:R-:W-:Y:S06]  /*11680*/  LDSM.16.MT88.4 R40, [R197+0x6000] ;  /* 0x00600000c528783b */ /* 0x000fec0000004200 */
[----:B------:R-:W-:Y:S01]  /*11690*/  MUFU.EX2 R104, R104 ;  /* 0x0000006800687308 */ /* 0x000fe20000000800 */
[C---:B------:R-:W-:Y:S06]  /*116a0*/  HMMA.16816.F32 R16, R24.reuse, R20, R16 ;  /* 0x000000141810723c */ /* 0x040fec0000001810 */
[C---:B------:R-:W-:Y:S01]  /*116b0*/  HMMA.16816.F32 R12, R24.reuse, R22, R12 ;  /* 0x00000016180c723c */ /* 0x040fe2000000180c */
[----:B------:R-:W1:Y:S01]  /*116c0*/  MUFU.EX2 R125, R125 ;  /* 0x0000007d007d7308 */ /* 0x000e620000000800 */
[----:B------:R-:W2:Y:S04]  /*116d0*/  LDSM.16.MT88.4 R20, [R198+0x6000] ;  /* 0x00600000c614783b */ /* 0x000ea80000004200 */
[C---:B-----5:R-:W-:Y:S03]  /*116e0*/  HMMA.16816.F32 R8, R24.reuse, R32, R8 ;  /* 0x000000201808723c */ /* 0x060fe60000001808 */
[----:B------:R-:W-:Y:S03]  /*116f0*/  MUFU.EX2 R114, R114 ;  /* 0x0000007200727308 */ /* 0x000fe60000000800 */
[----:B------:R-:W-:Y:S01]  /*11700*/  HMMA.16816.F32 R28, R24, R34, R28 ;  /* 0x00000022181c723c */ /* 0x000fe2000000181c */
[----:B------:R-:W-:-:S04]  /*11710*/  F2FP.F16.F32.PACK_AB R32, R100, R111 ;  /* 0x0000006f6420723e */ /* 0x000fc800000000ff */
[----:B------:R-:W5:Y:S02]  /*11720*/  MUFU.EX2 R133, R133 ;  /* 0x0000008500857308 */ /* 0x000f640000000800 */
[----:B------:R-:W-:Y:S02]  /*11730*/  F2FP.F16.F32.PACK_AB R24, R110, R123 ;  /* 0x0000007b6e18723e */ /* 0x000fe400000000ff */
[----:B---3--:R-:W-:Y:S02]  /*11740*/  F2FP.F16.F32.PACK_AB R25, R106, R121 ;  /* 0x000000796a19723e */ /* 0x008fe400000000ff */
[----:B------:R-:W-:Y:S02]  /*11750*/  F2FP.F16.F32.PACK_AB R26, R102, R115 ;  /* 0x00000073661a723e */ /* 0x000fe400000000ff */
[----:B-1----:R-:W-:Y:S01]  /*11760*/  F2FP.F16.F32.PACK_AB R27, R125, R104 ;  /* 0x000000687d1b723e */ /* 0x002fe200000000ff */
[----:B------:R-:W-:Y:S01]  /*11770*/  MUFU.EX2 R122, R122 ;  /* 0x0000007a007a7308 */ /* 0x000fe20000000800 */
[----:B------:R-:W-:-:S05]  /*11780*/  F2FP.F16.F32.PACK_AB R34, R98, R107 ;  /* 0x0000006b6222723e */ /* 0x000fca00000000ff */
[----:B----4-:R-:W-:Y:S02]  /*11790*/  HMMA.16816.F32 R16, R24, R4, R16 ;  /* 0x000000041810723c */ /* 0x010fe40000001810 */
[----:B------:R-:W1:Y:S01]  /*117a0*/  MUFU.EX2 R143, R143 ;  /* 0x0000008f008f7308 */ /* 0x000e620000000800 */
[----:B-----5:R-:W-:-:S03]  /*117b0*/  F2FP.F16.F32.PACK_AB R33, R133, R114 ;  /* 0x000000728521723e */ /* 0x020fc600000000ff */
[C---:B------:R-:W-:Y:S01]  /*117c0*/  HMMA.16816.F32 R12, R24.reuse, R6, R12 ;  /* 0x00000006180c723c */ /* 0x040fe2000000180c */
[----:B------:R-:W3:Y:S03]  /*117d0*/  LDSM.16.MT88.4 R4, [R198+0x6400] ;  /* 0x00640000c604783b */ /* 0x000ee60000004200 */
[----:B------:R-:W-:Y:S02]  /*117e0*/  MUFU.EX2 R132, R132 ;  /* 0x0000008400847308 */ /* 0x000fe40000000800 */
[C---:B--2---:R-:W-:Y:S06]  /*117f0*/  HMMA.16816.F32 R8, R24.reuse, R36, R8 ;  /* 0x000000241808723c */ /* 0x044fec0000001808 */
[----:B------:R-:W-:Y:S01]  /*11800*/  HMMA.16816.F32 R28, R24, R38, R28 ;  /* 0x00000026181c723c */ /* 0x000fe2000000181c */
[----:B-1----:R-:W-:Y:S01]  /*11810*/  F2FP.F16.F32.PACK_AB R35, R143, R122 ;  /* 0x0000007a8f23723e */ /* 0x002fe200000000ff */
        /* <DEDUP_REMOVED lines=62> */
[----:B------:R-:W-:Y:S01]  /*11c00*/  FADD.FTZ R183, R183, R176 ;  /* 0x000000b0b7b77221 */ /* 0x000fe20000010000 */
[----:B------:R-:W-:Y:S01]  /*11c10*/  MUFU.EX2 R76, R76 ;  /* 0x0000004c004c7308 */ /* 0x000fe20000000800 */
[----:B-----5:R-:W-:Y:S01]  /*11c20*/  HMMA.16816.F32 R16, R20, R24, R16 ;  /* 0x000000181410723c */ /* 0x020fe20000001810 */
[----:B------:R-:W-:-:S04]  /*11c30*/  FADD.FTZ R144, R144, R189 ;  /* 0x000000bd90907221 */ /* 0x000fc80000010000 */
[----:B------:R-:W-:Y:S01]  /*11c40*/  FADD.FTZ R177, R177, R144 ;  /* 0x00000090b1b17221 */ /* 0x000fe20000010000 */
[C---:B------:R-:W-:Y:S01]  /*11c50*/  HMMA.16816.F32 R12, R20.reuse, R26, R12 ;  /* 0x0000001a140c723c */ /* 0x040fe2000000180c */
[----:B------:R-:W3:Y:S01]  /*11c60*/  MUFU.EX2 R73, R73 ;  /* 0x0000004900497308 */ /* 0x000ee20000000800 */
[----:B-1----:R-:W-:Y:S01]  /*11c70*/  F2FP.F16.F32.PACK_AB R36, R75, R78 ;  /* 0x0000004e4b24723e */ /* 0x002fe200000000ff */
[----:B------:R-:W1:Y:S01]  /*11c80*/  LDSM.16.MT88.4 R24, [R198+0x7800] ;  /* 0x00780000c618783b */ /* 0x000e620000004200 */
[----:B------:R-:W-:Y:S02]  /*11c90*/  FADD.FTZ R136, R136, R177 ;  /* 0x000000b188887221 */ /* 0x000fe40000010000 */
[C---:B------:R-:W-:Y:S02]  /*11ca0*/  HMMA.16816.F32 R8, R20.reuse, R32, R8 ;  /* 0x000000201408723c */ /* 0x040fe40000001808 */
[----:B------:R-:W-:Y:S01]  /*11cb0*/  FADD.FTZ R171, R171, R136 ;  /* 0x00000088abab7221 */ /* 0x000fe20000010000 */
[----:B------:R-:W-:Y:S03]  /*11cc0*/  MUFU.EX2 R188, R188 ;  /* 0x000000bc00bc7308 */ /* 0x000fe60000000800 */
[----:B------:R-:W-:Y:S01]  /*11cd0*/  HMMA.16816.F32 R28, R20, R34, R28 ;  /* 0x00000022141c723c */ /* 0x000fe2000000181c */
[----:B------:R-:W5:Y:S01]  /*11ce0*/  LDSM.16.MT88.4 R20, [R197+0x7800] ;  /* 0x00780000c514783b */ /* 0x000f620000004200 */
[----:B------:R-:W-:Y:S01]  /*11cf0*/  FADD.FTZ R126, R126, R171 ;  /* 0x000000ab7e7e7221 */ /* 0x000fe20000010000 */
[----:B------:R-:W-:-:S02]  /*11d00*/  FFMA.FTZ R171, R48, UR13, -R60 ;  /* 0x0000000d30ab7c23 */ /* 0x000fc4000801083c */
        /* <DEDUP_REMOVED lines=24> */
[----:B------:R-:W3:Y:S01]  /*11e90*/  MUFU.EX2 R69, R69 ;  /* 0x0000004500457308 */ /* 0x000ee20000000800 */
[----:B----4-:R-:W-:Y:S01]  /*11ea0*/  F2FP.F16.F32.PACK_AB R32, R71, R74 ;  /* 0x0000004a4720723e */ /* 0x010fe200000000ff */
[----:B------:R-:W-:Y:S01]  /*11eb0*/  FADD.FTZ R173, R173, R4 ;  /* 0x00000004adad7221 */ /* 0x000fe20000010000 */
[C---:B--2---:R-:W-:Y:S01]  /*11ec0*/  HMMA.16816.F32 R8, R36.reuse, R40, R8 ;  /* 0x000000282408723c */ /* 0x044fe20000001808 */
[----:B------:R-:W2:Y:S01]  /*11ed0*/  LDSM.16.MT88.4 R4, [R198+0x7c00] ;  /* 0x007c0000c604783b */ /* 0x000ea20000004200 */
[----:B------:R-:W-:Y:S01]  /*11ee0*/  FADD.FTZ R96, R96, R105 ;  /* 0x0000006960607221 */ /* 0x000fe20000010000 */
[----:B------:R-:W-:Y:S02]  /*11ef0*/  FADD.FTZ R134, R134, R173 ;  /* 0x000000ad86867221 */ /* 0x000fe40000010000 */
[----:B------:R-:W-:Y:S01]  /*11f00*/  MUFU.EX2 R200, R200 ;  /* 0x000000c800c87308 */ /* 0x000fe20000000800 */
[----:B------:R-:W-:Y:S01]  /*11f10*/  HMMA.16816.F32 R28, R36, R42, R28 ;  /* 0x0000002a241c723c */ /* 0x000fe2000000181c */
[----:B------:R-:W-:Y:S01]  /*11f20*/  FADD.FTZ R141, R141, R134 ;  /* 0x000000868d8d7221 */ /* 0x000fe20000010000 */
[----:B------:R-:W-:Y:S01]  /*11f30*/  FFMA.FTZ R40, R109, UR13, -R60 ;  /* 0x0000000d6d287c23 */ /* 0x000fe2000801083c */
[----:B------:R-:W-:-:S02]  /*11f40*/  FADD.FTZ R99, R99, R96 ;  /* 0x0000006063637221 */ /* 0x000fc40000010000 */
[----:B------:R-:W-:Y:S02]  /*11f50*/  FADD.FTZ R124, R124, R141 ;  /* 0x0000008d7c7c7221 */ /* 0x000fe40000010000 */
[----:B------:R-:W4:Y:S01]  /*11f60*/  MUFU.EX2 R199, R199 ;  /* 0x000000c700c77308 */ /* 0x000f220000000800 */
[----:B---3--:R-:W-:Y:S01]  /*11f70*/  F2FP.F16.F32.PACK_AB R34, R69, R72 ;  /* 0x000000484522723e */ /* 0x008fe200000000ff */
[----:B------:R-:W-:Y:S01]  /*11f80*/  FADD.FTZ R137, R137, R124 ;  /* 0x0000007c89897221 */ /* 0x000fe20000010000 */
[--C-:B------:R-:W-:Y:S01]  /*11f90*/  FFMA.FTZ R37, R135, UR13, -R60.reuse ;  /* 0x0000000d87257c23 */ /* 0x100fe2000801083c */
[--C-:B------:R-:W-:Y:S01]  /*11fa0*/  FFMA.FTZ R38, R127, UR13, -R60.reuse ;  /* 0x0000000d7f267c23 */ /* 0x100fe2000801083c */
[--C-:B------:R-:W-:Y:S01]  /*11fb0*/  FFMA.FTZ R39, R113, UR13, -R60.reuse ;  /* 0x0000000d71277c23 */ /* 0x100fe2000801083c */
        /* <DEDUP_REMOVED lines=20> */
[----:B------:R-:W4:Y:S01]  /*12100*/  MUFU.EX2 R67, R67 ;  /* 0x0000004300437308 */ /* 0x000f220000000800 */
[----:B---3--:R-:W-:Y:S01]  /*12110*/  F2FP.F16.F32.PACK_AB R35, R179, R172 ;  /* 0x000000acb323723e */ /* 0x008fe200000000ff */
[----:B------:R-:W-:-:S04]  /*12120*/  FADD.FTZ R122, R122, R133 ;  /* 0x000000857a7a7221 */ /* 0x000fc80000010000 */
[----:B------:R-:W-:Y:S02]  /*12130*/  FADD.FTZ R143, R143, R122 ;  /* 0x0000007a8f8f7221 */ /* 0x000fe40000010000 */
[----:B-1----:R-:W-:Y:S01]  /*12140*/  HMMA.16816.F32 R16, R32, R24, R16 ;  /* 0x000000182010723c */ /* 0x002fe20000001810 */
        /* <DEDUP_REMOVED lines=10> */
[----:B------:R-:W5:Y:S01]  /*121f0*/  LDSM.16.MT88.4 R32, [R198+0x8000] ;  /* 0x00800000c620783b */ /* 0x000f620000004200 */
[----:B----4-:R-:W-:Y:S01]  /*12200*/  F2FP.F16.F32.PACK_AB R20, R67, R70 ;  /* 0x000000464314723e */ /* 0x010fe200000000ff */
[----:B------:R-:W-:-:S04]  /*12210*/  FADD.FTZ R181, R138, R181 ;  /* 0x000000b58ab57221 */ /* 0x000fc80000010000 */
        /* <DEDUP_REMOVED lines=18> */
[----:B------:R-:W-:Y:S01]  /*12340*/  MUFU.EX2 R64, R64 ;  /* 0x0000004000407308 */ /* 0x000fe20000000800 */
[----:B--2---:R-:W-:Y:S01]  /*12350*/  HMMA.16816.F32 R16, R20, R4, R16 ;  /* 0x000000041410723c */ /* 0x004fe20000001810 */
[----:B------:R-:W-:-:S04]  /*12360*/  FADD.FTZ R186, R186, R221 ;  /* 0x000000ddbaba7221 */ /* 0x000fc80000010000 */
[----:B------:R-:W-:Y:S01]  /*12370*/  FADD.FTZ R225, R225, R186 ;  /* 0x000000bae1e17221 */ /* 0x000fe20000010000 */
[----:B------:R-:W-:Y:S01]  /*12380*/  HMMA.16816.F32 R12, R20, R6, R12 ;  /* 0x00000006140c723c */ /* 0x000fe2000000180c */
[----:B------:R-:W2:Y:S01]  /*12390*/  MUFU.EX2 R61, R61 ;  /* 0x0000003d003d7308 */ /* 0x000ea20000000800 */
[----:B------:R-:W3:Y:S01]  /*123a0*/  LDSM.16.MT88.4 R4, [R197+0x8000] ;  /* 0x00800000c504783b */ /* 0x000ee20000004200 */
[----:B------:R-:W-:-:S03]  /*123b0*/  FADD.FTZ R188, R188, R225 ;  /* 0x000000e1bcbc7221 */ /* 0x000fc60000010000 */
[C---:B-1----:R-:W-:Y:S01]  /*123c0*/  HMMA.16816.F32 R8, R20.reuse, R24, R8 ;  /* 0x000000181408723c */ /* 0x042fe20000001808 */
[----:B------:R-:W-:Y:S01]  /*123d0*/  FADD.FTZ R223, R223, R188 ;  /* 0x000000bcdfdf7221 */ /* 0x000fe20000010000 */
[----:B------:R-:W-:Y:S01]  /*123e0*/  LDSM.16.MT88.4 R184, [R198+0x8c00] ;  /* 0x008c0000c6b8783b */ /* 0x000fe20000004200 */
[----:B------:R-:W-:Y:S02]  /*123f0*/  MUFU.EX2 R39, R39 ;  /* 0x0000002700277308 */ /* 0x000fe40000000800 */
[----:B------:R-:W-:Y:S01]  /*12400*/  FADD.FTZ R190, R190, R223 ;  /* 0x000000dfbebe7221 */ /* 0x000fe20000010000 */
[----:B------:R-:W-:Y:S01]  /*12410*/  HMMA.16816.F32 R28, R20, R26, R28 ;  /* 0x0000001a141c723c */ /* 0x000fe2000000181c */
[----:B----4-:R-:W-:Y:S01]  /*12420*/  F2FP.F16.F32.PACK_AB R24, R63, R66 ;  /* 0x000000423f18723e */ /* 0x010fe200000000ff */
[----:B------:R-:W1:Y:S01]  /*12430*/  LDSM.16.MT88.4 R20, [R198+0x8400] ;  /* 0x00840000c614783b */ /* 0x000e620000004200 */
[----:B------:R-:W-:Y:S02]  /*12440*/  FADD.FTZ R215, R215, R190 ;  /* 0x000000bed7d77221 */ /* 0x000fe40000010000 */
[----:B------:R-:W4:Y:S02]  /*12450*/  MUFU.EX2 R40, R40 ;  /* 0x0000002800287308 */ /* 0x000f240000000800 */
[----:B--2---:R-:W-:Y:S01]  /*12460*/  F2FP.F16.F32.PACK_AB R26, R61, R64 ;  /* 0x000000403d1a723e */ /* 0x004fe200000000ff */
[----:B------:R-:W-:-:S04]  /*12470*/  FADD.FTZ R200, R200, R215 ;  /* 0x000000d7c8c87221 */ /* 0x000fc80000010000 */
[----:B------:R-:W-:Y:S01]  /*12480*/  FADD.FTZ R199, R199, R200 ;  /* 0x000000c8c7c77221 */ /* 0x000fe20000010000 */
[----:B------:R-:W-:Y:S03]  /*12490*/  MUFU.EX2 R42, R42 ;  /* 0x0000002a002a7308 */ /* 0x000fe60000000800 */
[----:B------:R-:W-:-:S04]  /*124a0*/  FADD.FTZ R172, R172, R199 ;  /* 0x000000c7acac7221 */ /* 0x000fc80000010000 */
[----:B------:R-:W-:Y:S01]  /*124b0*/  FADD.FTZ R179, R179, R172 ;  /* 0x000000acb3b37221 */ /* 0x000fe20000010000 */
[----:B------:R-:W2:Y:S01]  /*124c0*/  MUFU.EX2 R101, R101 ;  /* 0x0000006500657308 */ /* 0x000ea20000000800 */
[----:B----4-:R-:W-:Y:S02]  /*124d0*/  F2FP.F16.F32.PACK_AB R25, R40, R39 ;  /* 0x000000272819723e */ /* 0x010fe400000000ff */
[----:B------:R-:W-:Y:S02]  /*124e0*/  FADD.FTZ R140, R140, R179 ;  /* 0x000000b38c8c7221 */ /* 0x000fe40000010000 */
[----:B------:R-:W-:Y:S02]  /*124f0*/  LDSM.16.MT88.4 R176, [R197+0x8c00] ;  /* 0x008c0000c5b0783b */ /* 0x000fe40000004200 */
[----:B------:R-:W-:Y:S01]  /*12500*/  FADD.FTZ R140, R41, R140 ;  /* 0x0000008c298c7221 */ /* 0x000fe20000010000 */
[----:B------:R-:W-:Y:S03]  /*12510*/  MUFU.EX2 R62, R62 ;  /* 0x0000003e003e7308 */ /* 0x000fe60000000800 */
[----:B------:R-:W-:-:S04]  /*12520*/  FADD.FTZ R37, R37, R140 ;  /* 0x0000008c25257221 */ /* 0x000fc80000010000 */
[----:B------:R-:W-:Y:S01]  /*12530*/  FADD.FTZ R38, R38, R37 ;  /* 0x0000002526267221 */ /* 0x000fe20000010000 */
[----:B------:R-:W4:Y:S01]  /*12540*/  MUFU.EX2 R59, R59 ;  /* 0x0000003b003b7308 */ /* 0x000f220000000800 */
[----:B--2---:R-:W-:-:S07]  /*12550*/  F2FP.F16.F32.PACK_AB R27, R101, R42 ;  /* 0x0000002a651b723e */ /* 0x004fce00000000ff */
[C---:B-----5:R-:W-:Y:S01]  /*12560*/  HMMA.16816.F32 R16, R24.reuse, R32, R16 ;  /* 0x000000201810723c */ /* 0x060fe20000001810 */
[----:B------:R-:W-:Y:S05]  /*12570*/  MUFU.EX2 R58, R58 ;  /* 0x0000003a003a7308 */ /* 0x000fea0000000800 */
[C---:B------:R-:W-:Y:S01]  /*12580*/  HMMA.16816.F32 R12, R24.reuse, R34, R12 ;  /* 0x00000022180c723c */ /* 0x040fe2000000180c */
[----:B------:R-:W-:Y:S02]  /*12590*/  FADD.FTZ R33, R89, R88 ;  /* 0x0000005859217221 */ /* 0x000fe40000010000 */
[----:B------:R-:W2:Y:S02]  /*125a0*/  MUFU.EX2 R47, R47 ;  /* 0x0000002f002f7308 */ /* 0x000ea40000000800 */
[----:B------:R-:W-:Y:S01]  /*125b0*/  FADD.FTZ R33, R86, R33 ;  /* 0x0000002156217221 */ /* 0x000fe20000010000 */
[----:B---3--:R-:W-:Y:S03]  /*125c0*/  HMMA.16816.F32 R8, R24, R4, R8 ;  /* 0x000000041808723c */ /* 0x008fe60000001808 */
[----:B------:R-:W-:-:S02]  /*125d0*/  FADD.FTZ R84, R84, R33 ;  /* 0x0000002154547221 */ /* 0x000fc40000010000 */
[----:B------:R-:W-:Y:S01]  /*125e0*/  MUFU.EX2 R93, R95 ;  /* 0x0000005f005d7308 */ /* 0x000fe20000000800 */
[----:B------:R-:W3:Y:S01]  /*125f0*/  LDSM.16.MT88.4 R32, [R197+0x8400] ;  /* 0x00840000c520783b */ /* 0x000ee20000004200 */
[----:B------:R-:W-:Y:S01]  /*12600*/  FADD.FTZ R81, R81, R84 ;  /* 0x0000005451517221 */ /* 0x000fe20000010000 */
[----:B------:R-:W-:Y:S01]  /*12610*/  HMMA.16816.F32 R28, R24, R6, R28 ;  /* 0x00000006181c723c */ /* 0x000fe2000000181c */
[----:B----4-:R-:W-:Y:S01]  /*12620*/  F2FP.F16.F32.PACK_AB R4, R59, R62 ;  /* 0x0000003e3b04723e */ /* 0x010fe200000000ff */
[----:B------:R-:W-:Y:S01]  /*12630*/  LDSM.16.MT88.4 R24, [R198+0x8800] ;  /* 0x00880000c618783b */ /* 0x000fe20000004200 */
[----:B------:R-:W-:Y:S02]  /*12640*/  FADD.FTZ R82, R82, R81 ;  /* 0x0000005152527221 */ /* 0x000fe40000010000 */
[----:B------:R-:W4:Y:S02]  /*12650*/  MUFU.EX2 R90, R94 ;  /* 0x0000005e005a7308 */ /* 0x000f240000000800 */
        /* <DEDUP_REMOVED lines=34> */
[----:B--2---:R-:W-:Y:S01]  /*12880*/  F2FP.F16.F32.PACK_AB R6, R3, R44 ;  /* 0x0000002c0306723e */ /* 0x004fe200000000ff */
[----:B------:R-:W-:Y:S02]  /*12890*/  FFMA.FTZ R34, R50, UR13, -R60 ;  /* 0x0000000d32227c23 */ /* 0x000fe4000801083c */
[----:B------:R-:W-:Y:S02]  /*128a0*/  FADD.FTZ R63, R63, R66 ;  /* 0x000000423f3f7221 */ /* 0x000fe40000010000 */
[----:B------:R-:W-:Y:S02]  /*128b0*/  MUFU.EX2 R53, R53 ;  /* 0x0000003500357308 */ /* 0x000fe40000000800 */
[----:B------:R-:W-:-:S04]  /*128c0*/  FADD.FTZ R64, R64, R63 ;  /* 0x0000003f40407221 */ /* 0x000fc80000010000 */
[----:B------:R-:W-:Y:S02]  /*128d0*/  FADD.FTZ R61, R61, R64 ;  /* 0x000000403d3d7221 */ /* 0x000fe40000010000 */
[----:B------:R-:W2:Y:S01]  /*128e0*/  MUFU.EX2 R52, R52 ;  /* 0x0000003400347308 */ /* 0x000ea20000000800 */
[----:B---3--:R-:W-:Y:S01]  /*128f0*/  F2FP.F16.F32.PACK_AB R5, R54, R55 ;  /* 0x000000373605723e */ /* 0x008fe200000000ff */
[----:B------:R-:W-:-:S04]  /*12900*/  FADD.FTZ R62, R62, R61 ;  /* 0x0000003d3e3e7221 */ /* 0x000fc80000010000 */
        /* <DEDUP_REMOVED lines=17> */
[----:B------:R-:W-:Y:S02]  /*12a20*/  FFMA.FTZ R24, R49, UR13, -R60 ;  /* 0x0000000d31187c23 */ /* 0x000fe4000801083c */
[----:B------:R-:W-:Y:S02]  /*12a30*/  FADD.FTZ R42, R42, R21 ;  /* 0x000000152a2a7221 */ /* 0x000fe40000010000 */
        /* <DEDUP_REMOVED lines=58> */
[C---:B------:R-:W-:Y:S01]  /*12de0*/  IMAD R6, R3.reuse, R6, R5 ;  /* 0x0000000603067224 */ /* 0x040fe200078e0205 */
[----:B------:R-:W-:Y:S01]  /*12df0*/  LOP3.LUT R5, R4, UR12, RZ, 0x3c, !PT ;  /* 0x0000000c04057c12 */ /* 0x000fe2000f8e3cff */
[----:B------:R-:W-:Y:S01]  /*12e00*/  ULDC.64 UR12, c[0x0][0x250] ;  /* 0x00009400000c7ab9 */ /* 0x000fe20000000a00 */
        /* <DEDUP_REMOVED lines=9> */
[----:B------:R-:W-:-:S02]  /*12ea0*/  LOP3.LUT R3, R4, UR4, RZ, 0x3c, !PT ;  /* 0x0000000404037c12 */ /* 0x000fc4000f8e3cff */
[----:B------:R-:W-:Y:S02]  /*12eb0*/  ISETP.NE.AND P1, PT, R4, RZ, PT ;  /* 0x000000ff0400720c */ /* 0x000fe40003f25270 */
        /* <DEDUP_REMOVED lines=11> */
[----:B------:R-:W-:Y:S01]  /*12f70*/  IMAD.IADD R5, R5, 0x1, -R7 ;  /* 0x0000000105057824 */ /* 0x000fe200078e0a07 */
[----:B------:R-:W-:-:S03]  /*12f80*/  MOV R9, UR12 ;  /* 0x0000000c00097c02 */ /* 0x000fc60008000f00 */
[----:B------:R-:W-:-:S05]  /*12f90*/  IMAD R8, R5, R4, -0x100 ;  /* 0xffffff0005087424 */ /* 0x000fca00078e0204 */
[----:B------:R-:W-:-:S05]  /*12fa0*/  SHF.R.S32.HI R4, RZ, 0x1f, R8 ;  /* 0x0000001fff047819 */ /* 0x000fca0000011408 */
[----:B------:R-:W-:-:S04]  /*12fb0*/  IMAD R5, R4, R9, RZ ;  /* 0x0000000904057224 */ /* 0x000fc800078e02ff */
[C---:B------:R-:W-:Y:S01]  /*12fc0*/  IMAD R5, R8.reuse, UR13, R5 ;  /* 0x0000000d08057c24 */ /* 0x040fe2000f8e0205 */
[----:B------:R-:W-:Y:S01]  /*12fd0*/  ULDC.64 UR12, c[0x0][0x238] ;  /* 0x00008e00000c7ab9 */ /* 0x000fe20000000a00 */
[----:B--2---:R-:W-:Y:S02]  /*12fe0*/  IMAD.IADD R3, R3, 0x1, -R6 ;  /* 0x0000000103037824 */ /* 0x004fe400078e0a06 */
[----:B------:R-:W-:-:S03]  /*12ff0*/  IMAD.WIDE.U32 R6, R8, R9, RZ ;  /* 0x0000000908067225 */ /* 0x000fc600078e00ff */
[----:B------:R-:W-:Y:S02]  /*13000*/  SHF.R.S32.HI R4, RZ, 0x1f, R3 ;  /* 0x0000001fff047819 */ /* 0x000fe40000011403 */
[----:B------:R-:W-:-:S03]  /*13010*/  IADD3 R7, R7, R5, RZ ;  /* 0x0000000507077210 */ /* 0x000fc60007ffe0ff */
[----:B------:R-:W-:Y:S02]  /*13020*/  IMAD R4, R4, UR12, RZ ;  /* 0x0000000c04047c24 */ /* 0x000fe4000f8e02ff */
[----:B------:R-:W-:-:S04]  /*13030*/  IMAD.WIDE.U32 R6, R3, UR12, R6 ;  /* 0x0000000c03067c25 */ /* 0x000fc8000f8e0006 */
[----:B------:R-:W-:-:S04]  /*13040*/  IMAD R4, R3, UR13, R4 ;  /* 0x0000000d03047c24 */ /* 0x000fc8000f8e0204 */
[----:B------:R-:W-:Y:S01]  /*13050*/  IMAD.IADD R11, R7, 0x1, R4 ;  /* 0x00000001070b7824 */ /* 0x000fe200078e0204 */
[----:B------:R-:W-:Y:S06]  /*13060*/  BRA `(.L_x_2260) ;  /* 0x0000000000107947 */ /* 0x000fec0003800000 */
.L_x_2259:
[----:B------:R-:W1:Y:S02]  /*13070*/  LDC R9, c[0x0][0x250] ;  /* 0x00009400ff097b82 */ /* 0x000e640000000800 */
[----:B-1----:R-:W-:-:S05]  /*13080*/  IMAD.SHL.U32 R6, R9, 0x100, RZ ;  /* 0x0000010009067824 */ /* 0x002fca00078e00ff */
[----:B------:R-:W-:-:S04]  /*13090*/  IADD3 R6, -R6, RZ, RZ ;  /* 0x000000ff06067210 */ /* 0x000fc80007ffe1ff */
[----:B------:R-:W-:-:S07]  /*130a0*/  SHF.R.S32.HI R11, RZ, 0x1f, R6 ;  /* 0x0000001fff0b7819 */ /* 0x000fce0000011406 */
.L_x_2260:
[----:B------:R-:W-:Y:S01]  /*130b0*/  ULDC UR4, c[0x0][0x2d0] ;  /* 0x0000b40000047ab9 */ /* 0x000fe20000000800 */
[----:B------:R-:W-:Y:S01]  /*130c0*/  LEA R212, P0, R6, R212, 0x1 ;  /* 0x000000d406d47211 */ /* 0x000fe200078008ff */
[----:B------:R-:W-:Y:S01]  /*130d0*/  IMAD.SHL.U32 R2, R2, 0x2, RZ ;  /* 0x0000000202027824 */ /* 0x000fe200078e00ff */
[----:B------:R-:W-:Y:S01]  /*130e0*/  ISETP.GE.AND P1, PT, R148, UR4, PT ;  /* 0x0000000494007c0c */ /* 0x000fe2000bf26270 */
[----:B------:R-:W-:Y:S01]  /*130f0*/  USHF.L.U32 UR4, UR9, 0x8, URZ ;  /* 0x0000000809047899 */ /* 0x000fe2000800063f */
[----:B------:R-:W-:Y:S01]  /*13100*/  LEA.HI.X R213, R6, R213, R11, 0x1, P0 ;  /* 0x000000d506d57211 */ /* 0x000fe200000f0c0b */
[----:B------:R-:W-:-:S04]  /*13110*/  UISETP.GE.AND UP0, UPT, UR22, 0x3, UPT ;  /* 0x000000031600788c */ /* 0x000fc8000bf06270 */
[----:B------:R-:W-:Y:S02]  /*13120*/  IMAD.U32 R221, RZ, RZ, UR4 ;  /* 0x00000004ffdd7e24 */ /* 0x000fe4000f8e00ff */
[----:B------:R-:W-:Y:S02]  /*13130*/  IMAD.U32 R219, RZ, RZ, UR4 ;  /* 0x00000004ffdb7e24 */ /* 0x000fe4000f8e00ff */
[----:B------:R-:W-:Y:S01]  /*13140*/  IMAD.U32 R217, RZ, RZ, UR4 ;  /* 0x00000004ffd97e24 */ /* 0x000fe2000f8e00ff */
[----:B------:R-:W-:Y:S01]  /*13150*/  LOP3.LUT R221, R221, 0x10, R0, 0xfe, !PT ;  /* 0x00000010dddd7812 */ /* 0x000fe200078efe00 */
[----:B------:R-:W1:Y:S01]  /*13160*/  @!P1 LDC R116, c[0x0][0x254] ;  /* 0x00009500ff749b82 */ /* 0x000e620000000800 */
[-C--:B------:R-:W-:Y:S01]  /*13170*/  @!P1 IADD3 R4, P2, P0, R6, R118.reuse, R175 ;  /* 0x0000007606049210 */ /* 0x080fe2000785e0af */
[----:B------:R-:W-:Y:S01]  /*13180*/  @P1 STS [R196+0x5000], RZ ;  /* 0x005000ffc4001388 */ /* 0x000fe20000000800 */
[----:B------:R-:W-:Y:S01]  /*13190*/  @!P1 IMAD.MOV.U32 R20, RZ, RZ, R118 ;  /* 0x000000ffff149224 */ /* 0x000fe200078e0076 */
[----:B------:R-:W-:Y:S01]  /*131a0*/  LOP3.LUT R219, R219, 0x18, R0, 0xfe, !PT ;  /* 0x00000018dbdb7812 */ /* 0x000fe200078efe00 */
[----:B------:R-:W-:Y:S01]  /*131b0*/  @!P1 IMAD.MOV.U32 R21, RZ, RZ, R117 ;  /* 0x000000ffff159224 */ /* 0x000fe200078e0075 */
[----:B------:R-:W-:Y:S01]  /*131c0*/  @!P1 IADD3.X R3, R11, R117, R174, P2, P0 ;  /* 0x000000750b039210 */ /* 0x000fe200017e04ae */
[----:B------:R-:W-:Y:S01]  /*131d0*/  @P1 STS [R196+0x5004], RZ ;  /* 0x005004ffc4001388 */ /* 0x000fe20000000800 */
[----:B------:R-:W2:Y:S01]  /*131e0*/  @!P1 LDC R8, c[0x0][0x254] ;  /* 0x00009500ff089b82 */ /* 0x000ea20000000800 */
[C---:B------:R-:W-:Y:S01]  /*131f0*/  @!P1 LEA R16, P2, R4.reuse, UR10, 0x1 ;  /* 0x0000000a04109c11 */ /* 0x040fe2000f8408ff */
[----:B------:R-:W-:Y:S01]  /*13200*/  @!P1 IMAD.MOV.U32 R18, RZ, RZ, R118 ;  /* 0x000000ffff129224 */ /* 0x000fe200078e0076 */
[C---:B------:R-:W-:Y:S01]  /*13210*/  @!P1 LEA R13, P0, R9.reuse, R118, 0x6 ;  /* 0x00000076090d9211 */ /* 0x040fe200078030ff */
[----:B------:R-:W-:Y:S01]  /*13220*/  @P1 STS.64 [R196+0x5008], RZ ;  /* 0x005008ffc4001388 */ /* 0x000fe20000000a00 */
[----:B------:R-:W-:Y:S01]  /*13230*/  @!P1 LEA.HI.X R17, R4, UR11, R3, 0x1, P2 ;  /* 0x0000000b04119c11 */ /* 0x000fe200090f0c03 */
[----:B------:R-:W-:Y:S01]  /*13240*/  @!P1 IMAD.MOV.U32 R19, RZ, RZ, R117 ;  /* 0x000000ffff139224 */ /* 0x000fe200078e0075 */
[----:B------:R-:W-:Y:S01]  /*13250*/  @!P1 IADD3 R13, P2, R6, R13, RZ ;  /* 0x0000000d060d9210 */ /* 0x000fe20007f5e0ff */
[----:B------:R-:W3:Y:S01]  /*13260*/  @!P1 LDC R7, c[0x0][0x254] ;  /* 0x00009500ff079b82 */ /* 0x000ee20000000800 */
[----:B------:R-:W-:Y:S01]  /*13270*/  @!PT LDS RZ, [RZ] ;  /* 0x00000000fffff984 */ /* 0x000fe20000000800 */
[----:B------:R-:W-:Y:S01]  /*13280*/  @!PT LDS RZ, [RZ] ;  /* 0x00000000fffff984 */ /* 0x000fe20000000800 */
[----:B------:R-:W-:Y:S01]  /*13290*/  @!PT LDS RZ, [RZ] ;  /* 0x00000000fffff984 */ /* 0x000fe20000000800 */
[----:B------:R-:W-:Y:S01]  /*132a0*/  @!P1 LDGSTS.E.BYPASS.LTC128B.128 [R196+0x5000], desc[UR6][R212.64] ;  /* 0x05000000d4c49fae */ /* 0x000fe2000b901d46 */
[----:B------:R-:W-:Y:S01]  /*132b0*/  @!P1 IMAD.WIDE.U32 R20, R9, 0xa0, R20 ;  /* 0x000000a009149825 */ /* 0x000fe200078e0014 */
[----:B------:R-:W-:-:S02]  /*132c0*/  LOP3.LUT R217, R217, 0x20, R0, 0xfe, !PT ;  /* 0x00000020d9d97812 */ /* 0x000fc400078efe00 */
[----:B------:R-:W-:Y:S01]  /*132d0*/  @P1 STS.128 [R196+0x5800], RZ ;  /* 0x005800ffc4001388 */ /* 0x000fe20000000c00 */
[C---:B------:R-:W-:Y:S01]  /*132e0*/  @!P1 IMAD.WIDE.U32 R18, R9.reuse, 0xc0, R18 ;  /* 0x000000c009129825 */ /* 0x040fe200078e0012 */
[----:B-1----:R-:W-:Y:S01]  /*132f0*/  @!P1 LEA.HI.X R10, R9, R117, R116, 0x6, P0 ;  /* 0x00000075090a9211 */ /* 0x002fe200000f3474 */
[----:B------:R-:W1:Y:S02]  /*13300*/  @!P1 LDC R5, c[0x0][0x254] ;  /* 0x00009500ff059b82 */ /* 0x000e640000000800 */
[----:B------:R-:W-:Y:S01]  /*13310*/  @!P1 IMAD.MOV.U32 R116, RZ, RZ, R118 ;  /* 0x000000ffff749224 */ /* 0x000fe200078e0076 */
[----:B------:R-:W-:Y:S01]  /*13320*/  @!P1 LEA R22, P0, R13, UR10, 0x1 ;  /* 0x0000000a0d169c11 */ /* 0x000fe2000f8008ff */
[----:B------:R-:W-:Y:S01]  /*13330*/  @!PT LDS RZ, [RZ] ;  /* 0x00000000fffff984 */ /* 0x000fe20000000800 */
[----:B------:R-:W-:Y:S01]  /*13340*/  @!PT LDS RZ, [RZ] ;  /* 0x00000000fffff984 */ /* 0x000fe20000000800 */
[----:B------:R-:W-:Y:S01]  /*13350*/  @!PT LDS RZ, [RZ] ;  /* 0x00000000fffff984 */ /* 0x000fe20000000800 */
[----:B------:R4:W-:Y:S01]  /*13360*/  @!P1 LDGSTS.E.BYPASS.LTC128B.128 [R196+0x5800], desc[UR6][R16.64] ;  /* 0x0580000010c49fae */ /* 0x0009e2000b901d46 */
[----:B------:R-:W-:Y:S02]  /*13370*/  @!P1 IMAD.X R10, R11, 0x1, R10, P2 ;  /* 0x000000010b0a9824 */ /* 0x000fe400010e060a */
[----:B------:R-:W-:Y:S01]  /*13380*/  @!P1 IMAD.WIDE.U32 R14, R9, 0x60, R116 ;  /* 0x00000060090e9825 */ /* 0x000fe200078e0074 */
[----:B------:R-:W-:Y:S01]  /*13390*/  @P1 STS.128 [R196+0x6000], RZ ;  /* 0x006000ffc4001388 */ /* 0x000fe20000000c00 */
[----:B------:R-:W5:Y:S01]  /*133a0*/  @!P1 LDC R4, c[0x0][0x254] ;  /* 0x00009500ff049b82 */ /* 0x000f620000000800 */
[----:B------:R-:W-:Y:S01]  /*133b0*/  @!P1 LEA.HI.X R23, R13, UR11, R10, 0x1, P0 ;  /* 0x0000000b0d179c11 */ /* 0x000fe200080f0c0a */
[----:B--2---:R-:W-:Y:S01]  /*133c0*/  @!P1 IMAD R8, R8, 0x60, RZ ;  /* 0x0000006008089824 */ /* 0x004fe200078e02ff */
[----:B------:R-:W-:Y:S01]  /*133d0*/  @!P1 IADD3 R13, P0, R6, R14, RZ ;  /* 0x0000000e060d9210 */ /* 0x000fe20007f1e0ff */
[----:B------:R-:W-:-:S02]  /*133e0*/  IMAD.U32 R215, RZ, RZ, UR4 ;  /* 0x00000004ffd77e24 */ /* 0x000fc4000f8e00ff */
[----:B------:R-:W-:Y:S01]  /*133f0*/  @!PT LDS RZ, [RZ] ;  /* 0x00000000fffff984 */ /* 0x000fe20000000800 */
[----:B------:R-:W-:Y:S01]  /*13400*/  @!PT LDS RZ, [RZ] ;  /* 0x00000000fffff984 */ /* 0x000fe20000000800 */
[----:B------:R-:W-:Y:S01]  /*13410*/  @!PT LDS RZ, [RZ] ;  /* 0x00000000fffff984 */ /* 0x000fe20000000800 */
[----:B------:R-:W-:Y:S01]  /*13420*/  @!P1 LDGSTS.E.BYPASS.LTC128B.128 [R196+0x6000], desc[UR6][R22.64] ;  /* 0x0600000016c49fae */ /* 0x000fe2000b901d46 */
[----:B------:R-:W-:Y:S01]  /*13430*/  @!P1 IADD3.X R8, R11, R15, R8, P0, !PT ;  /* 0x0000000f0b089210 */ /* 0x000fe200007fe408 */
[----:B------:R-:W2:Y:S01]  /*13440*/  @!P1 LDC R3, c[0x0][0x254] ;  /* 0x00009500ff039b82 */ /* 0x000ea20000000800 */
[----:B------:R-:W-:Y:S01]  /*13450*/  @!P1 LEA R14, P0, R13, UR10, 0x1 ;  /* 0x0000000a0d0e9c11 */ /* 0x000fe2000f8008ff */
[----:B------:R-:W-:Y:S01]  /*13460*/  @P1 STS.128 [R196+0x6800], RZ ;  /* 0x006800ffc4001388 */ /* 0x000fe20000000c00 */
[----:B------:R-:W-:Y:S02]  /*13470*/  LOP3.LUT R215, R215, 0x28, R0, 0xfe, !PT ;  /* 0x00000028d7d77812 */ /* 0x000fe400078efe00 */
[----:B------:R-:W-:Y:S02]  /*13480*/  @!P1 LEA.HI.X R15, R13, UR11, R8, 0x1, P0 ;  /* 0x0000000b0d0f9c11 */ /* 0x000fe400080f0c08 */
[----:B------:R-:W-:Y:S01]  /*13490*/  @!P1 LEA R13, P0, R9, R118, 0x7 ;  /* 0x00000076090d9211 */ /* 0x000fe200078038ff */
[----:B-1----:R-:W-:Y:S01]  /*134a0*/  @!P1 IMAD R8, R5, 0xa0, RZ ;  /* 0x000000a005089824 */ /* 0x002fe200078e02ff */
[----:B------:R-:W-:Y:S01]  /*134b0*/  @!P1 IADD3 R5, P3, R6, R20, RZ ;  /* 0x0000001406059210 */ /* 0x000fe20007f7e0ff */
[----:B------:R-:W-:Y:S01]  /*134c0*/  @!PT LDS RZ, [RZ] ;  /* 0x00000000fffff984 */ /* 0x000fe20000000800 */
[----:B------:R-:W-:Y:S01]  /*134d0*/  @!PT LDS RZ, [RZ] ;  /* 0x00000000fffff984 */ /* 0x000fe20000000800 */
[----:B------:R-:W-:Y:S01]  /*134e0*/  @!PT LDS RZ, [RZ] ;  /* 0x00000000fffff984 */ /* 0x000fe20000000800 */
[----:B------:R-:W-:Y:S01]  /*134f0*/  @!P1 LDGSTS.E.BYPASS.LTC128B.128 [R196+0x6800], desc[UR6][R14.64] ;  /* 0x068000000ec49fae */ /* 0x000fe2000b901d46 */
[----:B---3--:R-:W-:-:S02]  /*13500*/  @!P1 LEA.HI.X R116, R9, R117, R7, 0x7, P0 ;  /* 0x0000007509749211 */ /* 0x008fc400000f3c07 */
[C---:B------:R-:W-:Y:S01]  /*13510*/  @!P1 IADD3 R13, P0, R6.reuse, R13, RZ ;  /* 0x0000000d060d9210 */ /* 0x040fe20007f1e0ff */
[----:B----4-:R-:W-:Y:S01]  /*13520*/  @!P1 IMAD.MOV.U32 R16, RZ, RZ, R118 ;  /* 0x000000ffff109224 */ /* 0x010fe200078e0076 */
[----:B------:R-:W-:Y:S01]  /*13530*/  @!P1 IADD3 R7, P2, R6, R18, RZ ;  /* 0x0000001206079210 */ /* 0x000fe20007f5e0ff */
[----:B------:R-:W-:Y:S01]  /*13540*/  @!P1 IMAD.MOV.U32 R17, RZ, RZ, R117 ;  /* 0x000000ffff119224 */ /* 0x000fe200078e0075 */
[----:B------:R-:W-:Y:S01]  /*13550*/  @!P1 LEA R12, P4, R13, UR10, 0x1 ;  /* 0x0000000a0d0c9c11 */ /* 0x000fe2000f8808ff */
[----:B-----5:R-:W-:Y:S01]  /*13560*/  @!P1 IMAD R4, R4, 0xc0, RZ ;  /* 0x000000c004049824 */ /* 0x020fe200078e02ff */
[----:B------:R-:W-:Y:S01]  /*13570*/  @!P1 IADD3.X R8, R11, R21, R8, P3, !PT ;  /* 0x000000150b089210 */ /* 0x000fe20001ffe408 */
[----:B------:R-:W-:Y:S01]  /*13580*/  @!P1 IMAD.WIDE.U32 R16, R9, 0xe0, R16 ;  /* 0x000000e009109825 */ /* 0x000fe200078e0010 */
[----:B------:R-:W-:Y:S01]  /*13590*/  @!P1 LEA R20, P3, R5, UR10, 0x1 ;  /* 0x0000000a05149c11 */ /* 0x000fe2000f8608ff */
[----:B------:R-:W-:Y:S01]  /*135a0*/  @P1 STS.128 [R196+0x7000], RZ ;  /* 0x007000ffc4001388 */ /* 0x000fe20000000c00 */
[C---:B------:R-:W-:Y:S01]  /*135b0*/  @!P1 IADD3.X R4, R11.reuse, R4, R19, P2, !PT ;  /* 0x000000040b049210 */ /* 0x040fe200017fe413 */
[----:B------:R-:W-:Y:S01]  /*135c0*/  @!P1 IMAD.X R116, R11, 0x1, R116, P0 ;  /* 0x000000010b749824 */ /* 0x000fe200000e0674 */
[----:B------:R-:W-:Y:S01]  /*135d0*/  @!P1 IADD3 R6, P0, R6, R16, RZ ;  /* 0x0000001006069210 */ /* 0x000fe20007f1e0ff */
[----:B--2---:R-:W-:Y:S01]  /*135e0*/  @!P1 IMAD R3, R3, 0xe0, RZ ;  /* 0x000000e003039824 */ /* 0x004fe200078e02ff */
[----:B------:R-:W-:-:S02]  /*135f0*/  @!P1 LEA R18, P2, R7, UR10, 0x1 ;  /* 0x0000000a07129c11 */ /* 0x000fc4000f8408ff */
[----:B------:R-:W-:Y:S02]  /*13600*/  @!P1 LEA.HI.X R13, R13, UR11, R116, 0x1, P4 ;  /* 0x0000000b0d0d9c11 */ /* 0x000fe4000a0f0c74 */
[----:B------:R-:W-:Y:S02]  /*13610*/  @!P1 IADD3.X R3, R11, R17, R3, P0, !PT ;  /* 0x000000110b039210 */ /* 0x000fe400007fe403 */
        /* <DEDUP_REMOVED lines=25> */
[----:B------:R-:W4:Y:S04]  /*137b0*/  LDSM.16.M88.4 R108, [R166+0x1800] ;  /* 0x00180000a66c783b */ /* 0x000f280000000200 */
[----:B------:R-:W5:Y:S04]  /*137c0*/  LDSM.16.M88.4 R120, [R166+0x1400] ;  /* 0x00140000a678783b */ /* 0x000f680000000200 */
[----:B------:R-:W-:Y:S04]  /*137d0*/  LDSM.16.M88.4 R144, [R167] ;  /* 0x00000000a790783b */ /* 0x000fe80000000200 */
[----:B------:R-:W2:Y:S04]  /*137e0*/  LDSM.16.M88.4 R8, [R165] ;  /* 0x00000000a508783b */ /* 0x000ea80000000200 */
[----:B------:R-:W2:Y:S04]  /*137f0*/  LDSM.16.M88.4 R100, [R166+0x1c00] ;  /* 0x001c0000a664783b */ /* 0x000ea80000000200 */
[----:B------:R-:W2:Y:S04]  /*13800*/  LDSM.16.M88.4 R92, [R166+0x2000] ;  /* 0x00200000a65c783b */ /* 0x000ea80000000200 */
[----:B------:R-:W2:Y:S04]  /*13810*/  LDSM.16.M88.4 R84, [R166+0x2400] ;  /* 0x00240000a654783b */ /* 0x000ea80000000200 */
[----:B------:R-:W2:Y:S04]  /*13820*/  LDSM.16.M88.4 R76, [R166+0x2800] ;  /* 0x00280000a64c783b */ /* 0x000ea80000000200 */
[----:B------:R-:W2:Y:S04]  /*13830*/  LDSM.16.M88.4 R68, [R166+0x2c00] ;  /* 0x002c0000a644783b */ /* 0x000ea80000000200 */
[----:B------:R-:W2:Y:S01]  /*13840*/  LDSM.16.M88.4 R60, [R166+0x3000] ;  /* 0x00300000a63c783b */ /* 0x000ea20000000200 */
[C---:B---3--:R-:W-:Y:S03]  /*13850*/  HMMA.16816.F32 R208, R200.reuse, R4, RZ ;  /* 0x00000004c8d0723c */ /* 0x048fe600000018ff */
[----:B------:R-:W3:Y:S03]  /*13860*/  LDSM.16.M88.4 R52, [R166+0x3400] ;  /* 0x00340000a634783b */ /* 0x000ee60000000200 */
[C---:B------:R-:W-:Y:S01]  /*13870*/  HMMA.16816.F32 R4, R200.reuse, R6, RZ ;  /* 0x00000006c804723c */ /* 0x040fe200000018ff */
[----:B------:R-:W3:Y:S04]  /*13880*/  LDSM.16.M88.4 R44, [R166+0x3800] ;  /* 0x00380000a62c783b */ /* 0x000ee80000000200 */
[----:B------:R-:W3:Y:S01]  /*13890*/  LDSM.16.M88.4 R36, [R166+0x3c00] ;  /* 0x003c0000a624783b */ /* 0x000ee20000000200 */
[C---:B----4-:R-:W-:Y:S03]  /*138a0*/  HMMA.16816.F32 R112, R200.reuse, R108, RZ ;  /* 0x0000006cc870723c */ /* 0x050fe600000018ff */
[----:B------:R-:W4:Y:S03]  /*138b0*/  LDSM.16.M88.4 R28, [R166+0x4000] ;  /* 0x00400000a61c783b */ /* 0x000f260000000200 */
[C---:B------:R-:W-:Y:S01]  /*138c0*/  HMMA.16816.F32 R108, R200.reuse, R110, RZ ;  /* 0x0000006ec86c723c */ /* 0x040fe200000018ff */
[----:B-1----:R-:W1:Y:S04]  /*138d0*/  LDSM.16.M88.4 R20, [R166+0x4400] ;  /* 0x00440000a614783b */ /* 0x002e680000000200 */
[----:B------:R-:W1:Y:S01]  /*138e0*/  LDSM.16.M88.4 R12, [R166+0x4800] ;  /* 0x00480000a60c783b */ /* 0x000e620000000200 */
[----:B-----5:R-:W-:Y:S03]  /*138f0*/  HMMA.16816.F32 R116, R200, R122, RZ ;  /* 0x0000007ac874723c */ /* 0x020fe600000018ff */
[----:B------:R-:W5:Y:S03]  /*13900*/  LDSM.16.M88.4 R204, [R166+0x4c00] ;  /* 0x004c0000a6cc783b */ /* 0x000f660000000200 */
[C---:B--2---:R-:W-:Y:S01]  /*13910*/  HMMA.16816.F32 R208, R144.reuse, R8, R208 ;  /* 0x0000000890d0723c */ /* 0x044fe200000018d0 */
[----:B------:R-:W2:Y:S04]  /*13920*/  LDSM.16.M88.4 R136, [R163] ;  /* 0x00000000a388783b */ /* 0x000ea80000000200 */
[----:B------:R-:W2:Y:S01]  /*13930*/  LDSM.16.M88.4 R140, [R164] ;  /* 0x00000000a48c783b */ /* 0x000ea20000000200 */
[----:B------:R-:W-:Y:S03]  /*13940*/  HMMA.16816.F32 R4, R144, R10, R4 ;  /* 0x0000000a9004723c */ /* 0x000fe60000001804 */
[----:B------:R-:W2:Y:S03]  /*13950*/  LDSM.16.M88.4 R132, [R162] ;  /* 0x00000000a284783b */ /* 0x000ea60000000200 */
[C---:B------:R-:W-:Y:S01]  /*13960*/  HMMA.16816.F32 R104, R200.reuse, R100, RZ ;  /* 0x00000064c868723c */ /* 0x040fe200000018ff */
[----:B------:R-:W2:Y:S04]  /*13970*/  LDSM.16.M88.4 R124, [R161] ;  /* 0x00000000a17c783b */ /* 0x000ea80000000200 */
[----:B------:R-:W0:Y:S01]  /*13980*/  LDGDEPBAR ;  /* 0x00000000000079af */ /* 0x000e220000000000 */
[C---:B------:R-:W-:Y:S06]  /*13990*/  HMMA.16816.F32 R96, R200.reuse, R92, RZ ;  /* 0x0000005cc860723c */ /* 0x040fec00000018ff */
[----:B------:R-:W-:Y:S01]  /*139a0*/  HMMA.16816.F32 R88, R200, R84, RZ ;  /* 0x00000054c858723c */ /* 0x000fe200000018ff */
[----:B------:R-:W-:Y:S01]  /*139b0*/  FMUL.FTZ R173, R211, UR5 ;  /* 0x00000005d3ad7c20 */ /* 0x000fe20008410000 */
[----:B------:R-:W-:Y:S01]  /*139c0*/  FMUL.FTZ R172, R209, UR5 ;  /* 0x00000005d1ac7c20 */ /* 0x000fe20008410000 */
[----:B------:R-:W-:-:S02]  /*139d0*/  IMAD.U32 R211, RZ, RZ, UR4 ;  /* 0x00000004ffd37e24 */ /* 0x000fc4000f8e00ff */
[----:B------:R-:W-:Y:S01]  /*139e0*/  FMUL.FTZ R3, R208, UR5 ;  /* 0x00000005d0037c20 */ /* 0x000fe20008410000 */
[----:B------:R-:W-:Y:S01]  /*139f0*/  IMAD.U32 R209, RZ, RZ, UR4 ;  /* 0x00000004ffd17e24 */ /* 0x000fe2000f8e00ff */
[C---:B------:R-:W-:Y:S01]  /*13a00*/  HMMA.16816.F32 R80, R200.reuse, R76, RZ ;  /* 0x0000004cc850723c */ /* 0x040fe200000018ff */
[----:B------:R-:W-:Y:S01]  /*13a10*/  FMUL.FTZ R4, R4, UR5 ;  /* 0x0000000504047c20 */ /* 0x000fe20008410000 */
[----:B------:R-:W-:Y:S01]  /*13a20*/  FMUL.FTZ R5, R5, UR5 ;  /* 0x0000000505057c20 */ /* 0x000fe20008410000 */
[----:B------:R-:W2:Y:S01]  /*13a30*/  MUFU.TANH R173, R173 ;  /* 0x000000ad00ad7308 */ /* 0x000ea20000002400 */
[--C-:B------:R-:W-:Y:S01]  /*13a40*/  LOP3.LUT R211, R211, 0x30, R0.reuse, 0xfe, !PT ;  /* 0x00000030d3d37812 */ /* 0x100fe200078efe00 */
[----:B------:R-:W-:Y:S01]  /*13a50*/  FMUL.FTZ R170, R210, UR5 ;  /* 0x00000005d2aa7c20 */ /* 0x000fe20008410000 */
[----:B------:R-:W-:Y:S01]  /*13a60*/  HMMA.16816.F32 R72, R200, R68, RZ ;  /* 0x00000044c848723c */ /* 0x000fe200000018ff */
[----:B------:R-:W-:-:S04]  /*13a70*/  LOP3.LUT R209, R209, 0x38, R0, 0xfe, !PT ;  /* 0x00000038d1d17812 */ /* 0x000fc800078efe00 */
[----:B------:R-:W-:Y:S01]  /*13a80*/  MUFU.TANH R199, R5 ;  /* 0x0000000500c77308 */ /* 0x000fe20000002400 */
[C---:B------:R-:W-:Y:S06]  /*13a90*/  HMMA.16816.F32 R64, R200.reuse, R60, RZ ;  /* 0x0000003cc840723c */ /* 0x040fec00000018ff */
[C---:B---3--:R-:W-:Y:S01]  /*13aa0*/  HMMA.16816.F32 R56, R200.reuse, R52, RZ ;  /* 0x00000034c838723c */ /* 0x048fe200000018ff */
[----:B------:R-:W3:Y:S05]  /*13ab0*/  MUFU.TANH R172, R172 ;  /* 0x000000ac00ac7308 */ /* 0x000eea0000002400 */
[C---:B------:R-:W-:Y:S03]  /*13ac0*/  HMMA.16816.F32 R48, R200.reuse, R44, RZ ;  /* 0x0000002cc830723c */ /* 0x040fe600000018ff */
[----:B------:R-:W-:Y:S03]  /*13ad0*/  MUFU.TANH R3, R3 ;  /* 0x0000000300037308 */ /* 0x000fe60000002400 */
[C---:B------:R-:W-:Y:S05]  /*13ae0*/  HMMA.16816.F32 R40, R200.reuse, R36, RZ ;  /* 0x00000024c828723c */ /* 0x040fea00000018ff */
[----:B------:R-:W-:Y:S01]  /*13af0*/  MUFU.TANH R170, R170 ;  /* 0x000000aa00aa7308 */ /* 0x000fe20000002400 */
[C---:B----4-:R-:W-:Y:S06]  /*13b00*/  HMMA.16816.F32 R32, R200.reuse, R28, RZ ;  /* 0x0000001cc820723c */ /* 0x050fec00000018ff */
        /* <DEDUP_REMOVED lines=15> */
[C---:B-----5:R-:W-:Y:S06]  /*13c00*/  HMMA.16816.F32 R8, R200.reuse, R204, RZ ;  /* 0x000000ccc808723c */ /* 0x060fec00000018ff */
[----:B------:R-:W-:Y:S01]  /*13c10*/  HMMA.16816.F32 R200, R200, R206, RZ ;  /* 0x000000cec8c8723c */ /* 0x000fe200000018ff */
[----:B------:R-:W1:Y:S05]  /*13c20*/  LDSM.16.M88.4 R204, [R160] ;  /* 0x00000000a0cc783b */ /* 0x000e6a0000000200 */
[C---:B--2---:R-:W-:Y:S06]  /*13c30*/  HMMA.16816.F32 R112, R144.reuse, R136, R112 ;  /* 0x000000889070723c */ /* 0x044fec0000001870 */
[C---:B------:R-:W-:Y:S01]  /*13c40*/  HMMA.16816.F32 R108, R144.reuse, R138, R108 ;  /* 0x0000008a906c723c */ /* 0x040fe2000000186c */
[----:B------:R-:W2:Y:S05]  /*13c50*/  LDSM.16.M88.4 R136, [R159] ;  /* 0x000000009f88783b */ /* 0x000eaa0000000200 */
[C---:B------:R-:W-:Y:S01]  /*13c60*/  HMMA.16816.F32 R116, R144.reuse, R142, R116 ;  /* 0x0000008e9074723c */ /* 0x040fe20000001874 */
[----:B------:R4:W-:Y:S05]  /*13c70*/  MUFU.TANH R143, R4 ;  /* 0x00000004008f7308 */ /* 0x0009ea0000002400 */
[----:B------:R-:W-:Y:S01]  /*13c80*/  HMMA.16816.F32 R104, R144, R132, R104 ;  /* 0x000000849068723c */ /* 0x000fe20000001868 */
[----:B------:R-:W-:-:S05]  /*13c90*/  FMUL.FTZ R142, R6, UR5 ;  /* 0x00000005068e7c20 */ /* 0x000fca0008410000 */
[C---:B------:R-:W-:Y:S01]  /*13ca0*/  HMMA.16816.F32 R100, R144.reuse, R134, R100 ;  /* 0x000000869064723c */ /* 0x040fe20000001864 */
[----:B------:R-:W-:Y:S01]  /*13cb0*/  FMUL.FTZ R132, R7, UR5 ;  /* 0x0000000507847c20 */ /* 0x000fe20008410000 */
[----:B------:R-:W-:Y:S01]  /*13cc0*/  MUFU.TANH R142, R142 ;  /* 0x0000008e008e7308 */ /* 0x000fe20000002400 */
[----:B----4-:R-:W4:Y:S03]  /*13cd0*/  LDSM.16.M88.4 R4, [R158] ;  /* 0x000000009e04783b */ /* 0x010f260000000200 */
[C---:B------:R-:W-:Y:S04]  /*13ce0*/  HMMA.16816.F32 R96, R144.reuse, R124, R96 ;  /* 0x0000007c9060723c */ /* 0x040fe80000001860 */
[----:B------:R-:W5:Y:S02]  /*13cf0*/  MUFU.TANH R132, R132 ;  /* 0x0000008400847308 */ /* 0x000f640000002400 */
[----:B------:R-:W-:Y:S01]  /*13d00*/  FMUL.FTZ R134, R116, UR5 ;  /* 0x0000000574867c20 */ /* 0x000fe20008410000 */
[----:B-1----:R-:W-:Y:S01]  /*13d10*/  HMMA.16816.F32 R88, R144, R204, R88 ;  /* 0x000000cc9058723c */ /* 0x002fe20000001858 */
[----:B------:R-:W-:Y:S01]  /*13d20*/  FMUL.FTZ R135, R117, UR5 ;  /* 0x0000000575877c20 */ /* 0x000fe20008410000 */
[----:B------:R-:W-:-:S03]  /*13d30*/  FMUL.FTZ R133, R118, UR5 ;  /* 0x0000000576857c20 */ /* 0x000fc60008410000 */
[----:B------:R-:W-:Y:S01]  /*13d40*/  MUFU.TANH R134, R134 ;  /* 0x0000008600867308 */ /* 0x000fe20000002400 */
[C---:B------:R-:W-:Y:S01]  /*13d50*/  HMMA.16816.F32 R92, R144.reuse, R126, R92 ;  /* 0x0000007e905c723c */ /* 0x040fe2000000185c */
[----:B------:R-:W-:Y:S01]  /*13d60*/  FMUL.FTZ R204, R119, UR5 ;  /* 0x0000000577cc7c20 */ /* 0x000fe20008410000 */
[----:B------:R-:W-:Y:S01]  /*13d70*/  FMUL.FTZ R205, R112, UR5 ;  /* 0x0000000570cd7c20 */ /* 0x000fe20008410000 */
[----:B------:R-:W1:Y:S02]  /*13d80*/  LDSM.16.M88.4 R116, [R157] ;  /* 0x000000009d74783b */ /* 0x000e640000000200 */
[----:B------:R-:W-:Y:S01]  /*13d90*/  FMUL.FTZ R101, R101, UR5 ;  /* 0x0000000565657c20 */ /* 0x000fe20008410000 */
[C---:B--2---:R-:W-:Y:S01]  /*13da0*/  HMMA.16816.F32 R80, R144.reuse, R136, R80 ;  /* 0x000000889050723c */ /* 0x044fe20000001850 */
[----:B------:R-:W2:Y:S01]  /*13db0*/  LDSM.16.M88.4 R124, [R156] ;  /* 0x000000009c7c783b */ /* 0x000ea20000000200 */
[----:B------:R-:W-:Y:S04]  /*13dc0*/  MUFU.TANH R135, R135 ;  /* 0x0000008700877308 */ /* 0x000fe80000002400 */
[C---:B------:R-:W-:Y:S01]  /*13dd0*/  HMMA.16816.F32 R76, R144.reuse, R138, R76 ;  /* 0x0000008a904c723c */ /* 0x040fe2000000184c */
[----:B------:R-:W-:Y:S01]  /*13de0*/  FMUL.FTZ R137, R113, UR5 ;  /* 0x0000000571897c20 */ /* 0x000fe20008410000 */
[----:B------:R-:W-:Y:S01]  /*13df0*/  FMUL.FTZ R136, R114, UR5 ;  /* 0x0000000572887c20 */ /* 0x000fe20008410000 */
[----:B------:R-:W-:Y:S01]  /*13e00*/  FMUL.FTZ R97, R97, UR5 ;  /* 0x0000000561617c20 */ /* 0x000fe20008410000 */
[----:B------:R-:W5:Y:S02]  /*13e10*/  MUFU.TANH R204, R204 ;  /* 0x000000cc00cc7308 */ /* 0x000f640000002400 */
[----:B------:R-:W-:Y:S01]  /*13e20*/  HMMA.16816.F32 R84, R144, R206, R84 ;  /* 0x000000ce9054723c */ /* 0x000fe20000001854 */
[----:B------:R-:W-:Y:S01]  /*13e30*/  FMUL.FTZ R138, R115, UR5 ;  /* 0x00000005738a7c20 */ /* 0x000fe20008410000 */
[----:B------:R-:W-:Y:S01]  /*13e40*/  FMUL.FTZ R139, R110, UR5 ;  /* 0x000000056e8b7c20 */ /* 0x000fe20008410000 */
[----:B------:R-:W3:Y:S01]  /*13e50*/  LDSM.16.M88.4 R112, [R155] ;  /* 0x000000009b70783b */ /* 0x000ee20000000200 */
[----:B------:R-:W-:-:S02]  /*13e60*/  FMUL.FTZ R88, R88, UR5 ;  /* 0x0000000558587c20 */ /* 0x000fc40008410000 */
[----:B------:R-:W-:Y:S01]  /*13e70*/  HMMA.16816.F32 R120, R144, R140, R120 ;  /* 0x0000008c9078723c */ /* 0x000fe20000001878 */
[----:B------:R-:W-:Y:S01]  /*13e80*/  FMUL.FTZ R206, R111, UR5 ;  /* 0x000000056fce7c20 */ /* 0x000fe20008410000 */
[----:B------:R-:W5:Y:S01]  /*13e90*/  MUFU.TANH R137, R137 ;  /* 0x0000008900897308 */ /* 0x000f620000002400 */
[----:B------:R-:W-:-:S03]  /*13ea0*/  IMAD.U32 R207, RZ, RZ, UR4 ;  /* 0x00000004ffcf7e24 */ /* 0x000fc6000f8e00ff */
[C---:B----4-:R-:W-:Y:S01]  /*13eb0*/  HMMA.16816.F32 R72, R144.reuse, R4, R72 ;  /* 0x000000049048723c */ /* 0x050fe20000001848 */
[----:B------:R-:W-:Y:S01]  /*13ec0*/  FMUL.FTZ R141, R108, UR5 ;  /* 0x000000056c8d7c20 */ /* 0x000fe20008410000 */
[----:B------:R-:W-:Y:S01]  /*13ed0*/  FMUL.FTZ R140, R109, UR5 ;  /* 0x000000056d8c7c20 */ /* 0x000fe20008410000 */
[----:B------:R-:W-:Y:S01]  /*13ee0*/  LOP3.LUT R207, R207, 0x40, R0, 0xfe, !PT ;  /* 0x00000040cfcf7812 */ /* 0x000fe200078efe00 */
[----:B------:R-:W-:Y:S01]  /*13ef0*/  LDSM.16.M88.4 R108, [R153] ;  /* 0x00000000996c783b */ /* 0x000fe20000000200 */
[----:B------:R-:W4:Y:S01]  /*13f00*/  MUFU.TANH R138, R138 ;  /* 0x0000008a008a7308 */ /* 0x000f220000002400 */
[C---:B------:R-:W-:Y:S01]  /*13f10*/  HMMA.16816.F32 R68, R144.reuse, R6, R68 ;  /* 0x000000069044723c */ /* 0x040fe20000001844 */
[----:B------:R-:W-:Y:S01]  /*13f20*/  FMUL.FTZ R76, R76, UR5 ;  /* 0x000000054c4c7c20 */ /* 0x000fe20008410000 */
[----:B------:R-:W5:Y:S04]  /*13f30*/  LDSM.16.M88.4 R4, [R154] ;  /* 0x000000009a04783b */ /* 0x000f680000000200 */
[C---:B-1----:R-:W-:Y:S01]  /*13f40*/  HMMA.16816.F32 R64, R144.reuse, R116, R64 ;  /* 0x000000749040723c */ /* 0x042fe20000001840 */
[----:B------:R-:W1:Y:S05]  /*13f50*/  MUFU.TANH R140, R140 ;  /* 0x0000008c008c7308 */ /* 0x000e6a0000002400 */
[----:B------:R-:W-:Y:S01]  /*13f60*/  FMUL.FTZ R120, R120, UR5 ;  /* 0x0000000578787c20 */ /* 0x000fe20008410000 */
[C---:B------:R-:W-:Y:S01]  /*13f70*/  HMMA.16816.F32 R60, R144.reuse, R118, R60 ;  /* 0x00000076903c723c */ /* 0x040fe2000000183c */
[----:B------:R-:W4:Y:S01]  /*13f80*/  LDSM.16.M88.4 R116, [R152] ;  /* 0x000000009874783b */ /* 0x000f220000000200 */
[----:B------:R-:W-:Y:S01]  /*13f90*/  FMUL.FTZ R121, R121, UR5 ;  /* 0x0000000579797c20 */ /* 0x000fe20008410000 */
[----:B------:R-:W1:Y:S01]  /*13fa0*/  MUFU.TANH R206, R206 ;  /* 0x000000ce00ce7308 */ /* 0x000e620000002400 */
[----:B------:R-:W-:Y:S01]  /*13fb0*/  FMUL.FTZ R123, R123, UR5 ;  /* 0x000000057b7b7c20 */ /* 0x000fe20008410000 */
[----:B------:R-:W-:Y:S01]  /*13fc0*/  FMUL.FTZ R122, R122, UR5 ;  /* 0x000000057a7a7c20 */ /* 0x000fe20008410000 */
[C---:B--2---:R-:W-:Y:S05]  /*13fd0*/  HMMA.16816.F32 R56, R144.reuse, R124, R56 ;  /* 0x0000007c9038723c */ /* 0x044fea0000001838 */
[----:B------:R-:W-:Y:S01]  /*13fe0*/  MUFU.TANH R97, R97 ;  /* 0x0000006100617308 */ /* 0x000fe20000002400 */
[----:B---3--:R-:W-:Y:S01]  /*13ff0*/  HMMA.16816.F32 R48, R144, R112, R48 ;  /* 0x000000709030723c */ /* 0x008fe20000001830 */
[----:B------:R-:W-:Y:S01]  /*14000*/  FMUL.FTZ R124, R104, UR5 ;  /* 0x00000005687c7c20 */ /* 0x000fe20008410000 */
[----:B------:R-:W-:Y:S01]  /*14010*/  FMUL.FTZ R125, R105, UR5 ;  /* 0x00000005697d7c20 */ /* 0x000fe20008410000 */
[----:B------:R-:W-:Y:S01]  /*14020*/  FMUL.FTZ R69, R69, UR5 ;  /* 0x0000000545457c20 */ /* 0x000fe20008410000 */
[----:B------:R-:W-:-:S02]  /*14030*/  FMUL.FTZ R71, R71, UR5 ;  /* 0x0000000547477c20 */ /* 0x000fc40008410000 */
[C---:B------:R-:W-:Y:S01]  /*14040*/  HMMA.16816.F32 R52, R144.reuse, R126, R52 ;  /* 0x0000007e9034723c */ /* 0x040fe20000001834 */
[----:B------:R-:W-:Y:S01]  /*14050*/  FMUL.FTZ R113, R106, UR5 ;  /* 0x000000056a717c20 */ /* 0x000fe20008410000 */
[----:B------:R-:W-:Y:S01]  /*14060*/  FMUL.FTZ R112, R107, UR5 ;  /* 0x000000056b707c20 */ /* 0x000fe20008410000 */
[----:B------:R-:W2:Y:S01]  /*14070*/  MUFU.TANH R125, R125 ;  /* 0x0000007d007d7308 */ /* 0x000ea20000002400 */
[----:B------:R-:W3:Y:S01]  /*14080*/  LDSM.16.M88.4 R104, [R151] ;  /* 0x000000009768783b */ /* 0x000ee20000000200 */
[----:B------:R-:W-:Y:S01]  /*14090*/  FMUL.FTZ R65, R65, UR5 ;  /* 0x0000000541417c20 */ /* 0x000fe20008410000 */
[C---:B------:R-:W-:Y:S01]  /*140a0*/  HMMA.16816.F32 R44, R144.reuse, R114, R44 ;  /* 0x00000072902c723c */ /* 0x040fe2000000182c */
[----:B------:R-:W-:Y:S02]  /*140b0*/  IMAD.U32 R127, RZ, RZ, UR4 ;  /* 0x00000004ff7f7e24 */ /* 0x000fe4000f8e00ff */
[----:B------:R-:W-:Y:S01]  /*140c0*/  FMUL.FTZ R67, R67, UR5 ;  /* 0x0000000543437c20 */ /* 0x000fe20008410000 */
[----:B------:R-:W-:Y:S01]  /*140d0*/  FMUL.FTZ R61, R61, UR5 ;  /* 0x000000053d3d7c20 */ /* 0x000fe20008410000 */
[----:B------:R-:W-:Y:S01]  /*140e0*/  FMUL.FTZ R63, R63, UR5 ;  /* 0x000000053f3f7c20 */ /* 0x000fe20008410000 */
[----:B------:R-:W2:Y:S01]  /*140f0*/  MUFU.TANH R112, R112 ;  /* 0x0000007000707308 */ /* 0x000ea20000002400 */
[C---:B-----5:R-:W-:Y:S01]  /*14100*/  HMMA.16816.F32 R40, R144.reuse, R4, R40 ;  /* 0x000000049028723c */ /* 0x060fe20000001828 */
[----:B------:R-:W-:Y:S01]  /*14110*/  FMUL.FTZ R114, R100, UR5 ;  /* 0x0000000564727c20 */ /* 0x000fe20008410000 */
[----:B------:R-:W-:Y:S01]  /*14120*/  FMUL.FTZ R100, R102, UR5 ;  /* 0x0000000566647c20 */ /* 0x000fe20008410000 */
[----:B------:R-:W-:Y:S01]  /*14130*/  FMUL.FTZ R102, R103, UR5 ;  /* 0x0000000567667c20 */ /* 0x000fe20008410000 */
[----:B------:R-:W-:Y:S01]  /*14140*/  FMUL.FTZ R103, R96, UR5 ;  /* 0x0000000560677c20 */ /* 0x000fe20008410000 */
[----:B------:R-:W-:Y:S01]  /*14150*/  FMUL.FTZ R96, R98, UR5 ;  /* 0x0000000562607c20 */ /* 0x000fe20008410000 */
[C---:B------:R-:W-:Y:S01]  /*14160*/  HMMA.16816.F32 R36, R144.reuse, R6, R36 ;  /* 0x000000069024723c */ /* 0x040fe20000001824 */
[----:B------:R-:W5:Y:S01]  /*14170*/  LDSM.16.M88.4 R4, [R150] ;  /* 0x000000009604783b */ /* 0x000f620000000200 */
[----:B------:R-:W-:Y:S01]  /*14180*/  FMUL.FTZ R98, R99, UR5 ;  /* 0x0000000563627c20 */ /* 0x000fe20008410000 */
[----:B------:R-:W-:Y:S01]  /*14190*/  FMUL.FTZ R99, R92, UR5 ;  /* 0x000000055c637c20 */ /* 0x000fe20008410000 */
[----:B------:R-:W-:Y:S01]  /*141a0*/  FMUL.FTZ R92, R95, UR5 ;  /* 0x000000055f5c7c20 */ /* 0x000fe20008410000 */
[----:B------:R-:W-:Y:S01]  /*141b0*/  FMUL.FTZ R95, R77, UR5 ;  /* 0x000000054d5f7c20 */ /* 0x000fe20008410000 */
[C---:B----4-:R-:W-:Y:S01]  /*141c0*/  HMMA.16816.F32 R24, R144.reuse, R116, R24 ;  /* 0x000000749018723c */ /* 0x050fe20000001818 */
[----:B------:R-:W-:Y:S01]  /*141d0*/  FMUL.FTZ R77, R75, UR5 ;  /* 0x000000054b4d7c20 */ /* 0x000fe20008410000 */
[----:B------:R-:W-:Y:S01]  /*141e0*/  FMUL.FTZ R115, R82, UR5 ;  /* 0x0000000552737c20 */ /* 0x000fe20008410000 */
[----:B------:R4:W-:Y:S01]  /*141f0*/  MUFU.TANH R75, R88 ;  /* 0x00000058004b7308 */ /* 0x0009e20000002400 */
[----:B------:R-:W-:Y:S01]  /*14200*/  FMUL.FTZ R82, R62, UR5 ;  /* 0x000000053e527c20 */ /* 0x000fe20008410000 */
[----:B------:R-:W-:Y:S01]  /*14210*/  LOP3.LUT R127, R127, 0x8, R0, 0xfe, !PT ;  /* 0x000000087f7f7812 */ /* 0x000fe200078efe00 */
[C---:B------:R-:W-:Y:S01]  /*14220*/  HMMA.16816.F32 R20, R144.reuse, R118, R20 ;  /* 0x000000769014723c */ /* 0x040fe20000001814 */
[----:B------:R-:W-:Y:S01]  /*14230*/  FMUL.FTZ R117, R85, UR5 ;  /* 0x0000000555757c20 */ /* 0x000fe20008410000 */
[----:B------:R-:W-:Y:S01]  /*14240*/  FMUL.FTZ R85, R64, UR5 ;  /* 0x0000000540557c20 */ /* 0x000fe20008410000 */
[----:B------:R-:W-:Y:S01]  /*14250*/  FMUL.FTZ R116, R86, UR5 ;  /* 0x0000000556747c20 */ /* 0x000fe20008410000 */
[----:B------:R-:W-:Y:S01]  /*14260*/  FMUL.FTZ R86, R70, UR5 ;  /* 0x0000000546567c20 */ /* 0x000fe20008410000 */
[----:B------:R-:W2:Y:S01]  /*14270*/  MUFU.TANH R102, R102 ;  /* 0x0000006600667308 */ /* 0x000ea20000002400 */
[----:B------:R-:W-:Y:S01]  /*14280*/  HMMA.16816.F32 R28, R144, R110, R28 ;  /* 0x0000006e901c723c */ /* 0x000fe2000000181c */
[----:B------:R-:W-:-:S02]  /*14290*/  IMAD.U32 R119, RZ, RZ, UR4 ;  /* 0x00000004ff777e24 */ /* 0x000fc4000f8e00ff */
[----:B------:R-:W-:Y:S01]  /*142a0*/  FMUL.FTZ R41, R41, UR5 ;  /* 0x0000000529297c20 */ /* 0x000fe20008410000 */
[----:B------:R-:W-:Y:S01]  /*142b0*/  FMUL.FTZ R45, R45, UR5 ;  /* 0x000000052d2d7c20 */ /* 0x000fe20008410000 */
[----:B------:R-:W-:Y:S01]  /*142c0*/  FMUL.FTZ R47, R47, UR5 ;  /* 0x000000052f2f7c20 */ /* 0x000fe20008410000 */
[----:B------:R-:W-:Y:S01]  /*142d0*/  FMUL.FTZ R43, R43, UR5 ;  /* 0x000000052b2b7c20 */ /* 0x000fe20008410000 */
[C---:B------:R-:W-:Y:S01]  /*142e0*/  HMMA.16816.F32 R32, R144.reuse, R108, R32 ;  /* 0x0000006c9020723c */ /* 0x040fe20000001820 */
[----:B------:R-:W-:Y:S01]  /*142f0*/  FMUL.FTZ R111, R83, UR5 ;  /* 0x00000005536f7c20 */ /* 0x000fe20008410000 */
[----:B----4-:R-:W-:Y:S01]  /*14300*/  FMUL.FTZ R88, R56, UR5 ;  /* 0x0000000538587c20 */ /* 0x010fe20008410000 */
[----:B------:R-:W-:Y:S01]  /*14310*/  FMUL.FTZ R56, R57, UR5 ;  /* 0x0000000539387c20 */ /* 0x000fe20008410000 */
[----:B------:R-:W-:Y:S01]  /*14320*/  LOP3.LUT R57, R0, UR4, RZ, 0xfc, !PT ;  /* 0x0000000400397c12 */ /* 0x000fe2000f8efcff */
[----:B------:R-:W-:Y:S01]  /*14330*/  FMUL.FTZ R83, R79, UR5 ;  /* 0x000000054f537c20 */ /* 0x000fe20008410000 */
[C---:B---3--:R-:W-:Y:S01]  /*14340*/  HMMA.16816.F32 R16, R144.reuse, R104, R16 ;  /* 0x000000689010723c */ /* 0x048fe20000001810 */
        /* <DEDUP_REMOVED lines=11> */
[----:B-----5:R-:W-:Y:S01]  /*14400*/  HMMA.16816.F32 R8, R144, R4, R8 ;  /* 0x000000049008723c */ /* 0x020fe20000001808 */
[----:B------:R-:W-:Y:S01]  /*14410*/  FMUL.FTZ R106, R91, UR5 ;  /* 0x000000055b6a7c20 */ /* 0x000fe20008410000 */
[----:B------:R-:W-:Y:S01]  /*14420*/  FMUL.FTZ R91, R87, UR5 ;  /* 0x00000005575b7c20 */ /* 0x000fe20008410000 */
[----:B------:R-:W-:Y:S01]  /*14430*/  FMUL.FTZ R87, R54, UR5 ;  /* 0x0000000536577c20 */ /* 0x000fe20008410000 */
[----:B------:R-:W-:Y:S01]  /*14440*/  FMUL.FTZ R54, R55, UR5 ;  /* 0x0000000537367c20 */ /* 0x000fe20008410000 */
[----:B------:R-:W-:Y:S01]  /*14450*/  FMUL.FTZ R55, R48, UR5 ;  /* 0x0000000530377c20 */ /* 0x000fe20008410000 */
[----:B------:R-:W-:Y:S01]  /*14460*/  FMUL.FTZ R48, R49, UR5 ;  /* 0x0000000531307c20 */ /* 0x000fe20008410000 */
[----:B------:R-:W-:Y:S01]  /*14470*/  FMUL.FTZ R107, R89, UR5 ;  /* 0x00000005596b7c20 */ /* 0x000fe20008410000 */
[----:B------:R3:W4:Y:S01]  /*14480*/  MUFU.TANH R49, R106 ;  /* 0x0000006a00317308 */ /* 0x0007220000002400 */
        /* <DEDUP_REMOVED lines=10> */
[----:B------:R-:W-:-:S02]  /*14530*/  VIADD R15, R57, 0x19 ;  /* 0x00000019390f7836 */ /* 0x000fc40000000000 */
[----:B------:R-:W-:Y:S01]  /*14540*/  FMUL.FTZ R19, R12, UR5 ;  /* 0x000000050c137c20 */ /* 0x000fe20008410000 */
[----:B------:R-:W-:Y:S01]  /*14550*/  HMMA.16816.F32 R200, R144, R6, R200 ;  /* 0x0000000690c8723c */ /* 0x000fe200000018c8 */
[----:B------:R-:W-:Y:S01]  /*14560*/  FMUL.FTZ R59, R52, UR5 ;  /* 0x00000005343b7c20 */ /* 0x000fe20008410000 */
[----:B------:R-:W-:Y:S01]  /*14570*/  FMUL.FTZ R104, R46, UR5 ;  /* 0x000000052e687c20 */ /* 0x000fe20008410000 */
[----:B------:R-:W-:Y:S01]  /*14580*/  MUFU.TANH R31, R105 ;  /* 0x00000069001f7308 */ /* 0x000fe20000002400 */
[----:B---3--:R-:W-:Y:S01]  /*14590*/  FMUL.FTZ R106, R36, UR5 ;  /* 0x00000005246a7c20 */ /* 0x008fe20008410000 */
[----:B------:R-:W-:Y:S01]  /*145a0*/  FMUL.FTZ R36, R38, UR5 ;  /* 0x0000000526247c20 */ /* 0x000fe20008410000 */
[-C--:B------:R-:W-:Y:S01]  /*145b0*/  I2FP.F32.S32 R12, R15.reuse ;  /* 0x0000000f000c7245 */ /* 0x080fe20000201400 */
[----:B------:R-:W-:Y:S01]  /*145c0*/  FMUL.FTZ R7, R90, UR5 ;  /* 0x000000055a077c20 */ /* 0x000fe20008410000 */
[C---:B------:R-:W-:Y:S01]  /*145d0*/  ISETP.GE.AND P0, PT, R15.reuse, R130, PT ;  /* 0x000000820f00720c */ /* 0x040fe20003f06270 */
[----:B------:R-:W-:Y:S01]  /*145e0*/  FMUL.FTZ R90, R66, UR5 ;  /* 0x00000005425a7c20 */ /* 0x000fe20008410000 */
[----:B------:R-:W-:Y:S01]  /*145f0*/  ISETP.GE.AND P4, PT, R15, R128, PT ;  /* 0x000000800f00720c */ /* 0x000fe20003f86270 */
[----:B------:R3:W-:Y:S01]  /*14600*/  MUFU.TANH R38, R115 ;  /* 0x0000007300267308 */ /* 0x0007e20000002400 */
[----:B-----5:R-:W-:Y:S01]  /*14610*/  VIADD R91, R57, 0x9 ;  /* 0x00000009395b7836 */ /* 0x020fe20000000000 */
[----:B------:R-:W-:Y:S01]  /*14620*/  I2FP.F32.S32 R15, R15 ;  /* 0x0000000f000f7245 */ /* 0x000fe20000201400 */
[----:B------:R-:W-:Y:S01]  /*14630*/  FMUL.FTZ R84, R60, UR5 ;  /* 0x000000053c547c20 */ /* 0x000fe20008410000 */
[----:B------:R-:W-:Y:S01]  /*14640*/  FMUL.FTZ R52, R53, UR5 ;  /* 0x0000000535347c20 */ /* 0x000fe20008410000 */
[----:B------:R-:W-:Y:S01]  /*14650*/  FMUL.FTZ R108, R42, UR5 ;  /* 0x000000052a6c7c20 */ /* 0x000fe20008410000 */
[----:B------:R-:W-:Y:S01]  /*14660*/  I2FP.F32.S32 R18, R91 ;  /* 0x0000005b00127245 */ /* 0x000fe20000201400 */
[----:B------:R-:W-:Y:S01]  /*14670*/  FMUL.FTZ R46, R29, UR5 ;  /* 0x000000051d2e7c20 */ /* 0x000fe20008410000 */
[----:B------:R5:W-:Y:S01]  /*14680*/  MUFU.TANH R6, R99 ;  /* 0x0000006300067308 */ /* 0x000be20000002400 */
[----:B------:R-:W-:Y:S01]  /*14690*/  FMUL.FTZ R42, R39, UR5 ;  /* 0x00000005272a7c20 */ /* 0x000fe20008410000 */
[----:B------:R-:W-:Y:S01]  /*146a0*/  FMUL.FTZ R60, R35, UR5 ;  /* 0x00000005233c7c20 */ /* 0x000fe20008410000 */
[----:B------:R-:W-:Y:S01]  /*146b0*/  FMUL.FTZ R29, R24, UR5 ;  /* 0x00000005181d7c20 */ /* 0x000fe20008410000 */
[----:B------:R-:W-:Y:S01]  /*146c0*/  FMUL.FTZ R66, R27, UR5 ;  /* 0x000000051b427c20 */ /* 0x000fe20008410000 */
[----:B------:R-:W-:-:S02]  /*146d0*/  IMAD.U32 R147, RZ, RZ, UR4 ;  /* 0x00000004ff937e24 */ /* 0x000fc4000f8e00ff */
[----:B------:R-:W-:Y:S01]  /*146e0*/  FMUL.FTZ R39, R22, UR5 ;  /* 0x0000000516277c20 */ /* 0x000fe20008410000 */
[----:B------:R-:W-:Y:S01]  /*146f0*/  IMAD.U32 R145, RZ, RZ, UR4 ;  /* 0x00000004ff917e24 */ /* 0x000fe2000f8e00ff */
[----:B------:R1:W-:Y:S01]  /*14700*/  MUFU.TANH R53, R117 ;  /* 0x0000007500357308 */ /* 0x0003e20000002400 */
[----:B---3--:R-:W-:Y:S01]  /*14710*/  VIADD R115, R57, 0x1 ;  /* 0x0000000139737836 */ /* 0x008fe20000000000 */
[C---:B------:R-:W-:Y:S01]  /*14720*/  ISETP.GE.AND P5, PT, R91.reuse, R130, PT ;  /* 0x000000825b00720c */ /* 0x040fe20003fa6270 */
[----:B------:R-:W-:Y:S01]  /*14730*/  IMAD.U32 R35, RZ, RZ, UR4 ;  /* 0x00000004ff237e24 */ /* 0x000fe2000f8e00ff */
[----:B------:R-:W-:Y:S01]  /*14740*/  ISETP.GE.AND P3, PT, R91, R128, PT ;  /* 0x000000805b00720c */ /* 0x000fe20003f66270 */
[----:B------:R-:W-:Y:S01]  /*14750*/  IMAD.U32 R27, RZ, RZ, UR4 ;  /* 0x00000004ff1b7e24 */ /* 0x000fe2000f8e00ff */
[-C--:B------:R-:W-:Y:S01]  /*14760*/  I2FP.F32.S32 R16, R115.reuse ;  /* 0x0000007300107245 */ /* 0x080fe20000201400 */
[----:B------:R-:W-:Y:S01]  /*14770*/  FMUL.FTZ R5, R94, UR5 ;  /* 0x000000055e057c20 */ /* 0x000fe20008410000 */
[----:B------:R-:W-:Y:S01]  /*14780*/  I2FP.F32.S32 R105, R115 ;  /* 0x0000007300697245 */ /* 0x000fe20000201400 */
[----:B-----5:R-:W-:Y:S01]  /*14790*/  FMUL.FTZ R99, R72, UR5 ;  /* 0x0000000548637c20 */ /* 0x020fe20008410000 */
[C---:B------:R-:W-:Y:S01]  /*147a0*/  ISETP.GE.AND P2, PT, R115.reuse, R130, PT ;  /* 0x000000827300720c */ /* 0x040fe20003f46270 */
[----:B------:R-:W-:Y:S01]  /*147b0*/  FFMA.FTZ R16, R16, UR8, R173 ;  /* 0x0000000810107c23 */ /* 0x000fe200080100ad */
[----:B------:R-:W-:Y:S01]  /*147c0*/  ISETP.GE.AND P6, PT, R115, R128, PT ;  /* 0x000000807300720c */ /* 0x000fe20003fc6270 */
[----:B------:R-:W-:Y:S01]  /*147d0*/  FFMA.FTZ R172, R105, UR8, R172 ;  /* 0x0000000869ac7c23 */ /* 0x000fe200080100ac */
[----:B------:R3:W-:Y:S01]  /*147e0*/  MUFU.TANH R115, R95 ;  /* 0x0000005f00737308 */ /* 0x0007e20000002400 */
[----:B------:R-:W-:Y:S01]  /*147f0*/  I2FP.F32.S32 R173, R91 ;  /* 0x0000005b00ad7245 */ /* 0x000fe20000201400 */
[----:B------:R-:W-:Y:S01]  /*14800*/  FMUL.FTZ R72, R23, UR5 ;  /* 0x0000000517487c20 */ /* 0x000fe20008410000 */
[----:B------:R-:W-:Y:S01]  /*14810*/  FFMA.FTZ R105, R18, UR8, R199 ;  /* 0x0000000812697c23 */ /* 0x000fe200080100c7 */
[----:B------:R-:W-:Y:S01]  /*14820*/  FSEL R18, R16, -INF , !P6 ;  /* 0xff80000010127808 */ /* 0x000fe20007000000 */
[----:B-1----:R-:W-:-:S02]  /*14830*/  IMAD.U32 R117, RZ, RZ, UR4 ;  /* 0x00000004ff757e24 */ /* 0x002fc4000f8e00ff */
[----:B------:R-:W-:Y:S01]  /*14840*/  FFMA.FTZ R24, R173, UR8, R132 ;  /* 0x00000008ad187c23 */ /* 0x000fe20008010084 */
[----:B------:R-:W-:Y:S01]  /*14850*/  FSEL R91, R172, -INF , !P2 ;  /* 0xff800000ac5b7808 */ /* 0x000fe20005000000 */
[----:B------:R1:W-:Y:S01]  /*14860*/  MUFU.TANH R23, R76 ;  /* 0x0000004c00177308 */ /* 0x0003e20000002400 */
[--C-:B------:R-:W-:Y:S01]  /*14870*/  LOP3.LUT R147, R147, 0x48, R0.reuse, 0xfe, !PT ;  /* 0x0000004893937812 */ /* 0x100fe200078efe00 */
[----:B------:R-:W-:Y:S01]  /*14880*/  FMUL.FTZ R94, R50, UR5 ;  /* 0x00000005325e7c20 */ /* 0x000fe20008410000 */
[--C-:B------:R-:W-:Y:S01]  /*14890*/  LOP3.LUT R119, R119, 0x50, R0.reuse, 0xfe, !PT ;  /* 0x0000005077777812 */ /* 0x100fe200078efe00 */
[----:B------:R-:W-:Y:S01]  /*148a0*/  FMUL.FTZ R50, R51, UR5 ;  /* 0x0000000533327c20 */ /* 0x000fe20008410000 */
[--C-:B------:R-:W-:Y:S01]  /*148b0*/  LOP3.LUT R117, R117, 0x58, R0.reuse, 0xfe, !PT ;  /* 0x0000005875757812 */ /* 0x100fe200078efe00 */
[----:B------:R-:W-:Y:S01]  /*148c0*/  FMUL.FTZ R51, R40, UR5 ;  /* 0x0000000528337c20 */ /* 0x000fe20008410000 */
[--C-:B------:R-:W-:Y:S01]  /*148d0*/  LOP3.LUT R145, R145, 0x60, R0.reuse, 0xfe, !PT ;  /* 0x0000006091917812 */ /* 0x100fe200078efe00 */
[----:B------:R5:W-:Y:S01]  /*148e0*/  MUFU.TANH R144, R83 ;  /* 0x0000005300907308 */ /* 0x000be20000002400 */
[----:B---3--:R-:W-:Y:S01]  /*148f0*/  VIADD R95, R57, 0x21 ;  /* 0x00000021395f7836 */ /* 0x008fe20000000000 */
[--C-:B------:R-:W-:Y:S01]  /*14900*/  LOP3.LUT R35, R35, 0x68, R0.reuse, 0xfe, !PT ;  /* 0x0000006823237812 */ /* 0x100fe200078efe00 */
[----:B------:R-:W-:Y:S01]  /*14910*/  FMUL.FTZ R40, R37, UR5 ;  /* 0x0000000525287c20 */ /* 0x000fe20008410000 */
[----:B------:R-:W-:Y:S01]  /*14920*/  LOP3.LUT R27, R27, 0x70, R0, 0xfe, !PT ;  /* 0x000000701b1b7812 */ /* 0x000fe200078efe00 */
[----:B------:R-:W-:Y:S01]  /*14930*/  FMUL.FTZ R0, R20, UR5 ;  /* 0x0000000514007c20 */ /* 0x000fe20008410000 */
[-C--:B------:R-:W-:Y:S01]  /*14940*/  I2FP.F32.S32 R16, R95.reuse ;  /* 0x0000005f00107245 */ /* 0x080fe20000201400 */
[----:B------:R-:W-:Y:S01]  /*14950*/  FMUL.FTZ R37, R32, UR5 ;  /* 0x0000000520257c20 */ /* 0x000fe20008410000 */
[----:B------:R3:W-:Y:S01]  /*14960*/  MUFU.TANH R22, R89 ;  /* 0x0000005900167308 */ /* 0x0007e20000002400 */
[----:B-1----:R-:W-:Y:S01]  /*14970*/  FMUL.FTZ R76, R13, UR5 ;  /* 0x000000050d4c7c20 */ /* 0x002fe20008410000 */
[----:B------:R-:W-:Y:S01]  /*14980*/  FMUL.FTZ R13, R14, UR5 ;  /* 0x000000050e0d7c20 */ /* 0x000fe20008410000 */
[----:B------:R-:W-:Y:S01]  /*14990*/  FFMA.FTZ R14, R15, UR8, R204 ;  /* 0x000000080f0e7c23 */ /* 0x000fe200080100cc */
[----:B------:R-:W-:Y:S01]  /*149a0*/  VIADD R15, R57, 0x31 ;  /* 0x00000031390f7836 */ /* 0x000fe20000000000 */
[C---:B------:R-:W-:Y:S01]  /*149b0*/  ISETP.GE.AND P2, PT, R95.reuse, R130, PT ;  /* 0x000000825f00720c */ /* 0x040fe20003f46270 */
[----:B------:R-:W-:Y:S01]  /*149c0*/  FMUL.FTZ R34, R34, UR5 ;  /* 0x0000000522227c20 */ /* 0x000fe20008410000 */
[----:B------:R-:W-:Y:S01]  /*149d0*/  ISETP.GE.AND P6, PT, R95, R128, PT ;  /* 0x000000805f00720c */ /* 0x000fe20003fc6270 */
[----:B------:R1:W-:Y:S01]  /*149e0*/  MUFU.TANH R79, R92 ;  /* 0x0000005c004f7308 */ /* 0x0003e20000002400 */
[----:B-----5:R-:W-:Y:S01]  /*149f0*/  FFMA.FTZ R83, R12, UR8, R135 ;  /* 0x000000080c537c23 */ /* 0x020fe20008010087 */
[----:B------:R-:W-:Y:S01]  /*14a00*/  VIADD R135, R57, 0x29 ;  /* 0x0000002939877836 */ /* 0x000fe20000000000 */
[----:B------:R-:W-:Y:S01]  /*14a10*/  FSEL R105, R105, -INF , !P5 ;  /* 0xff80000069697808 */ /* 0x000fe20006800000 */
[----:B------:R-:W-:Y:S01]  /*14a20*/  FMUL.FTZ R30, R30, UR5 ;  /* 0x000000051e1e7c20 */ /* 0x000fe20008410000 */
[----:B------:R-:W-:Y:S01]  /*14a30*/  FSEL R24, R24, -INF , !P3 ;  /* 0xff80000018187808 */ /* 0x000fe20005800000 */
[----:B------:R-:W-:Y:S01]  /*14a40*/  FMUL.FTZ R10, R10, UR5 ;  /* 0x000000050a0a7c20 */ /* 0x000fe20008410000 */
[C---:B------:R-:W-:Y:S01]  /*14a50*/  ISETP.GE.AND P5, PT, R135.reuse, R130, PT ;  /* 0x000000828700720c */ /* 0x040fe20003fa6270 */
[----:B------:R-:W-:Y:S01]  /*14a60*/  MUFU.TANH R98, R98 ;  /* 0x0000006200627308 */ /* 0x000fe20000002400 */
[----:B---3--:R-:W-:Y:S01]  /*14a70*/  I2FP.F32.S32 R89, R95 ;  /* 0x0000005f00597245 */ /* 0x008fe20000201400 */
[----:B------:R-:W-:Y:S01]  /*14a80*/  FFMA.FTZ R95, R16, UR8, R137 ;  /* 0x00000008105f7c23 */ /* 0x000fe20008010089 */
[----:B------:R-:W-:Y:S01]  /*14a90*/  ISETP.GE.AND P3, PT, R135, R128, PT ;  /* 0x000000808700720c */ /* 0x000fe20003f66270 */
[----:B------:R-:W-:Y:S01]  /*14aa0*/  FMUL.FTZ R8, R8, UR5 ;  /* 0x0000000508087c20 */ /* 0x000fe20008410000 */
[-C--:B------:R-:W-:Y:S01]  /*14ab0*/  I2FP.F32.S32 R137, R135.reuse ;  /* 0x0000008700897245 */ /* 0x080fe20000201400 */
[----:B------:R-:W-:Y:S01]  /*14ac0*/  FFMA.FTZ R20, R89, UR8, R138 ;  /* 0x0000000859147c23 */ /* 0x000fe2000801008a */
[----:B------:R-:W-:Y:S01]  /*14ad0*/  I2FP.F32.S32 R135, R135 ;  /* 0x0000008700877245 */ /* 0x000fe20000201400 */
[----:B------:R-:W-:Y:S01]  /*14ae0*/  MUFU.TANH R4, R4 ;  /* 0x0000000400047308 */ /* 0x000fe20000002400 */
[----:B-1----:R-:W-:Y:S01]  /*14af0*/  FMUL.FTZ R92, R44, UR5 ;  /* 0x000000052c5c7c20 */ /* 0x002fe20008410000 */
[----:B------:R-:W-:Y:S01]  /*14b00*/  FMUL.FTZ R44, R33, UR5 ;  /* 0x00000005212c7c20 */ /* 0x000fe20008410000 */
[----:B------:R-:W-:Y:S01]  /*14b10*/  FMUL.FTZ R33, R28, UR5 ;  /* 0x000000051c217c20 */ /* 0x000fe20008410000 */
[----:B------:R-:W-:Y:S01]  /*14b20*/  VIADD R89, R57, 0x39 ;  /* 0x0000003939597836 */ /* 0x000fe20000000000 */
[-C--:B------:R-:W-:Y:S01]  /*14b30*/  I2FP.F32.S32 R28, R15.reuse ;  /* 0x0000000f001c7245 */ /* 0x080fe20000201400 */
[----:B------:R-:W-:Y:S01]  /*14b40*/  FFMA.FTZ R140, R137, UR8, R140 ;  /* 0x00000008898c7c23 */ /* 0x000fe2000801008c */
[----:B------:R-:W-:Y:S01]  /*14b50*/  FSEL R83, R83, -INF , !P0 ;  /* 0xff80000053537808 */ /* 0x000fe20004000000 */
[----:B------:R-:W-:Y:S01]  /*14b60*/  FFMA.FTZ R16, R135, UR8, R206 ;  /* 0x0000000887107c23 */ /* 0x000fe200080100ce */
[----:B------:R-:W-:Y:S01]  /*14b70*/  FSEL R14, R14, -INF , !P4 ;  /* 0xff8000000e0e7808 */ /* 0x000fe20006000000 */
[----:B--2---:R-:W-:Y:S01]  /*14b80*/  FFMA.FTZ R28, R28, UR8, R125 ;  /* 0x000000081c1c7c23 */ /* 0x004fe2000801007d */
[----:B------:R-:W-:Y:S01]  /*14b90*/  ISETP.GE.AND P0, PT, R15, R130, PT ;  /* 0x000000820f00720c */ /* 0x000fe20003f06270 */
[----:B------:R-:W-:Y:S01]  /*14ba0*/  VIADD R135, R57, 0x41 ;  /* 0x0000004139877836 */ /* 0x000fe20000000000 */
[----:B------:R-:W-:Y:S01]  /*14bb0*/  ISETP.GE.AND P4, PT, R15, R128, PT ;  /* 0x000000800f00720c */ /* 0x000fe20003f86270 */
[----:B------:R-:W-:Y:S01]  /*14bc0*/  VIADD R125, R57, 0x49 ;  /* 0x00000049397d7836 */ /* 0x000fe20000000000 */
[----:B------:R-:W-:Y:S01]  /*14bd0*/  I2FP.F32.S32 R15, R15 ;  /* 0x0000000f000f7245 */ /* 0x000fe20000201400 */
[----:B------:R-:W1:Y:S01]  /*14be0*/  MUFU.TANH R101, R101 ;  /* 0x0000006500657308 */ /* 0x000e620000002400 */
[----:B------:R-:W-:Y:S01]  /*14bf0*/  I2FP.F32.S32 R137, R89 ;  /* 0x0000005900897245 */ /* 0x000fe20000201400 */
[----:B------:R-:W-:Y:S01]  /*14c00*/  FMUL.FTZ R11, R11, UR5 ;  /* 0x000000050b0b7c20 */ /* 0x000fe20008410000 */
[----:B------:R-:W-:Y:S01]  /*14c10*/  FSEL R95, R95, -INF , !P2 ;  /* 0xff8000005f5f7808 */ /* 0x000fe20005000000 */
[----:B------:R-:W-:Y:S01]  /*14c20*/  FFMA.FTZ R12, R15, UR8, R112 ;  /* 0x000000080f0c7c23 */ /* 0x000fe20008010070 */
[----:B------:R-:W-:Y:S01]  /*14c30*/  FSEL R20, R20, -INF , !P6 ;  /* 0xff80000014147808 */ /* 0x000fe20007000000 */
[----:B------:R-:W-:Y:S01]  /*14c40*/  FFMA.FTZ R102, R137, UR8, R102 ;  /* 0x0000000889667c23 */ /* 0x000fe20008010066 */
[C---:B------:R-:W-:Y:S01]  /*14c50*/  ISETP.GE.AND P2, PT, R89.reuse, R130, PT ;  /* 0x000000825900720c */ /* 0x040fe20003f46270 */
[----:B------:R2:W-:Y:S01]  /*14c60*/  MUFU.TANH R32, R116 ;  /* 0x0000007400207308 */ /* 0x0005e20000002400 */
[-C--:B------:R-:W-:Y:S01]  /*14c70*/  ISETP.GE.AND P6, PT, R89, R128.reuse, PT ;  /* 0x000000805900720c */ /* 0x080fe20003fc6270 */
[----:B------:R-:W-:Y:S01]  /*14c80*/  VIADD R137, R57, 0x51 ;  /* 0x0000005139897836 */ /* 0x000fe20000000000 */
[----:B------:R-:W-:Y:S01]  /*14c90*/  FSEL R16, R16, -INF , !P3 ;  /* 0xff80000010107808 */ /* 0x000fe20005800000 */
[----:B------:R-:W-:Y:S01]  /*14ca0*/  FMUL.FTZ R203, R203, UR5 ;  /* 0x00000005cbcb7c20 */ /* 0x000fe20008410000 */
[----:B------:R-:W-:Y:S01]  /*14cb0*/  ISETP.GE.AND P3, PT, R135, R128, PT ;  /* 0x000000808700720c */ /* 0x000fe20003f66270 */
[----:B------:R-:W-:-:S04]  /*14cc0*/  DEPBAR.LE SB0, 0x0 ;  /* 0x000080000000791a */ /* 0x000fc80000000000 */
[----:B------:R3:W-:Y:S01]  /*14cd0*/  MUFU.TANH R15, R99 ;  /* 0x00000063000f7308 */ /* 0x0007e20000002400 */
[----:B------:R-:W-:Y:S02]  /*14ce0*/  I2FP.F32.S32 R118, R135 ;  /* 0x0000008700767245 */ /* 0x000fe40000201400 */
[----:B------:R-:W-:Y:S02]  /*14cf0*/  I2FP.F32.S32 R242, R137 ;  /* 0x0000008900f27245 */ /* 0x000fe40000201400 */
[----:B------:R-:W-:Y:S01]  /*14d00*/  I2FP.F32.S32 R126, R125 ;  /* 0x0000007d007e7245 */ /* 0x000fe20000201400 */
[----:B------:R-:W-:Y:S01]  /*14d10*/  FFMA.FTZ R118, R118, UR8, R97 ;  /* 0x0000000876767c23 */ /* 0x000fe20008010061 */
[----:B--2---:R-:W-:Y:S01]  /*14d20*/  I2FP.F32.S32 R116, R89 ;  /* 0x0000005900747245 */ /* 0x004fe20000201400 */
[----:B------:R-:W2:Y:S01]  /*14d30*/  MUFU.TANH R107, R107 ;  /* 0x0000006b006b7308 */ /* 0x000ea20000002400 */
[----:B------:R-:W-:Y:S01]  /*14d40*/  FSEL R89, R140, -INF , !P5 ;  /* 0xff8000008c597808 */ /* 0x000fe20006800000 */
[----:B----4-:R-:W-:Y:S01]  /*14d50*/  FFMA.FTZ R242, R242, UR8, R49 ;  /* 0x00000008f2f27c23 */ /* 0x010fe20008010031 */
[----:B------:R-:W-:Y:S01]  /*14d60*/  ISETP.GE.AND P5, PT, R135, R130, PT ;  /* 0x000000828700720c */ /* 0x000fe20003fa6270 */
[----:B------:R-:W-:-:S02]  /*14d70*/  VIADD R49, R57, 0x61 ;  /* 0x0000006139317836 */ /* 0x000fc40000000000 */
[----:B-1----:R-:W-:Y:S01]  /*14d80*/  FFMA.FTZ R101, R116, UR8, R101 ;  /* 0x0000000874657c23 */ /* 0x002fe20008010065 */
[----:B------:R-:W-:Y:S01]  /*14d90*/  FFMA.FTZ R126, R126, UR8, R79 ;  /* 0x000000087e7e7c23 */ /* 0x000fe2000801004f */
[----:B------:R-:W-:Y:S01]  /*14da0*/  FSEL R12, R12, -INF , !P4 ;  /* 0xff8000000c0c7808 */ /* 0x000fe20006000000 */
[----:B------:R-:W1:Y:S01]  /*14db0*/  MUFU.TANH R109, R109 ;  /* 0x0000006d006d7308 */ /* 0x000e620000002400 */
[----:B---3--:R-:W-:Y:S02]  /*14dc0*/  I2FP.F32.S32 R99, R135 ;  /* 0x0000008700637245 */ /* 0x008fe40000201400 */
[----:B------:R-:W-:Y:S02]  /*14dd0*/  I2FP.F32.S32 R135, R125 ;  /* 0x0000007d00877245 */ /* 0x000fe40000201400 */
[-C--:B------:R-:W-:Y:S01]  /*14de0*/  I2FP.F32.S32 R140, R49.reuse ;  /* 0x00000031008c7245 */ /* 0x080fe20000201400 */
[----:B------:R-:W-:Y:S01]  /*14df0*/  FFMA.FTZ R99, R99, UR8, R98 ;  /* 0x0000000863637c23 */ /* 0x000fe20008010062 */
[----:B------:R-:W-:Y:S01]  /*14e00*/  I2FP.F32.S32 R138, R49 ;  /* 0x00000031008a7245 */ /* 0x000fe20000201400 */
[----:B------:R-:W-:Y:S01]  /*14e10*/  FFMA.FTZ R98, R135, UR8, R4 ;  /* 0x0000000887627c23 */ /* 0x000fe20008010004 */
[----:B------:R-:W-:Y:S01]  /*14e20*/  VIADD R135, R57, 0x59 ;  /* 0x0000005939877836 */ /* 0x000fe20000000000 */
[----:B------:R-:W3:Y:S01]  /*14e30*/  MUFU.TANH R111, R111 ;  /* 0x0000006f006f7308 */ /* 0x000ee20000002400 */
[----:B------:R-:W-:-:S02]  /*14e40*/  FSEL R4, R102, -INF , !P6 ;  /* 0xff80000066047808 */ /* 0x000fc40007000000 */
[----:B------:R-:W-:Y:S02]  /*14e50*/  I2FP.F32.S32 R102, R137 ;  /* 0x0000008900667245 */ /* 0x000fe40000201400 */
[----:B------:R-:W-:Y:S02]  /*14e60*/  I2FP.F32.S32 R132, R135 ;  /* 0x0000008700847245 */ /* 0x000fe40000201400 */
[-C--:B------:R-:W-:Y:S01]  /*14e70*/  ISETP.GE.AND P4, PT, R125, R128.reuse, PT ;  /* 0x000000807d00720c */ /* 0x080fe20003f86270 */
[----:B------:R-:W-:Y:S01]  /*14e80*/  MUFU.TANH R146, R120 ;  /* 0x0000007800927308 */ /* 0x000fe20000002400 */
[----:B--2---:R-:W-:Y:S01]  /*14e90*/  FFMA.FTZ R107, R102, UR8, R107 ;  /* 0x00000008666b7c23 */ /* 0x004fe2000801006b */
[----:B------:R-:W-:Y:S01]  /*14ea0*/  FFMA.FTZ R79, R132, UR8, R53 ;  /* 0x00000008844f7c23 */ /* 0x000fe20008010035 */
[----:B------:R-:W-:Y:S01]  /*14eb0*/  I2FP.F32.S32 R132, R57 ;  /* 0x0000003900847245 */ /* 0x000fe20000201400 */
[----:B------:R-:W-:Y:S01]  /*14ec0*/  VIADD R53, R57, 0x69 ;  /* 0x0000006939357836 */ /* 0x000fe20000000000 */
[----:B------:R-:W-:Y:S01]  /*14ed0*/  ISETP.GE.AND P6, PT, R137, R128, PT ;  /* 0x000000808900720c */ /* 0x000fe20003fc6270 */
[----:B-1----:R-:W-:Y:S01]  /*14ee0*/  FFMA.FTZ R109, R140, UR8, R109 ;  /* 0x000000088c6d7c23 */ /* 0x002fe2000801006d */
[----:B------:R-:W-:Y:S01]  /*14ef0*/  FSEL R126, R126, -INF , !P4 ;  /* 0xff8000007e7e7808 */ /* 0x000fe20006000000 */
[----:B------:R1:W-:Y:S01]  /*14f00*/  MUFU.TANH R112, R93 ;  /* 0x0000005d00707308 */ /* 0x0003e20000002400 */
[----:B------:R-:W-:Y:S01]  /*14f10*/  FFMA.FTZ R3, R132, UR8, R3 ;  /* 0x0000000884037c23 */ /* 0x000fe20008010003 */
[----:B---3--:R-:W-:Y:S01]  /*14f20*/  FFMA.FTZ R111, R138, UR8, R111 ;  /* 0x000000088a6f7c23 */ /* 0x008fe2000801006f */
[----:B------:R-:W-:-:S02]  /*14f30*/  I2FP.F32.S32 R132, R127 ;  /* 0x0000007f00847245 */ /* 0x000fc40000201400 */
[----:B------:R-:W-:Y:S02]  /*14f40*/  ISETP.GE.AND P4, PT, R49, R128, PT ;  /* 0x000000803100720c */ /* 0x000fe40003f86270 */
[----:B------:R-:W-:Y:S01]  /*14f50*/  FSEL R242, R242, -INF , !P6 ;  /* 0xff800000f2f27808 */ /* 0x000fe20007000000 */
[----:B------:R2:W-:Y:S01]  /*14f60*/  MUFU.TANH R120, R77 ;  /* 0x0000004d00787308 */ /* 0x0005e20000002400 */
[----:B------:R-:W-:Y:S02]  /*14f70*/  I2FP.F32.S32 R102, R53 ;  /* 0x0000003500667245 */ /* 0x000fe40000201400 */
[-C--:B------:R-:W-:Y:S02]  /*14f80*/  ISETP.GE.AND P6, PT, R53, R130.reuse, PT ;  /* 0x000000823500720c */ /* 0x080fe40003fc6270 */
[----:B------:R-:W-:Y:S02]  /*14f90*/  FSEL R172, R111, -INF , !P4 ;  /* 0xff8000006fac7808 */ /* 0x000fe40006000000 */
[----:B------:R-:W-:Y:S01]  /*14fa0*/  ISETP.GE.AND P4, PT, R127, R130, PT ;  /* 0x000000827f00720c */ /* 0x000fe20003f86270 */
[----:B------:R-:W3:Y:S01]  /*14fb0*/  MUFU.TANH R121, R121 ;  /* 0x0000007900797308 */ /* 0x000ee20000002400 */
[----:B-1----:R-:W-:-:S02]  /*14fc0*/  FSEL R93, R28, -INF , !P0 ;  /* 0xff8000001c5d7808 */ /* 0x002fc40004000000 */
[----:B------:R-:W-:Y:S01]  /*14fd0*/  FSEL R28, R99, -INF , !P3 ;  /* 0xff800000631c7808 */ /* 0x000fe20005800000 */
[----:B------:R-:W-:Y:S01]  /*14fe0*/  VIADD R99, R57, 0x11 ;  /* 0x0000001139637836 */ /* 0x000fe20000000000 */
[----:B------:R-:W-:Y:S02]  /*14ff0*/  ISETP.GE.AND P3, PT, R135, R128, PT ;  /* 0x000000808700720c */ /* 0x000fe40003f66270 */
[-C--:B------:R-:W-:Y:S01]  /*15000*/  ISETP.GE.AND P0, PT, R125, R130.reuse, PT ;  /* 0x000000827d00720c */ /* 0x080fe20003f06270 */
[----:B------:R1:W-:Y:S01]  /*15010*/  MUFU.TANH R116, R81 ;  /* 0x0000005100747308 */ /* 0x0003e20000002400 */
[----:B--2---:R-:W-:Y:S01]  /*15020*/  FSEL R77, R118, -INF , !P5 ;  /* 0xff800000764d7808 */ /* 0x004fe20006800000 */
[----:B------:R-:W-:Y:S01]  /*15030*/  IMAD.U32 R125, RZ, RZ, UR4 ;  /* 0x00000004ff7d7e24 */ /* 0x000fe2000f8e00ff */
[----:B------:R-:W-:Y:S02]  /*15040*/  ISETP.GE.AND P5, PT, R135, R130, PT ;  /* 0x000000828700720c */ /* 0x000fe40003fa6270 */
[----:B------:R-:W-:-:S03]  /*15050*/  I2FP.F32.S32 R135, R135 ;  /* 0x0000008700877245 */ /* 0x000fc60000201400 */
[----:B------:R2:W-:Y:S02]  /*15060*/  MUFU.TANH R97, R73 ;  /* 0x0000004900617308 */ /* 0x0005e40000002400 */
[----:B------:R-:W-:-:S05]  /*15070*/  FFMA.FTZ R26, R135, UR8, R26 ;  /* 0x00000008871a7c23 */ /* 0x000fca000801001a */
[----:B------:R-:W-:Y:S01]  /*15080*/  FSEL R140, R26, -INF , !P3 ;  /* 0xff8000001a8c7808 */ /* 0x000fe20005800000 */
[----:B------:R-:W4:Y:S01]  /*15090*/  MUFU.TANH R123, R123 ;  /* 0x0000007b007b7308 */ /* 0x000f220000002400 */
[----:B-1----:R-:W-:Y:S02]  /*150a0*/  FSEL R81, R101, -INF , !P2 ;  /* 0xff80000065517808 */ /* 0x002fe40005000000 */
[-C--:B------:R-:W-:Y:S02]  /*150b0*/  ISETP.GE.AND P2, PT, R137, R130.reuse, PT ;  /* 0x000000828900720c */ /* 0x080fe40003f46270 */
[----:B------:R-:W-:Y:S02]  /*150c0*/  I2FP.F32.S32 R26, R99 ;  /* 0x00000063001a7245 */ /* 0x000fe40000201400 */
[----:B------:R-:W-:Y:S01]  /*150d0*/  ISETP.GE.AND P3, PT, R99, R130, PT ;  /* 0x000000826300720c */ /* 0x000fe20003f66270 */
[----:B------:R1:W-:Y:S01]  /*150e0*/  MUFU.TANH R118, R69 ;  /* 0x0000004500767308 */ /* 0x0003e20000002400 */
[----:B--2---:R-:W-:-:S02]  /*150f0*/  FSEL R73, R98, -INF , !P0 ;  /* 0xff80000062497808 */ /* 0x004fc40004000000 */
[----:B------:R-:W-:Y:S01]  /*15100*/  ISETP.GE.AND P0, PT, R49, R130, PT ;  /* 0x000000823100720c */ /* 0x000fe20003f06270 */
[----:B------:R-:W-:Y:S01]  /*15110*/  FFMA.FTZ R49, R102, UR8, R115 ;  /* 0x0000000866317c23 */ /* 0x000fe20008010073 */
[----:B------:R-:W-:-:S03]  /*15120*/  I2FP.F32.S32 R102, R99 ;  /* 0x0000006300667245 */ /* 0x000fc60000201400 */
[----:B------:R-:W2:Y:S01]  /*15130*/  MUFU.TANH R114, R114 ;  /* 0x0000007200727308 */ /* 0x000ea20000002400 */
[----:B------:R-:W-:Y:S02]  /*15140*/  FSEL R49, R49, -INF , !P6 ;  /* 0xff80000031317808 */ /* 0x000fe40007000000 */
[----:B------:R-:W-:Y:S02]  /*15150*/  ISETP.GE.AND P6, PT, R219, R130, PT ;  /* 0x00000082db00720c */ /* 0x000fe40003fc6270 */
[----:B------:R-:W-:-:S03]  /*15160*/  I2FP.F32.S32 R219, R219 ;  /* 0x000000db00db7245 */ /* 0x000fc60000201400 */
[----:B------:R-:W5:Y:S01]  /*15170*/  MUFU.TANH R205, R205 ;  /* 0x000000cd00cd7308 */ /* 0x000f620000002400 */
[----:B-1----:R-:W-:Y:S02]  /*15180*/  FSEL R69, R107, -INF , !P2 ;  /* 0xff8000006b457808 */ /* 0x002fe40005000000 */
[----:B------:R-:W-:Y:S02]  /*15190*/  ISETP.GE.AND P2, PT, R57, R130, PT ;  /* 0x000000823900720c */ /* 0x000fe40003f46270 */
[----:B------:R-:W-:Y:S02]  /*151a0*/  FSEL R57, R79, -INF , !P5 ;  /* 0xff8000004f397808 */ /* 0x000fe40006800000 */
[----:B------:R-:W-:Y:S01]  /*151b0*/  ISETP.GE.AND P5, PT, R53, R128, PT ;  /* 0x000000803500720c */ /* 0x000fe20003fa6270 */
[----:B------:R-:W1:Y:S01]  /*151c0*/  MUFU.TANH R141, R141 ;  /* 0x0000008d008d7308 */ /* 0x000e620000002400 */
[----:B------:R-:W-:Y:S02]  /*151d0*/  I2FP.F32.S32 R79, R53 ;  /* 0x00000035004f7245 */ /* 0x000fe40000201400 */
[----:B------:R-:W-:Y:S01]  /*151e0*/  FSEL R53, R109, -INF , !P0 ;  /* 0xff8000006d357808 */ /* 0x000fe20004000000 */
[----:B---3--:R-:W-:Y:S01]  /*151f0*/  FFMA.FTZ R109, R26, UR8, R121 ;  /* 0x000000081a6d7c23 */ /* 0x008fe20008010079 */
[----:B------:R-:W-:Y:S01]  /*15200*/  FFMA.FTZ R121, R132, UR8, R143 ;  /* 0x0000000884797c23 */ /* 0x000fe2000801008f */
[----:B------:R-:W-:Y:S01]  /*15210*/  FSEL R127, R3, -INF , !P2 ;  /* 0xff800000037f7808 */ /* 0x000fe20005000000 */
[----:B----4-:R-:W-:Y:S01]  /*15220*/  FFMA.FTZ R26, R102, UR8, R123 ;  /* 0x00000008661a7c23 */ /* 0x010fe2000801007b */
[----:B------:R-:W3:Y:S01]  /*15230*/  MUFU.TANH R103, R103 ;  /* 0x0000006700677308 */ /* 0x000ee20000002400 */
[-C--:B------:R-:W-:Y:S01]  /*15240*/  ISETP.GE.AND P2, PT, R221, R130.reuse, PT ;  /* 0x00000082dd00720c */ /* 0x080fe20003f46270 */
[----:B------:R-:W-:Y:S01]  /*15250*/  FFMA.FTZ R79, R79, UR8, R144 ;  /* 0x000000084f4f7c23 */ /* 0x000fe20008010090 */
[----:B------:R-:W-:Y:S01]  /*15260*/  FSEL R121, R121, -INF , !P4 ;  /* 0xff80000079797808 */ /* 0x000fe20006000000 */
[----:B------:R-:W-:Y:S01]  /*15270*/  FFMA.FTZ R123, R219, UR8, R134 ;  /* 0x00000008db7b7c23 */ /* 0x000fe20008010086 */
[----:B------:R-:W-:-:S02]  /*15280*/  ISETP.GE.AND P4, PT, R209, R130, PT ;  /* 0x00000082d100720c */ /* 0x000fc40003f86270 */
[----:B------:R-:W-:Y:S01]  /*15290*/  I2FP.F32.S32 R209, R209 ;  /* 0x000000d100d17245 */ /* 0x000fe20000201400 */
[----:B------:R-:W4:Y:S01]  /*152a0*/  MUFU.TANH R110, R110 ;  /* 0x0000006e006e7308 */ /* 0x000f220000002400 */
[----:B------:R-:W-:Y:S02]  /*152b0*/  I2FP.F32.S32 R102, R217 ;  /* 0x000000d900667245 */ /* 0x000fe40000201400 */
[----:B------:R-:W-:Y:S01]  /*152c0*/  I2FP.F32.S32 R221, R221 ;  /* 0x000000dd00dd7245 */ /* 0x000fe20000201400 */
[----:B--2---:R-:W-:Y:S01]  /*152d0*/  FFMA.FTZ R101, R209, UR8, R114 ;  /* 0x00000008d1657c23 */ /* 0x004fe20008010072 */
[----:B------:R-:W-:Y:S01]  /*152e0*/  I2FP.F32.S32 R132, R215 ;  /* 0x000000d700847245 */ /* 0x000fe20000201400 */
[----:B-----5:R-:W-:Y:S01]  /*152f0*/  FFMA.FTZ R102, R102, UR8, R205 ;  /* 0x0000000866667c23 */ /* 0x020fe200080100cd */
[----:B------:R-:W-:Y:S01]  /*15300*/  I2FP.F32.S32 R114, R207 ;  /* 0x000000cf00727245 */ /* 0x000fe20000201400 */
[----:B------:R-:W-:Y:S01]  /*15310*/  FFMA.FTZ R135, R221, UR8, R146 ;  /* 0x00000008dd877c23 */ /* 0x000fe20008010092 */
[----:B------:R-:W-:Y:S01]  /*15320*/  I2FP.F32.S32 R107, R147 ;  /* 0x00000093006b7245 */ /* 0x000fe20000201400 */
[----:B-1----:R-:W-:Y:S01]  /*15330*/  FFMA.FTZ R132, R132, UR8, R141 ;  /* 0x0000000884847c23 */ /* 0x002fe2000801008d */
[----:B------:R-:W-:Y:S01]  /*15340*/  FSEL R234, R79, -INF , !P5 ;  /* 0xff8000004fea7808 */ /* 0x000fe20006800000 */
[----:B---3--:R-:W-:Y:S01]  /*15350*/  FFMA.FTZ R103, R114, UR8, R103 ;  /* 0x0000000872677c23 */ /* 0x008fe20008010067 */
[----:B------:R-:W-:Y:S01]  /*15360*/  ISETP.GE.AND P0, PT, R99, R128, PT ;  /* 0x000000806300720c */ /* 0x000fe20003f06270 */
[----:B------:R-:W-:Y:S01]  /*15370*/  FFMA.FTZ R107, R107, UR8, R6 ;  /* 0x000000086b6b7c23 */ /* 0x000fe20008010006 */
[----:B------:R-:W-:Y:S01]  /*15380*/  ISETP.GE.AND P5, PT, R217, R130, PT ;  /* 0x00000082d900720c */ /* 0x000fe20003fa6270 */
[----:B------:R-:W-:Y:S01]  /*15390*/  MUFU.TANH R124, R124 ;  /* 0x0000007c007c7308 */ /* 0x000fe20000002400 */
[----:B------:R-:W-:-:S02]  /*153a0*/  FSEL R109, R109, -INF , !P3 ;  /* 0xff8000006d6d7808 */ /* 0x000fc40005800000 */
[----:B------:R-:W-:Y:S02]  /*153b0*/  I2FP.F32.S32 R134, R119 ;  /* 0x0000007700867245 */ /* 0x000fe40000201400 */
[----:B------:R-:W-:Y:S02]  /*153c0*/  I2FP.F32.S32 R99, R117 ;  /* 0x0000007500637245 */ /* 0x000fe40000201400 */
[----:B------:R-:W-:Y:S01]  /*153d0*/  FSEL R101, R101, -INF , !P4 ;  /* 0xff80000065657808 */ /* 0x000fe20006000000 */
[----:B------:R-:W-:Y:S01]  /*153e0*/  FFMA.FTZ R75, R134, UR8, R75 ;  /* 0x00000008864b7c23 */ /* 0x000fe2000801004b */
[-C--:B------:R-:W-:Y:S01]  /*153f0*/  ISETP.GE.AND P3, PT, R215, R130.reuse, PT ;  /* 0x00000082d700720c */ /* 0x080fe20003f66270 */
[----:B----4-:R-:W-:Y:S01]  /*15400*/  FFMA.FTZ R99, R99, UR8, R110 ;  /* 0x0000000863637c23 */ /* 0x010fe2000801006e */
[----:B------:R-:W-:Y:S01]  /*15410*/  ISETP.GE.AND P4, PT, R35, R130, PT ;  /* 0x000000822300720c */ /* 0x000fe20003f86270 */
[----:B------:R-:W-:Y:S01]  /*15420*/  MUFU.TANH R98, R85 ;  /* 0x0000005500627308 */ /* 0x000fe20000002400 */
[----:B------:R-:W-:Y:S01]  /*15430*/  I2FP.F32.S32 R114, R35 ;  /* 0x0000002300727245 */ /* 0x000fe20000201400 */
[----:B------:R-:W-:Y:S01]  /*15440*/  IMAD.U32 R35, RZ, RZ, UR4 ;  /* 0x00000004ff237e24 */ /* 0x000fe2000f8e00ff */
[----:B------:R-:W-:-:S02]  /*15450*/  FSEL R115, R102, -INF , !P5 ;  /* 0xff80000066737808 */ /* 0x000fc40006800000 */
[----:B------:R-:W-:Y:S01]  /*15460*/  LOP3.LUT R6, R2, 0x6, RZ, 0xc0, !PT ;  /* 0x0000000602067812 */ /* 0x000fe200078ec0ff */
[----:B------:R-:W-:Y:S01]  /*15470*/  FFMA.FTZ R23, R114, UR8, R23 ;  /* 0x0000000872177c23 */ /* 0x000fe20008010017 */
[----:B------:R-:W-:Y:S01]  /*15480*/  FSEL R135, R135, -INF , !P2 ;  /* 0xff80000087877808 */ /* 0x000fe20005000000 */
[----:B------:R-:W-:Y:S01]  /*15490*/  MUFU.TANH R90, R90 ;  /* 0x0000005a005a7308 */ /* 0x000fe20000002400 */
[-C--:B------:R-:W-:Y:S02]  /*154a0*/  ISETP.GE.AND P5, PT, R119, R130.reuse, PT ;  /* 0x000000827700720c */ /* 0x080fe40003fa6270 */
[-C--:B------:R-:W-:Y:S02]  /*154b0*/  ISETP.GE.AND P2, PT, R207, R130.reuse, PT ;  /* 0x00000082cf00720c */ /* 0x080fe40003f46270 */
[----:B------:R-:W-:Y:S02]  /*154c0*/  FSEL R119, R132, -INF , !P3 ;  /* 0xff80000084777808 */ /* 0x000fe40005800000 */
[----:B------:R-:W-:Y:S01]  /*154d0*/  ISETP.GE.AND P3, PT, R117, R130, PT ;  /* 0x000000827500720c */ /* 0x000fe20003f66270 */
[----:B------:R-:W-:Y:S01]  /*154e0*/  MUFU.TANH R84, R84 ;  /* 0x0000005400547308 */ /* 0x000fe20000002400 */
[----:B------:R-:W-:-:S02]  /*154f0*/  LOP3.LUT R35, R35, 0x78, R6, 0xfe, !PT ;  /* 0x0000007823237812 */ /* 0x000fc400078efe06 */
[----:B------:R-:W-:Y:S02]  /*15500*/  FSEL R111, R103, -INF , !P2 ;  /* 0xff800000676f7808 */ /* 0x000fe40005000000 */
[----:B------:R-:W-:Y:S02]  /*15510*/  FSEL R103, R75, -INF , !P5 ;  /* 0xff8000004b677808 */ /* 0x000fe40006800000 */
[----:B------:R-:W-:Y:S01]  /*15520*/  FSEL R99, R99, -INF , !P3 ;  /* 0xff80000063637808 */ /* 0x000fe20005800000 */
[----:B------:R-:W1:Y:S01]  /*15530*/  MUFU.TANH R86, R86 ;  /* 0x0000005600567308 */ /* 0x000e620000002400 */
[C---:B------:R-:W-:Y:S02]  /*15540*/  ISETP.GE.AND P5, PT, R35.reuse, R130, PT ;  /* 0x000000822300720c */ /* 0x040fe40003fa6270 */
[----:B------:R-:W-:Y:S02]  /*15550*/  ISETP.GE.AND P3, PT, R35, R128, PT ;  /* 0x000000802300720c */ /* 0x000fe40003f66270 */
[----:B------:R-:W-:Y:S01]  /*15560*/  I2FP.F32.S32 R114, R35 ;  /* 0x0000002300727245 */ /* 0x000fe20000201400 */
[----:B------:R-:W-:Y:S01]  /*15570*/  IMAD.U32 R35, RZ, RZ, UR4 ;  /* 0x00000004ff237e24 */ /* 0x000fe2000f8e00ff */
[----:B------:R-:W-:Y:S01]  /*15580*/  FSEL R123, R123, -INF , !P6 ;  /* 0xff8000007b7b7808 */ /* 0x000fe20007000000 */
[----:B------:R-:W-:Y:S01]  /*15590*/  MUFU.TANH R3, R59 ;  /* 0x0000003b00037308 */ /* 0x000fe20000002400 */
[----:B------:R-:W-:-:S02]  /*155a0*/  ISETP.GE.AND P6, PT, R147, R130, PT ;  /* 0x000000829300720c */ /* 0x000fc40003fc6270 */
[----:B------:R-:W-:Y:S02]  /*155b0*/  FSEL R26, R26, -INF , !P0 ;  /* 0xff8000001a1a7808 */ /* 0x000fe40004000000 */
[----:B------:R-:W-:Y:S02]  /*155c0*/  LOP3.LUT R35, R35, 0x80, R6, 0xfe, !PT ;  /* 0x0000008023237812 */ /* 0x000fe400078efe06 */
[----:B------:R-:W-:Y:S01]  /*155d0*/  ISETP.GE.AND P0, PT, R211, R130, PT ;  /* 0x00000082d300720c */ /* 0x000fe20003f06270 */
[----:B------:R2:W-:Y:S01]  /*155e0*/  MUFU.TANH R102, R55 ;  /* 0x0000003700667308 */ /* 0x0005e20000002400 */
[----:B------:R-:W-:Y:S01]  /*155f0*/  FSEL R107, R107, -INF , !P6 ;  /* 0xff8000006b6b7808 */ /* 0x000fe20007000000 */
[----:B-1----:R-:W-:Y:S01]  /*15600*/  FFMA.FTZ R86, R114, UR8, R86 ;  /* 0x0000000872567c23 */ /* 0x002fe20008010056 */
[----:B------:R-:W-:Y:S02]  /*15610*/  I2FP.F32.S32 R110, R27 ;  /* 0x0000001b006e7245 */ /* 0x000fe40000201400 */
[----:B------:R-:W-:-:S02]  /*15620*/  I2FP.F32.S32 R211, R211 ;  /* 0x000000d300d37245 */ /* 0x000fc40000201400 */
[C---:B------:R-:W-:Y:S01]  /*15630*/  ISETP.GE.AND P2, PT, R27.reuse, R130, PT ;  /* 0x000000821b00720c */ /* 0x040fe20003f46270 */
[C---:B------:R-:W-:Y:S01]  /*15640*/  FFMA.FTZ R75, R110.reuse, UR8, R15 ;  /* 0x000000086e4b7c23 */ /* 0x040fe2000801000f */
[----:B------:R-:W-:Y:S01]  /*15650*/  ISETP.GE.AND P6, PT, R27, R128, PT ;  /* 0x000000801b00720c */ /* 0x000fe20003fc6270 */
[----:B------:R-:W-:Y:S01]  /*15660*/  IMAD.U32 R27, RZ, RZ, UR4 ;  /* 0x00000004ff1b7e24 */ /* 0x000fe2000f8e00ff */
[----:B------:R-:W-:Y:S01]  /*15670*/  FSEL R79, R23, -INF , !P4 ;  /* 0xff800000174f7808 */ /* 0x000fe20006000000 */
[----:B------:R-:W-:Y:S01]  /*15680*/  FFMA.FTZ R112, R110, UR8, R112 ;  /* 0x000000086e707c23 */ /* 0x000fe20008010070 */
[----:B------:R-:W-:Y:S01]  /*15690*/  I2FP.F32.S32 R23, R35 ;  /* 0x0000002300177245 */ /* 0x000fe20000201400 */
[----:B------:R-:W-:Y:S01]  /*156a0*/  FFMA.FTZ R124, R211, UR8, R124 ;  /* 0x00000008d37c7c23 */ /* 0x000fe2000801007c */
[----:B------:R-:W-:Y:S01]  /*156b0*/  I2FP.F32.S32 R2, R145 ;  /* 0x0000009100027245 */ /* 0x000fe20000201400 */
[----:B------:R-:W1:Y:S01]  /*156c0*/  MUFU.TANH R82, R82 ;  /* 0x0000005200527308 */ /* 0x000e620000002400 */
[----:B------:R-:W-:Y:S01]  /*156d0*/  LOP3.LUT R27, R27, 0x88, R6, 0xfe, !PT ;  /* 0x000000881b1b7812 */ /* 0x000fe200078efe06 */
[C---:B--2---:R-:W-:Y:S01]  /*156e0*/  FFMA.FTZ R55, R23.reuse, UR8, R98 ;  /* 0x0000000817377c23 */ /* 0x044fe20008010062 */
[----:B------:R-:W-:Y:S01]  /*156f0*/  FFMA.FTZ R90, R23, UR8, R90 ;  /* 0x00000008175a7c23 */ /* 0x000fe2000801005a */
[----:B------:R-:W-:Y:S01]  /*15700*/  IMAD.U32 R23, RZ, RZ, UR4 ;  /* 0x00000004ff177e24 */ /* 0x000fe2000f8e00ff */
[----:B------:R-:W-:Y:S01]  /*15710*/  FSEL R75, R75, -INF , !P2 ;  /* 0xff8000004b4b7808 */ /* 0x000fe20005000000 */
[----:B------:R-:W-:Y:S01]  /*15720*/  FFMA.FTZ R31, R2, UR8, R31 ;  /* 0x00000008021f7c23 */ /* 0x000fe2000801001f */
[----:B------:R-:W-:Y:S01]  /*15730*/  FSEL R232, R112, -INF , !P6 ;  /* 0xff80000070e87808 */ /* 0x000fe20007000000 */
[----:B------:R-:W-:Y:S01]  /*15740*/  MUFU.TANH R88, R88 ;  /* 0x0000005800587308 */ /* 0x000fe20000002400 */
[----:B------:R-:W-:Y:S01]  /*15750*/  FSEL R117, R124, -INF , !P0 ;  /* 0xff8000007c757808 */ /* 0x000fe20004000000 */
[----:B------:R-:W-:Y:S01]  /*15760*/  IMAD.U32 R15, RZ, RZ, UR4 ;  /* 0x00000004ff0f7e24 */ /* 0x000fe2000f8e00ff */
[C---:B------:R-:W-:Y:S01]  /*15770*/  ISETP.GE.AND P2, PT, R27.reuse, R130, PT ;  /* 0x000000821b00720c */ /* 0x040fe20003f46270 */
[----:B------:R-:W-:Y:S01]  /*15780*/  FFMA.FTZ R59, R114, UR8, R97 ;  /* 0x00000008723b7c23 */ /* 0x000fe20008010061 */
[----:B------:R-:W-:Y:S01]  /*15790*/  ISETP.GE.AND P6, PT, R27, R128, PT ;  /* 0x000000801b00720c */ /* 0x000fe20003fc6270 */
[----:B------:R-:W-:Y:S01]  /*157a0*/  IMAD.U32 R97, RZ, RZ, UR4 ;  /* 0x00000004ff617e24 */ /* 0x000fe2000f8e00ff */
[----:B------:R-:W-:Y:S01]  /*157b0*/  ISETP.GE.AND P0, PT, R145, R130, PT ;  /* 0x000000829100720c */ /* 0x000fe20003f06270 */
[----:B------:R-:W-:Y:S01]  /*157c0*/  MUFU.TANH R80, R80 ;  /* 0x0000005000507308 */ /* 0x000fe20000002400 */
[----:B------:R-:W-:-:S02]  /*157d0*/  I2FP.F32.S32 R27, R27 ;  /* 0x0000001b001b7245 */ /* 0x000fc40000201400 */
[----:B------:R-:W-:Y:S02]  /*157e0*/  LOP3.LUT R23, R23, 0x98, R6, 0xfe, !PT ;  /* 0x0000009817177812 */ /* 0x000fe400078efe06 */
[----:B------:R-:W-:Y:S01]  /*157f0*/  FSEL R85, R31, -INF , !P0 ;  /* 0xff8000001f557808 */ /* 0x000fe20004000000 */
[----:B-1----:R-:W-:Y:S01]  /*15800*/  FFMA.FTZ R82, R27, UR8, R82 ;  /* 0x000000081b527c23 */ /* 0x002fe20008010052 */
[C---:B------:R-:W-:Y:S01]  /*15810*/  ISETP.GE.AND P0, PT, R35.reuse, R130, PT ;  /* 0x000000822300720c */ /* 0x040fe20003f06270 */
[----:B------:R1:W-:Y:S01]  /*15820*/  MUFU.TANH R2, R51 ;  /* 0x0000003300027308 */ /* 0x0003e20000002400 */
[----:B------:R-:W-:Y:S02]  /*15830*/  ISETP.GE.AND P4, PT, R35, R128, PT ;  /* 0x000000802300720c */ /* 0x000fe40003f86270 */
[----:B------:R-:W-:Y:S02]  /*15840*/  LOP3.LUT R15, R15, 0x90, R6, 0xfe, !PT ;  /* 0x000000900f0f7812 */ /* 0x000fe400078efe06 */
[----:B------:R-:W-:-:S02]  /*15850*/  FSEL R55, R55, -INF , !P0 ;  /* 0xff80000037377808 */ /* 0x000fc40004000000 */
[----:B------:R-:W-:Y:S01]  /*15860*/  FSEL R224, R90, -INF , !P4 ;  /* 0xff8000005ae07808 */ /* 0x000fe20006000000 */
[----:B------:R-:W2:Y:S01]  /*15870*/  MUFU.TANH R87, R87 ;  /* 0x0000005700577308 */ /* 0x000ea20000002400 */
[C---:B------:R-:W-:Y:S02]  /*15880*/  ISETP.GE.AND P0, PT, R23.reuse, R130, PT ;  /* 0x000000821700720c */ /* 0x040fe40003f06270 */
[----:B------:R-:W-:Y:S02]  /*15890*/  ISETP.GE.AND P4, PT, R23, R128, PT ;  /* 0x000000801700720c */ /* 0x000fe40003f86270 */
[----:B------:R-:W-:Y:S02]  /*158a0*/  FSEL R59, R59, -INF , !P5 ;  /* 0xff8000003b3b7808 */ /* 0x000fe40006800000 */
[----:B------:R-:W-:Y:S01]  /*158b0*/  FSEL R228, R86, -INF , !P3 ;  /* 0xff80000056e47808 */ /* 0x000fe20005800000 */
[----:B------:R-:W-:Y:S01]  /*158c0*/  MUFU.TANH R92, R92 ;  /* 0x0000005c005c7308 */ /* 0x000fe20000002400 */
[----:B-1----:R-:W-:Y:S01]  /*158d0*/  FFMA.FTZ R51, R27, UR8, R84 ;  /* 0x000000081b337c23 */ /* 0x002fe20008010054 */
[----:B------:R-:W-:Y:S01]  /*158e0*/  I2FP.F32.S32 R84, R23 ;  /* 0x0000001700547245 */ /* 0x000fe20000201400 */
[----:B------:R-:W-:Y:S01]  /*158f0*/  IMAD.U32 R27, RZ, RZ, UR4 ;  /* 0x00000004ff1b7e24 */ /* 0x000fe2000f8e00ff */
[----:B------:R-:W-:-:S02]  /*15900*/  ISETP.GE.AND P5, PT, R15, R130, PT ;  /* 0x000000820f00720c */ /* 0x000fc40003fa6270 */
[----:B------:R-:W-:Y:S01]  /*15910*/  ISETP.GE.AND P3, PT, R15, R128, PT ;  /* 0x000000800f00720c */ /* 0x000fe20003f66270 */
[C---:B------:R-:W-:Y:S01]  /*15920*/  FFMA.FTZ R23, R84.reuse, UR8, R3 ;  /* 0x0000000854177c23 */ /* 0x040fe20008010003 */
[----:B------:R-:W-:Y:S01]  /*15930*/  MUFU.TANH R104, R104 ;  /* 0x0000006800687308 */ /* 0x000fe20000002400 */
[----:B------:R-:W-:Y:S01]  /*15940*/  IMAD.U32 R3, RZ, RZ, UR4 ;  /* 0x00000004ff037e24 */ /* 0x000fe2000f8e00ff */
[----:B------:R-:W-:Y:S01]  /*15950*/  I2FP.F32.S32 R15, R15 ;  /* 0x0000000f000f7245 */ /* 0x000fe20000201400 */
[----:B--2---:R-:W-:Y:S01]  /*15960*/  FFMA.FTZ R87, R84, UR8, R87 ;  /* 0x0000000854577c23 */ /* 0x004fe20008010057 */
[--C-:B------:R-:W-:Y:S02]  /*15970*/  LOP3.LUT R27, R27, 0xb0, R6.reuse, 0xfe, !PT ;  /* 0x000000b01b1b7812 */ /* 0x100fe400078efe06 */
[----:B------:R-:W-:Y:S01]  /*15980*/  LOP3.LUT R3, R3, 0xa8, R6, 0xfe, !PT ;  /* 0x000000a803037812 */ /* 0x000fe200078efe06 */
[C---:B------:R-:W-:Y:S01]  /*15990*/  FFMA.FTZ R35, R15.reuse, UR8, R88 ;  /* 0x000000080f237c23 */ /* 0x040fe20008010058 */
[----:B------:R-:W-:Y:S01]  /*159a0*/  MUFU.TANH R108, R108 ;  /* 0x0000006c006c7308 */ /* 0x000fe20000002400 */
[----:B------:R-:W-:Y:S01]  /*159b0*/  FFMA.FTZ R80, R15, UR8, R80 ;  /* 0x000000080f507c23 */ /* 0x000fe20008010050 */
[----:B------:R-:W-:-:S02]  /*159c0*/  LOP3.LUT R97, R97, 0xa0, R6, 0xfe, !PT ;  /* 0x000000a061617812 */ /* 0x000fc400078efe06 */
[----:B------:R-:W-:Y:S01]  /*159d0*/  FSEL R206, R87, -INF , !P4 ;  /* 0xff80000057ce7808 */ /* 0x000fe20006000000 */
[----:B------:R-:W-:Y:S01]  /*159e0*/  IMAD.U32 R87, RZ, RZ, UR4 ;  /* 0x00000004ff577e24 */ /* 0x000fe2000f8e00ff */
[----:B------:R-:W-:Y:S02]  /*159f0*/  ISETP.GE.AND P4, PT, R27, R128, PT ;  /* 0x000000801b00720c */ /* 0x000fe40003f86270 */
[----:B------:R-:W1:Y:S01]  /*15a00*/  MUFU.TANH R94, R94 ;  /* 0x0000005e005e7308 */ /* 0x000e620000002400 */
[----:B------:R-:W-:Y:S02]  /*15a10*/  FSEL R51, R51, -INF , !P2 ;  /* 0xff80000033337808 */ /* 0x000fe40005000000 */
[----:B------:R-:W-:Y:S02]  /*15a20*/  FSEL R220, R82, -INF , !P6 ;  /* 0xff80000052dc7808 */ /* 0x000fe40007000000 */
[C---:B------:R-:W-:Y:S02]  /*15a30*/  ISETP.GE.AND P2, PT, R97.reuse, R130, PT ;  /* 0x000000826100720c */ /* 0x040fe40003f46270 */
[----:B------:R-:W-:Y:S01]  /*15a40*/  ISETP.GE.AND P6, PT, R97, R128, PT ;  /* 0x000000806100720c */ /* 0x000fe20003fc6270 */
[----:B------:R2:W-:Y:S01]  /*15a50*/  MUFU.TANH R15, R33 ;  /* 0x00000021000f7308 */ /* 0x0005e20000002400 */
[----:B------:R-:W-:-:S02]  /*15a60*/  I2FP.F32.S32 R97, R97 ;  /* 0x0000006100617245 */ /* 0x000fc40000201400 */
[----:B------:R-:W-:Y:S02]  /*15a70*/  FSEL R35, R35, -INF , !P5 ;  /* 0xff80000023237808 */ /* 0x000fe40006800000 */
[----:B------:R-:W-:Y:S01]  /*15a80*/  FSEL R216, R80, -INF , !P3 ;  /* 0xff80000050d87808 */ /* 0x000fe20005800000 */
[----:B------:R-:W-:Y:S01]  /*15a90*/  FFMA.FTZ R31, R97, UR8, R102 ;  /* 0x00000008611f7c23 */ /* 0x000fe20008010066 */
[----:B------:R-:W-:Y:S01]  /*15aa0*/  ISETP.GE.AND P5, PT, R3, R130, PT ;  /* 0x000000820300720c */ /* 0x000fe20003fa6270 */
[----:B------:R-:W-:Y:S01]  /*15ab0*/  MUFU.TANH R37, R37 ;  /* 0x0000002500257308 */ /* 0x000fe20000002400 */
[----:B-1----:R-:W-:Y:S01]  /*15ac0*/  FFMA.FTZ R94, R97, UR8, R94 ;  /* 0x00000008615e7c23 */ /* 0x002fe2000801005e */
[----:B------:R-:W-:Y:S01]  /*15ad0*/  IMAD.U32 R97, RZ, RZ, UR4 ;  /* 0x00000004ff617e24 */ /* 0x000fe2000f8e00ff */
[----:B------:R-:W-:Y:S02]  /*15ae0*/  ISETP.GE.AND P3, PT, R3, R128, PT ;  /* 0x000000800300720c */ /* 0x000fe40003f66270 */
[----:B------:R-:W-:-:S02]  /*15af0*/  FSEL R31, R31, -INF , !P2 ;  /* 0xff8000001f1f7808 */ /* 0x000fc40005000000 */
[----:B------:R-:W-:Y:S01]  /*15b00*/  LOP3.LUT R97, R97, 0xb8, R6, 0xfe, !PT ;  /* 0x000000b861617812 */ /* 0x000fe200078efe06 */
[----:B------:R-:W-:Y:S01]  /*15b10*/  MUFU.TANH R106, R106 ;  /* 0x0000006a006a7308 */ /* 0x000fe20000002400 */
[----:B--2---:R-:W-:Y:S02]  /*15b20*/  I2FP.F32.S32 R33, R3 ;  /* 0x0000000300217245 */ /* 0x004fe40000201400 */
[----:B------:R-:W-:Y:S02]  /*15b30*/  FSEL R204, R94, -INF , !P6 ;  /* 0xff8000005ecc7808 */ /* 0x000fe40007000000 */
[-C--:B------:R-:W-:Y:S01]  /*15b40*/  ISETP.GE.AND P2, PT, R97, R130.reuse, PT ;  /* 0x000000826100720c */ /* 0x080fe20003f46270 */
[C---:B------:R-:W-:Y:S01]  /*15b50*/  FFMA.FTZ R92, R33.reuse, UR8, R92 ;  /* 0x00000008215c7c23 */ /* 0x040fe2000801005c */
[----:B------:R-:W-:Y:S01]  /*15b60*/  FFMA.FTZ R104, R33, UR8, R104 ;  /* 0x0000000821687c23 */ /* 0x000fe20008010068 */
[----:B------:R-:W-:Y:S01]  /*15b70*/  FSEL R33, R23, -INF , !P0 ;  /* 0xff80000017217808 */ /* 0x000fe20004000000 */
[----:B------:R-:W1:Y:S01]  /*15b80*/  MUFU.TANH R36, R36 ;  /* 0x0000002400247308 */ /* 0x000e620000002400 */
[----:B------:R-:W-:Y:S01]  /*15b90*/  ISETP.GE.AND P0, PT, R27, R130, PT ;  /* 0x000000821b00720c */ /* 0x000fe20003f06270 */
[----:B------:R-:W-:Y:S01]  /*15ba0*/  IMAD.U32 R23, RZ, RZ, UR4 ;  /* 0x00000004ff177e24 */ /* 0x000fe2000f8e00ff */
[----:B------:R-:W-:-:S02]  /*15bb0*/  I2FP.F32.S32 R27, R27 ;  /* 0x0000001b001b7245 */ /* 0x000fc40000201400 */
[----:B------:R-:W-:Y:S02]  /*15bc0*/  FSEL R138, R104, -INF , !P3 ;  /* 0xff800000688a7808 */ /* 0x000fe40005800000 */
[----:B------:R-:W-:Y:S01]  /*15bd0*/  LOP3.LUT R23, R23, 0xc8, R6, 0xfe, !PT ;  /* 0x000000c817177812 */ /* 0x000fe200078efe06 */
[C---:B------:R-:W-:Y:S01]  /*15be0*/  FFMA.FTZ R2, R27.reuse, UR8, R2 ;  /* 0x000000081b027c23 */ /* 0x040fe20008010002 */
[----:B------:R-:W-:Y:S01]  /*15bf0*/  FFMA.FTZ R108, R27, UR8, R108 ;  /* 0x000000081b6c7c23 */ /* 0x000fe2000801006c */
[----:B------:R-:W-:Y:S01]  /*15c00*/  IMAD.U32 R27, RZ, RZ, UR4 ;  /* 0x00000004ff1b7e24 */ /* 0x000fe2000f8e00ff */
[----:B------:R-:W2:Y:S01]  /*15c10*/  MUFU.TANH R34, R34 ;  /* 0x0000002200227308 */ /* 0x000ea20000002400 */
[----:B------:R-:W-:Y:S02]  /*15c20*/  ISETP.GE.AND P6, PT, R97, R128, PT ;  /* 0x000000806100720c */ /* 0x000fe40003fc6270 */
[----:B------:R-:W-:Y:S02]  /*15c30*/  I2FP.F32.S32 R97, R97 ;  /* 0x0000006100617245 */ /* 0x000fe40000201400 */
[----:B------:R-:W-:-:S02]  /*15c40*/  LOP3.LUT R27, R27, 0xc0, R6, 0xfe, !PT ;  /* 0x000000c01b1b7812 */ /* 0x000fc400078efe06 */
[----:B------:R-:W-:Y:S01]  /*15c50*/  FSEL R124, R108, -INF , !P4 ;  /* 0xff8000006c7c7808 */ /* 0x000fe20006000000 */
[----:B------:R-:W3:Y:S01]  /*15c60*/  MUFU.TANH R30, R30 ;  /* 0x0000001e001e7308 */ /* 0x000ee20000002400 */
[----:B------:R-:W-:Y:S01]  /*15c70*/  I2FP.F32.S32 R84, R27 ;  /* 0x0000001b00547245 */ /* 0x000fe20000201400 */
[----:B-1----:R-:W-:Y:S01]  /*15c80*/  FFMA.FTZ R36, R97, UR8, R36 ;  /* 0x0000000861247c23 */ /* 0x002fe20008010024 */
[-C--:B------:R-:W-:Y:S02]  /*15c90*/  ISETP.GE.AND P3, PT, R27, R128.reuse, PT ;  /* 0x000000801b00720c */ /* 0x080fe40003f66270 */
[----:B------:R-:W-:Y:S02]  /*15ca0*/  ISETP.GE.AND P4, PT, R23, R128, PT ;  /* 0x000000801700720c */ /* 0x000fe40003f86270 */
[----:B------:R-:W-:Y:S01]  /*15cb0*/  I2FP.F32.S32 R90, R23 ;  /* 0x00000017005a7245 */ /* 0x000fe20000201400 */
[----:B------:R1:W4:Y:S01]  /*15cc0*/  MUFU.TANH R3, R29 ;  /* 0x0000001d00037308 */ /* 0x0003220000002400 */
[----:B------:R-:W-:Y:S01]  /*15cd0*/  LOP3.LUT R87, R87, 0xd0, R6, 0xfe, !PT ;  /* 0x000000d057577812 */ /* 0x000fe200078efe06 */
[----:B--2---:R-:W-:Y:S01]  /*15ce0*/  FFMA.FTZ R34, R84, UR8, R34 ;  /* 0x0000000854227c23 */ /* 0x004fe20008010022 */
[----:B------:R-:W-:-:S02]  /*15cf0*/  FSEL R112, R36, -INF , !P6 ;  /* 0xff80000024707808 */ /* 0x000fc40007000000 */
[----:B------:R-:W-:Y:S02]  /*15d00*/  ISETP.GE.AND P6, PT, R87, R128, PT ;  /* 0x000000805700720c */ /* 0x000fe40003fc6270 */
[----:B------:R-:W-:Y:S01]  /*15d10*/  FSEL R98, R34, -INF , !P3 ;  /* 0xff80000022627808 */ /* 0x000fe20005800000 */
[----:B------:R-:W2:Y:S01]  /*15d20*/  MUFU.TANH R82, R0 ;  /* 0x0000000000527308 */ /* 0x000ea20000002400 */
[----:B------:R-:W-:-:S07]  /*15d30*/  LOP3.LUT R125, R125, 0x10, R6, 0xfe, !PT ;  /* 0x000000107d7d7812 */ /* 0x000fce00078efe06 */
[----:B------:R-:W5:Y:S01]  /*15d40*/  MUFU.TANH R39, R39 ;  /* 0x0000002700277308 */ /* 0x000f620000002400 */
[----:B-1----:R-:W-:Y:S02]  /*15d50*/  FSEL R29, R92, -INF , !P5 ;  /* 0xff8000005c1d7808 */ /* 0x002fe40006800000 */
[-C--:B------:R-:W-:Y:S02]  /*15d60*/  ISETP.GE.AND P5, PT, R27, R130.reuse, PT ;  /* 0x000000821b00720c */ /* 0x080fe40003fa6270 */
[----:B------:R-:W-:Y:S02]  /*15d70*/  FSEL R27, R2, -INF , !P0 ;  /* 0xff800000021b7808 */ /* 0x000fe40004000000 */
[----:B------:R-:W-:Y:S01]  /*15d80*/  ISETP.GE.AND P0, PT, R23, R130, PT ;  /* 0x000000821700720c */ /* 0x000fe20003f06270 */
[----:B------:R-:W-:Y:S01]  /*15d90*/  FFMA.FTZ R23, R84, UR8, R37 ;  /* 0x0000000854177c23 */ /* 0x000fe20008010025 */
[----:B------:R-:W-:Y:S01]  /*15da0*/  IMAD.U32 R37, RZ, RZ, UR4 ;  /* 0x00000004ff257e24 */ /* 0x000fe2000f8e00ff */
[----:B------:R1:W5:Y:S03]  /*15db0*/  MUFU.TANH R80, R25 ;  /* 0x0000001900507308 */ /* 0x0003660000002400 */
[----:B------:R-:W-:-:S02]  /*15dc0*/  FSEL R23, R23, -INF , !P5 ;  /* 0xff80000017177808 */ /* 0x000fc40006800000 */
[----:B------:R-:W-:-:S03]  /*15dd0*/  LOP3.LUT R37, R37, 0xd8, R6, 0xfe, !PT ;  /* 0x000000d825257812 */ /* 0x000fc600078efe06 */
[----:B------:R3:W5:Y:S01]  /*15de0*/  MUFU.TANH R0, R21 ;  /* 0x0000001500007308 */ /* 0x0007620000002400 */
[C---:B------:R-:W-:Y:S02]  /*15df0*/  ISETP.GE.AND P5, PT, R37.reuse, R130, PT ;  /* 0x000000822500720c */ /* 0x040fe40003fa6270 */
[----:B------:R-:W-:-:S05]  /*15e00*/  ISETP.GE.AND P3, PT, R37, R128, PT ;  /* 0x000000802500720c */ /* 0x000fca0003f66270 */
[----:B------:R2:W5:Y:S01]  /*15e10*/  MUFU.TANH R2, R17 ;  /* 0x0000001100027308 */ /* 0x0005620000002400 */
[----:B-1----:R-:W-:-:S05]  /*15e20*/  FFMA.FTZ R25, R97, UR8, R106 ;  /* 0x0000000861197c23 */ /* 0x002fca000801006a */
[----:B------:R-:W-:Y:S02]  /*15e30*/  FSEL R25, R25, -INF , !P2 ;  /* 0xff80000019197808 */ /* 0x000fe40005000000 */
[----:B------:R-:W-:Y:S01]  /*15e40*/  ISETP.GE.AND P2, PT, R87, R130, PT ;  /* 0x000000825700720c */ /* 0x000fe20003f46270 */
[C---:B---3--:R-:W-:Y:S01]  /*15e50*/  FFMA.FTZ R21, R90.reuse, UR8, R15 ;  /* 0x000000085a157c23 */ /* 0x048fe2000801000f */
[----:B------:R-:W-:Y:S01]  /*15e60*/  FFMA.FTZ R90, R90, UR8, R30 ;  /* 0x000000085a5a7c23 */ /* 0x000fe2000801001e */
[----:B------:R-:W-:Y:S01]  /*15e70*/  I2FP.F32.S32 R30, R87 ;  /* 0x00000057001e7245 */ /* 0x000fe20000201400 */
[----:B------:R-:W1:Y:S01]  /*15e80*/  MUFU.TANH R13, R13 ;  /* 0x0000000d000d7308 */ /* 0x000e620000002400 */
[----:B------:R-:W-:Y:S02]  /*15e90*/  I2FP.F32.S32 R87, R37 ;  /* 0x0000002500577245 */ /* 0x000fe40000201400 */
[----:B------:R-:W-:Y:S01]  /*15ea0*/  FSEL R21, R21, -INF , !P0 ;  /* 0xff80000015157808 */ /* 0x000fe20004000000 */
[----:B----4-:R-:W-:Y:S01]  /*15eb0*/  FFMA.FTZ R34, R30, UR8, R3 ;  /* 0x000000081e227c23 */ /* 0x010fe20008010003 */
[----:B------:R-:W-:-:S02]  /*15ec0*/  IMAD.U32 R3, RZ, RZ, UR4 ;  /* 0x00000004ff037e24 */ /* 0x000fc4000f8e00ff */
[C---:B--2---:R-:W-:Y:S01]  /*15ed0*/  FFMA.FTZ R17, R87.reuse, UR8, R82 ;  /* 0x0000000857117c23 */ /* 0x044fe20008010052 */
[----:B-----5:R-:W-:Y:S01]  /*15ee0*/  FFMA.FTZ R36, R87, UR8, R39 ;  /* 0x0000000857247c23 */ /* 0x020fe20008010027 */
[----:B------:R-:W-:Y:S01]  /*15ef0*/  IMAD.U32 R87, RZ, RZ, UR4 ;  /* 0x00000004ff577e24 */ /* 0x000fe2000f8e00ff */
[----:B------:R2:W3:Y:S01]  /*15f00*/  MUFU.TANH R15, R19 ;  /* 0x00000013000f7308 */ /* 0x0004e20000002400 */
[----:B------:R-:W-:Y:S01]  /*15f10*/  LOP3.LUT R3, R3, 0xe0, R6, 0xfe, !PT ;  /* 0x000000e003037812 */ /* 0x000fe200078efe06 */
[----:B------:R-:W-:Y:S01]  /*15f20*/  FFMA.FTZ R37, R30, UR8, R80 ;  /* 0x000000081e257c23 */ /* 0x000fe20008010050 */
[----:B------:R-:W-:Y:S01]  /*15f30*/  FSEL R90, R90, -INF , !P4 ;  /* 0xff8000005a5a7808 */ /* 0x000fe20006000000 */
[----:B------:R-:W-:Y:S01]  /*15f40*/  IMAD.U32 R39, RZ, RZ, UR4 ;  /* 0x00000004ff277e24 */ /* 0x000fe2000f8e00ff */
[----:B------:R-:W-:Y:S02]  /*15f50*/  LOP3.LUT R87, R87, 0xe8, R6, 0xfe, !PT ;  /* 0x000000e857577812 */ /* 0x000fe400078efe06 */
[C---:B------:R-:W-:Y:S01]  /*15f60*/  ISETP.GE.AND P0, PT, R3.reuse, R130, PT ;  /* 0x000000820300720c */ /* 0x040fe20003f06270 */
[----:B------:R4:W-:Y:S01]  /*15f70*/  MUFU.TANH R30, R10 ;  /* 0x0000000a001e7308 */ /* 0x0009e20000002400 */
[----:B------:R-:W-:-:S02]  /*15f80*/  ISETP.GE.AND P4, PT, R3, R128, PT ;  /* 0x000000800300720c */ /* 0x000fc40003f86270 */
[----:B------:R-:W-:Y:S02]  /*15f90*/  I2FP.F32.S32 R3, R3 ;  /* 0x0000000300037245 */ /* 0x000fe40000201400 */
[----:B------:R-:W-:Y:S02]  /*15fa0*/  I2FP.F32.S32 R80, R87 ;  /* 0x0000005700507245 */ /* 0x000fe40000201400 */
[----:B------:R-:W-:Y:S01]  /*15fb0*/  FSEL R37, R37, -INF , !P6 ;  /* 0xff80000025257808 */ /* 0x000fe20007000000 */
[----:B------:R3:W5:Y:S01]  /*15fc0*/  MUFU.TANH R97, R8 ;  /* 0x0000000800617308 */ /* 0x0007620000002400 */
[----:B--2---:R-:W-:Y:S02]  /*15fd0*/  FSEL R19, R34, -INF , !P2 ;  /* 0xff80000022137808 */ /* 0x004fe40005000000 */
[C---:B------:R-:W-:Y:S02]  /*15fe0*/  ISETP.GE.AND P2, PT, R87.reuse, R130, PT ;  /* 0x000000825700720c */ /* 0x040fe40003f46270 */
[----:B------:R-:W-:Y:S01]  /*15ff0*/  ISETP.GE.AND P6, PT, R87, R128, PT ;  /* 0x000000805700720c */ /* 0x000fe20003fc6270 */
[----:B------:R-:W-:Y:S01]  /*16000*/  IMAD.U32 R87, RZ, RZ, UR4 ;  /* 0x00000004ff577e24 */ /* 0x000fe2000f8e00ff */
[----:B------:R-:W-:Y:S01]  /*16010*/  LOP3.LUT R39, R39, 0xf0, R6, 0xfe, !PT ;  /* 0x000000f027277812 */ /* 0x000fe200078efe06 */
[----:B------:R-:W2:Y:S01]  /*16020*/  MUFU.TANH R136, R136 ;  /* 0x0000008800887308 */ /* 0x000ea20000002400 */
[C---:B----4-:R-:W-:Y:S01]  /*16030*/  FFMA.FTZ R10, R3.reuse, UR8, R0 ;  /* 0x00000008030a7c23 */ /* 0x050fe20008010000 */
[----:B------:R-:W-:Y:S01]  /*16040*/  FFMA.FTZ R3, R3, UR8, R2 ;  /* 0x0000000803037c23 */ /* 0x000fe20008010002 */
[----:B-1----:R-:W-:Y:S01]  /*16050*/  FFMA.FTZ R2, R80, UR8, R13 ;  /* 0x0000000850027c23 */ /* 0x002fe2000801000d */
[----:B------:R-:W-:Y:S01]  /*16060*/  IMAD.U32 R13, RZ, RZ, UR4 ;  /* 0x00000004ff0d7e24 */ /* 0x000fe2000f8e00ff */
[----:B------:R-:W-:-:S02]  /*16070*/  LOP3.LUT R87, R87, 0x20, R6, 0xfe, !PT ;  /* 0x0000002057577812 */ /* 0x000fc400078efe06 */
[----:B------:R-:W-:Y:S01]  /*16080*/  FSEL R3, R3, -INF , !P4 ;  /* 0xff80000003037808 */ /* 0x000fe20006000000 */
[----:B------:R-:W1:Y:S01]  /*16090*/  MUFU.TANH R122, R122 ;  /* 0x0000007a007a7308 */ /* 0x000e620000002400 */
[----:B---3--:R-:W-:Y:S01]  /*160a0*/  FFMA.FTZ R8, R80, UR8, R15 ;  /* 0x0000000850087c23 */ /* 0x008fe2000801000f */
[----:B------:R-:W-:Y:S02]  /*160b0*/  LOP3.LUT R13, R13, 0x18, R6, 0xfe, !PT ;  /* 0x000000180d0d7812 */ /* 0x000fe400078efe06 */
[----:B------:R-:W-:Y:S02]  /*160c0*/  I2FP.F32.S32 R34, R39 ;  /* 0x0000002700227245 */ /* 0x000fe40000201400 */
[-C--:B------:R-:W-:Y:S02]  /*160d0*/  ISETP.GE.AND P4, PT, R13, R128.reuse, PT ;  /* 0x000000800d00720c */ /* 0x080fe40003f86270 */
[----:B------:R-:W-:Y:S01]  /*160e0*/  I2FP.F32.S32 R104, R13 ;  /* 0x0000000d00687245 */ /* 0x000fe20000201400 */
[----:B------:R-:W3:Y:S01]  /*160f0*/  MUFU.TANH R100, R100 ;  /* 0x0000006400647308 */ /* 0x000ee20000002400 */
[----:B------:R-:W-:Y:S01]  /*16100*/  FSEL R13, R8, -INF , !P2 ;  /* 0xff800000080d7808 */ /* 0x000fe20005000000 */
[C---:B-----5:R-:W-:Y:S01]  /*16110*/  FFMA.FTZ R97, R34.reuse, UR8, R97 ;  /* 0x0000000822617c23 */ /* 0x060fe20008010061 */
[----:B------:R-:W-:Y:S01]  /*16120*/  ISETP.GE.AND P2, PT, R87, R128, PT ;  /* 0x000000805700720c */ /* 0x000fe20003f46270 */
[----:B------:R-:W-:Y:S01]  /*16130*/  FFMA.FTZ R0, R34, UR8, R30 ;  /* 0x0000000822007c23 */ /* 0x000fe2000801001e */
[----:B------:R-:W-:-:S02]  /*16140*/  I2FP.F32.S32 R87, R87 ;  /* 0x0000005700577245 */ /* 0x000fc40000201400 */
[----:B------:R-:W-:Y:S01]  /*16150*/  FSEL R17, R17, -INF , !P5 ;  /* 0xff80000011117808 */ /* 0x000fe20006800000 */
[----:B------:R-:W-:Y:S01]  /*16160*/  MUFU.TANH R96, R96 ;  /* 0x0000006000607308 */ /* 0x000fe20000002400 */
[----:B------:R-:W-:Y:S01]  /*16170*/  FSEL R36, R36, -INF , !P3 ;  /* 0xff80000024247808 */ /* 0x000fe20005800000 */
[----:B--2---:R-:W-:Y:S01]  /*16180*/  FFMA.FTZ R34, R87, UR8, R136 ;  /* 0x0000000857227c23 */ /* 0x004fe20008010088 */
[----:B------:R-:W-:Y:S01]  /*16190*/  IMAD.U32 R87, RZ, RZ, UR4 ;  /* 0x00000004ff577e24 */ /* 0x000fe2000f8e00ff */
[C---:B------:R-:W-:Y:S02]  /*161a0*/  ISETP.GE.AND P5, PT, R39.reuse, R130, PT ;  /* 0x000000822700720c */ /* 0x040fe40003fa6270 */
[----:B------:R-:W-:Y:S01]  /*161b0*/  ISETP.GE.AND P3, PT, R39, R128, PT ;  /* 0x000000802700720c */ /* 0x000fe20003f66270 */
[----:B------:R-:W-:Y:S01]  /*161c0*/  IMAD.U32 R39, RZ, RZ, UR4 ;  /* 0x00000004ff277e24 */ /* 0x000fe2000f8e00ff */
[----:B------:R-:W-:Y:S01]  /*161d0*/  LOP3.LUT R87, R87, 0x38, R6, 0xfe, !PT ;  /* 0x0000003857577812 */ /* 0x000fe200078efe06 */
[----:B------:R-:W-:Y:S01]  /*161e0*/  MUFU.TANH R113, R113 ;  /* 0x0000007100717308 */ /* 0x000fe20000002400 */
[----:B------:R-:W-:-:S02]  /*161f0*/  FSEL R15, R10, -INF , !P0 ;  /* 0xff8000000a0f7808 */ /* 0x000fc40004000000 */
[-C--:B------:R-:W-:Y:S02]  /*16200*/  ISETP.GE.AND P0, PT, R125, R128.reuse, PT ;  /* 0x000000807d00720c */ /* 0x080fe40003f06270 */
[----:B------:R-:W-:Y:S02]  /*16210*/  LOP3.LUT R39, R39, 0x28, R6, 0xfe, !PT ;  /* 0x0000002827277812 */ /* 0x000fe400078efe06 */
[----:B------:R-:W-:Y:S01]  /*16220*/  FSEL R0, R0, -INF , !P3 ;  /* 0xff80000000007808 */ /* 0x000fe20005800000 */
[----:B------:R-:W-:Y:S01]  /*16230*/  MUFU.TANH R7, R7 ;  /* 0x0000000700077308 */ /* 0x000fe20000002400 */
[----:B------:R-:W-:Y:S02]  /*16240*/  I2FP.F32.S32 R125, R125 ;  /* 0x0000007d007d7245 */ /* 0x000fe40000201400 */
[-C--:B------:R-:W-:Y:S02]  /*16250*/  ISETP.GE.AND P3, PT, R87, R128.reuse, PT ;  /* 0x000000805700720c */ /* 0x080fe40003f66270 */
[----:B------:R-:W-:Y:S01]  /*16260*/  I2FP.F32.S32 R87, R87 ;  /* 0x0000005700577245 */ /* 0x000fe20000201400 */
[----:B-1----:R-:W-:Y:S01]  /*16270*/  FFMA.FTZ R102, R125, UR8, R122 ;  /* 0x000000087d667c23 */ /* 0x002fe2000801007a */
[----:B------:R-:W-:Y:S01]  /*16280*/  FSEL R2, R2, -INF , !P6 ;  /* 0xff80000002027808 */ /* 0x000fe20007000000 */
[----:B------:R-:W1:Y:S01]  /*16290*/  MUFU.TANH R139, R139 ;  /* 0x0000008b008b7308 */ /* 0x000e620000002400 */
[----:B------:R-:W-:Y:S01]  /*162a0*/  ISETP.GE.AND P6, PT, R39, R128, PT ;  /* 0x000000802700720c */ /* 0x000fe20003fc6270 */
[----:B------:R-:W-:Y:S01]  /*162b0*/  IMAD.U32 R125, RZ, RZ, UR4 ;  /* 0x00000004ff7d7e24 */ /* 0x000fe2000f8e00ff */
[----:B------:R-:W-:Y:S01]  /*162c0*/  I2FP.F32.S32 R30, R39 ;  /* 0x00000027001e7245 */ /* 0x000fe20000201400 */
[----:B------:R-:W-:-:S02]  /*162d0*/  IMAD.U32 R39, RZ, RZ, UR4 ;  /* 0x00000004ff277e24 */ /* 0x000fc4000f8e00ff */
[----:B---3--:R-:W-:Y:S01]  /*162e0*/  FFMA.FTZ R8, R87, UR8, R100 ;  /* 0x0000000857087c23 */ /* 0x008fe20008010064 */
[----:B------:R-:W-:Y:S01]  /*162f0*/  IMAD.U32 R87, RZ, RZ, UR4 ;  /* 0x00000004ff577e24 */ /* 0x000fe2000f8e00ff */
[--C-:B------:R-:W-:Y:S01]  /*16300*/  LOP3.LUT R125, R125, 0x30, R6.reuse, 0xfe, !PT ;  /* 0x000000307d7d7812 */ /* 0x100fe200078efe06 */
[----:B------:R-:W2:Y:S01]  /*16310*/  MUFU.TANH R133, R133 ;  /* 0x0000008500857308 */ /* 0x000ea20000002400 */
[--C-:B------:R-:W-:Y:S02]  /*16320*/  LOP3.LUT R39, R39, 0x40, R6.reuse, 0xfe, !PT ;  /* 0x0000004027277812 */ /* 0x100fe400078efe06 */
[----:B------:R-:W-:Y:S02]  /*16330*/  FSEL R102, R102, -INF , !P0 ;  /* 0xff80000066667808 */ /* 0x000fe40004000000 */
[----:B------:R-:W-:Y:S02]  /*16340*/  LOP3.LUT R87, R87, 0x50, R6, 0xfe, !PT ;  /* 0x0000005057577812 */ /* 0x000fe400078efe06 */
[----:B------:R-:W-:Y:S01]  /*16350*/  ISETP.GE.AND P0, PT, R39, R128, PT ;  /* 0x000000802700720c */ /* 0x000fe20003f06270 */
[----:B------:R-:W3:Y:S01]  /*16360*/  MUFU.TANH R5, R5 ;  /* 0x0000000500057308 */ /* 0x000ee20000002400 */
[----:B------:R-:W-:Y:S01]  /*16370*/  I2FP.F32.S32 R39, R39 ;  /* 0x0000002700277245 */ /* 0x000fe20000201400 */
[----:B-1----:R-:W-:Y:S01]  /*16380*/  FFMA.FTZ R30, R30, UR8, R139 ;  /* 0x000000081e1e7c23 */ /* 0x002fe2000801008b */
[----:B------:R-:W-:-:S02]  /*16390*/  I2FP.F32.S32 R10, R125 ;  /* 0x0000007d000a7245 */ /* 0x000fc40000201400 */
[----:B------:R-:W-:Y:S01]  /*163a0*/  I2FP.F32.S32 R134, R87 ;  /* 0x0000005700867245 */ /* 0x000fe20000201400 */
[----:B------:R-:W-:Y:S01]  /*163b0*/  FFMA.FTZ R96, R39, UR8, R96 ;  /* 0x0000000827607c23 */ /* 0x000fe20008010060 */
[----:B------:R-:W-:Y:S02]  /*163c0*/  IMAD.U32 R39, RZ, RZ, UR4 ;  /* 0x00000004ff277e24 */ /* 0x000fe4000f8e00ff */
[----:B------:R-:W-:Y:S01]  /*163d0*/  FFMA.FTZ R10, R10, UR8, R113 ;  /* 0x000000080a0a7c23 */ /* 0x000fe20008010071 */
[----:B------:R-:W-:Y:S02]  /*163e0*/  IMAD.U32 R113, RZ, RZ, UR4 ;  /* 0x00000004ff717e24 */ /* 0x000fe4000f8e00ff */
[----:B------:R-:W-:Y:S01]  /*163f0*/  FFMA.FTZ R134, R134, UR8, R7 ;  /* 0x0000000886867c23 */ /* 0x000fe20008010007 */
[----:B------:R-:W-:Y:S01]  /*16400*/  IMAD.U32 R7, RZ, RZ, UR4 ;  /* 0x00000004ff077e24 */ /* 0x000fe2000f8e00ff */
[----:B------:R-:W-:Y:S01]  /*16410*/  FSEL R97, R97, -INF , !P5 ;  /* 0xff80000061617808 */ /* 0x000fe20006800000 */
[----:B--2---:R-:W-:Y:S01]  /*16420*/  FFMA.FTZ R104, R104, UR8, R133 ;  /* 0x0000000868687c23 */ /* 0x004fe20008010085 */
[----:B------:R-:W-:Y:S01]  /*16430*/  LOP3.LUT R39, R39, 0x58, R6, 0xfe, !PT ;  /* 0x0000005827277812 */ /* 0x000fe200078efe06 */
[----:B------:R-:W-:Y:S01]  /*16440*/  MUFU.TANH R71, R71 ;  /* 0x0000004700477308 */ /* 0x000fe20000002400 */
[----:B------:R-:W-:-:S02]  /*16450*/  FSEL R34, R34, -INF , !P2 ;  /* 0xff80000022227808 */ /* 0x000fc40005000000 */
[-C--:B------:R-:W-:Y:S02]  /*16460*/  ISETP.GE.AND P5, PT, R125, R128.reuse, PT ;  /* 0x000000807d00720c */ /* 0x080fe40003fa6270 */
[--C-:B------:R-:W-:Y:S02]  /*16470*/  LOP3.LUT R113, R113, 0x48, R6.reuse, 0xfe, !PT ;  /* 0x0000004871717812 */ /* 0x100fe400078efe06 */
[-C--:B------:R-:W-:Y:S01]  /*16480*/  ISETP.GE.AND P2, PT, R87, R128.reuse, PT ;  /* 0x000000805700720c */ /* 0x080fe20003f46270 */
[----:B------:R-:W-:Y:S01]  /*16490*/  IMAD.U32 R87, RZ, RZ, UR4 ;  /* 0x00000004ff577e24 */ /* 0x000fe2000f8e00ff */
[----:B------:R-:W-:Y:S01]  /*164a0*/  LOP3.LUT R7, R7, 0x60, R6, 0xfe, !PT ;  /* 0x0000006007077812 */ /* 0x000fe200078efe06 */
[----:B------:R-:W-:Y:S01]  /*164b0*/  MUFU.TANH R65, R65 ;  /* 0x0000004100417308 */ /* 0x000fe20000002400 */
[----:B------:R-:W-:Y:S02]  /*164c0*/  FSEL R30, R30, -INF , !P6 ;  /* 0xff8000001e1e7808 */ /* 0x000fe40007000000 */
[----:B------:R-:W-:-:S02]  /*164d0*/  ISETP.GE.AND P6, PT, R39, R128, PT ;  /* 0x000000802700720c */ /* 0x000fc40003fc6270 */
[----:B------:R-:W-:Y:S02]  /*164e0*/  I2FP.F32.S32 R80, R113 ;  /* 0x0000007100507245 */ /* 0x000fe40000201400 */
[----:B------:R-:W-:Y:S01]  /*164f0*/  I2FP.F32.S32 R39, R39 ;  /* 0x0000002700277245 */ /* 0x000fe20000201400 */
[----:B------:R-:W-:Y:S01]  /*16500*/  MUFU.TANH R67, R67 ;  /* 0x0000004300437308 */ /* 0x000fe20000002400 */
[----:B------:R-:W-:Y:S01]  /*16510*/  FSEL R10, R10, -INF , !P5 ;  /* 0xff8000000a0a7808 */ /* 0x000fe20006800000 */
[----:B---3--:R-:W-:Y:S01]  /*16520*/  FFMA.FTZ R5, R80, UR8, R5 ;  /* 0x0000000850057c23 */ /* 0x008fe20008010005 */
[-C--:B------:R-:W-:Y:S01]  /*16530*/  ISETP.GE.AND P5, PT, R7, R128.reuse, PT ;  /* 0x000000800700720c */ /* 0x080fe20003fa6270 */
[----:B------:R-:W-:Y:S01]  /*16540*/  FFMA.FTZ R240, R39, UR8, R32 ;  /* 0x0000000827f07c23 */ /* 0x000fe20008010020 */
[----:B------:R-:W-:Y:S01]  /*16550*/  LOP3.LUT R87, R87, 0x68, R6, 0xfe, !PT ;  /* 0x0000006857577812 */ /* 0x000fe200078efe06 */
[----:B------:R-:W-:Y:S01]  /*16560*/  FMUL.FTZ R39, R200, UR5 ;  /* 0x00000005c8277c20 */ /* 0x000fe20008410000 */
[----:B------:R-:W-:Y:S01]  /*16570*/  I2FP.F32.S32 R7, R7 ;  /* 0x0000000700077245 */ /* 0x000fe20000201400 */
[----:B------:R-:W-:Y:S01]  /*16580*/  FMUL.FTZ R80, R202, UR5 ;  /* 0x00000005ca507c20 */ /* 0x000fe20008410000 */
[----:B------:R-:W-:Y:S01]  /*16590*/  FSEL R8, R8, -INF , !P3 ;  /* 0xff80000008087808 */ /* 0x000fe20005800000 */
[----:B------:R-:W-:Y:S01]  /*165a0*/  MUFU.TANH R61, R61 ;  /* 0x0000003d003d7308 */ /* 0x000fe20000002400 */
[----:B------:R-:W-:Y:S01]  /*165b0*/  ISETP.GE.AND P3, PT, R87, R128, PT ;  /* 0x000000805700720c */ /* 0x000fe20003f66270 */
[----:B------:R-:W-:Y:S01]  /*165c0*/  FFMA.FTZ R38, R7, UR8, R38 ;  /* 0x0000000807267c23 */ /* 0x000fe20008010026 */
[----:B------:R-:W-:Y:S01]  /*165d0*/  I2FP.F32.S32 R125, R87 ;  /* 0x00000057007d7245 */ /* 0x000fe20000201400 */
[----:B------:R-:W-:Y:S01]  /*165e0*/  IMAD.U32 R87, RZ, RZ, UR4 ;  /* 0x00000004ff577e24 */ /* 0x000fe2000f8e00ff */
[----:B------:R-:W-:-:S02]  /*165f0*/  FSEL R104, R104, -INF , !P4 ;  /* 0xff80000068687808 */ /* 0x000fc40006000000 */
[-C--:B------:R-:W-:Y:S01]  /*16600*/  ISETP.GE.AND P4, PT, R113, R128.reuse, PT ;  /* 0x000000807100720c */ /* 0x080fe20003f86270 */
[----:B------:R-:W1:Y:S01]  /*16610*/  MUFU.TANH R39, R39 ;  /* 0x0000002700277308 */ /* 0x000e620000002400 */
[----:B------:R-:W-:Y:S01]  /*16620*/  LOP3.LUT R7, R6, UR4, RZ, 0xfc, !PT ;  /* 0x0000000406077c12 */ /* 0x000fe2000f8efcff */
[----:B------:R-:W-:Y:S01]  /*16630*/  FFMA.FTZ R236, R125, UR8, R22 ;  /* 0x000000087dec7c23 */ /* 0x000fe20008010016 */
[----:B------:R-:W-:Y:S01]  /*16640*/  LOP3.LUT R87, R87, 0x8, R6, 0xfe, !PT ;  /* 0x0000000857577812 */ /* 0x000fe200078efe06 */
[----:B------:R-:W-:Y:S01]  /*16650*/  IMAD.U32 R113, RZ, RZ, UR4 ;  /* 0x00000004ff717e24 */ /* 0x000fe2000f8e00ff */
[----:B------:R-:W-:Y:S01]  /*16660*/  FSEL R32, R5, -INF , !P4 ;  /* 0xff80000005207808 */ /* 0x000fe20006000000 */
[----:B------:R-:W-:Y:S01]  /*16670*/  VIADD R5, R7, 0x71 ;  /* 0x0000007107057836 */ /* 0x000fe20000000000 */
[----:B------:R-:W-:Y:S01]  /*16680*/  FSEL R22, R96, -INF , !P0 ;  /* 0xff80000060167808 */ /* 0x000fe20004000000 */
[----:B------:R-:W2:Y:S01]  /*16690*/  MUFU.TANH R80, R80 ;  /* 0x0000005000507308 */ /* 0x000ea20000002400 */
[----:B------:R-:W-:-:S02]  /*166a0*/  ISETP.GE.AND P0, PT, R87, R128, PT ;  /* 0x000000805700720c */ /* 0x000fc40003f06270 */
[----:B------:R-:W-:Y:S02]  /*166b0*/  I2FP.F32.S32 R87, R87 ;  /* 0x0000005700577245 */ /* 0x000fe40000201400 */
[----:B------:R-:W-:Y:S02]  /*166c0*/  FSEL R240, R240, -INF , !P6 ;  /* 0xff800000f0f07808 */ /* 0x000fe40007000000 */
[----:B------:R-:W-:Y:S01]  /*166d0*/  FSEL R238, R38, -INF , !P5 ;  /* 0xff80000026ee7808 */ /* 0x000fe20006800000 */
[----:B------:R-:W3:Y:S01]  /*166e0*/  MUFU.TANH R63, R63 ;  /* 0x0000003f003f7308 */ /* 0x000ee20000002400 */
[----:B------:R-:W-:Y:S01]  /*166f0*/  ISETP.GE.AND P6, PT, R5, R130, PT ;  /* 0x000000820500720c */ /* 0x000fe20003fc6270 */
[----:B------:R-:W-:Y:S01]  /*16700*/  FFMA.FTZ R108, R87, UR8, R142 ;  /* 0x00000008576c7c23 */ /* 0x000fe2000801008e */
[----:B------:R-:W-:Y:S01]  /*16710*/  ISETP.GE.AND P5, PT, R5, R128, PT ;  /* 0x000000800500720c */ /* 0x000fe20003fa6270 */
[----:B------:R-:W-:Y:S01]  /*16720*/  VIADD R87, R7, 0x79 ;  /* 0x0000007907577836 */ /* 0x000fe20000000000 */
[----:B------:R-:W-:-:S02]  /*16730*/  I2FP.F32.S32 R5, R5 ;  /* 0x0000000500057245 */ /* 0x000fc40000201400 */
[----:B------:R-:W-:Y:S01]  /*16740*/  LOP3.LUT R113, R113, 0xf8, R6, 0xfe, !PT ;  /* 0x000000f871717812 */ /* 0x000fe200078efe06 */
[----:B------:R-:W4:Y:S01]  /*16750*/  MUFU.TANH R52, R52 ;  /* 0x0000003400347308 */ /* 0x000f220000002400 */
[----:B------:R-:W-:Y:S01]  /*16760*/  FSEL R134, R134, -INF , !P2 ;  /* 0xff80000086867808 */ /* 0x000fe20005000000 */
[----:B------:R-:W-:Y:S01]  /*16770*/  FFMA.FTZ R116, R5, UR8, R116 ;  /* 0x0000000805747c23 */ /* 0x000fe20008010074 */
[----:B------:R-:W-:Y:S01]  /*16780*/  ISETP.GE.AND P4, PT, R113, R130, PT ;  /* 0x000000827100720c */ /* 0x000fe20003f86270 */
[----:B------:R-:W-:Y:S01]  /*16790*/  FFMA.FTZ R120, R5, UR8, R120 ;  /* 0x0000000805787c23 */ /* 0x000fe20008010078 */
[----:B------:R-:W-:Y:S01]  /*167a0*/  ISETP.GE.AND P2, PT, R113, R128, PT ;  /* 0x000000807100720c */ /* 0x000fe20003f46270 */
[C---:B------:R-:W-:Y:S01]  /*167b0*/  VIADD R5, R7.reuse, 0x89 ;  /* 0x0000008907057836 */ /* 0x040fe20000000000 */
[----:B------:R-:W-:Y:S01]  /*167c0*/  I2FP.F32.S32 R6, R113 ;  /* 0x0000007100067245 */ /* 0x000fe20000201400 */
[----:B------:R-:W-:Y:S01]  /*167d0*/  VIADD R113, R7, 0x81 ;  /* 0x0000008107717836 */ /* 0x000fe20000000000 */
[----:B------:R-:W-:Y:S01]  /*167e0*/  FSEL R236, R236, -INF , !P3 ;  /* 0xff800000ecec7808 */ /* 0x000fe20005800000 */
[----:B------:R-:W5:Y:S01]  /*167f0*/  MUFU.TANH R54, R54 ;  /* 0x0000003600367308 */ /* 0x000f620000002400 */
[----:B------:R-:W-:Y:S01]  /*16800*/  FSEL R108, R108, -INF , !P0 ;  /* 0xff8000006c6c7808 */ /* 0x000fe20004000000 */
[C---:B-1----:R-:W-:Y:S01]  /*16810*/  FFMA.FTZ R39, R6.reuse, UR8, R39 ;  /* 0x0000000806277c23 */ /* 0x042fe20008010027 */
[C---:B------:R-:W-:Y:S01]  /*16820*/  ISETP.GE.AND P3, PT, R87.reuse, R130, PT ;  /* 0x000000825700720c */ /* 0x040fe20003f66270 */
[----:B--2---:R-:W-:Y:S01]  /*16830*/  FFMA.FTZ R38, R6, UR8, R80 ;  /* 0x0000000806267c23 */ /* 0x004fe20008010050 */
[----:B------:R-:W-:-:S02]  /*16840*/  ISETP.GE.AND P0, PT, R87, R128, PT ;  /* 0x000000805700720c */ /* 0x000fc40003f06270 */
[----:B------:R-:W-:Y:S01]  /*16850*/  I2FP.F32.S32 R87, R87 ;  /* 0x0000005700577245 */ /* 0x000fe20000201400 */
[----:B------:R-:W1:Y:S01]  /*16860*/  MUFU.TANH R56, R56 ;  /* 0x0000003800387308 */ /* 0x000e620000002400 */
[----:B------:R-:W-:Y:S02]  /*16870*/  I2FP.F32.S32 R6, R113 ;  /* 0x0000007100067245 */ /* 0x000fe40000201400 */
[----:B------:R-:W-:Y:S01]  /*16880*/  I2FP.F32.S32 R218, R5 ;  /* 0x0000000500da7245 */ /* 0x000fe20000201400 */
[----:B------:R-:W-:Y:S01]  /*16890*/  FFMA.FTZ R226, R87, UR8, R71 ;  /* 0x0000000857e27c23 */ /* 0x000fe20008010047 */
[----:B------:R-:W-:Y:S01]  /*168a0*/  FSEL R39, R39, -INF , !P4 ;  /* 0xff80000027277808 */ /* 0x000fe20006000000 */
[----:B------:R-:W-:Y:S01]  /*168b0*/  FFMA.FTZ R65, R6, UR8, R65 ;  /* 0x0000000806417c23 */ /* 0x000fe20008010041 */
[----:B------:R-:W-:Y:S01]  /*168c0*/  FSEL R38, R38, -INF , !P2 ;  /* 0xff80000026267808 */ /* 0x000fe20005000000 */
[----:B------:R-:W2:Y:S01]  /*168d0*/  MUFU.TANH R58, R58 ;  /* 0x0000003a003a7308 */ /* 0x000ea20000002400 */
[----:B------:R-:W-:Y:S01]  /*168e0*/  FFMA.FTZ R67, R6, UR8, R67 ;  /* 0x0000000806437c23 */ /* 0x000fe20008010043 */
[C---:B------:R-:W-:Y:S01]  /*168f0*/  FFMA.FTZ R71, R218.reuse, UR8, R61 ;  /* 0x00000008da477c23 */ /* 0x040fe2000801003d */
[----:B------:R-:W-:Y:S01]  /*16900*/  ISETP.GE.AND P4, PT, R113, R130, PT ;  /* 0x000000827100720c */ /* 0x000fe20003f86270 */
[----:B------:R-:W-:Y:S01]  /*16910*/  FFMA.FTZ R118, R87, UR8, R118 ;  /* 0x0000000857767c23 */ /* 0x000fe20008010076 */
[----:B------:R-:W-:Y:S01]  /*16920*/  ISETP.GE.AND P2, PT, R113, R128, PT ;  /* 0x000000807100720c */ /* 0x000fe20003f46270 */
[----:B---3--:R-:W-:Y:S01]  /*16930*/  FFMA.FTZ R218, R218, UR8, R63 ;  /* 0x00000008dada7c23 */ /* 0x008fe2000801003f */
[C---:B------:R-:W-:Y:S01]  /*16940*/  VIADD R61, R7.reuse, 0x99 ;  /* 0x00000099073d7836 */ /* 0x040fe20000000000 */
[----:B------:R-:W3:Y:S01]  /*16950*/  MUFU.TANH R48, R48 ;  /* 0x0000003000307308 */ /* 0x000ee20000002400 */
[----:B------:R-:W-:Y:S01]  /*16960*/  VIADD R63, R7, 0x91 ;  /* 0x00000091073f7836 */ /* 0x000fe20000000000 */
[----:B------:R-:W-:Y:S01]  /*16970*/  FSEL R173, R65, -INF , !P4 ;  /* 0xff80000041ad7808 */ /* 0x000fe20006000000 */
[----:B------:R-:W-:Y:S01]  /*16980*/  VIADD R87, R7, 0xc9 ;  /* 0x000000c907577836 */ /* 0x000fe20000000000 */
[----:B------:R-:W-:-:S02]  /*16990*/  FSEL R222, R67, -INF , !P2 ;  /* 0xff80000043de7808 */ /* 0x000fc40005000000 */
[----:B------:R-:W-:Y:S02]  /*169a0*/  FSEL R205, R118, -INF , !P3 ;  /* 0xff80000076cd7808 */ /* 0x000fe40005800000 */
[----:B------:R-:W3:Y:S01]  /*169b0*/  MUFU.TANH R50, R50 ;  /* 0x0000003200327308 */ /* 0x000ee20000002400 */
[----:B------:R-:W-:Y:S02]  /*169c0*/  FSEL R226, R226, -INF , !P0 ;  /* 0xff800000e2e27808 */ /* 0x000fe40004000000 */
[C---:B------:R-:W-:Y:S02]  /*169d0*/  ISETP.GE.AND P4, PT, R61.reuse, R130, PT ;  /* 0x000000823d00720c */ /* 0x040fe40003f86270 */
[----:B------:R-:W-:Y:S02]  /*169e0*/  ISETP.GE.AND P2, PT, R61, R128, PT ;  /* 0x000000803d00720c */ /* 0x000fe40003f46270 */
[----:B------:R-:W-:Y:S01]  /*169f0*/  FSEL R199, R116, -INF , !P6 ;  /* 0xff80000074c77808 */ /* 0x000fe20007000000 */
[----:B------:R-:W3:Y:S01]  /*16a00*/  MUFU.TANH R41, R41 ;  /* 0x0000002900297308 */ /* 0x000ee20000002400 */
[----:B------:R-:W-:-:S02]  /*16a10*/  FSEL R230, R120, -INF , !P5 ;  /* 0xff80000078e67808 */ /* 0x000fc40006800000 */
[C---:B------:R-:W-:Y:S02]  /*16a20*/  ISETP.GE.AND P3, PT, R63.reuse, R130, PT ;  /* 0x000000823f00720c */ /* 0x040fe40003f66270 */
[----:B------:R-:W-:Y:S02]  /*16a30*/  ISETP.GE.AND P0, PT, R63, R128, PT ;  /* 0x000000803f00720c */ /* 0x000fe40003f06270 */
[----:B------:R-:W-:Y:S01]  /*16a40*/  I2FP.F32.S32 R61, R61 ;  /* 0x0000003d003d7245 */ /* 0x000fe20000201400 */
[----:B------:R-:W3:Y:S01]  /*16a50*/  MUFU.TANH R45, R45 ;  /* 0x0000002d002d7308 */ /* 0x000ee20000002400 */
[C---:B------:R-:W-:Y:S02]  /*16a60*/  ISETP.GE.AND P6, PT, R5.reuse, R130, PT ;  /* 0x000000820500720c */ /* 0x040fe40003fc6270 */
[----:B------:R-:W-:Y:S01]  /*16a70*/  ISETP.GE.AND P5, PT, R5, R128, PT ;  /* 0x000000800500720c */ /* 0x000fe20003fa6270 */
[----:B------:R-:W-:Y:S01]  /*16a80*/  VIADD R5, R7, 0xa1 ;  /* 0x000000a107057836 */ /* 0x000fe20000000000 */
[----:B------:R-:W-:Y:S01]  /*16a90*/  I2FP.F32.S32 R63, R63 ;  /* 0x0000003f003f7245 */ /* 0x000fe20000201400 */
[C---:B----4-:R-:W-:Y:S01]  /*16aa0*/  FFMA.FTZ R52, R61.reuse, UR8, R52 ;  /* 0x000000083d347c23 */ /* 0x050fe20008010034 */
[----:B-----5:R-:W-:Y:S01]  /*16ab0*/  FFMA.FTZ R54, R61, UR8, R54 ;  /* 0x000000083d367c23 */ /* 0x020fe20008010036 */
[----:B------:R-:W4:Y:S01]  /*16ac0*/  MUFU.TANH R47, R47 ;  /* 0x0000002f002f7308 */ /* 0x000f220000002400 */
[----:B------:R-:W-:Y:S01]  /*16ad0*/  FSEL R71, R71, -INF , !P6 ;  /* 0xff80000047477808 */ /* 0x000fe20007000000 */
[C---:B-1----:R-:W-:Y:S01]  /*16ae0*/  FFMA.FTZ R56, R63.reuse, UR8, R56 ;  /* 0x000000083f387c23 */ /* 0x042fe20008010038 */
[----:B------:R-:W-:Y:S01]  /*16af0*/  FSEL R218, R218, -INF , !P5 ;  /* 0xff800000dada7808 */ /* 0x000fe20006800000 */
[----:B--2---:R-:W-:Y:S01]  /*16b00*/  FFMA.FTZ R58, R63, UR8, R58 ;  /* 0x000000083f3a7c23 */ /* 0x004fe2000801003a */
[----:B------:R-:W-:Y:S01]  /*16b10*/  VIADD R61, R7, 0xb1 ;  /* 0x000000b1073d7836 */ /* 0x000fe20000000000 */
[----:B------:R-:W-:Y:S01]  /*16b20*/  ISETP.GE.AND P6, PT, R5, R130, PT ;  /* 0x000000820500720c */ /* 0x000fe20003fc6270 */
[----:B------:R-:W-:Y:S01]  /*16b30*/  VIADD R63, R7, 0xa9 ;  /* 0x000000a9073f7836 */ /* 0x000fe20000000000 */
[----:B------:R-:W1:Y:S01]  /*16b40*/  MUFU.TANH R43, R43 ;  /* 0x0000002b002b7308 */ /* 0x000e620000002400 */
[----:B------:R-:W-:-:S02]  /*16b50*/  ISETP.GE.AND P5, PT, R5, R128, PT ;  /* 0x000000800500720c */ /* 0x000fc40003fa6270 */
[----:B------:R-:W-:Y:S02]  /*16b60*/  I2FP.F32.S32 R5, R5 ;  /* 0x0000000500057245 */ /* 0x000fe40000201400 */
[----:B------:R-:W-:Y:S02]  /*16b70*/  I2FP.F32.S32 R122, R61 ;  /* 0x0000003d007a7245 */ /* 0x000fe40000201400 */
[----:B------:R-:W-:Y:S01]  /*16b80*/  I2FP.F32.S32 R6, R63 ;  /* 0x0000003f00067245 */ /* 0x000fe20000201400 */
[----:B------:R-:W2:Y:S01]  /*16b90*/  MUFU.TANH R40, R40 ;  /* 0x0000002800287308 */ /* 0x000ea20000002400 */
[C---:B---3--:R-:W-:Y:S01]  /*16ba0*/  FFMA.FTZ R48, R5.reuse, UR8, R48 ;  /* 0x0000000805307c23 */ /* 0x048fe20008010030 */
[----:B------:R-:W-:Y:S01]  /*16bb0*/  FFMA.FTZ R50, R5, UR8, R50 ;  /* 0x0000000805327c23 */ /* 0x000fe20008010032 */
[----:B------:R-:W-:Y:S02]  /*16bc0*/  VIADD R5, R7, 0xb9 ;  /* 0x000000b907057836 */ /* 0x000fe40000000000 */
[----:B------:R-:W-:Y:S01]  /*16bd0*/  FFMA.FTZ R41, R122, UR8, R41 ;  /* 0x000000087a297c23 */ /* 0x000fe20008010029 */
[----:B------:R-:W-:Y:S01]  /*16be0*/  FSEL R147, R56, -INF , !P3 ;  /* 0xff80000038937808 */ /* 0x000fe20005800000 */
[----:B------:R-:W-:Y:S01]  /*16bf0*/  FFMA.FTZ R45, R6, UR8, R45 ;  /* 0x00000008062d7c23 */ /* 0x000fe2000801002d */
[----:B------:R-:W-:Y:S01]  /*16c00*/  FSEL R214, R58, -INF , !P0 ;  /* 0xff8000003ad67808 */ /* 0x000fe20004000000 */
[----:B------:R-:W3:Y:S01]  /*16c10*/  MUFU.TANH R42, R42 ;  /* 0x0000002a002a7308 */ /* 0x000ee20000002400 */
[----:B----4-:R-:W-:Y:S01]  /*16c20*/  FFMA.FTZ R47, R6, UR8, R47 ;  /* 0x00000008062f7c23 */ /* 0x010fe2000801002f */
[----:B-1----:R-:W-:Y:S01]  /*16c30*/  FFMA.FTZ R122, R122, UR8, R43 ;  /* 0x000000087a7a7c23 */ /* 0x002fe2000801002b */
[----:B------:R-:W-:Y:S01]  /*16c40*/  ISETP.GE.AND P3, PT, R63, R130, PT ;  /* 0x000000823f00720c */ /* 0x000fe20003f66270 */
[----:B------:R-:W-:Y:S01]  /*16c50*/  VIADD R43, R7, 0xc1 ;  /* 0x000000c1072b7836 */ /* 0x000fe20000000000 */
[----:B------:R-:W-:Y:S01]  /*16c60*/  ISETP.GE.AND P0, PT, R63, R128, PT ;  /* 0x000000803f00720c */ /* 0x000fe20003f06270 */
[----:B------:R-:W-:Y:S01]  /*16c70*/  FMUL.FTZ R6, R9, UR5 ;  /* 0x0000000509067c20 */ /* 0x000fe20008410000 */
[----:B------:R-:W-:Y:S01]  /*16c80*/  FSEL R65, R48, -INF , !P6 ;  /* 0xff80000030417808 */ /* 0x000fe20007000000 */
[----:B------:R-:W1:Y:S01]  /*16c90*/  MUFU.TANH R44, R44 ;  /* 0x0000002c002c7308 */ /* 0x000e620000002400 */
[----:B------:R-:W-:-:S02]  /*16ca0*/  FSEL R146, R50, -INF , !P5 ;  /* 0xff80000032927808 */ /* 0x000fc40006800000 */
[C---:B------:R-:W-:Y:S02]  /*16cb0*/  ISETP.GE.AND P6, PT, R5.reuse, R130, PT ;  /* 0x000000820500720c */ /* 0x040fe40003fc6270 */
[----:B------:R-:W-:Y:S02]  /*16cc0*/  ISETP.GE.AND P5, PT, R5, R128, PT ;  /* 0x000000800500720c */ /* 0x000fe40003fa6270 */
[----:B------:R-:W-:Y:S01]  /*16cd0*/  I2FP.F32.S32 R5, R5 ;  /* 0x0000000500057245 */ /* 0x000fe20000201400 */
[----:B------:R-:W4:Y:S01]  /*16ce0*/  MUFU.TANH R60, R60 ;  /* 0x0000003c003c7308 */ /* 0x000f220000002400 */
[----:B------:R-:W-:Y:S01]  /*16cf0*/  FSEL R63, R45, -INF , !P3 ;  /* 0xff8000002d3f7808 */ /* 0x000fe20005800000 */
[----:B------:R-:W-:Y:S01]  /*16d00*/  VIADD R45, R7, 0xd9 ;  /* 0x000000d9072d7836 */ /* 0x000fe20000000000 */
[----:B------:R-:W-:Y:S01]  /*16d10*/  FSEL R136, R47, -INF , !P0 ;  /* 0xff8000002f887808 */ /* 0x000fe20004000000 */
[----:B--2---:R-:W-:Y:S01]  /*16d20*/  FFMA.FTZ R40, R5, UR8, R40 ;  /* 0x0000000805287c23 */ /* 0x004fe20008010028 */
[----:B------:R-:W-:Y:S01]  /*16d30*/  ISETP.GE.AND P3, PT, R43, R130, PT ;  /* 0x000000822b00720c */ /* 0x000fe20003f66270 */
[----:B---3--:R-:W-:Y:S01]  /*16d40*/  FFMA.FTZ R42, R5, UR8, R42 ;  /* 0x00000008052a7c23 */ /* 0x008fe2000801002a */
[----:B------:R-:W-:Y:S01]  /*16d50*/  ISETP.GE.AND P0, PT, R43, R128, PT ;  /* 0x000000802b00720c */ /* 0x000fe20003f06270 */
[----:B------:R-:W2:Y:S01]  /*16d60*/  MUFU.TANH R64, R64 ;  /* 0x0000004000407308 */ /* 0x000ea20000002400 */
[----:B------:R-:W-:Y:S01]  /*16d70*/  I2FP.F32.S32 R43, R43 ;  /* 0x0000002b002b7245 */ /* 0x000fe20000201400 */
[C---:B------:R-:W-:Y:S01]  /*16d80*/  VIADD R5, R7.reuse, 0xd1 ;  /* 0x000000d107057836 */ /* 0x040fe20000000000 */
[----:B------:R-:W-:Y:S01]  /*16d90*/  FSEL R67, R52, -INF , !P4 ;  /* 0xff80000034437808 */ /* 0x000fe20006000000 */
[----:B------:R-:W-:Y:S01]  /*16da0*/  VIADD R47, R7, 0xf1 ;  /* 0x000000f1072f7836 */ /* 0x000fe20000000000 */
[-C--:B------:R-:W-:Y:S01]  /*16db0*/  ISETP.GE.AND P4, PT, R61, R130.reuse, PT ;  /* 0x000000823d00720c */ /* 0x080fe20003f86270 */
[C---:B-1----:R-:W-:Y:S01]  /*16dc0*/  FFMA.FTZ R44, R43.reuse, UR8, R44 ;  /* 0x000000082b2c7c23 */ /* 0x042fe2000801002c */
[----:B------:R-:W-:Y:S01]  /*16dd0*/  FSEL R145, R40, -INF , !P6 ;  /* 0xff80000028917808 */ /* 0x000fe20007000000 */
[----:B------:R-:W1:Y:S01]  /*16de0*/  MUFU.TANH R66, R66 ;  /* 0x0000004200427308 */ /* 0x000e620000002400 */
[----:B----4-:R-:W-:Y:S01]  /*16df0*/  FFMA.FTZ R60, R43, UR8, R60 ;  /* 0x000000082b3c7c23 */ /* 0x010fe2000801003c */
[----:B------:R-:W-:Y:S01]  /*16e00*/  FSEL R110, R42, -INF , !P5 ;  /* 0xff8000002a6e7808 */ /* 0x000fe20006800000 */
[----:B------:R-:W-:Y:S01]  /*16e10*/  FMUL.FTZ R42, R201, UR5 ;  /* 0x00000005c92a7c20 */ /* 0x000fe20008410000 */
[----:B------:R-:W-:Y:S01]  /*16e20*/  ISETP.GE.AND P6, PT, R5, R130, PT ;  /* 0x000000820500720c */ /* 0x000fe20003fc6270 */
[----:B------:R-:W-:Y:S01]  /*16e30*/  VIADD R43, R7, 0xf9 ;  /* 0x000000f9072b7836 */ /* 0x000fe20000000000 */
[----:B------:R-:W-:-:S02]  /*16e40*/  ISETP.GE.AND P5, PT, R5, R128, PT ;  /* 0x000000800500720c */ /* 0x000fc40003fa6270 */
[----:B------:R-:W3:Y:S01]  /*16e50*/  MUFU.TANH R46, R46 ;  /* 0x0000002e002e7308 */ /* 0x000ee20000002400 */
[----:B------:R-:W-:Y:S02]  /*16e60*/  FSEL R202, R54, -INF , !P2 ;  /* 0xff80000036ca7808 */ /* 0x000fe40005000000 */
[----:B------:R-:W-:Y:S02]  /*16e70*/  I2FP.F32.S32 R5, R5 ;  /* 0x0000000500057245 */ /* 0x000fe40000201400 */
[----:B------:R-:W-:Y:S02]  /*16e80*/  ISETP.GE.AND P2, PT, R61, R128, PT ;  /* 0x000000803d00720c */ /* 0x000fe40003f46270 */
[----:B------:R-:W-:Y:S01]  /*16e90*/  FSEL R61, R41, -INF , !P4 ;  /* 0xff800000293d7808 */ /* 0x000fe20006000000 */
[----:B------:R-:W4:Y:S01]  /*16ea0*/  MUFU.TANH R62, R62 ;  /* 0x0000003e003e7308 */ /* 0x000f220000002400 */
[----:B------:R-:W-:Y:S01]  /*16eb0*/  FSEL R141, R44, -INF , !P3 ;  /* 0xff8000002c8d7808 */ /* 0x000fe20005800000 */
[C---:B--2---:R-:W-:Y:S01]  /*16ec0*/  FFMA.FTZ R64, R5.reuse, UR8, R64 ;  /* 0x0000000805407c23 */ /* 0x044fe20008010040 */
[----:B------:R-:W-:Y:S01]  /*16ed0*/  FSEL R94, R60, -INF , !P0 ;  /* 0xff8000003c5e7808 */ /* 0x000fe20004000000 */
[----:B-1----:R-:W-:Y:S01]  /*16ee0*/  FFMA.FTZ R40, R5, UR8, R66 ;  /* 0x0000000805287c23 */ /* 0x002fe20008010042 */
[----:B------:R-:W-:Y:S01]  /*16ef0*/  I2FP.F32.S32 R41, R87 ;  /* 0x0000005700297245 */ /* 0x000fe20000201400 */
[----:B------:R-:W-:Y:S01]  /*16f00*/  VIADD R5, R7, 0xe9 ;  /* 0x000000e907057836 */ /* 0x000fe20000000000 */
[C---:B------:R-:W-:Y:S01]  /*16f10*/  ISETP.GE.AND P3, PT, R45.reuse, R130, PT ;  /* 0x000000822d00720c */ /* 0x040fe20003f66270 */
[----:B------:R-:W1:Y:S01]  /*16f20*/  MUFU.TANH R68, R68 ;  /* 0x0000004400447308 */ /* 0x000e620000002400 */
[----:B------:R-:W-:Y:S01]  /*16f30*/  ISETP.GE.AND P0, PT, R45, R128, PT ;  /* 0x000000802d00720c */ /* 0x000fe20003f06270 */
[----:B---3--:R-:W-:Y:S01]  /*16f40*/  FFMA.FTZ R46, R41, UR8, R46 ;  /* 0x00000008292e7c23 */ /* 0x008fe2000801002e */
[----:B------:R-:W-:-:S02]  /*16f50*/  I2FP.F32.S32 R45, R45 ;  /* 0x0000002d002d7245 */ /* 0x000fc40000201400 */
[----:B------:R-:W-:Y:S02]  /*16f60*/  FSEL R122, R122, -INF , !P2 ;  /* 0xff8000007a7a7808 */ /* 0x000fe40005000000 */
[----:B------:R-:W-:Y:S01]  /*16f70*/  ISETP.GE.AND P4, PT, R87, R130, PT ;  /* 0x000000825700720c */ /* 0x000fe20003f86270 */
[----:B------:R-:W2:Y:S01]  /*16f80*/  MUFU.TANH R72, R72 ;  /* 0x0000004800487308 */ /* 0x000ea20000002400 */
[----:B----4-:R-:W-:Y:S01]  /*16f90*/  FFMA.FTZ R62, R41, UR8, R62 ;  /* 0x00000008293e7c23 */ /* 0x010fe2000801003e */
[----:B------:R-:W-:Y:S01]  /*16fa0*/  VIADD R41, R7, 0xe1 ;  /* 0x000000e107297836 */ /* 0x000fe20000000000 */
[----:B------:R-:W-:Y:S02]  /*16fb0*/  ISETP.GE.AND P2, PT, R87, R128, PT ;  /* 0x000000805700720c */ /* 0x000fe40003f46270 */
[----:B------:R-:W-:Y:S02]  /*16fc0*/  I2FP.F32.S32 R87, R5 ;  /* 0x0000000500577245 */ /* 0x000fe40000201400 */
[----:B------:R-:W-:Y:S01]  /*16fd0*/  FSEL R139, R46, -INF , !P4 ;  /* 0xff8000002e8b7808 */ /* 0x000fe20006000000 */
[----:B------:R-:W3:Y:S01]  /*16fe0*/  MUFU.TANH R78, R78 ;  /* 0x0000004e004e7308 */ /* 0x000ee20000002400 */
[----:B-1----:R-:W-:Y:S01]  /*16ff0*/  FFMA.FTZ R9, R45, UR8, R68 ;  /* 0x000000082d097c23 */ /* 0x002fe20008010044 */
[----:B------:R-:W-:-:S02]  /*17000*/  ISETP.GE.AND P4, PT, R41, R130, PT ;  /* 0x000000822900720c */ /* 0x000fc40003f86270 */
[----:B------:R-:W-:Y:S02]  /*17010*/  FSEL R88, R62, -INF , !P2 ;  /* 0xff8000003e587808 */ /* 0x000fe40005000000 */
[----:B------:R-:W-:Y:S02]  /*17020*/  FSEL R9, R9, -INF , !P3 ;  /* 0xff80000009097808 */ /* 0x000fe40005800000 */
[----:B------:R-:W1:Y:S01]  /*17030*/  MUFU.TANH R70, R70 ;  /* 0x0000004600467308 */ /* 0x000e620000002400 */
[----:B--2---:R-:W-:Y:S01]  /*17040*/  FFMA.FTZ R72, R45, UR8, R72 ;  /* 0x000000082d487c23 */ /* 0x004fe20008010048 */
[----:B------:R-:W-:Y:S02]  /*17050*/  I2FP.F32.S32 R45, R41 ;  /* 0x00000029002d7245 */ /* 0x000fe40000201400 */
[----:B------:R-:W-:Y:S02]  /*17060*/  ISETP.GE.AND P3, PT, R41, R128, PT ;  /* 0x000000802900720c */ /* 0x000fe40003f66270 */
[----:B------:R-:W-:-:S02]  /*17070*/  FSEL R41, R72, -INF , !P0 ;  /* 0xff80000048297808 */ /* 0x000fc40004000000 */
[----:B------:R-:W2:Y:S01]  /*17080*/  MUFU.TANH R76, R76 ;  /* 0x0000004c004c7308 */ /* 0x000ea20000002400 */
[----:B---3--:R-:W-:Y:S01]  /*17090*/  FFMA.FTZ R44, R87, UR8, R78 ;  /* 0x00000008572c7c23 */ /* 0x008fe2000801004e */
[C---:B------:R-:W-:Y:S02]  /*170a0*/  ISETP.GE.AND P0, PT, R5.reuse, R128, PT ;  /* 0x000000800500720c */ /* 0x040fe40003f06270 */
[----:B------:R-:W-:Y:S02]  /*170b0*/  ISETP.GE.AND P2, PT, R5, R130, PT ;  /* 0x000000820500720c */ /* 0x000fe40003f46270 */
[----:B------:R-:W-:Y:S02]  /*170c0*/  FSEL R44, R44, -INF , !P0 ;  /* 0xff8000002c2c7808 */ /* 0x000fe40004000000 */
[----:B------:R-:W3:Y:S01]  /*170d0*/  MUFU.TANH R74, R74 ;  /* 0x0000004a004a7308 */ /* 0x000ee20000002400 */
[----:B-1----:R-:W-:Y:S01]  /*170e0*/  FFMA.FTZ R5, R45, UR8, R70 ;  /* 0x000000082d057c23 */ /* 0x002fe20008010046 */
[----:B------:R-:W-:-:S02]  /*170f0*/  PLOP3.LUT P0, PT, PT, PT, UP0, 0x80, 0x0 ;  /* 0x000000000000781c */ /* 0x000fc40003f0f008 */
[----:B------:R-:W-:Y:S02]  /*17100*/  FSEL R40, R40, -INF , !P5 ;  /* 0xff80000028287808 */ /* 0x000fe40006800000 */
[----:B------:R-:W-:Y:S02]  /*17110*/  FSEL R113, R64, -INF , !P6 ;  /* 0xff80000040717808 */ /* 0x000fe40007000000 */
[----:B------:R-:W1:Y:S01]  /*17120*/  MUFU.TANH R42, R42 ;  /* 0x0000002a002a7308 */ /* 0x000e620000002400 */
[----:B--2---:R-:W-:Y:S01]  /*17130*/  FFMA.FTZ R76, R87, UR8, R76 ;  /* 0x00000008574c7c23 */ /* 0x004fe2000801004c */
[----:B------:R-:W-:Y:S02]  /*17140*/  ISETP.GE.AND P5, PT, R43, R130, PT ;  /* 0x000000822b00720c */ /* 0x000fe40003fa6270 */
[----:B------:R-:W-:Y:S02]  /*17150*/  FSEL R5, R5, -INF , !P4 ;  /* 0xff80000005057808 */ /* 0x000fe40006000000 */
[----:B------:R-:W-:-:S02]  /*17160*/  FSEL R125, R76, -INF , !P2 ;  /* 0xff8000004c7d7808 */ /* 0x000fc40005000000 */
[----:B------:R-:W2:Y:S01]  /*17170*/  MUFU.TANH R6, R6 ;  /* 0x0000000600067308 */ /* 0x000ea20000002400 */
[----:B---3--:R-:W-:Y:S01]  /*17180*/  FFMA.FTZ R45, R45, UR8, R74 ;  /* 0x000000082d2d7c23 */ /* 0x008fe2000801004a */
[----:B------:R-:W-:Y:S01]  /*17190*/  BAR.SYNC.DEFER_BLOCKING 0x0 ;  /* 0x0000000000007b1d */ /* 0x000fe20000010000 */
[----:B------:R-:W-:Y:S02]  /*171a0*/  ISETP.GE.AND P2, PT, R43, R128, PT ;  /* 0x000000802b00720c */ /* 0x000fe40003f46270 */
[----:B------:R-:W-:Y:S02]  /*171b0*/  ISETP.GE.AND P6, PT, R47, R130, PT ;  /* 0x000000822f00720c */ /* 0x000fe40003fc6270 */
[----:B------:R-:W-:Y:S01]  /*171c0*/  FSEL R45, R45, -INF , !P3 ;  /* 0xff8000002d2d7808 */ /* 0x000fe20005800000 */
[----:B------:R-:W3:Y:S01]  /*171d0*/  MUFU.TANH R11, R11 ;  /* 0x0000000b000b7308 */ /* 0x000ee20000002400 */
[-C--:B------:R-:W-:Y:S02]  /*171e0*/  ISETP.GE.AND P4, PT, R7, R128.reuse, PT ;  /* 0x000000800700720c */ /* 0x080fe40003f86270 */
[----:B------:R-:W-:-:S02]  /*171f0*/  ISETP.GE.AND P3, PT, R47, R128, PT ;  /* 0x000000802f00720c */ /* 0x000fc40003f66270 */
[----:B------:R-:W-:Y:S02]  /*17200*/  I2FP.F32.S32 R43, R43 ;  /* 0x0000002b002b7245 */ /* 0x000fe40000201400 */
[----:B------:R-:W-:Y:S01]  /*17210*/  I2FP.F32.S32 R47, R47 ;  /* 0x0000002f002f7245 */ /* 0x000fe20000201400 */
[----:B------:R-:W4:Y:S01]  /*17220*/  MUFU.TANH R203, R203 ;  /* 0x000000cb00cb7308 */ /* 0x000f220000002400 */
[----:B------:R-:W-:Y:S01]  /*17230*/  I2FP.F32.S32 R7, R7 ;  /* 0x0000000700077245 */ /* 0x000fe20000201400 */
[----:B-1----:R-:W-:Y:S02]  /*17240*/  FFMA.FTZ R42, R43, UR8, R42 ;  /* 0x000000082b2a7c23 */ /* 0x002fe4000801002a */
[----:B--2---:R-:W-:Y:S02]  /*17250*/  FFMA.FTZ R6, R47, UR8, R6 ;  /* 0x000000082f067c23 */ /* 0x004fe40008010006 */
[----:B------:R-:W-:Y:S01]  /*17260*/  FFMA.FTZ R7, R7, UR8, R170 ;  /* 0x0000000807077c23 */ /* 0x000fe200080100aa */
[----:B------:R-:W-:Y:S01]  /*17270*/  FSEL R46, R42, -INF , !P5 ;  /* 0xff8000002a2e7808 */ /* 0x000fe20006800000 */
[----:B---3--:R-:W-:Y:S01]  /*17280*/  FFMA.FTZ R11, R47, UR8, R11 ;  /* 0x000000082f0b7c23 */ /* 0x008fe2000801000b */
[----:B------:R-:W-:-:S02]  /*17290*/  FSEL R47, R6, -INF , !P6 ;  /* 0xff800000062f7808 */ /* 0x000fc40007000000 */
[----:B------:R-:W-:Y:S01]  /*172a0*/  FSEL R116, R7, -INF , !P4 ;  /* 0xff80000007747808 */ /* 0x000fe20006000000 */
[----:B----4-:R-:W-:Y:S01]  /*172b0*/  FFMA.FTZ R203, R43, UR8, R203 ;  /* 0x000000082bcb7c23 */ /* 0x010fe200080100cb */
[----:B------:R-:W-:-:S04]  /*172c0*/  FSEL R43, R11, -INF , !P3 ;  /* 0xff8000000b2b7808 */ /* 0x000fc80005800000 */
        /* <DEDUP_REMOVED lines=34> */
[----:B------:R-:W-:Y:S01]  /*174f0*/  LOP3.LUT R6, R11, UR5, RZ, 0x3c, !PT ;  /* 0x000000050b067c12 */ /* 0x000fe2000f8e3cff */
[----:B------:R-:W-:Y:S01]  /*17500*/  ULDC.64 UR4, c[0x0][0x248] ;  /* 0x0000920000047ab9 */ /* 0x000fe20000000a00 */
[----:B------:R-:W-:-:S02]  /*17510*/  ISETP.GE.AND P3, PT, R7, RZ, PT ;  /* 0x000000ff0700720c */ /* 0x000fc40003f66270 */
[----:B------:R-:W-:Y:S02]  /*17520*/  ISETP.GE.AND P0, PT, R6, RZ, PT ;  /* 0x000000ff0600720c */ /* 0x000fe40003f06270 */
[----:B------:R-:W-:Y:S02]  /*17530*/  ISETP.NE.AND P2, PT, R11, RZ, PT ;  /* 0x000000ff0b00720c */ /* 0x000fe40003f45270 */
[----:B------:R-:W-:Y:S01]  /*17540*/  @P5 IADD3 R52, R52, 0x1, RZ ;  /* 0x0000000134345810 */ /* 0x000fe20007ffe0ff */
[----:B------:R-:W-:-:S04]  /*17550*/  @P6 VIADD R54, R54, 0x1 ;  /* 0x0000000136366836 */ /* 0x000fc80000000000 */
[----:B------:R-:W-:Y:S01]  /*17560*/  IMAD.MOV.U32 R87, RZ, RZ, R52 ;  /* 0x000000ffff577224 */ /* 0x000fe200078e0034 */
[----:B------:R-:W-:Y:S02]  /*17570*/  LOP3.LUT R52, RZ, R11, RZ, 0x33, !PT ;  /* 0x0000000bff347212 */ /* 0x000fe400078e33ff */
[----:B------:R-:W-:Y:S01]  /*17580*/  @!P3 IADD3 R54, -R54, RZ, RZ ;  /* 0x000000ff3636b210 */ /* 0x000fe20007ffe1ff */
[----:B------:R-:W-:-:S03]  /*17590*/  @!P0 IMAD.MOV R87, RZ, RZ, -R87 ;  /* 0x000000ffff578224 */ /* 0x000fc600078e0a57 */
[C---:B------:R-:W-:Y:S02]  /*175a0*/  SEL R7, R52.reuse, R54, !P2 ;  /* 0x0000003634077207 */ /* 0x040fe40005000000 */
[----:B------:R-:W-:-:S03]  /*175b0*/  SEL R52, R52, R87, !P2 ;  /* 0x0000005734347207 */ /* 0x000fc60005000000 */
[----:B------:R-:W-:-:S04]  /*175c0*/  IMAD.WIDE R200, R7, 0x4, R192 ;  /* 0x0000000407c87825 */ /* 0x000fc800078e02c0 */
[----:B------:R-:W-:Y:S01]  /*175d0*/  IMAD.WIDE R142, R52, 0x4, R192 ;  /* 0x00000004348e7825 */ /* 0x000fe200078e02c0 */
[----:B------:R-:W2:Y:S04]  /*175e0*/  LDG.E R87, desc[UR6][R200.64] ;  /* 0x00000006c8577981 */ /* 0x000ea8000c1e1900 */
[----:B------:R-:W2:Y:S01]  /*175f0*/  LDG.E R48, desc[UR6][R142.64] ;  /* 0x000000068e307981 */ /* 0x000ea2000c1e1900 */
[----:B------:R-:W-:Y:S02]  /*17600*/  IADD3 R52, R7, -R52, RZ ;  /* 0x8000003407347210 */ /* 0x000fe40007ffe0ff */
[----:B------:R-:W1:Y:S03]  /*17610*/  LDC.64 R6, c[0x0][0x230] ;  /* 0x00008c00ff067b82 */ /* 0x000e660000000a00 */
[----:B------:R-:W-:-:S02]  /*17620*/  IMAD R52, R52, R11, -0x100 ;  /* 0xffffff0034347424 */ /* 0x000fc400078e020b */
[----:B------:R-:W-:-:S03]  /*17630*/  IMAD.U32 R11, RZ, RZ, UR4 ;  /* 0x00000004ff0b7e24 */ /* 0x000fc6000f8e00ff */
[----:B------:R-:W-:-:S05]  /*17640*/  SHF.R.S32.HI R50, RZ, 0x1f, R52 ;  /* 0x0000001fff327819 */ /* 0x000fca0000011434 */
[----:B------:R-:W-:-:S04]  /*17650*/  IMAD R133, R50, R11, RZ ;  /* 0x0000000b32857224 */ /* 0x000fc800078e02ff */
[C---:B------:R-:W-:Y:S02]  /*17660*/  IMAD R50, R52.reuse, UR5, R133 ;  /* 0x0000000534327c24 */ /* 0x040fe4000f8e0285 */
[----:B------:R-:W-:-:S04]  /*17670*/  IMAD.WIDE.U32 R132, R52, R11, RZ ;  /* 0x0000000b34847225 */ /* 0x000fc800078e00ff */
[----:B------:R-:W-:Y:S01]  /*17680*/  IMAD.IADD R133, R133, 0x1, R50 ;  /* 0x0000000185857824 */ /* 0x000fe200078e0232 */
[----:B--2---:R-:W-:-:S04]  /*17690*/  IADD3 R48, -R87, R48, RZ ;  /* 0x0000003057307210 */ /* 0x004fc80007ffe1ff */
[----:B------:R-:W-:-:S05]  /*176a0*/  SHF.R.S32.HI R87, RZ, 0x1f, R48 ;  /* 0x0000001fff577819 */ /* 0x000fca0000011430 */
[----:B-1----:R-:W-:-:S04]  /*176b0*/  IMAD R87, R87, R6, RZ ;  /* 0x0000000657577224 */ /* 0x002fc800078e02ff */
[C---:B------:R-:W-:Y:S02]  /*176c0*/  IMAD R87, R48.reuse, R7, R87 ;  /* 0x0000000730577224 */ /* 0x040fe400078e0257 */
[----:B------:R-:W-:-:S04]  /*176d0*/  IMAD.WIDE.U32 R6, R48, R6, R132 ;  /* 0x0000000630067225 */ /* 0x000fc800078e0084 */
[----:B------:R-:W-:Y:S01]  /*176e0*/  IMAD.MOV.U32 R86, RZ, RZ, R6 ;  /* 0x000000ffff567224 */ /* 0x000fe200078e0006 */
[----:B------:R-:W-:Y:S01]  /*176f0*/  IADD3 R87, R7, R87, RZ ;  /* 0x0000005707577210 */ /* 0x000fe20007ffe0ff */
[----:B------:R-:W-:Y:S06]  /*17700*/  BRA `(.L_x_2263) ;  /* 0x0000000000107947 */ /* 0x000fec0003800000 */
.L_x_2262:
[----:B------:R-:W1:Y:S02]  /*17710*/  LDC R11, c[0x0][0x248] ;  /* 0x00009200ff0b7b82 */ /* 0x000e640000000800 */
[----:B-1----:R-:W-:-:S05]  /*17720*/  IMAD.SHL.U32 R86, R11, 0x100, RZ ;  /* 0x000001000b567824 */ /* 0x002fca00078e00ff */
[----:B------:R-:W-:-:S04]  /*17730*/  IADD3 R86, -R86, RZ, RZ ;  /* 0x000000ff56567210 */ /* 0x000fc80007ffe1ff */
[----:B------:R-:W-:-:S07]  /*17740*/  SHF.R.S32.HI R87, RZ, 0x1f, R86 ;  /* 0x0000001fff577819 */ /* 0x000fce0000011456 */
.L_x_2263:
[----:B------:R-:W1:Y:S01]  /*17750*/  @!P1 LDC R50, c[0x0][0x24c] ;  /* 0x00009300ff329b82 */ /* 0x000e620000000800 */
[----:B------:R-:W-:Y:S01]  /*17760*/  @!P1 IADD3 R7, P0, R86, UR19, RZ ;  /* 0x0000001356079c10 */ /* 0x000fe2000ff1e0ff */
[----:B------:R-:W-:Y:S01]  /*17770*/  @!P1 IMAD.WIDE.U32 R142, R11, 0x60, R86 ;  /* 0x000000600b8e9825 */ /* 0x000fe200078e0056 */
[----:B------:R2:W-:Y:S01]  /*17780*/  @P1 STS [R196+0x1004], RZ ;  /* 0x001004ffc4001388 */ /* 0x0005e20000000800 */
[----:B------:R-:W-:Y:S01]  /*17790*/  BSSY B0, `(.L_x_2264) ;  /* 0x0000052000007945 */ /* 0x000fe20003800000 */
[----:B------:R-:W-:Y:S01]  /*177a0*/  @!P1 IADD3.X R6, R87, UR18, RZ, P0, !PT ;  /* 0x0000001257069c10 */ /* 0x000fe200087fe4ff */
[----:B------:R-:W-:Y:S01]  /*177b0*/  @!P1 IMAD.MOV.U32 R132, RZ, RZ, R86 ;  /* 0x000000ffff849224 */ /* 0x000fe200078e0056 */
[C---:B------:R-:W-:Y:S01]  /*177c0*/  @!P1 LEA R244, P0, R7.reuse, R194, 0x1 ;  /* 0x000000c207f49211 */ /* 0x040fe200078008ff */
[----:B------:R-:W3:Y:S01]  /*177d0*/  @!P1 LDC R52, c[0x0][0x24c] ;  /* 0x00009300ff349b82 */ /* 0x000ee20000000800 */
[----:B------:R2:W-:Y:S02]  /*177e0*/  @P1 STS.64 [R196+0x1008], RZ ;  /* 0x001008ffc4001388 */ /* 0x0005e40000000a00 */
        /* <DEDUP_REMOVED lines=10> */
[-C--:B------:R-:W-:Y:S01]  /*17890*/  @!P1 LEA R210, P2, R133, R194.reuse, 0x1 ;  /* 0x000000c285d29211 */ /* 0x080fe200078408ff */
[----:B------:R-:W2:Y:S01]  /*178a0*/  @!P1 LDC R6, c[0x0][0x24c] ;  /* 0x00009300ff069b82 */ /* 0x000ea20000000800 */
[----:B-1----:R-:W-:Y:S01]  /*178b0*/  @!P1 IMAD R50, R50, 0x60, RZ ;  /* 0x0000006032329824 */ /* 0x002fe200078e02ff */
[----:B------:R1:W-:Y:S03]  /*178c0*/  @P1 STS.128 [R196+0x1800], RZ ;  /* 0x001800ffc4001388 */ /* 0x0003e60000000c00 */
[----:B------:R-:W-:Y:S01]  /*178d0*/  @!P1 IMAD.IADD R50, R50, 0x1, R143 ;  /* 0x0000000132329824 */ /* 0x000fe200078e028f */
[----:B------:R-:W-:Y:S01]  /*178e0*/  @!PT LDS RZ, [RZ] ;  /* 0x00000000fffff984 */ /* 0x000fe20000000800 */
[----:B------:R-:W-:Y:S01]  /*178f0*/  @!PT LDS RZ, [RZ] ;  /* 0x00000000fffff984 */ /* 0x000fe20000000800 */
[----:B------:R-:W-:Y:S01]  /*17900*/  @!PT LDS RZ, [RZ] ;  /* 0x00000000fffff984 */ /* 0x000fe20000000800 */
[----:B------:R1:W-:Y:S02]  /*17910*/  @!P1 LDGSTS.E.BYPASS.LTC128B.128 [R196+0x1800], desc[UR6][R244.64] ;  /* 0x01800000f4c49fae */ /* 0x0003e4000b901d46 */
[----:B------:R-:W1:Y:S01]  /*17920*/  @!P1 LDC R48, c[0x0][0x24c] ;  /* 0x00009300ff309b82 */ /* 0x000e620000000800 */
[----:B---3--:R-:W-:Y:S01]  /*17930*/  @!P1 LEA.HI.X R52, R11, R87, R52, 0x6, P0 ;  /* 0x000000570b349211 */ /* 0x008fe200000f3434 */
[----:B------:R3:W-:Y:S01]  /*17940*/  @P1 STS.128 [R196+0x2000], RZ ;  /* 0x002000ffc4001388 */ /* 0x0007e20000000c00 */
[----:B------:R-:W-:-:S02]  /*17950*/  @!P1 LEA R208, P0, R142, R194, 0x1 ;  /* 0x000000c28ed09211 */ /* 0x000fc400078008ff */
[-C--:B------:R-:W-:Y:S01]  /*17960*/  @!P1 LEA.HI.X R211, R133, R195.reuse, R52, 0x1, P2 ;  /* 0x000000c385d39211 */ /* 0x080fe200010f0c34 */
[----:B------:R-:W-:Y:S01]  /*17970*/  @!P1 IMAD.MOV.U32 R133, RZ, RZ, R87 ;  /* 0x000000ffff859224 */ /* 0x000fe200078e0057 */
[----:B------:R-:W-:Y:S01]  /*17980*/  @!P1 LEA.HI.X R209, R142, R195, R50, 0x1, P0 ;  /* 0x000000c38ed19211 */ /* 0x000fe200000f0c32 */
[----:B----4-:R-:W-:Y:S01]  /*17990*/  @!P1 IMAD R7, R7, 0xa0, RZ ;  /* 0x000000a007079824 */ /* 0x010fe200078e02ff */
[C---:B------:R-:W-:Y:S01]  /*179a0*/  @!P1 LEA R50, P0, R11.reuse, R86, 0x7 ;  /* 0x000000560b329211 */ /* 0x040fe200078038ff */
[C---:B------:R-:W-:Y:S01]  /*179b0*/  @!P1 IMAD.WIDE.U32 R142, R11.reuse, 0xa0, R132 ;  /* 0x000000a00b8e9825 */ /* 0x040fe200078e0084 */
[----:B------:R-:W-:Y:S01]  /*179c0*/  @!PT LDS RZ, [RZ] ;  /* 0x00000000fffff984 */ /* 0x000fe20000000800 */
[----:B------:R-:W-:Y:S01]  /*179d0*/  @!PT LDS RZ, [RZ] ;  /* 0x00000000fffff984 */ /* 0x000fe20000000800 */
[----:B------:R-:W-:Y:S01]  /*179e0*/  @!PT LDS RZ, [RZ] ;  /* 0x00000000fffff984 */ /* 0x000fe20000000800 */
[----:B------:R3:W-:Y:S03]  /*179f0*/  @!P1 LDGSTS.E.BYPASS.LTC128B.128 [R196+0x2000], desc[UR6][R210.64] ;  /* 0x02000000d2c49fae */ /* 0x0007e6000b901d46 */
[----:B------:R-:W-:Y:S01]  /*17a00*/  @!P1 IMAD.WIDE.U32 R132, R11, 0xc0, R86 ;  /* 0x000000c00b849825 */ /* 0x000fe200078e0056 */
[-C--:B------:R-:W-:Y:S01]  /*17a10*/  @!P1 LEA R246, P2, R142, R194.reuse, 0x1 ;  /* 0x000000c28ef69211 */ /* 0x080fe200078408ff */
[----:B------:R3:W-:Y:S01]  /*17a20*/  @P1 STS.128 [R196+0x2800], RZ ;  /* 0x002800ffc4001388 */ /* 0x0007e20000000c00 */
[----:B-----5:R-:W-:Y:S01]  /*17a30*/  @!P1 LEA R200, P3, R50, R194, 0x1 ;  /* 0x000000c232c89211 */ /* 0x020fe200078608ff */
[----:B--2---:R-:W-:-:S02]  /*17a40*/  @!P1 IMAD R6, R6, 0xc0, RZ ;  /* 0x000000c006069824 */ /* 0x004fc400078e02ff */
[----:B------:R-:W-:Y:S01]  /*17a50*/  @!P1 IMAD.IADD R7, R7, 0x1, R143 ;  /* 0x0000000107079824 */ /* 0x000fe200078e028f */
[----:B------:R-:W-:Y:S01]  /*17a60*/  @!PT LDS RZ, [RZ] ;  /* 0x00000000fffff984 */ /* 0x000fe20000000800 */
[----:B------:R-:W-:Y:S01]  /*17a70*/  @!PT LDS RZ, [RZ] ;  /* 0x00000000fffff984 */ /* 0x000fe20000000800 */
[----:B------:R-:W-:Y:S01]  /*17a80*/  @!PT LDS RZ, [RZ] ;  /* 0x00000000fffff984 */ /* 0x000fe20000000800 */
[----:B------:R3:W-:Y:S01]  /*17a90*/  @!P1 LDGSTS.E.BYPASS.LTC128B.128 [R196+0x2800], desc[UR6][R208.64] ;  /* 0x02800000d0c49fae */ /* 0x0007e2000b901d46 */
[----:B------:R-:W-:Y:S01]  /*17aa0*/  @!P1 IMAD.IADD R6, R6, 0x1, R133 ;  /* 0x0000000106069824 */ /* 0x000fe200078e0285 */
[----:B-1----:R-:W-:Y:S02]  /*17ab0*/  @!P1 LEA.HI.X R48, R11, R87, R48, 0x7, P0 ;  /* 0x000000570b309211 */ /* 0x002fe400000f3c30 */
[----:B------:R3:W-:Y:S01]  /*17ac0*/  @P1 STS.128 [R196+0x3000], RZ ;  /* 0x003000ffc4001388 */ /* 0x0007e20000000c00 */
[----:B------:R-:W-:Y:S02]  /*17ad0*/  @!P1 LEA R244, P0, R132, R194, 0x1 ;  /* 0x000000c284f49211 */ /* 0x000fe400078008ff */
[-C--:B------:R-:W-:Y:S02]  /*17ae0*/  @!P1 LEA.HI.X R201, R50, R195.reuse, R48, 0x1, P3 ;  /* 0x000000c332c99211 */ /* 0x080fe400018f0c30 */
[----:B------:R-:W-:-:S02]  /*17af0*/  @!P1 LEA.HI.X R247, R142, R195, R7, 0x1, P2 ;  /* 0x000000c38ef79211 */ /* 0x000fc400010f0c07 */
[----:B------:R-:W-:Y:S01]  /*17b00*/  @!P1 LEA.HI.X R245, R132, R195, R6, 0x1, P0 ;  /* 0x000000c384f59211 */ /* 0x000fe200000f0c06 */
        /* <DEDUP_REMOVED lines=16> */
[----:B------:R-:W-:Y:S01]  /*17c10*/  ULDC UR4, c[0x0][0x24c] ;  /* 0x0000930000047ab9 */ /* 0x000fe20000000800 */
[----:B------:R-:W-:Y:S01]  /*17c20*/  IMAD.WIDE.U32 R142, R11, 0xe0, R86 ;  /* 0x000000e00b8e7825 */ /* 0x000fe200078e0056 */
[----:B------:R-:W-:Y:S02]  /*17c30*/  UIMAD UR4, UR4, 0xe0, URZ ;  /* 0x000000e0040478a4 */ /* 0x000fe4000f8e023f */
[----:B------:R-:W-:-:S04]  /*17c40*/  LEA R132, P0, R142, R194, 0x1 ;  /* 0x000000c28e847211 */ /* 0x000fc800078008ff */
[----:B------:R-:W-:-:S04]  /*17c50*/  IADD3 R6, R143, UR4, RZ ;  /* 0x000000048f067c10 */ /* 0x000fc8000fffe0ff */
[----:B------:R-:W-:-:S05]  /*17c60*/  LEA.HI.X R133, R142, R195, R6, 0x1, P0 ;  /* 0x000000c38e857211 */ /* 0x000fca00000f0c06 */
[----:B------:R-:W-:Y:S01]  /*17c70*/  @!PT LDS RZ, [RZ] ;  /* 0x00000000fffff984 */ /* 0x000fe20000000800 */
[----:B------:R-:W-:Y:S01]  /*17c80*/  @!PT LDS RZ, [RZ] ;  /* 0x00000000fffff984 */ /* 0x000fe20000000800 */
[----:B------:R-:W-:Y:S01]  /*17c90*/  @!PT LDS RZ, [RZ] ;  /* 0x00000000fffff984 */ /* 0x000fe20000000800 */
[----:B------:R1:W-:Y:S02]  /*17ca0*/  LDGSTS.E.BYPASS.LTC128B.128 [R196+0x4800], desc[UR6][R132.64] ;  /* 0x0480000084c47fae */ /* 0x0003e4000b901d46 */
.L_x_2265:
[----:B------:R-:W-:Y:S05]  /*17cb0*/  BSYNC B0 ;  /* 0x0000000000007941 */ /* 0x000fea0003800000 */
.L_x_2264:
[----:B------:R-:W0:Y:S01]  /*17cc0*/  LDGDEPBAR ;  /* 0x00000000000079af */ /* 0x000e220000000000 */
[----:B------:R-:W-:-:S04]  /*17cd0*/  LEA R194, P0, R86, R194, 0x1 ;  /* 0x000000c256c27211 */ /* 0x000fc800078008ff */
[----:B------:R-:W-:-:S09]  /*17ce0*/  LEA.HI.X R195, R86, R195, R87, 0x1, P0 ;  /* 0x000000c356c37211 */ /* 0x000fd200000f0c57 */
.L_x_2261:
        /* <DEDUP_REMOVED lines=110> */
[--C-:B---3--:R-:W-:Y:S01]  /*183d0*/  FFMA.FTZ R210, R127, UR4, -R86.reuse ;  /* 0x000000047fd27c23 */ /* 0x108fe20008010856 */
        /* <DEDUP_REMOVED lines=62> */
[----:B------:R-:W4:Y:S01]  /*187c0*/  MUFU.EX2 R123, R123 ;  /* 0x0000007b007b7308 */ /* 0x000f220000000800 */
        /* <DEDUP_REMOVED lines=46> */
[----:B------:R-:W5:Y:S04]  /*18ab0*/  SHFL.BFLY PT, R6, R7, 0x2, 0x1f ;  /* 0x0c401f0007067f89 */ /* 0x000f6800000e0000 */
[----:B------:R-:W-:Y:S08]  /*18ac0*/  MUFU.EX2 R84, R84 ;  /* 0x0000005400547308 */ /* 0x000ff00000000800 */
[----:B------:R-:W-:Y:S08]  /*18ad0*/  MUFU.EX2 R83, R83 ;  /* 0x0000005300537308 */ /* 0x000ff00000000800 */
[----:B------:R-:W-:Y:S01]  /*18ae0*/  MUFU.EX2 R82, R82 ;  /* 0x0000005200527308 */ /* 0x000fe20000000800 */
[----:B-----5:R-:W-:-:S07]  /*18af0*/  FMNMX.FTZ R6, R7, R6, !PT ;  /* 0x0000000607067209 */ /* 0x020fce0007810000 */
[----:B------:R-:W-:Y:S01]  /*18b00*/  MUFU.EX2 R81, R81 ;  /* 0x0000005100517308 */ /* 0x000fe20000000800 */
[----:B------:R-:W5:Y:S07]  /*18b10*/  SHFL.BFLY PT, R85, R6, 0x1, 0x1f ;  /* 0x0c201f0006557f89 */ /* 0x000f6e00000e0000 */
[----:B------:R-:W-:Y:S08]  /*18b20*/  MUFU.EX2 R80, R80 ;  /* 0x0000005000507308 */ /* 0x000ff00000000800 */
[----:B------:R-:W-:Y:S08]  /*18b30*/  MUFU.EX2 R79, R79 ;  /* 0x0000004f004f7308 */ /* 0x000ff00000000800 */
[----:B------:R-:W-:Y:S01]  /*18b40*/  MUFU.EX2 R78, R78 ;  /* 0x0000004e004e7308 */ /* 0x000fe20000000800 */
[----:B-----5:R-:W-:-:S02]  /*18b50*/  FMNMX.FTZ R85, R6, R85, !PT ;  /* 0x0000005506557209 */ /* 0x020fc40007810000 */
[----:B------:R-:W-:Y:S02]  /*18b60*/  FSEL R6, R87, RZ, P1 ;  /* 0x000000ff57067208 */ /* 0x000fe40000800000 */
[C---:B------:R-:W-:Y:S01]  /*18b70*/  FSETP.NEU.FTZ.AND P0, PT, R85.reuse, -INF , PT ;  /* 0xff8000005500780b */ /* 0x040fe20003f1d000 */
[----:B------:R-:W-:Y:S02]  /*18b80*/  FMUL.FTZ R49, R85, UR4 ;  /* 0x0000000455317c20 */ /* 0x000fe40008410000 */
[----:B------:R-:W-:Y:S01]  /*18b90*/  FADD.FTZ R5, R131, -R6 ;  /* 0x8000000683057221 */ /* 0x000fe20000010000 */
[----:B------:R-:W-:Y:S01]  /*18ba0*/  FSEL R6, R85, RZ, P0 ;  /* 0x000000ff55067208 */ /* 0x000fe20000000000 */
[----:B------:R-:W-:Y:S01]  /*18bb0*/  MUFU.EX2 R77, R77 ;  /* 0x0000004d004d7308 */ /* 0x000fe20000000800 */
[----:B------:R-:W-:Y:S01]  /*18bc0*/  FSEL R49, R49, RZ, P0 ;  /* 0x000000ff31317208 */ /* 0x000fe20000000000 */
[----:B------:R-:W-:Y:S02]  /*18bd0*/  FMUL.FTZ R173, R5, UR4 ;  /* 0x0000000405ad7c20 */ /* 0x000fe40008410000 */
[----:B------:R-:W-:-:S02]  /*18be0*/  FADD.FTZ R6, R129, -R6 ;  /* 0x8000000681067221 */ /* 0x000fc40000010000 */
[--C-:B------:R-:W-:Y:S01]  /*18bf0*/  FFMA.FTZ R130, R104, UR4, -R49.reuse ;  /* 0x0000000468827c23 */ /* 0x100fe20008010831 */
[--C-:B------:R-:W-:Y:S01]  /*18c00*/  FFMA.FTZ R103, R10, UR4, -R49.reuse ;  /* 0x000000040a677c23 */ /* 0x100fe20008010831 */
[--C-:B------:R-:W-:Y:S01]  /*18c10*/  FFMA.FTZ R104, R8, UR4, -R49.reuse ;  /* 0x0000000408687c23 */ /* 0x100fe20008010831 */
[--C-:B------:R-:W-:Y:S01]  /*18c20*/  FFMA.FTZ R139, R18, UR4, -R49.reuse ;  /* 0x00000004128b7c23 */ /* 0x100fe20008010831 */
[----:B------:R-:W5:Y:S01]  /*18c30*/  LDSM.16.MT88.4 R8, [R197+0x5000] ;  /* 0x00500000c508783b */ /* 0x000f620000004200 */
[--C-:B------:R-:W-:Y:S01]  /*18c40*/  FFMA.FTZ R107, R16, UR4, -R49.reuse ;  /* 0x00000004106b7c23 */ /* 0x100fe20008010831 */
[--C-:B------:R-:W-:Y:S01]  /*18c50*/  FFMA.FTZ R208, R116, UR4, -R49.reuse ;  /* 0x0000000474d07c23 */ /* 0x100fe20008010831 */
[--C-:B------:R-:W-:Y:S01]  /*18c60*/  FFMA.FTZ R170, R108, UR4, -R49.reuse ;  /* 0x000000046caa7c23 */ /* 0x100fe20008010831 */
[----:B------:R-:W5:Y:S01]  /*18c70*/  LDSM.16.MT88.4 R16, [R198+0x5000] ;  /* 0x00500000c610783b */ /* 0x000f620000004200 */
[--C-:B------:R-:W-:Y:S01]  /*18c80*/  FFMA.FTZ R135, R24, UR4, -R49.reuse ;  /* 0x0000000418877c23 */ /* 0x100fe20008010831 */
[----:B------:R-:W-:Y:S01]  /*18c90*/  FMUL.FTZ R147, R6, UR4 ;  /* 0x0000000406937c20 */ /* 0x000fe20008410000 */
[----:B------:R-:W-:Y:S01]  /*18ca0*/  MUFU.EX2 R139, R139 ;  /* 0x0000008b008b7308 */ /* 0x000fe20000000800 */
[--C-:B------:R-:W-:Y:S01]  /*18cb0*/  FFMA.FTZ R127, R26, UR4, -R49.reuse ;  /* 0x000000041a7f7c23 */ /* 0x100fe20008010831 */
[--C-:B------:R-:W-:Y:S01]  /*18cc0*/  FFMA.FTZ R99, R4, UR4, -R49.reuse ;  /* 0x0000000404637c23 */ /* 0x100fe20008010831 */
[----:B------:R-:W5:Y:S01]  /*18cd0*/  LDSM.16.MT88.4 R24, [R197+0x5400] ;  /* 0x00540000c518783b */ /* 0x000f620000004200 */
[--C-:B------:R-:W-:Y:S01]  /*18ce0*/  FFMA.FTZ R121, R14, UR4, -R49.reuse ;  /* 0x000000040e797c23 */ /* 0x100fe20008010831 */
[--C-:B------:R-:W-:Y:S01]  /*18cf0*/  FFMA.FTZ R108, R12, UR4, -R49.reuse ;  /* 0x000000040c6c7c23 */ /* 0x100fe20008010831 */
[----:B-1----:R-:W-:Y:S01]  /*18d00*/  F2FP.F16.F32.PACK_AB R12, R143, R210 ;  /* 0x000000d28f0c723e */ /* 0x002fe200000000ff */
[----:B------:R-:W1:Y:S01]  /*18d10*/  LDSM.16.MT88.4 R4, [R198+0x5400] ;  /* 0x00540000c604783b */ /* 0x000e620000004200 */
        /* <DEDUP_REMOVED lines=9> */
[----:B------:R-:W-:Y:S01]  /*18db0*/  LDSM.16.MT88.4 R28, [R198+0x5800] ;  /* 0x00580000c61c783b */ /* 0x000fe20000004200 */
[--C-:B------:R-:W-:Y:S01]  /*18dc0*/  FFMA.FTZ R117, R32, UR4, -R49.reuse ;  /* 0x0000000420757c23 */ /* 0x100fe20008010831 */
[----:B---3--:R-:W-:Y:S01]  /*18dd0*/  F2FP.F16.F32.PACK_AB R32, R133, R144 ;  /* 0x000000908520723e */ /* 0x008fe200000000ff */
[--C-:B------:R-:W-:Y:S01]  /*18de0*/  FFMA.FTZ R126, R126, UR4, -R49.reuse ;  /* 0x000000047e7e7c23 */ /* 0x100fe20008010831 */
[----:B----4-:R-:W-:Y:S01]  /*18df0*/  F2FP.F16.F32.PACK_AB R34, R123, R132 ;  /* 0x000000847b22723e */ /* 0x010fe200000000ff */
[--C-:B------:R-:W-:Y:S01]  /*18e00*/  FFMA.FTZ R119, R134, UR4, -R49.reuse ;  /* 0x0000000486777c23 */ /* 0x100fe20008010831 */
[--C-:B------:R-:W-:Y:S01]  /*18e10*/  FFMA.FTZ R134, R242, UR4, -R49.reuse ;  /* 0x00000004f2867c23 */ /* 0x100fe20008010831 */
        /* <DEDUP_REMOVED lines=60> */
[----:B------:R-:W-:Y:S01]  /*191e0*/  FFMA.FTZ R143, R204, UR4, -R49 ;  /* 0x00000004cc8f7c23 */ /* 0x000fe20008010831 */
[----:B------:R-:W-:Y:S01]  /*191f0*/  FADD.FTZ R200, R200, R147 ;  /* 0x00000093c8c87221 */ /* 0x000fe20000010000 */
[----:B------:R-:W-:Y:S01]  /*19200*/  FADD.FTZ R170, R170, R139 ;  /* 0x0000008baaaa7221 */ /* 0x000fe20000010000 */
[--C-:B------:R-:W-:Y:S01]  /*19210*/  FFMA.FTZ R45, R45, UR4, -R49.reuse ;  /* 0x000000042d2d7c23 */ /* 0x100fe20008010831 */
[----:B------:R-:W2:Y:S01]  /*19220*/  MUFU.EX2 R113, R113 ;  /* 0x0000007100717308 */ /* 0x000ea20000000800 */
[----:B---3--:R-:W-:Y:S01]  /*19230*/  F2FP.F16.F32.PACK_AB R35, R121, R130 ;  /* 0x000000827923723e */ /* 0x008fe200000000ff */
[--C-:B------:R-:W-:Y:S01]  /*19240*/  FFMA.FTZ R184, R234, UR4, -R49.reuse ;  /* 0x00000004eab87c23 */ /* 0x100fe20008010831 */
[----:B------:R-:W-:Y:S01]  /*19250*/  F2FP.F16.F32.PACK_AB R12, R115, R128 ;  /* 0x00000080730c723e */ /* 0x000fe200000000ff */
[--C-:B------:R-:W-:Y:S01]  /*19260*/  FFMA.FTZ R186, R230, UR4, -R49.reuse ;  /* 0x00000004e6ba7c23 */ /* 0x100fe20008010831 */
[----:B------:R-:W-:Y:S01]  /*19270*/  F2FP.F16.F32.PACK_AB R14, R109, R118 ;  /* 0x000000766d0e723e */ /* 0x000fe200000000ff */
[--C-:B------:R-:W-:Y:S01]  /*19280*/  FFMA.FTZ R185, R228, UR4, -R49.reuse ;  /* 0x00000004e4b97c23 */ /* 0x100fe20008010831 */
[--C-:B------:R-:W-:Y:S01]  /*19290*/  FFMA.FTZ R187, R224, UR4, -R49.reuse ;  /* 0x00000004e0bb7c23 */ /* 0x100fe20008010831 */
[----:B------:R-:W-:Y:S01]  /*192a0*/  MUFU.EX2 R116, R116 ;  /* 0x0000007400747308 */ /* 0x000fe20000000800 */
[C---:B------:R-:W-:Y:S01]  /*192b0*/  HMMA.16816.F32 R180, R32.reuse, R24, R180 ;  /* 0x0000001820b4723c */ /* 0x040fe200000018b4 */
[----:B------:R-:W-:Y:S01]  /*192c0*/  FADD.FTZ R137, R137, R200 ;  /* 0x000000c889897221 */ /* 0x000fe20000010000 */
[----:B------:R-:W-:Y:S01]  /*192d0*/  FADD.FTZ R135, R135, R170 ;  /* 0x000000aa87877221 */ /* 0x000fe20000010000 */
[--C-:B------:R-:W-:Y:S01]  /*192e0*/  FFMA.FTZ R3, R3, UR4, -R49.reuse ;  /* 0x0000000403037c23 */ /* 0x100fe20008010831 */
[----:B------:R-:W-:Y:S01]  /*192f0*/  FFMA.FTZ R2, R2, UR4, -R49 ;  /* 0x0000000402027c23 */ /* 0x000fe20008010831 */
        /* <DEDUP_REMOVED lines=8> */
[----:B------:R-:W-:Y:S01]  /*19380*/  FFMA.FTZ R0, R0, UR4, -R49 ;  /* 0x0000000400007c23 */ /* 0x000fe20008010831 */
[----:B------:R-:W-:Y:S01]  /*19390*/  FADD.FTZ R127, R127, R142 ;  /* 0x0000008e7f7f7221 */ /* 0x000fe20000010000 */
[----:B------:R-:W-:Y:S01]  /*193a0*/  MUFU.EX2 R103, R103 ;  /* 0x0000006700677308 */ /* 0x000fe20000000800 */
[----:B------:R-:W-:Y:S01]  /*193b0*/  FADD.FTZ R132, R132, R133 ;  /* 0x0000008584847221 */ /* 0x000fe20000010000 */
[----:B------:R-:W-:Y:S01]  /*193c0*/  FFMA.FTZ R43, R43, UR4, -R49 ;  /* 0x000000042b2b7c23 */ /* 0x000fe20008010831 */
[----:B------:R-:W-:Y:S01]  /*193d0*/  HMMA.16816.F32 R16, R32, R6, R16 ;  /* 0x000000062010723c */ /* 0x000fe20000001810 */
[----:B------:R-:W1:Y:S01]  /*193e0*/  LDSM.16.MT88.4 R4, [R198+0x5c00] ;  /* 0x005c0000c604783b */ /* 0x000e620000004200 */
[----:B------:R-:W-:Y:S01]  /*193f0*/  FADD.FTZ R130, R130, R127 ;  /* 0x0000007f82827221 */ /* 0x000fe20000010000 */
[----:B------:R-:W-:Y:S01]  /*19400*/  FADD.FTZ R123, R123, R132 ;  /* 0x000000847b7b7221 */ /* 0x000fe20000010000 */
[----:B------:R-:W-:Y:S01]  /*19410*/  FFMA.FTZ R171, R42, UR4, -R49 ;  /* 0x000000042aab7c23 */ /* 0x000fe20008010831 */
[----:B------:R-:W2:Y:S01]  /*19420*/  MUFU.EX2 R108, R108 ;  /* 0x0000006c006c7308 */ /* 0x000ea20000000800 */
[----:B---3--:R-:W-:Y:S01]  /*19430*/  F2FP.F16.F32.PACK_AB R15, R107, R116 ;  /* 0x000000746b0f723e */ /* 0x008fe200000000ff */
[----:B------:R-:W-:Y:S01]  /*19440*/  FADD.FTZ R128, R128, R123 ;  /* 0x0000007b80807221 */ /* 0x000fe20000010000 */
[----:B------:R-:W-:-:S02]  /*19450*/  F2FP.F16.F32.PACK_AB R32, R105, R114 ;  /* 0x000000726920723e */ /* 0x000fc400000000ff */
[----:B------:R-:W-:Y:S01]  /*19460*/  F2FP.F16.F32.PACK_AB R34, R101, R106 ;  /* 0x0000006a6522723e */ /* 0x000fe200000000ff */
[----:B------:R-:W-:Y:S02]  /*19470*/  FADD.FTZ R115, R115, R128 ;  /* 0x0000008073737221 */ /* 0x000fe40000010000 */
        /* <DEDUP_REMOVED lines=9> */
[C---:B------:R-:W-:Y:S02]  /*19510*/  HMMA.16816.F32 R20, R12.reuse, R28, R20 ;  /* 0x0000001c0c14723c */ /* 0x040fe40000001814 */
[----:B------:R-:W-:Y:S01]  /*19520*/  FADD.FTZ R105, R105, R114 ;  /* 0x0000007269697221 */ /* 0x000fe20000010000 */
[----:B------:R-:W-:Y:S03]  /*19530*/  MUFU.EX2 R102, R102 ;  /* 0x0000006600667308 */ /* 0x000fe60000000800 */
        /* <DEDUP_REMOVED lines=24> */
[----:B------:R-:W-:Y:S02]  /*196c0*/  F2FP.F16.F32.PACK_AB R32, R91, R92 ;  /* 0x0000005c5b20723e */ /* 0x000fe400000000ff */
[----:B------:R-:W-:-:S03]  /*196d0*/  F2FP.F16.F32.PACK_AB R34, R84, R89 ;  /* 0x000000595422723e */ /* 0x000fc600000000ff */
[----:B------:R-:W-:Y:S01]  /*196e0*/  MUFU.EX2 R129, R129 ;  /* 0x0000008100817308 */ /* 0x000fe20000000800 */
[C---:B----4-:R-:W-:Y:S06]  /*196f0*/  HMMA.16816.F32 R180, R12.reuse, R8, R180 ;  /* 0x000000080cb4723c */ /* 0x050fec00000018b4 */
        /* <DEDUP_REMOVED lines=9> */
[----:B---3--:R-:W-:-:S02]  /*19790*/  F2FP.F16.F32.PACK_AB R35, R140, R129 ;  /* 0x000000818c23723e */ /* 0x008fc400000000ff */
[----:B------:R-:W-:Y:S02]  /*197a0*/  F2FP.F16.F32.PACK_AB R12, R82, R83 ;  /* 0x00000053520c723e */ /* 0x000fe400000000ff */
[----:B------:R-:W-:-:S03]  /*197b0*/  F2FP.F16.F32.PACK_AB R14, R80, R81 ;  /* 0x00000051500e723e */ /* 0x000fc600000000ff */
[----:B------:R-:W-:Y:S01]  /*197c0*/  MUFU.EX2 R141, R141 ;  /* 0x0000008d008d7308 */ /* 0x000fe20000000800 */
[C---:B-----5:R-:W-:Y:S06]  /*197d0*/  HMMA.16816.F32 R180, R32.reuse, R24, R180 ;  /* 0x0000001820b4723c */ /* 0x060fec00000018b4 */
[----:B------:R-:W-:Y:S01]  /*197e0*/  HMMA.16816.F32 R176, R32, R26, R176 ;  /* 0x0000001a20b0723c */ /* 0x000fe200000018b0 */
[----:B------:R-:W3:Y:S01]  /*197f0*/  MUFU.EX2 R184, R184 ;  /* 0x000000b800b87308 */ /* 0x000ee20000000800 */
[----:B------:R-:W5:Y:S01]  /*19800*/  LDSM.16.MT88.4 R24, [R197+0x6c00] ;  /* 0x006c0000c518783b */ /* 0x000f620000004200 */
[----:B-1----:R-:W-:-:S03]  /*19810*/  F2FP.F16.F32.PACK_AB R13, R172, R131 ;  /* 0x00000083ac0d723e */ /* 0x002fc600000000ff */
[C---:B------:R-:W-:Y:S03]  /*19820*/  HMMA.16816.F32 R20, R32.reuse, R4, R20 ;  /* 0x000000042014723c */ /* 0x040fe60000001814 */
[----:B------:R-:W1:Y:S03]  /*19830*/  MUFU.EX2 R76, R76 ;  /* 0x0000004c004c7308 */ /* 0x000e660000000800 */
[----:B------:R-:W-:Y:S01]  /*19840*/  HMMA.16816.F32 R28, R32, R6, R28 ;  /* 0x00000006201c723c */ /* 0x000fe2000000181c */
[----:B------:R-:W5:Y:S04]  /*19850*/  LDSM.16.MT88.4 R4, [R198+0x6c00] ;  /* 0x006c0000c604783b */ /* 0x000f680000004200 */
[----:B------:R-:W-:Y:S01]  /*19860*/  MUFU.EX2 R145, R145 ;  /* 0x0000009100917308 */ /* 0x000fe20000000800 */
[----:B---3--:R-:W-:-:S02]  /*19870*/  F2FP.F16.F32.PACK_AB R15, R184, R141 ;  /* 0x0000008db80f723e */ /* 0x008fc400000000ff */
[----:B------:R-:W-:-:S05]  /*19880*/  F2FP.F16.F32.PACK_AB R32, R78, R79 ;  /* 0x0000004f4e20723e */ /* 0x000fca00000000ff */
[----:B------:R-:W3:Y:S01]  /*19890*/  MUFU.EX2 R186, R186 ;  /* 0x000000ba00ba7308 */ /* 0x000ee20000000800 */
[----:B----4-:R-:W-:Y:S01]  /*198a0*/  HMMA.16816.F32 R180, R12, R8, R180 ;  /* 0x000000080cb4723c */ /* 0x010fe200000018b4 */
[----:B-1----:R-:W-:-:S05]  /*198b0*/  F2FP.F16.F32.PACK_AB R34, R76, R77 ;  /* 0x0000004d4c22723e */ /* 0x002fca00000000ff */
[C---:B------:R-:W-:Y:S01]  /*198c0*/  HMMA.16816.F32 R176, R12.reuse, R10, R176 ;  /* 0x0000000a0cb0723c */ /* 0x040fe200000018b0 */
[----:B------:R-:W-:Y:S01]  /*198d0*/  MUFU.EX2 R185, R185 ;  /* 0x000000b900b97308 */ /* 0x000fe20000000800 */
[----:B------:R-:W1:Y:S04]  /*198e0*/  LDSM.16.MT88.4 R8, [R197+0x7000] ;  /* 0x00700000c508783b */ /* 0x000e680000004200 */
[----:B--2---:R-:W-:Y:S03]  /*198f0*/  HMMA.16816.F32 R20, R12, R16, R20 ;  /* 0x000000100c14723c */ /* 0x004fe60000001814 */
[----:B------:R-:W2:Y:S01]  /*19900*/  MUFU.EX2 R188, R188 ;  /* 0x000000bc00bc7308 */ /* 0x000ea20000000800 */
[----:B---3--:R-:W-:-:S02]  /*19910*/  F2FP.F16.F32.PACK_AB R33, R186, R145 ;  /* 0x00000091ba21723e */ /* 0x008fc400000000ff */
[----:B------:R-:W-:Y:S01]  /*19920*/  HMMA.16816.F32 R28, R12, R18, R28 ;  /* 0x000000120c1c723c */ /* 0x000fe2000000181c */
[----:B------:R-:W3:Y:S04]  /*19930*/  LDSM.16.MT88.4 R16, [R198+0x7000] ;  /* 0x00700000c610783b */ /* 0x000ee80000004200 */
[----:B------:R-:W-:Y:S08]  /*19940*/  MUFU.EX2 R75, R75 ;  /* 0x0000004b004b7308 */ /* 0x000ff00000000800 */
[----:B------:R-:W4:Y:S01]  /*19950*/  MUFU.EX2 R74, R74 ;  /* 0x0000004a004a7308 */ /* 0x000f220000000800 */
[----:B--2---:R-:W-:-:S07]  /*19960*/  F2FP.F16.F32.PACK_AB R35, R188, R185 ;  /* 0x000000b9bc23723e */ /* 0x004fce00000000ff */
[----:B------:R-:W-:Y:S01]  /*19970*/  MUFU.EX2 R73, R73 ;  /* 0x0000004900497308 */ /* 0x000fe20000000800 */
[C---:B-----5:R-:W-:Y:S06]  /*19980*/  HMMA.16816.F32 R180, R32.reuse, R24, R180 ;  /* 0x0000001820b4723c */ /* 0x060fec00000018b4 */
[----:B------:R-:W-:Y:S01]  /*19990*/  HMMA.16816.F32 R176, R32, R26, R176 ;  /* 0x0000001a20b0723c */ /* 0x000fe200000018b0 */
[----:B------:R-:W2:Y:S01]  /*199a0*/  MUFU.EX2 R72, R72 ;  /* 0x0000004800487308 */ /* 0x000ea20000000800 */
[----:B------:R-:W5:Y:S01]  /*199b0*/  LDSM.16.MT88.4 R24, [R197+0x7400] ;  /* 0x00740000c518783b */ /* 0x000f620000004200 */
[----:B----4-:R-:W-:-:S03]  /*199c0*/  F2FP.F16.F32.PACK_AB R12, R74, R75 ;  /* 0x0000004b4a0c723e */ /* 0x010fc600000000ff */
[C---:B------:R-:W-:Y:S03]  /*199d0*/  HMMA.16816.F32 R20, R32.reuse, R4, R20 ;  /* 0x000000042014723c */ /* 0x040fe60000001814 */
[----:B------:R-:W-:Y:S03]  /*199e0*/  MUFU.EX2 R187, R187 ;  /* 0x000000bb00bb7308 */ /* 0x000fe60000000800 */
[----:B------:R-:W-:Y:S01]  /*199f0*/  HMMA.16816.F32 R28, R32, R6, R28 ;  /* 0x00000006201c723c */ /* 0x000fe2000000181c */
[----:B------:R-:W4:Y:S04]  /*19a00*/  LDSM.16.MT88.4 R4, [R198+0x7400] ;  /* 0x00740000c604783b */ /* 0x000f280000004200 */
[----:B------:R-:W1:Y:S01]  /*19a10*/  MUFU.EX2 R190, R190 ;  /* 0x000000be00be7308 */ /* 0x000e620000000800 */
[----:B--2---:R-:W-:-:S07]  /*19a20*/  F2FP.F16.F32.PACK_AB R14, R72, R73 ;  /* 0x00000049480e723e */ /* 0x004fce00000000ff */
[----:B------:R-:W-:Y:S08]  /*19a30*/  MUFU.EX2 R189, R189 ;  /* 0x000000bd00bd7308 */ /* 0x000ff00000000800 */
[----:B------:R-:W2:Y:S01]  /*19a40*/  MUFU.EX2 R218, R218 ;  /* 0x000000da00da7308 */ /* 0x000ea20000000800 */
[----:B-1----:R-:W-:-:S07]  /*19a50*/  F2FP.F16.F32.PACK_AB R13, R190, R187 ;  /* 0x000000bbbe0d723e */ /* 0x002fce00000000ff */
[----:B------:R-:W-:Y:S08]  /*19a60*/  MUFU.EX2 R71, R71 ;  /* 0x0000004700477308 */ /* 0x000ff00000000800 */
[----:B------:R-:W1:Y:S01]  /*19a70*/  MUFU.EX2 R70, R70 ;  /* 0x0000004600467308 */ /* 0x000e620000000800 */
[----:B--2---:R-:W-:-:S07]  /*19a80*/  F2FP.F16.F32.PACK_AB R15, R218, R189 ;  /* 0x000000bdda0f723e */ /* 0x004fce00000000ff */
[----:B------:R-:W-:Y:S01]  /*19a90*/  MUFU.EX2 R69, R69 ;  /* 0x0000004500457308 */ /* 0x000fe20000000800 */
[C---:B------:R-:W-:Y:S06]  /*19aa0*/  HMMA.16816.F32 R180, R12.reuse, R8, R180 ;  /* 0x000000080cb4723c */ /* 0x040fec00000018b4 */
[----:B------:R-:W-:Y:S01]  /*19ab0*/  HMMA.16816.F32 R176, R12, R10, R176 ;  /* 0x0000000a0cb0723c */ /* 0x000fe200000018b0 */
[----:B------:R-:W2:Y:S01]  /*19ac0*/  MUFU.EX2 R68, R68 ;  /* 0x0000004400447308 */ /* 0x000ea20000000800 */
[----:B------:R-:W4:Y:S01]  /*19ad0*/  LDSM.16.MT88.4 R8, [R197+0x7800] ;  /* 0x00780000c508783b */ /* 0x000f220000004200 */
[----:B-1----:R-:W-:-:S03]  /*19ae0*/  F2FP.F16.F32.PACK_AB R32, R70, R71 ;  /* 0x000000474620723e */ /* 0x002fc600000000ff */
[C---:B---3--:R-:W-:Y:S03]  /*19af0*/  HMMA.16816.F32 R20, R12.reuse, R16, R20 ;  /* 0x000000100c14723c */ /* 0x048fe60000001814 */
[----:B------:R-:W-:Y:S03]  /*19b00*/  MUFU.EX2 R191, R191 ;  /* 0x000000bf00bf7308 */ /* 0x000fe60000000800 */
[----:B------:R-:W-:Y:S01]  /*19b10*/  HMMA.16816.F32 R28, R12, R18, R28 ;  /* 0x000000120c1c723c */ /* 0x000fe2000000181c */
[----:B------:R-:W1:Y:S04]  /*19b20*/  LDSM.16.MT88.4 R16, [R198+0x7800] ;  /* 0x00780000c610783b */ /* 0x000e680000004200 */
[----:B------:R-:W3:Y:S01]  /*19b30*/  MUFU.EX2 R214, R214 ;  /* 0x000000d600d67308 */ /* 0x000ee20000000800 */
[----:B--2---:R-:W-:Y:S01]  /*19b40*/  F2FP.F16.F32.PACK_AB R34, R68, R69 ;  /* 0x000000454422723e */ /* 0x004fe200000000ff */
[----:B------:R-:W-:-:S04]  /*19b50*/  FADD.FTZ R13, R121, R130 ;  /* 0x00000082790d7221 */ /* 0x000fc80000010000 */
[----:B------:R-:W-:Y:S02]  /*19b60*/  FADD.FTZ R120, R120, R13 ;  /* 0x0000000d78787221 */ /* 0x000fe40000010000 */
[----:B------:R-:W-:Y:S01]  /*19b70*/  MUFU.EX2 R199, R199 ;  /* 0x000000c700c77308 */ /* 0x000fe20000000800 */
[----:B------:R-:W2:Y:S01]  /*19b80*/  LDSM.16.MT88.4 R12, [R198+0x7c00] ;  /* 0x007c0000c60c783b */ /* 0x000ea20000004200 */
[----:B------:R-:W-:-:S04]  /*19b90*/  FADD.FTZ R113, R113, R120 ;  /* 0x0000007871717221 */ /* 0x000fc80000010000 */
[----:B------:R-:W-:Y:S02]  /*19ba0*/  FADD.FTZ R116, R116, R113 ;  /* 0x0000007174747221 */ /* 0x000fe40000010000 */
[----:B------:R-:W5:Y:S01]  /*19bb0*/  MUFU.EX2 R202, R202 ;  /* 0x000000ca00ca7308 */ /* 0x000f620000000800 */
[----:B---3--:R-:W-:Y:S01]  /*19bc0*/  F2FP.F16.F32.PACK_AB R33, R214, R191 ;  /* 0x000000bfd621723e */ /* 0x008fe200000000ff */
[----:B------:R-:W-:-:S06]  /*19bd0*/  FADD.FTZ R116, R107, R116 ;  /* 0x000000746b747221 */ /* 0x000fcc0000010000 */
[----:B------:R-:W-:Y:S08]  /*19be0*/  MUFU.EX2 R67, R67 ;  /* 0x0000004300437308 */ /* 0x000ff00000000800 */
[----:B------:R-:W3:Y:S01]  /*19bf0*/  MUFU.EX2 R66, R66 ;  /* 0x0000004200427308 */ /* 0x000ee20000000800 */
[----:B-----5:R-:W-:-:S07]  /*19c00*/  F2FP.F16.F32.PACK_AB R35, R202, R199 ;  /* 0x000000c7ca23723e */ /* 0x020fce00000000ff */
[----:B------:R-:W-:Y:S01]  /*19c10*/  MUFU.EX2 R65, R65 ;  /* 0x0000004100417308 */ /* 0x000fe20000000800 */
[C---:B------:R-:W-:Y:S06]  /*19c20*/  HMMA.16816.F32 R180, R32.reuse, R24, R180 ;  /* 0x0000001820b4723c */ /* 0x040fec00000018b4 */
[----:B----4-:R-:W-:Y:S01]  /*19c30*/  HMMA.16816.F32 R20, R32, R4, R20 ;  /* 0x000000042014723c */ /* 0x010fe20000001814 */
[----:B------:R-:W4:Y:S01]  /*19c40*/  MUFU.EX2 R64, R64 ;  /* 0x0000004000407308 */ /* 0x000f220000000800 */
[----:B------:R-:W-:Y:S01]  /*19c50*/  FFMA.FTZ R25, R112, UR4, -R49 ;  /* 0x0000000470197c23 */ /* 0x000fe20008010831 */
[----:B------:R-:W-:-:S03]  /*19c60*/  FFMA.FTZ R24, R97, UR4, -R86 ;  /* 0x0000000461187c23 */ /* 0x000fc60008010856 */
[C---:B------:R-:W-:Y:S01]  /*19c70*/  HMMA.16816.F32 R28, R32.reuse, R6, R28 ;  /* 0x00000006201c723c */ /* 0x040fe2000000181c */
[----:B---3--:R-:W-:Y:S02]  /*19c80*/  F2FP.F16.F32.PACK_AB R4, R66, R67 ;  /* 0x000000434204723e */ /* 0x008fe400000000ff */
[----:B------:R-:W-:Y:S03]  /*19c90*/  MUFU.EX2 R143, R143 ;  /* 0x0000008f008f7308 */ /* 0x000fe60000000800 */
[----:B------:R-:W-:Y:S05]  /*19ca0*/  HMMA.16816.F32 R176, R32, R26, R176 ;  /* 0x0000001a20b0723c */ /* 0x000fea00000018b0 */
[----:B------:R-:W3:Y:S01]  /*19cb0*/  MUFU.EX2 R146, R146 ;  /* 0x0000009200927308 */ /* 0x000ee20000000800 */
[----:B----4-:R-:W-:Y:S01]  /*19cc0*/  F2FP.F16.F32.PACK_AB R6, R64, R65 ;  /* 0x000000414006723e */ /* 0x010fe200000000ff */
[--C-:B------:R-:W-:Y:S01]  /*19cd0*/  FFMA.FTZ R32, R110, UR4, -R49.reuse ;  /* 0x000000046e207c23 */ /* 0x100fe20008010831 */
[--C-:B------:R-:W-:Y:S01]  /*19ce0*/  FFMA.FTZ R27, R98, UR4, -R49.reuse ;  /* 0x00000004621b7c23 */ /* 0x100fe20008010831 */
[--C-:B------:R-:W-:Y:S01]  /*19cf0*/  FFMA.FTZ R34, R94, UR4, -R49.reuse ;  /* 0x000000045e227c23 */ /* 0x100fe20008010831 */
[----:B------:R-:W-:Y:S01]  /*19d00*/  FFMA.FTZ R35, R90, UR4, -R49 ;  /* 0x000000045a237c23 */ /* 0x000fe20008010831 */
[----:B------:R-:W-:-:S02]  /*19d10*/  FFMA.FTZ R33, R47, UR4, -R86 ;  /* 0x000000042f217c23 */ /* 0x000fc40008010856 */
[----:B------:R-:W-:Y:S08]  /*19d20*/  MUFU.EX2 R135, R138 ;  /* 0x0000008a00877308 */ /* 0x000ff00000000800 */
[----:B------:R-:W4:Y:S01]  /*19d30*/  MUFU.EX2 R136, R136 ;  /* 0x0000008800887308 */ /* 0x000f220000000800 */
[----:B---3--:R-:W-:-:S07]  /*19d40*/  F2FP.F16.F32.PACK_AB R5, R146, R143 ;  /* 0x0000008f9205723e */ /* 0x008fce00000000ff */
[----:B------:R-:W-:Y:S08]  /*19d50*/  MUFU.EX2 R63, R63 ;  /* 0x0000003f003f7308 */ /* 0x000ff00000000800 */
[----:B------:R-:W3:Y:S01]  /*19d60*/  MUFU.EX2 R62, R62 ;  /* 0x0000003e003e7308 */ /* 0x000ee20000000800 */
[----:B----4-:R-:W-:-:S07]  /*19d70*/  F2FP.F16.F32.PACK_AB R7, R136, R135 ;  /* 0x000000878807723e */ /* 0x010fce00000000ff */
[C---:B------:R-:W-:Y:S01]  /*19d80*/  HMMA.16816.F32 R180, R4.reuse, R8, R180 ;  /* 0x0000000804b4723c */ /* 0x040fe200000018b4 */
[----:B------:R-:W-:Y:S05]  /*19d90*/  MUFU.EX2 R61, R61 ;  /* 0x0000003d003d7308 */ /* 0x000fea0000000800 */
[C---:B-1----:R-:W-:Y:S01]  /*19da0*/  HMMA.16816.F32 R20, R4.reuse, R16, R20 ;  /* 0x000000100414723c */ /* 0x042fe20000001814 */
[----:B------:R-:W-:Y:S02]  /*19db0*/  FADD.FTZ R9, R103, R116 ;  /* 0x0000007467097221 */ /* 0x000fe40000010000 */
[----:B------:R-:W1:Y:S02]  /*19dc0*/  MUFU.EX2 R60, R60 ;  /* 0x0000003c003c7308 */ /* 0x000e640000000800 */
[----:B------:R-:W-:Y:S01]  /*19dd0*/  FADD.FTZ R9, R108, R9 ;  /* 0x000000096c097221 */ /* 0x000fe20000010000 */
[----:B------:R-:W-:Y:S01]  /*19de0*/  HMMA.16816.F32 R28, R4, R18, R28 ;  /* 0x00000012041c723c */ /* 0x000fe2000000181c */
[----:B------:R-:W4:Y:S02]  /*19df0*/  LDSM.16.MT88.4 R16, [R197+0x7c00] ;  /* 0x007c0000c510783b */ /* 0x000f240000004200 */
[----:B------:R-:W-:-:S02]  /*19e00*/  FADD.FTZ R104, R104, R9 ;  /* 0x0000000968687221 */ /* 0x000fc40000010000 */
[----:B------:R-:W-:Y:S01]  /*19e10*/  MUFU.EX2 R121, R124 ;  /* 0x0000007c00797308 */ /* 0x000fe20000000800 */
[----:B------:R-:W-:Y:S01]  /*19e20*/  HMMA.16816.F32 R176, R4, R10, R176 ;  /* 0x0000000a04b0723c */ /* 0x000fe200000018b0 */
[----:B------:R-:W-:Y:S01]  /*19e30*/  FADD.FTZ R99, R99, R104 ;  /* 0x0000006863637221 */ /* 0x000fe20000010000 */
[----:B------:R-:W-:Y:S03]  /*19e40*/  LDSM.16.MT88.4 R8, [R198+0x8000] ;  /* 0x00800000c608783b */ /* 0x000fe60000004200 */
[----:B------:R-:W-:Y:S02]  /*19e50*/  FADD.FTZ R102, R102, R99 ;  /* 0x0000006366667221 */ /* 0x000fe40000010000 */
[----:B------:R-:W5:Y:S01]  /*19e60*/  MUFU.EX2 R26, R122 ;  /* 0x0000007a001a7308 */ /* 0x000f620000000800 */
[----:B---3--:R-:W-:Y:S01]  /*19e70*/  F2FP.F16.F32.PACK_AB R4, R62, R63 ;  /* 0x0000003f3e04723e */ /* 0x008fe200000000ff */
[----:B------:R-:W-:Y:S01]  /*19e80*/  FADD.FTZ R102, R111, R102 ;  /* 0x000000666f667221 */ /* 0x000fe20000010000 */
[----:B-1----:R-:W-:-:S03]  /*19e90*/  F2FP.F16.F32.PACK_AB R6, R60, R61 ;  /* 0x0000003d3c06723e */ /* 0x002fc600000000ff */
        /* <DEDUP_REMOVED lines=8> */
[----:B------:R-:W-:Y:S02]  /*19f20*/  MUFU.EX2 R59, R59 ;  /* 0x0000003b003b7308 */ /* 0x000fe40000000800 */
[----:B------:R-:W-:Y:S01]  /*19f30*/  FADD.FTZ R140, R140, R129 ;  /* 0x000000818c8c7221 */ /* 0x000fe20000010000 */
[----:B------:R-:W-:-:S03]  /*19f40*/  MOV R129, R85 ;  /* 0x0000005500817202 */ /* 0x000fc60000000f00 */
[----:B------:R-:W-:Y:S02]  /*19f50*/  FADD.FTZ R131, R131, R140 ;  /* 0x0000008c83837221 */ /* 0x000fe40000010000 */
[----:B------:R-:W3:Y:S01]  /*19f60*/  MUFU.EX2 R58, R58 ;  /* 0x0000003a003a7308 */ /* 0x000ee20000000800 */
[----:B-1----:R-:W-:Y:S01]  /*19f70*/  F2FP.F16.F32.PACK_AB R7, R32, R25 ;  /* 0x000000192007723e */ /* 0x002fe200000000ff */
[----:B------:R-:W-:Y:S01]  /*19f80*/  FADD.FTZ R172, R172, R131 ;  /* 0x00000083acac7221 */ /* 0x000fe20000010000 */
[----:B------:R-:W-:-:S03]  /*19f90*/  MOV R131, R87 ;  /* 0x0000005700837202 */ /* 0x000fc60000000f00 */
        /* <DEDUP_REMOVED lines=9> */
[C---:B----4-:R-:W-:Y:S01]  /*1a030*/  HMMA.16816.F32 R180, R4.reuse, R16, R180 ;  /* 0x0000001004b4723c */ /* 0x050fe200000018b4 */
[----:B------:R-:W-:Y:S02]  /*1a040*/  FADD.FTZ R186, R186, R145 ;  /* 0x00000091baba7221 */ /* 0x000fe40000010000 */
[----:B------:R-:W-:Y:S02]  /*1a050*/  FADD.FTZ R89, R89, R12 ;  /* 0x0000000c59597221 */ /* 0x000fe40000010000 */
[----:B------:R-:W2:Y:S01]  /*1a060*/  LDSM.16.MT88.4 R12, [R197+0x8000] ;  /* 0x00800000c50c783b */ /* 0x000ea20000004200 */
[----:B------:R-:W-:Y:S01]  /*1a070*/  MUFU.EX2 R27, R27 ;  /* 0x0000001b001b7308 */ /* 0x000fe20000000800 */
[----:B------:R-:W-:Y:S01]  /*1a080*/  FADD.FTZ R84, R84, R89 ;  /* 0x0000005954547221 */ /* 0x000fe20000010000 */
[----:B------:R-:W-:Y:S01]  /*1a090*/  FADD.FTZ R185, R185, R186 ;  /* 0x000000bab9b97221 */ /* 0x000fe20000010000 */
[----:B------:R-:W-:Y:S01]  /*1a0a0*/  HMMA.16816.F32 R176, R4, R18, R176 ;  /* 0x0000001204b0723c */ /* 0x000fe200000018b0 */
[----:B------:R-:W4:Y:S01]  /*1a0b0*/  LDSM.16.MT88.4 R16, [R198+0x8400] ;  /* 0x00840000c610783b */ /* 0x000f220000004200 */
[----:B------:R-:W-:Y:S01]  /*1a0c0*/  FADD.FTZ R83, R83, R84 ;  /* 0x0000005453537221 */ /* 0x000fe20000010000 */
[----:B------:R-:W-:-:S02]  /*1a0d0*/  FADD.FTZ R188, R188, R185 ;  /* 0x000000b9bcbc7221 */ /* 0x000fc40000010000 */
[----:B------:R-:W5:Y:S01]  /*1a0e0*/  MUFU.EX2 R34, R34 ;  /* 0x0000002200227308 */ /* 0x000f620000000800 */
[----:B------:R-:W-:Y:S01]  /*1a0f0*/  FADD.FTZ R82, R82, R83 ;  /* 0x0000005352527221 */ /* 0x000fe20000010000 */
[----:B------:R-:W-:Y:S01]  /*1a100*/  FADD.FTZ R187, R187, R188 ;  /* 0x000000bcbbbb7221 */ /* 0x000fe20000010000 */
[----:B---3--:R-:W-:Y:S02]  /*1a110*/  F2FP.F16.F32.PACK_AB R4, R58, R59 ;  /* 0x0000003b3a04723e */ /* 0x008fe400000000ff */
[----:B------:R-:W-:Y:S01]  /*1a120*/  FADD.FTZ R81, R81, R82 ;  /* 0x0000005251517221 */ /* 0x000fe20000010000 */
[----:B-1----:R-:W-:Y:S01]  /*1a130*/  F2FP.F16.F32.PACK_AB R6, R56, R57 ;  /* 0x000000393806723e */ /* 0x002fe200000000ff */
[----:B------:R-:W-:Y:S01]  /*1a140*/  FADD.FTZ R190, R190, R187 ;  /* 0x000000bbbebe7221 */ /* 0x000fe20000010000 */
[----:B------:R-:W-:Y:S01]  /*1a150*/  MUFU.EX2 R35, R35 ;  /* 0x0000002300237308 */ /* 0x000fe20000000800 */
[----:B------:R-:W-:Y:S01]  /*1a160*/  FADD.FTZ R80, R80, R81 ;  /* 0x0000005150507221 */ /* 0x000fe20000010000 */
[----:B------:R-:W-:Y:S01]  /*1a170*/  LDSM.16.MT88.4 R184, [R198+0x8c00] ;  /* 0x008c0000c6b8783b */ /* 0x000fe20000004200 */
[----:B------:R-:W-:-:S02]  /*1a180*/  FADD.FTZ R189, R189, R190 ;  /* 0x000000bebdbd7221 */ /* 0x000fc40000010000 */
[----:B------:R-:W-:Y:S02]  /*1a190*/  FADD.FTZ R79, R79, R80 ;  /* 0x000000504f4f7221 */ /* 0x000fe40000010000 */
[----:B------:R-:W-:Y:S01]  /*1a1a0*/  FADD.FTZ R218, R218, R189 ;  /* 0x000000bddada7221 */ /* 0x000fe20000010000 */
[----:B------:R-:W1:Y:S01]  /*1a1b0*/  MUFU.EX2 R88, R88 ;  /* 0x0000005800587308 */ /* 0x000e620000000800 */
[----:B------:R-:W-:Y:S01]  /*1a1c0*/  FADD.FTZ R78, R78, R79 ;  /* 0x0000004f4e4e7221 */ /* 0x000fe20000010000 */
[----:B-----5:R-:W-:Y:S01]  /*1a1d0*/  F2FP.F16.F32.PACK_AB R5, R34, R27 ;  /* 0x0000001b2205723e */ /* 0x020fe200000000ff */
[----:B------:R-:W-:Y:S02]  /*1a1e0*/  FADD.FTZ R191, R191, R218 ;  /* 0x000000dabfbf7221 */ /* 0x000fe40000010000 */
[----:B------:R-:W-:Y:S02]  /*1a1f0*/  FADD.FTZ R77, R77, R78 ;  /* 0x0000004e4d4d7221 */ /* 0x000fe40000010000 */
[----:B------:R-:W-:Y:S01]  /*1a200*/  FADD.FTZ R214, R214, R191 ;  /* 0x000000bfd6d67221 */ /* 0x000fe20000010000 */
[----:B------:R-:W-:Y:S01]  /*1a210*/  MUFU.EX2 R55, R55 ;  /* 0x0000003700377308 */ /* 0x000fe20000000800 */
[----:B------:R-:W-:-:S02]  /*1a220*/  FADD.FTZ R76, R76, R77 ;  /* 0x0000004d4c4c7221 */ /* 0x000fc40000010000 */
[----:B------:R-:W-:Y:S02]  /*1a230*/  FADD.FTZ R199, R199, R214 ;  /* 0x000000d6c7c77221 */ /* 0x000fe40000010000 */
[----:B------:R-:W-:Y:S02]  /*1a240*/  FADD.FTZ R75, R75, R76 ;  /* 0x0000004c4b4b7221 */ /* 0x000fe40000010000 */
[----:B------:R-:W-:Y:S01]  /*1a250*/  FADD.FTZ R202, R202, R199 ;  /* 0x000000c7caca7221 */ /* 0x000fe20000010000 */
[----:B------:R-:W3:Y:S01]  /*1a260*/  MUFU.EX2 R54, R54 ;  /* 0x0000003600367308 */ /* 0x000ee20000000800 */
[----:B-1----:R-:W-:Y:S01]  /*1a270*/  F2FP.F16.F32.PACK_AB R7, R88, R35 ;  /* 0x000000235807723e */ /* 0x002fe200000000ff */
[----:B------:R-:W-:Y:S01]  /*1a280*/  FADD.FTZ R74, R74, R75 ;  /* 0x0000004b4a4a7221 */ /* 0x000fe20000010000 */
[----:B------:R-:W-:-:S03]  /*1a290*/  FADD.FTZ R143, R143, R202 ;  /* 0x000000ca8f8f7221 */ /* 0x000fc60000010000 */
[----:B------:R-:W-:Y:S01]  /*1a2a0*/  FADD.FTZ R73, R73, R74 ;  /* 0x0000004a49497221 */ /* 0x000fe20000010000 */
        /* <DEDUP_REMOVED lines=14> */
[----:B------:R-:W-:Y:S01]  /*1a390*/  HMMA.16816.F32 R176, R4, R14, R176 ;  /* 0x0000000e04b0723c */ /* 0x000fe200000018b0 */
[----:B------:R-:W-:Y:S01]  /*1a3a0*/  FADD.FTZ R69, R69, R70 ;  /* 0x0000004645457221 */ /* 0x000fe20000010000 */
[----:B------:R-:W5:Y:S01]  /*1a3b0*/  LDSM.16.MT88.4 R12, [R198+0x8800] ;  /* 0x00880000c60c783b */ /* 0x000f620000004200 */
[----:B------:R-:W-:-:S02]  /*1a3c0*/  FADD.FTZ R26, R26, R121 ;  /* 0x000000791a1a7221 */ /* 0x000fc40000010000 */
[----:B------:R-:W-:Y:S02]  /*1a3d0*/  FADD.FTZ R68, R68, R69 ;  /* 0x0000004544447221 */ /* 0x000fe40000010000 */
[----:B------:R-:W4:Y:S01]  /*1a3e0*/  MUFU.EX2 R40, R40 ;  /* 0x0000002800287308 */ /* 0x000f220000000800 */
[----:B---3--:R-:W-:Y:S01]  /*1a3f0*/  F2FP.F16.F32.PACK_AB R4, R54, R55 ;  /* 0x000000373604723e */ /* 0x008fe200000000ff */
[----:B------:R-:W-:Y:S01]  /*1a400*/  FADD.FTZ R67, R67, R68 ;  /* 0x0000004443437221 */ /* 0x000fe20000010000 */
[----:B-1----:R-:W-:Y:S01]  /*1a410*/  F2FP.F16.F32.PACK_AB R6, R52, R53 ;  /* 0x000000353406723e */ /* 0x002fe200000000ff */
[----:B------:R-:W-:Y:S02]  /*1a420*/  FADD.FTZ R25, R25, R26 ;  /* 0x0000001a19197221 */ /* 0x000fe40000010000 */
[----:B------:R-:W-:Y:S02]  /*1a430*/  FADD.FTZ R66, R66, R67 ;  /* 0x0000004342427221 */ /* 0x000fe40000010000 */
        /* <DEDUP_REMOVED lines=9> */
[----:B------:R-:W-:Y:S01]  /*1a4d0*/  FADD.FTZ R62, R62, R63 ;  /* 0x0000003f3e3e7221 */ /* 0x000fe20000010000 */
[----:B------:R-:W-:Y:S01]  /*1a4e0*/  FADD.FTZ R35, R35, R34 ;  /* 0x0000002223237221 */ /* 0x000fe20000010000 */
[----:B------:R3:W-:Y:S02]  /*1a4f0*/  MUFU.EX2 R72, R45 ;  /* 0x0000002d00487308 */ /* 0x0007e40000000800 */
[----:B------:R-:W-:Y:S01]  /*1a500*/  FADD.FTZ R61, R61, R62 ;  /* 0x0000003e3d3d7221 */ /* 0x000fe20000010000 */
[----:B------:R-:W-:-:S03]  /*1a510*/  FADD.FTZ R88, R88, R35 ;  /* 0x0000002358587221 */ /* 0x000fc60000010000 */
[----:B------:R-:W-:Y:S02]  /*1a520*/  FADD.FTZ R60, R60, R61 ;  /* 0x0000003d3c3c7221 */ /* 0x000fe40000010000 */
[----:B------:R-:W-:Y:S01]  /*1a530*/  MUFU.EX2 R51, R51 ;  /* 0x0000003300337308 */ /* 0x000fe20000000800 */
[----:B-1----:R-:W-:Y:S01]  /*1a540*/  F2FP.F16.F32.PACK_AB R7, R41, R36 ;  /* 0x000000242907723e */ /* 0x002fe200000000ff */
[----:B------:R-:W-:-:S04]  /*1a550*/  FADD.FTZ R59, R59, R60 ;  /* 0x0000003c3b3b7221 */ /* 0x000fc80000010000 */
[----:B------:R-:W-:Y:S02]  /*1a560*/  FADD.FTZ R58, R58, R59 ;  /* 0x0000003b3a3a7221 */ /* 0x000fe40000010000 */
[C---:B------:R-:W-:Y:S01]  /*1a570*/  HMMA.16816.F32 R20, R4.reuse, R16, R20 ;  /* 0x000000100414723c */ /* 0x040fe20000001814 */
[----:B---3--:R-:W-:Y:S01]  /*1a580*/  FFMA.FTZ R45, R44, UR4, -R49 ;  /* 0x000000042c2d7c23 */ /* 0x008fe20008010831 */
[----:B------:R-:W1:Y:S01]  /*1a590*/  MUFU.EX2 R50, R50 ;  /* 0x0000003200327308 */ /* 0x000e620000000800 */
[----:B------:R-:W-:Y:S01]  /*1a5a0*/  FADD.FTZ R57, R57, R58 ;  /* 0x0000003a39397221 */ /* 0x000fe20000010000 */
[----:B------:R-:W-:Y:S02]  /*1a5b0*/  FFMA.FTZ R44, R46, UR4, -R86 ;  /* 0x000000042e2c7c23 */ /* 0x000fe40008010856 */
[----:B------:R-:W-:Y:S01]  /*1a5c0*/  HMMA.16816.F32 R28, R4, R18, R28 ;  /* 0x00000012041c723c */ /* 0x000fe2000000181c */
[----:B------:R-:W3:Y:S01]  /*1a5d0*/  LDSM.16.MT88.4 R16, [R197+0x8800] ;  /* 0x00880000c510783b */ /* 0x000ee20000004200 */
[----:B------:R-:W-:-:S02]  /*1a5e0*/  FADD.FTZ R56, R56, R57 ;  /* 0x0000003938387221 */ /* 0x000fc40000010000 */
[----:B------:R-:W-:Y:S02]  /*1a5f0*/  MUFU.EX2 R48, R48 ;  /* 0x0000003000307308 */ /* 0x000fe40000000800 */
[----:B--2---:R-:W-:Y:S01]  /*1a600*/  HMMA.16816.F32 R180, R4, R8, R180 ;  /* 0x0000000804b4723c */ /* 0x004fe200000018b4 */
[----:B------:R-:W-:-:S04]  /*1a610*/  FADD.FTZ R55, R55, R56 ;  /* 0x0000003837377221 */ /* 0x000fc80000010000 */
[----:B------:R-:W-:Y:S01]  /*1a620*/  FADD.FTZ R54, R54, R55 ;  /* 0x0000003736367221 */ /* 0x000fe20000010000 */
[----:B------:R-:W2:Y:S01]  /*1a630*/  MUFU.EX2 R125, R125 ;  /* 0x0000007d007d7308 */ /* 0x000ea20000000800 */
[----:B------:R-:W-:Y:S01]  /*1a640*/  HMMA.16816.F32 R176, R4, R10, R176 ;  /* 0x0000000a04b0723c */ /* 0x000fe200000018b0 */
[----:B------:R-:W4:Y:S01]  /*1a650*/  LDSM.16.MT88.4 R8, [R197+0x8c00] ;  /* 0x008c0000c508783b */ /* 0x000f220000004200 */
[----:B------:R-:W-:-:S04]  /*1a660*/  FADD.FTZ R53, R53, R54 ;  /* 0x0000003635357221 */ /* 0x000fc80000010000 */
[----:B------:R-:W-:Y:S01]  /*1a670*/  FADD.FTZ R52, R52, R53 ;  /* 0x0000003534347221 */ /* 0x000fe20000010000 */
[----:B------:R-:W5:Y:S01]  /*1a680*/  MUFU.EX2 R3, R3 ;  /* 0x0000000300037308 */ /* 0x000f620000000800 */
[----:B-1----:R-:W-:Y:S02]  /*1a690*/  F2FP.F16.F32.PACK_AB R4, R50, R51 ;  /* 0x000000333204723e */ /* 0x002fe400000000ff */
[----:B------:R-:W-:-:S05]  /*1a6a0*/  FADD.FTZ R51, R51, R52 ;  /* 0x0000003433337221 */ /* 0x000fca0000010000 */
[----:B------:R-:W-:Y:S01]  /*1a6b0*/  MUFU.EX2 R2, R2 ;  /* 0x0000000200027308 */ /* 0x000fe20000000800 */
[----:B--2---:R-:W-:-:S07]  /*1a6c0*/  F2FP.F16.F32.PACK_AB R6, R125, R48 ;  /* 0x000000307d06723e */ /* 0x004fce00000000ff */
[----:B------:R-:W1:Y:S01]  /*1a6d0*/  MUFU.EX2 R45, R45 ;  /* 0x0000002d002d7308 */ /* 0x000e620000000800 */
[----:B-----5:R-:W-:-:S07]  /*1a6e0*/  F2FP.F16.F32.PACK_AB R5, R72, R3 ;  /* 0x000000034805723e */ /* 0x020fce00000000ff */
[----:B------:R-:W-:Y:S08]  /*1a6f0*/  MUFU.EX2 R24, R24 ;  /* 0x0000001800187308 */ /* 0x000ff00000000800 */
[----:B------:R-:W2:Y:S01]  /*1a700*/  MUFU.EX2 R33, R33 ;  /* 0x0000002100217308 */ /* 0x000ea20000000800 */
[----:B-1----:R-:W-:-:S07]  /*1a710*/  F2FP.F16.F32.PACK_AB R7, R45, R2 ;  /* 0x000000022d07723e */ /* 0x002fce00000000ff */
[C---:B------:R-:W-:Y:S01]  /*1a720*/  HMMA.16816.F32 R20, R4.reuse, R12, R20 ;  /* 0x0000000c0414723c */ /* 0x040fe20000001814 */
[----:B------:R-:W-:Y:S05]  /*1a730*/  MUFU.EX2 R39, R39 ;  /* 0x0000002700277308 */ /* 0x000fea0000000800 */
[C---:B------:R-:W-:Y:S01]  /*1a740*/  HMMA.16816.F32 R28, R4.reuse, R14, R28 ;  /* 0x0000000e041c723c */ /* 0x040fe2000000181c */
[----:B------:R-:W-:Y:S01]  /*1a750*/  FFMA.FTZ R12, R38, UR4, -R49 ;  /* 0x00000004260c7c23 */ /* 0x000fe20008010831 */
[----:B------:R-:W-:Y:S01]  /*1a760*/  FADD.FTZ R13, R37, R88 ;  /* 0x00000058250d7221 */ /* 0x000fe20000010000 */
[----:B------:R-:W1:Y:S03]  /*1a770*/  MUFU.EX2 R44, R44 ;  /* 0x0000002c002c7308 */ /* 0x000e660000000800 */
[----:B---3--:R-:W-:Y:S01]  /*1a780*/  HMMA.16816.F32 R180, R4, R16, R180 ;  /* 0x0000001004b4723c */ /* 0x008fe200000018b4 */
[----:B------:R-:W-:-:S04]  /*1a790*/  FADD.FTZ R13, R40, R13 ;  /* 0x0000000d280d7221 */ /* 0x000fc80000010000 */
[----:B------:R-:W-:Y:S01]  /*1a7a0*/  MUFU.EX2 R0, R0 ;  /* 0x0000000000007308 */ /* 0x000fe20000000800 */
[----:B------:R-:W-:Y:S01]  /*1a7b0*/  HMMA.16816.F32 R176, R4, R18, R176 ;  /* 0x0000001204b0723c */ /* 0x000fe200000018b0 */
[----:B------:R-:W-:-:S04]  /*1a7c0*/  FADD.FTZ R14, R36, R13 ;  /* 0x0000000d240e7221 */ /* 0x000fc80000010000 */
[----:B------:R-:W-:Y:S02]  /*1a7d0*/  FADD.FTZ R14, R41, R14 ;  /* 0x0000000e290e7221 */ /* 0x000fe40000010000 */
[----:B------:R-:W3:Y:S01]  /*1a7e0*/  MUFU.EX2 R43, R43 ;  /* 0x0000002b002b7308 */ /* 0x000ee20000000800 */
[----:B--2---:R-:W-:Y:S01]  /*1a7f0*/  F2FP.F16.F32.PACK_AB R4, R33, R24 ;  /* 0x000000182104723e */ /* 0x004fe200000000ff */
        /* <DEDUP_REMOVED lines=17> */
[----:B-1----:R-:W-:Y:S01]  /*1a910*/  F2FP.F16.F32.PACK_AB R7, R171, R12 ;  /* 0x0000000cab07723e */ /* 0x002fe200000000ff */
[----:B------:R-:W-:-:S04]  /*1a920*/  FADD.FTZ R12, R12, R43 ;  /* 0x0000002b0c0c7221 */ /* 0x000fc80000010000 */
[----:B------:R-:W-:Y:S02]  /*1a930*/  FADD.FTZ R171, R171, R12 ;  /* 0x0000000cabab7221 */ /* 0x000fe40000010000 */
[C---:B------:R-:W-:Y:S06]  /*1a940*/  HMMA.16816.F32 R188, R4.reuse, R184, R20 ;  /* 0x000000b804bc723c */ /* 0x040fec0000001814 */
[C---:B------:R-:W-:Y:S06]  /*1a950*/  HMMA.16816.F32 R184, R4.reuse, R186, R28 ;  /* 0x000000ba04b8723c */ /* 0x040fec000000181c */
[C---:B----4-:R-:W-:Y:S06]  /*1a960*/  HMMA.16816.F32 R180, R4.reuse, R8, R180 ;  /* 0x0000000804b4723c */ /* 0x050fec00000018b4 */
[----:B------:R-:W-:-:S15]  /*1a970*/  HMMA.16816.F32 R176, R4, R10, R176 ;  /* 0x0000000a04b0723c */ /* 0x000fde00000018b0 */
[----:B------:R-:W-:-:S09]  /*1a980*/  NOP ;  /* 0x0000000000007918 */ /* 0x000fd20000000000 */
.L_x_2258:
[----:B------:R-:W-:-:S06]  /*1a990*/  UISETP.GE.AND UP0, UPT, UR9, 0x1, UPT ;  /* 0x000000010900788c */ /* 0x000fcc000bf06270 */
[----:B------:R-:W-:-:S13]  /*1a9a0*/  PLOP3.LUT P0, PT, PT, PT, UP0, 0x80, 0x0 ;  /* 0x000000000000781c */ /* 0x000fda0003f0f008 */
[----:B------:R-:W-:Y:S05]  /*1a9b0*/  @!P0 BRA `(.L_x_2266) ;  /* 0x0000006800008947 */ /* 0x000fea0003800000 */
[----:B------:R-:W1:Y:S01]  /*1a9c0*/  S2R R0, SR_TID.X ;  /* 0x0000000000007919 */ /* 0x000e620000002100 */
[----:B------:R-:W-:Y:S01]  /*1a9d0*/  ULDC UR6, c[0x0][0x250] ;  /* 0x0000940000067ab9 */ /* 0x000fe20000000800 */
[----:B------:R-:W-:Y:S01]  /*1a9e0*/  IMAD.MOV.U32 R172, RZ, RZ, R129 ;  /* 0x000000ffffac7224 */ /* 0x000fe200078e0081 */
[----:B------:R-:W-:Y:S01]  /*1a9f0*/  ULEA UR6, -UR6, URZ, 0x8 ;  /* 0x0000003f06067291 */ /* 0x000fe2000f8e413f */
[----:B------:R-:W-:Y:S01]  /*1aa00*/  MOV R173, R131 ;  /* 0x0000008300ad7202 */ /* 0x000fe20000000f00 */
[----:B------:R-:W-:Y:S01]  /*1aa10*/  ULDC UR7, c[0x0][0x2d0] ;  /* 0x0000b40000077ab9 */ /* 0x000fe20000000800 */
[----:B------:R-:W-:Y:S01]  /*1aa20*/  ULDC UR4, c[0x0][0x2ec] ;  /* 0x0000bb0000047ab9 */ /* 0x000fe20000000800 */
[----:B------:R-:W-:Y:S02]  /*1aa30*/  USHF.R.S32.HI UR5, URZ, 0x1f, UR6 ;  /* 0x0000001f3f057899 */ /* 0x000fe40008011406 */
[----:B------:R-:W-:Y:S01]  /*1aa40*/  MOV R200, UR6 ;  /* 0x0000000600c87c02 */ /* 0x000fe20008000f00 */
[----:B------:R-:W-:-:S03]  /*1aa50*/  ULDC.64 UR10, c[0x0][0x208] ;  /* 0x00008200000a7ab9 */ /* 0x000fc60000000a00 */
[----:B------:R-:W-:Y:S01]  /*1aa60*/  IMAD.U32 R199, RZ, RZ, UR5 ;  /* 0x00000005ffc77e24 */ /* 0x000fe2000f8e00ff */
[----:B------:R-:W-:Y:S01]  /*1aa70*/  ULDC UR5, c[0x0][0x39c] ;  /* 0x0000e70000057ab9 */ /* 0x000fe20000000800 */
[----:B-1----:R-:W-:-:S05]  /*1aa80*/  IMAD.SHL.U32 R0, R0, 0x2, RZ ;  /* 0x0000000200007824 */ /* 0x002fca00078e00ff */
[----:B------:R-:W-:-:S07]  /*1aa90*/  LOP3.LUT R170, R0, 0x6, RZ, 0xc0, !PT ;  /* 0x0000000600aa7812 */ /* 0x000fce00078ec0ff */
.L_x_2270:
        /* <DEDUP_REMOVED lines=73> */
.L_x_2267:
[----:B------:R-:W4:Y:S01]  /*1af30*/  @!P1 LDC.64 R84, c[0x0][0x250] ;  /* 0x00009400ff549b82 */ /* 0x000f220000000a00 */
[----:B------:R-:W-:Y:S01]  /*1af40*/  @P1 STS.64 [R196+0x5008], RZ ;  /* 0x005008ffc4001388 */ /* 0x000fe20000000a00 */
[----:B------:R-:W-:Y:S01]  /*1af50*/  LEA R202, P2, R86, R212, 0x1 ;  /* 0x000000d456ca7211 */ /* 0x000fe200078408ff */
[----:B--2---:R-:W-:Y:S01]  /*1af60*/  @!P1 IMAD.WIDE.U32 R92, R74, 0x60, R86 ;  /* 0x000000604a5c9825 */ /* 0x004fe200078e0056 */
[----:B------:R-:W-:Y:S01]  /*1af70*/  @!P1 IADD3 R83, P0, R175, R86, RZ ;  /* 0x00000056af539210 */ /* 0x000fe20007f1e0ff */
[----:B------:R-:W-:Y:S01]  /*1af80*/  UISETP.GE.AND UP0, UPT, UR9, 0x2, UPT ;  /* 0x000000020900788c */ /* 0x000fe2000bf06270 */
[----:B------:R-:W-:Y:S01]  /*1af90*/  LEA.HI.X R203, R86, R213, R87, 0x1, P2 ;  /* 0x000000d556cb7211 */ /* 0x000fe200010f0c57 */
[----:B------:R-:W-:Y:S01]  /*1afa0*/  @P1 STS [R196+0x5000], RZ ;  /* 0x005000ffc4001388 */ /* 0x000fe20000000800 */
[----:B------:R-:W-:Y:S01]  /*1afb0*/  @!P1 IADD3.X R82, R174, R87, RZ, P0, !PT ;  /* 0x00000057ae529210 */ /* 0x000fe200007fe4ff */
[----:B------:R-:W-:Y:S01]  /*1afc0*/  @!P1 IMAD R75, R75, 0x60, RZ ;  /* 0x000000604b4b9824 */ /* 0x000fe200078e02ff */
[C---:B------:R-:W-:Y:S01]  /*1afd0*/  @!P1 LEA R90, P0, R83.reuse, R212, 0x1 ;  /* 0x000000d4535a9211 */ /* 0x040fe200078008ff */
[----:B------:R-:W-:Y:S03]  /*1afe0*/  @P1 STS [R196+0x5004], RZ ;  /* 0x005004ffc4001388 */ /* 0x000fe60000000800 */
[----:B------:R-:W-:Y:S01]  /*1aff0*/  @!P1 LEA.HI.X R91, R83, R213, R82, 0x1, P0 ;  /* 0x000000d5535b9211 */ /* 0x000fe200000f0c52 */
[----:B------:R-:W-:Y:S01]  /*1b000*/  @!PT LDS RZ, [RZ] ;  /* 0x00000000fffff984 */ /* 0x000fe20000000800 */
[----:B------:R-:W-:Y:S01]  /*1b010*/  @!PT LDS RZ, [RZ] ;  /* 0x00000000fffff984 */ /* 0x000fe20000000800 */
[----:B------:R-:W-:Y:S01]  /*1b020*/  @!PT LDS RZ, [RZ] ;  /* 0x00000000fffff984 */ /* 0x000fe20000000800 */
[----:B------:R-:W-:Y:S01]  /*1b030*/  @!P1 LDGSTS.E.BYPASS.LTC128B.128 [R196+0x5000], desc[UR10][R202.64] ;  /* 0x05000000cac49fae */ /* 0x000fe2000b901d4a */
[----:B------:R-:W2:Y:S01]  /*1b040*/  @!P1 LDC.64 R82, c[0x0][0x250] ;  /* 0x00009400ff529b82 */ /* 0x000ea20000000a00 */
[C---:B-1----:R-:W-:Y:S02]  /*1b050*/  @!P1 LEA R88, P0, R80.reuse, R86, 0x6 ;  /* 0x0000005650589211 */ /* 0x042fe400078030ff */
[----:B------:R-:W-:Y:S02]  /*1b060*/  @!P1 IADD3 R75, R75, R93, RZ ;  /* 0x0000005d4b4b9210 */ /* 0x000fe40007ffe0ff */
[----:B------:R-:W-:Y:S03]  /*1b070*/  @!P1 LEA.HI.X R89, R80, R87, R81, 0x6, P0 ;  /* 0x0000005750599211 */ /* 0x000fe600000f3451 */
[----:B------:R-:W1:Y:S01]  /*1b080*/  @!P1 LDC.64 R80, c[0x0][0x250] ;  /* 0x00009400ff509b82 */ /* 0x000e620000000a00 */
[----:B------:R-:W-:Y:S01]  /*1b090*/  @P1 STS.128 [R196+0x5800], RZ ;  /* 0x005800ffc4001388 */ /* 0x000fe20000000c00 */
[----:B------:R-:W-:Y:S02]  /*1b0a0*/  @!P1 LEA R94, P2, R88, R212, 0x1 ;  /* 0x000000d4585e9211 */ /* 0x000fe400078408ff */
[----:B---3--:R-:W-:Y:S02]  /*1b0b0*/  @!P1 LEA R74, P0, R72, R86, 0x7 ;  /* 0x00000056484a9211 */ /* 0x008fe400078038ff */
[----:B------:R-:W-:Y:S02]  /*1b0c0*/  @!P1 LEA.HI.X R95, R88, R213, R89, 0x1, P2 ;  /* 0x000000d5585f9211 */ /* 0x000fe400010f0c59 */
[-C--:B------:R-:W-:Y:S01]  /*1b0d0*/  @!P1 LEA R88, P2, R92, R212.reuse, 0x1 ;  /* 0x000000d45c589211 */ /* 0x080fe200078408ff */
[----:B------:R-:W-:Y:S01]  /*1b0e0*/  @!PT LDS RZ, [RZ] ;  /* 0x00000000fffff984 */ /* 0x000fe20000000800 */
[----:B------:R-:W-:Y:S01]  /*1b0f0*/  @!PT LDS RZ, [RZ] ;  /* 0x00000000fffff984 */ /* 0x000fe20000000800 */
[----:B------:R-:W-:Y:S01]  /*1b100*/  @!PT LDS RZ, [RZ] ;  /* 0x00000000fffff984 */ /* 0x000fe20000000800 */
[----:B------:R3:W-:Y:S01]  /*1b110*/  @!P1 LDGSTS.E.BYPASS.LTC128B.128 [R196+0x5800], desc[UR10][R90.64] ;  /* 0x058000005ac49fae */ /* 0x0007e2000b901d4a */
[----:B------:R-:W-:Y:S02]  /*1b120*/  @!P1 LEA.HI.X R73, R72, R87, R73, 0x7, P0 ;  /* 0x0000005748499211 */ /* 0x000fe400000f3c49 */
[-C--:B------:R-:W-:Y:S02]  /*1b130*/  @!P1 LEA.HI.X R89, R92, R213.reuse, R75, 0x1, P2 ;  /* 0x000000d55c599211 */ /* 0x080fe400010f0c4b */
[CC--:B------:R-:W-:Y:S03]  /*1b140*/  @!P1 LEA R72, P0, R74.reuse, R212.reuse, 0x1 ;  /* 0x000000d44a489211 */ /* 0x0c0fe600078008ff */
[----:B------:R-:W-:Y:S01]  /*1b150*/  @P1 STS.128 [R196+0x6000], RZ ;  /* 0x006000ffc4001388 */ /* 0x000fe20000000c00 */
[----:B------:R-:W-:Y:S01]  /*1b160*/  @!P1 LEA.HI.X R73, R74, R213, R73, 0x1, P0 ;  /* 0x000000d54a499211 */ /* 0x000fe200000f0c49 */
[----:B-1----:R-:W-:Y:S06]  /*1b170*/  @!P1 IMAD R81, R81, 0xe0, RZ ;  /* 0x000000e051519824 */ /* 0x002fec00078e02ff */
[----:B------:R-:W-:Y:S01]  /*1b180*/  @!PT LDS RZ, [RZ] ;  /* 0x00000000fffff984 */ /* 0x000fe20000000800 */
[----:B------:R-:W-:Y:S01]  /*1b190*/  @!PT LDS RZ, [RZ] ;  /* 0x00000000fffff984 */ /* 0x000fe20000000800 */
[----:B------:R-:W-:Y:S01]  /*1b1a0*/  @!PT LDS RZ, [RZ] ;  /* 0x00000000fffff984 */ /* 0x000fe20000000800 */
[----:B------:R-:W-:Y:S01]  /*1b1b0*/  @!P1 LDGSTS.E.BYPASS.LTC128B.128 [R196+0x6000], desc[UR10][R94.64] ;  /* 0x060000005ec49fae */ /* 0x000fe2000b901d4a */
[--C-:B----4-:R-:W-:Y:S04]  /*1b1c0*/  @!P1 IMAD.WIDE.U32 R74, R84, 0xa0, R86.reuse ;  /* 0x000000a0544a9825 */ /* 0x110fe800078e0056 */
[----:B--2---:R-:W-:Y:S02]  /*1b1d0*/  @!P1 IMAD R83, R83, 0xc0, RZ ;  /* 0x000000c053539824 */ /* 0x004fe400078e02ff */
[----:B------:R-:W-:Y:S01]  /*1b1e0*/  @!P1 IMAD R85, R85, 0xa0, RZ ;  /* 0x000000a055559824 */ /* 0x000fe200078e02ff */
[----:B------:R-:W-:Y:S01]  /*1b1f0*/  @P1 STS.128 [R196+0x6800], RZ ;  /* 0x006800ffc4001388 */ /* 0x000fe20000000c00 */
[--C-:B---3--:R-:W-:Y:S03]  /*1b200*/  @!P1 IMAD.WIDE.U32 R90, R82, 0xc0, R86.reuse ;  /* 0x000000c0525a9825 */ /* 0x108fe600078e0056 */
[----:B------:R-:W-:Y:S02]  /*1b210*/  @!P1 IADD3 R85, R85, R75, RZ ;  /* 0x0000004b55559210 */ /* 0x000fe40007ffe0ff */
[-C--:B------:R-:W-:Y:S01]  /*1b220*/  @!P1 LEA R82, P3, R74, R212.reuse, 0x1 ;  /* 0x000000d44a529211 */ /* 0x080fe200078608ff */
[----:B------:R-:W-:Y:S01]  /*1b230*/  @!P1 IMAD.WIDE.U32 R86, R80, 0xe0, R86 ;  /* 0x000000e050569825 */ /* 0x000fe200078e0056 */
[----:B------:R-:W-:Y:S01]  /*1b240*/  @!PT LDS RZ, [RZ] ;  /* 0x00000000fffff984 */ /* 0x000fe20000000800 */
[----:B------:R-:W-:Y:S01]  /*1b250*/  @!PT LDS RZ, [RZ] ;  /* 0x00000000fffff984 */ /* 0x000fe20000000800 */
[----:B------:R-:W-:Y:S01]  /*1b260*/  @!PT LDS RZ, [RZ] ;  /* 0x00000000fffff984 */ /* 0x000fe20000000800 */
[----:B------:R-:W-:Y:S02]  /*1b270*/  @!P1 LDGSTS.E.BYPASS.LTC128B.128 [R196+0x6800], desc[UR10][R88.64] ;  /* 0x0680000058c49fae */ /* 0x000fe4000b901d4a */
[----:B------:R-:W-:Y:S02]  /*1b280*/  @!P1 IADD3 R80, R83, R91, RZ ;  /* 0x0000005b53509210 */ /* 0x000fe40007ffe0ff */
[----:B------:R-:W-:Y:S02]  /*1b290*/  @!P1 LEA.HI.X R83, R74, R213, R85, 0x1, P3 ;  /* 0x000000d54a539211 */ /* 0x000fe400018f0c55 */
[----:B------:R-:W-:Y:S02]  /*1b2a0*/  @!P1 IADD3 R81, R81, R87, RZ ;  /* 0x0000005751519210 */ /* 0x000fe40007ffe0ff */
[----:B------:R-:W-:Y:S01]  /*1b2b0*/  @P1 STS.128 [R196+0x7000], RZ ;  /* 0x007000ffc4001388 */ /* 0x000fe20000000c00 */
[-C--:B------:R-:W-:Y:S02]  /*1b2c0*/  @!P1 LEA R84, P2, R90, R212.reuse, 0x1 ;  /* 0x000000d45a549211 */ /* 0x080fe400078408ff */
[----:B------:R-:W-:Y:S02]  /*1b2d0*/  @!P1 LEA R92, P0, R86, R212, 0x1 ;  /* 0x000000d4565c9211 */ /* 0x000fe400078008ff */
[-C--:B------:R-:W-:Y:S02]  /*1b2e0*/  @!P1 LEA.HI.X R85, R90, R213.reuse, R80, 0x1, P2 ;  /* 0x000000d55a559211 */ /* 0x080fe400010f0c50 */
[----:B------:R-:W-:Y:S01]  /*1b2f0*/  @!P1 LEA.HI.X R93, R86, R213, R81, 0x1, P0 ;  /* 0x000000d5565d9211 */ /* 0x000fe200000f0c51 */
[----:B------:R-:W-:Y:S01]  /*1b300*/  @!PT LDS RZ, [RZ] ;  /* 0x00000000fffff984 */ /* 0x000fe20000000800 */
[----:B------:R-:W-:Y:S01]  /*1b310*/  @!PT LDS RZ, [RZ] ;  /* 0x00000000fffff984 */ /* 0x000fe20000000800 */
[----:B------:R-:W-:Y:S01]  /*1b320*/  @!PT LDS RZ, [RZ] ;  /* 0x00000000fffff984 */ /* 0x000fe20000000800 */
[----:B------:R-:W-:Y:S01]  /*1b330*/  @!P1 LDGSTS.E.BYPASS.LTC128B.128 [R196+0x7000], desc[UR10][R72.64] ;  /* 0x0700000048c49fae */ /* 0x000fe2000b901d4a */
[----:B------:R-:W-:Y:S02]  /*1b340*/  PLOP3.LUT P0, PT, PT, PT, UP0, 0x80, 0x0 ;  /* 0x000000000000781c */ /* 0x000fe40003f0f008 */
[----:B------:R-:W-:Y:S02]  /*1b350*/  MOV R212, R202 ;  /* 0x000000ca00d47202 */ /* 0x000fe40000000f00 */
[----:B------:R-:W-:Y:S03]  /*1b360*/  MOV R213, R203 ;  /* 0x000000cb00d57202 */ /* 0x000fe60000000f00 */
        /* <DEDUP_REMOVED lines=17> */
[----:B------:R-:W3:Y:S08]  /*1b480*/  LDSM.16.M88.4 R16, [R166+0x1400] ;  /* 0x00140000a610783b */ /* 0x000ef00000000200 */
[----:B------:R-:W4:Y:S08]  /*1b490*/  LDSM.16.M88.4 R8, [R166+0x1000] ;  /* 0x00100000a608783b */ /* 0x000f300000000200 */
[----:B------:R-:W-:Y:S08]  /*1b4a0*/  LDSM.16.M88.4 R128, [R167] ;  /* 0x00000000a780783b */ /* 0x000ff00000000200 */
[----:B------:R-:W5:Y:S08]  /*1b4b0*/  LDSM.16.M88.4 R28, [R164] ;  /* 0x00000000a41c783b */ /* 0x000f700000000200 */
[----:B------:R-:W1:Y:S08]  /*1b4c0*/  LDSM.16.M88.4 R32, [R166+0x1c00] ;  /* 0x001c0000a620783b */ /* 0x000e700000000200 */
[----:B------:R-:W2:Y:S01]  /*1b4d0*/  LDSM.16.M88.4 R20, [R165] ;  /* 0x00000000a514783b */ /* 0x000ea20000000200 */
[C---:B---3--:R-:W-:Y:S06]  /*1b4e0*/  HMMA.16816.F32 R12, R124.reuse, R16, RZ ;  /* 0x000000107c0c723c */ /* 0x048fec00000018ff */
[C---:B------:R-:W-:Y:S01]  /*1b4f0*/  HMMA.16816.F32 R16, R124.reuse, R18, RZ ;  /* 0x000000127c10723c */ /* 0x040fe200000018ff */
[----:B------:R-:W-:Y:S05]  /*1b500*/  LDSM.16.M88.4 R24, [R166+0x1800] ;  /* 0x00180000a618783b */ /* 0x000fea0000000200 */
[C---:B----4-:R-:W-:Y:S03]  /*1b510*/  HMMA.16816.F32 R4, R124.reuse, R8, RZ ;  /* 0x000000087c04723c */ /* 0x050fe600000018ff */
[----:B------:R-:W3:Y:S03]  /*1b520*/  LDSM.16.M88.4 R44, [R162] ;  /* 0x00000000a22c783b */ /* 0x000ee60000000200 */
[----:B------:R-:W-:Y:S05]  /*1b530*/  HMMA.16816.F32 R8, R124, R10, RZ ;  /* 0x0000000a7c08723c */ /* 0x000fea00000018ff */
[----:B------:R-:W4:Y:S01]  /*1b540*/  LDSM.16.M88.4 R48, [R166+0x2400] ;  /* 0x00240000a630783b */ /* 0x000f220000000200 */
[C---:B-----5:R-:W-:Y:S06]  /*1b550*/  HMMA.16816.F32 R12, R128.reuse, R28, R12 ;  /* 0x0000001c800c723c */ /* 0x060fec000000180c */
[----:B------:R-:W-:Y:S01]  /*1b560*/  HMMA.16816.F32 R16, R128, R30, R16 ;  /* 0x0000001e8010723c */ /* 0x000fe20000001810 */
[----:B------:R-:W-:Y:S05]  /*1b570*/  LDSM.16.M88.4 R36, [R163] ;  /* 0x00000000a324783b */ /* 0x000fea0000000200 */
[C---:B-1----:R-:W-:Y:S03]  /*1b580*/  HMMA.16816.F32 R28, R124.reuse, R32, RZ ;  /* 0x000000207c1c723c */ /* 0x042fe600000018ff */
[----:B------:R-:W-:Y:S03]  /*1b590*/  LDSM.16.M88.4 R40, [R166+0x2000] ;  /* 0x00200000a628783b */ /* 0x000fe60000000200 */
[----:B------:R-:W-:Y:S05]  /*1b5a0*/  HMMA.16816.F32 R32, R124, R34, RZ ;  /* 0x000000227c20723c */ /* 0x000fea00000018ff */
[----:B------:R-:W1:Y:S01]  /*1b5b0*/  LDSM.16.M88.4 R60, [R160] ;  /* 0x00000000a03c783b */ /* 0x000e620000000200 */
[C---:B--2---:R-:W-:Y:S06]  /*1b5c0*/  HMMA.16816.F32 R4, R128.reuse, R20, R4 ;  /* 0x000000148004723c */ /* 0x044fec0000001804 */
[C---:B------:R-:W-:Y:S01]  /*1b5d0*/  HMMA.16816.F32 R8, R128.reuse, R22, R8 ;  /* 0x000000168008723c */ /* 0x040fe20000001808 */
[----:B------:R-:W2:Y:S05]  /*1b5e0*/  LDSM.16.M88.4 R64, [R166+0x2c00] ;  /* 0x002c0000a640783b */ /* 0x000eaa0000000200 */
[C---:B---3--:R-:W-:Y:S03]  /*1b5f0*/  HMMA.16816.F32 R28, R128.reuse, R44, R28 ;  /* 0x0000002c801c723c */ /* 0x048fe6000000181c */
[----:B------:R-:W-:Y:S03]  /*1b600*/  LDSM.16.M88.4 R52, [R161] ;  /* 0x00000000a134783b */ /* 0x000fe60000000200 */
[----:B------:R-:W-:Y:S05]  /*1b610*/  HMMA.16816.F32 R32, R128, R46, R32 ;  /* 0x0000002e8020723c */ /* 0x000fea0000001820 */
[----:B------:R-:W-:Y:S01]  /*1b620*/  LDSM.16.M88.4 R56, [R166+0x2800] ;  /* 0x00280000a638783b */ /* 0x000fe20000000200 */
[C---:B----4-:R-:W-:Y:S05]  /*1b630*/  HMMA.16816.F32 R44, R124.reuse, R48, RZ ;  /* 0x000000307c2c723c */ /* 0x050fea00000018ff */
[----:B------:R-:W-:Y:S01]  /*1b640*/  FMUL.FTZ R0, R4, UR5 ;  /* 0x0000000504007c20 */ /* 0x000fe20008410000 */
[C---:B------:R-:W-:Y:S01]  /*1b650*/  HMMA.16816.F32 R48, R124.reuse, R50, RZ ;  /* 0x000000327c30723c */ /* 0x040fe200000018ff */
[----:B------:R-:W3:Y:S01]  /*1b660*/  LDSM.16.M88.4 R76, [R158] ;  /* 0x000000009e4c783b */ /* 0x000ee20000000200 */
[----:B------:R-:W-:Y:S03]  /*1b670*/  FMUL.FTZ R3, R5, UR5 ;  /* 0x0000000505037c20 */ /* 0x000fe60008410000 */
[----:B------:R-:W4:Y:S01]  /*1b680*/  MUFU.TANH R0, R0 ;  /* 0x0000000000007308 */ /* 0x000f220000002400 */
[C---:B------:R-:W-:Y:S01]  /*1b690*/  HMMA.16816.F32 R20, R124.reuse, R24, RZ ;  /* 0x000000187c14723c */ /* 0x040fe200000018ff */
[----:B------:R-:W-:Y:S01]  /*1b6a0*/  FMUL.FTZ R4, R7, UR5 ;  /* 0x0000000507047c20 */ /* 0x000fe20008410000 */
[----:B------:R-:W-:Y:S01]  /*1b6b0*/  FMUL.FTZ R5, R8, UR5 ;  /* 0x0000000508057c20 */ /* 0x000fe20008410000 */
[----:B------:R-:W5:Y:S02]  /*1b6c0*/  LDSM.16.M88.4 R80, [R166+0x3400] ;  /* 0x00340000a650783b */ /* 0x000f640000000200 */
[----:B------:R-:W-:Y:S01]  /*1b6d0*/  FMUL.FTZ R7, R9, UR5 ;  /* 0x0000000509077c20 */ /* 0x000fe20008410000 */
[----:B------:R-:W-:Y:S03]  /*1b6e0*/  HMMA.16816.F32 R24, R124, R26, RZ ;  /* 0x0000001a7c18723c */ /* 0x000fe600000018ff */
[----:B------:R-:W2:Y:S02]  /*1b6f0*/  MUFU.TANH R3, R3 ;  /* 0x0000000300037308 */ /* 0x000ea40000002400 */
[----:B------:R-:W-:Y:S01]  /*1b700*/  FMUL.FTZ R8, R11, UR5 ;  /* 0x000000050b087c20 */ /* 0x000fe20008410000 */
[----:B------:R-:W-:Y:S01]  /*1b710*/  LDSM.16.M88.4 R68, [R159] ;  /* 0x000000009f44783b */ /* 0x000fe20000000200 */
[C---:B-1----:R-:W-:Y:S06]  /*1b720*/  HMMA.16816.F32 R44, R128.reuse, R60, R44 ;  /* 0x0000003c802c723c */ /* 0x042fec000000182c */
[----:B------:R-:W1:Y:S01]  /*1b730*/  MUFU.TANH R4, R4 ;  /* 0x0000000400047308 */ /* 0x000e620000002400 */
[----:B------:R-:W-:Y:S01]  /*1b740*/  FMUL.FTZ R9, R12, UR5 ;  /* 0x000000050c097c20 */ /* 0x000fe20008410000 */
[----:B------:R-:W-:Y:S01]  /*1b750*/  HMMA.16816.F32 R48, R128, R62, R48 ;  /* 0x0000003e8030723c */ /* 0x000fe20000001830 */
[----:B------:R-:W-:Y:S07]  /*1b760*/  LDSM.16.M88.4 R72, [R166+0x3000] ;  /* 0x00300000a648783b */ /* 0x000fee0000000200 */
[----:B------:R-:W1:Y:S01]  /*1b770*/  MUFU.TANH R5, R5 ;  /* 0x0000000500057308 */ /* 0x000e620000002400 */
[C---:B--2---:R-:W-:Y:S01]  /*1b780*/  HMMA.16816.F32 R60, R124.reuse, R64, RZ ;  /* 0x000000407c3c723c */ /* 0x044fe200000018ff */
[----:B------:R-:W2:Y:S02]  /*1b790*/  LDSM.16.M88.4 R92, [R156] ;  /* 0x000000009c5c783b */ /* 0x000ea40000000200 */
[----:B------:R-:W-:Y:S03]  /*1b7a0*/  FMUL.FTZ R11, R13, UR5 ;  /* 0x000000050d0b7c20 */ /* 0x000fe60008410000 */
[----:B------:R-:W-:Y:S03]  /*1b7b0*/  HMMA.16816.F32 R64, R124, R66, RZ ;  /* 0x000000427c40723c */ /* 0x000fe600000018ff */
[----:B------:R-:W1:Y:S02]  /*1b7c0*/  MUFU.TANH R7, R7 ;  /* 0x0000000700077308 */ /* 0x000e640000002400 */
[----:B------:R-:W-:Y:S01]  /*1b7d0*/  FMUL.FTZ R12, R15, UR5 ;  /* 0x000000050f0c7c20 */ /* 0x000fe20008410000 */
[----:B------:R-:W4:Y:S01]  /*1b7e0*/  LDSM.16.M88.4 R96, [R166+0x3c00] ;  /* 0x003c0000a660783b */ /* 0x000f220000000200 */
[C---:B------:R-:W-:Y:S06]  /*1b7f0*/  HMMA.16816.F32 R20, R128.reuse, R36, R20 ;  /* 0x000000248014723c */ /* 0x040fec0000001814 */
[----:B------:R-:W1:Y:S01]  /*1b800*/  MUFU.TANH R8, R8 ;  /* 0x0000000800087308 */ /* 0x000e620000002400 */
[----:B------:R-:W-:Y:S01]  /*1b810*/  FMUL.FTZ R13, R16, UR5 ;  /* 0x00000005100d7c20 */ /* 0x000fe20008410000 */
[C---:B------:R-:W-:Y:S01]  /*1b820*/  HMMA.16816.F32 R24, R128.reuse, R38, R24 ;  /* 0x000000268018723c */ /* 0x040fe20000001818 */
[----:B------:R-:W-:Y:S07]  /*1b830*/  LDSM.16.M88.4 R84, [R157] ;  /* 0x000000009d54783b */ /* 0x000fee0000000200 */
[----:B------:R-:W1:Y:S01]  /*1b840*/  MUFU.TANH R9, R9 ;  /* 0x0000000900097308 */ /* 0x000e620000002400 */
[C---:B---3--:R-:W-:Y:S01]  /*1b850*/  HMMA.16816.F32 R60, R128.reuse, R76, R60 ;  /* 0x0000004c803c723c */ /* 0x048fe2000000183c */
[----:B------:R-:W-:Y:S02]  /*1b860*/  LDSM.16.M88.4 R88, [R166+0x3800] ;  /* 0x00380000a658783b */ /* 0x000fe40000000200 */
[----:B------:R-:W-:Y:S03]  /*1b870*/  FMUL.FTZ R15, R17, UR5 ;  /* 0x00000005110f7c20 */ /* 0x000fe60008410000 */
[----:B------:R-:W-:Y:S03]  /*1b880*/  HMMA.16816.F32 R64, R128, R78, R64 ;  /* 0x0000004e8040723c */ /* 0x000fe60000001840 */
[----:B------:R-:W3:Y:S01]  /*1b890*/  MUFU.TANH R11, R11 ;  /* 0x0000000b000b7308 */ /* 0x000ee20000002400 */
[----:B------:R-:W1:Y:S02]  /*1b8a0*/  LDSM.16.M88.4 R112, [R154] ;  /* 0x000000009a70783b */ /* 0x000e640000000200 */
[C---:B-----5:R-:W-:Y:S07]  /*1b8b0*/  HMMA.16816.F32 R76, R124.reuse, R80, RZ ;  /* 0x000000507c4c723c */ /* 0x060fee00000018ff */
[----:B------:R-:W1:Y:S01]  /*1b8c0*/  MUFU.TANH R12, R12 ;  /* 0x0000000c000c7308 */ /* 0x000e620000002400 */
[----:B------:R-:W-:Y:S01]  /*1b8d0*/  FMUL.FTZ R16, R19, UR5 ;  /* 0x0000000513107c20 */ /* 0x000fe20008410000 */
[C---:B------:R-:W-:Y:S01]  /*1b8e0*/  HMMA.16816.F32 R80, R124.reuse, R82, RZ ;  /* 0x000000527c50723c */ /* 0x040fe200000018ff */
[----:B------:R-:W-:Y:S01]  /*1b8f0*/  LDSM.16.M88.4 R100, [R155] ;  /* 0x000000009b64783b */ /* 0x000fe20000000200 */
        /* <DEDUP_REMOVED lines=10> */
[----:B------:R-:W-:Y:S01]  /*1b9a0*/  LDSM.16.M88.4 R108, [R153] ;  /* 0x00000000996c783b */ /* 0x000fe20000000200 */
[C---:B--2---:R-:W-:Y:S06]  /*1b9b0*/  HMMA.16816.F32 R76, R128.reuse, R92, R76 ;  /* 0x0000005c804c723c */ /* 0x044fec000000184c */
[----:B------:R-:W2:Y:S01]  /*1b9c0*/  MUFU.TANH R16, R16 ;  /* 0x0000001000107308 */ /* 0x000ea20000002400 */
[----:B------:R-:W-:Y:S01]  /*1b9d0*/  FMUL.FTZ R24, R27, UR5 ;  /* 0x000000051b187c20 */ /* 0x000fe20008410000 */
[----:B------:R-:W-:Y:S01]  /*1b9e0*/  HMMA.16816.F32 R80, R128, R94, R80 ;  /* 0x0000005e8050723c */ /* 0x000fe20000001850 */
[----:B------:R-:W-:Y:S07]  /*1b9f0*/  LDSM.16.M88.4 R116, [R152] ;  /* 0x000000009874783b */ /* 0x000fee0000000200 */
[----:B------:R-:W1:Y:S01]  /*1ba00*/  MUFU.TANH R17, R17 ;  /* 0x0000001100117308 */ /* 0x000e620000002400 */
[C---:B----4-:R-:W-:Y:S01]  /*1ba10*/  HMMA.16816.F32 R92, R124.reuse, R96, RZ ;  /* 0x000000607c5c723c */ /* 0x050fe200000018ff */
[----:B------:R-:W-:Y:S02]  /*1ba20*/  LDSM.16.M88.4 R132, [R166+0x4800] ;  /* 0x00480000a684783b */ /* 0x000fe40000000200 */
[----:B------:R-:W-:Y:S03]  /*1ba30*/  FMUL.FTZ R25, R28, UR5 ;  /* 0x000000051c197c20 */ /* 0x000fe60008410000 */
[----:B------:R-:W-:Y:S03]  /*1ba40*/  HMMA.16816.F32 R96, R124, R98, RZ ;  /* 0x000000627c60723c */ /* 0x000fe600000018ff */
[----:B------:R-:W4:Y:S02]  /*1ba50*/  MUFU.TANH R19, R19 ;  /* 0x0000001300137308 */ /* 0x000f240000002400 */
[----:B------:R-:W-:Y:S01]  /*1ba60*/  FMUL.FTZ R27, R29, UR5 ;  /* 0x000000051d1b7c20 */ /* 0x000fe20008410000 */
[----:B------:R-:W5:Y:S01]  /*1ba70*/  LDSM.16.M88.4 R140, [R166+0x4c00] ;  /* 0x004c0000a68c783b */ /* 0x000f620000000200 */
[C---:B------:R-:W-:Y:S06]  /*1ba80*/  HMMA.16816.F32 R36, R128.reuse, R52, R36 ;  /* 0x000000348024723c */ /* 0x040fec0000001824 */
[----:B------:R-:W2:Y:S01]  /*1ba90*/  MUFU.TANH R20, R20 ;  /* 0x0000001400147308 */ /* 0x000ea20000002400 */
[----:B------:R-:W-:Y:S01]  /*1baa0*/  FMUL.FTZ R28, R31, UR5 ;  /* 0x000000051f1c7c20 */ /* 0x000fe20008410000 */
[C---:B------:R-:W-:Y:S01]  /*1bab0*/  HMMA.16816.F32 R40, R128.reuse, R54, R40 ;  /* 0x000000368028723c */ /* 0x040fe20000001828 */
[----:B------:R-:W-:Y:S07]  /*1bac0*/  LDSM.16.M88.4 R144, [R151] ;  /* 0x000000009790783b */ /* 0x000fee0000000200 */
[----:B------:R-:W2:Y:S01]  /*1bad0*/  MUFU.TANH R21, R21 ;  /* 0x0000001500157308 */ /* 0x000ea20000002400 */
[C---:B-1----:R-:W-:Y:S01]  /*1bae0*/  HMMA.16816.F32 R92, R128.reuse, R112, R92 ;  /* 0x00000070805c723c */ /* 0x042fe2000000185c */
[----:B------:R-:W1:Y:S02]  /*1baf0*/  LDSM.16.M88.4 R120, [R150] ;  /* 0x000000009678783b */ /* 0x000e640000000200 */
[----:B------:R-:W-:Y:S03]  /*1bb00*/  FMUL.FTZ R29, R32, UR5 ;  /* 0x00000005201d7c20 */ /* 0x000fe60008410000 */
[----:B------:R-:W-:Y:S03]  /*1bb10*/  HMMA.16816.F32 R96, R128, R114, R96 ;  /* 0x000000728060723c */ /* 0x000fe60000001860 */
[----:B------:R-:W1:Y:S01]  /*1bb20*/  MUFU.TANH R23, R23 ;  /* 0x0000001700177308 */ /* 0x000e620000002400 */
[----:B------:R-:W3:Y:S02]  /*1bb30*/  LDSM.16.M88.4 R112, [R166+0x4400] ;  /* 0x00440000a670783b */ /* 0x000ee40000000200 */
        /* <DEDUP_REMOVED lines=29> */
[----:B------:R-:W2:Y:S01]  /*1bd10*/  MUFU.TANH R10, R10 ;  /* 0x0000000a000a7308 */ /* 0x000ea20000002400 */
[C---:B------:R-:W-:Y:S03]  /*1bd20*/  HMMA.16816.F32 R68, R124.reuse, R72, RZ ;  /* 0x000000487c44723c */ /* 0x040fe600000018ff */
[----:B------:R-:W-:Y:S01]  /*1bd30*/  FMUL.FTZ R48, R51, UR5 ;  /* 0x0000000533307c20 */ /* 0x000fe20008410000 */
[----:B------:R-:W-:Y:S02]  /*1bd40*/  FMUL.FTZ R18, R22, UR5 ;  /* 0x0000000516127c20 */ /* 0x000fe40008410000 */
[----:B------:R-:W-:Y:S03]  /*1bd50*/  HMMA.16816.F32 R72, R124, R74, RZ ;  /* 0x0000004a7c48723c */ /* 0x000fe600000018ff */
[----:B------:R-:W2:Y:S02]  /*1bd60*/  MUFU.TANH R14, R14 ;  /* 0x0000000e000e7308 */ /* 0x000ea40000002400 */
[----:B------:R-:W-:Y:S01]  /*1bd70*/  FMUL.FTZ R49, R52, UR5 ;  /* 0x0000000534317c20 */ /* 0x000fe20008410000 */
[----:B------:R-:W-:Y:S01]  /*1bd80*/  FMUL.FTZ R51, R53, UR5 ;  /* 0x0000000535337c20 */ /* 0x000fe20008410000 */
[C---:B-1----:R-:W-:Y:S06]  /*1bd90*/  HMMA.16816.F32 R136, R128.reuse, R120, R136 ;  /* 0x000000788088723c */ /* 0x042fec0000001888 */
[----:B------:R-:W1:Y:S01]  /*1bda0*/  MUFU.TANH R18, R18 ;  /* 0x0000001200127308 */ /* 0x000e620000002400 */
        /* <DEDUP_REMOVED lines=56> */
[C---:B---3--:R-:W-:Y:S07]  /*1c130*/  HMMA.16816.F32 R108, R124.reuse, R112, RZ ;  /* 0x000000707c6c723c */ /* 0x048fee00000018ff */
[----:B------:R-:W3:Y:S01]  /*1c140*/  MUFU.TANH R37, R37 ;  /* 0x0000002500257308 */ /* 0x000ee20000002400 */
        /* <DEDUP_REMOVED lines=151> */
[----:B------:R-:W2:Y:S01]  /*1cac0*/  LDC R136, c[0x0][0x248] ;  /* 0x00009200ff887b82 */ /* 0x000ea20000000800 */
[----:B------:R-:W-:Y:S02]  /*1cad0*/  ISETP.GE.AND P1, PT, R148, UR7, PT ;  /* 0x0000000794007c0c */ /* 0x000fe4000bf26270 */
[----:B------:R-:W-:Y:S11]  /*1cae0*/  PLOP3.LUT P0, PT, PT, PT, UP1, 0x40, 0x0 ;  /* 0x000000000000781c */ /* 0x000ff60003f0e818 */
[----:B------:R-:W3:Y:S01]  /*1caf0*/  @!P1 LDC R135, c[0x0][0x24c] ;  /* 0x00009300ff879b82 */ /* 0x000ee20000000800 */
[----:B--2---:R-:W-:Y:S05]  /*1cb00*/  IMAD.U32 R142, R136, -0x100, RZ ;  /* 0xffffff00888e7824 */ /* 0x004fea00078e00ff */
[----:B------:R-:W-:Y:S01]  /*1cb10*/  SHF.R.S32.HI R137, RZ, 0x1f, R142 ;  /* 0x0000001fff897819 */ /* 0x000fe2000001148e */
[----:B------:R-:W-:Y:S06]  /*1cb20*/  @P0 BRA `(.L_x_2269) ;  /* 0x0000000400000947 */ /* 0x000fec0003800000 */
[----:B------:R-:W2:Y:S01]  /*1cb30*/  LDC R130, c[0x0][0x380] ;  /* 0x0000e000ff827b82 */ /* 0x000ea20000000800 */
[----:B------:R-:W-:Y:S04]  /*1cb40*/  USHF.L.U32 UR6, UR9, 0x8, URZ ;  /* 0x0000000809067899 */ /* 0x000fe8000800063f */
[----:B------:R-:W-:Y:S02]  /*1cb50*/  UIADD3 UR12, UR6, -0x200, URZ ;  /* 0xfffffe00060c7890 */ /* 0x000fe4000fffe03f */
[----:B------:R-:W-:Y:S06]  /*1cb60*/  UIADD3 UR6, UR6, -0x100, URZ ;  /* 0xffffff0006067890 */ /* 0x000fec000fffe03f */
[----:B------:R-:W-:Y:S05]  /*1cb70*/  IMAD.U32 R133, RZ, RZ, UR6 ;  /* 0x00000006ff857e24 */ /* 0x000fea000f8e00ff */
[----:B------:R-:W-:Y:S02]  /*1cb80*/  IABS R133, R133 ;  /* 0x0000008500857213 */ /* 0x000fe40000000000 */
[----:B--2---:R-:W-:Y:S04]  /*1cb90*/  IABS R129, R130 ;  /* 0x0000008200817213 */ /* 0x004fe80000000000 */
[----:B------:R-:W2:Y:S10]  /*1cba0*/  I2F.RP R134, R129 ;  /* 0x0000008100867306 */ /* 0x000eb40000209400 */
[----:B--2---:R-:W2:Y:S02]  /*1cbb0*/  MUFU.RCP R131, R134 ;  /* 0x0000008600837308 */ /* 0x004ea40000001000 */
[----:B--2---:R-:W-:Y:S01]  /*1cbc0*/  VIADD R138, R131, 0xffffffe ;  /* 0x0ffffffe838a7836 */ /* 0x004fe20000000000 */
[----:B------:R-:W-:Y:S07]  /*1cbd0*/  MOV R131, UR12 ;  /* 0x0000000c00837c02 */ /* 0x000fee0008000f00 */
[----:B------:R-:W2:Y:S01]  /*1cbe0*/  F2I.FTZ.U32.TRUNC.NTZ R139, R138 ;  /* 0x0000008a008b7305 */ /* 0x000ea2000021f000 */
[----:B------:R-:W-:Y:S01]  /*1cbf0*/  IABS R131, R131 ;  /* 0x0000008300837213 */ /* 0x000fe20000000000 */
[--C-:B--2---:R-:W-:Y:S02]  /*1cc00*/  IMAD.MOV R132, RZ, RZ, -R139.reuse ;  /* 0x000000ffff847224 */ /* 0x104fe400078e0a8b */
        /* <DEDUP_REMOVED lines=18> */
[C---:B------:R-:W-:Y:S02]  /*1cd30*/  LOP3.LUT R129, R130.reuse, UR12, RZ, 0x3c, !PT ;  /* 0x0000000c82817c12 */ /* 0x040fe4000f8e3cff */
[----:B------:R-:W-:Y:S02]  /*1cd40*/  LOP3.LUT R131, R130, UR6, RZ, 0x3c, !PT ;  /* 0x0000000682837c12 */ /* 0x000fe4000f8e3cff */
[----:B------:R-:W-:Y:S02]  /*1cd50*/  ISETP.GE.AND P2, PT, R129, RZ, PT ;  /* 0x000000ff8100720c */ /* 0x000fe40003f46270 */
[----:B------:R-:W-:Y:S02]  /*1cd60*/  ISETP.GE.AND P3, PT, R131, RZ, PT ;  /* 0x000000ff8300720c */ /* 0x000fe40003f66270 */
[----:B------:R-:W-:Y:S02]  /*1cd70*/  LOP3.LUT R129, RZ, R130, RZ, 0x33, !PT ;  /* 0x00000082ff817212 */ /* 0x000fe400078e33ff */
[----:B------:R-:W-:Y:S01]  /*1cd80*/  @P5 IADD3 R134, R134, 0x1, RZ ;  /* 0x0000000186865810 */ /* 0x000fe20007ffe0ff */
[----:B------:R-:W-:Y:S06]  /*1cd90*/  @P6 VIADD R132, R132, 0x1 ;  /* 0x0000000184846836 */ /* 0x000fec0000000000 */
[----:B------:R-:W-:Y:S02]  /*1cda0*/  @!P2 IMAD.MOV R134, RZ, RZ, -R134 ;  /* 0x000000ffff86a224 */ /* 0x000fe400078e0a86 */
[----:B------:R-:W-:Y:S03]  /*1cdb0*/  @!P3 IADD3 R132, -R132, RZ, RZ ;  /* 0x000000ff8484b210 */ /* 0x000fe60007ffe1ff */
[C---:B------:R-:W-:Y:S02]  /*1cdc0*/  SEL R131, R129.reuse, R134, !P0 ;  /* 0x0000008681837207 */ /* 0x040fe40004000000 */
[----:B------:R-:W-:Y:S01]  /*1cdd0*/  SEL R132, R129, R132, !P0 ;  /* 0x0000008481847207 */ /* 0x000fe20004000000 */
[----:B------:R-:W2:Y:S01]  /*1cde0*/  LDC R134, c[0x0][0x24c] ;  /* 0x00009300ff867b82 */ /* 0x000ea20000000800 */
[CC--:B------:R-:W-:Y:S02]  /*1cdf0*/  LEA R140, P2, R131.reuse, R192.reuse, 0x2 ;  /* 0x000000c0838c7211 */ /* 0x0c0fe400078410ff */
[C---:B------:R-:W-:Y:S01]  /*1ce00*/  LEA R138, P0, R132.reuse, R192, 0x2 ;  /* 0x000000c0848a7211 */ /* 0x040fe200078010ff */
[C---:B------:R-:W-:Y:S01]  /*1ce10*/  IMAD.IADD R129, R132.reuse, 0x1, -R131 ;  /* 0x0000000184817824 */ /* 0x040fe200078e0a83 */
[-C--:B------:R-:W-:Y:S02]  /*1ce20*/  LEA.HI.X.SX32 R141, R131, R193.reuse, 0x2, P2 ;  /* 0x000000c1838d7211 */ /* 0x080fe400010f16ff */
[----:B------:R-:W-:Y:S01]  /*1ce30*/  LEA.HI.X.SX32 R139, R132, R193, 0x2, P0 ;  /* 0x000000c1848b7211 */ /* 0x000fe200000f16ff */
[----:B------:R-:W-:Y:S01]  /*1ce40*/  IMAD R129, R129, R130, -0x100 ;  /* 0xffffff0081817424 */ /* 0x000fe200078e0282 */
[----:B------:R-:W4:Y:S01]  /*1ce50*/  LDC.64 R132, c[0x0][0x230] ;  /* 0x00008c00ff847b82 */ /* 0x000f220000000a00 */
[----:B------:R-:W5:Y:S02]  /*1ce60*/  LDG.E R137, desc[UR10][R140.64] ;  /* 0x0000000a8c897981 */ /* 0x000f64000c1e1900 */
[-C--:B------:R-:W-:Y:S01]  /*1ce70*/  IMAD.WIDE.U32 R142, R129, R136.reuse, RZ ;  /* 0x00000088818e7225 */ /* 0x080fe200078e00ff */
[----:B------:R-:W-:Y:S01]  /*1ce80*/  SHF.R.S32.HI R131, RZ, 0x1f, R129 ;  /* 0x0000001fff837819 */ /* 0x000fe20000011481 */
[----:B------:R-:W5:Y:S04]  /*1ce90*/  LDG.E R138, desc[UR10][R138.64] ;  /* 0x0000000a8a8a7981 */ /* 0x000f68000c1e1900 */
[----:B------:R-:W-:Y:S04]  /*1cea0*/  IMAD R131, R131, R136, RZ ;  /* 0x0000008883837224 */ /* 0x000fe800078e02ff */
[----:B--2---:R-:W-:Y:S04]  /*1ceb0*/  IMAD R131, R129, R134, R131 ;  /* 0x0000008681837224 */ /* 0x004fe800078e0283 */
[----:B------:R-:W-:Y:S01]  /*1cec0*/  IMAD.IADD R143, R143, 0x1, R131 ;  /* 0x000000018f8f7824 */ /* 0x000fe200078e0283 */
[----:B-----5:R-:W-:Y:S04]  /*1ced0*/  IADD3 R137, -R138, R137, RZ ;  /* 0x000000898a897210 */ /* 0x020fe80007ffe1ff */
[----:B------:R-:W-:Y:S01]  /*1cee0*/  SHF.R.S32.HI R129, RZ, 0x1f, R137 ;  /* 0x0000001fff817819 */ /* 0x000fe20000011489 */
[-C--:B----4-:R-:W-:Y:S04]  /*1cef0*/  IMAD.WIDE.U32 R142, R137, R132.reuse, R142 ;  /* 0x00000084898e7225 */ /* 0x090fe800078e008e */
[----:B------:R-:W-:Y:S04]  /*1cf00*/  IMAD R134, R129, R132, RZ ;  /* 0x0000008481867224 */ /* 0x000fe800078e02ff */
[----:B------:R-:W-:Y:S05]  /*1cf10*/  IMAD R134, R137, R133, R134 ;  /* 0x0000008589867224 */ /* 0x000fea00078e0286 */
[----:B------:R-:W-:Y:S07]  /*1cf20*/  IADD3 R137, R143, R134, RZ ;  /* 0x000000868f897210 */ /* 0x000fee0007ffe0ff */
.L_x_2269:
[----:B------:R2:W-:Y:S01]  /*1cf30*/  @P1 STS [R196+0x1000], RZ ;  /* 0x001000ffc4001388 */ /* 0x0005e20000000800 */
[CC--:B------:R-:W-:Y:S01]  /*1cf40*/  LEA R140, P2, R142.reuse, R194.reuse, 0x1 ;  /* 0x000000c28e8c7211 */ /* 0x0c0fe200078408ff */
[----:B------:R-:W4:Y:S01]  /*1cf50*/  @!P1 LDC R132, c[0x0][0x24c] ;  /* 0x00009300ff849b82 */ /* 0x000f220000000800 */
[C---:B------:R-:W-:Y:S01]  /*1cf60*/  @!P1 IADD3 R129, P0, R142.reuse, UR19, RZ ;  /* 0x000000138e819c10 */ /* 0x040fe2000ff1e0ff */
[----:B------:R2:W-:Y:S01]  /*1cf70*/  @P1 STS [R196+0x1004], RZ ;  /* 0x001004ffc4001388 */ /* 0x0005e20000000800 */
[-CC-:B------:R-:W-:Y:S01]  /*1cf80*/  LEA.HI.X R141, R142, R195.reuse, R137.reuse, 0x1, P2 ;  /* 0x000000c38e8d7211 */ /* 0x180fe200010f0c89 */
[--C-:B------:R-:W-:Y:S01]  /*1cf90*/  @!P1 IMAD.MOV.U32 R203, RZ, RZ, R137.reuse ;  /* 0x000000ffffcb9224 */ /* 0x100fe200078e0089 */
[----:B------:R-:W-:Y:S01]  /*1cfa0*/  @!P1 IADD3.X R130, R137, UR18, RZ, P0, !PT ;  /* 0x0000001289829c10 */ /* 0x000fe200087fe4ff */
[----:B------:R2:W-:Y:S01]  /*1cfb0*/  @P1 STS.64 [R196+0x1008], RZ ;  /* 0x001008ffc4001388 */ /* 0x0005e20000000a00 */
[C---:B------:R-:W-:Y:S01]  /*1cfc0*/  @!P1 LEA R204, P0, R129.reuse, R194, 0x1 ;  /* 0x000000c281cc9211 */ /* 0x040fe200078008ff */
[----:B------:R-:W5:Y:S01]  /*1cfd0*/  @!P1 LDC R133, c[0x0][0x24c] ;  /* 0x00009300ff859b82 */ /* 0x000f620000000800 */
[----:B------:R-:W-:Y:S01]  /*1cfe0*/  @!P1 LEA R134, P2, R136, R142, 0x6 ;  /* 0x0000008e88869211 */ /* 0x000fe200078430ff */
[----:B------:R-:W-:Y:S01]  /*1cff0*/  @!PT LDS RZ, [RZ] ;  /* 0x00000000fffff984 */ /* 0x000fe20000000800 */
[----:B------:R-:W-:Y:S01]  /*1d000*/  @!PT LDS RZ, [RZ] ;  /* 0x00000000fffff984 */ /* 0x000fe20000000800 */
[----:B------:R-:W-:Y:S01]  /*1d010*/  @!PT LDS RZ, [RZ] ;  /* 0x00000000fffff984 */ /* 0x000fe20000000800 */
[----:B------:R-:W-:Y:S01]  /*1d020*/  @!P1 LDGSTS.E.BYPASS.LTC128B.128 [R196+0x1000], desc[UR10][R140.64] ;  /* 0x010000008cc49fae */ /* 0x000fe2000b901d4a */
[----:B------:R-:W-:Y:S01]  /*1d030*/  @!P1 LEA.HI.X R205, R129, R195, R130, 0x1, P0 ;  /* 0x000000c381cd9211 */ /* 0x000fe200000f0c82 */
[----:B------:R-:W-:Y:S01]  /*1d040*/  @!P1 IMAD.MOV.U32 R147, RZ, RZ, R137 ;  /* 0x000000ffff939224 */ /* 0x000fe200078e0089 */
[----:B------:R-:W-:Y:S01]  /*1d050*/  @!P1 LEA R138, P0, R134, R194, 0x1 ;  /* 0x000000c2868a9211 */ /* 0x000fe200078008ff */
        /* <DEDUP_REMOVED lines=9> */
[----:B------:R-:W-:Y:S01]  /*1d0f0*/  @!P1 LEA.HI.X R139, R134, R195, R135, 0x1, P0 ;  /* 0x000000c3868b9211 */ /* 0x000fe200000f0c87 */
[----:B------:R-:W-:Y:S01]  /*1d100*/  @!P1 IMAD.MOV.U32 R143, RZ, RZ, R137 ;  /* 0x000000ffff8f9224 */ /* 0x000fe200078e0089 */
[----:B------:R2:W-:Y:S01]  /*1d110*/  @P1 STS.128 [R196+0x2000], RZ ;  /* 0x002000ffc4001388 */ /* 0x0005e20000000c00 */
[C---:B------:R-:W-:Y:S01]  /*1d120*/  @!P1 IMAD.WIDE.U32 R202, R136.reuse, 0x60, R202 ;  /* 0x0000006088ca9825 */ /* 0x040fe200078e00ca */
[----:B------:R-:W2:Y:S02]  /*1d130*/  @!P1 LDC R130, c[0x0][0x24c] ;  /* 0x00009300ff829b82 */ /* 0x000ea40000000800 */
[----:B------:R-:W-:Y:S01]  /*1d140*/  @!PT LDS RZ, [RZ] ;  /* 0x00000000fffff984 */ /* 0x000fe20000000800 */
[----:B------:R-:W-:Y:S01]  /*1d150*/  @!PT LDS RZ, [RZ] ;  /* 0x00000000fffff984 */ /* 0x000fe20000000800 */
[----:B------:R-:W-:Y:S01]  /*1d160*/  @!PT LDS RZ, [RZ] ;  /* 0x00000000fffff984 */ /* 0x000fe20000000800 */
[----:B------:R2:W-:Y:S01]  /*1d170*/  @!P1 LDGSTS.E.BYPASS.LTC128B.128 [R196+0x2000], desc[UR10][R138.64] ;  /* 0x020000008ac49fae */ /* 0x0005e2000b901d4a */
[C---:B------:R-:W-:Y:S01]  /*1d180*/  @!P1 LEA R134, P0, R136.reuse, R142, 0x7 ;  /* 0x0000008e88869211 */ /* 0x040fe200078038ff */
[--C-:B------:R-:W-:Y:S02]  /*1d190*/  @!P1 IMAD.MOV.U32 R146, RZ, RZ, R142.reuse ;  /* 0x000000ffff929224 */ /* 0x100fe400078e008e */
[----:B------:R2:W-:Y:S01]  /*1d1a0*/  @P1 STS.128 [R196+0x2800], RZ ;  /* 0x002800ffc4001388 */ /* 0x0005e20000000c00 */
[----:B------:R-:W-:Y:S01]  /*1d1b0*/  @!P1 IMAD.MOV.U32 R144, RZ, RZ, R142 ;  /* 0x000000ffff909224 */ /* 0x000fe200078e008e */
[----:B------:R-:W4:Y:S01]  /*1d1c0*/  @!P1 LDC R129, c[0x0][0x24c] ;  /* 0x00009300ff819b82 */ /* 0x000f220000000800 */
[C---:B------:R-:W-:Y:S04]  /*1d1d0*/  @!P1 IMAD.WIDE.U32 R146, R136.reuse, 0xa0, R146 ;  /* 0x000000a088929825 */ /* 0x040fe800078e0092 */
[C---:B------:R-:W-:Y:S04]  /*1d1e0*/  @!P1 IMAD.WIDE.U32 R144, R136.reuse, 0xc0, R144 ;  /* 0x000000c088909825 */ /* 0x040fe800078e0090 */
[----:B------:R-:W-:Y:S01]  /*1d1f0*/  @!P1 IMAD.WIDE.U32 R142, R136, 0xe0, R142 ;  /* 0x000000e0888e9825 */ /* 0x000fe200078e008e */
[-C--:B-1----:R-:W-:Y:S03]  /*1d200*/  @!P1 LEA R204, P2, R202, R194.reuse, 0x1 ;  /* 0x000000c2cacc9211 */ /* 0x082fe600078408ff */
        /* <DEDUP_REMOVED lines=45> */
.L_x_2268:
        /* <DEDUP_REMOVED lines=8> */
[----:B------:R-:W-:Y:S02]  /*1d560*/  I2FP.F32.S32 R132, R132 ;  /* 0x0000008400847245 */ /* 0x000fe40000201400 */
[C---:B------:R-:W-:Y:S02]  /*1d570*/  IADD3 R133, R131.reuse, 0x9, RZ ;  /* 0x0000000983857810 */ /* 0x040fe40007ffe0ff */
[----:B------:R-:W-:Y:S02]  /*1d580*/  IADD3 R134, R131, 0x61, RZ ;  /* 0x0000006183867810 */ /* 0x000fe40007ffe0ff */
[----:B------:R-:W-:Y:S05]  /*1d590*/  I2FP.F32.S32 R129, R131 ;  /* 0x0000008300817245 */ /* 0x000fea0000201400 */
[C---:B------:R-:W-:Y:S01]  /*1d5a0*/  FFMA.FTZ R0, R129.reuse, UR8, R0 ;  /* 0x0000000881007c23 */ /* 0x040fe20008010000 */
[----:B------:R-:W-:Y:S01]  /*1d5b0*/  FFMA.FTZ R2, R129, UR8, R2 ;  /* 0x0000000881027c23 */ /* 0x000fe20008010002 */
        /* <DEDUP_REMOVED lines=27> */
[----:B-1----:R-:W-:Y:S01]  /*1d770*/  FFMA.FTZ R18, R132, UR8, R18 ;  /* 0x0000000884127c23 */ /* 0x002fe20008010012 */
[----:B------:R-:W-:Y:S02]  /*1d780*/  I2FP.F32.S32 R132, R129 ;  /* 0x0000008100847245 */ /* 0x000fe40000201400 */
[C---:B------:R-:W-:Y:S02]  /*1d790*/  IADD3 R133, R131.reuse, 0x21, RZ ;  /* 0x0000002183857810 */ /* 0x040fe40007ffe0ff */
        /* <DEDUP_REMOVED lines=45> */
[C---:B------:R-:W-:Y:S01]  /*1da70*/  IADD3 R133, R131.reuse, 0x59, RZ ;  /* 0x0000005983857810 */ /* 0x040fe20007ffe0ff */
[C---:B------:R-:W-:Y:S01]  /*1da80*/  FFMA.FTZ R41, R132.reuse, UR8, R41 ;  /* 0x0000000884297c23 */ /* 0x040fe20008010029 */
[C---:B------:R-:W-:Y:S01]  /*1da90*/  IADD3 R129, R131.reuse, 0x58, RZ ;  /* 0x0000005883817810 */ /* 0x040fe20007ffe0ff */
        /* <DEDUP_REMOVED lines=11> */
[----:B------:R-:W-:Y:S01]  /*1db50*/  IADD3 R129, R131, 0x69, RZ ;  /* 0x0000006983817810 */ /* 0x000fe20007ffe0ff */
[----:B------:R-:W-:Y:S01]  /*1db60*/  FFMA.FTZ R48, R130, UR8, R48 ;  /* 0x0000000882307c23 */ /* 0x000fe20008010030 */
[----:B------:R-:W-:Y:S01]  /*1db70*/  I2FP.F32.S32 R130, R134 ;  /* 0x0000008600827245 */ /* 0x000fe20000201400 */
        /* <DEDUP_REMOVED lines=41> */
[C---:B------:R-:W-:Y:S02]  /*1de10*/  IADD3 R132, R131.reuse, 0x71, RZ ;  /* 0x0000007183847810 */ /* 0x040fe40007ffe0ff */
[----:B------:R-:W-:Y:S02]  /*1de20*/  I2FP.F32.S32 R130, R130 ;  /* 0x0000008200827245 */ /* 0x000fe40000201400 */
[----:B------:R-:W-:Y:S02]  /*1de30*/  I2FP.F32.S32 R132, R132 ;  /* 0x0000008400847245 */ /* 0x000fe40000201400 */
[C---:B------:R-:W-:Y:S01]  /*1de40*/  IADD3 R129, R131.reuse, 0x78, RZ ;  /* 0x0000007883817810 */ /* 0x040fe20007ffe0ff */
[C---:B------:R-:W-:Y:S01]  /*1de50*/  FFMA.FTZ R57, R130.reuse, UR8, R57 ;  /* 0x0000000882397c23 */ /* 0x040fe20008010039 */
[----:B------:R-:W-:Y:S01]  /*1de60*/  FFMA.FTZ R58, R130, UR8, R58 ;  /* 0x00000008823a7c23 */ /* 0x000fe2000801003a */
[C---:B------:R-:W-:Y:S01]  /*1de70*/  FFMA.FTZ R59, R132.reuse, UR8, R59 ;  /* 0x00000008843b7c23 */ /* 0x040fe2000801003b */
[----:B------:R-:W-:Y:S01]  /*1de80*/  I2FP.F32.S32 R130, R129 ;  /* 0x0000008100827245 */ /* 0x000fe20000201400 */
[----:B------:R-:W-:Y:S01]  /*1de90*/  FFMA.FTZ R60, R132, UR8, R60 ;  /* 0x00000008843c7c23 */ /* 0x000fe2000801003c */
        /* <DEDUP_REMOVED lines=24> */
[----:B------:R-:W-:Y:S02]  /*1e020*/  IADD3 R129, R131, 0x90, RZ ;  /* 0x0000009083817810 */ /* 0x000fe40007ffe0ff */
        /* <DEDUP_REMOVED lines=11> */
[----:B------:R-:W-:Y:S02]  /*1e0e0*/  IADD3 R132, R131, 0x98, RZ ;  /* 0x0000009883847810 */ /* 0x000fe40007ffe0ff */
[----:B------:R-:W-:Y:S02]  /*1e0f0*/  FMNMX.FTZ R133, R42, R133, !PT ;  /* 0x000000852a857209 */ /* 0x000fe40007810000 */
        /* <DEDUP_REMOVED lines=72> */
[----:B------:R-:W-:Y:S02]  /*1e580*/  I2FP.F32.S32 R130, R129 ;  /* 0x0000008100827245 */ /* 0x000fe40000201400 */
[----:B------:R-:W-:Y:S02]  /*1e590*/  I2FP.F32.S32 R132, R132 ;  /* 0x0000008400847245 */ /* 0x000fe40000201400 */
[----:B------:R-:W-:Y:S02]  /*1e5a0*/  FMNMX.FTZ R134, R83, R134, !PT ;  /* 0x0000008653867209 */ /* 0x000fe40007810000 */
[----:B------:R-:W-:Y:S01]  /*1e5b0*/  IADD3 R129, R131, 0xc9, RZ ;  /* 0x000000c983817810 */ /* 0x000fe20007ffe0ff */
[C---:B------:R-:W-:Y:S01]  /*1e5c0*/  FFMA.FTZ R95, R132.reuse, UR8, R95 ;  /* 0x00000008845f7c23 */ /* 0x040fe2000801005f */
[----:B------:R-:W-:Y:S01]  /*1e5d0*/  FFMA.FTZ R96, R132, UR8, R96 ;  /* 0x0000000884607c23 */ /* 0x000fe20008010060 */
[C---:B------:R-:W-:Y:S01]  /*1e5e0*/  FFMA.FTZ R97, R130.reuse, UR8, R97 ;  /* 0x0000000882617c23 */ /* 0x040fe20008010061 */
[----:B------:R-:W-:Y:S01]  /*1e5f0*/  FMNMX.FTZ R134, R85, R134, !PT ;  /* 0x0000008655867209 */ /* 0x000fe20007810000 */
[----:B------:R-:W-:Y:S01]  /*1e600*/  FFMA.FTZ R98, R130, UR8, R98 ;  /* 0x0000000882627c23 */ /* 0x000fe20008010062 */
[----:B------:R-:W-:Y:S02]  /*1e610*/  IADD3 R130, R131, 0xc1, RZ ;  /* 0x000000c183827810 */ /* 0x000fe40007ffe0ff */
        /* <DEDUP_REMOVED lines=9> */
[----:B------:R-:W-:Y:S01]  /*1e6b0*/  I2FP.F32.S32 R130, R129 ;  /* 0x0000008100827245 */ /* 0x000fe20000201400 */
[C---:B------:R-:W-:Y:S01]  /*1e6c0*/  FFMA.FTZ R101, R132.reuse, UR8, R101 ;  /* 0x0000000884657c23 */ /* 0x040fe20008010065 */
[----:B------:R-:W-:Y:S01]  /*1e6d0*/  FMNMX.FTZ R134, R95, R134, !PT ;  /* 0x000000865f867209 */ /* 0x000fe20007810000 */
[----:B------:R-:W-:Y:S01]  /*1e6e0*/  FFMA.FTZ R102, R132, UR8, R102 ;  /* 0x0000000884667c23 */ /* 0x000fe20008010066 */
[----:B------:R-:W-:Y:S01]  /*1e6f0*/  IADD3 R132, R131, 0xd1, RZ ;  /* 0x000000d183847810 */ /* 0x000fe20007ffe0ff */
[C---:B------:R-:W-:Y:S01]  /*1e700*/  FFMA.FTZ R103, R130.reuse, UR8, R103 ;  /* 0x0000000882677c23 */ /* 0x040fe20008010067 */
[----:B------:R-:W-:Y:S01]  /*1e710*/  FMNMX.FTZ R134, R97, R134, !PT ;  /* 0x0000008661867209 */ /* 0x000fe20007810000 */
        /* <DEDUP_REMOVED lines=19> */
[----:B------:R-:W-:Y:S01]  /*1e850*/  I2FP.F32.S32 R132, R132 ;  /* 0x0000008400847245 */ /* 0x000fe20000201400 */
[C---:B------:R-:W-:Y:S01]  /*1e860*/  FFMA.FTZ R111, R130.reuse, UR8, R111 ;  /* 0x00000008826f7c23 */ /* 0x040fe2000801006f */
[----:B------:R-:W-:Y:S01]  /*1e870*/  FFMA.FTZ R112, R130, UR8, R112 ;  /* 0x0000000882707c23 */ /* 0x000fe20008010070 */
[----:B------:R-:W-:Y:S02]  /*1e880*/  FMNMX.FTZ R134, R105, R134, !PT ;  /* 0x0000008669867209 */ /* 0x000fe40007810000 */
        /* <DEDUP_REMOVED lines=19> */
[----:B------:R-:W-:Y:S01]  /*1e9c0*/  IADD3 R129, R131, 0xf8, RZ ;  /* 0x000000f883817810 */ /* 0x000fe20007ffe0ff */
[----:B------:R-:W-:Y:S01]  /*1e9d0*/  FFMA.FTZ R120, R132, UR8, R120 ;  /* 0x0000000884787c23 */ /* 0x000fe20008010078 */
[----:B------:R-:W-:Y:S01]  /*1e9e0*/  FMNMX.FTZ R134, R117, R134, !PT ;  /* 0x0000008675867209 */ /* 0x000fe20007810000 */
[C---:B------:R-:W-:Y:S01]  /*1e9f0*/  FFMA.FTZ R121, R130.reuse, UR8, R121 ;  /* 0x0000000882797c23 */ /* 0x040fe20008010079 */
[----:B------:R-:W-:Y:S01]  /*1ea00*/  I2FP.F32.S32 R132, R129 ;  /* 0x0000008100847245 */ /* 0x000fe20000201400 */
[----:B------:R-:W-:Y:S01]  /*1ea10*/  FFMA.FTZ R122, R130, UR8, R122 ;  /* 0x00000008827a7c23 */ /* 0x000fe2000801007a */
[C---:B------:R-:W-:Y:S02]  /*1ea20*/  IADD3 R130, R131.reuse, 0xf1, RZ ;  /* 0x000000f183827810 */ /* 0x040fe40007ffe0ff */
[----:B------:R-:W-:Y:S02]  /*1ea30*/  IADD3 R131, R131, 0xf9, RZ ;  /* 0x000000f983837810 */ /* 0x000fe40007ffe0ff */
[----:B------:R-:W-:Y:S02]  /*1ea40*/  I2FP.F32.S32 R130, R130 ;  /* 0x0000008200827245 */ /* 0x000fe40000201400 */
[----:B------:R-:W-:Y:S02]  /*1ea50*/  FMNMX.FTZ R134, R119, R134, !PT ;  /* 0x0000008677867209 */ /* 0x000fe40007810000 */
[----:B------:R-:W-:Y:S01]  /*1ea60*/  FMNMX.FTZ R133, R64, R133, !PT ;  /* 0x0000008540857209 */ /* 0x000fe20007810000 */
[C---:B------:R-:W-:Y:S01]  /*1ea70*/  FFMA.FTZ R123, R130.reuse, UR8, R123 ;  /* 0x00000008827b7c23 */ /* 0x040fe2000801007b */
[----:B------:R-:W-:Y:S01]  /*1ea80*/  FMNMX.FTZ R134, R121, R134, !PT ;  /* 0x0000008679867209 */ /* 0x000fe20007810000 */
[----:B------:R-:W-:Y:S01]  /*1ea90*/  FFMA.FTZ R124, R130, UR8, R124 ;  /* 0x00000008827c7c23 */ /* 0x000fe2000801007c */
        /* <DEDUP_REMOVED lines=10> */
[----:B------:R-:W-:Y:S03]  /*1eb40*/  FMNMX.FTZ R133, R70, R133, !PT ;  /* 0x0000008546857209 */ /* 0x000fe60007810000 */
[----:B------:R-:W1:Y:S01]  /*1eb50*/  SHFL.BFLY PT, R130, R135, 0x2, 0x1f ;  /* 0x0c401f0087827f89 */ /* 0x000e6200000e0000 */
[----:B------:R-:W-:Y:S04]  /*1eb60*/  FMNMX.FTZ R133, R72, R133, !PT ;  /* 0x0000008548857209 */ /* 0x000fe80007810000 */
[----:B------:R-:W-:Y:S04]  /*1eb70*/  FMNMX.FTZ R133, R74, R133, !PT ;  /* 0x000000854a857209 */ /* 0x000fe80007810000 */
[----:B------:R-:W-:Y:S04]  /*1eb80*/  FMNMX.FTZ R133, R76, R133, !PT ;  /* 0x000000854c857209 */ /* 0x000fe80007810000 */
[----:B------:R-:W-:Y:S04]  /*1eb90*/  FMNMX.FTZ R133, R78, R133, !PT ;  /* 0x000000854e857209 */ /* 0x000fe80007810000 */
[----:B------:R-:W-:Y:S04]  /*1eba0*/  FMNMX.FTZ R133, R80, R133, !PT ;  /* 0x0000008550857209 */ /* 0x000fe80007810000 */
[----:B------:R-:W-:Y:S02]  /*1ebb0*/  FMNMX.FTZ R133, R82, R133, !PT ;  /* 0x0000008552857209 */ /* 0x000fe40007810000 */
[----:B-1----:R-:W-:Y:S02]  /*1ebc0*/  FMNMX.FTZ R136, R135, R130, !PT ;  /* 0x0000008287887209 */ /* 0x002fe40007810000 */
        /* <DEDUP_REMOVED lines=9> */
[----:B------:R-:W-:Y:S02]  /*1ec60*/  FMNMX.FTZ R133, R98, R133, !PT ;  /* 0x0000008562857209 */ /* 0x000fe40007810000 */
[C---:B------:R-:W-:Y:S01]  /*1ec70*/  FSETP.NEU.FTZ.AND P0, PT, R131.reuse, -INF , PT ;  /* 0xff8000008300780b */ /* 0x040fe20003f1d000 */
[----:B------:R-:W-:Y:S01]  /*1ec80*/  FMUL.FTZ R130, R131, UR4 ;  /* 0x0000000483827c20 */ /* 0x000fe20008410000 */
[----:B------:R-:W-:Y:S04]  /*1ec90*/  FMNMX.FTZ R133, R100, R133, !PT ;  /* 0x0000008564857209 */ /* 0x000fe80007810000 */
[----:B------:R-:W-:Y:S02]  /*1eca0*/  FSEL R130, R130, RZ, P0 ;  /* 0x000000ff82827208 */ /* 0x000fe40000000000 */
[----:B------:R-:W-:Y:S03]  /*1ecb0*/  FMNMX.FTZ R133, R102, R133, !PT ;  /* 0x0000008566857209 */ /* 0x000fe60007810000 */
        /* <DEDUP_REMOVED lines=58> */
[----:B------:R-:W-:Y:S01]  /*1f060*/  FMNMX.FTZ R133, R104, R133, !PT ;  /* 0x0000008568857209 */ /* 0x000fe20007810000 */
[--C-:B------:R-:W-:Y:S01]  /*1f070*/  FFMA.FTZ R238, R115, UR4, -R130.reuse ;  /* 0x0000000473ee7c23 */ /* 0x100fe20008010882 */
[--C-:B------:R-:W-:Y:S01]  /*1f080*/  FFMA.FTZ R73, R117, UR4, -R130.reuse ;  /* 0x0000000475497c23 */ /* 0x100fe20008010882 */
[--C-:B------:R-:W-:Y:S03]  /*1f090*/  FFMA.FTZ R240, R119, UR4, -R130.reuse ;  /* 0x0000000477f07c23 */ /* 0x100fe60008010882 */
[----:B------:R-:W-:Y:S01]  /*1f0a0*/  MUFU.EX2 R138, R138 ;  /* 0x0000008a008a7308 */ /* 0x000fe20000000800 */
[----:B------:R-:W-:Y:S01]  /*1f0b0*/  FMNMX.FTZ R133, R106, R133, !PT ;  /* 0x000000856a857209 */ /* 0x000fe20007810000 */
[--C-:B------:R-:W-:Y:S03]  /*1f0c0*/  FFMA.FTZ R123, R123, UR4, -R130.reuse ;  /* 0x000000047b7b7c23 */ /* 0x100fe60008010882 */
[----:B------:R-:W-:Y:S05]  /*1f0d0*/  FMNMX.FTZ R133, R108, R133, !PT ;  /* 0x000000856c857209 */ /* 0x000fea0007810000 */
[----:B------:R-:W-:Y:S01]  /*1f0e0*/  MUFU.EX2 R139, R139 ;  /* 0x0000008b008b7308 */ /* 0x000fe20000000800 */
[----:B------:R-:W-:Y:S04]  /*1f0f0*/  FMNMX.FTZ R133, R110, R133, !PT ;  /* 0x000000856e857209 */ /* 0x000fe80007810000 */
[----:B------:R-:W-:Y:S05]  /*1f100*/  FMNMX.FTZ R133, R112, R133, !PT ;  /* 0x0000008570857209 */ /* 0x000fea0007810000 */
[----:B------:R-:W-:Y:S01]  /*1f110*/  MUFU.EX2 R140, R140 ;  /* 0x0000008c008c7308 */ /* 0x000fe20000000800 */
[----:B------:R-:W-:Y:S04]  /*1f120*/  FMNMX.FTZ R133, R114, R133, !PT ;  /* 0x0000008572857209 */ /* 0x000fe80007810000 */
[----:B------:R-:W-:Y:S05]  /*1f130*/  FMNMX.FTZ R133, R116, R133, !PT ;  /* 0x0000008574857209 */ /* 0x000fea0007810000 */
[----:B------:R-:W-:Y:S01]  /*1f140*/  MUFU.EX2 R141, R141 ;  /* 0x0000008d008d7308 */ /* 0x000fe20000000800 */
[----:B------:R-:W-:Y:S01]  /*1f150*/  FMNMX.FTZ R129, R118, R133, !PT ;  /* 0x0000008576817209 */ /* 0x000fe20007810000 */
[----:B------:R-:W-:Y:S01]  /*1f160*/  FADD.FTZ R133, -R131, R173 ;  /* 0x000000ad83857221 */ /* 0x000fe20000010100 */
[----:B------:R-:W-:Y:S02]  /*1f170*/  MOV R173, R131 ;  /* 0x0000008300ad7202 */ /* 0x000fe40000000f00 */
[----:B------:R-:W-:Y:S01]  /*1f180*/  FMNMX.FTZ R129, R120, R129, !PT ;  /* 0x0000008178817209 */ /* 0x000fe20007810000 */
[----:B------:R-:W-:Y:S04]  /*1f190*/  FMUL.FTZ R135, R133, UR4 ;  /* 0x0000000485877c20 */ /* 0x000fe80008410000 */
[----:B------:R-:W-:Y:S01]  /*1f1a0*/  MUFU.EX2 R29, R29 ;  /* 0x0000001d001d7308 */ /* 0x000fe20000000800 */
[----:B------:R-:W-:Y:S04]  /*1f1b0*/  FMNMX.FTZ R129, R122, R129, !PT ;  /* 0x000000817a817209 */ /* 0x000fe80007810000 */
[----:B------:R-:W-:Y:S05]  /*1f1c0*/  FMNMX.FTZ R129, R124, R129, !PT ;  /* 0x000000817c817209 */ /* 0x000fea0007810000 */
[----:B------:R1:W2:Y:S01]  /*1f1d0*/  MUFU.EX2 R133, R135 ;  /* 0x0000008700857308 */ /* 0x0002a20000000800 */
[----:B------:R-:W-:Y:S04]  /*1f1e0*/  FMNMX.FTZ R129, R126, R129, !PT ;  /* 0x000000817e817209 */ /* 0x000fe80007810000 */
[----:B------:R-:W-:Y:S05]  /*1f1f0*/  FMNMX.FTZ R134, R128, R129, !PT ;  /* 0x0000008180867209 */ /* 0x000fea0007810000 */
[----:B------:R-:W-:Y:S01]  /*1f200*/  MUFU.EX2 R142, R142 ;  /* 0x0000008e008e7308 */ /* 0x000fe20000000800 */
[----:B------:R-:W3:Y:S09]  /*1f210*/  SHFL.BFLY PT, R129, R134, 0x2, 0x1f ;  /* 0x0c401f0086817f89 */ /* 0x000ef200000e0000 */
[----:B------:R-:W-:Y:S01]  /*1f220*/  MUFU.EX2 R31, R31 ;  /* 0x0000001f001f7308 */ /* 0x000fe20000000800 */
[----:B-1----:R-:W-:Y:S01]  /*1f230*/  FFMA.FTZ R135, R15, UR4, -R130 ;  /* 0x000000040f877c23 */ /* 0x002fe20008010882 */
[C---:B--2---:R-:W-:Y:S01]  /*1f240*/  FMUL.FTZ R188, R133.reuse, R188 ;  /* 0x000000bc85bc7220 */ /* 0x044fe20000410000 */
[C---:B------:R-:W-:Y:S01]  /*1f250*/  FMUL.FTZ R189, R133.reuse, R189 ;  /* 0x000000bd85bd7220 */ /* 0x040fe20000410000 */
[C---:B------:R-:W-:Y:S01]  /*1f260*/  FMUL.FTZ R184, R133.reuse, R184 ;  /* 0x000000b885b87220 */ /* 0x040fe20000410000 */
[C---:B------:R-:W-:Y:S01]  /*1f270*/  FMUL.FTZ R185, R133.reuse, R185 ;  /* 0x000000b985b97220 */ /* 0x040fe20000410000 */
[C---:B------:R-:W-:Y:S01]  /*1f280*/  FMUL.FTZ R180, R133.reuse, R180 ;  /* 0x000000b485b47220 */ /* 0x040fe20000410000 */
[C---:B------:R-:W-:Y:S03]  /*1f290*/  FMUL.FTZ R181, R133.reuse, R181 ;  /* 0x000000b585b57220 */ /* 0x040fe60000410000 */
[----:B------:R-:W-:Y:S01]  /*1f2a0*/  MUFU.EX2 R135, R135 ;  /* 0x0000008700877308 */ /* 0x000fe20000000800 */
[C---:B------:R-:W-:Y:S01]  /*1f2b0*/  FMUL.FTZ R176, R133.reuse, R176 ;  /* 0x000000b085b07220 */ /* 0x040fe20000410000 */
[----:B------:R-:W-:Y:S08]  /*1f2c0*/  FMUL.FTZ R177, R133, R177 ;  /* 0x000000b185b17220 */ /* 0x000ff00000410000 */
[----:B------:R-:W-:Y:S01]  /*1f2d0*/  MUFU.EX2 R144, R144 ;  /* 0x0000009000907308 */ /* 0x000fe20000000800 */
[----:B---3--:R-:W-:Y:S05]  /*1f2e0*/  FMNMX.FTZ R132, R134, R129, !PT ;  /* 0x0000008186847209 */ /* 0x008fea0007810000 */
[----:B------:R-:W1:Y:S04]  /*1f2f0*/  SHFL.BFLY PT, R129, R132, 0x1, 0x1f ;  /* 0x0c201f0084817f89 */ /* 0x000e6800000e0000 */
[----:B------:R-:W-:Y:S10]  /*1f300*/  MUFU.EX2 R33, R33 ;  /* 0x0000002100217308 */ /* 0x000ff40000000800 */
[----:B------:R-:W-:Y:S10]  /*1f310*/  MUFU.EX2 R146, R146 ;  /* 0x0000009200927308 */ /* 0x000ff40000000800 */
[----:B------:R-:W-:Y:S01]  /*1f320*/  MUFU.EX2 R35, R35 ;  /* 0x0000002300237308 */ /* 0x000fe20000000800 */
[----:B-1----:R-:W-:Y:S09]  /*1f330*/  FMNMX.FTZ R129, R132, R129, !PT ;  /* 0x0000008184817209 */ /* 0x002ff20007810000 */
[----:B------:R-:W-:Y:S01]  /*1f340*/  MUFU.EX2 R37, R37 ;  /* 0x0000002500257308 */ /* 0x000fe20000000800 */
[C---:B------:R-:W-:Y:S01]  /*1f350*/  FSETP.NEU.FTZ.AND P0, PT, R129.reuse, -INF , PT ;  /* 0xff8000008100780b */ /* 0x040fe20003f1d000 */
[C---:B------:R-:W-:Y:S01]  /*1f360*/  FADD.FTZ R134, -R129.reuse, R172 ;  /* 0x000000ac81867221 */ /* 0x040fe20000010100 */
[----:B------:R-:W-:Y:S01]  /*1f370*/  FMUL.FTZ R3, R129, UR4 ;  /* 0x0000000481037c20 */ /* 0x000fe20008410000 */
[--C-:B------:R-:W-:Y:S01]  /*1f380*/  FFMA.FTZ R172, R43, UR4, -R130.reuse ;  /* 0x000000042bac7c23 */ /* 0x100fe20008010882 */
[--C-:B------:R-:W-:Y:S05]  /*1f390*/  FFMA.FTZ R43, R57, UR4, -R130.reuse ;  /* 0x00000004392b7c23 */ /* 0x100fea0008010882 */
[----:B------:R-:W-:Y:S01]  /*1f3a0*/  MUFU.EX2 R202, R202 ;  /* 0x000000ca00ca7308 */ /* 0x000fe20000000800 */
[----:B------:R-:W-:Y:S01]  /*1f3b0*/  FMUL.FTZ R136, R134, UR4 ;  /* 0x0000000486887c20 */ /* 0x000fe20008410000 */
[--C-:B------:R-:W-:Y:S01]  /*1f3c0*/  FFMA.FTZ R134, R13, UR4, -R130.reuse ;  /* 0x000000040d867c23 */ /* 0x100fe20008010882 */
[----:B------:R-:W-:Y:S01]  /*1f3d0*/  FSEL R3, R3, RZ, P0 ;  /* 0x000000ff03037208 */ /* 0x000fe20000000000 */
[--C-:B------:R-:W-:Y:S01]  /*1f3e0*/  FFMA.FTZ R57, R85, UR4, -R130.reuse ;  /* 0x0000000455397c23 */ /* 0x100fe20008010882 */
[----:B------:R-:W-:Y:S05]  /*1f3f0*/  PLOP3.LUT P0, PT, PT, PT, UP0, 0x80, 0x0 ;  /* 0x000000000000781c */ /* 0x000fea0003f0f008 */
[----:B------:R-:W1:Y:S01]  /*1f400*/  MUFU.EX2 R132, R136 ;  /* 0x0000008800847308 */ /* 0x000e620000000800 */
[--C-:B------:R-:W-:Y:S01]  /*1f410*/  FFMA.FTZ R97, R4, UR4, -R3.reuse ;  /* 0x0000000404617c23 */ /* 0x100fe20008010803 */
[--C-:B------:R-:W-:Y:S01]  /*1f420*/  FFMA.FTZ R93, R6, UR4, -R3.reuse ;  /* 0x00000004065d7c23 */ /* 0x100fe20008010803 */
[--C-:B------:R-:W-:Y:S01]  /*1f430*/  FFMA.FTZ R252, R12, UR4, -R3.reuse ;  /* 0x000000040cfc7c23 */ /* 0x100fe20008010803 */
[----:B------:R-:W2:Y:S01]  /*1f440*/  LDSM.16.MT88.4 R4, [R198+0x5000] ;  /* 0x00500000c604783b */ /* 0x000ea20000004200 */
[--C-:B------:R-:W-:Y:S01]  /*1f450*/  FFMA.FTZ R250, R14, UR4, -R3.reuse ;  /* 0x000000040efa7c23 */ /* 0x100fe20008010803 */
[--C-:B------:R-:W-:Y:S01]  /*1f460*/  FFMA.FTZ R89, R8, UR4, -R3.reuse ;  /* 0x0000000408597c23 */ /* 0x100fe20008010803 */
[--C-:B------:R-:W-:Y:S03]  /*1f470*/  FFMA.FTZ R87, R10, UR4, -R3.reuse ;  /* 0x000000040a577c23 */ /* 0x100fe60008010803 */
[----:B------:R-:W-:Y:S01]  /*1f480*/  MUFU.EX2 R97, R97 ;  /* 0x0000006100617308 */ /* 0x000fe20000000800 */
[--C-:B------:R-:W-:Y:S01]  /*1f490*/  FFMA.FTZ R246, R22, UR4, -R3.reuse ;  /* 0x0000000416f67c23 */ /* 0x100fe20008010803 */
[--C-:B------:R-:W-:Y:S01]  /*1f4a0*/  FFMA.FTZ R81, R20, UR4, -R3.reuse ;  /* 0x0000000414517c23 */ /* 0x100fe20008010803 */
[--C-:B------:R-:W-:Y:S01]  /*1f4b0*/  FFMA.FTZ R20, R28, UR4, -R3.reuse ;  /* 0x000000041c147c23 */ /* 0x100fe20008010803 */
[----:B------:R-:W3:Y:S01]  /*1f4c0*/  LDSM.16.MT88.4 R12, [R197+0x5000] ;  /* 0x00500000c50c783b */ /* 0x000ee20000004200 */
[--C-:B------:R-:W-:Y:S01]  /*1f4d0*/  FFMA.FTZ R28, R30, UR4, -R3.reuse ;  /* 0x000000041e1c7c23 */ /* 0x100fe20008010803 */
[--C-:B------:R-:W-:Y:S01]  /*1f4e0*/  FFMA.FTZ R83, R16, UR4, -R3.reuse ;  /* 0x0000000410537c23 */ /* 0x100fe20008010803 */
[----:B------:R-:W-:Y:S03]  /*1f4f0*/  F2FP.F16.F32.PACK_AB R16, R147, R0 ;  /* 0x000000009310723e */ /* 0x000fe600000000ff */
[----:B------:R4:W-:Y:S01]  /*1f500*/  MUFU.EX2 R30, R20 ;  /* 0x00000014001e7308 */ /* 0x0009e20000000800 */
[C---:B-1----:R-:W-:Y:S01]  /*1f510*/  FMUL.FTZ R190, R132.reuse, R190 ;  /* 0x000000be84be7220 */ /* 0x042fe20000410000 */
[C---:B------:R-:W-:Y:S01]  /*1f520*/  FMUL.FTZ R191, R132.reuse, R191 ;  /* 0x000000bf84bf7220 */ /* 0x040fe20000410000 */
[C---:B------:R-:W-:Y:S01]  /*1f530*/  FMUL.FTZ R186, R132.reuse, R186 ;  /* 0x000000ba84ba7220 */ /* 0x040fe20000410000 */
[----:B------:R-:W1:Y:S01]  /*1f540*/  LDSM.16.MT88.4 R8, [R198+0x5400] ;  /* 0x00540000c608783b */ /* 0x000e620000004200 */
[C---:B------:R-:W-:Y:S01]  /*1f550*/  FMUL.FTZ R187, R132.reuse, R187 ;  /* 0x000000bb84bb7220 */ /* 0x040fe20000410000 */
[C---:B------:R-:W-:Y:S01]  /*1f560*/  FMUL.FTZ R182, R132.reuse, R182 ;  /* 0x000000b684b67220 */ /* 0x040fe20000410000 */
[C---:B------:R-:W-:Y:S03]  /*1f570*/  FMUL.FTZ R183, R132.reuse, R183 ;  /* 0x000000b784b77220 */ /* 0x040fe60000410000 */
[----:B------:R-:W-:Y:S01]  /*1f580*/  MUFU.EX2 R93, R93 ;  /* 0x0000005d005d7308 */ /* 0x000fe20000000800 */
[C---:B------:R-:W-:Y:S01]  /*1f590*/  FMUL.FTZ R178, R132.reuse, R178 ;  /* 0x000000b284b27220 */ /* 0x040fe20000410000 */
[----:B------:R-:W-:Y:S01]  /*1f5a0*/  FMUL.FTZ R179, R132, R179 ;  /* 0x000000b384b37220 */ /* 0x000fe20000410000 */
[----:B------:R-:W-:Y:S01]  /*1f5b0*/  FFMA.FTZ R136, R17, UR4, -R130 ;  /* 0x0000000411887c23 */ /* 0x000fe20008010882 */
[--C-:B------:R-:W-:Y:S01]  /*1f5c0*/  FFMA.FTZ R248, R18, UR4, -R3.reuse ;  /* 0x0000000412f87c23 */ /* 0x100fe20008010803 */
[----:B------:R-:W-:Y:S01]  /*1f5d0*/  F2FP.F16.F32.PACK_AB R18, R145, R244 ;  /* 0x000000f49112723e */ /* 0x000fe200000000ff */
[--C-:B------:R-:W-:Y:S01]  /*1f5e0*/  FFMA.FTZ R77, R24, UR4, -R3.reuse ;  /* 0x00000004184d7c23 */ /* 0x100fe20008010803 */
[----:B------:R-:W-:Y:S03]  /*1f5f0*/  F2FP.F16.F32.PACK_AB R24, R143, R242 ;  /* 0x000000f28f18723e */ /* 0x000fe600000000ff */
[----:B------:R-:W5:Y:S01]  /*1f600*/  MUFU.EX2 R89, R89 ;  /* 0x0000005900597308 */ /* 0x000f620000000800 */
[----:B----4-:R-:W4:Y:S01]  /*1f610*/  LDSM.16.MT88.4 R20, [R197+0x5400] ;  /* 0x00540000c514783b */ /* 0x010f220000004200 */
        /* <DEDUP_REMOVED lines=31> */
[----:B---3--:R-:W-:Y:S01]  /*1f810*/  F2FP.F16.F32.PACK_AB R17, R97, R2 ;  /* 0x000000026111723e */ /* 0x008fe200000000ff */
[----:B------:R-:W-:Y:S01]  /*1f820*/  FFMA.FTZ R0, R169, R133, R0 ;  /* 0x00000085a9007223 */ /* 0x000fe20000010000 */
[--C-:B------:R-:W-:Y:S01]  /*1f830*/  FFMA.FTZ R52, R74, UR4, -R3.reuse ;  /* 0x000000044a347c23 */ /* 0x100fe20008010803 */
[--C-:B------:R-:W-:Y:S01]  /*1f840*/  FFMA.FTZ R113, R76, UR4, -R3.reuse ;  /* 0x000000044c717c23 */ /* 0x100fe20008010803 */
[--C-:B------:R-:W-:Y:S01]  /*1f850*/  FFMA.FTZ R78, R78, UR4, -R3.reuse ;  /* 0x000000044e4e7c23 */ /* 0x100fe20008010803 */
[----:B------:R-:W-:Y:S01]  /*1f860*/  FADD.FTZ R147, R147, R0 ;  /* 0x0000000093937221 */ /* 0x000fe20000010000 */
[----:B------:R-:W-:Y:S03]  /*1f870*/  FFMA.FTZ R80, R80, UR4, -R3 ;  /* 0x0000000450507c23 */ /* 0x000fe60008010803 */
[----:B------:R-:W-:Y:S01]  /*1f880*/  MUFU.EX2 R250, R250 ;  /* 0x000000fa00fa7308 */ /* 0x000fe20000000800 */
[C---:B------:R-:W-:Y:S05]  /*1f890*/  HMMA.16816.F32 R188, R16.reuse, R4, R188 ;  /* 0x0000000410bc723c */ /* 0x040fea00000018bc */
[----:B------:R-:W-:Y:S01]  /*1f8a0*/  FFMA.FTZ R2, R171, R132, R2 ;  /* 0x00000084ab027223 */ /* 0x000fe20000010002 */
[C---:B------:R-:W-:Y:S03]  /*1f8b0*/  HMMA.16816.F32 R184, R16.reuse, R6, R184 ;  /* 0x0000000610b8723c */ /* 0x040fe600000018b8 */
[----:B------:R-:W3:Y:S01]  /*1f8c0*/  MUFU.EX2 R83, R83 ;  /* 0x0000005300537308 */ /* 0x000ee20000000800 */
[----:B------:R-:W5:Y:S01]  /*1f8d0*/  LDSM.16.MT88.4 R4, [R198+0x5800] ;  /* 0x00580000c604783b */ /* 0x000f620000004200 */
[----:B--2---:R-:W-:Y:S01]  /*1f8e0*/  F2FP.F16.F32.PACK_AB R25, R252, R87 ;  /* 0x00000057fc19723e */ /* 0x004fe200000000ff */
[C---:B------:R-:W-:Y:S07]  /*1f8f0*/  HMMA.16816.F32 R180, R16.reuse, R12, R180 ;  /* 0x0000000c10b4723c */ /* 0x040fee00000018b4 */
[----:B------:R-:W2:Y:S01]  /*1f900*/  MUFU.EX2 R136, R136 ;  /* 0x0000008800887308 */ /* 0x000ea20000000800 */
[----:B------:R-:W-:Y:S01]  /*1f910*/  FADD.FTZ R2, R97, R2 ;  /* 0x0000000261027221 */ /* 0x000fe20000010000 */
[----:B------:R-:W-:Y:S01]  /*1f920*/  HMMA.16816.F32 R176, R16, R14, R176 ;  /* 0x0000000e10b0723c */ /* 0x000fe200000018b0 */
[----:B------:R-:W5:Y:S07]  /*1f930*/  LDSM.16.MT88.4 R12, [R197+0x5800] ;  /* 0x00580000c50c783b */ /* 0x000f6e0000004200 */
[----:B------:R-:W-:Y:S03]  /*1f940*/  MUFU.EX2 R248, R248 ;  /* 0x000000f800f87308 */ /* 0x000fe60000000800 */
[----:B---3--:R-:W-:Y:S01]  /*1f950*/  F2FP.F16.F32.PACK_AB R27, R83, R250 ;  /* 0x000000fa531b723e */ /* 0x008fe200000000ff */
[----:B------:R-:W-:Y:S01]  /*1f960*/  FADD.FTZ R2, R93, R2 ;  /* 0x000000025d027221 */ /* 0x000fe20000010000 */
[----:B------:R-:W-:Y:S03]  /*1f970*/  F2FP.F16.F32.PACK_AB R18, R139, R138 ;  /* 0x0000008a8b12723e */ /* 0x000fe600000000ff */
[----:B------:R-:W-:Y:S01]  /*1f980*/  FADD.FTZ R2, R89, R2 ;  /* 0x0000000259027221 */ /* 0x000fe20000010000 */
[----:B------:R-:W-:Y:S01]  /*1f990*/  FADD.FTZ R244, R244, R147 ;  /* 0x00000093f4f47221 */ /* 0x000fe20000010000 */
[----:B------:R-:W3:Y:S01]  /*1f9a0*/  MUFU.EX2 R81, R81 ;  /* 0x0000005100517308 */ /* 0x000ee20000000800 */
[C---:B-1----:R-:W-:Y:S05]  /*1f9b0*/  HMMA.16816.F32 R188, R24.reuse, R8, R188 ;  /* 0x0000000818bc723c */ /* 0x042fea00000018bc */
[----:B--2---:R-:W-:Y:S01]  /*1f9c0*/  F2FP.F16.F32.PACK_AB R16, R137, R136 ;  /* 0x000000888910723e */ /* 0x004fe200000000ff */
[C---:B------:R-:W-:Y:S03]  /*1f9d0*/  HMMA.16816.F32 R184, R24.reuse, R10, R184 ;  /* 0x0000000a18b8723c */ /* 0x040fe600000018b8 */
[----:B------:R-:W-:Y:S01]  /*1f9e0*/  MUFU.EX2 R246, R246 ;  /* 0x000000f600f67308 */ /* 0x000fe20000000800 */
[----:B------:R-:W1:Y:S01]  /*1f9f0*/  LDSM.16.MT88.4 R8, [R198+0x5c00] ;  /* 0x005c0000c608783b */ /* 0x000e620000004200 */
[----:B------:R-:W-:Y:S01]  /*1fa00*/  FADD.FTZ R89, R87, R2 ;  /* 0x0000000257597221 */ /* 0x000fe20000010000 */
[C---:B----4-:R-:W-:Y:S07]  /*1fa10*/  HMMA.16816.F32 R180, R24.reuse, R20, R180 ;  /* 0x0000001418b4723c */ /* 0x050fee00000018b4 */
[----:B------:R-:W2:Y:S01]  /*1fa20*/  MUFU.EX2 R77, R77 ;  /* 0x0000004d004d7308 */ /* 0x000ea20000000800 */
[----:B---3--:R-:W-:Y:S01]  /*1fa30*/  F2FP.F16.F32.PACK_AB R17, R81, R248 ;  /* 0x000000f85111723e */ /* 0x008fe200000000ff */
[----:B------:R-:W-:Y:S01]  /*1fa40*/  HMMA.16816.F32 R176, R24, R22, R176 ;  /* 0x0000001618b0723c */ /* 0x000fe200000018b0 */
[----:B------:R-:W3:Y:S07]  /*1fa50*/  LDSM.16.MT88.4 R20, [R197+0x5c00] ;  /* 0x005c0000c514783b */ /* 0x000eee0000004200 */
[----:B------:R-:W4:Y:S03]  /*1fa60*/  MUFU.EX2 R75, R75 ;  /* 0x0000004b004b7308 */ /* 0x000f260000000800 */
[----:B------:R-:W-:Y:S01]  /*1fa70*/  FFMA.FTZ R87, R84, UR4, -R3 ;  /* 0x0000000454577c23 */ /* 0x000fe20008010803 */
[----:B------:R-:W-:Y:S01]  /*1fa80*/  F2FP.F16.F32.PACK_AB R24, R141, R140 ;  /* 0x0000008c8d18723e */ /* 0x000fe200000000ff */
[----:B------:R-:W-:Y:S01]  /*1fa90*/  FADD.FTZ R89, R252, R89 ;  /* 0x00000059fc597221 */ /* 0x000fe20000010000 */
[----:B------:R-:W-:Y:S03]  /*1faa0*/  F2FP.F16.F32.PACK_AB R26, R142, R29 ;  /* 0x0000001d8e1a723e */ /* 0x000fe600000000ff */
[----:B------:R-:W-:Y:S01]  /*1fab0*/  FADD.FTZ R250, R250, R89 ;  /* 0x00000059fafa7221 */ /* 0x000fe20000010000 */
[----:B------:R-:W-:Y:S01]  /*1fac0*/  MUFU.EX2 R28, R28 ;  /* 0x0000001c001c7308 */ /* 0x000fe20000000800 */
[----:B--2---:R-:W-:Y:S01]  /*1fad0*/  F2FP.F16.F32.PACK_AB R19, R77, R246 ;  /* 0x000000f64d13723e */ /* 0x004fe200000000ff */
[----:B------:R-:W-:Y:S01]  /*1fae0*/  FFMA.FTZ R89, R88, UR4, -R3 ;  /* 0x0000000458597c23 */ /* 0x000fe20008010803 */
[----:B------:R-:W-:Y:S01]  /*1faf0*/  FADD.FTZ R83, R83, R250 ;  /* 0x000000fa53537221 */ /* 0x000fe20000010000 */
[----:B------:R-:W-:Y:S01]  /*1fb00*/  FADD.FTZ R145, R145, R244 ;  /* 0x000000f491917221 */ /* 0x000fe20000010000 */
[----:B------:R-:W-:Y:S02]  /*1fb10*/  FFMA.FTZ R2, R121, UR4, -R130 ;  /* 0x0000000479027c23 */ /* 0x000fe40008010882 */
[----:B------:R-:W-:Y:S03]  /*1fb20*/  FADD.FTZ R248, R248, R83 ;  /* 0x00000053f8f87221 */ /* 0x000fe60000010000 */
[----:B------:R-:W2:Y:S01]  /*1fb30*/  MUFU.EX2 R79, R79 ;  /* 0x0000004f004f7308 */ /* 0x000ea20000000800 */
[C---:B-----5:R-:W-:Y:S05]  /*1fb40*/  HMMA.16816.F32 R188, R16.reuse, R4, R188 ;  /* 0x0000000410bc723c */ /* 0x060fea00000018bc */
[----:B----4-:R-:W-:Y:S01]  /*1fb50*/  F2FP.F16.F32.PACK_AB R25, R30, R75 ;  /* 0x0000004b1e19723e */ /* 0x010fe200000000ff */
[C---:B------:R-:W-:Y:S03]  /*1fb60*/  HMMA.16816.F32 R184, R16.reuse, R6, R184 ;  /* 0x0000000610b8723c */ /* 0x040fe600000018b8 */
[----:B------:R-:W-:Y:S01]  /*1fb70*/  MUFU.EX2 R32, R32 ;  /* 0x0000002000207308 */ /* 0x000fe20000000800 */
[----:B------:R-:W4:Y:S01]  /*1fb80*/  LDSM.16.MT88.4 R4, [R198+0x6000] ;  /* 0x00600000c604783b */ /* 0x000f220000004200 */
[----:B------:R-:W-:Y:S01]  /*1fb90*/  FADD.FTZ R81, R81, R248 ;  /* 0x000000f851517221 */ /* 0x000fe20000010000 */
[C---:B------:R-:W-:Y:S07]  /*1fba0*/  HMMA.16816.F32 R180, R16.reuse, R12, R180 ;  /* 0x0000000c10b4723c */ /* 0x040fee00000018b4 */
[----:B------:R-:W5:Y:S01]  /*1fbb0*/  MUFU.EX2 R85, R85 ;  /* 0x0000005500557308 */ /* 0x000f620000000800 */
[----:B--2---:R-:W-:Y:S01]  /*1fbc0*/  F2FP.F16.F32.PACK_AB R27, R79, R28 ;  /* 0x0000001c4f1b723e */ /* 0x004fe200000000ff */
[----:B------:R-:W-:Y:S01]  /*1fbd0*/  HMMA.16816.F32 R176, R16, R14, R176 ;  /* 0x0000000e10b0723c */ /* 0x000fe200000018b0 */
[----:B------:R-:W2:Y:S07]  /*1fbe0*/  LDSM.16.MT88.4 R12, [R197+0x6000] ;  /* 0x00600000c50c783b */ /* 0x000eae0000004200 */
[----:B------:R-:W-:Y:S01]  /*1fbf0*/  MUFU.EX2 R34, R34 ;  /* 0x0000002200227308 */ /* 0x000fe20000000800 */
[C---:B-1----:R-:W-:Y:S05]  /*1fc00*/  HMMA.16816.F32 R188, R24.reuse, R8, R188 ;  /* 0x0000000818bc723c */ /* 0x042fea00000018bc */
[----:B------:R-:W-:Y:S01]  /*1fc10*/  F2FP.F16.F32.PACK_AB R16, R144, R31 ;  /* 0x0000001f9010723e */ /* 0x000fe200000000ff */
[C---:B------:R-:W-:Y:S03]  /*1fc20*/  HMMA.16816.F32 R184, R24.reuse, R10, R184 ;  /* 0x0000000a18b8723c */ /* 0x040fe600000018b8 */
[----:B------:R-:W1:Y:S01]  /*1fc30*/  MUFU.EX2 R91, R91 ;  /* 0x0000005b005b7308 */ /* 0x000e620000000800 */
[----:B------:R-:W2:Y:S01]  /*1fc40*/  LDSM.16.MT88.4 R8, [R198+0x6400] ;  /* 0x00640000c608783b */ /* 0x000ea20000004200 */
[----:B------:R-:W-:Y:S01]  /*1fc50*/  F2FP.F16.F32.PACK_AB R18, R146, R33 ;  /* 0x000000219212723e */ /* 0x000fe200000000ff */
[C---:B---3--:R-:W-:Y:S07]  /*1fc60*/  HMMA.16816.F32 R180, R24.reuse, R20, R180 ;  /* 0x0000001418b4723c */ /* 0x048fee00000018b4 */
[----:B------:R-:W3:Y:S01]  /*1fc70*/  MUFU.EX2 R172, R172 ;  /* 0x000000ac00ac7308 */ /* 0x000ee20000000800 */
[----:B-----5:R-:W-:Y:S01]  /*1fc80*/  F2FP.F16.F32.PACK_AB R17, R85, R32 ;  /* 0x000000205511723e */ /* 0x020fe200000000ff */
[----:B------:R-:W-:Y:S01]  /*1fc90*/  HMMA.16816.F32 R176, R24, R22, R176 ;  /* 0x0000001618b0723c */ /* 0x000fe200000018b0 */
[----:B------:R-:W5:Y:S07]  /*1fca0*/  LDSM.16.MT88.4 R20, [R197+0x6400] ;  /* 0x00640000c514783b */ /* 0x000f6e0000004200 */
[----:B------:R-:W-:Y:S03]  /*1fcb0*/  MUFU.EX2 R36, R36 ;  /* 0x0000002400247308 */ /* 0x000fe60000000800 */
[----:B-1----:R-:W-:Y:S01]  /*1fcc0*/  F2FP.F16.F32.PACK_AB R19, R91, R34 ;  /* 0x000000225b13723e */ /* 0x002fe200000000ff */
[----:B------:R-:W-:Y:S01]  /*1fcd0*/  FADD.FTZ R246, R246, R81 ;  /* 0x00000051f6f67221 */ /* 0x000fe20000010000 */
[----:B------:R-:W-:Y:S03]  /*1fce0*/  F2FP.F16.F32.PACK_AB R26, R202, R37 ;  /* 0x00000025ca1a723e */ /* 0x000fe600000000ff */
[----:B------:R-:W-:Y:S01]  /*1fcf0*/  FADD.FTZ R246, R77, R246 ;  /* 0x000000f64df67221 */ /* 0x000fe20000010000 */
[----:B------:R-:W-:Y:S01]  /*1fd00*/  FADD.FTZ R242, R242, R145 ;  /* 0x00000091f2f27221 */ /* 0x000fe20000010000 */
[----:B------:R-:W1:Y:S01]  /*1fd10*/  MUFU.EX2 R95, R95 ;  /* 0x0000005f005f7308 */ /* 0x000e620000000800 */
[C---:B----4-:R-:W-:Y:S05]  /*1fd20*/  HMMA.16816.F32 R188, R16.reuse, R4, R188 ;  /* 0x0000000410bc723c */ /* 0x050fea00000018bc */
[----:B---3--:R-:W-:Y:S01]  /*1fd30*/  F2FP.F16.F32.PACK_AB R24, R172, R35 ;  /* 0x00000023ac18723e */ /* 0x008fe200000000ff */
[C---:B------:R-:W-:Y:S03]  /*1fd40*/  HMMA.16816.F32 R184, R16.reuse, R6, R184 ;  /* 0x0000000610b8723c */ /* 0x040fe600000018b8 */
[----:B------:R-:W-:Y:S01]  /*1fd50*/  MUFU.EX2 R38, R38 ;  /* 0x0000002600267308 */ /* 0x000fe20000000800 */
[----:B------:R-:W3:Y:S01]  /*1fd60*/  LDSM.16.MT88.4 R4, [R198+0x6800] ;  /* 0x00680000c604783b */ /* 0x000ee20000004200 */
[----:B------:R-:W-:Y:S01]  /*1fd70*/  FADD.FTZ R75, R75, R246 ;  /* 0x000000f64b4b7221 */ /* 0x000fe20000010000 */
[C---:B--2---:R-:W-:Y:S07]  /*1fd80*/  HMMA.16816.F32 R180, R16.reuse, R12, R180 ;  /* 0x0000000c10b4723c */ /* 0x044fee00000018b4 */
[----:B------:R-:W2:Y:S01]  /*1fd90*/  MUFU.EX2 R99, R99 ;  /* 0x0000006300637308 */ /* 0x000ea20000000800 */
[----:B-1----:R-:W-:Y:S01]  /*1fda0*/  F2FP.F16.F32.PACK_AB R25, R95, R36 ;  /* 0x000000245f19723e */ /* 0x002fe200000000ff */
[----:B------:R-:W-:Y:S01]  /*1fdb0*/  HMMA.16816.F32 R176, R16, R14, R176 ;  /* 0x0000000e10b0723c */ /* 0x000fe200000018b0 */
[----:B------:R-:W1:Y:S07]  /*1fdc0*/  LDSM.16.MT88.4 R12, [R197+0x6800] ;  /* 0x00680000c50c783b */ /* 0x000e6e0000004200 */
[----:B------:R-:W-:Y:S03]  /*1fdd0*/  MUFU.EX2 R39, R39 ;  /* 0x0000002700277308 */ /* 0x000fe60000000800 */
[----:B------:R-:W-:Y:S01]  /*1fde0*/  FADD.FTZ R75, R30, R75 ;  /* 0x0000004b1e4b7221 */ /* 0x000fe20000010000 */
[----:B------:R-:W-:Y:S01]  /*1fdf0*/  FFMA.FTZ R30, R108, UR4, -R3 ;  /* 0x000000046c1e7c23 */ /* 0x000fe20008010803 */
[----:B------:R-:W-:Y:S02]  /*1fe00*/  FADD.FTZ R143, R143, R242 ;  /* 0x000000f28f8f7221 */ /* 0x000fe40000010000 */
[----:B------:R-:W-:Y:S02]  /*1fe10*/  FADD.FTZ R28, R28, R75 ;  /* 0x0000004b1c1c7221 */ /* 0x000fe40000010000 */
[----:B------:R-:W-:Y:S01]  /*1fe20*/  FADD.FTZ R134, R134, R143 ;  /* 0x0000008f86867221 */ /* 0x000fe20000010000 */
[----:B------:R-:W4:Y:S01]  /*1fe30*/  MUFU.EX2 R204, R204 ;  /* 0x000000cc00cc7308 */ /* 0x000f220000000800 */
[----:B--2---:R-:W-:Y:S01]  /*1fe40*/  F2FP.F16.F32.PACK_AB R27, R99, R38 ;  /* 0x00000026631b723e */ /* 0x004fe200000000ff */
[----:B------:R-:W-:Y:S01]  /*1fe50*/  FADD.FTZ R79, R79, R28 ;  /* 0x0000001c4f4f7221 */ /* 0x000fe20000010000 */
[----:B------:R-:W-:Y:S01]  /*1fe60*/  FFMA.FTZ R28, R102, UR4, -R3 ;  /* 0x00000004661c7c23 */ /* 0x000fe20008010803 */
[----:B------:R-:W-:Y:S02]  /*1fe70*/  FADD.FTZ R135, R135, R134 ;  /* 0x0000008687877221 */ /* 0x000fe40000010000 */
[----:B------:R-:W-:Y:S04]  /*1fe80*/  FADD.FTZ R32, R32, R79 ;  /* 0x0000004f20207221 */ /* 0x000fe80000010000 */
[----:B------:R-:W-:Y:S01]  /*1fe90*/  MUFU.EX2 R41, R41 ;  /* 0x0000002900297308 */ /* 0x000fe20000000800 */
[C---:B------:R-:W-:Y:S05]  /*1fea0*/  HMMA.16816.F32 R188, R24.reuse, R8, R188 ;  /* 0x0000000818bc723c */ /* 0x040fea00000018bc */
[----:B------:R-:W-:Y:S01]  /*1feb0*/  FADD.FTZ R85, R85, R32 ;  /* 0x0000002055557221 */ /* 0x000fe20000010000 */
[C---:B------:R-:W-:Y:S03]  /*1fec0*/  HMMA.16816.F32 R184, R24.reuse, R10, R184 ;  /* 0x0000000a18b8723c */ /* 0x040fe600000018b8 */
[----:B------:R-:W2:Y:S01]  /*1fed0*/  MUFU.EX2 R206, R206 ;  /* 0x000000ce00ce7308 */ /* 0x000ea20000000800 */
[----:B------:R-:W1:Y:S01]  /*1fee0*/  LDSM.16.MT88.4 R8, [R198+0x6c00] ;  /* 0x006c0000c608783b */ /* 0x000e620000004200 */
[----:B----4-:R-:W-:Y:S01]  /*1fef0*/  F2FP.F16.F32.PACK_AB R16, R204, R39 ;  /* 0x00000027cc10723e */ /* 0x010fe200000000ff */
[C---:B-----5:R-:W-:Y:S07]  /*1ff00*/  HMMA.16816.F32 R180, R24.reuse, R20, R180 ;  /* 0x0000001418b4723c */ /* 0x060fee00000018b4 */
[----:B------:R-:W-:Y:S01]  /*1ff10*/  MUFU.EX2 R40, R40 ;  /* 0x0000002800287308 */ /* 0x000fe20000000800 */
[----:B------:R-:W-:Y:S01]  /*1ff20*/  FFMA.FTZ R32, R110, UR4, -R3 ;  /* 0x000000046e207c23 */ /* 0x000fe20008010803 */
[----:B------:R-:W-:Y:S01]  /*1ff30*/  HMMA.16816.F32 R176, R24, R22, R176 ;  /* 0x0000001618b0723c */ /* 0x000fe200000018b0 */
[----:B------:R-:W4:Y:S07]  /*1ff40*/  LDSM.16.MT88.4 R20, [R197+0x6c00] ;  /* 0x006c0000c514783b */ /* 0x000f2e0000004200 */
        /* <DEDUP_REMOVED lines=9> */
[----:B------:R-:W-:Y:S03]  /*1ffe0*/  FADD.FTZ R36, R36, R91 ;  /* 0x0000005b24247221 */ /* 0x000fe60000010000 */
[----:B------:R-:W-:Y:S01]  /*1fff0*/  FADD.FTZ R139, R139, R138 ;  /* 0x0000008a8b8b7221 */ /* 0x000fe20000010000 */
[----:B------:R-:W-:Y:S03]  /*20000*/  FADD.FTZ R95, R95, R36 ;  /* 0x000000245f5f7221 */ /* 0x000fe60000010000 */
[----:B------:R-:W2:Y:S01]  /*20010*/  MUFU.EX2 R103, R103 ;  /* 0x0000006700677308 */ /* 0x000ea20000000800 */
[----:B-----5:R-:W-:Y:S01]  /*20020*/  F2FP.F16.F32.PACK_AB R17, R101, R40 ;  /* 0x000000286511723e */ /* 0x020fe200000000ff */
[----:B------:R-:W-:Y:S01]  /*20030*/  FFMA.FTZ R36, R122, UR4, -R3 ;  /* 0x000000047a247c23 */ /* 0x000fe20008010803 */
[----:B------:R-:W-:Y:S04]  /*20040*/  FADD.FTZ R38, R38, R95 ;  /* 0x0000005f26267221 */ /* 0x000fe80000010000 */
[----:B------:R-:W-:Y:S03]  /*20050*/  FADD.FTZ R99, R99, R38 ;  /* 0x0000002663637221 */ /* 0x000fe60000010000 */
[----:B------:R-:W-:Y:S01]  /*20060*/  MUFU.EX2 R43, R43 ;  /* 0x0000002b002b7308 */ /* 0x000fe20000000800 */
[----:B------:R-:W-:Y:S01]  /*20070*/  FFMA.FTZ R38, R126, UR4, -R3 ;  /* 0x000000047e267c23 */ /* 0x000fe20008010803 */
[----:B------:R-:W-:Y:S04]  /*20080*/  FADD.FTZ R40, R40, R99 ;  /* 0x0000006328287221 */ /* 0x000fe80000010000 */
[----:B------:R-:W-:Y:S04]  /*20090*/  FADD.FTZ R101, R101, R40 ;  /* 0x0000002865657221 */ /* 0x000fe80000010000 */
[----:B------:R-:W5:Y:S01]  /*200a0*/  MUFU.EX2 R208, R208 ;  /* 0x000000d000d07308 */ /* 0x000f620000000800 */
[C---:B--2---:R-:W-:Y:S01]  /*200b0*/  F2FP.F16.F32.PACK_AB R19, R103.reuse, R42 ;  /* 0x0000002a6713723e */ /* 0x044fe200000000ff */
[----:B------:R-:W-:Y:S04]  /*200c0*/  FADD.FTZ R42, R42, R101 ;  /* 0x000000652a2a7221 */ /* 0x000fe80000010000 */
[----:B------:R-:W-:Y:S04]  /*200d0*/  FADD.FTZ R103, R103, R42 ;  /* 0x0000002a67677221 */ /* 0x000fe80000010000 */
[----:B------:R-:W-:Y:S01]  /*200e0*/  MUFU.EX2 R45, R45 ;  /* 0x0000002d002d7308 */ /* 0x000fe20000000800 */
[C---:B---3--:R-:W-:Y:S06]  /*200f0*/  HMMA.16816.F32 R188, R16.reuse, R4, R188 ;  /* 0x0000000410bc723c */ /* 0x048fec00000018bc */
[C---:B------:R-:W-:Y:S03]  /*20100*/  HMMA.16816.F32 R184, R16.reuse, R6, R184 ;  /* 0x0000000610b8723c */ /* 0x040fe600000018b8 */
[----:B------:R-:W2:Y:S01]  /*20110*/  MUFU.EX2 R210, R210 ;  /* 0x000000d200d27308 */ /* 0x000ea20000000800 */
[----:B------:R-:W3:Y:S01]  /*20120*/  LDSM.16.MT88.4 R4, [R198+0x7000] ;  /* 0x00700000c604783b */ /* 0x000ee20000004200 */
[----:B-----5:R-:W-:Y:S01]  /*20130*/  F2FP.F16.F32.PACK_AB R24, R208, R43 ;  /* 0x0000002bd018723e */ /* 0x020fe200000000ff */
[C---:B-1----:R-:W-:Y:S07]  /*20140*/  HMMA.16816.F32 R180, R16.reuse, R12, R180 ;  /* 0x0000000c10b4723c */ /* 0x042fee00000018b4 */
[----:B------:R-:W-:Y:S01]  /*20150*/  MUFU.EX2 R44, R44 ;  /* 0x0000002c002c7308 */ /* 0x000fe20000000800 */
[----:B------:R-:W-:Y:S01]  /*20160*/  HMMA.16816.F32 R176, R16, R14, R176 ;  /* 0x0000000e10b0723c */ /* 0x000fe200000018b0 */
[----:B------:R-:W1:Y:S08]  /*20170*/  LDSM.16.MT88.4 R12, [R197+0x7000] ;  /* 0x00700000c50c783b */ /* 0x000e700000004200 */
[----:B------:R-:W5:Y:S02]  /*20180*/  MUFU.EX2 R105, R105 ;  /* 0x0000006900697308 */ /* 0x000f640000000800 */
[----:B--2---:R-:W-:Y:S08]  /*20190*/  F2FP.F16.F32.PACK_AB R26, R210, R45 ;  /* 0x0000002dd21a723e */ /* 0x004ff000000000ff */
[----:B------:R-:W-:Y:S10]  /*201a0*/  MUFU.EX2 R46, R46 ;  /* 0x0000002e002e7308 */ /* 0x000ff40000000800 */
[----:B------:R-:W2:Y:S01]  /*201b0*/  MUFU.EX2 R107, R107 ;  /* 0x0000006b006b7308 */ /* 0x000ea20000000800 */
[C---:B-----5:R-:W-:Y:S01]  /*201c0*/  F2FP.F16.F32.PACK_AB R25, R105.reuse, R44 ;  /* 0x0000002c6919723e */ /* 0x060fe200000000ff */
[----:B------:R-:W-:Y:S04]  /*201d0*/  FADD.FTZ R44, R44, R103 ;  /* 0x000000672c2c7221 */ /* 0x000fe80000010000 */
[----:B------:R-:W-:Y:S04]  /*201e0*/  FADD.FTZ R105, R105, R44 ;  /* 0x0000002c69697221 */ /* 0x000fe80000010000 */
[----:B------:R-:W-:Y:S10]  /*201f0*/  MUFU.EX2 R47, R47 ;  /* 0x0000002f002f7308 */ /* 0x000ff40000000800 */
[----:B------:R-:W5:Y:S01]  /*20200*/  MUFU.EX2 R214, R214 ;  /* 0x000000d600d67308 */ /* 0x000f620000000800 */
[C---:B--2---:R-:W-:Y:S01]  /*20210*/  F2FP.F16.F32.PACK_AB R27, R107.reuse, R46 ;  /* 0x0000002e6b1b723e */ /* 0x044fe200000000ff */
[----:B------:R-:W-:Y:S04]  /*20220*/  FADD.FTZ R46, R46, R105 ;  /* 0x000000692e2e7221 */ /* 0x000fe80000010000 */
[----:B------:R-:W-:Y:S04]  /*20230*/  FADD.FTZ R107, R107, R46 ;  /* 0x0000002e6b6b7221 */ /* 0x000fe80000010000 */
[----:B------:R-:W-:Y:S01]  /*20240*/  MUFU.EX2 R49, R49 ;  /* 0x0000003100317308 */ /* 0x000fe20000000800 */
[C---:B------:R-:W-:Y:S06]  /*20250*/  HMMA.16816.F32 R188, R24.reuse, R8, R188 ;  /* 0x0000000818bc723c */ /* 0x040fec00000018bc */
[C---:B------:R-:W-:Y:S03]  /*20260*/  HMMA.16816.F32 R184, R24.reuse, R10, R184 ;  /* 0x0000000a18b8723c */ /* 0x040fe600000018b8 */
[----:B------:R-:W2:Y:S01]  /*20270*/  MUFU.EX2 R216, R216 ;  /* 0x000000d800d87308 */ /* 0x000ea20000000800 */
[----:B------:R-:W1:Y:S01]  /*20280*/  LDSM.16.MT88.4 R8, [R198+0x7400] ;  /* 0x00740000c608783b */ /* 0x000e620000004200 */
[----:B-----5:R-:W-:Y:S01]  /*20290*/  F2FP.F16.F32.PACK_AB R16, R214, R47 ;  /* 0x0000002fd610723e */ /* 0x020fe200000000ff */
[C---:B----4-:R-:W-:Y:S07]  /*202a0*/  HMMA.16816.F32 R180, R24.reuse, R20, R180 ;  /* 0x0000001418b4723c */ /* 0x050fee00000018b4 */
[----:B------:R-:W-:Y:S01]  /*202b0*/  MUFU.EX2 R48, R48 ;  /* 0x0000003000307308 */ /* 0x000fe20000000800 */
[----:B------:R-:W-:Y:S01]  /*202c0*/  HMMA.16816.F32 R176, R24, R22, R176 ;  /* 0x0000001618b0723c */ /* 0x000fe200000018b0 */
[----:B------:R-:W4:Y:S08]  /*202d0*/  LDSM.16.MT88.4 R20, [R197+0x7400] ;  /* 0x00740000c514783b */ /* 0x000f300000004200 */
        /* <DEDUP_REMOVED lines=20> */
[----:B------:R-:W-:Y:S09]  /*20420*/  HMMA.16816.F32 R176, R16, R14, R176 ;  /* 0x0000000e10b0723c */ /* 0x000ff200000018b0 */
[----:B------:R-:W1:Y:S02]  /*20430*/  MUFU.EX2 R113, R113 ;  /* 0x0000007100717308 */ /* 0x000e640000000800 */
[----:B--2---:R-:W-:Y:S01]  /*20440*/  F2FP.F16.F32.PACK_AB R26, R220, R53 ;  /* 0x00000035dc1a723e */ /* 0x004fe200000000ff */
[----:B------:R-:W-:Y:S04]  /*20450*/  FADD.FTZ R16, R140, R139 ;  /* 0x0000008b8c107221 */ /* 0x000fe80000010000 */
[----:B------:R-:W-:Y:S03]  /*20460*/  FADD.FTZ R16, R141, R16 ;  /* 0x000000108d107221 */ /* 0x000fe60000010000 */
[----:B------:R-:W-:Y:S01]  /*20470*/  MUFU.EX2 R0, R78 ;  /* 0x0000004e00007308 */ /* 0x000fe20000000800 */
[----:B------:R-:W-:Y:S02]  /*20480*/  FADD.FTZ R29, R29, R16 ;  /* 0x000000101d1d7221 */ /* 0x000fe40000010000 */
[----:B------:R-:W-:Y:S02]  /*20490*/  LDSM.16.MT88.4 R16, [R198+0x7c00] ;  /* 0x007c0000c610783b */ /* 0x000fe40000004200 */
[----:B------:R-:W-:Y:S01]  /*204a0*/  FADD.FTZ R142, R142, R29 ;  /* 0x0000001d8e8e7221 */ /* 0x000fe20000010000 */
[----:B------:R-:W-:Y:S04]  /*204b0*/  FFMA.FTZ R29, R104, UR4, -R3 ;  /* 0x00000004681d7c23 */ /* 0x000fe80008010803 */
[----:B------:R-:W2:Y:S01]  /*204c0*/  MUFU.EX2 R93, R80 ;  /* 0x00000050005d7308 */ /* 0x000ea20000000800 */
[----:B-1----:R-:W-:Y:S01]  /*204d0*/  F2FP.F16.F32.PACK_AB R25, R113, R52 ;  /* 0x000000347119723e */ /* 0x002fe200000000ff */
[----:B------:R-:W-:Y:S01]  /*204e0*/  FADD.FTZ R31, R31, R142 ;  /* 0x0000008e1f1f7221 */ /* 0x000fe20000010000 */
[----:B------:R-:W-:Y:S03]  /*204f0*/  FADD.FTZ R52, R52, R111 ;  /* 0x0000006f34347221 */ /* 0x000fe60000010000 */
[----:B------:R-:W-:Y:S01]  /*20500*/  FADD.FTZ R144, R144, R31 ;  /* 0x0000001f90907221 */ /* 0x000fe20000010000 */
[----:B------:R-:W-:Y:S03]  /*20510*/  FFMA.FTZ R31, R106, UR4, -R3 ;  /* 0x000000046a1f7c23 */ /* 0x000fe60008010803 */
[----:B------:R-:W-:Y:S01]  /*20520*/  MUFU.EX2 R55, R55 ;  /* 0x0000003700377308 */ /* 0x000fe20000000800 */
[----:B------:R-:W-:Y:S01]  /*20530*/  FADD.FTZ R113, R113, R52 ;  /* 0x0000003471717221 */ /* 0x000fe20000010000 */
[----:B------:R-:W-:Y:S04]  /*20540*/  FADD.FTZ R33, R33, R144 ;  /* 0x0000009021217221 */ /* 0x000fe80000010000 */
[----:B------:R-:W-:Y:S01]  /*20550*/  FADD.FTZ R146, R146, R33 ;  /* 0x0000002192927221 */ /* 0x000fe20000010000 */
[----:B------:R-:W-:Y:S03]  /*20560*/  FFMA.FTZ R33, R112, UR4, -R3 ;  /* 0x0000000470217c23 */ /* 0x000fe60008010803 */
[----:B------:R-:W1:Y:S01]  /*20570*/  MUFU.EX2 R222, R222 ;  /* 0x000000de00de7308 */ /* 0x000e620000000800 */
[----:B--2---:R-:W-:Y:S01]  /*20580*/  F2FP.F16.F32.PACK_AB R27, R93, R0 ;  /* 0x000000005d1b723e */ /* 0x004fe200000000ff */
        /* <DEDUP_REMOVED lines=8> */
[----:B------:R-:W2:Y:S01]  /*20610*/  MUFU.EX2 R224, R224 ;  /* 0x000000e000e07308 */ /* 0x000ea20000000800 */
[----:B------:R-:W5:Y:S01]  /*20620*/  LDSM.16.MT88.4 R8, [R197+0x7800] ;  /* 0x00780000c508783b */ /* 0x000f620000004200 */
[----:B-1----:R-:W-:Y:S01]  /*20630*/  F2FP.F16.F32.PACK_AB R12, R222, R55 ;  /* 0x00000037de0c723e */ /* 0x002fe200000000ff */
[C---:B----4-:R-:W-:Y:S07]  /*20640*/  HMMA.16816.F32 R180, R24.reuse, R20, R180 ;  /* 0x0000001418b4723c */ /* 0x050fee00000018b4 */
[----:B------:R-:W-:Y:S01]  /*20650*/  MUFU.EX2 R54, R54 ;  /* 0x0000003600367308 */ /* 0x000fe20000000800 */
[----:B------:R-:W-:Y:S01]  /*20660*/  MOV R172, R129 ;  /* 0x0000008100ac7202 */ /* 0x000fe20000000f00 */
[----:B------:R-:W-:Y:S08]  /*20670*/  HMMA.16816.F32 R176, R24, R22, R176 ;  /* 0x0000001618b0723c */ /* 0x000ff000000018b0 */
[----:B------:R-:W1:Y:S03]  /*20680*/  MUFU.EX2 R87, R87 ;  /* 0x0000005700577308 */ /* 0x000e660000000800 */
[----:B--2---:R-:W-:Y:S01]  /*20690*/  F2FP.F16.F32.PACK_AB R14, R224, R57 ;  /* 0x00000039e00e723e */ /* 0x004fe200000000ff */
        /* <DEDUP_REMOVED lines=9> */
[--C-:B------:R-:W-:Y:S01]  /*20730*/  FFMA.FTZ R0, R118, UR4, -R3.reuse ;  /* 0x0000000476007c23 */ /* 0x100fe20008010803 */
[----:B------:R-:W-:Y:S01]  /*20740*/  FFMA.FTZ R37, R120, UR4, -R3 ;  /* 0x0000000478257c23 */ /* 0x000fe20008010803 */
[----:B------:R-:W-:Y:S03]  /*20750*/  FADD.FTZ R39, R39, R202 ;  /* 0x000000ca27277221 */ /* 0x000fe60000010000 */
[----:B------:R-:W2:Y:S01]  /*20760*/  MUFU.EX2 R89, R89 ;  /* 0x0000005900597308 */ /* 0x000ea20000000800 */
[----:B-1----:R-:W-:Y:S01]  /*20770*/  F2FP.F16.F32.PACK_AB R13, R87, R54 ;  /* 0x00000036570d723e */ /* 0x002fe200000000ff */
[----:B------:R-:W-:Y:S01]  /*20780*/  FADD.FTZ R54, R54, R93 ;  /* 0x0000005d36367221 */ /* 0x000fe20000010000 */
[----:B------:R-:W-:Y:S01]  /*20790*/  FADD.FTZ R204, R204, R39 ;  /* 0x00000027cccc7221 */ /* 0x000fe20000010000 */
[--C-:B------:R-:W-:Y:S01]  /*207a0*/  FFMA.FTZ R39, R124, UR4, -R3.reuse ;  /* 0x000000047c277c23 */ /* 0x100fe20008010803 */
[----:B------:R-:W-:Y:S01]  /*207b0*/  FFMA.FTZ R26, R125, UR4, -R130 ;  /* 0x000000047d1a7c23 */ /* 0x000fe20008010882 */
[----:B------:R-:W-:Y:S01]  /*207c0*/  FADD.FTZ R87, R87, R54 ;  /* 0x0000003657577221 */ /* 0x000fe20000010000 */
[----:B------:R-:W-:Y:S03]  /*207d0*/  FADD.FTZ R41, R41, R204 ;  /* 0x000000cc29297221 */ /* 0x000fe60000010000 */
[----:B------:R-:W-:Y:S01]  /*207e0*/  MUFU.EX2 R59, R59 ;  /* 0x0000003b003b7308 */ /* 0x000fe20000000800 */
[----:B------:R-:W-:Y:S01]  /*207f0*/  FFMA.FTZ R3, R128, UR4, -R3 ;  /* 0x0000000480037c23 */ /* 0x000fe20008010803 */
[----:B------:R-:W-:Y:S01]  /*20800*/  FFMA.FTZ R130, R127, UR4, -R130 ;  /* 0x000000047f827c23 */ /* 0x000fe20008010882 */
[----:B------:R-:W-:Y:S04]  /*20810*/  FADD.FTZ R206, R206, R41 ;  /* 0x00000029cece7221 */ /* 0x000fe80000010000 */
[----:B------:R-:W-:Y:S03]  /*20820*/  FADD.FTZ R43, R43, R206 ;  /* 0x000000ce2b2b7221 */ /* 0x000fe60000010000 */
[----:B------:R-:W1:Y:S01]  /*20830*/  MUFU.EX2 R226, R226 ;  /* 0x000000e200e27308 */ /* 0x000e620000000800 */
[C---:B--2---:R-:W-:Y:S01]  /*20840*/  F2FP.F16.F32.PACK_AB R15, R89.reuse, R56 ;  /* 0x00000038590f723e */ /* 0x044fe200000000ff */
[----:B------:R-:W-:Y:S01]  /*20850*/  FADD.FTZ R56, R56, R87 ;  /* 0x0000005738387221 */ /* 0x000fe20000010000 */
[----:B------:R-:W-:Y:S03]  /*20860*/  FADD.FTZ R208, R208, R43 ;  /* 0x0000002bd0d07221 */ /* 0x000fe60000010000 */
[----:B------:R-:W-:Y:S01]  /*20870*/  FADD.FTZ R89, R89, R56 ;  /* 0x0000003859597221 */ /* 0x000fe20000010000 */
[----:B------:R-:W-:Y:S03]  /*20880*/  FADD.FTZ R45, R45, R208 ;  /* 0x000000d02d2d7221 */ /* 0x000fe60000010000 */
[----:B------:R-:W-:Y:S01]  /*20890*/  MUFU.EX2 R61, R61 ;  /* 0x0000003d003d7308 */ /* 0x000fe20000000800 */
[C---:B---3--:R-:W-:Y:S05]  /*208a0*/  HMMA.16816.F32 R188, R12.reuse, R4, R188 ;  /* 0x000000040cbc723c */ /* 0x048fea00000018bc */
[----:B------:R-:W-:Y:S01]  /*208b0*/  FADD.FTZ R210, R210, R45 ;  /* 0x0000002dd2d27221 */ /* 0x000fe20000010000 */
[C---:B------:R-:W-:Y:S03]  /*208c0*/  HMMA.16816.F32 R184, R12.reuse, R6, R184 ;  /* 0x000000060cb8723c */ /* 0x040fe600000018b8 */
[----:B------:R-:W2:Y:S01]  /*208d0*/  MUFU.EX2 R228, R228 ;  /* 0x000000e400e47308 */ /* 0x000ea20000000800 */
[----:B------:R-:W3:Y:S01]  /*208e0*/  LDSM.16.MT88.4 R4, [R197+0x7c00] ;  /* 0x007c0000c504783b */ /* 0x000ee20000004200 */
[----:B------:R-:W-:Y:S01]  /*208f0*/  FADD.FTZ R47, R47, R210 ;  /* 0x000000d22f2f7221 */ /* 0x000fe20000010000 */
[C---:B-----5:R-:W-:Y:S07]  /*20900*/  HMMA.16816.F32 R180, R12.reuse, R8, R180 ;  /* 0x000000080cb4723c */ /* 0x060fee00000018b4 */
[----:B------:R-:W-:Y:S01]  /*20910*/  MUFU.EX2 R20, R20 ;  /* 0x0000001400147308 */ /* 0x000fe20000000800 */
[----:B------:R-:W-:Y:S01]  /*20920*/  FADD.FTZ R214, R214, R47 ;  /* 0x0000002fd6d67221 */ /* 0x000fe20000010000 */
[----:B------:R-:W-:Y:S01]  /*20930*/  HMMA.16816.F32 R176, R12, R10, R176 ;  /* 0x0000000a0cb0723c */ /* 0x000fe200000018b0 */
[----:B------:R-:W4:Y:S07]  /*20940*/  LDSM.16.MT88.4 R12, [R198+0x8000] ;  /* 0x00800000c60c783b */ /* 0x000f2e0000004200 */
[----:B------:R-:W5:Y:S03]  /*20950*/  MUFU.EX2 R21, R21 ;  /* 0x0000001500157308 */ /* 0x000f660000000800 */
[----:B-1----:R-:W-:Y:S01]  /*20960*/  F2FP.F16.F32.PACK_AB R8, R226, R59 ;  /* 0x0000003be208723e */ /* 0x002fe200000000ff */
[----:B------:R-:W-:Y:S01]  /*20970*/  FADD.FTZ R49, R49, R214 ;  /* 0x000000d631317221 */ /* 0x000fe20000010000 */
[----:B--2---:R-:W-:Y:S03]  /*20980*/  F2FP.F16.F32.PACK_AB R10, R228, R61 ;  /* 0x0000003de40a723e */ /* 0x004fe600000000ff */
        /* <DEDUP_REMOVED lines=13> */
[----:B------:R-:W2:Y:S01]  /*20a60*/  MUFU.EX2 R230, R230 ;  /* 0x000000e600e67308 */ /* 0x000ea20000000800 */
[----:B-1----:R-:W-:Y:S01]  /*20a70*/  F2FP.F16.F32.PACK_AB R11, R23, R22 ;  /* 0x00000016170b723e */ /* 0x002fe200000000ff */
        /* <DEDUP_REMOVED lines=8> */
[----:B------:R-:W1:Y:S01]  /*20b00*/  MUFU.EX2 R232, R232 ;  /* 0x000000e800e87308 */ /* 0x000e620000000800 */
[----:B------:R-:W5:Y:S01]  /*20b10*/  LDSM.16.MT88.4 R16, [R197+0x8000] ;  /* 0x00800000c510783b */ /* 0x000f620000004200 */
[----:B------:R-:W-:Y:S01]  /*20b20*/  FADD.FTZ R226, R226, R59 ;  /* 0x0000003be2e27221 */ /* 0x000fe20000010000 */
[C---:B---3--:R-:W-:Y:S07]  /*20b30*/  HMMA.16816.F32 R180, R8.reuse, R4, R180 ;  /* 0x0000000408b4723c */ /* 0x048fee00000018b4 */
[----:B------:R-:W-:Y:S01]  /*20b40*/  MUFU.EX2 R24, R24 ;  /* 0x0000001800187308 */ /* 0x000fe20000000800 */
[----:B------:R-:W-:Y:S01]  /*20b50*/  FADD.FTZ R61, R61, R226 ;  /* 0x000000e23d3d7221 */ /* 0x000fe20000010000 */
[----:B------:R-:W-:Y:S01]  /*20b60*/  HMMA.16816.F32 R176, R8, R6, R176 ;  /* 0x0000000608b0723c */ /* 0x000fe200000018b0 */
[----:B------:R-:W3:Y:S07]  /*20b70*/  LDSM.16.MT88.4 R8, [R198+0x8400] ;  /* 0x00840000c608783b */ /* 0x000eee0000004200 */
[----:B------:R-:W4:Y:S03]  /*20b80*/  MUFU.EX2 R27, R27 ;  /* 0x0000001b001b7308 */ /* 0x000f260000000800 */
[----:B--2---:R-:W-:Y:S01]  /*20b90*/  F2FP.F16.F32.PACK_AB R4, R230, R63 ;  /* 0x0000003fe604723e */ /* 0x004fe200000000ff */
[----:B------:R-:W-:Y:S01]  /*20ba0*/  FADD.FTZ R228, R228, R61 ;  /* 0x0000003de4e47221 */ /* 0x000fe20000010000 */
[----:B-1----:R-:W-:Y:S03]  /*20bb0*/  F2FP.F16.F32.PACK_AB R6, R232, R65 ;  /* 0x00000041e806723e */ /* 0x002fe600000000ff */
[----:B------:R-:W-:Y:S02]  /*20bc0*/  FADD.FTZ R63, R63, R228 ;  /* 0x000000e43f3f7221 */ /* 0x000fe40000010000 */
[----:B------:R-:W-:Y:S02]  /*20bd0*/  MUFU.EX2 R28, R28 ;  /* 0x0000001c001c7308 */ /* 0x000fe40000000800 */
[----:B------:R-:W-:Y:S04]  /*20be0*/  FADD.FTZ R230, R230, R63 ;  /* 0x0000003fe6e67221 */ /* 0x000fe80000010000 */
[----:B------:R-:W-:Y:S04]  /*20bf0*/  FADD.FTZ R65, R65, R230 ;  /* 0x000000e641417221 */ /* 0x000fe80000010000 */
[----:B------:R-:W1:Y:S01]  /*20c00*/  MUFU.EX2 R29, R29 ;  /* 0x0000001d001d7308 */ /* 0x000e620000000800 */
[C---:B----4-:R-:W-:Y:S01]  /*20c10*/  F2FP.F16.F32.PACK_AB R5, R27.reuse, R24 ;  /* 0x000000181b05723e */ /* 0x050fe200000000ff */
[----:B------:R-:W-:Y:S01]  /*20c20*/  FADD.FTZ R24, R24, R23 ;  /* 0x0000001718187221 */ /* 0x000fe20000010000 */
[----:B------:R-:W-:Y:S01]  /*20c30*/  FADD.FTZ R232, R232, R65 ;  /* 0x00000041e8e87221 */ /* 0x000fe20000010000 */
[----:B------:R-:W-:Y:S02]  /*20c40*/  LDSM.16.MT88.4 R20, [R197+0x8c00] ;  /* 0x008c0000c514783b */ /* 0x000fe40000004200 */
[----:B------:R-:W-:Y:S04]  /*20c50*/  FADD.FTZ R27, R27, R24 ;  /* 0x000000181b1b7221 */ /* 0x000fe80000010000 */
        /* <DEDUP_REMOVED lines=9> */
[----:B------:R-:W4:Y:S02]  /*20cf0*/  LDSM.16.MT88.4 R12, [R197+0x8400] ;  /* 0x00840000c50c783b */ /* 0x000f240000004200 */
[C---:B-----5:R-:W-:Y:S07]  /*20d00*/  HMMA.16816.F32 R180, R4.reuse, R16, R180 ;  /* 0x0000001004b4723c */ /* 0x060fee00000018b4 */
[----:B------:R-:W-:Y:S01]  /*20d10*/  MUFU.EX2 R31, R31 ;  /* 0x0000001f001f7308 */ /* 0x000fe20000000800 */
[----:B------:R-:W-:Y:S01]  /*20d20*/  HMMA.16816.F32 R176, R4, R18, R176 ;  /* 0x0000001204b0723c */ /* 0x000fe200000018b0 */
[----:B------:R-:W5:Y:S08]  /*20d30*/  LDSM.16.MT88.4 R16, [R198+0x8800] ;  /* 0x00880000c610783b */ /* 0x000f700000004200 */
[----:B------:R-:W3:Y:S02]  /*20d40*/  MUFU.EX2 R30, R30 ;  /* 0x0000001e001e7308 */ /* 0x000ee40000000800 */
        /* <DEDUP_REMOVED lines=8> */
[C---:B---3--:R-:W-:Y:S01]  /*20dd0*/  F2FP.F16.F32.PACK_AB R5, R30.reuse, R31 ;  /* 0x0000001f1e05723e */ /* 0x048fe200000000ff */
[----:B------:R-:W-:Y:S04]  /*20de0*/  FADD.FTZ R31, R31, R28 ;  /* 0x0000001c1f1f7221 */ /* 0x000fe80000010000 */
        /* <DEDUP_REMOVED lines=10> */
[----:B------:R-:W3:Y:S02]  /*20e90*/  LDSM.16.MT88.4 R8, [R197+0x8800] ;  /* 0x00880000c508783b */ /* 0x000ee40000004200 */
[C---:B----4-:R-:W-:Y:S07]  /*20ea0*/  HMMA.16816.F32 R180, R4.reuse, R12, R180 ;  /* 0x0000000c04b4723c */ /* 0x050fee00000018b4 */
[----:B------:R-:W-:Y:S01]  /*20eb0*/  MUFU.EX2 R34, R34 ;  /* 0x0000002200227308 */ /* 0x000fe20000000800 */
[----:B------:R-:W-:Y:S01]  /*20ec0*/  HMMA.16816.F32 R176, R4, R14, R176 ;  /* 0x0000000e04b0723c */ /* 0x000fe200000018b0 */
[----:B------:R-:W4:Y:S08]  /*20ed0*/  LDSM.16.MT88.4 R4, [R198+0x8c00] ;  /* 0x008c0000c604783b */ /* 0x000f300000004200 */
[----:B------:R-:W5:Y:S02]  /*20ee0*/  MUFU.EX2 R35, R35 ;  /* 0x0000002300237308 */ /* 0x000f640000000800 */
        /* <DEDUP_REMOVED lines=8> */
[C---:B-----5:R-:W-:Y:S01]  /*20f70*/  F2FP.F16.F32.PACK_AB R13, R35.reuse, R34 ;  /* 0x00000022230d723e */ /* 0x060fe200000000ff */
        /* <DEDUP_REMOVED lines=13> */
[----:B------:R-:W-:Y:S01]  /*21050*/  MUFU.EX2 R36, R36 ;  /* 0x0000002400247308 */ /* 0x000fe20000000800 */
[----:B------:R-:W-:Y:S01]  /*21060*/  FADD.FTZ R2, R2, R73 ;  /* 0x0000004902027221 */ /* 0x000fe20000010000 */
[----:B------:R-:W-:Y:S08]  /*21070*/  HMMA.16816.F32 R176, R12, R10, R176 ;  /* 0x0000000a0cb0723c */ /* 0x000ff000000018b0 */
[----:B------:R-:W2:Y:S03]  /*21080*/  MUFU.EX2 R39, R39 ;  /* 0x0000002700277308 */ /* 0x000ea60000000800 */
[----:B-1----:R-:W-:Y:S01]  /*21090*/  F2FP.F16.F32.PACK_AB R18, R169, R26 ;  /* 0x0000001aa912723e */ /* 0x002fe200000000ff */
[----:B------:R-:W-:Y:S04]  /*210a0*/  FADD.FTZ R25, R25, R2 ;  /* 0x0000000219197221 */ /* 0x000fe80000010000 */
[----:B------:R-:W-:Y:S02]  /*210b0*/  FADD.FTZ R26, R26, R25 ;  /* 0x000000191a1a7221 */ /* 0x000fe40000010000 */
[----:B------:R-:W-:Y:S02]  /*210c0*/  MUFU.EX2 R38, R38 ;  /* 0x0000002600267308 */ /* 0x000fe40000000800 */
[----:B------:R-:W-:Y:S08]  /*210d0*/  FADD.FTZ R169, R169, R26 ;  /* 0x0000001aa9a97221 */ /* 0x000ff00000010000 */
[----:B------:R-:W1:Y:S01]  /*210e0*/  MUFU.EX2 R3, R3 ;  /* 0x0000000300037308 */ /* 0x000e620000000800 */
[C---:B--2---:R-:W-:Y:S01]  /*210f0*/  F2FP.F16.F32.PACK_AB R17, R39.reuse, R36 ;  /* 0x000000242711723e */ /* 0x044fe200000000ff */
[----:B------:R-:W-:Y:S04]  /*21100*/  FADD.FTZ R36, R36, R37 ;  /* 0x0000002524247221 */ /* 0x000fe80000010000 */
[----:B------:R-:W-:Y:S01]  /*21110*/  FADD.FTZ R39, R39, R36 ;  /* 0x0000002427277221 */ /* 0x000fe20000010000 */
[C---:B-1----:R-:W-:Y:S03]  /*21120*/  F2FP.F16.F32.PACK_AB R19, R3.reuse, R38 ;  /* 0x000000260313723e */ /* 0x042fe600000000ff */
[----:B------:R-:W-:Y:S04]  /*21130*/  FADD.FTZ R38, R38, R39 ;  /* 0x0000002726267221 */ /* 0x000fe80000010000 */
[----:B------:R-:W-:Y:S01]  /*21140*/  FADD.FTZ R171, R3, R38 ;  /* 0x0000002603ab7221 */ /* 0x000fe20000010000 */
[C---:B----4-:R-:W-:Y:S06]  /*21150*/  HMMA.16816.F32 R188, R16.reuse, R4, R188 ;  /* 0x0000000410bc723c */ /* 0x050fec00000018bc */
[C---:B------:R-:W-:Y:S06]  /*21160*/  HMMA.16816.F32 R184, R16.reuse, R6, R184 ;  /* 0x0000000610b8723c */ /* 0x040fec00000018b8 */
[C---:B------:R-:W-:Y:S06]  /*21170*/  HMMA.16816.F32 R180, R16.reuse, R20, R180 ;  /* 0x0000001410b4723c */ /* 0x040fec00000018b4 */
[----:B------:R-:W-:Y:S01]  /*21180*/  HMMA.16816.F32 R176, R16, R22, R176 ;  /* 0x0000001610b0723c */ /* 0x000fe200000018b0 */
[----:B------:R-:W-:Y:S11]  /*21190*/  @!UPT UIADD3 URZ, URZ, URZ, URZ ;  /* 0x0000003f3f3ff290 */ /* 0x000ff6000fffe03f */
[----:B------:R-:W-:Y:S01]  /*211a0*/  @!UPT UIADD3 URZ, URZ, URZ, URZ ;  /* 0x0000003f3f3ff290 */ /* 0x000fe2000fffe03f */
[----:B------:R-:W-:Y:S11]  /*211b0*/  @P0 BRA `(.L_x_2270) ;  /* 0xffffff9800380947 */ /* 0x000ff6000383ffff */
.L_x_2266:
[----:B------:R-:W1:Y:S01]  /*211c0*/  SHFL.BFLY PT, R0, R169, 0x2, 0x1f ;  /* 0x0c401f00a9007f89 */ /* 0x000e6200000e0000 */
[----:B------:R-:W-:Y:S01]  /*211d0*/  IMAD.MOV.U32 R6, RZ, RZ, 0x3f800000 ;  /* 0x3f800000ff067424 */ /* 0x000fe200078e00ff */
[----:B------:R-:W2:Y:S01]  /*211e0*/  S2UR UR4, SR_CgaCtaId ;  /* 0x00000000000479c3 */ /* 0x000ea20000008800 */
[----:B------:R-:W-:Y:S01]  /*211f0*/  IMAD.MOV.U32 R7, RZ, RZ, 0x3f800000 ;  /* 0x3f800000ff077424 */ /* 0x000fe200078e00ff */
[----:B------:R-:W3:Y:S01]  /*21200*/  SHFL.BFLY PT, R2, R171, 0x2, 0x1f ;  /* 0x0c401f00ab027f89 */ /* 0x000ee200000e0000 */
[----:B------:R-:W-:Y:S01]  /*21210*/  UMOV UR5, 0x400 ;  /* 0x0000040000057882 */ /* 0x000fe20000000000 */
[----:B------:R-:W4:Y:S01]  /*21220*/  S2R R3, SR_TID.X ;  /* 0x0000000000037919 */ /* 0x000f220000002100 */
[----:B-1----:R-:W-:Y:S01]  /*21230*/  FADD.FTZ R0, R0, R169 ;  /* 0x000000a900007221 */ /* 0x002fe20000010000 */
[----:B--2---:R-:W-:Y:S01]  /*21240*/  ULEA UR4, UR4, UR5, 0x18 ;  /* 0x0000000504047291 */ /* 0x004fe2000f8ec03f */
[----:B---3--:R-:W-:-:S03]  /*21250*/  FADD.FTZ R11, R2, R171 ;  /* 0x000000ab020b7221 */ /* 0x008fc60000010000 */
[----:B------:R-:W1:Y:S01]  /*21260*/  SHFL.BFLY PT, R5, R0, 0x1, 0x1f ;  /* 0x0c201f0000057f89 */ /* 0x000e6200000e0000 */
[----:B------:R-:W2:Y:S03]  /*21270*/  S2R R2, SR_TID.X ;  /* 0x0000000000027919 */ /* 0x000ea60000002100 */
[----:B------:R-:W3:Y:S01]  /*21280*/  SHFL.BFLY PT, R4, R11, 0x1, 0x1f ;  /* 0x0c201f000b047f89 */ /* 0x000ee200000e0000 */
[----:B-1----:R-:W-:-:S05]  /*21290*/  FADD.FTZ R5, R0, R5 ;  /* 0x0000000500057221 */ /* 0x002fca0000010000 */
[----:B------:R-:W-:Y:S01]  /*212a0*/  FSETP.NE.FTZ.AND P3, PT, R5, RZ, PT ;  /* 0x000000ff0500720b */ /* 0x000fe20003f75000 */
[----:B---3--:R-:W-:Y:S01]  /*212b0*/  FADD.FTZ R4, R11, R4 ;  /* 0x000000040b047221 */ /* 0x008fe20000010000 */
[----:B--2---:R-:W-:-:S04]  /*212c0*/  SHF.R.S32.HI R9, RZ, 0x1f, R2 ;  /* 0x0000001fff097819 */ /* 0x004fc80000011402 */
[----:B------:R-:W-:Y:S02]  /*212d0*/  FSETP.NE.FTZ.AND P2, PT, R4, RZ, PT ;  /* 0x000000ff0400720b */ /* 0x000fe40003f55000 */
[----:B------:R-:W-:-:S05]  /*212e0*/  LEA.HI R0, R9, R2, RZ, 0x2 ;  /* 0x0000000209007211 */ /* 0x000fca00078f10ff */
[----:B------:R-:W1:Y:S01]  /*212f0*/  @P3 MUFU.RCP R6, R5 ;  /* 0x0000000500063308 */ /* 0x000e620000001000 */
[----:B------:R-:W-:-:S04]  /*21300*/  SHF.R.S32.HI R0, RZ, 0x2, R0 ;  /* 0x00000002ff007819 */ /* 0x000fc80000011400 */
[----:B------:R-:W-:-:S03]  /*21310*/  SHF.R.S32.HI R9, RZ, 0x1f, R0 ;  /* 0x0000001fff097819 */ /* 0x000fc60000011400 */
[----:B------:R-:W2:Y:S01]  /*21320*/  @P3 MUFU.LG2 R5, R5 ;  /* 0x0000000500053308 */ /* 0x000ea20000000c00 */
[----:B------:R-:W-:-:S04]  /*21330*/  LEA.HI R9, R9, R0, RZ, 0x3 ;  /* 0x0000000009097211 */ /* 0x000fc800078f18ff */
[----:B------:R-:W-:-:S03]  /*21340*/  LOP3.LUT R9, R9, 0xfffffff8, RZ, 0xc0, !PT ;  /* 0xfffffff809097812 */ /* 0x000fc600078ec0ff */
[----:B------:R-:W3:Y:S01]  /*21350*/  @P2 MUFU.RCP R7, R4 ;  /* 0x0000000400072308 */ /* 0x000ee20000001000 */
        /* <DEDUP_REMOVED lines=8> */
[----:B------:R-:W-:Y:S01]  /*213e0*/  IMAD.IADD R9, R0, 0x1, -R9 ;  /* 0x0000000100097824 */ /* 0x000fe200078e0a09 */
[----:B----4-:R-:W-:Y:S01]  /*213f0*/  SHF.R.S32.HI R6, RZ, 0x1f, R3 ;  /* 0x0000001fff067819 */ /* 0x010fe20000011403 */
[----:B------:R-:W1:Y:S01]  /*21400*/  @P2 MUFU.LG2 R4, R4 ;  /* 0x0000000400042308 */ /* 0x000e620000000c00 */
[----:B------:R-:W-:Y:S01]  /*21410*/  F2FP.F16.F32.PACK_AB R188, R189, R188 ;  /* 0x000000bcbdbc723e */ /* 0x000fe200000000ff */
[----:B--2---:R-:W-:Y:S01]  /*21420*/  @P3 FMUL.FTZ R14, R5, 0.69314718246459960938 ;  /* 0x3f317218050e3820 */ /* 0x004fe20000410000 */
[----:B------:R-:W-:-:S02]  /*21430*/  LEA.HI R8, R9, R9, RZ, 0x1 ;  /* 0x0000000909087211 */ /* 0x000fc400078f08ff */
[----:B------:R-:W-:Y:S01]  /*21440*/  F2FP.F16.F32.PACK_AB R184, R185, R184 ;  /* 0x000000b8b9b8723e */ /* 0x000fe200000000ff */
[C---:B---3--:R-:W-:Y:S01]  /*21450*/  FMUL.FTZ R191, R7.reuse, R191 ;  /* 0x000000bf07bf7220 */ /* 0x048fe20000410000 */
[C---:B------:R-:W-:Y:S01]  /*21460*/  FMUL.FTZ R190, R7.reuse, R190 ;  /* 0x000000be07be7220 */ /* 0x040fe20000410000 */
[C---:B------:R-:W-:Y:S01]  /*21470*/  FMUL.FTZ R187, R7.reuse, R187 ;  /* 0x000000bb07bb7220 */ /* 0x040fe20000410000 */
[C---:B------:R-:W-:Y:S01]  /*21480*/  FMUL.FTZ R186, R7.reuse, R186 ;  /* 0x000000ba07ba7220 */ /* 0x040fe20000410000 */
[C---:B------:R-:W-:Y:S01]  /*21490*/  FMUL.FTZ R183, R7.reuse, R183 ;  /* 0x000000b707b77220 */ /* 0x040fe20000410000 */
[C---:B------:R-:W-:Y:S01]  /*214a0*/  FMUL.FTZ R182, R7.reuse, R182 ;  /* 0x000000b607b67220 */ /* 0x040fe20000410000 */
[C---:B------:R-:W-:Y:S01]  /*214b0*/  FMUL.FTZ R179, R7.reuse, R179 ;  /* 0x000000b307b37220 */ /* 0x040fe20000410000 */
[----:B------:R-:W-:Y:S01]  /*214c0*/  FMUL.FTZ R178, R7, R178 ;  /* 0x000000b207b27220 */ /* 0x000fe20000410000 */
[CC--:B------:R-:W-:Y:S02]  /*214d0*/  LEA.HI R7, R6.reuse, R3.reuse, RZ, 0x2 ;  /* 0x0000000306077211 */ /* 0x0c0fe400078f10ff */
[----:B------:R-:W-:Y:S01]  /*214e0*/  LEA.HI R6, R6, R3, RZ, 0x5 ;  /* 0x0000000306067211 */ /* 0x000fe200078f28ff */
[----:B-1----:R-:W-:Y:S01]  /*214f0*/  @P2 FMUL.FTZ R16, R4, 0.69314718246459960938 ;  /* 0x3f31721804102820 */ /* 0x002fe20000410000 */
[----:B------:R-:W-:-:S02]  /*21500*/  LOP3.LUT R10, R7, 0xfffffffc, RZ, 0xc0, !PT ;  /* 0xfffffffc070a7812 */ /* 0x000fc400078ec0ff */
[----:B------:R-:W-:Y:S02]  /*21510*/  SHF.R.S32.HI R11, RZ, 0x1, R8 ;  /* 0x00000001ff0b7819 */ /* 0x000fe40000011408 */
[----:B------:R-:W-:Y:S02]  /*21520*/  LOP3.LUT R8, R8, 0x3fffffe, RZ, 0xc0, !PT ;  /* 0x03fffffe08087812 */ /* 0x000fe400078ec0ff */
[----:B------:R-:W-:Y:S01]  /*21530*/  SHF.R.S32.HI R7, RZ, 0x5, R6 ;  /* 0x00000005ff077819 */ /* 0x000fe20000011406 */
[----:B------:R-:W-:Y:S01]  /*21540*/  IMAD.SHL.U32 R12, R11, 0x40, RZ ;  /* 0x000000400b0c7824 */ /* 0x000fe200078e00ff */
[----:B------:R-:W-:Y:S01]  /*21550*/  IADD3 R10, -R10, R3, RZ ;  /* 0x000000030a0a7210 */ /* 0x000fe20007ffe1ff */
[----:B------:R-:W-:Y:S01]  /*21560*/  IMAD.IADD R8, R9, 0x1, -R8 ;  /* 0x0000000109087824 */ /* 0x000fe200078e0a08 */
[----:B------:R-:W-:Y:S02]  /*21570*/  LOP3.LUT P0, RZ, R11, 0x2, RZ, 0xc0, !PT ;  /* 0x000000020bff7812 */ /* 0x000fe4000780c0ff */
[----:B------:R-:W-:Y:S01]  /*21580*/  LEA R9, R7, R10, 0x8 ;  /* 0x0000000a07097211 */ /* 0x000fe200078e40ff */
[----:B------:R-:W-:Y:S01]  /*21590*/  IMAD.MOV.U32 R10, RZ, RZ, -0x10 ;  /* 0xfffffff0ff0a7424 */ /* 0x000fe200078e00ff */
[----:B------:R-:W-:-:S02]  /*215a0*/  LOP3.LUT R12, R12, 0xc0, RZ, 0xc0, !PT ;  /* 0x000000c00c0c7812 */ /* 0x000fc400078ec0ff */
[----:B------:R-:W-:Y:S01]  /*215b0*/  LOP3.LUT R11, R11, 0x1, RZ, 0xc0, !PT ;  /* 0x000000010b0b7812 */ /* 0x000fe200078ec0ff */
[----:B------:R-:W-:Y:S01]  /*215c0*/  IMAD R8, R8, 0x10, R9 ;  /* 0x0000001008087824 */ /* 0x000fe200078e0209 */
[----:B------:R-:W-:Y:S02]  /*215d0*/  LEA.HI R9, R12, R12, RZ, 0x1d ;  /* 0x0000000c0c097211 */ /* 0x000fe400078fe8ff */
[----:B------:R-:W-:Y:S01]  /*215e0*/  ISETP.NE.U32.AND P1, PT, R11, 0x1, PT ;  /* 0x000000010b00780c */ /* 0x000fe20003f25070 */
[----:B------:R-:W1:Y:S01]  /*215f0*/  @P3 LDC R12, c[0x0][0x2e8] ;  /* 0x0000ba00ff0c3b82 */ /* 0x000e620000000800 */
[----:B------:R-:W-:Y:S02]  /*21600*/  LEA R8, R8, R9, 0x1 ;  /* 0x0000000908087211 */ /* 0x000fe400078e08ff */
[----:B------:R-:W-:Y:S02]  /*21610*/  SEL R10, R10, 0x10, !P1 ;  /* 0x000000100a0a7807 */ /* 0x000fe40004800000 */
[----:B------:R-:W-:Y:S01]  /*21620*/  LEA R9, R8, UR4, 0x1 ;  /* 0x0000000408097c11 */ /* 0x000fe2000f8e08ff */
[----:B------:R-:W-:Y:S01]  /*21630*/  ULDC.U8 UR4, c[0x0][0x3d8] ;  /* 0x0000f60000047ab9 */ /* 0x000fe20000000000 */
[----:B------:R-:W-:Y:S01]  /*21640*/  F2FP.F16.F32.PACK_AB R190, R191, R190 ;  /* 0x000000bebfbe723e */ /* 0x000fe200000000ff */
[----:B------:R-:W2:Y:S01]  /*21650*/  @P2 LDC R8, c[0x0][0x2e8] ;  /* 0x0000ba00ff082b82 */ /* 0x000ea20000000800 */
        /* <DEDUP_REMOVED lines=11> */
[----:B------:R-:W-:Y:S01]  /*21710*/  ISETP.NE.AND P0, PT, RZ, UR4, PT ;  /* 0x00000004ff007c0c */ /* 0x000fe2000bf05270 */
[----:B------:R4:W-:Y:S01]  /*21720*/  STS [R13], R184 ;  /* 0x000000b80d007388 */ /* 0x0009e20000000800 */
[----:B------:R-:W-:-:S03]  /*21730*/  MOV R10, 0x7f800000 ;  /* 0x7f800000000a7802 */ /* 0x000fc60000000f00 */
[----:B------:R4:W-:Y:S04]  /*21740*/  STS [R13+0x200], R186 ;  /* 0x000200ba0d007388 */ /* 0x0009e80000000800 */
[----:B------:R4:W-:Y:S01]  /*21750*/  STS [R11], R180 ;  /* 0x000000b40b007388 */ /* 0x0009e20000000800 */
[----:B--2---:R-:W-:-:S03]  /*21760*/  @P2 FFMA.FTZ R10, R129, R8, R16 ;  /* 0x00000008810a2223 */ /* 0x004fc60000010010 */
[----:B------:R4:W-:Y:S04]  /*21770*/  STS [R11+0x200], R182 ;  /* 0x000200b60b007388 */ /* 0x0009e80000000800 */
[----:B------:R4:W-:Y:S04]  /*21780*/  STS [R15], R176 ;  /* 0x000000b00f007388 */ /* 0x0009e80000000800 */
[----:B------:R4:W-:Y:S01]  /*21790*/  STS [R15+0x200], R178 ;  /* 0x000200b20f007388 */ /* 0x0009e20000000800 */
[----:B---3--:R-:W-:Y:S02]  /*217a0*/  IMAD.MOV.U32 R9, RZ, RZ, 0x7f800000 ;  /* 0x7f800000ff097424 */ /* 0x008fe400078e00ff */
[----:B-1----:R-:W-:Y:S01]  /*217b0*/  @P3 FFMA.FTZ R9, R131, R12, R14 ;  /* 0x0000000c83093223 */ /* 0x002fe2000001000e */
        /* <DEDUP_REMOVED lines=10> */
.L_x_2271:
[----:B------:R-:W-:Y:S01]  /*21860*/  S2UR UR8, SR_CTAID.Z ;  /* 0x00000000000879c3 */ /* 0x000fe20000002700 */
[----:B------:R-:W-:Y:S01]  /*21870*/  ULDC UR4, c[0x0][0x270] ;  /* 0x00009c0000047ab9 */ /* 0x000fe20000000800 */
[----:B------:R-:W-:-:S06]  /*21880*/  ULDC UR9, c[0x0][0x2c4] ;  /* 0x0000b10000097ab9 */ /* 0x000fcc0000000800 */
[----:B------:R-:W1:Y:S02]  /*21890*/  S2UR UR10, SR_CTAID.Y ;  /* 0x00000000000a79c3 */ /* 0x000e640000002600 */
[----:B-1----:R-:W-:-:S04]  /*218a0*/  UIMAD UR4, UR10, UR4, UR8 ;  /* 0x000000040a0472a4 */ /* 0x002fc8000f8e0208 */
[----:B------:R-:W-:-:S12]  /*218b0*/  UIMAD UR9, UR4, UR9, URZ ;  /* 0x00000009040972a4 */ /* 0x000fd8000f8e023f */
.L_x_2272:
[----:B------:R-:W-:Y:S01]  /*218c0*/  SHF.R.S32.HI R5, RZ, 0x1f, R2 ;  /* 0x0000001fff057819 */ /* 0x000fe20000011402 */
[----:B------:R-:W-:Y:S01]  /*218d0*/  USHF.R.S32.HI UR11, URZ, 0x1f, UR10 ;  /* 0x0000001f3f0b7899 */ /* 0x000fe2000801140a */
[----:B------:R-:W-:Y:S01]  /*218e0*/  LOP3.LUT R6, R6, 0xffffffe0, RZ, 0xc0, !PT ;  /* 0xffffffe006067812 */ /* 0x000fe200078ec0ff */
[----:B------:R-:W-:Y:S01]  /*218f0*/  UISETP.NE.AND UP0, UPT, UR21, -0x1, UPT ;  /* 0xffffffff1500788c */ /* 0x000fe2000bf05270 */
[----:B------:R-:W-:Y:S01]  /*21900*/  LEA.HI R5, R5, R2, RZ, 0x5 ;  /* 0x0000000205057211 */ /* 0x000fe200078f28ff */
[----:B------:R-:W-:Y:S01]  /*21910*/  ULDC.64 UR4, c[0x0][0x290] ;  /* 0x0000a40000047ab9 */ /* 0x000fe20000000a00 */
[----:B------:R-:W-:Y:S01]  /*21920*/  SHF.R.S32.HI R4, RZ, 0x1f, R7 ;  /* 0x0000001fff047819 */ /* 0x000fe20000011407 */
[----:B------:R-:W-:Y:S01]  /*21930*/  IMAD.IADD R6, R3, 0x1, -R6 ;  /* 0x0000000103067824 */ /* 0x000fe200078e0a06 */
[----:B------:R-:W-:Y:S01]  /*21940*/  LOP3.LUT R5, R5, 0xffffffe0, RZ, 0xc0, !PT ;  /* 0xffffffe005057812 */ /* 0x000fe200078ec0ff */
[----:B------:R-:W-:Y:S01]  /*21950*/  UIMAD UR11, UR11, UR4, URZ ;  /* 0x000000040b0b72a4 */ /* 0x000fe2000f8e023f */
[----:B------:R-:W-:Y:S01]  /*21960*/  LEA.HI R4, R4, R7, RZ, 0x2 ;  /* 0x0000000704047211 */ /* 0x000fe200078f10ff */
[----:B------:R-:W-:Y:S01]  /*21970*/  ULDC.64 UR6, c[0x0][0x298] ;  /* 0x0000a60000067ab9 */ /* 0x000fe20000000a00 */
[----:B------:R-:W-:Y:S01]  /*21980*/  BAR.SYNC.DEFER_BLOCKING 0x0 ;  /* 0x0000000000007b1d */ /* 0x000fe20000010000 */
[----:B------:R-:W-:Y:S01]  /*21990*/  IMAD.IADD R5, R2, 0x1, -R5 ;  /* 0x0000000102057824 */ /* 0x000fe200078e0a05 */
[----:B------:R-:W-:Y:S01]  /*219a0*/  LOP3.LUT P0, RZ, R6, 0x3, RZ, 0xc0, !PT ;  /* 0x0000000306ff7812 */ /* 0x000fe2000780c0ff */
[----:B------:R-:W-:Y:S01]  /*219b0*/  UIMAD.WIDE.U32 UR12, UR21, UR6, URZ ;  /* 0x00000006150c72a5 */ /* 0x000fe2000f8e003f */
[----:B------:R-:W-:Y:S01]  /*219c0*/  LOP3.LUT R4, R4, 0xffffffc, RZ, 0xc0, !PT ;  /* 0x0ffffffc04047812 */ /* 0x000fe200078ec0ff */
[----:B------:R-:W-:Y:S01]  /*219d0*/  UIMAD.WIDE.U32 UR14, UR10, UR4, URZ ;  /* 0x000000040a0e72a5 */ /* 0x000fe2000f8e003f */
[----:B------:R-:W-:Y:S01]  /*219e0*/  SHF.R.S32.HI R2, RZ, 0x1f, R5 ;  /* 0x0000001fff027819 */ /* 0x000fe20000011405 */
[----:B------:R-:W-:Y:S01]  /*219f0*/  UIMAD UR5, UR10, UR5, UR11 ;  /* 0x000000050a0572a4 */ /* 0x000fe2000f8e020b */
[----:B------:R-:W-:Y:S01]  /*21a00*/  BSSY B0, `(.L_x_2273) ;  /* 0x0000018000007945 */ /* 0x000fe20003800000 */
[----:B------:R-:W-:Y:S01]  /*21a10*/  IMAD.IADD R4, R7, 0x1, -R4 ;  /* 0x0000000107047824 */ /* 0x000fe200078e0a04 */
[----:B------:R-:W-:Y:S01]  /*21a20*/  LEA.HI R2, R2, R5, RZ, 0x2 ;  /* 0x0000000502027211 */ /* 0x000fe200078f10ff */
[----:B------:R-:W-:Y:S01]  /*21a30*/  UIMAD UR21, UR21, UR7, UR13 ;  /* 0x00000007151572a4 */ /* 0x000fe2000f8e020d */
[----:B------:R-:W-:-:S02]  /*21a40*/  ULDC.64 UR10, c[0x0][0x208] ;  /* 0x00008200000a7ab9 */ /* 0x000fc40000000a00 */
[----:B------:R-:W-:Y:S01]  /*21a50*/  SHF.R.S32.HI R3, RZ, 0x2, R2 ;  /* 0x00000002ff037819 */ /* 0x000fe20000011402 */
[----:B------:R-:W-:Y:S02]  /*21a60*/  USEL UR12, UR14, UR12, !UP0 ;  /* 0x0000000c0e0c7287 */ /* 0x000fe4000c000000 */
[----:B------:R-:W-:Y:S02]  /*21a70*/  @!UP0 UIADD3 UR21, UR15, UR5, URZ ;  /* 0x000000050f158290 */ /* 0x000fe4000fffe03f */
[----:B------:R-:W-:Y:S01]  /*21a80*/  IMAD R4, R4, 0x10, R3 ;  /* 0x0000001004047824 */ /* 0x000fe200078e0203 */
[----:B------:R-:W-:Y:S09]  /*21a90*/  @P0 BRA `(.L_x_2274) ;  /* 0x0000000000380947 */ /* 0x000ff20003800000 */
        /* <DEDUP_REMOVED lines=14> */
.L_x_2274:
[----:B------:R-:W-:Y:S05]  /*21b80*/  BSYNC B0 ;  /* 0x0000000000007941 */ /* 0x000fea0003800000 */
.L_x_2273:
[----:B------:R-:W2:Y:S01]  /*21b90*/  S2UR UR5, SR_CTAID.X ;  /* 0x00000000000579c3 */ /* 0x000ea20000002500 */
[----:B-1----:R1:W3:Y:S01]  /*21ba0*/  LDS.128 R4, [R196+0x800] ;  /* 0x00080000c4047984 */ /* 0x0022e20000000c00 */
[----:B------:R-:W-:Y:S01]  /*21bb0*/  SHF.R.S32.HI R149, RZ, 0x1f, R148 ;  /* 0x0000001fff957819 */ /* 0x000fe20000011494 */
[----:B------:R-:W-:Y:S01]  /*21bc0*/  IMAD.U32 R2, RZ, RZ, UR6 ;  /* 0x00000006ff027e24 */ /* 0x000fe2000f8e00ff */
[----:B------:R-:W-:Y:S01]  /*21bd0*/  ULDC UR9, c[0x0][0x2d0] ;  /* 0x0000b40000097ab9 */ /* 0x000fe20000000800 */
[----:B------:R-:W1:Y:S01]  /*21be0*/  LDS.128 R196, [R196] ;  /* 0x00000000c4c47984 */ /* 0x000e620000000c00 */
[----:B------:R-:W-:Y:S01]  /*21bf0*/  ISETP.GE.AND P0, PT, R148, UR9, PT ;  /* 0x0000000994007c0c */ /* 0x000fe2000bf06270 */
[----:B------:R-:W-:Y:S01]  /*21c00*/  USHF.R.S32.HI UR9, URZ, 0x1f, UR8 ;  /* 0x0000001f3f097899 */ /* 0x000fe20008011408 */
[----:B------:R-:W-:Y:S01]  /*21c10*/  BSSY B0, `(.L_x_2275) ;  /* 0x000001e000007945 */ /* 0x000fe20003800000 */
[----:B--2---:R-:W-:-:S04]  /*21c20*/  USHF.L.U32 UR5, UR5, 0x6, URZ ;  /* 0x0000000605057899 */ /* 0x004fc8000800063f */
[----:B------:R-:W-:Y:S02]  /*21c30*/  USHF.R.S32.HI UR4, URZ, 0x1f, UR5 ;  /* 0x0000001f3f047899 */ /* 0x000fe40008011405 */
[----:B------:R-:W-:Y:S01]  /*21c40*/  IMAD.WIDE.U32 R8, R2, UR5, R148 ;  /* 0x0000000502087c25 */ /* 0x000fe2000f8e0094 */
[----:B------:R-:W-:Y:S02]  /*21c50*/  UIADD3 UR20, -UR5, UR20, URZ ;  /* 0x0000001405147290 */ /* 0x000fe4000fffe13f */
[----:B------:R-:W-:Y:S01]  /*21c60*/  UIMAD UR4, UR4, UR6, URZ ;  /* 0x00000006040472a4 */ /* 0x000fe2000f8e023f */
[----:B------:R-:W-:Y:S01]  /*21c70*/  VIADD R2, R0, 0x20 ;  /* 0x0000002000027836 */ /* 0x000fe20000000000 */
[----:B------:R-:W-:Y:S02]  /*21c80*/  IADD3 R10, P1, R8, UR12, RZ ;  /* 0x0000000c080a7c10 */ /* 0x000fe4000ff3e0ff */
[----:B------:R-:W-:-:S06]  /*21c90*/  UIMAD UR4, UR5, UR7, UR4 ;  /* 0x00000007050472a4 */ /* 0x000fcc000f8e0204 */
[----:B------:R-:W-:Y:S01]  /*21ca0*/  IMAD.U32 R3, RZ, RZ, UR4 ;  /* 0x00000004ff037e24 */ /* 0x000fe2000f8e00ff */
[----:B------:R-:W-:Y:S02]  /*21cb0*/  ULDC.64 UR4, c[0x0][0x2a0] ;  /* 0x0000a80000047ab9 */ /* 0x000fe40000000a00 */
[----:B------:R-:W-:Y:S01]  /*21cc0*/  UIMAD UR9, UR9, UR4, URZ ;  /* 0x00000004090972a4 */ /* 0x000fe2000f8e023f */
[----:B------:R-:W-:Y:S01]  /*21cd0*/  IMAD.U32 R8, RZ, RZ, UR4 ;  /* 0x00000004ff087e24 */ /* 0x000fe2000f8e00ff */
[----:B----4-:R-:W-:Y:S02]  /*21ce0*/  IADD3.X R11, R9, UR21, R3, P1, !PT ;  /* 0x00000015090b7c10 */ /* 0x010fe40008ffe403 */
[----:B------:R-:W-:Y:S01]  /*21cf0*/  ISETP.GE.OR P1, PT, R2, UR20, P0 ;  /* 0x0000001402007c0c */ /* 0x000fe20008726670 */
[----:B------:R-:W-:Y:S01]  /*21d00*/  UIMAD UR5, UR8, UR5, UR9 ;  /* 0x00000005080572a4 */ /* 0x000fe2000f8e0209 */
[----:B------:R-:W-:Y:S01]  /*21d10*/  ISETP.GE.OR P0, PT, R0, UR20, P0 ;  /* 0x0000001400007c0c */ /* 0x000fe20008706670 */
[----:B------:R-:W-:Y:S01]  /*21d20*/  IMAD.WIDE.U32 R8, R8, UR8, R10 ;  /* 0x0000000808087c25 */ /* 0x000fe2000f8e000a */
[----:B------:R-:W-:-:S03]  /*21d30*/  SHF.R.S32.HI R2, RZ, 0x1f, R0 ;  /* 0x0000001fff027819 */ /* 0x000fc60000011400 */
[----:B------:R-:W-:-:S08]  /*21d40*/  VIADD R11, R9, UR5 ;  /* 0x00000005090b7c36 */ /* 0x000fd00008000000 */
[----:B-1-3--:R-:W-:Y:S05]  /*21d50*/  @P0 BRA `(.L_x_2276) ;  /* 0x0000000000240947 */ /* 0x00afea0003800000 */
        /* <DEDUP_REMOVED lines=8> */
[----:B------:R1:W-:Y:S02]  /*21de0*/  STG.E.128 desc[UR10][R14.64], R196 ;  /* 0x000000c40e007986 */ /* 0x0003e4000c101d0a */
.L_x_2276:
[----:B------:R-:W-:Y:S05]  /*21df0*/  BSYNC B0 ;  /* 0x0000000000007941 */ /* 0x000fea0003800000 */
.L_x_2275:
[----:B------:R-:W-:Y:S05]  /*21e00*/  @P1 EXIT ;  /* 0x000000000000194d */ /* 0x000fea0003800000 */
        /* <DEDUP_REMOVED lines=12> */
.L_x_2277:
        /* <DEDUP_REMOVED lines=11> */
.L_x_5337:


//--------------------- .text._ZN5flash24flash_fwd_splitkv_kernelI23Flash_fwd_kernel_traitsILi32ELi64ELi256ELi4ELb0ELb0EN7cutlass6half_tE19Flash_kernel_traitsILi32ELi64ELi256ELi4ES3_EELb1ELb0ELb0ELb0ELb1ELb0ELb1ELb0EEEvNS_16Flash_fwd_paramsE --------------------------
	.section	.text._ZN5flash24flash_fwd_splitkv_kernelI23Flash_fwd_kernel_traitsILi32ELi64ELi256ELi4ELb0ELb0EN7cutlass6half_tE19Flash_kernel_traitsILi32ELi64ELi256ELi4ES3_EELb1ELb0ELb0ELb0ELb1ELb0ELb1ELb0EEEvNS_16Flash_fwd_paramsE,"ax",@progbits
	.align	128
        .global         _ZN5flash24flash_fwd_splitkv_kernelI23Flash_fwd_kernel_traitsILi32ELi64ELi256ELi4ELb0ELb0EN7cutlass6half_tE19Flash_kernel_traitsILi32ELi64ELi256ELi4ES3_EELb1ELb0ELb0ELb0ELb1ELb0ELb1ELb0EEEvNS_16Flash_fwd_paramsE
        .type           _ZN5flash24flash_fwd_splitkv_kernelI23Flash_fwd_kernel_traitsILi32ELi64ELi256ELi4ELb0ELb0EN7cutlass6half_tE19Flash_kernel_traitsILi32ELi64ELi256ELi4ES3_EELb1ELb0ELb0ELb0ELb1ELb0ELb1ELb0EEEvNS_16Flash_fwd_paramsE,@function
        .size           _ZN5flash24flash_fwd_splitkv_kernelI23Flash_fwd_kernel_traitsILi32ELi64ELi256ELi4ELb0ELb0EN7cutlass6half_tE19Flash_kernel_traitsILi32ELi64ELi256ELi4ES3_EELb1ELb0ELb0ELb0ELb1ELb0ELb1ELb0EEEvNS_16Flash_fwd_paramsE,(.L_x_5338 - _ZN5flash24flash_fwd_splitkv_kernelI23Flash_fwd_kernel_traitsILi32ELi64ELi256ELi4ELb0ELb0EN7cutlass6half_tE19Flash_kernel_traitsILi32ELi64ELi256ELi4ES3_EELb1ELb0ELb0ELb0ELb1ELb0ELb1ELb0EEEvNS_16Flash_fwd_paramsE)
        .other          _ZN5flash24flash_fwd_splitkv_kernelI23Flash_fwd_kernel_traitsILi32ELi64ELi256ELi4ELb0ELb0EN7cutlass6half_tE19Flash_kernel_traitsILi32ELi64ELi256ELi4ES3_EELb1ELb0ELb0ELb0ELb1ELb0ELb1ELb0EEEvNS_16Flash_fwd_paramsE,@"STO_CUDA_ENTRY STV_DEFAULT"
_ZN5flash24flash_fwd_splitkv_kernelI23Flash_fwd_kernel_traitsILi32ELi64ELi256ELi4ELb0ELb0EN7cutlass6half_tE19Flash_kernel_traitsILi32ELi64ELi256ELi4ES3_EELb1ELb0ELb0ELb0ELb1ELb0ELb1ELb0EEEvNS_16Flash_fwd_paramsE:
.text._ZN5flash24flash_fwd_splitkv_kernelI23Flash_fwd_kernel_traitsILi32ELi64ELi256ELi4ELb0ELb0EN7cutlass6half_tE19Flash_kernel_traitsILi32ELi64ELi256ELi4ES3_EELb1ELb0ELb0ELb0ELb1ELb0ELb1ELb0EEEvNS_16Flash_fwd_paramsE:
[----:B------:R-:W-:Y:S08]  /*0000*/  LDC R1, c[0x0][0x28] ;  /* 0x00000a00ff017b82 */ /* 0x000ff00000000800 */
[----:B------:R-:W1:Y:S01]  /*0010*/  LDC R5, c[0x0][0x270] ;  /* 0x00009c00ff057b82 */ /* 0x000e620000000800 */
[----:B------:R-:W2:Y:S01]  /*0020*/  S2R R40, SR_CTAID.Z ;  /* 0x0000000000287919 */ /* 0x000ea20000002700 */
[----:B------:R-:W-:Y:S01]  /*0030*/  MOV R2, RZ ;  /* 0x000000ff00027202 */ /* 0x000fe20000000f00 */
[----:B------:R-:W-:Y:S01]  /*0040*/  ULDC.64 UR12, c[0x0][0x208] ;  /* 0x00008200000c7ab9 */ /* 0x000fe20000000a00 */
[----:B------:R-:W-:-:S04]  /*0050*/  MOV R10, 0xffffffff ;  /* 0xffffffff000a7802 */ /* 0x000fc80000000f00 */
[----:B------:R-:W3:Y:S08]  /*0060*/  LDC.64 R8, c[0x0][0x2f0] ;  /* 0x0000bc00ff087b82 */ /* 0x000ef00000000a00 */
[----:B------:R-:W4:Y:S01]  /*0070*/  LDC.64 R14, c[0x0][0x2f8] ;  /* 0x0000be00ff0e7b82 */ /* 0x000f220000000a00 */
[----:B-1----:R-:W1:Y:S01]  /*0080*/  I2F.U32.RP R6, R5 ;  /* 0x0000000500067306 */ /* 0x002e620000209000 */
[----:B------:R-:W-:-:S07]  /*0090*/  ISETP.NE.U32.AND P2, PT, R5, RZ, PT ;  /* 0x000000ff0500720c */ /* 0x000fce0003f45070 */
[----:B-1----:R-:W1:Y:S02]  /*00a0*/  MUFU.RCP R4, R6 ;  /* 0x0000000600047308 */ /* 0x002e640000001000 */
[----:B-1----:R-:W-:-:S06]  /*00b0*/  VIADD R4, R4, 0xffffffe ;  /* 0x0ffffffe04047836 */ /* 0x002fcc0000000000 */
[----:B------:R-:W1:Y:S02]  /*00c0*/  F2I.FTZ.U32.TRUNC.NTZ R3, R4 ;  /* 0x0000000400037305 */ /* 0x000e64000021f000 */
[----:B-1----:R-:W-:-:S04]  /*00d0*/  IMAD.MOV R0, RZ, RZ, -R3 ;  /* 0x000000ffff007224 */ /* 0x002fc800078e0a03 */
[----:B------:R-:W-:-:S04]  /*00e0*/  IMAD R7, R0, R5, RZ ;  /* 0x0000000500077224 */ /* 0x000fc800078e02ff */
        /* <DEDUP_REMOVED lines=17> */
[----:B------:R-:W-:-:S05]  /*0200*/  @!P2 LOP3.LUT R247, RZ, R5, RZ, 0x33, !PT ;  /* 0x00000005fff7a212 */ /* 0x000fca00078e33ff */
[----:B---3--:R-:W-:Y:S02]  /*0210*/  IMAD.WIDE R18, R247, 0x4, R8 ;  /* 0x00000004f7127825 */ /* 0x008fe400078e0208 */
[----:B------:R-:W3:Y:S03]  /*0220*/  @P0 LDC.64 R8, c[0x0][0x300] ;  /* 0x0000c000ff080b82 */ /* 0x000ee60000000a00 */
[----:B------:R-:W4:Y:S04]  /*0230*/  @P1 LDG.E R10, desc[UR12][R18.64] ;  /* 0x0000000c120a1981 */ /* 0x000f28000c1e1900 */
[----:B------:R-:W4:Y:S01]  /*0240*/  @P1 LDG.E R7, desc[UR12][R18.64+0x4] ;  /* 0x0000040c12071981 */ /* 0x000f22000c1e1900 */
[----:B--2---:R-:W-:Y:S01]  /*0250*/  ISETP.NE.AND P3, PT, R0, RZ, PT ;  /* 0x000000ff0000720c */ /* 0x004fe20003f65270 */
[----:B------:R-:W-:Y:S01]  /*0260*/  IMAD.MOV.U32 R12, RZ, RZ, RZ ;  /* 0x000000ffff0c7224 */ /* 0x000fe200078e00ff */
[----:B-1----:R-:W-:-:S02]  /*0270*/  ISETP.EQ.U32.AND P2, PT, R2, RZ, PT ;  /* 0x000000ff0200720c */ /* 0x002fc40003f42070 */
[----:B------:R-:W-:Y:S02]  /*0280*/  MOV R13, 0xffffffff ;  /* 0xffffffff000d7802 */ /* 0x000fe40000000f00 */
[----:B------:R-:W-:Y:S01]  /*0290*/  ISETP.EQ.OR.EX P2, PT, R3, RZ, !P3, P2 ;  /* 0x000000ff0300720c */ /* 0x000fe20005f42720 */
[----:B---3--:R-:W-:-:S04]  /*02a0*/  @P0 IMAD.WIDE R16, R247, 0x4, R8 ;  /* 0x00000004f7100825 */ /* 0x008fc800078e0208 */
[C---:B----4-:R-:W-:Y:S01]  /*02b0*/  IMAD.WIDE R8, R247.reuse, 0x4, R14 ;  /* 0x00000004f7087825 */ /* 0x050fe200078e020e */
[----:B------:R1:W5:Y:S07]  /*02c0*/  @P0 LDG.E R12, desc[UR12][R16.64] ;  /* 0x0000000c100c0981 */ /* 0x00036e000c1e1900 */
[----:B------:R1:W5:Y:S01]  /*02d0*/  @!P2 LDG.E R13, desc[UR12][R8.64] ;  /* 0x0000000c080da981 */ /* 0x000362000c1e1900 */
[----:B------:R-:W-:Y:S02]  /*02e0*/  ISETP.NE.U32.AND P0, PT, R2, RZ, PT ;  /* 0x000000ff0200720c */ /* 0x000fe40003f05070 */
[----:B------:R-:W-:Y:S01]  /*02f0*/  IADD3 R0, -R247, RZ, RZ ;  /* 0x000000fff7007210 */ /* 0x000fe20007ffe1ff */
[----:B------:R-:W2:Y:S01]  /*0300*/  S2R R51, SR_CTAID.X ;  /* 0x0000000000337919 */ /* 0x000ea20000002500 */
[----:B------:R-:W-:Y:S01]  /*0310*/  ISETP.NE.AND.EX P0, PT, R3, RZ, PT, P0 ;  /* 0x000000ff0300720c */ /* 0x000fe20003f05300 */
[----:B------:R-:W3:Y:S02]  /*0320*/  S2R R4, SR_CTAID.Y ;  /* 0x0000000000047919 */ /* 0x000ee40000002600 */
[----:B------:R-:W-:Y:S01]  /*0330*/  IMAD R40, R5, R0, R40 ;  /* 0x0000000005287224 */ /* 0x000fe200078e0228 */
[----:B------:R-:W4:Y:S01]  /*0340*/  S2R R44, SR_TID.X ;  /* 0x00000000002c7919 */ /* 0x000f220000002100 */
[----:B------:R-:W-:-:S06]  /*0350*/  @P1 IMAD.IADD R38, R7, 0x1, -R10 ;  /* 0x0000000107261824 */ /* 0x000fcc00078e0a0a */
[----:B------:R-:W1:Y:S02]  /*0360*/  @!P1 LDC R38, c[0x0][0x2c4] ;  /* 0x0000b100ff269b82 */ /* 0x000e640000000800 */
[----:B--234-:R-:W-:Y:S05]  /*0370*/  @!P0 BRA `(.L_x_2278) ;  /* 0x0000000000108947 */ /* 0x01cfea0003800000 */
[----:B------:R-:W2:Y:S02]  /*0380*/  @P3 LDG.E R0, desc[UR12][R8.64+0x4] ;  /* 0x0000040c08003981 */ /* 0x000ea4000c1e1900 */
[----:B--2--5:R-:W-:-:S06]  /*0390*/  @P3 IADD3 R7, R0, -R13, RZ ;  /* 0x8000000d00073210 */ /* 0x024fcc0007ffe0ff */
[----:B------:R3:W5:Y:S01]  /*03a0*/  @!P3 LDG.E R7, desc[UR12][R8.64] ;  /* 0x0000000c0807b981 */ /* 0x000762000c1e1900 */
[----:B------:R-:W-:Y:S05]  /*03b0*/  BRA `(.L_x_2279) ;  /* 0x0000000000047947 */ /* 0x000fea0003800000 */
.L_x_2278:
[----:B------:R-:W2:Y:S02]  /*03c0*/  LDC R7, c[0x0][0x2c8] ;  /* 0x0000b200ff077b82 */ /* 0x000ea40000000800 */
.L_x_2279:
[----:B------:R-:W4:Y:S02]  /*03d0*/  LDC.64 R2, c[0x0][0x308] ;  /* 0x0000c200ff027b82 */ /* 0x000f240000000a00 */
[----:B----4-:R-:W-:-:S04]  /*03e0*/  ISETP.NE.U32.AND P3, PT, R2, RZ, PT ;  /* 0x000000ff0200720c */ /* 0x010fc80003f65070 */
[----:B------:R-:W-:-:S13]  /*03f0*/  ISETP.NE.AND.EX P3, PT, R3, RZ, PT, P3 ;  /* 0x000000ff0300720c */ /* 0x000fda0003f65330 */
[----:B------:R-:W4:Y:S02]  /*0400*/  @P3 LDC.64 R2, c[0x0][0x308] ;  /* 0x0000c200ff023b82 */ /* 0x000f240000000a00 */
[----:B----4-:R-:W-:-:S05]  /*0410*/  @P3 IMAD.WIDE R2, R247, 0x4, R2 ;  /* 0x00000004f7023825 */ /* 0x010fca00078e0202 */
[----:B------:R4:W5:Y:S01]  /*0420*/  @P3 LDG.E R39, desc[UR12][R2.64] ;  /* 0x0000000c02273981 */ /* 0x000962000c1e1900 */
[----:B------:R-:W-:-:S05]  /*0430*/  IMAD.SHL.U32 R53, R51, 0x40, RZ ;  /* 0x0000004033357824 */ /* 0x000fca00078e00ff */
[----:B-1----:R-:W-:-:S13]  /*0440*/  ISETP.GT.AND P0, PT, R38, R53, PT ;  /* 0x000000352600720c */ /* 0x002fda0003f04270 */
[----:B------:R-:W-:Y:S05]  /*0450*/  @!P0 EXIT ;  /* 0x000000000000894d */ /* 0x000fea0003800000 */
[----:B---3--:R-:W1:Y:S01]  /*0460*/  LDC R8, c[0x0][0x10] ;  /* 0x00000400ff087b82 */ /* 0x008e620000000800 */
[----:B-----5:R-:W-:-:S07]  /*0470*/  @P3 IMAD.IADD R39, R39, 0x1, -R12 ;  /* 0x0000000127273824 */ /* 0x020fce00078e0a0c */
[----:B------:R-:W3:Y:S08]  /*0480*/  LDC R0, c[0x0][0x2c8] ;  /* 0x0000b200ff007b82 */ /* 0x000ef00000000800 */
[----:B------:R-:W2:Y:S01]  /*0490*/  @!P3 LDC R6, c[0x0][0x2cc] ;  /* 0x0000b300ff06bb82 */ /* 0x000ea20000000800 */
[----:B-1----:R-:W-:-:S04]  /*04a0*/  IABS R11, R8 ;  /* 0x00000008000b7213 */ /* 0x002fc80000000000 */
[----:B----4-:R-:W1:Y:S01]  /*04b0*/  I2F.RP R2, R11 ;  /* 0x0000000b00027306 */ /* 0x010e620000209400 */
[----:B---3--:R-:W-:-:S05]  /*04c0*/  VIADD R0, R0, 0xff ;  /* 0x000000ff00007836 */ /* 0x008fca0000000000 */
[----:B------:R-:W-:-:S04]  /*04d0*/  SHF.R.S32.HI R15, RZ, 0x1f, R0 ;  /* 0x0000001fff0f7819 */ /* 0x000fc80000011400 */
[----:B------:R-:W-:Y:S01]  /*04e0*/  LEA.HI R15, R15, R0, RZ, 0x8 ;  /* 0x000000000f0f7211 */ /* 0x000fe200078f40ff */
[----:B-1----:R-:W1:Y:S03]  /*04f0*/  MUFU.RCP R16, R2 ;  /* 0x0000000200107308 */ /* 0x002e660000001000 */
[----:B------:R-:W-:-:S05]  /*0500*/  LEA.HI.SX32 R15, R15, R8, 0x18 ;  /* 0x000000080f0f7211 */ /* 0x000fca00078fc2ff */
[----:B------:R-:W-:Y:S02]  /*0510*/  VIADD R15, R15, 0xffffffff ;  /* 0xffffffff0f0f7836 */ /* 0x000fe40000000000 */
[----:B-1----:R-:W-:-:S03]  /*0520*/  VIADD R16, R16, 0xffffffe ;  /* 0x0ffffffe10107836 */ /* 0x002fc60000000000 */
[----:B------:R-:W-:Y:S02]  /*0530*/  IABS R2, R15 ;  /* 0x0000000f00027213 */ /* 0x000fe40000000000 */
[-C--:B------:R-:W-:Y:S01]  /*0540*/  LOP3.LUT R15, R15, R8.reuse, RZ, 0x3c, !PT ;  /* 0x000000080f0f7212 */ /* 0x080fe200078e3cff */
[----:B------:R-:W1:Y:S03]  /*0550*/  F2I.FTZ.U32.TRUNC.NTZ R17, R16 ;  /* 0x0000001000117305 */ /* 0x000e66000021f000 */
[----:B------:R-:W-:Y:S01]  /*0560*/  ISETP.GE.AND P0, PT, R15, RZ, PT ;  /* 0x000000ff0f00720c */ /* 0x000fe20003f06270 */
[----:B-1----:R-:W-:Y:S02]  /*0570*/  IMAD.MOV R0, RZ, RZ, -R17 ;  /* 0x000000ffff007224 */ /* 0x002fe400078e0a11 */
[----:B------:R-:W-:Y:S02]  /*0580*/  IMAD.MOV.U32 R16, RZ, RZ, RZ ;  /* 0x000000ffff107224 */ /* 0x000fe400078e00ff */
[----:B------:R-:W-:Y:S01]  /*0590*/  IMAD R3, R0, R11, RZ ;  /* 0x0000000b00037224 */ /* 0x000fe200078e02ff */
[----:B------:R-:W-:-:S03]  /*05a0*/  IABS R0, R8 ;  /* 0x0000000800007213 */ /* 0x000fc60000000000 */
[----:B------:R-:W-:-:S04]  /*05b0*/  IMAD.HI.U32 R3, R17, R3, R16 ;  /* 0x0000000311037227 */ /* 0x000fc800078e0010 */
[----:B------:R-:W-:Y:S02]  /*05c0*/  IMAD.MOV R0, RZ, RZ, -R0 ;  /* 0x000000ffff007224 */ /* 0x000fe400078e0a00 */
[----:B------:R-:W-:-:S04]  /*05d0*/  IMAD.HI.U32 R9, R3, R2, RZ ;  /* 0x0000000203097227 */ /* 0x000fc800078e00ff */
[----:B------:R-:W-:Y:S02]  /*05e0*/  IMAD R14, R9, R0, R2 ;  /* 0x00000000090e7224 */ /* 0x000fe400078e0202 */
[----:B------:R-:W1:Y:S03]  /*05f0*/  @!P3 LDC.64 R2, c[0x0][0x318] ;  /* 0x0000c600ff02bb82 */ /* 0x000e660000000a00 */
[----:B------:R-:W-:-:S05]  /*0600*/  ISETP.GT.U32.AND P1, PT, R11, R14, PT ;  /* 0x0000000e0b00720c */ /* 0x000fca0003f24070 */
[----:B------:R-:W3:Y:S08]  /*0610*/  LDC R0, c[0x0][0x398] ;  /* 0x0000e600ff007b82 */ /* 0x000ef00000000800 */
[----:B------:R-:W-:Y:S02]  /*0620*/  @!P1 IMAD.IADD R14, R14, 0x1, -R11 ;  /* 0x000000010e0e9824 */ /* 0x000fe400078e0a0b */
[----:B------:R-:W-:Y:S01]  /*0630*/  @!P1 VIADD R9, R9, 0x1 ;  /* 0x0000000109099836 */ /* 0x000fe20000000000 */
[----:B------:R-:W-:-:S02]  /*0640*/  ISETP.NE.AND P1, PT, R8, RZ, PT ;  /* 0x000000ff0800720c */ /* 0x000fc40003f25270 */
[----:B------:R-:W-:Y:S02]  /*0650*/  ISETP.GE.U32.AND P4, PT, R14, R11, PT ;  /* 0x0000000b0e00720c */ /* 0x000fe40003f86070 */
[----:B-1----:R-:W-:-:S04]  /*0660*/  @!P3 ISETP.NE.U32.AND P2, PT, R2, RZ, PT ;  /* 0x000000ff0200b20c */ /* 0x002fc80003f45070 */
[----:B------:R-:W-:Y:S02]  /*0670*/  @!P3 ISETP.NE.AND.EX P2, PT, R3, RZ, PT, P2 ;  /* 0x000000ff0300b20c */ /* 0x000fe40003f45320 */
[----:B------:R-:W-:Y:S02]  /*0680*/  IADD3 R3, -R38, 0x13f, R53 ;  /* 0x0000013f26037810 */ /* 0x000fe40007ffe135 */
[----:B--2---:R-:W-:-:S03]  /*0690*/  @!P3 SEL R6, R6, RZ, P2 ;  /* 0x000000ff0606b207 */ /* 0x004fc60001000000 */
[----:B------:R-:W-:Y:S01]  /*06a0*/  @P4 VIADD R9, R9, 0x1 ;  /* 0x0000000109094836 */ /* 0x000fe20000000000 */
[----:B------:R-:W-:-:S03]  /*06b0*/  @!P3 IADD3 R39, R6, R7, -R12 ;  /* 0x000000070627b210 */ /* 0x000fc60007ffe80c */
[----:B------:R-:W-:Y:S01]  /*06c0*/  @!P0 IMAD.MOV R9, RZ, RZ, -R9 ;  /* 0x000000ffff098224 */ /* 0x000fe200078e0a09 */
[----:B------:R-:W-:Y:S01]  /*06d0*/  @!P1 LOP3.LUT R9, RZ, R8, RZ, 0x33, !PT ;  /* 0x00000008ff099212 */ /* 0x000fe200078e33ff */
[----:B------:R-:W-:Y:S01]  /*06e0*/  VIADD R7, R39, 0xff ;  /* 0x000000ff27077836 */ /* 0x000fe20000000000 */
[----:B---3--:R-:W-:-:S03]  /*06f0*/  IADD3 R3, R3, R0, R39 ;  /* 0x0000000003037210 */ /* 0x008fc60007ffe027 */
[----:B------:R-:W-:Y:S01]  /*0700*/  IMAD R238, R9, R4, RZ ;  /* 0x0000000409ee7224 */ /* 0x000fe200078e02ff */
[----:B------:R-:W-:Y:S02]  /*0710*/  SHF.R.S32.HI R6, RZ, 0x1f, R7 ;  /* 0x0000001fff067819 */ /* 0x000fe40000011407 */
[----:B------:R-:W-:Y:S02]  /*0720*/  SHF.R.S32.HI R2, RZ, 0x1f, R3 ;  /* 0x0000001fff027819 */ /* 0x000fe40000011403 */
[----:B------:R-:W-:Y:S02]  /*0730*/  LEA.HI R6, R6, R7, RZ, 0x8 ;  /* 0x0000000706067211 */ /* 0x000fe400078f40ff */
[----:B------:R-:W-:Y:S02]  /*0740*/  LEA.HI R2, R2, R3, RZ, 0x8 ;  /* 0x0000000302027211 */ /* 0x000fe400078f40ff */
[----:B------:R-:W-:Y:S02]  /*0750*/  SHF.R.S32.HI R6, RZ, 0x8, R6 ;  /* 0x00000008ff067819 */ /* 0x000fe40000011406 */
[----:B------:R-:W-:-:S02]  /*0760*/  SHF.R.S32.HI R2, RZ, 0x8, R2 ;  /* 0x00000008ff027819 */ /* 0x000fc40000011402 */
[----:B------:R-:W-:-:S04]  /*0770*/  VIADDMNMX R49, R238, R9, R6, PT ;  /* 0x00000009ee317246 */ /* 0x000fc80003800106 */
[----:B------:R-:W-:-:S04]  /*0780*/  VIMNMX R49, R49, R2, PT ;  /* 0x0000000231317248 */ /* 0x000fc80003fe0100 */
[----:B------:R-:W-:-:S13]  /*0790*/  ISETP.GE.AND P0, PT, R238, R49, PT ;  /* 0x00000031ee00720c */ /* 0x000fda0003f06270 */
[----:B------:R-:W-:Y:S05]  /*07a0*/  @!P0 BRA `(.L_x_2280) ;  /* 0x0000000000d08947 */ /* 0x000fea0003800000 */
[----:B------:R-:W1:Y:S01]  /*07b0*/  LDC.64 R2, c[0x0][0x2c0] ;  /* 0x0000b000ff027b82 */ /* 0x000e620000000a00 */
[----:B------:R-:W-:Y:S01]  /*07c0*/  SHF.R.S32.HI R7, RZ, 0x1f, R44 ;  /* 0x0000001fff077819 */ /* 0x000fe2000001142c */
[----:B------:R-:W-:Y:S01]  /*07d0*/  ULDC UR4, c[0x0][0x2dc] ;  /* 0x0000b70000047ab9 */ /* 0x000fe20000000800 */
[----:B------:R-:W-:Y:S01]  /*07e0*/  IMAD.IADD R38, R38, 0x1, -R53 ;  /* 0x0000000126267824 */ /* 0x000fe200078e0a35 */
[----:B------:R-:W-:Y:S02]  /*07f0*/  LOP3.LUT P6, RZ, R44, 0x7, RZ, 0xc0, !PT ;  /* 0x000000072cff7812 */ /* 0x000fe400078cc0ff */
[----:B------:R-:W-:-:S04]  /*0800*/  LEA.HI R0, R7, R44, RZ, 0x3 ;  /* 0x0000002c07007211 */ /* 0x000fc800078f18ff */
[----:B------:R-:W-:-:S05]  /*0810*/  LOP3.LUT R7, R0, 0x3ffffff8, RZ, 0xc0, !PT ;  /* 0x3ffffff800077812 */ /* 0x000fca00078ec0ff */
[----:B------:R-:W-:Y:S02]  /*0820*/  IMAD.IADD R7, R44, 0x1, -R7 ;  /* 0x000000012c077824 */ /* 0x000fe400078e0a07 */
[----:B-1----:R-:W-:Y:S02]  /*0830*/  IMAD R2, R4, R2, R247 ;  /* 0x0000000204027224 */ /* 0x002fe400078e02f7 */
[----:B------:R-:W-:Y:S02]  /*0840*/  IMAD.SHL.U32 R4, R7, 0x4, RZ ;  /* 0x0000000407047824 */ /* 0x000fe400078e00ff */
[----:B------:R-:W-:-:S03]  /*0850*/  IMAD R2, R2, R5, R40 ;  /* 0x0000000502027224 */ /* 0x000fc600078e0228 */
[----:B------:R-:W-:Y:S01]  /*0860*/  SHF.R.S32.HI R5, RZ, 0x1f, R4 ;  /* 0x0000001fff057819 */ /* 0x000fe20000011404 */
[----:B------:R-:W-:Y:S01]  /*0870*/  IMAD R2, R2, R3, R53 ;  /* 0x0000000302027224 */ /* 0x000fe200078e0235 */
[----:B------:R-:W-:-:S03]  /*0880*/  SHF.R.S32.HI R3, RZ, 0x3, R0 ;  /* 0x00000003ff037819 */ /* 0x000fc60000011400 */
[----:B------:R-:W-:Y:S01]  /*0890*/  IMAD R0, R2, UR4, RZ ;  /* 0x0000000402007c24 */ /* 0x000fe2000f8e02ff */
[----:B------:R-:W-:Y:S01]  /*08a0*/  ULDC.64 UR4, c[0x0][0x288] ;  /* 0x0000a20000047ab9 */ /* 0x000fe20000000a00 */
[C---:B------:R-:W-:Y:S01]  /*08b0*/  IMAD.WIDE R4, R3.reuse, 0x20, R4 ;  /* 0x0000002003047825 */ /* 0x040fe200078e0204 */
[----:B------:R-:W-:-:S03]  /*08c0*/  ISETP.GE.OR P5, PT, R3, R38, P6 ;  /* 0x000000260300720c */ /* 0x000fc600037a6670 */
[C---:B------:R-:W-:Y:S01]  /*08d0*/  VIADD R7, R3.reuse, 0x10 ;  /* 0x0000001003077836 */ /* 0x040fe20000000000 */
[----:B------:R-:W-:Y:S01]  /*08e0*/  IADD3 R4, P0, R0, R4, RZ ;  /* 0x0000000400047210 */ /* 0x000fe20007f1e0ff */
[----:B------:R-:W-:-:S03]  /*08f0*/  VIADD R9, R3, 0x20 ;  /* 0x0000002003097836 */ /* 0x000fc60000000000 */
[----:B------:R-:W-:Y:S02]  /*0900*/  LEA.HI.X.SX32 R5, R0, R5, 0x1, P0 ;  /* 0x0000000500057211 */ /* 0x000fe400000f0eff */
[-C--:B------:R-:W-:Y:S02]  /*0910*/  ISETP.GE.AND P0, PT, R3, R38.reuse, PT ;  /* 0x000000260300720c */ /* 0x080fe40003f06270 */
[CC--:B------:R-:W-:Y:S02]  /*0920*/  ISETP.GE.AND P1, PT, R7.reuse, R38.reuse, PT ;  /* 0x000000260700720c */ /* 0x0c0fe40003f26270 */
[C---:B------:R-:W-:Y:S02]  /*0930*/  LEA R6, P2, R4.reuse, UR4, 0x2 ;  /* 0x0000000404067c11 */ /* 0x040fe4000f8410ff */
[-C--:B------:R-:W-:Y:S02]  /*0940*/  ISETP.GE.OR P4, PT, R7, R38.reuse, P6 ;  /* 0x000000260700720c */ /* 0x080fe40003786670 */
[----:B------:R-:W-:Y:S01]  /*0950*/  LEA.HI.X R7, R4, UR5, R5, 0x2, P2 ;  /* 0x0000000504077c11 */ /* 0x000fe200090f1405 */
[----:B------:R-:W-:Y:S01]  /*0960*/  VIADD R5, R3, 0x30 ;  /* 0x0000003003057836 */ /* 0x000fe20000000000 */
[----:B------:R-:W-:Y:S01]  /*0970*/  ISETP.GE.OR P3, PT, R9, R38, P6 ;  /* 0x000000260900720c */ /* 0x000fe20003766670 */
[----:B------:R-:W-:Y:S01]  /*0980*/  ULDC.64 UR4, c[0x0][0x2b8] ;  /* 0x0000ae0000047ab9 */ /* 0x000fe20000000a00 */
[----:B------:R-:W-:Y:S01]  /*0990*/  SHF.R.S32.HI R0, RZ, 0x1f, R2 ;  /* 0x0000001fff007819 */ /* 0x000fe20000011402 */
[----:B------:R1:W-:Y:S01]  /*09a0*/  @!P0 STG.E.128 desc[UR12][R6.64], RZ ;  /* 0x000000ff06008986 */ /* 0x0003e2000c101d0c */
[----:B------:R-:W-:-:S02]  /*09b0*/  IADD3 R2, P0, R2, R3, RZ ;  /* 0x0000000302027210 */ /* 0x000fc40007f1e0ff */
[-C--:B------:R-:W-:Y:S01]  /*09c0*/  ISETP.GE.AND P2, PT, R9, R38.reuse, PT ;  /* 0x000000260900720c */ /* 0x080fe20003f46270 */
[----:B------:R1:W-:Y:S01]  /*09d0*/  @!P1 STG.E.128 desc[UR12][R6.64+0x800], RZ ;  /* 0x000800ff06009986 */ /* 0x0003e2000c101d0c */
[CC--:B------:R-:W-:Y:S02]  /*09e0*/  ISETP.GE.AND P1, PT, R5.reuse, R38.reuse, PT ;  /* 0x000000260500720c */ /* 0x0c0fe40003f26270 */
[----:B------:R-:W-:Y:S02]  /*09f0*/  ISETP.GE.OR P6, PT, R5, R38, P6 ;  /* 0x000000260500720c */ /* 0x000fe400037c6670 */
[----:B------:R-:W-:Y:S01]  /*0a00*/  LEA.HI.X.SX32 R3, R3, R0, 0x1, P0 ;  /* 0x0000000003037211 */ /* 0x000fe200000f0eff */
[----:B------:R-:W-:Y:S01]  /*0a10*/  @!P3 IMAD.MOV.U32 R0, RZ, RZ, -0x800000 ;  /* 0xff800000ff00b424 */ /* 0x000fe200078e00ff */
[----:B------:R-:W-:-:S04]  /*0a20*/  LEA R8, P0, R2, UR4, 0x2 ;  /* 0x0000000402087c11 */ /* 0x000fc8000f8010ff */
[----:B------:R-:W-:Y:S01]  /*0a30*/  LEA.HI.X R9, R2, UR5, R3, 0x2, P0 ;  /* 0x0000000502097c11 */ /* 0x000fe200080f1403 */
[----:B------:R-:W-:Y:S01]  /*0a40*/  @!P5 IMAD.MOV.U32 R3, RZ, RZ, -0x800000 ;  /* 0xff800000ff03d424 */ /* 0x000fe200078e00ff */
[----:B------:R1:W-:Y:S01]  /*0a50*/  @!P2 STG.E.128 desc[UR12][R6.64+0x1000], RZ ;  /* 0x001000ff0600a986 */ /* 0x0003e2000c101d0c */
[----:B------:R-:W-:-:S03]  /*0a60*/  @!P4 IMAD.MOV.U32 R2, RZ, RZ, -0x800000 ;  /* 0xff800000ff02c424 */ /* 0x000fc600078e00ff */
[----:B------:R1:W-:Y:S04]  /*0a70*/  @!P1 STG.E.128 desc[UR12][R6.64+0x1800], RZ ;  /* 0x001800ff06009986 */ /* 0x0003e8000c101d0c */
[----:B------:R1:W-:Y:S04]  /*0a80*/  @!P4 STG.E desc[UR12][R8.64+0x40], R2 ;  /* 0x000040020800c986 */ /* 0x0003e8000c10190c */
[----:B------:R1:W-:Y:S04]  /*0a90*/  @!P3 STG.E desc[UR12][R8.64+0x80], R0 ;  /* 0x000080000800b986 */ /* 0x0003e8000c10190c */
[----:B------:R1:W-:Y:S01]  /*0aa0*/  @!P5 STG.E desc[UR12][R8.64], R3 ;  /* 0x000000030800d986 */ /* 0x0003e2000c10190c */
[----:B------:R-:W-:Y:S05]  /*0ab0*/  @P6 EXIT ;  /* 0x000000000000694d */ /* 0x000fea0003800000 */
[----:B-1----:R-:W-:-:S05]  /*0ac0*/  MOV R3, 0xff800000 ;  /* 0xff80000000037802 */ /* 0x002fca0000000f00 */
[----:B------:R-:W-:Y:S01]  /*0ad0*/  STG.E desc[UR12][R8.64+0xc0], R3 ;  /* 0x0000c00308007986 */ /* 0x000fe2000c10190c */
[----:B------:R-:W-:Y:S05]  /*0ae0*/  EXIT ;  /* 0x000000000000794d */ /* 0x000fea0003800000 */
.L_x_2280:
        /* <DEDUP_REMOVED lines=24> */
.L_x_2281:
[----:B------:R-:W-:Y:S05]  /*0c70*/  @!P6 BRA `(.L_x_2282) ;  /* 0x000000040038e947 */ /* 0x000fea0003800000 */
[----:B------:R-:W2:Y:S01]  /*0c80*/  LDC R8, c[0x0][0x380] ;  /* 0x0000e000ff087b82 */ /* 0x000ea20000000800 */
[----:B------:R-:W-:Y:S01]  /*0c90*/  LEA R9, R49, 0xffffff00, 0x8 ;  /* 0xffffff0031097811 */ /* 0x000fe200078e40ff */
[----:B------:R-:W-:-:S03]  /*0ca0*/  ULDC.64 UR4, c[0x0][0x230] ;  /* 0x00008c0000047ab9 */ /* 0x000fc60000000a00 */
[----:B-1----:R-:W-:Y:S02]  /*0cb0*/  IABS R2, R9 ;  /* 0x0000000900027213 */ /* 0x002fe40000000000 */
[----:B------:R-:W-:Y:S01]  /*0cc0*/  MOV R12, RZ ;  /* 0x000000ff000c7202 */ /* 0x000fe20000000f00 */
[----:B------:R-:W1:Y:S01]  /*0cd0*/  LDC.64 R56, c[0x0][0x248] ;  /* 0x00009200ff387b82 */ /* 0x000e620000000a00 */
        /* <DEDUP_REMOVED lines=8> */
[----:B------:R-:W-:Y:S02]  /*0d60*/  IMAD.HI.U32 R3, R7, R3, R6 ;  /* 0x0000000307037227 */ /* 0x000fe400078e0006 */
[----:B------:R-:W2:Y:S04]  /*0d70*/  LDC R7, c[0x0][0x278] ;  /* 0x00009e00ff077b82 */ /* 0x000ea80000000800 */
[----:B-----5:R-:W-:-:S04]  /*0d80*/  IMAD.HI.U32 R11, R3, R2, RZ ;  /* 0x00000002030b7227 */ /* 0x020fc800078e00ff */
        /* <DEDUP_REMOVED lines=13> */
[----:B------:R-:W3:Y:S01]  /*0e60*/  LDG.E R4, desc[UR12][R14.64] ;  /* 0x0000000c0e047981 */ /* 0x000ee2000c1e1900 */
[----:B--2---:R-:W-:-:S04]  /*0e70*/  IABS R2, R7 ;  /* 0x0000000700027213 */ /* 0x004fc80000000000 */
[----:B------:R-:W2:Y:S08]  /*0e80*/  I2F.RP R6, R2 ;  /* 0x0000000200067306 */ /* 0x000eb00000209400 */
[----:B--2---:R-:W2:Y:S02]  /*0e90*/  MUFU.RCP R13, R6 ;  /* 0x00000006000d7308 */ /* 0x004ea40000001000 */
[----:B--2---:R-:W-:Y:S01]  /*0ea0*/  IADD3 R13, R13, 0xffffffe, RZ ;  /* 0x0ffffffe0d0d7810 */ /* 0x004fe20007ffe0ff */
[----:B------:R-:W-:-:S04]  /*0eb0*/  IMAD.MOV R6, RZ, RZ, -R11 ;  /* 0x000000ffff067224 */ /* 0x000fc800078e0a0b */
[----:B------:R-:W-:Y:S01]  /*0ec0*/  IMAD R9, R8, R6, R9 ;  /* 0x0000000608097224 */ /* 0x000fe200078e0209 */
[----:B------:R-:W2:Y:S04]  /*0ed0*/  F2I.FTZ.U32.TRUNC.NTZ R13, R13 ;  /* 0x0000000d000d7305 */ /* 0x000ea8000021f000 */
[----:B------:R-:W-:Y:S01]  /*0ee0*/  SHF.R.S32.HI R23, RZ, 0x1f, R9 ;  /* 0x0000001fff177819 */ /* 0x000fe20000011409 */
[----:B--2---:R-:W-:-:S04]  /*0ef0*/  IMAD.MOV R3, RZ, RZ, -R13 ;  /* 0x000000ffff037224 */ /* 0x004fc800078e0a0d */
        /* <DEDUP_REMOVED lines=14> */
[----:B------:R-:W2:Y:S05]  /*0fe0*/  LDC.64 R2, c[0x0][0x238] ;  /* 0x00008e00ff027b82 */ /* 0x000eaa0000000a00 */
[----:B------:R-:W-:-:S06]  /*0ff0*/  @P2 IADD3 R24, R24, 0x1, RZ ;  /* 0x0000000118182810 */ /* 0x000fcc0007ffe0ff */
[----:B------:R-:W-:Y:S01]  /*1000*/  @!P0 IMAD.MOV R24, RZ, RZ, -R24 ;  /* 0x000000ffff188224 */ /* 0x000fe200078e0a18 */
        /* <DEDUP_REMOVED lines=9> */
[----:B------:R-:W-:Y:S01]  /*10a0*/  IMAD R7, R25, UR4, RZ ;  /* 0x0000000419077c24 */ /* 0x000fe2000f8e02ff */
[----:B------:R-:W-:Y:S01]  /*10b0*/  IADD3 R13, R13, R6, RZ ;  /* 0x000000060d0d7210 */ /* 0x000fe20007ffe0ff */
[----:B-1----:R-:W-:-:S02]  /*10c0*/  IMAD R6, R23, R56, RZ ;  /* 0x0000003817067224 */ /* 0x002fc400078e02ff */
[----:B------:R-:W-:-:S04]  /*10d0*/  IMAD.WIDE.U32 R26, R4, R2, RZ ;  /* 0x00000002041a7225 */ /* 0x000fc800078e00ff */
[----:B------:R-:W-:Y:S01]  /*10e0*/  IMAD R6, R9, R57, R6 ;  /* 0x0000003909067224 */ /* 0x000fe200078e0206 */
[----:B------:R-:W-:Y:S01]  /*10f0*/  IADD3 R8, R27, R3, RZ ;  /* 0x000000031b087210 */ /* 0x000fe20007ffe0ff */
[----:B------:R-:W-:-:S04]  /*1100*/  IMAD.WIDE.U32 R12, R9, R56, R12 ;  /* 0x00000038090c7225 */ /* 0x000fc800078e000c */
[----:B------:R-:W-:Y:S02]  /*1110*/  IMAD.IADD R13, R13, 0x1, R6 ;  /* 0x000000010d0d7824 */ /* 0x000fe400078e0206 */
[C---:B------:R-:W-:Y:S02]  /*1120*/  IMAD R7, R24.reuse, UR5, R7 ;  /* 0x0000000518077c24 */ /* 0x040fe4000f8e0207 */
[----:B------:R-:W-:-:S05]  /*1130*/  IMAD.WIDE.U32 R36, R24, UR4, R12 ;  /* 0x0000000418247c25 */ /* 0x000fca000f8e000c */
[----:B------:R-:W-:Y:S01]  /*1140*/  IADD3 R3, R37, R7, RZ ;  /* 0x0000000725037210 */ /* 0x000fe20007ffe0ff */
[----:B------:R-:W-:Y:S06]  /*1150*/  BRA `(.L_x_2283) ;  /* 0x0000000400347947 */ /* 0x000fec0003800000 */
.L_x_2282:
        /* <DEDUP_REMOVED lines=49> */
.L_x_2284:
[----:B------:R-:W-:Y:S01]  /*1470*/  @!P0 LOP3.LUT R24, RZ, R15, RZ, 0x33, !PT ;  /* 0x0000000fff188212 */ /* 0x000fe200078e33ff */
[----:B------:R-:W-:Y:S01]  /*1480*/  IMAD R6, R23, R56, RZ ;  /* 0x0000003817067224 */ /* 0x000fe200078e02ff */
[----:B------:R-:W-:Y:S02]  /*1490*/  MOV R14, R8 ;  /* 0x00000008000e7202 */ /* 0x000fe40000000f00 */
[----:B------:R-:W-:Y:S01]  /*14a0*/  MOV R15, R7 ;  /* 0x00000007000f7202 */ /* 0x000fe20000000f00 */
[----:B------:R-:W-:Y:S01]  /*14b0*/  IMAD R7, R57, R9, R6 ;  /* 0x0000000939077224 */ /* 0x000fe200078e0206 */
[----:B------:R-:W-:Y:S02]  /*14c0*/  SHF.R.S32.HI R25, RZ, 0x1f, R24 ;  /* 0x0000001fff197819 */ /* 0x000fe40000011418 */
        /* <DEDUP_REMOVED lines=22> */
.L_x_2283:
        /* <DEDUP_REMOVED lines=8> */
[-C--:B------:R-:W-:Y:S01]  /*16b0*/  LEA.HI R14, R15, R44.reuse, RZ, 0x3 ;  /* 0x0000002c0f0e7211 */ /* 0x080fe200078f18ff */
[----:B------:R-:W-:Y:S01]  /*16c0*/  IMAD.IADD R17, R39, 0x1, -R2 ;  /* 0x0000000127117824 */ /* 0x000fe200078e0a02 */
[----:B------:R-:W-:Y:S01]  /*16d0*/  SHF.R.S32.HI R20, RZ, 0x2, R11 ;  /* 0x00000002ff147819 */ /* 0x000fe2000001140b */
[----:B------:R-:W-:Y:S01]  /*16e0*/  IMAD.SHL.U32 R71, R44, 0x2, RZ ;  /* 0x000000022c477824 */ /* 0x000fe200078e00ff */
[----:B------:R-:W-:Y:S01]  /*16f0*/  LEA.HI R16, R15, R44, RZ, 0x5 ;  /* 0x0000002c0f107211 */ /* 0x000fe200078f28ff */
[----:B------:R-:W1:Y:S01]  /*1700*/  @P0 LDC.64 R6, c[0x0][0x240] ;  /* 0x00009000ff060b82 */ /* 0x000e620000000a00 */
[C---:B------:R-:W-:Y:S01]  /*1710*/  ISETP.GE.AND P2, PT, R20.reuse, R17, PT ;  /* 0x000000111400720c */ /* 0x040fe20003f46270 */
[C---:B------:R-:W-:Y:S01]  /*1720*/  VIADD R28, R20.reuse, 0x20 ;  /* 0x00000020141c7836 */ /* 0x040fe20000000000 */
[----:B------:R-:W-:Y:S01]  /*1730*/  @!P0 SHF.R.S32.HI R19, RZ, 0x1f, R247 ;  /* 0x0000001fff138819 */ /* 0x000fe200000114f7 */
[C---:B------:R-:W-:Y:S01]  /*1740*/  VIADD R18, R20.reuse, 0x40 ;  /* 0x0000004014127836 */ /* 0x040fe20000000000 */
[----:B------:R-:W-:-:S02]  /*1750*/  ISETP.GE.AND P4, PT, R20, R237, PT ;  /* 0x000000ed1400720c */ /* 0x000fc40003f86270 */
[C---:B------:R-:W-:Y:S01]  /*1760*/  ISETP.GE.AND P5, PT, R28.reuse, R237, PT ;  /* 0x000000ed1c00720c */ /* 0x040fe20003fa6270 */
[----:B------:R-:W2:Y:S01]  /*1770*/  @!P0 LDC.64 R4, c[0x0][0x228] ;  /* 0x00008a00ff048b82 */ /* 0x000ea20000000a00 */
[----:B------:R-:W-:Y:S02]  /*1780*/  ISETP.GE.AND P3, PT, R28, R17, PT ;  /* 0x000000111c00720c */ /* 0x000fe40003f66270 */
[----:B------:R-:W-:Y:S02]  /*1790*/  SHF.R.S32.HI R47, RZ, 0x5, R16 ;  /* 0x00000005ff2f7819 */ /* 0x000fe40000011410 */
[--C-:B------:R-:W-:Y:S01]  /*17a0*/  SHF.R.S32.HI R21, RZ, 0x1f, R20.reuse ;  /* 0x0000001fff157819 */ /* 0x100fe20000011414 */
[----:B------:R-:W3:Y:S01]  /*17b0*/  @!P2 S2R R32, SR_CgaCtaId ;  /* 0x000000000020a919 */ /* 0x000ee20000008800 */
[----:B------:R-:W-:Y:S01]  /*17c0*/  LOP3.LUT R71, R71, 0x6, RZ, 0xc0, !PT ;  /* 0x0000000647477812 */ /* 0x000fe200078ec0ff */
[----:B------:R-:W-:-:S04]  /*17d0*/  IMAD.WIDE R50, R51, 0x40, R20 ;  /* 0x0000004033327825 */ /* 0x000fc800078e0214 */
[----:B------:R-:W4:Y:S01]  /*17e0*/  @!P5 S2R R34, SR_CgaCtaId ;  /* 0x000000000022d919 */ /* 0x000f220000008800 */
[----:B------:R-:W-:Y:S02]  /*17f0*/  IMAD R69, R21, R56, RZ ;  /* 0x0000003815457224 */ /* 0x000fe400078e02ff */
[----:B-1----:R-:W-:-:S04]  /*1800*/  @P0 IMAD.WIDE.U32 R12, R10, R6, RZ ;  /* 0x000000060a0c0225 */ /* 0x002fc800078e00ff */
[----:B------:R-:W-:Y:S01]  /*1810*/  @P0 IMAD R7, R10, R7, R13 ;  /* 0x000000070a070224 */ /* 0x000fe200078e020d */
[----:B------:R-:W-:Y:S01]  /*1820*/  @!P2 MOV R13, 0x400 ;  /* 0x00000400000da802 */ /* 0x000fe20000000f00 */
[----:B------:R-:W-:Y:S02]  /*1830*/  IMAD R69, R20, R57, R69 ;  /* 0x0000003914457224 */ /* 0x000fe400078e0245 */
[-C--:B--2---:R-:W-:Y:S01]  /*1840*/  @!P0 IMAD R6, R19, R4.reuse, RZ ;  /* 0x0000000413068224 */ /* 0x084fe200078e02ff */
[----:B------:R-:W-:Y:S01]  /*1850*/  LOP3.LUT R19, R11, 0xfffffffc, RZ, 0xc0, !PT ;  /* 0xfffffffc0b137812 */ /* 0x000fe200078ec0ff */
[----:B------:R-:W-:-:S04]  /*1860*/  @!P0 IMAD.WIDE.U32 R30, R247, R4, RZ ;  /* 0x00000004f71e8225 */ /* 0x000fc800078e00ff */
[----:B------:R-:W-:Y:S02]  /*1870*/  IMAD.IADD R19, R44, 0x1, -R19 ;  /* 0x000000012c137824 */ /* 0x000fe400078e0a13 */
[----:B------:R-:W-:Y:S02]  /*1880*/  @!P0 IMAD R5, R247, R5, R6 ;  /* 0x00000005f7058224 */ /* 0x000fe400078e0206 */
[----:B------:R-:W-:Y:S02]  /*1890*/  IMAD.SHL.U32 R19, R19, 0x8, RZ ;  /* 0x0000000813137824 */ /* 0x000fe400078e00ff */
[----:B------:R-:W-:Y:S02]  /*18a0*/  @!P0 IMAD.MOV.U32 R12, RZ, RZ, R30 ;  /* 0x000000ffff0c8224 */ /* 0x000fe400078e001e */
[----:B------:R-:W-:Y:S01]  /*18b0*/  @!P0 IMAD.IADD R7, R31, 0x1, R5 ;  /* 0x000000011f078824 */ /* 0x000fe200078e0205 */
[C---:B------:R-:W-:Y:S01]  /*18c0*/  IADD3 R26, P1, R19.reuse, R26, RZ ;  /* 0x0000001a131a7210 */ /* 0x040fe20007f3e0ff */
[----:B------:R-:W1:Y:S01]  /*18d0*/  @!P3 S2R R30, SR_CgaCtaId ;  /* 0x00000000001eb919 */ /* 0x000e620000008800 */
[----:B------:R-:W-:Y:S01]  /*18e0*/  SHF.R.S32.HI R4, RZ, 0x1f, R19 ;  /* 0x0000001fff047819 */ /* 0x000fe20000011413 */
[----:B------:R-:W-:Y:S01]  /*18f0*/  IMAD.IADD R71, R2, 0x1, R71 ;  /* 0x0000000102477824 */ /* 0x000fe200078e0247 */
[----:B------:R-:W-:-:S02]  /*1900*/  IADD3 R12, P0, R19, R12, RZ ;  /* 0x0000000c130c7210 */ /* 0x000fc40007f1e0ff */
[----:B------:R-:W-:Y:S01]  /*1910*/  SHF.R.S32.HI R5, RZ, 0x1f, R40 ;  /* 0x0000001fff057819 */ /* 0x000fe20000011428 */
[----:B------:R-:W-:Y:S01]  /*1920*/  IMAD.X R27, R4, 0x1, R8, P1 ;  /* 0x00000001041b7824 */ /* 0x000fe200008e0608 */
[----:B------:R-:W-:Y:S01]  /*1930*/  IADD3 R36, P1, R19, R36, RZ ;  /* 0x0000002413247210 */ /* 0x000fe20007f3e0ff */
[----:B------:R-:W-:Y:S01]  /*1940*/  VIADD R52, R71, 0x48 ;  /* 0x0000004847347836 */ /* 0x000fe20000000000 */
[----:B---3--:R-:W-:Y:S01]  /*1950*/  @!P2 LEA R32, R32, R13, 0x18 ;  /* 0x0000000d2020a211 */ /* 0x008fe200078ec0ff */
[----:B------:R-:W-:Y:S01]  /*1960*/  IMAD.X R13, R4, 0x1, R7, P0 ;  /* 0x00000001040d7824 */ /* 0x000fe200000e0607 */
[----:B------:R-:W-:Y:S01]  /*1970*/  @!P5 IADD3 R29, P0, R50, 0x20, RZ ;  /* 0x00000020321dd810 */ /* 0x000fe20007f1e0ff */
[----:B------:R-:W-:Y:S01]  /*1980*/  IMAD.X R37, R4, 0x1, R3, P1 ;  /* 0x0000000104257824 */ /* 0x000fe200008e0603 */
[----:B------:R-:W-:Y:S01]  /*1990*/  SHF.R.S32.HI R3, RZ, 0x3, R14 ;  /* 0x00000003ff037819 */ /* 0x000fe2000001140e */
[----:B------:R-:W2:Y:S01]  /*19a0*/  @!P4 LDC.64 R6, c[0x0][0x240] ;  /* 0x00009000ff06cb82 */ /* 0x000ea20000000a00 */
[----:B------:R-:W-:Y:S01]  /*19b0*/  IMAD R5, R5, UR4, RZ ;  /* 0x0000000405057c24 */ /* 0x000fe2000f8e02ff */
[----:B------:R-:W-:Y:S01]  /*19c0*/  ISETP.GE.AND P1, PT, R18, R17, PT ;  /* 0x000000111200720c */ /* 0x000fe20003f26270 */
[----:B------:R-:W-:-:S04]  /*19d0*/  IMAD.WIDE.U32 R54, R20, R56, R36 ;  /* 0x0000003814367225 */ /* 0x000fc800078e0024 */
[----:B------:R-:W-:Y:S02]  /*19e0*/  IMAD.SHL.U32 R4, R3, 0x40, RZ ;  /* 0x0000004003047824 */ /* 0x000fe400078e00ff */
[C---:B------:R-:W-:Y:S01]  /*19f0*/  IMAD R42, R40.reuse, UR5, R5 ;  /* 0x00000005282a7c24 */ /* 0x040fe2000f8e0205 */
[----:B------:R-:W-:Y:S01]  /*1a00*/  LEA.HI R5, R11, R20, RZ, 0x1 ;  /* 0x000000140b057211 */ /* 0x000fe200078f08ff */
[----:B------:R-:W-:Y:S01]  /*1a10*/  IMAD.WIDE.U32 R40, R40, UR4, R12 ;  /* 0x0000000428287c25 */ /* 0x000fe2000f8e000c */
[----:B------:R-:W-:Y:S01]  /*1a20*/  LOP3.LUT R4, R4, 0xc0, RZ, 0xc0, !PT ;  /* 0x000000c004047812 */ /* 0x000fe200078ec0ff */
[----:B------:R-:W3:Y:S01]  /*1a30*/  @!P5 LDC.64 R12, c[0x0][0x240] ;  /* 0x00009000ff0cdb82 */ /* 0x000ee20000000a00 */
[----:B------:R-:W-:Y:S01]  /*1a40*/  LOP3.LUT R5, R5, 0x7fffffe, RZ, 0xc0, !PT ;  /* 0x07fffffe05057812 */ /* 0x000fe200078ec0ff */
[----:B------:R-:W-:Y:S01]  /*1a50*/  IMAD.IADD R43, R41, 0x1, R42 ;  /* 0x00000001292b7824 */ /* 0x000fe200078e022a */
[----:B------:R-:W-:Y:S01]  /*1a60*/  LOP3.LUT R19, R4, 0x18, R19, 0xf8, !PT ;  /* 0x0000001804137812 */ /* 0x000fe200078ef813 */
[----:B------:R-:W-:Y:S01]  /*1a70*/  @!P4 IMAD.MOV.U32 R42, RZ, RZ, R40 ;  /* 0x000000ffff2ac224 */ /* 0x000fe200078e0028 */
[----:B------:R-:W-:Y:S01]  /*1a80*/  SHF.R.U32.HI R4, RZ, 0x3, R4 ;  /* 0x00000003ff047819 */ /* 0x000fe20000011604 */
[----:B------:R-:W-:Y:S01]  /*1a90*/  IMAD.IADD R8, R20, 0x1, -R5 ;  /* 0x0000000114087824 */ /* 0x000fe200078e0a05 */
[----:B------:R-:W-:Y:S01]  /*1aa0*/  @!P5 MOV R11, 0x400 ;  /* 0x00000400000bd802 */ /* 0x000fe20000000f00 */
[----:B------:R-:W3:Y:S01]  /*1ab0*/  S2UR UR4, SR_CgaCtaId ;  /* 0x00000000000479c3 */ /* 0x000ee20000008800 */
[----:B------:R-:W-:Y:S01]  /*1ac0*/  LOP3.LUT R4, R19, R4, RZ, 0x3c, !PT ;  /* 0x0000000413047212 */ /* 0x000fe200078e3cff */
[----:B------:R-:W-:Y:S01]  /*1ad0*/  IMAD R19, R47, 0x8, R8 ;  /* 0x000000082f137824 */ /* 0x000fe200078e0208 */
[----:B------:R-:W-:Y:S01]  /*1ae0*/  @!P3 MOV R5, 0x400 ;  /* 0x000004000005b802 */ /* 0x000fe20000000f00 */
[--C-:B------:R-:W-:Y:S01]  /*1af0*/  @!P5 IMAD.MOV.U32 R41, RZ, RZ, R43.reuse ;  /* 0x000000ffff29d224 */ /* 0x100fe200078e002b */
[----:B----4-:R-:W-:Y:S01]  /*1b00*/  @!P5 LEA R34, R34, R11, 0x18 ;  /* 0x0000000b2222d211 */ /* 0x010fe200078ec0ff */
[----:B------:R-:W-:Y:S01]  /*1b10*/  IMAD.U32 R19, R19, 0x20, R4 ;  /* 0x0000002013137824 */ /* 0x000fe200078e0004 */
[----:B-1----:R-:W-:Y:S01]  /*1b20*/  @!P3 LEA R30, R30, R5, 0x18 ;  /* 0x000000051e1eb211 */ /* 0x002fe200078ec0ff */
[-C--:B--2---:R-:W-:Y:S01]  /*1b30*/  @!P4 IMAD R4, R51, R6.reuse, RZ ;  /* 0x000000063304c224 */ /* 0x084fe200078e02ff */
[----:B------:R-:W1:Y:S01]  /*1b40*/  @!P4 LDC.64 R10, c[0x0][0x210] ;  /* 0x00008400ff0acb82 */ /* 0x000e620000000a00 */
[----:B------:R-:W-:Y:S01]  /*1b50*/  @!P4 IMAD.WIDE.U32 R42, R50, R6, R42 ;  /* 0x00000006322ac225 */ /* 0x000fe200078e002a */
[----:B------:R-:W-:-:S03]  /*1b60*/  UMOV UR5, 0x400 ;  /* 0x0000040000057882 */ /* 0x000fc60000000000 */
[----:B------:R-:W-:Y:S02]  /*1b70*/  @!P4 IMAD R31, R50, R7, R4 ;  /* 0x00000007321fc224 */ /* 0x000fe400078e0204 */
[----:B------:R-:W-:Y:S01]  /*1b80*/  @!P5 IMAD.X R7, RZ, RZ, R51, P0 ;  /* 0x000000ffff07d224 */ /* 0x000fe200000e0633 */
[----:B------:R-:W2:Y:S01]  /*1b90*/  @!P5 LDC.64 R4, c[0x0][0x210] ;  /* 0x00008400ff04db82 */ /* 0x000ea20000000a00 */
[----:B------:R-:W-:Y:S01]  /*1ba0*/  IADD3 R22, P0, R20, R9, RZ ;  /* 0x0000000914167210 */ /* 0x000fe20007f1e0ff */
[----:B------:R-:W-:Y:S02]  /*1bb0*/  @!P4 IMAD.IADD R36, R43, 0x1, R31 ;  /* 0x000000012b24c824 */ /* 0x000fe400078e021f */
[-C--:B---3--:R-:W-:Y:S02]  /*1bc0*/  @!P5 IMAD R6, R7, R12.reuse, RZ ;  /* 0x0000000c0706d224 */ /* 0x088fe400078e02ff */
[----:B------:R-:W-:Y:S01]  /*1bd0*/  IMAD.X R23, R21, 0x1, R23, P0 ;  /* 0x0000000115177824 */ /* 0x000fe200000e0617 */
[----:B------:R-:W-:Y:S01]  /*1be0*/  ULEA UR4, UR4, UR5, 0x18 ;  /* 0x0000000504047291 */ /* 0x000fe2000f8ec03f */
[C---:B------:R-:W-:Y:S01]  /*1bf0*/  @!P5 IMAD R13, R29.reuse, R13, R6 ;  /* 0x0000000d1d0dd224 */ /* 0x040fe200078e0206 */
[----:B------:R-:W3:Y:S01]  /*1c00*/  @!P2 LDC.64 R8, c[0x0][0x218] ;  /* 0x00008600ff08ab82 */ /* 0x000ee20000000a00 */
[----:B------:R-:W-:-:S03]  /*1c10*/  @!P5 IMAD.WIDE.U32 R40, R29, R12, R40 ;  /* 0x0000000c1d28d225 */ /* 0x000fc600078e0028 */
[----:B------:R-:W-:Y:S01]  /*1c20*/  LEA R245, R19, UR4, 0x1 ;  /* 0x0000000413f57c11 */ /* 0x000fe2000f8e08ff */
[----:B------:R-:W-:Y:S01]  /*1c30*/  @!P5 IMAD.IADD R13, R41, 0x1, R13 ;  /* 0x00000001290dd824 */ /* 0x000fe200078e020d */
[C---:B-1----:R-:W-:Y:S02]  /*1c40*/  @!P4 LEA R50, P0, R42.reuse, R10, 0x1 ;  /* 0x0000000a2a32c211 */ /* 0x042fe400078008ff */
[----:B------:R-:W1:Y:S01]  /*1c50*/  @!P3 LDC.64 R6, c[0x0][0x218] ;  /* 0x00008600ff06bb82 */ /* 0x000e620000000a00 */
[----:B------:R-:W-:Y:S01]  /*1c60*/  IMAD.MOV.U32 R68, RZ, RZ, R54 ;  /* 0x000000ffff447224 */ /* 0x000fe200078e0036 */
[----:B------:R-:W-:Y:S01]  /*1c70*/  @!P4 LEA.HI.X R51, R42, R11, R36, 0x1, P0 ;  /* 0x0000000b2a33c211 */ /* 0x000fe200000f0c24 */
[----:B------:R-:W-:Y:S01]  /*1c80*/  IMAD.WIDE.U32 R10, R56, 0x40, RZ ;  /* 0x00000040380a7825 */ /* 0x000fe200078e00ff */
[----:B--2---:R-:W-:-:S03]  /*1c90*/  @!P5 LEA R36, P0, R40, R4, 0x1 ;  /* 0x000000042824d211 */ /* 0x004fc600078008ff */
[----:B------:R-:W-:Y:S01]  /*1ca0*/  IMAD.IADD R69, R55, 0x1, R69 ;  /* 0x0000000137457824 */ /* 0x000fe200078e0245 */
[----:B------:R-:W-:Y:S01]  /*1cb0*/  @!PT LDS RZ, [RZ] ;  /* 0x00000000fffff984 */ /* 0x000fe20000000800 */
[----:B------:R-:W-:Y:S01]  /*1cc0*/  @!PT LDS RZ, [RZ] ;  /* 0x00000000fffff984 */ /* 0x000fe20000000800 */
[----:B------:R-:W-:Y:S01]  /*1cd0*/  @!PT LDS RZ, [RZ] ;  /* 0x00000000fffff984 */ /* 0x000fe20000000800 */
[----:B------:R-:W-:Y:S01]  /*1ce0*/  @!P4 LDGSTS.E.BYPASS.LTC128B.128 [R245], desc[UR12][R50.64] ;  /* 0x0000000032f5cfae */ /* 0x000fe2000b901d4c */
[----:B------:R-:W-:Y:S01]  /*1cf0*/  IMAD.SHL.U32 R12, R57, 0x40, RZ ;  /* 0x00000040390c7824 */ /* 0x000fe200078e00ff */
[----:B------:R-:W-:Y:S01]  /*1d00*/  @!P5 LEA.HI.X R37, R40, R5, R13, 0x1, P0 ;  /* 0x000000052825d211 */ /* 0x000fe200000f0c0d */
[----:B------:R-:W-:Y:S01]  /*1d10*/  @!P5 IMAD R21, R19, 0x2, R34 ;  /* 0x000000021315d824 */ /* 0x000fe200078e0222 */
[----:B------:R-:W2:Y:S01]  /*1d20*/  @!P1 LDC.64 R4, c[0x0][0x218] ;  /* 0x00008600ff049b82 */ /* 0x000ea20000000a00 */
[----:B------:R-:W-:Y:S01]  /*1d30*/  @!P1 IADD3 R10, P0, R68, R10, RZ ;  /* 0x0000000a440a9210 */ /* 0x000fe20007f1e0ff */
[----:B------:R-:W-:Y:S01]  /*1d40*/  VIADD R40, R20, 0xe0 ;  /* 0x000000e014287836 */ /* 0x000fe20000000000 */
[----:B------:R-:W-:Y:S01]  /*1d50*/  @!P3 LEA R13, P4, R56, R68, 0x5 ;  /* 0x00000044380db211 */ /* 0x000fe200078828ff */
[----:B------:R4:W-:Y:S01]  /*1d60*/  @!P5 LDGSTS.E.BYPASS.LTC128B.128 [R21+0x800], desc[UR12][R36.64] ;  /* 0x008000002415dfae */ /* 0x0009e2000b901d4c */
[----:B------:R-:W-:Y:S01]  /*1d70*/  @!P1 IADD3.X R11, R69, R11, R12, P0, !PT ;  /* 0x0000000b450b9210 */ /* 0x000fe200007fe40c */
[----:B------:R-:W-:Y:S01]  /*1d80*/  VIADD R12, R20, 0x60 ;  /* 0x00000060140c7836 */ /* 0x000fe20000000000 */
[----:B------:R-:W-:Y:S01]  /*1d90*/  @!P3 LEA.HI.X R34, R56, R69, R57, 0x5, P4 ;  /* 0x000000453822b211 */ /* 0x000fe200020f2c39 */
[----:B------:R-:W-:Y:S01]  /*1da0*/  IMAD.WIDE.U32 R26, R24, UR6, R26 ;  /* 0x00000006181a7c25 */ /* 0x000fe2000f8e001a */
[----:B---3--:R-:W-:-:S02]  /*1db0*/  @!P2 LEA R42, P4, R68, R8, 0x1 ;  /* 0x00000008442aa211 */ /* 0x008fc400078808ff */
[----:B-1----:R-:W-:Y:S01]  /*1dc0*/  @!P3 LEA R54, P0, R13, R6, 0x1 ;  /* 0x000000060d36b211 */ /* 0x002fe200078008ff */
[----:B------:R-:W1:Y:S01]  /*1dd0*/  @!P1 S2R R8, SR_CgaCtaId ;  /* 0x0000000000089919 */ /* 0x000e620000008800 */
[----:B------:R-:W-:Y:S01]  /*1de0*/  @!P2 LEA.HI.X R43, R68, R9, R69, 0x1, P4 ;  /* 0x00000009442ba211 */ /* 0x000fe200020f0c45 */
[----:B------:R-:W-:Y:S01]  /*1df0*/  @!P2 IMAD R6, R19, 0x2, R32 ;  /* 0x000000021306a824 */ /* 0x000fe200078e0220 */
[----:B------:R-:W-:Y:S01]  /*1e00*/  @!P3 LEA.HI.X R55, R13, R7, R34, 0x1, P0 ;  /* 0x000000070d37b211 */ /* 0x000fe200000f0c22 */
[----:B------:R-:W-:Y:S01]  /*1e10*/  VIADD R32, R20, 0xa0 ;  /* 0x000000a014207836 */ /* 0x000fe20000000000 */
[-C--:B------:R-:W-:Y:S01]  /*1e20*/  ISETP.GE.AND P0, PT, R12, R17.reuse, PT ;  /* 0x000000110c00720c */ /* 0x080fe20003f06270 */
[----:B------:R-:W-:Y:S01]  /*1e30*/  @!P3 IMAD R9, R19, 0x2, R30 ;  /* 0x000000021309b824 */ /* 0x000fe200078e021e */
[----:B------:R3:W-:Y:S01]  /*1e40*/  @!P2 LDGSTS.E.BYPASS.LTC128B.128 [R6+0x1000], desc[UR12][R42.64] ;  /* 0x010000002a06afae */ /* 0x0007e2000b901d4c */
[----:B------:R-:W-:Y:S01]  /*1e50*/  VIADD R34, R20, 0x80 ;  /* 0x0000008014227836 */ /* 0x000fe20000000000 */
[-C--:B------:R-:W-:Y:S01]  /*1e60*/  ISETP.GE.AND P5, PT, R32, R17.reuse, PT ;  /* 0x000000112000720c */ /* 0x080fe20003fa6270 */
[----:B------:R-:W-:Y:S01]  /*1e70*/  VIADD R30, R20, 0xc0 ;  /* 0x000000c0141e7836 */ /* 0x000fe20000000000 */
[----:B------:R1:W-:Y:S01]  /*1e80*/  @!P3 LDGSTS.E.BYPASS.LTC128B.128 [R9+0x1800], desc[UR12][R54.64] ;  /* 0x018000003609bfae */ /* 0x0003e2000b901d4c */
[----:B--2---:R-:W-:Y:S01]  /*1e90*/  @!P1 LEA R58, P3, R10, R4, 0x1 ;  /* 0x000000040a3a9211 */ /* 0x004fe200078608ff */
[----:B------:R-:W-:Y:S01]  /*1ea0*/  IMAD R13, R25, UR6, RZ ;  /* 0x00000006190d7c24 */ /* 0x000fe2000f8e02ff */
[----:B------:R-:W-:-:S02]  /*1eb0*/  ISETP.GE.AND P2, PT, R34, R17, PT ;  /* 0x000000112200720c */ /* 0x000fc40003f46270 */
[----:B------:R-:W-:Y:S01]  /*1ec0*/  @!P1 LEA.HI.X R59, R10, R5, R11, 0x1, P3 ;  /* 0x000000050a3b9211 */ /* 0x000fe200018f0c0b */
[----:B------:R-:W-:Y:S01]  /*1ed0*/  IMAD R13, R24, UR7, R13 ;  /* 0x00000007180d7c24 */ /* 0x000fe2000f8e020d */
[-C--:B------:R-:W-:Y:S01]  /*1ee0*/  ISETP.GE.AND P3, PT, R40, R17.reuse, PT ;  /* 0x000000112800720c */ /* 0x080fe20003f66270 */
[----:B------:R-:W2:Y:S01]  /*1ef0*/  @!P0 S2R R7, SR_CgaCtaId ;  /* 0x0000000000078919 */ /* 0x000ea20000008800 */
[----:B------:R-:W2:Y:S01]  /*1f00*/  @!P0 LDC.64 R4, c[0x0][0x218] ;  /* 0x00008600ff048b82 */ /* 0x000ea20000000a00 */
[----:B------:R-:W-:Y:S01]  /*1f10*/  ISETP.GE.AND P4, PT, R30, R17, PT ;  /* 0x000000111e00720c */ /* 0x000fe20003f86270 */
[C---:B----4-:R-:W-:Y:S01]  /*1f20*/  @!P0 IMAD R36, R57.reuse, 0x60, RZ ;  /* 0x0000006039248824 */ /* 0x050fe200078e02ff */
[----:B------:R-:W-:Y:S01]  /*1f30*/  ULDC.64 UR6, c[0x0][0x220] ;  /* 0x0000880000067ab9 */ /* 0x000fe20000000a00 */
[----:B------:R-:W-:Y:S02]  /*1f40*/  @!P5 IMAD R24, R57, 0xa0, RZ ;  /* 0x000000a03918d824 */ /* 0x000fe400078e02ff */
[----:B------:R-:W-:-:S02]  /*1f50*/  IMAD.IADD R27, R27, 0x1, R13 ;  /* 0x000000011b1b7824 */ /* 0x000fc400078e020d */
[----:B------:R-:W4:Y:S03]  /*1f60*/  @!P2 LDC.64 R10, c[0x0][0x218] ;  /* 0x00008600ff0aab82 */ /* 0x000f260000000a00 */
[----:B------:R-:W4:Y:S03]  /*1f70*/  @!P3 S2R R46, SR_CgaCtaId ;  /* 0x00000000002eb919 */ /* 0x000f260000008800 */
[----:B------:R-:W-:Y:S01]  /*1f80*/  @!P4 MOV R25, 0x400 ;  /* 0x000004000019c802 */ /* 0x000fe20000000f00 */
[----:B---3--:R-:W3:Y:S01]  /*1f90*/  @!P5 S2R R6, SR_CgaCtaId ;  /* 0x000000000006d919 */ /* 0x008ee20000008800 */
[--C-:B------:R-:W-:Y:S01]  /*1fa0*/  @!P5 IMAD.MOV.U32 R43, RZ, RZ, R69.reuse ;  /* 0x000000ffff2bd224 */ /* 0x100fe200078e0045 */
[----:B-1----:R-:W-:Y:S01]  /*1fb0*/  @!P1 MOV R9, 0x400 ;  /* 0x0000040000099802 */ /* 0x002fe20000000f00 */
[----:B------:R-:W1:Y:S01]  /*1fc0*/  @!P2 S2R R42, SR_CgaCtaId ;  /* 0x00000000002aa919 */ /* 0x000e620000008800 */
[----:B------:R-:W-:-:S02]  /*1fd0*/  @!P0 IMAD.WIDE.U32 R54, R56, 0x60, R68 ;  /* 0x0000006038368825 */ /* 0x000fc400078e0044 */
[----:B------:R-:W-:Y:S01]  /*1fe0*/  @!P1 LEA R8, R8, R9, 0x18 ;  /* 0x0000000908089211 */ /* 0x000fe200078ec0ff */
[----:B------:R-:W4:Y:S01]  /*1ff0*/  @!P4 S2R R48, SR_CgaCtaId ;  /* 0x000000000030c919 */ /* 0x000f220000008800 */
[----:B------:R-:W-:-:S03]  /*2000*/  @!P0 IMAD.IADD R36, R55, 0x1, R36 ;  /* 0x0000000137248824 */ /* 0x000fc600078e0224 */
[----:B------:R-:W-:Y:S01]  /*2010*/  @!P1 IMAD R9, R19, 0x2, R8 ;  /* 0x0000000213099824 */ /* 0x000fe200078e0208 */
[----:B------:R-:W-:-:S04]  /*2020*/  @!P0 MOV R8, 0x400 ;  /* 0x0000040000088802 */ /* 0x000fc80000000f00 */
[----:B------:R4:W-:Y:S01]  /*2030*/  @!P1 LDGSTS.E.BYPASS.LTC128B.128 [R9+0x2000], desc[UR12][R58.64] ;  /* 0x020000003a099fae */ /* 0x0009e2000b901d4c */
[C---:B--2---:R-:W-:Y:S02]  /*2040*/  @!P0 LEA R50, P1, R54.reuse, R4, 0x1 ;  /* 0x0000000436328211 */ /* 0x044fe400078208ff */
[----:B------:R-:W-:Y:S02]  /*2050*/  @!P0 LEA R8, R7, R8, 0x18 ;  /* 0x0000000807088211 */ /* 0x000fe400078ec0ff */
[----:B------:R-:W-:Y:S01]  /*2060*/  @!P0 LEA.HI.X R51, R54, R5, R36, 0x1, P1 ;  /* 0x0000000536338211 */ /* 0x000fe200008f0c24 */
[----:B------:R-:W-:Y:S01]  /*2070*/  @!P3 IMAD.WIDE.U32 R54, R56, 0xe0, R68 ;  /* 0x000000e03836b825 */ /* 0x000fe200078e0044 */
[----:B------:R-:W-:Y:S02]  /*2080*/  @!P2 MOV R7, 0x400 ;  /* 0x000004000007a802 */ /* 0x000fe40000000f00 */
[----:B------:R-:W-:Y:S01]  /*2090*/  @!P5 MOV R5, 0x400 ;  /* 0x000004000005d802 */ /* 0x000fe20000000f00 */
[----:B------:R-:W-:Y:S01]  /*20a0*/  @!P0 IMAD R29, R19, 0x2, R8 ;  /* 0x00000002131d8824 */ /* 0x000fe200078e0208 */
[----:B------:R-:W-:-:S02]  /*20b0*/  ISETP.GE.AND P1, PT, R28, R17, PT ;  /* 0x000000111c00720c */ /* 0x000fc40003f26270 */
[----:B---3--:R-:W-:Y:S02]  /*20c0*/  @!P5 LEA R28, R6, R5, 0x18 ;  /* 0x00000005061cd211 */ /* 0x008fe400078ec0ff */
[----:B------:R2:W-:Y:S01]  /*20d0*/  @!P0 LDGSTS.E.BYPASS.LTC128B.128 [R29+0x2800], desc[UR12][R50.64] ;  /* 0x02800000321d8fae */ /* 0x0005e2000b901d4c */
[----:B------:R-:W-:Y:S02]  /*20e0*/  @!P3 MOV R5, 0x400 ;  /* 0x000004000005b802 */ /* 0x000fe40000000f00 */
[----:B-1----:R-:W-:Y:S02]  /*20f0*/  @!P2 LEA R42, R42, R7, 0x18 ;  /* 0x000000072a2aa211 */ /* 0x002fe400078ec0ff */
[----:B------:R-:W1:Y:S01]  /*2100*/  @!P4 LDC.64 R6, c[0x0][0x218] ;  /* 0x00008600ff06cb82 */ /* 0x000e620000000a00 */
[----:B----4-:R-:W-:Y:S02]  /*2110*/  @!P3 LEA R46, R46, R5, 0x18 ;  /* 0x000000052e2eb211 */ /* 0x010fe400078ec0ff */
[----:B------:R-:W-:-:S02]  /*2120*/  @!P2 LEA R21, P0, R56, R68, 0x7 ;  /* 0x000000443815a211 */ /* 0x000fc400078038ff */
[----:B------:R-:W-:Y:S01]  /*2130*/  @!P4 LEA R48, R48, R25, 0x18 ;  /* 0x000000193030c211 */ /* 0x000fe200078ec0ff */
[----:B------:R-:W-:Y:S01]  /*2140*/  @!P2 IMAD R25, R19, 0x2, R42 ;  /* 0x000000021319a824 */ /* 0x000fe200078e022a */
[----:B------:R-:W-:Y:S01]  /*2150*/  @!P2 LEA.HI.X R36, R56, R69, R57, 0x7, P0 ;  /* 0x000000453824a211 */ /* 0x000fe200000f3c39 */
[----:B------:R-:W3:Y:S01]  /*2160*/  @!P5 LDC.64 R8, c[0x0][0x218] ;  /* 0x00008600ff08db82 */ /* 0x000ee20000000a00 */
[----:B------:R-:W-:Y:S01]  /*2170*/  @!P2 LEA R10, P0, R21, R10, 0x1 ;  /* 0x0000000a150aa211 */ /* 0x000fe200078008ff */
[----:B------:R-:W-:Y:S02]  /*2180*/  @!P5 IMAD.MOV.U32 R42, RZ, RZ, R68 ;  /* 0x000000ffff2ad224 */ /* 0x000fe400078e0044 */
[----:B------:R-:W-:Y:S01]  /*2190*/  @!P3 IMAD R46, R19, 0x2, R46 ;  /* 0x00000002132eb824 */ /* 0x000fe200078e022e */
[----:B------:R-:W-:Y:S01]  /*21a0*/  @!P2 LEA.HI.X R11, R21, R11, R36, 0x1, P0 ;  /* 0x0000000b150ba211 */ /* 0x000fe200000f0c24 */
[----:B------:R-:W-:Y:S02]  /*21b0*/  @!P4 IMAD R21, R57, 0xc0, RZ ;  /* 0x000000c03915c824 */ /* 0x000fe400078e02ff */
[----:B------:R-:W4:Y:S01]  /*21c0*/  @!P3 LDC.64 R4, c[0x0][0x218] ;  /* 0x00008600ff04bb82 */ /* 0x000f220000000a00 */
[C---:B------:R-:W-:Y:S01]  /*21d0*/  VIADD R59, R71.reuse, 0x59 ;  /* 0x00000059473b7836 */ /* 0x040fe20000000000 */
[----:B------:R4:W-:Y:S01]  /*21e0*/  @!P2 LDGSTS.E.BYPASS.LTC128B.128 [R25+0x3000], desc[UR12][R10.64] ;  /* 0x030000000a19afae */ /* 0x0009e2000b901d4c */
[----:B------:R-:W-:-:S02]  /*21f0*/  VIADD R58, R71, 0x60 ;  /* 0x00000060473a7836 */ /* 0x000fc40000000000 */
[----:B--2---:R-:W-:-:S03]  /*2200*/  @!P5 IMAD.WIDE.U32 R50, R56, 0xa0, R42 ;  /* 0x000000a03832d825 */ /* 0x004fc600078e002a */
[----:B------:R-:W2:Y:S01]  /*2210*/  LDC.64 R36, c[0x0][0x250] ;  /* 0x00009400ff247b82 */ /* 0x000ea20000000a00 */
[----:B------:R-:W-:-:S04]  /*2220*/  @!P4 IMAD.WIDE.U32 R42, R56, 0xc0, R68 ;  /* 0x000000c0382ac825 */ /* 0x000fc800078e0044 */
[----:B------:R-:W-:Y:S01]  /*2230*/  @!P4 IMAD.IADD R21, R43, 0x1, R21 ;  /* 0x000000012b15c824 */ /* 0x000fe200078e0215 */
[----:B-1----:R-:W-:Y:S01]  /*2240*/  @!P4 LEA R6, P0, R42, R6, 0x1 ;  /* 0x000000062a06c211 */ /* 0x002fe200078008ff */
[----:B------:R-:W-:Y:S01]  /*2250*/  @!P3 IMAD R29, R57, 0xe0, RZ ;  /* 0x000000e0391db824 */ /* 0x000fe200078e02ff */
[----:B---3--:R-:W-:Y:S01]  /*2260*/  @!P5 LEA R8, P2, R50, R8, 0x1 ;  /* 0x000000083208d211 */ /* 0x008fe200078408ff */
[----:B------:R-:W-:Y:S01]  /*2270*/  @!P5 IMAD.IADD R24, R51, 0x1, R24 ;  /* 0x000000013318d824 */ /* 0x000fe200078e0218 */
[----:B------:R-:W-:Y:S01]  /*2280*/  @!P4 LEA.HI.X R7, R42, R7, R21, 0x1, P0 ;  /* 0x000000072a07c211 */ /* 0x000fe200000f0c15 */
[----:B------:R-:W-:Y:S02]  /*2290*/  @!P3 IMAD.IADD R29, R55, 0x1, R29 ;  /* 0x00000001371db824 */ /* 0x000fe400078e021d */
[----:B------:R-:W-:Y:S01]  /*22a0*/  @!P5 IMAD R21, R19, 0x2, R28 ;  /* 0x000000021315d824 */ /* 0x000fe200078e021c */
[----:B------:R-:W-:Y:S02]  /*22b0*/  @!P5 LEA.HI.X R9, R50, R9, R24, 0x1, P2 ;  /* 0x000000093209d211 */ /* 0x000fe400010f0c18 */
[----:B----4-:R-:W-:-:S03]  /*22c0*/  @!P3 LEA R4, P0, R54, R4, 0x1 ;  /* 0x000000043604b211 */ /* 0x010fc600078008ff */
[----:B------:R-:W-:Y:S01]  /*22d0*/  @!P5 LDGSTS.E.BYPASS.LTC128B.128 [R21+0x3800], desc[UR12][R8.64] ;  /* 0x038000000815dfae */ /* 0x000fe2000b901d4c */
[----:B------:R-:W-:Y:S01]  /*22e0*/  @!P4 IMAD R11, R19, 0x2, R48 ;  /* 0x00000002130bc824 */ /* 0x000fe200078e0230 */
[----:B------:R-:W-:Y:S01]  /*22f0*/  @!P3 LEA.HI.X R5, R54, R5, R29, 0x1, P0 ;  /* 0x000000053605b211 */ /* 0x000fe200000f0c1d */
[----:B------:R-:W-:Y:S01]  /*2300*/  VIADD R48, R71, 0x39 ;  /* 0x0000003947307836 */ /* 0x000fe20000000000 */
[----:B------:R-:W-:Y:S01]  /*2310*/  ISETP.GE.AND P5, PT, R12, R17, PT ;  /* 0x000000110c00720c */ /* 0x000fe20003fa6270 */
[-C--:B--2---:R-:W-:Y:S01]  /*2320*/  IMAD R23, R23, R36.reuse, RZ ;  /* 0x0000002417177224 */ /* 0x084fe200078e02ff */
[----:B------:R1:W-:Y:S01]  /*2330*/  @!P4 LDGSTS.E.BYPASS.LTC128B.128 [R11+0x4000], desc[UR12][R6.64] ;  /* 0x04000000060bcfae */ /* 0x0003e2000b901d4c */
[----:B------:R-:W-:Y:S01]  /*2340*/  IMAD.WIDE.U32 R26, R22, R36, R26 ;  /* 0x00000024161a7225 */ /* 0x000fe200078e001a */
[----:B------:R-:W-:Y:S02]  /*2350*/  LEA.HI R10, R14, R3, RZ, 0x1 ;  /* 0x000000030e0a7211 */ /* 0x000fe400078f08ff */
[----:B------:R2:W-:Y:S01]  /*2360*/  @!P3 LDGSTS.E.BYPASS.LTC128B.128 [R46+0x4800], desc[UR12][R4.64] ;  /* 0x04800000042ebfae */ /* 0x0005e2000b901d4c */
[----:B------:R-:W-:Y:S01]  /*2370*/  IMAD R23, R22, R37, R23 ;  /* 0x0000002516177224 */ /* 0x000fe200078e0217 */
[----:B------:R-:W-:-:S02]  /*2380*/  ISETP.GE.AND P3, PT, R20, R17, PT ;  /* 0x000000111400720c */ /* 0x000fc40003f66270 */
[----:B------:R-:W0:Y:S01]  /*2390*/  LDGDEPBAR ;  /* 0x00000000000079af */ /* 0x000e220000000000 */
[----:B------:R-:W-:Y:S01]  /*23a0*/  IMAD.IADD R23, R27, 0x1, R23 ;  /* 0x000000011b177824 */ /* 0x000fe200078e0217 */
[----:B------:R-:W-:Y:S02]  /*23b0*/  LEA R240, P0, R26, UR6, 0x1 ;  /* 0x000000061af07c11 */ /* 0x000fe4000f8008ff */
[----:B------:R-:W-:Y:S02]  /*23c0*/  LOP3.LUT R10, R10, 0xfffffffe, RZ, 0xc0, !PT ;  /* 0xfffffffe0a0a7812 */ /* 0x000fe400078ec0ff */
[----:B------:R-:W-:Y:S02]  /*23d0*/  LEA.HI.X R239, R26, UR7, R23, 0x1, P0 ;  /* 0x000000071aef7c11 */ /* 0x000fe400080f0c17 */
[-C--:B------:R-:W-:Y:S01]  /*23e0*/  ISETP.GE.AND P0, PT, R18, R17.reuse, PT ;  /* 0x000000111200720c */ /* 0x080fe20003f06270 */
[----:B------:R-:W-:Y:S01]  /*23f0*/  IMAD.IADD R10, R3, 0x1, -R10 ;  /* 0x00000001030a7824 */ /* 0x000fe200078e0a0a */
[----:B------:R-:W-:Y:S01]  /*2400*/  ISETP.GE.AND P4, PT, R34, R17, PT ;  /* 0x000000112200720c */ /* 0x000fe20003f86270 */
[----:B------:R-:W-:-:S02]  /*2410*/  @!P3 IMAD.MOV.U32 R241, RZ, RZ, R239 ;  /* 0x000000fffff1b224 */ /* 0x000fc400078e00ef */
[----:B------:R-:W-:Y:S02]  /*2420*/  IMAD.SHL.U32 R10, R10, 0x8, RZ ;  /* 0x000000080a0a7824 */ /* 0x000fe400078e00ff */
[----:B-1----:R-:W-:Y:S01]  /*2430*/  IMAD.SHL.U32 R7, R36, 0x20, RZ ;  /* 0x0000002024077824 */ /* 0x002fe200078e00ff */
[----:B------:R-:W-:Y:S02]  /*2440*/  LEA.HI R6, R15, R44, RZ, 0x4 ;  /* 0x0000002c0f067211 */ /* 0x000fe400078f20ff */
[----:B--2---:R-:W-:Y:S01]  /*2450*/  LOP3.LUT R5, R14, 0xfffffff8, RZ, 0xc0, !PT ;  /* 0xfffffff80e057812 */ /* 0x004fe200078ec0ff */
[----:B------:R-:W-:-:S04]  /*2460*/  DEPBAR.LE SB0, 0x0 ;  /* 0x000080000000791a */ /* 0x000fc80000000000 */
[----:B------:R-:W-:Y:S01]  /*2470*/  BAR.SYNC.DEFER_BLOCKING 0x0 ;  /* 0x0000000000007b1d */ /* 0x000fe20000010000 */
[----:B------:R-:W-:Y:S01]  /*2480*/  SHF.L.U64.HI R4, R36, 0x5, R37 ;  /* 0x0000000524047819 */ /* 0x000fe20000010225 */
[----:B------:R-:W-:Y:S01]  /*2490*/  IMAD.IADD R5, R44, 0x1, -R5 ;  /* 0x000000012c057824 */ /* 0x000fe200078e0a05 */
[C---:B------:R-:W-:Y:S02]  /*24a0*/  @!P1 LEA R8, P2, R7.reuse, R240, 0x1 ;  /* 0x000000f007089211 */ /* 0x040fe400078408ff */
[----:B------:R-:W-:Y:S02]  /*24b0*/  LOP3.LUT R45, R6, 0xfffffff0, RZ, 0xc0, !PT ;  /* 0xfffffff0062d7812 */ /* 0x000fe400078ec0ff */
[----:B------:R-:W-:Y:S02]  /*24c0*/  @!P1 LEA.HI.X R9, R7, R239, R4, 0x1, P2 ;  /* 0x000000ef07099211 */ /* 0x000fe400010f0c04 */
[----:B------:R-:W-:Y:S01]  /*24d0*/  LEA.HI R12, R5, R5, RZ, 0x1 ;  /* 0x00000005050c7211 */ /* 0x000fe200078f08ff */
[----:B------:R-:W-:Y:S01]  /*24e0*/  IMAD.IADD R45, R44, 0x1, -R45 ;  /* 0x000000012c2d7824 */ /* 0x000fe200078e0a2d */
[----:B------:R-:W-:-:S02]  /*24f0*/  SHF.R.S32.HI R6, RZ, 0x4, R6 ;  /* 0x00000004ff067819 */ /* 0x000fc40000011406 */
[----:B------:R-:W-:Y:S02]  /*2500*/  SHF.R.S32.HI R4, RZ, 0x1, R12 ;  /* 0x00000001ff047819 */ /* 0x000fe4000001140c */
[----:B------:R-:W-:Y:S02]  /*2510*/  ISETP.GE.AND P2, PT, R30, R17, PT ;  /* 0x000000111e00720c */ /* 0x000fe40003f46270 */
[----:B------:R-:W-:Y:S01]  /*2520*/  SHF.R.S32.HI R70, RZ, 0x1f, R45 ;  /* 0x0000001fff467819 */ /* 0x000fe2000001142d */
[----:B------:R-:W-:Y:S01]  /*2530*/  IMAD.SHL.U32 R7, R4, 0x40, RZ ;  /* 0x0000004004077824 */ /* 0x000fe200078e00ff */
[----:B------:R-:W-:Y:S02]  /*2540*/  LOP3.LUT R12, R12, 0xfffffffe, RZ, 0xc0, !PT ;  /* 0xfffffffe0c0c7812 */ /* 0x000fe400078ec0ff */
[----:B------:R-:W-:Y:S02]  /*2550*/  LEA.HI R70, R70, R45, RZ, 0x3 ;  /* 0x0000002d46467211 */ /* 0x000fe400078f18ff */
[----:B------:R-:W-:Y:S01]  /*2560*/  LOP3.LUT R7, R7, 0xc0, RZ, 0xc0, !PT ;  /* 0x000000c007077812 */ /* 0x000fe200078ec0ff */
[----:B------:R-:W-:Y:S02]  /*2570*/  @P3 STS [R245+0x5000], RZ ;  /* 0x005000fff5003388 */ /* 0x000fe40000000800 */
[----:B------:R-:W-:Y:S01]  /*2580*/  IMAD.SHL.U32 R70, R70, 0x20, RZ ;  /* 0x0000002046467824 */ /* 0x000fe200078e00ff */
[----:B------:R-:W-:Y:S01]  /*2590*/  LOP3.LUT R10, R7, 0x8, R10, 0xf8, !PT ;  /* 0x00000008070a7812 */ /* 0x000fe200078ef80a */
[----:B------:R-:W-:Y:S01]  /*25a0*/  @P3 STS [R245+0x5004], RZ ;  /* 0x005004fff5003388 */ /* 0x000fe20000000800 */
[----:B------:R-:W-:-:S02]  /*25b0*/  SHF.R.U32.HI R7, RZ, 0x3, R7 ;  /* 0x00000003ff077819 */ /* 0x000fc40000011607 */
[----:B------:R-:W-:Y:S01]  /*25c0*/  LOP3.LUT R70, R70, 0xffffff00, RZ, 0xc0, !PT ;  /* 0xffffff0046467812 */ /* 0x000fe200078ec0ff */
        /* <DEDUP_REMOVED lines=13> */
[----:B------:R-:W-:Y:S01]  /*26a0*/  @!P0 LEA.HI.X R21, R36, R239, R37, 0x7, P1 ;  /* 0x000000ef24158211 */ /* 0x000fe200008f3c25 */
[----:B------:R-:W-:Y:S01]  /*26b0*/  @!P3 IMAD R18, R37, 0x140, RZ ;  /* 0x000001402512b824 */ /* 0x000fe200078e02ff */
[----:B------:R-:W-:Y:S02]  /*26c0*/  ISETP.GE.AND P1, PT, R40, R17, PT ;  /* 0x000000112800720c */ /* 0x000fe40003f26270 */
[----:B------:R-:W-:Y:S01]  /*26d0*/  LOP3.LUT R17, R16, 0xffffffe0, RZ, 0xc0, !PT ;  /* 0xffffffe010117812 */ /* 0x000fe200078ec0ff */
[----:B------:R-:W-:Y:S01]  /*26e0*/  @!PT LDS RZ, [RZ] ;  /* 0x00000000fffff984 */ /* 0x000fe20000000800 */
[----:B------:R-:W-:Y:S01]  /*26f0*/  @!PT LDS RZ, [RZ] ;  /* 0x00000000fffff984 */ /* 0x000fe20000000800 */
[----:B------:R-:W-:Y:S01]  /*2700*/  @!PT LDS RZ, [RZ] ;  /* 0x00000000fffff984 */ /* 0x000fe20000000800 */
[----:B------:R3:W-:Y:S04]  /*2710*/  @!P0 LDGSTS.E.BYPASS.LTC128B.128 [R245+0x6000], desc[UR12][R20.64] ;  /* 0x0600000014f58fae */ /* 0x0007e8000b901d4c */
[----:B------:R-:W-:Y:S01]  /*2720*/  @P5 STS.128 [R245+0x6800], RZ ;  /* 0x006800fff5005388 */ /* 0x000fe20000000c00 */
[----:B-1----:R-:W-:Y:S01]  /*2730*/  @!P5 IMAD.MOV.U32 R241, RZ, RZ, R239 ;  /* 0x000000fffff1d224 */ /* 0x002fe200078e00ef */
[----:B--2---:R-:W-:-:S02]  /*2740*/  LEA.HI R8, R45, R45, RZ, 0x1 ;  /* 0x0000002d2d087211 */ /* 0x004fc400078f08ff */
[----:B------:R-:W-:Y:S02]  /*2750*/  LEA.HI R9, R6, R6, RZ, 0x1 ;  /* 0x0000000606097211 */ /* 0x000fe400078f08ff */
[--C-:B------:R-:W-:Y:S02]  /*2760*/  SHF.R.S32.HI R11, RZ, 0x1, R8.reuse ;  /* 0x00000001ff0b7819 */ /* 0x100fe40000011408 */
[----:B------:R-:W-:Y:S02]  /*2770*/  SHF.R.S32.HI R14, RZ, 0x1f, R8 ;  /* 0x0000001fff0e7819 */ /* 0x000fe40000011408 */
[----:B------:R-:W-:Y:S02]  /*2780*/  LOP3.LUT R9, R9, 0xfffffffe, RZ, 0xc0, !PT ;  /* 0xfffffffe09097812 */ /* 0x000fe400078ec0ff */
[----:B------:R-:W-:Y:S02]  /*2790*/  LEA.HI R14, R14, R11, RZ, 0x2 ;  /* 0x0000000b0e0e7211 */ /* 0x000fe400078f10ff */
[----:B------:R-:W-:Y:S01]  /*27a0*/  LOP3.LUT R8, R8, 0x7fffffe, RZ, 0xc0, !PT ;  /* 0x07fffffe08087812 */ /* 0x000fe200078ec0ff */
[----:B------:R-:W-:Y:S01]  /*27b0*/  IMAD.IADD R6, R6, 0x1, -R9 ;  /* 0x0000000106067824 */ /* 0x000fe200078e0a09 */
[----:B------:R-:W-:Y:S01]  /*27c0*/  LOP3.LUT R14, R14, 0xfffffffc, RZ, 0xc0, !PT ;  /* 0xfffffffc0e0e7812 */ /* 0x000fe200078ec0ff */
[----:B------:R-:W-:Y:S01]  /*27d0*/  IMAD.IADD R9, R5, 0x1, -R12 ;  /* 0x0000000105097824 */ /* 0x000fe200078e0a0c */
[----:B------:R-:W-:Y:S01]  /*27e0*/  LOP3.LUT R5, R10, R7, RZ, 0x3c, !PT ;  /* 0x000000070a057212 */ /* 0x000fe200078e3cff */
[C---:B------:R-:W-:Y:S01]  /*27f0*/  @!P5 IMAD.WIDE.U32 R12, R36.reuse, 0xc0, R240 ;  /* 0x000000c0240cd825 */ /* 0x040fe200078e00f0 */
[----:B---3--:R-:W-:-:S03]  /*2800*/  @!P4 LEA R20, P0, R36, R240, 0x8 ;  /* 0x000000f02414c211 */ /* 0x008fc600078040ff */
[----:B------:R-:W-:Y:S01]  /*2810*/  IMAD.IADD R3, R11, 0x1, -R14 ;  /* 0x000000010b037824 */ /* 0x000fe200078e0a0e */
[----:B------:R-:W-:Y:S01]  /*2820*/  @!P4 LEA.HI.X R21, R36, R239, R37, 0x8, P0 ;  /* 0x000000ef2415c211 */ /* 0x000fe200000f4425 */
[----:B------:R-:W-:Y:S01]  /*2830*/  @!P3 IMAD.MOV.U32 R10, RZ, RZ, R240 ;  /* 0x000000ffff0ab224 */ /* 0x000fe200078e00f0 */
[----:B------:R-:W-:Y:S01]  /*2840*/  LOP3.LUT P0, RZ, R4, 0x2, RZ, 0xc0, !PT ;  /* 0x0000000204ff7812 */ /* 0x000fe2000780c0ff */
[----:B------:R-:W-:Y:S02]  /*2850*/  IMAD.SHL.U32 R51, R3, 0x40, RZ ;  /* 0x0000004003337824 */ /* 0x000fe400078e00ff */
[--C-:B------:R-:W-:Y:S02]  /*2860*/  @!P3 IMAD.MOV.U32 R11, RZ, RZ, R239.reuse ;  /* 0x000000ffff0bb224 */ /* 0x100fe400078e00ef */
[----:B------:R-:W-:Y:S01]  /*2870*/  @!P2 IMAD.MOV.U32 R241, RZ, RZ, R239 ;  /* 0x000000fffff1a224 */ /* 0x000fe200078e00ef */
[----:B------:R-:W-:Y:S01]  /*2880*/  LOP3.LUT R51, R51, 0xc0, RZ, 0xc0, !PT ;  /* 0x000000c033337812 */ /* 0x000fe200078ec0ff */
[----:B------:R-:W-:-:S02]  /*2890*/  IMAD R234, R6, 0x8, R9 ;  /* 0x0000000806ea7824 */ /* 0x000fc400078e0209 */
[----:B------:R-:W-:Y:S02]  /*28a0*/  IMAD.SHL.U32 R6, R6, 0x8, RZ ;  /* 0x0000000806067824 */ /* 0x000fe400078e00ff */
[----:B------:R-:W-:Y:S02]  /*28b0*/  IMAD.IADD R45, R45, 0x1, -R8 ;  /* 0x000000012d2d7824 */ /* 0x000fe400078e0a08 */
[C---:B------:R-:W-:Y:S01]  /*28c0*/  @!P3 IMAD.WIDE.U32 R22, R36.reuse, 0x140, R10 ;  /* 0x000001402416b825 */ /* 0x040fe200078e000a */
[----:B------:R-:W-:Y:S02]  /*28d0*/  LOP3.LUT R6, R51, 0x8, R6, 0xf8, !PT ;  /* 0x0000000833067812 */ /* 0x000fe400078ef806 */
[----:B------:R-:W-:Y:S01]  /*28e0*/  SHF.R.U32.HI R51, RZ, 0x3, R51 ;  /* 0x00000003ff337819 */ /* 0x000fe20000011633 */
[----:B------:R-:W-:Y:S02]  /*28f0*/  @!P2 IMAD R8, R37, 0x180, RZ ;  /* 0x000001802508a824 */ /* 0x000fe400078e02ff */
[----:B------:R-:W-:Y:S01]  /*2900*/  @!P2 IMAD.WIDE.U32 R10, R36, 0x180, R240 ;  /* 0x00000180240aa825 */ /* 0x000fe200078e00f0 */
[----:B------:R-:W-:-:S03]  /*2910*/  LOP3.LUT R51, R6, R51, RZ, 0x3c, !PT ;  /* 0x0000003306337212 */ /* 0x000fc600078e3cff */
[----:B------:R-:W-:Y:S02]  /*2920*/  @!P2 IMAD.IADD R9, R11, 0x1, R8 ;  /* 0x000000010b09a824 */ /* 0x000fe400078e0208 */
[----:B------:R-:W-:Y:S02]  /*2930*/  @!P2 IMAD.MOV.U32 R8, RZ, RZ, R10 ;  /* 0x000000ffff08a224 */ /* 0x000fe400078e000a */
[----:B------:R-:W-:Y:S02]  /*2940*/  @!P5 IMAD R7, R37, 0xc0, RZ ;  /* 0x000000c02507d824 */ /* 0x000fe400078e02ff */
[----:B------:R-:W-:Y:S02]  /*2950*/  IMAD R10, R47, 0x200, R70 ;  /* 0x000002002f0a7824 */ /* 0x000fe400078e0246 */
[----:B------:R-:W-:Y:S02]  /*2960*/  @!P1 IMAD.MOV.U32 R241, RZ, RZ, R239 ;  /* 0x000000fffff19224 */ /* 0x000fe400078e00ef */
[----:B------:R-:W-:-:S02]  /*2970*/  @!P5 IMAD.IADD R13, R13, 0x1, R7 ;  /* 0x000000010d0dd824 */ /* 0x000fc400078e0207 */
[----:B------:R-:W-:Y:S02]  /*2980*/  IMAD R10, R45, 0x20, R10 ;  /* 0x000000202d0a7824 */ /* 0x000fe400078e020a */
[----:B------:R-:W-:Y:S01]  /*2990*/  @!P1 IMAD R6, R37, 0x1c0, RZ ;  /* 0x000001c025069824 */ /* 0x000fe200078e02ff */
[----:B------:R-:W-:Y:S01]  /*29a0*/  @!PT LDS RZ, [RZ] ;  /* 0x00000000fffff984 */ /* 0x000fe20000000800 */
[----:B------:R-:W-:Y:S01]  /*29b0*/  @!PT LDS RZ, [RZ] ;  /* 0x00000000fffff984 */ /* 0x000fe20000000800 */
[----:B------:R-:W-:Y:S01]  /*29c0*/  @!PT LDS RZ, [RZ] ;  /* 0x00000000fffff984 */ /* 0x000fe20000000800 */
[----:B------:R1:W-:Y:S01]  /*29d0*/  @!P5 LDGSTS.E.BYPASS.LTC128B.128 [R245+0x6800], desc[UR12][R12.64] ;  /* 0x068000000cf5dfae */ /* 0x0003e2000b901d4c */
[----:B------:R-:W-:-:S03]  /*29e0*/  @!P1 IMAD.WIDE.U32 R14, R36, 0x1c0, R240 ;  /* 0x000001c0240e9825 */ /* 0x000fc600078e00f0 */
[----:B------:R-:W-:Y:S01]  /*29f0*/  @P4 STS.128 [R245+0x7000], RZ ;  /* 0x007000fff5004388 */ /* 0x000fe20000000c00 */
[----:B------:R-:W-:Y:S02]  /*2a00*/  @!P3 IMAD.IADD R19, R23, 0x1, R18 ;  /* 0x000000011713b824 */ /* 0x000fe400078e0212 */
[----:B------:R-:W-:Y:S01]  /*2a10*/  IMAD.U32 R234, R234, 0x20, R5 ;  /* 0x00000020eaea7824 */ /* 0x000fe200078e0005 */
[----:B------:R-:W-:Y:S01]  /*2a20*/  @!PT LDS RZ, [RZ] ;  /* 0x00000000fffff984 */ /* 0x000fe20000000800 */
[----:B------:R-:W-:Y:S01]  /*2a30*/  @!PT LDS RZ, [RZ] ;  /* 0x00000000fffff984 */ /* 0x000fe20000000800 */
[----:B------:R-:W-:Y:S01]  /*2a40*/  @!PT LDS RZ, [RZ] ;  /* 0x00000000fffff984 */ /* 0x000fe20000000800 */
[----:B------:R2:W-:Y:S01]  /*2a50*/  @!P4 LDGSTS.E.BYPASS.LTC128B.128 [R245+0x7000], desc[UR12][R20.64] ;  /* 0x0700000014f5cfae */ /* 0x0005e2000b901d4c */
[----:B------:R-:W-:Y:S02]  /*2a60*/  @!P3 IMAD.MOV.U32 R18, RZ, RZ, R22 ;  /* 0x000000ffff12b224 */ /* 0x000fe400078e0016 */
[----:B------:R-:W-:Y:S01]  /*2a70*/  IMAD.IADD R236, R51, 0x1, R10 ;  /* 0x0000000133ec7824 */ /* 0x000fe200078e020a */
[----:B------:R-:W-:Y:S01]  /*2a80*/  @P3 STS.128 [R245+0x7800], RZ ;  /* 0x007800fff5003388 */ /* 0x000fe20000000c00 */
[----:B------:R-:W-:Y:S01]  /*2a90*/  @!P1 IMAD.IADD R7, R15, 0x1, R6 ;  /* 0x000000010f079824 */ /* 0x000fe200078e0206 */
[----:B------:R-:W-:Y:S01]  /*2aa0*/  LEA R234, R234, UR4, 0x1 ;  /* 0x00000004eaea7c11 */ /* 0x000fe2000f8e08ff */
[----:B------:R-:W-:Y:S01]  /*2ab0*/  @!P1 IMAD.MOV.U32 R6, RZ, RZ, R14 ;  /* 0x000000ffff069224 */ /* 0x000fe200078e000e */
[----:B------:R-:W-:Y:S01]  /*2ac0*/  @!PT LDS RZ, [RZ] ;  /* 0x00000000fffff984 */ /* 0x000fe20000000800 */
[----:B------:R-:W-:Y:S01]  /*2ad0*/  @!PT LDS RZ, [RZ] ;  /* 0x00000000fffff984 */ /* 0x000fe20000000800 */
[----:B------:R-:W-:Y:S01]  /*2ae0*/  @!PT LDS RZ, [RZ] ;  /* 0x00000000fffff984 */ /* 0x000fe20000000800 */
[----:B------:R-:W-:Y:S01]  /*2af0*/  @!P3 LDGSTS.E.BYPASS.LTC128B.128 [R245+0x7800], desc[UR12][R18.64] ;  /* 0x0780000012f5bfae */ /* 0x000fe2000b901d4c */
[----:B------:R-:W-:Y:S01]  /*2b00*/  LEA R236, R236, UR4, 0x1 ;  /* 0x00000004ecec7c11 */ /* 0x000fe2000f8e08ff */
[----:B------:R-:W-:-:S02]  /*2b10*/  IMAD R47, R47, 0x10, R53 ;  /* 0x000000102f2f7824 */ /* 0x000fc400078e0235 */
[----:B------:R-:W-:Y:S01]  /*2b20*/  @P2 STS.128 [R245+0x8000], RZ ;  /* 0x008000fff5002388 */ /* 0x000fe20000000c00 */
[C---:B------:R-:W-:Y:S02]  /*2b30*/  VIADD R4, R234.reuse, 0x1000 ;  /* 0x00001000ea047836 */ /* 0x040fe40000000000 */
[----:B------:R-:W-:Y:S01]  /*2b40*/  VIADD R233, R234, 0x1020 ;  /* 0x00001020eae97836 */ /* 0x000fe20000000000 */
[----:B------:R-:W-:Y:S01]  /*2b50*/  @!PT LDS RZ, [RZ] ;  /* 0x00000000fffff984 */ /* 0x000fe20000000800 */
[----:B------:R-:W-:Y:S01]  /*2b60*/  @!PT LDS RZ, [RZ] ;  /* 0x00000000fffff984 */ /* 0x000fe20000000800 */
[----:B------:R-:W-:Y:S01]  /*2b70*/  @!PT LDS RZ, [RZ] ;  /* 0x00000000fffff984 */ /* 0x000fe20000000800 */
[----:B------:R-:W-:Y:S01]  /*2b80*/  @!P2 LDGSTS.E.BYPASS.LTC128B.128 [R245+0x8000], desc[UR12][R8.64] ;  /* 0x0800000008f5afae */ /* 0x000fe2000b901d4c */
[----:B------:R-:W-:Y:S02]  /*2b90*/  @P0 VIADD R233, R4, 0xffffffe0 ;  /* 0xffffffe004e90836 */ /* 0x000fe40000000000 */
[----:B------:R-:W-:Y:S01]  /*2ba0*/  IMAD R70, R45, 0x20, R70 ;  /* 0x000000202d467824 */ /* 0x000fe200078e0246 */
[----:B------:R-:W-:Y:S01]  /*2bb0*/  @P1 STS.128 [R245+0x8800], RZ ;  /* 0x008800fff5001388 */ /* 0x000fe20000000c00 */
[----:B------:R-:W-:Y:S02]  /*2bc0*/  VIADD R45, R71, 0x8 ;  /* 0x00000008472d7836 */ /* 0x000fe40000000000 */
[----:B------:R-:W-:Y:S01]  /*2bd0*/  VIADD R230, R233, 0x400 ;  /* 0x00000400e9e67836 */ /* 0x000fe20000000000 */
[----:B------:R-:W-:Y:S01]  /*2be0*/  @!PT LDS RZ, [RZ] ;  /* 0x00000000fffff984 */ /* 0x000fe20000000800 */
[----:B------:R-:W-:Y:S01]  /*2bf0*/  @!PT LDS RZ, [RZ] ;  /* 0x00000000fffff984 */ /* 0x000fe20000000800 */
[----:B------:R-:W-:Y:S01]  /*2c00*/  @!PT LDS RZ, [RZ] ;  /* 0x00000000fffff984 */ /* 0x000fe20000000800 */
[----:B------:R3:W-:Y:S01]  /*2c10*/  @!P1 LDGSTS.E.BYPASS.LTC128B.128 [R245+0x8800], desc[UR12][R6.64] ;  /* 0x0880000006f59fae */ /* 0x0007e2000b901d4c */
[----:B------:R-:W-:Y:S01]  /*2c20*/  LOP3.LUT P1, RZ, R3, 0x2, RZ, 0xc0, !PT ;  /* 0x0000000203ff7812 */ /* 0x000fe2000782c0ff */
[----:B------:R-:W-:-:S02]  /*2c30*/  IMAD.MOV.U32 R3, RZ, RZ, 0x10 ;  /* 0x00000010ff037424 */ /* 0x000fc400078e00ff */
[----:B------:R-:W-:Y:S01]  /*2c40*/  LDSM.16.M88.4 R28, [R236] ;  /* 0x00000000ec1c783b */ /* 0x000fe20000000200 */
[----:B------:R-:W-:Y:S02]  /*2c50*/  VIADD R229, R233, 0x800 ;  /* 0x00000800e9e57836 */ /* 0x000fe40000000000 */
[----:B------:R-:W-:Y:S01]  /*2c60*/  SEL R3, R3, 0xfffffff0, !P1 ;  /* 0xfffffff003037807 */ /* 0x000fe20004800000 */
[----:B-1----:R-:W1:Y:S01]  /*2c70*/  LDSM.16.M88.4 R12, [R234+0x1000] ;  /* 0x00100000ea0c783b */ /* 0x002e620000000200 */
[C---:B------:R-:W-:Y:S02]  /*2c80*/  VIADD R228, R233.reuse, 0xc00 ;  /* 0x00000c00e9e47836 */ /* 0x040fe40000000000 */
[----:B------:R-:W-:Y:S01]  /*2c90*/  VIADD R227, R233, 0x1000 ;  /* 0x00001000e9e37836 */ /* 0x000fe20000000000 */
[----:B------:R-:W-:Y:S01]  /*2ca0*/  LDSM.16.M88.4 R32, [R233] ;  /* 0x00000000e920783b */ /* 0x000fe20000000200 */
[----:B------:R-:W-:Y:S02]  /*2cb0*/  IMAD R235, R3, 0x2, R236 ;  /* 0x0000000203eb7824 */ /* 0x000fe400078e02ec */
[C---:B------:R-:W-:Y:S01]  /*2cc0*/  VIADD R226, R233.reuse, 0x1400 ;  /* 0x00001400e9e27836 */ /* 0x040fe20000000000 */
[----:B------:R-:W4:Y:S01]  /*2cd0*/  LDSM.16.M88.4 R132, [R234+0x1400] ;  /* 0x00140000ea84783b */ /* 0x000f220000000200 */
[----:B------:R-:W-:-:S02]  /*2ce0*/  VIADD R225, R233, 0x1800 ;  /* 0x00001800e9e17836 */ /* 0x000fc40000000000 */
[C---:B------:R-:W-:Y:S01]  /*2cf0*/  VIADD R224, R233.reuse, 0x1c00 ;  /* 0x00001c00e9e07836 */ /* 0x040fe20000000000 */
[----:B--2---:R-:W-:Y:S01]  /*2d00*/  LDSM.16.M88.4 R20, [R233+0x400] ;  /* 0x00040000e914783b */ /* 0x004fe20000000200 */
[C---:B------:R-:W-:Y:S02]  /*2d10*/  VIADD R223, R233.reuse, 0x2000 ;  /* 0x00002000e9df7836 */ /* 0x040fe40000000000 */
[C---:B------:R-:W-:Y:S01]  /*2d20*/  VIADD R222, R233.reuse, 0x2400 ;  /* 0x00002400e9de7836 */ /* 0x040fe20000000000 */
[----:B------:R-:W-:Y:S01]  /*2d30*/  LDSM.16.M88.4 R128, [R234+0x1800] ;  /* 0x00180000ea80783b */ /* 0x000fe20000000200 */
[C---:B------:R-:W-:Y:S02]  /*2d40*/  VIADD R221, R233.reuse, 0x2800 ;  /* 0x00002800e9dd7836 */ /* 0x040fe40000000000 */
[C---:B------:R-:W-:Y:S01]  /*2d50*/  VIADD R220, R233.reuse, 0x2c00 ;  /* 0x00002c00e9dc7836 */ /* 0x040fe20000000000 */
[----:B---3--:R-:W2:Y:S01]  /*2d60*/  LDSM.16.M88.4 R4, [R235] ;  /* 0x00000000eb04783b */ /* 0x008ea20000000200 */
[----:B------:R-:W-:-:S02]  /*2d70*/  VIADD R219, R233, 0x3000 ;  /* 0x00003000e9db7836 */ /* 0x000fc40000000000 */
[C---:B------:R-:W-:Y:S01]  /*2d80*/  VIADD R218, R233.reuse, 0x3400 ;  /* 0x00003400e9da7836 */ /* 0x040fe20000000000 */
[----:B------:R-:W-:Y:S01]  /*2d90*/  LDSM.16.M88.4 R40, [R233+0x800] ;  /* 0x00080000e928783b */ /* 0x000fe20000000200 */
[C---:B------:R-:W-:Y:S02]  /*2da0*/  VIADD R217, R233.reuse, 0x3800 ;  /* 0x00003800e9d97836 */ /* 0x040fe40000000000 */
[----:B------:R-:W-:Y:S01]  /*2db0*/  VIADD R216, R233, 0x3c00 ;  /* 0x00003c00e9d87836 */ /* 0x000fe20000000000 */
[----:B------:R-:W-:Y:S04]  /*2dc0*/  LDSM.16.M88.4 R212, [R234+0x2800] ;  /* 0x00280000ead4783b */ /* 0x000fe80000000200 */
[----:B------:R-:W-:Y:S04]  /*2dd0*/  LDSM.16.M88.4 R208, [R234+0x2c00] ;  /* 0x002c0000ead0783b */ /* 0x000fe80000000200 */
[----:B------:R-:W-:Y:S01]  /*2de0*/  LDSM.16.M88.4 R60, [R233+0x1800] ;  /* 0x00180000e93c783b */ /* 0x000fe20000000200 */
[C---:B-1----:R-:W-:Y:S03]  /*2df0*/  HMMA.16816.F32 R8, R28.reuse, R12, RZ ;  /* 0x0000000c1c08723c */ /* 0x042fe600000018ff */
[----:B------:R-:W-:Y:S04]  /*2e00*/  LDSM.16.M88.4 R172, [R234+0x3800] ;  /* 0x00380000eaac783b */ /* 0x000fe80000000200 */
[----:B------:R-:W1:Y:S01]  /*2e10*/  LDSM.16.M88.4 R144, [R234+0x3c00] ;  /* 0x003c0000ea90783b */ /* 0x000e620000000200 */
[C---:B------:R-:W-:Y:S03]  /*2e20*/  HMMA.16816.F32 R12, R28.reuse, R14, RZ ;  /* 0x0000000e1c0c723c */ /* 0x040fe600000018ff */
[----:B------:R-:W-:Y:S03]  /*2e30*/  LDSM.16.M88.4 R116, [R234+0x4000] ;  /* 0x00400000ea74783b */ /* 0x000fe60000000200 */
[C---:B----4-:R-:W-:Y:S01]  /*2e40*/  HMMA.16816.F32 R24, R28.reuse, R132, RZ ;  /* 0x000000841c18723c */ /* 0x050fe200000018ff */
[----:B------:R-:W0:Y:S05]  /*2e50*/  LDGDEPBAR ;  /* 0x00000000000079af */ /* 0x000e2a0000000000 */
[----:B------:R-:W-:Y:S06]  /*2e60*/  HMMA.16816.F32 R132, R28, R134, RZ ;  /* 0x000000861c84723c */ /* 0x000fec00000018ff */
[C---:B--2---:R-:W-:Y:S06]  /*2e70*/  HMMA.16816.F32 R8, R4.reuse, R32, R8 ;  /* 0x000000200408723c */ /* 0x044fec0000001808 */
[----:B------:R-:W-:Y:S01]  /*2e80*/  HMMA.16816.F32 R12, R4, R34, R12 ;  /* 0x00000022040c723c */ /* 0x000fe2000000180c */
[----:B------:R-:W-:-:S05]  /*2e90*/  IMAD.IADD R32, R44, 0x1, -R17 ;  /* 0x000000012c207824 */ /* 0x000fca00078e0a11 */
[----:B------:R-:W-:Y:S01]  /*2ea0*/  SHF.R.S32.HI R17, RZ, 0x1f, R32 ;  /* 0x0000001fff117819 */ /* 0x000fe20000011420 */
[C---:B------:R-:W-:Y:S03]  /*2eb0*/  HMMA.16816.F32 R24, R4.reuse, R20, R24 ;  /* 0x000000140418723c */ /* 0x040fe60000001818 */
[----:B------:R-:W-:Y:S02]  /*2ec0*/  LEA.HI R32, R17, R32, RZ, 0x2 ;  /* 0x0000002011207211 */ /* 0x000fe400078f10ff */
[----:B------:R-:W2:Y:S01]  /*2ed0*/  LDSM.16.M88.4 R16, [R234+0x1c00] ;  /* 0x001c0000ea10783b */ /* 0x000ea20000000200 */
[----:B------:R-:W-:Y:S01]  /*2ee0*/  HMMA.16816.F32 R132, R4, R22, R132 ;  /* 0x000000160484723c */ /* 0x000fe20000001884 */
[----:B------:R-:W-:Y:S02]  /*2ef0*/  SHF.R.S32.HI R32, RZ, 0x2, R32 ;  /* 0x00000002ff207819 */ /* 0x000fe40000011420 */
[----:B------:R-:W3:Y:S02]  /*2f00*/  LDSM.16.M88.4 R20, [R233+0xc00] ;  /* 0x000c0000e914783b */ /* 0x000ee40000000200 */
[----:B------:R-:W-:Y:S01]  /*2f10*/  IADD3 R32, R47, 0x1, R32 ;  /* 0x000000012f207810 */ /* 0x000fe20007ffe020 */
[----:B------:R-:W-:Y:S03]  /*2f20*/  HMMA.16816.F32 R124, R28, R128, RZ ;  /* 0x000000801c7c723c */ /* 0x000fe600000018ff */
[----:B------:R-:W-:-:S03]  /*2f30*/  IADD3 R33, R39, R32, -R38 ;  /* 0x0000002027217210 */ /* 0x000fc60007ffe826 */
[C---:B------:R-:W-:Y:S02]  /*2f40*/  HMMA.16816.F32 R128, R28.reuse, R130, RZ ;  /* 0x000000821c80723c */ /* 0x040fe400000018ff */
[----:B------:R-:W-:Y:S02]  /*2f50*/  IMAD.IADD R44, R33, 0x1, R0 ;  /* 0x00000001212c7824 */ /* 0x000fe400078e0200 */
[----:B------:R-:W4:Y:S01]  /*2f60*/  LDSM.16.M88.4 R32, [R234+0x2000] ;  /* 0x00200000ea20783b */ /* 0x000f220000000200 */
[C---:B------:R-:W-:Y:S01]  /*2f70*/  VIADD R0, R71.reuse, 0x1 ;  /* 0x0000000147007836 */ /* 0x040fe20000000000 */
[C---:B-1----:R-:W-:Y:S01]  /*2f80*/  HMMA.16816.F32 R156, R28.reuse, R144, RZ ;  /* 0x000000901c9c723c */ /* 0x042fe200000018ff */
[C---:B------:R-:W-:Y:S02]  /*2f90*/  VIMNMX R38, R44.reuse, R39, PT ;  /* 0x000000272c267248 */ /* 0x040fe40003fe0100 */
[----:B------:R-:W-:Y:S01]  /*2fa0*/  VIADDMNMX R39, R44, 0x8, R39, PT ;  /* 0x000000082c277846 */ /* 0x000fe20003800127 */
[----:B------:R-:W-:Y:S01]  /*2fb0*/  VIADD R44, R71, 0x9 ;  /* 0x00000009472c7836 */ /* 0x000fe20000000000 */
[C---:B------:R-:W-:Y:S01]  /*2fc0*/  ISETP.GE.AND P4, PT, R45.reuse, R38, PT ;  /* 0x000000262d00720c */ /* 0x040fe20003f86270 */
[----:B------:R-:W-:Y:S01]  /*2fd0*/  HMMA.16816.F32 R144, R28, R146, RZ ;  /* 0x000000921c90723c */ /* 0x000fe200000018ff */
[----:B------:R-:W-:-:S02]  /*2fe0*/  ISETP.GE.AND P0, PT, R45, R39, PT ;  /* 0x000000272d00720c */ /* 0x000fc40003f06270 */
[CC--:B------:R-:W-:Y:S02]  /*2ff0*/  ISETP.GE.AND P2, PT, R44.reuse, R38.reuse, PT ;  /* 0x000000262c00720c */ /* 0x0c0fe40003f46270 */
[-C--:B------:R-:W-:Y:S01]  /*3000*/  ISETP.GE.AND P1, PT, R44, R39.reuse, PT ;  /* 0x000000272c00720c */ /* 0x080fe20003f26270 */
[----:B------:R-:W-:Y:S01]  /*3010*/  HMMA.16816.F32 R124, R4, R40, R124 ;  /* 0x00000028047c723c */ /* 0x000fe2000000187c */
[----:B------:R-:W-:Y:S01]  /*3020*/  LDSM.16.M88.4 R44, [R234+0x2400] ;  /* 0x00240000ea2c783b */ /* 0x000fe20000000200 */
[CC--:B------:R-:W-:Y:S02]  /*3030*/  ISETP.GE.AND P5, PT, R0.reuse, R38.reuse, PT ;  /* 0x000000260000720c */ /* 0x0c0fe40003fa6270 */
[----:B------:R-:W-:Y:S01]  /*3040*/  ISETP.GE.AND P3, PT, R0, R39, PT ;  /* 0x000000270000720c */ /* 0x000fe20003f66270 */
[C---:B------:R-:W-:Y:S01]  /*3050*/  VIADD R0, R71.reuse, 0x10 ;  /* 0x0000001047007836 */ /* 0x040fe20000000000 */
[----:B------:R-:W-:Y:S01]  /*3060*/  FSEL R98, R12, -INF , !P4 ;  /* 0xff8000000c627808 */ /* 0x000fe20006000000 */
[----:B------:R-:W-:Y:S01]  /*3070*/  VIADD R40, R71, 0x19 ;  /* 0x0000001947287836 */ /* 0x000fe20000000000 */
[----:B------:R-:W-:Y:S01]  /*3080*/  FSEL R180, R14, -INF , !P0 ;  /* 0xff8000000eb47808 */ /* 0x000fe20004000000 */
[----:B--2---:R-:W-:Y:S01]  /*3090*/  HMMA.16816.F32 R112, R28, R16, RZ ;  /* 0x000000101c70723c */ /* 0x004fe200000018ff */
[----:B------:R-:W-:-:S02]  /*30a0*/  ISETP.GE.AND P4, PT, R0, R38, PT ;  /* 0x000000260000720c */ /* 0x000fc40003f86270 */
[-C--:B------:R-:W-:Y:S01]  /*30b0*/  ISETP.GE.AND P0, PT, R0, R39.reuse, PT ;  /* 0x000000270000720c */ /* 0x080fe20003f06270 */
[----:B------:R-:W-:Y:S01]  /*30c0*/  VIADD R0, R71, 0x11 ;  /* 0x0000001147007836 */ /* 0x000fe20000000000 */
[----:B------:R-:W-:Y:S01]  /*30d0*/  FSEL R92, R13, -INF , !P2 ;  /* 0xff8000000d5c7808 */ /* 0x000fe20005000000 */
[----:B------:R-:W-:Y:S01]  /*30e0*/  HMMA.16816.F32 R16, R28, R18, RZ ;  /* 0x000000121c10723c */ /* 0x000fe200000018ff */
[----:B------:R-:W-:Y:S02]  /*30f0*/  FSEL R137, R15, -INF , !P1 ;  /* 0xff8000000f897808 */ /* 0x000fe40004800000 */
[----:B------:R-:W1:Y:S01]  /*3100*/  LDSM.16.M88.4 R12, [R233+0x1000] ;  /* 0x00100000e90c783b */ /* 0x000e620000000200 */
[C---:B------:R-:W-:Y:S02]  /*3110*/  ISETP.GE.AND P2, PT, R0.reuse, R38, PT ;  /* 0x000000260000720c */ /* 0x040fe40003f46270 */
[----:B------:R-:W-:Y:S01]  /*3120*/  ISETP.GE.AND P1, PT, R0, R39, PT ;  /* 0x000000270000720c */ /* 0x000fe20003f26270 */
[----:B------:R-:W-:Y:S01]  /*3130*/  HMMA.16816.F32 R128, R4, R42, R128 ;  /* 0x0000002a0480723c */ /* 0x000fe20000001880 */
[----:B------:R-:W-:Y:S01]  /*3140*/  FSEL R88, R25, -INF , !P2 ;  /* 0xff80000019587808 */ /* 0x000fe20005000000 */
[----:B------:R-:W-:Y:S01]  /*3150*/  VIADD R0, R71, 0x18 ;  /* 0x0000001847007836 */ /* 0x000fe20000000000 */
[----:B------:R-:W-:-:S02]  /*3160*/  FSEL R232, R27, -INF , !P1 ;  /* 0xff8000001be87808 */ /* 0x000fc40004800000 */
[CC--:B------:R-:W-:Y:S02]  /*3170*/  ISETP.GE.AND P2, PT, R40.reuse, R38.reuse, PT ;  /* 0x000000262800720c */ /* 0x0c0fe40003f46270 */
[----:B------:R-:W-:Y:S01]  /*3180*/  ISETP.GE.AND P1, PT, R40, R39, PT ;  /* 0x000000272800720c */ /* 0x000fe20003f26270 */
[----:B------:R-:W-:Y:S01]  /*3190*/  VIADD R40, R71, 0x29 ;  /* 0x0000002947287836 */ /* 0x000fe20000000000 */
[----:B------:R-:W-:Y:S02]  /*31a0*/  FSEL R84, R133, -INF , !P2 ;  /* 0xff80000085547808 */ /* 0x000fe40005000000 */
[C---:B---3--:R-:W-:Y:S01]  /*31b0*/  HMMA.16816.F32 R112, R4.reuse, R20, R112 ;  /* 0x000000140470723c */ /* 0x048fe20000001870 */
[----:B------:R-:W-:Y:S02]  /*31c0*/  FSEL R135, R135, -INF , !P1 ;  /* 0xff80000087877808 */ /* 0x000fe40004800000 */
[----:B------:R-:W-:Y:S02]  /*31d0*/  FSEL R90, R24, -INF , !P4 ;  /* 0xff800000185a7808 */ /* 0x000fe40006000000 */
[----:B------:R-:W-:Y:S01]  /*31e0*/  FSEL R168, R26, -INF , !P0 ;  /* 0xff8000001aa87808 */ /* 0x000fe20004000000 */
[----:B------:R-:W-:Y:S01]  /*31f0*/  HMMA.16816.F32 R16, R4, R22, R16 ;  /* 0x000000160410723c */ /* 0x000fe20000001810 */
[----:B------:R-:W-:Y:S01]  /*3200*/  VIADD R20, R71, 0x21 ;  /* 0x0000002147147836 */ /* 0x000fe20000000000 */
[----:B------:R-:W-:-:S02]  /*3210*/  ISETP.GE.AND P4, PT, R0, R38, PT ;  /* 0x000000260000720c */ /* 0x000fc40003f86270 */
[-C--:B------:R-:W-:Y:S01]  /*3220*/  ISETP.GE.AND P0, PT, R0, R39.reuse, PT ;  /* 0x000000270000720c */ /* 0x080fe20003f06270 */
[----:B------:R-:W-:Y:S01]  /*3230*/  VIADD R0, R71, 0x20 ;  /* 0x0000002047007836 */ /* 0x000fe20000000000 */
[C---:B------:R-:W-:Y:S01]  /*3240*/  ISETP.GE.AND P2, PT, R20.reuse, R38, PT ;  /* 0x000000261400720c */ /* 0x040fe20003f46270 */
[C---:B----4-:R-:W-:Y:S01]  /*3250*/  HMMA.16816.F32 R24, R28.reuse, R32, RZ ;  /* 0x000000201c18723c */ /* 0x050fe200000018ff */
[----:B------:R-:W-:Y:S02]  /*3260*/  ISETP.GE.AND P1, PT, R20, R39, PT ;  /* 0x000000271400720c */ /* 0x000fe40003f26270 */
[----:B------:R-:W2:Y:S01]  /*3270*/  LDSM.16.M88.4 R20, [R233+0x1400] ;  /* 0x00140000e914783b */ /* 0x000ea20000000200 */
[----:B------:R-:W-:Y:S02]  /*3280*/  FSEL R86, R132, -INF , !P4 ;  /* 0xff80000084567808 */ /* 0x000fe40006000000 */
[----:B------:R-:W-:Y:S01]  /*3290*/  HMMA.16816.F32 R32, R28, R34, RZ ;  /* 0x000000221c20723c */ /* 0x000fe200000018ff */
[----:B------:R-:W-:-:S02]  /*32a0*/  FSEL R162, R134, -INF , !P0 ;  /* 0xff80000086a27808 */ /* 0x000fc40004000000 */
[C---:B------:R-:W-:Y:S02]  /*32b0*/  ISETP.GE.AND P4, PT, R0.reuse, R38, PT ;  /* 0x000000260000720c */ /* 0x040fe40003f86270 */
[----:B------:R-:W-:Y:S01]  /*32c0*/  ISETP.GE.AND P0, PT, R0, R39, PT ;  /* 0x000000270000720c */ /* 0x000fe20003f06270 */
[----:B------:R-:W-:Y:S01]  /*32d0*/  VIADD R0, R71, 0x28 ;  /* 0x0000002847007836 */ /* 0x000fe20000000000 */
[----:B------:R-:W-:Y:S02]  /*32e0*/  FSEL R80, R125, -INF , !P2 ;  /* 0xff8000007d507808 */ /* 0x000fe40005000000 */
[----:B------:R-:W-:Y:S02]  /*32f0*/  FSEL R127, R127, -INF , !P1 ;  /* 0xff8000007f7f7808 */ /* 0x000fe40004800000 */
[----:B------:R-:W-:Y:S02]  /*3300*/  FSEL R82, R124, -INF , !P4 ;  /* 0xff8000007c527808 */ /* 0x000fe40006000000 */
[----:B------:R-:W-:-:S02]  /*3310*/  FSEL R148, R126, -INF , !P0 ;  /* 0xff8000007e947808 */ /* 0x000fc40004000000 */
[CC--:B------:R-:W-:Y:S02]  /*3320*/  ISETP.GE.AND P2, PT, R40.reuse, R38.reuse, PT ;  /* 0x000000262800720c */ /* 0x0c0fe40003f46270 */
[-C--:B------:R-:W-:Y:S01]  /*3330*/  ISETP.GE.AND P1, PT, R40, R39.reuse, PT ;  /* 0x000000272800720c */ /* 0x080fe20003f26270 */
[----:B-1----:R-:W-:Y:S01]  /*3340*/  HMMA.16816.F32 R24, R4, R12, R24 ;  /* 0x0000000c0418723c */ /* 0x002fe20000001818 */
[C---:B------:R-:W-:Y:S02]  /*3350*/  ISETP.GE.AND P4, PT, R0.reuse, R38, PT ;  /* 0x000000260000720c */ /* 0x040fe40003f86270 */
        /* <DEDUP_REMOVED lines=8> */
[----:B------:R-:W-:Y:S01]  /*33e0*/  HMMA.16816.F32 R44, R28, R46, RZ ;  /* 0x0000002e1c2c723c */ /* 0x000fe200000018ff */
[----:B------:R-:W-:Y:S02]  /*33f0*/  FSEL R76, R129, -INF , !P2 ;  /* 0xff800000814c7808 */ /* 0x000fe40005000000 */
[----:B------:R-:W-:Y:S02]  /*3400*/  FSEL R131, R131, -INF , !P1 ;  /* 0xff80000083837808 */ /* 0x000fe40004800000 */
[C---:B------:R-:W-:Y:S01]  /*3410*/  ISETP.GE.AND P2, PT, R0.reuse, R38, PT ;  /* 0x000000260000720c */ /* 0x040fe20003f46270 */
[----:B------:R-:W-:Y:S01]  /*3420*/  HMMA.16816.F32 R32, R4, R14, R32 ;  /* 0x0000000e0420723c */ /* 0x000fe20000001820 */
[----:B------:R-:W-:Y:S01]  /*3430*/  ISETP.GE.AND P1, PT, R0, R39, PT ;  /* 0x000000270000720c */ /* 0x000fe20003f26270 */
[----:B------:R-:W-:Y:S01]  /*3440*/  VIADD R0, R71, 0x38 ;  /* 0x0000003847007836 */ /* 0x000fe20000000000 */
[----:B------:R-:W-:-:S02]  /*3450*/  FSEL R74, R112, -INF , !P4 ;  /* 0xff800000704a7808 */ /* 0x000fc40006000000 */
[----:B------:R-:W-:Y:S01]  /*3460*/  FSEL R132, R114, -INF , !P0 ;  /* 0xff80000072847808 */ /* 0x000fe20004000000 */
[----:B------:R-:W-:Y:S01]  /*3470*/  HMMA.16816.F32 R12, R28, R212, RZ ;  /* 0x000000d41c0c723c */ /* 0x000fe200000018ff */
[----:B------:R-:W-:Y:S02]  /*3480*/  FSEL R72, R113, -INF , !P2 ;  /* 0xff80000071487808 */ /* 0x000fe40005000000 */
[----:B------:R-:W-:Y:S02]  /*3490*/  FSEL R115, R115, -INF , !P1 ;  /* 0xff80000073737808 */ /* 0x000fe40004800000 */
[CC--:B------:R-:W-:Y:S01]  /*34a0*/  ISETP.GE.AND P4, PT, R0.reuse, R38.reuse, PT ;  /* 0x000000260000720c */ /* 0x0c0fe20003f86270 */
[----:B--2---:R-:W-:Y:S01]  /*34b0*/  HMMA.16816.F32 R40, R4, R20, R40 ;  /* 0x000000140428723c */ /* 0x004fe20000001828 */
[----:B------:R-:W-:Y:S01]  /*34c0*/  ISETP.GE.AND P0, PT, R0, R39, PT ;  /* 0x000000270000720c */ /* 0x000fe20003f06270 */
[----:B------:R-:W-:Y:S01]  /*34d0*/  VIADD R0, R71, 0x40 ;  /* 0x0000004047007836 */ /* 0x000fe20000000000 */
[----:B------:R-:W-:-:S02]  /*34e0*/  ISETP.GE.AND P2, PT, R48, R38, PT ;  /* 0x000000263000720c */ /* 0x000fc40003f46270 */
[----:B------:R-:W-:Y:S01]  /*34f0*/  ISETP.GE.AND P1, PT, R48, R39, PT ;  /* 0x000000273000720c */ /* 0x000fe20003f26270 */
[----:B------:R-:W-:Y:S01]  /*3500*/  HMMA.16816.F32 R44, R4, R22, R44 ;  /* 0x00000016042c723c */ /* 0x000fe2000000182c */
[----:B------:R-:W-:Y:S01]  /*3510*/  FSEL R50, R16, -INF , !P4 ;  /* 0xff80000010327808 */ /* 0x000fe20006000000 */
[----:B------:R-:W-:Y:S01]  /*3520*/  LDSM.16.M88.4 R20, [R233+0x1c00] ;  /* 0x001c0000e914783b */ /* 0x000fe20000000200 */
[----:B------:R-:W-:Y:S02]  /*3530*/  FSEL R125, R18, -INF , !P0 ;  /* 0xff800000127d7808 */ /* 0x000fe40004000000 */
[----:B------:R-:W-:Y:S01]  /*3540*/  FSEL R48, R17, -INF , !P2 ;  /* 0xff80000011307808 */ /* 0x000fe20005000000 */
[----:B------:R-:W-:Y:S01]  /*3550*/  HMMA.16816.F32 R212, R28, R214, RZ ;  /* 0x000000d61cd4723c */ /* 0x000fe200000018ff */
[----:B------:R-:W-:Y:S02]  /*3560*/  FSEL R136, R19, -INF , !P1 ;  /* 0xff80000013887808 */ /* 0x000fe40004800000 */
[----:B------:R-:W1:Y:S01]  /*3570*/  LDSM.16.M88.4 R16, [R234+0x3000] ;  /* 0x00300000ea10783b */ /* 0x000e620000000200 */
[----:B------:R-:W-:-:S02]  /*3580*/  ISETP.GE.AND P4, PT, R0, R38, PT ;  /* 0x000000260000720c */ /* 0x000fc40003f86270 */
[-C--:B------:R-:W-:Y:S01]  /*3590*/  ISETP.GE.AND P0, PT, R0, R39.reuse, PT ;  /* 0x000000270000720c */ /* 0x080fe20003f06270 */
[C---:B------:R-:W-:Y:S01]  /*35a0*/  VIADD R0, R71.reuse, 0x41 ;  /* 0x0000004147007836 */ /* 0x040fe20000000000 */
[----:B------:R-:W-:Y:S02]  /*35b0*/  HMMA.16816.F32 R12, R4, R60, R12 ;  /* 0x0000003c040c723c */ /* 0x000fe4000000180c */
[----:B------:R-:W-:Y:S01]  /*35c0*/  FSEL R121, R26, -INF , !P0 ;  /* 0xff8000001a797808 */ /* 0x000fe20004000000 */
[C---:B------:R-:W-:Y:S01]  /*35d0*/  VIADD R26, R71.reuse, 0x49 ;  /* 0x00000049471a7836 */ /* 0x040fe20000000000 */
[CC--:B------:R-:W-:Y:S02]  /*35e0*/  ISETP.GE.AND P2, PT, R0.reuse, R38.reuse, PT ;  /* 0x000000260000720c */ /* 0x0c0fe40003f46270 */
[----:B------:R-:W-:Y:S02]  /*35f0*/  ISETP.GE.AND P1, PT, R0, R39, PT ;  /* 0x000000270000720c */ /* 0x000fe40003f26270 */
[----:B------:R-:W-:Y:S01]  /*3600*/  FSEL R0, R24, -INF , !P4 ;  /* 0xff80000018007808 */ /* 0x000fe20006000000 */
[----:B------:R-:W-:Y:S01]  /*3610*/  VIADD R24, R71, 0x50 ;  /* 0x0000005047187836 */ /* 0x000fe20000000000 */
[----:B------:R-:W-:-:S02]  /*3620*/  ISETP.GE.AND P4, PT, R52, R38, PT ;  /* 0x000000263400720c */ /* 0x000fc40003f86270 */
[----:B------:R-:W-:Y:S02]  /*3630*/  FSEL R102, R25, -INF , !P2 ;  /* 0xff80000019667808 */ /* 0x000fe40005000000 */
[----:B------:R-:W-:Y:S02]  /*3640*/  FSEL R138, R27, -INF , !P1 ;  /* 0xff8000001b8a7808 */ /* 0x000fe40004800000 */
[----:B------:R-:W-:Y:S01]  /*3650*/  FSEL R108, R32, -INF , !P4 ;  /* 0xff800000206c7808 */ /* 0x000fe20006000000 */
[----:B------:R-:W-:Y:S01]  /*3660*/  VIADD R32, R71, 0x51 ;  /* 0x0000005147207836 */ /* 0x000fe20000000000 */
[C---:B------:R-:W-:Y:S01]  /*3670*/  ISETP.GE.AND P2, PT, R26.reuse, R38, PT ;  /* 0x000000261a00720c */ /* 0x040fe20003f46270 */
[----:B------:R-:W-:Y:S01]  /*3680*/  HMMA.16816.F32 R212, R4, R62, R212 ;  /* 0x0000003e04d4723c */ /* 0x000fe200000018d4 */
[-C--:B------:R-:W-:Y:S02]  /*3690*/  ISETP.GE.AND P1, PT, R26, R39.reuse, PT ;  /* 0x000000271a00720c */ /* 0x080fe40003f26270 */
[----:B------:R-:W-:-:S02]  /*36a0*/  ISETP.GE.AND P0, PT, R52, R39, PT ;  /* 0x000000273400720c */ /* 0x000fc40003f06270 */
[----:B------:R-:W-:Y:S01]  /*36b0*/  FSEL R112, R33, -INF , !P2 ;  /* 0xff80000021707808 */ /* 0x000fe20005000000 */
[----:B------:R-:W2:Y:S01]  /*36c0*/  LDSM.16.M88.4 R52, [R233+0x2000] ;  /* 0x00200000e934783b */ /* 0x000ea20000000200 */
[----:B------:R-:W-:Y:S02]  /*36d0*/  FSEL R150, R35, -INF , !P1 ;  /* 0xff80000023967808 */ /* 0x000fe40004800000 */
[----:B------:R-:W-:Y:S02]  /*36e0*/  FSEL R252, R34, -INF , !P0 ;  /* 0xff80000022fc7808 */ /* 0x000fe40004000000 */
[CC--:B------:R-:W-:Y:S02]  /*36f0*/  ISETP.GE.AND P2, PT, R32.reuse, R38.reuse, PT ;  /* 0x000000262000720c */ /* 0x0c0fe40003f46270 */
[----:B------:R-:W-:Y:S01]  /*3700*/  ISETP.GE.AND P1, PT, R32, R39, PT ;  /* 0x000000272000720c */ /* 0x000fe20003f26270 */
[----:B------:R-:W-:Y:S01]  /*3710*/  VIADD R32, R71, 0x58 ;  /* 0x0000005847207836 */ /* 0x000fe20000000000 */
[----:B------:R-:W-:-:S02]  /*3720*/  ISETP.GE.AND P4, PT, R24, R38, PT ;  /* 0x000000261800720c */ /* 0x000fc40003f86270 */
[-C--:B------:R-:W-:Y:S02]  /*3730*/  ISETP.GE.AND P0, PT, R24, R39.reuse, PT ;  /* 0x000000271800720c */ /* 0x080fe40003f06270 */
[C---:B------:R-:W-:Y:S01]  /*3740*/  HMMA.16816.F32 R24, R28.reuse, R208, RZ ;  /* 0x000000d01c18723c */ /* 0x040fe200000018ff */
[----:B------:R-:W-:Y:S02]  /*3750*/  FSEL R186, R40, -INF , !P4 ;  /* 0xff80000028ba7808 */ /* 0x000fe40006000000 */
[----:B------:R-:W-:Y:S02]  /*3760*/  FSEL R246, R42, -INF , !P0 ;  /* 0xff8000002af67808 */ /* 0x000fe40004000000 */
[C---:B------:R-:W-:Y:S01]  /*3770*/  ISETP.GE.AND P4, PT, R32.reuse, R38, PT ;  /* 0x000000262000720c */ /* 0x040fe20003f86270 */
[----:B------:R-:W-:Y:S01]  /*3780*/  HMMA.16816.F32 R208, R28, R210, RZ ;  /* 0x000000d21cd0723c */ /* 0x000fe200000018ff */
[----:B------:R-:W-:Y:S02]  /*3790*/  ISETP.GE.AND P0, PT, R32, R39, PT ;  /* 0x000000272000720c */ /* 0x000fe40003f06270 */
[----:B------:R-:W3:Y:S01]  /*37a0*/  LDSM.16.M88.4 R32, [R234+0x3400] ;  /* 0x00340000ea20783b */ /* 0x000ee20000000200 */
[----:B------:R-:W-:-:S02]  /*37b0*/  FSEL R73, R41, -INF , !P2 ;  /* 0xff80000029497808 */ /* 0x000fc40005000000 */
[----:B------:R-:W-:Y:S02]  /*37c0*/  FSEL R152, R43, -INF , !P1 ;  /* 0xff8000002b987808 */ /* 0x000fe40004800000 */
[----:B-1----:R-:W-:Y:S01]  /*37d0*/  HMMA.16816.F32 R40, R28, R16, RZ ;  /* 0x000000101c28723c */ /* 0x002fe200000018ff */
[----:B------:R-:W-:Y:S01]  /*37e0*/  FSEL R75, R44, -INF , !P4 ;  /* 0xff8000002c4b7808 */ /* 0x000fe20006000000 */
[----:B------:R-:W-:Y:S01]  /*37f0*/  VIADD R44, R71, 0x71 ;  /* 0x00000071472c7836 */ /* 0x000fe20000000000 */
[----:B------:R-:W-:Y:S02]  /*3800*/  FSEL R164, R46, -INF , !P0 ;  /* 0xff8000002ea47808 */ /* 0x000fe40004000000 */
[CC--:B------:R-:W-:Y:S02]  /*3810*/  ISETP.GE.AND P2, PT, R59.reuse, R38.reuse, PT ;  /* 0x000000263b00720c */ /* 0x0c0fe40003f46270 */
[-C--:B------:R-:W-:Y:S01]  /*3820*/  ISETP.GE.AND P1, PT, R59, R39.reuse, PT ;  /* 0x000000273b00720c */ /* 0x080fe20003f26270 */
[C---:B------:R-:W-:Y:S01]  /*3830*/  VIADD R17, R71.reuse, 0x61 ;  /* 0x0000006147117836 */ /* 0x040fe20000000000 */
[CC--:B------:R-:W-:Y:S01]  /*3840*/  ISETP.GE.AND P4, PT, R58.reuse, R38.reuse, PT ;  /* 0x000000263a00720c */ /* 0x0c0fe20003f86270 */
[C---:B------:R-:W-:Y:S01]  /*3850*/  HMMA.16816.F32 R24, R4.reuse, R20, R24 ;  /* 0x000000140418723c */ /* 0x040fe20000001818 */
[-C--:B------:R-:W-:Y:S01]  /*3860*/  ISETP.GE.AND P0, PT, R58, R39.reuse, PT ;  /* 0x000000273a00720c */ /* 0x080fe20003f06270 */
[----:B------:R-:W-:Y:S01]  /*3870*/  VIADD R16, R71, 0x68 ;  /* 0x0000006847107836 */ /* 0x000fe20000000000 */
[----:B------:R-:W-:Y:S01]  /*3880*/  FSEL R77, R45, -INF , !P2 ;  /* 0xff8000002d4d7808 */ /* 0x000fe20005000000 */
[----:B------:R-:W-:Y:S01]  /*3890*/  VIADD R58, R71, 0x78 ;  /* 0x00000078473a7836 */ /* 0x000fe20000000000 */
[----:B------:R-:W-:Y:S01]  /*38a0*/  FSEL R244, R47, -INF , !P1 ;  /* 0xff8000002ff47808 */ /* 0x000fe20004800000 */
[C---:B------:R-:W-:Y:S01]  /*38b0*/  HMMA.16816.F32 R208, R4.reuse, R22, R208 ;  /* 0x0000001604d0723c */ /* 0x040fe200000018d0 */
[----:B------:R-:W1:Y:S01]  /*38c0*/  LDSM.16.M88.4 R20, [R233+0x2400] ;  /* 0x00240000e914783b */ /* 0x000e620000000200 */
[----:B------:R-:W-:Y:S01]  /*38d0*/  FSEL R79, R12, -INF , !P4 ;  /* 0xff8000000c4f7808 */ /* 0x000fe20006000000 */
[C---:B------:R-:W-:Y:S01]  /*38e0*/  VIADD R12, R71.reuse, 0x70 ;  /* 0x00000070470c7836 */ /* 0x040fe20000000000 */
[----:B------:R-:W-:Y:S01]  /*38f0*/  FSEL R242, R14, -INF , !P0 ;  /* 0xff8000000ef27808 */ /* 0x000fe20004000000 */
[----:B------:R-:W-:Y:S01]  /*3900*/  VIADD R14, R71, 0x69 ;  /* 0x00000069470e7836 */ /* 0x000fe20000000000 */
[-C--:B------:R-:W-:Y:S01]  /*3910*/  ISETP.GE.AND P2, PT, R17, R38.reuse, PT ;  /* 0x000000261100720c */ /* 0x080fe20003f46270 */
[----:B------:R-:W-:Y:S01]  /*3920*/  VIADD R59, R71, 0xb9 ;  /* 0x000000b9473b7836 */ /* 0x000fe20000000000 */
[----:B------:R-:W-:Y:S01]  /*3930*/  ISETP.GE.AND P1, PT, R17, R39, PT ;  /* 0x000000271100720c */ /* 0x000fe20003f26270 */
[----:B--2---:R-:W-:Y:S01]  /*3940*/  HMMA.16816.F32 R40, R4, R52, R40 ;  /* 0x000000340428723c */ /* 0x004fe20000001828 */
[----:B------:R-:W-:-:S02]  /*3950*/  ISETP.GE.AND P4, PT, R16, R38, PT ;  /* 0x000000261000720c */ /* 0x000fc40003f86270 */
[----:B------:R-:W-:Y:S02]  /*3960*/  ISETP.GE.AND P0, PT, R16, R39, PT ;  /* 0x000000271000720c */ /* 0x000fe40003f06270 */
[----:B------:R-:W-:Y:S01]  /*3970*/  FSEL R81, R13, -INF , !P2 ;  /* 0xff8000000d517808 */ /* 0x000fe20005000000 */
[----:B------:R-:W-:Y:S01]  /*3980*/  HMMA.16816.F32 R16, R28, R18, RZ ;  /* 0x000000121c10723c */ /* 0x000fe200000018ff */
[----:B------:R-:W-:Y:S02]  /*3990*/  FSEL R170, R15, -INF , !P1 ;  /* 0xff8000000faa7808 */ /* 0x000fe40004800000 */
[----:B------:R-:W-:Y:S02]  /*39a0*/  FSEL R52, R212, -INF , !P4 ;  /* 0xff800000d4347808 */ /* 0x000fe40006000000 */
[----:B------:R-:W-:Y:S02]  /*39b0*/  FSEL R214, R214, -INF , !P0 ;  /* 0xff800000d6d67808 */ /* 0x000fe40004000000 */
[----:B------:R-:W-:-:S02]  /*39c0*/  ISETP.GE.AND P2, PT, R14, R38, PT ;  /* 0x000000260e00720c */ /* 0x000fc40003f46270 */
[-C--:B------:R-:W-:Y:S02]  /*39d0*/  ISETP.GE.AND P1, PT, R14, R39.reuse, PT ;  /* 0x000000270e00720c */ /* 0x080fe40003f26270 */
[CC--:B------:R-:W-:Y:S02]  /*39e0*/  ISETP.GE.AND P4, PT, R12.reuse, R38.reuse, PT ;  /* 0x000000260c00720c */ /* 0x0c0fe40003f86270 */
[-C--:B------:R-:W-:Y:S02]  /*39f0*/  ISETP.GE.AND P0, PT, R12, R39.reuse, PT ;  /* 0x000000270c00720c */ /* 0x080fe40003f06270 */
[C---:B---3--:R-:W-:Y:S01]  /*3a00*/  HMMA.16816.F32 R12, R28.reuse, R32, RZ ;  /* 0x000000201c0c723c */ /* 0x048fe200000018ff */
[----:B------:R-:W-:Y:S02]  /*3a10*/  FSEL R213, R213, -INF , !P2 ;  /* 0xff800000d5d57808 */ /* 0x000fe40005000000 */
[----:B------:R-:W-:Y:S02]  /*3a20*/  FSEL R176, R215, -INF , !P1 ;  /* 0xff800000d7b07808 */ /* 0x000fe40004800000 */
[C---:B------:R-:W-:Y:S01]  /*3a30*/  ISETP.GE.AND P2, PT, R44.reuse, R38, PT ;  /* 0x000000262c00720c */ /* 0x040fe20003f46270 */
[----:B------:R-:W-:Y:S01]  /*3a40*/  HMMA.16816.F32 R32, R28, R34, RZ ;  /* 0x000000221c20723c */ /* 0x000fe200000018ff */
[----:B------:R-:W-:-:S02]  /*3a50*/  ISETP.GE.AND P1, PT, R44, R39, PT ;  /* 0x000000272c00720c */ /* 0x000fc40003f26270 */
[----:B------:R-:W-:Y:S01]  /*3a60*/  FSEL R53, R24, -INF , !P4 ;  /* 0xff80000018357808 */ /* 0x000fe20006000000 */
[----:B------:R-:W2:Y:S01]  /*3a70*/  LDSM.16.M88.4 R44, [R233+0x2800] ;  /* 0x00280000e92c783b */ /* 0x000ea20000000200 */
[----:B------:R-:W-:Y:S01]  /*3a80*/  FSEL R212, R26, -INF , !P0 ;  /* 0xff8000001ad47808 */ /* 0x000fe20004000000 */
[----:B------:R-:W-:Y:S01]  /*3a90*/  HMMA.16816.F32 R16, R4, R54, R16 ;  /* 0x000000360410723c */ /* 0x000fe20000001810 */
[----:B------:R-:W-:Y:S02]  /*3aa0*/  FSEL R184, R27, -INF , !P1 ;  /* 0xff8000001bb87808 */ /* 0x000fe40004800000 */
[C---:B------:R-:W-:Y:S02]  /*3ab0*/  ISETP.GE.AND P4, PT, R58.reuse, R38, PT ;  /* 0x000000263a00720c */ /* 0x040fe40003f86270 */
[-C--:B------:R-:W-:Y:S01]  /*3ac0*/  ISETP.GE.AND P0, PT, R58, R39.reuse, PT ;  /* 0x000000273a00720c */ /* 0x080fe20003f06270 */
[----:B------:R-:W-:Y:S01]  /*3ad0*/  VIADD R58, R71, 0x80 ;  /* 0x00000080473a7836 */ /* 0x000fe20000000000 */
[----:B------:R-:W-:Y:S01]  /*3ae0*/  FSEL R54, R25, -INF , !P2 ;  /* 0xff80000019367808 */ /* 0x000fe20005000000 */
[----:B------:R-:W-:Y:S01]  /*3af0*/  VIADD R55, R71, 0x79 ;  /* 0x0000007947377836 */ /* 0x000fe20000000000 */
[----:B------:R-:W-:Y:S01]  /*3b00*/  FSEL R210, R210, -INF , !P0 ;  /* 0xff800000d2d27808 */ /* 0x000fe20004000000 */
[----:B------:R-:W-:Y:S01]  /*3b10*/  HMMA.16816.F32 R24, R28, R172, RZ ;  /* 0x000000ac1c18723c */ /* 0x000fe200000018ff */
[----:B------:R-:W-:-:S02]  /*3b20*/  ISETP.GE.AND P0, PT, R58, R39, PT ;  /* 0x000000273a00720c */ /* 0x000fc40003f06270 */
[CC--:B------:R-:W-:Y:S02]  /*3b30*/  ISETP.GE.AND P2, PT, R55.reuse, R38.reuse, PT ;  /* 0x000000263700720c */ /* 0x0c0fe40003f46270 */
[-C--:B------:R-:W-:Y:S01]  /*3b40*/  ISETP.GE.AND P1, PT, R55, R39.reuse, PT ;  /* 0x000000273700720c */ /* 0x080fe20003f26270 */
[C---:B-1----:R-:W-:Y:S01]  /*3b50*/  HMMA.16816.F32 R12, R4.reuse, R20, R12 ;  /* 0x00000014040c723c */ /* 0x042fe2000000180c */
[----:B------:R-:W-:Y:S02]  /*3b60*/  FSEL R209, R209, -INF , !P2 ;  /* 0xff800000d1d17808 */ /* 0x000fe40005000000 */
[----:B------:R-:W-:Y:S02]  /*3b70*/  FSEL R190, R211, -INF , !P1 ;  /* 0xff800000d3be7808 */ /* 0x000fe40004800000 */
[----:B------:R-:W-:Y:S01]  /*3b80*/  FSEL R55, R208, -INF , !P4 ;  /* 0xff800000d0377808 */ /* 0x000fe20006000000 */
[----:B------:R-:W-:Y:S01]  /*3b90*/  HMMA.16816.F32 R32, R4, R22, R32 ;  /* 0x000000160420723c */ /* 0x000fe20000001820 */
[C---:B------:R-:W-:Y:S01]  /*3ba0*/  VIADD R20, R71.reuse, 0x81 ;  /* 0x0000008147147836 */ /* 0x040fe20000000000 */
[-C--:B------:R-:W-:Y:S01]  /*3bb0*/  ISETP.GE.AND P4, PT, R58, R38.reuse, PT ;  /* 0x000000263a00720c */ /* 0x080fe20003f86270 */
[C---:B------:R-:W-:Y:S01]  /*3bc0*/  VIADD R58, R71.reuse, 0x88 ;  /* 0x00000088473a7836 */ /* 0x040fe20000000000 */
[----:B------:R-:W-:Y:S01]  /*3bd0*/  FSEL R208, R42, -INF , !P0 ;  /* 0xff8000002ad07808 */ /* 0x000fe20004000000 */
[----:B------:R-:W-:Y:S01]  /*3be0*/  VIADD R42, R71, 0x89 ;  /* 0x00000089472a7836 */ /* 0x000fe20000000000 */
[C---:B------:R-:W-:Y:S01]  /*3bf0*/  ISETP.GE.AND P2, PT, R20.reuse, R38, PT ;  /* 0x000000261400720c */ /* 0x040fe20003f46270 */
[----:B------:R-:W-:Y:S01]  /*3c00*/  HMMA.16816.F32 R172, R28, R174, RZ ;  /* 0x000000ae1cac723c */ /* 0x000fe200000018ff */
[----:B------:R-:W-:-:S02]  /*3c10*/  ISETP.GE.AND P1, PT, R20, R39, PT ;  /* 0x000000271400720c */ /* 0x000fc40003f26270 */
[----:B------:R-:W1:Y:S01]  /*3c20*/  LDSM.16.M88.4 R20, [R233+0x2c00] ;  /* 0x002c0000e914783b */ /* 0x000e620000000200 */
[----:B------:R-:W-:Y:S01]  /*3c30*/  FSEL R83, R40, -INF , !P4 ;  /* 0xff80000028537808 */ /* 0x000fe20006000000 */
[----:B------:R-:W-:Y:S01]  /*3c40*/  VIADD R40, R71, 0x90 ;  /* 0x0000009047287836 */ /* 0x000fe20000000000 */
[-C--:B------:R-:W-:Y:S02]  /*3c50*/  ISETP.GE.AND P4, PT, R58, R38.reuse, PT ;  /* 0x000000263a00720c */ /* 0x080fe40003f86270 */
[----:B------:R-:W-:Y:S01]  /*3c60*/  FSEL R85, R41, -INF , !P2 ;  /* 0xff80000029557808 */ /* 0x000fe20005000000 */
[----:B--2---:R-:W-:Y:S01]  /*3c70*/  HMMA.16816.F32 R24, R4, R44, R24 ;  /* 0x0000002c0418723c */ /* 0x004fe20000001818 */
[----:B------:R-:W-:Y:S02]  /*3c80*/  FSEL R206, R43, -INF , !P1 ;  /* 0xff8000002bce7808 */ /* 0x000fe40004800000 */
[----:B------:R-:W-:Y:S01]  /*3c90*/  FSEL R87, R16, -INF , !P4 ;  /* 0xff80000010577808 */ /* 0x000fe20006000000 */
[----:B------:R-:W-:Y:S01]  /*3ca0*/  VIADD R16, R71, 0x91 ;  /* 0x0000009147107836 */ /* 0x000fe20000000000 */
[----:B------:R-:W-:-:S02]  /*3cb0*/  ISETP.GE.AND P2, PT, R42, R38, PT ;  /* 0x000000262a00720c */ /* 0x000fc40003f46270 */
[-C--:B------:R-:W-:Y:S01]  /*3cc0*/  ISETP.GE.AND P1, PT, R42, R39.reuse, PT ;  /* 0x000000272a00720c */ /* 0x080fe20003f26270 */
[C---:B------:R-:W-:Y:S01]  /*3cd0*/  VIADD R45, R71.reuse, 0x99 ;  /* 0x00000099472d7836 */ /* 0x040fe20000000000 */
[----:B------:R-:W-:Y:S01]  /*3ce0*/  ISETP.GE.AND P0, PT, R58, R39, PT ;  /* 0x000000273a00720c */ /* 0x000fe20003f06270 */
[----:B------:R-:W-:Y:S01]  /*3cf0*/  VIADD R44, R71, 0xa0 ;  /* 0x000000a0472c7836 */ /* 0x000fe20000000000 */
[----:B------:R-:W-:Y:S01]  /*3d00*/  FSEL R89, R17, -INF , !P2 ;  /* 0xff80000011597808 */ /* 0x000fe20005000000 */
[----:B------:R-:W-:Y:S01]  /*3d10*/  VIADD R58, R71, 0xc0 ;  /* 0x000000c0473a7836 */ /* 0x000fe20000000000 */
[----:B------:R-:W-:Y:S02]  /*3d20*/  FSEL R202, R19, -INF , !P1 ;  /* 0xff80000013ca7808 */ /* 0x000fe40004800000 */
[----:B------:R-:W-:Y:S01]  /*3d30*/  FSEL R204, R18, -INF , !P0 ;  /* 0xff80000012cc7808 */ /* 0x000fe20004000000 */
[----:B------:R-:W-:Y:S01]  /*3d40*/  HMMA.16816.F32 R172, R4, R46, R172 ;  /* 0x0000002e04ac723c */ /* 0x000fe200000018ac */
[----:B------:R-:W-:-:S02]  /*3d50*/  ISETP.GE.AND P2, PT, R16, R38, PT ;  /* 0x000000261000720c */ /* 0x000fc40003f46270 */
[-C--:B------:R-:W-:Y:S01]  /*3d60*/  ISETP.GE.AND P1, PT, R16, R39.reuse, PT ;  /* 0x000000271000720c */ /* 0x080fe20003f26270 */
[----:B------:R-:W-:Y:S01]  /*3d70*/  VIADD R16, R71, 0x98 ;  /* 0x0000009847107836 */ /* 0x000fe20000000000 */
[CC--:B------:R-:W-:Y:S02]  /*3d80*/  ISETP.GE.AND P4, PT, R40.reuse, R38.reuse, PT ;  /* 0x000000262800720c */ /* 0x0c0fe40003f86270 */
[----:B------:R-:W-:Y:S02]  /*3d90*/  ISETP.GE.AND P0, PT, R40, R39, PT ;  /* 0x000000272800720c */ /* 0x000fe40003f06270 */
[----:B------:R-:W-:Y:S01]  /*3da0*/  FSEL R141, R12, -INF , !P4 ;  /* 0xff8000000c8d7808 */ /* 0x000fe20006000000 */
[----:B------:R-:W2:Y:S01]  /*3db0*/  LDSM.16.M88.4 R40, [R233+0x3000] ;  /* 0x00300000e928783b */ /* 0x000ea20000000200 */
[----:B------:R-:W-:Y:S02]  /*3dc0*/  FSEL R200, R14, -INF , !P0 ;  /* 0xff8000000ec87808 */ /* 0x000fe40004000000 */
[----:B------:R-:W-:-:S02]  /*3dd0*/  ISETP.GE.AND P4, PT, R16, R38, PT ;  /* 0x000000261000720c */ /* 0x000fc40003f86270 */
[-C--:B------:R-:W-:Y:S02]  /*3de0*/  ISETP.GE.AND P0, PT, R16, R39.reuse, PT ;  /* 0x000000271000720c */ /* 0x080fe40003f06270 */
[----:B------:R-:W3:Y:S01]  /*3df0*/  LDSM.16.M88.4 R16, [R234+0x4400] ;  /* 0x00440000ea10783b */ /* 0x000ee20000000200 */
[----:B------:R-:W-:Y:S01]  /*3e00*/  FSEL R151, R13, -INF , !P2 ;  /* 0xff8000000d977808 */ /* 0x000fe20005000000 */
[C---:B-1----:R-:W-:Y:S01]  /*3e10*/  HMMA.16816.F32 R156, R4.reuse, R20, R156 ;  /* 0x00000014049c723c */ /* 0x042fe2000000189c */
[----:B------:R-:W-:Y:S02]  /*3e20*/  FSEL R198, R15, -INF , !P1 ;  /* 0xff8000000fc67808 */ /* 0x000fe40004800000 */
[CC--:B------:R-:W-:Y:S02]  /*3e30*/  ISETP.GE.AND P2, PT, R45.reuse, R38.reuse, PT ;  /* 0x000000262d00720c */ /* 0x0c0fe40003f46270 */
[-C--:B------:R-:W-:Y:S01]  /*3e40*/  ISETP.GE.AND P1, PT, R45, R39.reuse, PT ;  /* 0x000000272d00720c */ /* 0x080fe20003f26270 */
[----:B------:R-:W-:Y:S01]  /*3e50*/  HMMA.16816.F32 R144, R4, R22, R144 ;  /* 0x000000160490723c */ /* 0x000fe20000001890 */
[----:B------:R-:W-:Y:S01]  /*3e60*/  FSEL R153, R32, -INF , !P4 ;  /* 0xff80000020997808 */ /* 0x000fe20006000000 */
[C---:B------:R-:W-:Y:S01]  /*3e70*/  VIADD R20, R71.reuse, 0xa1 ;  /* 0x000000a147147836 */ /* 0x040fe20000000000 */
[----:B------:R-:W-:Y:S01]  /*3e80*/  FSEL R196, R34, -INF , !P0 ;  /* 0xff80000022c47808 */ /* 0x000fe20004000000 */
[----:B------:R-:W-:Y:S01]  /*3e90*/  VIADD R32, R71, 0xa8 ;  /* 0x000000a847207836 */ /* 0x000fe20000000000 */
[C---:B------:R-:W-:Y:S01]  /*3ea0*/  ISETP.GE.AND P4, PT, R44.reuse, R38, PT ;  /* 0x000000262c00720c */ /* 0x040fe20003f86270 */
[----:B------:R-:W-:Y:S01]  /*3eb0*/  HMMA.16816.F32 R12, R28, R116, RZ ;  /* 0x000000741c0c723c */ /* 0x000fe200000018ff */
[----:B------:R-:W-:-:S02]  /*3ec0*/  ISETP.GE.AND P0, PT, R44, R39, PT ;  /* 0x000000272c00720c */ /* 0x000fc40003f06270 */
[----:B------:R-:W-:Y:S01]  /*3ed0*/  LDSM.16.M88.4 R44, [R234+0x4800] ;  /* 0x00480000ea2c783b */ /* 0x000fe20000000200 */
[----:B------:R-:W-:Y:S02]  /*3ee0*/  FSEL R161, R33, -INF , !P2 ;  /* 0xff80000021a17808 */ /* 0x000fe40005000000 */
[----:B------:R-:W-:Y:S01]  /*3ef0*/  FSEL R194, R35, -INF , !P1 ;  /* 0xff80000023c27808 */ /* 0x000fe20004800000 */
[----:B------:R-:W-:Y:S01]  /*3f00*/  HMMA.16816.F32 R116, R28, R118, RZ ;  /* 0x000000761c74723c */ /* 0x000fe200000018ff */
[CC--:B------:R-:W-:Y:S02]  /*3f10*/  ISETP.GE.AND P2, PT, R20.reuse, R38.reuse, PT ;  /* 0x000000261400720c */ /* 0x0c0fe40003f46270 */
[----:B------:R-:W-:Y:S02]  /*3f20*/  ISETP.GE.AND P1, PT, R20, R39, PT ;  /* 0x000000271400720c */ /* 0x000fe40003f26270 */
[----:B------:R-:W1:Y:S01]  /*3f30*/  LDSM.16.M88.4 R20, [R233+0x3400] ;  /* 0x00340000e914783b */ /* 0x000e620000000200 */
[----:B------:R-:W-:Y:S01]  /*3f40*/  FSEL R163, R24, -INF , !P4 ;  /* 0xff80000018a37808 */ /* 0x000fe20006000000 */
[C---:B------:R-:W-:Y:S01]  /*3f50*/  VIADD R24, R71.reuse, 0xb0 ;  /* 0x000000b047187836 */ /* 0x040fe20000000000 */
[----:B------:R-:W-:Y:S01]  /*3f60*/  FSEL R192, R26, -INF , !P0 ;  /* 0xff8000001ac07808 */ /* 0x000fe20004000000 */
[----:B------:R-:W-:Y:S01]  /*3f70*/  VIADD R26, R71, 0xa9 ;  /* 0x000000a9471a7836 */ /* 0x000fe20000000000 */
[----:B------:R-:W-:-:S02]  /*3f80*/  ISETP.GE.AND P4, PT, R32, R38, PT ;  /* 0x000000262000720c */ /* 0x000fc40003f86270 */
[-C--:B------:R-:W-:Y:S01]  /*3f90*/  ISETP.GE.AND P0, PT, R32, R39.reuse, PT ;  /* 0x000000272000720c */ /* 0x080fe20003f06270 */
[----:B------:R-:W-:Y:S01]  /*3fa0*/  VIADD R32, R71, 0xb1 ;  /* 0x000000b147207836 */ /* 0x000fe20000000000 */
[----:B------:R-:W-:Y:S02]  /*3fb0*/  FSEL R165, R25, -INF , !P2 ;  /* 0xff80000019a57808 */ /* 0x000fe40005000000 */
[----:B------:R-:W-:Y:S01]  /*3fc0*/  FSEL R178, R27, -INF , !P1 ;  /* 0xff8000001bb27808 */ /* 0x000fe20004800000 */
[----:B--2---:R-:W-:Y:S01]  /*3fd0*/  HMMA.16816.F32 R12, R4, R40, R12 ;  /* 0x00000028040c723c */ /* 0x004fe2000000180c */
[----:B------:R-:W-:Y:S02]  /*3fe0*/  FSEL R167, R172, -INF , !P4 ;  /* 0xff800000aca77808 */ /* 0x000fe40006000000 */
[----:B------:R-:W-:Y:S02]  /*3ff0*/  FSEL R174, R174, -INF , !P0 ;  /* 0xff800000aeae7808 */ /* 0x000fe40004000000 */
[CC--:B------:R-:W-:Y:S01]  /*4000*/  ISETP.GE.AND P2, PT, R26.reuse, R38.reuse, PT ;  /* 0x000000261a00720c */ /* 0x0c0fe20003f46270 */
[----:B---3--:R-:W-:Y:S01]  /*4010*/  HMMA.16816.F32 R104, R28, R16, RZ ;  /* 0x000000101c68723c */ /* 0x008fe200000018ff */
[----:B------:R-:W-:Y:S01]  /*4020*/  ISETP.GE.AND P1, PT, R26, R39, PT ;  /* 0x000000271a00720c */ /* 0x000fe20003f26270 */
[----:B------:R-:W-:Y:S01]  /*4030*/  VIADD R40, R71, 0xb8 ;  /* 0x000000b847287836 */ /* 0x000fe20000000000 */
[----:B------:R-:W-:-:S02]  /*4040*/  ISETP.GE.AND P4, PT, R24, R38, PT ;  /* 0x000000261800720c */ /* 0x000fc40003f86270 */
[-C--:B------:R-:W-:Y:S01]  /*4050*/  ISETP.GE.AND P0, PT, R24, R39.reuse, PT ;  /* 0x000000271800720c */ /* 0x080fe20003f06270 */
[----:B------:R-:W-:Y:S01]  /*4060*/  HMMA.16816.F32 R16, R28, R18, RZ ;  /* 0x000000121c10723c */ /* 0x000fe200000018ff */
[----:B------:R-:W2:Y:S01]  /*4070*/  LDSM.16.M88.4 R24, [R233+0x3800] ;  /* 0x00380000e918783b */ /* 0x000ea20000000200 */
[----:B------:R-:W-:Y:S02]  /*4080*/  FSEL R173, R173, -INF , !P2 ;  /* 0xff800000adad7808 */ /* 0x000fe40005000000 */
[----:B------:R-:W-:Y:S02]  /*4090*/  FSEL R166, R175, -INF , !P1 ;  /* 0xff800000afa67808 */ /* 0x000fe40004800000 */
[C---:B------:R-:W-:Y:S01]  /*40a0*/  ISETP.GE.AND P2, PT, R32.reuse, R38, PT ;  /* 0x000000262000720c */ /* 0x040fe20003f46270 */
[----:B------:R-:W-:Y:S01]  /*40b0*/  HMMA.16816.F32 R116, R4, R42, R116 ;  /* 0x0000002a0474723c */ /* 0x000fe20000001874 */
[----:B------:R-:W-:Y:S02]  /*40c0*/  ISETP.GE.AND P1, PT, R32, R39, PT ;  /* 0x000000272000720c */ /* 0x000fe40003f26270 */
[----:B------:R-:W3:Y:S01]  /*40d0*/  LDSM.16.M88.4 R32, [R234+0x4c00] ;  /* 0x004c0000ea20783b */ /* 0x000ee20000000200 */
[----:B------:R-:W-:-:S02]  /*40e0*/  FSEL R169, R156, -INF , !P4 ;  /* 0xff8000009ca97808 */ /* 0x000fc40006000000 */
[----:B------:R-:W-:Y:S02]  /*40f0*/  FSEL R158, R158, -INF , !P0 ;  /* 0xff8000009e9e7808 */ /* 0x000fe40004000000 */
[CC--:B------:R-:W-:Y:S02]  /*4100*/  ISETP.GE.AND P4, PT, R40.reuse, R38.reuse, PT ;  /* 0x000000262800720c */ /* 0x0c0fe40003f86270 */
[-C--:B------:R-:W-:Y:S01]  /*4110*/  ISETP.GE.AND P0, PT, R40, R39.reuse, PT ;  /* 0x000000272800720c */ /* 0x080fe20003f06270 */
[----:B-1----:R-:W-:Y:S01]  /*4120*/  HMMA.16816.F32 R104, R4, R20, R104 ;  /* 0x000000140468723c */ /* 0x002fe20000001868 */
[----:B------:R-:W-:Y:S02]  /*4130*/  FSEL R157, R157, -INF , !P2 ;  /* 0xff8000009d9d7808 */ /* 0x000fe40005000000 */
[----:B------:R-:W-:Y:S02]  /*4140*/  FSEL R154, R159, -INF , !P1 ;  /* 0xff8000009f9a7808 */ /* 0x000fe40004800000 */
[CC--:B------:R-:W-:Y:S01]  /*4150*/  ISETP.GE.AND P2, PT, R59.reuse, R38.reuse, PT ;  /* 0x000000263b00720c */ /* 0x0c0fe20003f46270 */
[----:B------:R-:W-:Y:S01]  /*4160*/  HMMA.16816.F32 R40, R28, R44, RZ ;  /* 0x0000002c1c28723c */ /* 0x000fe200000018ff */
[-C--:B------:R-:W-:Y:S01]  /*4170*/  ISETP.GE.AND P1, PT, R59, R39.reuse, PT ;  /* 0x000000273b00720c */ /* 0x080fe20003f26270 */
[C---:B------:R-:W-:Y:S01]  /*4180*/  VIADD R21, R71.reuse, 0xc1 ;  /* 0x000000c147157836 */ /* 0x040fe20000000000 */
[----:B------:R-:W-:Y:S01]  /*4190*/  FSEL R144, R144, -INF , !P4 ;  /* 0xff80000090907808 */ /* 0x000fe20006000000 */
[C---:B------:R-:W-:Y:S01]  /*41a0*/  VIADD R20, R71.reuse, 0xc8 ;  /* 0x000000c847147836 */ /* 0x040fe20000000000 */
[----:B------:R-:W-:Y:S01]  /*41b0*/  FSEL R146, R146, -INF , !P0 ;  /* 0xff80000092927808 */ /* 0x000fe20004000000 */
[----:B------:R-:W-:Y:S01]  /*41c0*/  HMMA.16816.F32 R16, R4, R22, R16 ;  /* 0x000000160410723c */ /* 0x000fe20000001810 */
[C---:B------:R-:W-:Y:S01]  /*41d0*/  ISETP.GE.AND P4, PT, R58.reuse, R38, PT ;  /* 0x000000263a00720c */ /* 0x040fe20003f86270 */
[C---:B------:R-:W-:Y:S01]  /*41e0*/  VIADD R45, R71.reuse, 0xc9 ;  /* 0x000000c9472d7836 */ /* 0x040fe20000000000 */
[----:B------:R-:W-:Y:S01]  /*41f0*/  ISETP.GE.AND P0, PT, R58, R39, PT ;  /* 0x000000273a00720c */ /* 0x000fe20003f06270 */
[----:B------:R-:W-:Y:S01]  /*4200*/  VIADD R44, R71, 0xd0 ;  /* 0x000000d0472c7836 */ /* 0x000fe20000000000 */
[----:B------:R-:W-:-:S02]  /*4210*/  FSEL R145, R145, -INF , !P2 ;  /* 0xff80000091917808 */ /* 0x000fc40005000000 */
[----:B------:R-:W-:Y:S02]  /*4220*/  FSEL R140, R147, -INF , !P1 ;  /* 0xff800000938c7808 */ /* 0x000fe40004800000 */
[CC--:B------:R-:W-:Y:S02]  /*4230*/  ISETP.GE.AND P2, PT, R21.reuse, R38.reuse, PT ;  /* 0x000000261500720c */ /* 0x0c0fe40003f46270 */
[-C--:B------:R-:W-:Y:S02]  /*4240*/  ISETP.GE.AND P1, PT, R21, R39.reuse, PT ;  /* 0x000000271500720c */ /* 0x080fe40003f26270 */
[----:B------:R-:W-:Y:S02]  /*4250*/  FSEL R147, R12, -INF , !P4 ;  /* 0xff8000000c937808 */ /* 0x000fe40006000000 */
[----:B------:R-:W-:Y:S02]  /*4260*/  FSEL R128, R14, -INF , !P0 ;  /* 0xff8000000e807808 */ /* 0x000fe40004000000 */
[C---:B------:R-:W-:Y:S01]  /*4270*/  ISETP.GE.AND P4, PT, R20.reuse, R38, PT ;  /* 0x000000261400720c */ /* 0x040fe20003f86270 */
[----:B--2---:R-:W-:Y:S01]  /*4280*/  HMMA.16816.F32 R40, R4, R24, R40 ;  /* 0x000000180428723c */ /* 0x004fe20000001828 */
[----:B------:R-:W-:-:S02]  /*4290*/  ISETP.GE.AND P0, PT, R20, R39, PT ;  /* 0x000000271400720c */ /* 0x000fc40003f06270 */
[----:B------:R-:W-:Y:S02]  /*42a0*/  FSEL R159, R13, -INF , !P2 ;  /* 0xff8000000d9f7808 */ /* 0x000fe40005000000 */
[----:B------:R-:W-:Y:S01]  /*42b0*/  FSEL R122, R15, -INF , !P1 ;  /* 0xff8000000f7a7808 */ /* 0x000fe20004800000 */
[----:B------:R-:W-:Y:S01]  /*42c0*/  HMMA.16816.F32 R20, R28, R46, RZ ;  /* 0x0000002e1c14723c */ /* 0x000fe200000018ff */
[----:B------:R-:W1:Y:S01]  /*42d0*/  LDSM.16.M88.4 R12, [R233+0x3c00] ;  /* 0x003c0000e90c783b */ /* 0x000e620000000200 */
[----:B------:R-:W-:Y:S01]  /*42e0*/  ISETP.GE.AND P2, PT, R45, R38, PT ;  /* 0x000000262d00720c */ /* 0x000fe20003f46270 */
[----:B------:R-:W-:Y:S01]  /*42f0*/  VIADD R25, R71, 0xd1 ;  /* 0x000000d147197836 */ /* 0x000fe20000000000 */
[----:B------:R-:W-:Y:S01]  /*4300*/  ISETP.GE.AND P1, PT, R45, R39, PT ;  /* 0x000000272d00720c */ /* 0x000fe20003f26270 */
[----:B------:R-:W-:-:S04]  /*4310*/  DEPBAR.LE SB0, 0x0 ;  /* 0x000080000000791a */ /* 0x000fc80000000000 */
[----:B------:R-:W-:Y:S02]  /*4320*/  FSEL R24, R116, -INF , !P4 ;  /* 0xff80000074187808 */ /* 0x000fe40006000000 */
[----:B------:R-:W-:Y:S01]  /*4330*/  FSEL R118, R118, -INF , !P0 ;  /* 0xff80000076767808 */ /* 0x000fe20004000000 */
[----:B------:R-:W-:Y:S01]  /*4340*/  BAR.SYNC.DEFER_BLOCKING 0x0 ;  /* 0x0000000000007b1d */ /* 0x000fe20000010000 */
[C---:B------:R-:W-:Y:S02]  /*4350*/  ISETP.GE.AND P4, PT, R44.reuse, R38, PT ;  /* 0x000000262c00720c */ /* 0x040fe40003f86270 */
[-C--:B------:R-:W-:Y:S02]  /*4360*/  ISETP.GE.AND P0, PT, R44, R39.reuse, PT ;  /* 0x000000272c00720c */ /* 0x080fe40003f06270 */
[----:B---3--:R-:W-:Y:S01]  /*4370*/  HMMA.16816.F32 R44, R28, R32, RZ ;  /* 0x000000201c2c723c */ /* 0x008fe200000018ff */
[----:B------:R-:W-:Y:S02]  /*4380*/  FSEL R114, R119, -INF , !P1 ;  /* 0xff80000077727808 */ /* 0x000fe40004800000 */
[----:B------:R-:W-:-:S02]  /*4390*/  ISETP.GE.AND P1, PT, R25, R39, PT ;  /* 0x000000271900720c */ /* 0x000fc40003f26270 */
[----:B------:R-:W-:Y:S01]  /*43a0*/  FSEL R106, R106, -INF , !P0 ;  /* 0xff8000006a6a7808 */ /* 0x000fe20004000000 */
[----:B------:R-:W-:Y:S01]  /*43b0*/  HMMA.16816.F32 R28, R28, R34, RZ ;  /* 0x000000221c1c723c */ /* 0x000fe200000018ff */
[----:B------:R-:W-:Y:S01]  /*43c0*/  FSEL R32, R117, -INF , !P2 ;  /* 0xff80000075207808 */ /* 0x000fe20005000000 */
[----:B------:R-:W-:Y:S01]  /*43d0*/  VIADD R33, R71, 0xd9 ;  /* 0x000000d947217836 */ /* 0x000fe20000000000 */
[----:B------:R-:W-:Y:S01]  /*43e0*/  ISETP.GE.AND P2, PT, R25, R38, PT ;  /* 0x000000261900720c */ /* 0x000fe20003f46270 */
[----:B------:R-:W-:Y:S02]  /*43f0*/  VIADD R25, R71, 0xd8 ;  /* 0x000000d847197836 */ /* 0x000fe40000000000 */
[----:B------:R-:W-:Y:S01]  /*4400*/  HMMA.16816.F32 R20, R4, R26, R20 ;  /* 0x0000001a0414723c */ /* 0x000fe20000001814 */
[----:B------:R-:W-:Y:S02]  /*4410*/  FSEL R34, R104, -INF , !P4 ;  /* 0xff80000068227808 */ /* 0x000fe40006000000 */
[----:B------:R-:W-:-:S02]  /*4420*/  ISETP.GE.AND P0, PT, R25, R39, PT ;  /* 0x000000271900720c */ /* 0x000fc40003f06270 */
[-C--:B------:R-:W-:Y:S02]  /*4430*/  ISETP.GE.AND P4, PT, R25, R38.reuse, PT ;  /* 0x000000261900720c */ /* 0x080fe40003f86270 */
[C---:B------:R-:W-:Y:S01]  /*4440*/  VIADD R27, R71.reuse, 0xe0 ;  /* 0x000000e0471b7836 */ /* 0x040fe20000000000 */
[----:B------:R-:W-:Y:S01]  /*4450*/  FSEL R100, R18, -INF , !P0 ;  /* 0xff80000012647808 */ /* 0x000fe20004000000 */
[----:B------:R-:W-:Y:S01]  /*4460*/  VIADD R26, R71, 0xe1 ;  /* 0x000000e1471a7836 */ /* 0x000fe20000000000 */
[----:B------:R-:W-:Y:S02]  /*4470*/  FSEL R25, R105, -INF , !P2 ;  /* 0xff80000069197808 */ /* 0x000fe40005000000 */
[-C--:B------:R-:W-:Y:S01]  /*4480*/  ISETP.GE.AND P0, PT, R27, R38.reuse, PT ;  /* 0x000000261b00720c */ /* 0x080fe20003f06270 */
[----:B-1----:R-:W-:Y:S01]  /*4490*/  HMMA.16816.F32 R44, R4, R12, R44 ;  /* 0x0000000c042c723c */ /* 0x002fe2000000182c */
[----:B------:R-:W-:Y:S02]  /*44a0*/  ISETP.GE.AND P2, PT, R33, R38, PT ;  /* 0x000000262100720c */ /* 0x000fe40003f46270 */
[----:B------:R-:W-:-:S02]  /*44b0*/  FSEL R40, R40, -INF , !P0 ;  /* 0xff80000028287808 */ /* 0x000fc40004000000 */
[----:B------:R-:W-:Y:S01]  /*44c0*/  ISETP.GT.AND P0, PT, R243, R238, PT ;  /* 0x000000eef300720c */ /* 0x000fe20003f04270 */
[----:B------:R-:W-:Y:S01]  /*44d0*/  HMMA.16816.F32 R28, R4, R14, R28 ;  /* 0x0000000e041c723c */ /* 0x000fe2000000181c */
[----:B------:R-:W-:Y:S01]  /*44e0*/  FSEL R104, R107, -INF , !P1 ;  /* 0xff8000006b687808 */ /* 0x000fe20004800000 */
[----:B------:R-:W-:Y:S01]  /*44f0*/  VIADD R13, R71, 0xe9 ;  /* 0x000000e9470d7836 */ /* 0x000fe20000000000 */
[----:B------:R-:W-:Y:S01]  /*4500*/  FSEL R18, R17, -INF , !P2 ;  /* 0xff80000011127808 */ /* 0x000fe20005000000 */
[----:B------:R-:W-:Y:S01]  /*4510*/  VIADD R17, R71, 0xe8 ;  /* 0x000000e847117836 */ /* 0x000fe20000000000 */
[-C--:B------:R-:W-:Y:S02]  /*4520*/  ISETP.GE.AND P1, PT, R33, R39.reuse, PT ;  /* 0x000000272100720c */ /* 0x080fe40003f26270 */
[----:B------:R-:W-:Y:S01]  /*4530*/  FSEL R16, R16, -INF , !P4 ;  /* 0xff80000010107808 */ /* 0x000fe20006000000 */
[----:B------:R-:W-:Y:S01]  /*4540*/  VIADD R4, R71, 0xf8 ;  /* 0x000000f847047836 */ /* 0x000fe20000000000 */
[-C--:B------:R-:W-:Y:S01]  /*4550*/  ISETP.GE.AND P2, PT, R27, R39.reuse, PT ;  /* 0x000000271b00720c */ /* 0x080fe20003f46270 */
[C---:B------:R-:W-:Y:S01]  /*4560*/  VIADD R5, R71.reuse, 0xf1 ;  /* 0x000000f147057836 */ /* 0x040fe20000000000 */
[----:B------:R-:W-:Y:S01]  /*4570*/  ISETP.GE.AND P4, PT, R71, R39, PT ;  /* 0x000000274700720c */ /* 0x000fe20003f86270 */
[----:B------:R-:W1:Y:S01]  /*4580*/  @!P0 LDC.64 R58, c[0x0][0x218] ;  /* 0x00008600ff3a8b82 */ /* 0x000e620000000a00 */
[----:B------:R-:W-:-:S02]  /*4590*/  FSEL R96, R19, -INF , !P1 ;  /* 0xff80000013607808 */ /* 0x000fc40004800000 */
[----:B------:R-:W-:Y:S02]  /*45a0*/  FSEL R67, R42, -INF , !P2 ;  /* 0xff8000002a437808 */ /* 0x000fe40005000000 */
[----:B------:R-:W-:Y:S02]  /*45b0*/  FSEL R10, R10, -INF , !P4 ;  /* 0xff8000000a0a7808 */ /* 0x000fe40006000000 */
[C---:B------:R-:W-:Y:S02]  /*45c0*/  ISETP.GE.AND P1, PT, R26.reuse, R39, PT ;  /* 0x000000271a00720c */ /* 0x040fe40003f26270 */
[-C--:B------:R-:W-:Y:S02]  /*45d0*/  ISETP.GE.AND P2, PT, R17, R38.reuse, PT ;  /* 0x000000261100720c */ /* 0x080fe40003f46270 */
        /* <DEDUP_REMOVED lines=11> */
[----:B------:R-:W-:Y:S02]  /*4690*/  ISETP.GE.AND P1, PT, R13, R39, PT ;  /* 0x000000270d00720c */ /* 0x000fe40003f26270 */
[----:B------:R-:W-:Y:S02]  /*46a0*/  FSEL R134, R44, -INF , !P4 ;  /* 0xff8000002c867808 */ /* 0x000fe40006000000 */
[----:B------:R-:W-:Y:S02]  /*46b0*/  FSEL R63, R46, -INF , !P1 ;  /* 0xff8000002e3f7808 */ /* 0x000fe40004800000 */
[----:B------:R-:W-:-:S02]  /*46c0*/  FSEL R64, R23, -INF , !P2 ;  /* 0xff80000017407808 */ /* 0x000fc40005000000 */
[----:B------:R-:W-:Y:S02]  /*46d0*/  FSEL R22, R9, -INF , !P5 ;  /* 0xff80000009167808 */ /* 0x000fe40006800000 */
[CC--:B------:R-:W-:Y:S02]  /*46e0*/  ISETP.GE.AND P4, PT, R4.reuse, R38.reuse, PT ;  /* 0x000000260400720c */ /* 0x0c0fe40003f86270 */
[-C--:B------:R-:W-:Y:S01]  /*46f0*/  ISETP.GE.AND P1, PT, R4, R39.reuse, PT ;  /* 0x000000270400720c */ /* 0x080fe20003f26270 */
[----:B------:R-:W-:Y:S01]  /*4700*/  VIADD R4, R71, 0xf9 ;  /* 0x000000f947047836 */ /* 0x000fe20000000000 */
[C---:B------:R-:W-:Y:S02]  /*4710*/  ISETP.GE.AND P5, PT, R5.reuse, R38, PT ;  /* 0x000000260500720c */ /* 0x040fe40003fa6270 */
[----:B------:R-:W-:Y:S02]  /*4720*/  ISETP.GE.AND P2, PT, R5, R39, PT ;  /* 0x000000270500720c */ /* 0x000fe40003f46270 */
[----:B------:R-:W-:-:S02]  /*4730*/  FSEL R110, R45, -INF , !P5 ;  /* 0xff8000002d6e7808 */ /* 0x000fc40006800000 */
[----:B------:R-:W-:Y:S02]  /*4740*/  FSEL R62, R47, -INF , !P2 ;  /* 0xff8000002f3e7808 */ /* 0x000fe40005000000 */
[----:B------:R-:W-:Y:S02]  /*4750*/  FSEL R14, R11, -INF , !P3 ;  /* 0xff8000000b0e7808 */ /* 0x000fe40005800000 */
[----:B------:R-:W-:Y:S02]  /*4760*/  FSEL R94, R28, -INF , !P4 ;  /* 0xff8000001c5e7808 */ /* 0x000fe40006000000 */
[-C--:B------:R-:W-:Y:S02]  /*4770*/  ISETP.GE.AND P5, PT, R71, R38.reuse, PT ;  /* 0x000000264700720c */ /* 0x080fe40003fa6270 */
[C---:B------:R-:W-:Y:S02]  /*4780*/  ISETP.GE.AND P3, PT, R4.reuse, R38, PT ;  /* 0x000000260400720c */ /* 0x040fe40003f66270 */
[----:B------:R-:W-:Y:S01]  /*4790*/  ISETP.GE.AND P2, PT, R4, R39, PT ;  /* 0x000000270400720c */ /* 0x000fe20003f46270 */
[----:B------:R-:W-:Y:S01]  /*47a0*/  IMAD.IADD R4, R51, 0x1, R70 ;  /* 0x0000000133047824 */ /* 0x000fe200078e0246 */
[----:B-1----:R-:W-:-:S02]  /*47b0*/  @!P0 LEA R250, P4, R68, R58, 0x1 ;  /* 0x0000003a44fa8211 */ /* 0x002fc400078808ff */
[----:B------:R-:W-:Y:S02]  /*47c0*/  FSEL R8, R8, -INF , !P5 ;  /* 0xff80000008087808 */ /* 0x000fe40006800000 */
[----:B------:R-:W-:Y:S02]  /*47d0*/  FSEL R61, R30, -INF , !P1 ;  /* 0xff8000001e3d7808 */ /* 0x000fe40004800000 */
[----:B------:R-:W-:Y:S02]  /*47e0*/  FSEL R70, R29, -INF , !P3 ;  /* 0xff8000001d467808 */ /* 0x000fe40005800000 */
[----:B------:R-:W-:Y:S02]  /*47f0*/  FSEL R60, R31, -INF , !P2 ;  /* 0xff8000001f3c7808 */ /* 0x000fe40005000000 */
[----:B------:R-:W-:Y:S01]  /*4800*/  @!P0 LEA.HI.X R251, R68, R59, R69, 0x1, P4 ;  /* 0x0000003b44fb8211 */ /* 0x000fe200020f0c45 */
        /* <DEDUP_REMOVED lines=61> */
.L_x_2286:
[----:B------:R-:W-:-:S04]  /*4be0*/  LEA R5, -R56, RZ, 0x8 ;  /* 0x000000ff38057211 */ /* 0x000fc800078e41ff */
[----:B------:R-:W-:-:S07]  /*4bf0*/  SHF.R.S32.HI R2, RZ, 0x1f, R5 ;  /* 0x0000001fff027819 */ /* 0x000fce0000011405 */
.L_x_2287:
        /* <DEDUP_REMOVED lines=33> */
.L_x_2285:
[----:B------:R-:W-:Y:S01]  /*4e10*/  FMNMX.FTZ R5, R8, R22, !PT ;  /* 0x0000001608057209 */ /* 0x000fe20007810000 */
[----:B------:R-:W-:Y:S01]  /*4e20*/  ULDC UR6, c[0x0][0x2ec] ;  /* 0x0000bb0000067ab9 */ /* 0x000fe20000000800 */
[----:B------:R-:W-:Y:S02]  /*4e30*/  ISETP.GT.AND P3, PT, R243, R238, PT ;  /* 0x000000eef300720c */ /* 0x000fe40003f64270 */
        /* <DEDUP_REMOVED lines=162> */
[----:B------:R-:W-:Y:S01]  /*5860*/  FFMA.FTZ R83, R167, UR6, -R95 ;  /* 0x00000006a7537c23 */ /* 0x000fe2000801085f */
[----:B------:R-:W-:Y:S01]  /*5870*/  FADD.FTZ R155, R188, R155 ;  /* 0x0000009bbc9b7221 */ /* 0x000fe20000010000 */
[----:B------:R-:W-:Y:S01]  /*5880*/  FMNMX.FTZ R5, R170, R5, !PT ;  /* 0x00000005aa057209 */ /* 0x000fe20007810000 */
[----:B------:R-:W-:Y:S01]  /*5890*/  MUFU.EX2 R129, R129 ;  /* 0x0000008100817308 */ /* 0x000fe20000000800 */
[----:B--2---:R-:W-:Y:S01]  /*58a0*/  F2FP.F16.F32.PACK_AB R42, R133, R160 ;  /* 0x000000a0852a723e */ /* 0x004fe200000000ff */
[----:B------:R-:W-:Y:S01]  /*58b0*/  FADD.FTZ R182, R182, R155 ;  /* 0x0000009bb6b67221 */ /* 0x000fe20000010000 */
        /* <DEDUP_REMOVED lines=78> */
[----:B------:R-:W-:Y:S01]  /*5da0*/  LEA R232, R4, UR4, 0x1 ;  /* 0x0000000404e87c11 */ /* 0x000fe2000f8e08ff */
[--C-:B------:R-:W-:Y:S01]  /*5db0*/  FFMA.FTZ R153, R14, UR6, -R71.reuse ;  /* 0x000000060e997c23 */ /* 0x100fe20008010847 */
[--C-:B------:R-:W-:Y:S01]  /*5dc0*/  FFMA.FTZ R186, R10, UR6, -R71.reuse ;  /* 0x000000060aba7c23 */ /* 0x100fe20008010847 */
[--C-:B------:R-:W-:Y:S01]  /*5dd0*/  FFMA.FTZ R180, R180, UR6, -R71.reuse ;  /* 0x00000006b4b47c23 */ /* 0x100fe20008010847 */
[----:B------:R-:W-:Y:S01]  /*5de0*/  LEA R231, R3, R232, 0x1 ;  /* 0x000000e803e77211 */ /* 0x000fe200078e08ff */
        /* <DEDUP_REMOVED lines=9> */
[----:B------:R-:W-:Y:S01]  /*5e80*/  MUFU.EX2 R186, R186 ;  /* 0x000000ba00ba7308 */ /* 0x000fe20000000800 */
[--C-:B------:R-:W-:Y:S01]  /*5e90*/  FFMA.FTZ R144, R139, UR6, -R71.reuse ;  /* 0x000000068b907c23 */ /* 0x100fe20008010847 */
[--C-:B------:R-:W-:Y:S01]  /*5ea0*/  FFMA.FTZ R119, R131, UR6, -R71.reuse ;  /* 0x0000000683777c23 */ /* 0x100fe20008010847 */
[----:B------:R-:W4:Y:S01]  /*5eb0*/  LDSM.16.MT88.4 R44, [R231+0x5400] ;  /* 0x00540000e72c783b */ /* 0x000f220000004200 */
[--C-:B------:R-:W-:Y:S01]  /*5ec0*/  FFMA.FTZ R132, R132, UR6, -R71.reuse ;  /* 0x0000000684847c23 */ /* 0x100fe20008010847 */
[--C-:B------:R-:W-:Y:S01]  /*5ed0*/  FFMA.FTZ R115, R115, UR6, -R71.reuse ;  /* 0x0000000673737c23 */ /* 0x100fe20008010847 */
[--C-:B------:R-:W-:Y:S01]  /*5ee0*/  FFMA.FTZ R3, R125, UR6, -R71.reuse ;  /* 0x000000067d037c23 */ /* 0x100fe20008010847 */
[----:B------:R-:W5:Y:S01]  /*5ef0*/  LDSM.16.MT88.4 R20, [R232+0x5800] ;  /* 0x00580000e814783b */ /* 0x000f620000004200 */
[----:B------:R-:W1:Y:S01]  /*5f00*/  MUFU.EX2 R153, R153 ;  /* 0x0000009900997308 */ /* 0x000e620000000800 */
[--C-:B------:R-:W-:Y:S01]  /*5f10*/  FFMA.FTZ R136, R136, UR6, -R71.reuse ;  /* 0x0000000688887c23 */ /* 0x100fe20008010847 */
[--C-:B------:R-:W-:Y:S01]  /*5f20*/  FFMA.FTZ R121, R121, UR6, -R71.reuse ;  /* 0x0000000679797c23 */ /* 0x100fe20008010847 */
[----:B------:R-:W5:Y:S01]  /*5f30*/  LDSM.16.MT88.4 R32, [R231+0x5800] ;  /* 0x00580000e720783b */ /* 0x000f620000004200 */
        /* <DEDUP_REMOVED lines=32> */
[--C-:B------:R-:W-:Y:S01]  /*6140*/  FFMA.FTZ R178, R178, UR6, -R71.reuse ;  /* 0x00000006b2b27c23 */ /* 0x100fe20008010847 */
[--C-:B------:R-:W-:Y:S01]  /*6150*/  FFMA.FTZ R166, R166, UR6, -R71.reuse ;  /* 0x00000006a6a67c23 */ /* 0x100fe20008010847 */
[----:B------:R-:W-:Y:S01]  /*6160*/  FFMA.FTZ R154, R154, UR6, -R71 ;  /* 0x000000069a9a7c23 */ /* 0x000fe20008010847 */
[C---:B------:R-:W-:Y:S01]  /*6170*/  HMMA.16816.F32 R12, R28.reuse, R14, RZ ;  /* 0x0000000e1c0c723c */ /* 0x040fe200000018ff */
[----:B------:R-:W2:Y:S01]  /*6180*/  MUFU.EX2 R135, R135 ;  /* 0x0000008700877308 */ /* 0x000ea20000000800 */
[----:B-1----:R-:W-:Y:S01]  /*6190*/  F2FP.F16.F32.PACK_AB R41, R137, R168 ;  /* 0x000000a88929723e */ /* 0x002fe200000000ff */
        /* <DEDUP_REMOVED lines=12> */
[----:B------:R-:W-:-:S02]  /*6260*/  FFMA.FTZ R64, R64, UR6, -R71 ;  /* 0x0000000640407c23 */ /* 0x000fc40008010847 */
[----:B------:R-:W1:Y:S01]  /*6270*/  MUFU.EX2 R127, R127 ;  /* 0x0000007f007f7308 */ /* 0x000e620000000800 */
[----:B--2---:R-:W-:Y:S02]  /*6280*/  F2FP.F16.F32.PACK_AB R43, R135, R162 ;  /* 0x000000a2872b723e */ /* 0x004fe400000000ff */
[----:B------:R-:W-:-:S05]  /*6290*/  F2FP.F16.F32.PACK_AB R26, R123, R142 ;  /* 0x0000008e7b1a723e */ /* 0x000fca00000000ff */
[----:B------:R-:W-:Y:S01]  /*62a0*/  MUFU.EX2 R144, R144 ;  /* 0x0000009000907308 */ /* 0x000fe20000000800 */
[C---:B---3--:R-:W-:Y:S06]  /*62b0*/  HMMA.16816.F32 R16, R40.reuse, R4, R16 ;  /* 0x000000042810723c */ /* 0x048fec0000001810 */
[----:B------:R-:W-:Y:S01]  /*62c0*/  HMMA.16816.F32 R12, R40, R6, R12 ;  /* 0x00000006280c723c */ /* 0x000fe2000000180c */
[----:B------:R-:W2:Y:S01]  /*62d0*/  MUFU.EX2 R119, R119 ;  /* 0x0000007700777308 */ /* 0x000ea20000000800 */
[----:B------:R-:W3:Y:S01]  /*62e0*/  LDSM.16.MT88.4 R4, [R232+0x5c00] ;  /* 0x005c0000e804783b */ /* 0x000ee20000004200 */
[----:B-1----:R-:W-:-:S03]  /*62f0*/  F2FP.F16.F32.PACK_AB R25, R127, R148 ;  /* 0x000000947f19723e */ /* 0x002fc600000000ff */
[C---:B----4-:R-:W-:Y:S03]  /*6300*/  HMMA.16816.F32 R8, R40.reuse, R44, R8 ;  /* 0x0000002c2808723c */ /* 0x050fe60000001808 */
[----:B------:R-:W-:Y:S03]  /*6310*/  MUFU.EX2 R132, R132 ;  /* 0x0000008400847308 */ /* 0x000fe60000000800 */
[----:B------:R-:W-:Y:S01]  /*6320*/  HMMA.16816.F32 R28, R40, R46, R28 ;  /* 0x0000002e281c723c */ /* 0x000fe2000000181c */
[----:B------:R-:W1:Y:S04]  /*6330*/  LDSM.16.MT88.4 R40, [R231+0x5c00] ;  /* 0x005c0000e728783b */ /* 0x000e680000004200 */
[----:B------:R-:W4:Y:S01]  /*6340*/  MUFU.EX2 R115, R115 ;  /* 0x0000007300737308 */ /* 0x000f220000000800 */
[----:B--2---:R-:W-:Y:S01]  /*6350*/  F2FP.F16.F32.PACK_AB R27, R119, R144 ;  /* 0x00000090771b723e */ /* 0x004fe200000000ff */
[----:B------:R-:W-:Y:S06]  /*6360*/  LDSM.16.MT88.4 R44, [R231+0x6000] ;  /* 0x00600000e72c783b */ /* 0x000fec0000004200 */
[----:B------:R-:W-:Y:S01]  /*6370*/  MUFU.EX2 R3, R3 ;  /* 0x0000000300037308 */ /* 0x000fe20000000800 */
[C---:B-----5:R-:W-:Y:S06]  /*6380*/  HMMA.16816.F32 R16, R24.reuse, R20, R16 ;  /* 0x000000141810723c */ /* 0x060fec0000001810 */
[C---:B------:R-:W-:Y:S01]  /*6390*/  HMMA.16816.F32 R12, R24.reuse, R22, R12 ;  /* 0x00000016180c723c */ /* 0x040fe2000000180c */
[----:B------:R-:W2:Y:S01]  /*63a0*/  MUFU.EX2 R136, R136 ;  /* 0x0000008800887308 */ /* 0x000ea20000000800 */
[----:B------:R-:W5:Y:S04]  /*63b0*/  LDSM.16.MT88.4 R20, [R232+0x6000] ;  /* 0x00600000e814783b */ /* 0x000f680000004200 */
[C---:B------:R-:W-:Y:S03]  /*63c0*/  HMMA.16816.F32 R8, R24.reuse, R32, R8 ;  /* 0x000000201808723c */ /* 0x040fe60000001808 */
[----:B------:R-:W-:Y:S03]  /*63d0*/  MUFU.EX2 R121, R121 ;  /* 0x0000007900797308 */ /* 0x000fe60000000800 */
[----:B------:R-:W-:Y:S01]  /*63e0*/  HMMA.16816.F32 R28, R24, R34, R28 ;  /* 0x00000022181c723c */ /* 0x000fe2000000181c */
[----:B------:R-:W-:-:S04]  /*63f0*/  F2FP.F16.F32.PACK_AB R32, R111, R124 ;  /* 0x0000007c6f20723e */ /* 0x000fc800000000ff */
[----:B------:R-:W1:Y:S02]  /*6400*/  MUFU.EX2 R138, R138 ;  /* 0x0000008a008a7308 */ /* 0x000e640000000800 */
[----:B------:R-:W-:Y:S02]  /*6410*/  F2FP.F16.F32.PACK_AB R24, R117, R130 ;  /* 0x000000827518723e */ /* 0x000fe400000000ff */
[----:B----4-:R-:W-:Y:S02]  /*6420*/  F2FP.F16.F32.PACK_AB R25, R115, R132 ;  /* 0x000000847319723e */ /* 0x010fe400000000ff */
[----:B------:R-:W-:Y:S02]  /*6430*/  F2FP.F16.F32.PACK_AB R26, R113, R126 ;  /* 0x0000007e711a723e */ /* 0x000fe400000000ff */
[----:B--2---:R-:W-:Y:S01]  /*6440*/  F2FP.F16.F32.PACK_AB R27, R136, R3 ;  /* 0x00000003881b723e */ /* 0x004fe200000000ff */
[----:B------:R-:W-:Y:S01]  /*6450*/  MUFU.EX2 R125, R125 ;  /* 0x0000007d007d7308 */ /* 0x000fe20000000800 */
[----:B------:R-:W-:-:S05]  /*6460*/  F2FP.F16.F32.PACK_AB R34, R109, R120 ;  /* 0x000000786d22723e */ /* 0x000fca00000000ff */
[----:B---3--:R-:W-:Y:S02]  /*6470*/  HMMA.16816.F32 R16, R24, R4, R16 ;  /* 0x000000041810723c */ /* 0x008fe40000001810 */
[----:B------:R-:W2:Y:S01]  /*6480*/  MUFU.EX2 R150, R150 ;  /* 0x0000009600967308 */ /* 0x000ea20000000800 */
[----:B-1----:R-:W-:-:S03]  /*6490*/  F2FP.F16.F32.PACK_AB R33, R138, R121 ;  /* 0x000000798a21723e */ /* 0x002fc600000000ff */
[C---:B------:R-:W-:Y:S01]  /*64a0*/  HMMA.16816.F32 R12, R24.reuse, R6, R12 ;  /* 0x00000006180c723c */ /* 0x040fe2000000180c */
[----:B------:R-:W1:Y:S03]  /*64b0*/  LDSM.16.MT88.4 R4, [R232+0x6400] ;  /* 0x00640000e804783b */ /* 0x000e660000004200 */
[----:B------:R-:W-:Y:S02]  /*64c0*/  MUFU.EX2 R131, R131 ;  /* 0x0000008300837308 */ /* 0x000fe40000000800 */
[C---:B------:R-:W-:Y:S06]  /*64d0*/  HMMA.16816.F32 R8, R24.reuse, R40, R8 ;  /* 0x000000281808723c */ /* 0x040fec0000001808 */
[----:B------:R-:W-:Y:S01]  /*64e0*/  HMMA.16816.F32 R28, R24, R42, R28 ;  /* 0x0000002a181c723c */ /* 0x000fe2000000181c */
[----:B--2---:R-:W-:Y:S01]  /*64f0*/  F2FP.F16.F32.PACK_AB R35, R150, R125 ;  /* 0x0000007d9623723e */ /* 0x004fe200000000ff */
[----:B------:R-:W2:Y:S01]  /*6500*/  MUFU.EX2 R152, R152 ;  /* 0x0000009800987308 */ /* 0x000ea20000000800 */
[----:B------:R-:W3:Y:S04]  /*6510*/  LDSM.16.MT88.4 R40, [R231+0x6400] ;  /* 0x00640000e728783b */ /* 0x000ee80000004200 */
[----:B------:R-:W4:Y:S01]  /*6520*/  LDSM.16.MT88.4 R24, [R232+0x6800] ;  /* 0x00680000e818783b */ /* 0x000f220000004200 */
[C---:B-----5:R-:W-:Y:S02]  /*6530*/  HMMA.16816.F32 R16, R32.reuse, R20, R16 ;  /* 0x000000142010723c */ /* 0x060fe40000001810 */
[----:B------:R-:W-:Y:S04]  /*6540*/  MUFU.EX2 R164, R164 ;  /* 0x000000a400a47308 */ /* 0x000fe80000000800 */
[----:B------:R-:W-:Y:S01]  /*6550*/  HMMA.16816.F32 R12, R32, R22, R12 ;  /* 0x00000016200c723c */ /* 0x000fe2000000180c */
[----:B------:R-:W-:-:S03]  /*6560*/  F2FP.F16.F32.PACK_AB R20, R107, R116 ;  /* 0x000000746b14723e */ /* 0x000fc600000000ff */
[----:B------:R-:W5:Y:S01]  /*6570*/  MUFU.EX2 R139, R139 ;  /* 0x0000008b008b7308 */ /* 0x000f620000000800 */
[----:B--2---:R-:W-:Y:S01]  /*6580*/  F2FP.F16.F32.PACK_AB R21, R152, R131 ;  /* 0x000000839815723e */ /* 0x004fe200000000ff */
[----:B------:R-:W-:Y:S01]  /*6590*/  HMMA.16816.F32 R8, R32, R44, R8 ;  /* 0x0000002c2008723c */ /* 0x000fe20000001808 */
[----:B------:R-:W-:-:S05]  /*65a0*/  F2FP.F16.F32.PACK_AB R22, R105, R112 ;  /* 0x000000706916723e */ /* 0x000fca00000000ff */
[----:B------:R-:W-:Y:S01]  /*65b0*/  HMMA.16816.F32 R28, R32, R46, R28 ;  /* 0x0000002e201c723c */ /* 0x000fe2000000181c */
[----:B------:R-:W-:Y:S01]  /*65c0*/  MUFU.EX2 R141, R141 ;  /* 0x0000008d008d7308 */ /* 0x000fe20000000800 */
[----:B------:R-:W2:Y:S04]  /*65d0*/  LDSM.16.MT88.4 R32, [R231+0x6800] ;  /* 0x00680000e720783b */ /* 0x000ea80000004200 */
[----:B------:R-:W-:Y:S01]  /*65e0*/  LDSM.16.MT88.4 R44, [R231+0x6c00] ;  /* 0x006c0000e72c783b */ /* 0x000fe20000004200 */
[----:B-----5:R-:W-:Y:S02]  /*65f0*/  F2FP.F16.F32.PACK_AB R23, R139, R164 ;  /* 0x000000a48b17723e */ /* 0x020fe400000000ff */
[----:B------:R-:W5:Y:S05]  /*6600*/  MUFU.EX2 R170, R170 ;  /* 0x000000aa00aa7308 */ /* 0x000f6a0000000800 */
[C---:B-1----:R-:W-:Y:S03]  /*6610*/  HMMA.16816.F32 R16, R20.reuse, R4, R16 ;  /* 0x000000041410723c */ /* 0x042fe60000001810 */
[----:B------:R-:W-:Y:S03]  /*6620*/  MUFU.EX2 R145, R145 ;  /* 0x0000009100917308 */ /* 0x000fe60000000800 */
[C---:B------:R-:W-:Y:S01]  /*6630*/  HMMA.16816.F32 R12, R20.reuse, R6, R12 ;  /* 0x00000006140c723c */ /* 0x040fe2000000180c */
[----:B------:R-:W1:Y:S04]  /*6640*/  LDSM.16.MT88.4 R4, [R232+0x6c00] ;  /* 0x006c0000e804783b */ /* 0x000e680000004200 */
        /* <DEDUP_REMOVED lines=17> */
[C---:B--2---:R-:W-:Y:S01]  /*6760*/  HMMA.16816.F32 R8, R20.reuse, R32, R8 ;  /* 0x000000201408723c */ /* 0x044fe20000001808 */
[----:B------:R-:W-:Y:S05]  /*6770*/  MUFU.EX2 R159, R159 ;  /* 0x0000009f009f7308 */ /* 0x000fea0000000800 */
[----:B------:R-:W-:Y:S01]  /*6780*/  HMMA.16816.F32 R28, R20, R34, R28 ;  /* 0x00000022141c723c */ /* 0x000fe2000000181c */
[----:B------:R-:W2:Y:S02]  /*6790*/  LDSM.16.MT88.4 R32, [R231+0x7000] ;  /* 0x00700000e720783b */ /* 0x000ea40000004200 */
[----:B------:R-:W3:Y:S01]  /*67a0*/  MUFU.EX2 R206, R206 ;  /* 0x000000ce00ce7308 */ /* 0x000ee20000000800 */
[----:B----4-:R-:W-:-:S03]  /*67b0*/  F2FP.F16.F32.PACK_AB R43, R190, R157 ;  /* 0x0000009dbe2b723e */ /* 0x010fc600000000ff */
[----:B------:R-:W-:Y:S02]  /*67c0*/  F2FP.F16.F32.PACK_AB R20, R90, R93 ;  /* 0x0000005d5a14723e */ /* 0x000fe400000000ff */
[----:B------:R-:W-:Y:S02]  /*67d0*/  F2FP.F16.F32.PACK_AB R22, R88, R91 ;  /* 0x0000005b5816723e */ /* 0x000fe400000000ff */
[----:B------:R-:W-:Y:S01]  /*67e0*/  MUFU.EX2 R161, R161 ;  /* 0x000000a100a17308 */ /* 0x000fe20000000800 */
[C---:B-1----:R-:W-:Y:S06]  /*67f0*/  HMMA.16816.F32 R16, R40.reuse, R4, R16 ;  /* 0x000000042810723c */ /* 0x042fec0000001810 */
        /* <DEDUP_REMOVED lines=9> */
[----:B-1----:R-:W-:Y:S01]  /*6890*/  F2FP.F16.F32.PACK_AB R23, R202, R161 ;  /* 0x000000a1ca17723e */ /* 0x002fe200000000ff */
[----:B------:R-:W-:Y:S01]  /*68a0*/  FADD.FTZ R41, R149, R182 ;  /* 0x000000b695297221 */ /* 0x000fe20000010000 */
[----:B------:R-:W-:Y:S01]  /*68b0*/  FADD.FTZ R149, R147, R180 ;  /* 0x000000b493957221 */ /* 0x000fe20000010000 */
[----:B------:R-:W-:-:S02]  /*68c0*/  FFMA.FTZ R147, R174, UR6, -R71 ;  /* 0x00000006ae937c23 */ /* 0x000fc40008010847 */
[----:B------:R-:W-:Y:S01]  /*68d0*/  FADD.FTZ R172, R172, R41 ;  /* 0x00000029acac7221 */ /* 0x000fe20000010000 */
[----:B------:R-:W-:Y:S01]  /*68e0*/  FADD.FTZ R168, R168, R149 ;  /* 0x00000095a8a87221 */ /* 0x000fe20000010000 */
[----:B------:R-:W1:Y:S01]  /*68f0*/  MUFU.EX2 R84, R84 ;  /* 0x0000005400547308 */ /* 0x000e620000000800 */
[----:B-----5:R-:W-:Y:S01]  /*6900*/  HMMA.16816.F32 R16, R20, R24, R16 ;  /* 0x000000181410723c */ /* 0x020fe20000001810 */
[----:B---3--:R-:W-:Y:S01]  /*6910*/  F2FP.F16.F32.PACK_AB R40, R86, R89 ;  /* 0x000000595628723e */ /* 0x008fe200000000ff */
[----:B------:R-:W-:-:S04]  /*6920*/  FADD.FTZ R143, R143, R172 ;  /* 0x000000ac8f8f7221 */ /* 0x000fc80000010000 */
[----:B------:R-:W-:Y:S01]  /*6930*/  HMMA.16816.F32 R12, R20, R26, R12 ;  /* 0x0000001a140c723c */ /* 0x000fe2000000180c */
[----:B------:R-:W-:Y:S01]  /*6940*/  MUFU.EX2 R163, R163 ;  /* 0x000000a300a37308 */ /* 0x000fe20000000800 */
[----:B------:R-:W3:Y:S01]  /*6950*/  LDSM.16.MT88.4 R24, [R232+0x7800] ;  /* 0x00780000e818783b */ /* 0x000ee20000004200 */
[----:B------:R-:W-:-:S03]  /*6960*/  FADD.FTZ R160, R160, R143 ;  /* 0x0000008fa0a07221 */ /* 0x000fc60000010000 */
[C---:B--2---:R-:W-:Y:S01]  /*6970*/  HMMA.16816.F32 R8, R20.reuse, R32, R8 ;  /* 0x000000201408723c */ /* 0x044fe20000001808 */
[----:B------:R-:W-:Y:S02]  /*6980*/  FADD.FTZ R133, R133, R160 ;  /* 0x000000a085857221 */ /* 0x000fe40000010000 */
[----:B------:R-:W2:Y:S01]  /*6990*/  MUFU.EX2 R198, R198 ;  /* 0x000000c600c67308 */ /* 0x000ea20000000800 */
[----:B-1----:R-:W-:Y:S01]  /*69a0*/  F2FP.F16.F32.PACK_AB R42, R84, R87 ;  /* 0x00000057542a723e */ /* 0x002fe200000000ff */
[----:B------:R-:W-:Y:S01]  /*69b0*/  FADD.FTZ R156, R156, R133 ;  /* 0x000000859c9c7221 */ /* 0x000fe20000010000 */
[----:B------:R-:W-:Y:S01]  /*69c0*/  HMMA.16816.F32 R28, R20, R34, R28 ;  /* 0x00000022141c723c */ /* 0x000fe2000000181c */
[----:B------:R-:W1:Y:S02]  /*69d0*/  LDSM.16.MT88.4 R20, [R231+0x7800] ;  /* 0x00780000e714783b */ /* 0x000e640000004200 */
[----:B------:R-:W-:Y:S02]  /*69e0*/  FADD.FTZ R129, R129, R156 ;  /* 0x0000009c81817221 */ /* 0x000fe40000010000 */
[----:B------:R-:W-:Y:S02]  /*69f0*/  MUFU.EX2 R165, R165 ;  /* 0x000000a500a57308 */ /* 0x000fe40000000800 */
[----:B------:R-:W-:-:S04]  /*6a00*/  FADD.FTZ R142, R142, R129 ;  /* 0x000000818e8e7221 */ /* 0x000fc80000010000 */
[----:B------:R-:W-:Y:S02]  /*6a10*/  FADD.FTZ R123, R123, R142 ;  /* 0x0000008e7b7b7221 */ /* 0x000fe40000010000 */
[----:B------:R-:W5:Y:S01]  /*6a20*/  MUFU.EX2 R192, R194 ;  /* 0x000000c200c07308 */ /* 0x000f620000000800 */
[----:B--2---:R-:W-:Y:S01]  /*6a30*/  F2FP.F16.F32.PACK_AB R41, R198, R163 ;  /* 0x000000a3c629723e */ /* 0x004fe200000000ff */
[----:B------:R-:W-:-:S04]  /*6a40*/  FADD.FTZ R130, R130, R123 ;  /* 0x0000007b82827221 */ /* 0x000fc80000010000 */
[----:B------:R-:W-:Y:S02]  /*6a50*/  FADD.FTZ R117, R117, R130 ;  /* 0x0000008275757221 */ /* 0x000fe40000010000 */
[----:B------:R-:W-:Y:S02]  /*6a60*/  MUFU.EX2 R85, R85 ;  /* 0x0000005500557308 */ /* 0x000fe40000000800 */
[----:B------:R-:W-:-:S04]  /*6a70*/  FADD.FTZ R126, R126, R117 ;  /* 0x000000757e7e7221 */ /* 0x000fc80000010000 */
[----:B------:R-:W-:Y:S02]  /*6a80*/  FADD.FTZ R113, R113, R126 ;  /* 0x0000007e71717221 */ /* 0x000fe40000010000 */
[----:B------:R-:W2:Y:S01]  /*6a90*/  MUFU.EX2 R82, R82 ;  /* 0x0000005200527308 */ /* 0x000ea20000000800 */
[----:B-----5:R-:W-:Y:S01]  /*6aa0*/  F2FP.F16.F32.PACK_AB R43, R192, R165 ;  /* 0x000000a5c02b723e */ /* 0x020fe200000000ff */
        /* <DEDUP_REMOVED lines=8> */
[----:B------:R-:W4:Y:S01]  /*6b30*/  MUFU.EX2 R80, R80 ;  /* 0x0000005000507308 */ /* 0x000f220000000800 */
[----:B--2---:R-:W-:Y:S01]  /*6b40*/  F2FP.F16.F32.PACK_AB R32, R82, R85 ;  /* 0x000000555220723e */ /* 0x004fe200000000ff */
        /* <DEDUP_REMOVED lines=11> */
[----:B------:R-:W5:Y:S01]  /*6c00*/  MUFU.EX2 R178, R178 ;  /* 0x000000b200b27308 */ /* 0x000f620000000800 */
[----:B----4-:R-:W-:Y:S01]  /*6c10*/  F2FP.F16.F32.PACK_AB R34, R80, R83 ;  /* 0x000000535022723e */ /* 0x010fe200000000ff */
        /* <DEDUP_REMOVED lines=9> */
[----:B------:R-:W-:Y:S01]  /*6cb0*/  FFMA.FTZ R47, R104, UR6, -R71 ;  /* 0x00000006682f7c23 */ /* 0x000fe20008010847 */
[----:B------:R-:W-:Y:S01]  /*6cc0*/  FFMA.FTZ R40, R134, UR6, -R95 ;  /* 0x0000000686287c23 */ /* 0x000fe2000801085f */
[----:B------:R-:W-:Y:S01]  /*6cd0*/  FADD.FTZ R112, R112, R107 ;  /* 0x0000006b70707221 */ /* 0x000fe20000010000 */
[----:B------:R-:W-:-:S02]  /*6ce0*/  FADD.FTZ R132, R115, R132 ;  /* 0x0000008473847221 */ /* 0x000fc40000010000 */
[----:B------:R-:W4:Y:S01]  /*6cf0*/  MUFU.EX2 R166, R166 ;  /* 0x000000a600a67308 */ /* 0x000f220000000800 */
[----:B-----5:R-:W-:Y:S01]  /*6d00*/  F2FP.F16.F32.PACK_AB R33, R178, R167 ;  /* 0x000000a7b221723e */ /* 0x020fe200000000ff */
[----:B------:R-:W-:Y:S01]  /*6d10*/  FADD.FTZ R3, R3, R132 ;  /* 0x0000008403037221 */ /* 0x000fe20000010000 */
[----:B------:R-:W-:Y:S01]  /*6d20*/  FADD.FTZ R105, R105, R112 ;  /* 0x0000007069697221 */ /* 0x000fe20000010000 */
[----:B------:R-:W-:Y:S02]  /*6d30*/  LDSM.16.MT88.4 R132, [R231+0x8c00] ;  /* 0x008c0000e784783b */ /* 0x000fe40000004200 */
[----:B------:R-:W-:Y:S01]  /*6d40*/  FADD.FTZ R136, R136, R3 ;  /* 0x0000000388887221 */ /* 0x000fe20000010000 */
[----:B------:R-:W-:Y:S01]  /*6d50*/  FADD.FTZ R108, R108, R105 ;  /* 0x000000696c6c7221 */ /* 0x000fe20000010000 */
[----:B------:R-:W-:Y:S01]  /*6d60*/  MUFU.EX2 R81, R81 ;  /* 0x0000005100517308 */ /* 0x000fe20000000800 */
[----:B------:R-:W-:Y:S01]  /*6d70*/  FFMA.FTZ R3, R110, UR6, -R95 ;  /* 0x000000066e037c23 */ /* 0x000fe2000801085f */
[----:B------:R-:W-:Y:S01]  /*6d80*/  FADD.FTZ R121, R121, R136 ;  /* 0x0000008879797221 */ /* 0x000fe20000010000 */
[----:B------:R-:W-:-:S03]  /*6d90*/  FADD.FTZ R103, R103, R108 ;  /* 0x0000006c67677221 */ /* 0x000fc60000010000 */
[----:B------:R-:W-:Y:S02]  /*6da0*/  FADD.FTZ R138, R138, R121 ;  /* 0x000000798a8a7221 */ /* 0x000fe40000010000 */
[----:B------:R-:W5:Y:S01]  /*6db0*/  MUFU.EX2 R78, R78 ;  /* 0x0000004e004e7308 */ /* 0x000f620000000800 */
[----:B----4-:R-:W-:Y:S01]  /*6dc0*/  F2FP.F16.F32.PACK_AB R35, R166, R147 ;  /* 0x00000093a623723e */ /* 0x010fe200000000ff */
[----:B------:R-:W-:-:S04]  /*6dd0*/  FADD.FTZ R125, R125, R138 ;  /* 0x0000008a7d7d7221 */ /* 0x000fc80000010000 */
[----:B------:R-:W-:Y:S02]  /*6de0*/  FADD.FTZ R150, R150, R125 ;  /* 0x0000007d96967221 */ /* 0x000fe40000010000 */
[----:B---3--:R-:W-:Y:S01]  /*6df0*/  HMMA.16816.F32 R16, R32, R24, R16 ;  /* 0x000000182010723c */ /* 0x008fe20000001810 */
[----:B------:R-:W-:Y:S01]  /*6e00*/  MUFU.EX2 R79, R79 ;  /* 0x0000004f004f7308 */ /* 0x000fe20000000800 */
[----:B------:R-:W-:-:S04]  /*6e10*/  FADD.FTZ R131, R131, R150 ;  /* 0x0000009683837221 */ /* 0x000fc80000010000 */
        /* <DEDUP_REMOVED lines=9> */
[----:B-----5:R-:W-:Y:S01]  /*6eb0*/  F2FP.F16.F32.PACK_AB R20, R78, R81 ;  /* 0x000000514e14723e */ /* 0x020fe200000000ff */
[----:B------:R-:W-:-:S04]  /*6ec0*/  FADD.FTZ R164, R139, R164 ;  /* 0x000000a48ba47221 */ /* 0x000fc80000010000 */
[----:B------:R-:W5:Y:S01]  /*6ed0*/  MUFU.EX2 R44, R154 ;  /* 0x0000009a002c7308 */ /* 0x000f620000000800 */
[----:B----4-:R-:W-:Y:S01]  /*6ee0*/  F2FP.F16.F32.PACK_AB R22, R76, R79 ;  /* 0x0000004f4c16723e */ /* 0x010fe200000000ff */
[----:B------:R-:W-:-:S04]  /*6ef0*/  FADD.FTZ R141, R141, R164 ;  /* 0x000000a48d8d7221 */ /* 0x000fc80000010000 */
[----:B------:R-:W-:Y:S02]  /*6f00*/  FADD.FTZ R170, R170, R141 ;  /* 0x0000008daaaa7221 */ /* 0x000fe40000010000 */
[----:B------:R-:W-:Y:S01]  /*6f10*/  MUFU.EX2 R41, R41 ;  /* 0x0000002900297308 */ /* 0x000fe20000000800 */
[----:B------:R-:W-:Y:S01]  /*6f20*/  LDSM.16.MT88.4 R140, [R232+0x8c00] ;  /* 0x008c0000e88c783b */ /* 0x000fe20000004200 */
[----:B------:R-:W-:-:S04]  /*6f30*/  FADD.FTZ R145, R145, R170 ;  /* 0x000000aa91917221 */ /* 0x000fc80000010000 */
[----:B------:R-:W-:Y:S02]  /*6f40*/  FADD.FTZ R176, R176, R145 ;  /* 0x00000091b0b07221 */ /* 0x000fe40000010000 */
[----:B------:R-:W4:Y:S01]  /*6f50*/  MUFU.EX2 R42, R42 ;  /* 0x0000002a002a7308 */ /* 0x000f220000000800 */
[----:B-----5:R-:W-:Y:S01]  /*6f60*/  F2FP.F16.F32.PACK_AB R21, R44, R137 ;  /* 0x000000892c15723e */ /* 0x020fe200000000ff */
[----:B------:R-:W-:-:S04]  /*6f70*/  FADD.FTZ R151, R151, R176 ;  /* 0x000000b097977221 */ /* 0x000fc80000010000 */
[----:B------:R-:W-:Y:S02]  /*6f80*/  FADD.FTZ R184, R184, R151 ;  /* 0x00000097b8b87221 */ /* 0x000fe40000010000 */
[----:B------:R-:W-:Y:S02]  /*6f90*/  MUFU.EX2 R77, R77 ;  /* 0x0000004d004d7308 */ /* 0x000fe40000000800 */
[----:B------:R-:W-:-:S04]  /*6fa0*/  FADD.FTZ R157, R157, R184 ;  /* 0x000000b89d9d7221 */ /* 0x000fc80000010000 */
[----:B------:R-:W-:Y:S02]  /*6fb0*/  FADD.FTZ R190, R190, R157 ;  /* 0x0000009dbebe7221 */ /* 0x000fe40000010000 */
[----:B------:R-:W5:Y:S01]  /*6fc0*/  MUFU.EX2 R74, R74 ;  /* 0x0000004a004a7308 */ /* 0x000f620000000800 */
[----:B----4-:R-:W-:Y:S01]  /*6fd0*/  F2FP.F16.F32.PACK_AB R23, R42, R41 ;  /* 0x000000292a17723e */ /* 0x010fe200000000ff */
[----:B------:R-:W-:-:S04]  /*6fe0*/  FADD.FTZ R159, R159, R190 ;  /* 0x000000be9f9f7221 */ /* 0x000fc80000010000 */
[----:B------:R-:W-:Y:S02]  /*6ff0*/  FADD.FTZ R206, R206, R159 ;  /* 0x0000009fcece7221 */ /* 0x000fe40000010000 */
[----:B------:R-:W-:Y:S01]  /*7000*/  MUFU.EX2 R75, R75 ;  /* 0x0000004b004b7308 */ /* 0x000fe20000000800 */
[----:B--2---:R-:W-:Y:S01]  /*7010*/  HMMA.16816.F32 R16, R20, R4, R16 ;  /* 0x000000041410723c */ /* 0x004fe20000001810 */
[----:B------:R-:W-:-:S04]  /*7020*/  FADD.FTZ R161, R161, R206 ;  /* 0x000000cea1a17221 */ /* 0x000fc80000010000 */
[----:B------:R-:W-:Y:S01]  /*7030*/  FADD.FTZ R202, R202, R161 ;  /* 0x000000a1caca7221 */ /* 0x000fe20000010000 */
[----:B---3--:R-:W-:Y:S01]  /*7040*/  HMMA.16816.F32 R8, R20, R24, R8 ;  /* 0x000000181408723c */ /* 0x008fe20000001808 */
[----:B------:R-:W2:Y:S02]  /*7050*/  MUFU.EX2 R72, R72 ;  /* 0x0000004800487308 */ /* 0x000ea40000000800 */
[----:B------:R-:W-:-:S03]  /*7060*/  FADD.FTZ R163, R163, R202 ;  /* 0x000000caa3a37221 */ /* 0x000fc60000010000 */
[C---:B------:R-:W-:Y:S01]  /*7070*/  HMMA.16816.F32 R28, R20.reuse, R26, R28 ;  /* 0x0000001a141c723c */ /* 0x040fe2000000181c */
[----:B-----5:R-:W-:Y:S01]  /*7080*/  F2FP.F16.F32.PACK_AB R24, R74, R77 ;  /* 0x0000004d4a18723e */ /* 0x020fe200000000ff */
[----:B------:R-:W-:Y:S01]  /*7090*/  FADD.FTZ R198, R198, R163 ;  /* 0x000000a3c6c67221 */ /* 0x000fe20000010000 */
[----:B------:R-:W-:Y:S03]  /*70a0*/  MUFU.EX2 R43, R43 ;  /* 0x0000002b002b7308 */ /* 0x000fe60000000800 */
[----:B------:R-:W-:Y:S01]  /*70b0*/  HMMA.16816.F32 R12, R20, R6, R12 ;  /* 0x00000006140c723c */ /* 0x000fe2000000180c */
[----:B------:R-:W3:Y:S01]  /*70c0*/  LDSM.16.MT88.4 R4, [R231+0x8000] ;  /* 0x00800000e704783b */ /* 0x000ee20000004200 */
[----:B------:R-:W-:-:S03]  /*70d0*/  FADD.FTZ R165, R165, R198 ;  /* 0x000000c6a5a57221 */ /* 0x000fc60000010000 */
[----:B------:R-:W4:Y:S01]  /*70e0*/  MUFU.EX2 R46, R46 ;  /* 0x0000002e002e7308 */ /* 0x000f220000000800 */
[----:B--2---:R-:W-:Y:S01]  /*70f0*/  F2FP.F16.F32.PACK_AB R26, R72, R75 ;  /* 0x0000004b481a723e */ /* 0x004fe200000000ff */
[----:B------:R-:W2:Y:S01]  /*7100*/  LDSM.16.MT88.4 R20, [R232+0x8400] ;  /* 0x00840000e814783b */ /* 0x000ea20000004200 */
[----:B------:R-:W-:-:S04]  /*7110*/  FADD.FTZ R192, R192, R165 ;  /* 0x000000a5c0c07221 */ /* 0x000fc80000010000 */
[----:B------:R-:W-:Y:S01]  /*7120*/  FADD.FTZ R167, R167, R192 ;  /* 0x000000c0a7a77221 */ /* 0x000fe20000010000 */
[----:B------:R-:W-:Y:S03]  /*7130*/  MUFU.EX2 R45, R45 ;  /* 0x0000002d002d7308 */ /* 0x000fe60000000800 */
[----:B------:R-:W-:-:S04]  /*7140*/  FADD.FTZ R178, R178, R167 ;  /* 0x000000a7b2b27221 */ /* 0x000fc80000010000 */
[----:B------:R-:W-:Y:S01]  /*7150*/  FADD.FTZ R147, R147, R178 ;  /* 0x000000b293937221 */ /* 0x000fe20000010000 */
[----:B------:R-:W5:Y:S01]  /*7160*/  MUFU.EX2 R114, R114 ;  /* 0x0000007200727308 */ /* 0x000f620000000800 */
[----:B----4-:R-:W-:Y:S02]  /*7170*/  F2FP.F16.F32.PACK_AB R25, R46, R43 ;  /* 0x0000002b2e19723e */ /* 0x010fe400000000ff */
[----:B------:R-:W-:-:S04]  /*7180*/  FADD.FTZ R166, R166, R147 ;  /* 0x00000093a6a67221 */ /* 0x000fc80000010000 */
[----:B------:R-:W-:Y:S01]  /*7190*/  FADD.FTZ R137, R137, R166 ;  /* 0x000000a689897221 */ /* 0x000fe20000010000 */
[----:B------:R-:W-:Y:S03]  /*71a0*/  MUFU.EX2 R73, R73 ;  /* 0x0000004900497308 */ /* 0x000fe60000000800 */
[----:B------:R-:W-:-:S04]  /*71b0*/  FADD.FTZ R44, R44, R137 ;  /* 0x000000892c2c7221 */ /* 0x000fc80000010000 */
[----:B------:R-:W-:Y:S01]  /*71c0*/  FADD.FTZ R41, R41, R44 ;  /* 0x0000002c29297221 */ /* 0x000fe20000010000 */
[----:B------:R-:W4:Y:S01]  /*71d0*/  MUFU.EX2 R54, R54 ;  /* 0x0000003600367308 */ /* 0x000f220000000800 */
[----:B-----5:R-:W-:Y:S02]  /*71e0*/  F2FP.F16.F32.PACK_AB R27, R114, R45 ;  /* 0x0000002d721b723e */ /* 0x020fe400000000ff */
        /* <DEDUP_REMOVED lines=11> */
[----:B------:R-:W-:Y:S02]  /*72a0*/  FADD.FTZ R45, R114, R45 ;  /* 0x0000002d722d7221 */ /* 0x000fe40000010000 */
[----:B------:R-:W-:Y:S02]  /*72b0*/  FADD.FTZ R33, R99, R32 ;  /* 0x0000002063217221 */ /* 0x000fe40000010000 */
[----:B------:R-:W-:Y:S01]  /*72c0*/  MUFU.EX2 R104, R106 ;  /* 0x0000006a00687308 */ /* 0x000fe20000000800 */
[----:B------:R-:W-:Y:S01]  /*72d0*/  HMMA.16816.F32 R28, R24, R6, R28 ;  /* 0x00000006181c723c */ /* 0x000fe2000000181c */
[----:B------:R-:W-:Y:S01]  /*72e0*/  FADD.FTZ R98, R98, R33 ;  /* 0x0000002162627221 */ /* 0x000fe20000010000 */
[----:B----4-:R-:W-:Y:S01]  /*72f0*/  F2FP.F16.F32.PACK_AB R4, R54, R73 ;  /* 0x000000493604723e */ /* 0x010fe200000000ff */
[----:B------:R-:W3:Y:S02]  /*7300*/  LDSM.16.MT88.4 R32, [R231+0x8400] ;  /* 0x00840000e720783b */ /* 0x000ee40000004200 */
[----:B------:R-:W-:-:S02]  /*7310*/  FADD.FTZ R97, R97, R98 ;  /* 0x0000006261617221 */ /* 0x000fc40000010000 */
[----:B------:R-:W4:Y:S01]  /*7320*/  MUFU.EX2 R47, R47 ;  /* 0x0000002f002f7308 */ /* 0x000f220000000800 */
[----:B-1----:R-:W-:Y:S01]  /*7330*/  F2FP.F16.F32.PACK_AB R6, R52, R55 ;  /* 0x000000373406723e */ /* 0x002fe200000000ff */
[----:B------:R-:W-:Y:S01]  /*7340*/  FADD.FTZ R92, R92, R97 ;  /* 0x000000615c5c7221 */ /* 0x000fe20000010000 */
[----:B------:R-:W1:Y:S03]  /*7350*/  LDSM.16.MT88.4 R24, [R232+0x8800] ;  /* 0x00880000e818783b */ /* 0x000e660000004200 */
[----:B------:R-:W-:Y:S02]  /*7360*/  FADD.FTZ R93, R93, R92 ;  /* 0x0000005c5d5d7221 */ /* 0x000fe40000010000 */
[----:B------:R-:W-:Y:S02]  /*7370*/  MUFU.EX2 R100, R100 ;  /* 0x0000006400647308 */ /* 0x000fe40000000800 */
[----:B------:R-:W-:-:S04]  /*7380*/  FADD.FTZ R90, R90, R93 ;  /* 0x0000005d5a5a7221 */ /* 0x000fc80000010000 */
[----:B------:R-:W-:Y:S02]  /*7390*/  FADD.FTZ R91, R91, R90 ;  /* 0x0000005a5b5b7221 */ /* 0x000fe40000010000 */
[----:B------:R-:W5:Y:S01]  /*73a0*/  MUFU.EX2 R99, R96 ;  /* 0x0000006000637308 */ /* 0x000f620000000800 */
[----:B----4-:R-:W-:Y:S01]  /*73b0*/  F2FP.F16.F32.PACK_AB R5, R47, R104 ;  /* 0x000000682f05723e */ /* 0x010fe200000000ff */
[----:B------:R-:W-:Y:S01]  /*73c0*/  FADD.FTZ R88, R88, R91 ;  /* 0x0000005b58587221 */ /* 0x000fe20000010000 */
[----:B------:R-:W-:-:S03]  /*73d0*/  FADD.FTZ R104, R104, R45 ;  /* 0x0000002d68687221 */ /* 0x000fc60000010000 */
[----:B------:R-:W-:Y:S01]  /*73e0*/  FADD.FTZ R89, R89, R88 ;  /* 0x0000005859597221 */ /* 0x000fe20000010000 */
[----:B------:R-:W-:Y:S01]  /*73f0*/  FADD.FTZ R47, R47, R104 ;  /* 0x000000682f2f7221 */ /* 0x000fe20000010000 */
[----:B------:R-:W-:Y:S02]  /*7400*/  MUFU.EX2 R53, R53 ;  /* 0x0000003500357308 */ /* 0x000fe40000000800 */
[----:B------:R-:W-:-:S04]  /*7410*/  FADD.FTZ R86, R86, R89 ;  /* 0x0000005956567221 */ /* 0x000fc80000010000 */
[----:B------:R-:W-:Y:S02]  /*7420*/  FADD.FTZ R87, R87, R86 ;  /* 0x0000005657577221 */ /* 0x000fe40000010000 */
[----:B------:R-:W4:Y:S01]  /*7430*/  MUFU.EX2 R50, R50 ;  /* 0x0000003200327308 */ /* 0x000f220000000800 */
[----:B-----5:R-:W-:Y:S01]  /*7440*/  F2FP.F16.F32.PACK_AB R7, R99, R100 ;  /* 0x000000646307723e */ /* 0x020fe200000000ff */
[----:B------:R-:W-:Y:S01]  /*7450*/  FADD.FTZ R84, R84, R87 ;  /* 0x0000005754547221 */ /* 0x000fe20000010000 */
[----:B------:R-:W-:-:S03]  /*7460*/  FADD.FTZ R100, R100, R47 ;  /* 0x0000002f64647221 */ /* 0x000fc60000010000 */
[----:B------:R-:W-:Y:S01]  /*7470*/  FADD.FTZ R85, R85, R84 ;  /* 0x0000005455557221 */ /* 0x000fe20000010000 */
[----:B------:R-:W-:Y:S01]  /*7480*/  FADD.FTZ R100, R99, R100 ;  /* 0x0000006463647221 */ /* 0x000fe20000010000 */
[----:B--2---:R-:W-:Y:S01]  /*7490*/  HMMA.16816.F32 R16, R4, R20, R16 ;  /* 0x000000140410723c */ /* 0x004fe20000001810 */
[----:B------:R-:W-:Y:S01]  /*74a0*/  MUFU.EX2 R51, R51 ;  /* 0x0000003300337308 */ /* 0x000fe20000000800 */
[----:B------:R-:W-:-:S04]  /*74b0*/  FADD.FTZ R82, R82, R85 ;  /* 0x0000005552527221 */ /* 0x000fc80000010000 */
[----:B------:R-:W-:Y:S01]  /*74c0*/  FADD.FTZ R83, R83, R82 ;  /* 0x0000005253537221 */ /* 0x000fe20000010000 */
[----:B------:R-:W-:Y:S01]  /*74d0*/  HMMA.16816.F32 R12, R4, R22, R12 ;  /* 0x00000016040c723c */ /* 0x000fe2000000180c */
[----:B------:R-:W2:Y:S01]  /*74e0*/  LDSM.16.MT88.4 R20, [R231+0x8800] ;  /* 0x00880000e714783b */ /* 0x000ea20000004200 */
[----:B------:R-:W5:Y:S01]  /*74f0*/  MUFU.EX2 R48, R48 ;  /* 0x0000003000307308 */ /* 0x000f620000000800 */
[----:B------:R-:W-:-:S03]  /*7500*/  FADD.FTZ R80, R80, R83 ;  /* 0x0000005350507221 */ /* 0x000fc60000010000 */
[----:B---3--:R-:W-:Y:S01]  /*7510*/  HMMA.16816.F32 R8, R4, R32, R8 ;  /* 0x000000200408723c */ /* 0x008fe20000001808 */
[----:B------:R-:W-:-:S03]  /*7520*/  FADD.FTZ R81, R81, R80 ;  /* 0x0000005051517221 */ /* 0x000fc60000010000 */
[----:B------:R-:W-:Y:S01]  /*7530*/  MUFU.EX2 R67, R67 ;  /* 0x0000004300437308 */ /* 0x000fe20000000800 */
[----:B------:R-:W-:Y:S01]  /*7540*/  FADD.FTZ R78, R78, R81 ;  /* 0x000000514e4e7221 */ /* 0x000fe20000010000 */
[----:B------:R-:W-:Y:S01]  /*7550*/  HMMA.16816.F32 R28, R4, R34, R28 ;  /* 0x00000022041c723c */ /* 0x000fe2000000181c */
[----:B------:R-:W-:Y:S02]  /*7560*/  FFMA.FTZ R32, R63, UR6, -R71 ;  /* 0x000000063f207c23 */ /* 0x000fe40008010847 */
[----:B------:R-:W-:-:S03]  /*7570*/  FADD.FTZ R79, R79, R78 ;  /* 0x0000004e4f4f7221 */ /* 0x000fc60000010000 */
[----:B------:R-:W3:Y:S01]  /*7580*/  MUFU.EX2 R66, R66 ;  /* 0x0000004200427308 */ /* 0x000ee20000000800 */
[----:B------:R-:W-:Y:S01]  /*7590*/  FADD.FTZ R76, R76, R79 ;  /* 0x0000004f4c4c7221 */ /* 0x000fe20000010000 */
[----:B----4-:R-:W-:Y:S01]  /*75a0*/  F2FP.F16.F32.PACK_AB R4, R50, R53 ;  /* 0x000000353204723e */ /* 0x010fe200000000ff */
[----:B------:R-:W-:Y:S01]  /*75b0*/  FFMA.FTZ R35, R62, UR6, -R71 ;  /* 0x000000063e237c23 */ /* 0x000fe20008010847 */
[----:B-----5:R-:W-:Y:S01]  /*75c0*/  F2FP.F16.F32.PACK_AB R6, R48, R51 ;  /* 0x000000333006723e */ /* 0x020fe200000000ff */
[----:B------:R-:W-:-:S03]  /*75d0*/  FADD.FTZ R77, R77, R76 ;  /* 0x0000004c4d4d7221 */ /* 0x000fc60000010000 */
[----:B------:R-:W-:Y:S01]  /*75e0*/  MUFU.EX2 R65, R65 ;  /* 0x0000004100417308 */ /* 0x000fe20000000800 */
[----:B------:R-:W-:-:S04]  /*75f0*/  FADD.FTZ R74, R74, R77 ;  /* 0x0000004d4a4a7221 */ /* 0x000fc80000010000 */
[----:B------:R-:W-:-:S03]  /*7600*/  FADD.FTZ R75, R75, R74 ;  /* 0x0000004a4b4b7221 */ /* 0x000fc60000010000 */
[----:B------:R-:W4:Y:S01]  /*7610*/  MUFU.EX2 R64, R64 ;  /* 0x0000004000407308 */ /* 0x000f220000000800 */
[----:B------:R-:W-:Y:S01]  /*7620*/  FADD.FTZ R72, R72, R75 ;  /* 0x0000004b48487221 */ /* 0x000fe20000010000 */
[C---:B---3--:R-:W-:Y:S01]  /*7630*/  F2FP.F16.F32.PACK_AB R5, R66.reuse, R67 ;  /* 0x000000434205723e */ /* 0x048fe200000000ff */
[----:B------:R-:W-:Y:S02]  /*7640*/  FADD.FTZ R67, R67, R100 ;  /* 0x0000006443437221 */ /* 0x000fe40000010000 */
[----:B------:R-:W-:Y:S02]  /*7650*/  FADD.FTZ R73, R73, R72 ;  /* 0x0000004849497221 */ /* 0x000fe40000010000 */
[----:B------:R-:W-:Y:S01]  /*7660*/  FADD.FTZ R66, R66, R67 ;  /* 0x0000004342427221 */ /* 0x000fe20000010000 */
[----:B------:R-:W-:Y:S01]  /*7670*/  MUFU.EX2 R40, R40 ;  /* 0x0000002800287308 */ /* 0x000fe20000000800 */
[----:B------:R-:W-:-:S04]  /*7680*/  FADD.FTZ R54, R54, R73 ;  /* 0x0000004936367221 */ /* 0x000fc80000010000 */
[----:B------:R-:W-:-:S03]  /*7690*/  FADD.FTZ R55, R55, R54 ;  /* 0x0000003637377221 */ /* 0x000fc60000010000 */
[----:B------:R-:W3:Y:S01]  /*76a0*/  MUFU.EX2 R3, R3 ;  /* 0x0000000300037308 */ /* 0x000ee20000000800 */
[----:B----4-:R-:W-:Y:S01]  /*76b0*/  F2FP.F16.F32.PACK_AB R7, R64, R65 ;  /* 0x000000414007723e */ /* 0x010fe200000000ff */
[----:B------:R-:W-:Y:S01]  /*76c0*/  FADD.FTZ R52, R52, R55 ;  /* 0x0000003734347221 */ /* 0x000fe20000010000 */
[----:B------:R-:W-:-:S03]  /*76d0*/  FADD.FTZ R65, R65, R66 ;  /* 0x0000004241417221 */ /* 0x000fc60000010000 */
[----:B------:R-:W-:Y:S01]  /*76e0*/  FADD.FTZ R53, R53, R52 ;  /* 0x0000003435357221 */ /* 0x000fe20000010000 */
[----:B------:R-:W-:Y:S01]  /*76f0*/  FADD.FTZ R65, R64, R65 ;  /* 0x0000004140417221 */ /* 0x000fe20000010000 */
[----:B-1----:R-:W-:Y:S01]  /*7700*/  HMMA.16816.F32 R16, R4, R24, R16 ;  /* 0x000000180410723c */ /* 0x002fe20000001810 */
[----:B------:R-:W-:Y:S01]  /*7710*/  MUFU.EX2 R32, R32 ;  /* 0x0000002000207308 */ /* 0x000fe20000000800 */
[----:B------:R-:W-:-:S04]  /*7720*/  FADD.FTZ R50, R50, R53 ;  /* 0x0000003532327221 */ /* 0x000fc80000010000 */
[C---:B--2---:R-:W-:Y:S01]  /*7730*/  HMMA.16816.F32 R8, R4.reuse, R20, R8 ;  /* 0x000000140408723c */ /* 0x044fe20000001808 */
[--C-:B------:R-:W-:Y:S01]  /*7740*/  FFMA.FTZ R24, R61, UR6, -R71.reuse ;  /* 0x000000063d187c23 */ /* 0x100fe20008010847 */
[----:B------:R-:W-:Y:S01]  /*7750*/  FFMA.FTZ R25, R60, UR6, -R71 ;  /* 0x000000063c197c23 */ /* 0x000fe20008010847 */
[----:B------:R-:W1:Y:S01]  /*7760*/  MUFU.EX2 R35, R35 ;  /* 0x0000002300237308 */ /* 0x000e620000000800 */
[----:B------:R-:W-:Y:S02]  /*7770*/  FADD.FTZ R51, R51, R50 ;  /* 0x0000003233337221 */ /* 0x000fe40000010000 */
[----:B------:R-:W-:Y:S02]  /*7780*/  HMMA.16816.F32 R12, R4, R26, R12 ;  /* 0x0000001a040c723c */ /* 0x000fe4000000180c */
[----:B------:R-:W-:-:S03]  /*7790*/  FADD.FTZ R51, R48, R51 ;  /* 0x0000003330337221 */ /* 0x000fc60000010000 */
        /* <DEDUP_REMOVED lines=38> */
[----:B------:R-:W-:-:S02]  /*7a00*/  ISETP.GE.AND P0, PT, R5, RZ, PT ;  /* 0x000000ff0500720c */ /* 0x000fc40003f06270 */
[----:B------:R-:W-:Y:S01]  /*7a10*/  LOP3.LUT R5, RZ, R4, RZ, 0x33, !PT ;  /* 0x00000004ff057212 */ /* 0x000fe200078e33ff */
        /* <DEDUP_REMOVED lines=40> */
[----:B------:R-:W-:-:S05]  /*7ca0*/  SHF.R.S32.HI R3, RZ, 0x1f, R6 ;  /* 0x0000001fff037819 */ /* 0x000fca0000011406 */
[----:B------:R-:W-:-:S04]  /*7cb0*/  IMAD R3, R3, UR4, RZ ;  /* 0x0000000403037c24 */ /* 0x000fc8000f8e02ff */
[C---:B------:R-:W-:Y:S02]  /*7cc0*/  IMAD R3, R6.reuse, UR5, R3 ;  /* 0x0000000506037c24 */ /* 0x040fe4000f8e0203 */
[----:B------:R-:W-:-:S05]  /*7cd0*/  IMAD.WIDE.U32 R6, R6, UR4, R8 ;  /* 0x0000000406067c25 */ /* 0x000fca000f8e0008 */
[----:B------:R-:W-:Y:S01]  /*7ce0*/  IADD3 R4, R7, R3, RZ ;  /* 0x0000000307047210 */ /* 0x000fe20007ffe0ff */
[----:B------:R-:W-:Y:S01]  /*7cf0*/  IMAD.MOV.U32 R3, RZ, RZ, R6 ;  /* 0x000000ffff037224 */ /* 0x000fe200078e0006 */
[----:B------:R-:W-:Y:S06]  /*7d00*/  BRA `(.L_x_2290) ;  /* 0x0000000000087947 */ /* 0x000fec0003800000 */
.L_x_2289:
[----:B------:R-:W-:-:S04]  /*7d10*/  LEA R3, -R36, RZ, 0x8 ;  /* 0x000000ff24037211 */ /* 0x000fc800078e41ff */
[----:B------:R-:W-:-:S07]  /*7d20*/  SHF.R.S32.HI R4, RZ, 0x1f, R3 ;  /* 0x0000001fff047819 */ /* 0x000fce0000011403 */
.L_x_2290:
        /* <DEDUP_REMOVED lines=20> */
[--C-:B------:R-:W-:Y:S01]  /*7e70*/  IMAD.X R23, R29, 0x1, R6.reuse, P1 ;  /* 0x000000011d177824 */ /* 0x100fe200008e0606 */
[-C--:B------:R-:W-:Y:S02]  /*7e80*/  IADD3 R40, P1, R20, R5.reuse, RZ ;  /* 0x0000000514287210 */ /* 0x080fe40007f3e0ff */
[----:B------:R3:W-:Y:S01]  /*7e90*/  LDGSTS.E.BYPASS.LTC128B.128 [R245+0x6000], desc[UR12][R16.64] ;  /* 0x0600000010f57fae */ /* 0x0007e2000b901d4c */
[----:B------:R-:W-:Y:S01]  /*7ea0*/  IMAD.X R21, R23, 0x1, R6, P0 ;  /* 0x0000000117157824 */ /* 0x000fe200000e0606 */
[----:B------:R-:W-:-:S02]  /*7eb0*/  IADD3 R42, P0, R40, R5, RZ ;  /* 0x00000005282a7210 */ /* 0x000fc40007f1e0ff */
[----:B------:R4:W-:Y:S01]  /*7ec0*/  LDGSTS.E.BYPASS.LTC128B.128 [R245+0x6800], desc[UR12][R28.64] ;  /* 0x068000001cf57fae */ /* 0x0009e2000b901d4c */
[----:B------:R-:W-:-:S03]  /*7ed0*/  IMAD.X R41, R21, 0x1, R6, P1 ;  /* 0x0000000115297824 */ /* 0x000fc600008e0606 */
[----:B------:R-:W-:Y:S01]  /*7ee0*/  LDGSTS.E.BYPASS.LTC128B.128 [R245+0x7000], desc[UR12][R22.64] ;  /* 0x0700000016f57fae */ /* 0x000fe2000b901d4c */
[----:B------:R-:W-:-:S03]  /*7ef0*/  IMAD.X R43, R41, 0x1, R6, P0 ;  /* 0x00000001292b7824 */ /* 0x000fc600000e0606 */
[----:B------:R5:W-:Y:S01]  /*7f00*/  LDGSTS.E.BYPASS.LTC128B.128 [R245+0x7800], desc[UR12][R20.64] ;  /* 0x0780000014f57fae */ /* 0x000be2000b901d4c */
[----:B-1----:R-:W-:-:S03]  /*7f10*/  IMAD.SHL.U32 R3, R3, 0x2, RZ ;  /* 0x0000000203037824 */ /* 0x002fc600078e00ff */
[----:B------:R-:W-:Y:S04]  /*7f20*/  LDGSTS.E.BYPASS.LTC128B.128 [R245+0x8000], desc[UR12][R40.64] ;  /* 0x0800000028f57fae */ /* 0x000fe8000b901d4c */
[----:B------:R1:W-:Y:S01]  /*7f30*/  LDGSTS.E.BYPASS.LTC128B.128 [R245+0x8800], desc[UR12][R42.64] ;  /* 0x088000002af57fae */ /* 0x0003e2000b901d4c */
[----:B------:R-:W-:-:S03]  /*7f40*/  LOP3.LUT R82, R3, 0x6, RZ, 0xc0, !PT ;  /* 0x0000000603527812 */ /* 0x000fc600078ec0ff */
[----:B--2---:R-:W-:Y:S01]  /*7f50*/  LDSM.16.M88.4 R8, [R236] ;  /* 0x00000000ec08783b */ /* 0x004fe20000000200 */
[C-C-:B------:R-:W-:Y:S02]  /*7f60*/  LOP3.LUT R3, R71.reuse, 0xf9, R82.reuse, 0xfe, !PT ;  /* 0x000000f947037812 */ /* 0x140fe400078efe52 */
[--C-:B------:R-:W-:Y:S01]  /*7f70*/  LOP3.LUT R37, R71, 0x1, R82.reuse, 0xfe, !PT ;  /* 0x0000000147257812 */ /* 0x100fe200078efe52 */
[----:B------:R-:W2:Y:S01]  /*7f80*/  LDSM.16.M88.4 R12, [R234+0x1000] ;  /* 0x00100000ea0c783b */ /* 0x000ea20000000200 */
[CC--:B------:R-:W-:Y:S02]  /*7f90*/  ISETP.GE.AND P2, PT, R3.reuse, R38.reuse, PT ;  /* 0x000000260300720c */ /* 0x0c0fe40003f46270 */
[----:B------:R-:W-:Y:S01]  /*7fa0*/  ISETP.GE.AND P0, PT, R3, R39, PT ;  /* 0x000000270300720c */ /* 0x000fe20003f06270 */
[----:B------:R-:W2:Y:S01]  /*7fb0*/  LDSM.16.M88.4 R24, [R234+0x1400] ;  /* 0x00140000ea18783b */ /* 0x000ea20000000200 */
[----:B------:R-:W-:Y:S02]  /*7fc0*/  ISETP.GE.AND P4, PT, R37, R38, PT ;  /* 0x000000262500720c */ /* 0x000fe40003f86270 */
[C-C-:B------:R-:W-:Y:S01]  /*7fd0*/  LOP3.LUT R3, R71.reuse, 0x8, R82.reuse, 0xfe, !PT ;  /* 0x0000000847037812 */ /* 0x140fe200078efe52 */
[----:B------:R-:W-:Y:S04]  /*7fe0*/  LDSM.16.M88.4 R4, [R235] ;  /* 0x00000000eb04783b */ /* 0x000fe80000000200 */
[----:B---3--:R-:W3:Y:S04]  /*7ff0*/  LDSM.16.M88.4 R16, [R233] ;  /* 0x00000000e910783b */ /* 0x008ee80000000200 */
[----:B----4-:R-:W4:Y:S04]  /*8000*/  LDSM.16.M88.4 R28, [R230] ;  /* 0x00000000e61c783b */ /* 0x010f280000000200 */
[----:B------:R-:W4:Y:S04]  /*8010*/  LDSM.16.M88.4 R44, [R234+0x1800] ;  /* 0x00180000ea2c783b */ /* 0x000f280000000200 */
[----:B-----5:R-:W5:Y:S04]  /*8020*/  LDSM.16.M88.4 R20, [R234+0x1c00] ;  /* 0x001c0000ea14783b */ /* 0x020f680000000200 */
[----:B-1----:R-:W1:Y:S04]  /*8030*/  LDSM.16.M88.4 R40, [R229] ;  /* 0x00000000e528783b */ /* 0x002e680000000200 */
[----:B------:R-:W-:Y:S04]  /*8040*/  LDSM.16.M88.4 R64, [R225] ;  /* 0x00000000e140783b */ /* 0x000fe80000000200 */
[----:B------:R-:W-:Y:S01]  /*8050*/  LDSM.16.M88.4 R48, [R234+0x2c00] ;  /* 0x002c0000ea30783b */ /* 0x000fe20000000200 */
[C---:B--2---:R-:W-:Y:S03]  /*8060*/  HMMA.16816.F32 R32, R8.reuse, R12, RZ ;  /* 0x0000000c0820723c */ /* 0x044fe600000018ff */
[----:B------:R-:W-:Y:S04]  /*8070*/  LDSM.16.M88.4 R60, [R223] ;  /* 0x00000000df3c783b */ /* 0x000fe80000000200 */
[----:B------:R-:W-:Y:S01]  /*8080*/  LDSM.16.M88.4 R108, [R234+0x3c00] ;  /* 0x003c0000ea6c783b */ /* 0x000fe20000000200 */
[C---:B------:R-:W-:Y:S03]  /*8090*/  HMMA.16816.F32 R12, R8.reuse, R14, RZ ;  /* 0x0000000e080c723c */ /* 0x040fe600000018ff */
[----:B------:R-:W-:Y:S03]  /*80a0*/  LDSM.16.M88.4 R88, [R234+0x4000] ;  /* 0x00400000ea58783b */ /* 0x000fe60000000200 */
[C---:B------:R-:W-:Y:S01]  /*80b0*/  HMMA.16816.F32 R212, R8.reuse, R24, RZ ;  /* 0x0000001808d4723c */ /* 0x040fe200000018ff */
[----:B------:R-:W0:Y:S05]  /*80c0*/  LDGDEPBAR ;  /* 0x00000000000079af */ /* 0x000e2a0000000000 */
[----:B------:R-:W-:Y:S06]  /*80d0*/  HMMA.16816.F32 R24, R8, R26, RZ ;  /* 0x0000001a0818723c */ /* 0x000fec00000018ff */
[C---:B---3--:R-:W-:Y:S06]  /*80e0*/  HMMA.16816.F32 R32, R4.reuse, R16, R32 ;  /* 0x000000100420723c */ /* 0x048fec0000001820 */
[----:B------:R-:W-:Y:S01]  /*80f0*/  HMMA.16816.F32 R12, R4, R18, R12 ;  /* 0x00000012040c723c */ /* 0x000fe2000000180c */
[----:B------:R-:W-:-:S04]  /*8100*/  LOP3.LUT R16, R71, 0x30, R82, 0xfe, !PT ;  /* 0x0000003047107812 */ /* 0x000fc800078efe52 */
[----:B------:R-:W-:Y:S01]  /*8110*/  ISETP.GE.AND P3, PT, R16, R39, PT ;  /* 0x000000271000720c */ /* 0x000fe20003f66270 */
[C---:B----4-:R-:W-:Y:S01]  /*8120*/  HMMA.16816.F32 R212, R4.reuse, R28, R212 ;  /* 0x0000001c04d4723c */ /* 0x050fe200000018d4 */
[----:B------:R-:W2:Y:S05]  /*8130*/  LDSM.16.M88.4 R16, [R234+0x2000] ;  /* 0x00200000ea10783b */ /* 0x000eaa0000000200 */
[----:B------:R-:W-:Y:S01]  /*8140*/  HMMA.16816.F32 R24, R4, R30, R24 ;  /* 0x0000001e0418723c */ /* 0x000fe20000001818 */
[----:B------:R-:W-:-:S04]  /*8150*/  LOP3.LUT R28, R71, R82, RZ, 0xfc, !PT ;  /* 0x00000052471c7212 */ /* 0x000fc800078efcff */
[C---:B------:R-:W-:Y:S01]  /*8160*/  ISETP.GE.AND P1, PT, R28.reuse, R38, PT ;  /* 0x000000261c00720c */ /* 0x040fe20003f26270 */
[C---:B------:R-:W-:Y:S01]  /*8170*/  HMMA.16816.F32 R208, R8.reuse, R44, RZ ;  /* 0x0000002c08d0723c */ /* 0x040fe200000018ff */
[-C--:B------:R-:W-:Y:S02]  /*8180*/  ISETP.GE.AND P5, PT, R28, R39.reuse, PT ;  /* 0x000000271c00720c */ /* 0x080fe40003fa6270 */
[----:B------:R-:W3:Y:S01]  /*8190*/  LDSM.16.M88.4 R28, [R228] ;  /* 0x00000000e41c783b */ /* 0x000ee20000000200 */
[----:B------:R-:W-:Y:S02]  /*81a0*/  FSEL R80, R32, -INF , !P1 ;  /* 0xff80000020507808 */ /* 0x000fe40004800000 */
[----:B------:R-:W-:Y:S01]  /*81b0*/  FSEL R120, R34, -INF , !P5 ;  /* 0xff80000022787808 */ /* 0x000fe20006800000 */
[----:B------:R-:W-:Y:S01]  /*81c0*/  HMMA.16816.F32 R44, R8, R46, RZ ;  /* 0x0000002e082c723c */ /* 0x000fe200000018ff */
[----:B------:R-:W-:Y:S02]  /*81d0*/  FSEL R78, R33, -INF , !P4 ;  /* 0xff800000214e7808 */ /* 0x000fe40006000000 */
[----:B------:R-:W-:-:S02]  /*81e0*/  ISETP.GE.AND P1, PT, R37, R39, PT ;  /* 0x000000272500720c */ /* 0x000fc40003f26270 */
[CC--:B------:R-:W-:Y:S01]  /*81f0*/  ISETP.GE.AND P5, PT, R3.reuse, R38.reuse, PT ;  /* 0x000000260300720c */ /* 0x0c0fe20003fa6270 */
[C---:B-----5:R-:W-:Y:S01]  /*8200*/  HMMA.16816.F32 R52, R8.reuse, R20, RZ ;  /* 0x000000140834723c */ /* 0x060fe200000018ff */
[----:B------:R-:W-:Y:S02]  /*8210*/  ISETP.GE.AND P4, PT, R3, R39, PT ;  /* 0x000000270300720c */ /* 0x000fe40003f86270 */
[--C-:B------:R-:W-:Y:S02]  /*8220*/  LOP3.LUT R3, R71, 0x9, R82.reuse, 0xfe, !PT ;  /* 0x0000000947037812 */ /* 0x100fe400078efe52 */
[----:B------:R-:W-:Y:S01]  /*8230*/  FSEL R118, R35, -INF , !P1 ;  /* 0xff80000023767808 */ /* 0x000fe20004800000 */
[----:B------:R-:W-:Y:S01]  /*8240*/  HMMA.16816.F32 R20, R8, R22, RZ ;  /* 0x000000160814723c */ /* 0x000fe200000018ff */
[----:B------:R-:W-:Y:S02]  /*8250*/  LOP3.LUT R32, R71, 0x10, R82, 0xfe, !PT ;  /* 0x0000001047207812 */ /* 0x000fe400078efe52 */
[----:B------:R-:W-:-:S02]  /*8260*/  ISETP.GE.AND P1, PT, R3, R38, PT ;  /* 0x000000260300720c */ /* 0x000fc40003f26270 */
[----:B------:R-:W-:Y:S01]  /*8270*/  FSEL R76, R12, -INF , !P5 ;  /* 0xff8000000c4c7808 */ /* 0x000fe20006800000 */
[C---:B-1----:R-:W-:Y:S01]  /*8280*/  HMMA.16816.F32 R208, R4.reuse, R40, R208 ;  /* 0x0000002804d0723c */ /* 0x042fe200000018d0 */
[-C--:B------:R-:W-:Y:S02]  /*8290*/  ISETP.GE.AND P5, PT, R3, R39.reuse, PT ;  /* 0x000000270300720c */ /* 0x080fe40003fa6270 */
[----:B------:R-:W-:Y:S02]  /*82a0*/  FSEL R116, R14, -INF , !P4 ;  /* 0xff8000000e747808 */ /* 0x000fe40006000000 */
[----:B------:R-:W-:Y:S01]  /*82b0*/  FSEL R74, R13, -INF , !P1 ;  /* 0xff8000000d4a7808 */ /* 0x000fe20004800000 */
[----:B------:R-:W-:Y:S01]  /*82c0*/  HMMA.16816.F32 R44, R4, R42, R44 ;  /* 0x0000002a042c723c */ /* 0x000fe2000000182c */
[C---:B------:R-:W-:Y:S01]  /*82d0*/  ISETP.GE.AND P4, PT, R32.reuse, R38, PT ;  /* 0x000000262000720c */ /* 0x040fe20003f86270 */
[----:B------:R-:W-:Y:S01]  /*82e0*/  LDSM.16.M88.4 R40, [R234+0x2800] ;  /* 0x00280000ea28783b */ /* 0x000fe20000000200 */
[----:B------:R-:W-:-:S02]  /*82f0*/  ISETP.GE.AND P1, PT, R32, R39, PT ;  /* 0x000000272000720c */ /* 0x000fc40003f26270 */
[----:B------:R-:W-:Y:S01]  /*8300*/  FSEL R104, R15, -INF , !P5 ;  /* 0xff8000000f687808 */ /* 0x000fe20006800000 */
[----:B------:R-:W1:Y:S01]  /*8310*/  LDSM.16.M88.4 R32, [R227] ;  /* 0x00000000e320783b */ /* 0x000e620000000200 */
[--C-:B------:R-:W-:Y:S01]  /*8320*/  LOP3.LUT R3, R71, 0x11, R82.reuse, 0xfe, !PT ;  /* 0x0000001147037812 */ /* 0x100fe200078efe52 */
[----:B--2---:R-:W-:Y:S01]  /*8330*/  HMMA.16816.F32 R112, R8, R16, RZ ;  /* 0x000000100870723c */ /* 0x004fe200000018ff */
[----:B------:R-:W-:Y:S01]  /*8340*/  FSEL R72, R212, -INF , !P4 ;  /* 0xff800000d4487808 */ /* 0x000fe20006000000 */
[----:B------:R-:W2:Y:S01]  /*8350*/  LDSM.16.M88.4 R12, [R234+0x2400] ;  /* 0x00240000ea0c783b */ /* 0x000ea20000000200 */
[C---:B------:R-:W-:Y:S02]  /*8360*/  ISETP.GE.AND P5, PT, R3.reuse, R38, PT ;  /* 0x000000260300720c */ /* 0x040fe40003fa6270 */
[----:B------:R-:W-:Y:S01]  /*8370*/  ISETP.GE.AND P4, PT, R3, R39, PT ;  /* 0x000000270300720c */ /* 0x000fe20003f86270 */
[----:B---3--:R-:W-:Y:S01]  /*8380*/  HMMA.16816.F32 R52, R4, R28, R52 ;  /* 0x0000001c0434723c */ /* 0x008fe20000001834 */
[----:B------:R-:W-:-:S02]  /*8390*/  LOP3.LUT R3, R71, 0x18, R82, 0xfe, !PT ;  /* 0x0000001847037812 */ /* 0x000fc400078efe52 */
[----:B------:R-:W-:Y:S02]  /*83a0*/  LOP3.LUT R37, R71, 0x19, R82, 0xfe, !PT ;  /* 0x0000001947257812 */ /* 0x000fe400078efe52 */
[----:B------:R-:W-:Y:S01]  /*83b0*/  FSEL R241, R214, -INF , !P1 ;  /* 0xff800000d6f17808 */ /* 0x000fe20004800000 */
[----:B------:R-:W-:Y:S01]  /*83c0*/  HMMA.16816.F32 R20, R4, R30, R20 ;  /* 0x0000001e0414723c */ /* 0x000fe20000001814 */
[----:B------:R-:W-:Y:S01]  /*83d0*/  FSEL R70, R213, -INF , !P5 ;  /* 0xff800000d5467808 */ /* 0x000fe20006800000 */
[----:B------:R-:W3:Y:S01]  /*83e0*/  LDSM.16.M88.4 R28, [R226] ;  /* 0x00000000e21c783b */ /* 0x000ee20000000200 */
[----:B------:R-:W-:Y:S02]  /*83f0*/  FSEL R215, R215, -INF , !P4 ;  /* 0xff800000d7d77808 */ /* 0x000fe40006000000 */
[C---:B------:R-:W-:Y:S01]  /*8400*/  ISETP.GE.AND P1, PT, R3.reuse, R38, PT ;  /* 0x000000260300720c */ /* 0x040fe20003f26270 */
[----:B------:R-:W-:Y:S01]  /*8410*/  HMMA.16816.F32 R16, R8, R18, RZ ;  /* 0x000000120810723c */ /* 0x000fe200000018ff */
[----:B------:R-:W-:-:S02]  /*8420*/  ISETP.GE.AND P5, PT, R3, R39, PT ;  /* 0x000000270300720c */ /* 0x000fc40003fa6270 */
[----:B------:R-:W-:Y:S02]  /*8430*/  ISETP.GE.AND P4, PT, R37, R38, PT ;  /* 0x000000262500720c */ /* 0x000fe40003f86270 */
[----:B------:R-:W-:Y:S01]  /*8440*/  LOP3.LUT R3, R71, 0x20, R82, 0xfe, !PT ;  /* 0x0000002047037812 */ /* 0x000fe200078efe52 */
[C---:B------:R-:W-:Y:S01]  /*8450*/  HMMA.16816.F32 R124, R8.reuse, R108, RZ ;  /* 0x0000006c087c723c */ /* 0x040fe200000018ff */
[----:B------:R-:W-:Y:S02]  /*8460*/  FSEL R84, R24, -INF , !P1 ;  /* 0xff80000018547808 */ /* 0x000fe40004800000 */
[----:B------:R-:W-:Y:S02]  /*8470*/  FSEL R177, R26, -INF , !P5 ;  /* 0xff8000001ab17808 */ /* 0x000fe40006800000 */
[----:B------:R-:W-:Y:S01]  /*8480*/  FSEL R86, R25, -INF , !P4 ;  /* 0xff80000019567808 */ /* 0x000fe20006000000 */
[----:B------:R-:W-:Y:S01]  /*8490*/  HMMA.16816.F32 R108, R8, R110, RZ ;  /* 0x0000006e086c723c */ /* 0x000fe200000018ff */
[----:B------:R-:W-:-:S02]  /*84a0*/  ISETP.GE.AND P1, PT, R37, R39, PT ;  /* 0x000000272500720c */ /* 0x000fc40003f26270 */
[CC--:B------:R-:W-:Y:S02]  /*84b0*/  ISETP.GE.AND P5, PT, R3.reuse, R38.reuse, PT ;  /* 0x000000260300720c */ /* 0x0c0fe40003fa6270 */
[----:B------:R-:W-:Y:S01]  /*84c0*/  ISETP.GE.AND P4, PT, R3, R39, PT ;  /* 0x000000270300720c */ /* 0x000fe20003f86270 */
[----:B------:R-:W-:Y:S01]  /*84d0*/  HMMA.16816.F32 R96, R8, R88, RZ ;  /* 0x000000580860723c */ /* 0x000fe200000018ff */
[C-C-:B------:R-:W-:Y:S02]  /*84e0*/  LOP3.LUT R3, R71.reuse, 0x21, R82.reuse, 0xfe, !PT ;  /* 0x0000002147037812 */ /* 0x140fe400078efe52 */
[----:B------:R-:W-:Y:S02]  /*84f0*/  LOP3.LUT R24, R71, 0x28, R82, 0xfe, !PT ;  /* 0x0000002847187812 */ /* 0x000fe400078efe52 */
[----:B------:R-:W-:Y:S01]  /*8500*/  FSEL R213, R27, -INF , !P1 ;  /* 0xff8000001bd57808 */ /* 0x000fe20004800000 */
[----:B-1----:R-:W-:Y:S01]  /*8510*/  HMMA.16816.F32 R112, R4, R32, R112 ;  /* 0x000000200470723c */ /* 0x002fe20000001870 */
[----:B------:R-:W-:-:S02]  /*8520*/  ISETP.GE.AND P1, PT, R3, R38, PT ;  /* 0x000000260300720c */ /* 0x000fc40003f26270 */
[----:B------:R-:W-:Y:S02]  /*8530*/  FSEL R208, R208, -INF , !P5 ;  /* 0xff800000d0d07808 */ /* 0x000fe40006800000 */
[----:B------:R-:W-:Y:S01]  /*8540*/  FSEL R123, R210, -INF , !P4 ;  /* 0xff800000d27b7808 */ /* 0x000fe20006000000 */
[----:B------:R-:W-:Y:S01]  /*8550*/  HMMA.16816.F32 R16, R4, R34, R16 ;  /* 0x000000220410723c */ /* 0x000fe20000001810 */
[----:B------:R-:W-:Y:S02]  /*8560*/  ISETP.GE.AND P5, PT, R3, R39, PT ;  /* 0x000000270300720c */ /* 0x000fe40003fa6270 */
[----:B------:R-:W-:Y:S02]  /*8570*/  ISETP.GE.AND P4, PT, R24, R38, PT ;  /* 0x000000261800720c */ /* 0x000fe40003f86270 */
[----:B------:R-:W-:Y:S01]  /*8580*/  LOP3.LUT R3, R71, 0x29, R82, 0xfe, !PT ;  /* 0x0000002947037812 */ /* 0x000fe200078efe52 */
[----:B------:R-:W-:Y:S01]  /*8590*/  HMMA.16816.F32 R88, R8, R90, RZ ;  /* 0x0000005a0858723c */ /* 0x000fe200000018ff */
[----:B------:R-:W-:-:S02]  /*85a0*/  FSEL R92, R209, -INF , !P1 ;  /* 0xff800000d15c7808 */ /* 0x000fc40004800000 */
[-C--:B------:R-:W-:Y:S02]  /*85b0*/  ISETP.GE.AND P1, PT, R24, R39.reuse, PT ;  /* 0x000000271800720c */ /* 0x080fe40003f26270 */
[----:B------:R-:W-:Y:S01]  /*85c0*/  FSEL R211, R211, -INF , !P5 ;  /* 0xff800000d3d37808 */ /* 0x000fe20006800000 */
[C---:B--2---:R-:W-:Y:S01]  /*85d0*/  HMMA.16816.F32 R24, R8.reuse, R12, RZ ;  /* 0x0000000c0818723c */ /* 0x044fe200000018ff */
[----:B------:R-:W-:Y:S02]  /*85e0*/  FSEL R94, R44, -INF , !P4 ;  /* 0xff8000002c5e7808 */ /* 0x000fe40006000000 */
[C---:B------:R-:W-:Y:S02]  /*85f0*/  ISETP.GE.AND P5, PT, R3.reuse, R38, PT ;  /* 0x000000260300720c */ /* 0x040fe40003fa6270 */
[----:B------:R-:W-:Y:S01]  /*8600*/  ISETP.GE.AND P4, PT, R3, R39, PT ;  /* 0x000000270300720c */ /* 0x000fe20003f86270 */
[----:B------:R-:W-:Y:S01]  /*8610*/  HMMA.16816.F32 R12, R8, R14, RZ ;  /* 0x0000000e080c723c */ /* 0x000fe200000018ff */
[----:B------:R-:W-:-:S02]  /*8620*/  LOP3.LUT R32, R71, 0x31, R82, 0xfe, !PT ;  /* 0x0000003147207812 */ /* 0x000fc400078efe52 */
[----:B------:R-:W-:Y:S02]  /*8630*/  LOP3.LUT R3, R71, 0x38, R82, 0xfe, !PT ;  /* 0x0000003847037812 */ /* 0x000fe400078efe52 */
[----:B------:R-:W-:Y:S02]  /*8640*/  FSEL R117, R46, -INF , !P1 ;  /* 0xff8000002e757808 */ /* 0x000fe40004800000 */
[----:B------:R-:W-:Y:S02]  /*8650*/  FSEL R209, R47, -INF , !P4 ;  /* 0xff8000002fd17808 */ /* 0x000fe40006000000 */
[----:B------:R-:W-:Y:S02]  /*8660*/  FSEL R207, R54, -INF , !P3 ;  /* 0xff80000036cf7808 */ /* 0x000fe40005800000 */
[-C--:B------:R-:W-:Y:S02]  /*8670*/  ISETP.GE.AND P1, PT, R32, R38.reuse, PT ;  /* 0x000000262000720c */ /* 0x080fe40003f26270 */
[----:B------:R-:W-:-:S02]  /*8680*/  ISETP.GE.AND P4, PT, R3, R38, PT ;  /* 0x000000260300720c */ /* 0x000fc40003f86270 */
[-C--:B------:R-:W-:Y:S02]  /*8690*/  ISETP.GE.AND P3, PT, R3, R39.reuse, PT ;  /* 0x000000270300720c */ /* 0x080fe40003f66270 */
[--C-:B------:R-:W-:Y:S01]  /*86a0*/  LOP3.LUT R3, R71, 0x39, R82.reuse, 0xfe, !PT ;  /* 0x0000003947037812 */ /* 0x100fe200078efe52 */
[C---:B---3--:R-:W-:Y:S01]  /*86b0*/  HMMA.16816.F32 R24, R4.reuse, R28, R24 ;  /* 0x0000001c0418723c */ /* 0x048fe20000001818 */
[----:B------:R-:W-:Y:S02]  /*86c0*/  FSEL R106, R53, -INF , !P1 ;  /* 0xff800000356a7808 */ /* 0x000fe40004800000 */
[----:B------:R-:W-:Y:S02]  /*86d0*/  FSEL R54, R20, -INF , !P4 ;  /* 0xff80000014367808 */ /* 0x000fe40006000000 */
[----:B------:R-:W-:Y:S01]  /*86e0*/  ISETP.GE.AND P1, PT, R3, R38, PT ;  /* 0x000000260300720c */ /* 0x000fe20003f26270 */
[----:B------:R-:W-:Y:S01]  /*86f0*/  HMMA.16816.F32 R12, R4, R30, R12 ;  /* 0x0000001e040c723c */ /* 0x000fe2000000180c */
[----:B------:R-:W-:Y:S01]  /*8700*/  LOP3.LUT R20, R71, 0x40, R82, 0xfe, !PT ;  /* 0x0000004047147812 */ /* 0x000fe200078efe52 */
[----:B------:R-:W-:Y:S01]  /*8710*/  LDSM.16.M88.4 R28, [R224] ;  /* 0x00000000e01c783b */ /* 0x000fe20000000200 */
[----:B------:R-:W-:-:S02]  /*8720*/  ISETP.GE.AND P4, PT, R3, R39, PT ;  /* 0x000000270300720c */ /* 0x000fc40003f86270 */
[----:B------:R-:W-:Y:S02]  /*8730*/  FSEL R100, R45, -INF , !P5 ;  /* 0xff8000002d647808 */ /* 0x000fe40006800000 */
[C---:B------:R-:W-:Y:S01]  /*8740*/  HMMA.16816.F32 R44, R8.reuse, R40, RZ ;  /* 0x00000028082c723c */ /* 0x040fe200000018ff */
[----:B------:R-:W-:Y:S02]  /*8750*/  FSEL R103, R22, -INF , !P3 ;  /* 0xff80000016677808 */ /* 0x000fe40005800000 */
[----:B------:R-:W-:Y:S02]  /*8760*/  FSEL R154, R21, -INF , !P1 ;  /* 0xff800000159a7808 */ /* 0x000fe40004800000 */
[C---:B------:R-:W-:Y:S01]  /*8770*/  ISETP.GE.AND P3, PT, R20.reuse, R38, PT ;  /* 0x000000261400720c */ /* 0x040fe20003f66270 */
[----:B------:R-:W-:Y:S01]  /*8780*/  HMMA.16816.F32 R40, R8, R42, RZ ;  /* 0x0000002a0828723c */ /* 0x000fe200000018ff */
[----:B------:R-:W-:Y:S02]  /*8790*/  ISETP.GE.AND P1, PT, R20, R39, PT ;  /* 0x000000271400720c */ /* 0x000fe40003f26270 */
[----:B------:R-:W-:-:S02]  /*87a0*/  FSEL R205, R23, -INF , !P4 ;  /* 0xff80000017cd7808 */ /* 0x000fc40006000000 */
[----:B------:R-:W1:Y:S01]  /*87b0*/  LDSM.16.M88.4 R20, [R234+0x3000] ;  /* 0x00300000ea14783b */ /* 0x000e620000000200 */
[-C--:B------:R-:W-:Y:S02]  /*87c0*/  ISETP.GE.AND P5, PT, R32, R39.reuse, PT ;  /* 0x000000272000720c */ /* 0x080fe40003fa6270 */
[C-C-:B------:R-:W-:Y:S02]  /*87d0*/  LOP3.LUT R3, R71.reuse, 0x41, R82.reuse, 0xfe, !PT ;  /* 0x0000004147037812 */ /* 0x140fe400078efe52 */
[----:B------:R-:W-:Y:S02]  /*87e0*/  LOP3.LUT R32, R71, 0x48, R82, 0xfe, !PT ;  /* 0x0000004847207812 */ /* 0x000fe400078efe52 */
[----:B------:R-:W-:Y:S02]  /*87f0*/  FSEL R112, R112, -INF , !P3 ;  /* 0xff80000070707808 */ /* 0x000fe40005800000 */
[C---:B------:R-:W-:Y:S02]  /*8800*/  ISETP.GE.AND P4, PT, R3.reuse, R38, PT ;  /* 0x000000260300720c */ /* 0x040fe40003f86270 */
[----:B------:R-:W-:-:S02]  /*8810*/  ISETP.GE.AND P3, PT, R3, R39, PT ;  /* 0x000000270300720c */ /* 0x000fc40003f66270 */
[----:B------:R-:W-:Y:S01]  /*8820*/  FSEL R130, R114, -INF , !P1 ;  /* 0xff80000072827808 */ /* 0x000fe20004800000 */
[C---:B------:R-:W-:Y:S01]  /*8830*/  HMMA.16816.F32 R44, R4.reuse, R64, R44 ;  /* 0x00000040042c723c */ /* 0x040fe2000000182c */
[----:B------:R-:W-:Y:S02]  /*8840*/  LOP3.LUT R3, R71, 0x49, R82, 0xfe, !PT ;  /* 0x0000004947037812 */ /* 0x000fe400078efe52 */
[C---:B------:R-:W-:Y:S02]  /*8850*/  ISETP.GE.AND P1, PT, R32.reuse, R38, PT ;  /* 0x000000262000720c */ /* 0x040fe40003f26270 */
[----:B------:R-:W-:Y:S01]  /*8860*/  FSEL R156, R113, -INF , !P4 ;  /* 0xff800000719c7808 */ /* 0x000fe20006000000 */
[----:B------:R-:W-:Y:S01]  /*8870*/  HMMA.16816.F32 R40, R4, R66, R40 ;  /* 0x000000420428723c */ /* 0x000fe20000001828 */
[----:B------:R-:W-:Y:S02]  /*8880*/  FSEL R115, R115, -INF , !P3 ;  /* 0xff80000073737808 */ /* 0x000fe40005800000 */
[----:B------:R-:W-:-:S02]  /*8890*/  ISETP.GE.AND P4, PT, R32, R39, PT ;  /* 0x000000272000720c */ /* 0x000fc40003f86270 */
[C---:B------:R-:W-:Y:S01]  /*88a0*/  ISETP.GE.AND P3, PT, R3.reuse, R38, PT ;  /* 0x000000260300720c */ /* 0x040fe20003f66270 */
[----:B------:R-:W2:Y:S01]  /*88b0*/  LDSM.16.M88.4 R32, [R234+0x3400] ;  /* 0x00340000ea20783b */ /* 0x000ea20000000200 */
[----:B------:R-:W-:Y:S02]  /*88c0*/  FSEL R158, R16, -INF , !P1 ;  /* 0xff800000109e7808 */ /* 0x000fe40004800000 */
[----:B------:R-:W-:Y:S02]  /*88d0*/  ISETP.GE.AND P1, PT, R3, R39, PT ;  /* 0x000000270300720c */ /* 0x000fe40003f26270 */
[----:B------:R-:W-:Y:S02]  /*88e0*/  LOP3.LUT R16, R71, 0x50, R82, 0xfe, !PT ;  /* 0x0000005047107812 */ /* 0x000fe400078efe52 */
[----:B------:R-:W-:Y:S02]  /*88f0*/  FSEL R203, R18, -INF , !P4 ;  /* 0xff80000012cb7808 */ /* 0x000fe40006000000 */
[----:B------:R-:W-:-:S02]  /*8900*/  FSEL R64, R17, -INF , !P3 ;  /* 0xff80000011407808 */ /* 0x000fc40005800000 */
[CC--:B------:R-:W-:Y:S02]  /*8910*/  ISETP.GE.AND P4, PT, R16.reuse, R38.reuse, PT ;  /* 0x000000261000720c */ /* 0x0c0fe40003f86270 */
[-C--:B------:R-:W-:Y:S02]  /*8920*/  ISETP.GE.AND P3, PT, R16, R39.reuse, PT ;  /* 0x000000271000720c */ /* 0x080fe40003f66270 */
[----:B------:R-:W-:Y:S02]  /*8930*/  FSEL R201, R19, -INF , !P1 ;  /* 0xff80000013c97808 */ /* 0x000fe40004800000 */
[C---:B------:R-:W-:Y:S01]  /*8940*/  HMMA.16816.F32 R16, R8.reuse, R48, RZ ;  /* 0x000000300810723c */ /* 0x040fe200000018ff */
[----:B------:R-:W-:Y:S02]  /*8950*/  LOP3.LUT R3, R71, 0x51, R82, 0xfe, !PT ;  /* 0x0000005147037812 */ /* 0x000fe400078efe52 */
[----:B------:R-:W-:Y:S02]  /*8960*/  FSEL R164, R24, -INF , !P4 ;  /* 0xff80000018a47808 */ /* 0x000fe40006000000 */
[C---:B------:R-:W-:Y:S01]  /*8970*/  ISETP.GE.AND P1, PT, R3.reuse, R38, PT ;  /* 0x000000260300720c */ /* 0x040fe20003f26270 */
[----:B------:R-:W-:Y:S01]  /*8980*/  HMMA.16816.F32 R48, R8, R50, RZ ;  /* 0x000000320830723c */ /* 0x000fe200000018ff */
[----:B------:R-:W-:-:S02]  /*8990*/  ISETP.GE.AND P4, PT, R3, R39, PT ;  /* 0x000000270300720c */ /* 0x000fc40003f86270 */
[----:B------:R-:W-:Y:S02]  /*89a0*/  LOP3.LUT R3, R71, 0x58, R82, 0xfe, !PT ;  /* 0x0000005847037812 */ /* 0x000fe400078efe52 */
[----:B------:R-:W-:Y:S02]  /*89b0*/  FSEL R199, R26, -INF , !P3 ;  /* 0xff8000001ac77808 */ /* 0x000fe40005800000 */
[----:B------:R-:W-:Y:S02]  /*89c0*/  FSEL R166, R25, -INF , !P1 ;  /* 0xff80000019a67808 */ /* 0x000fe40004800000 */
[----:B------:R-:W-:Y:S02]  /*89d0*/  FSEL R197, R27, -INF , !P4 ;  /* 0xff8000001bc57808 */ /* 0x000fe40006000000 */
[----:B-1----:R-:W-:Y:S01]  /*89e0*/  HMMA.16816.F32 R24, R8, R20, RZ ;  /* 0x000000140818723c */ /* 0x002fe200000018ff */
[C---:B------:R-:W-:Y:S02]  /*89f0*/  ISETP.GE.AND P3, PT, R3.reuse, R38, PT ;  /* 0x000000260300720c */ /* 0x040fe40003f66270 */
[----:B------:R-:W-:-:S02]  /*8a00*/  ISETP.GE.AND P1, PT, R3, R39, PT ;  /* 0x000000270300720c */ /* 0x000fc40003f26270 */
[--C-:B------:R-:W-:Y:S02]  /*8a10*/  LOP3.LUT R3, R71, 0x59, R82.reuse, 0xfe, !PT ;  /* 0x0000005947037812 */ /* 0x100fe400078efe52 */
[----:B------:R-:W-:Y:S01]  /*8a20*/  FSEL R66, R12, -INF , !P3 ;  /* 0xff8000000c427808 */ /* 0x000fe20005800000 */
[C---:B------:R-:W-:Y:S01]  /*8a30*/  HMMA.16816.F32 R16, R4.reuse, R28, R16 ;  /* 0x0000001c0410723c */ /* 0x040fe20000001810 */
[----:B------:R-:W-:Y:S02]  /*8a40*/  ISETP.GE.AND P4, PT, R3, R38, PT ;  /* 0x000000260300720c */ /* 0x000fe40003f86270 */
[----:B------:R-:W-:Y:S02]  /*8a50*/  LOP3.LUT R12, R71, 0x60, R82, 0xfe, !PT ;  /* 0x00000060470c7812 */ /* 0x000fe400078efe52 */
[----:B------:R-:W-:Y:S01]  /*8a60*/  ISETP.GE.AND P3, PT, R3, R39, PT ;  /* 0x000000270300720c */ /* 0x000fe20003f66270 */
[----:B------:R-:W-:Y:S01]  /*8a70*/  HMMA.16816.F32 R48, R4, R30, R48 ;  /* 0x0000001e0430723c */ /* 0x000fe20000001830 */
[----:B------:R-:W-:Y:S01]  /*8a80*/  FSEL R195, R14, -INF , !P1 ;  /* 0xff8000000ec37808 */ /* 0x000fe20004800000 */
[----:B------:R-:W1:Y:S01]  /*8a90*/  LDSM.16.M88.4 R28, [R222] ;  /* 0x00000000de1c783b */ /* 0x000e620000000200 */
[----:B------:R-:W-:-:S02]  /*8aa0*/  FSEL R168, R13, -INF , !P4 ;  /* 0xff8000000da87808 */ /* 0x000fc40006000000 */
[--C-:B------:R-:W-:Y:S02]  /*8ab0*/  LOP3.LUT R3, R71, 0x61, R82.reuse, 0xfe, !PT ;  /* 0x0000006147037812 */ /* 0x100fe400078efe52 */
[CC--:B------:R-:W-:Y:S02]  /*8ac0*/  ISETP.GE.AND P1, PT, R12.reuse, R38.reuse, PT ;  /* 0x000000260c00720c */ /* 0x0c0fe40003f26270 */
[----:B------:R-:W-:Y:S01]  /*8ad0*/  ISETP.GE.AND P4, PT, R12, R39, PT ;  /* 0x000000270c00720c */ /* 0x000fe20003f86270 */
[----:B------:R-:W-:Y:S01]  /*8ae0*/  HMMA.16816.F32 R24, R4, R60, R24 ;  /* 0x0000003c0418723c */ /* 0x000fe20000001818 */
[----:B------:R-:W-:Y:S02]  /*8af0*/  FSEL R193, R15, -INF , !P3 ;  /* 0xff8000000fc17808 */ /* 0x000fe40005800000 */
[----:B------:R-:W-:Y:S01]  /*8b00*/  LOP3.LUT R20, R71, 0x68, R82, 0xfe, !PT ;  /* 0x0000006847147812 */ /* 0x000fe200078efe52 */
[----:B------:R-:W3:Y:S01]  /*8b10*/  LDSM.16.M88.4 R12, [R234+0x3800] ;  /* 0x00380000ea0c783b */ /* 0x000ee20000000200 */
[----:B------:R-:W-:-:S02]  /*8b20*/  ISETP.GE.AND P3, PT, R3, R38, PT ;  /* 0x000000260300720c */ /* 0x000fc40003f66270 */
[----:B------:R-:W-:Y:S02]  /*8b30*/  FSEL R170, R44, -INF , !P1 ;  /* 0xff8000002caa7808 */ /* 0x000fe40004800000 */
[----:B------:R-:W-:Y:S02]  /*8b40*/  FSEL R191, R46, -INF , !P4 ;  /* 0xff8000002ebf7808 */ /* 0x000fe40006000000 */
[----:B------:R-:W-:Y:S02]  /*8b50*/  ISETP.GE.AND P1, PT, R3, R39, PT ;  /* 0x000000270300720c */ /* 0x000fe40003f26270 */
[----:B------:R-:W-:Y:S02]  /*8b60*/  ISETP.GE.AND P4, PT, R20, R38, PT ;  /* 0x000000261400720c */ /* 0x000fe40003f86270 */
[----:B------:R-:W-:Y:S02]  /*8b70*/  LOP3.LUT R3, R71, 0x69, R82, 0xfe, !PT ;  /* 0x0000006947037812 */ /* 0x000fe400078efe52 */
[----:B------:R-:W-:-:S02]  /*8b80*/  FSEL R172, R45, -INF , !P3 ;  /* 0xff8000002dac7808 */ /* 0x000fc40005800000 */
[-C--:B------:R-:W-:Y:S02]  /*8b90*/  ISETP.GE.AND P3, PT, R20, R39.reuse, PT ;  /* 0x000000271400720c */ /* 0x080fe40003f66270 */
[----:B------:R-:W-:Y:S01]  /*8ba0*/  FSEL R189, R47, -INF , !P1 ;  /* 0xff8000002fbd7808 */ /* 0x000fe20004800000 */
[----:B------:R-:W-:Y:S01]  /*8bb0*/  HMMA.16816.F32 R20, R8, R22, RZ ;  /* 0x000000160814723c */ /* 0x000fe200000018ff */
[----:B------:R-:W-:Y:S01]  /*8bc0*/  FSEL R174, R40, -INF , !P4 ;  /* 0xff80000028ae7808 */ /* 0x000fe20006000000 */
[----:B------:R-:W4:Y:S01]  /*8bd0*/  LDSM.16.M88.4 R44, [R221] ;  /* 0x00000000dd2c783b */ /* 0x000f220000000200 */
[C---:B------:R-:W-:Y:S02]  /*8be0*/  ISETP.GE.AND P1, PT, R3.reuse, R38, PT ;  /* 0x000000260300720c */ /* 0x040fe40003f26270 */
[----:B------:R-:W-:Y:S02]  /*8bf0*/  ISETP.GE.AND P4, PT, R3, R39, PT ;  /* 0x000000270300720c */ /* 0x000fe40003f86270 */
[----:B------:R-:W-:-:S02]  /*8c00*/  FSEL R187, R42, -INF , !P3 ;  /* 0xff8000002abb7808 */ /* 0x000fc40005800000 */
[----:B------:R-:W-:Y:S02]  /*8c10*/  FSEL R60, R41, -INF , !P1 ;  /* 0xff800000293c7808 */ /* 0x000fe40004800000 */
[----:B------:R-:W-:Y:S02]  /*8c20*/  FSEL R185, R43, -INF , !P4 ;  /* 0xff8000002bb97808 */ /* 0x000fe40006000000 */
[C---:B--2---:R-:W-:Y:S01]  /*8c30*/  HMMA.16816.F32 R40, R8.reuse, R32, RZ ;  /* 0x000000200828723c */ /* 0x044fe200000018ff */
[C-C-:B------:R-:W-:Y:S02]  /*8c40*/  LOP3.LUT R37, R71.reuse, 0x70, R82.reuse, 0xfe, !PT ;  /* 0x0000007047257812 */ /* 0x140fe400078efe52 */
[----:B------:R-:W-:Y:S02]  /*8c50*/  LOP3.LUT R3, R71, 0x71, R82, 0xfe, !PT ;  /* 0x0000007147037812 */ /* 0x000fe400078efe52 */
[C---:B------:R-:W-:Y:S01]  /*8c60*/  ISETP.GE.AND P3, PT, R37.reuse, R38, PT ;  /* 0x000000262500720c */ /* 0x040fe20003f66270 */
[----:B------:R-:W-:Y:S01]  /*8c70*/  HMMA.16816.F32 R32, R8, R34, RZ ;  /* 0x000000220820723c */ /* 0x000fe200000018ff */
[----:B------:R-:W-:-:S02]  /*8c80*/  ISETP.GE.AND P1, PT, R37, R39, PT ;  /* 0x000000272500720c */ /* 0x000fc40003f26270 */
[----:B------:R-:W-:Y:S02]  /*8c90*/  FSEL R176, R16, -INF , !P3 ;  /* 0xff80000010b07808 */ /* 0x000fe40005800000 */
[C---:B------:R-:W-:Y:S01]  /*8ca0*/  ISETP.GE.AND P4, PT, R3.reuse, R38, PT ;  /* 0x000000260300720c */ /* 0x040fe20003f86270 */
[----:B------:R-:W-:Y:S01]  /*8cb0*/  HMMA.16816.F32 R20, R4, R62, R20 ;  /* 0x0000003e0414723c */ /* 0x000fe20000001814 */
[----:B------:R-:W-:Y:S02]  /*8cc0*/  ISETP.GE.AND P3, PT, R3, R39, PT ;  /* 0x000000270300720c */ /* 0x000fe40003f66270 */
[----:B------:R-:W-:Y:S02]  /*8cd0*/  LOP3.LUT R3, R71, 0x78, R82, 0xfe, !PT ;  /* 0x0000007847037812 */ /* 0x000fe400078efe52 */
[----:B------:R-:W-:Y:S02]  /*8ce0*/  FSEL R183, R18, -INF , !P1 ;  /* 0xff80000012b77808 */ /* 0x000fe40004800000 */
[----:B------:R-:W-:-:S02]  /*8cf0*/  FSEL R178, R17, -INF , !P4 ;  /* 0xff80000011b27808 */ /* 0x000fc40006000000 */
[CC--:B------:R-:W-:Y:S02]  /*8d00*/  ISETP.GE.AND P1, PT, R3.reuse, R38.reuse, PT ;  /* 0x000000260300720c */ /* 0x0c0fe40003f26270 */
[-C--:B------:R-:W-:Y:S01]  /*8d10*/  ISETP.GE.AND P4, PT, R3, R39.reuse, PT ;  /* 0x000000270300720c */ /* 0x080fe20003f86270 */
[C---:B-1----:R-:W-:Y:S01]  /*8d20*/  HMMA.16816.F32 R40, R4.reuse, R28, R40 ;  /* 0x0000001c0428723c */ /* 0x042fe20000001828 */
[----:B------:R-:W-:Y:S02]  /*8d30*/  LOP3.LUT R3, R71, 0x79, R82, 0xfe, !PT ;  /* 0x0000007947037812 */ /* 0x000fe400078efe52 */
[----:B------:R-:W-:Y:S02]  /*8d40*/  FSEL R181, R19, -INF , !P3 ;  /* 0xff80000013b57808 */ /* 0x000fe40005800000 */
[----:B------:R-:W-:Y:S01]  /*8d50*/  FSEL R62, R48, -INF , !P1 ;  /* 0xff800000303e7808 */ /* 0x000fe20004800000 */
[----:B------:R-:W-:Y:S01]  /*8d60*/  HMMA.16816.F32 R32, R4, R30, R32 ;  /* 0x0000001e0420723c */ /* 0x000fe20000001820 */
[C---:B------:R-:W-:Y:S01]  /*8d70*/  ISETP.GE.AND P3, PT, R3.reuse, R38, PT ;  /* 0x000000260300720c */ /* 0x040fe20003f66270 */
[----:B------:R-:W1:Y:S01]  /*8d80*/  LDSM.16.M88.4 R28, [R220] ;  /* 0x00000000dc1c783b */ /* 0x000e620000000200 */
[----:B------:R-:W-:-:S02]  /*8d90*/  ISETP.GE.AND P1, PT, R3, R39, PT ;  /* 0x000000270300720c */ /* 0x000fc40003f26270 */
[C-C-:B------:R-:W-:Y:S01]  /*8da0*/  LOP3.LUT R37, R71.reuse, 0x80, R82.reuse, 0xfe, !PT ;  /* 0x0000008047257812 */ /* 0x140fe200078efe52 */
[----:B---3--:R-:W-:Y:S01]  /*8db0*/  HMMA.16816.F32 R16, R8, R12, RZ ;  /* 0x0000000c0810723c */ /* 0x008fe200000018ff */
[----:B------:R-:W-:Y:S02]  /*8dc0*/  LOP3.LUT R3, R71, 0x81, R82, 0xfe, !PT ;  /* 0x0000008147037812 */ /* 0x000fe400078efe52 */
[----:B------:R-:W-:Y:S02]  /*8dd0*/  FSEL R180, R49, -INF , !P3 ;  /* 0xff80000031b47808 */ /* 0x000fe40005800000 */
[----:B------:R-:W-:Y:S02]  /*8de0*/  FSEL R173, R51, -INF , !P1 ;  /* 0xff80000033ad7808 */ /* 0x000fe40004800000 */
[----:B------:R-:W-:Y:S02]  /*8df0*/  ISETP.GE.AND P3, PT, R37, R39, PT ;  /* 0x000000272500720c */ /* 0x000fe40003f66270 */
[----:B------:R-:W-:-:S02]  /*8e00*/  ISETP.GE.AND P1, PT, R3, R38, PT ;  /* 0x000000260300720c */ /* 0x000fc40003f26270 */
[----:B------:R-:W-:Y:S02]  /*8e10*/  LOP3.LUT R12, R71, 0x88, R82, 0xfe, !PT ;  /* 0x00000088470c7812 */ /* 0x000fe400078efe52 */
[----:B------:R-:W-:Y:S02]  /*8e20*/  FSEL R175, R50, -INF , !P4 ;  /* 0xff80000032af7808 */ /* 0x000fe40006000000 */
[-C--:B------:R-:W-:Y:S02]  /*8e30*/  ISETP.GE.AND P4, PT, R37, R38.reuse, PT ;  /* 0x000000262500720c */ /* 0x080fe40003f86270 */
[----:B------:R-:W-:Y:S02]  /*8e40*/  FSEL R171, R26, -INF , !P3 ;  /* 0xff8000001aab7808 */ /* 0x000fe40005800000 */
[----:B------:R-:W-:Y:S02]  /*8e50*/  FSEL R184, R25, -INF , !P1 ;  /* 0xff80000019b87808 */ /* 0x000fe40004800000 */
[----:B------:R-:W-:-:S02]  /*8e60*/  ISETP.GE.AND P3, PT, R12, R38, PT ;  /* 0x000000260c00720c */ /* 0x000fc40003f66270 */
[-C--:B------:R-:W-:Y:S01]  /*8e70*/  ISETP.GE.AND P1, PT, R12, R39.reuse, PT ;  /* 0x000000270c00720c */ /* 0x080fe20003f26270 */
[----:B----4-:R-:W-:Y:S01]  /*8e80*/  HMMA.16816.F32 R16, R4, R44, R16 ;  /* 0x0000002c0410723c */ /* 0x010fe20000001810 */
[----:B------:R-:W-:Y:S02]  /*8e90*/  FSEL R182, R24, -INF , !P4 ;  /* 0xff80000018b67808 */ /* 0x000fe40006000000 */
[----:B------:R-:W-:Y:S02]  /*8ea0*/  ISETP.GE.AND P4, PT, R3, R39, PT ;  /* 0x000000270300720c */ /* 0x000fe40003f86270 */
[--C-:B------:R-:W-:Y:S01]  /*8eb0*/  LOP3.LUT R3, R71, 0x89, R82.reuse, 0xfe, !PT ;  /* 0x0000008947037812 */ /* 0x100fe200078efe52 */
[----:B------:R-:W-:Y:S01]  /*8ec0*/  HMMA.16816.F32 R12, R8, R14, RZ ;  /* 0x0000000e080c723c */ /* 0x000fe200000018ff */
[----:B------:R-:W-:Y:S02]  /*8ed0*/  FSEL R169, R27, -INF , !P4 ;  /* 0xff8000001ba97808 */ /* 0x000fe40006000000 */
[----:B------:R-:W-:Y:S01]  /*8ee0*/  FSEL R186, R20, -INF , !P3 ;  /* 0xff80000014ba7808 */ /* 0x000fe20005800000 */
[----:B------:R-:W-:Y:S01]  /*8ef0*/  LDSM.16.M88.4 R24, [R234+0x4400] ;  /* 0x00440000ea18783b */ /* 0x000fe20000000200 */
[----:B------:R-:W-:Y:S01]  /*8f00*/  ISETP.GE.AND P4, PT, R3, R38, PT ;  /* 0x000000260300720c */ /* 0x000fe20003f86270 */
[----:B-1----:R-:W-:Y:S01]  /*8f10*/  HMMA.16816.F32 R124, R4, R28, R124 ;  /* 0x0000001c047c723c */ /* 0x002fe2000000187c */
[----:B------:R-:W-:-:S02]  /*8f20*/  LOP3.LUT R20, R71, 0x90, R82, 0xfe, !PT ;  /* 0x0000009047147812 */ /* 0x000fc400078efe52 */
[-C--:B------:R-:W-:Y:S02]  /*8f30*/  ISETP.GE.AND P3, PT, R3, R39.reuse, PT ;  /* 0x000000270300720c */ /* 0x080fe40003f66270 */
[----:B------:R-:W-:Y:S01]  /*8f40*/  FSEL R167, R22, -INF , !P1 ;  /* 0xff80000016a77808 */ /* 0x000fe20004800000 */
[----:B------:R-:W-:Y:S01]  /*8f50*/  HMMA.16816.F32 R108, R4, R30, R108 ;  /* 0x0000001e046c723c */ /* 0x000fe2000000186c */
[----:B------:R-:W-:Y:S01]  /*8f60*/  FSEL R188, R21, -INF , !P4 ;  /* 0xff80000015bc7808 */ /* 0x000fe20006000000 */
[----:B------:R-:W-:Y:S01]  /*8f70*/  LDSM.16.M88.4 R28, [R218] ;  /* 0x00000000da1c783b */ /* 0x000fe20000000200 */
[C---:B------:R-:W-:Y:S02]  /*8f80*/  ISETP.GE.AND P1, PT, R20.reuse, R38, PT ;  /* 0x000000261400720c */ /* 0x040fe40003f26270 */
[----:B------:R-:W-:Y:S02]  /*8f90*/  ISETP.GE.AND P4, PT, R20, R39, PT ;  /* 0x000000271400720c */ /* 0x000fe40003f86270 */
[----:B------:R-:W-:-:S02]  /*8fa0*/  FSEL R165, R23, -INF , !P3 ;  /* 0xff80000017a57808 */ /* 0x000fc40005800000 */
[----:B------:R-:W1:Y:S01]  /*8fb0*/  LDSM.16.M88.4 R20, [R219] ;  /* 0x00000000db14783b */ /* 0x000e620000000200 */
[--C-:B------:R-:W-:Y:S02]  /*8fc0*/  LOP3.LUT R3, R71, 0x91, R82.reuse, 0xfe, !PT ;  /* 0x0000009147037812 */ /* 0x100fe400078efe52 */
[----:B------:R-:W-:Y:S01]  /*8fd0*/  FSEL R190, R40, -INF , !P1 ;  /* 0xff80000028be7808 */ /* 0x000fe20004800000 */
[----:B------:R-:W-:Y:S01]  /*8fe0*/  HMMA.16816.F32 R12, R4, R46, R12 ;  /* 0x0000002e040c723c */ /* 0x000fe2000000180c */
[C---:B------:R-:W-:Y:S02]  /*8ff0*/  ISETP.GE.AND P3, PT, R3.reuse, R38, PT ;  /* 0x000000260300720c */ /* 0x040fe40003f66270 */
[----:B------:R-:W-:Y:S02]  /*9000*/  ISETP.GE.AND P1, PT, R3, R39, PT ;  /* 0x000000270300720c */ /* 0x000fe40003f26270 */
[----:B------:R-:W-:Y:S02]  /*9010*/  LOP3.LUT R3, R71, 0x98, R82, 0xfe, !PT ;  /* 0x0000009847037812 */ /* 0x000fe400078efe52 */
[----:B------:R-:W-:-:S02]  /*9020*/  FSEL R163, R42, -INF , !P4 ;  /* 0xff8000002aa37808 */ /* 0x000fc40006000000 */
[----:B------:R-:W-:Y:S02]  /*9030*/  ISETP.GE.AND P4, PT, R3, R38, PT ;  /* 0x000000260300720c */ /* 0x000fe40003f86270 */
[----:B------:R-:W-:Y:S02]  /*9040*/  FSEL R192, R41, -INF , !P3 ;  /* 0xff80000029c07808 */ /* 0x000fe40005800000 */
[----:B------:R-:W-:Y:S02]  /*9050*/  ISETP.GE.AND P3, PT, R3, R39, PT ;  /* 0x000000270300720c */ /* 0x000fe40003f66270 */
[----:B------:R-:W-:Y:S02]  /*9060*/  FSEL R194, R32, -INF , !P4 ;  /* 0xff80000020c27808 */ /* 0x000fe40006000000 */
[C-C-:B------:R-:W-:Y:S02]  /*9070*/  LOP3.LUT R3, R71.reuse, 0x99, R82.reuse, 0xfe, !PT ;  /* 0x0000009947037812 */ /* 0x140fe400078efe52 */
[----:B------:R-:W-:-:S02]  /*9080*/  LOP3.LUT R32, R71, 0xa0, R82, 0xfe, !PT ;  /* 0x000000a047207812 */ /* 0x000fc400078efe52 */
[----:B------:R-:W-:Y:S02]  /*9090*/  FSEL R161, R43, -INF , !P1 ;  /* 0xff8000002ba17808 */ /* 0x000fe40004800000 */
[----:B------:R-:W-:Y:S01]  /*90a0*/  FSEL R159, R34, -INF , !P3 ;  /* 0xff800000229f7808 */ /* 0x000fe20005800000 */
[----:B------:R-:W2:Y:S01]  /*90b0*/  LDSM.16.M88.4 R40, [R234+0x4800] ;  /* 0x00480000ea28783b */ /* 0x000ea20000000200 */
[CC--:B------:R-:W-:Y:S02]  /*90c0*/  ISETP.GE.AND P1, PT, R3.reuse, R38.reuse, PT ;  /* 0x000000260300720c */ /* 0x0c0fe40003f26270 */
[----:B------:R-:W-:Y:S02]  /*90d0*/  ISETP.GE.AND P4, PT, R3, R39, PT ;  /* 0x000000270300720c */ /* 0x000fe40003f86270 */
[----:B------:R-:W-:Y:S02]  /*90e0*/  ISETP.GE.AND P3, PT, R32, R38, PT ;  /* 0x000000262000720c */ /* 0x000fe40003f66270 */
[----:B------:R-:W-:-:S02]  /*90f0*/  LOP3.LUT R3, R71, 0xa1, R82, 0xfe, !PT ;  /* 0x000000a147037812 */ /* 0x000fc400078efe52 */
[----:B------:R-:W-:Y:S02]  /*9100*/  FSEL R196, R33, -INF , !P1 ;  /* 0xff80000021c47808 */ /* 0x000fe40004800000 */
[----:B------:R-:W-:Y:S01]  /*9110*/  FSEL R157, R35, -INF , !P4 ;  /* 0xff800000239d7808 */ /* 0x000fe20006000000 */
[----:B-1----:R-:W-:Y:S01]  /*9120*/  HMMA.16816.F32 R96, R4, R20, R96 ;  /* 0x000000140460723c */ /* 0x002fe20000001860 */
[----:B------:R-:W-:Y:S02]  /*9130*/  FSEL R198, R16, -INF , !P3 ;  /* 0xff80000010c67808 */ /* 0x000fe40005800000 */
[-C--:B------:R-:W-:Y:S02]  /*9140*/  ISETP.GE.AND P1, PT, R32, R39.reuse, PT ;  /* 0x000000272000720c */ /* 0x080fe40003f26270 */
[C---:B------:R-:W-:Y:S01]  /*9150*/  ISETP.GE.AND P4, PT, R3.reuse, R38, PT ;  /* 0x000000260300720c */ /* 0x040fe20003f86270 */
[----:B------:R-:W-:Y:S01]  /*9160*/  HMMA.16816.F32 R32, R8, R24, RZ ;  /* 0x000000180820723c */ /* 0x000fe200000018ff */
[----:B------:R-:W-:-:S02]  /*9170*/  ISETP.GE.AND P3, PT, R3, R39, PT ;  /* 0x000000270300720c */ /* 0x000fc40003f66270 */
[--C-:B------:R-:W-:Y:S02]  /*9180*/  LOP3.LUT R3, R71, 0xa8, R82.reuse, 0xfe, !PT ;  /* 0x000000a847037812 */ /* 0x100fe400078efe52 */
[----:B------:R-:W-:Y:S01]  /*9190*/  FSEL R155, R18, -INF , !P1 ;  /* 0xff800000129b7808 */ /* 0x000fe20004800000 */
[----:B------:R-:W-:Y:S01]  /*91a0*/  HMMA.16816.F32 R24, R8, R26, RZ ;  /* 0x0000001a0818723c */ /* 0x000fe200000018ff */
[----:B------:R-:W-:Y:S02]  /*91b0*/  ISETP.GE.AND P1, PT, R3, R38, PT ;  /* 0x000000260300720c */ /* 0x000fe40003f26270 */
[----:B------:R-:W-:Y:S02]  /*91c0*/  FSEL R200, R17, -INF , !P4 ;  /* 0xff80000011c87808 */ /* 0x000fe40006000000 */
[----:B------:R-:W-:Y:S01]  /*91d0*/  ISETP.GE.AND P4, PT, R3, R39, PT ;  /* 0x000000270300720c */ /* 0x000fe20003f86270 */
[----:B------:R-:W-:Y:S01]  /*91e0*/  HMMA.16816.F32 R88, R4, R22, R88 ;  /* 0x000000160458723c */ /* 0x000fe20000001858 */
[----:B------:R-:W-:-:S02]  /*91f0*/  LOP3.LUT R16, R71, 0xa9, R82, 0xfe, !PT ;  /* 0x000000a947107812 */ /* 0x000fc400078efe52 */
[----:B------:R-:W-:Y:S02]  /*9200*/  LOP3.LUT R3, R71, 0xb0, R82, 0xfe, !PT ;  /* 0x000000b047037812 */ /* 0x000fe400078efe52 */
[----:B------:R-:W-:Y:S02]  /*9210*/  FSEL R153, R19, -INF , !P3 ;  /* 0xff80000013997808 */ /* 0x000fe40005800000 */
[----:B------:R-:W-:Y:S02]  /*9220*/  FSEL R202, R12, -INF , !P1 ;  /* 0xff8000000cca7808 */ /* 0x000fe40004800000 */
[C---:B------:R-:W-:Y:S01]  /*9230*/  ISETP.GE.AND P3, PT, R16.reuse, R38, PT ;  /* 0x000000261000720c */ /* 0x040fe20003f66270 */
[----:B--2---:R-:W-:Y:S01]  /*9240*/  HMMA.16816.F32 R20, R8, R40, RZ ;  /* 0x000000280814723c */ /* 0x004fe200000018ff */
[----:B------:R-:W-:Y:S02]  /*9250*/  ISETP.GE.AND P1, PT, R16, R39, PT ;  /* 0x000000271000720c */ /* 0x000fe40003f26270 */
[----:B------:R-:W-:-:S02]  /*9260*/  FSEL R151, R14, -INF , !P4 ;  /* 0xff8000000e977808 */ /* 0x000fc40006000000 */
[-C--:B------:R-:W-:Y:S01]  /*9270*/  ISETP.GE.AND P4, PT, R3, R38.reuse, PT ;  /* 0x000000260300720c */ /* 0x080fe20003f86270 */
[C---:B------:R-:W-:Y:S01]  /*9280*/  HMMA.16816.F32 R32, R4.reuse, R28, R32 ;  /* 0x0000001c0420723c */ /* 0x040fe20000001820 */
[----:B------:R-:W-:Y:S02]  /*9290*/  LOP3.LUT R16, R71, 0xb1, R82, 0xfe, !PT ;  /* 0x000000b147107812 */ /* 0x000fe400078efe52 */
[----:B------:R-:W-:Y:S02]  /*92a0*/  FSEL R149, R15, -INF , !P1 ;  /* 0xff8000000f957808 */ /* 0x000fe40004800000 */
[----:B------:R-:W-:Y:S01]  /*92b0*/  FSEL R206, R124, -INF , !P4 ;  /* 0xff8000007cce7808 */ /* 0x000fe20006000000 */
[----:B------:R-:W-:Y:S01]  /*92c0*/  HMMA.16816.F32 R24, R4, R30, R24 ;  /* 0x0000001e0418723c */ /* 0x000fe20000001818 */
[C---:B------:R-:W-:Y:S02]  /*92d0*/  ISETP.GE.AND P1, PT, R16.reuse, R38, PT ;  /* 0x000000261000720c */ /* 0x040fe40003f26270 */
[----:B------:R-:W-:-:S02]  /*92e0*/  ISETP.GE.AND P4, PT, R16, R39, PT ;  /* 0x000000271000720c */ /* 0x000fc40003f86270 */
[----:B------:R-:W1:Y:S01]  /*92f0*/  LDSM.16.M88.4 R16, [R234+0x4c00] ;  /* 0x004c0000ea10783b */ /* 0x000e620000000200 */
[----:B------:R-:W-:Y:S01]  /*9300*/  FSEL R204, R13, -INF , !P3 ;  /* 0xff8000000dcc7808 */ /* 0x000fe20005800000 */
[----:B------:R-:W-:Y:S01]  /*9310*/  HMMA.16816.F32 R40, R8, R42, RZ ;  /* 0x0000002a0828723c */ /* 0x000fe200000018ff */
[----:B------:R-:W-:Y:S01]  /*9320*/  ISETP.GE.AND P3, PT, R3, R39, PT ;  /* 0x000000270300720c */ /* 0x000fe20003f66270 */
[----:B------:R-:W2:Y:S01]  /*9330*/  LDSM.16.M88.4 R12, [R217] ;  /* 0x00000000d90c783b */ /* 0x000ea20000000200 */
[----:B------:R-:W-:Y:S02]  /*9340*/  LOP3.LUT R3, R71, 0xb8, R82, 0xfe, !PT ;  /* 0x000000b847037812 */ /* 0x000fe400078efe52 */
[----:B------:R-:W-:Y:S02]  /*9350*/  FSEL R129, R126, -INF , !P3 ;  /* 0xff8000007e817808 */ /* 0x000fe40005800000 */
        /* <DEDUP_REMOVED lines=8> */
[C-C-:B------:R-:W-:Y:S02]  /*93e0*/  LOP3.LUT R37, R71.reuse, 0xc0, R82.reuse, 0xfe, !PT ;  /* 0x000000c047257812 */ /* 0x140fe400078efe52 */
[--C-:B------:R-:W-:Y:S02]  /*93f0*/  LOP3.LUT R3, R71, 0xc1, R82.reuse, 0xfe, !PT ;  /* 0x000000c147037812 */ /* 0x100fe400078efe52 */
[----:B------:R-:W-:Y:S02]  /*9400*/  FSEL R210, R109, -INF , !P4 ;  /* 0xff8000006dd27808 */ /* 0x000fe40006000000 */
[----:B------:R-:W-:Y:S02]  /*9410*/  FSEL R111, R111, -INF , !P3 ;  /* 0xff8000006f6f7808 */ /* 0x000fe40005800000 */
[----:B------:R-:W-:Y:S02]  /*9420*/  ISETP.GE.AND P4, PT, R37, R39, PT ;  /* 0x000000272500720c */ /* 0x000fe40003f86270 */
[----:B------:R-:W-:-:S02]  /*9430*/  LOP3.LUT R28, R71, 0xc8, R82, 0xfe, !PT ;  /* 0x000000c8471c7812 */ /* 0x000fc400078efe52 */
[-C--:B------:R-:W-:Y:S02]  /*9440*/  ISETP.GE.AND P3, PT, R3, R38.reuse, PT ;  /* 0x000000260300720c */ /* 0x080fe40003f66270 */
[----:B------:R-:W-:Y:S01]  /*9450*/  FSEL R105, R98, -INF , !P4 ;  /* 0xff80000062697808 */ /* 0x000fe20006000000 */
[----:B-1----:R-:W-:Y:S01]  /*9460*/  HMMA.16816.F32 R48, R8, R16, RZ ;  /* 0x000000100830723c */ /* 0x002fe200000018ff */
[----:B------:R-:W-:Y:S02]  /*9470*/  FSEL R214, R97, -INF , !P3 ;  /* 0xff80000061d67808 */ /* 0x000fe40005800000 */
[C---:B------:R-:W-:Y:S02]  /*9480*/  ISETP.GE.AND P4, PT, R28.reuse, R38, PT ;  /* 0x000000261c00720c */ /* 0x040fe40003f86270 */
[----:B------:R-:W-:Y:S01]  /*9490*/  ISETP.GE.AND P3, PT, R28, R39, PT ;  /* 0x000000271c00720c */ /* 0x000fe20003f66270 */
[----:B--2---:R-:W-:Y:S01]  /*94a0*/  HMMA.16816.F32 R20, R4, R12, R20 ;  /* 0x0000000c0414723c */ /* 0x004fe20000001814 */
[----:B------:R-:W1:Y:S01]  /*94b0*/  LDSM.16.M88.4 R28, [R216] ;  /* 0x00000000d81c783b */ /* 0x000e620000000200 */
[----:B------:R-:W-:Y:S01]  /*94c0*/  FSEL R121, R110, -INF , !P1 ;  /* 0xff8000006e797808 */ /* 0x000fe20004800000 */
[----:B------:R-:W-:-:S04]  /*94d0*/  DEPBAR.LE SB0, 0x0 ;  /* 0x000080000000791a */ /* 0x000fc80000000000 */
[----:B------:R-:W-:Y:S01]  /*94e0*/  BAR.SYNC.DEFER_BLOCKING 0x0 ;  /* 0x0000000000007b1d */ /* 0x000fe20000010000 */
[----:B------:R-:W-:Y:S01]  /*94f0*/  ISETP.GE.AND P1, PT, R37, R38, PT ;  /* 0x000000262500720c */ /* 0x000fe20003f26270 */
[----:B------:R-:W-:Y:S01]  /*9500*/  HMMA.16816.F32 R8, R8, R18, RZ ;  /* 0x000000120808723c */ /* 0x000fe200000018ff */
[--C-:B------:R-:W-:Y:S02]  /*9510*/  LOP3.LUT R37, R71, 0xc9, R82.reuse, 0xfe, !PT ;  /* 0x000000c947257812 */ /* 0x100fe400078efe52 */
[----:B------:R-:W-:Y:S02]  /*9520*/  FSEL R212, R96, -INF , !P1 ;  /* 0xff80000060d47808 */ /* 0x000fe40004800000 */
[----:B------:R-:W-:Y:S02]  /*9530*/  ISETP.GE.AND P1, PT, R3, R39, PT ;  /* 0x000000270300720c */ /* 0x000fe40003f26270 */
        /* <DEDUP_REMOVED lines=12> */
[C---:B------:R-:W-:Y:S01]  /*9600*/  ISETP.GE.AND P4, PT, R12.reuse, R38, PT ;  /* 0x000000260c00720c */ /* 0x040fe20003f86270 */
[----:B-1----:R-:W-:Y:S01]  /*9610*/  HMMA.16816.F32 R48, R4, R28, R48 ;  /* 0x0000001c0430723c */ /* 0x002fe20000001830 */
[----:B------:R-:W-:-:S02]  /*9620*/  ISETP.GE.AND P3, PT, R12, R39, PT ;  /* 0x000000270c00720c */ /* 0x000fc40003f66270 */
[--C-:B------:R-:W-:Y:S02]  /*9630*/  LOP3.LUT R3, R71, 0xd8, R82.reuse, 0xfe, !PT ;  /* 0x000000d847037812 */ /* 0x100fe400078efe52 */
[----:B------:R-:W-:Y:S01]  /*9640*/  FSEL R47, R34, -INF , !P1 ;  /* 0xff800000222f7808 */ /* 0x000fe20004800000 */
[C---:B------:R-:W-:Y:S01]  /*9650*/  HMMA.16816.F32 R12, R4.reuse, R14, R40 ;  /* 0x0000000e040c723c */ /* 0x040fe20000001828 */
[----:B------:R-:W-:Y:S02]  /*9660*/  FSEL R16, R33, -INF , !P4 ;  /* 0xff80000021107808 */ /* 0x000fe40006000000 */
[C---:B------:R-:W-:Y:S02]  /*9670*/  ISETP.GE.AND P1, PT, R3.reuse, R38, PT ;  /* 0x000000260300720c */ /* 0x040fe40003f26270 */
[----:B------:R-:W-:Y:S01]  /*9680*/  ISETP.GE.AND P4, PT, R3, R39, PT ;  /* 0x000000270300720c */ /* 0x000fe20003f86270 */
[----:B------:R-:W-:Y:S01]  /*9690*/  HMMA.16816.F32 R8, R4, R30, R8 ;  /* 0x0000001e0408723c */ /* 0x000fe20000001808 */
[----:B------:R-:W-:-:S02]  /*96a0*/  LOP3.LUT R3, R71, 0xd9, R82, 0xfe, !PT ;  /* 0x000000d947037812 */ /* 0x000fc400078efe52 */
[----:B------:R-:W-:Y:S02]  /*96b0*/  LOP3.LUT R17, R71, 0xe0, R82, 0xfe, !PT ;  /* 0x000000e047117812 */ /* 0x000fe400078efe52 */
[----:B------:R-:W-:Y:S02]  /*96c0*/  FSEL R46, R35, -INF , !P3 ;  /* 0xff800000232e7808 */ /* 0x000fe40005800000 */
[C---:B------:R-:W-:Y:S02]  /*96d0*/  ISETP.GE.AND P3, PT, R3.reuse, R38, PT ;  /* 0x000000260300720c */ /* 0x040fe40003f66270 */
[----:B------:R-:W-:Y:S02]  /*96e0*/  FSEL R24, R24, -INF , !P1 ;  /* 0xff80000018187808 */ /* 0x000fe40004800000 */
[----:B------:R-:W-:Y:S02]  /*96f0*/  FSEL R45, R26, -INF , !P4 ;  /* 0xff8000001a2d7808 */ /* 0x000fe40006000000 */
[----:B------:R-:W-:-:S02]  /*9700*/  ISETP.GE.AND P1, PT, R3, R39, PT ;  /* 0x000000270300720c */ /* 0x000fc40003f26270 */
[----:B------:R-:W-:Y:S02]  /*9710*/  ISETP.GE.AND P4, PT, R17, R38, PT ;  /* 0x000000261100720c */ /* 0x000fe40003f86270 */
[----:B------:R-:W-:Y:S02]  /*9720*/  LOP3.LUT R3, R71, 0xe1, R82, 0xfe, !PT ;  /* 0x000000e147037812 */ /* 0x000fe400078efe52 */
[----:B------:R-:W-:Y:S02]  /*9730*/  FSEL R18, R25, -INF , !P3 ;  /* 0xff80000019127808 */ /* 0x000fe40005800000 */
[----:B------:R-:W-:Y:S02]  /*9740*/  ISETP.GE.AND P3, PT, R17, R39, PT ;  /* 0x000000271100720c */ /* 0x000fe40003f66270 */
[----:B------:R-:W-:Y:S02]  /*9750*/  FSEL R44, R27, -INF , !P1 ;  /* 0xff8000001b2c7808 */ /* 0x000fe40004800000 */
[----:B------:R-:W-:-:S02]  /*9760*/  FSEL R20, R20, -INF , !P4 ;  /* 0xff80000014147808 */ /* 0x000fc40006000000 */
        /* <DEDUP_REMOVED lines=13> */
[----:B------:R-:W-:Y:S02]  /*9840*/  FSEL R122, R13, -INF , !P4 ;  /* 0xff8000000d7a7808 */ /* 0x000fe40006000000 */
[----:B------:R-:W-:Y:S02]  /*9850*/  LOP3.LUT R4, R71, 0xf1, R82, 0xfe, !PT ;  /* 0x000000f147047812 */ /* 0x000fe400078efe52 */
[-C--:B------:R-:W-:Y:S02]  /*9860*/  ISETP.GE.AND P3, PT, R17, R39.reuse, PT ;  /* 0x000000271100720c */ /* 0x080fe40003f66270 */
[C---:B------:R-:W-:Y:S02]  /*9870*/  ISETP.GE.AND P1, PT, R3.reuse, R38, PT ;  /* 0x000000260300720c */ /* 0x040fe40003f26270 */
[----:B------:R-:W-:-:S02]  /*9880*/  ISETP.GE.AND P4, PT, R3, R39, PT ;  /* 0x000000270300720c */ /* 0x000fc40003f86270 */
[--C-:B------:R-:W-:Y:S02]  /*9890*/  LOP3.LUT R3, R71, 0xf8, R82.reuse, 0xfe, !PT ;  /* 0x000000f847037812 */ /* 0x100fe400078efe52 */
[----:B------:R-:W-:Y:S02]  /*98a0*/  FSEL R5, R55, -INF , !P5 ;  /* 0xff80000037057808 */ /* 0x000fe40006800000 */
[----:B------:R-:W-:Y:S02]  /*98b0*/  ISETP.GE.AND P5, PT, R4, R38, PT ;  /* 0x000000260400720c */ /* 0x000fe40003fa6270 */
[----:B------:R-:W-:Y:S02]  /*98c0*/  FSEL R40, R15, -INF , !P3 ;  /* 0xff8000000f287808 */ /* 0x000fe40005800000 */
[----:B------:R-:W-:Y:S02]  /*98d0*/  FSEL R102, R48, -INF , !P1 ;  /* 0xff80000030667808 */ /* 0x000fe40004800000 */
[----:B------:R-:W-:-:S02]  /*98e0*/  LOP3.LUT R7, R71, 0x30, R82, 0xfe, !PT ;  /* 0x0000003047077812 */ /* 0x000fc400078efe52 */
[-C--:B------:R-:W-:Y:S02]  /*98f0*/  ISETP.GE.AND P3, PT, R4, R39.reuse, PT ;  /* 0x000000270400720c */ /* 0x080fe40003f66270 */
[----:B------:R-:W-:Y:S02]  /*9900*/  ISETP.GE.AND P1, PT, R3, R39, PT ;  /* 0x000000270300720c */ /* 0x000fe40003f26270 */
[----:B------:R-:W-:Y:S02]  /*9910*/  FSEL R39, R50, -INF , !P4 ;  /* 0xff80000032277808 */ /* 0x000fe40006000000 */
[----:B------:R-:W-:Y:S02]  /*9920*/  FSEL R50, R49, -INF , !P5 ;  /* 0xff80000031327808 */ /* 0x000fe40006800000 */
[-C--:B------:R-:W-:Y:S02]  /*9930*/  ISETP.GE.AND P4, PT, R3, R38.reuse, PT ;  /* 0x000000260300720c */ /* 0x080fe40003f86270 */
[----:B------:R-:W-:-:S02]  /*9940*/  ISETP.GE.AND P5, PT, R7, R38, PT ;  /* 0x000000260700720c */ /* 0x000fc40003fa6270 */
[----:B------:R-:W-:Y:S02]  /*9950*/  FSEL R38, R51, -INF , !P3 ;  /* 0xff80000033267808 */ /* 0x000fe40005800000 */
[----:B------:R-:W-:Y:S02]  /*9960*/  ISETP.GT.AND P3, PT, R243, R238, PT ;  /* 0x000000eef300720c */ /* 0x000fe40003f64270 */
[----:B------:R-:W-:Y:S02]  /*9970*/  FSEL R52, R52, -INF , !P5 ;  /* 0xff80000034347808 */ /* 0x000fe40006800000 */
[----:B------:R-:W-:Y:S02]  /*9980*/  FSEL R48, R9, -INF , !P2 ;  /* 0xff80000009307808 */ /* 0x000fe40005000000 */
[----:B------:R-:W-:Y:S02]  /*9990*/  FSEL R3, R11, -INF , !P0 ;  /* 0xff8000000b037808 */ /* 0x000fe40004000000 */
[----:B------:R-:W-:-:S02]  /*99a0*/  FSEL R49, R8, -INF , !P4 ;  /* 0xff80000008317808 */ /* 0x000fc40006000000 */
[----:B------:R-:W-:-:S03]  /*99b0*/  FSEL R37, R10, -INF , !P1 ;  /* 0xff8000000a257808 */ /* 0x000fc60004800000 */
[----:B------:R-:W-:Y:S05]  /*99c0*/  @!P3 BRA `(.L_x_2291) ;  /* 0x000000040074b947 */ /* 0x000fea0003800000 */
[----:B------:R-:W-:Y:S05]  /*99d0*/  @!P6 BRA `(.L_x_2292) ;  /* 0x0000000000e8e947 */ /* 0x000fea0003800000 */
[----:B------:R-:W1:Y:S01]  /*99e0*/  LDC R6, c[0x0][0x380] ;  /* 0x0000e000ff067b82 */ /* 0x000e620000000800 */
[----:B------:R-:W-:Y:S01]  /*99f0*/  IADD3 R13, R71, -0x100, RZ ;  /* 0xffffff00470d7810 */ /* 0x000fe20007ffe0ff */
[----:B------:R-:W-:Y:S01]  /*9a00*/  ULDC.64 UR4, c[0x0][0x230] ;  /* 0x00008c0000047ab9 */ /* 0x000fe20000000a00 */
[----:B------:R-:W-:Y:S02]  /*9a10*/  IABS R10, R71 ;  /* 0x00000047000a7213 */ /* 0x000fe40000000000 */
[----:B------:R-:W-:Y:S02]  /*9a20*/  IABS R8, R13 ;  /* 0x0000000d00087213 */ /* 0x000fe40000000000 */
[-C--:B-1----:R-:W-:Y:S02]  /*9a30*/  IABS R4, R6.reuse ;  /* 0x0000000600047213 */ /* 0x082fe40000000000 */
[-C--:B------:R-:W-:Y:S02]  /*9a40*/  LOP3.LUT R13, R13, R6.reuse, RZ, 0x3c, !PT ;  /* 0x000000060d0d7212 */ /* 0x080fe400078e3cff */
[----:B------:R-:W1:Y:S01]  /*9a50*/  I2F.RP R9, R4 ;  /* 0x0000000400097306 */ /* 0x000e620000209400 */
[----:B------:R-:W-:-:S02]  /*9a60*/  LOP3.LUT R71, R71, R6, RZ, 0x3c, !PT ;  /* 0x0000000647477212 */ /* 0x000fc400078e3cff */
        /* <DEDUP_REMOVED lines=21> */
[----:B------:R-:W-:Y:S02]  /*9bc0*/  ISETP.GE.AND P2, PT, R71, RZ, PT ;  /* 0x000000ff4700720c */ /* 0x000fe40003f46270 */
[----:B------:R-:W-:Y:S02]  /*9bd0*/  ISETP.GE.U32.AND P5, PT, R9, R4, PT ;  /* 0x000000040900720c */ /* 0x000fe40003fa6070 */
[----:B------:R-:W-:-:S02]  /*9be0*/  ISETP.NE.AND P1, PT, R6, RZ, PT ;  /* 0x000000ff0600720c */ /* 0x000fc40003f25270 */
[----:B------:R-:W-:-:S05]  /*9bf0*/  LOP3.LUT R7, RZ, R6, RZ, 0x33, !PT ;  /* 0x00000006ff077212 */ /* 0x000fca00078e33ff */
[----:B------:R-:W-:-:S04]  /*9c00*/  @P4 IADD3 R11, R11, 0x1, RZ ;  /* 0x000000010b0b4810 */ /* 0x000fc80007ffe0ff */
[----:B------:R-:W-:Y:S01]  /*9c10*/  @P5 VIADD R14, R14, 0x1 ;  /* 0x000000010e0e5836 */ /* 0x000fe20000000000 */
[----:B------:R-:W-:-:S03]  /*9c20*/  @!P0 IADD3 R11, -R11, RZ, RZ ;  /* 0x000000ff0b0b8210 */ /* 0x000fc60007ffe1ff */
[----:B------:R-:W-:Y:S01]  /*9c30*/  @!P2 IMAD.MOV R14, RZ, RZ, -R14 ;  /* 0x000000ffff0ea224 */ /* 0x000fe200078e0a0e */
[----:B------:R-:W-:-:S04]  /*9c40*/  SEL R4, R7, R11, !P1 ;  /* 0x0000000b07047207 */ /* 0x000fc80004800000 */
[----:B------:R-:W-:Y:S01]  /*9c50*/  SEL R7, R7, R14, !P1 ;  /* 0x0000000e07077207 */ /* 0x000fe20004800000 */
[----:B------:R-:W-:-:S04]  /*9c60*/  IMAD.WIDE R26, R4, 0x4, R248 ;  /* 0x00000004041a7825 */ /* 0x000fc800078e02f8 */
[C---:B------:R-:W-:Y:S01]  /*9c70*/  IMAD.WIDE R14, R7.reuse, 0x4, R248 ;  /* 0x00000004070e7825 */ /* 0x040fe200078e02f8 */
[----:B------:R-:W2:Y:S04]  /*9c80*/  LDG.E R8, desc[UR12][R26.64] ;  /* 0x0000000c1a087981 */ /* 0x000ea8000c1e1900 */
        /* <DEDUP_REMOVED lines=15> */
.L_x_2292:
[----:B------:R-:W-:-:S04]  /*9d80*/  LEA R8, -R56, RZ, 0x8 ;  /* 0x000000ff38087211 */ /* 0x000fc800078e41ff */
[----:B------:R-:W-:-:S07]  /*9d90*/  SHF.R.S32.HI R4, RZ, 0x1f, R8 ;  /* 0x0000001fff047819 */ /* 0x000fce0000011408 */
.L_x_2293:
        /* <DEDUP_REMOVED lines=32> */
.L_x_2291:
[----:B-1----:R-:W-:Y:S01]  /*9fa0*/  FMNMX.FTZ R7, R2, R80, !PT ;  /* 0x0000005002077209 */ /* 0x002fe20007810000 */
[----:B------:R-:W-:Y:S03]  /*9fb0*/  LDSM.16.MT88.4 R8, [R231+0x5000] ;  /* 0x00500000e708783b */ /* 0x000fe60000004200 */
        /* <DEDUP_REMOVED lines=239> */
[----:B------:R-:W-:Y:S02]  /*aeb0*/  FSEL R7, R90, RZ, P1 ;  /* 0x000000ff5a077208 */ /* 0x000fe40000800000 */
[C---:B------:R-:W-:Y:S01]  /*aec0*/  FSETP.NEU.FTZ.AND P0, PT, R88.reuse, -INF , PT ;  /* 0xff8000005800780b */ /* 0x040fe20003f1d000 */
[----:B------:R-:W-:Y:S02]  /*aed0*/  FMUL.FTZ R52, R88, UR6 ;  /* 0x0000000658347c20 */ /* 0x000fe40008410000 */
[----:B------:R-:W-:Y:S01]  /*aee0*/  MUFU.EX2 R76, R76 ;  /* 0x0000004c004c7308 */ /* 0x000fe20000000800 */
[----:B------:R-:W-:Y:S02]  /*aef0*/  FADD.FTZ R2, R2, -R7 ;  /* 0x8000000702027221 */ /* 0x000fe40000010000 */
[----:B------:R-:W-:-:S05]  /*af00*/  FSEL R52, R52, RZ, P0 ;  /* 0x000000ff34347208 */ /* 0x000fca0000000000 */
[----:B------:R-:W-:Y:S01]  /*af10*/  MUFU.EX2 R75, R75 ;  /* 0x0000004b004b7308 */ /* 0x000fe20000000800 */
[--C-:B------:R-:W-:Y:S01]  /*af20*/  FFMA.FTZ R109, R5, UR6, -R52.reuse ;  /* 0x00000006056d7c23 */ /* 0x100fe20008010834 */
[----:B------:R-:W-:Y:S01]  /*af30*/  FSEL R5, R88, RZ, P0 ;  /* 0x000000ff58057208 */ /* 0x000fe20000000000 */
[--C-:B------:R-:W-:Y:S01]  /*af40*/  FFMA.FTZ R156, R104, UR6, -R52.reuse ;  /* 0x00000006689c7c23 */ /* 0x100fe20008010834 */
[--C-:B------:R-:W-:Y:S01]  /*af50*/  FFMA.FTZ R108, R209, UR6, -R52.reuse ;  /* 0x00000006d16c7c23 */ /* 0x100fe20008010834 */
[--C-:B------:R-:W-:Y:S01]  /*af60*/  FFMA.FTZ R104, R207, UR6, -R52.reuse ;  /* 0x00000006cf687c23 */ /* 0x100fe20008010834 */
[--C-:B------:R-:W-:Y:S01]  /*af70*/  FFMA.FTZ R164, R120, UR6, -R52.reuse ;  /* 0x0000000678a47c23 */ /* 0x100fe20008010834 */
[----:B------:R-:W-:Y:S01]  /*af80*/  FADD.FTZ R5, R0, -R5 ;  /* 0x8000000500057221 */ /* 0x000fe20000010000 */
[--C-:B------:R-:W-:Y:S01]  /*af90*/  FFMA.FTZ R158, R118, UR6, -R52.reuse ;  /* 0x00000006769e7c23 */ /* 0x100fe20008010834 */
[--C-:B------:R-:W-:Y:S01]  /*afa0*/  FFMA.FTZ R154, R116, UR6, -R52.reuse ;  /* 0x00000006749a7c23 */ /* 0x100fe20008010834 */
[----:B------:R-:W-:Y:S01]  /*afb0*/  FMUL.FTZ R209, R2, UR6 ;  /* 0x0000000602d17c20 */ /* 0x000fe20008410000 */
[----:B------:R-:W-:Y:S01]  /*afc0*/  FMUL.FTZ R207, R5, UR6 ;  /* 0x0000000605cf7c20 */ /* 0x000fe20008410000 */
[----:B------:R-:W-:Y:S01]  /*afd0*/  MUFU.EX2 R164, R164 ;  /* 0x000000a400a47308 */ /* 0x000fe20000000800 */
[----:B------:R-:W1:Y:S01]  /*afe0*/  LDSM.16.MT88.4 R4, [R232+0x5400] ;  /* 0x00540000e804783b */ /* 0x000e620000004200 */
        /* <DEDUP_REMOVED lines=40> */
[----:B------:R-:W-:-:S06]  /*b270*/  FFMA.FTZ R3, R3, UR6, -R52 ;  /* 0x0000000603037c23 */ /* 0x000fcc0008010834 */
[----:B------:R-:W-:Y:S01]  /*b280*/  MUFU.EX2 R241, R241 ;  /* 0x000000f100f17308 */ /* 0x000fe20000000800 */
[-C--:B--2---:R-:W-:Y:S01]  /*b290*/  FMUL.FTZ R20, R144, R209.reuse ;  /* 0x000000d190147220 */ /* 0x084fe20000410000 */
        /* <DEDUP_REMOVED lines=22> */
[----:B------:R-:W3:Y:S01]  /*b400*/  MUFU.EX2 R120, R120 ;  /* 0x0000007800787308 */ /* 0x000ee20000000800 */
[----:B--2---:R-:W-:Y:S01]  /*b410*/  F2FP.F16.F32.PACK_AB R33, R126, R241 ;  /* 0x000000f17e21723e */ /* 0x004fe200000000ff */
[----:B------:R-:W-:Y:S01]  /*b420*/  FFMA.FTZ R146, R175, UR6, -R52 ;  /* 0x00000006af927c23 */ /* 0x000fe20008010834 */
[----:B------:R-:W-:Y:S01]  /*b430*/  FFMA.FTZ R209, R252, R209, R162 ;  /* 0x000000d1fcd17223 */ /* 0x000fe200000100a2 */
[----:B------:R-:W-:Y:S01]  /*b440*/  FFMA.FTZ R207, R246, R207, R164 ;  /* 0x000000cff6cf7223 */ /* 0x000fe200000100a4 */
[----:B------:R-:W-:Y:S02]  /*b450*/  HMMA.16816.F32 R16, R12, R18, R140 ;  /* 0x000000120c10723c */ /* 0x000fe4000000188c */
[----:B------:R-:W-:Y:S01]  /*b460*/  FADD.FTZ R157, R160, R209 ;  /* 0x000000d1a09d7221 */ /* 0x000fe20000010000 */
[----:B------:R-:W-:Y:S01]  /*b470*/  MUFU.EX2 R123, R123 ;  /* 0x0000007b007b7308 */ /* 0x000fe20000000800 */
[----:B------:R-:W-:-:S02]  /*b480*/  FADD.FTZ R207, R158, R207 ;  /* 0x000000cf9ecf7221 */ /* 0x000fc40000010000 */
[----:B------:R-:W-:Y:S01]  /*b490*/  HMMA.16816.F32 R132, R12, R10, R132 ;  /* 0x0000000a0c84723c */ /* 0x000fe20000001884 */
[----:B------:R-:W2:Y:S01]  /*b4a0*/  LDSM.16.MT88.4 R8, [R231+0x5800] ;  /* 0x00580000e708783b */ /* 0x000ea20000004200 */
[--C-:B------:R-:W-:Y:S01]  /*b4b0*/  FFMA.FTZ R141, R197, UR6, -R52.reuse ;  /* 0x00000006c58d7c23 */ /* 0x100fe20008010834 */
[--C-:B------:R-:W-:Y:S01]  /*b4c0*/  FFMA.FTZ R143, R193, UR6, -R52.reuse ;  /* 0x00000006c18f7c23 */ /* 0x100fe20008010834 */
[--C-:B------:R-:W-:Y:S01]  /*b4d0*/  FFMA.FTZ R140, R191, UR6, -R52.reuse ;  /* 0x00000006bf8c7c23 */ /* 0x100fe20008010834 */
[----:B------:R-:W4:Y:S01]  /*b4e0*/  MUFU.EX2 R112, R112 ;  /* 0x0000007000707308 */ /* 0x000f220000000800 */
[----:B---3--:R-:W-:Y:S01]  /*b4f0*/  F2FP.F16.F32.PACK_AB R35, R120, R177 ;  /* 0x000000b17823723e */ /* 0x008fe200000000ff */
[--C-:B------:R-:W-:Y:S01]  /*b500*/  FFMA.FTZ R142, R187, UR6, -R52.reuse ;  /* 0x00000006bb8e7c23 */ /* 0x100fe20008010834 */
[----:B------:R-:W-:Y:S01]  /*b510*/  F2FP.F16.F32.PACK_AB R12, R114, R131 ;  /* 0x00000083720c723e */ /* 0x000fe200000000ff */
[----:B------:R-:W-:Y:S01]  /*b520*/  FADD.FTZ R207, R154, R207 ;  /* 0x000000cf9acf7221 */ /* 0x000fe20000010000 */
[----:B------:R-:W-:Y:S01]  /*b530*/  F2FP.F16.F32.PACK_AB R14, R110, R119 ;  /* 0x000000776e0e723e */ /* 0x000fe200000000ff */
[----:B------:R-:W-:Y:S01]  /*b540*/  FADD.FTZ R157, R152, R157 ;  /* 0x0000009d989d7221 */ /* 0x000fe20000010000 */
[--C-:B------:R-:W-:Y:S01]  /*b550*/  FFMA.FTZ R152, R153, UR6, -R52.reuse ;  /* 0x0000000699987c23 */ /* 0x100fe20008010834 */
[----:B------:R-:W-:Y:S01]  /*b560*/  MUFU.EX2 R117, R117 ;  /* 0x0000007500757308 */ /* 0x000fe20000000800 */
[----:B-1----:R-:W-:Y:S01]  /*b570*/  HMMA.16816.F32 R20, R32, R4, R20 ;  /* 0x000000042014723c */ /* 0x002fe20000001814 */
[----:B------:R-:W-:Y:S01]  /*b580*/  FADD.FTZ R156, R156, R207 ;  /* 0x000000cf9c9c7221 */ /* 0x000fe20000010000 */
[----:B------:R-:W-:Y:S01]  /*b590*/  FADD.FTZ R157, R150, R157 ;  /* 0x0000009d969d7221 */ /* 0x000fe20000010000 */
[----:B------:R-:W-:-:S02]  /*b5a0*/  FFMA.FTZ R150, R151, UR6, -R52 ;  /* 0x0000000697967c23 */ /* 0x000fc40008010834 */
[----:B------:R-:W-:Y:S01]  /*b5b0*/  FADD.FTZ R241, R241, R156 ;  /* 0x0000009cf1f17221 */ /* 0x000fe20000010000 */
[C---:B------:R-:W-:Y:S01]  /*b5c0*/  HMMA.16816.F32 R136, R32.reuse, R24, R136 ;  /* 0x000000182088723c */ /* 0x040fe20000001888 */
[----:B------:R-:W1:Y:S01]  /*b5d0*/  MUFU.EX2 R108, R108 ;  /* 0x0000006c006c7308 */ /* 0x000e620000000800 */
[----:B----4-:R-:W-:Y:S01]  /*b5e0*/  F2FP.F16.F32.PACK_AB R13, R112, R123 ;  /* 0x0000007b700d723e */ /* 0x010fe200000000ff */
[----:B------:R-:W-:Y:S01]  /*b5f0*/  FADD.FTZ R151, R148, R157 ;  /* 0x0000009d94977221 */ /* 0x000fe20000010000 */
[----:B------:R-:W-:Y:S02]  /*b600*/  FADD.FTZ R126, R126, R241 ;  /* 0x000000f17e7e7221 */ /* 0x000fe40000010000 */
[----:B------:R-:W-:Y:S01]  /*b610*/  HMMA.16816.F32 R16, R32, R6, R16 ;  /* 0x000000062010723c */ /* 0x000fe20000001810 */
[----:B------:R-:W3:Y:S01]  /*b620*/  LDSM.16.MT88.4 R4, [R232+0x5c00] ;  /* 0x005c0000e804783b */ /* 0x000ee20000004200 */
[----:B------:R-:W-:Y:S01]  /*b630*/  FADD.FTZ R128, R128, R151 ;  /* 0x0000009780807221 */ /* 0x000fe20000010000 */
[----:B------:R-:W-:Y:S01]  /*b640*/  MUFU.EX2 R104, R104 ;  /* 0x0000006800687308 */ /* 0x000fe20000000800 */
[----:B------:R-:W-:-:S02]  /*b650*/  FADD.FTZ R177, R177, R126 ;  /* 0x0000007eb1b17221 */ /* 0x000fc40000010000 */
[----:B------:R-:W-:Y:S01]  /*b660*/  HMMA.16816.F32 R132, R32, R26, R132 ;  /* 0x0000001a2084723c */ /* 0x000fe20000001884 */
[----:B------:R-:W4:Y:S01]  /*b670*/  LDSM.16.MT88.4 R24, [R231+0x5c00] ;  /* 0x005c0000e718783b */ /* 0x000f220000004200 */
[----:B------:R-:W-:-:S03]  /*b680*/  FADD.FTZ R179, R179, R128 ;  /* 0x00000080b3b37221 */ /* 0x000fc60000010000 */
[----:B------:R-:W5:Y:S01]  /*b690*/  MUFU.EX2 R109, R109 ;  /* 0x0000006d006d7308 */ /* 0x000f620000000800 */
[----:B-1----:R-:W-:Y:S01]  /*b6a0*/  F2FP.F16.F32.PACK_AB R15, R108, R117 ;  /* 0x000000756c0f723e */ /* 0x002fe200000000ff */
        /* <DEDUP_REMOVED lines=8> */
[----:B--2---:R-:W-:Y:S01]  /*b730*/  HMMA.16816.F32 R136, R12, R8, R136 ;  /* 0x000000080c88723c */ /* 0x004fe20000001888 */
[----:B------:R-:W1:Y:S01]  /*b740*/  MUFU.EX2 R0, R0 ;  /* 0x0000000000007308 */ /* 0x000e620000000800 */
[----:B-----5:R-:W-:Y:S01]  /*b750*/  F2FP.F16.F32.PACK_AB R33, R109, R104 ;  /* 0x000000686d21723e */ /* 0x020fe200000000ff */
[----:B------:R-:W-:-:S03]  /*b760*/  FADD.FTZ R110, R110, R119 ;  /* 0x000000776e6e7221 */ /* 0x000fc60000010000 */
[C---:B------:R-:W-:Y:S01]  /*b770*/  HMMA.16816.F32 R28, R12.reuse, R30, R16 ;  /* 0x0000001e0c1c723c */ /* 0x040fe20000001810 */
[----:B------:R-:W2:Y:S01]  /*b780*/  LDSM.16.MT88.4 R16, [R232+0x6000] ;  /* 0x00600000e810783b */ /* 0x000ea20000004200 */
[----:B------:R-:W-:Y:S01]  /*b790*/  FADD.FTZ R113, R113, R110 ;  /* 0x0000006e71717221 */ /* 0x000fe20000010000 */
[----:B------:R-:W-:Y:S03]  /*b7a0*/  MUFU.EX2 R2, R2 ;  /* 0x0000000200027308 */ /* 0x000fe60000000800 */
[----:B------:R-:W-:Y:S01]  /*b7b0*/  HMMA.16816.F32 R132, R12, R10, R132 ;  /* 0x0000000a0c84723c */ /* 0x000fe20000001884 */
[----:B------:R-:W5:Y:S01]  /*b7c0*/  LDSM.16.MT88.4 R8, [R231+0x6000] ;  /* 0x00600000e708783b */ /* 0x000f620000004200 */
[----:B------:R-:W-:-:S03]  /*b7d0*/  FADD.FTZ R106, R106, R113 ;  /* 0x000000716a6a7221 */ /* 0x000fc60000010000 */
[----:B------:R-:W4:Y:S01]  /*b7e0*/  MUFU.EX2 R115, R115 ;  /* 0x0000007300737308 */ /* 0x000f220000000800 */
        /* <DEDUP_REMOVED lines=9> */
[----:B----4-:R-:W-:Y:S01]  /*b880*/  HMMA.16816.F32 R136, R32, R24, R136 ;  /* 0x000000182088723c */ /* 0x010fe20000001888 */
[----:B------:R-:W1:Y:S01]  /*b890*/  MUFU.EX2 R125, R125 ;  /* 0x0000007d007d7308 */ /* 0x000e620000000800 */
[----:B------:R-:W-:-:S04]  /*b8a0*/  F2FP.F16.F32.PACK_AB R13, R115, R2 ;  /* 0x00000002730d723e */ /* 0x000fc800000000ff */
[C---:B------:R-:W-:Y:S01]  /*b8b0*/  HMMA.16816.F32 R28, R32.reuse, R6, R28 ;  /* 0x00000006201c723c */ /* 0x040fe2000000181c */
[----:B------:R-:W3:Y:S02]  /*b8c0*/  LDSM.16.MT88.4 R4, [R232+0x6400] ;  /* 0x00640000e804783b */ /* 0x000ee40000004200 */
[----:B------:R-:W-:Y:S03]  /*b8d0*/  MUFU.EX2 R118, R118 ;  /* 0x0000007600767308 */ /* 0x000fe60000000800 */
[----:B------:R-:W-:Y:S01]  /*b8e0*/  HMMA.16816.F32 R132, R32, R26, R132 ;  /* 0x0000001a2084723c */ /* 0x000fe20000001884 */
[----:B------:R-:W4:Y:S04]  /*b8f0*/  LDSM.16.MT88.4 R24, [R231+0x6400] ;  /* 0x00640000e718783b */ /* 0x000f280000004200 */
[----:B------:R-:W5:Y:S01]  /*b900*/  MUFU.EX2 R141, R141 ;  /* 0x0000008d008d7308 */ /* 0x000f620000000800 */
[----:B-1----:R-:W-:-:S02]  /*b910*/  F2FP.F16.F32.PACK_AB R15, R125, R116 ;  /* 0x000000747d0f723e */ /* 0x002fc400000000ff */
[----:B------:R-:W-:Y:S02]  /*b920*/  F2FP.F16.F32.PACK_AB R32, R93, R94 ;  /* 0x0000005e5d20723e */ /* 0x000fe400000000ff */
[----:B------:R-:W-:-:S03]  /*b930*/  F2FP.F16.F32.PACK_AB R34, R87, R92 ;  /* 0x0000005c5722723e */ /* 0x000fc600000000ff */
[----:B------:R-:W-:Y:S01]  /*b940*/  MUFU.EX2 R130, R130 ;  /* 0x0000008200827308 */ /* 0x000fe20000000800 */
[C---:B--2---:R-:W-:Y:S06]  /*b950*/  HMMA.16816.F32 R20, R12.reuse, R16, R20 ;  /* 0x000000100c14723c */ /* 0x044fec0000001814 */
[----:B-----5:R-:W-:Y:S01]  /*b960*/  HMMA.16816.F32 R136, R12, R8, R136 ;  /* 0x000000080c88723c */ /* 0x020fe20000001888 */
[----:B------:R-:W1:Y:S01]  /*b970*/  MUFU.EX2 R143, R143 ;  /* 0x0000008f008f7308 */ /* 0x000e620000000800 */
[----:B------:R-:W-:-:S04]  /*b980*/  F2FP.F16.F32.PACK_AB R33, R141, R118 ;  /* 0x000000768d21723e */ /* 0x000fc800000000ff */
[C---:B------:R-:W-:Y:S01]  /*b990*/  HMMA.16816.F32 R28, R12.reuse, R18, R28 ;  /* 0x000000120c1c723c */ /* 0x040fe2000000181c */
[----:B------:R-:W2:Y:S02]  /*b9a0*/  LDSM.16.MT88.4 R16, [R232+0x6800] ;  /* 0x00680000e810783b */ /* 0x000ea40000004200 */
[----:B------:R-:W-:Y:S03]  /*b9b0*/  MUFU.EX2 R140, R140 ;  /* 0x0000008c008c7308 */ /* 0x000fe60000000800 */
[----:B------:R-:W-:Y:S01]  /*b9c0*/  HMMA.16816.F32 R132, R12, R10, R132 ;  /* 0x0000000a0c84723c */ /* 0x000fe20000001884 */
[----:B------:R-:W5:Y:S04]  /*b9d0*/  LDSM.16.MT88.4 R8, [R231+0x6800] ;  /* 0x00680000e708783b */ /* 0x000f680000004200 */
[----:B------:R-:W4:Y:S01]  /*b9e0*/  MUFU.EX2 R145, R145 ;  /* 0x0000009100917308 */ /* 0x000f220000000800 */
[----:B-1----:R-:W-:-:S02]  /*b9f0*/  F2FP.F16.F32.PACK_AB R35, R143, R130 ;  /* 0x000000828f23723e */ /* 0x002fc400000000ff */
[----:B------:R-:W-:Y:S02]  /*ba00*/  F2FP.F16.F32.PACK_AB R12, R85, R86 ;  /* 0x00000056550c723e */ /* 0x000fe400000000ff */
[----:B------:R-:W-:-:S03]  /*ba10*/  F2FP.F16.F32.PACK_AB R14, R83, R84 ;  /* 0x00000054530e723e */ /* 0x000fc600000000ff */
[----:B------:R-:W-:Y:S01]  /*ba20*/  MUFU.EX2 R142, R142 ;  /* 0x0000008e008e7308 */ /* 0x000fe20000000800 */
[C---:B---3--:R-:W-:Y:S06]  /*ba30*/  HMMA.16816.F32 R20, R32.reuse, R4, R20 ;  /* 0x000000042014723c */ /* 0x048fec0000001814 */
        /* <DEDUP_REMOVED lines=37> */
[----:B-1----:R-:W-:-:S07]  /*bc90*/  F2FP.F16.F32.PACK_AB R15, R168, R167 ;  /* 0x000000a7a80f723e */ /* 0x002fce00000000ff */
        /* <DEDUP_REMOVED lines=21> */
[----:B------:R-:W-:Y:S08]  /*bdf0*/  MUFU.EX2 R70, R70 ;  /* 0x0000004600467308 */ /* 0x000ff00000000800 */
[----:B------:R-:W3:Y:S01]  /*be00*/  MUFU.EX2 R69, R69 ;  /* 0x0000004500457308 */ /* 0x000ee20000000800 */
[----:B----4-:R-:W-:-:S07]  /*be10*/  F2FP.F16.F32.PACK_AB R35, R160, R159 ;  /* 0x0000009fa023723e */ /* 0x010fce00000000ff */
[----:B------:R-:W-:Y:S01]  /*be20*/  MUFU.EX2 R68, R68 ;  /* 0x0000004400447308 */ /* 0x000fe20000000800 */
[C---:B------:R-:W-:Y:S06]  /*be30*/  HMMA.16816.F32 R20, R32.reuse, R4, R20 ;  /* 0x000000042014723c */ /* 0x040fec0000001814 */
[----:B------:R-:W-:Y:S01]  /*be40*/  HMMA.16816.F32 R136, R32, R24, R136 ;  /* 0x000000182088723c */ /* 0x000fe20000001888 */
[----:B------:R-:W4:Y:S01]  /*be50*/  MUFU.EX2 R67, R67 ;  /* 0x0000004300437308 */ /* 0x000f220000000800 */
[----:B---3--:R-:W-:-:S04]  /*be60*/  F2FP.F16.F32.PACK_AB R4, R69, R70 ;  /* 0x000000464504723e */ /* 0x008fc800000000ff */
[C---:B------:R-:W-:Y:S01]  /*be70*/  HMMA.16816.F32 R28, R32.reuse, R6, R28 ;  /* 0x00000006201c723c */ /* 0x040fe2000000181c */
[--C-:B------:R-:W-:Y:S01]  /*be80*/  FFMA.FTZ R25, R127, UR6, -R52.reuse ;  /* 0x000000067f197c23 */ /* 0x100fe20008010834 */
[--C-:B------:R-:W-:Y:S01]  /*be90*/  FFMA.FTZ R24, R102, UR6, -R89.reuse ;  /* 0x0000000666187c23 */ /* 0x100fe20008010859 */
[----:B------:R-:W-:Y:S03]  /*bea0*/  MUFU.EX2 R155, R155 ;  /* 0x0000009b009b7308 */ /* 0x000fe60000000800 */
[----:B------:R-:W-:Y:S05]  /*beb0*/  HMMA.16816.F32 R132, R32, R26, R132 ;  /* 0x0000001a2084723c */ /* 0x000fea0000001884 */
[----:B------:R-:W3:Y:S01]  /*bec0*/  MUFU.EX2 R152, R152 ;  /* 0x0000009800987308 */ /* 0x000ee20000000800 */
        /* <DEDUP_REMOVED lines=8> */
[--C-:B------:R-:W-:Y:S01]  /*bf50*/  FFMA.FTZ R44, R49, UR6, -R89.reuse ;  /* 0x00000006312c7c23 */ /* 0x100fe20008010859 */
[--C-:B------:R-:W-:Y:S01]  /*bf60*/  FFMA.FTZ R35, R50, UR6, -R89.reuse ;  /* 0x0000000632237c23 */ /* 0x100fe20008010859 */
[----:B------:R-:W-:-:S05]  /*bf70*/  FFMA.FTZ R49, R48, UR6, -R89 ;  /* 0x0000000630317c23 */ /* 0x000fca0008010859 */
[----:B------:R-:W4:Y:S01]  /*bf80*/  MUFU.EX2 R149, R149 ;  /* 0x0000009500957308 */ /* 0x000f220000000800 */
[----:B---3--:R-:W-:-:S07]  /*bf90*/  F2FP.F16.F32.PACK_AB R5, R152, R155 ;  /* 0x0000009b9805723e */ /* 0x008fce00000000ff */
[----:B------:R-:W-:Y:S08]  /*bfa0*/  MUFU.EX2 R66, R66 ;  /* 0x0000004200427308 */ /* 0x000ff00000000800 */
[----:B------:R-:W3:Y:S01]  /*bfb0*/  MUFU.EX2 R65, R65 ;  /* 0x0000004100417308 */ /* 0x000ee20000000800 */
[----:B----4-:R-:W-:-:S07]  /*bfc0*/  F2FP.F16.F32.PACK_AB R7, R149, R148 ;  /* 0x000000949507723e */ /* 0x010fce00000000ff */
[----:B------:R-:W-:Y:S01]  /*bfd0*/  MUFU.EX2 R64, R64 ;  /* 0x0000004000407308 */ /* 0x000fe20000000800 */
[C---:B--2---:R-:W-:Y:S06]  /*bfe0*/  HMMA.16816.F32 R20, R4.reuse, R16, R20 ;  /* 0x000000100414723c */ /* 0x044fec0000001814 */
[C---:B-----5:R-:W-:Y:S01]  /*bff0*/  HMMA.16816.F32 R136, R4.reuse, R8, R136 ;  /* 0x000000080488723c */ /* 0x060fe20000001888 */
[----:B------:R-:W2:Y:S05]  /*c000*/  MUFU.EX2 R63, R63 ;  /* 0x0000003f003f7308 */ /* 0x000eaa0000000800 */
[C---:B------:R-:W-:Y:S01]  /*c010*/  HMMA.16816.F32 R28, R4.reuse, R18, R28 ;  /* 0x00000012041c723c */ /* 0x040fe2000000181c */
[----:B------:R-:W-:Y:S01]  /*c020*/  FADD.FTZ R8, R104, R117 ;  /* 0x0000007568087221 */ /* 0x000fe20000010000 */
[----:B------:R-:W4:Y:S01]  /*c030*/  LDSM.16.MT88.4 R16, [R231+0x7c00] ;  /* 0x007c0000e710783b */ /* 0x000f220000004200 */
[----:B------:R-:W-:Y:S02]  /*c040*/  MUFU.EX2 R120, R129 ;  /* 0x0000008100787308 */ /* 0x000fe40000000800 */
[----:B------:R-:W-:Y:S01]  /*c050*/  FADD.FTZ R8, R109, R8 ;  /* 0x000000086d087221 */ /* 0x000fe20000010000 */
[----:B------:R-:W-:Y:S03]  /*c060*/  HMMA.16816.F32 R132, R4, R10, R132 ;  /* 0x0000000a0484723c */ /* 0x000fe60000001884 */
[----:B------:R-:W-:-:S02]  /*c070*/  FADD.FTZ R103, R103, R8 ;  /* 0x0000000867677221 */ /* 0x000fc40000010000 */
[----:B------:R-:W5:Y:S01]  /*c080*/  MUFU.EX2 R25, R25 ;  /* 0x0000001900197308 */ /* 0x000f620000000800 */
[----:B------:R-:W4:Y:S01]  /*c090*/  LDSM.16.MT88.4 R8, [R232+0x8000] ;  /* 0x00800000e808783b */ /* 0x000f220000004200 */
[----:B------:R-:W-:Y:S01]  /*c0a0*/  FADD.FTZ R103, R0, R103 ;  /* 0x0000006700677221 */ /* 0x000fe20000010000 */
[----:B---3--:R-:W-:Y:S01]  /*c0b0*/  F2FP.F16.F32.PACK_AB R4, R65, R66 ;  /* 0x000000424104723e */ /* 0x008fe200000000ff */
[----:B------:R-:W-:Y:S01]  /*c0c0*/  FFMA.FTZ R0, R95, UR6, -R52 ;  /* 0x000000065f007c23 */ /* 0x000fe20008010834 */
[----:B--2---:R-:W-:Y:S01]  /*c0d0*/  F2FP.F16.F32.PACK_AB R6, R63, R64 ;  /* 0x000000403f06723e */ /* 0x004fe200000000ff */
[----:B------:R-:W-:Y:S02]  /*c0e0*/  FADD.FTZ R2, R2, R103 ;  /* 0x0000006702027221 */ /* 0x000fe40000010000 */
[----:B------:R-:W-:Y:S02]  /*c0f0*/  MUFU.EX2 R26, R26 ;  /* 0x0000001a001a7308 */ /* 0x000fe40000000800 */
[----:B------:R-:W-:Y:S01]  /*c100*/  FADD.FTZ R115, R115, R2 ;  /* 0x0000000273737221 */ /* 0x000fe20000010000 */
[--C-:B------:R-:W-:Y:S01]  /*c110*/  FFMA.FTZ R2, R47, UR6, -R52.reuse ;  /* 0x000000062f027c23 */ /* 0x100fe20008010834 */
[----:B------:R-:W-:-:S02]  /*c120*/  FFMA.FTZ R47, R46, UR6, -R52 ;  /* 0x000000062e2f7c23 */ /* 0x000fc40008010834 */
[----:B------:R-:W-:Y:S02]  /*c130*/  FADD.FTZ R116, R116, R115 ;  /* 0x0000007374747221 */ /* 0x000fe40000010000 */
[----:B------:R-:W2:Y:S01]  /*c140*/  MUFU.EX2 R27, R27 ;  /* 0x0000001b001b7308 */ /* 0x000ea20000000800 */
[----:B-----5:R-:W-:Y:S01]  /*c150*/  F2FP.F16.F32.PACK_AB R5, R25, R120 ;  /* 0x000000781905723e */ /* 0x020fe200000000ff */
        /* <DEDUP_REMOVED lines=12> */
[----:B------:R-:W-:Y:S01]  /*c220*/  FADD.FTZ R142, R142, R145 ;  /* 0x000000918e8e7221 */ /* 0x000fe20000010000 */
[----:B------:R-:W-:Y:S01]  /*c230*/  FADD.FTZ R13, R97, R98 ;  /* 0x00000062610d7221 */ /* 0x000fe20000010000 */
[C---:B------:R-:W-:Y:S01]  /*c240*/  HMMA.16816.F32 R28, R4.reuse, R14, R28 ;  /* 0x0000000e041c723c */ /* 0x040fe2000000181c */
[----:B------:R-:W1:Y:S01]  /*c250*/  MUFU.EX2 R59, R59 ;  /* 0x0000003b003b7308 */ /* 0x000e620000000800 */
[----:B------:R-:W-:Y:S01]  /*c260*/  FADD.FTZ R147, R147, R142 ;  /* 0x0000008e93937221 */ /* 0x000fe20000010000 */
[----:B------:R-:W-:Y:S01]  /*c270*/  FADD.FTZ R13, R96, R13 ;  /* 0x0000000d600d7221 */ /* 0x000fe20000010000 */
[----:B------:R-:W-:Y:S02]  /*c280*/  LDSM.16.MT88.4 R140, [R232+0x8c00] ;  /* 0x008c0000e88c783b */ /* 0x000fe40000004200 */
[----:B------:R-:W-:Y:S01]  /*c290*/  FADD.FTZ R144, R144, R147 ;  /* 0x0000009390907221 */ /* 0x000fe20000010000 */
[----:B------:R-:W-:Y:S01]  /*c2a0*/  FADD.FTZ R94, R94, R13 ;  /* 0x0000000d5e5e7221 */ /* 0x000fe20000010000 */
[C---:B----4-:R-:W-:Y:S01]  /*c2b0*/  HMMA.16816.F32 R136, R4.reuse, R16, R136 ;  /* 0x000000100488723c */ /* 0x050fe20000001888 */
[----:B------:R-:W-:Y:S01]  /*c2c0*/  MUFU.EX2 R32, R32 ;  /* 0x0000002000207308 */ /* 0x000fe20000000800 */
[----:B------:R-:W-:Y:S01]  /*c2d0*/  FADD.FTZ R181, R181, R144 ;  /* 0x00000090b5b57221 */ /* 0x000fe20000010000 */
[----:B------:R-:W-:Y:S01]  /*c2e0*/  FADD.FTZ R93, R93, R94 ;  /* 0x0000005e5d5d7221 */ /* 0x000fe20000010000 */
[----:B------:R-:W2:Y:S02]  /*c2f0*/  LDSM.16.MT88.4 R12, [R231+0x8000] ;  /* 0x00800000e70c783b */ /* 0x000ea40000004200 */
[----:B------:R-:W-:Y:S01]  /*c300*/  FADD.FTZ R146, R146, R181 ;  /* 0x000000b592927221 */ /* 0x000fe20000010000 */
[----:B------:R-:W-:Y:S01]  /*c310*/  FADD.FTZ R92, R92, R93 ;  /* 0x0000005d5c5c7221 */ /* 0x000fe20000010000 */
[----:B------:R-:W-:Y:S01]  /*c320*/  HMMA.16816.F32 R132, R4, R18, R132 ;  /* 0x000000120484723c */ /* 0x000fe20000001884 */
[----:B------:R-:W4:Y:S01]  /*c330*/  MUFU.EX2 R33, R33 ;  /* 0x0000002100217308 */ /* 0x000f220000000800 */
[----:B------:R-:W-:Y:S01]  /*c340*/  FADD.FTZ R173, R173, R146 ;  /* 0x00000092adad7221 */ /* 0x000fe20000010000 */
[----:B------:R-:W-:Y:S01]  /*c350*/  FADD.FTZ R87, R87, R92 ;  /* 0x0000005c57577221 */ /* 0x000fe20000010000 */
[----:B------:R-:W5:Y:S02]  /*c360*/  LDSM.16.MT88.4 R16, [R232+0x8400] ;  /* 0x00840000e810783b */ /* 0x000f640000004200 */
[----:B------:R-:W-:Y:S01]  /*c370*/  FADD.FTZ R166, R166, R173 ;  /* 0x000000ada6a67221 */ /* 0x000fe20000010000 */
[----:B------:R-:W-:Y:S01]  /*c380*/  FADD.FTZ R86, R86, R87 ;  /* 0x0000005756567221 */ /* 0x000fe20000010000 */
[----:B---3--:R-:W-:Y:S01]  /*c390*/  F2FP.F16.F32.PACK_AB R4, R61, R62 ;  /* 0x0000003e3d04723e */ /* 0x008fe200000000ff */
[----:B------:R-:W-:Y:S01]  /*c3a0*/  MUFU.EX2 R0, R0 ;  /* 0x0000000000007308 */ /* 0x000fe20000000800 */
[----:B------:R-:W-:Y:S01]  /*c3b0*/  FADD.FTZ R166, R169, R166 ;  /* 0x000000a6a9a67221 */ /* 0x000fe20000010000 */
[----:B------:R-:W-:Y:S01]  /*c3c0*/  FADD.FTZ R85, R85, R86 ;  /* 0x0000005655557221 */ /* 0x000fe20000010000 */
[----:B-1----:R-:W-:-:S02]  /*c3d0*/  F2FP.F16.F32.PACK_AB R6, R59, R60 ;  /* 0x0000003c3b06723e */ /* 0x002fc400000000ff */
        /* <DEDUP_REMOVED lines=14> */
[----:B-1----:R-:W-:Y:S01]  /*c4c0*/  F2FP.F16.F32.PACK_AB R7, R91, R0 ;  /* 0x000000005b07723e */ /* 0x002fe200000000ff */
[----:B------:R-:W-:Y:S01]  /*c4d0*/  FADD.FTZ R79, R79, R80 ;  /* 0x000000504f4f7221 */ /* 0x000fe20000010000 */
[----:B------:R-:W-:-:S03]  /*c4e0*/  FADD.FTZ R160, R160, R159 ;  /* 0x0000009fa0a07221 */ /* 0x000fc60000010000 */
[----:B------:R-:W-:Y:S01]  /*c4f0*/  FADD.FTZ R78, R78, R79 ;  /* 0x0000004f4e4e7221 */ /* 0x000fe20000010000 */
[----:B------:R-:W-:Y:S01]  /*c500*/  FADD.FTZ R155, R155, R160 ;  /* 0x000000a09b9b7221 */ /* 0x000fe20000010000 */
[----:B------:R-:W-:Y:S01]  /*c510*/  MUFU.EX2 R56, R56 ;  /* 0x0000003800387308 */ /* 0x000fe20000000800 */
[----:B------:R-:W-:Y:S01]  /*c520*/  HMMA.16816.F32 R20, R4, R8, R20 ;  /* 0x000000080414723c */ /* 0x000fe20000001814 */
[----:B------:R-:W-:Y:S01]  /*c530*/  FADD.FTZ R77, R77, R78 ;  /* 0x0000004e4d4d7221 */ /* 0x000fe20000010000 */
[----:B------:R-:W-:-:S03]  /*c540*/  FADD.FTZ R155, R152, R155 ;  /* 0x0000009b989b7221 */ /* 0x000fc60000010000 */
[----:B------:R-:W-:Y:S01]  /*c550*/  FADD.FTZ R76, R76, R77 ;  /* 0x0000004d4c4c7221 */ /* 0x000fe20000010000 */
[C---:B------:R-:W-:Y:S01]  /*c560*/  HMMA.16816.F32 R28, R4.reuse, R10, R28 ;  /* 0x0000000a041c723c */ /* 0x040fe2000000181c */
[----:B------:R-:W1:Y:S01]  /*c570*/  MUFU.EX2 R55, R55 ;  /* 0x0000003700377308 */ /* 0x000e620000000800 */
[----:B------:R-:W4:Y:S01]  /*c580*/  LDSM.16.MT88.4 R8, [R231+0x8400] ;  /* 0x00840000e708783b */ /* 0x000f220000004200 */
[----:B------:R-:W-:Y:S01]  /*c590*/  FADD.FTZ R75, R75, R76 ;  /* 0x0000004c4b4b7221 */ /* 0x000fe20000010000 */
[----:B------:R-:W-:Y:S02]  /*c5a0*/  FADD.FTZ R148, R148, R155 ;  /* 0x0000009b94947221 */ /* 0x000fe40000010000 */
[C---:B--2---:R-:W-:Y:S01]  /*c5b0*/  HMMA.16816.F32 R136, R4.reuse, R12, R136 ;  /* 0x0000000c0488723c */ /* 0x044fe20000001888 */
[----:B------:R-:W-:Y:S01]  /*c5c0*/  FADD.FTZ R74, R74, R75 ;  /* 0x0000004b4a4a7221 */ /* 0x000fe20000010000 */
[----:B------:R-:W-:Y:S01]  /*c5d0*/  FADD.FTZ R149, R149, R148 ;  /* 0x0000009495957221 */ /* 0x000fe20000010000 */
[----:B------:R-:W-:Y:S02]  /*c5e0*/  MUFU.EX2 R2, R2 ;  /* 0x0000000200027308 */ /* 0x000fe40000000800 */
[----:B------:R-:W-:Y:S01]  /*c5f0*/  FADD.FTZ R73, R73, R74 ;  /* 0x0000004a49497221 */ /* 0x000fe20000010000 */
[----:B------:R-:W-:Y:S01]  /*c600*/  HMMA.16816.F32 R132, R4, R14, R132 ;  /* 0x0000000e0484723c */ /* 0x000fe20000001884 */
[----:B------:R-:W2:Y:S01]  /*c610*/  LDSM.16.MT88.4 R12, [R232+0x8800] ;  /* 0x00880000e80c783b */ /* 0x000ea20000004200 */
[----:B------:R-:W-:Y:S01]  /*c620*/  FADD.FTZ R120, R120, R149 ;  /* 0x0000009578787221 */ /* 0x000fe20000010000 */
[----:B------:R-:W-:-:S02]  /*c630*/  FADD.FTZ R72, R72, R73 ;  /* 0x0000004948487221 */ /* 0x000fc40000010000 */
[----:B------:R-:W5:Y:S01]  /*c640*/  MUFU.EX2 R47, R47 ;  /* 0x0000002f002f7308 */ /* 0x000f620000000800 */
[----:B------:R-:W-:Y:S01]  /*c650*/  FADD.FTZ R25, R25, R120 ;  /* 0x0000007819197221 */ /* 0x000fe20000010000 */
[----:B------:R-:W-:Y:S01]  /*c660*/  FADD.FTZ R71, R71, R72 ;  /* 0x0000004847477221 */ /* 0x000fe20000010000 */
[----:B---3--:R-:W-:Y:S02]  /*c670*/  F2FP.F16.F32.PACK_AB R4, R57, R58 ;  /* 0x0000003a3904723e */ /* 0x008fe400000000ff */
[----:B-1----:R-:W-:Y:S01]  /*c680*/  F2FP.F16.F32.PACK_AB R6, R55, R56 ;  /* 0x000000383706723e */ /* 0x002fe200000000ff */
        /* <DEDUP_REMOVED lines=21> */
[----:B------:R-:W-:Y:S01]  /*c7e0*/  FADD.FTZ R47, R47, R2 ;  /* 0x000000022f2f7221 */ /* 0x000fe20000010000 */
[----:B------:R-:W-:Y:S02]  /*c7f0*/  MOV R2, R90 ;  /* 0x0000005a00027202 */ /* 0x000fe40000000f00 */
[----:B------:R-:W-:Y:S01]  /*c800*/  FADD.FTZ R62, R62, R63 ;  /* 0x0000003f3e3e7221 */ /* 0x000fe20000010000 */
[----:B------:R-:W-:Y:S01]  /*c810*/  FADD.FTZ R0, R34, R47 ;  /* 0x0000002f22007221 */ /* 0x000fe20000010000 */
[----:B------:R-:W-:Y:S01]  /*c820*/  HMMA.16816.F32 R20, R4, R16, R20 ;  /* 0x000000100414723c */ /* 0x000fe20000001814 */
[----:B------:R-:W-:Y:S01]  /*c830*/  MUFU.EX2 R51, R51 ;  /* 0x0000003300337308 */ /* 0x000fe20000000800 */
[----:B------:R-:W-:Y:S01]  /*c840*/  FADD.FTZ R61, R61, R62 ;  /* 0x0000003e3d3d7221 */ /* 0x000fe20000010000 */
[----:B------:R-:W-:-:S03]  /*c850*/  FADD.FTZ R0, R45, R0 ;  /* 0x000000002d007221 */ /* 0x000fc60000010000 */
[C---:B------:R-:W-:Y:S01]  /*c860*/  HMMA.16816.F32 R28, R4.reuse, R18, R28 ;  /* 0x00000012041c723c */ /* 0x040fe2000000181c */
[----:B------:R-:W1:Y:S01]  /*c870*/  LDSM.16.MT88.4 R16, [R231+0x8800] ;  /* 0x00880000e710783b */ /* 0x000e620000004200 */
[----:B------:R-:W-:Y:S01]  /*c880*/  FADD.FTZ R60, R60, R61 ;  /* 0x0000003d3c3c7221 */ /* 0x000fe20000010000 */
[----:B------:R-:W5:Y:S03]  /*c890*/  MUFU.EX2 R122, R122 ;  /* 0x0000007a007a7308 */ /* 0x000f660000000800 */
[----:B----4-:R-:W-:Y:S01]  /*c8a0*/  HMMA.16816.F32 R136, R4, R8, R136 ;  /* 0x000000080488723c */ /* 0x010fe20000001888 */
[----:B------:R-:W-:-:S04]  /*c8b0*/  FADD.FTZ R59, R59, R60 ;  /* 0x0000003c3b3b7221 */ /* 0x000fc80000010000 */
[----:B------:R-:W-:Y:S01]  /*c8c0*/  MUFU.EX2 R43, R43 ;  /* 0x0000002b002b7308 */ /* 0x000fe20000000800 */
[----:B------:R-:W-:Y:S01]  /*c8d0*/  HMMA.16816.F32 R132, R4, R10, R132 ;  /* 0x0000000a0484723c */ /* 0x000fe20000001884 */
[--C-:B------:R-:W-:Y:S01]  /*c8e0*/  FFMA.FTZ R8, R39, UR6, -R52.reuse ;  /* 0x0000000627087c23 */ /* 0x100fe20008010834 */
[----:B------:R-:W-:Y:S01]  /*c8f0*/  FFMA.FTZ R39, R38, UR6, -R52 ;  /* 0x0000000626277c23 */ /* 0x000fe20008010834 */
[----:B------:R-:W-:-:S04]  /*c900*/  FADD.FTZ R58, R58, R59 ;  /* 0x0000003b3a3a7221 */ /* 0x000fc80000010000 */
[----:B------:R-:W4:Y:S01]  /*c910*/  MUFU.EX2 R42, R42 ;  /* 0x0000002a002a7308 */ /* 0x000f220000000800 */
[----:B---3--:R-:W-:Y:S01]  /*c920*/  F2FP.F16.F32.PACK_AB R4, R53, R54 ;  /* 0x000000363504723e */ /* 0x008fe200000000ff */
[----:B------:R-:W-:Y:S01]  /*c930*/  FADD.FTZ R57, R57, R58 ;  /* 0x0000003a39397221 */ /* 0x000fe20000010000 */
[----:B-----5:R-:W-:-:S03]  /*c940*/  F2FP.F16.F32.PACK_AB R6, R122, R51 ;  /* 0x000000337a06723e */ /* 0x020fc600000000ff */
[----:B------:R-:W-:Y:S02]  /*c950*/  FADD.FTZ R56, R56, R57 ;  /* 0x0000003938387221 */ /* 0x000fe40000010000 */
[----:B------:R-:W-:Y:S02]  /*c960*/  MUFU.EX2 R41, R41 ;  /* 0x0000002900297308 */ /* 0x000fe40000000800 */
[----:B------:R-:W-:-:S04]  /*c970*/  FADD.FTZ R55, R55, R56 ;  /* 0x0000003837377221 */ /* 0x000fc80000010000 */
[----:B------:R-:W-:Y:S02]  /*c980*/  FADD.FTZ R54, R54, R55 ;  /* 0x0000003736367221 */ /* 0x000fe40000010000 */
[----:B------:R-:W3:Y:S01]  /*c990*/  MUFU.EX2 R40, R40 ;  /* 0x0000002800287308 */ /* 0x000ee20000000800 */
[----:B----4-:R-:W-:Y:S01]  /*c9a0*/  F2FP.F16.F32.PACK_AB R5, R42, R43 ;  /* 0x0000002b2a05723e */ /* 0x010fe200000000ff */
[----:B------:R-:W-:Y:S01]  /*c9b0*/  FADD.FTZ R43, R43, R0 ;  /* 0x000000002b2b7221 */ /* 0x000fe20000010000 */
[----:B------:R-:W-:-:S03]  /*c9c0*/  FADD.FTZ R0, R53, R54 ;  /* 0x0000003635007221 */ /* 0x000fc60000010000 */
[----:B------:R-:W-:Y:S02]  /*c9d0*/  FADD.FTZ R42, R42, R43 ;  /* 0x0000002b2a2a7221 */ /* 0x000fe40000010000 */
[----:B------:R4:W-:Y:S08]  /*c9e0*/  MUFU.EX2 R38, R8 ;  /* 0x0000000800267308 */ /* 0x0009f00000000800 */
[----:B------:R-:W-:Y:S01]  /*c9f0*/  MUFU.EX2 R24, R24 ;  /* 0x0000001800187308 */ /* 0x000fe20000000800 */
[----:B---3--:R-:W-:-:S07]  /*ca00*/  F2FP.F16.F32.PACK_AB R7, R40, R41 ;  /* 0x000000292807723e */ /* 0x008fce00000000ff */
[C---:B--2---:R-:W-:Y:S01]  /*ca10*/  HMMA.16816.F32 R20, R4.reuse, R12, R20 ;  /* 0x0000000c0414723c */ /* 0x044fe20000001814 */
[----:B----4-:R-:W2:Y:S01]  /*ca20*/  LDSM.16.MT88.4 R8, [R231+0x8c00] ;  /* 0x008c0000e708783b */ /* 0x010ea20000004200 */
[----:B------:R-:W3:Y:S04]  /*ca30*/  MUFU.EX2 R35, R35 ;  /* 0x0000002300237308 */ /* 0x000ee80000000800 */
[C---:B-1----:R-:W-:Y:S01]  /*ca40*/  HMMA.16816.F32 R136, R4.reuse, R16, R136 ;  /* 0x000000100488723c */ /* 0x042fe20000001888 */
[----:B------:R-:W-:Y:S01]  /*ca50*/  FFMA.FTZ R12, R37, UR6, -R52 ;  /* 0x00000006250c7c23 */ /* 0x000fe20008010834 */
[----:B------:R-:W-:Y:S02]  /*ca60*/  FADD.FTZ R13, R41, R42 ;  /* 0x0000002a290d7221 */ /* 0x000fe40000010000 */
[----:B------:R-:W-:Y:S02]  /*ca70*/  MUFU.EX2 R44, R44 ;  /* 0x0000002c002c7308 */ /* 0x000fe40000000800 */
[----:B------:R-:W-:Y:S01]  /*ca80*/  HMMA.16816.F32 R28, R4, R14, R28 ;  /* 0x0000000e041c723c */ /* 0x000fe2000000181c */
[----:B------:R-:W-:-:S05]  /*ca90*/  FADD.FTZ R13, R40, R13 ;  /* 0x0000000d280d7221 */ /* 0x000fca0000010000 */
        /* <DEDUP_REMOVED lines=8> */
[----:B------:R-:W-:-:S04]  /*cb20*/  FADD.FTZ R38, R38, R13 ;  /* 0x0000000d26267221 */ /* 0x000fc80000010000 */
[----:B------:R-:W-:Y:S01]  /*cb30*/  FADD.FTZ R39, R39, R38 ;  /* 0x0000002627277221 */ /* 0x000fe20000010000 */
[----:B-1----:R-:W-:-:S03]  /*cb40*/  F2FP.F16.F32.PACK_AB R7, R3, R12 ;  /* 0x0000000c0307723e */ /* 0x002fc600000000ff */
[----:B------:R-:W-:-:S04]  /*cb50*/  FADD.FTZ R12, R12, R39 ;  /* 0x000000270c0c7221 */ /* 0x000fc80000010000 */
[----:B------:R-:W-:Y:S01]  /*cb60*/  FADD.FTZ R246, R3, R12 ;  /* 0x0000000c03f67221 */ /* 0x000fe20000010000 */
[C---:B--2---:R-:W-:Y:S06]  /*cb70*/  HMMA.16816.F32 R136, R4.reuse, R8, R136 ;  /* 0x000000080488723c */ /* 0x044fec0000001888 */
        /* <DEDUP_REMOVED lines=10> */
.L_x_2288:
        /* <DEDUP_REMOVED lines=13> */
.L_x_2298:
[----:B------:R-:W-:Y:S04]  /*ccf0*/  DEPBAR.LE SB0, 0x0 ;  /* 0x000080000000791a */ /* 0x000fe80000000000 */
[----:B------:R-:W-:Y:S01]  /*cd00*/  BAR.SYNC.DEFER_BLOCKING 0x0 ;  /* 0x0000000000007b1d */ /* 0x000fe20000010000 */
[----:B------:R-:W-:Y:S02]  /*cd10*/  IADD3 R243, R243, -0x1, RZ ;  /* 0xfffffffff3f37810 */ /* 0x000fe40007ffe0ff */
[----:B------:R-:W-:Y:S02]  /*cd20*/  MOV R8, R244 ;  /* 0x000000f400087202 */ /* 0x000fe40000000f00 */
[----:B------:R-:W-:Y:S01]  /*cd30*/  MOV R0, R242 ;  /* 0x000000f200007202 */ /* 0x000fe20000000f00 */
[----:B------:R-:W-:Y:S06]  /*cd40*/  @!P6 BRA `(.L_x_2295) ;  /* 0x0000000000f4e947 */ /* 0x000fec0003800000 */
        /* <DEDUP_REMOVED lines=61> */
.L_x_2295:
        /* <DEDUP_REMOVED lines=30> */
[----:B------:R-:W4:Y:S04]  /*d300*/  LDSM.16.M88.4 R156, [R234+0x1000] ;  /* 0x00100000ea9c783b */ /* 0x000f280000000200 */
        /* <DEDUP_REMOVED lines=168> */
.L_x_2297:
        /* <DEDUP_REMOVED lines=28> */
.L_x_2296:
        /* <DEDUP_REMOVED lines=252> */
[----:B------:R-:W-:Y:S01]  /*ef10*/  FFMA.FTZ R58, R73, UR4, -R152 ;  /* 0x00000004493a7c23 */ /* 0x000fe20008010898 */
[--C-:B------:R-:W-:Y:S03]  /*ef20*/  FFMA.FTZ R61, R75, UR4, -R151.reuse ;  /* 0x000000044b3d7c23 */ /* 0x100fe60008010897 */
        /* <DEDUP_REMOVED lines=56> */
[----:B------:R-:W-:Y:S01]  /*f2b0*/  FFMA.FTZ R82, R105, UR4, -R152 ;  /* 0x0000000469527c23 */ /* 0x000fe20008010898 */
[----:B------:R-:W-:Y:S01]  /*f2c0*/  HMMA.16816.F32 R20, R24, R30, R20 ;  /* 0x0000001e1814723c */ /* 0x000fe20000001814 */
[----:B------:R-:W2:Y:S02]  /*f2d0*/  LDSM.16.MT88.4 R28, [R231+0x5800] ;  /* 0x00580000e71c783b */ /* 0x000ea40000004200 */
[----:B------:R-:W-:Y:S03]  /*f2e0*/  FFMA.FTZ R81, R106, UR4, -R151 ;  /* 0x000000046a517c23 */ /* 0x000fe60008010897 */
[----:B------:R-:W3:Y:S01]  /*f2f0*/  MUFU.EX2 R192, R192 ;  /* 0x000000c000c07308 */ /* 0x000ee20000000800 */
[----:B------:R-:W-:Y:S01]  /*f300*/  FFMA.FTZ R215, R148, R252, R215 ;  /* 0x000000fc94d77223 */ /* 0x000fe200000100d7 */
[C---:B----4-:R-:W-:Y:S05]  /*f310*/  HMMA.16816.F32 R8, R32.reuse, R36, R8 ;  /* 0x000000242008723c */ /* 0x050fea0000001808 */
[----:B------:R-:W-:Y:S03]  /*f320*/  F2FP.F16.F32.PACK_AB R24, R197, R198 ;  /* 0x000000c6c518723e */ /* 0x000fe600000000ff */
[----:B------:R-:W-:Y:S01]  /*f330*/  MUFU.EX2 R194, R194 ;  /* 0x000000c200c27308 */ /* 0x000fe20000000800 */
[C---:B------:R-:W-:Y:S01]  /*f340*/  HMMA.16816.F32 R12, R32.reuse, R38, R12 ;  /* 0x00000026200c723c */ /* 0x040fe2000000180c */
[----:B------:R-:W4:Y:S02]  /*f350*/  LDSM.16.MT88.4 R36, [R232+0x5c00] ;  /* 0x005c0000e824783b */ /* 0x000f240000004200 */
[----:B-1----:R-:W-:Y:S01]  /*f360*/  F2FP.F16.F32.PACK_AB R25, R196, R199 ;  /* 0x000000c7c419723e */ /* 0x002fe200000000ff */
[----:B------:R-:W-:Y:S02]  /*f370*/  FADD.FTZ R74, R213, R215 ;  /* 0x000000d7d54a7221 */ /* 0x000fe40000010000 */
[C---:B-----5:R-:W-:Y:S03]  /*f380*/  HMMA.16816.F32 R16, R32.reuse, R40, R16 ;  /* 0x000000282010723c */ /* 0x060fe60000001810 */
[----:B------:R-:W1:Y:S02]  /*f390*/  MUFU.EX2 R193, R193 ;  /* 0x000000c100c17308 */ /* 0x000e640000000800 */
[----:B---3--:R-:W-:Y:S01]  /*f3a0*/  F2FP.F16.F32.PACK_AB R26, R192, R195 ;  /* 0x000000c3c01a723e */ /* 0x008fe200000000ff */
[----:B------:R-:W-:Y:S01]  /*f3b0*/  HMMA.16816.F32 R20, R32, R42, R20 ;  /* 0x0000002a2014723c */ /* 0x000fe20000001814 */
[----:B------:R-:W3:Y:S06]  /*f3c0*/  LDSM.16.MT88.4 R40, [R231+0x5c00] ;  /* 0x005c0000e728783b */ /* 0x000eec0000004200 */
[----:B------:R-:W-:Y:S01]  /*f3d0*/  MUFU.EX2 R191, R191 ;  /* 0x000000bf00bf7308 */ /* 0x000fe20000000800 */
[----:B------:R-:W-:Y:S03]  /*f3e0*/  FADD.FTZ R211, R211, R74 ;  /* 0x0000004ad3d37221 */ /* 0x000fe60000010000 */
[----:B------:R-:W-:Y:S01]  /*f3f0*/  FFMA.FTZ R74, R97, UR4, -R152 ;  /* 0x00000004614a7c23 */ /* 0x000fe20008010898 */
[----:B------:R-:W-:Y:S01]  /*f400*/  FADD.FTZ R33, R212, R214 ;  /* 0x000000d6d4217221 */ /* 0x000fe20000010000 */
[----:B------:R-:W-:Y:S04]  /*f410*/  FFMA.FTZ R91, R116, UR4, -R152 ;  /* 0x00000004745b7c23 */ /* 0x000fe80008010898 */
        /* <DEDUP_REMOVED lines=33> */
[----:B------:R-:W-:Y:S03]  /*f630*/  FFMA.FTZ R78, R101, UR4, -R152 ;  /* 0x00000004654e7c23 */ /* 0x000fe60008010898 */
[----:B------:R-:W1:Y:S01]  /*f640*/  MUFU.EX2 R186, R186 ;  /* 0x000000ba00ba7308 */ /* 0x000e620000000800 */
[----:B-----5:R-:W-:Y:S01]  /*f650*/  F2FP.F16.F32.PACK_AB R34, R184, R189 ;  /* 0x000000bdb822723e */ /* 0x020fe200000000ff */
[----:B------:R-:W-:Y:S01]  /*f660*/  FADD.FTZ R192, R192, R195 ;  /* 0x000000c3c0c07221 */ /* 0x000fe20000010000 */
[----:B------:R-:W-:Y:S01]  /*f670*/  FADD.FTZ R202, R202, R201 ;  /* 0x000000c9caca7221 */ /* 0x000fe20000010000 */
[--C-:B------:R-:W-:Y:S01]  /*f680*/  FFMA.FTZ R122, R122, UR4, -R151.reuse ;  /* 0x000000047a7a7c23 */ /* 0x100fe20008010897 */
[--C-:B------:R-:W-:Y:S01]  /*f690*/  FFMA.FTZ R126, R126, UR4, -R151.reuse ;  /* 0x000000047e7e7c23 */ /* 0x100fe20008010897 */
[----:B------:R-:W-:Y:S01]  /*f6a0*/  FADD.FTZ R191, R191, R192 ;  /* 0x000000c0bfbf7221 */ /* 0x000fe20000010000 */
[----:B------:R-:W-:Y:S03]  /*f6b0*/  FADD.FTZ R199, R199, R202 ;  /* 0x000000cac7c77221 */ /* 0x000fe60000010000 */
[----:B------:R-:W5:Y:S01]  /*f6c0*/  MUFU.EX2 R182, R182 ;  /* 0x000000b600b67308 */ /* 0x000f620000000800 */
[----:B------:R-:W-:Y:S01]  /*f6d0*/  FFMA.FTZ R127, R127, UR4, -R151 ;  /* 0x000000047f7f7c23 */ /* 0x000fe20008010897 */
[----:B------:R-:W-:Y:S01]  /*f6e0*/  FADD.FTZ R188, R188, R191 ;  /* 0x000000bfbcbc7221 */ /* 0x000fe20000010000 */
[----:B------:R-:W-:Y:S01]  /*f6f0*/  FADD.FTZ R199, R196, R199 ;  /* 0x000000c7c4c77221 */ /* 0x000fe20000010000 */
[--C-:B------:R-:W-:Y:S01]  /*f700*/  FFMA.FTZ R124, R124, UR4, -R152.reuse ;  /* 0x000000047c7c7c23 */ /* 0x100fe20008010898 */
[----:B------:R-:W-:Y:S01]  /*f710*/  FFMA.FTZ R125, R125, UR4, -R152 ;  /* 0x000000047d7d7c23 */ /* 0x000fe20008010898 */
[----:B------:R-:W-:Y:S01]  /*f720*/  FADD.FTZ R189, R189, R188 ;  /* 0x000000bcbdbd7221 */ /* 0x000fe20000010000 */
[----:B------:R-:W-:Y:S03]  /*f730*/  FADD.FTZ R194, R194, R199 ;  /* 0x000000c7c2c27221 */ /* 0x000fe60000010000 */
[----:B------:R-:W3:Y:S01]  /*f740*/  MUFU.EX2 R181, R181 ;  /* 0x000000b500b57308 */ /* 0x000ee20000000800 */
[----:B-1----:R-:W-:Y:S01]  /*f750*/  F2FP.F16.F32.PACK_AB R35, R186, R185 ;  /* 0x000000b9ba23723e */ /* 0x002fe200000000ff */
[----:B------:R-:W-:Y:S01]  /*f760*/  FADD.FTZ R189, R184, R189 ;  /* 0x000000bdb8bd7221 */ /* 0x000fe20000010000 */
[----:B------:R-:W-:Y:S04]  /*f770*/  FADD.FTZ R193, R193, R194 ;  /* 0x000000c2c1c17221 */ /* 0x000fe80000010000 */
[----:B------:R-:W-:Y:S03]  /*f780*/  FADD.FTZ R190, R190, R193 ;  /* 0x000000c1bebe7221 */ /* 0x000fe60000010000 */
[----:B------:R-:W-:Y:S01]  /*f790*/  MUFU.EX2 R183, R183 ;  /* 0x000000b700b77308 */ /* 0x000fe20000000800 */
[C---:B----4-:R-:W-:Y:S05]  /*f7a0*/  HMMA.16816.F32 R8, R32.reuse, R36, R8 ;  /* 0x000000242008723c */ /* 0x050fea0000001808 */
[----:B-----5:R-:W-:Y:S01]  /*f7b0*/  FADD.FTZ R84, R182, R189 ;  /* 0x000000bdb6547221 */ /* 0x020fe20000010000 */
[C---:B------:R-:W-:Y:S03]  /*f7c0*/  HMMA.16816.F32 R12, R32.reuse, R38, R12 ;  /* 0x00000026200c723c */ /* 0x040fe6000000180c */
[----:B------:R-:W1:Y:S01]  /*f7d0*/  MUFU.EX2 R180, R180 ;  /* 0x000000b400b47308 */ /* 0x000e620000000800 */
[----:B------:R-:W4:Y:S01]  /*f7e0*/  LDSM.16.MT88.4 R36, [R232+0x6400] ;  /* 0x00640000e824783b */ /* 0x000f220000004200 */
[C---:B---3--:R-:W-:Y:S01]  /*f7f0*/  F2FP.F16.F32.PACK_AB R24, R181.reuse, R182 ;  /* 0x000000b6b518723e */ /* 0x048fe200000000ff */
[C---:B------:R-:W-:Y:S07]  /*f800*/  HMMA.16816.F32 R16, R32.reuse, R40, R16 ;  /* 0x000000282010723c */ /* 0x040fee0000001810 */
        /* <DEDUP_REMOVED lines=9> */
[----:B------:R-:W-:Y:S04]  /*f8a0*/  FADD.FTZ R186, R186, R185 ;  /* 0x000000b9baba7221 */ /* 0x000fe80000010000 */
[----:B------:R-:W-:Y:S04]  /*f8b0*/  FADD.FTZ R183, R183, R186 ;  /* 0x000000bab7b77221 */ /* 0x000fe80000010000 */
[----:B------:R-:W1:Y:S01]  /*f8c0*/  MUFU.EX2 R177, R177 ;  /* 0x000000b100b17308 */ /* 0x000e620000000800 */
[----:B-----5:R-:W-:Y:S01]  /*f8d0*/  F2FP.F16.F32.PACK_AB R26, R174, R179 ;  /* 0x000000b3ae1a723e */ /* 0x020fe200000000ff */
[----:B------:R-:W-:Y:S01]  /*f8e0*/  FADD.FTZ R179, R179, R84 ;  /* 0x00000054b3b37221 */ /* 0x000fe20000010000 */
[----:B------:R-:W-:Y:S01]  /*f8f0*/  FFMA.FTZ R84, R107, UR4, -R151 ;  /* 0x000000046b547c23 */ /* 0x000fe20008010897 */
[----:B------:R-:W-:Y:S02]  /*f900*/  FADD.FTZ R183, R180, R183 ;  /* 0x000000b7b4b77221 */ /* 0x000fe40000010000 */
        /* <DEDUP_REMOVED lines=10> */
[----:B------:R-:W3:Y:S01]  /*f9b0*/  LDSM.16.MT88.4 R44, [R232+0x6800] ;  /* 0x00680000e82c783b */ /* 0x000ee20000004200 */
[C---:B-----5:R-:W-:Y:S01]  /*f9c0*/  F2FP.F16.F32.PACK_AB R32, R172.reuse, R175 ;  /* 0x000000afac20723e */ /* 0x060fe200000000ff */
[C---:B--2---:R-:W-:Y:S07]  /*f9d0*/  HMMA.16816.F32 R16, R24.reuse, R28, R16 ;  /* 0x0000001c1810723c */ /* 0x044fee0000001810 */
[----:B------:R-:W-:Y:S01]  /*f9e0*/  MUFU.EX2 R173, R173 ;  /* 0x000000ad00ad7308 */ /* 0x000fe20000000800 */
[----:B------:R-:W-:Y:S01]  /*f9f0*/  FADD.FTZ R175, R175, R174 ;  /* 0x000000aeafaf7221 */ /* 0x000fe20000010000 */
[----:B------:R-:W-:Y:S01]  /*fa00*/  HMMA.16816.F32 R20, R24, R30, R20 ;  /* 0x0000001e1814723c */ /* 0x000fe20000001814 */
[----:B------:R-:W2:Y:S07]  /*fa10*/  LDSM.16.MT88.4 R28, [R231+0x6800] ;  /* 0x00680000e71c783b */ /* 0x000eae0000004200 */
[----:B------:R-:W5:Y:S03]  /*fa20*/  MUFU.EX2 R168, R168 ;  /* 0x000000a800a87308 */ /* 0x000f660000000800 */
[C---:B-1----:R-:W-:Y:S01]  /*fa30*/  F2FP.F16.F32.PACK_AB R33, R171.reuse, R176 ;  /* 0x000000b0ab21723e */ /* 0x042fe200000000ff */
[----:B------:R-:W-:Y:S01]  /*fa40*/  FADD.FTZ R172, R172, R175 ;  /* 0x000000afacac7221 */ /* 0x000fe20000010000 */
[----:B------:R-:W-:Y:S04]  /*fa50*/  FADD.FTZ R176, R176, R177 ;  /* 0x000000b1b0b07221 */ /* 0x000fe80000010000 */
[----:B------:R-:W-:Y:S01]  /*fa60*/  FADD.FTZ R176, R171, R176 ;  /* 0x000000b0abb07221 */ /* 0x000fe20000010000 */
[----:B------:R-:W-:Y:S10]  /*fa70*/  MUFU.EX2 R169, R169 ;  /* 0x000000a900a97308 */ /* 0x000ff40000000800 */
[----:B------:R-:W1:Y:S01]  /*fa80*/  MUFU.EX2 R170, R170 ;  /* 0x000000aa00aa7308 */ /* 0x000e620000000800 */
[C---:B-----5:R-:W-:Y:S01]  /*fa90*/  F2FP.F16.F32.PACK_AB R34, R168.reuse, R173 ;  /* 0x000000ada822723e */ /* 0x060fe200000000ff */
[----:B------:R-:W-:Y:S04]  /*faa0*/  FADD.FTZ R173, R173, R172 ;  /* 0x000000acadad7221 */ /* 0x000fe80000010000 */
[----:B------:R-:W-:Y:S04]  /*fab0*/  FADD.FTZ R173, R168, R173 ;  /* 0x000000ada8ad7221 */ /* 0x000fe80000010000 */
[----:B------:R-:W5:Y:S10]  /*fac0*/  MUFU.EX2 R166, R166 ;  /* 0x000000a600a67308 */ /* 0x000f740000000800 */
[----:B------:R-:W3:Y:S01]  /*fad0*/  MUFU.EX2 R165, R165 ;  /* 0x000000a500a57308 */ /* 0x000ee20000000800 */
[C---:B-1----:R-:W-:Y:S01]  /*fae0*/  F2FP.F16.F32.PACK_AB R35, R170.reuse, R169 ;  /* 0x000000a9aa23723e */ /* 0x042fe200000000ff */
[----:B------:R-:W-:Y:S04]  /*faf0*/  FADD.FTZ R169, R169, R176 ;  /* 0x000000b0a9a97221 */ /* 0x000fe80000010000 */
[----:B------:R-:W-:Y:S04]  /*fb00*/  FADD.FTZ R170, R170, R169 ;  /* 0x000000a9aaaa7221 */ /* 0x000fe80000010000 */
        /* <DEDUP_REMOVED lines=13> */
[C---:B-1----:R-:W-:Y:S01]  /*fbe0*/  F2FP.F16.F32.PACK_AB R25, R164.reuse, R167 ;  /* 0x000000a7a419723e */ /* 0x042fe200000000ff */
[----:B------:R-:W-:Y:S04]  /*fbf0*/  FADD.FTZ R167, R167, R170 ;  /* 0x000000aaa7a77221 */ /* 0x000fe80000010000 */
[----:B------:R-:W-:Y:S02]  /*fc00*/  FADD.FTZ R167, R164, R167 ;  /* 0x000000a7a4a77221 */ /* 0x000fe40000010000 */
[----:B------:R-:W-:Y:S10]  /*fc10*/  MUFU.EX2 R162, R162 ;  /* 0x000000a200a27308 */ /* 0x000ff40000000800 */
[----:B------:R-:W1:Y:S01]  /*fc20*/  MUFU.EX2 R161, R161 ;  /* 0x000000a100a17308 */ /* 0x000e620000000800 */
[C---:B-----5:R-:W-:Y:S01]  /*fc30*/  F2FP.F16.F32.PACK_AB R26, R158.reuse, R163 ;  /* 0x000000a39e1a723e */ /* 0x060fe200000000ff */
[----:B------:R-:W-:Y:S01]  /*fc40*/  FADD.FTZ R163, R163, R90 ;  /* 0x0000005aa3a37221 */ /* 0x000fe20000010000 */
[----:B------:R-:W-:Y:S03]  /*fc50*/  FFMA.FTZ R90, R113, UR4, -R152 ;  /* 0x00000004715a7c23 */ /* 0x000fe60008010898 */
        /* <DEDUP_REMOVED lines=61> */
[----:B------:R-:W-:Y:S01]  /*10030*/  FADD.FTZ R25, R153, R160 ;  /* 0x000000a099197221 */ /* 0x000fe20000010000 */
[----:B------:R-:W-:Y:S03]  /*10040*/  FFMA.FTZ R68, R117, UR4, -R152 ;  /* 0x0000000475447c23 */ /* 0x000fe60008010898 */
[----:B------:R-:W-:Y:S02]  /*10050*/  FADD.FTZ R25, R154, R25 ;  /* 0x000000199a197221 */ /* 0x000fe40000010000 */
[----:B------:R-:W-:Y:S02]  /*10060*/  MUFU.EX2 R49, R49 ;  /* 0x0000003100317308 */ /* 0x000fe40000000800 */
[----:B------:R-:W-:Y:S01]  /*10070*/  FADD.FTZ R94, R70, R25 ;  /* 0x00000019465e7221 */ /* 0x000fe20000010000 */
[----:B------:R-:W-:Y:S07]  /*10080*/  FADD.FTZ R70, R67, R24 ;  /* 0x0000001843467221 */ /* 0x000fee0000010000 */
[----:B------:R-:W1:Y:S01]  /*10090*/  MUFU.EX2 R52, R52 ;  /* 0x0000003400347308 */ /* 0x000e620000000800 */
[----:B-----5:R-:W-:Y:S01]  /*100a0*/  F2FP.F16.F32.PACK_AB R34, R7, R54 ;  /* 0x000000360722723e */ /* 0x020fe200000000ff */
[----:B------:R-:W-:Y:S08]  /*100b0*/  FADD.FTZ R63, R63, R70 ;  /* 0x000000463f3f7221 */ /* 0x000ff00000010000 */
        /* <DEDUP_REMOVED lines=25> */
[----:B-----5:R-:W-:Y:S01]  /*10250*/  F2FP.F16.F32.PACK_AB R26, R55, R50 ;  /* 0x00000032371a723e */ /* 0x020fe200000000ff */
[----:B------:R-:W-:Y:S08]  /*10260*/  FADD.FTZ R60, R53, R60 ;  /* 0x0000003c353c7221 */ /* 0x000ff00000010000 */
        /* <DEDUP_REMOVED lines=38> */
[----:B------:R-:W-:Y:S08]  /*104d0*/  FADD.FTZ R74, R74, R71 ;  /* 0x000000474a4a7221 */ /* 0x000ff00000010000 */
[----:B------:R-:W-:Y:S01]  /*104e0*/  MUFU.EX2 R80, R80 ;  /* 0x0000005000507308 */ /* 0x000fe20000000800 */
[C---:B----4-:R-:W-:Y:S06]  /*104f0*/  HMMA.16816.F32 R8, R32.reuse, R36, R8 ;  /* 0x000000242008723c */ /* 0x050fec0000001808 */
[C---:B------:R-:W-:Y:S03]  /*10500*/  HMMA.16816.F32 R12, R32.reuse, R38, R12 ;  /* 0x00000026200c723c */ /* 0x040fe6000000180c */
[----:B------:R-:W1:Y:S01]  /*10510*/  MUFU.EX2 R77, R77 ;  /* 0x0000004d004d7308 */ /* 0x000e620000000800 */
[----:B------:R-:W4:Y:S01]  /*10520*/  LDSM.16.MT88.4 R36, [R232+0x8400] ;  /* 0x00840000e824783b */ /* 0x000f220000004200 */
[C---:B-----5:R-:W-:Y:S01]  /*10530*/  F2FP.F16.F32.PACK_AB R24, R78.reuse, R75 ;  /* 0x0000004b4e18723e */ /* 0x060fe200000000ff */
[C---:B---3--:R-:W-:Y:S07]  /*10540*/  HMMA.16816.F32 R16, R32.reuse, R40, R16 ;  /* 0x000000282010723c */ /* 0x048fee0000001810 */
[----:B------:R-:W-:Y:S01]  /*10550*/  MUFU.EX2 R79, R79 ;  /* 0x0000004f004f7308 */ /* 0x000fe20000000800 */
[----:B------:R-:W-:Y:S01]  /*10560*/  FADD.FTZ R75, R75, R74 ;  /* 0x0000004a4b4b7221 */ /* 0x000fe20000010000 */
[----:B------:R-:W-:Y:S01]  /*10570*/  HMMA.16816.F32 R20, R32, R42, R20 ;  /* 0x0000002a2014723c */ /* 0x000fe20000001814 */
[----:B------:R-:W3:Y:S07]  /*10580*/  LDSM.16.MT88.4 R40, [R231+0x8400] ;  /* 0x00840000e728783b */ /* 0x000eee0000004200 */
        /* <DEDUP_REMOVED lines=40> */
[C---:B-1----:R-:W-:Y:S01]  /*10810*/  F2FP.F16.F32.PACK_AB R35, R92.reuse, R89 ;  /* 0x000000595c23723e */ /* 0x042fe200000000ff */
[----:B------:R-:W-:Y:S04]  /*10820*/  FADD.FTZ R89, R89, R88 ;  /* 0x0000005859597221 */ /* 0x000fe80000010000 */
[----:B------:R-:W-:Y:S04]  /*10830*/  FADD.FTZ R92, R92, R89 ;  /* 0x000000595c5c7221 */ /* 0x000fe80000010000 */
        /* <DEDUP_REMOVED lines=12> */
[--C-:B------:R-:W-:Y:S01]  /*10900*/  FFMA.FTZ R36, R128, UR4, -R152.reuse ;  /* 0x0000000480247c23 */ /* 0x100fe20008010898 */
[----:B------:R-:W-:Y:S01]  /*10910*/  FFMA.FTZ R151, R131, UR4, -R151 ;  /* 0x0000000483977c23 */ /* 0x000fe20008010897 */
[----:B------:R-:W-:Y:S01]  /*10920*/  FFMA.FTZ R152, R129, UR4, -R152 ;  /* 0x0000000481987c23 */ /* 0x000fe20008010898 */
[----:B------:R-:W-:Y:S03]  /*10930*/  FADD.FTZ R91, R91, R90 ;  /* 0x0000005a5b5b7221 */ /* 0x000fe60000010000 */
[----:B------:R-:W-:Y:S01]  /*10940*/  MUFU.EX2 R7, R122 ;  /* 0x0000007a00077308 */ /* 0x000fe20000000800 */
[----:B------:R-:W-:Y:S01]  /*10950*/  FADD.FTZ R65, R65, R92 ;  /* 0x0000005c41417221 */ /* 0x000fe20000010000 */
[----:B------:R-:W-:Y:S03]  /*10960*/  FADD.FTZ R91, R68, R91 ;  /* 0x0000005b445b7221 */ /* 0x000fe60000010000 */
[----:B------:R-:W-:Y:S05]  /*10970*/  FADD.FTZ R58, R58, R65 ;  /* 0x000000413a3a7221 */ /* 0x000fea0000010000 */
[----:B------:R-:W1:Y:S01]  /*10980*/  MUFU.EX2 R6, R6 ;  /* 0x0000000600067308 */ /* 0x000e620000000800 */
[C---:B----4-:R-:W-:Y:S01]  /*10990*/  F2FP.F16.F32.PACK_AB R26, R53.reuse, R56 ;  /* 0x00000038351a723e */ /* 0x050fe200000000ff */
[----:B------:R-:W-:Y:S04]  /*109a0*/  FADD.FTZ R56, R56, R91 ;  /* 0x0000005b38387221 */ /* 0x000fe80000010000 */
[----:B------:R-:W-:Y:S04]  /*109b0*/  FADD.FTZ R56, R53, R56 ;  /* 0x0000003835387221 */ /* 0x000fe80000010000 */
[----:B------:R-:W-:Y:S10]  /*109c0*/  MUFU.EX2 R5, R124 ;  /* 0x0000007c00057308 */ /* 0x000ff40000000800 */
[----:B------:R-:W4:Y:S01]  /*109d0*/  MUFU.EX2 R48, R125 ;  /* 0x0000007d00307308 */ /* 0x000f220000000800 */
[C---:B-1----:R-:W-:Y:S01]  /*109e0*/  F2FP.F16.F32.PACK_AB R27, R6.reuse, R7 ;  /* 0x00000007061b723e */ /* 0x042fe200000000ff */
[----:B------:R-:W-:Y:S04]  /*109f0*/  FADD.FTZ R7, R7, R58 ;  /* 0x0000003a07077221 */ /* 0x000fe80000010000 */
[----:B------:R-:W-:Y:S04]  /*10a00*/  FADD.FTZ R6, R6, R7 ;  /* 0x0000000706067221 */ /* 0x000fe80000010000 */
[----:B------:R-:W-:Y:S01]  /*10a10*/  MUFU.EX2 R3, R126 ;  /* 0x0000007e00037308 */ /* 0x000fe20000000800 */
[C---:B------:R-:W-:Y:S06]  /*10a20*/  HMMA.16816.F32 R8, R24.reuse, R44, R8 ;  /* 0x0000002c1808723c */ /* 0x040fec0000001808 */
[C---:B------:R-:W-:Y:S03]  /*10a30*/  HMMA.16816.F32 R12, R24.reuse, R46, R12 ;  /* 0x0000002e180c723c */ /* 0x040fe6000000180c */
[----:B------:R-:W1:Y:S02]  /*10a40*/  MUFU.EX2 R50, R127 ;  /* 0x0000007f00327308 */ /* 0x000e640000000800 */
[----:B----4-:R-:W-:Y:S01]  /*10a50*/  F2FP.F16.F32.PACK_AB R132, R48, R5 ;  /* 0x000000053084723e */ /* 0x010fe200000000ff */
[C---:B--2---:R-:W-:Y:S07]  /*10a60*/  HMMA.16816.F32 R16, R24.reuse, R28, R16 ;  /* 0x0000001c1810723c */ /* 0x044fee0000001810 */
[----:B------:R-:W-:Y:S01]  /*10a70*/  MUFU.EX2 R36, R36 ;  /* 0x0000002400247308 */ /* 0x000fe20000000800 */
[----:B------:R-:W-:Y:S01]  /*10a80*/  FADD.FTZ R5, R5, R56 ;  /* 0x0000003805057221 */ /* 0x000fe20000010000 */
[----:B------:R-:W-:Y:S08]  /*10a90*/  HMMA.16816.F32 R20, R24, R30, R20 ;  /* 0x0000001e1814723c */ /* 0x000ff00000001814 */
[----:B------:R-:W2:Y:S03]  /*10aa0*/  MUFU.EX2 R37, R152 ;  /* 0x0000009800257308 */ /* 0x000ea60000000800 */
[----:B-1----:R-:W-:Y:S01]  /*10ab0*/  F2FP.F16.F32.PACK_AB R133, R50, R3 ;  /* 0x000000033285723e */ /* 0x002fe200000000ff */
[----:B------:R-:W-:Y:S01]  /*10ac0*/  FADD.FTZ R3, R3, R6 ;  /* 0x0000000603037221 */ /* 0x000fe20000010000 */
[----:B------:R-:W-:Y:S03]  /*10ad0*/  FADD.FTZ R5, R48, R5 ;  /* 0x0000000530057221 */ /* 0x000fe60000010000 */
[----:B------:R-:W-:Y:S02]  /*10ae0*/  FADD.FTZ R3, R50, R3 ;  /* 0x0000000332037221 */ /* 0x000fe40000010000 */
[----:B------:R-:W-:Y:S10]  /*10af0*/  MUFU.EX2 R38, R38 ;  /* 0x0000002600267308 */ /* 0x000ff40000000800 */
[----:B------:R-:W1:Y:S01]  /*10b00*/  MUFU.EX2 R151, R151 ;  /* 0x0000009700977308 */ /* 0x000e620000000800 */
[C---:B--2---:R-:W-:Y:S01]  /*10b10*/  F2FP.F16.F32.PACK_AB R134, R37.reuse, R36 ;  /* 0x000000242586723e */ /* 0x044fe200000000ff */
[----:B------:R-:W-:Y:S04]  /*10b20*/  FADD.FTZ R36, R36, R5 ;  /* 0x0000000524247221 */ /* 0x000fe80000010000 */
[----:B------:R-:W-:Y:S01]  /*10b30*/  FADD.FTZ R252, R37, R36 ;  /* 0x0000002425fc7221 */ /* 0x000fe20000010000 */
[C---:B-1----:R-:W-:Y:S01]  /*10b40*/  F2FP.F16.F32.PACK_AB R135, R151.reuse, R38 ;  /* 0x000000269787723e */ /* 0x042fe200000000ff */
[----:B------:R-:W-:Y:S01]  /*10b50*/  FADD.FTZ R38, R38, R3 ;  /* 0x0000000326267221 */ /* 0x000fe20000010000 */
[----:B------:R-:W-:Y:S03]  /*10b60*/  MOV R3, R0 ;  /* 0x0000000000037202 */ /* 0x000fe60000000f00 */
[----:B------:R-:W-:Y:S02]  /*10b70*/  FADD.FTZ R246, R151, R38 ;  /* 0x0000002697f67221 */ /* 0x000fe40000010000 */
[C---:B------:R-:W-:Y:S06]  /*10b80*/  HMMA.16816.F32 R144, R132.reuse, R140, R8 ;  /* 0x0000008c8490723c */ /* 0x040fec0000001808 */
[C---:B------:R-:W-:Y:S06]  /*10b90*/  HMMA.16816.F32 R140, R132.reuse, R142, R12 ;  /* 0x0000008e848c723c */ /* 0x040fec000000180c */
[C---:B---3--:R-:W-:Y:S06]  /*10ba0*/  HMMA.16816.F32 R136, R132.reuse, R32, R16 ;  /* 0x000000208488723c */ /* 0x048fec0000001810 */
[----:B------:R-:W-:Y:S01]  /*10bb0*/  HMMA.16816.F32 R132, R132, R34, R20 ;  /* 0x000000228484723c */ /* 0x000fe20000001814 */
[----:B------:R-:W-:Y:S11]  /*10bc0*/  @!UPT UIADD3 URZ, URZ, URZ, URZ ;  /* 0x0000003f3f3ff290 */ /* 0x000ff6000fffe03f */
[----:B------:R-:W-:Y:S01]  /*10bd0*/  @!UPT UIADD3 URZ, URZ, URZ, URZ ;  /* 0x0000003f3f3ff290 */ /* 0x000fe2000fffe03f */
[----:B------:R-:W-:Y:S11]  /*10be0*/  @P0 BRA `(.L_x_2298) ;  /* 0xffffffc000400947 */ /* 0x000ff6000383ffff */
.L_x_2294:
[----:B------:R-:W1:Y:S01]  /*10bf0*/  SHFL.BFLY PT, R3, R246, 0x2, 0x1f ;  /* 0x0c401f00f6037f89 */ /* 0x000e6200000e0000 */
[----:B------:R-:W2:Y:S01]  /*10c00*/  S2UR UR5, SR_CgaCtaId ;  /* 0x00000000000579c3 */ /* 0x000ea20000008800 */
[----:B------:R-:W-:Y:S01]  /*10c10*/  IMAD.MOV.U32 R11, RZ, RZ, 0x3f800000 ;  /* 0x3f800000ff0b7424 */ /* 0x000fe200078e00ff */
[----:B------:R-:W-:Y:S01]  /*10c20*/  UMOV UR4, 0x400 ;  /* 0x0000040000047882 */ /* 0x000fe20000000000 */
[----:B------:R-:W3:Y:S01]  /*10c30*/  SHFL.BFLY PT, R5, R252, 0x2, 0x1f ;  /* 0x0c401f00fc057f89 */ /* 0x000ee200000e0000 */
[----:B------:R-:W-:Y:S01]  /*10c40*/  IMAD.MOV.U32 R10, RZ, RZ, 0x3f800000 ;  /* 0x3f800000ff0a7424 */ /* 0x000fe200078e00ff */
[----:B------:R-:W-:Y:S01]  /*10c50*/  BSSY B0, `(.L_x_2299) ;  /* 0x000009b000007945 */ /* 0x000fe20003800000 */
[----:B------:R-:W4:Y:S01]  /*10c60*/  S2R R7, SR_TID.X ;  /* 0x0000000000077919 */ /* 0x000f220000002100 */
[----:B------:R-:W5:Y:S01]  /*10c70*/  S2R R16, SR_TID.X ;  /* 0x0000000000107919 */ /* 0x000f620000002100 */
[----:B------:R-:W-:Y:S01]  /*10c80*/  BAR.SYNC.DEFER_BLOCKING 0x0 ;  /* 0x0000000000007b1d */ /* 0x000fe20000010000 */
[----:B-1----:R-:W-:Y:S01]  /*10c90*/  FADD.FTZ R3, R3, R246 ;  /* 0x000000f603037221 */ /* 0x002fe20000010000 */
[----:B--2---:R-:W-:-:S06]  /*10ca0*/  ULEA UR5, UR5, UR4, 0x18 ;  /* 0x0000000405057291 */ /* 0x004fcc000f8ec03f */
[----:B------:R-:W1:Y:S01]  /*10cb0*/  S2UR UR4, SR_CTAID.Z ;  /* 0x00000000000479c3 */ /* 0x000e620000002700 */
[----:B---3--:R-:W-:Y:S01]  /*10cc0*/  FADD.FTZ R4, R5, R252 ;  /* 0x000000fc05047221 */ /* 0x008fe20000010000 */
[----:B------:R-:W2:Y:S04]  /*10cd0*/  SHFL.BFLY PT, R8, R3, 0x1, 0x1f ;  /* 0x0c201f0003087f89 */ /* 0x000ea800000e0000 */
[----:B------:R-:W3:Y:S01]  /*10ce0*/  SHFL.BFLY PT, R9, R4, 0x1, 0x1f ;  /* 0x0c201f0004097f89 */ /* 0x000ee200000e0000 */
[----:B----4-:R-:W-:-:S04]  /*10cf0*/  SHF.R.S32.HI R6, RZ, 0x1f, R7 ;  /* 0x0000001fff067819 */ /* 0x010fc80000011407 */
[CC--:B------:R-:W-:Y:S02]  /*10d00*/  LEA.HI R15, R6.reuse, R7.reuse, RZ, 0x2 ;  /* 0x00000007060f7211 */ /* 0x0c0fe400078f10ff */
[----:B------:R-:W-:Y:S02]  /*10d10*/  LEA.HI R5, R6, R7, RZ, 0x5 ;  /* 0x0000000706057211 */ /* 0x000fe400078f28ff */
[----:B------:R-:W-:Y:S02]  /*10d20*/  LOP3.LUT R12, R15, 0xfffffffc, RZ, 0xc0, !PT ;  /* 0xfffffffc0f0c7812 */ /* 0x000fe400078ec0ff */
[----:B------:R-:W-:Y:S02]  /*10d30*/  SHF.R.S32.HI R15, RZ, 0x2, R15 ;  /* 0x00000002ff0f7819 */ /* 0x000fe4000001140f */
[----:B------:R-:W-:Y:S01]  /*10d40*/  SHF.R.S32.HI R14, RZ, 0x5, R5 ;  /* 0x00000005ff0e7819 */ /* 0x000fe20000011405 */
[----:B--2---:R-:W-:Y:S01]  /*10d50*/  FADD.FTZ R8, R3, R8 ;  /* 0x0000000803087221 */ /* 0x004fe20000010000 */
[----:B-----5:R-:W-:Y:S01]  /*10d60*/  SHF.R.S32.HI R3, RZ, 0x1f, R16 ;  /* 0x0000001fff037819 */ /* 0x020fe20000011410 */
[----:B------:R-:W-:Y:S01]  /*10d70*/  IMAD.IADD R17, R7, 0x1, -R12 ;  /* 0x0000000107117824 */ /* 0x000fe200078e0a0c */
[----:B------:R-:W-:Y:S01]  /*10d80*/  SHF.R.S32.HI R20, RZ, 0x1f, R15 ;  /* 0x0000001fff147819 */ /* 0x000fe2000001140f */
[----:B---3--:R-:W-:Y:S01]  /*10d90*/  FADD.FTZ R9, R4, R9 ;  /* 0x0000000904097221 */ /* 0x008fe20000010000 */
[CC--:B------:R-:W-:Y:S01]  /*10da0*/  LEA.HI R13, R3.reuse, R16.reuse, RZ, 0x3 ;  /* 0x00000010030d7211 */ /* 0x0c0fe200078f18ff */
[----:B------:R-:W-:Y:S01]  /*10db0*/  IMAD R14, R14, 0x100, R17 ;  /* 0x000001000e0e7824 */ /* 0x000fe200078e0211 */
[----:B------:R-:W-:-:S02]  /*10dc0*/  LEA.HI R4, R3, R16, RZ, 0x5 ;  /* 0x0000001003047211 */ /* 0x000fc400078f28ff */
[----:B------:R-:W-:Y:S02]  /*10dd0*/  LOP3.LUT R19, R13, 0xfffffff8, RZ, 0xc0, !PT ;  /* 0xfffffff80d137812 */ /* 0x000fe400078ec0ff */
[----:B------:R-:W-:Y:S02]  /*10de0*/  LOP3.LUT R3, R4, 0xffffffe0, RZ, 0xc0, !PT ;  /* 0xffffffe004037812 */ /* 0x000fe400078ec0ff */
[----:B------:R-:W-:Y:S01]  /*10df0*/  LEA.HI R20, R20, R15, RZ, 0x3 ;  /* 0x0000000f14147211 */ /* 0x000fe200078f18ff */
[----:B------:R-:W-:Y:S01]  /*10e00*/  IMAD.IADD R12, R16, 0x1, -R19 ;  /* 0x00000001100c7824 */ /* 0x000fe200078e0a13 */
[----:B------:R-:W-:Y:S01]  /*10e10*/  LEA.HI R18, R6, R7, RZ, 0x6 ;  /* 0x0000000706127211 */ /* 0x000fe200078f30ff */
[----:B------:R-:W-:Y:S01]  /*10e20*/  IMAD.IADD R3, R16, 0x1, -R3 ;  /* 0x0000000110037824 */ /* 0x000fe200078e0a03 */
[----:B------:R-:W-:Y:S02]  /*10e30*/  SHF.R.S32.HI R16, RZ, 0x3, R13 ;  /* 0x00000003ff107819 */ /* 0x000fe4000001140d */
[----:B------:R-:W-:-:S02]  /*10e40*/  LOP3.LUT R20, R20, 0xfffffff8, RZ, 0xc0, !PT ;  /* 0xfffffff814147812 */ /* 0x000fc400078ec0ff */
[----:B------:R-:W-:Y:S02]  /*10e50*/  LEA.HI R17, R13, R16, RZ, 0x1 ;  /* 0x000000100d117211 */ /* 0x000fe400078f08ff */
[----:B------:R-:W-:Y:S01]  /*10e60*/  SHF.L.U32 R18, R18, 0x2, RZ ;  /* 0x0000000212127819 */ /* 0x000fe200000006ff */
[----:B------:R-:W-:Y:S01]  /*10e70*/  IMAD.IADD R20, R15, 0x1, -R20 ;  /* 0x000000010f147824 */ /* 0x000fe200078e0a14 */
[----:B------:R-:W-:Y:S02]  /*10e80*/  LOP3.LUT R17, R17, 0xfffffffe, RZ, 0xc0, !PT ;  /* 0xfffffffe11117812 */ /* 0x000fe400078ec0ff */
[----:B------:R-:W-:Y:S02]  /*10e90*/  LEA.HI R13, R6, R7, RZ, 0x4 ;  /* 0x00000007060d7211 */ /* 0x000fe400078f20ff */
[----:B------:R-:W-:Y:S01]  /*10ea0*/  LOP3.LUT R18, R18, 0x3fffff00, RZ, 0xc0, !PT ;  /* 0x3fffff0012127812 */ /* 0x000fe200078ec0ff */
[----:B------:R-:W-:Y:S01]  /*10eb0*/  IMAD.IADD R17, R16, 0x1, -R17 ;  /* 0x0000000110117824 */ /* 0x000fe200078e0a11 */
[----:B------:R-:W-:-:S02]  /*10ec0*/  SHF.R.S32.HI R13, RZ, 0x4, R13 ;  /* 0x00000004ff0d7819 */ /* 0x000fc4000001140d */
[----:B------:R-:W-:Y:S01]  /*10ed0*/  LEA.HI R19, R12, R12, RZ, 0x1 ;  /* 0x0000000c0c137211 */ /* 0x000fe200078f08ff */
[----:B------:R-:W-:Y:S01]  /*10ee0*/  IMAD R17, R17, 0x20, R18 ;  /* 0x0000002011117824 */ /* 0x000fe200078e0212 */
[----:B------:R-:W-:Y:S01]  /*10ef0*/  FSETP.NE.FTZ.AND P3, PT, R9, RZ, PT ;  /* 0x000000ff0900720b */ /* 0x000fe20003f75000 */
[----:B------:R-:W-:Y:S01]  /*10f00*/  IMAD.SHL.U32 R15, R13, 0x40, RZ ;  /* 0x000000400d0f7824 */ /* 0x000fe200078e00ff */
[----:B------:R-:W-:Y:S02]  /*10f10*/  LEA.HI R21, R20, R20, RZ, 0x1 ;  /* 0x0000001414157211 */ /* 0x000fe400078f08ff */
[----:B------:R-:W-:Y:S02]  /*10f20*/  SHF.R.S32.HI R18, RZ, 0x1, R19 ;  /* 0x00000001ff127819 */ /* 0x000fe40000011413 */
[----:B------:R-:W-:Y:S02]  /*10f30*/  LOP3.LUT R19, R19, 0xfffffffe, RZ, 0xc0, !PT ;  /* 0xfffffffe13137812 */ /* 0x000fe400078ec0ff */
[----:B------:R-:W-:Y:S01]  /*10f40*/  SHF.R.S32.HI R13, RZ, 0x1, R21 ;  /* 0x00000001ff0d7819 */ /* 0x000fe20000011415 */
[----:B------:R-:W-:Y:S01]  /*10f50*/  IMAD.SHL.U32 R18, R18, 0x8, RZ ;  /* 0x0000000812127824 */ /* 0x000fe200078e00ff */
[----:B------:R-:W-:-:S02]  /*10f60*/  FSETP.NE.FTZ.AND P2, PT, R8, RZ, PT ;  /* 0x000000ff0800720b */ /* 0x000fc40003f55000 */
[----:B------:R-:W-:Y:S01]  /*10f70*/  IADD3 R12, R12, -R19, RZ ;  /* 0x800000130c0c7210 */ /* 0x000fe20007ffe0ff */
[----:B------:R-:W-:Y:S01]  /*10f80*/  IMAD.SHL.U32 R19, R13, 0x40, RZ ;  /* 0x000000400d137824 */ /* 0x000fe200078e00ff */
[----:B------:R-:W-:Y:S01]  /*10f90*/  LOP3.LUT R21, R21, 0x1fffffe, RZ, 0xc0, !PT ;  /* 0x01fffffe15157812 */ /* 0x000fe200078ec0ff */
[----:B------:R-:W2:Y:S01]  /*10fa0*/  @P3 MUFU.RCP R11, R9 ;  /* 0x00000009000b3308 */ /* 0x000ea20000001000 */
[----:B------:R-:W-:Y:S01]  /*10fb0*/  LOP3.LUT R15, R15, 0xc0, RZ, 0xc0, !PT ;  /* 0x000000c00f0f7812 */ /* 0x000fe200078ec0ff */
[----:B------:R-:W-:Y:S01]  /*10fc0*/  IMAD R12, R12, 0x4, R17 ;  /* 0x000000040c0c7824 */ /* 0x000fe200078e0211 */
[----:B------:R-:W-:Y:S01]  /*10fd0*/  LOP3.LUT R19, R19, 0xc0, RZ, 0xc0, !PT ;  /* 0x000000c013137812 */ /* 0x000fe200078ec0ff */
[----:B------:R-:W-:Y:S01]  /*10fe0*/  IMAD.IADD R21, R20, 0x1, -R21 ;  /* 0x0000000114157824 */ /* 0x000fe200078e0a15 */
[----:B------:R-:W-:Y:S01]  /*10ff0*/  LOP3.LUT P0, RZ, R13, 0x2, RZ, 0xc0, !PT ;  /* 0x000000020dff7812 */ /* 0x000fe2000780c0ff */
[----:B------:R-:W3:Y:S01]  /*11000*/  @P3 LDC R37, c[0x0][0x2e8] ;  /* 0x0000ba00ff253b82 */ /* 0x000ee20000000800 */
[----:B------:R-:W-:Y:S01]  /*11010*/  LEA.HI R19, R19, R19, RZ, 0x1d ;  /* 0x0000001313137211 */ /* 0x000fe200078fe8ff */
[----:B------:R-:W4:Y:S01]  /*11020*/  @P2 MUFU.RCP R10, R8 ;  /* 0x00000008000a2308 */ /* 0x000f220000001000 */
[----:B------:R-:W-:Y:S01]  /*11030*/  IMAD R14, R21, 0x10, R14 ;  /* 0x00000010150e7824 */ /* 0x000fe200078e020e */
[----:B------:R-:W-:-:S02]  /*11040*/  LOP3.LUT R17, R13, 0x1, RZ, 0xc0, !PT ;  /* 0x000000010d117812 */ /* 0x000fc400078ec0ff */
[----:B------:R-:W-:Y:S01]  /*11050*/  LOP3.LUT R18, R15, 0x18, R18, 0xf8, !PT ;  /* 0x000000180f127812 */ /* 0x000fe200078ef812 */
[----:B------:R-:W-:Y:S01]  /*11060*/  IMAD.U32 R14, R14, 0x2, R19 ;  /* 0x000000020e0e7824 */ /* 0x000fe200078e0013 */
[----:B------:R-:W-:Y:S01]  /*11070*/  SHF.R.U32.HI R15, RZ, 0x3, R15 ;  /* 0x00000003ff0f7819 */ /* 0x000fe2000001160f */
[----:B------:R-:W5:Y:S01]  /*11080*/  @P2 LDC R35, c[0x0][0x2e8] ;  /* 0x0000ba00ff232b82 */ /* 0x000f620000000800 */
[----:B------:R-:W-:Y:S01]  /*11090*/  ISETP.NE.U32.AND P1, PT, R17, 0x1, PT ;  /* 0x000000011100780c */ /* 0x000fe20003f25070 */
[C---:B--2---:R-:W-:Y:S01]  /*110a0*/  FMUL.FTZ R144, R11.reuse, R144 ;  /* 0x000000900b907220 */ /* 0x044fe20000410000 */
[----:B------:R-:W-:Y:S01]  /*110b0*/  MOV R13, 0xffffffe0 ;  /* 0xffffffe0000d7802 */ /* 0x000fe20000000f00 */
[C---:B------:R-:W-:Y:S01]  /*110c0*/  FMUL.FTZ R145, R11.reuse, R145 ;  /* 0x000000910b917220 */ /* 0x040fe20000410000 */
[----:B------:R-:W-:Y:S01]  /*110d0*/  LEA R14, R14, UR5, 0x2 ;  /* 0x000000050e0e7c11 */ /* 0x000fe2000f8e10ff */
[C---:B------:R-:W-:Y:S01]  /*110e0*/  FMUL.FTZ R140, R11.reuse, R140 ;  /* 0x0000008c0b8c7220 */ /* 0x040fe20000410000 */
[C---:B------:R-:W-:Y:S01]  /*110f0*/  FMUL.FTZ R141, R11.reuse, R141 ;  /* 0x0000008d0b8d7220 */ /* 0x040fe20000410000 */
[C---:B------:R-:W-:Y:S01]  /*11100*/  FMUL.FTZ R136, R11.reuse, R136 ;  /* 0x000000880b887220 */ /* 0x040fe20000410000 */
[C---:B------:R-:W-:Y:S01]  /*11110*/  FMUL.FTZ R137, R11.reuse, R137 ;  /* 0x000000890b897220 */ /* 0x040fe20000410000 */
[----:B------:R-:W-:Y:S01]  /*11120*/  LOP3.LUT R15, R18, R15, RZ, 0x3c, !PT ;  /* 0x0000000f120f7212 */ /* 0x000fe200078e3cff */
[C---:B------:R-:W-:Y:S01]  /*11130*/  FMUL.FTZ R132, R11.reuse, R132 ;  /* 0x000000840b847220 */ /* 0x040fe20000410000 */
[----:B------:R-:W-:Y:S01]  /*11140*/  FMUL.FTZ R133, R11, R133 ;  /* 0x000000850b857220 */ /* 0x000fe20000410000 */
[----:B------:R-:W-:Y:S01]  /*11150*/  SEL R11, R13, 0x20, !P1 ;  /* 0x000000200d0b7807 */ /* 0x000fe20004800000 */
[----:B------:R-:W-:-:S02]  /*11160*/  VIADD R13, R14, 0x40 ;  /* 0x000000400e0d7836 */ /* 0x000fc40000000000 */
[----:B----4-:R-:W-:Y:S01]  /*11170*/  FMUL.FTZ R147, R10, R147 ;  /* 0x000000930a937220 */ /* 0x010fe20000410000 */
[----:B------:R-:W-:Y:S02]  /*11180*/  @P0 VIADD R13, R14, 0xffffffc0 ;  /* 0xffffffc00e0d0836 */ /* 0x000fe40000000000 */
[----:B------:R-:W-:Y:S01]  /*11190*/  FMUL.FTZ R146, R10, R146 ;  /* 0x000000920a927220 */ /* 0x000fe20000410000 */
[----:B------:R-:W-:Y:S02]  /*111a0*/  IMAD.IADD R12, R12, 0x1, R15 ;  /* 0x000000010c0c7824 */ /* 0x000fe400078e020f */
        /* <DEDUP_REMOVED lines=9> */
[----:B------:R-:W-:Y:S01]  /*11240*/  LEA R36, R12, UR5, 0x2 ;  /* 0x000000050c247c11 */ /* 0x000fe2000f8e10ff */
[----:B------:R-:W2:Y:S01]  /*11250*/  LDC.64 R10, c[0x0][0x2c0] ;  /* 0x0000b000ff0a7b82 */ /* 0x000ea20000000a00 */
[----:B------:R-:W-:Y:S01]  /*11260*/  SHF.R.S32.HI R4, RZ, 0x5, R4 ;  /* 0x00000005ff047819 */ /* 0x000fe20000011404 */
[----:B------:R-:W-:Y:S01]  /*11270*/  STS.64 [R14+0x400], R146 ;  /* 0x000400920e007388 */ /* 0x000fe20000000a00 */
[----:B------:R-:W-:Y:S01]  /*11280*/  LOP3.LUT R34, R5, 0xffffffe0, RZ, 0xc0, !PT ;  /* 0xffffffe005227812 */ /* 0x000fe200078ec0ff */
[----:B------:R-:W4:Y:S01]  /*11290*/  @P3 MUFU.LG2 R9, R9 ;  /* 0x0000000900093308 */ /* 0x000f220000000c00 */
[----:B------:R-:W-:Y:S01]  /*112a0*/  SHF.R.S32.HI R33, RZ, 0x1f, R4 ;  /* 0x0000001fff217819 */ /* 0x000fe20000011404 */
[----:B------:R-:W-:Y:S01]  /*112b0*/  STS.64 [R15], R140 ;  /* 0x0000008c0f007388 */ /* 0x000fe20000000a00 */
[----:B------:R-:W-:Y:S01]  /*112c0*/  LEA.HI R32, R6, R7, RZ, 0x3 ;  /* 0x0000000706207211 */ /* 0x000fe200078f18ff */
[----:B------:R-:W-:Y:S01]  /*112d0*/  IMAD.IADD R34, R7, 0x1, -R34 ;  /* 0x0000000107227824 */ /* 0x000fe200078e0a22 */
[----:B------:R-:W-:Y:S01]  /*112e0*/  LEA.HI R33, R33, R4, RZ, 0x2 ;  /* 0x0000000421217211 */ /* 0x000fe200078f10ff */
[----:B------:R-:W-:Y:S01]  /*112f0*/  STS.64 [R15+0x400], R142 ;  /* 0x0004008e0f007388 */ /* 0x000fe20000000a00 */
[----:B------:R-:W-:Y:S01]  /*11300*/  SHF.R.S32.HI R6, RZ, 0x1f, R3 ;  /* 0x0000001fff067819 */ /* 0x000fe20000011403 */
[----:B------:R-:W1:Y:S01]  /*11310*/  @P2 MUFU.LG2 R8, R8 ;  /* 0x0000000800082308 */ /* 0x000e620000000c00 */
[----:B------:R-:W-:Y:S01]  /*11320*/  LOP3.LUT R33, R33, 0xfffffffc, RZ, 0xc0, !PT ;  /* 0xfffffffc21217812 */ /* 0x000fe200078ec0ff */
[----:B------:R-:W-:Y:S01]  /*11330*/  STS.64 [R13], R136 ;  /* 0x000000880d007388 */ /* 0x000fe20000000a00 */
[----:B------:R-:W-:Y:S01]  /*11340*/  LOP3.LUT P0, RZ, R34, 0x3, RZ, 0xc0, !PT ;  /* 0x0000000322ff7812 */ /* 0x000fe2000780c0ff */
[----:B------:R-:W-:Y:S01]  /*11350*/  IMAD.MOV.U32 R5, RZ, RZ, -0x800000 ;  /* 0xff800000ff057424 */ /* 0x000fe200078e00ff */
[----:B------:R-:W-:Y:S01]  /*11360*/  LOP3.LUT R32, R32, 0xfffffff8, RZ, 0xc0, !PT ;  /* 0xfffffff820207812 */ /* 0x000fe200078ec0ff */
[----:B------:R-:W-:Y:S01]  /*11370*/  STS.64 [R13+0x400], R138 ;  /* 0x0004008a0d007388 */ /* 0x000fe20000000a00 */
[----:B------:R-:W-:Y:S01]  /*11380*/  IADD3 R33, R4, -R33, RZ ;  /* 0x8000002104217210 */ /* 0x000fe20007ffe0ff */
[----:B------:R-:W-:Y:S01]  /*11390*/  IMAD.MOV R4, RZ, RZ, -R247 ;  /* 0x000000ffff047224 */ /* 0x000fe200078e0af7 */
[----:B------:R-:W-:Y:S01]  /*113a0*/  LEA.HI R6, R6, R3, RZ, 0x2 ;  /* 0x0000000306067211 */ /* 0x000fe200078f10ff */
[----:B------:R-:W-:Y:S01]  /*113b0*/  STS.64 [R19], R132 ;  /* 0x0000008413007388 */ /* 0x000fe20000000a00 */
[----:B------:R-:W-:-:S02]  /*113c0*/  IMAD.IADD R32, R7, 0x1, -R32 ;  /* 0x0000000107207824 */ /* 0x000fc400078e0a20 */
[----:B----4-:R-:W-:Y:S01]  /*113d0*/  @P3 FMUL.FTZ R9, R9, 0.69314718246459960938 ;  /* 0x3f31721809093820 */ /* 0x010fe20000410000 */
[----:B------:R-:W-:Y:S01]  /*113e0*/  SHF.R.S32.HI R6, RZ, 0x2, R6 ;  /* 0x00000002ff067819 */ /* 0x000fe20000011406 */
[----:B------:R4:W-:Y:S01]  /*113f0*/  STS.64 [R19+0x400], R134 ;  /* 0x0004008613007388 */ /* 0x0009e20000000a00 */
[----:B------:R-:W-:Y:S01]  /*11400*/  IMAD.SHL.U32 R32, R32, 0x4, RZ ;  /* 0x0000000420207824 */ /* 0x000fe200078e00ff */
[----:B------:R-:W-:Y:S01]  /*11410*/  MOV R3, 0xff800000 ;  /* 0xff80000000037802 */ /* 0x000fe20000000f00 */
[----:B-1----:R-:W-:Y:S01]  /*11420*/  @P2 FMUL.FTZ R7, R8, 0.69314718246459960938 ;  /* 0x3f31721808072820 */ /* 0x002fe20000410000 */
[----:B------:R-:W-:Y:S01]  /*11430*/  BAR.SYNC.DEFER_BLOCKING 0x0 ;  /* 0x0000000000007b1d */ /* 0x000fe20000010000 */
[----:B------:R-:W-:Y:S02]  /*11440*/  IMAD R6, R33, 0x10, R6 ;  /* 0x0000001021067824 */ /* 0x000fe400078e0206 */
[----:B---3--:R-:W-:Y:S01]  /*11450*/  @P3 FFMA.FTZ R3, R2, R37, R9 ;  /* 0x0000002502033223 */ /* 0x008fe20000010009 */
[----:B-----5:R-:W-:Y:S01]  /*11460*/  @P2 FFMA.FTZ R5, R0, R35, R7 ;  /* 0x0000002300052223 */ /* 0x020fe20000010007 */
[----:B------:R-:W-:Y:S01]  /*11470*/  SHF.R.S32.HI R33, RZ, 0x1f, R32 ;  /* 0x0000001fff217819 */ /* 0x000fe20000011420 */
[----:B------:R-:W2:Y:S01]  /*11480*/  S2R R17, SR_CTAID.Y ;  /* 0x0000000000117919 */ /* 0x000ea20000002600 */
[----:B------:R-:W1:Y:S01]  /*11490*/  S2R R18, SR_CTAID.X ;  /* 0x0000000000127919 */ /* 0x000e620000002500 */
[----:B----4-:R-:W3:Y:S01]  /*114a0*/  LDC R19, c[0x0][0x270] ;  /* 0x00009c00ff137b82 */ /* 0x010ee20000000800 */
[----:B------:R4:W3:Y:S04]  /*114b0*/  LDS.128 R28, [R36] ;  /* 0x00000000241c7984 */ /* 0x0008e80000000c00 */
[----:B------:R4:W3:Y:S04]  /*114c0*/  LDS.128 R24, [R36+0x800] ;  /* 0x0008000024187984 */ /* 0x0008e80000000c00 */
[----:B------:R4:W4:Y:S04]  /*114d0*/  LDS.128 R20, [R36+0x1000] ;  /* 0x0010000024147984 */ /* 0x0009280000000c00 */
[----:B------:R3:W4:Y:S01]  /*114e0*/  LDS.128 R12, [R36+0x1800] ;  /* 0x00180000240c7984 */ /* 0x0007220000000c00 */
[----:B--2---:R-:W-:-:S02]  /*114f0*/  IMAD R10, R17, R10, R247 ;  /* 0x0000000a110a7224 */ /* 0x004fc400078e02f7 */
[----:B-1----:R-:W-:Y:S02]  /*11500*/  IMAD.SHL.U32 R18, R18, 0x40, RZ ;  /* 0x0000004012127824 */ /* 0x002fe400078e00ff */
[----:B---3--:R-:W-:-:S04]  /*11510*/  IMAD R4, R19, R4, UR4 ;  /* 0x0000000413047e24 */ /* 0x008fc8000f8e0204 */
[----:B------:R-:W-:-:S04]  /*11520*/  IMAD R4, R10, R19, R4 ;  /* 0x000000130a047224 */ /* 0x000fc800078e0204 */
[----:B------:R-:W-:Y:S01]  /*11530*/  IMAD R11, R4, R11, R18 ;  /* 0x0000000b040b7224 */ /* 0x000fe200078e0212 */
[----:B----4-:R-:W-:Y:S06]  /*11540*/  @P0 BRA `(.L_x_2300) ;  /* 0x00000000002c0947 */ /* 0x010fec0003800000 */
[C---:B------:R-:W-:Y:S01]  /*11550*/  VIADD R4, R6.reuse, 0x8 ;  /* 0x0000000806047836 */ /* 0x040fe20000000000 */
[----:B------:R-:W-:Y:S01]  /*11560*/  SHF.R.S32.HI R2, RZ, 0x1f, R6 ;  /* 0x0000001fff027819 */ /* 0x000fe20000011406 */
[----:B------:R-:W-:Y:S01]  /*11570*/  ULDC.64 UR4, c[0x0][0x2b8] ;  /* 0x0000ae0000047ab9 */ /* 0x000fe20000000a00 */
[C---:B------:R-:W-:Y:S02]  /*11580*/  IADD3 R0, P0, R11.reuse, R6, RZ ;  /* 0x000000060b007210 */ /* 0x040fe40007f1e0ff */
[-C--:B------:R-:W-:Y:S02]  /*11590*/  ISETP.GE.AND P2, PT, R6, R237.reuse, PT ;  /* 0x000000ed0600720c */ /* 0x080fe40003f46270 */
[----:B------:R-:W-:Y:S02]  /*115a0*/  ISETP.GE.AND P1, PT, R4, R237, PT ;  /* 0x000000ed0400720c */ /* 0x000fe40003f26270 */
[----:B------:R-:W-:Y:S02]  /*115b0*/  LEA.HI.X.SX32 R7, R11, R2, 0x1, P0 ;  /* 0x000000020b077211 */ /* 0x000fe400000f0eff */
[----:B------:R-:W-:-:S04]  /*115c0*/  LEA R6, P0, R0, UR4, 0x2 ;  /* 0x0000000400067c11 */ /* 0x000fc8000f8010ff */
[----:B------:R-:W-:-:S05]  /*115d0*/  LEA.HI.X R7, R0, UR5, R7, 0x2, P0 ;  /* 0x0000000500077c11 */ /* 0x000fca00080f1407 */
[----:B------:R1:W-:Y:S04]  /*115e0*/  @!P2 STG.E desc[UR12][R6.64], R3 ;  /* 0x000000030600a986 */ /* 0x0003e8000c10190c */
[----:B------:R1:W-:Y:S02]  /*115f0*/  @!P1 STG.E desc[UR12][R6.64+0x20], R5 ;  /* 0x0000200506009986 */ /* 0x0003e4000c10190c */
.L_x_2300:
[----:B------:R-:W-:Y:S05]  /*11600*/  BSYNC B0 ;  /* 0x0000000000007941 */ /* 0x000fea0003800000 */
.L_x_2299:
[----:B------:R-:W-:Y:S01]  /*11610*/  ULDC UR4, c[0x0][0x2dc] ;  /* 0x0000b70000047ab9 */ /* 0x000fe20000000800 */
[C---:B------:R-:W-:Y:S01]  /*11620*/  VIADD R0, R16.reuse, 0x10 ;  /* 0x0000001010007836 */ /* 0x040fe20000000000 */
[C---:B------:R-:W-:Y:S01]  /*11630*/  ISETP.GE.AND P3, PT, R16.reuse, R237, PT ;  /* 0x000000ed1000720c */ /* 0x040fe20003f66270 */
[----:B------:R-:W-:-:S03]  /*11640*/  IMAD.WIDE R32, R16, 0x20, R32 ;  /* 0x0000002010207825 */ /* 0x000fc600078e0220 */
[-C--:B------:R-:W-:Y:S01]  /*11650*/  ISETP.GE.AND P2, PT, R0, R237.reuse, PT ;  /* 0x000000ed0000720c */ /* 0x080fe20003f46270 */
[----:B------:R-:W-:Y:S01]  /*11660*/  IMAD R11, R11, UR4, RZ ;  /* 0x000000040b0b7c24 */ /* 0x000fe2000f8e02ff */
[----:B------:R-:W-:Y:S01]  /*11670*/  ULDC.64 UR4, c[0x0][0x288] ;  /* 0x0000a20000047ab9 */ /* 0x000fe20000000a00 */
[C---:B------:R-:W-:Y:S02]  /*11680*/  VIADD R2, R16.reuse, 0x20 ;  /* 0x0000002010027836 */ /* 0x040fe40000000000 */
[----:B------:R-:W-:Y:S01]  /*11690*/  VIADD R16, R16, 0x30 ;  /* 0x0000003010107836 */ /* 0x000fe20000000000 */
[C---:B------:R-:W-:Y:S02]  /*116a0*/  IADD3 R0, P0, R11.reuse, R32, RZ ;  /* 0x000000200b007210 */ /* 0x040fe40007f1e0ff */
[----:B------:R-:W-:Y:S02]  /*116b0*/  ISETP.GE.AND P1, PT, R2, R237, PT ;  /* 0x000000ed0200720c */ /* 0x000fe40003f26270 */
[----:B------:R-:W-:-:S02]  /*116c0*/  LEA.HI.X.SX32 R11, R11, R33, 0x1, P0 ;  /* 0x000000210b0b7211 */ /* 0x000fc400000f0eff */
[----:B------:R-:W-:-:S04]  /*116d0*/  LEA R2, P0, R0, UR4, 0x2 ;  /* 0x0000000400027c11 */ /* 0x000fc8000f8010ff */
[----:B-1----:R-:W-:Y:S02]  /*116e0*/  LEA.HI.X R3, R0, UR5, R11, 0x2, P0 ;  /* 0x0000000500037c11 */ /* 0x002fe400080f140b */
[----:B------:R-:W-:-:S03]  /*116f0*/  ISETP.GE.AND P0, PT, R16, R237, PT ;  /* 0x000000ed1000720c */ /* 0x000fc60003f06270 */
[----:B------:R1:W-:Y:S04]  /*11700*/  @!P3 STG.E.64 desc[UR12][R2.64], R28 ;  /* 0x0000001c0200b986 */ /* 0x0003e8000c101b0c */
[----:B------:R1:W-:Y:S04]  /*11710*/  @!P3 STG.E.64 desc[UR12][R2.64+0x8], R30 ;  /* 0x0000081e0200b986 */ /* 0x0003e8000c101b0c */
[----:B------:R1:W-:Y:S04]  /*11720*/  @!P2 STG.E.128 desc[UR12][R2.64+0x800], R24 ;  /* 0x000800180200a986 */ /* 0x0003e8000c101d0c */
[----:B------:R1:W-:Y:S01]  /*11730*/  @!P1 STG.E.128 desc[UR12][R2.64+0x1000], R20 ;  /* 0x0010001402009986 */ /* 0x0003e2000c101d0c */
[----:B------:R-:W-:Y:S05]  /*11740*/  @P0 EXIT ;  /* 0x000000000000094d */ /* 0x000fea0003800000 */
[----:B------:R-:W-:Y:S01]  /*11750*/  STG.E.128 desc[UR12][R2.64+0x1800], R12 ;  /* 0x0018000c02007986 */ /* 0x000fe2000c101d0c */
[----:B------:R-:W-:Y:S05]  /*11760*/  EXIT ;  /* 0x000000000000794d */ /* 0x000fea0003800000 */
.L_x_2301:
        /* <DEDUP_REMOVED lines=9> */
.L_x_5338:


//--------------------- .text._ZN5flash24flash_fwd_splitkv_kernelI23Flash_fwd_kernel_traitsILi32ELi64ELi256ELi4ELb0ELb0EN7cutlass6half_tE19Flash_kernel_traitsILi32ELi64ELi256ELi4ES3_EELb1ELb0ELb0ELb0ELb1ELb1ELb1ELb0EEEvNS_16Flash_fwd_paramsE --------------------------
	.section	.text._ZN5flash24flash_fwd_splitkv_kernelI23Flash_fwd_kernel_traitsILi32ELi64ELi256ELi4ELb0ELb0EN7cutlass6half_tE19Flash_kernel_traitsILi32ELi64ELi256ELi4ES3_EELb1ELb0ELb0ELb0ELb1ELb1ELb1ELb0EEEvNS_16Flash_fwd_paramsE,"ax",@progbits
	.align	128
        .global         _ZN5flash24flash_fwd_splitkv_kernelI23Flash_fwd_kernel_traitsILi32ELi64ELi256ELi4ELb0ELb0EN7cutlass6half_tE19Flash_kernel_traitsILi32ELi64ELi256ELi4ES3_EELb1ELb0ELb0ELb0ELb1ELb1ELb1ELb0EEEvNS_16Flash_fwd_paramsE
        .type           _ZN5flash24flash_fwd_splitkv_kernelI23Flash_fwd_kernel_traitsILi32ELi64ELi256ELi4ELb0ELb0EN7cutlass6half_tE19Flash_kernel_traitsILi32ELi64ELi256ELi4ES3_EELb1ELb0ELb0ELb0ELb1ELb1ELb1ELb0EEEvNS_16Flash_fwd_paramsE,@function
        .size           _ZN5flash24flash_fwd_splitkv_kernelI23Flash_fwd_kernel_traitsILi32ELi64ELi256ELi4ELb0ELb0EN7cutlass6half_tE19Flash_kernel_traitsILi32ELi64ELi256ELi4ES3_EELb1ELb0ELb0ELb0ELb1ELb1ELb1ELb0EEEvNS_16Flash_fwd_paramsE,(.L_x_5339 - _ZN5flash24flash_fwd_splitkv_kernelI23Flash_fwd_kernel_traitsILi32ELi64ELi256ELi4ELb0ELb0EN7cutlass6half_tE19Flash_kernel_traitsILi32ELi64ELi256ELi4ES3_EELb1ELb0ELb0ELb0ELb1ELb1ELb1ELb0EEEvNS_16Flash_fwd_paramsE)
        .other          _ZN5flash24flash_fwd_splitkv_kernelI23Flash_fwd_kernel_traitsILi32ELi64ELi256ELi4ELb0ELb0EN7cutlass6half_tE19Flash_kernel_traitsILi32ELi64ELi256ELi4ES3_EELb1ELb0ELb0ELb0ELb1ELb1ELb1ELb0EEEvNS_16Flash_fwd_paramsE,@"STO_CUDA_ENTRY STV_DEFAULT"
_ZN5flash24flash_fwd_splitkv_kernelI23Flash_fwd_kernel_traitsILi32ELi64ELi256ELi4ELb0ELb0EN7cutlass6half_tE19Flash_kernel_traitsILi32ELi64ELi256ELi4ES3_EELb1ELb0ELb0ELb0ELb1ELb1ELb1ELb0EEEvNS_16Flash_fwd_paramsE:
.text._ZN5flash24flash_fwd_splitkv_kernelI23Flash_fwd_kernel_traitsILi32ELi64ELi256ELi4ELb0ELb0EN7cutlass6half_tE19Flash_kernel_traitsILi32ELi64ELi256ELi4ES3_EELb1ELb0ELb0ELb0ELb1ELb1ELb1ELb0EEEvNS_16Flash_fwd_paramsE:
[----:B------:R-:W-:Y:S08]  /*0000*/  LDC R1, c[0x0][0x28] ;  /* 0x00000a00ff017b82 */ /* 0x000ff00000000800 */
[----:B------:R-:W1:Y:S01]  /*0010*/  LDC R12, c[0x0][0x270] ;  /* 0x00009c00ff0c7b82 */ /* 0x000e620000000800 */
[----:B------:R-:W2:Y:S01]  /*0020*/  S2R R20, SR_CTAID.Z ;  /* 0x0000000000147919 */ /* 0x000ea20000002700 */
[----:B------:R-:W-:Y:S01]  /*0030*/  MOV R16, 0xffffffff ;  /* 0xffffffff00107802 */ /* 0x000fe20000000f00 */
[----:B------:R-:W-:-:S05]  /*0040*/  ULDC.64 UR14, c[0x0][0x208] ;  /* 0x00008200000e7ab9 */ /* 0x000fca0000000a00 */
[----:B------:R-:W3:Y:S08]  /*0050*/  LDC.64 R4, c[0x0][0x2f0] ;  /* 0x0000bc00ff047b82 */ /* 0x000ef00000000a00 */
[----:B------:R-:W4:Y:S01]  /*0060*/  LDC.64 R8, c[0x0][0x2f0] ;  /* 0x0000bc00ff087b82 */ /* 0x000f220000000a00 */
[----:B-1----:R-:W1:Y:S01]  /*0070*/  I2F.U32.RP R2, R12 ;  /* 0x0000000c00027306 */ /* 0x002e620000209000 */
[----:B------:R-:W-:-:S06]  /*0080*/  ISETP.NE.U32.AND P2, PT, R12, RZ, PT ;  /* 0x000000ff0c00720c */ /* 0x000fcc0003f45070 */
[----:B------:R-:W4:Y:S01]  /*0090*/  LDC.U8 R10, c[0x0][0x3c2] ;  /* 0x0000f080ff0a7b82 */ /* 0x000f220000000000 */
[----:B---3--:R-:W-:-:S07]  /*00a0*/  ISETP.NE.U32.AND P1, PT, R4, RZ, PT ;  /* 0x000000ff0400720c */ /* 0x008fce0003f25070 */
[----:B------:R-:W3:Y:S01]  /*00b0*/  LDC.64 R6, c[0x0][0x2f8] ;  /* 0x0000be00ff067b82 */ /* 0x000ee20000000a00 */
[----:B------:R-:W-:Y:S01]  /*00c0*/  ISETP.NE.AND.EX P1, PT, R5, RZ, PT, P1 ;  /* 0x000000ff0500720c */ /* 0x000fe20003f25310 */
[----:B-1----:R-:W1:Y:S02]  /*00d0*/  MUFU.RCP R2, R2 ;  /* 0x0000000200027308 */ /* 0x002e640000001000 */
[----:B-1----:R-:W-:-:S06]  /*00e0*/  VIADD R2, R2, 0xffffffe ;  /* 0x0ffffffe02027836 */ /* 0x002fcc0000000000 */
[----:B------:R-:W1:Y:S02]  /*00f0*/  F2I.FTZ.U32.TRUNC.NTZ R3, R2 ;  /* 0x0000000200037305 */ /* 0x000e64000021f000 */
[----:B-1----:R-:W-:Y:S01]  /*0100*/  IMAD.MOV R0, RZ, RZ, -R3 ;  /* 0x000000ffff007224 */ /* 0x002fe200078e0a03 */
[----:B------:R-:W-:-:S03]  /*0110*/  MOV R2, RZ ;  /* 0x000000ff00027202 */ /* 0x000fc60000000f00 */
[----:B------:R-:W-:-:S04]  /*0120*/  IMAD R0, R0, R12, RZ ;  /* 0x0000000c00007224 */ /* 0x000fc800078e02ff */
[----:B------:R-:W-:-:S06]  /*0130*/  IMAD.HI.U32 R2, R3, R0, R2 ;  /* 0x0000000003027227 */ /* 0x000fcc00078e0002 */
[----:B--2---:R-:W-:Y:S02]  /*0140*/  IMAD.HI.U32 R246, R2, R20, RZ ;  /* 0x0000001402f67227 */ /* 0x004fe400078e00ff */
[----:B------:R-:W1:Y:S02]  /*0150*/  LDC.64 R2, c[0x0][0x300] ;  /* 0x0000c000ff027b82 */ /* 0x000e640000000a00 */
[----:B------:R-:W-:-:S04]  /*0160*/  IMAD.MOV R0, RZ, RZ, -R246 ;  /* 0x000000ffff007224 */ /* 0x000fc800078e0af6 */
[----:B------:R-:W-:-:S05]  /*0170*/  IMAD R0, R12, R0, R20 ;  /* 0x000000000c007224 */ /* 0x000fca00078e0214 */
[----:B------:R-:W-:-:S13]  /*0180*/  ISETP.GE.U32.AND P4, PT, R0, R12, PT ;  /* 0x0000000c0000720c */ /* 0x000fda0003f86070 */
[----:B------:R-:W-:Y:S01]  /*0190*/  @P4 IMAD.IADD R0, R0, 0x1, -R12 ;  /* 0x0000000100004824 */ /* 0x000fe200078e0a0c */
[----:B------:R-:W-:Y:S02]  /*01a0*/  @P4 IADD3 R246, R246, 0x1, RZ ;  /* 0x00000001f6f64810 */ /* 0x000fe40007ffe0ff */
[----:B-1----:R-:W-:Y:S02]  /*01b0*/  ISETP.NE.U32.AND P0, PT, R2, RZ, PT ;  /* 0x000000ff0200720c */ /* 0x002fe40003f05070 */
[----:B------:R-:W-:Y:S02]  /*01c0*/  ISETP.GE.U32.AND P3, PT, R0, R12, PT ;  /* 0x0000000c0000720c */ /* 0x000fe40003f66070 */
[----:B------:R-:W-:-:S11]  /*01d0*/  ISETP.NE.AND.EX P0, PT, R3, RZ, PT, P0 ;  /* 0x000000ff0300720c */ /* 0x000fd60003f05300 */
[----:B------:R-:W-:Y:S01]  /*01e0*/  @P3 VIADD R246, R246, 0x1 ;  /* 0x00000001f6f63836 */ /* 0x000fe20000000000 */
[----:B------:R-:W-:Y:S01]  /*01f0*/  @!P2 LOP3.LUT R246, RZ, R12, RZ, 0x33, !PT ;  /* 0x0000000cfff6a212 */ /* 0x000fe200078e33ff */
[----:B------:R-:W1:Y:S04]  /*0200*/  @P0 LDC.64 R4, c[0x0][0x300] ;  /* 0x0000c000ff040b82 */ /* 0x000e680000000a00 */
[----:B----4-:R-:W-:-:S04]  /*0210*/  IMAD.WIDE R2, R246, 0x4, R8 ;  /* 0x00000004f6027825 */ /* 0x010fc800078e0208 */
[----:B------:R-:W2:Y:S01]  /*0220*/  LDC.64 R8, c[0x0][0x2f8] ;  /* 0x0000be00ff087b82 */ /* 0x000ea20000000a00 */
[----:B------:R-:W4:Y:S04]  /*0230*/  @P1 LDG.E R16, desc[UR14][R2.64] ;  /* 0x0000000e02101981 */ /* 0x000f28000c1e1900 */
[----:B------:R2:W4:Y:S01]  /*0240*/  @P1 LDG.E R0, desc[UR14][R2.64+0x4] ;  /* 0x0000040e02001981 */ /* 0x000522000c1e1900 */
[----:B------:R-:W-:Y:S01]  /*0250*/  ISETP.NE.AND P3, PT, R10, RZ, PT ;  /* 0x000000ff0a00720c */ /* 0x000fe20003f65270 */
[----:B------:R-:W-:Y:S01]  /*0260*/  IMAD.MOV.U32 R13, RZ, RZ, RZ ;  /* 0x000000ffff0d7224 */ /* 0x000fe200078e00ff */
[----:B---3--:R-:W-:Y:S02]  /*0270*/  ISETP.EQ.U32.AND P2, PT, R6, RZ, PT ;  /* 0x000000ff0600720c */ /* 0x008fe40003f42070 */
[----:B------:R-:W-:-:S02]  /*0280*/  MOV R14, 0xffffffff ;  /* 0xffffffff000e7802 */ /* 0x000fc40000000f00 */
[----:B------:R-:W-:Y:S01]  /*0290*/  ISETP.EQ.OR.EX P2, PT, R7, RZ, !P3, P2 ;  /* 0x000000ff0700720c */ /* 0x000fe20005f42720 */
[C---:B-1----:R-:W-:Y:S01]  /*02a0*/  @P0 IMAD.WIDE R4, R246.reuse, 0x4, R4 ;  /* 0x00000004f6040825 */ /* 0x042fe200078e0204 */
[----:B------:R-:W1:Y:S04]  /*02b0*/  S2R R22, SR_CTAID.X ;  /* 0x0000000000167919 */ /* 0x000e680000002500 */
[----:B------:R3:W5:Y:S01]  /*02c0*/  @P0 LDG.E R13, desc[UR14][R4.64] ;  /* 0x0000000e040d0981 */ /* 0x000762000c1e1900 */
[----:B--2---:R-:W-:-:S06]  /*02d0*/  IMAD.WIDE R2, R246, 0x4, R8 ;  /* 0x00000004f6027825 */ /* 0x004fcc00078e0208 */
[----:B------:R3:W5:Y:S01]  /*02e0*/  @!P2 LDG.E R14, desc[UR14][R2.64] ;  /* 0x0000000e020ea981 */ /* 0x000762000c1e1900 */
[----:B------:R-:W-:Y:S01]  /*02f0*/  ISETP.NE.U32.AND P0, PT, R6, RZ, PT ;  /* 0x000000ff0600720c */ /* 0x000fe20003f05070 */
[----:B------:R-:W2:Y:S01]  /*0300*/  S2R R15, SR_CTAID.Y ;  /* 0x00000000000f7919 */ /* 0x000ea20000002600 */
        /* <DEDUP_REMOVED lines=11> */
.L_x_2302:
[----:B------:R-:W1:Y:S02]  /*03c0*/  LDC R9, c[0x0][0x2c8] ;  /* 0x0000b200ff097b82 */ /* 0x000e640000000800 */
.L_x_2303:
        /* <DEDUP_REMOVED lines=71> */
[----:B------:R-:W-:Y:S01]  /*0840*/  LOP3.LUT R4, R5, 0x3ffffff8, RZ, 0xc0, !PT ;  /* 0x3ffffff805047812 */ /* 0x000fe200078ec0ff */
[----:B-1----:R-:W-:-:S04]  /*0850*/  IMAD R0, R15, R2, R246 ;  /* 0x000000020f007224 */ /* 0x002fc800078e02f6 */
[----:B------:R-:W-:Y:S02]  /*0860*/  IMAD.IADD R2, R58, 0x1, -R4 ;  /* 0x000000013a027824 */ /* 0x000fe400078e0a04 */
[----:B------:R-:W-:Y:S02]  /*0870*/  IMAD R0, R0, R12, R20 ;  /* 0x0000000c00007224 */ /* 0x000fe400078e0214 */
[----:B------:R-:W-:Y:S02]  /*0880*/  IMAD.SHL.U32 R2, R2, 0x4, RZ ;  /* 0x0000000402027824 */ /* 0x000fe400078e00ff */
[----:B------:R-:W-:Y:S01]  /*0890*/  IMAD R6, R0, R3, R59 ;  /* 0x0000000300067224 */ /* 0x000fe200078e023b */
[----:B------:R-:W-:Y:S02]  /*08a0*/  SHF.R.S32.HI R0, RZ, 0x3, R5 ;  /* 0x00000003ff007819 */ /* 0x000fe40000011405 */
[--C-:B------:R-:W-:Y:S01]  /*08b0*/  SHF.R.S32.HI R3, RZ, 0x1f, R2.reuse ;  /* 0x0000001fff037819 */ /* 0x100fe20000011402 */
[----:B------:R-:W-:Y:S01]  /*08c0*/  IMAD R4, R6, UR4, RZ ;  /* 0x0000000406047c24 */ /* 0x000fe2000f8e02ff */
[----:B------:R-:W-:Y:S01]  /*08d0*/  ULDC.64 UR4, c[0x0][0x288] ;  /* 0x0000a20000047ab9 */ /* 0x000fe20000000a00 */
[C---:B------:R-:W-:Y:S01]  /*08e0*/  VIADD R5, R0.reuse, 0x10 ;  /* 0x0000001000057836 */ /* 0x040fe20000000000 */
[C---:B------:R-:W-:Y:S01]  /*08f0*/  ISETP.GE.OR P5, PT, R0.reuse, R8, P6 ;  /* 0x000000080000720c */ /* 0x040fe200037a6670 */
[----:B------:R-:W-:-:S03]  /*0900*/  IMAD.WIDE R2, R0, 0x20, R2 ;  /* 0x0000002000027825 */ /* 0x000fc600078e0202 */
[C---:B------:R-:W-:Y:S01]  /*0910*/  ISETP.GE.AND P1, PT, R5.reuse, R8, PT ;  /* 0x000000080500720c */ /* 0x040fe20003f26270 */
[----:B------:R-:W-:Y:S01]  /*0920*/  VIADD R7, R0, 0x20 ;  /* 0x0000002000077836 */ /* 0x000fe20000000000 */
[----:B------:R-:W-:Y:S01]  /*0930*/  IADD3 R2, P0, R4, R2, RZ ;  /* 0x0000000204027210 */ /* 0x000fe20007f1e0ff */
[----:B------:R-:W-:Y:S01]  /*0940*/  VIADD R9, R0, 0x30 ;  /* 0x0000003000097836 */ /* 0x000fe20000000000 */
[-C--:B------:R-:W-:Y:S02]  /*0950*/  ISETP.GE.OR P4, PT, R5, R8.reuse, P6 ;  /* 0x000000080500720c */ /* 0x080fe40003786670 */
[----:B------:R-:W-:Y:S02]  /*0960*/  LEA.HI.X.SX32 R3, R4, R3, 0x1, P0 ;  /* 0x0000000304037211 */ /* 0x000fe400000f0eff */
[----:B------:R-:W-:Y:S02]  /*0970*/  ISETP.GE.AND P0, PT, R0, R8, PT ;  /* 0x000000080000720c */ /* 0x000fe40003f06270 */
[----:B------:R-:W-:-:S02]  /*0980*/  LEA R4, P2, R2, UR4, 0x2 ;  /* 0x0000000402047c11 */ /* 0x000fc4000f8410ff */
[CC--:B------:R-:W-:Y:S02]  /*0990*/  ISETP.GE.OR P3, PT, R7.reuse, R8.reuse, P6 ;  /* 0x000000080700720c */ /* 0x0c0fe40003766670 */
[----:B------:R-:W-:Y:S01]  /*09a0*/  LEA.HI.X R5, R2, UR5, R3, 0x2, P2 ;  /* 0x0000000502057c11 */ /* 0x000fe200090f1403 */
[----:B------:R-:W-:Y:S01]  /*09b0*/  ULDC.64 UR4, c[0x0][0x2b8] ;  /* 0x0000ae0000047ab9 */ /* 0x000fe20000000a00 */
[----:B------:R-:W-:Y:S02]  /*09c0*/  SHF.R.S32.HI R2, RZ, 0x1f, R6 ;  /* 0x0000001fff027819 */ /* 0x000fe40000011406 */
[-C--:B------:R-:W-:Y:S01]  /*09d0*/  ISETP.GE.AND P2, PT, R7, R8.reuse, PT ;  /* 0x000000080700720c */ /* 0x080fe20003f46270 */
[----:B------:R1:W-:Y:S01]  /*09e0*/  @!P1 STG.E.128 desc[UR14][R4.64+0x800], RZ ;  /* 0x000800ff04009986 */ /* 0x0003e2000c101d0e */
[CC--:B------:R-:W-:Y:S01]  /*09f0*/  ISETP.GE.AND P1, PT, R9.reuse, R8.reuse, PT ;  /* 0x000000080900720c */ /* 0x0c0fe20003f26270 */
[----:B------:R-:W-:Y:S01]  /*0a00*/  @!P5 IMAD.MOV.U32 R7, RZ, RZ, -0x800000 ;  /* 0xff800000ff07d424 */ /* 0x000fe200078e00ff */
[----:B------:R-:W-:Y:S01]  /*0a10*/  ISETP.GE.OR P6, PT, R9, R8, P6 ;  /* 0x000000080900720c */ /* 0x000fe200037c6670 */
[----:B------:R1:W-:Y:S01]  /*0a20*/  @!P0 STG.E.128 desc[UR14][R4.64], RZ ;  /* 0x000000ff04008986 */ /* 0x0003e2000c101d0e */
[----:B------:R-:W-:Y:S01]  /*0a30*/  IADD3 R3, P0, R6, R0, RZ ;  /* 0x0000000006037210 */ /* 0x000fe20007f1e0ff */
[----:B------:R-:W-:-:S03]  /*0a40*/  @!P4 IMAD.MOV.U32 R6, RZ, RZ, -0x800000 ;  /* 0xff800000ff06c424 */ /* 0x000fc600078e00ff */
[----:B------:R-:W-:Y:S02]  /*0a50*/  LEA.HI.X.SX32 R0, R0, R2, 0x1, P0 ;  /* 0x0000000200007211 */ /* 0x000fe400000f0eff */
[C---:B------:R-:W-:Y:S01]  /*0a60*/  LEA R2, P0, R3.reuse, UR4, 0x2 ;  /* 0x0000000403027c11 */ /* 0x040fe2000f8010ff */
[----:B------:R1:W-:Y:S03]  /*0a70*/  @!P2 STG.E.128 desc[UR14][R4.64+0x1000], RZ ;  /* 0x001000ff0400a986 */ /* 0x0003e6000c101d0e */
[----:B------:R-:W-:Y:S01]  /*0a80*/  LEA.HI.X R3, R3, UR5, R0, 0x2, P0 ;  /* 0x0000000503037c11 */ /* 0x000fe200080f1400 */
[----:B------:R-:W-:Y:S01]  /*0a90*/  @!P3 IMAD.MOV.U32 R0, RZ, RZ, -0x800000 ;  /* 0xff800000ff00b424 */ /* 0x000fe200078e00ff */
        /* <DEDUP_REMOVED lines=8> */
.L_x_2304:
        /* <DEDUP_REMOVED lines=25> */
.L_x_2305:
        /* <DEDUP_REMOVED lines=87> */
.L_x_2306:
        /* <DEDUP_REMOVED lines=48> */
.L_x_2308:
        /* <DEDUP_REMOVED lines=30> */
.L_x_2307:
[----:B------:R-:W-:Y:S01]  /*1700*/  VIADD R237, R198, 0xffffffff ;  /* 0xffffffffc6ed7836 */ /* 0x000fe20000000000 */
[----:B------:R-:W-:Y:S01]  /*1710*/  SHF.R.S32.HI R45, RZ, 0x1f, R58 ;  /* 0x0000001fff2d7819 */ /* 0x000fe2000001143a */
[----:B------:R-:W-:Y:S01]  /*1720*/  IMAD.IADD R247, R49, 0x1, -R59 ;  /* 0x0000000131f77824 */ /* 0x000fe200078e0a3b */
[----:B------:R-:W-:Y:S01]  /*1730*/  ISETP.NE.AND P0, PT, R16, -0x1, PT ;  /* 0xffffffff1000780c */ /* 0x000fe20003f05270 */
[----:B------:R-:W-:Y:S01]  /*1740*/  IMAD.SHL.U32 R164, R237, 0x100, RZ ;  /* 0x00000100eda47824 */ /* 0x000fe200078e00ff */
[CC--:B------:R-:W-:Y:S01]  /*1750*/  LEA.HI R21, R45.reuse, R58.reuse, RZ, 0x2 ;  /* 0x0000003a2d157211 */ /* 0x0c0fe200078f10ff */
[----:B------:R-:W-:Y:S01]  /*1760*/  ULDC.64 UR4, c[0x0][0x258] ;  /* 0x0000960000047ab9 */ /* 0x000fe20000000a00 */
[C---:B------:R-:W-:Y:S01]  /*1770*/  LEA.HI R44, R45.reuse, R58, RZ, 0x3 ;  /* 0x0000003a2d2c7211 */ /* 0x040fe200078f18ff */
[----:B------:R-:W-:Y:S01]  /*1780*/  IMAD.IADD R30, R48, 0x1, -R164 ;  /* 0x00000001301e7824 */ /* 0x000fe200078e0aa4 */
[----:B------:R-:W-:Y:S01]  /*1790*/  SHF.R.S32.HI R2, RZ, 0x2, R21 ;  /* 0x00000002ff027819 */ /* 0x000fe20000011415 */
[----:B------:R-:W-:Y:S01]  /*17a0*/  ULDC.64 UR6, c[0x0][0x268] ;  /* 0x00009a0000067ab9 */ /* 0x000fe20000000a00 */
[----:B------:R-:W-:Y:S01]  /*17b0*/  SHF.R.S32.HI R42, RZ, 0x3, R44 ;  /* 0x00000003ff2a7819 */ /* 0x000fe2000001142c */
[----:B------:R-:W1:Y:S01]  /*17c0*/  LDC.64 R96, c[0x0][0x250] ;  /* 0x00009400ff607b82 */ /* 0x000e620000000a00 */
[CC--:B------:R-:W-:Y:S01]  /*17d0*/  ISETP.GE.AND P2, PT, R2.reuse, R30.reuse, PT ;  /* 0x0000001e0200720c */ /* 0x0c0fe20003f46270 */
[C---:B------:R-:W-:Y:S01]  /*17e0*/  VIADD R28, R2.reuse, 0x20 ;  /* 0x00000020021c7836 */ /* 0x040fe20000000000 */
[----:B------:R-:W-:Y:S01]  /*17f0*/  SHF.R.S32.HI R3, RZ, 0x1f, R2 ;  /* 0x0000001fff037819 */ /* 0x000fe20000011402 */
[C---:B------:R-:W-:Y:S01]  /*1800*/  VIADD R41, R2.reuse, 0x40 ;  /* 0x0000004002297836 */ /* 0x040fe20000000000 */
[----:B------:R-:W-:Y:S01]  /*1810*/  @!P0 SHF.R.S32.HI R0, RZ, 0x1f, R246 ;  /* 0x0000001fff008819 */ /* 0x000fe200000114f6 */
[----:B------:R-:W-:Y:S01]  /*1820*/  VIADD R35, R2, 0x60 ;  /* 0x0000006002237836 */ /* 0x000fe20000000000 */
[CC--:B------:R-:W-:Y:S01]  /*1830*/  ISETP.GE.AND P5, PT, R28.reuse, R247.reuse, PT ;  /* 0x000000f71c00720c */ /* 0x0c0fe20003fa6270 */
[----:B------:R-:W2:Y:S01]  /*1840*/  @P0 LDC.64 R8, c[0x0][0x240] ;  /* 0x00009000ff080b82 */ /* 0x000ea20000000a00 */
[----:B------:R-:W-:Y:S01]  /*1850*/  ISETP.GE.AND P3, PT, R28, R30, PT ;  /* 0x0000001e1c00720c */ /* 0x000fe20003f66270 */
[----:B------:R-:W-:Y:S01]  /*1860*/  IMAD.WIDE R18, R22, 0x40, R2 ;  /* 0x0000004016127825 */ /* 0x000fe200078e0202 */
[C---:B------:R-:W-:Y:S01]  /*1870*/  ISETP.GE.AND P4, PT, R2.reuse, R247, PT ;  /* 0x000000f70200720c */ /* 0x040fe20003f86270 */
[----:B------:R-:W-:Y:S01]  /*1880*/  ULDC UR8, c[0x0][0x39c] ;  /* 0x0000e70000087ab9 */ /* 0x000fe20000000800 */
[----:B------:R-:W-:Y:S01]  /*1890*/  LEA.HI R57, R45, R58, RZ, 0x5 ;  /* 0x0000003a2d397211 */ /* 0x000fe200078f28ff */
[----:B-----5:R-:W3:Y:S01]  /*18a0*/  @!P2 S2R R12, SR_CgaCtaId ;  /* 0x00000000000ca919 */ /* 0x020ee20000008800 */
[C---:B------:R-:W-:Y:S01]  /*18b0*/  VIADD R34, R2.reuse, 0xa0 ;  /* 0x000000a002227836 */ /* 0x040fe20000000000 */
[----:B------:R-:W4:Y:S01]  /*18c0*/  @!P0 LDC.64 R6, c[0x0][0x228] ;  /* 0x00008a00ff068b82 */ /* 0x000f220000000a00 */
[----:B------:R-:W-:Y:S01]  /*18d0*/  SHF.R.S32.HI R56, RZ, 0x5, R57 ;  /* 0x00000005ff387819 */ /* 0x000fe20000011439 */
[----:B------:R-:W-:-:S02]  /*18e0*/  VIADD R33, R2, 0xe0 ;  /* 0x000000e002217836 */ /* 0x000fc40000000000 */
[----:B------:R-:W1:Y:S04]  /*18f0*/  @!P5 S2R R22, SR_CgaCtaId ;  /* 0x000000000016d919 */ /* 0x000e680000008800 */
[----:B------:R-:W1:Y:S01]  /*1900*/  @!P5 LDC.64 R24, c[0x0][0x210] ;  /* 0x00008400ff18db82 */ /* 0x000e620000000a00 */
[----:B--2---:R-:W-:-:S04]  /*1910*/  @P0 IMAD.WIDE.U32 R4, R16, R8, RZ ;  /* 0x0000000810040225 */ /* 0x004fc800078e00ff */
[----:B------:R-:W-:Y:S01]  /*1920*/  @P0 IMAD R9, R16, R9, R5 ;  /* 0x0000000910090224 */ /* 0x000fe200078e0205 */
[----:B------:R-:W-:Y:S01]  /*1930*/  LOP3.LUT R5, R21, 0xfffffffc, RZ, 0xc0, !PT ;  /* 0xfffffffc15057812 */ /* 0x000fe200078ec0ff */
[----:B------:R-:W2:Y:S01]  /*1940*/  @!P3 S2R R16, SR_CgaCtaId ;  /* 0x000000000010b919 */ /* 0x000ea20000008800 */
[----:B----4-:R-:W-:-:S03]  /*1950*/  @!P0 IMAD R0, R0, R6, RZ ;  /* 0x0000000600008224 */ /* 0x010fc600078e02ff */
[----:B------:R-:W-:Y:S02]  /*1960*/  IMAD.IADD R5, R58, 0x1, -R5 ;  /* 0x000000013a057824 */ /* 0x000fe400078e0a05 */
[C---:B------:R-:W-:Y:S01]  /*1970*/  @!P0 IMAD R8, R246.reuse, R7, R0 ;  /* 0x00000007f6088224 */ /* 0x040fe200078e0200 */
[----:B------:R-:W-:Y:S01]  /*1980*/  @!P2 MOV R0, 0x400 ;  /* 0x000004000000a802 */ /* 0x000fe20000000f00 */
[----:B------:R-:W-:-:S03]  /*1990*/  @!P0 IMAD.WIDE.U32 R6, R246, R6, RZ ;  /* 0x00000006f6068225 */ /* 0x000fc600078e00ff */
[----:B---3--:R-:W-:Y:S01]  /*19a0*/  @!P2 LEA R31, R12, R0, 0x18 ;  /* 0x000000000c1fa211 */ /* 0x008fe200078ec0ff */
[----:B------:R-:W-:Y:S02]  /*19b0*/  IMAD.SHL.U32 R0, R5, 0x8, RZ ;  /* 0x0000000805007824 */ /* 0x000fe400078e00ff */
[----:B------:R-:W-:Y:S02]  /*19c0*/  @!P0 IMAD.IADD R9, R7, 0x1, R8 ;  /* 0x0000000107098824 */ /* 0x000fe400078e0208 */
[----:B------:R-:W-:Y:S01]  /*19d0*/  @!P0 IMAD.MOV.U32 R4, RZ, RZ, R6 ;  /* 0x000000ffff048224 */ /* 0x000fe200078e0006 */
[----:B------:R-:W-:Y:S02]  /*19e0*/  IADD3 R38, P1, R0, R10, RZ ;  /* 0x0000000a00267210 */ /* 0x000fe40007f3e0ff */
[----:B------:R-:W-:Y:S02]  /*19f0*/  SHF.R.S32.HI R7, RZ, 0x1f, R0 ;  /* 0x0000001fff077819 */ /* 0x000fe40000011400 */
[----:B------:R-:W-:-:S02]  /*1a00*/  SHF.R.S32.HI R6, RZ, 0x1f, R20 ;  /* 0x0000001fff067819 */ /* 0x000fc40000011414 */
[C---:B------:R-:W-:Y:S01]  /*1a10*/  IADD3 R4, P0, R0.reuse, R4, RZ ;  /* 0x0000000400047210 */ /* 0x040fe20007f1e0ff */
[C---:B------:R-:W-:Y:S01]  /*1a20*/  IMAD.X R39, R7.reuse, 0x1, R11, P1 ;  /* 0x0000000107277824 */ /* 0x040fe200008e060b */
[----:B------:R-:W-:Y:S01]  /*1a30*/  IADD3 R12, P1, R0, R14, RZ ;  /* 0x0000000e000c7210 */ /* 0x000fe20007f3e0ff */
[----:B------:R-:W-:Y:S01]  /*1a40*/  IMAD R6, R6, UR4, RZ ;  /* 0x0000000406067c24 */ /* 0x000fe2000f8e02ff */
[----:B------:R-:W-:Y:S01]  /*1a50*/  @!P5 MOV R10, 0x400 ;  /* 0x00000400000ad802 */ /* 0x000fe20000000f00 */
[C---:B------:R-:W-:Y:S01]  /*1a60*/  IMAD.X R5, R7.reuse, 0x1, R9, P0 ;  /* 0x0000000107057824 */ /* 0x040fe200000e0609 */
[----:B------:R-:W-:Y:S01]  /*1a70*/  @!P5 IADD3 R11, P0, R18, 0x20, RZ ;  /* 0x00000020120bd810 */ /* 0x000fe20007f1e0ff */
[----:B------:R-:W-:Y:S01]  /*1a80*/  IMAD.X R13, R7, 0x1, R15, P1 ;  /* 0x00000001070d7824 */ /* 0x000fe200008e060f */
[----:B------:R-:W-:Y:S01]  /*1a90*/  LEA.HI R7, R21, R2, RZ, 0x1 ;  /* 0x0000000215077211 */ /* 0x000fe200078f08ff */
[----:B------:R-:W3:Y:S01]  /*1aa0*/  @!P4 LDC.64 R14, c[0x0][0x240] ;  /* 0x00009000ff0ecb82 */ /* 0x000ee20000000a00 */
[----:B------:R-:W-:Y:S01]  /*1ab0*/  IMAD R9, R20, UR5, R6 ;  /* 0x0000000514097c24 */ /* 0x000fe2000f8e0206 */
[----:B-1----:R-:W-:Y:S01]  /*1ac0*/  @!P5 LEA R29, R22, R10, 0x18 ;  /* 0x0000000a161dd211 */ /* 0x002fe200078ec0ff */
[----:B------:R-:W-:Y:S01]  /*1ad0*/  IMAD.SHL.U32 R6, R42, 0x40, RZ ;  /* 0x000000402a067824 */ /* 0x000fe200078e00ff */
[----:B------:R-:W-:Y:S01]  /*1ae0*/  LOP3.LUT R8, R7, 0x7fffffe, RZ, 0xc0, !PT ;  /* 0x07fffffe07087812 */ /* 0x000fe200078ec0ff */
[----:B------:R-:W-:Y:S01]  /*1af0*/  IMAD.WIDE.U32 R4, R20, UR4, R4 ;  /* 0x0000000414047c25 */ /* 0x000fe2000f8e0004 */
[----:B------:R-:W-:Y:S01]  /*1b00*/  ISETP.GE.AND P1, PT, R41, R30, PT ;  /* 0x0000001e2900720c */ /* 0x000fe20003f26270 */
[----:B------:R-:W-:Y:S01]  /*1b10*/  UMOV UR5, 0x400 ;  /* 0x0000040000057882 */ /* 0x000fe20000000000 */
[----:B------:R-:W-:Y:S01]  /*1b20*/  LOP3.LUT R6, R6, 0xc0, RZ, 0xc0, !PT ;  /* 0x000000c006067812 */ /* 0x000fe200078ec0ff */
[----:B------:R-:W1:Y:S01]  /*1b30*/  @!P5 LDC.64 R20, c[0x0][0x240] ;  /* 0x00009000ff14db82 */ /* 0x000e620000000a00 */
[----:B------:R-:W-:-:S02]  /*1b40*/  IMAD.IADD R5, R5, 0x1, R9 ;  /* 0x0000000105057824 */ /* 0x000fc400078e0209 */
[----:B------:R-:W-:Y:S01]  /*1b50*/  LOP3.LUT R7, R6, 0x18, R0, 0xf8, !PT ;  /* 0x0000001806077812 */ /* 0x000fe200078ef800 */
[----:B------:R-:W-:Y:S01]  /*1b60*/  IMAD.IADD R0, R2, 0x1, -R8 ;  /* 0x0000000102007824 */ /* 0x000fe200078e0a08 */
[----:B------:R-:W-:Y:S02]  /*1b70*/  SHF.R.U32.HI R6, RZ, 0x3, R6 ;  /* 0x00000003ff067819 */ /* 0x000fe40000011606 */
[----:B------:R-:W-:Y:S01]  /*1b80*/  @!P3 MOV R8, 0x400 ;  /* 0x000004000008b802 */ /* 0x000fe20000000f00 */
[----:B------:R-:W4:Y:S01]  /*1b90*/  S2UR UR4, SR_CgaCtaId ;  /* 0x00000000000479c3 */ /* 0x000f220000008800 */
[----:B------:R-:W-:Y:S01]  /*1ba0*/  LOP3.LUT R6, R7, R6, RZ, 0x3c, !PT ;  /* 0x0000000607067212 */ /* 0x000fe200078e3cff */
[----:B------:R-:W-:Y:S01]  /*1bb0*/  IMAD R0, R56, 0x8, R0 ;  /* 0x0000000838007824 */ /* 0x000fe200078e0200 */
[----:B--2---:R-:W-:Y:S01]  /*1bc0*/  @!P3 LEA R32, R16, R8, 0x18 ;  /* 0x000000081020b211 */ /* 0x004fe200078ec0ff */
[----:B------:R-:W-:Y:S02]  /*1bd0*/  @!P5 IMAD.MOV.U32 R7, RZ, RZ, R5 ;  /* 0x000000ffff07d224 */ /* 0x000fe400078e0005 */
[----:B------:R-:W-:-:S02]  /*1be0*/  IMAD.U32 R16, R0, 0x20, R6 ;  /* 0x0000002000107824 */ /* 0x000fc400078e0006 */
[----:B------:R-:W2:Y:S01]  /*1bf0*/  @!P4 LDC.64 R22, c[0x0][0x210] ;  /* 0x00008400ff16cb82 */ /* 0x000ea20000000a00 */
[-C--:B---3--:R-:W-:Y:S02]  /*1c00*/  @!P4 IMAD R0, R19, R14.reuse, RZ ;  /* 0x0000000e1300c224 */ /* 0x088fe400078e02ff */
[----:B------:R-:W-:Y:S02]  /*1c10*/  @!P5 IMAD.MOV.U32 R6, RZ, RZ, R4 ;  /* 0x000000ffff06d224 */ /* 0x000fe400078e0004 */
[----:B------:R-:W-:Y:S02]  /*1c20*/  @!P4 IMAD R10, R18, R15, R0 ;  /* 0x0000000f120ac224 */ /* 0x000fe400078e0200 */
[----:B------:R-:W-:Y:S01]  /*1c30*/  @!P5 IMAD.X R0, RZ, RZ, R19, P0 ;  /* 0x000000ffff00d224 */ /* 0x000fe200000e0613 */
[----:B------:R-:W-:Y:S01]  /*1c40*/  IADD3 R40, P0, R2, R17, RZ ;  /* 0x0000001102287210 */ /* 0x000fe20007f1e0ff */
[----:B------:R-:W-:Y:S02]  /*1c50*/  @!P4 IMAD.WIDE.U32 R4, R18, R14, R4 ;  /* 0x0000000e1204c225 */ /* 0x000fe400078e0004 */
[----:B------:R-:W3:Y:S02]  /*1c60*/  @!P2 LDC.64 R18, c[0x0][0x218] ;  /* 0x00008600ff12ab82 */ /* 0x000ee40000000a00 */
[----:B------:R-:W-:-:S02]  /*1c70*/  IMAD.X R43, R3, 0x1, R26, P0 ;  /* 0x00000001032b7824 */ /* 0x000fc400000e061a */
[----:B-1----:R-:W-:Y:S01]  /*1c80*/  @!P5 IMAD R0, R0, R20, RZ ;  /* 0x000000140000d224 */ /* 0x002fe200078e02ff */
[----:B----4-:R-:W-:Y:S01]  /*1c90*/  ULEA UR4, UR4, UR5, 0x18 ;  /* 0x0000000504047291 */ /* 0x010fe2000f8ec03f */
[-C--:B------:R-:W-:Y:S02]  /*1ca0*/  IMAD R3, R3, R68.reuse, RZ ;  /* 0x0000004403037224 */ /* 0x080fe400078e02ff */
[----:B------:R-:W1:Y:S01]  /*1cb0*/  @!P3 LDC.64 R26, c[0x0][0x218] ;  /* 0x00008600ff1abb82 */ /* 0x000e620000000a00 */
[----:B------:R-:W-:Y:S02]  /*1cc0*/  @!P5 IMAD R14, R11, R21, R0 ;  /* 0x000000150b0ed224 */ /* 0x000fe400078e0200 */
[----:B------:R-:W-:Y:S01]  /*1cd0*/  @!P4 IMAD.IADD R0, R5, 0x1, R10 ;  /* 0x000000010500c824 */ /* 0x000fe200078e020a */
[----:B------:R-:W-:Y:S01]  /*1ce0*/  LEA R183, R16, UR4, 0x1 ;  /* 0x0000000410b77c11 */ /* 0x000fe2000f8e08ff */
[----:B------:R-:W-:Y:S01]  /*1cf0*/  IMAD.WIDE.U32 R8, R2, R68, R12 ;  /* 0x0000004402087225 */ /* 0x000fe200078e000c */
[----:B--2---:R-:W-:-:S02]  /*1d00*/  @!P4 LEA R10, P0, R4, R22, 0x1 ;  /* 0x00000016040ac211 */ /* 0x004fc400078008ff */
[----:B------:R-:W2:Y:S01]  /*1d10*/  @!P1 LDC.64 R12, c[0x0][0x218] ;  /* 0x00008600ff0c9b82 */ /* 0x000ea20000000a00 */
[----:B------:R-:W-:Y:S01]  /*1d20*/  @!P5 IMAD.WIDE.U32 R6, R11, R20, R6 ;  /* 0x000000140b06d225 */ /* 0x000fe200078e0006 */
[----:B------:R-:W-:-:S03]  /*1d30*/  @!P4 LEA.HI.X R11, R4, R23, R0, 0x1, P0 ;  /* 0x00000017040bc211 */ /* 0x000fc600000f0c00 */
[----:B------:R-:W-:Y:S02]  /*1d40*/  IMAD R3, R2, R69, R3 ;  /* 0x0000004502037224 */ /* 0x000fe400078e0203 */
[----:B------:R-:W-:Y:S01]  /*1d50*/  IMAD.MOV.U32 R80, RZ, RZ, R8 ;  /* 0x000000ffff507224 */ /* 0x000fe200078e0008 */
[----:B------:R-:W-:Y:S01]  /*1d60*/  @!P5 LEA R8, P0, R6, R24, 0x1 ;  /* 0x000000180608d211 */ /* 0x000fe200078008ff */
[----:B------:R-:W-:Y:S01]  /*1d70*/  @!P5 IMAD.IADD R0, R7, 0x1, R14 ;  /* 0x000000010700d824 */ /* 0x000fe200078e020e */
[----:B------:R-:W-:Y:S01]  /*1d80*/  @!PT LDS RZ, [RZ] ;  /* 0x00000000fffff984 */ /* 0x000fe20000000800 */
[----:B------:R-:W-:Y:S01]  /*1d90*/  @!PT LDS RZ, [RZ] ;  /* 0x00000000fffff984 */ /* 0x000fe20000000800 */
[----:B------:R-:W-:Y:S01]  /*1da0*/  @!PT LDS RZ, [RZ] ;  /* 0x00000000fffff984 */ /* 0x000fe20000000800 */
[----:B------:R4:W-:Y:S01]  /*1db0*/  @!P4 LDGSTS.E.BYPASS.LTC128B.128 [R183], desc[UR14][R10.64] ;  /* 0x000000000ab7cfae */ /* 0x0009e2000b901d4e */
[----:B------:R-:W-:-:S04]  /*1dc0*/  IMAD.WIDE.U32 R4, R68, 0x40, RZ ;  /* 0x0000004044047825 */ /* 0x000fc800078e00ff */
[----:B------:R-:W-:Y:S01]  /*1dd0*/  IMAD.IADD R113, R9, 0x1, R3 ;  /* 0x0000000109717824 */ /* 0x000fe200078e0203 */
[----:B------:R-:W-:Y:S01]  /*1de0*/  @!P5 LEA.HI.X R9, R6, R25, R0, 0x1, P0 ;  /* 0x000000190609d211 */ /* 0x000fe200000f0c00 */
[----:B------:R-:W-:Y:S01]  /*1df0*/  IMAD.SHL.U32 R0, R69, 0x40, RZ ;  /* 0x0000004045007824 */ /* 0x000fe200078e00ff */
[----:B------:R-:W-:Y:S01]  /*1e00*/  @!P3 LEA R3, P4, R68, R80, 0x5 ;  /* 0x000000504403b211 */ /* 0x000fe200078828ff */
[----:B------:R-:W-:-:S05]  /*1e10*/  @!P5 IMAD R6, R16, 0x2, R29 ;  /* 0x000000021006d824 */ /* 0x000fca00078e021d */
[----:B------:R3:W-:Y:S01]  /*1e20*/  @!P5 LDGSTS.E.BYPASS.LTC128B.128 [R6+0x800], desc[UR14][R8.64] ;  /* 0x008000000806dfae */ /* 0x0007e2000b901d4e */
[----:B------:R-:W-:Y:S02]  /*1e30*/  ISETP.GE.AND P5, PT, R34, R30, PT ;  /* 0x0000001e2200720c */ /* 0x000fe40003fa6270 */
[----:B----4-:R-:W-:-:S11]  /*1e40*/  @!P1 IADD3 R10, P0, R80, R4, RZ ;  /* 0x00000004500a9210 */ /* 0x010fd60007f1e0ff */
[----:B------:R-:W4:Y:S01]  /*1e50*/  @!P5 LDC.64 R20, c[0x0][0x218] ;  /* 0x00008600ff14db82 */ /* 0x000f220000000a00 */
[----:B------:R-:W-:Y:S02]  /*1e60*/  @!P1 IADD3.X R11, R113, R5, R0, P0, !PT ;  /* 0x00000005710b9210 */ /* 0x000fe400007fe400 */
[----:B------:R-:W-:Y:S02]  /*1e70*/  @!P3 LEA.HI.X R0, R68, R113, R69, 0x5, P4 ;  /* 0x000000714400b211 */ /* 0x000fe400020f2c45 */
[----:B-1----:R-:W-:-:S04]  /*1e80*/  @!P3 LEA R4, P0, R3, R26, 0x1 ;  /* 0x0000001a0304b211 */ /* 0x002fc800078008ff */
[----:B------:R-:W-:Y:S01]  /*1e90*/  @!P3 LEA.HI.X R5, R3, R27, R0, 0x1, P0 ;  /* 0x0000001b0305b211 */ /* 0x000fe200000f0c00 */
[----:B------:R-:W-:Y:S01]  /*1ea0*/  @!P2 IMAD R3, R16, 0x2, R31 ;  /* 0x000000021003a824 */ /* 0x000fe200078e021f */
[----:B---3--:R-:W-:Y:S01]  /*1eb0*/  @!P2 LEA R6, P4, R80, R18, 0x1 ;  /* 0x000000125006a211 */ /* 0x008fe200078808ff */
[----:B------:R-:W1:Y:S01]  /*1ec0*/  @!P1 S2R R8, SR_CgaCtaId ;  /* 0x0000000000089919 */ /* 0x000e620000008800 */
[-C--:B------:R-:W-:Y:S01]  /*1ed0*/  ISETP.GE.AND P0, PT, R35, R30.reuse, PT ;  /* 0x0000001e2300720c */ /* 0x080fe20003f06270 */
[----:B------:R-:W-:Y:S01]  /*1ee0*/  @!P3 IMAD R0, R16, 0x2, R32 ;  /* 0x000000021000b824 */ /* 0x000fe200078e0220 */
[----:B------:R-:W-:Y:S01]  /*1ef0*/  @!P2 LEA.HI.X R7, R80, R19, R113, 0x1, P4 ;  /* 0x000000135007a211 */ /* 0x000fe200020f0c71 */
[C---:B------:R-:W-:Y:S02]  /*1f00*/  VIADD R31, R2.reuse, 0x80 ;  /* 0x00000080021f7836 */ /* 0x040fe40000000000 */
[----:B------:R-:W-:Y:S02]  /*1f10*/  VIADD R32, R2, 0xc0 ;  /* 0x000000c002207836 */ /* 0x000fe40000000000 */
[----:B------:R2:W-:Y:S01]  /*1f20*/  @!P2 LDGSTS.E.BYPASS.LTC128B.128 [R3+0x1000], desc[UR14][R6.64] ;  /* 0x010000000603afae */ /* 0x0005e2000b901d4e */
[----:B------:R-:W-:-:S02]  /*1f30*/  ISETP.GE.AND P2, PT, R31, R30, PT ;  /* 0x0000001e1f00720c */ /* 0x000fc40003f46270 */
[----:B------:R-:W-:Y:S01]  /*1f40*/  ISETP.GE.AND P4, PT, R32, R30, PT ;  /* 0x0000001e2000720c */ /* 0x000fe20003f86270 */
[----:B------:R3:W-:Y:S02]  /*1f50*/  @!P3 LDGSTS.E.BYPASS.LTC128B.128 [R0+0x1800], desc[UR14][R4.64] ;  /* 0x018000000400bfae */ /* 0x0007e4000b901d4e */
[----:B------:R-:W4:Y:S08]  /*1f60*/  @!P0 S2R R9, SR_CgaCtaId ;  /* 0x0000000000098919 */ /* 0x000f300000008800 */
[----:B------:R-:W4:Y:S02]  /*1f70*/  @!P2 LDC.64 R18, c[0x0][0x218] ;  /* 0x00008600ff12ab82 */ /* 0x000f240000000a00 */
[----:B------:R-:W4:Y:S06]  /*1f80*/  @!P4 S2R R15, SR_CgaCtaId ;  /* 0x00000000000fc919 */ /* 0x000f2c0000008800 */
[----:B------:R-:W4:Y:S01]  /*1f90*/  @!P4 LDC.64 R22, c[0x0][0x218] ;  /* 0x00008600ff16cb82 */ /* 0x000f220000000a00 */
[C---:B--2---:R-:W-:Y:S01]  /*1fa0*/  @!P1 LEA R6, P3, R10.reuse, R12, 0x1 ;  /* 0x0000000c0a069211 */ /* 0x044fe200078608ff */
[----:B------:R-:W-:Y:S01]  /*1fb0*/  @!P0 IMAD R3, R69, 0x60, RZ ;  /* 0x0000006045038824 */ /* 0x000fe200078e02ff */
[----:B------:R-:W2:Y:S02]  /*1fc0*/  @!P2 S2R R12, SR_CgaCtaId ;  /* 0x00000000000ca919 */ /* 0x000ea40000008800 */
[----:B------:R-:W-:Y:S01]  /*1fd0*/  @!P1 LEA.HI.X R7, R10, R13, R11, 0x1, P3 ;  /* 0x0000000d0a079211 */ /* 0x000fe200018f0c0b */
[----:B---3--:R-:W-:Y:S01]  /*1fe0*/  @!P0 IMAD.MOV.U32 R4, RZ, RZ, R80 ;  /* 0x000000ffff048224 */ /* 0x008fe200078e0050 */
[----:B------:R-:W-:Y:S01]  /*1ff0*/  ISETP.GE.AND P3, PT, R33, R30, PT ;  /* 0x0000001e2100720c */ /* 0x000fe20003f66270 */
[----:B------:R-:W3:Y:S01]  /*2000*/  @!P0 LDC.64 R10, c[0x0][0x218] ;  /* 0x00008600ff0a8b82 */ /* 0x000ee20000000a00 */
[----:B------:R-:W2:Y:S01]  /*2010*/  @!P5 S2R R13, SR_CgaCtaId ;  /* 0x00000000000dd919 */ /* 0x000ea20000008800 */
[----:B------:R-:W-:Y:S01]  /*2020*/  @!P1 MOV R0, 0x400 ;  /* 0x0000040000009802 */ /* 0x000fe20000000f00 */
[----:B------:R-:W-:-:S03]  /*2030*/  @!P0 IMAD.MOV.U32 R5, RZ, RZ, R113 ;  /* 0x000000ffff058224 */ /* 0x000fc600078e0071 */
[----:B-1----:R-:W-:Y:S01]  /*2040*/  @!P1 LEA R0, R8, R0, 0x18 ;  /* 0x0000000008009211 */ /* 0x002fe200078ec0ff */
[----:B------:R-:W-:-:S04]  /*2050*/  @!P0 IMAD.WIDE.U32 R4, R68, 0x60, R4 ;  /* 0x0000006044048825 */ /* 0x000fc800078e0004 */
[----:B------:R-:W-:Y:S01]  /*2060*/  @!P1 IMAD R0, R16, 0x2, R0 ;  /* 0x0000000210009824 */ /* 0x000fe200078e0200 */
[----:B------:R-:W1:Y:S01]  /*2070*/  @!P3 S2R R14, SR_CgaCtaId ;  /* 0x00000000000eb919 */ /* 0x000e620000008800 */
[----:B------:R-:W-:Y:S01]  /*2080*/  @!P0 IMAD.IADD R3, R5, 0x1, R3 ;  /* 0x0000000105038824 */ /* 0x000fe200078e0203 */
[----:B------:R-:W1:Y:S01]  /*2090*/  @!P3 LDC.64 R24, c[0x0][0x218] ;  /* 0x00008600ff18bb82 */ /* 0x000e620000000a00 */
[----:B------:R-:W-:Y:S01]  /*20a0*/  @!P3 IMAD R17, R69, 0xe0, RZ ;  /* 0x000000e04511b824 */ /* 0x000fe200078e02ff */
[----:B------:R2:W-:Y:S02]  /*20b0*/  @!P1 LDGSTS.E.BYPASS.LTC128B.128 [R0+0x2000], desc[UR14][R6.64] ;  /* 0x0200000006009fae */ /* 0x0005e4000b901d4e */
[----:B--2---:R-:W-:Y:S02]  /*20c0*/  @!P0 MOV R0, 0x400 ;  /* 0x0000040000008802 */ /* 0x004fe40000000f00 */
[----:B---3--:R-:W-:Y:S02]  /*20d0*/  @!P0 LEA R6, P1, R4, R10, 0x1 ;  /* 0x0000000a04068211 */ /* 0x008fe400078208ff */
[----:B----4-:R-:W-:-:S02]  /*20e0*/  @!P0 LEA R5, R9, R0, 0x18 ;  /* 0x0000000009058211 */ /* 0x010fc400078ec0ff */
[----:B------:R-:W-:Y:S02]  /*20f0*/  @!P0 LEA.HI.X R7, R4, R11, R3, 0x1, P1 ;  /* 0x0000000b04078211 */ /* 0x000fe400008f0c03 */
[----:B------:R-:W-:Y:S01]  /*2100*/  @!P5 MOV R0, 0x400 ;  /* 0x000004000000d802 */ /* 0x000fe20000000f00 */
[----:B------:R-:W-:Y:S01]  /*2110*/  @!P0 IMAD R4, R16, 0x2, R5 ;  /* 0x0000000210048824 */ /* 0x000fe200078e0205 */
[----:B------:R-:W-:Y:S02]  /*2120*/  @!P2 MOV R3, 0x400 ;  /* 0x000004000003a802 */ /* 0x000fe40000000f00 */
[----:B------:R-:W-:Y:S02]  /*2130*/  @!P5 LEA R29, R13, R0, 0x18 ;  /* 0x000000000d1dd211 */ /* 0x000fe400078ec0ff */
[----:B------:R2:W-:Y:S01]  /*2140*/  @!P0 LDGSTS.E.BYPASS.LTC128B.128 [R4+0x2800], desc[UR14][R6.64] ;  /* 0x0280000006048fae */ /* 0x0005e2000b901d4e */
[----:B------:R-:W-:Y:S02]  /*2150*/  @!P3 MOV R0, 0x400 ;  /* 0x000004000000b802 */ /* 0x000fe40000000f00 */
[----:B------:R-:W-:-:S02]  /*2160*/  @!P2 LEA R5, P0, R68, R80, 0x7 ;  /* 0x000000504405a211 */ /* 0x000fc400078038ff */
[----:B-1----:R-:W-:Y:S02]  /*2170*/  @!P3 LEA R27, R14, R0, 0x18 ;  /* 0x000000000e1bb211 */ /* 0x002fe400078ec0ff */
[----:B------:R-:W-:Y:S02]  /*2180*/  @!P2 LEA.HI.X R0, R68, R113, R69, 0x7, P0 ;  /* 0x000000714400a211 */ /* 0x000fe400000f3c45 */
[----:B------:R-:W-:Y:S02]  /*2190*/  @!P2 LEA R10, P0, R5, R18, 0x1 ;  /* 0x00000012050aa211 */ /* 0x000fe400078008ff */
[----:B------:R-:W-:Y:S02]  /*21a0*/  ISETP.GE.AND P1, PT, R28, R30, PT ;  /* 0x0000001e1c00720c */ /* 0x000fe40003f26270 */
[----:B------:R-:W-:Y:S01]  /*21b0*/  @!P2 LEA R8, R12, R3, 0x18 ;  /* 0x000000030c08a211 */ /* 0x000fe200078ec0ff */
[----:B------:R-:W-:Y:S01]  /*21c0*/  @!P5 IMAD R12, R69, 0xa0, RZ ;  /* 0x000000a0450cd824 */ /* 0x000fe200078e02ff */
[----:B------:R-:W-:-:S02]  /*21d0*/  @!P4 MOV R3, 0x400 ;  /* 0x000004000003c802 */ /* 0x000fc40000000f00 */
[----:B------:R-:W-:Y:S01]  /*21e0*/  @!P2 LEA.HI.X R11, R5, R19, R0, 0x1, P0 ;  /* 0x00000013050ba211 */ /* 0x000fe200000f0c00 */
[----:B------:R-:W-:Y:S01]  /*21f0*/  @!P5 IMAD.MOV.U32 R5, RZ, RZ, R113 ;  /* 0x000000ffff05d224 */ /* 0x000fe200078e0071 */
[----:B------:R-:W-:Y:S01]  /*2200*/  @!P4 LEA R26, R15, R3, 0x18 ;  /* 0x000000030f1ac211 */ /* 0x000fe200078ec0ff */
[----:B------:R-:W-:Y:S02]  /*2210*/  @!P2 IMAD R0, R16, 0x2, R8 ;  /* 0x000000021000a824 */ /* 0x000fe400078e0208 */
[----:B------:R-:W-:Y:S02]  /*2220*/  @!P4 IMAD R3, R69, 0xc0, RZ ;  /* 0x000000c04503c824 */ /* 0x000fe400078e02ff */
[----:B------:R-:W-:Y:S01]  /*2230*/  IMAD.WIDE.U32 R14, R37, UR6, R38 ;  /* 0x00000006250e7c25 */ /* 0x000fe2000f8e0026 */
[----:B------:R1:W-:Y:S03]  /*2240*/  @!P2 LDGSTS.E.BYPASS.LTC128B.128 [R0+0x3000], desc[UR14][R10.64] ;  /* 0x030000000a00afae */ /* 0x0003e6000b901d4e */
[----:B--2---:R-:W-:-:S02]  /*2250*/  IMAD R4, R36, UR6, RZ ;  /* 0x0000000624047c24 */ /* 0x004fc4000f8e02ff */
[----:B------:R-:W-:Y:S02]  /*2260*/  @!P4 IMAD.MOV.U32 R6, RZ, RZ, R80 ;  /* 0x000000ffff06c224 */ /* 0x000fe400078e0050 */
[----:B------:R-:W-:Y:S01]  /*2270*/  IMAD R28, R37, UR7, R4 ;  /* 0x00000007251c7c24 */ /* 0x000fe2000f8e0204 */
[----:B------:R-:W-:Y:S01]  /*2280*/  ULDC.64 UR6, c[0x0][0x220] ;  /* 0x0000880000067ab9 */ /* 0x000fe20000000a00 */
[----:B------:R-:W-:Y:S02]  /*2290*/  @!P5 IMAD.MOV.U32 R4, RZ, RZ, R80 ;  /* 0x000000ffff04d224 */ /* 0x000fe400078e0050 */
[----:B------:R-:W-:Y:S02]  /*22a0*/  @!P4 IMAD.MOV.U32 R7, RZ, RZ, R113 ;  /* 0x000000ffff07c224 */ /* 0x000fe400078e0071 */
[----:B------:R-:W-:-:S04]  /*22b0*/  @!P5 IMAD.WIDE.U32 R8, R68, 0xa0, R4 ;  /* 0x000000a04408d825 */ /* 0x000fc800078e0004 */
[----:B------:R-:W-:-:S04]  /*22c0*/  @!P4 IMAD.WIDE.U32 R6, R68, 0xc0, R6 ;  /* 0x000000c04406c825 */ /* 0x000fc800078e0006 */
[----:B------:R-:W-:Y:S02]  /*22d0*/  @!P3 IMAD.MOV.U32 R4, RZ, RZ, R80 ;  /* 0x000000ffff04b224 */ /* 0x000fe400078e0050 */
[----:B------:R-:W-:Y:S02]  /*22e0*/  @!P3 IMAD.MOV.U32 R5, RZ, RZ, R113 ;  /* 0x000000ffff05b224 */ /* 0x000fe400078e0071 */
[----:B------:R-:W-:Y:S01]  /*22f0*/  @!P4 IMAD.IADD R3, R7, 0x1, R3 ;  /* 0x000000010703c824 */ /* 0x000fe200078e0203 */
[----:B-1----:R-:W-:Y:S01]  /*2300*/  @!P4 LEA R10, P0, R6, R22, 0x1 ;  /* 0x00000016060ac211 */ /* 0x002fe200078008ff */
[----:B------:R-:W-:-:S03]  /*2310*/  @!P3 IMAD.WIDE.U32 R4, R68, 0xe0, R4 ;  /* 0x000000e04404b825 */ /* 0x000fc600078e0004 */
[----:B------:R-:W-:Y:S01]  /*2320*/  @!P4 LEA.HI.X R11, R6, R23, R3, 0x1, P0 ;  /* 0x00000017060bc211 */ /* 0x000fe200000f0c03 */
[----:B------:R-:W-:Y:S01]  /*2330*/  @!P5 IMAD.IADD R0, R9, 0x1, R12 ;  /* 0x000000010900d824 */ /* 0x000fe200078e020c */
[----:B------:R-:W-:Y:S01]  /*2340*/  @!P5 LEA R12, P2, R8, R20, 0x1 ;  /* 0x00000014080cd211 */ /* 0x000fe200078408ff */
[----:B------:R-:W-:Y:S01]  /*2350*/  @!P3 IMAD.IADD R5, R5, 0x1, R17 ;  /* 0x000000010505b824 */ /* 0x000fe200078e0211 */
[----:B------:R-:W-:Y:S01]  /*2360*/  @!P3 LEA R6, P0, R4, R24, 0x1 ;  /* 0x000000180406b211 */ /* 0x000fe200078008ff */
[----:B------:R-:W-:Y:S01]  /*2370*/  @!P5 IMAD R3, R16, 0x2, R29 ;  /* 0x000000021003d824 */ /* 0x000fe200078e021d */
[----:B------:R-:W-:Y:S01]  /*2380*/  @!P5 LEA.HI.X R13, R8, R21, R0, 0x1, P2 ;  /* 0x00000015080dd211 */ /* 0x000fe200010f0c00 */
[----:B------:R-:W-:Y:S01]  /*2390*/  @!P4 IMAD R0, R16, 0x2, R26 ;  /* 0x000000021000c824 */ /* 0x000fe200078e021a */
[----:B------:R-:W-:Y:S01]  /*23a0*/  @!P3 LEA.HI.X R7, R4, R25, R5, 0x1, P0 ;  /* 0x000000190407b211 */ /* 0x000fe200000f0c05 */
[----:B------:R-:W-:Y:S02]  /*23b0*/  @!P3 IMAD R16, R16, 0x2, R27 ;  /* 0x000000021010b824 */ /* 0x000fe400078e021b */
[----:B------:R1:W-:Y:S01]  /*23c0*/  @!P5 LDGSTS.E.BYPASS.LTC128B.128 [R3+0x3800], desc[UR14][R12.64] ;  /* 0x038000000c03dfae */ /* 0x0003e2000b901d4e */
[----:B------:R-:W-:Y:S01]  /*23d0*/  IMAD.IADD R5, R15, 0x1, R28 ;  /* 0x000000010f057824 */ /* 0x000fe200078e021c */
[-C--:B------:R-:W-:Y:S01]  /*23e0*/  ISETP.GE.AND P5, PT, R35, R30.reuse, PT ;  /* 0x0000001e2300720c */ /* 0x080fe20003fa6270 */
[----:B------:R-:W-:Y:S01]  /*23f0*/  IMAD.MOV.U32 R4, RZ, RZ, R14 ;  /* 0x000000ffff047224 */ /* 0x000fe200078e000e */
[----:B------:R2:W-:Y:S01]  /*2400*/  @!P4 LDGSTS.E.BYPASS.LTC128B.128 [R0+0x4000], desc[UR14][R10.64] ;  /* 0x040000000a00cfae */ /* 0x0005e2000b901d4e */
[----:B------:R-:W-:-:S02]  /*2410*/  ISETP.GE.AND P4, PT, R31, R30, PT ;  /* 0x0000001e1f00720c */ /* 0x000fc40003f86270 */
[----:B------:R-:W-:Y:S01]  /*2420*/  IMAD.WIDE.U32 R4, R40, R96, R4 ;  /* 0x0000006028047225 */ /* 0x000fe200078e0004 */
[----:B------:R-:W-:Y:S01]  /*2430*/  @!P3 LDGSTS.E.BYPASS.LTC128B.128 [R16+0x4800], desc[UR14][R6.64] ;  /* 0x048000000610bfae */ /* 0x000fe2000b901d4e */
[----:B------:R-:W-:-:S03]  /*2440*/  ISETP.GE.AND P3, PT, R2, R30, PT ;  /* 0x0000001e0200720c */ /* 0x000fc60003f66270 */
[----:B------:R-:W0:Y:S01]  /*2450*/  LDGDEPBAR ;  /* 0x00000000000079af */ /* 0x000e220000000000 */
[----:B------:R-:W-:Y:S01]  /*2460*/  LEA R241, P0, R4, UR6, 0x1 ;  /* 0x0000000604f17c11 */ /* 0x000fe2000f8008ff */
[----:B-1----:R-:W-:Y:S02]  /*2470*/  IMAD.SHL.U32 R3, R96, 0x20, RZ ;  /* 0x0000002060037824 */ /* 0x002fe400078e00ff */
[----:B------:R-:W-:Y:S02]  /*2480*/  @!P5 IMAD R12, R97, 0xc0, RZ ;  /* 0x000000c0610cd824 */ /* 0x000fe400078e02ff */
[----:B--2---:R-:W-:Y:S01]  /*2490*/  IMAD R0, R43, R96, RZ ;  /* 0x000000602b007224 */ /* 0x004fe200078e02ff */
[----:B------:R-:W-:-:S03]  /*24a0*/  @!P1 LEA R2, P2, R3, R241, 0x1 ;  /* 0x000000f103029211 */ /* 0x000fc600078408ff */
[----:B------:R-:W-:Y:S01]  /*24b0*/  IMAD R0, R40, R97, R0 ;  /* 0x0000006128007224 */ /* 0x000fe200078e0200 */
[----:B------:R-:W-:-:S04]  /*24c0*/  DEPBAR.LE SB0, 0x0 ;  /* 0x000080000000791a */ /* 0x000fc80000000000 */
[----:B------:R-:W-:Y:S01]  /*24d0*/  BAR.SYNC.DEFER_BLOCKING 0x0 ;  /* 0x0000000000007b1d */ /* 0x000fe20000010000 */
[----:B------:R-:W-:-:S05]  /*24e0*/  IMAD.IADD R0, R5, 0x1, R0 ;  /* 0x0000000105007824 */ /* 0x000fca00078e0200 */
[----:B------:R-:W-:Y:S01]  /*24f0*/  LEA.HI.X R240, R4, UR7, R0, 0x1, P0 ;  /* 0x0000000704f07c11 */ /* 0x000fe200080f0c00 */
[----:B------:R-:W-:Y:S01]  /*2500*/  @!P3 IMAD.MOV.U32 R4, RZ, RZ, R241 ;  /* 0x000000ffff04b224 */ /* 0x000fe200078e00f1 */
[----:B------:R-:W-:Y:S02]  /*2510*/  SHF.L.U64.HI R0, R96, 0x5, R97 ;  /* 0x0000000560007819 */ /* 0x000fe40000010261 */
[----:B------:R-:W-:Y:S01]  /*2520*/  ISETP.GE.AND P0, PT, R41, R30, PT ;  /* 0x0000001e2900720c */ /* 0x000fe20003f06270 */
[----:B------:R-:W-:Y:S01]  /*2530*/  @!P3 IMAD.MOV.U32 R5, RZ, RZ, R240 ;  /* 0x000000ffff05b224 */ /* 0x000fe200078e00f0 */
[----:B------:R-:W-:Y:S02]  /*2540*/  @!P1 LEA.HI.X R3, R3, R240, R0, 0x1, P2 ;  /* 0x000000f003039211 */ /* 0x000fe400010f0c00 */
[----:B------:R-:W-:Y:S02]  /*2550*/  LOP3.LUT R0, R44, 0xfffffff8, RZ, 0xc0, !PT ;  /* 0xfffffff82c007812 */ /* 0x000fe400078ec0ff */
[----:B------:R-:W-:-:S03]  /*2560*/  ISETP.GE.AND P2, PT, R32, R30, PT ;  /* 0x0000001e2000720c */ /* 0x000fc60003f46270 */
[----:B------:R-:W-:Y:S01]  /*2570*/  IMAD.IADD R9, R58, 0x1, -R0 ;  /* 0x000000013a097824 */ /* 0x000fe200078e0a00 */
[----:B------:R-:W-:Y:S01]  /*2580*/  LEA.HI R0, R44, R42, RZ, 0x1 ;  /* 0x0000002a2c007211 */ /* 0x000fe200078f08ff */
[----:B------:R-:W-:Y:S03]  /*2590*/  @P3 STS [R183+0x5000], RZ ;  /* 0x005000ffb7003388 */ /* 0x000fe60000000800 */
[----:B------:R-:W-:Y:S01]  /*25a0*/  LOP3.LUT R0, R0, 0xfffffffe, RZ, 0xc0, !PT ;  /* 0xfffffffe00007812 */ /* 0x000fe200078ec0ff */
[----:B------:R-:W-:Y:S04]  /*25b0*/  @P3 STS [R183+0x5004], RZ ;  /* 0x005004ffb7003388 */ /* 0x000fe80000000800 */
[----:B------:R-:W-:Y:S01]  /*25c0*/  IMAD.IADD R0, R42, 0x1, -R0 ;  /* 0x000000012a007824 */ /* 0x000fe200078e0a00 */
        /* <DEDUP_REMOVED lines=14> */
[----:B------:R-:W-:-:S03]  /*26b0*/  ISETP.GE.AND P1, PT, R33, R30, PT ;  /* 0x0000001e2100720c */ /* 0x000fc60003f26270 */
[----:B------:R-:W-:Y:S01]  /*26c0*/  @!PT LDS RZ, [RZ] ;  /* 0x00000000fffff984 */ /* 0x000fe20000000800 */
[----:B------:R-:W-:Y:S01]  /*26d0*/  @!PT LDS RZ, [RZ] ;  /* 0x00000000fffff984 */ /* 0x000fe20000000800 */
[----:B------:R-:W-:Y:S01]  /*26e0*/  @!PT LDS RZ, [RZ] ;  /* 0x00000000fffff984 */ /* 0x000fe20000000800 */
[----:B------:R-:W-:Y:S04]  /*26f0*/  @!P0 LDGSTS.E.BYPASS.LTC128B.128 [R183+0x6000], desc[UR14][R14.64] ;  /* 0x060000000eb78fae */ /* 0x000fe8000b901d4e */
[----:B------:R-:W-:Y:S01]  /*2700*/  @P5 STS.128 [R183+0x6800], RZ ;  /* 0x006800ffb7005388 */ /* 0x000fe20000000c00 */
[----:B-1----:R-:W-:Y:S02]  /*2710*/  LEA.HI R4, R45, R58, RZ, 0x4 ;  /* 0x0000003a2d047211 */ /* 0x002fe400078f20ff */
[----:B------:R-:W-:-:S04]  /*2720*/  LEA.HI R5, R9, R9, RZ, 0x1 ;  /* 0x0000000909057211 */ /* 0x000fc800078f08ff */
[----:B------:R-:W-:Y:S02]  /*2730*/  SHF.R.S32.HI R21, RZ, 0x1, R5 ;  /* 0x00000001ff157819 */ /* 0x000fe40000011405 */
[----:B--2---:R-:W-:Y:S02]  /*2740*/  LOP3.LUT R2, R4, 0xfffffff0, RZ, 0xc0, !PT ;  /* 0xfffffff004027812 */ /* 0x004fe400078ec0ff */
[----:B------:R-:W-:Y:S01]  /*2750*/  SHF.R.S32.HI R4, RZ, 0x4, R4 ;  /* 0x00000004ff047819 */ /* 0x000fe20000011404 */
[----:B------:R-:W-:Y:S02]  /*2760*/  IMAD.SHL.U32 R3, R21, 0x40, RZ ;  /* 0x0000004015037824 */ /* 0x000fe400078e00ff */
[----:B------:R-:W-:Y:S01]  /*2770*/  IMAD.IADD R8, R58, 0x1, -R2 ;  /* 0x000000013a087824 */ /* 0x000fe200078e0a02 */
[----:B------:R-:W-:-:S04]  /*2780*/  LEA.HI R11, R4, R4, RZ, 0x1 ;  /* 0x00000004040b7211 */ /* 0x000fc800078f08ff */
[----:B------:R-:W-:Y:S02]  /*2790*/  LEA.HI R10, R8, R8, RZ, 0x1 ;  /* 0x00000008080a7211 */ /* 0x000fe400078f08ff */
[----:B------:R-:W-:Y:S02]  /*27a0*/  LOP3.LUT R11, R11, 0xfffffffe, RZ, 0xc0, !PT ;  /* 0xfffffffe0b0b7812 */ /* 0x000fe400078ec0ff */
[--C-:B------:R-:W-:Y:S02]  /*27b0*/  SHF.R.S32.HI R7, RZ, 0x1, R10.reuse ;  /* 0x00000001ff077819 */ /* 0x100fe4000001140a */
[----:B------:R-:W-:-:S04]  /*27c0*/  SHF.R.S32.HI R2, RZ, 0x1f, R10 ;  /* 0x0000001fff027819 */ /* 0x000fc8000001140a */
[----:B------:R-:W-:Y:S01]  /*27d0*/  LEA.HI R6, R2, R7, RZ, 0x2 ;  /* 0x0000000702067211 */ /* 0x000fe200078f10ff */
[----:B------:R-:W-:Y:S01]  /*27e0*/  IMAD.SHL.U32 R2, R0, 0x8, RZ ;  /* 0x0000000800027824 */ /* 0x000fe200078e00ff */
[----:B------:R-:W-:Y:S02]  /*27f0*/  LOP3.LUT R0, R3, 0xc0, RZ, 0xc0, !PT ;  /* 0x000000c003007812 */ /* 0x000fe400078ec0ff */
[----:B------:R-:W-:Y:S02]  /*2800*/  LOP3.LUT R3, R5, 0xfffffffe, RZ, 0xc0, !PT ;  /* 0xfffffffe05037812 */ /* 0x000fe400078ec0ff */
[----:B------:R-:W-:Y:S02]  /*2810*/  LOP3.LUT R6, R6, 0xfffffffc, RZ, 0xc0, !PT ;  /* 0xfffffffc06067812 */ /* 0x000fe400078ec0ff */
[----:B------:R-:W-:Y:S01]  /*2820*/  LOP3.LUT R5, R0, 0x8, R2, 0xf8, !PT ;  /* 0x0000000800057812 */ /* 0x000fe200078ef802 */
[----:B------:R-:W-:Y:S01]  /*2830*/  IMAD.IADD R2, R4, 0x1, -R11 ;  /* 0x0000000104027824 */ /* 0x000fe200078e0a0b */
[----:B------:R-:W-:Y:S01]  /*2840*/  SHF.R.U32.HI R0, RZ, 0x3, R0 ;  /* 0x00000003ff007819 */ /* 0x000fe20000011600 */
[----:B------:R-:W-:Y:S01]  /*2850*/  IMAD.IADD R3, R9, 0x1, -R3 ;  /* 0x0000000109037824 */ /* 0x000fe200078e0a03 */
[----:B------:R-:W-:Y:S01]  /*2860*/  SHF.R.S32.HI R11, RZ, 0x1f, R8 ;  /* 0x0000001fff0b7819 */ /* 0x000fe20000011408 */
[----:B------:R-:W-:Y:S01]  /*2870*/  IMAD.IADD R20, R7, 0x1, -R6 ;  /* 0x0000000107147824 */ /* 0x000fe200078e0a06 */
[----:B------:R-:W-:Y:S01]  /*2880*/  LOP3.LUT R9, R5, R0, RZ, 0x3c, !PT ;  /* 0x0000000005097212 */ /* 0x000fe200078e3cff */
[----:B------:R-:W-:Y:S01]  /*2890*/  IMAD R7, R2, 0x8, R3 ;  /* 0x0000000802077824 */ /* 0x000fe200078e0203 */
[----:B------:R-:W-:Y:S01]  /*28a0*/  LOP3.LUT R6, R10, 0x7fffffe, RZ, 0xc0, !PT ;  /* 0x07fffffe0a067812 */ /* 0x000fe200078ec0ff */
[----:B------:R-:W-:Y:S01]  /*28b0*/  IMAD.SHL.U32 R4, R2, 0x8, RZ ;  /* 0x0000000802047824 */ /* 0x000fe200078e00ff */
[----:B------:R-:W-:Y:S01]  /*28c0*/  LEA.HI R10, R11, R8, RZ, 0x3 ;  /* 0x000000080b0a7211 */ /* 0x000fe200078f18ff */
[----:B------:R-:W-:-:S02]  /*28d0*/  @!P5 IMAD.MOV.U32 R2, RZ, RZ, R241 ;  /* 0x000000ffff02d224 */ /* 0x000fc400078e00f1 */
[----:B------:R-:W-:Y:S02]  /*28e0*/  @!P5 IMAD.MOV.U32 R3, RZ, RZ, R240 ;  /* 0x000000ffff03d224 */ /* 0x000fe400078e00f0 */
[----:B------:R-:W-:Y:S02]  /*28f0*/  IMAD.SHL.U32 R0, R20, 0x40, RZ ;  /* 0x0000004014007824 */ /* 0x000fe400078e00ff */
[----:B------:R-:W-:-:S03]  /*2900*/  @!P5 IMAD.WIDE.U32 R2, R96, 0xc0, R2 ;  /* 0x000000c06002d825 */ /* 0x000fc600078e0002 */
[----:B------:R-:W-:Y:S01]  /*2910*/  LOP3.LUT R0, R0, 0xc0, RZ, 0xc0, !PT ;  /* 0x000000c000007812 */ /* 0x000fe200078ec0ff */
[----:B------:R-:W-:Y:S02]  /*2920*/  @!P5 IMAD.IADD R13, R3, 0x1, R12 ;  /* 0x00000001030dd824 */ /* 0x000fe400078e020c */
[----:B------:R-:W-:Y:S01]  /*2930*/  @!P5 IMAD.MOV.U32 R12, RZ, RZ, R2 ;  /* 0x000000ffff0cd224 */ /* 0x000fe200078e0002 */
[----:B------:R-:W-:Y:S01]  /*2940*/  LOP3.LUT R5, R0, 0x8, R4, 0xf8, !PT ;  /* 0x0000000800057812 */ /* 0x000fe200078ef804 */
[----:B------:R-:W-:Y:S01]  /*2950*/  @!P2 IMAD.MOV.U32 R2, RZ, RZ, R241 ;  /* 0x000000ffff02a224 */ /* 0x000fe200078e00f1 */
[----:B------:R-:W-:Y:S01]  /*2960*/  SHF.R.U32.HI R4, RZ, 0x3, R0 ;  /* 0x00000003ff047819 */ /* 0x000fe20000011600 */
[----:B------:R-:W-:Y:S01]  /*2970*/  @!P2 IMAD.MOV.U32 R3, RZ, RZ, R240 ;  /* 0x000000ffff03a224 */ /* 0x000fe200078e00f0 */
[----:B------:R-:W-:Y:S01]  /*2980*/  @!PT LDS RZ, [RZ] ;  /* 0x00000000fffff984 */ /* 0x000fe20000000800 */
[----:B------:R-:W-:Y:S01]  /*2990*/  @!PT LDS RZ, [RZ] ;  /* 0x00000000fffff984 */ /* 0x000fe20000000800 */
[----:B------:R-:W-:Y:S01]  /*29a0*/  @!PT LDS RZ, [RZ] ;  /* 0x00000000fffff984 */ /* 0x000fe20000000800 */
[----:B------:R1:W-:Y:S01]  /*29b0*/  @!P5 LDGSTS.E.BYPASS.LTC128B.128 [R183+0x6800], desc[UR14][R12.64] ;  /* 0x068000000cb7dfae */ /* 0x0003e2000b901d4e */
[----:B------:R-:W-:Y:S01]  /*29c0*/  IMAD.IADD R51, R8, 0x1, -R6 ;  /* 0x0000000108337824 */ /* 0x000fe200078e0a06 */
[----:B------:R-:W-:Y:S01]  /*29d0*/  LOP3.LUT R160, R5, R4, RZ, 0x3c, !PT ;  /* 0x0000000405a07212 */ /* 0x000fe200078e3cff */
[----:B------:R-:W-:Y:S01]  /*29e0*/  IMAD.U32 R0, R7, 0x20, R9 ;  /* 0x0000002007007824 */ /* 0x000fe200078e0009 */
[----:B------:R-:W-:Y:S01]  /*29f0*/  @P4 STS.128 [R183+0x7000], RZ ;  /* 0x007000ffb7004388 */ /* 0x000fe20000000c00 */
[----:B------:R-:W-:-:S03]  /*2a00*/  @!P2 IMAD.WIDE.U32 R6, R96, 0x180, R2 ;  /* 0x000001806006a825 */ /* 0x000fc600078e0002 */
[----:B------:R-:W-:Y:S01]  /*2a10*/  LEA R134, R0, UR4, 0x1 ;  /* 0x0000000400867c11 */ /* 0x000fe2000f8e08ff */
[----:B------:R-:W-:Y:S02]  /*2a20*/  IMAD.SHL.U32 R10, R10, 0x20, RZ ;  /* 0x000000200a0a7824 */ /* 0x000fe400078e00ff */
[--C-:B------:R-:W-:Y:S02]  /*2a30*/  @!P1 IMAD.MOV.U32 R2, RZ, RZ, R241.reuse ;  /* 0x000000ffff029224 */ /* 0x100fe400078e00f1 */
[--C-:B------:R-:W-:Y:S01]  /*2a40*/  @!P1 IMAD.MOV.U32 R3, RZ, RZ, R240.reuse ;  /* 0x000000ffff039224 */ /* 0x100fe200078e00f0 */
[----:B------:R-:W-:Y:S01]  /*2a50*/  LOP3.LUT R50, R10, 0xffffff00, RZ, 0xc0, !PT ;  /* 0xffffff000a327812 */ /* 0x000fe200078ec0ff */
[----:B------:R-:W-:Y:S01]  /*2a60*/  @!P3 IMAD.MOV.U32 R4, RZ, RZ, R241 ;  /* 0x000000ffff04b224 */ /* 0x000fe200078e00f1 */
[----:B------:R-:W-:Y:S01]  /*2a70*/  @!P4 LEA R10, P0, R96, R241, 0x8 ;  /* 0x000000f1600ac211 */ /* 0x000fe200078040ff */
[----:B------:R-:W-:Y:S02]  /*2a80*/  @!P3 IMAD.MOV.U32 R5, RZ, RZ, R240 ;  /* 0x000000ffff05b224 */ /* 0x000fe400078e00f0 */
[----:B------:R-:W-:-:S02]  /*2a90*/  @!P2 IMAD R9, R97, 0x180, RZ ;  /* 0x000001806109a824 */ /* 0x000fc400078e02ff */
[----:B------:R-:W-:Y:S02]  /*2aa0*/  @!P1 IMAD R11, R97, 0x1c0, RZ ;  /* 0x000001c0610b9824 */ /* 0x000fe400078e02ff */
[----:B------:R-:W-:-:S04]  /*2ab0*/  @!P1 IMAD.WIDE.U32 R2, R96, 0x1c0, R2 ;  /* 0x000001c060029825 */ /* 0x000fc800078e0002 */
[----:B------:R-:W-:Y:S02]  /*2ac0*/  @!P3 IMAD R8, R97, 0x140, RZ ;  /* 0x000001406108b824 */ /* 0x000fe400078e02ff */
[----:B------:R-:W-:-:S04]  /*2ad0*/  @!P3 IMAD.WIDE.U32 R4, R96, 0x140, R4 ;  /* 0x000001406004b825 */ /* 0x000fc800078e0004 */
[----:B------:R-:W-:Y:S02]  /*2ae0*/  @!P2 IMAD.IADD R9, R7, 0x1, R9 ;  /* 0x000000010709a824 */ /* 0x000fe400078e0209 */
[----:B------:R-:W-:Y:S01]  /*2af0*/  @!P1 IMAD.IADD R7, R3, 0x1, R11 ;  /* 0x0000000103079824 */ /* 0x000fe200078e020b */
[----:B------:R-:W-:Y:S01]  /*2b00*/  @!P4 LEA.HI.X R11, R96, R240, R97, 0x8, P0 ;  /* 0x000000f0600bc211 */ /* 0x000fe200000f4461 */
[----:B------:R-:W-:Y:S01]  /*2b10*/  IMAD R3, R56, 0x200, R50 ;  /* 0x0000020038037824 */ /* 0x000fe200078e0232 */
[----:B------:R-:W-:Y:S01]  /*2b20*/  LOP3.LUT P0, RZ, R21, 0x2, RZ, 0xc0, !PT ;  /* 0x0000000215ff7812 */ /* 0x000fe2000780c0ff */
[----:B------:R-:W-:Y:S02]  /*2b30*/  @!P3 IMAD.IADD R5, R5, 0x1, R8 ;  /* 0x000000010505b824 */ /* 0x000fe400078e0208 */
[----:B------:R-:W-:Y:S01]  /*2b40*/  @!P2 IMAD.MOV.U32 R8, RZ, RZ, R6 ;  /* 0x000000ffff08a224 */ /* 0x000fe200078e0006 */
[----:B------:R-:W-:Y:S01]  /*2b50*/  @!PT LDS RZ, [RZ] ;  /* 0x00000000fffff984 */ /* 0x000fe20000000800 */
[----:B------:R-:W-:Y:S01]  /*2b60*/  @!PT LDS RZ, [RZ] ;  /* 0x00000000fffff984 */ /* 0x000fe20000000800 */
[----:B------:R-:W-:Y:S01]  /*2b70*/  @!PT LDS RZ, [RZ] ;  /* 0x00000000fffff984 */ /* 0x000fe20000000800 */
[----:B------:R-:W-:Y:S01]  /*2b80*/  @!P4 LDGSTS.E.BYPASS.LTC128B.128 [R183+0x7000], desc[UR14][R10.64] ;  /* 0x070000000ab7cfae */ /* 0x000fe2000b901d4e */
[----:B------:R-:W-:-:S02]  /*2b90*/  @!P1 IMAD.MOV.U32 R6, RZ, RZ, R2 ;  /* 0x000000ffff069224 */ /* 0x000fc400078e0002 */
[C---:B------:R-:W-:Y:S01]  /*2ba0*/  IMAD R2, R51.reuse, 0x20, R3 ;  /* 0x0000002033027824 */ /* 0x040fe200078e0203 */
[----:B------:R-:W-:Y:S01]  /*2bb0*/  @P3 STS.128 [R183+0x7800], RZ ;  /* 0x007800ffb7003388 */ /* 0x000fe20000000c00 */
[----:B------:R-:W-:Y:S02]  /*2bc0*/  IMAD.MOV.U32 R0, RZ, RZ, 0x10 ;  /* 0x00000010ff007424 */ /* 0x000fe400078e00ff */
[----:B------:R-:W-:Y:S01]  /*2bd0*/  IMAD.IADD R2, R160, 0x1, R2 ;  /* 0x00000001a0027824 */ /* 0x000fe200078e0202 */
[----:B------:R-:W-:Y:S01]  /*2be0*/  @!PT LDS RZ, [RZ] ;  /* 0x00000000fffff984 */ /* 0x000fe20000000800 */
[----:B------:R-:W-:Y:S01]  /*2bf0*/  @!PT LDS RZ, [RZ] ;  /* 0x00000000fffff984 */ /* 0x000fe20000000800 */
[----:B------:R-:W-:Y:S01]  /*2c00*/  @!PT LDS RZ, [RZ] ;  /* 0x00000000fffff984 */ /* 0x000fe20000000800 */
[----:B------:R-:W-:Y:S01]  /*2c10*/  @!P3 LDGSTS.E.BYPASS.LTC128B.128 [R183+0x7800], desc[UR14][R4.64] ;  /* 0x0780000004b7bfae */ /* 0x000fe2000b901d4e */
[----:B------:R-:W-:Y:S02]  /*2c20*/  VIADD R165, R134, 0x1020 ;  /* 0x0000102086a57836 */ /* 0x000fe40000000000 */
[----:B------:R-:W-:Y:S01]  /*2c30*/  IMAD R119, R51, 0x20, R50 ;  /* 0x0000002033777824 */ /* 0x000fe200078e0232 */
[----:B------:R-:W-:Y:S01]  /*2c40*/  LEA R166, R2, UR4, 0x1 ;  /* 0x0000000402a67c11 */ /* 0x000fe2000f8e08ff */
[----:B------:R-:W-:Y:S01]  /*2c50*/  @P2 STS.128 [R183+0x8000], RZ ;  /* 0x008000ffb7002388 */ /* 0x000fe20000000c00 */
[----:B------:R-:W-:-:S03]  /*2c60*/  VIADD R2, R134, 0x1000 ;  /* 0x0000100086027836 */ /* 0x000fc60000000000 */
[----:B------:R-:W-:Y:S01]  /*2c70*/  @!PT LDS RZ, [RZ] ;  /* 0x00000000fffff984 */ /* 0x000fe20000000800 */
[----:B------:R-:W-:Y:S01]  /*2c80*/  @!PT LDS RZ, [RZ] ;  /* 0x00000000fffff984 */ /* 0x000fe20000000800 */
[----:B------:R-:W-:Y:S01]  /*2c90*/  @!PT LDS RZ, [RZ] ;  /* 0x00000000fffff984 */ /* 0x000fe20000000800 */
[----:B------:R-:W-:Y:S01]  /*2ca0*/  @!P2 LDGSTS.E.BYPASS.LTC128B.128 [R183+0x8000], desc[UR14][R8.64] ;  /* 0x0800000008b7afae */ /* 0x000fe2000b901d4e */
[----:B------:R-:W-:-:S03]  /*2cb0*/  @P0 VIADD R165, R2, 0xffffffe0 ;  /* 0xffffffe002a50836 */ /* 0x000fc60000000000 */
[----:B------:R-:W-:Y:S01]  /*2cc0*/  @P1 STS.128 [R183+0x8800], RZ ;  /* 0x008800ffb7001388 */ /* 0x000fe20000000c00 */
[C---:B------:R-:W-:Y:S02]  /*2cd0*/  VIADD R182, R165.reuse, 0x400 ;  /* 0x00000400a5b67836 */ /* 0x040fe40000000000 */
[C---:B------:R-:W-:Y:S01]  /*2ce0*/  VIADD R181, R165.reuse, 0x800 ;  /* 0x00000800a5b57836 */ /* 0x040fe20000000000 */
[----:B------:R-:W-:Y:S01]  /*2cf0*/  @!PT LDS RZ, [RZ] ;  /* 0x00000000fffff984 */ /* 0x000fe20000000800 */
[----:B------:R-:W-:Y:S01]  /*2d00*/  @!PT LDS RZ, [RZ] ;  /* 0x00000000fffff984 */ /* 0x000fe20000000800 */
[----:B------:R-:W-:Y:S01]  /*2d10*/  @!PT LDS RZ, [RZ] ;  /* 0x00000000fffff984 */ /* 0x000fe20000000800 */
[----:B------:R2:W-:Y:S01]  /*2d20*/  @!P1 LDGSTS.E.BYPASS.LTC128B.128 [R183+0x8800], desc[UR14][R6.64] ;  /* 0x0880000006b79fae */ /* 0x0005e2000b901d4e */
[----:B------:R-:W-:Y:S01]  /*2d30*/  LOP3.LUT P1, RZ, R20, 0x2, RZ, 0xc0, !PT ;  /* 0x0000000214ff7812 */ /* 0x000fe2000782c0ff */
[C---:B------:R-:W-:Y:S02]  /*2d40*/  VIADD R180, R165.reuse, 0xc00 ;  /* 0x00000c00a5b47836 */ /* 0x040fe40000000000 */
[----:B-1----:R-:W-:Y:S01]  /*2d50*/  LDSM.16.M88.4 R12, [R166] ;  /* 0x00000000a60c783b */ /* 0x002fe20000000200 */
[----:B------:R-:W-:Y:S01]  /*2d60*/  SEL R0, R0, 0xfffffff0, !P1 ;  /* 0xfffffff000007807 */ /* 0x000fe20004800000 */
[----:B------:R-:W-:-:S02]  /*2d70*/  VIADD R179, R165, 0x1000 ;  /* 0x00001000a5b37836 */ /* 0x000fc40000000000 */
[----:B------:R-:W1:Y:S01]  /*2d80*/  LDSM.16.M88.4 R16, [R134+0x1000] ;  /* 0x001000008610783b */ /* 0x000e620000000200 */
[C---:B------:R-:W-:Y:S02]  /*2d90*/  VIADD R178, R165.reuse, 0x1400 ;  /* 0x00001400a5b27836 */ /* 0x040fe40000000000 */
[----:B------:R-:W-:Y:S01]  /*2da0*/  IMAD R167, R0, 0x2, R166 ;  /* 0x0000000200a77824 */ /* 0x000fe200078e02a6 */
[----:B------:R-:W-:Y:S01]  /*2db0*/  LDSM.16.M88.4 R20, [R165] ;  /* 0x00000000a514783b */ /* 0x000fe20000000200 */
[C---:B------:R-:W-:Y:S02]  /*2dc0*/  VIADD R177, R165.reuse, 0x1800 ;  /* 0x00001800a5b17836 */ /* 0x040fe40000000000 */
[C---:B------:R-:W-:Y:S01]  /*2dd0*/  VIADD R176, R165.reuse, 0x1c00 ;  /* 0x00001c00a5b07836 */ /* 0x040fe20000000000 */
[----:B------:R-:W-:Y:S01]  /*2de0*/  LDSM.16.M88.4 R28, [R134+0x1400] ;  /* 0x00140000861c783b */ /* 0x000fe20000000200 */
[C---:B------:R-:W-:Y:S02]  /*2df0*/  VIADD R175, R165.reuse, 0x2000 ;  /* 0x00002000a5af7836 */ /* 0x040fe40000000000 */
[C---:B------:R-:W-:Y:S01]  /*2e00*/  VIADD R174, R165.reuse, 0x2400 ;  /* 0x00002400a5ae7836 */ /* 0x040fe20000000000 */
[----:B------:R-:W-:Y:S01]  /*2e10*/  LDSM.16.M88.4 R32, [R165+0x400] ;  /* 0x00040000a520783b */ /* 0x000fe20000000200 */
[----:B------:R-:W-:-:S02]  /*2e20*/  VIADD R173, R165, 0x2800 ;  /* 0x00002800a5ad7836 */ /* 0x000fc40000000000 */
[C---:B------:R-:W-:Y:S01]  /*2e30*/  VIADD R172, R165.reuse, 0x2c00 ;  /* 0x00002c00a5ac7836 */ /* 0x040fe20000000000 */
[----:B------:R-:W-:Y:S01]  /*2e40*/  LDSM.16.M88.4 R40, [R134+0x1800] ;  /* 0x001800008628783b */ /* 0x000fe20000000200 */
[C---:B------:R-:W-:Y:S02]  /*2e50*/  VIADD R171, R165.reuse, 0x3000 ;  /* 0x00003000a5ab7836 */ /* 0x040fe40000000000 */
[C---:B------:R-:W-:Y:S01]  /*2e60*/  VIADD R170, R165.reuse, 0x3400 ;  /* 0x00003400a5aa7836 */ /* 0x040fe20000000000 */
[----:B--2---:R-:W2:Y:S01]  /*2e70*/  LDSM.16.M88.4 R4, [R167] ;  /* 0x00000000a704783b */ /* 0x004ea20000000200 */
[C---:B------:R-:W-:Y:S02]  /*2e80*/  VIADD R169, R165.reuse, 0x3800 ;  /* 0x00003800a5a97836 */ /* 0x040fe40000000000 */
[----:B------:R-:W-:Y:S01]  /*2e90*/  VIADD R168, R165, 0x3c00 ;  /* 0x00003c00a5a87836 */ /* 0x000fe20000000000 */
[----:B------:R-:W3:Y:S04]  /*2ea0*/  LDSM.16.M88.4 R36, [R165+0x800] ;  /* 0x00080000a524783b */ /* 0x000ee80000000200 */
[----:B------:R-:W4:Y:S04]  /*2eb0*/  LDSM.16.M88.4 R44, [R134+0x1c00] ;  /* 0x001c0000862c783b */ /* 0x000f280000000200 */
[----:B------:R-:W0:Y:S01]  /*2ec0*/  LDGDEPBAR ;  /* 0x00000000000079af */ /* 0x000e220000000000 */
[C---:B-1----:R-:W-:Y:S06]  /*2ed0*/  HMMA.16816.F32 R8, R12.reuse, R16, RZ ;  /* 0x000000100c08723c */ /* 0x042fec00000018ff */
[----:B------:R-:W-:-:S15]  /*2ee0*/  HMMA.16816.F32 R16, R12, R18, RZ ;  /* 0x000000120c10723c */ /* 0x000fde00000018ff */
[----:B------:R-:W-:-:S03]  /*2ef0*/  NOP ;  /* 0x0000000000007918 */ /* 0x000fc60000000000 */
[----:B--2---:R-:W-:Y:S06]  /*2f00*/  HMMA.16816.F32 R52, R4, R20, R8 ;  /* 0x000000140434723c */ /* 0x004fec0000001808 */
[----:B------:R-:W-:Y:S06]  /*2f10*/  HMMA.16816.F32 R8, R12, R28, RZ ;  /* 0x0000001c0c08723c */ /* 0x000fec00000018ff */
[----:B------:R-:W-:Y:S06]  /*2f20*/  HMMA.16816.F32 R16, R4, R22, R16 ;  /* 0x000000160410723c */ /* 0x000fec0000001810 */
[----:B------:R-:W-:Y:S06]  /*2f30*/  HMMA.16816.F32 R20, R12, R40, RZ ;  /* 0x000000280c14723c */ /* 0x000fec00000018ff */
[----:B------:R-:W-:-:S04]  /*2f40*/  FMUL.FTZ R2, R54, UR8 ;  /* 0x0000000836027c20 */ /* 0x000fc80008410000 */
[----:B------:R1:W-:Y:S02]  /*2f50*/  MUFU.TANH R131, R2 ;  /* 0x0000000200837308 */ /* 0x0003e40000002400 */
[----:B------:R-:W-:Y:S06]  /*2f60*/  HMMA.16816.F32 R24, R4, R32, R8 ;  /* 0x000000200418723c */ /* 0x000fec0000001808 */
[----:B------:R-:W-:Y:S06]  /*2f70*/  HMMA.16816.F32 R8, R12, R30, RZ ;  /* 0x0000001e0c08723c */ /* 0x000fec00000018ff */
[----:B---3--:R-:W-:Y:S01]  /*2f80*/  HMMA.16816.F32 R28, R4, R36, R20 ;  /* 0x00000024041c723c */ /* 0x008fe20000001814 */
[----:B-1----:R-:W-:-:S05]  /*2f90*/  FMUL.FTZ R2, R53, UR8 ;  /* 0x0000000835027c20 */ /* 0x002fca0008410000 */
[----:B----4-:R-:W-:Y:S01]  /*2fa0*/  HMMA.16816.F32 R20, R12, R44, RZ ;  /* 0x0000002c0c14723c */ /* 0x010fe200000018ff */
[----:B------:R1:W2:Y:S11]  /*2fb0*/  MUFU.TANH R108, R2 ;  /* 0x00000002006c7308 */ /* 0x0002b60000002400 */
[----:B------:R-:W-:Y:S01]  /*2fc0*/  HMMA.16816.F32 R8, R4, R34, R8 ;  /* 0x000000220408723c */ /* 0x000fe20000001808 */
[----:B------:R-:W3:Y:S01]  /*2fd0*/  LDSM.16.M88.4 R32, [R165+0xc00] ;  /* 0x000c0000a520783b */ /* 0x000ee20000000200 */
[----:B-1----:R-:W-:-:S04]  /*2fe0*/  FMUL.FTZ R2, R55, UR8 ;  /* 0x0000000837027c20 */ /* 0x002fc80008410000 */
[----:B------:R1:W4:Y:S02]  /*2ff0*/  MUFU.TANH R124, R2 ;  /* 0x00000002007c7308 */ /* 0x0003240000002400 */
[----:B-1----:R-:W-:-:S06]  /*3000*/  FMUL.FTZ R2, R16, UR8 ;  /* 0x0000000810027c20 */ /* 0x002fcc0008410000 */
[----:B------:R1:W-:Y:S02]  /*3010*/  MUFU.TANH R111, R2 ;  /* 0x00000002006f7308 */ /* 0x0003e40000002400 */
[----:B-1----:R-:W-:-:S06]  /*3020*/  FMUL.FTZ R2, R17, UR8 ;  /* 0x0000000811027c20 */ /* 0x002fcc0008410000 */
[----:B------:R1:W4:Y:S02]  /*3030*/  MUFU.TANH R110, R2 ;  /* 0x00000002006e7308 */ /* 0x0003240000002400 */
[----:B-1----:R-:W-:-:S06]  /*3040*/  FMUL.FTZ R2, R18, UR8 ;  /* 0x0000000812027c20 */ /* 0x002fcc0008410000 */
[----:B------:R1:W-:Y:S02]  /*3050*/  MUFU.TANH R138, R2 ;  /* 0x00000002008a7308 */ /* 0x0003e40000002400 */
[----:B-1----:R-:W-:Y:S02]  /*3060*/  FMUL.FTZ R2, R19, UR8 ;  /* 0x0000000813027c20 */ /* 0x002fe40008410000 */
[----:B------:R-:W-:Y:S01]  /*3070*/  HMMA.16816.F32 R16, R12, R42, RZ ;  /* 0x0000002a0c10723c */ /* 0x000fe200000018ff */
[----:B------:R-:W1:Y:S03]  /*3080*/  LDSM.16.M88.4 R40, [R134+0x2000] ;  /* 0x002000008628783b */ /* 0x000e660000000200 */
[----:B------:R2:W4:Y:S02]  /*3090*/  MUFU.TANH R136, R2 ;  /* 0x0000000200887308 */ /* 0x0005240000002400 */
[----:B--2---:R-:W-:-:S06]  /*30a0*/  FMUL.FTZ R2, R24, UR8 ;  /* 0x0000000818027c20 */ /* 0x004fcc0008410000 */
[----:B------:R2:W-:Y:S02]  /*30b0*/  MUFU.TANH R109, R2 ;  /* 0x00000002006d7308 */ /* 0x0005e40000002400 */
[----:B--2---:R-:W-:-:S06]  /*30c0*/  FMUL.FTZ R2, R25, UR8 ;  /* 0x0000000819027c20 */ /* 0x004fcc0008410000 */
[----:B------:R2:W4:Y:S02]  /*30d0*/  MUFU.TANH R107, R2 ;  /* 0x00000002006b7308 */ /* 0x0005240000002400 */
[----:B--2---:R-:W-:-:S06]  /*30e0*/  FMUL.FTZ R2, R26, UR8 ;  /* 0x000000081a027c20 */ /* 0x004fcc0008410000 */
[----:B------:R2:W-:Y:S02]  /*30f0*/  MUFU.TANH R135, R2 ;  /* 0x0000000200877308 */ /* 0x0005e40000002400 */
[----:B--2---:R-:W-:Y:S02]  /*3100*/  FMUL.FTZ R2, R27, UR8 ;  /* 0x000000081b027c20 */ /* 0x004fe40008410000 */
[----:B---3--:R-:W-:Y:S04]  /*3110*/  HMMA.16816.F32 R24, R4, R32, R20 ;  /* 0x000000200418723c */ /* 0x008fe80000001814 */
[----:B------:R2:W3:Y:S02]  /*3120*/  MUFU.TANH R126, R2 ;  /* 0x00000002007e7308 */ /* 0x0004e40000002400 */
[----:B-1----:R-:W-:Y:S01]  /*3130*/  HMMA.16816.F32 R20, R12, R40, RZ ;  /* 0x000000280c14723c */ /* 0x002fe200000018ff */
[----:B--2---:R-:W-:-:S05]  /*3140*/  FMUL.FTZ R2, R8, UR8 ;  /* 0x0000000808027c20 */ /* 0x004fca0008410000 */
        /* <DEDUP_REMOVED lines=8> */
[----:B------:R4:W2:Y:S02]  /*31d0*/  MUFU.TANH R130, R2 ;  /* 0x0000000200827308 */ /* 0x0008a40000002400 */
[----:B------:R-:W-:Y:S01]  /*31e0*/  HMMA.16816.F32 R16, R12, R46, RZ ;  /* 0x0000002e0c10723c */ /* 0x000fe200000018ff */
[----:B------:R-:W3:Y:S01]  /*31f0*/  LDSM.16.M88.4 R44, [R134+0x2400] ;  /* 0x00240000862c783b */ /* 0x000ee20000000200 */
[----:B----4-:R-:W-:-:S04]  /*3200*/  FMUL.FTZ R2, R28, UR8 ;  /* 0x000000081c027c20 */ /* 0x010fc80008410000 */
[----:B------:R4:W-:Y:S02]  /*3210*/  MUFU.TANH R103, R2 ;  /* 0x0000000200677308 */ /* 0x0009e40000002400 */
[----:B----4-:R-:W-:-:S06]  /*3220*/  FMUL.FTZ R2, R29, UR8 ;  /* 0x000000081d027c20 */ /* 0x010fcc0008410000 */
[----:B------:R4:W-:Y:S02]  /*3230*/  MUFU.TANH R101, R2 ;  /* 0x0000000200657308 */ /* 0x0009e40000002400 */
[----:B----4-:R-:W-:-:S06]  /*3240*/  FMUL.FTZ R2, R30, UR8 ;  /* 0x000000081e027c20 */ /* 0x010fcc0008410000 */
[----:B------:R4:W-:Y:S02]  /*3250*/  MUFU.TANH R127, R2 ;  /* 0x00000002007f7308 */ /* 0x0009e40000002400 */
[----:B----4-:R-:W-:Y:S02]  /*3260*/  FMUL.FTZ R2, R31, UR8 ;  /* 0x000000081f027c20 */ /* 0x010fe40008410000 */
[----:B-1----:R-:W-:Y:S04]  /*3270*/  HMMA.16816.F32 R28, R4, R36, R20 ;  /* 0x00000024041c723c */ /* 0x002fe80000001814 */
[----:B------:R1:W-:Y:S02]  /*3280*/  MUFU.TANH R123, R2 ;  /* 0x00000002007b7308 */ /* 0x0003e40000002400 */
[----:B---3--:R-:W-:Y:S01]  /*3290*/  HMMA.16816.F32 R20, R12, R44, RZ ;  /* 0x0000002c0c14723c */ /* 0x008fe200000018ff */
[----:B-1----:R-:W-:-:S05]  /*32a0*/  FMUL.FTZ R2, R8, UR8 ;  /* 0x0000000808027c20 */ /* 0x002fca0008410000 */
[----:B------:R1:W3:Y:S02]  /*32b0*/  MUFU.TANH R100, R2 ;  /* 0x0000000200647308 */ /* 0x0002e40000002400 */
[----:B-1----:R-:W-:-:S06]  /*32c0*/  FMUL.FTZ R2, R9, UR8 ;  /* 0x0000000809027c20 */ /* 0x002fcc0008410000 */
[----:B------:R1:W-:Y:S02]  /*32d0*/  MUFU.TANH R99, R2 ;  /* 0x0000000200637308 */ /* 0x0003e40000002400 */
[----:B-1----:R-:W-:-:S06]  /*32e0*/  FMUL.FTZ R2, R10, UR8 ;  /* 0x000000080a027c20 */ /* 0x002fcc0008410000 */
[----:B------:R1:W4:Y:S02]  /*32f0*/  MUFU.TANH R121, R2 ;  /* 0x0000000200797308 */ /* 0x0003240000002400 */
[----:B-1----:R-:W-:Y:S02]  /*3300*/  FMUL.FTZ R2, R11, UR8 ;  /* 0x000000080b027c20 */ /* 0x002fe40008410000 */
[----:B------:R-:W-:Y:S01]  /*3310*/  HMMA.16816.F32 R8, R4, R34, R16 ;  /* 0x000000220408723c */ /* 0x000fe20000001810 */
[----:B------:R-:W1:Y:S03]  /*3320*/  LDSM.16.M88.4 R32, [R165+0x1400] ;  /* 0x00140000a520783b */ /* 0x000e660000000200 */
[----:B------:R2:W-:Y:S02]  /*3330*/  MUFU.TANH R122, R2 ;  /* 0x00000002007a7308 */ /* 0x0005e40000002400 */
[----:B------:R-:W-:Y:S01]  /*3340*/  HMMA.16816.F32 R16, R12, R42, RZ ;  /* 0x0000002a0c10723c */ /* 0x000fe200000018ff */
[----:B------:R-:W3:Y:S01]  /*3350*/  LDSM.16.M88.4 R40, [R134+0x2800] ;  /* 0x002800008628783b */ /* 0x000ee20000000200 */
[----:B--2---:R-:W-:-:S04]  /*3360*/  FMUL.FTZ R2, R24, UR8 ;  /* 0x0000000818027c20 */ /* 0x004fc80008410000 */
[----:B------:R2:W4:Y:S02]  /*3370*/  MUFU.TANH R98, R2 ;  /* 0x0000000200627308 */ /* 0x0005240000002400 */
[----:B--2---:R-:W-:-:S06]  /*3380*/  FMUL.FTZ R2, R25, UR8 ;  /* 0x0000000819027c20 */ /* 0x004fcc0008410000 */
[----:B------:R2:W-:Y:S02]  /*3390*/  MUFU.TANH R95, R2 ;  /* 0x00000002005f7308 */ /* 0x0005e40000002400 */
[----:B--2---:R-:W-:-:S06]  /*33a0*/  FMUL.FTZ R2, R26, UR8 ;  /* 0x000000081a027c20 */ /* 0x004fcc0008410000 */
[----:B------:R2:W4:Y:S02]  /*33b0*/  MUFU.TANH R129, R2 ;  /* 0x0000000200817308 */ /* 0x0005240000002400 */
[----:B--2---:R-:W-:Y:S02]  /*33c0*/  FMUL.FTZ R2, R27, UR8 ;  /* 0x000000081b027c20 */ /* 0x004fe40008410000 */
[----:B-1----:R-:W-:Y:S04]  /*33d0*/  HMMA.16816.F32 R24, R4, R32, R20 ;  /* 0x000000200418723c */ /* 0x002fe80000001814 */
[----:B------:R1:W-:Y:S02]  /*33e0*/  MUFU.TANH R133, R2 ;  /* 0x0000000200857308 */ /* 0x0003e40000002400 */
[----:B---3--:R-:W-:Y:S01]  /*33f0*/  HMMA.16816.F32 R20, R12, R40, RZ ;  /* 0x000000280c14723c */ /* 0x008fe200000018ff */
[----:B-1----:R-:W-:-:S05]  /*3400*/  FMUL.FTZ R2, R8, UR8 ;  /* 0x0000000808027c20 */ /* 0x002fca0008410000 */
[----:B------:R1:W2:Y:S02]  /*3410*/  MUFU.TANH R94, R2 ;  /* 0x00000002005e7308 */ /* 0x0002a40000002400 */
[----:B-1----:R-:W-:-:S06]  /*3420*/  FMUL.FTZ R2, R9, UR8 ;  /* 0x0000000809027c20 */ /* 0x002fcc0008410000 */
[----:B------:R1:W-:Y:S02]  /*3430*/  MUFU.TANH R93, R2 ;  /* 0x00000002005d7308 */ /* 0x0003e40000002400 */
[----:B-1----:R-:W-:-:S06]  /*3440*/  FMUL.FTZ R2, R10, UR8 ;  /* 0x000000080a027c20 */ /* 0x002fcc0008410000 */
[----:B------:R1:W3:Y:S02]  /*3450*/  MUFU.TANH R128, R2 ;  /* 0x0000000200807308 */ /* 0x0002e40000002400 */
[----:B-1----:R-:W-:Y:S02]  /*3460*/  FMUL.FTZ R2, R11, UR8 ;  /* 0x000000080b027c20 */ /* 0x002fe40008410000 */
[----:B------:R-:W-:Y:S01]  /*3470*/  HMMA.16816.F32 R8, R4, R38, R16 ;  /* 0x000000260408723c */ /* 0x000fe20000001810 */
[----:B------:R-:W-:Y:S03]  /*3480*/  LDSM.16.M88.4 R36, [R165+0x1c00] ;  /* 0x001c0000a524783b */ /* 0x000fe60000000200 */
[----:B------:R1:W3:Y:S02]  /*3490*/  MUFU.TANH R132, R2 ;  /* 0x0000000200847308 */ /* 0x0002e40000002400 */
[----:B------:R-:W-:Y:S01]  /*34a0*/  HMMA.16816.F32 R16, R12, R46, RZ ;  /* 0x0000002e0c10723c */ /* 0x000fe200000018ff */
[----:B------:R-:W-:Y:S01]  /*34b0*/  LDSM.16.M88.4 R44, [R134+0x2c00] ;  /* 0x002c0000862c783b */ /* 0x000fe20000000200 */
[----:B-1----:R-:W-:-:S04]  /*34c0*/  FMUL.FTZ R2, R28, UR8 ;  /* 0x000000081c027c20 */ /* 0x002fc80008410000 */
[----:B------:R1:W3:Y:S02]  /*34d0*/  MUFU.TANH R91, R2 ;  /* 0x00000002005b7308 */ /* 0x0002e40000002400 */
[----:B-1----:R-:W-:-:S06]  /*34e0*/  FMUL.FTZ R2, R29, UR8 ;  /* 0x000000081d027c20 */ /* 0x002fcc0008410000 */
        /* <DEDUP_REMOVED lines=8> */
[----:B----4-:R-:W-:-:S06]  /*3570*/  FMUL.FTZ R2, R9, UR8 ;  /* 0x0000000809027c20 */ /* 0x010fcc0008410000 */
[----:B------:R4:W3:Y:S02]  /*3580*/  MUFU.TANH R85, R2 ;  /* 0x0000000200557308 */ /* 0x0008e40000002400 */
[----:B----4-:R-:W-:-:S06]  /*3590*/  FMUL.FTZ R2, R10, UR8 ;  /* 0x000000080a027c20 */ /* 0x010fcc0008410000 */
[----:B------:R4:W-:Y:S02]  /*35a0*/  MUFU.TANH R137, R2 ;  /* 0x0000000200897308 */ /* 0x0009e40000002400 */
[----:B----4-:R-:W-:Y:S02]  /*35b0*/  FMUL.FTZ R2, R11, UR8 ;  /* 0x000000080b027c20 */ /* 0x010fe40008410000 */
[----:B------:R-:W-:Y:S04]  /*35c0*/  HMMA.16816.F32 R8, R4, R34, R16 ;  /* 0x000000220408723c */ /* 0x000fe80000001810 */
[----:B------:R4:W3:Y:S02]  /*35d0*/  MUFU.TANH R141, R2 ;  /* 0x00000002008d7308 */ /* 0x0008e40000002400 */
[----:B------:R-:W-:Y:S01]  /*35e0*/  HMMA.16816.F32 R16, R12, R42, RZ ;  /* 0x0000002a0c10723c */ /* 0x000fe200000018ff */
[----:B------:R-:W-:Y:S05]  /*35f0*/  LDSM.16.M88.4 R40, [R134+0x3800] ;  /* 0x003800008628783b */ /* 0x000fea0000000200 */
[----:B-1----:R-:W-:Y:S06]  /*3600*/  HMMA.16816.F32 R32, R4, R28, R20 ;  /* 0x0000001c0420723c */ /* 0x002fec0000001814 */
[----:B------:R-:W-:Y:S01]  /*3610*/  HMMA.16816.F32 R20, R12, R44, RZ ;  /* 0x0000002c0c14723c */ /* 0x000fe200000018ff */
[----:B----4-:R-:W-:-:S04]  /*3620*/  FMUL.FTZ R2, R24, UR8 ;  /* 0x0000000818027c20 */ /* 0x010fc80008410000 */
[----:B------:R1:W4:Y:S02]  /*3630*/  MUFU.TANH R87, R2 ;  /* 0x0000000200577308 */ /* 0x0003240000002400 */
[----:B-1----:R-:W-:-:S06]  /*3640*/  FMUL.FTZ R2, R25, UR8 ;  /* 0x0000000819027c20 */ /* 0x002fcc0008410000 */
[----:B------:R1:W-:Y:S02]  /*3650*/  MUFU.TANH R86, R2 ;  /* 0x0000000200567308 */ /* 0x0003e40000002400 */
[----:B-1----:R-:W-:-:S06]  /*3660*/  FMUL.FTZ R2, R26, UR8 ;  /* 0x000000081a027c20 */ /* 0x002fcc0008410000 */
[----:B------:R1:W4:Y:S02]  /*3670*/  MUFU.TANH R142, R2 ;  /* 0x00000002008e7308 */ /* 0x0003240000002400 */
[----:B-1----:R-:W-:Y:S02]  /*3680*/  FMUL.FTZ R2, R27, UR8 ;  /* 0x000000081b027c20 */ /* 0x002fe40008410000 */
[----:B------:R-:W1:Y:S04]  /*3690*/  LDSM.16.M88.4 R24, [R134+0x3000] ;  /* 0x003000008618783b */ /* 0x000e680000000200 */
        /* <DEDUP_REMOVED lines=8> */
[----:B------:R-:W-:Y:S04]  /*3720*/  HMMA.16816.F32 R8, R4, R30, R16 ;  /* 0x0000001e0408723c */ /* 0x000fe80000001810 */
[----:B------:R2:W4:Y:S02]  /*3730*/  MUFU.TANH R145, R2 ;  /* 0x0000000200917308 */ /* 0x0005240000002400 */
[----:B------:R-:W-:Y:S06]  /*3740*/  HMMA.16816.F32 R16, R12, R46, RZ ;  /* 0x0000002e0c10723c */ /* 0x000fec00000018ff */
[----:B------:R-:W-:Y:S06]  /*3750*/  HMMA.16816.F32 R28, R4, R36, R20 ;  /* 0x00000024041c723c */ /* 0x000fec0000001814 */
[----:B-1----:R-:W-:Y:S01]  /*3760*/  HMMA.16816.F32 R20, R12, R24, RZ ;  /* 0x000000180c14723c */ /* 0x002fe200000018ff */
[----:B--2---:R-:W-:-:S04]  /*3770*/  FMUL.FTZ R2, R32, UR8 ;  /* 0x0000000820027c20 */ /* 0x004fc80008410000 */
[----:B------:R1:W2:Y:S02]  /*3780*/  MUFU.TANH R83, R2 ;  /* 0x0000000200537308 */ /* 0x0002a40000002400 */
[----:B-1----:R-:W-:-:S06]  /*3790*/  FMUL.FTZ R2, R33, UR8 ;  /* 0x0000000821027c20 */ /* 0x002fcc0008410000 */
[----:B------:R1:W-:Y:S02]  /*37a0*/  MUFU.TANH R81, R2 ;  /* 0x0000000200517308 */ /* 0x0003e40000002400 */
[----:B-1----:R-:W-:-:S06]  /*37b0*/  FMUL.FTZ R2, R34, UR8 ;  /* 0x0000000822027c20 */ /* 0x002fcc0008410000 */
[----:B------:R1:W2:Y:S02]  /*37c0*/  MUFU.TANH R146, R2 ;  /* 0x0000000200927308 */ /* 0x0002a40000002400 */
[----:B-1----:R-:W-:Y:S02]  /*37d0*/  FMUL.FTZ R2, R35, UR8 ;  /* 0x0000000823027c20 */ /* 0x002fe40008410000 */
[----:B------:R-:W1:Y:S04]  /*37e0*/  LDSM.16.M88.4 R32, [R165+0x2000] ;  /* 0x00200000a520783b */ /* 0x000e680000000200 */
[----:B------:R3:W2:Y:S02]  /*37f0*/  MUFU.TANH R147, R2 ;  /* 0x0000000200937308 */ /* 0x0006a40000002400 */
[----:B---3--:R-:W-:-:S06]  /*3800*/  FMUL.FTZ R2, R8, UR8 ;  /* 0x0000000808027c20 */ /* 0x008fcc0008410000 */
[----:B------:R3:W-:Y:S02]  /*3810*/  MUFU.TANH R82, R2 ;  /* 0x0000000200527308 */ /* 0x0007e40000002400 */
[----:B---3--:R-:W-:Y:S01]  /*3820*/  FMUL.FTZ R2, R9, UR8 ;  /* 0x0000000809027c20 */ /* 0x008fe20008410000 */
[----:B-1----:R-:W-:Y:S05]  /*3830*/  HMMA.16816.F32 R20, R4, R32, R20 ;  /* 0x000000200414723c */ /* 0x002fea0000001814 */
[----:B------:R1:W-:Y:S02]  /*3840*/  MUFU.TANH R79, R2 ;  /* 0x00000002004f7308 */ /* 0x0003e40000002400 */
[----:B-1----:R-:W-:-:S06]  /*3850*/  FMUL.FTZ R2, R10, UR8 ;  /* 0x000000080a027c20 */ /* 0x002fcc0008410000 */
[----:B------:R1:W-:Y:S11]  /*3860*/  MUFU.TANH R148, R2 ;  /* 0x0000000200947308 */ /* 0x0003f60000002400 */
[----:B------:R-:W-:-:S04]  /*3870*/  FMUL.FTZ R3, R23, UR8 ;  /* 0x0000000817037c20 */ /* 0x000fc80008410000 */
[----:B------:R3:W-:Y:S01]  /*3880*/  MUFU.TANH R154, R3 ;  /* 0x00000003009a7308 */ /* 0x0007e20000002400 */
[----:B-1----:R-:W-:Y:S02]  /*3890*/  FMUL.FTZ R2, R11, UR8 ;  /* 0x000000080b027c20 */ /* 0x002fe40008410000 */
[----:B------:R-:W-:Y:S01]  /*38a0*/  HMMA.16816.F32 R8, R4, R38, R16 ;  /* 0x000000260408723c */ /* 0x000fe20000001810 */
[----:B------:R-:W1:Y:S04]  /*38b0*/  LDSM.16.M88.4 R36, [R134+0x3400] ;  /* 0x003400008624783b */ /* 0x000e680000000200 */
[----:B------:R4:W-:Y:S01]  /*38c0*/  MUFU.TANH R150, R2 ;  /* 0x0000000200967308 */ /* 0x0009e20000002400 */
[----:B------:R-:W-:Y:S01]  /*38d0*/  HMMA.16816.F32 R16, R12, R26, RZ ;  /* 0x0000001a0c10723c */ /* 0x000fe200000018ff */
[----:B---3--:R-:W-:-:S02]  /*38e0*/  IMAD R3, R56, 0x10, R59 ;  /* 0x0000001038037824 */ /* 0x008fc400078e023b */
[----:B----4-:R-:W-:-:S04]  /*38f0*/  FMUL.FTZ R2, R28, UR8 ;  /* 0x000000081c027c20 */ /* 0x010fc80008410000 */
[----:B------:R3:W4:-:S15]  /*3900*/  MUFU.TANH R75, R2 ;  /* 0x00000002004b7308 */ /* 0x00071e0000002400 */
[----:B------:R-:W-:-:S02]  /*3910*/  NOP ;  /* 0x0000000000007918 */ /* 0x000fc40000000000 */
[----:B------:R-:W-:Y:S01]  /*3920*/  HMMA.16816.F32 R24, R4, R34, R16 ;  /* 0x000000220418723c */ /* 0x000fe20000001810 */
[----:B------:R-:W-:Y:S01]  /*3930*/  LDSM.16.M88.4 R32, [R165+0x2800] ;  /* 0x00280000a520783b */ /* 0x000fe20000000200 */
[----:B---3--:R-:W-:-:S04]  /*3940*/  FMUL.FTZ R2, R29, UR8 ;  /* 0x000000081d027c20 */ /* 0x008fc80008410000 */
[----:B------:R3:W-:-:S15]  /*3950*/  MUFU.TANH R77, R2 ;  /* 0x00000002004d7308 */ /* 0x0007de0000002400 */
[----:B------:R-:W-:-:S03]  /*3960*/  NOP ;  /* 0x0000000000007918 */ /* 0x000fc60000000000 */
[----:B------:R-:W-:-:S04]  /*3970*/  FMUL.FTZ R16, R24, UR8 ;  /* 0x0000000818107c20 */ /* 0x000fc80008410000 */
[----:B------:R-:W-:Y:S01]  /*3980*/  MUFU.TANH R156, R16 ;  /* 0x00000010009c7308 */ /* 0x000fe20000002400 */
[----:B---3--:R-:W-:-:S07]  /*3990*/  FMUL.FTZ R2, R30, UR8 ;  /* 0x000000081e027c20 */ /* 0x008fce0008410000 */
[----:B------:R3:W4:Y:S02]  /*39a0*/  MUFU.TANH R149, R2 ;  /* 0x0000000200957308 */ /* 0x0007240000002400 */
[----:B---3--:R-:W-:Y:S02]  /*39b0*/  FMUL.FTZ R2, R31, UR8 ;  /* 0x000000081f027c20 */ /* 0x008fe40008410000 */
[----:B------:R-:W3:Y:S04]  /*39c0*/  LDSM.16.M88.4 R28, [R165+0x2400] ;  /* 0x00240000a51c783b */ /* 0x000ee80000000200 */
[----:B------:R2:W4:Y:S02]  /*39d0*/  MUFU.TANH R151, R2 ;  /* 0x0000000200977308 */ /* 0x0005240000002400 */
[----:B--2---:R-:W-:-:S06]  /*39e0*/  FMUL.FTZ R2, R8, UR8 ;  /* 0x0000000808027c20 */ /* 0x004fcc0008410000 */
[----:B------:R2:W4:Y:S02]  /*39f0*/  MUFU.TANH R76, R2 ;  /* 0x00000002004c7308 */ /* 0x0005240000002400 */
[----:B--2---:R-:W-:-:S06]  /*3a00*/  FMUL.FTZ R2, R9, UR8 ;  /* 0x0000000809027c20 */ /* 0x004fcc0008410000 */
[----:B------:R2:W-:Y:S02]  /*3a10*/  MUFU.TANH R78, R2 ;  /* 0x00000002004e7308 */ /* 0x0005e40000002400 */
[----:B--2---:R-:W-:-:S06]  /*3a20*/  FMUL.FTZ R2, R10, UR8 ;  /* 0x000000080a027c20 */ /* 0x004fcc0008410000 */
[----:B------:R2:W4:Y:S02]  /*3a30*/  MUFU.TANH R53, R2 ;  /* 0x0000000200357308 */ /* 0x0005240000002400 */
[----:B--2---:R-:W-:Y:S02]  /*3a40*/  FMUL.FTZ R2, R11, UR8 ;  /* 0x000000080b027c20 */ /* 0x004fe40008410000 */
[----:B-1----:R-:W-:Y:S04]  /*3a50*/  HMMA.16816.F32 R8, R12, R36, RZ ;  /* 0x000000240c08723c */ /* 0x002fe800000018ff */
[----:B------:R1:W-:Y:S02]  /*3a60*/  MUFU.TANH R71, R2 ;  /* 0x0000000200477308 */ /* 0x0003e40000002400 */
[----:B-1----:R-:W-:-:S06]  /*3a70*/  FMUL.FTZ R2, R20, UR8 ;  /* 0x0000000814027c20 */ /* 0x002fcc0008410000 */
[----:B------:R1:W2:Y:S02]  /*3a80*/  MUFU.TANH R74, R2 ;  /* 0x00000002004a7308 */ /* 0x0002a40000002400 */
[----:B-1----:R-:W-:-:S06]  /*3a90*/  FMUL.FTZ R2, R21, UR8 ;  /* 0x0000000815027c20 */ /* 0x002fcc0008410000 */
[----:B------:R1:W-:Y:S02]  /*3aa0*/  MUFU.TANH R73, R2 ;  /* 0x0000000200497308 */ /* 0x0003e40000002400 */
[----:B-1----:R-:W-:Y:S02]  /*3ab0*/  FMUL.FTZ R2, R22, UR8 ;  /* 0x0000000816027c20 */ /* 0x002fe40008410000 */
[----:B---3--:R-:W-:Y:S04]  /*3ac0*/  HMMA.16816.F32 R20, R4, R28, R8 ;  /* 0x0000001c0414723c */ /* 0x008fe80000001808 */
[----:B------:R1:W3:Y:S03]  /*3ad0*/  MUFU.TANH R152, R2 ;  /* 0x0000000200987308 */ /* 0x0002e60000002400 */
[----:B------:R-:W-:Y:S01]  /*3ae0*/  FMUL.FTZ R8, R25, UR8 ;  /* 0x0000000819087c20 */ /* 0x000fe20008410000 */
[----:B------:R-:W-:-:S02]  /*3af0*/  IMAD.SHL.U32 R9, R58, 0x2, RZ ;  /* 0x000000023a097824 */ /* 0x000fc400078e00ff */
[----:B------:R-:W-:Y:S02]  /*3b00*/  FMUL.FTZ R11, R27, UR8 ;  /* 0x000000081b0b7c20 */ /* 0x000fe40008410000 */
[----:B------:R4:W-:Y:S01]  /*3b10*/  MUFU.TANH R72, R8 ;  /* 0x0000000800487308 */ /* 0x0009e20000002400 */
[----:B------:R-:W-:Y:S02]  /*3b20*/  LOP3.LUT R9, R9, 0x6, RZ, 0xc0, !PT ;  /* 0x0000000609097812 */ /* 0x000fe400078ec0ff */
[----:B-1----:R-:W-:-:S05]  /*3b30*/  LOP3.LUT R2, R57, 0xffffffe0, RZ, 0xc0, !PT ;  /* 0xffffffe039027812 */ /* 0x002fca00078ec0ff */
[----:B------:R1:W-:Y:S01]  /*3b40*/  MUFU.TANH R47, R11 ;  /* 0x0000000b002f7308 */ /* 0x0003e20000002400 */
[----:B------:R-:W-:Y:S02]  /*3b50*/  IMAD.IADD R2, R58, 0x1, -R2 ;  /* 0x000000013a027824 */ /* 0x000fe400078e0a02 */
[----:B----4-:R-:W-:-:S03]  /*3b60*/  FMUL.FTZ R8, R26, UR8 ;  /* 0x000000081a087c20 */ /* 0x010fc60008410000 */
[----:B------:R-:W-:Y:S02]  /*3b70*/  SHF.R.S32.HI R17, RZ, 0x1f, R2 ;  /* 0x0000001fff117819 */ /* 0x000fe40000011402 */
[----:B------:R4:W3:Y:S02]  /*3b80*/  MUFU.TANH R46, R8 ;  /* 0x00000008002e7308 */ /* 0x0008e40000002400 */
[----:B------:R-:W-:Y:S02]  /*3b90*/  LEA.HI R2, R17, R2, RZ, 0x2 ;  /* 0x0000000211027211 */ /* 0x000fe400078f10ff */
[----:B------:R-:W-:Y:S01]  /*3ba0*/  HMMA.16816.F32 R16, R12, R38, RZ ;  /* 0x000000260c10723c */ /* 0x000fe200000018ff */
[----:B------:R-:W-:Y:S01]  /*3bb0*/  LDSM.16.M88.4 R36, [R134+0x4000] ;  /* 0x004000008624783b */ /* 0x000fe20000000200 */
[----:B------:R-:W-:Y:S01]  /*3bc0*/  SHF.R.S32.HI R2, RZ, 0x2, R2 ;  /* 0x00000002ff027819 */ /* 0x000fe20000011402 */
[----:B-1----:R-:W-:-:S03]  /*3bd0*/  FMUL.FTZ R11, R21, UR8 ;  /* 0x00000008150b7c20 */ /* 0x002fc60008410000 */
[----:B------:R-:W-:Y:S01]  /*3be0*/  IADD3 R2, R3, 0x1, R2 ;  /* 0x0000000103027810 */ /* 0x000fe20007ffe002 */
[----:B------:R1:W-:Y:S03]  /*3bf0*/  MUFU.TANH R64, R11 ;  /* 0x0000000b00407308 */ /* 0x0003e60000002400 */
[----:B------:R-:W-:Y:S01]  /*3c00*/  IADD3 R3, R48, R2, -R49 ;  /* 0x0000000230037210 */ /* 0x000fe20007ffe831 */
[----:B------:R-:W-:-:S04]  /*3c10*/  IMAD.IADD R2, R164, 0x1, R9 ;  /* 0x00000001a4027824 */ /* 0x000fc800078e0209 */
[----:B------:R-:W-:Y:S02]  /*3c20*/  IMAD.IADD R3, R3, 0x1, R61 ;  /* 0x0000000103037824 */ /* 0x000fe400078e023d */
[----:B------:R-:W-:-:S03]  /*3c30*/  VIADD R10, R2, 0x1 ;  /* 0x00000001020a7836 */ /* 0x000fc60000000000 */
[C---:B------:R-:W-:Y:S02]  /*3c40*/  VIMNMX R9, R3.reuse, R48, PT ;  /* 0x0000003003097248 */ /* 0x040fe40003fe0100 */
[----:B----4-:R-:W-:Y:S01]  /*3c50*/  VIADDMNMX R8, R3, 0x8, R48, PT ;  /* 0x0000000803087846 */ /* 0x010fe20003800130 */
[----:B------:R-:W-:Y:S01]  /*3c60*/  VIADD R3, R2, 0x8 ;  /* 0x0000000802037836 */ /* 0x000fe20000000000 */
[----:B------:R-:W-:Y:S01]  /*3c70*/  HMMA.16816.F32 R24, R4, R30, R16 ;  /* 0x0000001e0418723c */ /* 0x000fe20000001810 */
[----:B------:R-:W4:Y:S01]  /*3c80*/  LDSM.16.M88.4 R28, [R134+0x3c00] ;  /* 0x003c0000861c783b */ /* 0x000f220000000200 */
[-C--:B------:R-:W-:Y:S01]  /*3c90*/  ISETP.GE.AND P4, PT, R10, R9.reuse, PT ;  /* 0x000000090a00720c */ /* 0x080fe20003f86270 */
[----:B-1----:R-:W-:Y:S01]  /*3ca0*/  FMUL.FTZ R11, R22, UR8 ;  /* 0x00000008160b7c20 */ /* 0x002fe20008410000 */
[-C--:B------:R-:W-:Y:S01]  /*3cb0*/  ISETP.GE.AND P2, PT, R10, R8.reuse, PT ;  /* 0x000000080a00720c */ /* 0x080fe20003f46270 */
[----:B------:R-:W-:Y:S01]  /*3cc0*/  FMUL.FTZ R10, R20, UR8 ;  /* 0x00000008140a7c20 */ /* 0x000fe20008410000 */
[----:B------:R-:W-:Y:S01]  /*3cd0*/  HMMA.16816.F32 R16, R12, R40, RZ ;  /* 0x000000280c10723c */ /* 0x000fe200000018ff */
[C---:B------:R-:W-:Y:S01]  /*3ce0*/  ISETP.GE.AND P1, PT, R3.reuse, R9, PT ;  /* 0x000000090300720c */ /* 0x040fe20003f26270 */
[----:B------:R1:W3:Y:S01]  /*3cf0*/  MUFU.TANH R45, R11 ;  /* 0x0000000b002d7308 */ /* 0x0002e20000002400 */
[-C--:B------:R-:W-:Y:S01]  /*3d00*/  ISETP.GE.AND P5, PT, R3, R8.reuse, PT ;  /* 0x000000080300720c */ /* 0x080fe20003fa6270 */
[C---:B------:R-:W-:Y:S01]  /*3d10*/  VIADD R3, R2.reuse, 0x9 ;  /* 0x0000000902037836 */ /* 0x040fe20000000000 */
[----:B------:R-:W-:-:S02]  /*3d20*/  ISETP.GE.AND P3, PT, R2, R8, PT ;  /* 0x000000080200720c */ /* 0x000fc40003f66270 */
[----:B------:R-:W-:Y:S02]  /*3d30*/  FSEL R108, R108, -INF , !P4 ;  /* 0xff8000006c6c7808 */ /* 0x000fe40006000000 */
[----:B------:R-:W-:Y:S01]  /*3d40*/  FSEL R124, R124, -INF , !P2 ;  /* 0xff8000007c7c7808 */ /* 0x000fe20005000000 */
        /* <DEDUP_REMOVED lines=9> */
[----:B------:R1:W3:Y:S02]  /*3de0*/  MUFU.TANH R120, R11 ;  /* 0x0000000b00787308 */ /* 0x0002e40000002400 */
[----:B------:R-:W-:Y:S01]  /*3df0*/  HMMA.16816.F32 R20, R4, R32, R16 ;  /* 0x000000200414723c */ /* 0x000fe20000001810 */
[----:B------:R-:W-:Y:S01]  /*3e00*/  FSEL R138, R138, -INF , !P5 ;  /* 0xff8000008a8a7808 */ /* 0x000fe20006800000 */
[----:B--2---:R-:W-:Y:S01]  /*3e10*/  VIADD R10, R2, 0x10 ;  /* 0x00000010020a7836 */ /* 0x004fe20000000000 */
[----:B------:R-:W-:-:S03]  /*3e20*/  ISETP.GE.AND P1, PT, R3, R9, PT ;  /* 0x000000090300720c */ /* 0x000fc60003f26270 */
[----:B------:R-:W-:Y:S01]  /*3e30*/  HMMA.16816.F32 R16, R12, R42, RZ ;  /* 0x0000002a0c10723c */ /* 0x000fe200000018ff */
[----:B------:R-:W2:Y:S01]  /*3e40*/  LDSM.16.M88.4 R40, [R165+0x2c00] ;  /* 0x002c0000a528783b */ /* 0x000ea20000000200 */
[CC--:B------:R-:W-:Y:S02]  /*3e50*/  ISETP.GE.AND P4, PT, R10.reuse, R9.reuse, PT ;  /* 0x000000090a00720c */ /* 0x0c0fe40003f86270 */
[-C--:B------:R-:W-:Y:S01]  /*3e60*/  ISETP.GE.AND P2, PT, R10, R8.reuse, PT ;  /* 0x000000080a00720c */ /* 0x080fe20003f46270 */
[C---:B------:R-:W-:Y:S01]  /*3e70*/  VIADD R10, R2.reuse, 0x18 ;  /* 0x00000018020a7836 */ /* 0x040fe20000000000 */
[-C--:B------:R-:W-:Y:S01]  /*3e80*/  ISETP.GE.AND P5, PT, R3, R8.reuse, PT ;  /* 0x000000080300720c */ /* 0x080fe20003fa6270 */
[----:B------:R-:W-:Y:S01]  /*3e90*/  VIADD R3, R2, 0x19 ;  /* 0x0000001902037836 */ /* 0x000fe20000000000 */
[----:B------:R-:W-:Y:S02]  /*3ea0*/  FSEL R107, R107, -INF , !P1 ;  /* 0xff8000006b6b7808 */ /* 0x000fe40004800000 */
[C---:B------:R-:W-:Y:S01]  /*3eb0*/  ISETP.GE.AND P0, PT, R10.reuse, R9, PT ;  /* 0x000000090a00720c */ /* 0x040fe20003f06270 */
[----:B-1----:R-:W-:Y:S01]  /*3ec0*/  FMUL.FTZ R11, R25, UR8 ;  /* 0x00000008190b7c20 */ /* 0x002fe20008410000 */
[----:B------:R-:W-:Y:S01]  /*3ed0*/  ISETP.GE.AND P3, PT, R10, R8, PT ;  /* 0x000000080a00720c */ /* 0x000fe20003f66270 */
[----:B------:R-:W-:Y:S01]  /*3ee0*/  FMUL.FTZ R10, R24, UR8 ;  /* 0x00000008180a7c20 */ /* 0x000fe20008410000 */
[----:B------:R-:W-:Y:S01]  /*3ef0*/  FSEL R126, R126, -INF , !P5 ;  /* 0xff8000007e7e7808 */ /* 0x000fe20006800000 */
[----:B------:R1:W3:Y:S01]  /*3f00*/  MUFU.TANH R65, R11 ;  /* 0x0000000b00417308 */ /* 0x0002e20000002400 */
[----:B------:R-:W-:-:S02]  /*3f10*/  FSEL R109, R109, -INF , !P4 ;  /* 0xff8000006d6d7808 */ /* 0x000fc40006000000 */
[----:B------:R-:W-:Y:S02]  /*3f20*/  FSEL R135, R135, -INF , !P2 ;  /* 0xff80000087877808 */ /* 0x000fe40005000000 */
[CC--:B------:R-:W-:Y:S02]  /*3f30*/  ISETP.GE.AND P4, PT, R3.reuse, R9.reuse, PT ;  /* 0x000000090300720c */ /* 0x0c0fe40003f86270 */
[----:B------:R-:W-:Y:S01]  /*3f40*/  ISETP.GE.AND P2, PT, R3, R8, PT ;  /* 0x000000080300720c */ /* 0x000fe20003f46270 */
[----:B------:R4:W-:Y:S01]  /*3f50*/  MUFU.TANH R66, R10 ;  /* 0x0000000a00427308 */ /* 0x0009e20000002400 */
[----:B------:R-:W-:Y:S01]  /*3f60*/  VIADD R3, R2, 0x21 ;  /* 0x0000002102037836 */ /* 0x000fe20000000000 */
[----:B------:R-:W-:Y:S02]  /*3f70*/  FSEL R105, R105, -INF , !P0 ;  /* 0xff80000069697808 */ /* 0x000fe40004000000 */
[----:B------:R-:W-:Y:S02]  /*3f80*/  FSEL R125, R125, -INF , !P3 ;  /* 0xff8000007d7d7808 */ /* 0x000fe40005800000 */
[----:B------:R-:W-:-:S02]  /*3f90*/  ISETP.GE.AND P0, PT, R3, R9, PT ;  /* 0x000000090300720c */ /* 0x000fc40003f06270 */
        /* <DEDUP_REMOVED lines=8> */
[----:B----4-:R-:W-:Y:S01]  /*4020*/  VIADD R10, R2, 0x20 ;  /* 0x00000020020a7836 */ /* 0x010fe20000000000 */
[----:B------:R-:W-:Y:S01]  /*4030*/  FSEL R100, R100, -INF , !P4 ;  /* 0xff80000064647808 */ /* 0x000fe20006000000 */
[----:B------:R-:W-:Y:S01]  /*4040*/  VIADD R3, R2, 0x29 ;  /* 0x0000002902037836 */ /* 0x000fe20000000000 */
[----:B------:R-:W-:-:S02]  /*4050*/  FSEL R121, R121, -INF , !P2 ;  /* 0xff80000079797808 */ /* 0x000fc40005000000 */
[CC--:B------:R-:W-:Y:S02]  /*4060*/  ISETP.GE.AND P1, PT, R10.reuse, R9.reuse, PT ;  /* 0x000000090a00720c */ /* 0x0c0fe40003f26270 */
[-C--:B------:R-:W-:Y:S01]  /*4070*/  ISETP.GE.AND P5, PT, R10, R8.reuse, PT ;  /* 0x000000080a00720c */ /* 0x080fe20003fa6270 */
[----:B------:R-:W-:Y:S01]  /*4080*/  FMUL.FTZ R10, R26, UR8 ;  /* 0x000000081a0a7c20 */ /* 0x000fe20008410000 */
[----:B------:R-:W-:Y:S02]  /*4090*/  FSEL R103, R103, -INF , !P1 ;  /* 0xff80000067677808 */ /* 0x000fe40004800000 */
[----:B------:R-:W-:Y:S01]  /*40a0*/  FSEL R127, R127, -INF , !P5 ;  /* 0xff8000007f7f7808 */ /* 0x000fe20006800000 */
[----:B------:R4:W-:Y:S01]  /*40b0*/  MUFU.TANH R44, R10 ;  /* 0x0000000a002c7308 */ /* 0x0009e20000002400 */
[C---:B------:R-:W-:Y:S01]  /*40c0*/  ISETP.GE.AND P1, PT, R3.reuse, R9, PT ;  /* 0x000000090300720c */ /* 0x040fe20003f26270 */
[----:B-1----:R-:W-:Y:S01]  /*40d0*/  FMUL.FTZ R11, R22, UR8 ;  /* 0x00000008160b7c20 */ /* 0x002fe20008410000 */
[----:B------:R-:W-:Y:S01]  /*40e0*/  ISETP.GE.AND P5, PT, R3, R8, PT ;  /* 0x000000080300720c */ /* 0x000fe20003fa6270 */
[----:B------:R-:W-:Y:S01]  /*40f0*/  VIADD R3, R2, 0x30 ;  /* 0x0000003002037836 */ /* 0x000fe20000000000 */
[----:B------:R-:W-:-:S03]  /*4100*/  FSEL R101, R101, -INF , !P0 ;  /* 0xff80000065657808 */ /* 0x000fc60004000000 */
[----:B------:R1:W-:Y:S01]  /*4110*/  MUFU.TANH R61, R11 ;  /* 0x0000000b003d7308 */ /* 0x0003e20000002400 */
[----:B------:R-:W-:Y:S02]  /*4120*/  FSEL R123, R123, -INF , !P3 ;  /* 0xff8000007b7b7808 */ /* 0x000fe40005800000 */
[C---:B------:R-:W-:Y:S02]  /*4130*/  ISETP.GE.AND P0, PT, R3.reuse, R9, PT ;  /* 0x000000090300720c */ /* 0x040fe40003f06270 */
[----:B------:R-:W-:Y:S01]  /*4140*/  ISETP.GE.AND P3, PT, R3, R8, PT ;  /* 0x000000080300720c */ /* 0x000fe20003f66270 */
[----:B------:R-:W-:Y:S01]  /*4150*/  VIADD R3, R2, 0x38 ;  /* 0x0000003802037836 */ /* 0x000fe20000000000 */
[----:B------:R-:W-:Y:S01]  /*4160*/  FSEL R98, R98, -INF , !P0 ;  /* 0xff80000062627808 */ /* 0x000fe20004000000 */
[----:B----4-:R-:W-:Y:S01]  /*4170*/  FMUL.FTZ R10, R27, UR8 ;  /* 0x000000081b0a7c20 */ /* 0x010fe20008410000 */
[----:B------:R-:W-:Y:S01]  /*4180*/  FSEL R129, R129, -INF , !P3 ;  /* 0xff80000081817808 */ /* 0x000fe20005800000 */
[----:B------:R-:W-:Y:S01]  /*4190*/  HMMA.16816.F32 R24, R4, R34, R16 ;  /* 0x000000220418723c */ /* 0x000fe20000001810 */
[----:B------:R-:W4:Y:S01]  /*41a0*/  LDSM.16.M88.4 R32, [R165+0x3000] ;  /* 0x00300000a520783b */ /* 0x000f220000000200 */
[----:B------:R3:W4:Y:S01]  /*41b0*/  MUFU.TANH R118, R10 ;  /* 0x0000000a00767308 */ /* 0x0007220000002400 */
[----:B------:R-:W-:-:S02]  /*41c0*/  FSEL R99, R99, -INF , !P1 ;  /* 0xff80000063637808 */ /* 0x000fc40004800000 */
[----:B------:R-:W-:Y:S01]  /*41d0*/  FSEL R122, R122, -INF , !P5 ;  /* 0xff8000007a7a7808 */ /* 0x000fe20006800000 */
[----:B------:R-:W-:Y:S01]  /*41e0*/  HMMA.16816.F32 R16, R12, R28, RZ ;  /* 0x0000001c0c10723c */ /* 0x000fe200000018ff */
[----:B-1----:R-:W-:Y:S01]  /*41f0*/  FMUL.FTZ R11, R23, UR8 ;  /* 0x00000008170b7c20 */ /* 0x002fe20008410000 */
[C---:B------:R-:W-:Y:S02]  /*4200*/  ISETP.GE.AND P1, PT, R3.reuse, R9, PT ;  /* 0x000000090300720c */ /* 0x040fe40003f26270 */
[----:B------:R-:W-:Y:S01]  /*4210*/  ISETP.GE.AND P5, PT, R3, R8, PT ;  /* 0x000000080300720c */ /* 0x000fe20003fa6270 */
[----:B------:R-:W-:Y:S01]  /*4220*/  VIADD R3, R2, 0x40 ;  /* 0x0000004002037836 */ /* 0x000fe20000000000 */
[----:B------:R-:W-:Y:S01]  /*4230*/  FSEL R94, R94, -INF , !P1 ;  /* 0xff8000005e5e7808 */ /* 0x000fe20004800000 */
[----:B------:R1:W4:Y:S01]  /*4240*/  MUFU.TANH R117, R11 ;  /* 0x0000000b00757308 */ /* 0x0003220000002400 */
[----:B------:R-:W-:Y:S01]  /*4250*/  FSEL R128, R128, -INF , !P5 ;  /* 0xff80000080807808 */ /* 0x000fe20006800000 */
[----:B---3--:R-:W-:-:S06]  /*4260*/  FMUL.FTZ R10, R20, UR8 ;  /* 0x00000008140a7c20 */ /* 0x008fcc0008410000 */
[----:B------:R3:W4:Y:S09]  /*4270*/  MUFU.TANH R67, R10 ;  /* 0x0000000a00437308 */ /* 0x0007320000002400 */
[----:B--2---:R-:W-:Y:S01]  /*4280*/  HMMA.16816.F32 R20, R4, R40, R16 ;  /* 0x000000280414723c */ /* 0x004fe20000001810 */
[----:B-1----:R-:W-:-:S04]  /*4290*/  FMUL.FTZ R11, R25, UR8 ;  /* 0x00000008190b7c20 */ /* 0x002fc80008410000 */
[----:B------:R1:W-:Y:S01]  /*42a0*/  MUFU.TANH R116, R11 ;  /* 0x0000000b00747308 */ /* 0x0003e20000002400 */
[----:B------:R-:W-:Y:S01]  /*42b0*/  HMMA.16816.F32 R16, R12, R30, RZ ;  /* 0x0000001e0c10723c */ /* 0x000fe200000018ff */
[----:B------:R-:W2:Y:S01]  /*42c0*/  LDSM.16.M88.4 R28, [R134+0x4400] ;  /* 0x00440000861c783b */ /* 0x000ea20000000200 */
[----:B---3--:R-:W-:-:S05]  /*42d0*/  VIADD R10, R2, 0x31 ;  /* 0x00000031020a7836 */ /* 0x008fca0000000000 */
[CC--:B------:R-:W-:Y:S02]  /*42e0*/  ISETP.GE.AND P4, PT, R10.reuse, R9.reuse, PT ;  /* 0x000000090a00720c */ /* 0x0c0fe40003f86270 */
[----:B------:R-:W-:Y:S01]  /*42f0*/  ISETP.GE.AND P2, PT, R10, R8, PT ;  /* 0x000000080a00720c */ /* 0x000fe20003f46270 */
[----:B------:R-:W-:Y:S01]  /*4300*/  VIADD R10, R2, 0x39 ;  /* 0x00000039020a7836 */ /* 0x000fe20000000000 */
[----:B------:R-:W-:Y:S02]  /*4310*/  FSEL R95, R95, -INF , !P4 ;  /* 0xff8000005f5f7808 */ /* 0x000fe40006000000 */
[----:B------:R-:W-:Y:S02]  /*4320*/  FSEL R133, R133, -INF , !P2 ;  /* 0xff80000085857808 */ /* 0x000fe40005000000 */
[----:B------:R-:W-:-:S03]  /*4330*/  ISETP.GE.AND P0, PT, R10, R9, PT ;  /* 0x000000090a00720c */ /* 0x000fc60003f06270 */
[----:B-1----:R-:W-:Y:S01]  /*4340*/  FMUL.FTZ R11, R21, UR8 ;  /* 0x00000008150b7c20 */ /* 0x002fe20008410000 */
[-C--:B------:R-:W-:Y:S01]  /*4350*/  ISETP.GE.AND P3, PT, R10, R8.reuse, PT ;  /* 0x000000080a00720c */ /* 0x080fe20003f66270 */
[----:B------:R-:W-:Y:S01]  /*4360*/  FMUL.FTZ R10, R24, UR8 ;  /* 0x00000008180a7c20 */ /* 0x000fe20008410000 */
[CC--:B------:R-:W-:Y:S01]  /*4370*/  ISETP.GE.AND P4, PT, R3.reuse, R9.reuse, PT ;  /* 0x000000090300720c */ /* 0x0c0fe20003f86270 */
[----:B------:R1:W-:Y:S01]  /*4380*/  MUFU.TANH R114, R11 ;  /* 0x0000000b00727308 */ /* 0x0003e20000002400 */
[-C--:B------:R-:W-:Y:S01]  /*4390*/  ISETP.GE.AND P2, PT, R3, R8.reuse, PT ;  /* 0x000000080300720c */ /* 0x080fe20003f46270 */
[----:B------:R-:W-:Y:S01]  /*43a0*/  VIADD R3, R2, 0x48 ;  /* 0x0000004802037836 */ /* 0x000fe20000000000 */
[----:B------:R-:W-:Y:S02]  /*43b0*/  FSEL R93, R93, -INF , !P0 ;  /* 0xff8000005d5d7808 */ /* 0x000fe40004000000 */
[----:B------:R-:W-:Y:S02]  /*43c0*/  FSEL R132, R132, -INF , !P3 ;  /* 0xff80000084847808 */ /* 0x000fe40005800000 */
[C---:B------:R-:W-:Y:S01]  /*43d0*/  ISETP.GE.AND P0, PT, R3.reuse, R9, PT ;  /* 0x000000090300720c */ /* 0x040fe20003f06270 */
[----:B------:R3:W2:Y:S01]  /*43e0*/  MUFU.TANH R115, R10 ;  /* 0x0000000a00737308 */ /* 0x0006a20000002400 */
[----:B------:R-:W-:Y:S01]  /*43f0*/  ISETP.GE.AND P3, PT, R3, R8, PT ;  /* 0x000000080300720c */ /* 0x000fe20003f66270 */
[----:B------:R-:W-:Y:S01]  /*4400*/  VIADD R3, R2, 0x49 ;  /* 0x0000004902037836 */ /* 0x000fe20000000000 */
[----:B------:R-:W-:-:S02]  /*4410*/  FSEL R91, R91, -INF , !P4 ;  /* 0xff8000005b5b7808 */ /* 0x000fc40006000000 */
[----:B------:R-:W-:Y:S02]  /*4420*/  FSEL R139, R139, -INF , !P2 ;  /* 0xff8000008b8b7808 */ /* 0x000fe40005000000 */
[C---:B------:R-:W-:Y:S02]  /*4430*/  ISETP.GE.AND P4, PT, R3.reuse, R9, PT ;  /* 0x000000090300720c */ /* 0x040fe40003f86270 */
[----:B------:R-:W-:Y:S01]  /*4440*/  ISETP.GE.AND P2, PT, R3, R8, PT ;  /* 0x000000080300720c */ /* 0x000fe20003f46270 */
[----:B------:R-:W-:Y:S02]  /*4450*/  VIADD R3, R2, 0x50 ;  /* 0x0000005002037836 */ /* 0x000fe40000000000 */
[----:B-1----:R-:W-:Y:S01]  /*4460*/  FMUL.FTZ R11, R22, UR8 ;  /* 0x00000008160b7c20 */ /* 0x002fe20008410000 */
[----:B------:R-:W-:Y:S02]  /*4470*/  FSEL R85, R85, -INF , !P4 ;  /* 0xff80000055557808 */ /* 0x000fe40006000000 */
[----:B------:R-:W-:Y:S01]  /*4480*/  FSEL R141, R141, -INF , !P2 ;  /* 0xff8000008d8d7808 */ /* 0x000fe20005000000 */
        /* <DEDUP_REMOVED lines=9> */
[----:B------:R3:W2:Y:S01]  /*4520*/  MUFU.TANH R60, R10 ;  /* 0x0000000a003c7308 */ /* 0x0006a20000002400 */
[C---:B------:R-:W-:Y:S02]  /*4530*/  ISETP.GE.AND P1, PT, R3.reuse, R9, PT ;  /* 0x000000090300720c */ /* 0x040fe40003f26270 */
[----:B------:R-:W-:Y:S01]  /*4540*/  ISETP.GE.AND P5, PT, R3, R8, PT ;  /* 0x000000080300720c */ /* 0x000fe20003fa6270 */
[----:B------:R-:W-:-:S02]  /*4550*/  VIADD R3, R2, 0x51 ;  /* 0x0000005102037836 */ /* 0x000fc40000000000 */
[----:B-1----:R-:W-:Y:S01]  /*4560*/  FMUL.FTZ R11, R23, UR8 ;  /* 0x00000008170b7c20 */ /* 0x002fe20008410000 */
[----:B------:R-:W-:Y:S02]  /*4570*/  FSEL R87, R87, -INF , !P1 ;  /* 0xff80000057577808 */ /* 0x000fe40004800000 */
[----:B------:R-:W-:Y:S01]  /*4580*/  FSEL R142, R142, -INF , !P5 ;  /* 0xff8000008e8e7808 */ /* 0x000fe20006800000 */
[----:B------:R-:W-:Y:S01]  /*4590*/  MUFU.TANH R106, R11 ;  /* 0x0000000b006a7308 */ /* 0x000fe20000002400 */
[CC--:B------:R-:W-:Y:S02]  /*45a0*/  ISETP.GE.AND P0, PT, R3.reuse, R9.reuse, PT ;  /* 0x000000090300720c */ /* 0x0c0fe40003f06270 */
[-C--:B------:R-:W-:Y:S01]  /*45b0*/  ISETP.GE.AND P3, PT, R3, R8.reuse, PT ;  /* 0x000000080300720c */ /* 0x080fe20003f66270 */
[----:B------:R-:W-:Y:S01]  /*45c0*/  VIADD R3, R2, 0x59 ;  /* 0x0000005902037836 */ /* 0x000fe20000000000 */
[----:B------:R-:W-:Y:S02]  /*45d0*/  FSEL R86, R86, -INF , !P0 ;  /* 0xff80000056567808 */ /* 0x000fe40004000000 */
[----:B------:R-:W-:Y:S01]  /*45e0*/  FSEL R143, R143, -INF , !P3 ;  /* 0xff8000008f8f7808 */ /* 0x000fe20005800000 */
[----:B---3--:R-:W-:Y:S01]  /*45f0*/  FMUL.FTZ R10, R27, UR8 ;  /* 0x000000081b0a7c20 */ /* 0x008fe20008410000 */
[C---:B------:R-:W-:Y:S01]  /*4600*/  ISETP.GE.AND P1, PT, R3.reuse, R9, PT ;  /* 0x000000090300720c */ /* 0x040fe20003f26270 */
[----:B------:R-:W-:Y:S01]  /*4610*/  HMMA.16816.F32 R24, R4, R42, R16 ;  /* 0x0000002a0418723c */ /* 0x000fe20000001810 */
[----:B------:R-:W1:Y:S01]  /*4620*/  LDSM.16.M88.4 R40, [R165+0x3400] ;  /* 0x00340000a528783b */ /* 0x000e620000000200 */
[----:B------:R3:W1:Y:S01]  /*4630*/  MUFU.TANH R112, R10 ;  /* 0x0000000a00707308 */ /* 0x0006620000002400 */
[----:B------:R-:W-:Y:S01]  /*4640*/  ISETP.GE.AND P5, PT, R3, R8, PT ;  /* 0x000000080300720c */ /* 0x000fe20003fa6270 */
[----:B------:R-:W-:Y:S01]  /*4650*/  VIADD R3, R2, 0x61 ;  /* 0x0000006102037836 */ /* 0x000fe20000000000 */
[----:B------:R-:W-:Y:S01]  /*4660*/  FSEL R84, R84, -INF , !P1 ;  /* 0xff80000054547808 */ /* 0x000fe20004800000 */
[----:B------:R-:W-:Y:S01]  /*4670*/  HMMA.16816.F32 R16, R12, R36, RZ ;  /* 0x000000240c10723c */ /* 0x000fe200000018ff */
[----:B------:R-:W-:Y:S01]  /*4680*/  FSEL R145, R145, -INF , !P5 ;  /* 0xff80000091917808 */ /* 0x000fe20006800000 */
[----:B---3--:R-:W-:-:S04]  /*4690*/  FMUL.FTZ R10, R20, UR8 ;  /* 0x00000008140a7c20 */ /* 0x008fc80008410000 */
[----:B------:R3:W1:-:S12]  /*46a0*/  MUFU.TANH R62, R10 ;  /* 0x0000000a003e7308 */ /* 0x0006580000002400 */
[----:B------:R-:W-:-:S06]  /*46b0*/  FMUL.FTZ R11, R25, UR8 ;  /* 0x00000008190b7c20 */ /* 0x000fcc0008410000 */
[----:B----4-:R-:W-:Y:S01]  /*46c0*/  HMMA.16816.F32 R20, R4, R32, R16 ;  /* 0x000000200414723c */ /* 0x010fe20000001810 */
[----:B------:R4:W1:Y:S05]  /*46d0*/  MUFU.TANH R102, R11 ;  /* 0x0000000b00667308 */ /* 0x00086a0000002400 */
[----:B------:R-:W-:Y:S01]  /*46e0*/  HMMA.16816.F32 R16, R12, R38, RZ ;  /* 0x000000260c10723c */ /* 0x000fe200000018ff */
[----:B------:R-:W1:Y:S01]  /*46f0*/  LDSM.16.M88.4 R36, [R134+0x4800] ;  /* 0x004800008624783b */ /* 0x000e620000000200 */
[----:B---3--:R-:W-:-:S05]  /*4700*/  VIADD R10, R2, 0x58 ;  /* 0x00000058020a7836 */ /* 0x008fca0000000000 */
[CC--:B------:R-:W-:Y:S02]  /*4710*/  ISETP.GE.AND P4, PT, R10.reuse, R9.reuse, PT ;  /* 0x000000090a00720c */ /* 0x0c0fe40003f86270 */
[----:B------:R-:W-:Y:S01]  /*4720*/  ISETP.GE.AND P2, PT, R10, R8, PT ;  /* 0x000000080a00720c */ /* 0x000fe20003f46270 */
[----:B------:R-:W-:Y:S01]  /*4730*/  VIADD R10, R2, 0x60 ;  /* 0x00000060020a7836 */ /* 0x000fe20000000000 */
[----:B------:R-:W-:Y:S02]  /*4740*/  FSEL R88, R88, -INF , !P4 ;  /* 0xff80000058587808 */ /* 0x000fe40006000000 */
[----:B------:R-:W-:Y:S02]  /*4750*/  FSEL R144, R144, -INF , !P2 ;  /* 0xff80000090907808 */ /* 0x000fe40005000000 */
[----:B------:R-:W-:-:S03]  /*4760*/  ISETP.GE.AND P0, PT, R10, R9, PT ;  /* 0x000000090a00720c */ /* 0x000fc60003f06270 */
[----:B----4-:R-:W-:Y:S01]  /*4770*/  FMUL.FTZ R11, R21, UR8 ;  /* 0x00000008150b7c20 */ /* 0x010fe20008410000 */
        /* <DEDUP_REMOVED lines=14> */
[C---:B------:R-:W-:Y:S02]  /*4860*/  ISETP.GE.AND P4, PT, R3.reuse, R9, PT ;  /* 0x000000090300720c */ /* 0x040fe40003f86270 */
[----:B------:R-:W-:Y:S01]  /*4870*/  ISETP.GE.AND P2, PT, R3, R8, PT ;  /* 0x000000080300720c */ /* 0x000fe20003f46270 */
[----:B------:R-:W-:Y:S02]  /*4880*/  VIADD R3, R2, 0x71 ;  /* 0x0000007102037836 */ /* 0x000fe40000000000 */
[----:B---3--:R-:W-:Y:S01]  /*4890*/  FMUL.FTZ R11, R22, UR8 ;  /* 0x00000008160b7c20 */ /* 0x008fe20008410000 */
[----:B------:R-:W-:Y:S02]  /*48a0*/  FSEL R75, R75, -INF , !P4 ;  /* 0xff8000004b4b7808 */ /* 0x000fe40006000000 */
[----:B------:R-:W-:Y:S01]  /*48b0*/  FSEL R149, R149, -INF , !P2 ;  /* 0xff80000095957808 */ /* 0x000fe20005000000 */
[----:B------:R3:W-:Y:S01]  /*48c0*/  MUFU.TANH R51, R11 ;  /* 0x0000000b00337308 */ /* 0x0007e20000002400 */
[----:B------:R-:W-:Y:S01]  /*48d0*/  FSEL R79, R79, -INF , !P0 ;  /* 0xff8000004f4f7808 */ /* 0x000fe20004000000 */
[----:B----4-:R-:W-:Y:S01]  /*48e0*/  VIADD R10, R2, 0x68 ;  /* 0x00000068020a7836 */ /* 0x010fe20000000000 */
[----:B------:R-:W-:-:S04]  /*48f0*/  FSEL R150, R150, -INF , !P3 ;  /* 0xff80000096967808 */ /* 0x000fc80005800000 */
[CC--:B------:R-:W-:Y:S02]  /*4900*/  ISETP.GE.AND P1, PT, R10.reuse, R9.reuse, PT ;  /* 0x000000090a00720c */ /* 0x0c0fe40003f26270 */
[-C--:B------:R-:W-:Y:S01]  /*4910*/  ISETP.GE.AND P5, PT, R10, R8.reuse, PT ;  /* 0x000000080a00720c */ /* 0x080fe20003fa6270 */
[----:B------:R-:W-:Y:S01]  /*4920*/  FMUL.FTZ R10, R26, UR8 ;  /* 0x000000081a0a7c20 */ /* 0x000fe20008410000 */
[----:B------:R-:W-:Y:S02]  /*4930*/  FSEL R82, R82, -INF , !P1 ;  /* 0xff80000052527808 */ /* 0x000fe40004800000 */
[----:B------:R-:W-:Y:S01]  /*4940*/  FSEL R148, R148, -INF , !P5 ;  /* 0xff80000094947808 */ /* 0x000fe20006800000 */
[----:B------:R4:W-:Y:S01]  /*4950*/  MUFU.TANH R57, R10 ;  /* 0x0000000a00397308 */ /* 0x0009e20000002400 */
[C---:B------:R-:W-:Y:S02]  /*4960*/  ISETP.GE.AND P1, PT, R3.reuse, R9, PT ;  /* 0x000000090300720c */ /* 0x040fe40003f26270 */
[----:B------:R-:W-:Y:S01]  /*4970*/  ISETP.GE.AND P5, PT, R3, R8, PT ;  /* 0x000000080300720c */ /* 0x000fe20003fa6270 */
[----:B------:R-:W-:-:S02]  /*4980*/  VIADD R3, R2, 0x78 ;  /* 0x0000007802037836 */ /* 0x000fc40000000000 */
[----:B---3--:R-:W-:Y:S01]  /*4990*/  FMUL.FTZ R11, R23, UR8 ;  /* 0x00000008170b7c20 */ /* 0x008fe20008410000 */
        /* <DEDUP_REMOVED lines=8> */
[----:B----4-:R-:W-:Y:S01]  /*4a20*/  FMUL.FTZ R10, R27, UR8 ;  /* 0x000000081b0a7c20 */ /* 0x010fe20008410000 */
[C---:B------:R-:W-:Y:S01]  /*4a30*/  ISETP.GE.AND P1, PT, R3.reuse, R9, PT ;  /* 0x000000090300720c */ /* 0x040fe20003f26270 */
[----:B------:R-:W-:Y:S01]  /*4a40*/  HMMA.16816.F32 R24, R4, R34, R16 ;  /* 0x000000220418723c */ /* 0x000fe20000001810 */
[----:B------:R-:W3:Y:S01]  /*4a50*/  LDSM.16.M88.4 R32, [R165+0x3800] ;  /* 0x00380000a520783b */ /* 0x000ee20000000200 */
[----:B------:R4:W3:Y:S01]  /*4a60*/  MUFU.TANH R58, R10 ;  /* 0x0000000a003a7308 */ /* 0x0008e20000002400 */
[----:B------:R-:W-:Y:S01]  /*4a70*/  ISETP.GE.AND P5, PT, R3, R8, PT ;  /* 0x000000080300720c */ /* 0x000fe20003fa6270 */
[----:B------:R-:W-:Y:S01]  /*4a80*/  VIADD R3, R2, 0x88 ;  /* 0x0000008802037836 */ /* 0x000fe20000000000 */
[----:B------:R-:W-:Y:S01]  /*4a90*/  FSEL R74, R74, -INF , !P1 ;  /* 0xff8000004a4a7808 */ /* 0x000fe20004800000 */
[----:B--2---:R-:W-:Y:S01]  /*4aa0*/  HMMA.16816.F32 R16, R12, R28, RZ ;  /* 0x0000001c0c10723c */ /* 0x004fe200000018ff */
[----:B------:R-:W-:Y:S01]  /*4ab0*/  FSEL R152, R152, -INF , !P5 ;  /* 0xff80000098987808 */ /* 0x000fe20006800000 */
[----:B----4-:R-:W-:-:S04]  /*4ac0*/  FMUL.FTZ R10, R20, UR8 ;  /* 0x00000008140a7c20 */ /* 0x010fc80008410000 */
[----:B------:R2:W4:-:S12]  /*4ad0*/  MUFU.TANH R55, R10 ;  /* 0x0000000a00377308 */ /* 0x0005180000002400 */
[----:B------:R-:W-:-:S06]  /*4ae0*/  FMUL.FTZ R11, R25, UR8 ;  /* 0x00000008190b7c20 */ /* 0x000fcc0008410000 */
[----:B-1----:R-:W-:Y:S01]  /*4af0*/  HMMA.16816.F32 R20, R4, R40, R16 ;  /* 0x000000280414723c */ /* 0x002fe20000001810 */
[----:B------:R1:W-:Y:S05]  /*4b00*/  MUFU.TANH R50, R11 ;  /* 0x0000000b00327308 */ /* 0x0003ea0000002400 */
[----:B------:R-:W-:Y:S01]  /*4b10*/  HMMA.16816.F32 R16, R12, R30, RZ ;  /* 0x0000001e0c10723c */ /* 0x000fe200000018ff */
[----:B------:R-:W4:Y:S01]  /*4b20*/  LDSM.16.M88.4 R28, [R134+0x4c00] ;  /* 0x004c0000861c783b */ /* 0x000f220000000200 */
[----:B--2---:R-:W-:-:S05]  /*4b30*/  VIADD R10, R2, 0x79 ;  /* 0x00000079020a7836 */ /* 0x004fca0000000000 */
        /* <DEDUP_REMOVED lines=9> */
[C---:B------:R-:W-:Y:S02]  /*4bd0*/  ISETP.GE.AND P4, PT, R3.reuse, R9, PT ;  /* 0x000000090300720c */ /* 0x040fe40003f86270 */
[----:B------:R-:W-:Y:S01]  /*4be0*/  ISETP.GE.AND P2, PT, R3, R8, PT ;  /* 0x000000080300720c */ /* 0x000fe20003f46270 */
[----:B------:R1:W2:Y:S01]  /*4bf0*/  MUFU.TANH R53, R10 ;  /* 0x0000000a00357308 */ /* 0x0002a20000002400 */
[----:B------:R-:W-:Y:S01]  /*4c00*/  VIADD R3, R2, 0x90 ;  /* 0x0000009002037836 */ /* 0x000fe20000000000 */
[----:B------:R-:W-:Y:S02]  /*4c10*/  FSEL R73, R73, -INF , !P0 ;  /* 0xff80000049497808 */ /* 0x000fe40004000000 */
[----:B------:R-:W-:-:S02]  /*4c20*/  FSEL R154, R154, -INF , !P3 ;  /* 0xff8000009a9a7808 */ /* 0x000fc40005800000 */
[CC--:B------:R-:W-:Y:S02]  /*4c30*/  ISETP.GE.AND P0, PT, R3.reuse, R9.reuse, PT ;  /* 0x000000090300720c */ /* 0x0c0fe40003f06270 */
[-C--:B------:R-:W-:Y:S01]  /*4c40*/  ISETP.GE.AND P3, PT, R3, R8.reuse, PT ;  /* 0x000000080300720c */ /* 0x080fe20003f66270 */
[----:B------:R-:W-:Y:S01]  /*4c50*/  VIADD R3, R2, 0x91 ;  /* 0x0000009102037836 */ /* 0x000fe20000000000 */
[----:B------:R-:W-:Y:S02]  /*4c60*/  FSEL R158, R46, -INF , !P2 ;  /* 0xff8000002e9e7808 */ /* 0x000fe40005000000 */
[----:B------:R3:W-:Y:S01]  /*4c70*/  MUFU.TANH R46, R11 ;  /* 0x0000000b002e7308 */ /* 0x0007e20000002400 */
[----:B------:R-:W-:Y:S02]  /*4c80*/  FSEL R71, R156, -INF , !P4 ;  /* 0xff8000009c477808 */ /* 0x000fe40006000000 */
[C---:B------:R-:W-:Y:S01]  /*4c90*/  ISETP.GE.AND P4, PT, R3.reuse, R9, PT ;  /* 0x000000090300720c */ /* 0x040fe20003f86270 */
[C---:B-1----:R-:W-:Y:S01]  /*4ca0*/  VIADD R10, R2.reuse, 0x89 ;  /* 0x00000089020a7836 */ /* 0x042fe20000000000 */
[----:B------:R-:W-:Y:S01]  /*4cb0*/  ISETP.GE.AND P2, PT, R3, R8, PT ;  /* 0x000000080300720c */ /* 0x000fe20003f46270 */
[----:B------:R-:W-:Y:S01]  /*4cc0*/  VIADD R3, R2, 0x98 ;  /* 0x0000009802037836 */ /* 0x000fe20000000000 */
[----:B------:R-:W-:-:S02]  /*4cd0*/  FSEL R156, R45, -INF , !P3 ;  /* 0xff8000002d9c7808 */ /* 0x000fc40005800000 */
[CC--:B------:R-:W-:Y:S02]  /*4ce0*/  ISETP.GE.AND P1, PT, R10.reuse, R9.reuse, PT ;  /* 0x000000090a00720c */ /* 0x0c0fe40003f26270 */
[-C--:B------:R-:W-:Y:S01]  /*4cf0*/  ISETP.GE.AND P5, PT, R10, R8.reuse, PT ;  /* 0x000000080a00720c */ /* 0x080fe20003fa6270 */
[----:B------:R-:W-:Y:S01]  /*4d00*/  FMUL.FTZ R10, R26, UR8 ;  /* 0x000000081a0a7c20 */ /* 0x000fe20008410000 */
[----:B------:R-:W-:Y:S02]  /*4d10*/  FSEL R72, R72, -INF , !P1 ;  /* 0xff80000048487808 */ /* 0x000fe40004800000 */
[----:B------:R-:W-:Y:S01]  /*4d20*/  FSEL R157, R47, -INF , !P5 ;  /* 0xff8000002f9d7808 */ /* 0x000fe20006800000 */
[----:B------:R1:W2:Y:S01]  /*4d30*/  MUFU.TANH R49, R10 ;  /* 0x0000000a00317308 */ /* 0x0002a20000002400 */
[----:B---3--:R-:W-:Y:S01]  /*4d40*/  FMUL.FTZ R11, R22, UR8 ;  /* 0x00000008160b7c20 */ /* 0x008fe20008410000 */
[C---:B------:R-:W-:Y:S02]  /*4d50*/  ISETP.GE.AND P1, PT, R3.reuse, R9, PT ;  /* 0x000000090300720c */ /* 0x040fe40003f26270 */
[----:B------:R-:W-:Y:S01]  /*4d60*/  ISETP.GE.AND P5, PT, R3, R8, PT ;  /* 0x000000080300720c */ /* 0x000fe20003fa6270 */
[----:B------:R-:W-:Y:S01]  /*4d70*/  VIADD R3, R2, 0x99 ;  /* 0x0000009902037836 */ /* 0x000fe20000000000 */
[----:B------:R-:W-:-:S02]  /*4d80*/  FSEL R64, R64, -INF , !P4 ;  /* 0xff80000040407808 */ /* 0x000fc40006000000 */
[----:B------:R3:W-:Y:S01]  /*4d90*/  MUFU.TANH R45, R11 ;  /* 0x0000000b002d7308 */ /* 0x0007e20000002400 */
[----:B------:R-:W-:Y:S02]  /*4da0*/  FSEL R120, R120, -INF , !P2 ;  /* 0xff80000078787808 */ /* 0x000fe40005000000 */
[----:B------:R-:W-:Y:S02]  /*4db0*/  FSEL R70, R70, -INF , !P0 ;  /* 0xff80000046467808 */ /* 0x000fe40004000000 */
[C---:B------:R-:W-:Y:S02]  /*4dc0*/  ISETP.GE.AND P0, PT, R3.reuse, R9, PT ;  /* 0x000000090300720c */ /* 0x040fe40003f06270 */
[----:B------:R-:W-:Y:S01]  /*4dd0*/  ISETP.GE.AND P3, PT, R3, R8, PT ;  /* 0x000000080300720c */ /* 0x000fe20003f66270 */
[----:B------:R-:W-:Y:S02]  /*4de0*/  VIADD R3, R2, 0xa1 ;  /* 0x000000a102037836 */ /* 0x000fe40000000000 */
[----:B-1----:R-:W-:Y:S01]  /*4df0*/  FMUL.FTZ R10, R27, UR8 ;  /* 0x000000081b0a7c20 */ /* 0x002fe20008410000 */
[----:B------:R-:W-:Y:S01]  /*4e00*/  FSEL R65, R65, -INF , !P0 ;  /* 0xff80000041417808 */ /* 0x000fe20004000000 */
[----:B------:R-:W-:Y:S01]  /*4e10*/  HMMA.16816.F32 R24, R4, R42, R16 ;  /* 0x0000002a0418723c */ /* 0x000fe20000001810 */
[----:B------:R-:W-:Y:S01]  /*4e20*/  FSEL R118, R118, -INF , !P3 ;  /* 0xff80000076767808 */ /* 0x000fe20005800000 */
[----:B------:R1:W2:Y:S01]  /*4e30*/  MUFU.TANH R48, R10 ;  /* 0x0000000a00307308 */ /* 0x0002a20000002400 */
[----:B------:R-:W-:-:S02]  /*4e40*/  FSEL R66, R66, -INF , !P1 ;  /* 0xff80000042427808 */ /* 0x000fc40004800000 */
[----:B------:R-:W-:Y:S01]  /*4e50*/  FSEL R159, R44, -INF , !P5 ;  /* 0xff8000002c9f7808 */ /* 0x000fe20006800000 */
[----:B------:R-:W-:Y:S01]  /*4e60*/  HMMA.16816.F32 R16, R12, R36, RZ ;  /* 0x000000240c10723c */ /* 0x000fe200000018ff */
[----:B---3--:R-:W-:Y:S01]  /*4e70*/  FMUL.FTZ R11, R23, UR8 ;  /* 0x00000008170b7c20 */ /* 0x008fe20008410000 */
[C---:B------:R-:W-:Y:S02]  /*4e80*/  ISETP.GE.AND P1, PT, R3.reuse, R9, PT ;  /* 0x000000090300720c */ /* 0x040fe40003f26270 */
[----:B------:R-:W-:Y:S01]  /*4e90*/  ISETP.GE.AND P5, PT, R3, R8, PT ;  /* 0x000000080300720c */ /* 0x000fe20003fa6270 */
[----:B------:R3:W-:Y:S01]  /*4ea0*/  MUFU.TANH R44, R11 ;  /* 0x0000000b002c7308 */ /* 0x0007e20000002400 */
[----:B------:R-:W-:Y:S01]  /*4eb0*/  FSEL R63, R63, -INF , !P1 ;  /* 0xff8000003f3f7808 */ /* 0x000fe20004800000 */
[----:B------:R-:W-:Y:S01]  /*4ec0*/  VIADD R3, R2, 0xa9 ;  /* 0x000000a902037836 */ /* 0x000fe20000000000 */
[----:B------:R-:W-:Y:S01]  /*4ed0*/  FSEL R117, R117, -INF , !P5 ;  /* 0xff80000075757808 */ /* 0x000fe20006800000 */
[----:B-1----:R-:W-:-:S04]  /*4ee0*/  FMUL.FTZ R10, R20, UR8 ;  /* 0x00000008140a7c20 */ /* 0x002fc80008410000 */
[----:B------:R1:W2:Y:S05]  /*4ef0*/  MUFU.TANH R47, R10 ;  /* 0x0000000a002f7308 */ /* 0x0002aa0000002400 */
[----:B---3--:R-:W-:-:S06]  /*4f00*/  FMUL.FTZ R11, R25, UR8 ;  /* 0x00000008190b7c20 */ /* 0x008fcc0008410000 */
[----:B------:R-:W-:Y:S01]  /*4f10*/  HMMA.16816.F32 R20, R4, R32, R16 ;  /* 0x000000200414723c */ /* 0x000fe20000001810 */
[----:B------:R3:W-:Y:S05]  /*4f20*/  MUFU.TANH R42, R11 ;  /* 0x0000000b002a7308 */ /* 0x0007ea0000002400 */
[----:B------:R-:W-:Y:S01]  /*4f30*/  HMMA.16816.F32 R16, R12, R38, RZ ;  /* 0x000000260c10723c */ /* 0x000fe200000018ff */
[----:B------:R-:W2:Y:S01]  /*4f40*/  LDSM.16.M88.4 R36, [R165+0x3c00] ;  /* 0x003c0000a524783b */ /* 0x000ea20000000200 */
[----:B------:R-:W-:-:S04]  /*4f50*/  DEPBAR.LE SB0, 0x0 ;  /* 0x000080000000791a */ /* 0x000fc80000000000 */
[----:B-1----:R-:W-:Y:S01]  /*4f60*/  VIADD R10, R2, 0xa0 ;  /* 0x000000a0020a7836 */ /* 0x002fe20000000000 */
[----:B------:R-:W-:Y:S04]  /*4f70*/  BAR.SYNC.DEFER_BLOCKING 0x0 ;  /* 0x0000000000007b1d */ /* 0x000fe80000010000 */
[C---:B------:R-:W-:Y:S02]  /*4f80*/  ISETP.GE.AND P4, PT, R10.reuse, R9, PT ;  /* 0x000000090a00720c */ /* 0x040fe40003f86270 */
[----:B------:R-:W-:Y:S01]  /*4f90*/  ISETP.GE.AND P2, PT, R10, R8, PT ;  /* 0x000000080a00720c */ /* 0x000fe20003f46270 */
[----:B------:R-:W-:Y:S02]  /*4fa0*/  VIADD R10, R2, 0xa8 ;  /* 0x000000a8020a7836 */ /* 0x000fe40000000000 */
[----:B---3--:R-:W-:Y:S01]  /*4fb0*/  FMUL.FTZ R11, R27, UR8 ;  /* 0x000000081b0b7c20 */ /* 0x008fe20008410000 */
[----:B------:R-:W-:-:S02]  /*4fc0*/  FSEL R67, R67, -INF , !P4 ;  /* 0xff80000043437808 */ /* 0x000fc40006000000 */
[----:B------:R-:W-:Y:S01]  /*4fd0*/  FSEL R161, R61, -INF , !P2 ;  /* 0xff8000003da17808 */ /* 0x000fe20005000000 */
[----:B------:R1:W-:Y:S01]  /*4fe0*/  MUFU.TANH R40, R11 ;  /* 0x0000000b00287308 */ /* 0x0003e20000002400 */
[-C--:B------:R-:W-:Y:S01]  /*4ff0*/  ISETP.GE.AND P0, PT, R10, R9.reuse, PT ;  /* 0x000000090a00720c */ /* 0x080fe20003f06270 */
[----:B------:R-:W-:Y:S01]  /*5000*/  FMUL.FTZ R22, R22, UR8 ;  /* 0x0000000816167c20 */ /* 0x000fe20008410000 */
[-C--:B------:R-:W-:Y:S01]  /*5010*/  ISETP.GE.AND P3, PT, R10, R8.reuse, PT ;  /* 0x000000080a00720c */ /* 0x080fe20003f66270 */
[----:B------:R-:W-:Y:S01]  /*5020*/  FMUL.FTZ R10, R24, UR8 ;  /* 0x00000008180a7c20 */ /* 0x000fe20008410000 */
[C---:B------:R-:W-:Y:S02]  /*5030*/  ISETP.GE.AND P4, PT, R3.reuse, R9, PT ;  /* 0x000000090300720c */ /* 0x040fe40003f86270 */
[----:B------:R-:W-:Y:S01]  /*5040*/  ISETP.GE.AND P2, PT, R3, R8, PT ;  /* 0x000000080300720c */ /* 0x000fe20003f46270 */
[----:B------:R3:W2:Y:S01]  /*5050*/  MUFU.TANH R43, R10 ;  /* 0x0000000a002b7308 */ /* 0x0006a20000002400 */
[----:B------:R-:W-:Y:S01]  /*5060*/  VIADD R3, R2, 0xb1 ;  /* 0x000000b102037836 */ /* 0x000fe20000000000 */
[----:B------:R-:W-:-:S02]  /*5070*/  FSEL R61, R115, -INF , !P0 ;  /* 0xff800000733d7808 */ /* 0x000fc40004000000 */
[----:B------:R-:W-:Y:S02]  /*5080*/  FSEL R115, R60, -INF , !P3 ;  /* 0xff8000003c737808 */ /* 0x000fe40005800000 */
[----:B------:R-:W-:Y:S02]  /*5090*/  FSEL R60, R116, -INF , !P4 ;  /* 0xff800000743c7808 */ /* 0x000fe40006000000 */
[----:B------:R-:W-:Y:S01]  /*50a0*/  FSEL R112, R112, -INF , !P2 ;  /* 0xff80000070707808 */ /* 0x000fe20005000000 */
[----:B-1----:R-:W-:Y:S01]  /*50b0*/  FMUL.FTZ R11, R21, UR8 ;  /* 0x00000008150b7c20 */ /* 0x002fe20008410000 */
[C---:B------:R-:W-:Y:S02]  /*50c0*/  ISETP.GE.AND P0, PT, R3.reuse, R9, PT ;  /* 0x000000090300720c */ /* 0x040fe40003f06270 */
[----:B------:R-:W-:Y:S01]  /*50d0*/  ISETP.GE.AND P3, PT, R3, R8, PT ;  /* 0x000000080300720c */ /* 0x000fe20003f66270 */
[----:B------:R-:W-:Y:S01]  /*50e0*/  VIADD R3, R2, 0xb9 ;  /* 0x000000b902037836 */ /* 0x000fe20000000000 */
[----:B------:R1:W-:Y:S02]  /*50f0*/  MUFU.TANH R32, R11 ;  /* 0x0000000b00207308 */ /* 0x0003e40000002400 */
[----:B------:R-:W-:Y:S01]  /*5100*/  FSEL R106, R106, -INF , !P3 ;  /* 0xff8000006a6a7808 */ /* 0x000fe20005800000 */
[----:B---3--:R-:W-:-:S05]  /*5110*/  VIADD R10, R2, 0xb0 ;  /* 0x000000b0020a7836 */ /* 0x008fca0000000000 */
        /* <DEDUP_REMOVED lines=8> */
[----:B-1----:R-:W-:Y:S01]  /*51a0*/  FMUL.FTZ R11, R23, UR8 ;  /* 0x00000008170b7c20 */ /* 0x002fe20008410000 */
[----:B------:R-:W-:Y:S01]  /*51b0*/  ISETP.GE.AND P5, PT, R3, R8, PT ;  /* 0x000000080300720c */ /* 0x000fe20003fa6270 */
[----:B----4-:R-:W-:Y:S01]  /*51c0*/  HMMA.16816.F32 R16, R12, R28, RZ ;  /* 0x0000001c0c10723c */ /* 0x010fe200000018ff */
[----:B------:R-:W-:Y:S01]  /*51d0*/  VIADD R3, R2, 0xc1 ;  /* 0x000000c102037836 */ /* 0x000fe20000000000 */
[----:B------:R-:W-:-:S02]  /*51e0*/  FSEL R35, R114, -INF , !P0 ;  /* 0xff80000072237808 */ /* 0x000fc40004000000 */
[----:B------:R-:W-:Y:S01]  /*51f0*/  FSEL R34, R102, -INF , !P1 ;  /* 0xff80000066227808 */ /* 0x000fe20004800000 */
[----:B------:R-:W-:Y:S01]  /*5200*/  MUFU.TANH R29, R22 ;  /* 0x00000016001d7308 */ /* 0x000fe20000002400 */
[----:B------:R-:W-:Y:S01]  /*5210*/  HMMA.16816.F32 R12, R12, R30, RZ ;  /* 0x0000001e0c0c723c */ /* 0x000fe200000018ff */
[----:B------:R-:W-:Y:S01]  /*5220*/  FSEL R116, R58, -INF , !P5 ;  /* 0xff8000003a747808 */ /* 0x000fe20006800000 */
[----:B---3--:R-:W-:-:S05]  /*5230*/  VIADD R10, R2, 0xb8 ;  /* 0x000000b8020a7836 */ /* 0x008fca0000000000 */
[----:B------:R1:W-:Y:S01]  /*5240*/  MUFU.TANH R28, R11 ;  /* 0x0000000b001c7308 */ /* 0x0003e20000002400 */
[CC--:B------:R-:W-:Y:S02]  /*5250*/  ISETP.GE.AND P4, PT, R10.reuse, R9.reuse, PT ;  /* 0x000000090a00720c */ /* 0x0c0fe40003f86270 */
[-C--:B------:R-:W-:Y:S01]  /*5260*/  ISETP.GE.AND P2, PT, R10, R8.reuse, PT ;  /* 0x000000080a00720c */ /* 0x080fe20003f46270 */
[----:B------:R-:W-:Y:S01]  /*5270*/  FMUL.FTZ R10, R20, UR8 ;  /* 0x00000008140a7c20 */ /* 0x000fe20008410000 */
[----:B------:R-:W-:Y:S02]  /*5280*/  FSEL R59, R59, -INF , !P4 ;  /* 0xff8000003b3b7808 */ /* 0x000fe40006000000 */
[----:B------:R-:W-:Y:S01]  /*5290*/  FSEL R114, R57, -INF , !P2 ;  /* 0xff80000039727808 */ /* 0x000fe20005000000 */
[----:B------:R3:W4:Y:S01]  /*52a0*/  MUFU.TANH R33, R10 ;  /* 0x0000000a00217308 */ /* 0x0007220000002400 */
[C---:B------:R-:W-:Y:S02]  /*52b0*/  ISETP.GE.AND P4, PT, R3.reuse, R9, PT ;  /* 0x000000090300720c */ /* 0x040fe40003f86270 */
[C---:B--2---:R-:W-:Y:S01]  /*52c0*/  HMMA.16816.F32 R16, R4.reuse, R36, R16 ;  /* 0x000000240410723c */ /* 0x044fe20000001810 */
[----:B------:R-:W-:Y:S01]  /*52d0*/  ISETP.GE.AND P2, PT, R3, R8, PT ;  /* 0x000000080300720c */ /* 0x000fe20003f46270 */
[----:B------:R-:W-:Y:S01]  /*52e0*/  VIADD R3, R2, 0xc9 ;  /* 0x000000c902037836 */ /* 0x000fe20000000000 */
[----:B------:R-:W-:Y:S01]  /*52f0*/  FSEL R56, R56, -INF , !P4 ;  /* 0xff80000038387808 */ /* 0x000fe20006000000 */
[----:B-1----:R-:W-:Y:S01]  /*5300*/  FMUL.FTZ R11, R25, UR8 ;  /* 0x00000008190b7c20 */ /* 0x002fe20008410000 */
[----:B------:R-:W-:Y:S01]  /*5310*/  FSEL R163, R54, -INF , !P2 ;  /* 0xff80000036a37808 */ /* 0x000fe20005000000 */
[----:B------:R-:W-:Y:S02]  /*5320*/  HMMA.16816.F32 R12, R4, R38, R12 ;  /* 0x00000026040c723c */ /* 0x000fe4000000180c */
[----:B------:R1:W-:Y:S05]  /*5330*/  MUFU.TANH R22, R11 ;  /* 0x0000000b00167308 */ /* 0x0003ea0000002400 */
[----:B------:R-:W-:-:S02]  /*5340*/  VIADD R4, R2, 0xe1 ;  /* 0x000000e102047836 */ /* 0x000fc40000000000 */
[----:B---3--:R-:W-:-:S05]  /*5350*/  VIADD R10, R2, 0xc0 ;  /* 0x000000c0020a7836 */ /* 0x008fca0000000000 */
[CC--:B------:R-:W-:Y:S02]  /*5360*/  ISETP.GE.AND P0, PT, R10.reuse, R9.reuse, PT ;  /* 0x000000090a00720c */ /* 0x0c0fe40003f06270 */
[-C--:B------:R-:W-:Y:S01]  /*5370*/  ISETP.GE.AND P3, PT, R10, R8.reuse, PT ;  /* 0x000000080a00720c */ /* 0x080fe20003f66270 */
[----:B------:R-:W-:Y:S01]  /*5380*/  VIADD R10, R2, 0xc8 ;  /* 0x000000c8020a7836 */ /* 0x000fe20000000000 */
[----:B------:R-:W-:Y:S01]  /*5390*/  FSEL R55, R55, -INF , !P0 ;  /* 0xff80000037377808 */ /* 0x000fe20004000000 */
[----:B-1----:R-:W-:Y:S01]  /*53a0*/  FMUL.FTZ R11, R27, UR8 ;  /* 0x000000081b0b7c20 */ /* 0x002fe20008410000 */
[----:B------:R-:W-:Y:S01]  /*53b0*/  FSEL R162, R51, -INF , !P3 ;  /* 0xff80000033a27808 */ /* 0x000fe20005800000 */
[----:B------:R-:W-:Y:S01]  /*53c0*/  FMUL.FTZ R5, R17, UR8 ;  /* 0x0000000811057c20 */ /* 0x000fe20008410000 */
[CC--:B------:R-:W-:Y:S01]  /*53d0*/  ISETP.GE.AND P1, PT, R10.reuse, R9.reuse, PT ;  /* 0x000000090a00720c */ /* 0x0c0fe20003f26270 */
[----:B------:R-:W-:Y:S01]  /*53e0*/  MUFU.TANH R21, R11 ;  /* 0x0000000b00157308 */ /* 0x000fe20000002400 */
[----:B------:R-:W-:Y:S01]  /*53f0*/  ISETP.GE.AND P5, PT, R10, R8, PT ;  /* 0x000000080a00720c */ /* 0x000fe20003fa6270 */
[----:B------:R-:W-:Y:S01]  /*5400*/  FMUL.FTZ R10, R24, UR8 ;  /* 0x00000008180a7c20 */ /* 0x000fe20008410000 */
[----:B------:R-:W-:-:S02]  /*5410*/  ISETP.GE.AND P0, PT, R3, R9, PT ;  /* 0x000000090300720c */ /* 0x000fc40003f06270 */
[-C--:B------:R-:W-:Y:S01]  /*5420*/  ISETP.GE.AND P3, PT, R3, R8.reuse, PT ;  /* 0x000000080300720c */ /* 0x080fe20003f66270 */
[C---:B------:R-:W-:Y:S01]  /*5430*/  VIADD R3, R2.reuse, 0xd0 ;  /* 0x000000d002037836 */ /* 0x040fe20000000000 */
[----:B------:R-:W-:Y:S01]  /*5440*/  FSEL R53, R53, -INF , !P1 ;  /* 0xff80000035357808 */ /* 0x000fe20004800000 */
[----:B------:R1:W2:Y:S01]  /*5450*/  MUFU.TANH R23, R10 ;  /* 0x0000000a00177308 */ /* 0x0002a20000002400 */
[----:B------:R-:W-:Y:S02]  /*5460*/  FSEL R184, R49, -INF , !P5 ;  /* 0xff80000031b87808 */ /* 0x000fe40006800000 */
[C---:B------:R-:W-:Y:S02]  /*5470*/  ISETP.GE.AND P4, PT, R3.reuse, R9, PT ;  /* 0x000000090300720c */ /* 0x040fe40003f86270 */
[----:B------:R-:W-:Y:S01]  /*5480*/  ISETP.GE.AND P2, PT, R3, R8, PT ;  /* 0x000000080300720c */ /* 0x000fe20003f46270 */
[----:B------:R-:W-:Y:S01]  /*5490*/  VIADD R3, R2, 0xd8 ;  /* 0x000000d802037836 */ /* 0x000fe20000000000 */
[----:B------:R-:W-:Y:S01]  /*54a0*/  FSEL R50, R50, -INF , !P0 ;  /* 0xff80000032327808 */ /* 0x000fe20004000000 */
[----:B------:R3:W-:Y:S01]  /*54b0*/  MUFU.TANH R11, R5 ;  /* 0x00000005000b7308 */ /* 0x0007e20000002400 */
[----:B------:R-:W-:-:S02]  /*54c0*/  FSEL R185, R48, -INF , !P3 ;  /* 0xff80000030b97808 */ /* 0x000fc40005800000 */
[CC--:B------:R-:W-:Y:S02]  /*54d0*/  ISETP.GE.AND P0, PT, R3.reuse, R9.reuse, PT ;  /* 0x000000090300720c */ /* 0x0c0fe40003f06270 */
[----:B------:R-:W-:Y:S01]  /*54e0*/  ISETP.GE.AND P3, PT, R3, R8, PT ;  /* 0x000000080300720c */ /* 0x000fe20003f66270 */
[C---:B------:R-:W-:Y:S01]  /*54f0*/  VIADD R3, R2.reuse, 0xe0 ;  /* 0x000000e002037836 */ /* 0x040fe20000000000 */
[----:B------:R-:W-:Y:S01]  /*5500*/  FSEL R47, R47, -INF , !P4 ;  /* 0xff8000002f2f7808 */ /* 0x000fe20006000000 */
[----:B-1----:R-:W-:Y:S01]  /*5510*/  VIADD R10, R2, 0xd1 ;  /* 0x000000d1020a7836 */ /* 0x002fe20000000000 */
[----:B------:R-:W-:Y:S02]  /*5520*/  FSEL R188, R45, -INF , !P2 ;  /* 0xff8000002dbc7808 */ /* 0x000fe40005000000 */
[----:B------:R-:W-:Y:S02]  /*5530*/  FSEL R43, R43, -INF , !P0 ;  /* 0xff8000002b2b7808 */ /* 0x000fe40004000000 */
[----:B------:R-:W-:-:S02]  /*5540*/  ISETP.GE.AND P1, PT, R10, R9, PT ;  /* 0x000000090a00720c */ /* 0x000fc40003f26270 */
[-C--:B------:R-:W-:Y:S01]  /*5550*/  ISETP.GE.AND P5, PT, R10, R8.reuse, PT ;  /* 0x000000080a00720c */ /* 0x080fe20003fa6270 */
[----:B------:R-:W-:Y:S01]  /*5560*/  FMUL.FTZ R10, R26, UR8 ;  /* 0x000000081a0a7c20 */ /* 0x000fe20008410000 */
[----:B------:R-:W-:Y:S01]  /*5570*/  FSEL R46, R46, -INF , !P1 ;  /* 0xff8000002e2e7808 */ /* 0x000fe20004800000 */
[----:B---3--:R-:W-:Y:S01]  /*5580*/  FMUL.FTZ R5, R19, UR8 ;  /* 0x0000000813057c20 */ /* 0x008fe20008410000 */
[----:B------:R-:W-:Y:S01]  /*5590*/  FSEL R187, R44, -INF , !P5 ;  /* 0xff8000002cbb7808 */ /* 0x000fe20006800000 */
[----:B------:R1:W3:Y:S01]  /*55a0*/  MUFU.TANH R20, R10 ;  /* 0x0000000a00147308 */ /* 0x0002e20000002400 */
[C---:B------:R-:W-:Y:S02]  /*55b0*/  ISETP.GE.AND P1, PT, R3.reuse, R9, PT ;  /* 0x000000090300720c */ /* 0x040fe40003f26270 */
[----:B------:R-:W-:Y:S01]  /*55c0*/  ISETP.GE.AND P5, PT, R3, R8, PT ;  /* 0x000000080300720c */ /* 0x000fe20003fa6270 */
[----:B------:R-:W-:Y:S01]  /*55d0*/  VIADD R3, R2, 0xe8 ;  /* 0x000000e802037836 */ /* 0x000fe20000000000 */
[----:B------:R-:W-:-:S02]  /*55e0*/  FSEL R189, R41, -INF , !P3 ;  /* 0xff80000029bd7808 */ /* 0x000fc40005800000 */
[C---:B------:R-:W-:Y:S01]  /*55f0*/  ISETP.GE.AND P0, PT, R4.reuse, R9, PT ;  /* 0x000000090400720c */ /* 0x040fe20003f06270 */
[----:B------:R2:W-:Y:S01]  /*5600*/  MUFU.TANH R7, R5 ;  /* 0x0000000500077308 */ /* 0x0005e20000002400 */
[----:B------:R-:W-:Y:S01]  /*5610*/  ISETP.GE.AND P3, PT, R4, R8, PT ;  /* 0x000000080400720c */ /* 0x000fe20003f66270 */
[C---:B------:R-:W-:Y:S01]  /*5620*/  VIADD R4, R2.reuse, 0xe9 ;  /* 0x000000e902047836 */ /* 0x040fe20000000000 */
[----:B----4-:R-:W-:Y:S02]  /*5630*/  FSEL R33, R33, -INF , !P1 ;  /* 0xff80000021217808 */ /* 0x010fe40004800000 */
[----:B------:R-:W-:Y:S02]  /*5640*/  ISETP.GT.AND P1, PT, R237, R245, PT ;  /* 0x000000f5ed00720c */ /* 0x000fe40003f24270 */
[----:B------:R-:W-:Y:S01]  /*5650*/  FSEL R191, R29, -INF , !P5 ;  /* 0xff8000001dbf7808 */ /* 0x000fe20006800000 */
[----:B-1----:R-:W-:Y:S01]  /*5660*/  VIADD R10, R2, 0xd9 ;  /* 0x000000d9020a7836 */ /* 0x002fe20000000000 */
[----:B------:R-:W-:-:S02]  /*5670*/  FSEL R32, R32, -INF , !P0 ;  /* 0xff80000020207808 */ /* 0x000fc40004000000 */
[-C--:B------:R-:W-:Y:S02]  /*5680*/  ISETP.GE.AND P5, PT, R4, R9.reuse, PT ;  /* 0x000000090400720c */ /* 0x080fe40003fa6270 */
[CC--:B------:R-:W-:Y:S02]  /*5690*/  ISETP.GE.AND P4, PT, R10.reuse, R9.reuse, PT ;  /* 0x000000090a00720c */ /* 0x0c0fe40003f86270 */
[-C--:B------:R-:W-:Y:S01]  /*56a0*/  ISETP.GE.AND P2, PT, R10, R8.reuse, PT ;  /* 0x000000080a00720c */ /* 0x080fe20003f46270 */
[----:B------:R-:W-:Y:S01]  /*56b0*/  FMUL.FTZ R10, R16, UR8 ;  /* 0x00000008100a7c20 */ /* 0x000fe20008410000 */
[----:B------:R-:W-:Y:S01]  /*56c0*/  FSEL R42, R42, -INF , !P4 ;  /* 0xff8000002a2a7808 */ /* 0x000fe20006000000 */
[----:B--2---:R-:W-:Y:S01]  /*56d0*/  FMUL.FTZ R5, R13, UR8 ;  /* 0x000000080d057c20 */ /* 0x004fe20008410000 */
[----:B------:R-:W-:Y:S01]  /*56e0*/  FSEL R190, R40, -INF , !P2 ;  /* 0xff80000028be7808 */ /* 0x000fe20005000000 */
[----:B------:R-:W1:Y:S01]  /*56f0*/  MUFU.TANH R16, R10 ;  /* 0x0000000a00107308 */ /* 0x000e620000002400 */
[C---:B------:R-:W-:Y:S01]  /*5700*/  ISETP.GE.AND P4, PT, R3.reuse, R9, PT ;  /* 0x000000090300720c */ /* 0x040fe20003f86270 */
[----:B------:R-:W2:Y:S01]  /*5710*/  @!P1 LDC.64 R206, c[0x0][0x218] ;  /* 0x00008600ffce9b82 */ /* 0x000ea20000000a00 */
[-C--:B------:R-:W-:Y:S01]  /*5720*/  ISETP.GE.AND P2, PT, R3, R8.reuse, PT ;  /* 0x000000080300720c */ /* 0x080fe20003f46270 */
[----:B------:R-:W-:Y:S01]  /*5730*/  FMUL.FTZ R3, R18, UR8 ;  /* 0x0000000812037c20 */ /* 0x000fe20008410000 */
[----:B------:R-:W-:Y:S01]  /*5740*/  ISETP.GE.AND P0, PT, R4, R8, PT ;  /* 0x000000080400720c */ /* 0x000fe20003f06270 */
[----:B------:R-:W-:Y:S01]  /*5750*/  FMUL.FTZ R4, R12, UR8 ;  /* 0x000000080c047c20 */ /* 0x000fe20008410000 */
[----:B------:R-:W-:Y:S01]  /*5760*/  FSEL R192, R28, -INF , !P3 ;  /* 0xff8000001cc07808 */ /* 0x000fe20005800000 */
[----:B------:R4:W1:Y:S01]  /*5770*/  MUFU.TANH R10, R3 ;  /* 0x00000003000a7308 */ /* 0x0008620000002400 */
[----:B------:R-:W-:-:S02]  /*5780*/  FSEL R23, R23, -INF , !P4 ;  /* 0xff80000017177808 */ /* 0x000fc40006000000 */
[----:B---3--:R-:W-:Y:S02]  /*5790*/  FSEL R193, R20, -INF , !P2 ;  /* 0xff80000014c17808 */ /* 0x008fe40005000000 */
[----:B------:R-:W-:Y:S02]  /*57a0*/  FSEL R22, R22, -INF , !P5 ;  /* 0xff80000016167808 */ /* 0x000fe40006800000 */
[----:B------:R-:W-:Y:S01]  /*57b0*/  FSEL R194, R21, -INF , !P0 ;  /* 0xff80000015c27808 */ /* 0x000fe20004000000 */
[----:B------:R3:W2:Y:S08]  /*57c0*/  MUFU.TANH R6, R4 ;  /* 0x0000000400067308 */ /* 0x0006b00000002400 */
[----:B------:R-:W2:Y:S01]  /*57d0*/  MUFU.TANH R12, R5 ;  /* 0x00000005000c7308 */ /* 0x000ea20000002400 */
[----:B----4-:R-:W-:-:S05]  /*57e0*/  VIADD R3, R2, 0xf0 ;  /* 0x000000f002037836 */ /* 0x010fca0000000000 */
[CC--:B------:R-:W-:Y:S02]  /*57f0*/  ISETP.GE.AND P3, PT, R3.reuse, R9.reuse, PT ;  /* 0x000000090300720c */ /* 0x0c0fe40003f66270 */
[-C--:B------:R-:W-:Y:S01]  /*5800*/  ISETP.GE.AND P4, PT, R3, R8.reuse, PT ;  /* 0x000000080300720c */ /* 0x080fe20003f86270 */
[----:B------:R-:W-:Y:S01]  /*5810*/  VIADD R3, R2, 0xf1 ;  /* 0x000000f102037836 */ /* 0x000fe20000000000 */
[----:B-1----:R-:W-:Y:S01]  /*5820*/  FSEL R21, R16, -INF , !P3 ;  /* 0xff80000010157808 */ /* 0x002fe20005800000 */
[----:B---3--:R-:W-:Y:S01]  /*5830*/  VIADD R4, R2, 0xf8 ;  /* 0x000000f802047836 */ /* 0x008fe20000000000 */
[----:B------:R-:W-:Y:S02]  /*5840*/  FSEL R196, R10, -INF , !P4 ;  /* 0xff8000000ac47808 */ /* 0x000fe40006000000 */
[CC--:B------:R-:W-:Y:S02]  /*5850*/  ISETP.GE.AND P2, PT, R3.reuse, R9.reuse, PT ;  /* 0x000000090300720c */ /* 0x0c0fe40003f46270 */
[----:B------:R-:W-:Y:S01]  /*5860*/  ISETP.GE.AND P5, PT, R3, R8, PT ;  /* 0x000000080300720c */ /* 0x000fe20003fa6270 */
[----:B------:R-:W-:Y:S01]  /*5870*/  VIADD R3, R2, 0xf9 ;  /* 0x000000f902037836 */ /* 0x000fe20000000000 */
[----:B------:R-:W-:-:S02]  /*5880*/  ISETP.GE.AND P0, PT, R4, R9, PT ;  /* 0x000000090400720c */ /* 0x000fc40003f06270 */
[-C--:B------:R-:W-:Y:S01]  /*5890*/  ISETP.GE.AND P3, PT, R4, R8.reuse, PT ;  /* 0x000000080400720c */ /* 0x080fe20003f66270 */
[----:B------:R-:W-:Y:S01]  /*58a0*/  FMUL.FTZ R4, R14, UR8 ;  /* 0x000000080e047c20 */ /* 0x000fe20008410000 */
[----:B------:R-:W-:Y:S02]  /*58b0*/  FSEL R102, R11, -INF , !P2 ;  /* 0xff8000000b667808 */ /* 0x000fe40005000000 */
[C---:B------:R-:W-:Y:S01]  /*58c0*/  ISETP.GE.AND P4, PT, R3.reuse, R9, PT ;  /* 0x000000090300720c */ /* 0x040fe20003f86270 */
[----:B------:R1:W3:Y:S01]  /*58d0*/  MUFU.TANH R5, R4 ;  /* 0x0000000400057308 */ /* 0x0002e20000002400 */
[----:B------:R-:W-:Y:S01]  /*58e0*/  ISETP.GE.AND P2, PT, R3, R8, PT ;  /* 0x000000080300720c */ /* 0x000fe20003f46270 */
[----:B------:R-:W-:Y:S01]  /*58f0*/  FMUL.FTZ R3, R15, UR8 ;  /* 0x000000080f037c20 */ /* 0x000fe20008410000 */
[----:B------:R-:W-:Y:S02]  /*5900*/  FSEL R195, R7, -INF , !P5 ;  /* 0xff80000007c37808 */ /* 0x000fe40006800000 */
[----:B--2---:R-:W-:-:S02]  /*5910*/  FSEL R186, R6, -INF , !P0 ;  /* 0xff80000006ba7808 */ /* 0x004fc40004000000 */
[----:B------:R-:W-:Y:S01]  /*5920*/  ISETP.GE.AND P5, PT, R2, R9, PT ;  /* 0x000000090200720c */ /* 0x000fe20003fa6270 */
[----:B------:R-:W2:Y:S01]  /*5930*/  MUFU.TANH R3, R3 ;  /* 0x0000000300037308 */ /* 0x000ea20000002400 */
[----:B------:R-:W-:Y:S01]  /*5940*/  @!P1 LEA R239, P0, R80, R206, 0x1 ;  /* 0x000000ce50ef9211 */ /* 0x000fe200078008ff */
[----:B------:R-:W-:Y:S01]  /*5950*/  IMAD.IADD R2, R160, 0x1, R119 ;  /* 0x00000001a0027824 */ /* 0x000fe200078e0277 */
[----:B------:R-:W-:Y:S02]  /*5960*/  FSEL R119, R12, -INF , !P4 ;  /* 0xff8000000c777808 */ /* 0x000fe40006000000 */
[----:B------:R-:W-:Y:S01]  /*5970*/  @!P1 LEA.HI.X R238, R80, R207, R113, 0x1, P0 ;  /* 0x000000cf50ee9211 */ /* 0x000fe200000f0c71 */
[----:B-1----:R-:W-:Y:S01]  /*5980*/  FMUL.FTZ R4, R52, UR8 ;  /* 0x0000000834047c20 */ /* 0x002fe20008410000 */
[----:B---3--:R-:W-:-:S05]  /*5990*/  FSEL R160, R5, -INF , !P3 ;  /* 0xff80000005a07808 */ /* 0x008fca0005800000 */
[----:B------:R-:W1:Y:S01]  /*59a0*/  MUFU.TANH R4, R4 ;  /* 0x0000000400047308 */ /* 0x000e620000002400 */
[----:B--2---:R-:W-:Y:S02]  /*59b0*/  FSEL R197, R3, -INF , !P2 ;  /* 0xff80000003c57808 */ /* 0x004fe40005000000 */
[----:B-1----:R-:W-:Y:S01]  /*59c0*/  FSEL R17, R4, -INF , !P5 ;  /* 0xff80000004117808 */ /* 0x002fe20006800000 */
[----:B------:R-:W-:Y:S06]  /*59d0*/  @!P1 BRA `(.L_x_2309) ;  /* 0x0000000400849947 */ /* 0x000fec0003800000 */
        /* <DEDUP_REMOVED lines=60> */
.L_x_2310:
[----:B------:R-:W-:-:S04]  /*5da0*/  LEA R3, -R68, RZ, 0x8 ;  /* 0x000000ff44037211 */ /* 0x000fc800078e41ff */
[----:B------:R-:W-:-:S07]  /*5db0*/  SHF.R.S32.HI R5, RZ, 0x1f, R3 ;  /* 0x0000001fff057819 */ /* 0x000fce0000011403 */
.L_x_2311:
[----:B------:R-:W1:Y:S01]  /*5dc0*/  LDC.64 R206, c[0x0][0x218] ;  /* 0x00008600ffce7b82 */ /* 0x000e620000000a00 */
[----:B------:R-:W-:Y:S01]  /*5dd0*/  IADD3 R80, P0, R3, R80, RZ ;  /* 0x0000005003507210 */ /* 0x000fe20007f1e0ff */
[C---:B------:R-:W-:Y:S01]  /*5de0*/  IMAD.SHL.U32 R16, R68.reuse, 0x40, RZ ;  /* 0x0000004044107824 */ /* 0x040fe200078e00ff */
[----:B------:R-:W-:-:S03]  /*5df0*/  SHF.L.U64.HI R3, R68, 0x6, R69 ;  /* 0x0000000644037819 */ /* 0x000fc60000010245 */
[----:B------:R-:W-:Y:S01]  /*5e00*/  IMAD.X R113, R5, 0x1, R113, P0 ;  /* 0x0000000105717824 */ /* 0x000fe200000e0671 */
[----:B-1----:R-:W-:-:S04]  /*5e10*/  LEA R239, P1, R80, R206, 0x1 ;  /* 0x000000ce50ef7211 */ /* 0x002fc800078208ff */
[----:B------:R-:W-:Y:S01]  /*5e20*/  IADD3 R4, P0, R16, R239, RZ ;  /* 0x000000ef10047210 */ /* 0x000fe20007f1e0ff */
[----:B------:R-:W-:Y:S01]  /*5e30*/  IMAD.MOV.U32 R6, RZ, RZ, R239 ;  /* 0x000000ffff067224 */ /* 0x000fe200078e00ef */
[----:B------:R-:W-:Y:S02]  /*5e40*/  LEA.HI.X R238, R80, R207, R113, 0x1, P1 ;  /* 0x000000cf50ee7211 */ /* 0x000fe400008f0c71 */
[----:B------:R-:W-:-:S03]  /*5e50*/  IADD3 R14, P1, R4, R16, RZ ;  /* 0x00000010040e7210 */ /* 0x000fc60007f3e0ff */
[--C-:B------:R-:W-:Y:S01]  /*5e60*/  IMAD.X R5, R3, 0x1, R238.reuse, P0 ;  /* 0x0000000103057824 */ /* 0x100fe200000e06ee */
[-C--:B------:R-:W-:Y:S01]  /*5e70*/  IADD3 R12, P0, R14, R16.reuse, RZ ;  /* 0x000000100e0c7210 */ /* 0x080fe20007f1e0ff */
[----:B------:R-:W-:Y:S02]  /*5e80*/  IMAD.MOV.U32 R7, RZ, RZ, R238 ;  /* 0x000000ffff077224 */ /* 0x000fe400078e00ee */
[--C-:B------:R-:W-:Y:S01]  /*5e90*/  IMAD.X R15, R5, 0x1, R3.reuse, P1 ;  /* 0x00000001050f7824 */ /* 0x100fe200008e0603 */
[----:B------:R-:W-:Y:S02]  /*5ea0*/  IADD3 R10, P1, R12, R16, RZ ;  /* 0x000000100c0a7210 */ /* 0x000fe40007f3e0ff */
[----:B------:R-:W-:Y:S01]  /*5eb0*/  @!PT LDS RZ, [RZ] ;  /* 0x00000000fffff984 */ /* 0x000fe20000000800 */
[----:B------:R-:W-:Y:S01]  /*5ec0*/  @!PT LDS RZ, [RZ] ;  /* 0x00000000fffff984 */ /* 0x000fe20000000800 */
[----:B------:R-:W-:Y:S01]  /*5ed0*/  @!PT LDS RZ, [RZ] ;  /* 0x00000000fffff984 */ /* 0x000fe20000000800 */
[----:B------:R1:W-:Y:S01]  /*5ee0*/  LDGSTS.E.BYPASS.LTC128B.128 [R183+0x1000], desc[UR14][R6.64] ;  /* 0x0100000006b77fae */ /* 0x0003e2000b901d4e */
[----:B------:R-:W-:-:S03]  /*5ef0*/  IMAD.X R13, R15, 0x1, R3, P0 ;  /* 0x000000010f0d7824 */ /* 0x000fc600000e0603 */
[----:B------:R2:W-:Y:S01]  /*5f00*/  LDGSTS.E.BYPASS.LTC128B.128 [R183+0x1800], desc[UR14][R4.64] ;  /* 0x0180000004b77fae */ /* 0x0005e2000b901d4e */
[----:B------:R-:W-:-:S03]  /*5f10*/  IMAD.X R11, R13, 0x1, R3, P1 ;  /* 0x000000010d0b7824 */ /* 0x000fc600008e0603 */
[----:B------:R3:W-:Y:S04]  /*5f20*/  LDGSTS.E.BYPASS.LTC128B.128 [R183+0x2000], desc[UR14][R14.64] ;  /* 0x020000000eb77fae */ /* 0x0007e8000b901d4e */
[----:B------:R4:W-:Y:S04]  /*5f30*/  LDGSTS.E.BYPASS.LTC128B.128 [R183+0x2800], desc[UR14][R12.64] ;  /* 0x028000000cb77fae */ /* 0x0009e8000b901d4e */
[----:B------:R4:W-:Y:S01]  /*5f40*/  LDGSTS.E.BYPASS.LTC128B.128 [R183+0x3000], desc[UR14][R10.64] ;  /* 0x030000000ab77fae */ /* 0x0009e2000b901d4e */
[----:B-1----:R-:W-:-:S04]  /*5f50*/  IADD3 R6, P0, R10, R16, RZ ;  /* 0x000000100a067210 */ /* 0x002fc80007f1e0ff */
[----:B--2---:R-:W-:Y:S01]  /*5f60*/  IADD3 R4, P1, R6, R16, RZ ;  /* 0x0000001006047210 */ /* 0x004fe20007f3e0ff */
[----:B------:R-:W-:-:S03]  /*5f70*/  IMAD.X R7, R11, 0x1, R3, P0 ;  /* 0x000000010b077824 */ /* 0x000fc600000e0603 */
[----:B---3--:R-:W-:Y:S01]  /*5f80*/  IADD3 R14, P0, R4, R16, RZ ;  /* 0x00000010040e7210 */ /* 0x008fe20007f1e0ff */
[--C-:B------:R-:W-:Y:S01]  /*5f90*/  IMAD.X R5, R7, 0x1, R3.reuse, P1 ;  /* 0x0000000107057824 */ /* 0x100fe200008e0603 */
[----:B------:R4:W-:Y:S03]  /*5fa0*/  LDGSTS.E.BYPASS.LTC128B.128 [R183+0x3800], desc[UR14][R6.64] ;  /* 0x0380000006b77fae */ /* 0x0009e6000b901d4e */
[----:B------:R-:W-:Y:S01]  /*5fb0*/  IMAD.X R15, R5, 0x1, R3, P0 ;  /* 0x00000001050f7824 */ /* 0x000fe200000e0603 */
[----:B------:R4:W-:Y:S04]  /*5fc0*/  LDGSTS.E.BYPASS.LTC128B.128 [R183+0x4000], desc[UR14][R4.64] ;  /* 0x0400000004b77fae */ /* 0x0009e8000b901d4e */
[----:B------:R4:W-:Y:S04]  /*5fd0*/  LDGSTS.E.BYPASS.LTC128B.128 [R183+0x4800], desc[UR14][R14.64] ;  /* 0x048000000eb77fae */ /* 0x0009e8000b901d4e */
[----:B------:R-:W0:Y:S02]  /*5fe0*/  LDGDEPBAR ;  /* 0x00000000000079af */ /* 0x000e240000000000 */
.L_x_2309:
        /* <DEDUP_REMOVED lines=70> */
[----:B----4-:R-:W-:-:S05]  /*6450*/  FMUL.FTZ R5, R20, UR6 ;  /* 0x0000000614057c20 */ /* 0x010fca0008410000 */
        /* <DEDUP_REMOVED lines=204> */
[----:B------:R-:W-:Y:S01]  /*7120*/  LEA R135, R2, UR4, 0x1 ;  /* 0x0000000402877c11 */ /* 0x000fe2000f8e08ff */
[----:B------:R-:W-:Y:S01]  /*7130*/  FFMA.FTZ R2, R125, UR6, -R4 ;  /* 0x000000067d027c23 */ /* 0x000fe20008010804 */
[----:B---3--:R-:W-:-:S03]  /*7140*/  MOV R125, R16 ;  /* 0x00000010007d7202 */ /* 0x008fc60000000f00 */
[----:B------:R1:W3:Y:S01]  /*7150*/  MUFU.EX2 R79, R6 ;  /* 0x00000006004f7308 */ /* 0x0002e20000000800 */
[----:B------:R-:W-:Y:S01]  /*7160*/  LEA R164, R0, R135, 0x1 ;  /* 0x0000008700a47211 */ /* 0x000fe200078e08ff */
[--C-:B------:R-:W-:Y:S01]  /*7170*/  FFMA.FTZ R0, R127, UR6, -R4.reuse ;  /* 0x000000067f007c23 */ /* 0x100fe20008010804 */
[----:B------:R-:W-:Y:S01]  /*7180*/  LDSM.16.MT88.4 R44, [R135+0x5400] ;  /* 0x00540000872c783b */ /* 0x000fe20000004200 */
[----:B------:R-:W-:Y:S02]  /*7190*/  MOV R127, R15 ;  /* 0x0000000f007f7202 */ /* 0x000fe40000000f00 */
[----:B--2---:R-:W-:Y:S01]  /*71a0*/  F2FP.F16.F32.PACK_AB R15, R23, R22 ;  /* 0x00000016170f723e */ /* 0x004fe200000000ff */
[----:B------:R-:W-:Y:S01]  /*71b0*/  LDSM.16.MT88.4 R32, [R164+0x5000] ;  /* 0x00500000a420783b */ /* 0x000fe20000004200 */
[----:B------:R2:W-:Y:S03]  /*71c0*/  MUFU.EX2 R93, R0 ;  /* 0x00000000005d7308 */ /* 0x0005e60000000800 */
[----:B------:R-:W-:Y:S04]  /*71d0*/  LDSM.16.MT88.4 R48, [R164+0x5400] ;  /* 0x00540000a430783b */ /* 0x000fe80000004200 */
[----:B------:R-:W-:Y:S01]  /*71e0*/  LDSM.16.MT88.4 R52, [R135+0x5800] ;  /* 0x005800008734783b */ /* 0x000fe20000004200 */
[----:B------:R4:W-:Y:S01]  /*71f0*/  MUFU.EX2 R82, R2 ;  /* 0x0000000200527308 */ /* 0x0009e20000000800 */
[--C-:B-1----:R-:W-:Y:S01]  /*7200*/  FFMA.FTZ R6, R126, UR6, -R4.reuse ;  /* 0x000000067e067c23 */ /* 0x102fe20008010804 */
[----:B------:R-:W-:Y:S01]  /*7210*/  MOV R126, R18 ;  /* 0x00000012007e7202 */ /* 0x000fe20000000f00 */
[----:B------:R-:W-:Y:S04]  /*7220*/  LDSM.16.MT88.4 R60, [R164+0x5800] ;  /* 0x00580000a43c783b */ /* 0x000fe80000004200 */
[----:B------:R-:W1:Y:S01]  /*7230*/  LDSM.16.MT88.4 R16, [R135+0x5000] ;  /* 0x005000008710783b */ /* 0x000e620000004200 */
[----:B------:R5:W1:Y:S01]  /*7240*/  MUFU.EX2 R83, R6 ;  /* 0x0000000600537308 */ /* 0x000a620000000800 */
[----:B--2---:R-:W-:Y:S01]  /*7250*/  FFMA.FTZ R0, R123, UR6, -R4 ;  /* 0x000000067b007c23 */ /* 0x004fe20008010804 */
[----:B------:R-:W-:Y:S01]  /*7260*/  MOV R123, R14 ;  /* 0x0000000e007b7202 */ /* 0x000fe20000000f00 */
[----:B------:R-:W2:Y:S01]  /*7270*/  LDSM.16.MT88.4 R56, [R135+0x5c00] ;  /* 0x005c00008738783b */ /* 0x000ea20000004200 */
[----:B------:R-:W-:-:S03]  /*7280*/  F2FP.F16.F32.PACK_AB R14, R201, R111 ;  /* 0x0000006fc90e723e */ /* 0x000fc600000000ff */
[----:B------:R-:W-:Y:S01]  /*7290*/  LDSM.16.MT88.4 R64, [R135+0x6400] ;  /* 0x006400008740783b */ /* 0x000fe20000004200 */
[----:B------:R3:W-:Y:S01]  /*72a0*/  MUFU.EX2 R94, R0 ;  /* 0x00000000005e7308 */ /* 0x0007e20000000800 */
[----:B----4-:R-:W-:Y:S01]  /*72b0*/  FFMA.FTZ R2, R130, UR6, -R4 ;  /* 0x0000000682027c23 */ /* 0x010fe20008010804 */
[----:B------:R-:W-:-:S06]  /*72c0*/  MOV R130, R26 ;  /* 0x0000001a00827202 */ /* 0x000fcc0000000f00 */
[----:B------:R4:W2:Y:S01]  /*72d0*/  MUFU.EX2 R86, R2 ;  /* 0x0000000200567308 */ /* 0x0008a20000000800 */
[----:B-----5:R-:W-:-:S04]  /*72e0*/  FADD.FTZ R6, R11, R7 ;  /* 0x000000070b067221 */ /* 0x020fc80000010000 */
[----:B------:R-:W-:Y:S01]  /*72f0*/  FADD.FTZ R6, R22, R6 ;  /* 0x0000000616067221 */ /* 0x000fe20000010000 */
[----:B---3--:R-:W-:Y:S01]  /*7300*/  FFMA.FTZ R0, R121, UR6, -R4 ;  /* 0x0000000679007c23 */ /* 0x008fe20008010804 */
[----:B------:R-:W-:Y:S02]  /*7310*/  MOV R121, R13 ;  /* 0x0000000d00797202 */ /* 0x000fe40000000f00 */
[----:B------:R-:W-:Y:S01]  /*7320*/  FADD.FTZ R6, R23, R6 ;  /* 0x0000000617067221 */ /* 0x000fe20000010000 */
[----:B------:R-:W-:Y:S01]  /*7330*/  F2FP.F16.F32.PACK_AB R13, R7, R11 ;  /* 0x0000000b070d723e */ /* 0x000fe200000000ff */
[----:B------:R3:W-:Y:S02]  /*7340*/  MUFU.EX2 R98, R0 ;  /* 0x0000000000627308 */ /* 0x0007e40000000800 */
[----:B------:R-:W-:Y:S01]  /*7350*/  FADD.FTZ R6, R79, R6 ;  /* 0x000000064f067221 */ /* 0x000fe20000010000 */
[--C-:B----4-:R-:W-:Y:S01]  /*7360*/  FFMA.FTZ R2, R161, UR6, -R4.reuse ;  /* 0x00000006a1027c23 */ /* 0x110fe20008010804 */
[----:B---3--:R-:W-:Y:S01]  /*7370*/  FFMA.FTZ R0, R122, UR6, -R4 ;  /* 0x000000067a007c23 */ /* 0x008fe20008010804 */
[----:B------:R-:W-:-:S02]  /*7380*/  MOV R122, R12 ;  /* 0x0000000c007a7202 */ /* 0x000fc40000000f00 */
[----:B------:R-:W-:Y:S01]  /*7390*/  F2FP.F16.F32.PACK_AB R12, R199, R200 ;  /* 0x000000c8c70c723e */ /* 0x000fe200000000ff */
[----:B------:R3:W4:Y:S06]  /*73a0*/  MUFU.EX2 R101, R0 ;  /* 0x0000000000657308 */ /* 0x00072c0000000800 */
[----:B-1----:R-:W-:Y:S07]  /*73b0*/  HMMA.16816.F32 R28, R12, R16, RZ ;  /* 0x000000100c1c723c */ /* 0x002fee00000018ff */
[----:B------:R-:W-:-:S02]  /*73c0*/  F2FP.F16.F32.PACK_AB R16, R203, R202 ;  /* 0x000000cacb10723e */ /* 0x000fc400000000ff */
[----:B------:R-:W-:Y:S01]  /*73d0*/  F2FP.F16.F32.PACK_AB R17, R83, R79 ;  /* 0x0000004f5311723e */ /* 0x000fe200000000ff */
[----:B---3--:R-:W-:Y:S01]  /*73e0*/  FFMA.FTZ R0, R129, UR6, -R4 ;  /* 0x0000000681007c23 */ /* 0x008fe20008010804 */
[----:B------:R-:W-:-:S03]  /*73f0*/  MOV R129, R25 ;  /* 0x0000001900817202 */ /* 0x000fc60000000f00 */
[----:B------:R1:W-:Y:S02]  /*7400*/  MUFU.EX2 R108, R0 ;  /* 0x00000000006c7308 */ /* 0x0003e40000000800 */
[----:B-1----:R-:W-:Y:S01]  /*7410*/  FFMA.FTZ R0, R133, UR6, -R4 ;  /* 0x0000000685007c23 */ /* 0x002fe20008010804 */
[----:B------:R-:W-:Y:S02]  /*7420*/  MOV R133, R24 ;  /* 0x0000001800857202 */ /* 0x000fe40000000f00 */
[----:B------:R-:W-:Y:S03]  /*7430*/  HMMA.16816.F32 R24, R12, R18, RZ ;  /* 0x000000120c18723c */ /* 0x000fe600000018ff */
[----:B------:R1:W3:Y:S04]  /*7440*/  MUFU.EX2 R109, R0 ;  /* 0x00000000006d7308 */ /* 0x0002e80000000800 */
[----:B------:R-:W-:-:S02]  /*7450*/  F2FP.F16.F32.PACK_AB R18, R205, R204 ;  /* 0x000000cccd12723e */ /* 0x000fc400000000ff */
[----:B--2---:R-:W-:Y:S01]  /*7460*/  F2FP.F16.F32.PACK_AB R19, R86, R82 ;  /* 0x000000525613723e */ /* 0x004fe200000000ff */
[----:B-1----:R-:W-:Y:S01]  /*7470*/  FFMA.FTZ R0, R128, UR6, -R4 ;  /* 0x0000000680007c23 */ /* 0x002fe20008010804 */
[----:B------:R-:W-:Y:S02]  /*7480*/  MOV R128, R36 ;  /* 0x0000002400807202 */ /* 0x000fe40000000f00 */
[C---:B------:R-:W-:Y:S01]  /*7490*/  HMMA.16816.F32 R36, R12.reuse, R32, RZ ;  /* 0x000000200c24723c */ /* 0x040fe200000018ff */
[----:B------:R1:W-:Y:S05]  /*74a0*/  MUFU.EX2 R110, R0 ;  /* 0x00000000006e7308 */ /* 0x0003ea0000000800 */
[----:B------:R-:W-:Y:S07]  /*74b0*/  HMMA.16816.F32 R32, R12, R34, RZ ;  /* 0x000000220c20723c */ /* 0x000fee00000018ff */
[----:B------:R-:W-:-:S02]  /*74c0*/  F2FP.F16.F32.PACK_AB R12, R209, R208 ;  /* 0x000000d0d10c723e */ /* 0x000fc400000000ff */
[----:B------:R-:W-:Y:S02]  /*74d0*/  F2FP.F16.F32.PACK_AB R13, R94, R93 ;  /* 0x0000005d5e0d723e */ /* 0x000fe400000000ff */
[----:B------:R-:W-:Y:S01]  /*74e0*/  F2FP.F16.F32.PACK_AB R14, R211, R210 ;  /* 0x000000d2d30e723e */ /* 0x000fe200000000ff */
[--C-:B-1----:R-:W-:Y:S01]  /*74f0*/  FFMA.FTZ R0, R132, UR6, -R4.reuse ;  /* 0x0000000684007c23 */ /* 0x102fe20008010804 */
[----:B------:R-:W-:Y:S02]  /*7500*/  MOV R132, R40 ;  /* 0x0000002800847202 */ /* 0x000fe40000000f00 */
[C---:B------:R-:W-:Y:S01]  /*7510*/  HMMA.16816.F32 R40, R16.reuse, R44, R28 ;  /* 0x0000002c1028723c */ /* 0x040fe2000000181c */
[----:B----4-:R-:W-:Y:S01]  /*7520*/  F2FP.F16.F32.PACK_AB R15, R101, R98 ;  /* 0x00000062650f723e */ /* 0x010fe200000000ff */
[----:B------:R1:W2:Y:S04]  /*7530*/  MUFU.EX2 R107, R0 ;  /* 0x00000000006b7308 */ /* 0x0002a80000000800 */
[C---:B------:R-:W-:Y:S06]  /*7540*/  HMMA.16816.F32 R28, R16.reuse, R46, R24 ;  /* 0x0000002e101c723c */ /* 0x040fec0000001818 */
[C---:B------:R-:W-:Y:S06]  /*7550*/  HMMA.16816.F32 R24, R16.reuse, R48, R36 ;  /* 0x000000301018723c */ /* 0x040fec0000001824 */
[----:B------:R-:W-:Y:S01]  /*7560*/  HMMA.16816.F32 R16, R16, R50, R32 ;  /* 0x000000321010723c */ /* 0x000fe20000001820 */
[----:B------:R-:W4:Y:S01]  /*7570*/  LDSM.16.MT88.4 R48, [R164+0x5c00] ;  /* 0x005c0000a430783b */ /* 0x000f220000004200 */
[----:B-1----:R-:W-:-:S04]  /*7580*/  FFMA.FTZ R0, R139, UR6, -R4 ;  /* 0x000000068b007c23 */ /* 0x002fc80008010804 */
[C---:B------:R-:W-:Y:S01]  /*7590*/  HMMA.16816.F32 R40, R12.reuse, R52, R40 ;  /* 0x000000340c28723c */ /* 0x040fe20000001828 */
[----:B------:R1:W-:Y:S05]  /*75a0*/  MUFU.EX2 R105, R0 ;  /* 0x0000000000697308 */ /* 0x0003ea0000000800 */
[C---:B------:R-:W-:Y:S01]  /*75b0*/  HMMA.16816.F32 R36, R12.reuse, R54, R28 ;  /* 0x000000360c24723c */ /* 0x040fe2000000181c */
[----:B------:R-:W5:Y:S05]  /*75c0*/  LDSM.16.MT88.4 R52, [R135+0x6000] ;  /* 0x006000008734783b */ /* 0x000f6a0000004200 */
[----:B------:R-:W-:Y:S01]  /*75d0*/  HMMA.16816.F32 R32, R12, R60, R24 ;  /* 0x0000003c0c20723c */ /* 0x000fe20000001818 */
[----:B-1----:R-:W-:-:S05]  /*75e0*/  FFMA.FTZ R0, R140, UR6, -R4 ;  /* 0x000000068c007c23 */ /* 0x002fca0008010804 */
[----:B------:R-:W-:Y:S01]  /*75f0*/  HMMA.16816.F32 R44, R12, R62, R16 ;  /* 0x0000003e0c2c723c */ /* 0x000fe20000001810 */
[----:B------:R-:W1:Y:S01]  /*7600*/  LDSM.16.MT88.4 R60, [R164+0x6000] ;  /* 0x00600000a43c783b */ /* 0x000e620000004200 */
[----:B------:R4:W4:Y:S05]  /*7610*/  MUFU.EX2 R104, R0 ;  /* 0x0000000000687308 */ /* 0x00092a0000000800 */
[----:B------:R-:W-:Y:S02]  /*7620*/  F2FP.F16.F32.PACK_AB R12, R213, R212 ;  /* 0x000000d4d50c723e */ /* 0x000fe400000000ff */
[----:B---3--:R-:W-:Y:S02]  /*7630*/  F2FP.F16.F32.PACK_AB R13, R109, R108 ;  /* 0x0000006c6d0d723e */ /* 0x008fe400000000ff */
[----:B------:R-:W-:-:S02]  /*7640*/  F2FP.F16.F32.PACK_AB R14, R218, R214 ;  /* 0x000000d6da0e723e */ /* 0x000fc400000000ff */
[----:B--2---:R-:W-:Y:S02]  /*7650*/  F2FP.F16.F32.PACK_AB R15, R107, R110 ;  /* 0x0000006e6b0f723e */ /* 0x004fe400000000ff */
[----:B------:R-:W-:Y:S02]  /*7660*/  F2FP.F16.F32.PACK_AB R16, R219, R215 ;  /* 0x000000d7db10723e */ /* 0x000fe400000000ff */
[----:B------:R-:W-:Y:S01]  /*7670*/  F2FP.F16.F32.PACK_AB R18, R222, R220 ;  /* 0x000000dcde12723e */ /* 0x000fe200000000ff */
[--C-:B----4-:R-:W-:Y:S02]  /*7680*/  FFMA.FTZ R0, R137, UR6, -R4.reuse ;  /* 0x0000000689007c23 */ /* 0x110fe40008010804 */
[C---:B------:R-:W-:Y:S01]  /*7690*/  HMMA.16816.F32 R28, R12.reuse, R56, R40 ;  /* 0x000000380c1c723c */ /* 0x040fe20000001828 */
[----:B------:R-:W-:Y:S01]  /*76a0*/  F2FP.F16.F32.PACK_AB R17, R104, R105 ;  /* 0x000000696811723e */ /* 0x000fe200000000ff */
[----:B------:R2:W-:Y:S04]  /*76b0*/  MUFU.EX2 R103, R0 ;  /* 0x0000000000677308 */ /* 0x0005e80000000800 */
[C---:B------:R-:W-:Y:S01]  /*76c0*/  HMMA.16816.F32 R24, R12.reuse, R58, R36 ;  /* 0x0000003a0c18723c */ /* 0x040fe20000001824 */
[----:B------:R-:W3:Y:S05]  /*76d0*/  LDSM.16.MT88.4 R56, [R164+0x6400] ;  /* 0x00640000a438783b */ /* 0x000eea0000004200 */
[C---:B------:R-:W-:Y:S06]  /*76e0*/  HMMA.16816.F32 R32, R12.reuse, R48, R32 ;  /* 0x000000300c20723c */ /* 0x040fec0000001820 */
[----:B------:R-:W-:Y:S01]  /*76f0*/  HMMA.16816.F32 R40, R12, R50, R44 ;  /* 0x000000320c28723c */ /* 0x000fe2000000182c */
[----:B------:R-:W-:Y:S01]  /*7700*/  LDSM.16.MT88.4 R44, [R164+0x6800] ;  /* 0x00680000a42c783b */ /* 0x000fe20000004200 */
[----:B--2---:R-:W-:-:S03]  /*7710*/  FFMA.FTZ R0, R141, UR6, -R4 ;  /* 0x000000068d007c23 */ /* 0x004fc60008010804 */
[----:B------:R-:W-:Y:S01]  /*7720*/  LDSM.16.MT88.4 R48, [R135+0x6c00] ;  /* 0x006c00008730783b */ /* 0x000fe20000004200 */
[----:B------:R2:W4:Y:S01]  /*7730*/  MUFU.EX2 R100, R0 ;  /* 0x0000000000647308 */ /* 0x0005220000000800 */
[----:B------:R-:W-:Y:S02]  /*7740*/  F2FP.F16.F32.PACK_AB R12, R223, R221 ;  /* 0x000000dddf0c723e */ /* 0x000fe400000000ff */
[----:B------:R-:W-:Y:S01]  /*7750*/  F2FP.F16.F32.PACK_AB R14, R224, R225 ;  /* 0x000000e1e00e723e */ /* 0x000fe200000000ff */
[----:B--2---:R-:W-:Y:S01]  /*7760*/  FFMA.FTZ R0, R142, UR6, -R4 ;  /* 0x000000068e007c23 */ /* 0x004fe20008010804 */
[----:B----4-:R-:W-:-:S03]  /*7770*/  F2FP.F16.F32.PACK_AB R19, R100, R103 ;  /* 0x000000676413723e */ /* 0x010fc600000000ff */
[----:B------:R2:W-:Y:S04]  /*7780*/  MUFU.EX2 R99, R0 ;  /* 0x0000000000637308 */ /* 0x0005e80000000800 */
[C---:B-----5:R-:W-:Y:S06]  /*7790*/  HMMA.16816.F32 R36, R16.reuse, R52, R28 ;  /* 0x000000341024723c */ /* 0x060fec000000181c */
[C---:B------:R-:W-:Y:S01]  /*77a0*/  HMMA.16816.F32 R28, R16.reuse, R54, R24 ;  /* 0x00000036101c723c */ /* 0x040fe20000001818 */
[----:B------:R-:W4:Y:S05]  /*77b0*/  LDSM.16.MT88.4 R52, [R135+0x6800] ;  /* 0x006800008734783b */ /* 0x000f2a0000004200 */
        /* <DEDUP_REMOVED lines=16> */
[----:B---3--:R-:W-:Y:S01]  /*78c0*/  HMMA.16816.F32 R32, R12, R56, R24 ;  /* 0x000000380c20723c */ /* 0x008fe20000001818 */
[----:B-1----:R-:W-:-:S02]  /*78d0*/  FFMA.FTZ R0, R147, UR6, -R4 ;  /* 0x0000000693007c23 */ /* 0x002fc40008010804 */
[----:B------:R-:W-:Y:S02]  /*78e0*/  LDSM.16.MT88.4 R144, [R135+0x7c00] ;  /* 0x007c00008790783b */ /* 0x000fe40000004200 */
[----:B------:R1:W3:Y:S01]  /*78f0*/  MUFU.EX2 R88, R0 ;  /* 0x0000000000587308 */ /* 0x0002e20000000800 */
        /* <DEDUP_REMOVED lines=10> */
[----:B------:R-:W-:Y:S02]  /*79a0*/  MOV R148, R87 ;  /* 0x0000005700947202 */ /* 0x000fe40000000f00 */
[----:B------:R-:W-:Y:S01]  /*79b0*/  FADD.FTZ R2, R202, R2 ;  /* 0x00000002ca027221 */ /* 0x000fe20000010000 */
[----:B---3--:R-:W-:Y:S01]  /*79c0*/  F2FP.F16.F32.PACK_AB R13, R88, R91 ;  /* 0x0000005b580d723e */ /* 0x008fe200000000ff */
[----:B------:R1:W-:Y:S02]  /*79d0*/  MUFU.EX2 R87, R0 ;  /* 0x0000000000577308 */ /* 0x0003e40000000800 */
[----:B------:R-:W-:-:S04]  /*79e0*/  FADD.FTZ R2, R203, R2 ;  /* 0x00000002cb027221 */ /* 0x000fc80000010000 */
[----:B------:R-:W-:-:S04]  /*79f0*/  FADD.FTZ R2, R204, R2 ;  /* 0x00000002cc027221 */ /* 0x000fc80000010000 */
[----:B------:R-:W-:-:S04]  /*7a00*/  FADD.FTZ R2, R205, R2 ;  /* 0x00000002cd027221 */ /* 0x000fc80000010000 */
[----:B------:R-:W-:Y:S01]  /*7a10*/  FADD.FTZ R7, R208, R2 ;  /* 0x00000002d0077221 */ /* 0x000fe20000010000 */
[--C-:B------:R-:W-:Y:S01]  /*7a20*/  FFMA.FTZ R2, R114, UR6, -R4.reuse ;  /* 0x0000000672027c23 */ /* 0x100fe20008010804 */
[----:B-1----:R-:W-:Y:S01]  /*7a30*/  FFMA.FTZ R0, R150, UR6, -R4 ;  /* 0x0000000696007c23 */ /* 0x002fe20008010804 */
[----:B------:R-:W-:-:S03]  /*7a40*/  MOV R150, R84 ;  /* 0x0000005400967202 */ /* 0x000fc60000000f00 */
[----:B------:R1:W2:Y:S02]  /*7a50*/  MUFU.EX2 R85, R0 ;  /* 0x0000000000557308 */ /* 0x0002a40000000800 */
[----:B-1----:R-:W-:Y:S01]  /*7a60*/  FFMA.FTZ R0, R149, UR6, -R4 ;  /* 0x0000000695007c23 */ /* 0x002fe20008010804 */
[----:B--2---:R-:W-:-:S05]  /*7a70*/  F2FP.F16.F32.PACK_AB R15, R85, R87 ;  /* 0x00000057550f723e */ /* 0x004fca00000000ff */
[----:B------:R1:W-:Y:S02]  /*7a80*/  MUFU.EX2 R84, R0 ;  /* 0x0000000000547308 */ /* 0x0003e40000000800 */
[C---:B----4-:R-:W-:Y:S06]  /*7a90*/  HMMA.16816.F32 R24, R12.reuse, R52, R40 ;  /* 0x000000340c18723c */ /* 0x050fec0000001828 */
        /* <DEDUP_REMOVED lines=53> */
[C---:B------:R-:W-:Y:S06]  /*7df0*/  HMMA.16816.F32 R28, R16.reuse, R62, R28 ;  /* 0x0000003e101c723c */ /* 0x040fec000000181c */
[C---:B-----5:R-:W-:Y:S01]  /*7e00*/  HMMA.16816.F32 R24, R16.reuse, R56, R40 ;  /* 0x000000381018723c */ /* 0x060fe20000001828 */
[--C-:B-1----:R-:W-:Y:S01]  /*7e10*/  FFMA.FTZ R0, R115, UR6, -R4.reuse ;  /* 0x0000000673007c23 */ /* 0x102fe20008010804 */
[----:B--2---:R-:W-:Y:S01]  /*7e20*/  F2FP.F16.F32.PACK_AB R13, R66, R67 ;  /* 0x00000043420d723e */ /* 0x004fe200000000ff */
[----:B------:R-:W-:Y:S02]  /*7e30*/  LDSM.16.MT88.4 R40, [R164+0x8000] ;  /* 0x00800000a428783b */ /* 0x000fe40000004200 */
[----:B------:R1:W-:Y:S01]  /*7e40*/  MUFU.EX2 R65, R0 ;  /* 0x0000000000417308 */ /* 0x0003e20000000800 */
[----:B------:R-:W-:Y:S01]  /*7e50*/  HMMA.16816.F32 R16, R16, R58, R36 ;  /* 0x0000003a1010723c */ /* 0x000fe20000001824 */
[----:B------:R-:W-:Y:S06]  /*7e60*/  LDSM.16.MT88.4 R36, [R135+0x8000] ;  /* 0x008000008724783b */ /* 0x000fec0000004200 */
[----:B------:R-:W-:Y:S01]  /*7e70*/  MUFU.EX2 R58, R2 ;  /* 0x00000002003a7308 */ /* 0x000fe20000000800 */
[----:B-1----:R-:W-:-:S07]  /*7e80*/  FFMA.FTZ R0, R112, UR6, -R4 ;  /* 0x0000000670007c23 */ /* 0x002fce0008010804 */
        /* <DEDUP_REMOVED lines=40> */
[----:B------:R1:W-:Y:S01]  /*8110*/  MUFU.EX2 R56, R7 ;  /* 0x0000000700387308 */ /* 0x0003e20000000800 */
[----:B------:R-:W-:Y:S01]  /*8120*/  FADD.FTZ R0, R105, R0 ;  /* 0x0000000069007221 */ /* 0x000fe20000010000 */
[----:B---3--:R-:W-:Y:S01]  /*8130*/  FFMA.FTZ R6, R162, UR6, -R4 ;  /* 0x00000006a2067c23 */ /* 0x008fe20008010804 */
        /* <DEDUP_REMOVED lines=10> */
[----:B--2---:R-:W-:Y:S01]  /*81e0*/  HMMA.16816.F32 R28, R12, R48, R24 ;  /* 0x000000300c1c723c */ /* 0x004fe20000001818 */
[----:B------:R-:W-:Y:S01]  /*81f0*/  FADD.FTZ R0, R99, R0 ;  /* 0x0000000063007221 */ /* 0x000fe20000010000 */
[----:B-1----:R-:W-:Y:S01]  /*8200*/  FFMA.FTZ R7, R187, UR6, -R4 ;  /* 0x00000006bb077c23 */ /* 0x002fe20008010804 */
[----:B------:R-:W-:-:S02]  /*8210*/  FADD.FTZ R2, R223, R2 ;  /* 0x00000002df027221 */ /* 0x000fc40000010000 */
[----:B------:R-:W-:Y:S01]  /*8220*/  FADD.FTZ R0, R95, R0 ;  /* 0x000000005f007221 */ /* 0x000fe20000010000 */
[----:B------:R-:W-:Y:S01]  /*8230*/  HMMA.16816.F32 R16, R12, R50, R16 ;  /* 0x000000320c10723c */ /* 0x000fe20000001810 */
[----:B------:R-:W-:Y:S01]  /*8240*/  MUFU.EX2 R51, R7 ;  /* 0x0000000700337308 */ /* 0x000fe20000000800 */
[----:B---3--:R-:W-:-:S05]  /*8250*/  FFMA.FTZ R6, R163, UR6, -R4 ;  /* 0x00000006a3067c23 */ /* 0x008fca0008010804 */
        /* <DEDUP_REMOVED lines=80> */
[----:B------:R2:W-:Y:S02]  /*8760*/  MUFU.EX2 R7, R0 ;  /* 0x0000000000077308 */ /* 0x0005e40000000800 */
        /* <DEDUP_REMOVED lines=9> */
[----:B------:R-:W-:Y:S01]  /*8800*/  FADD.FTZ R2, R150, R2 ;  /* 0x0000000296027221 */ /* 0x000fe20000010000 */
[----:B-----5:R-:W-:Y:S02]  /*8810*/  F2FP.F16.F32.PACK_AB R150, R242, R50 ;  /* 0x00000032f296723e */ /* 0x020fe400000000ff */
[----:B------:R-:W-:Y:S01]  /*8820*/  FADD.FTZ R0, R60, R0 ;  /* 0x000000003c007221 */ /* 0x000fe20000010000 */
[----:B------:R-:W-:Y:S01]  /*8830*/  FADD.FTZ R2, R148, R2 ;  /* 0x0000000294027221 */ /* 0x000fe20000010000 */
[----:B------:R-:W-:Y:S01]  /*8840*/  MUFU.EX2 R5, R5 ;  /* 0x0000000500057308 */ /* 0x000fe20000000800 */
[----:B-1----:R-:W-:Y:S01]  /*8850*/  FFMA.FTZ R6, R193, UR6, -R4 ;  /* 0x00000006c1067c23 */ /* 0x002fe20008010804 */
[----:B------:R-:W-:Y:S01]  /*8860*/  FADD.FTZ R0, R58, R0 ;  /* 0x000000003a007221 */ /* 0x000fe20000010000 */
[----:B------:R-:W-:Y:S01]  /*8870*/  FADD.FTZ R2, R132, R2 ;  /* 0x0000000284027221 */ /* 0x000fe20000010000 */
[----:B----4-:R-:W-:-:S02]  /*8880*/  F2FP.F16.F32.PACK_AB R13, R21, R22 ;  /* 0x00000016150d723e */ /* 0x010fc400000000ff */
[----:B------:R-:W-:Y:S01]  /*8890*/  FADD.FTZ R0, R57, R0 ;  /* 0x0000000039007221 */ /* 0x000fe20000010000 */
[----:B------:R-:W-:Y:S01]  /*88a0*/  FADD.FTZ R2, R128, R2 ;  /* 0x0000000280027221 */ /* 0x000fe20000010000 */
[----:B------:R1:W-:Y:S01]  /*88b0*/  MUFU.EX2 R11, R6 ;  /* 0x00000006000b7308 */ /* 0x0003e20000000800 */
[----:B------:R-:W-:Y:S01]  /*88c0*/  F2FP.F16.F32.PACK_AB R148, R56, R59 ;  /* 0x0000003b3894723e */ /* 0x000fe200000000ff */
        /* <DEDUP_REMOVED lines=117> */
.L_x_2313:
[----:B------:R-:W-:-:S04]  /*9020*/  LEA R0, -R96, RZ, 0x8 ;  /* 0x000000ff60007211 */ /* 0x000fc800078e41ff */
[----:B------:R-:W-:-:S07]  /*9030*/  SHF.R.S32.HI R2, RZ, 0x1f, R0 ;  /* 0x0000001fff027819 */ /* 0x000fce0000011400 */
.L_x_2314:
[----:B------:R-:W-:Y:S01]  /*9040*/  IMAD.SHL.U32 R16, R96, 0x40, RZ ;  /* 0x0000004060107824 */ /* 0x000fe200078e00ff */
[----:B------:R-:W-:Y:S02]  /*9050*/  LEA R241, P1, R0, R241, 0x1 ;  /* 0x000000f100f17211 */ /* 0x000fe400078208ff */
[----:B------:R-:W-:Y:S02]  /*9060*/  SHF.L.U64.HI R17, R96, 0x6, R97 ;  /* 0x0000000660117819 */ /* 0x000fe40000010261 */
        /* <DEDUP_REMOVED lines=17> */
[----:B------:R-:W-:Y:S04]  /*9180*/  LDGSTS.E.BYPASS.LTC128B.128 [R183+0x6800], desc[UR14][R12.64] ;  /* 0x068000000cb77fae */ /* 0x000fe8000b901d4e */
[----:B------:R-:W-:Y:S01]  /*9190*/  LDGSTS.E.BYPASS.LTC128B.128 [R183+0x7000], desc[UR14][R10.64] ;  /* 0x070000000ab77fae */ /* 0x000fe2000b901d4e */
[----:B-1----:R-:W-:-:S04]  /*91a0*/  IADD3 R6, P0, R10, R16, RZ ;  /* 0x000000100a067210 */ /* 0x002fc80007f1e0ff */
[----:B--2---:R-:W-:Y:S01]  /*91b0*/  IADD3 R4, P1, R6, R16, RZ ;  /* 0x0000001006047210 */ /* 0x004fe20007f3e0ff */
[----:B------:R-:W-:-:S03]  /*91c0*/  IMAD.X R7, R11, 0x1, R17, P0 ;  /* 0x000000010b077824 */ /* 0x000fc600000e0611 */
[----:B---3--:R-:W-:Y:S01]  /*91d0*/  IADD3 R14, P0, R4, R16, RZ ;  /* 0x00000010040e7210 */ /* 0x008fe20007f1e0ff */
[--C-:B------:R-:W-:Y:S01]  /*91e0*/  IMAD.X R5, R7, 0x1, R17.reuse, P1 ;  /* 0x0000000107057824 */ /* 0x100fe200008e0611 */
[----:B------:R-:W-:Y:S03]  /*91f0*/  LDGSTS.E.BYPASS.LTC128B.128 [R183+0x7800], desc[UR14][R6.64] ;  /* 0x0780000006b77fae */ /* 0x000fe6000b901d4e */
[----:B------:R-:W-:Y:S01]  /*9200*/  IMAD.X R15, R5, 0x1, R17, P0 ;  /* 0x00000001050f7824 */ /* 0x000fe200000e0611 */
[----:B------:R1:W-:Y:S04]  /*9210*/  LDGSTS.E.BYPASS.LTC128B.128 [R183+0x8000], desc[UR14][R4.64] ;  /* 0x0800000004b77fae */ /* 0x0003e8000b901d4e */
[----:B------:R2:W-:Y:S04]  /*9220*/  LDGSTS.E.BYPASS.LTC128B.128 [R183+0x8800], desc[UR14][R14.64] ;  /* 0x088000000eb77fae */ /* 0x0005e8000b901d4e */
[----:B------:R-:W-:Y:S04]  /*9230*/  LDSM.16.M88.4 R24, [R134+0x1000] ;  /* 0x001000008618783b */ /* 0x000fe80000000200 */
[----:B------:R-:W-:Y:S04]  /*9240*/  LDSM.16.M88.4 R28, [R165] ;  /* 0x00000000a51c783b */ /* 0x000fe80000000200 */
[----:B------:R-:W-:Y:S04]  /*9250*/  LDSM.16.M88.4 R36, [R134+0x1400] ;  /* 0x001400008624783b */ /* 0x000fe80000000200 */
[----:B------:R-:W-:Y:S04]  /*9260*/  LDSM.16.M88.4 R44, [R182] ;  /* 0x00000000b62c783b */ /* 0x000fe80000000200 */
[----:B------:R-:W-:Y:S04]  /*9270*/  LDSM.16.M88.4 R52, [R134+0x1800] ;  /* 0x001800008634783b */ /* 0x000fe80000000200 */
[----:B-1----:R-:W-:Y:S04]  /*9280*/  LDSM.16.M88.4 R4, [R167] ;  /* 0x00000000a704783b */ /* 0x002fe80000000200 */
[----:B--2---:R-:W1:Y:S04]  /*9290*/  LDSM.16.M88.4 R12, [R166] ;  /* 0x00000000a60c783b */ /* 0x004e680000000200 */
[----:B------:R-:W2:Y:S04]  /*92a0*/  LDSM.16.M88.4 R40, [R181] ;  /* 0x00000000b528783b */ /* 0x000ea80000000200 */
[----:B------:R-:W3:Y:S04]  /*92b0*/  LDSM.16.M88.4 R48, [R134+0x1c00] ;  /* 0x001c00008630783b */ /* 0x000ee80000000200 */
[----:B------:R-:W-:Y:S04]  /*92c0*/  LDSM.16.M88.4 R64, [R134+0x4c00] ;  /* 0x004c00008640783b */ /* 0x000fe80000000200 */
[----:B------:R-:W-:Y:S01]  /*92d0*/  LDSM.16.M88.4 R60, [R168] ;  /* 0x00000000a83c783b */ /* 0x000fe20000000200 */
[----:B------:R-:W4:Y:S03]  /*92e0*/  S2R R11, SR_TID.X ;  /* 0x00000000000b7919 */ /* 0x000f260000002100 */
[----:B------:R-:W0:Y:S01]  /*92f0*/  LDGDEPBAR ;  /* 0x00000000000079af */ /* 0x000e220000000000 */
[C---:B-1----:R-:W-:Y:S06]  /*9300*/  HMMA.16816.F32 R16, R12.reuse, R24, RZ ;  /* 0x000000180c10723c */ /* 0x042fec00000018ff */
[----:B------:R-:W-:Y:S01]  /*9310*/  HMMA.16816.F32 R24, R12, R26, RZ ;  /* 0x0000001a0c18723c */ /* 0x000fe200000018ff */
[----:B----4-:R-:W-:-:S05]  /*9320*/  IMAD.SHL.U32 R11, R11, 0x2, RZ ;  /* 0x000000020b0b7824 */ /* 0x010fca00078e00ff */
[----:B------:R-:W-:-:S12]  /*9330*/  LOP3.LUT R11, R11, 0x6, RZ, 0xc0, !PT ;  /* 0x000000060b0b7812 */ /* 0x000fd800078ec0ff */
[C---:B------:R-:W-:Y:S06]  /*9340*/  HMMA.16816.F32 R16, R4.reuse, R28, R16 ;  /* 0x0000001c0410723c */ /* 0x040fec0000001810 */
        /* <DEDUP_REMOVED lines=12> */
[----:B------:R-:W-:Y:S01]  /*9410*/  HMMA.16816.F32 R36, R4, R46, R28 ;  /* 0x0000002e0424723c */ /* 0x000fe2000000181c */
[----:B------:R-:W-:Y:S05]  /*9420*/  MUFU.TANH R94, R17 ;  /* 0x00000011005e7308 */ /* 0x000fea0000002400 */
[----:B------:R-:W-:Y:S03]  /*9430*/  HMMA.16816.F32 R28, R12, R52, RZ ;  /* 0x000000340c1c723c */ /* 0x000fe600000018ff */
[----:B------:R-:W-:Y:S08]  /*9440*/  MUFU.TANH R122, R18 ;  /* 0x00000012007a7308 */ /* 0x000ff00000002400 */
[----:B------:R1:W-:Y:S07]  /*9450*/  MUFU.TANH R125, R19 ;  /* 0x00000013007d7308 */ /* 0x0003ee0000002400 */
[----:B------:R-:W-:Y:S01]  /*9460*/  FMUL.FTZ R36, R36, UR8 ;  /* 0x0000000824247c20 */ /* 0x000fe20008410000 */
[----:B------:R-:W-:Y:S01]  /*9470*/  FMUL.FTZ R37, R37, UR8 ;  /* 0x0000000825257c20 */ /* 0x000fe20008410000 */
[----:B------:R-:W-:Y:S01]  /*9480*/  FMUL.FTZ R38, R38, UR8 ;  /* 0x0000000826267c20 */ /* 0x000fe20008410000 */
[----:B------:R-:W-:Y:S01]  /*9490*/  FMUL.FTZ R39, R39, UR8 ;  /* 0x0000000827277c20 */ /* 0x000fe20008410000 */
[----:B------:R-:W-:Y:S02]  /*94a0*/  MUFU.TANH R92, R32 ;  /* 0x00000020005c7308 */ /* 0x000fe40000002400 */
[C---:B--2---:R-:W-:Y:S06]  /*94b0*/  HMMA.16816.F32 R28, R4.reuse, R40, R28 ;  /* 0x00000028041c723c */ /* 0x044fec000000181c */
[----:B-1----:R-:W-:Y:S01]  /*94c0*/  HMMA.16816.F32 R16, R4, R44, R24 ;  /* 0x0000002c0410723c */ /* 0x002fe20000001818 */
[----:B------:R-:W1:Y:S01]  /*94d0*/  LDSM.16.M88.4 R44, [R180] ;  /* 0x00000000b42c783b */ /* 0x000e620000000200 */
[----:B------:R-:W-:Y:S04]  /*94e0*/  MUFU.TANH R91, R33 ;  /* 0x00000021005b7308 */ /* 0x000fe80000002400 */
[----:B------:R-:W-:Y:S01]  /*94f0*/  HMMA.16816.F32 R24, R12, R54, RZ ;  /* 0x000000360c18723c */ /* 0x000fe200000018ff */
[----:B------:R-:W-:Y:S03]  /*9500*/  LDSM.16.M88.4 R52, [R134+0x2800] ;  /* 0x002800008634783b */ /* 0x000fe60000000200 */
[----:B------:R-:W-:Y:S08]  /*9510*/  MUFU.TANH R124, R34 ;  /* 0x00000022007c7308 */ /* 0x000ff00000002400 */
[----:B------:R2:W-:Y:S01]  /*9520*/  MUFU.TANH R123, R35 ;  /* 0x00000023007b7308 */ /* 0x0005e20000002400 */
[----:B------:R-:W-:Y:S01]  /*9530*/  FMUL.FTZ R28, R28, UR8 ;  /* 0x000000081c1c7c20 */ /* 0x000fe20008410000 */
[----:B------:R-:W-:Y:S01]  /*9540*/  FMUL.FTZ R29, R29, UR8 ;  /* 0x000000081d1d7c20 */ /* 0x000fe20008410000 */
[----:B------:R-:W-:Y:S01]  /*9550*/  FMUL.FTZ R30, R30, UR8 ;  /* 0x000000081e1e7c20 */ /* 0x000fe20008410000 */
[----:B------:R-:W-:-:S02]  /*9560*/  FMUL.FTZ R31, R31, UR8 ;  /* 0x000000081f1f7c20 */ /* 0x000fc40008410000 */
[----:B------:R-:W-:Y:S01]  /*9570*/  FMUL.FTZ R16, R16, UR8 ;  /* 0x0000000810107c20 */ /* 0x000fe20008410000 */
[----:B------:R-:W-:Y:S01]  /*9580*/  FMUL.FTZ R17, R17, UR8 ;  /* 0x0000000811117c20 */ /* 0x000fe20008410000 */
[----:B------:R-:W-:Y:S01]  /*9590*/  MUFU.TANH R88, R36 ;  /* 0x0000002400587308 */ /* 0x000fe20000002400 */
[----:B------:R-:W-:Y:S01]  /*95a0*/  FMUL.FTZ R18, R18, UR8 ;  /* 0x0000000812127c20 */ /* 0x000fe20008410000 */
[----:B------:R-:W-:-:S06]  /*95b0*/  FMUL.FTZ R19, R19, UR8 ;  /* 0x0000000813137c20 */ /* 0x000fcc0008410000 */
[----:B------:R-:W-:Y:S01]  /*95c0*/  MUFU.TANH R87, R37 ;  /* 0x0000002500577308 */ /* 0x000fe20000002400 */
[----:B--2---:R-:W-:Y:S01]  /*95d0*/  HMMA.16816.F32 R32, R4, R42, R24 ;  /* 0x0000002a0420723c */ /* 0x004fe20000001818 */
[----:B------:R-:W-:Y:S05]  /*95e0*/  LDSM.16.M88.4 R40, [R179] ;  /* 0x00000000b328783b */ /* 0x000fea0000000200 */
[----:B---3--:R-:W-:Y:S01]  /*95f0*/  HMMA.16816.F32 R24, R12, R48, RZ ;  /* 0x000000300c18723c */ /* 0x008fe200000018ff */
[----:B------:R-:W-:Y:S08]  /*9600*/  MUFU.TANH R118, R38 ;  /* 0x0000002600767308 */ /* 0x000ff00000002400 */
[----:B------:R2:W-:Y:S08]  /*9610*/  MUFU.TANH R117, R39 ;  /* 0x0000002700757308 */ /* 0x0005f00000002400 */
[----:B------:R-:W-:Y:S01]  /*9620*/  MUFU.TANH R90, R16 ;  /* 0x00000010005a7308 */ /* 0x000fe20000002400 */
[----:B------:R-:W-:-:S06]  /*9630*/  FMUL.FTZ R0, R32, UR8 ;  /* 0x0000000820007c20 */ /* 0x000fcc0008410000 */
[----:B-1----:R-:W-:Y:S01]  /*9640*/  HMMA.16816.F32 R56, R4, R44, R24 ;  /* 0x0000002c0438723c */ /* 0x002fe20000001818 */
[----:B------:R-:W-:Y:S01]  /*9650*/  MUFU.TANH R89, R17 ;  /* 0x0000001100597308 */ /* 0x000fe20000002400 */
[----:B--2---:R-:W1:Y:S07]  /*9660*/  LDSM.16.M88.4 R36, [R134+0x2000] ;  /* 0x002000008624783b */ /* 0x004e6e0000000200 */
[----:B------:R-:W-:Y:S08]  /*9670*/  MUFU.TANH R121, R18 ;  /* 0x0000001200797308 */ /* 0x000ff00000002400 */
[----:B------:R2:W-:Y:S08]  /*9680*/  MUFU.TANH R119, R19 ;  /* 0x0000001300777308 */ /* 0x0005f00000002400 */
[----:B------:R3:W-:Y:S08]  /*9690*/  MUFU.TANH R82, R0 ;  /* 0x0000000000527308 */ /* 0x0007f00000002400 */
[----:B------:R-:W-:Y:S01]  /*96a0*/  MUFU.TANH R86, R28 ;  /* 0x0000001c00567308 */ /* 0x000fe20000002400 */
[C---:B--2---:R-:W-:Y:S01]  /*96b0*/  HMMA.16816.F32 R16, R12.reuse, R50, RZ ;  /* 0x000000320c10723c */ /* 0x044fe200000018ff */
[----:B------:R-:W-:Y:S06]  /*96c0*/  LDSM.16.M88.4 R48, [R134+0x2c00] ;  /* 0x002c00008630783b */ /* 0x000fec0000000200 */
[----:B------:R-:W-:Y:S01]  /*96d0*/  MUFU.TANH R85, R29 ;  /* 0x0000001d00557308 */ /* 0x000fe20000002400 */
[----:B---3--:R-:W-:Y:S01]  /*96e0*/  FMUL.FTZ R0, R33, UR8 ;  /* 0x0000000821007c20 */ /* 0x008fe20008410000 */
[----:B-1----:R-:W-:Y:S06]  /*96f0*/  HMMA.16816.F32 R24, R12, R38, RZ ;  /* 0x000000260c18723c */ /* 0x002fec00000018ff */
[----:B------:R1:W-:Y:S08]  /*9700*/  MUFU.TANH R81, R0 ;  /* 0x0000000000517308 */ /* 0x0003f00000002400 */
[----:B------:R-:W-:Y:S01]  /*9710*/  MUFU.TANH R116, R30 ;  /* 0x0000001e00747308 */ /* 0x000fe20000002400 */
[----:B------:R-:W-:Y:S01]  /*9720*/  HMMA.16816.F32 R16, R4, R46, R16 ;  /* 0x0000002e0410723c */ /* 0x000fe20000001810 */
[----:B------:R-:W-:Y:S06]  /*9730*/  LDSM.16.M88.4 R44, [R178] ;  /* 0x00000000b22c783b */ /* 0x000fec0000000200 */
[----:B------:R2:W-:Y:S01]  /*9740*/  MUFU.TANH R115, R31 ;  /* 0x0000001f00737308 */ /* 0x0005e20000002400 */
[----:B-1----:R-:W-:-:S07]  /*9750*/  FMUL.FTZ R0, R34, UR8 ;  /* 0x0000000822007c20 */ /* 0x002fce0008410000 */
[----:B------:R1:W-:Y:S01]  /*9760*/  MUFU.TANH R109, R0 ;  /* 0x00000000006d7308 */ /* 0x0003e20000002400 */
[----:B--2---:R-:W-:Y:S06]  /*9770*/  HMMA.16816.F32 R28, R12, R36, RZ ;  /* 0x000000240c1c723c */ /* 0x004fec00000018ff */
[----:B------:R-:W-:Y:S01]  /*9780*/  HMMA.16816.F32 R36, R4, R42, R24 ;  /* 0x0000002a0424723c */ /* 0x000fe20000001818 */
[----:B-1----:R-:W-:Y:S02]  /*9790*/  FMUL.FTZ R0, R35, UR8 ;  /* 0x0000000823007c20 */ /* 0x002fe40008410000 */
[----:B------:R-:W1:Y:S02]  /*97a0*/  LDSM.16.M88.4 R32, [R134+0x2400] ;  /* 0x002400008620783b */ /* 0x000e640000000200 */
[----:B------:R2:W-:-:S13]  /*97b0*/  MUFU.TANH R108, R0 ;  /* 0x00000000006c7308 */ /* 0x0005da0000002400 */
[----:B------:R-:W-:Y:S01]  /*97c0*/  HMMA.16816.F32 R28, R4, R40, R28 ;  /* 0x00000028041c723c */ /* 0x000fe2000000181c */
[----:B------:R-:W3:Y:S01]  /*97d0*/  LDSM.16.M88.4 R40, [R177] ;  /* 0x00000000b128783b */ /* 0x000ee20000000200 */
[----:B--2---:R-:W-:-:S04]  /*97e0*/  FMUL.FTZ R0, R57, UR8 ;  /* 0x0000000839007c20 */ /* 0x004fc80008410000 */
[----:B------:R2:W-:Y:S02]  /*97f0*/  MUFU.TANH R78, R0 ;  /* 0x00000000004e7308 */ /* 0x0005e40000002400 */
[----:B--2---:R-:W-:Y:S01]  /*9800*/  FMUL.FTZ R0, R58, UR8 ;  /* 0x000000083a007c20 */ /* 0x004fe20008410000 */
[----:B-1----:R-:W-:Y:S05]  /*9810*/  HMMA.16816.F32 R24, R12, R34, RZ ;  /* 0x000000220c18723c */ /* 0x002fea00000018ff */
[----:B------:R1:W2:Y:S02]  /*9820*/  MUFU.TANH R57, R0 ;  /* 0x0000000000397308 */ /* 0x0002a40000002400 */
[----:B-1----:R-:W-:-:S06]  /*9830*/  FMUL.FTZ R0, R59, UR8 ;  /* 0x000000083b007c20 */ /* 0x002fcc0008410000 */
[----:B------:R1:W-:Y:S02]  /*9840*/  MUFU.TANH R112, R0 ;  /* 0x0000000000707308 */ /* 0x0003e40000002400 */
[----:B-1----:R-:W-:-:S06]  /*9850*/  FMUL.FTZ R0, R16, UR8 ;  /* 0x0000000810007c20 */ /* 0x002fcc0008410000 */
[----:B------:R1:W-:Y:S02]  /*9860*/  MUFU.TANH R79, R0 ;  /* 0x00000000004f7308 */ /* 0x0003e40000002400 */
[----:B-1----:R-:W-:-:S06]  /*9870*/  FMUL.FTZ R0, R17, UR8 ;  /* 0x0000000811007c20 */ /* 0x002fcc0008410000 */
[----:B------:R1:W-:Y:S02]  /*9880*/  MUFU.TANH R77, R0 ;  /* 0x00000000004d7308 */ /* 0x0003e40000002400 */
[----:B-1----:R-:W-:-:S06]  /*9890*/  FMUL.FTZ R0, R18, UR8 ;  /* 0x0000000812007c20 */ /* 0x002fcc0008410000 */
[----:B------:R1:W-:Y:S02]  /*98a0*/  MUFU.TANH R114, R0 ;  /* 0x0000000000727308 */ /* 0x0003e40000002400 */
[----:B-1----:R-:W-:Y:S02]  /*98b0*/  FMUL.FTZ R0, R19, UR8 ;  /* 0x0000000813007c20 */ /* 0x002fe40008410000 */
[----:B------:R-:W-:Y:S04]  /*98c0*/  HMMA.16816.F32 R16, R12, R32, RZ ;  /* 0x000000200c10723c */ /* 0x000fe800000018ff */
[----:B------:R1:W-:Y:S02]  /*98d0*/  MUFU.TANH R111, R0 ;  /* 0x00000000006f7308 */ /* 0x0003e40000002400 */
[----:B------:R-:W-:Y:S06]  /*98e0*/  HMMA.16816.F32 R32, R4, R46, R24 ;  /* 0x0000002e0420723c */ /* 0x000fec0000001818 */
[----:B------:R-:W-:Y:S01]  /*98f0*/  HMMA.16816.F32 R24, R12, R52, RZ ;  /* 0x000000340c18723c */ /* 0x000fe200000018ff */
[----:B-1----:R-:W-:-:S04]  /*9900*/  FMUL.FTZ R0, R28, UR8 ;  /* 0x000000081c007c20 */ /* 0x002fc80008410000 */
[----:B------:R1:W-:Y:S07]  /*9910*/  MUFU.TANH R75, R0 ;  /* 0x00000000004b7308 */ /* 0x0003ee0000002400 */
[----:B------:R-:W-:Y:S01]  /*9920*/  HMMA.16816.F32 R16, R4, R44, R16 ;  /* 0x0000002c0410723c */ /* 0x000fe20000001810 */
[----:B------:R-:W-:Y:S01]  /*9930*/  LDSM.16.M88.4 R44, [R134+0x3000] ;  /* 0x00300000862c783b */ /* 0x000fe20000000200 */
[----:B-1----:R-:W-:-:S04]  /*9940*/  FMUL.FTZ R0, R29, UR8 ;  /* 0x000000081d007c20 */ /* 0x002fc80008410000 */
[----:B------:R1:W-:Y:S02]  /*9950*/  MUFU.TANH R74, R0 ;  /* 0x00000000004a7308 */ /* 0x0003e40000002400 */
[----:B-1----:R-:W-:-:S06]  /*9960*/  FMUL.FTZ R0, R30, UR8 ;  /* 0x000000081e007c20 */ /* 0x002fcc0008410000 */
[----:B------:R1:W-:Y:S02]  /*9970*/  MUFU.TANH R110, R0 ;  /* 0x00000000006e7308 */ /* 0x0003e40000002400 */
[----:B-1----:R-:W-:Y:S02]  /*9980*/  FMUL.FTZ R0, R31, UR8 ;  /* 0x000000081f007c20 */ /* 0x002fe40008410000 */
[----:B------:R-:W-:Y:S01]  /*9990*/  HMMA.16816.F32 R28, R12, R54, RZ ;  /* 0x000000360c1c723c */ /* 0x000fe200000018ff */
[----:B------:R-:W1:Y:S03]  /*99a0*/  LDSM.16.M88.4 R52, [R176] ;  /* 0x00000000b034783b */ /* 0x000e660000000200 */
        /* <DEDUP_REMOVED lines=8> */
[----:B---3--:R-:W-:Y:S04]  /*9a30*/  HMMA.16816.F32 R36, R4, R42, R28 ;  /* 0x0000002a0424723c */ /* 0x008fe8000000181c */
        /* <DEDUP_REMOVED lines=9> */
[----:B------:R-:W-:Y:S01]  /*9ad0*/  HMMA.16816.F32 R16, R4, R40, R24 ;  /* 0x000000280410723c */ /* 0x000fe20000001818 */
[----:B------:R-:W3:Y:S03]  /*9ae0*/  LDSM.16.M88.4 R40, [R175] ;  /* 0x00000000af28783b */ /* 0x000ee60000000200 */
[----:B------:R4:W-:Y:S02]  /*9af0*/  MUFU.TANH R131, R0 ;  /* 0x0000000000837308 */ /* 0x0009e40000002400 */
[----:B------:R-:W-:Y:S01]  /*9b00*/  HMMA.16816.F32 R24, R12, R50, RZ ;  /* 0x000000320c18723c */ /* 0x000fe200000018ff */
[----:B------:R-:W5:Y:S01]  /*9b10*/  LDSM.16.M88.4 R48, [R134+0x3400] ;  /* 0x003400008630783b */ /* 0x000f620000000200 */
        /* <DEDUP_REMOVED lines=17> */
[----:B------:R-:W-:Y:S04]  /*9c30*/  HMMA.16816.F32 R16, R4, R54, R24 ;  /* 0x000000360410723c */ /* 0x000fe80000001818 */
[----:B------:R1:W-:Y:S02]  /*9c40*/  MUFU.TANH R158, R0 ;  /* 0x00000000009e7308 */ /* 0x0003e40000002400 */
[----:B------:R-:W-:Y:S01]  /*9c50*/  HMMA.16816.F32 R24, R12, R46, RZ ;  /* 0x0000002e0c18723c */ /* 0x000fe200000018ff */
[----:B------:R-:W-:Y:S01]  /*9c60*/  LDSM.16.M88.4 R44, [R172] ;  /* 0x00000000ac2c783b */ /* 0x000fe20000000200 */
[----:B-1----:R-:W-:-:S04]  /*9c70*/  FMUL.FTZ R0, R36, UR8 ;  /* 0x0000000824007c20 */ /* 0x002fc80008410000 */
[----:B------:R1:W-:Y:S02]  /*9c80*/  MUFU.TANH R59, R0 ;  /* 0x00000000003b7308 */ /* 0x0003e40000002400 */
[----:B-1----:R-:W-:-:S06]  /*9c90*/  FMUL.FTZ R0, R37, UR8 ;  /* 0x0000000825007c20 */ /* 0x002fcc0008410000 */
[----:B------:R1:W-:Y:S02]  /*9ca0*/  MUFU.TANH R98, R0 ;  /* 0x0000000000627308 */ /* 0x0003e40000002400 */
[----:B-1----:R-:W-:-:S06]  /*9cb0*/  FMUL.FTZ R0, R38, UR8 ;  /* 0x0000000826007c20 */ /* 0x002fcc0008410000 */
[----:B------:R1:W-:Y:S02]  /*9cc0*/  MUFU.TANH R159, R0 ;  /* 0x00000000009f7308 */ /* 0x0003e40000002400 */
[----:B-1----:R-:W-:Y:S02]  /*9cd0*/  FMUL.FTZ R0, R39, UR8 ;  /* 0x0000000827007c20 */ /* 0x002fe40008410000 */
[----:B------:R-:W1:Y:S04]  /*9ce0*/  LDSM.16.M88.4 R36, [R174] ;  /* 0x00000000ae24783b */ /* 0x000e680000000200 */
        /* <DEDUP_REMOVED lines=8> */
[C---:B---3--:R-:W-:Y:S04]  /*9d70*/  HMMA.16816.F32 R32, R4.reuse, R40, R28 ;  /* 0x000000280420723c */ /* 0x048fe8000000181c */
[----:B------:R3:W-:Y:S02]  /*9d80*/  MUFU.TANH R162, R0 ;  /* 0x0000000000a27308 */ /* 0x0007e40000002400 */
[----:B------:R-:W-:Y:S01]  /*9d90*/  HMMA.16816.F32 R28, R4, R42, R24 ;  /* 0x0000002a041c723c */ /* 0x000fe20000001818 */
[----:B------:R-:W-:Y:S05]  /*9da0*/  LDSM.16.M88.4 R40, [R173] ;  /* 0x00000000ad28783b */ /* 0x000fea0000000200 */
[----:B-----5:R-:W-:Y:S01]  /*9db0*/  HMMA.16816.F32 R24, R12, R48, RZ ;  /* 0x000000300c18723c */ /* 0x020fe200000018ff */
[----:B---3--:R-:W-:-:S04]  /*9dc0*/  FMUL.FTZ R0, R16, UR8 ;  /* 0x0000000810007c20 */ /* 0x008fc80008410000 */
[----:B------:R3:W-:-:S15]  /*9dd0*/  MUFU.TANH R84, R0 ;  /* 0x0000000000547308 */ /* 0x0007de0000002400 */
[----:B------:R-:W-:-:S04]  /*9de0*/  NOP ;  /* 0x0000000000007918 */ /* 0x000fc80000000000 */
[----:B-1----:R-:W-:Y:S01]  /*9df0*/  HMMA.16816.F32 R24, R4, R36, R24 ;  /* 0x000000240418723c */ /* 0x002fe20000001818 */
[----:B---3--:R-:W-:-:S04]  /*9e00*/  FMUL.FTZ R0, R17, UR8 ;  /* 0x0000000811007c20 */ /* 0x008fc80008410000 */
[----:B------:R1:W-:-:S15]  /*9e10*/  MUFU.TANH R204, R0 ;  /* 0x0000000000cc7308 */ /* 0x0003de0000002400 */
[----:B------:R-:W-:-:S04]  /*9e20*/  NOP ;  /* 0x0000000000007918 */ /* 0x000fc80000000000 */
[----:B------:R-:W-:Y:S01]  /*9e30*/  FMUL.FTZ R21, R25, UR8 ;  /* 0x0000000819157c20 */ /* 0x000fe20008410000 */
[----:B-1----:R-:W-:-:S03]  /*9e40*/  FMUL.FTZ R0, R18, UR8 ;  /* 0x0000000812007c20 */ /* 0x002fc60008410000 */
[----:B------:R1:W-:Y:S08]  /*9e50*/  MUFU.TANH R197, R21 ;  /* 0x0000001500c57308 */ /* 0x0003f00000002400 */
[----:B------:R3:W-:Y:S01]  /*9e60*/  MUFU.TANH R184, R0 ;  /* 0x0000000000b87308 */ /* 0x0007e20000002400 */
[----:B-1----:R-:W-:-:S07]  /*9e70*/  FMUL.FTZ R21, R27, UR8 ;  /* 0x000000081b157c20 */ /* 0x002fce0008410000 */
[----:B------:R-:W-:Y:S01]  /*9e80*/  MUFU.TANH R196, R21 ;  /* 0x0000001500c47308 */ /* 0x000fe20000002400 */
[----:B---3--:R-:W-:Y:S02]  /*9e90*/  FMUL.FTZ R0, R19, UR8 ;  /* 0x0000000813007c20 */ /* 0x008fe40008410000 */
[----:B------:R-:W-:Y:S05]  /*9ea0*/  HMMA.16816.F32 R16, R12, R66, RZ ;  /* 0x000000420c10723c */ /* 0x000fea00000018ff */
[----:B------:R1:W-:Y:S02]  /*9eb0*/  MUFU.TANH R187, R0 ;  /* 0x0000000000bb7308 */ /* 0x0003e40000002400 */
[----:B-1----:R-:W-:-:S06]  /*9ec0*/  FMUL.FTZ R0, R32, UR8 ;  /* 0x0000000820007c20 */ /* 0x002fcc0008410000 */
[----:B------:R1:W-:Y:S11]  /*9ed0*/  MUFU.TANH R49, R0 ;  /* 0x0000000000317308 */ /* 0x0003f60000002400 */
[----:B------:R-:W-:Y:S06]  /*9ee0*/  HMMA.16816.F32 R52, R4, R62, R16 ;  /* 0x0000003e0434723c */ /* 0x000fec0000001810 */
[----:B------:R-:W-:Y:S01]  /*9ef0*/  HMMA.16816.F32 R16, R12, R50, RZ ;  /* 0x000000320c10723c */ /* 0x000fe200000018ff */
[----:B-1----:R-:W-:-:S04]  /*9f00*/  FMUL.FTZ R0, R33, UR8 ;  /* 0x0000000821007c20 */ /* 0x002fc80008410000 */
[----:B------:R1:W-:-:S13]  /*9f10*/  MUFU.TANH R203, R0 ;  /* 0x0000000000cb7308 */ /* 0x0003da0000002400 */
[----:B------:R-:W-:-:S04]  /*9f20*/  FMUL.FTZ R2, R55, UR8 ;  /* 0x0000000837027c20 */ /* 0x000fc80008410000 */
[----:B------:R-:W-:Y:S01]  /*9f30*/  MUFU.TANH R22, R2 ;  /* 0x0000000200167308 */ /* 0x000fe20000002400 */
[----:B-1----:R-:W-:-:S07]  /*9f40*/  FMUL.FTZ R0, R34, UR8 ;  /* 0x0000000822007c20 */ /* 0x002fce0008410000 */
[----:B------:R1:W-:Y:S02]  /*9f50*/  MUFU.TANH R189, R0 ;  /* 0x0000000000bd7308 */ /* 0x0003e40000002400 */
[----:B-1----:R-:W-:Y:S02]  /*9f60*/  FMUL.FTZ R0, R35, UR8 ;  /* 0x0000000823007c20 */ /* 0x002fe40008410000 */
[----:B------:R-:W1:Y:S04]  /*9f70*/  LDSM.16.M88.4 R32, [R134+0x3800] ;  /* 0x003800008620783b */ /* 0x000e680000000200 */
[----:B------:R3:W-:Y:S02]  /*9f80*/  MUFU.TANH R188, R0 ;  /* 0x0000000000bc7308 */ /* 0x0007e40000002400 */
[----:B---3--:R-:W-:-:S06]  /*9f90*/  FMUL.FTZ R0, R28, UR8 ;  /* 0x000000081c007c20 */ /* 0x008fcc0008410000 */
[----:B------:R3:W-:Y:S02]  /*9fa0*/  MUFU.TANH R201, R0 ;  /* 0x0000000000c97308 */ /* 0x0007e40000002400 */
[----:B---3--:R-:W-:-:S06]  /*9fb0*/  FMUL.FTZ R0, R29, UR8 ;  /* 0x000000081d007c20 */ /* 0x008fcc0008410000 */
[----:B------:R3:W-:Y:S02]  /*9fc0*/  MUFU.TANH R202, R0 ;  /* 0x0000000000ca7308 */ /* 0x0007e40000002400 */
[----:B---3--:R-:W-:-:S06]  /*9fd0*/  FMUL.FTZ R0, R30, UR8 ;  /* 0x000000081e007c20 */ /* 0x008fcc0008410000 */
[----:B------:R3:W-:Y:S02]  /*9fe0*/  MUFU.TANH R193, R0 ;  /* 0x0000000000c17308 */ /* 0x0007e40000002400 */
[----:B---3--:R-:W-:Y:S02]  /*9ff0*/  FMUL.FTZ R0, R31, UR8 ;  /* 0x000000081f007c20 */ /* 0x008fe40008410000 */
[----:B------:R-:W-:Y:S01]  /*a000*/  HMMA.16816.F32 R28, R4, R38, R16 ;  /* 0x00000026041c723c */ /* 0x000fe20000001810 */
[----:B------:R-:W3:Y:S03]  /*a010*/  LDSM.16.M88.4 R36, [R134+0x3c00] ;  /* 0x003c00008624783b */ /* 0x000ee60000000200 */
[----:B------:R4:W-:Y:S02]  /*a020*/  MUFU.TANH R194, R0 ;  /* 0x0000000000c27308 */ /* 0x0009e40000002400 */
[----:B-1----:R-:W-:Y:S01]  /*a030*/  HMMA.16816.F32 R16, R12, R32, RZ ;  /* 0x000000200c10723c */ /* 0x002fe200000018ff */
[----:B----4-:R-:W-:-:S05]  /*a040*/  FMUL.FTZ R0, R24, UR8 ;  /* 0x0000000818007c20 */ /* 0x010fca0008410000 */
[----:B------:R1:W-:-:S12]  /*a050*/  MUFU.TANH R200, R0 ;  /* 0x0000000000c87308 */ /* 0x0003d80000002400 */
[----:B------:R-:W-:-:S04]  /*a060*/  FMUL.FTZ R21, R29, UR8 ;  /* 0x000000081d157c20 */ /* 0x000fc80008410000 */
[----:B------:R4:W-:Y:S01]  /*a070*/  MUFU.TANH R199, R21 ;  /* 0x0000001500c77308 */ /* 0x0009e20000002400 */
[----:B-1----:R-:W-:-:S07]  /*a080*/  FMUL.FTZ R0, R53, UR8 ;  /* 0x0000000835007c20 */ /* 0x002fce0008410000 */
[----:B------:R1:W5:Y:S01]  /*a090*/  MUFU.TANH R23, R0 ;  /* 0x0000000000177308 */ /* 0x0003620000002400 */
[----:B----4-:R-:W-:-:S07]  /*a0a0*/  FMUL.FTZ R21, R30, UR8 ;  /* 0x000000081e157c20 */ /* 0x010fce0008410000 */
[----:B------:R-:W-:Y:S01]  /*a0b0*/  MUFU.TANH R190, R21 ;  /* 0x0000001500be7308 */ /* 0x000fe20000002400 */
[----:B-1----:R-:W-:-:S05]  /*a0c0*/  IMAD.SHL.U32 R0, R237, 0x100, RZ ;  /* 0x00000100ed007824 */ /* 0x002fca00078e00ff */
[C-C-:B------:R-:W-:Y:S02]  /*a0d0*/  LOP3.LUT R10, R0.reuse, 0x30, R11.reuse, 0xfe, !PT ;  /* 0x00000030000a7812 */ /* 0x140fe400078efe0b */
[----:B------:R-:W-:Y:S02]  /*a0e0*/  LOP3.LUT R2, R0, 0xf9, R11, 0xfe, !PT ;  /* 0x000000f900027812 */ /* 0x000fe400078efe0b */
[----:B------:R-:W-:Y:S02]  /*a0f0*/  ISETP.GE.AND P2, PT, R10, R8, PT ;  /* 0x000000080a00720c */ /* 0x000fe40003f46270 */
[----:B------:R-:W-:Y:S02]  /*a100*/  LOP3.LUT R10, R0, R11, RZ, 0xfc, !PT ;  /* 0x0000000b000a7212 */ /* 0x000fe400078efcff */
[-C--:B------:R-:W-:Y:S02]  /*a110*/  ISETP.GE.AND P5, PT, R2, R9.reuse, PT ;  /* 0x000000090200720c */ /* 0x080fe40003fa6270 */
[----:B------:R-:W-:-:S02]  /*a120*/  ISETP.GE.AND P4, PT, R10, R9, PT ;  /* 0x000000090a00720c */ /* 0x000fc40003f86270 */
[-C--:B------:R-:W-:Y:S01]  /*a130*/  ISETP.GE.AND P1, PT, R10, R8.reuse, PT ;  /* 0x000000080a00720c */ /* 0x080fe20003f26270 */
[----:B------:R-:W-:Y:S01]  /*a140*/  FMUL.FTZ R10, R26, UR8 ;  /* 0x000000081a0a7c20 */ /* 0x000fe20008410000 */
[----:B------:R-:W-:Y:S01]  /*a150*/  ISETP.GE.AND P3, PT, R2, R8, PT ;  /* 0x000000080200720c */ /* 0x000fe20003f66270 */
[----:B------:R-:W-:Y:S01]  /*a160*/  HMMA.16816.F32 R24, R4, R40, R16 ;  /* 0x000000280418723c */ /* 0x000fe20000001810 */
[----:B------:R-:W-:Y:S01]  /*a170*/  LOP3.LUT R2, R0, 0x1, R11, 0xfe, !PT ;  /* 0x0000000100027812 */ /* 0x000fe200078efe0b */
[----:B------:R1:W4:Y:S01]  /*a180*/  MUFU.TANH R195, R10 ;  /* 0x0000000a00c37308 */ /* 0x0003220000002400 */
[----:B--2---:R-:W-:Y:S02]  /*a190*/  FSEL R153, R57, -INF , !P2 ;  /* 0xff80000039997808 */ /* 0x004fe40005000000 */
[----:B-----5:R-:W-:Y:S01]  /*a1a0*/  FSEL R205, R23, -INF , !P5 ;  /* 0xff80000017cd7808 */ /* 0x020fe20006800000 */
[----:B------:R-:W-:Y:S01]  /*a1b0*/  HMMA.16816.F32 R16, R12, R34, RZ ;  /* 0x000000220c10723c */ /* 0x000fe200000018ff */
[----:B------:R-:W-:Y:S01]  /*a1c0*/  FSEL R208, R22, -INF , !P3 ;  /* 0xff80000016d07808 */ /* 0x000fe20005800000 */
[----:B------:R-:W2:Y:S01]  /*a1d0*/  LDSM.16.M88.4 R32, [R134+0x4000] ;  /* 0x004000008620783b */ /* 0x000ea20000000200 */
[----:B------:R-:W-:-:S02]  /*a1e0*/  ISETP.GE.AND P0, PT, R2, R9, PT ;  /* 0x000000090200720c */ /* 0x000fc40003f06270 */
[----:B------:R-:W-:Y:S02]  /*a1f0*/  ISETP.GE.AND P2, PT, R2, R8, PT ;  /* 0x000000080200720c */ /* 0x000fe40003f46270 */
[--C-:B------:R-:W-:Y:S02]  /*a200*/  LOP3.LUT R2, R0, 0x9, R11.reuse, 0xfe, !PT ;  /* 0x0000000900027812 */ /* 0x100fe400078efe0b */
[----:B------:R-:W-:Y:S02]  /*a210*/  FSEL R93, R93, -INF , !P4 ;  /* 0xff8000005d5d7808 */ /* 0x000fe40006000000 */
        /* <DEDUP_REMOVED lines=9> */
[CC--:B------:R-:W-:Y:S02]  /*a2b0*/  ISETP.GE.AND P4, PT, R2.reuse, R9.reuse, PT ;  /* 0x000000090200720c */ /* 0x0c0fe40003f86270 */
[----:B------:R-:W-:Y:S01]  /*a2c0*/  ISETP.GE.AND P1, PT, R2, R8, PT ;  /* 0x000000080200720c */ /* 0x000fe20003f26270 */
[----:B------:R-:W-:Y:S01]  /*a2d0*/  FMUL.FTZ R2, R28, UR8 ;  /* 0x000000081c027c20 */ /* 0x000fe20008410000 */
[----:B------:R-:W-:-:S02]  /*a2e0*/  ISETP.GE.AND P0, PT, R10, R9, PT ;  /* 0x000000090a00720c */ /* 0x000fc40003f06270 */
[-C--:B------:R-:W-:Y:S01]  /*a2f0*/  ISETP.GE.AND P2, PT, R10, R8.reuse, PT ;  /* 0x000000080a00720c */ /* 0x080fe20003f46270 */
[----:B------:R5:W4:Y:S01]  /*a300*/  MUFU.TANH R48, R2 ;  /* 0x0000000200307308 */ /* 0x000b220000002400 */
[--C-:B------:R-:W-:Y:S02]  /*a310*/  LOP3.LUT R10, R0, 0x18, R11.reuse, 0xfe, !PT ;  /* 0x00000018000a7812 */ /* 0x100fe400078efe0b */
[----:B------:R-:W-:Y:S02]  /*a320*/  FSEL R91, R91, -INF , !P4 ;  /* 0xff8000005b5b7808 */ /* 0x000fe40006000000 */
[----:B------:R-:W-:Y:S02]  /*a330*/  FSEL R123, R123, -INF , !P1 ;  /* 0xff8000007b7b7808 */ /* 0x000fe40004800000 */
[C---:B------:R-:W-:Y:S01]  /*a340*/  ISETP.GE.AND P4, PT, R10.reuse, R9, PT ;  /* 0x000000090a00720c */ /* 0x040fe20003f86270 */
[----:B-1----:R-:W-:Y:S01]  /*a350*/  FMUL.FTZ R21, R27, UR8 ;  /* 0x000000081b157c20 */ /* 0x002fe20008410000 */
[----:B------:R-:W-:Y:S01]  /*a360*/  ISETP.GE.AND P1, PT, R10, R8, PT ;  /* 0x000000080a00720c */ /* 0x000fe20003f26270 */
[----:B------:R-:W-:Y:S01]  /*a370*/  FMUL.FTZ R10, R31, UR8 ;  /* 0x000000081f0a7c20 */ /* 0x000fe20008410000 */
[----:B------:R-:W-:Y:S01]  /*a380*/  FSEL R92, R92, -INF , !P5 ;  /* 0xff8000005c5c7808 */ /* 0x000fe20006800000 */
[----:B------:R-:W-:Y:S01]  /*a390*/  HMMA.16816.F32 R28, R4, R42, R16 ;  /* 0x0000002a041c723c */ /* 0x000fe20000001810 */
[----:B------:R-:W-:Y:S01]  /*a3a0*/  FSEL R124, R124, -INF , !P3 ;  /* 0xff8000007c7c7808 */ /* 0x000fe20005800000 */
[----:B------:R1:W4:Y:S01]  /*a3b0*/  MUFU.TANH R198, R10 ;  /* 0x0000000a00c67308 */ /* 0x0003220000002400 */
[----:B------:R-:W-:Y:S01]  /*a3c0*/  FSEL R88, R88, -INF , !P4 ;  /* 0xff80000058587808 */ /* 0x000fe20006000000 */
[----:B------:R-:W4:Y:S01]  /*a3d0*/  LDSM.16.M88.4 R40, [R171] ;  /* 0x00000000ab28783b */ /* 0x000f220000000200 */
[----:B-----5:R-:W-:Y:S01]  /*a3e0*/  LOP3.LUT R2, R0, 0x11, R11, 0xfe, !PT ;  /* 0x0000001100027812 */ /* 0x020fe200078efe0b */
[----:B---3--:R-:W-:Y:S01]  /*a3f0*/  HMMA.16816.F32 R16, R12, R36, RZ ;  /* 0x000000240c10723c */ /* 0x008fe200000018ff */
[----:B------:R-:W-:-:S02]  /*a400*/  FSEL R118, R118, -INF , !P1 ;  /* 0xff80000076767808 */ /* 0x000fc40004800000 */
[CC--:B------:R-:W-:Y:S01]  /*a410*/  ISETP.GE.AND P5, PT, R2.reuse, R9.reuse, PT ;  /* 0x000000090200720c */ /* 0x0c0fe20003fa6270 */
[----:B------:R3:W-:Y:S01]  /*a420*/  MUFU.TANH R186, R21 ;  /* 0x0000001500ba7308 */ /* 0x0007e20000002400 */
[----:B------:R-:W-:Y:S02]  /*a430*/  ISETP.GE.AND P3, PT, R2, R8, PT ;  /* 0x000000080200720c */ /* 0x000fe40003f66270 */
[----:B------:R-:W-:Y:S02]  /*a440*/  LOP3.LUT R2, R0, 0x19, R11, 0xfe, !PT ;  /* 0x0000001900027812 */ /* 0x000fe400078efe0b */
[----:B------:R-:W-:Y:S02]  /*a450*/  FSEL R90, R90, -INF , !P0 ;  /* 0xff8000005a5a7808 */ /* 0x000fe40004000000 */
[----:B------:R-:W-:Y:S01]  /*a460*/  FSEL R121, R121, -INF , !P2 ;  /* 0xff80000079797808 */ /* 0x000fe20005000000 */
[----:B-1----:R-:W-:Y:S01]  /*a470*/  FMUL.FTZ R10, R24, UR8 ;  /* 0x00000008180a7c20 */ /* 0x002fe20008410000 */
[----:B------:R-:W-:-:S02]  /*a480*/  ISETP.GE.AND P0, PT, R2, R9, PT ;  /* 0x000000090200720c */ /* 0x000fc40003f06270 */
[-C--:B------:R-:W-:Y:S01]  /*a490*/  ISETP.GE.AND P2, PT, R2, R8.reuse, PT ;  /* 0x000000080200720c */ /* 0x080fe20003f46270 */
[----:B------:R1:W5:Y:S01]  /*a4a0*/  MUFU.TANH R192, R10 ;  /* 0x0000000a00c07308 */ /* 0x0003620000002400 */
[----:B------:R-:W-:Y:S02]  /*a4b0*/  LOP3.LUT R2, R0, 0x20, R11, 0xfe, !PT ;  /* 0x0000002000027812 */ /* 0x000fe400078efe0b */
[----:B------:R-:W-:Y:S01]  /*a4c0*/  FSEL R89, R89, -INF , !P5 ;  /* 0xff80000059597808 */ /* 0x000fe20006800000 */
[----:B---3--:R-:W-:Y:S01]  /*a4d0*/  FMUL.FTZ R21, R29, UR8 ;  /* 0x000000081d157c20 */ /* 0x008fe20008410000 */
[----:B------:R-:W-:Y:S02]  /*a4e0*/  FSEL R119, R119, -INF , !P3 ;  /* 0xff80000077777808 */ /* 0x000fe40005800000 */
[C---:B------:R-:W-:Y:S01]  /*a4f0*/  ISETP.GE.AND P5, PT, R2.reuse, R9, PT ;  /* 0x000000090200720c */ /* 0x040fe20003fa6270 */
[----:B------:R3:W-:Y:S01]  /*a500*/  MUFU.TANH R160, R21 ;  /* 0x0000001500a07308 */ /* 0x0007e20000002400 */
[----:B------:R-:W-:-:S02]  /*a510*/  ISETP.GE.AND P3, PT, R2, R8, PT ;  /* 0x000000080200720c */ /* 0x000fc40003f66270 */
[C-C-:B------:R-:W-:Y:S02]  /*a520*/  LOP3.LUT R2, R0.reuse, 0x28, R11.reuse, 0xfe, !PT ;  /* 0x0000002800027812 */ /* 0x140fe400078efe0b */
[----:B------:R-:W-:Y:S02]  /*a530*/  FSEL R87, R87, -INF , !P0 ;  /* 0xff80000057577808 */ /* 0x000fe40004000000 */
[----:B------:R-:W-:Y:S02]  /*a540*/  FSEL R117, R117, -INF , !P2 ;  /* 0xff80000075757808 */ /* 0x000fe40005000000 */
[----:B-1----:R-:W-:Y:S02]  /*a550*/  LOP3.LUT R10, R0, 0x21, R11, 0xfe, !PT ;  /* 0x00000021000a7812 */ /* 0x002fe400078efe0b */
[----:B------:R-:W-:Y:S02]  /*a560*/  FSEL R86, R86, -INF , !P5 ;  /* 0xff80000056567808 */ /* 0x000fe40006800000 */
[----:B------:R-:W-:-:S02]  /*a570*/  ISETP.GE.AND P4, PT, R10, R9, PT ;  /* 0x000000090a00720c */ /* 0x000fc40003f86270 */
[-C--:B------:R-:W-:Y:S01]  /*a580*/  ISETP.GE.AND P1, PT, R10, R8.reuse, PT ;  /* 0x000000080a00720c */ /* 0x080fe20003f26270 */
[----:B------:R-:W-:Y:S01]  /*a590*/  FMUL.FTZ R10, R26, UR8 ;  /* 0x000000081a0a7c20 */ /* 0x000fe20008410000 */
[----:B------:R-:W-:Y:S01]  /*a5a0*/  FSEL R116, R116, -INF , !P3 ;  /* 0xff80000074747808 */ /* 0x000fe20005800000 */
[----:B------:R-:W-:Y:S01]  /*a5b0*/  HMMA.16816.F32 R24, R4, R44, R16 ;  /* 0x0000002c0418723c */ /* 0x000fe20000001810 */
[C---:B------:R-:W-:Y:S01]  /*a5c0*/  ISETP.GE.AND P0, PT, R2.reuse, R9, PT ;  /* 0x000000090200720c */ /* 0x040fe20003f06270 */
[----:B------:R1:W5:Y:S01]  /*a5d0*/  MUFU.TANH R185, R10 ;  /* 0x0000000a00b97308 */ /* 0x0003620000002400 */
[----:B------:R-:W-:Y:S01]  /*a5e0*/  ISETP.GE.AND P2, PT, R2, R8, PT ;  /* 0x000000080200720c */ /* 0x000fe20003f46270 */
[----:B---3--:R-:W-:Y:S01]  /*a5f0*/  FMUL.FTZ R21, R30, UR8 ;  /* 0x000000081e157c20 */ /* 0x008fe20008410000 */
[----:B------:R-:W-:Y:S01]  /*a600*/  LOP3.LUT R2, R0, 0x31, R11, 0xfe, !PT ;  /* 0x0000003100027812 */ /* 0x000fe200078efe0b */
[----:B------:R-:W-:Y:S01]  /*a610*/  HMMA.16816.F32 R16, R12, R38, RZ ;  /* 0x000000260c10723c */ /* 0x000fe200000018ff */
[----:B------:R-:W-:Y:S01]  /*a620*/  FSEL R85, R85, -INF , !P4 ;  /* 0xff80000055557808 */ /* 0x000fe20006000000 */
[----:B------:R-:W3:Y:S01]  /*a630*/  LDSM.16.M88.4 R36, [R134+0x4400] ;  /* 0x004400008624783b */ /* 0x000ee20000000200 */
[----:B------:R-:W-:Y:S01]  /*a640*/  FSEL R115, R115, -INF , !P1 ;  /* 0xff80000073737808 */ /* 0x000fe20004800000 */
[----:B------:R2:W-:Y:S01]  /*a650*/  MUFU.TANH R129, R21 ;  /* 0x0000001500817308 */ /* 0x0005e20000002400 */
[----:B------:R-:W-:-:S02]  /*a660*/  FSEL R82, R82, -INF , !P0 ;  /* 0xff80000052527808 */ /* 0x000fc40004000000 */
[----:B------:R-:W-:Y:S02]  /*a670*/  FSEL R109, R109, -INF , !P2 ;  /* 0xff8000006d6d7808 */ /* 0x000fe40005000000 */
[CC--:B------:R-:W-:Y:S02]  /*a680*/  ISETP.GE.AND P4, PT, R2.reuse, R9.reuse, PT ;  /* 0x000000090200720c */ /* 0x0c0fe40003f86270 */
[----:B------:R-:W-:Y:S01]  /*a690*/  ISETP.GE.AND P1, PT, R2, R8, PT ;  /* 0x000000080200720c */ /* 0x000fe20003f26270 */
[----:B------:R-:W-:Y:S01]  /*a6a0*/  FMUL.FTZ R2, R28, UR8 ;  /* 0x000000081c027c20 */ /* 0x000fe20008410000 */
[----:B-1----:R-:W-:Y:S02]  /*a6b0*/  LOP3.LUT R10, R0, 0x29, R11, 0xfe, !PT ;  /* 0x00000029000a7812 */ /* 0x002fe400078efe0b */
[----:B------:R-:W-:Y:S01]  /*a6c0*/  FSEL R78, R78, -INF , !P4 ;  /* 0xff8000004e4e7808 */ /* 0x000fe20006000000 */
[----:B------:R1:W5:Y:S01]  /*a6d0*/  MUFU.TANH R157, R2 ;  /* 0x00000002009d7308 */ /* 0x0003620000002400 */
[----:B------:R-:W-:-:S02]  /*a6e0*/  ISETP.GE.AND P5, PT, R10, R9, PT ;  /* 0x000000090a00720c */ /* 0x000fc40003fa6270 */
[-C--:B------:R-:W-:Y:S02]  /*a6f0*/  ISETP.GE.AND P3, PT, R10, R8.reuse, PT ;  /* 0x000000080a00720c */ /* 0x080fe40003f66270 */
[--C-:B------:R-:W-:Y:S01]  /*a700*/  LOP3.LUT R10, R0, 0x38, R11.reuse, 0xfe, !PT ;  /* 0x00000038000a7812 */ /* 0x100fe200078efe0b */
[----:B--2---:R-:W-:Y:S01]  /*a710*/  FMUL.FTZ R21, R25, UR8 ;  /* 0x0000000819157c20 */ /* 0x004fe20008410000 */
[----:B------:R-:W-:Y:S02]  /*a720*/  FSEL R112, R112, -INF , !P1 ;  /* 0xff80000070707808 */ /* 0x000fe40004800000 */
[C---:B------:R-:W-:Y:S01]  /*a730*/  ISETP.GE.AND P0, PT, R10.reuse, R9, PT ;  /* 0x000000090a00720c */ /* 0x040fe20003f06270 */
[----:B------:R2:W-:Y:S01]  /*a740*/  MUFU.TANH R132, R21 ;  /* 0x0000001500847308 */ /* 0x0005e20000002400 */
[----:B------:R-:W-:Y:S02]  /*a750*/  ISETP.GE.AND P2, PT, R10, R8, PT ;  /* 0x000000080a00720c */ /* 0x000fe40003f46270 */
        /* <DEDUP_REMOVED lines=8> */
[----:B------:R1:W5:Y:S01]  /*a7e0*/  MUFU.TANH R156, R10 ;  /* 0x0000000a009c7308 */ /* 0x0003620000002400 */
[----:B------:R-:W-:-:S02]  /*a7f0*/  FSEL R75, R75, -INF , !P4 ;  /* 0xff8000004b4b7808 */ /* 0x000fc40006000000 */
[----:B------:R-:W-:Y:S01]  /*a800*/  FSEL R110, R110, -INF , !P1 ;  /* 0xff8000006e6e7808 */ /* 0x000fe20004800000 */
[----:B------:R-:W-:Y:S01]  /*a810*/  HMMA.16816.F32 R16, R12, R32, RZ ;  /* 0x000000200c10723c */ /* 0x000fe200000018ff */
[C---:B------:R-:W-:Y:S01]  /*a820*/  ISETP.GE.AND P5, PT, R2.reuse, R9, PT ;  /* 0x000000090200720c */ /* 0x040fe20003fa6270 */
[----:B--2---:R-:W-:Y:S01]  /*a830*/  FMUL.FTZ R21, R27, UR8 ;  /* 0x000000081b157c20 */ /* 0x004fe20008410000 */
[----:B------:R-:W-:Y:S02]  /*a840*/  ISETP.GE.AND P3, PT, R2, R8, PT ;  /* 0x000000080200720c */ /* 0x000fe40003f66270 */
[----:B------:R-:W-:Y:S01]  /*a850*/  LOP3.LUT R2, R0, 0x41, R11, 0xfe, !PT ;  /* 0x0000004100027812 */ /* 0x000fe200078efe0b */
[----:B------:R2:W-:Y:S01]  /*a860*/  MUFU.TANH R127, R21 ;  /* 0x00000015007f7308 */ /* 0x0005e20000002400 */
[----:B------:R-:W-:Y:S02]  /*a870*/  FSEL R79, R79, -INF , !P0 ;  /* 0xff8000004f4f7808 */ /* 0x000fe40004000000 */
[----:B------:R-:W-:-:S02]  /*a880*/  FSEL R114, R114, -INF , !P2 ;  /* 0xff80000072727808 */ /* 0x000fc40005000000 */
[-C--:B------:R-:W-:Y:S01]  /*a890*/  ISETP.GE.AND P0, PT, R2, R9.reuse, PT ;  /* 0x000000090200720c */ /* 0x080fe20003f06270 */
[----:B-1----:R-:W-:Y:S01]  /*a8a0*/  FMUL.FTZ R10, R24, UR8 ;  /* 0x00000008180a7c20 */ /* 0x002fe20008410000 */
[-C--:B------:R-:W-:Y:S02]  /*a8b0*/  ISETP.GE.AND P2, PT, R2, R8.reuse, PT ;  /* 0x000000080200720c */ /* 0x080fe40003f46270 */
[----:B------:R-:W-:Y:S01]  /*a8c0*/  LOP3.LUT R2, R0, 0x48, R11, 0xfe, !PT ;  /* 0x0000004800027812 */ /* 0x000fe200078efe0b */
[----:B------:R1:W5:Y:S01]  /*a8d0*/  MUFU.TANH R133, R10 ;  /* 0x0000000a00857308 */ /* 0x0003620000002400 */
[----:B------:R-:W-:Y:S02]  /*a8e0*/  FSEL R77, R77, -INF , !P5 ;  /* 0xff8000004d4d7808 */ /* 0x000fe40006800000 */
[----:B------:R-:W-:Y:S02]  /*a8f0*/  FSEL R111, R111, -INF , !P3 ;  /* 0xff8000006f6f7808 */ /* 0x000fe40005800000 */
[C---:B------:R-:W-:Y:S01]  /*a900*/  ISETP.GE.AND P5, PT, R2.reuse, R9, PT ;  /* 0x000000090200720c */ /* 0x040fe20003fa6270 */
[----:B--2---:R-:W-:Y:S01]  /*a910*/  FMUL.FTZ R21, R29, UR8 ;  /* 0x000000081d157c20 */ /* 0x004fe20008410000 */
[----:B------:R-:W-:-:S02]  /*a920*/  ISETP.GE.AND P3, PT, R2, R8, PT ;  /* 0x000000080200720c */ /* 0x000fc40003f66270 */
[--C-:B------:R-:W-:Y:S01]  /*a930*/  LOP3.LUT R2, R0, 0x50, R11.reuse, 0xfe, !PT ;  /* 0x0000005000027812 */ /* 0x100fe200078efe0b */
[----:B------:R2:W-:Y:S01]  /*a940*/  MUFU.TANH R106, R21 ;  /* 0x00000015006a7308 */ /* 0x0005e20000002400 */
[----:B------:R-:W-:Y:S02]  /*a950*/  FSEL R74, R74, -INF , !P0 ;  /* 0xff8000004a4a7808 */ /* 0x000fe40004000000 */
[----:B------:R-:W-:Y:S02]  /*a960*/  FSEL R120, R120, -INF , !P2 ;  /* 0xff80000078787808 */ /* 0x000fe40005000000 */
[----:B------:R-:W-:Y:S02]  /*a970*/  FSEL R73, R73, -INF , !P5 ;  /* 0xff80000049497808 */ /* 0x000fe40006800000 */
[----:B-1----:R-:W-:Y:S02]  /*a980*/  LOP3.LUT R10, R0, 0x49, R11, 0xfe, !PT ;  /* 0x00000049000a7812 */ /* 0x002fe400078efe0b */
[----:B------:R-:W-:-:S02]  /*a990*/  FSEL R126, R126, -INF , !P3 ;  /* 0xff8000007e7e7808 */ /* 0x000fc40005800000 */
[CC--:B------:R-:W-:Y:S02]  /*a9a0*/  ISETP.GE.AND P4, PT, R10.reuse, R9.reuse, PT ;  /* 0x000000090a00720c */ /* 0x0c0fe40003f86270 */
[-C--:B------:R-:W-:Y:S01]  /*a9b0*/  ISETP.GE.AND P1, PT, R10, R8.reuse, PT ;  /* 0x000000080a00720c */ /* 0x080fe20003f26270 */
[----:B------:R-:W-:Y:S01]  /*a9c0*/  FMUL.FTZ R10, R26, UR8 ;  /* 0x000000081a0a7c20 */ /* 0x000fe20008410000 */
[C---:B------:R-:W-:Y:S01]  /*a9d0*/  ISETP.GE.AND P0, PT, R2.reuse, R9, PT ;  /* 0x000000090200720c */ /* 0x040fe20003f06270 */
[----:B----4-:R-:W-:Y:S01]  /*a9e0*/  HMMA.16816.F32 R24, R4, R40, R16 ;  /* 0x000000280418723c */ /* 0x010fe20000001810 */
[----:B------:R-:W-:Y:S01]  /*a9f0*/  ISETP.GE.AND P2, PT, R2, R8, PT ;  /* 0x000000080200720c */ /* 0x000fe20003f46270 */
[----:B------:R1:W4:Y:S01]  /*aa00*/  MUFU.TANH R23, R10 ;  /* 0x0000000a00177308 */ /* 0x0003220000002400 */
[----:B------:R-:W-:Y:S01]  /*aa10*/  LOP3.LUT R2, R0, 0x58, R11, 0xfe, !PT ;  /* 0x0000005800027812 */ /* 0x000fe200078efe0b */
[----:B--2---:R-:W-:Y:S01]  /*aa20*/  FMUL.FTZ R21, R30, UR8 ;  /* 0x000000081e157c20 */ /* 0x004fe20008410000 */
[----:B------:R-:W-:Y:S01]  /*aa30*/  FSEL R76, R76, -INF , !P4 ;  /* 0xff8000004c4c7808 */ /* 0x000fe20006000000 */
[----:B------:R-:W-:Y:S01]  /*aa40*/  HMMA.16816.F32 R16, R12, R34, RZ ;  /* 0x000000220c10723c */ /* 0x000fe200000018ff */
[----:B------:R-:W2:Y:S01]  /*aa50*/  LDSM.16.M88.4 R32, [R170] ;  /* 0x00000000aa20783b */ /* 0x000ea20000000200 */
[----:B------:R-:W-:-:S02]  /*aa60*/  FSEL R130, R130, -INF , !P1 ;  /* 0xff80000082827808 */ /* 0x000fc40004800000 */
[----:B------:R-:W-:Y:S01]  /*aa70*/  FSEL R72, R72, -INF , !P0 ;  /* 0xff80000048487808 */ /* 0x000fe20004000000 */
[----:B------:R3:W-:Y:S01]  /*aa80*/  MUFU.TANH R105, R21 ;  /* 0x0000001500697308 */ /* 0x0007e20000002400 */
[----:B------:R-:W-:Y:S02]  /*aa90*/  FSEL R128, R128, -INF , !P2 ;  /* 0xff80000080807808 */ /* 0x000fe40005000000 */
[C---:B------:R-:W-:Y:S02]  /*aaa0*/  ISETP.GE.AND P4, PT, R2.reuse, R9, PT ;  /* 0x000000090200720c */ /* 0x040fe40003f86270 */
[----:B------:R-:W-:Y:S01]  /*aab0*/  ISETP.GE.AND P1, PT, R2, R8, PT ;  /* 0x000000080200720c */ /* 0x000fe20003f26270 */
[----:B------:R-:W-:Y:S01]  /*aac0*/  FMUL.FTZ R2, R28, UR8 ;  /* 0x000000081c027c20 */ /* 0x000fe20008410000 */
[----:B------:R-:W-:Y:S02]  /*aad0*/  FSEL R67, R71, -INF , !P4 ;  /* 0xff80000047437808 */ /* 0x000fe40006000000 */
[----:B-1----:R-:W-:Y:S01]  /*aae0*/  LOP3.LUT R10, R0, 0x51, R11, 0xfe, !PT ;  /* 0x00000051000a7812 */ /* 0x002fe200078efe0b */
[----:B------:R1:W4:Y:S01]  /*aaf0*/  MUFU.TANH R107, R2 ;  /* 0x00000002006b7308 */ /* 0x0003220000002400 */
[----:B------:R-:W-:-:S02]  /*ab00*/  FSEL R152, R152, -INF , !P1 ;  /* 0xff80000098987808 */ /* 0x000fc40004800000 */
[CC--:B------:R-:W-:Y:S02]  /*ab10*/  ISETP.GE.AND P5, PT, R10.reuse, R9.reuse, PT ;  /* 0x000000090a00720c */ /* 0x0c0fe40003fa6270 */
[-C--:B------:R-:W-:Y:S02]  /*ab20*/  ISETP.GE.AND P3, PT, R10, R8.reuse, PT ;  /* 0x000000080a00720c */ /* 0x080fe40003f66270 */
[----:B------:R-:W-:Y:S01]  /*ab30*/  LOP3.LUT R10, R0, 0x59, R11, 0xfe, !PT ;  /* 0x00000059000a7812 */ /* 0x000fe200078efe0b */
[----:B---3--:R-:W-:Y:S01]  /*ab40*/  FMUL.FTZ R21, R25, UR8 ;  /* 0x0000000819157c20 */ /* 0x008fe20008410000 */
[----:B------:R-:W-:Y:S02]  /*ab50*/  FSEL R70, R70, -INF , !P5 ;  /* 0xff80000046467808 */ /* 0x000fe40006800000 */
[C---:B------:R-:W-:Y:S01]  /*ab60*/  ISETP.GE.AND P0, PT, R10.reuse, R9, PT ;  /* 0x000000090a00720c */ /* 0x040fe20003f06270 */
[----:B------:R3:W-:Y:S01]  /*ab70*/  MUFU.TANH R102, R21 ;  /* 0x0000001500667308 */ /* 0x0007e20000002400 */
[----:B------:R-:W-:-:S02]  /*ab80*/  ISETP.GE.AND P2, PT, R10, R8, PT ;  /* 0x000000080a00720c */ /* 0x000fc40003f46270 */
[C-C-:B------:R-:W-:Y:S02]  /*ab90*/  LOP3.LUT R10, R0.reuse, 0x61, R11.reuse, 0xfe, !PT ;  /* 0x00000061000a7812 */ /* 0x140fe400078efe0b */
[----:B-1----:R-:W-:Y:S02]  /*aba0*/  LOP3.LUT R2, R0, 0x60, R11, 0xfe, !PT ;  /* 0x0000006000027812 */ /* 0x002fe400078efe0b */
[C---:B------:R-:W-:Y:S02]  /*abb0*/  ISETP.GE.AND P4, PT, R10.reuse, R9, PT ;  /* 0x000000090a00720c */ /* 0x040fe40003f86270 */
[----:B------:R-:W-:Y:S01]  /*abc0*/  ISETP.GE.AND P1, PT, R10, R8, PT ;  /* 0x000000080a00720c */ /* 0x000fe20003f26270 */
[----:B------:R-:W-:Y:S01]  /*abd0*/  FMUL.FTZ R10, R31, UR8 ;  /* 0x000000081f0a7c20 */ /* 0x000fe20008410000 */
[----:B------:R-:W-:Y:S01]  /*abe0*/  FSEL R62, R99, -INF , !P4 ;  /* 0xff800000633e7808 */ /* 0x000fe20006000000 */
[----:B------:R-:W-:Y:S01]  /*abf0*/  HMMA.16816.F32 R28, R4, R42, R16 ;  /* 0x0000002a041c723c */ /* 0x000fe20000001810 */
[----:B------:R-:W-:Y:S01]  /*ac00*/  FSEL R158, R158, -INF , !P1 ;  /* 0xff8000009e9e7808 */ /* 0x000fe20004800000 */
[----:B------:R1:W-:Y:S01]  /*ac10*/  MUFU.TANH R104, R10 ;  /* 0x0000000a00687308 */ /* 0x0003e20000002400 */
[----:B------:R-:W-:Y:S01]  /*ac20*/  FSEL R131, R131, -INF , !P3 ;  /* 0xff80000083837808 */ /* 0x000fe20005800000 */
[----:B---3--:R-:W-:-:S02]  /*ac30*/  FMUL.FTZ R21, R27, UR8 ;  /* 0x000000081b157c20 */ /* 0x008fc40008410000 */
[----:B------:R-:W-:Y:S01]  /*ac40*/  HMMA.16816.F32 R16, R12, R36, RZ ;  /* 0x000000240c10723c */ /* 0x000fe200000018ff */
[CC--:B------:R-:W-:Y:S02]  /*ac50*/  ISETP.GE.AND P5, PT, R2.reuse, R9.reuse, PT ;  /* 0x000000090200720c */ /* 0x0c0fe40003fa6270 */
[-C--:B------:R-:W-:Y:S01]  /*ac60*/  ISETP.GE.AND P3, PT, R2, R8.reuse, PT ;  /* 0x000000080200720c */ /* 0x080fe20003f66270 */
[----:B------:R3:W-:Y:S01]  /*ac70*/  MUFU.TANH R100, R21 ;  /* 0x0000001500647308 */ /* 0x0007e20000002400 */
[----:B------:R-:W-:Y:S02]  /*ac80*/  LOP3.LUT R2, R0, 0x68, R11, 0xfe, !PT ;  /* 0x0000006800027812 */ /* 0x000fe400078efe0b */
[----:B------:R-:W-:Y:S02]  /*ac90*/  FSEL R71, R97, -INF , !P0 ;  /* 0xff80000061477808 */ /* 0x000fe40004000000 */
[----:B------:R-:W-:Y:S02]  /*aca0*/  FSEL R155, R155, -INF , !P2 ;  /* 0xff8000009b9b7808 */ /* 0x000fe40005000000 */
[----:B------:R-:W-:Y:S01]  /*acb0*/  ISETP.GE.AND P0, PT, R2, R9, PT ;  /* 0x000000090200720c */ /* 0x000fe20003f06270 */
[----:B-1----:R-:W-:Y:S01]  /*acc0*/  FMUL.FTZ R10, R24, UR8 ;  /* 0x00000008180a7c20 */ /* 0x002fe20008410000 */
[----:B------:R-:W-:-:S02]  /*acd0*/  ISETP.GE.AND P2, PT, R2, R8, PT ;  /* 0x000000080200720c */ /* 0x000fc40003f46270 */
[----:B------:R-:W-:Y:S01]  /*ace0*/  LOP3.LUT R2, R0, 0x69, R11, 0xfe, !PT ;  /* 0x0000006900027812 */ /* 0x000fe200078efe0b */
[----:B------:R1:W4:Y:S01]  /*acf0*/  MUFU.TANH R103, R10 ;  /* 0x0000000a00677308 */ /* 0x0003220000002400 */
[----:B------:R-:W-:Y:S01]  /*ad00*/  FSEL R66, R58, -INF , !P5 ;  /* 0xff8000003a427808 */ /* 0x000fe20006800000 */
[----:B------:R-:W-:Y:S01]  /*ad10*/  FMUL.FTZ R22, R30, UR8 ;  /* 0x000000081e167c20 */ /* 0x000fe20008410000 */
[----:B------:R-:W-:Y:S01]  /*ad20*/  ISETP.GE.AND P5, PT, R2, R9, PT ;  /* 0x000000090200720c */ /* 0x000fe20003fa6270 */
[----:B---3--:R-:W-:Y:S01]  /*ad30*/  FMUL.FTZ R21, R28, UR8 ;  /* 0x000000081c157c20 */ /* 0x008fe20008410000 */
[----:B------:R-:W-:Y:S02]  /*ad40*/  FSEL R154, R154, -INF , !P3 ;  /* 0xff8000009a9a7808 */ /* 0x000fe40005800000 */
[----:B------:R-:W-:Y:S01]  /*ad50*/  FSEL R58, R98, -INF , !P5 ;  /* 0xff800000623a7808 */ /* 0x000fe20006800000 */
        /* <DEDUP_REMOVED lines=10> */
[----:B---3--:R-:W-:Y:S01]  /*ae00*/  FMUL.FTZ R21, R29, UR8 ;  /* 0x000000081d157c20 */ /* 0x008fe20008410000 */
[----:B--2---:R-:W-:Y:S01]  /*ae10*/  HMMA.16816.F32 R24, R4, R32, R16 ;  /* 0x000000200418723c */ /* 0x004fe20000001810 */
[----:B------:R-:W-:Y:S01]  /*ae20*/  FSEL R63, R83, -INF , !P4 ;  /* 0xff800000533f7808 */ /* 0x000fe20006000000 */
[----:B------:R1:W2:Y:S01]  /*ae30*/  MUFU.TANH R101, R10 ;  /* 0x0000000a00657308 */ /* 0x0002a20000002400 */
[C---:B------:R-:W-:Y:S02]  /*ae40*/  ISETP.GE.AND P0, PT, R2.reuse, R9, PT ;  /* 0x000000090200720c */ /* 0x040fe40003f06270 */
[----:B------:R-:W-:Y:S01]  /*ae50*/  ISETP.GE.AND P2, PT, R2, R8, PT ;  /* 0x000000080200720c */ /* 0x000fe20003f46270 */
[----:B------:R-:W-:Y:S01]  /*ae60*/  HMMA.16816.F32 R16, R12, R38, RZ ;  /* 0x000000260c10723c */ /* 0x000fe200000018ff */
[----:B------:R-:W3:Y:S01]  /*ae70*/  LDSM.16.M88.4 R36, [R134+0x4800] ;  /* 0x004800008624783b */ /* 0x000ee20000000200 */
[----:B------:R-:W-:-:S02]  /*ae80*/  LOP3.LUT R2, R0, 0x79, R11, 0xfe, !PT ;  /* 0x0000007900027812 */ /* 0x000fc400078efe0b */
[----:B------:R5:W-:Y:S01]  /*ae90*/  MUFU.TANH R98, R21 ;  /* 0x0000001500627308 */ /* 0x000be20000002400 */
[----:B------:R-:W-:Y:S02]  /*aea0*/  FSEL R163, R163, -INF , !P1 ;  /* 0xff800000a3a37808 */ /* 0x000fe40004800000 */
[----:B------:R-:W-:Y:S02]  /*aeb0*/  FSEL R57, R95, -INF , !P0 ;  /* 0xff8000005f397808 */ /* 0x000fe40004000000 */
[----:B------:R-:W-:Y:S02]  /*aec0*/  FSEL R162, R162, -INF , !P2 ;  /* 0xff800000a2a27808 */ /* 0x000fe40005000000 */
[----:B------:R-:W-:Y:S01]  /*aed0*/  ISETP.GE.AND P4, PT, R2, R9, PT ;  /* 0x000000090200720c */ /* 0x000fe20003f86270 */
[----:B------:R-:W2:Y:S01]  /*aee0*/  MUFU.TANH R95, R22 ;  /* 0x00000016005f7308 */ /* 0x000ea20000002400 */
[----:B-1----:R-:W-:Y:S02]  /*aef0*/  LOP3.LUT R10, R0, 0x78, R11, 0xfe, !PT ;  /* 0x00000078000a7812 */ /* 0x002fe400078efe0b */
[----:B------:R-:W-:-:S02]  /*af00*/  ISETP.GE.AND P1, PT, R2, R8, PT ;  /* 0x000000080200720c */ /* 0x000fc40003f26270 */
[C---:B------:R-:W-:Y:S02]  /*af10*/  ISETP.GE.AND P5, PT, R10.reuse, R9, PT ;  /* 0x000000090a00720c */ /* 0x040fe40003fa6270 */
[----:B------:R-:W-:Y:S01]  /*af20*/  ISETP.GE.AND P3, PT, R10, R8, PT ;  /* 0x000000080a00720c */ /* 0x000fe20003f66270 */
[----:B-----5:R-:W-:Y:S01]  /*af30*/  FMUL.FTZ R21, R31, UR8 ;  /* 0x000000081f157c20 */ /* 0x020fe20008410000 */
[----:B------:R-:W-:-:S03]  /*af40*/  FSEL R53, R84, -INF , !P5 ;  /* 0xff80000054357808 */ /* 0x000fc60006800000 */
[----:B------:R-:W-:Y:S01]  /*af50*/  HMMA.16816.F32 R28, R4, R34, R16 ;  /* 0x00000022041c723c */ /* 0x000fe20000001810 */
[----:B------:R-:W1:Y:S01]  /*af60*/  LDSM.16.M88.4 R32, [R169] ;  /* 0x00000000a920783b */ /* 0x000e620000000200 */
[C-C-:B------:R-:W-:Y:S01]  /*af70*/  LOP3.LUT R10, R0.reuse, 0x80, R11.reuse, 0xfe, !PT ;  /* 0x00000080000a7812 */ /* 0x140fe200078efe0b */
[----:B------:R5:W2:Y:S01]  /*af80*/  MUFU.TANH R97, R21 ;  /* 0x0000001500617308 */ /* 0x000aa20000002400 */
[----:B------:R-:W-:Y:S01]  /*af90*/  LOP3.LUT R2, R0, 0x81, R11, 0xfe, !PT ;  /* 0x0000008100027812 */ /* 0x000fe200078efe0b */
[----:B------:R-:W-:-:S04]  /*afa0*/  DEPBAR.LE SB0, 0x0 ;  /* 0x000080000000791a */ /* 0x000fc80000000000 */
[----:B------:R-:W-:Y:S01]  /*afb0*/  FMUL.FTZ R16, R24, UR8 ;  /* 0x0000000818107c20 */ /* 0x000fe20008410000 */
[CC--:B------:R-:W-:Y:S02]  /*afc0*/  ISETP.GE.AND P0, PT, R10.reuse, R9.reuse, PT ;  /* 0x000000090a00720c */ /* 0x0c0fe40003f06270 */
[-C--:B------:R-:W-:Y:S01]  /*afd0*/  ISETP.GE.AND P2, PT, R10, R8.reuse, PT ;  /* 0x000000080a00720c */ /* 0x080fe20003f46270 */
[----:B------:R4:W2:Y:S01]  /*afe0*/  MUFU.TANH R84, R16 ;  /* 0x0000001000547308 */ /* 0x0008a20000002400 */
[----:B------:R-:W-:Y:S02]  /*aff0*/  LOP3.LUT R10, R0, 0x88, R11, 0xfe, !PT ;  /* 0x00000088000a7812 */ /* 0x000fe400078efe0b */
[----:B------:R-:W-:Y:S02]  /*b000*/  FSEL R184, R184, -INF , !P3 ;  /* 0xff800000b8b87808 */ /* 0x000fe40005800000 */
[----:B------:R-:W-:Y:S02]  /*b010*/  FSEL R51, R204, -INF , !P4 ;  /* 0xff800000cc337808 */ /* 0x000fe40006000000 */
[----:B------:R-:W-:Y:S01]  /*b020*/  FSEL R187, R187, -INF , !P1 ;  /* 0xff800000bbbb7808 */ /* 0x000fe20004800000 */
[----:B-----5:R-:W-:Y:S01]  /*b030*/  FMUL.FTZ R21, R26, UR8 ;  /* 0x000000081a157c20 */ /* 0x020fe20008410000 */
[C---:B------:R-:W-:Y:S01]  /*b040*/  ISETP.GE.AND P5, PT, R2.reuse, R9, PT ;  /* 0x000000090200720c */ /* 0x040fe20003fa6270 */
[----:B------:R-:W-:Y:S01]  /*b050*/  BAR.SYNC.DEFER_BLOCKING 0x0 ;  /* 0x0000000000007b1d */ /* 0x000fe20000010000 */
[----:B------:R-:W-:-:S02]  /*b060*/  ISETP.GE.AND P3, PT, R2, R8, PT ;  /* 0x000000080200720c */ /* 0x000fc40003f66270 */
[C---:B------:R-:W-:Y:S02]  /*b070*/  ISETP.GE.AND P4, PT, R10.reuse, R9, PT ;  /* 0x000000090a00720c */ /* 0x040fe40003f86270 */
[----:B------:R-:W-:Y:S01]  /*b080*/  ISETP.GE.AND P1, PT, R10, R8, PT ;  /* 0x000000080a00720c */ /* 0x000fe20003f26270 */
[----:B------:R5:W2:Y:S01]  /*b090*/  MUFU.TANH R40, R21 ;  /* 0x0000001500287308 */ /* 0x000aa20000002400 */
[----:B----4-:R-:W-:Y:S01]  /*b0a0*/  FMUL.FTZ R16, R25, UR8 ;  /* 0x0000000819107c20 */ /* 0x010fe20008410000 */
[C-C-:B------:R-:W-:Y:S02]  /*b0b0*/  LOP3.LUT R2, R0.reuse, 0x89, R11.reuse, 0xfe, !PT ;  /* 0x0000008900027812 */ /* 0x140fe400078efe0b */
[----:B------:R-:W-:Y:S02]  /*b0c0*/  LOP3.LUT R10, R0, 0x90, R11, 0xfe, !PT ;  /* 0x00000090000a7812 */ /* 0x000fe400078efe0b */
[----:B------:R-:W-:Y:S02]  /*b0d0*/  FSEL R55, R49, -INF , !P0 ;  /* 0xff80000031377808 */ /* 0x000fe40004000000 */
[----:B------:R3:W4:Y:S01]  /*b0e0*/  MUFU.TANH R83, R16 ;  /* 0x0000001000537308 */ /* 0x0007220000002400 */
[----:B------:R-:W-:-:S02]  /*b0f0*/  FSEL R189, R189, -INF , !P2 ;  /* 0xff800000bdbd7808 */ /* 0x000fc40005000000 */
[----:B------:R-:W-:Y:S02]  /*b100*/  FSEL R49, R203, -INF , !P5 ;  /* 0xff800000cb317808 */ /* 0x000fe40006800000 */
[----:B------:R-:W-:Y:S02]  /*b110*/  FSEL R188, R188, -INF , !P3 ;  /* 0xff800000bcbc7808 */ /* 0x000fe40005800000 */
[CC--:B------:R-:W-:Y:S02]  /*b120*/  ISETP.GE.AND P0, PT, R2.reuse, R9.reuse, PT ;  /* 0x000000090200720c */ /* 0x0c0fe40003f06270 */
[-C--:B------:R-:W-:Y:S01]  /*b130*/  ISETP.GE.AND P2, PT, R2, R8.reuse, PT ;  /* 0x000000080200720c */ /* 0x080fe20003f46270 */
[----:B-----5:R-:W-:Y:S01]  /*b140*/  FMUL.FTZ R21, R28, UR8 ;  /* 0x000000081c157c20 */ /* 0x020fe20008410000 */
[C---:B------:R-:W-:Y:S02]  /*b150*/  ISETP.GE.AND P5, PT, R10.reuse, R9, PT ;  /* 0x000000090a00720c */ /* 0x040fe40003fa6270 */
[----:B------:R-:W-:-:S02]  /*b160*/  ISETP.GE.AND P3, PT, R10, R8, PT ;  /* 0x000000080a00720c */ /* 0x000fc40003f66270 */
[--C-:B------:R-:W-:Y:S01]  /*b170*/  LOP3.LUT R10, R0, 0x98, R11.reuse, 0xfe, !PT ;  /* 0x00000098000a7812 */ /* 0x100fe200078efe0b */
[----:B---3--:R-:W-:Y:S01]  /*b180*/  HMMA.16816.F32 R16, R12, R36, RZ ;  /* 0x000000240c10723c */ /* 0x008fe200000018ff */
[----:B------:R-:W-:Y:S01]  /*b190*/  FSEL R47, R202, -INF , !P0 ;  /* 0xff800000ca2f7808 */ /* 0x000fe20004000000 */
[----:B------:R3:W-:Y:S01]  /*b1a0*/  MUFU.TANH R36, R21 ;  /* 0x0000001500247308 */ /* 0x0007e20000002400 */
[----:B------:R-:W-:Y:S02]  /*b1b0*/  FSEL R194, R194, -INF , !P2 ;  /* 0xff800000c2c27808 */ /* 0x000fe40005000000 */
[C---:B------:R-:W-:Y:S02]  /*b1c0*/  ISETP.GE.AND P0, PT, R10.reuse, R9, PT ;  /* 0x000000090a00720c */ /* 0x040fe40003f06270 */
[----:B------:R-:W-:Y:S01]  /*b1d0*/  ISETP.GE.AND P2, PT, R10, R8, PT ;  /* 0x000000080a00720c */ /* 0x000fe20003f46270 */
[----:B------:R-:W-:Y:S01]  /*b1e0*/  FMUL.FTZ R10, R27, UR8 ;  /* 0x000000081b0a7c20 */ /* 0x000fe20008410000 */
[----:B------:R-:W-:-:S02]  /*b1f0*/  LOP3.LUT R2, R0, 0x91, R11, 0xfe, !PT ;  /* 0x0000009100027812 */ /* 0x000fc400078efe0b */
[----:B------:R-:W-:Y:S01]  /*b200*/  FSEL R50, R201, -INF , !P4 ;  /* 0xff800000c9327808 */ /* 0x000fe20006000000 */
[----:B------:R5:W4:Y:S01]  /*b210*/  MUFU.TANH R37, R10 ;  /* 0x0000000a00257308 */ /* 0x000b220000002400 */
[----:B------:R-:W-:Y:S02]  /*b220*/  FSEL R193, R193, -INF , !P1 ;  /* 0xff800000c1c17808 */ /* 0x000fe40004800000 */
[C---:B------:R-:W-:Y:S02]  /*b230*/  ISETP.GE.AND P4, PT, R2.reuse, R9, PT ;  /* 0x000000090200720c */ /* 0x040fe40003f86270 */
[----:B------:R-:W-:Y:S02]  /*b240*/  ISETP.GE.AND P1, PT, R2, R8, PT ;  /* 0x000000080200720c */ /* 0x000fe40003f26270 */
[----:B------:R-:W-:Y:S01]  /*b250*/  LOP3.LUT R2, R0, 0x99, R11, 0xfe, !PT ;  /* 0x0000009900027812 */ /* 0x000fe200078efe0b */
[----:B---3--:R-:W-:Y:S01]  /*b260*/  FMUL.FTZ R21, R29, UR8 ;  /* 0x000000081d157c20 */ /* 0x008fe20008410000 */
[----:B------:R-:W-:-:S02]  /*b270*/  FSEL R46, R200, -INF , !P5 ;  /* 0xff800000c82e7808 */ /* 0x000fc40006800000 */
[----:B------:R-:W-:Y:S01]  /*b280*/  FSEL R195, R195, -INF , !P3 ;  /* 0xff800000c3c37808 */ /* 0x000fe20005800000 */
[----:B-1----:R-:W-:Y:S01]  /*b290*/  HMMA.16816.F32 R24, R4, R32, R16 ;  /* 0x000000200418723c */ /* 0x002fe20000001810 */
[----:B------:R-:W-:Y:S01]  /*b2a0*/  FSEL R45, R197, -INF , !P4 ;  /* 0xff800000c52d7808 */ /* 0x000fe20006000000 */
[----:B------:R1:W-:Y:S01]  /*b2b0*/  MUFU.TANH R32, R21 ;  /* 0x0000001500207308 */ /* 0x0003e20000002400 */
[----:B------:R-:W-:Y:S02]  /*b2c0*/  FSEL R196, R196, -INF , !P1 ;  /* 0xff800000c4c47808 */ /* 0x000fe40004800000 */
[----:B-----5:R-:W-:Y:S01]  /*b2d0*/  LOP3.LUT R10, R0, 0xa0, R11, 0xfe, !PT ;  /* 0x000000a0000a7812 */ /* 0x020fe200078efe0b */
[----:B------:R-:W-:Y:S01]  /*b2e0*/  HMMA.16816.F32 R16, R12, R38, RZ ;  /* 0x000000260c10723c */ /* 0x000fe200000018ff */
[C---:B------:R-:W-:Y:S02]  /*b2f0*/  ISETP.GE.AND P5, PT, R2.reuse, R9, PT ;  /* 0x000000090200720c */ /* 0x040fe40003fa6270 */
[----:B------:R-:W-:-:S02]  /*b300*/  ISETP.GE.AND P3, PT, R2, R8, PT ;  /* 0x000000080200720c */ /* 0x000fc40003f66270 */
[C---:B------:R-:W-:Y:S01]  /*b310*/  ISETP.GE.AND P4, PT, R10.reuse, R9, PT ;  /* 0x000000090a00720c */ /* 0x040fe20003f86270 */
[----:B------:R-:W-:Y:S01]  /*b320*/  HMMA.16816.F32 R12, R12, R64, RZ ;  /* 0x000000400c0c723c */ /* 0x000fe200000018ff */
[----:B------:R-:W-:Y:S02]  /*b330*/  ISETP.GE.AND P1, PT, R10, R8, PT ;  /* 0x000000080a00720c */ /* 0x000fe40003f26270 */
[C-C-:B------:R-:W-:Y:S02]  /*b340*/  LOP3.LUT R2, R0.reuse, 0xa1, R11.reuse, 0xfe, !PT ;  /* 0x000000a100027812 */ /* 0x140fe400078efe0b */
[----:B------:R-:W-:Y:S02]  /*b350*/  LOP3.LUT R10, R0, 0xa8, R11, 0xfe, !PT ;  /* 0x000000a8000a7812 */ /* 0x000fe400078efe0b */
[----:B------:R-:W-:Y:S01]  /*b360*/  FSEL R197, R190, -INF , !P2 ;  /* 0xff800000bec57808 */ /* 0x000fe20005000000 */
[----:B-1----:R-:W-:Y:S01]  /*b370*/  FMUL.FTZ R21, R30, UR8 ;  /* 0x000000081e157c20 */ /* 0x002fe20008410000 */
[----:B------:R-:W-:-:S02]  /*b380*/  FSEL R48, R48, -INF , !P0 ;  /* 0xff80000030307808 */ /* 0x000fc40004000000 */
[----:B------:R-:W-:Y:S01]  /*b390*/  FSEL R44, R199, -INF , !P5 ;  /* 0xff800000c72c7808 */ /* 0x000fe20006800000 */
[----:B------:R1:W3:Y:S01]  /*b3a0*/  MUFU.TANH R30, R21 ;  /* 0x00000015001e7308 */ /* 0x0002e20000002400 */
[----:B------:R-:W-:Y:S02]  /*b3b0*/  FSEL R190, R198, -INF , !P3 ;  /* 0xff800000c6be7808 */ /* 0x000fe40005800000 */
[CC--:B------:R-:W-:Y:S02]  /*b3c0*/  ISETP.GE.AND P0, PT, R2.reuse, R9.reuse, PT ;  /* 0x000000090200720c */ /* 0x0c0fe40003f06270 */
[-C--:B------:R-:W-:Y:S01]  /*b3d0*/  ISETP.GE.AND P2, PT, R2, R8.reuse, PT ;  /* 0x000000080200720c */ /* 0x080fe20003f46270 */
[----:B------:R-:W-:Y:S01]  /*b3e0*/  HMMA.16816.F32 R16, R4, R34, R16 ;  /* 0x000000220410723c */ /* 0x000fe20000001810 */
[C---:B------:R-:W-:Y:S02]  /*b3f0*/  ISETP.GE.AND P5, PT, R10.reuse, R9, PT ;  /* 0x000000090a00720c */ /* 0x040fe40003fa6270 */
[----:B------:R-:W-:-:S02]  /*b400*/  ISETP.GE.AND P3, PT, R10, R8, PT ;  /* 0x000000080a00720c */ /* 0x000fc40003f66270 */
[C-C-:B------:R-:W-:Y:S01]  /*b410*/  LOP3.LUT R2, R0.reuse, 0xa9, R11.reuse, 0xfe, !PT ;  /* 0x000000a900027812 */ /* 0x140fe200078efe0b */
[----:B------:R-:W-:Y:S01]  /*b420*/  HMMA.16816.F32 R4, R4, R60, R12 ;  /* 0x0000003c0404723c */ /* 0x000fe2000000180c */
[----:B------:R-:W-:Y:S02]  /*b430*/  LOP3.LUT R10, R0, 0xb0, R11, 0xfe, !PT ;  /* 0x000000b0000a7812 */ /* 0x000fe400078efe0b */
[----:B------:R-:W-:Y:S02]  /*b440*/  FSEL R42, R192, -INF , !P4 ;  /* 0xff800000c02a7808 */ /* 0x000fe40006000000 */
[----:B------:R-:W-:Y:S01]  /*b450*/  FSEL R185, R185, -INF , !P1 ;  /* 0xff800000b9b97808 */ /* 0x000fe20004800000 */
[----:B-1----:R-:W-:Y:S01]  /*b460*/  FMUL.FTZ R21, R31, UR8 ;  /* 0x000000081f157c20 */ /* 0x002fe20008410000 */
[----:B------:R-:W-:Y:S02]  /*b470*/  FSEL R41, R191, -INF , !P0 ;  /* 0xff800000bf297808 */ /* 0x000fe40004000000 */
[----:B------:R-:W-:Y:S01]  /*b480*/  FSEL R186, R186, -INF , !P2 ;  /* 0xff800000baba7808 */ /* 0x000fe20005000000 */
[----:B------:R1:W5:Y:S01]  /*b490*/  MUFU.TANH R29, R21 ;  /* 0x00000015001d7308 */ /* 0x0003620000002400 */
[----:B------:R-:W-:-:S02]  /*b4a0*/  ISETP.GE.AND P4, PT, R2, R9, PT ;  /* 0x000000090200720c */ /* 0x000fc40003f86270 */
[-C--:B------:R-:W-:Y:S02]  /*b4b0*/  ISETP.GE.AND P1, PT, R2, R8.reuse, PT ;  /* 0x000000080200720c */ /* 0x080fe40003f26270 */
[CC--:B------:R-:W-:Y:S02]  /*b4c0*/  ISETP.GE.AND P0, PT, R10.reuse, R9.reuse, PT ;  /* 0x000000090a00720c */ /* 0x0c0fe40003f06270 */
[-C--:B------:R-:W-:Y:S01]  /*b4d0*/  ISETP.GE.AND P2, PT, R10, R8.reuse, PT ;  /* 0x000000080a00720c */ /* 0x080fe20003f46270 */
[----:B------:R-:W-:Y:S01]  /*b4e0*/  FMUL.FTZ R10, R24, UR8 ;  /* 0x00000008180a7c20 */ /* 0x000fe20008410000 */
[--C-:B------:R-:W-:Y:S01]  /*b4f0*/  LOP3.LUT R2, R0, 0xb1, R11.reuse, 0xfe, !PT ;  /* 0x000000b100027812 */ /* 0x100fe200078efe0b */
[----:B------:R-:W-:Y:S01]  /*b500*/  FMUL.FTZ R16, R16, UR8 ;  /* 0x0000000810107c20 */ /* 0x000fe20008410000 */
[----:B------:R-:W-:Y:S01]  /*b510*/  FSEL R43, R157, -INF , !P5 ;  /* 0xff8000009d2b7808 */ /* 0x000fe20006800000 */
[----:B------:R2:W-:Y:S01]  /*b520*/  MUFU.TANH R28, R10 ;  /* 0x0000000a001c7308 */ /* 0x0005e20000002400 */
[----:B------:R-:W-:Y:S01]  /*b530*/  FSEL R129, R129, -INF , !P3 ;  /* 0xff80000081817808 */ /* 0x000fe20005800000 */
[----:B------:R-:W-:Y:S01]  /*b540*/  FMUL.FTZ R12, R17, UR8 ;  /* 0x00000008110c7c20 */ /* 0x000fe20008410000 */
[-C--:B------:R-:W-:Y:S01]  /*b550*/  ISETP.GE.AND P5, PT, R2, R9.reuse, PT ;  /* 0x000000090200720c */ /* 0x080fe20003fa6270 */
[----:B------:R-:W-:Y:S01]  /*b560*/  FMUL.FTZ R6, R6, UR8 ;  /* 0x0000000806067c20 */ /* 0x000fe20008410000 */
[----:B------:R-:W-:Y:S01]  /*b570*/  ISETP.GE.AND P3, PT, R2, R8, PT ;  /* 0x000000080200720c */ /* 0x000fe20003f66270 */
[----:B-1----:R-:W-:Y:S01]  /*b580*/  FMUL.FTZ R21, R27, UR8 ;  /* 0x000000081b157c20 */ /* 0x002fe20008410000 */
[----:B------:R-:W-:Y:S01]  /*b590*/  LOP3.LUT R2, R0, 0xb8, R11, 0xfe, !PT ;  /* 0x000000b800027812 */ /* 0x000fe200078efe0b */
[----:B------:R-:W-:Y:S01]  /*b5a0*/  MUFU.TANH R22, R16 ;  /* 0x0000001000167308 */ /* 0x000fe20000002400 */
[----:B------:R-:W-:Y:S01]  /*b5b0*/  FSEL R39, R160, -INF , !P4 ;  /* 0xff800000a0277808 */ /* 0x000fe20006000000 */
[----:B------:R-:W-:Y:S01]  /*b5c0*/  FMUL.FTZ R5, R5, UR8 ;  /* 0x0000000805057c20 */ /* 0x000fe20008410000 */
[----:B------:R-:W-:Y:S01]  /*b5d0*/  FSEL R156, R156, -INF , !P1 ;  /* 0xff8000009c9c7808 */ /* 0x000fe20004800000 */
[----:B------:R-:W-:Y:S01]  /*b5e0*/  FMUL.FTZ R7, R7, UR8 ;  /* 0x0000000807077c20 */ /* 0x000fe20008410000 */
[----:B------:R-:W-:-:S02]  /*b5f0*/  ISETP.GE.AND P4, PT, R2, R9, PT ;  /* 0x000000090200720c */ /* 0x000fc40003f86270 */
[----:B------:R-:W-:Y:S01]  /*b600*/  ISETP.GE.AND P1, PT, R2, R8, PT ;  /* 0x000000080200720c */ /* 0x000fe20003f26270 */
[----:B------:R1:W-:Y:S01]  /*b610*/  MUFU.TANH R17, R12 ;  /* 0x0000000c00117308 */ /* 0x0003e20000002400 */
[----:B--2---:R-:W-:Y:S01]  /*b620*/  FMUL.FTZ R10, R25, UR8 ;  /* 0x00000008190a7c20 */ /* 0x004fe20008410000 */
[----:B------:R-:W-:Y:S02]  /*b630*/  LOP3.LUT R2, R0, 0xb9, R11, 0xfe, !PT ;  /* 0x000000b900027812 */ /* 0x000fe400078efe0b */
[----:B------:R-:W-:Y:S02]  /*b640*/  FSEL R38, R133, -INF , !P0 ;  /* 0xff80000085267808 */ /* 0x000fe40004000000 */
[----:B------:R-:W-:Y:S02]  /*b650*/  FSEL R133, R23, -INF , !P2 ;  /* 0xff80000017857808 */ /* 0x000fe40005000000 */
[----:B------:R2:W-:Y:S01]  /*b660*/  MUFU.TANH R24, R10 ;  /* 0x0000000a00187308 */ /* 0x0005e20000002400 */
[----:B------:R-:W-:-:S02]  /*b670*/  ISETP.GE.AND P0, PT, R2, R9, PT ;  /* 0x000000090200720c */ /* 0x000fc40003f06270 */
[----:B------:R-:W-:Y:S02]  /*b680*/  ISETP.GE.AND P2, PT, R2, R8, PT ;  /* 0x000000080200720c */ /* 0x000fe40003f46270 */
[----:B------:R-:W-:Y:S02]  /*b690*/  LOP3.LUT R2, R0, 0xc0, R11, 0xfe, !PT ;  /* 0x000000c000027812 */ /* 0x000fe400078efe0b */
[----:B------:R-:W-:Y:S01]  /*b6a0*/  FSEL R35, R132, -INF , !P5 ;  /* 0xff80000084237808 */ /* 0x000fe20006800000 */
[----:B------:R-:W5:Y:S01]  /*b6b0*/  MUFU.TANH R21, R21 ;  /* 0x0000001500157308 */ /* 0x000f620000002400 */
[----:B------:R-:W-:Y:S01]  /*b6c0*/  FSEL R127, R127, -INF , !P3 ;  /* 0xff8000007f7f7808 */ /* 0x000fe20005800000 */
[----:B-1----:R-:W-:Y:S01]  /*b6d0*/  FMUL.FTZ R12, R19, UR8 ;  /* 0x00000008130c7c20 */ /* 0x002fe20008410000 */
[----:B------:R-:W-:Y:S02]  /*b6e0*/  FSEL R34, R107, -INF , !P4 ;  /* 0xff8000006b227808 */ /* 0x000fe40006000000 */
[----:B------:R-:W-:-:S02]  /*b6f0*/  FSEL R105, R105, -INF , !P1 ;  /* 0xff80000069697808 */ /* 0x000fc40004800000 */
[----:B------:R-:W-:Y:S01]  /*b700*/  ISETP.GE.AND P5, PT, R2, R9, PT ;  /* 0x000000090200720c */ /* 0x000fe20003fa6270 */
[----:B------:R-:W-:Y:S01]  /*b710*/  MUFU.TANH R15, R12 ;  /* 0x0000000c000f7308 */ /* 0x000fe20000002400 */
[----:B--2---:R-:W-:Y:S01]  /*b720*/  FMUL.FTZ R10, R26, UR8 ;  /* 0x000000081a0a7c20 */ /* 0x004fe20008410000 */
[----:B------:R-:W-:Y:S02]  /*b730*/  ISETP.GE.AND P3, PT, R2, R8, PT ;  /* 0x000000080200720c */ /* 0x000fe40003f66270 */
[----:B------:R-:W-:Y:S02]  /*b740*/  LOP3.LUT R2, R0, 0xc8, R11, 0xfe, !PT ;  /* 0x000000c800027812 */ /* 0x000fe400078efe0b */
[----:B------:R-:W-:Y:S02]  /*b750*/  FSEL R31, R103, -INF , !P5 ;  /* 0xff800000671f7808 */ /* 0x000fe40006800000 */
[----:B------:R1:W-:Y:S01]  /*b760*/  MUFU.TANH R23, R10 ;  /* 0x0000000a00177308 */ /* 0x0003e20000002400 */
[----:B------:R-:W-:-:S02]  /*b770*/  FSEL R101, R101, -INF , !P3 ;  /* 0xff80000065657808 */ /* 0x000fc40005800000 */
[----:B------:R-:W-:Y:S02]  /*b780*/  FSEL R33, R106, -INF , !P0 ;  /* 0xff8000006a217808 */ /* 0x000fe40004000000 */
[----:B------:R-:W-:Y:S02]  /*b790*/  FSEL R104, R104, -INF , !P2 ;  /* 0xff80000068687808 */ /* 0x000fe40005000000 */
[C---:B------:R-:W-:Y:S01]  /*b7a0*/  ISETP.GE.AND P0, PT, R2.reuse, R9, PT ;  /* 0x000000090200720c */ /* 0x040fe20003f06270 */
[----:B------:R2:W5:Y:S01]  /*b7b0*/  MUFU.TANH R12, R6 ;  /* 0x00000006000c7308 */ /* 0x0005620000002400 */
[----:B------:R-:W-:Y:S02]  /*b7c0*/  ISETP.GE.AND P2, PT, R2, R8, PT ;  /* 0x000000080200720c */ /* 0x000fe40003f46270 */
[----:B------:R-:W-:Y:S02]  /*b7d0*/  LOP3.LUT R2, R0, 0xd0, R11, 0xfe, !PT ;  /* 0x000000d000027812 */ /* 0x000fe400078efe0b */
[----:B------:R-:W-:-:S02]  /*b7e0*/  FSEL R26, R99, -INF , !P0 ;  /* 0xff800000631a7808 */ /* 0x000fc40004000000 */
[----:B------:R-:W-:Y:S01]  /*b7f0*/  FSEL R95, R95, -INF , !P2 ;  /* 0xff8000005f5f7808 */ /* 0x000fe20005000000 */
[----:B------:R4:W-:Y:S01]  /*b800*/  MUFU.TANH R13, R5 ;  /* 0x00000005000d7308 */ /* 0x0009e20000002400 */
[----:B-1----:R-:W-:-:S04]  /*b810*/  LOP3.LUT R10, R0, 0xc1, R11, 0xfe, !PT ;  /* 0x000000c1000a7812 */ /* 0x002fc800078efe0b */
[CC--:B------:R-:W-:Y:S02]  /*b820*/  ISETP.GE.AND P4, PT, R10.reuse, R9.reuse, PT ;  /* 0x000000090a00720c */ /* 0x0c0fe40003f86270 */
[-C--:B------:R-:W-:Y:S02]  /*b830*/  ISETP.GE.AND P1, PT, R10, R8.reuse, PT ;  /* 0x000000080a00720c */ /* 0x080fe40003f26270 */
[----:B------:R-:W-:Y:S01]  /*b840*/  LOP3.LUT R10, R0, 0xc9, R11, 0xfe, !PT ;  /* 0x000000c9000a7812 */ /* 0x000fe200078efe0b */
[----:B--2---:R-:W-:Y:S01]  /*b850*/  FMUL.FTZ R6, R56, UR8 ;  /* 0x0000000838067c20 */ /* 0x004fe20008410000 */
[----:B------:R-:W-:Y:S02]  /*b860*/  FSEL R27, R102, -INF , !P4 ;  /* 0xff800000661b7808 */ /* 0x000fe40006000000 */
[CC--:B------:R-:W-:Y:S02]  /*b870*/  ISETP.GE.AND P5, PT, R10.reuse, R9.reuse, PT ;  /* 0x000000090a00720c */ /* 0x0c0fe40003fa6270 */
[-C--:B------:R-:W-:Y:S01]  /*b880*/  ISETP.GE.AND P3, PT, R10, R8.reuse, PT ;  /* 0x000000080a00720c */ /* 0x080fe20003f66270 */
[----:B------:R-:W-:Y:S01]  /*b890*/  FMUL.FTZ R10, R18, UR8 ;  /* 0x00000008120a7c20 */ /* 0x000fe20008410000 */
[----:B------:R-:W-:Y:S01]  /*b8a0*/  FSEL R100, R100, -INF , !P1 ;  /* 0xff80000064647808 */ /* 0x000fe20004800000 */
[----:B----4-:R-:W-:Y:S01]  /*b8b0*/  FMUL.FTZ R5, R52, UR8 ;  /* 0x0000000834057c20 */ /* 0x010fe20008410000 */
[C---:B------:R-:W-:Y:S01]  /*b8c0*/  ISETP.GE.AND P4, PT, R2.reuse, R9, PT ;  /* 0x000000090200720c */ /* 0x040fe20003f86270 */
[----:B------:R1:W2:Y:S01]  /*b8d0*/  MUFU.TANH R16, R10 ;  /* 0x0000000a00107308 */ /* 0x0002a20000002400 */
[----:B------:R-:W-:-:S02]  /*b8e0*/  ISETP.GE.AND P1, PT, R2, R8, PT ;  /* 0x000000080200720c */ /* 0x000fc40003f26270 */
[--C-:B------:R-:W-:Y:S02]  /*b8f0*/  LOP3.LUT R2, R0, 0xd8, R11.reuse, 0xfe, !PT ;  /* 0x000000d800027812 */ /* 0x100fe400078efe0b */
[----:B------:R-:W-:Y:S02]  /*b900*/  FSEL R25, R98, -INF , !P5 ;  /* 0xff80000062197808 */ /* 0x000fe40006800000 */
[----:B------:R-:W-:Y:S01]  /*b910*/  FSEL R97, R97, -INF , !P3 ;  /* 0xff80000061617808 */ /* 0x000fe20005800000 */
[----:B------:R-:W-:Y:S01]  /*b920*/  MUFU.TANH R6, R6 ;  /* 0x0000000600067308 */ /* 0x000fe20000002400 */
[C---:B------:R-:W-:Y:S02]  /*b930*/  ISETP.GE.AND P5, PT, R2.reuse, R9, PT ;  /* 0x000000090200720c */ /* 0x040fe40003fa6270 */
[----:B------:R-:W-:Y:S02]  /*b940*/  ISETP.GE.AND P3, PT, R2, R8, PT ;  /* 0x000000080200720c */ /* 0x000fe40003f66270 */
[----:B------:R-:W-:-:S02]  /*b950*/  LOP3.LUT R2, R0, 0xe0, R11, 0xfe, !PT ;  /* 0x000000e000027812 */ /* 0x000fc400078efe0b */
[----:B------:R-:W-:Y:S02]  /*b960*/  FSEL R19, R84, -INF , !P4 ;  /* 0xff80000054137808 */ /* 0x000fe40006000000 */
[--C-:B-1----:R-:W-:Y:S02]  /*b970*/  LOP3.LUT R10, R0, 0xd1, R11.reuse, 0xfe, !PT ;  /* 0x000000d1000a7812 */ /* 0x102fe400078efe0b */
[----:B------:R-:W-:Y:S02]  /*b980*/  FSEL R99, R40, -INF , !P1 ;  /* 0xff80000028637808 */ /* 0x000fe40004800000 */
[C---:B------:R-:W-:Y:S02]  /*b990*/  ISETP.GE.AND P0, PT, R10.reuse, R9, PT ;  /* 0x000000090a00720c */ /* 0x040fe40003f06270 */
[----:B------:R-:W-:Y:S01]  /*b9a0*/  ISETP.GE.AND P2, PT, R10, R8, PT ;  /* 0x000000080a00720c */ /* 0x000fe20003f46270 */
[----:B------:R-:W-:Y:S01]  /*b9b0*/  FMUL.FTZ R10, R4, UR8 ;  /* 0x00000008040a7c20 */ /* 0x000fe20008410000 */
[----:B------:R-:W-:-:S02]  /*b9c0*/  LOP3.LUT R4, R0, 0xd9, R11, 0xfe, !PT ;  /* 0x000000d900047812 */ /* 0x000fc400078efe0b */
[----:B------:R-:W-:Y:S01]  /*b9d0*/  FSEL R18, R83, -INF , !P0 ;  /* 0xff80000053127808 */ /* 0x000fe20004000000 */
[----:B------:R-:W1:Y:S01]  /*b9e0*/  MUFU.TANH R14, R10 ;  /* 0x0000000a000e7308 */ /* 0x000e620000002400 */
[----:B------:R-:W-:Y:S02]  /*b9f0*/  FSEL R84, R37, -INF , !P2 ;  /* 0xff80000025547808 */ /* 0x000fe40005000000 */
[CC--:B------:R-:W-:Y:S02]  /*ba00*/  ISETP.GE.AND P4, PT, R4.reuse, R9.reuse, PT ;  /* 0x000000090400720c */ /* 0x0c0fe40003f86270 */
[-C--:B------:R-:W-:Y:S02]  /*ba10*/  ISETP.GE.AND P1, PT, R4, R8.reuse, PT ;  /* 0x000000080400720c */ /* 0x080fe40003f26270 */
[C---:B------:R-:W-:Y:S01]  /*ba20*/  ISETP.GE.AND P0, PT, R2.reuse, R9, PT ;  /* 0x000000090200720c */ /* 0x040fe20003f06270 */
[----:B------:R-:W4:Y:S01]  /*ba30*/  MUFU.TANH R10, R7 ;  /* 0x00000007000a7308 */ /* 0x000f220000002400 */
[----:B------:R-:W-:-:S02]  /*ba40*/  ISETP.GE.AND P2, PT, R2, R8, PT ;  /* 0x000000080200720c */ /* 0x000fc40003f46270 */
[C-C-:B------:R-:W-:Y:S02]  /*ba50*/  LOP3.LUT R4, R0.reuse, 0xe1, R11.reuse, 0xfe, !PT ;  /* 0x000000e100047812 */ /* 0x140fe400078efe0b */
[----:B------:R-:W-:Y:S02]  /*ba60*/  LOP3.LUT R2, R0, 0xe8, R11, 0xfe, !PT ;  /* 0x000000e800027812 */ /* 0x000fe400078efe0b */
[----:B---3--:R-:W-:Y:S01]  /*ba70*/  FSEL R102, R30, -INF , !P3 ;  /* 0xff8000001e667808 */ /* 0x008fe20005800000 */
[----:B------:R3:W4:Y:S01]  /*ba80*/  MUFU.TANH R7, R5 ;  /* 0x0000000500077308 */ /* 0x0007220000002400 */
[----:B------:R-:W-:Y:S02]  /*ba90*/  FSEL R32, R32, -INF , !P4 ;  /* 0xff80000020207808 */ /* 0x000fe40006000000 */
[----:B-----5:R-:W-:Y:S02]  /*baa0*/  FSEL R103, R29, -INF , !P1 ;  /* 0xff8000001d677808 */ /* 0x020fe40004800000 */
[----:B------:R-:W-:-:S02]  /*bab0*/  ISETP.GE.AND P3, PT, R4, R8, PT ;  /* 0x000000080400720c */ /* 0x000fc40003f66270 */
[C---:B------:R-:W-:Y:S02]  /*bac0*/  ISETP.GE.AND P4, PT, R2.reuse, R9, PT ;  /* 0x000000090200720c */ /* 0x040fe40003f86270 */
[-C--:B------:R-:W-:Y:S02]  /*bad0*/  ISETP.GE.AND P1, PT, R2, R8.reuse, PT ;  /* 0x000000080200720c */ /* 0x080fe40003f26270 */
[----:B------:R-:W-:Y:S02]  /*bae0*/  LOP3.LUT R2, R0, 0xf0, R11, 0xfe, !PT ;  /* 0x000000f000027812 */ /* 0x000fe400078efe0b */
[----:B------:R-:W-:Y:S02]  /*baf0*/  FSEL R107, R21, -INF , !P3 ;  /* 0xff800000156b7808 */ /* 0x000fe40005800000 */
[----:B------:R-:W-:Y:S01]  /*bb00*/  ISETP.GE.AND P3, PT, R2, R8, PT ;  /* 0x000000080200720c */ /* 0x000fe20003f66270 */
[----:B---3--:R-:W-:Y:S01]  /*bb10*/  FMUL.FTZ R5, R54, UR8 ;  /* 0x0000000836057c20 */ /* 0x008fe20008410000 */
[----:B------:R-:W-:-:S02]  /*bb20*/  FSEL R36, R36, -INF , !P5 ;  /* 0xff80000024247808 */ /* 0x000fc40006800000 */
[----:B------:R-:W-:Y:S02]  /*bb30*/  FSEL R160, R12, -INF , !P3 ;  /* 0xff8000000ca07808 */ /* 0x000fe40005800000 */
[----:B------:R-:W-:Y:S01]  /*bb40*/  ISETP.GE.AND P5, PT, R4, R9, PT ;  /* 0x000000090400720c */ /* 0x000fe20003fa6270 */
[----:B------:R-:W3:Y:S01]  /*bb50*/  MUFU.TANH R5, R5 ;  /* 0x0000000500057308 */ /* 0x000ee20000002400 */
[----:B------:R-:W-:Y:S02]  /*bb60*/  ISETP.GT.AND P3, PT, R237, R245, PT ;  /* 0x000000f5ed00720c */ /* 0x000fe40003f64270 */
[----:B------:R-:W-:Y:S02]  /*bb70*/  LOP3.LUT R4, R0, 0xe9, R11, 0xfe, !PT ;  /* 0x000000e900047812 */ /* 0x000fe400078efe0b */
[----:B------:R-:W-:Y:S02]  /*bb80*/  FSEL R28, R28, -INF , !P0 ;  /* 0xff8000001c1c7808 */ /* 0x000fe40004000000 */
[----:B------:R-:W-:-:S02]  /*bb90*/  FSEL R106, R23, -INF , !P2 ;  /* 0xff800000176a7808 */ /* 0x000fc40005000000 */
[----:B------:R-:W-:Y:S02]  /*bba0*/  FSEL R24, R24, -INF , !P5 ;  /* 0xff80000018187808 */ /* 0x000fe40006800000 */
[CC--:B------:R-:W-:Y:S02]  /*bbb0*/  ISETP.GE.AND P0, PT, R4.reuse, R9.reuse, PT ;  /* 0x000000090400720c */ /* 0x0c0fe40003f06270 */
[----:B------:R-:W-:Y:S02]  /*bbc0*/  ISETP.GE.AND P2, PT, R4, R8, PT ;  /* 0x000000080400720c */ /* 0x000fe40003f46270 */
[----:B------:R-:W-:Y:S02]  /*bbd0*/  ISETP.GE.AND P5, PT, R2, R9, PT ;  /* 0x000000090200720c */ /* 0x000fe40003fa6270 */
[C-C-:B------:R-:W-:Y:S02]  /*bbe0*/  LOP3.LUT R4, R0.reuse, 0xf1, R11.reuse, 0xfe, !PT ;  /* 0x000000f100047812 */ /* 0x140fe400078efe0b */
[----:B------:R-:W-:-:S02]  /*bbf0*/  LOP3.LUT R2, R0, 0xf8, R11, 0xfe, !PT ;  /* 0x000000f800027812 */ /* 0x000fc400078efe0b */
[----:B------:R-:W-:Y:S02]  /*bc00*/  LOP3.LUT R11, R0, 0x30, R11, 0xfe, !PT ;  /* 0x00000030000b7812 */ /* 0x000fe400078efe0b */
[----:B------:R-:W-:Y:S02]  /*bc10*/  FSEL R22, R22, -INF , !P4 ;  /* 0xff80000016167808 */ /* 0x000fe40006000000 */
[----:B--2---:R-:W-:Y:S02]  /*bc20*/  FSEL R132, R16, -INF , !P1 ;  /* 0xff80000010847808 */ /* 0x004fe40004800000 */
[----:B------:R-:W-:Y:S02]  /*bc30*/  FSEL R61, R17, -INF , !P0 ;  /* 0xff800000113d7808 */ /* 0x000fe40004000000 */
[----:B------:R-:W-:Y:S02]  /*bc40*/  FSEL R157, R15, -INF , !P2 ;  /* 0xff8000000f9d7808 */ /* 0x000fe40005000000 */
[----:B-1----:R-:W-:-:S02]  /*bc50*/  FSEL R64, R14, -INF , !P5 ;  /* 0xff8000000e407808 */ /* 0x002fc40006800000 */
[CC--:B------:R-:W-:Y:S02]  /*bc60*/  ISETP.GE.AND P4, PT, R4.reuse, R9.reuse, PT ;  /* 0x000000090400720c */ /* 0x0c0fe40003f86270 */
[-C--:B------:R-:W-:Y:S02]  /*bc70*/  ISETP.GE.AND P1, PT, R4, R8.reuse, PT ;  /* 0x000000080400720c */ /* 0x080fe40003f26270 */
[C---:B------:R-:W-:Y:S02]  /*bc80*/  ISETP.GE.AND P0, PT, R2.reuse, R8, PT ;  /* 0x000000080200720c */ /* 0x040fe40003f06270 */
[-C--:B------:R-:W-:Y:S02]  /*bc90*/  ISETP.GE.AND P2, PT, R2, R9.reuse, PT ;  /* 0x000000090200720c */ /* 0x080fe40003f46270 */
[----:B------:R-:W-:Y:S02]  /*bca0*/  ISETP.GE.AND P5, PT, R11, R9, PT ;  /* 0x000000090b00720c */ /* 0x000fe40003fa6270 */
[----:B------:R-:W-:-:S02]  /*bcb0*/  FSEL R83, R13, -INF , !P4 ;  /* 0xff8000000d537808 */ /* 0x000fc40006000000 */
[----:B----4-:R-:W-:Y:S02]  /*bcc0*/  FSEL R191, R10, -INF , !P1 ;  /* 0xff8000000abf7808 */ /* 0x010fe40004800000 */
[----:B------:R-:W-:Y:S02]  /*bcd0*/  FSEL R98, R7, -INF , !P2 ;  /* 0xff80000007627808 */ /* 0x000fe40005000000 */
[----:B---3--:R-:W-:Y:S02]  /*bce0*/  FSEL R192, R5, -INF , !P0 ;  /* 0xff80000005c07808 */ /* 0x008fe40004000000 */
        /* <DEDUP_REMOVED lines=35> */
[----:B------:R-:W-:Y:S02]  /*bf20*/  ISETP.NE.AND P1, PT, R11, RZ, PT ;  /* 0x000000ff0b00720c */ /* 0x000fe40003f25270 */
[----:B------:R-:W-:Y:S01]  /*bf30*/  LOP3.LUT R0, RZ, R11, RZ, 0x33, !PT ;  /* 0x0000000bff007212 */ /* 0x000fe200078e33ff */
[----:B------:R-:W-:-:S04]  /*bf40*/  @P4 VIADD R2, R2, 0x1 ;  /* 0x0000000102024836 */ /* 0x000fc80000000000 */
        /* <DEDUP_REMOVED lines=24> */
.L_x_2316:
[----:B------:R-:W-:-:S04]  /*c0d0*/  LEA R0, -R68, RZ, 0x8 ;  /* 0x000000ff44007211 */ /* 0x000fc800078e41ff */
[----:B------:R-:W-:-:S07]  /*c0e0*/  SHF.R.S32.HI R2, RZ, 0x1f, R0 ;  /* 0x0000001fff027819 */ /* 0x000fce0000011400 */
.L_x_2317:
[----:B------:R-:W-:Y:S01]  /*c0f0*/  IADD3 R0, P0, R80, R0, RZ ;  /* 0x0000000050007210 */ /* 0x000fe20007f1e0ff */
[----:B------:R-:W-:-:S03]  /*c100*/  IMAD.SHL.U32 R14, R68, 0x40, RZ ;  /* 0x00000040440e7824 */ /* 0x000fc600078e00ff */
[----:B------:R-:W-:Y:S01]  /*c110*/  LEA R239, P1, R0, R206, 0x1 ;  /* 0x000000ce00ef7211 */ /* 0x000fe200078208ff */
[----:B------:R-:W-:Y:S01]  /*c120*/  IMAD.X R5, R113, 0x1, R2, P0 ;  /* 0x0000000171057824 */ /* 0x000fe200000e0602 */
[----:B------:R-:W-:Y:S02]  /*c130*/  SHF.L.U64.HI R2, R68, 0x6, R69 ;  /* 0x0000000644027819 */ /* 0x000fe40000010245 */
[-C--:B------:R-:W-:Y:S01]  /*c140*/  IADD3 R4, P0, R239, R14.reuse, RZ ;  /* 0x0000000eef047210 */ /* 0x080fe20007f1e0ff */
[----:B------:R-:W-:Y:S01]  /*c150*/  IMAD.MOV.U32 R6, RZ, RZ, R239 ;  /* 0x000000ffff067224 */ /* 0x000fe200078e00ef */
[----:B------:R-:W-:Y:S02]  /*c160*/  LEA.HI.X R238, R0, R207, R5, 0x1, P1 ;  /* 0x000000cf00ee7211 */ /* 0x000fe400008f0c05 */
[----:B------:R-:W-:-:S03]  /*c170*/  IADD3 R12, P1, R4, R14, RZ ;  /* 0x0000000e040c7210 */ /* 0x000fc60007f3e0ff */
[----:B------:R-:W-:Y:S01]  /*c180*/  IMAD.X R5, R238, 0x1, R2, P0 ;  /* 0x00000001ee057824 */ /* 0x000fe200000e0602 */
        /* <DEDUP_REMOVED lines=24> */
.L_x_2315:
[----:B------:R-:W-:Y:S02]  /*c310*/  FMNMX.FTZ R0, R20, R93, !PT ;  /* 0x0000005d14007209 */ /* 0x000fe40007810000 */
[----:B----4-:R-:W-:Y:S02]  /*c320*/  FMNMX.FTZ R4, R3, R122, !PT ;  /* 0x0000007a03047209 */ /* 0x010fe40007810000 */
        /* <DEDUP_REMOVED lines=208> */
[--C-:B--2---:R-:W-:Y:S01]  /*d030*/  FFMA.FTZ R4, R57, UR6, -R2.reuse ;  /* 0x0000000639047c23 */ /* 0x104fe20008010802 */
[----:B-1----:R-:W-:Y:S01]  /*d040*/  FMNMX.FTZ R57, R0, R5, !PT ;  /* 0x0000000500397209 */ /* 0x002fe20007810000 */
[----:B------:R-:W-:Y:S01]  /*d050*/  FFMA.FTZ R0, R28, UR6, -R2 ;  /* 0x000000061c007c23 */ /* 0x000fe20008010802 */
[----:B------:R-:W-:Y:S01]  /*d060*/  F2FP.F16.F32.PACK_AB R6, R204, R203 ;  /* 0x000000cbcc06723e */ /* 0x000fe200000000ff */
[----:B------:R1:W-:Y:S01]  /*d070*/  MUFU.EX2 R231, R4 ;  /* 0x0000000400e77308 */ /* 0x0003e20000000800 */
[----:B------:R-:W-:-:S04]  /*d080*/  FSETP.NEU.FTZ.AND P0, PT, R57, -INF , PT ;  /* 0xff8000003900780b */ /* 0x000fc80003f1d000 */
[----:B------:R-:W-:-:S03]  /*d090*/  FSEL R5, R57, RZ, P0 ;  /* 0x000000ff39057208 */ /* 0x000fc60000000000 */
[----:B------:R2:W-:Y:S02]  /*d0a0*/  MUFU.EX2 R14, R0 ;  /* 0x00000000000e7308 */ /* 0x0005e40000000800 */
[----:B------:R-:W-:-:S04]  /*d0b0*/  FADD.FTZ R3, R3, -R5 ;  /* 0x8000000503037221 */ /* 0x000fc80000010000 */
[----:B------:R-:W-:Y:S01]  /*d0c0*/  FMUL.FTZ R3, R3, UR6 ;  /* 0x0000000603037c20 */ /* 0x000fe20008410000 */
[----:B-1----:R-:W-:-:S03]  /*d0d0*/  FFMA.FTZ R4, R53, UR6, -R2 ;  /* 0x0000000635047c23 */ /* 0x002fc60008010802 */
[----:B------:R1:W3:Y:S01]  /*d0e0*/  MUFU.EX2 R56, R3 ;  /* 0x0000000300387308 */ /* 0x0002e20000000800 */
[----:B--2---:R-:W-:-:S07]  /*d0f0*/  FMUL.FTZ R0, R57, UR6 ;  /* 0x0000000639007c20 */ /* 0x004fce0008410000 */
[----:B------:R2:W-:Y:S01]  /*d100*/  MUFU.EX2 R230, R4 ;  /* 0x0000000400e67308 */ /* 0x0005e20000000800 */
[----:B------:R-:W-:-:S05]  /*d110*/  FSEL R0, R0, RZ, P0 ;  /* 0x000000ff00007208 */ /* 0x000fca0000000000 */
[----:B-1----:R-:W-:Y:S01]  /*d120*/  FFMA.FTZ R3, R114, UR6, -R0 ;  /* 0x0000000672037c23 */ /* 0x002fe20008010800 */
[----:B------:R-:W-:Y:S01]  /*d130*/  MOV R114, R8 ;  /* 0x0000000800727202 */ /* 0x000fe20000000f00 */
[----:B---3--:R-:W-:Y:S01]  /*d140*/  FMUL.FTZ R138, R138, R56 ;  /* 0x000000388a8a7220 */ /* 0x008fe20000410000 */
[----:B------:R-:W-:Y:S01]  /*d150*/  F2FP.F16.F32.PACK_AB R8, R198, R54 ;  /* 0x00000036c608723e */ /* 0x000fe200000000ff */
[-C--:B------:R-:W-:Y:S01]  /*d160*/  FMUL.FTZ R139, R139, R56.reuse ;  /* 0x000000388b8b7220 */ /* 0x080fe20000410000 */
[-C--:B------:R-:W-:Y:S01]  /*d170*/  FMUL.FTZ R146, R146, R56.reuse ;  /* 0x0000003892927220 */ /* 0x080fe20000410000 */
[-C--:B------:R-:W-:Y:S01]  /*d180*/  FMUL.FTZ R147, R147, R56.reuse ;  /* 0x0000003893937220 */ /* 0x080fe20000410000 */
[-C--:B------:R-:W-:Y:S01]  /*d190*/  FMUL.FTZ R142, R142, R56.reuse ;  /* 0x000000388e8e7220 */ /* 0x080fe20000410000 */
[--C-:B--2---:R-:W-:Y:S01]  /*d1a0*/  FFMA.FTZ R4, R51, UR6, -R2.reuse ;  /* 0x0000000633047c23 */ /* 0x104fe20008010802 */
[-C--:B------:R-:W-:Y:S01]  /*d1b0*/  FMUL.FTZ R143, R143, R56.reuse ;  /* 0x000000388f8f7220 */ /* 0x080fe20000410000 */
[-C--:B------:R-:W-:Y:S01]  /*d1c0*/  FMUL.FTZ R150, R150, R56.reuse ;  /* 0x0000003896967220 */ /* 0x080fe20000410000 */
[----:B------:R-:W-:Y:S01]  /*d1d0*/  FMUL.FTZ R151, R151, R56 ;  /* 0x0000003897977220 */ /* 0x000fe20000410000 */
        /* <DEDUP_REMOVED lines=71> */
[----:B------:R3:W-:Y:S02]  /*d650*/  MUFU.EX2 R78, R4 ;  /* 0x00000004004e7308 */ /* 0x0007e40000000800 */
[----:B---3--:R-:W-:Y:S01]  /*d660*/  FFMA.FTZ R4, R119, UR6, -R0 ;  /* 0x0000000677047c23 */ /* 0x008fe20008010800 */
[----:B------:R-:W-:-:S02]  /*d670*/  MOV R119, R11 ;  /* 0x0000000b00777202 */ /* 0x000fc40000000f00 */
[----:B--2---:R-:W-:-:S03]  /*d680*/  F2FP.F16.F32.PACK_AB R11, R75, R71 ;  /* 0x000000474b0b723e */ /* 0x004fc600000000ff */
[----:B------:R2:W3:Y:S02]  /*d690*/  MUFU.EX2 R82, R4 ;  /* 0x0000000400527308 */ /* 0x0004e40000000800 */
[----:B--2---:R-:W-:Y:S01]  /*d6a0*/  FFMA.FTZ R4, R118, UR6, -R0 ;  /* 0x0000000676047c23 */ /* 0x004fe20008010800 */
[----:B------:R-:W-:Y:S02]  /*d6b0*/  MOV R118, R10 ;  /* 0x0000000a00767202 */ /* 0x000fe40000000f00 */
[----:B------:R-:W-:-:S03]  /*d6c0*/  F2FP.F16.F32.PACK_AB R10, R200, R199 ;  /* 0x000000c7c80a723e */ /* 0x000fc600000000ff */
[----:B------:R2:W-:Y:S01]  /*d6d0*/  MUFU.EX2 R87, R4 ;  /* 0x0000000400577308 */ /* 0x0005e20000000800 */
[----:B---3--:R-:W-:Y:S01]  /*d6e0*/  F2FP.F16.F32.PACK_AB R5, R82, R78 ;  /* 0x0000004e5205723e */ /* 0x008fe200000000ff */
        /* <DEDUP_REMOVED lines=18> */
[----:B------:R-:W-:Y:S01]  /*d810*/  MOV R139, R69 ;  /* 0x00000045008b7202 */ /* 0x000fe20000000f00 */
[----:B--2---:R-:W-:-:S02]  /*d820*/  FFMA.FTZ R4, R112, UR6, -R0 ;  /* 0x0000000670047c23 */ /* 0x004fc40008010800 */
[C---:B------:R-:W-:Y:S01]  /*d830*/  HMMA.16816.F32 R140, R8.reuse, R16, R140 ;  /* 0x00000010088c723c */ /* 0x040fe2000000188c */
[----:B------:R1:W-:Y:S01]  /*d840*/  MUFU.EX2 R112, R3 ;  /* 0x0000000300707308 */ /* 0x0003e20000000800 */
[----:B------:R-:W-:Y:S01]  /*d850*/  LDSM.16.MT88.4 R36, [R135+0x5c00] ;  /* 0x005c00008724783b */ /* 0x000fe20000004200 */
[----:B------:R-:W-:Y:S02]  /*d860*/  MOV R138, R68 ;  /* 0x00000044008a7202 */ /* 0x000fe40000000f00 */
[----:B------:R-:W-:Y:S01]  /*d870*/  MOV R137, R65 ;  /* 0x0000004100897202 */ /* 0x000fe20000000f00 */
[----:B------:R-:W-:Y:S01]  /*d880*/  HMMA.16816.F32 R12, R8, R18, R148 ;  /* 0x00000012080c723c */ /* 0x000fe20000001894 */
[----:B------:R-:W-:Y:S02]  /*d890*/  LDSM.16.MT88.4 R16, [R164+0x5800] ;  /* 0x00580000a410783b */ /* 0x000fe40000004200 */
[----:B------:R2:W5:Y:S04]  /*d8a0*/  MUFU.EX2 R116, R4 ;  /* 0x0000000400747308 */ /* 0x0005680000000800 */
[----:B------:R-:W-:-:S02]  /*d8b0*/  F2FP.F16.F32.PACK_AB R8, R207, R206 ;  /* 0x000000cecf08723e */ /* 0x000fc400000000ff */
[----:B---3--:R-:W-:Y:S02]  /*d8c0*/  F2FP.F16.F32.PACK_AB R9, R113, R93 ;  /* 0x0000005d7109723e */ /* 0x008fe400000000ff */
[----:B------:R-:W-:Y:S01]  /*d8d0*/  F2FP.F16.F32.PACK_AB R10, R210, R209 ;  /* 0x000000d1d20a723e */ /* 0x000fe200000000ff */
[--C-:B-1----:R-:W-:Y:S01]  /*d8e0*/  FFMA.FTZ R3, R111, UR6, -R0.reuse ;  /* 0x000000066f037c23 */ /* 0x102fe20008010800 */
[----:B----4-:R-:W-:Y:S02]  /*d8f0*/  F2FP.F16.F32.PACK_AB R11, R115, R109 ;  /* 0x0000006d730b723e */ /* 0x010fe400000000ff */
[----:B------:R-:W-:Y:S01]  /*d900*/  MOV R151, R92 ;  /* 0x0000005c00977202 */ /* 0x000fe20000000f00 */
[----:B------:R1:W3:Y:S01]  /*d910*/  MUFU.EX2 R111, R3 ;  /* 0x00000003006f7308 */ /* 0x0002e20000000800 */
[----:B------:R-:W-:Y:S01]  /*d920*/  MOV R150, R80 ;  /* 0x0000005000967202 */ /* 0x000fe20000000f00 */
[----:B--2---:R-:W-:-:S06]  /*d930*/  FFMA.FTZ R4, R110, UR6, -R0 ;  /* 0x000000066e047c23 */ /* 0x004fcc0008010800 */
[----:B------:R2:W-:Y:S01]  /*d940*/  MUFU.EX2 R110, R4 ;  /* 0x00000004006e7308 */ /* 0x0005e20000000800 */
[--C-:B-1----:R-:W-:Y:S01]  /*d950*/  FFMA.FTZ R3, R120, UR6, -R0.reuse ;  /* 0x0000000678037c23 */ /* 0x102fe20008010800 */
[----:B------:R-:W-:Y:S02]  /*d960*/  MOV R120, R40 ;  /* 0x0000002800787202 */ /* 0x000fe40000000f00 */
[----:B------:R-:W1:Y:S04]  /*d970*/  LDSM.16.MT88.4 R40, [R135+0x5800] ;  /* 0x005800008728783b */ /* 0x000e680000004200 */
[----:B------:R4:W3:Y:S01]  /*d980*/  MUFU.EX2 R108, R3 ;  /* 0x00000003006c7308 */ /* 0x0008e20000000800 */
[----:B--2---:R-:W-:Y:S01]  /*d990*/  F2FP.F16.F32.PACK_AB R4, R202, R201 ;  /* 0x000000c9ca04723e */ /* 0x004fe200000000ff */
[----:B----4-:R-:W-:Y:S01]  /*d9a0*/  FFMA.FTZ R3, R126, UR6, -R0 ;  /* 0x000000067e037c23 */ /* 0x010fe20008010800 */
[----:B------:R-:W-:-:S02]  /*d9b0*/  MOV R126, R7 ;  /* 0x00000007007e7202 */ /* 0x000fc40000000f00 */
[----:B------:R-:W-:-:S03]  /*d9c0*/  F2FP.F16.F32.PACK_AB R7, R89, R87 ;  /* 0x000000575907723e */ /* 0x000fc600000000ff */
[----:B------:R2:W-:Y:S04]  /*d9d0*/  MUFU.EX2 R94, R3 ;  /* 0x00000003005e7308 */ /* 0x0005e80000000800 */
[C---:B------:R-:W-:Y:S06]  /*d9e0*/  HMMA.16816.F32 R20, R4.reuse, R28, R20 ;  /* 0x0000001c0414723c */ /* 0x040fec0000001814 */
[----:B------:R-:W-:Y:S01]  /*d9f0*/  HMMA.16816.F32 R24, R4, R30, R24 ;  /* 0x0000001e0418723c */ /* 0x000fe20000001818 */
[----:B--2---:R-:W-:-:S05]  /*da00*/  FFMA.FTZ R3, R130, UR6, -R0 ;  /* 0x0000000682037c23 */ /* 0x004fca0008010800 */
[C---:B------:R-:W-:Y:S01]  /*da10*/  HMMA.16816.F32 R28, R4.reuse, R32, R140 ;  /* 0x00000020041c723c */ /* 0x040fe2000000188c */
[----:B------:R2:W4:Y:S05]  /*da20*/  MUFU.EX2 R92, R3 ;  /* 0x00000003005c7308 */ /* 0x00052a0000000800 */
[----:B------:R-:W-:Y:S01]  /*da30*/  HMMA.16816.F32 R12, R4, R34, R12 ;  /* 0x00000022040c723c */ /* 0x000fe2000000180c */
[----:B------:R-:W4:Y:S05]  /*da40*/  LDSM.16.MT88.4 R32, [R164+0x5c00] ;  /* 0x005c0000a420783b */ /* 0x000f2a0000004200 */
[----:B-1----:R-:W-:Y:S01]  /*da50*/  HMMA.16816.F32 R20, R8, R40, R20 ;  /* 0x000000280814723c */ /* 0x002fe20000001814 */
[----:B------:R-:W-:-:S02]  /*da60*/  F2FP.F16.F32.PACK_AB R4, R213, R211 ;  /* 0x000000d3d504723e */ /* 0x000fc400000000ff */
[----:B-----5:R-:W-:Y:S02]  /*da70*/  F2FP.F16.F32.PACK_AB R5, R116, R117 ;  /* 0x000000757405723e */ /* 0x020fe400000000ff */
[----:B------:R-:W-:Y:S01]  /*da80*/  F2FP.F16.F32.PACK_AB R6, R214, R212 ;  /* 0x000000d4d606723e */ /* 0x000fe200000000ff */
[C---:B------:R-:W-:Y:S01]  /*da90*/  HMMA.16816.F32 R24, R8.reuse, R42, R24 ;  /* 0x0000002a0818723c */ /* 0x040fe20000001818 */
[----:B---3--:R-:W-:Y:S01]  /*daa0*/  F2FP.F16.F32.PACK_AB R7, R111, R112 ;  /* 0x000000706f07723e */ /* 0x008fe200000000ff */
[----:B--2---:R-:W-:Y:S01]  /*dab0*/  FFMA.FTZ R3, R128, UR6, -R0 ;  /* 0x0000000680037c23 */ /* 0x004fe20008010800 */
[----:B------:R-:W-:Y:S03]  /*dac0*/  LDSM.16.MT88.4 R40, [R135+0x6400] ;  /* 0x006400008728783b */ /* 0x000fe60000004200 */
[C---:B------:R-:W-:Y:S01]  /*dad0*/  HMMA.16816.F32 R28, R8.reuse, R16, R28 ;  /* 0x00000010081c723c */ /* 0x040fe2000000181c */
[----:B------:R1:W-:Y:S05]  /*dae0*/  MUFU.EX2 R91, R3 ;  /* 0x00000003005b7308 */ /* 0x0003ea0000000800 */
[----:B------:R-:W-:Y:S01]  /*daf0*/  HMMA.16816.F32 R12, R8, R18, R12 ;  /* 0x00000012080c723c */ /* 0x000fe2000000180c */
[----:B------:R-:W2:Y:S05]  /*db00*/  LDSM.16.MT88.4 R16, [R164+0x6000] ;  /* 0x00600000a410783b */ /* 0x000eaa0000004200 */
[----:B------:R-:W-:Y:S01]  /*db10*/  HMMA.16816.F32 R20, R4, R36, R20 ;  /* 0x000000240414723c */ /* 0x000fe20000001814 */
[----:B------:R-:W-:-:S02]  /*db20*/  F2FP.F16.F32.PACK_AB R8, R215, R218 ;  /* 0x000000dad708723e */ /* 0x000fc400000000ff */
[----:B------:R-:W-:Y:S02]  /*db30*/  F2FP.F16.F32.PACK_AB R9, R108, R110 ;  /* 0x0000006e6c09723e */ /* 0x000fe400000000ff */
[----:B------:R-:W-:Y:S01]  /*db40*/  F2FP.F16.F32.PACK_AB R10, R220, R219 ;  /* 0x000000dbdc0a723e */ /* 0x000fe200000000ff */
[C---:B------:R-:W-:Y:S01]  /*db50*/  HMMA.16816.F32 R24, R4.reuse, R38, R24 ;  /* 0x000000260418723c */ /* 0x040fe20000001818 */
[----:B-1----:R-:W-:Y:S01]  /*db60*/  FFMA.FTZ R3, R131, UR6, -R0 ;  /* 0x0000000683037c23 */ /* 0x002fe20008010800 */
[----:B------:R-:W1:Y:S01]  /*db70*/  LDSM.16.MT88.4 R36, [R164+0x6400] ;  /* 0x00640000a424783b */ /* 0x000e620000004200 */
[----:B----4-:R-:W-:Y:S02]  /*db80*/  F2FP.F16.F32.PACK_AB R11, R92, R94 ;  /* 0x0000005e5c0b723e */ /* 0x010fe400000000ff */
[----:B------:R3:W4:Y:S01]  /*db90*/  MUFU.EX2 R90, R3 ;  /* 0x00000003005a7308 */ /* 0x0007220000000800 */
[C---:B------:R-:W-:Y:S06]  /*dba0*/  HMMA.16816.F32 R28, R4.reuse, R32, R28 ;  /* 0x00000020041c723c */ /* 0x040fec000000181c */
[----:B------:R-:W-:Y:S01]  /*dbb0*/  HMMA.16816.F32 R12, R4, R34, R12 ;  /* 0x00000022040c723c */ /* 0x000fe2000000180c */
[----:B------:R-:W-:Y:S05]  /*dbc0*/  LDSM.16.MT88.4 R32, [R164+0x6800] ;  /* 0x00680000a420783b */ /* 0x000fea0000004200 */
[----:B------:R-:W-:Y:S01]  /*dbd0*/  HMMA.16816.F32 R20, R8, R44, R20 ;  /* 0x0000002c0814723c */ /* 0x000fe20000001814 */
[----:B------:R-:W-:-:S02]  /*dbe0*/  F2FP.F16.F32.PACK_AB R4, R221, R222 ;  /* 0x000000dedd04723e */ /* 0x000fc400000000ff */
[----:B------:R-:W-:Y:S01]  /*dbf0*/  F2FP.F16.F32.PACK_AB R6, R225, R223 ;  /* 0x000000dfe106723e */ /* 0x000fe200000000ff */
[--C-:B---3--:R-:W-:Y:S01]  /*dc00*/  FFMA.FTZ R3, R152, UR6, -R0.reuse ;  /* 0x0000000698037c23 */ /* 0x108fe20008010800 */
[----:B----4-:R-:W-:Y:S01]  /*dc10*/  F2FP.F16.F32.PACK_AB R5, R90, R91 ;  /* 0x0000005b5a05723e */ /* 0x010fe200000000ff */
[C---:B------:R-:W-:Y:S01]  /*dc20*/  HMMA.16816.F32 R24, R8.reuse, R46, R24 ;  /* 0x0000002e0818723c */ /* 0x040fe20000001818 */
[----:B------:R-:W3:Y:S01]  /*dc30*/  LDSM.16.MT88.4 R44, [R135+0x6800] ;  /* 0x00680000872c783b */ /* 0x000ee20000004200 */
[----:B------:R4:W-:Y:S04]  /*dc40*/  MUFU.EX2 R88, R3 ;  /* 0x0000000300587308 */ /* 0x0009e80000000800 */
[C---:B--2---:R-:W-:Y:S06]  /*dc50*/  HMMA.16816.F32 R28, R8.reuse, R16, R28 ;  /* 0x00000010081c723c */ /* 0x044fec000000181c */
[----:B------:R-:W-:Y:S01]  /*dc60*/  HMMA.16816.F32 R12, R8, R18, R12 ;  /* 0x00000012080c723c */ /* 0x000fe2000000180c */
[----:B----4-:R-:W-:-:S06]  /*dc70*/  FFMA.FTZ R3, R155, UR6, -R0 ;  /* 0x000000069b037c23 */ /* 0x010fcc0008010800 */
[----:B------:R-:W-:Y:S02]  /*dc80*/  F2FP.F16.F32.PACK_AB R8, R226, R224 ;  /* 0x000000e0e208723e */ /* 0x000fe400000000ff */
[----:B------:R-:W-:Y:S01]  /*dc90*/  F2FP.F16.F32.PACK_AB R10, R229, R227 ;  /* 0x000000e3e50a723e */ /* 0x000fe200000000ff */
[----:B------:R2:W4:Y:S02]  /*dca0*/  MUFU.EX2 R86, R3 ;  /* 0x0000000300567308 */ /* 0x0005240000000800 */
[----:B--2---:R-:W-:Y:S01]  /*dcb0*/  FFMA.FTZ R3, R154, UR6, -R0 ;  /* 0x000000069a037c23 */ /* 0x004fe20008010800 */
[----:B----4-:R-:W-:-:S05]  /*dcc0*/  F2FP.F16.F32.PACK_AB R7, R86, R88 ;  /* 0x000000585607723e */ /* 0x010fca00000000ff */
[----:B------:R2:W-:Y:S02]  /*dcd0*/  MUFU.EX2 R85, R3 ;  /* 0x0000000300557308 */ /* 0x0005e40000000800 */
[C---:B------:R-:W-:Y:S06]  /*dce0*/  HMMA.16816.F32 R20, R4.reuse, R40, R20 ;  /* 0x000000280414723c */ /* 0x040fec0000001814 */
[C---:B------:R-:W-:Y:S01]  /*dcf0*/  HMMA.16816.F32 R24, R4.reuse, R42, R24 ;  /* 0x0000002a0418723c */ /* 0x040fe20000001818 */
[----:B------:R-:W4:Y:S05]  /*dd00*/  LDSM.16.MT88.4 R40, [R135+0x6c00] ;  /* 0x006c00008728783b */ /* 0x000f2a0000004200 */
[----:B-1----:R-:W-:Y:S01]  /*dd10*/  HMMA.16816.F32 R28, R4, R36, R28 ;  /* 0x00000024041c723c */ /* 0x002fe2000000181c */
[----:B--2---:R-:W-:-:S04]  /*dd20*/  FFMA.FTZ R3, R158, UR6, -R0 ;  /* 0x000000069e037c23 */ /* 0x004fc80008010800 */
[----:B------:R1:W2:Y:S01]  /*dd30*/  MUFU.EX2 R81, R3 ;  /* 0x0000000300517308 */ /* 0x0002a20000000800 */
[----:B------:R-:W-:Y:S01]  /*dd40*/  HMMA.16816.F32 R16, R4, R38, R12 ;  /* 0x000000260410723c */ /* 0x000fe2000000180c */
[----:B------:R-:W5:Y:S06]  /*dd50*/  LDSM.16.MT88.4 R36, [R164+0x6c00] ;  /* 0x006c0000a424783b */ /* 0x000f6c0000004200 */
        /* <DEDUP_REMOVED lines=16> */
[----:B------:R-:W-:Y:S07]  /*de60*/  HMMA.16816.F32 R24, R8, R34, R16 ;  /* 0x000000220818723c */ /* 0x000fee0000001810 */
[----:B------:R-:W-:Y:S01]  /*de70*/  FFMA.FTZ R9, R243, R56, R58 ;  /* 0x00000038f3097223 */ /* 0x000fe2000001003a */
[----:B------:R-:W-:-:S04]  /*de80*/  FFMA.FTZ R8, R190, UR6, -R0 ;  /* 0x00000006be087c23 */ /* 0x000fc80008010800 */
[----:B------:R4:W-:Y:S01]  /*de90*/  MUFU.EX2 R63, R8 ;  /* 0x00000008003f7308 */ /* 0x0009e20000000800 */
[----:B-1----:R-:W-:Y:S01]  /*dea0*/  FFMA.FTZ R3, R184, UR6, -R0 ;  /* 0x00000006b8037c23 */ /* 0x002fe20008010800 */
[----:B---3--:R-:W-:-:S06]  /*deb0*/  F2FP.F16.F32.PACK_AB R5, R76, R77 ;  /* 0x0000004d4c05723e */ /* 0x008fcc00000000ff */
[----:B------:R1:W-:Y:S01]  /*dec0*/  MUFU.EX2 R74, R3 ;  /* 0x00000003004a7308 */ /* 0x0003e20000000800 */
[----:B----4-:R-:W-:Y:S01]  /*ded0*/  F2FP.F16.F32.PACK_AB R8, R249, R244 ;  /* 0x000000f4f908723e */ /* 0x010fe200000000ff */
[----:B-1----:R-:W-:-:S06]  /*dee0*/  FFMA.FTZ R3, R187, UR6, -R0 ;  /* 0x00000006bb037c23 */ /* 0x002fcc0008010800 */
[----:B------:R1:W3:Y:S02]  /*def0*/  MUFU.EX2 R73, R3 ;  /* 0x0000000300497308 */ /* 0x0002e40000000800 */
[----:B-1----:R-:W-:Y:S01]  /*df00*/  FFMA.FTZ R3, R189, UR6, -R0 ;  /* 0x00000006bd037c23 */ /* 0x002fe20008010800 */
[----:B---3--:R-:W-:-:S05]  /*df10*/  F2FP.F16.F32.PACK_AB R7, R73, R74 ;  /* 0x0000004a4907723e */ /* 0x008fca00000000ff */
        /* <DEDUP_REMOVED lines=22> */
[----:B-1----:R-:W-:Y:S01]  /*e080*/  FFMA.FTZ R3, R195, UR6, -R0 ;  /* 0x00000006c3037c23 */ /* 0x002fe20008010800 */
[----:B---3--:R-:W-:-:S05]  /*e090*/  F2FP.F16.F32.PACK_AB R15, R68, R69 ;  /* 0x00000045440f723e */ /* 0x008fca00000000ff */
[----:B------:R1:W-:Y:S02]  /*e0a0*/  MUFU.EX2 R67, R3 ;  /* 0x0000000300437308 */ /* 0x0003e40000000800 */
[C---:B------:R-:W-:Y:S06]  /*e0b0*/  HMMA.16816.F32 R24, R12.reuse, R48, R16 ;  /* 0x000000300c18723c */ /* 0x040fec0000001810 */
[C---:B------:R-:W-:Y:S01]  /*e0c0*/  HMMA.16816.F32 R20, R12.reuse, R50, R20 ;  /* 0x000000320c14723c */ /* 0x040fe20000001814 */
[----:B------:R-:W-:Y:S05]  /*e0d0*/  LDSM.16.MT88.4 R48, [R135+0x7800] ;  /* 0x007800008730783b */ /* 0x000fea0000004200 */
        /* <DEDUP_REMOVED lines=187> */
[----:B-----5:R-:W-:Y:S01]  /*ec90*/  FADD.FTZ R2, R55, R3 ;  /* 0x0000000337027221 */ /* 0x020fe20000010000 */
[----:B------:R-:W-:Y:S01]  /*eca0*/  FADD.FTZ R3, R139, R8 ;  /* 0x000000088b037221 */ /* 0x000fe20000010000 */
[----:B------:R-:W-:Y:S02]  /*ecb0*/  FFMA.FTZ R8, R192, UR6, -R0 ;  /* 0x00000006c0087c23 */ /* 0x000fe40008010800 */
[----:B------:R-:W-:Y:S01]  /*ecc0*/  FADD.FTZ R2, R54, R2 ;  /* 0x0000000236027221 */ /* 0x000fe20000010000 */
[----:B------:R-:W-:Y:S01]  /*ecd0*/  FADD.FTZ R3, R150, R3 ;  /* 0x0000000396037221 */ /* 0x000fe20000010000 */
[----:B---3--:R-:W-:-:S02]  /*ece0*/  F2FP.F16.F32.PACK_AB R150, R242, R46 ;  /* 0x0000002ef296723e */ /* 0x008fc400000000ff */
        /* <DEDUP_REMOVED lines=16> */
[----:B------:R-:W-:Y:S01]  /*edf0*/  HMMA.16816.F32 R140, R4, R32, R140 ;  /* 0x00000020048c723c */ /* 0x000fe2000000188c */
        /* <DEDUP_REMOVED lines=42> */
.L_x_2312:
        /* <DEDUP_REMOVED lines=14> */
.L_x_2322:
[----:B------:R-:W-:Y:S04]  /*f180*/  DEPBAR.LE SB0, 0x0 ;  /* 0x000080000000791a */ /* 0x000fe80000000000 */
[----:B------:R-:W-:Y:S01]  /*f190*/  BAR.SYNC.DEFER_BLOCKING 0x0 ;  /* 0x0000000000007b1d */ /* 0x000fe20000010000 */
[----:B------:R-:W-:Y:S02]  /*f1a0*/  IADD3 R237, R237, -0x1, RZ ;  /* 0xffffffffeded7810 */ /* 0x000fe40007ffe0ff */
[----:B------:R-:W-:Y:S02]  /*f1b0*/  MOV R2, R244 ;  /* 0x000000f400027202 */ /* 0x000fe40000000f00 */
[----:B------:R-:W-:Y:S01]  /*f1c0*/  MOV R0, R248 ;  /* 0x000000f800007202 */ /* 0x000fe20000000f00 */
[----:B------:R-:W-:Y:S06]  /*f1d0*/  @!P6 BRA `(.L_x_2319) ;  /* 0x0000000000f4e947 */ /* 0x000fec0003800000 */
        /* <DEDUP_REMOVED lines=61> */
.L_x_2319:
        /* <DEDUP_REMOVED lines=33> */
[----:B-1----:R-:W1:Y:S08]  /*f7c0*/  LDSM.16.M88.4 R8, [R134+0x1000] ;  /* 0x001000008608783b */ /* 0x002e700000000200 */
        /* <DEDUP_REMOVED lines=359> */
[----:B------:R-:W-:Y:S06]  /*10e40*/  @!P6 BRA `(.L_x_2321) ;  /* 0x0000000000f4e947 */ /* 0x000fec0003800000 */
        /* <DEDUP_REMOVED lines=61> */
.L_x_2321:
        /* <DEDUP_REMOVED lines=30> */
.L_x_2320:
        /* <DEDUP_REMOVED lines=173> */
[--C-:B---3--:R-:W-:Y:S01]  /*11ed0*/  FFMA.FTZ R7, R24, UR4, -R23.reuse ;  /* 0x0000000418077c23 */ /* 0x108fe20008010817 */
[----:B----4-:R-:W-:Y:S08]  /*11ee0*/  F2FP.F16.F32.PACK_AB R24, R51, R50 ;  /* 0x000000323318723e */ /* 0x010ff000000000ff */
        /* <DEDUP_REMOVED lines=12> */
[----:B------:R-:W-:Y:S08]  /*11fb0*/  F2FP.F16.F32.PACK_AB R32, R112, R110 ;  /* 0x0000006e7020723e */ /* 0x000ff000000000ff */
[----:B------:R3:W-:Y:S01]  /*11fc0*/  MUFU.EX2 R129, R7 ;  /* 0x0000000700817308 */ /* 0x0007e20000000800 */
[--C-:B-1----:R-:W-:Y:S09]  /*11fd0*/  FFMA.FTZ R5, R37, UR4, -R23.reuse ;  /* 0x0000000425057c23 */ /* 0x102ff20008010817 */
[----:B------:R-:W1:Y:S01]  /*11fe0*/  MUFU.EX2 R2, R2 ;  /* 0x0000000200027308 */ /* 0x000e620000000800 */
[--C-:B--2---:R-:W-:Y:S09]  /*11ff0*/  FFMA.FTZ R4, R190, UR4, -R48.reuse ;  /* 0x00000004be047c23 */ /* 0x104ff20008010830 */
[----:B------:R2:W4:Y:S01]  /*12000*/  MUFU.EX2 R109, R4 ;  /* 0x00000004006d7308 */ /* 0x0005220000000800 */
[--C-:B---3--:R-:W-:Y:S09]  /*12010*/  FFMA.FTZ R7, R40, UR4, -R23.reuse ;  /* 0x0000000428077c23 */ /* 0x108ff20008010817 */
[----:B------:R3:W-:Y:S01]  /*12020*/  MUFU.EX2 R162, R7 ;  /* 0x0000000700a27308 */ /* 0x0007e20000000800 */
[C---:B-1----:R-:W-:Y:S01]  /*12030*/  FMUL.FTZ R9, R2.reuse, R145 ;  /* 0x0000009102097220 */ /* 0x042fe20000410000 */
[C---:B------:R-:W-:Y:S01]  /*12040*/  FMUL.FTZ R12, R2.reuse, R140 ;  /* 0x0000008c020c7220 */ /* 0x040fe20000410000 */
[----:B------:R-:W-:Y:S01]  /*12050*/  FMUL.FTZ R13, R2, R141 ;  /* 0x0000008d020d7220 */ /* 0x000fe20000410000 */
[--C-:B--2---:R-:W-:Y:S06]  /*12060*/  FFMA.FTZ R4, R187, UR4, -R48.reuse ;  /* 0x00000004bb047c23 */ /* 0x104fec0008010830 */
[----:B------:R1:W-:Y:S01]  /*12070*/  MUFU.EX2 R187, R6 ;  /* 0x0000000600bb7308 */ /* 0x0003e20000000800 */
[--C-:B---3--:R-:W-:Y:S09]  /*12080*/  FFMA.FTZ R7, R17, UR4, -R23.reuse ;  /* 0x0000000411077c23 */ /* 0x108ff20008010817 */
        /* <DEDUP_REMOVED lines=8> */
[--C-:B-1----:R-:W-:Y:S01]  /*12110*/  FFMA.FTZ R6, R60, UR4, -R23.reuse ;  /* 0x000000043c067c23 */ /* 0x102fe20008010817 */
[--C-:B--2---:R-:W-:Y:S08]  /*12120*/  FFMA.FTZ R4, R161, UR4, -R23.reuse ;  /* 0x00000004a1047c23 */ /* 0x104ff00008010817 */
[----:B------:R1:W2:Y:S01]  /*12130*/  MUFU.EX2 R119, R4 ;  /* 0x0000000400777308 */ /* 0x0002a20000000800 */
[--C-:B---3--:R-:W-:Y:S01]  /*12140*/  FFMA.FTZ R7, R64, UR4, -R23.reuse ;  /* 0x0000000440077c23 */ /* 0x108fe20008010817 */
[--C-:B-1----:R-:W-:Y:S08]  /*12150*/  FFMA.FTZ R4, R160, UR4, -R48.reuse ;  /* 0x00000004a0047c23 */ /* 0x102ff00008010830 */
[----:B------:R1:W-:Y:S02]  /*12160*/  MUFU.EX2 R115, R4 ;  /* 0x0000000400737308 */ /* 0x0003e40000000800 */
[--C-:B-1----:R-:W-:Y:S08]  /*12170*/  FFMA.FTZ R4, R155, UR4, -R48.reuse ;  /* 0x000000049b047c23 */ /* 0x102ff00008010830 */
[----:B------:R1:W-:Y:S10]  /*12180*/  MUFU.EX2 R155, R5 ;  /* 0x00000005009b7308 */ /* 0x0003f40000000800 */
[----:B------:R3:W2:Y:S01]  /*12190*/  MUFU.EX2 R117, R4 ;  /* 0x0000000400757308 */ /* 0x0006a20000000800 */
[--C-:B-1----:R-:W-:Y:S09]  /*121a0*/  FFMA.FTZ R5, R45, UR4, -R23.reuse ;  /* 0x000000042d057c23 */ /* 0x102ff20008010817 */
[----:B------:R1:W-:Y:S01]  /*121b0*/  MUFU.EX2 R188, R5 ;  /* 0x0000000500bc7308 */ /* 0x0003e20000000800 */
[--C-:B---3--:R-:W-:Y:S09]  /*121c0*/  FFMA.FTZ R4, R19, UR4, -R48.reuse ;  /* 0x0000000413047c23 */ /* 0x108ff20008010830 */
[----:B------:R3:W-:Y:S01]  /*121d0*/  MUFU.EX2 R116, R4 ;  /* 0x0000000400747308 */ /* 0x0007e20000000800 */
[--C-:B-1----:R-:W-:Y:S09]  /*121e0*/  FFMA.FTZ R5, R53, UR4, -R23.reuse ;  /* 0x0000000435057c23 */ /* 0x102ff20008010817 */
[----:B------:R1:W-:Y:S01]  /*121f0*/  MUFU.EX2 R53, R5 ;  /* 0x0000000500357308 */ /* 0x0003e20000000800 */
[--C-:B---3--:R-:W-:Y:S09]  /*12200*/  FFMA.FTZ R4, R18, UR4, -R48.reuse ;  /* 0x0000000412047c23 */ /* 0x108ff20008010830 */
[----:B------:R3:W2:Y:S01]  /*12210*/  MUFU.EX2 R122, R4 ;  /* 0x00000004007a7308 */ /* 0x0006a20000000800 */
[--C-:B-1----:R-:W-:Y:S09]  /*12220*/  FFMA.FTZ R5, R61, UR4, -R23.reuse ;  /* 0x000000043d057c23 */ /* 0x102ff20008010817 */
[----:B------:R1:W-:Y:S01]  /*12230*/  MUFU.EX2 R61, R7 ;  /* 0x00000007003d7308 */ /* 0x0003e20000000800 */
[----:B---3--:R-:W-:Y:S01]  /*12240*/  FFMA.FTZ R4, R25, UR4, -R23 ;  /* 0x0000000419047c23 */ /* 0x008fe20008010817 */
[----:B------:R-:W-:Y:S08]  /*12250*/  F2FP.F16.F32.PACK_AB R25, R104, R49 ;  /* 0x000000316819723e */ /* 0x000ff000000000ff */
[----:B------:R3:W-:Y:S01]  /*12260*/  MUFU.EX2 R60, R5 ;  /* 0x00000005003c7308 */ /* 0x0007e20000000800 */
[----:B------:R-:W-:Y:S09]  /*12270*/  FFMA.FTZ R49, R0, R243, R49 ;  /* 0x000000f300317223 */ /* 0x000ff20000010031 */
[----:B------:R4:W2:Y:S01]  /*12280*/  MUFU.EX2 R127, R4 ;  /* 0x00000004007f7308 */ /* 0x0008a20000000800 */
[--C-:B-1----:R-:W-:Y:S09]  /*12290*/  FFMA.FTZ R7, R72, UR4, -R23.reuse ;  /* 0x0000000448077c23 */ /* 0x102ff20008010817 */
[----:B------:R1:W-:Y:S01]  /*122a0*/  MUFU.EX2 R225, R7 ;  /* 0x0000000700e17308 */ /* 0x0003e20000000800 */
[--C-:B---3--:R-:W-:Y:S09]  /*122b0*/  FFMA.FTZ R5, R69, UR4, -R23.reuse ;  /* 0x0000000445057c23 */ /* 0x108ff20008010817 */
[----:B------:R3:W-:Y:S01]  /*122c0*/  MUFU.EX2 R222, R5 ;  /* 0x0000000500de7308 */ /* 0x0007e20000000800 */
[--C-:B----4-:R-:W-:Y:S01]  /*122d0*/  FFMA.FTZ R4, R26, UR4, -R48.reuse ;  /* 0x000000041a047c23 */ /* 0x110fe20008010830 */
[----:B------:R-:W-:Y:S08]  /*122e0*/  F2FP.F16.F32.PACK_AB R26, R111, R107 ;  /* 0x0000006b6f1a723e */ /* 0x000ff000000000ff */
[----:B------:R4:W-:Y:S01]  /*122f0*/  MUFU.EX2 R121, R4 ;  /* 0x0000000400797308 */ /* 0x0009e20000000800 */
[--C-:B-1----:R-:W-:Y:S09]  /*12300*/  FFMA.FTZ R7, R81, UR4, -R23.reuse ;  /* 0x0000000451077c23 */ /* 0x102ff20008010817 */
[----:B------:R1:W-:Y:S01]  /*12310*/  MUFU.EX2 R235, R7 ;  /* 0x0000000700eb7308 */ /* 0x0003e20000000800 */
[--C-:B---3--:R-:W-:Y:S09]  /*12320*/  FFMA.FTZ R5, R77, UR4, -R23.reuse ;  /* 0x000000044d057c23 */ /* 0x108ff20008010817 */
[----:B------:R3:W-:Y:S01]  /*12330*/  MUFU.EX2 R230, R5 ;  /* 0x0000000500e67308 */ /* 0x0007e20000000800 */
[--C-:B----4-:R-:W-:Y:S01]  /*12340*/  FFMA.FTZ R4, R27, UR4, -R48.reuse ;  /* 0x000000041b047c23 */ /* 0x110fe20008010830 */
[----:B------:R-:W-:Y:S08]  /*12350*/  F2FP.F16.F32.PACK_AB R27, R109, R106 ;  /* 0x0000006a6d1b723e */ /* 0x000ff000000000ff */
[----:B------:R4:W2:Y:S01]  /*12360*/  MUFU.EX2 R125, R4 ;  /* 0x00000004007d7308 */ /* 0x0008a20000000800 */
[----:B-1----:R-:W-:Y:S09]  /*12370*/  FMUL.FTZ R7, R0, R139 ;  /* 0x0000008b00077220 */ /* 0x002ff20000410000 */
[----:B------:R1:W-:Y:S01]  /*12380*/  MUFU.EX2 R139, R10 ;  /* 0x0000000a008b7308 */ /* 0x0003e20000000800 */
[----:B---3--:R-:W-:Y:S09]  /*12390*/  FMUL.FTZ R5, R2, R137 ;  /* 0x0000008902057220 */ /* 0x008ff20000410000 */
[----:B------:R3:W-:Y:S01]  /*123a0*/  MUFU.EX2 R137, R8 ;  /* 0x0000000800897308 */ /* 0x0007e20000000800 */
[--C-:B----4-:R-:W-:Y:S09]  /*123b0*/  FFMA.FTZ R4, R30, UR4, -R48.reuse ;  /* 0x000000041e047c23 */ /* 0x110ff20008010830 */
[----:B------:R4:W-:Y:S01]  /*123c0*/  MUFU.EX2 R124, R4 ;  /* 0x00000004007c7308 */ /* 0x0009e20000000800 */
[----:B-1----:R-:W-:Y:S01]  /*123d0*/  FMUL.FTZ R10, R0, R146 ;  /* 0x00000092000a7220 */ /* 0x002fe20000410000 */
[--C-:B---3--:R-:W-:Y:S01]  /*123e0*/  FFMA.FTZ R8, R86, UR4, -R48.reuse ;  /* 0x0000000456087c23 */ /* 0x108fe20008010830 */
[--C-:B----4-:R-:W-:Y:S02]  /*123f0*/  FFMA.FTZ R4, R31, UR4, -R48.reuse ;  /* 0x000000041f047c23 */ /* 0x110fe40008010830 */
[----:B------:R-:W-:Y:S05]  /*12400*/  LDSM.16.MT88.4 R28, [R164+0x5000] ;  /* 0x00500000a41c783b */ /* 0x000fea0000004200 */
[----:B------:R1:W3:Y:S02]  /*12410*/  MUFU.EX2 R130, R4 ;  /* 0x0000000400827308 */ /* 0x0002e40000000800 */
[--C-:B-1----:R-:W-:Y:S01]  /*12420*/  FFMA.FTZ R4, R33, UR4, -R23.reuse ;  /* 0x0000000421047c23 */ /* 0x102fe20008010817 */
[----:B-----5:R-:W-:Y:S07]  /*12430*/  F2FP.F16.F32.PACK_AB R33, R114, R108 ;  /* 0x0000006c7221723e */ /* 0x020fee00000000ff */
[----:B------:R1:W4:Y:S02]  /*12440*/  MUFU.EX2 R152, R4 ;  /* 0x0000000400987308 */ /* 0x0003240000000800 */
[--C-:B-1----:R-:W-:Y:S01]  /*12450*/  FFMA.FTZ R4, R34, UR4, -R48.reuse ;  /* 0x0000000422047c23 */ /* 0x102fe20008010830 */
[----:B--2---:R-:W-:Y:S07]  /*12460*/  F2FP.F16.F32.PACK_AB R34, R119, R113 ;  /* 0x000000717722723e */ /* 0x004fee00000000ff */
[----:B------:R1:W-:Y:S02]  /*12470*/  MUFU.EX2 R131, R4 ;  /* 0x0000000400837308 */ /* 0x0003e40000000800 */
[--C-:B-1----:R-:W-:Y:S01]  /*12480*/  FFMA.FTZ R4, R35, UR4, -R48.reuse ;  /* 0x0000000423047c23 */ /* 0x102fe20008010830 */
[----:B------:R-:W-:Y:S07]  /*12490*/  F2FP.F16.F32.PACK_AB R35, R117, R115 ;  /* 0x000000737523723e */ /* 0x000fee00000000ff */
[----:B------:R1:W2:Y:S02]  /*124a0*/  MUFU.EX2 R132, R4 ;  /* 0x0000000400847308 */ /* 0x0002a40000000800 */
        /* <DEDUP_REMOVED lines=17> */
[--C-:B-1----:R-:W-:Y:S02]  /*125c0*/  FFMA.FTZ R4, R16, UR4, -R23.reuse ;  /* 0x0000000410047c23 */ /* 0x102fe40008010817 */
[----:B------:R-:W1:Y:S06]  /*125d0*/  LDSM.16.MT88.4 R16, [R135+0x5000] ;  /* 0x005000008710783b */ /* 0x000e6c0000004200 */
[----:B------:R3:W5:Y:S02]  /*125e0*/  MUFU.EX2 R194, R4 ;  /* 0x0000000400c27308 */ /* 0x0007640000000800 */
[--C-:B---3--:R-:W-:Y:S01]  /*125f0*/  FFMA.FTZ R4, R15, UR4, -R48.reuse ;  /* 0x000000040f047c23 */ /* 0x108fe20008010830 */
[----:B------:R-:W-:Y:S07]  /*12600*/  FMUL.FTZ R15, R0, R143 ;  /* 0x0000008f000f7220 */ /* 0x000fee0000410000 */
[----:B------:R3:W-:Y:S02]  /*12610*/  MUFU.EX2 R192, R4 ;  /* 0x0000000400c07308 */ /* 0x0007e40000000800 */
[--C-:B---3--:R-:W-:Y:S01]  /*12620*/  FFMA.FTZ R4, R14, UR4, -R48.reuse ;  /* 0x000000040e047c23 */ /* 0x108fe20008010830 */
[----:B------:R-:W-:Y:S07]  /*12630*/  FMUL.FTZ R14, R0, R142 ;  /* 0x0000008e000e7220 */ /* 0x000fee0000410000 */
        /* <DEDUP_REMOVED lines=10> */
[----:B------:R3:W-:Y:S10]  /*126e0*/  MUFU.EX2 R59, R6 ;  /* 0x00000006003b7308 */ /* 0x0007f40000000800 */
[----:B------:R4:W5:Y:S01]  /*126f0*/  MUFU.EX2 R57, R4 ;  /* 0x0000000400397308 */ /* 0x0009620000000800 */
[--C-:B---3--:R-:W-:Y:S09]  /*12700*/  FFMA.FTZ R6, R68, UR4, -R23.reuse ;  /* 0x0000000444067c23 */ /* 0x108ff20008010817 */
[----:B------:R3:W-:Y:S01]  /*12710*/  MUFU.EX2 R221, R6 ;  /* 0x0000000600dd7308 */ /* 0x0007e20000000800 */
[--C-:B----4-:R-:W-:Y:S09]  /*12720*/  FFMA.FTZ R4, R62, UR4, -R48.reuse ;  /* 0x000000043e047c23 */ /* 0x110ff20008010830 */
[----:B------:R4:W-:Y:S01]  /*12730*/  MUFU.EX2 R58, R4 ;  /* 0x00000004003a7308 */ /* 0x0009e20000000800 */
[--C-:B---3--:R-:W-:Y:S09]  /*12740*/  FFMA.FTZ R6, R76, UR4, -R23.reuse ;  /* 0x000000044c067c23 */ /* 0x108ff20008010817 */
[----:B------:R3:W-:Y:S01]  /*12750*/  MUFU.EX2 R229, R6 ;  /* 0x0000000600e57308 */ /* 0x0007e20000000800 */
[--C-:B----4-:R-:W-:Y:S09]  /*12760*/  FFMA.FTZ R4, R63, UR4, -R48.reuse ;  /* 0x000000043f047c23 */ /* 0x110ff20008010830 */
[----:B------:R4:W5:Y:S01]  /*12770*/  MUFU.EX2 R62, R4 ;  /* 0x00000004003e7308 */ /* 0x0009620000000800 */
[----:B---3--:R-:W-:Y:S01]  /*12780*/  FMUL.FTZ R6, R0, R138 ;  /* 0x0000008a00067220 */ /* 0x008fe20000410000 */
[--C-:B----4-:R-:W-:Y:S08]  /*12790*/  FFMA.FTZ R4, R65, UR4, -R23.reuse ;  /* 0x0000000441047c23 */ /* 0x110ff00008010817 */
        /* <DEDUP_REMOVED lines=27> */
[----:B---3--:R-:W-:Y:S08]  /*12950*/  FMUL.FTZ R4, R2, R136 ;  /* 0x0000008802047220 */ /* 0x008ff00000410000 */
[----:B------:R3:W-:Y:S01]  /*12960*/  MUFU.EX2 R136, R8 ;  /* 0x0000000800887308 */ /* 0x0007e20000000800 */
[C---:B-1----:R-:W-:Y:S07]  /*12970*/  HMMA.16816.F32 R4, R24.reuse, R16, R4 ;  /* 0x000000101804723c */ /* 0x042fee0000001804 */
[--C-:B------:R-:W-:Y:S01]  /*12980*/  FFMA.FTZ R16, R88, UR4, -R23.reuse ;  /* 0x0000000458107c23 */ /* 0x100fe20008010817 */
[C---:B------:R-:W-:Y:S03]  /*12990*/  FMUL.FTZ R17, R2.reuse, R149 ;  /* 0x0000009502117220 */ /* 0x040fe60000410000 */
[----:B------:R1:W-:Y:S01]  /*129a0*/  MUFU.EX2 R138, R16 ;  /* 0x00000010008a7308 */ /* 0x0003e20000000800 */
[----:B---3--:R-:W-:Y:S02]  /*129b0*/  FMUL.FTZ R8, R2, R144 ;  /* 0x0000009002087220 */ /* 0x008fe40000410000 */
[----:B------:R-:W-:Y:S05]  /*129c0*/  LDSM.16.MT88.4 R144, [R135+0x8c00] ;  /* 0x008c00008790783b */ /* 0x000fea0000004200 */
[C---:B------:R-:W-:Y:S06]  /*129d0*/  HMMA.16816.F32 R8, R24.reuse, R18, R8 ;  /* 0x000000121808723c */ /* 0x040fec0000001808 */
[C---:B------:R-:W-:Y:S05]  /*129e0*/  HMMA.16816.F32 R12, R24.reuse, R28, R12 ;  /* 0x0000001c180c723c */ /* 0x040fea000000180c */
[--C-:B-1----:R-:W-:Y:S01]  /*129f0*/  FFMA.FTZ R16, R89, UR4, -R23.reuse ;  /* 0x0000000459107c23 */ /* 0x102fe20008010817 */
[C---:B------:R-:W-:Y:S01]  /*12a00*/  FMUL.FTZ R18, R0.reuse, R150 ;  /* 0x0000009600127220 */ /* 0x040fe20000410000 */
[----:B------:R-:W-:Y:S01]  /*12a10*/  FMUL.FTZ R19, R0, R151 ;  /* 0x0000009700137220 */ /* 0x000fe20000410000 */
[----:B------:R-:W-:Y:S01]  /*12a20*/  FFMA.FTZ R28, R90, UR4, -R48 ;  /* 0x000000045a1c7c23 */ /* 0x000fe20008010830 */
[----:B------:R1:W3:Y:S02]  /*12a30*/  MUFU.EX2 R88, R16 ;  /* 0x0000001000587308 */ /* 0x0002e40000000800 */
[----:B------:R-:W-:Y:S08]  /*12a40*/  FFMA.FTZ R0, R93, UR4, -R23 ;  /* 0x000000045d007c23 */ /* 0x000ff00008010817 */
[----:B------:R2:W-:Y:S10]  /*12a50*/  MUFU.EX2 R87, R28 ;  /* 0x0000001c00577308 */ /* 0x0005f40000000800 */
[----:B------:R5:W-:Y:S01]  /*12a60*/  MUFU.EX2 R84, R0 ;  /* 0x0000000000547308 */ /* 0x000be20000000800 */
[C---:B-1----:R-:W-:Y:S01]  /*12a70*/  FMUL.FTZ R16, R2.reuse, R148 ;  /* 0x0000009402107220 */ /* 0x042fe20000410000 */
[----:B------:R-:W-:Y:S04]  /*12a80*/  FFMA.FTZ R2, R2, R242, R50 ;  /* 0x000000f202027223 */ /* 0x000fe80000010032 */
[----:B------:R-:W-:Y:S01]  /*12a90*/  FADD.FTZ R50, R51, R2 ;  /* 0x0000000233327221 */ /* 0x000fe20000010000 */
[--C-:B------:R-:W-:Y:S01]  /*12aa0*/  FFMA.FTZ R2, R94, UR4, -R48.reuse ;  /* 0x000000045e027c23 */ /* 0x100fe20008010830 */
[----:B------:R-:W-:Y:S01]  /*12ab0*/  HMMA.16816.F32 R16, R24, R30, R16 ;  /* 0x0000001e1810723c */ /* 0x000fe20000001810 */
[----:B--2---:R-:W1:Y:S02]  /*12ac0*/  LDSM.16.MT88.4 R28, [R164+0x5800] ;  /* 0x00580000a41c783b */ /* 0x004e640000004200 */
[----:B------:R2:W-:Y:S03]  /*12ad0*/  MUFU.EX2 R82, R2 ;  /* 0x0000000200527308 */ /* 0x0005e60000000800 */
[C---:B------:R-:W-:Y:S05]  /*12ae0*/  HMMA.16816.F32 R4, R32.reuse, R36, R4 ;  /* 0x000000242004723c */ /* 0x040fea0000001804 */
[----:B------:R-:W-:Y:S01]  /*12af0*/  FFMA.FTZ R24, R91, UR4, -R48 ;  /* 0x000000045b187c23 */ /* 0x000fe20008010830 */
[C---:B------:R-:W-:Y:S01]  /*12b00*/  HMMA.16816.F32 R8, R32.reuse, R38, R8 ;  /* 0x000000262008723c */ /* 0x040fe20000001808 */
[----:B------:R-:W4:Y:S02]  /*12b10*/  LDSM.16.MT88.4 R36, [R135+0x5c00] ;  /* 0x005c00008724783b */ /* 0x000f240000004200 */
[----:B------:R3:W4:Y:S02]  /*12b20*/  MUFU.EX2 R86, R24 ;  /* 0x0000001800567308 */ /* 0x0007240000000800 */
[----:B-----5:R-:W-:Y:S01]  /*12b30*/  FADD.FTZ R0, R104, R49 ;  /* 0x0000003168007221 */ /* 0x020fe20000010000 */
[C---:B------:R-:W-:Y:S05]  /*12b40*/  HMMA.16816.F32 R12, R32.reuse, R40, R12 ;  /* 0x00000028200c723c */ /* 0x040fea000000180c */
[----:B--2---:R-:W-:Y:S01]  /*12b50*/  FADD.FTZ R2, R106, R0 ;  /* 0x000000006a027221 */ /* 0x004fe20000010000 */
[----:B------:R-:W-:Y:S01]  /*12b60*/  HMMA.16816.F32 R16, R32, R42, R16 ;  /* 0x0000002a2010723c */ /* 0x000fe20000001810 */
[----:B------:R-:W2:Y:S04]  /*12b70*/  LDSM.16.MT88.4 R40, [R164+0x5c00] ;  /* 0x005c0000a428783b */ /* 0x000ea80000004200 */
[----:B------:R-:W-:Y:S01]  /*12b80*/  FFMA.FTZ R0, R95, UR4, -R48 ;  /* 0x000000045f007c23 */ /* 0x000fe20008010830 */
[----:B------:R-:W-:Y:S01]  /*12b90*/  F2FP.F16.F32.PACK_AB R25, R122, R116 ;  /* 0x000000747a19723e */ /* 0x000fe200000000ff */
[----:B------:R-:W-:Y:S01]  /*12ba0*/  FADD.FTZ R32, R107, R50 ;  /* 0x000000326b207221 */ /* 0x000fe20000010000 */
[--C-:B---3--:R-:W-:Y:S01]  /*12bb0*/  FFMA.FTZ R24, R92, UR4, -R23.reuse ;  /* 0x000000045c187c23 */ /* 0x108fe20008010817 */
[----:B------:R3:W5:Y:S02]  /*12bc0*/  MUFU.EX2 R83, R0 ;  /* 0x0000000000537308 */ /* 0x0007640000000800 */
[----:B------:R-:W-:Y:S01]  /*12bd0*/  F2FP.F16.F32.PACK_AB R26, R127, R123 ;  /* 0x0000007b7f1a723e */ /* 0x000fe200000000ff */
[----:B------:R-:W-:Y:S01]  /*12be0*/  FADD.FTZ R32, R111, R32 ;  /* 0x000000206f207221 */ /* 0x000fe20000010000 */
[----:B------:R-:W-:Y:S01]  /*12bf0*/  F2FP.F16.F32.PACK_AB R27, R125, R121 ;  /* 0x000000797d1b723e */ /* 0x000fe200000000ff */
[----:B------:R-:W-:Y:S01]  /*12c00*/  FADD.FTZ R2, R109, R2 ;  /* 0x000000026d027221 */ /* 0x000fe20000010000 */
[----:B------:R-:W-:Y:S04]  /*12c10*/  F2FP.F16.F32.PACK_AB R33, R130, R124 ;  /* 0x0000007c8221723e */ /* 0x000fe800000000ff */
[----:B------:R1:W-:Y:S01]  /*12c20*/  MUFU.EX2 R85, R24 ;  /* 0x0000001800557308 */ /* 0x0003e20000000800 */
[----:B------:R-:W-:Y:S01]  /*12c30*/  FADD.FTZ R49, R108, R2 ;  /* 0x000000026c317221 */ /* 0x000fe20000010000 */
[--C-:B------:R-:W-:Y:S01]  /*12c40*/  FFMA.FTZ R2, R96, UR4, -R23.reuse ;  /* 0x0000000460027c23 */ /* 0x100fe20008010817 */
[----:B------:R-:W-:Y:S02]  /*12c50*/  F2FP.F16.F32.PACK_AB R34, R152, R129 ;  /* 0x000000819822723e */ /* 0x000fe400000000ff */
[----:B------:R-:W-:Y:S05]  /*12c60*/  F2FP.F16.F32.PACK_AB R35, R132, R131 ;  /* 0x000000838423723e */ /* 0x000fea00000000ff */
[----:B------:R5:W-:Y:S01]  /*12c70*/  MUFU.EX2 R81, R2 ;  /* 0x0000000200517308 */ /* 0x000be20000000800 */
[----:B---3--:R-:W-:Y:S01]  /*12c80*/  FADD.FTZ R0, R110, R32 ;  /* 0x000000206e007221 */ /* 0x008fe20000010000 */
[----:B------:R-:W-:Y:S03]  /*12c90*/  F2FP.F16.F32.PACK_AB R32, R128, R126 ;  /* 0x0000007e8020723e */ /* 0x000fe600000000ff */
[----:B------:R-:W-:Y:S01]  /*12ca0*/  FADD.FTZ R50, R112, R0 ;  /* 0x0000000070327221 */ /* 0x000fe20000010000 */
[----:B------:R-:W-:Y:S01]  /*12cb0*/  FFMA.FTZ R0, R97, UR4, -R23 ;  /* 0x0000000461007c23 */ /* 0x000fe20008010817 */
[----:B-1----:R-:W-:Y:S03]  /*12cc0*/  F2FP.F16.F32.PACK_AB R24, R120, R118 ;  /* 0x000000767818723e */ /* 0x002fe600000000ff */
[----:B------:R1:W3:Y:S04]  /*12cd0*/  MUFU.EX2 R80, R0 ;  /* 0x0000000000507308 */ /* 0x0002e80000000800 */
[C---:B------:R-:W-:Y:S05]  /*12ce0*/  HMMA.16816.F32 R4, R24.reuse, R44, R4 ;  /* 0x0000002c1804723c */ /* 0x040fea0000001804 */
[----:B-----5:R-:W-:Y:S01]  /*12cf0*/  FADD.FTZ R2, R114, R49 ;  /* 0x0000003172027221 */ /* 0x020fe20000010000 */
[C---:B------:R-:W-:Y:S01]  /*12d00*/  HMMA.16816.F32 R8, R24.reuse, R46, R8 ;  /* 0x0000002e1808723c */ /* 0x040fe20000001808 */
[----:B------:R-:W5:Y:S04]  /*12d10*/  LDSM.16.MT88.4 R44, [R135+0x6000] ;  /* 0x00600000872c783b */ /* 0x000f680000004200 */
[----:B-1----:R-:W-:Y:S01]  /*12d20*/  FADD.FTZ R0, R115, R2 ;  /* 0x0000000273007221 */ /* 0x002fe20000010000 */
[C---:B------:R-:W-:Y:S05]  /*12d30*/  HMMA.16816.F32 R12, R24.reuse, R28, R12 ;  /* 0x0000001c180c723c */ /* 0x040fea000000180c */
[----:B------:R-:W-:Y:S01]  /*12d40*/  FADD.FTZ R2, R117, R0 ;  /* 0x0000000075027221 */ /* 0x000fe20000010000 */
[----:B------:R-:W-:Y:S01]  /*12d50*/  HMMA.16816.F32 R16, R24, R30, R16 ;  /* 0x0000001e1810723c */ /* 0x000fe20000001810 */
[----:B------:R-:W1:Y:S04]  /*12d60*/  LDSM.16.MT88.4 R28, [R164+0x6000] ;  /* 0x00600000a41c783b */ /* 0x000e680000004200 */
[--C-:B------:R-:W-:Y:S01]  /*12d70*/  FFMA.FTZ R49, R100, UR4, -R23.reuse ;  /* 0x0000000464317c23 */ /* 0x100fe20008010817 */
[C---:B----4-:R-:W-:Y:S03]  /*12d80*/  HMMA.16816.F32 R4, R32.reuse, R36, R4 ;  /* 0x000000242004723c */ /* 0x050fe60000001804 */
[----:B------:R-:W-:Y:S02]  /*12d90*/  MUFU.EX2 R77, R49 ;  /* 0x00000031004d7308 */ /* 0x000fe40000000800 */
[----:B------:R-:W-:Y:S01]  /*12da0*/  F2FP.F16.F32.PACK_AB R26, R186, R162 ;  /* 0x000000a2ba1a723e */ /* 0x000fe200000000ff */
[C---:B------:R-:W-:Y:S01]  /*12db0*/  HMMA.16816.F32 R8, R32.reuse, R38, R8 ;  /* 0x000000262008723c */ /* 0x040fe20000001808 */
[----:B------:R-:W4:Y:S04]  /*12dc0*/  LDSM.16.MT88.4 R36, [R135+0x6400] ;  /* 0x006400008724783b */ /* 0x000f280000004200 */
[----:B------:R-:W-:Y:S01]  /*12dd0*/  FADD.FTZ R24, R113, R50 ;  /* 0x0000003271187221 */ /* 0x000fe20000010000 */
[C---:B--2---:R-:W-:Y:S05]  /*12de0*/  HMMA.16816.F32 R12, R32.reuse, R40, R12 ;  /* 0x00000028200c723c */ /* 0x044fea000000180c */
[----:B------:R-:W-:Y:S01]  /*12df0*/  FFMA.FTZ R25, R98, UR4, -R48 ;  /* 0x0000000462197c23 */ /* 0x000fe20008010830 */
[----:B------:R-:W-:Y:S01]  /*12e00*/  HMMA.16816.F32 R16, R32, R42, R16 ;  /* 0x0000002a2010723c */ /* 0x000fe20000001810 */
[----:B------:R-:W2:Y:S02]  /*12e10*/  LDSM.16.MT88.4 R40, [R164+0x6400] ;  /* 0x00640000a428783b */ /* 0x000ea40000004200 */
[----:B------:R3:W-:Y:S02]  /*12e20*/  MUFU.EX2 R79, R25 ;  /* 0x00000019004f7308 */ /* 0x0007e40000000800 */
[----:B------:R-:W-:Y:S01]  /*12e30*/  FADD.FTZ R24, R119, R24 ;  /* 0x0000001877187221 */ /* 0x000fe20000010000 */
[----:B------:R-:W-:Y:S01]  /*12e40*/  FADD.FTZ R50, R116, R2 ;  /* 0x0000000274327221 */ /* 0x000fe20000010000 */
[----:B------:R-:W-:Y:S01]  /*12e50*/  FFMA.FTZ R2, R99, UR4, -R48 ;  /* 0x0000000463027c23 */ /* 0x000fe20008010830 */
[----:B------:R-:W-:Y:S03]  /*12e60*/  F2FP.F16.F32.PACK_AB R27, R184, R161 ;  /* 0x000000a1b81b723e */ /* 0x000fe600000000ff */
[----:B------:R-:W-:Y:S02]  /*12e70*/  FADD.FTZ R0, R118, R24 ;  /* 0x0000001876007221 */ /* 0x000fe40000010000 */
[----:B------:R1:W2:Y:S01]  /*12e80*/  MUFU.EX2 R78, R2 ;  /* 0x00000002004e7308 */ /* 0x0002a20000000800 */
[----:B------:R-:W-:Y:S01]  /*12e90*/  F2FP.F16.F32.PACK_AB R24, R155, R154 ;  /* 0x0000009a9b18723e */ /* 0x000fe200000000ff */
[----:B------:R-:W-:Y:S01]  /*12ea0*/  FADD.FTZ R51, R120, R0 ;  /* 0x0000000078337221 */ /* 0x000fe20000010000 */
[----:B------:R-:W-:Y:S01]  /*12eb0*/  FADD.FTZ R0, R122, R50 ;  /* 0x000000327a007221 */ /* 0x000fe20000010000 */
[----:B------:R-:W-:Y:S02]  /*12ec0*/  F2FP.F16.F32.PACK_AB R33, R190, R185 ;  /* 0x000000b9be21723e */ /* 0x000fe400000000ff */
[----:B------:R-:W-:Y:S01]  /*12ed0*/  F2FP.F16.F32.PACK_AB R34, R194, R189 ;  /* 0x000000bdc222723e */ /* 0x000fe200000000ff */
[----:B------:R-:W-:Y:S01]  /*12ee0*/  FADD.FTZ R32, R121, R0 ;  /* 0x0000000079207221 */ /* 0x000fe20000010000 */
[----:B------:R-:W-:Y:S01]  /*12ef0*/  FFMA.FTZ R0, R101, UR4, -R23 ;  /* 0x0000000465007c23 */ /* 0x000fe20008010817 */
[----:B---3--:R-:W-:Y:S02]  /*12f00*/  F2FP.F16.F32.PACK_AB R25, R160, R133 ;  /* 0x00000085a019723e */ /* 0x008fe400000000ff */
[----:B------:R-:W-:Y:S01]  /*12f10*/  F2FP.F16.F32.PACK_AB R35, R193, R192 ;  /* 0x000000c0c123723e */ /* 0x000fe200000000ff */
[----:B------:R3:W-:Y:S01]  /*12f20*/  MUFU.EX2 R76, R0 ;  /* 0x00000000004c7308 */ /* 0x0007e20000000800 */
[----:B------:R-:W-:Y:S03]  /*12f30*/  FADD.FTZ R32, R125, R32 ;  /* 0x000000207d207221 */ /* 0x000fe60000010000 */
[C---:B-----5:R-:W-:Y:S05]  /*12f40*/  HMMA.16816.F32 R4, R24.reuse, R44, R4 ;  /* 0x0000002c1804723c */ /* 0x060fea0000001804 */
[----:B-1----:R-:W-:Y:S01]  /*12f50*/  FADD.FTZ R2, R123, R51 ;  /* 0x000000337b027221 */ /* 0x002fe20000010000 */
[C---:B------:R-:W-:Y:S01]  /*12f60*/  HMMA.16816.F32 R8, R24.reuse, R46, R8 ;  /* 0x0000002e1808723c */ /* 0x040fe20000001808 */
[----:B------:R-:W1:Y:S04]  /*12f70*/  LDSM.16.MT88.4 R44, [R135+0x6800] ;  /* 0x00680000872c783b */ /* 0x000e680000004200 */
[----:B------:R-:W-:Y:S01]  /*12f80*/  FADD.FTZ R2, R127, R2 ;  /* 0x000000027f027221 */ /* 0x000fe20000010000 */
[C---:B------:R-:W-:Y:S05]  /*12f90*/  HMMA.16816.F32 R12, R24.reuse, R28, R12 ;  /* 0x0000001c180c723c */ /* 0x040fea000000180c */
[----:B---3--:R-:W-:Y:S01]  /*12fa0*/  FADD.FTZ R0, R126, R2 ;  /* 0x000000027e007221 */ /* 0x008fe20000010000 */
[----:B------:R-:W-:Y:S01]  /*12fb0*/  HMMA.16816.F32 R16, R24, R30, R16 ;  /* 0x0000001e1810723c */ /* 0x000fe20000001810 */
[----:B------:R-:W3:Y:S04]  /*12fc0*/  LDSM.16.MT88.4 R28, [R164+0x6800] ;  /* 0x00680000a41c783b */ /* 0x000ee80000004200 */
[----:B------:R-:W-:Y:S01]  /*12fd0*/  FFMA.FTZ R2, R102, UR4, -R48 ;  /* 0x0000000466027c23 */ /* 0x000fe20008010830 */
[----:B------:R-:W-:Y:S01]  /*12fe0*/  FADD.FTZ R50, R128, R0 ;  /* 0x0000000080327221 */ /* 0x000fe20000010000 */
[----:B------:R-:W-:Y:S01]  /*12ff0*/  FFMA.FTZ R0, R103, UR4, -R48 ;  /* 0x0000000467007c23 */ /* 0x000fe20008010830 */
[----:B------:R-:W-:Y:S01]  /*13000*/  FADD.FTZ R49, R124, R32 ;  /* 0x000000207c317221 */ /* 0x000fe20000010000 */
[----:B------:R5:W-:Y:S02]  /*13010*/  MUFU.EX2 R74, R2 ;  /* 0x00000002004a7308 */ /* 0x000be40000000800 */
[----:B------:R-:W-:Y:S01]  /*13020*/  F2FP.F16.F32.PACK_AB R32, R188, R187 ;  /* 0x000000bbbc20723e */ /* 0x000fe200000000ff */
[----:B------:R-:W-:Y:S01]  /*13030*/  FFMA.FTZ R25, R153, UR4, -R23 ;  /* 0x0000000499197c23 */ /* 0x000fe20008010817 */
[----:B------:R-:W-:Y:S01]  /*13040*/  F2FP.F16.F32.PACK_AB R26, R196, R56 ;  /* 0x00000038c41a723e */ /* 0x000fe200000000ff */
[----:B------:R-:W-:Y:S01]  /*13050*/  FADD.FTZ R24, R129, R50 ;  /* 0x0000003281187221 */ /* 0x000fe20000010000 */
[----:B------:R-:W-:Y:S04]  /*13060*/  F2FP.F16.F32.PACK_AB R27, R57, R55 ;  /* 0x00000037391b723e */ /* 0x000fe800000000ff */
[----:B------:R1:W-:Y:S01]  /*13070*/  MUFU.EX2 R75, R0 ;  /* 0x00000000004b7308 */ /* 0x0003e20000000800 */
[C---:B----4-:R-:W-:Y:S05]  /*13080*/  HMMA.16816.F32 R4, R32.reuse, R36, R4 ;  /* 0x000000242004723c */ /* 0x050fea0000001804 */
[----:B------:R-:W-:Y:S01]  /*13090*/  FADD.FTZ R24, R152, R24 ;  /* 0x0000001898187221 */ /* 0x000fe20000010000 */
[C---:B------:R-:W-:Y:S01]  /*130a0*/  HMMA.16816.F32 R8, R32.reuse, R38, R8 ;  /* 0x000000262008723c */ /* 0x040fe20000001808 */
[----:B------:R-:W4:Y:S02]  /*130b0*/  LDSM.16.MT88.4 R36, [R135+0x6c00] ;  /* 0x006c00008724783b */ /* 0x000f240000004200 */
[----:B------:R3:W-:Y:S02]  /*130c0*/  MUFU.EX2 R73, R25 ;  /* 0x0000001900497308 */ /* 0x0007e40000000800 */
[----:B-----5:R-:W-:Y:S01]  /*130d0*/  FADD.FTZ R2, R130, R49 ;  /* 0x0000003182027221 */ /* 0x020fe20000010000 */
[C---:B--2---:R-:W-:Y:S05]  /*130e0*/  HMMA.16816.F32 R12, R32.reuse, R40, R12 ;  /* 0x00000028200c723c */ /* 0x044fea000000180c */
[----:B-1----:R-:W-:Y:S01]  /*130f0*/  FADD.FTZ R0, R131, R2 ;  /* 0x0000000283007221 */ /* 0x002fe20000010000 */
[----:B------:R-:W-:Y:S01]  /*13100*/  HMMA.16816.F32 R16, R32, R42, R16 ;  /* 0x0000002a2010723c */ /* 0x000fe20000001810 */
[----:B------:R-:W1:Y:S04]  /*13110*/  LDSM.16.MT88.4 R40, [R164+0x6c00] ;  /* 0x006c0000a428783b */ /* 0x000e680000004200 */
[----:B------:R-:W-:Y:S01]  /*13120*/  FADD.FTZ R2, R132, R0 ;  /* 0x0000000084027221 */ /* 0x000fe20000010000 */
[----:B------:R-:W-:Y:S01]  /*13130*/  FADD.FTZ R0, R154, R24 ;  /* 0x000000189a007221 */ /* 0x000fe20000010000 */
[----:B------:R-:W-:Y:S01]  /*13140*/  F2FP.F16.F32.PACK_AB R24, R53, R195 ;  /* 0x000000c33518723e */ /* 0x000fe200000000ff */
[----:B------:R-:W-:Y:S03]  /*13150*/  FFMA.FTZ R49, R163, UR4, -R48 ;  /* 0x00000004a3317c23 */ /* 0x000fe60008010830 */
[----:B------:R-:W-:Y:S01]  /*13160*/  FADD.FTZ R50, R133, R2 ;  /* 0x0000000285327221 */ /* 0x000fe20000010000 */
[----:B------:R-:W-:Y:S01]  /*13170*/  FFMA.FTZ R2, R105, UR4, -R23 ;  /* 0x0000000469027c23 */ /* 0x000fe20008010817 */
[----:B------:R-:W-:Y:S01]  /*13180*/  FADD.FTZ R51, R155, R0 ;  /* 0x000000009b337221 */ /* 0x000fe20000010000 */
[----:B---3--:R-:W-:Y:S01]  /*13190*/  F2FP.F16.F32.PACK_AB R25, R54, R52 ;  /* 0x000000343619723e */ /* 0x008fe200000000ff */
[----:B------:R-:W-:Y:S01]  /*131a0*/  FADD.FTZ R0, R160, R50 ;  /* 0x00000032a0007221 */ /* 0x000fe20000010000 */
[----:B------:R2:W3:Y:S01]  /*131b0*/  MUFU.EX2 R72, R2 ;  /* 0x0000000200487308 */ /* 0x0004e20000000800 */
[----:B------:R-:W-:Y:S02]  /*131c0*/  F2FP.F16.F32.PACK_AB R33, R62, R58 ;  /* 0x0000003a3e21723e */ /* 0x000fe400000000ff */
[----:B------:R-:W-:Y:S01]  /*131d0*/  FADD.FTZ R32, R161, R0 ;  /* 0x00000000a1207221 */ /* 0x000fe20000010000 */
[----:B------:R-:W-:Y:S01]  /*131e0*/  FFMA.FTZ R0, R191, UR4, -R48 ;  /* 0x00000004bf007c23 */ /* 0x000fe20008010830 */
[C---:B------:R-:W-:Y:S05]  /*131f0*/  HMMA.16816.F32 R4, R24.reuse, R44, R4 ;  /* 0x0000002c1804723c */ /* 0x040fea0000001804 */
[----:B------:R5:W-:Y:S01]  /*13200*/  MUFU.EX2 R70, R0 ;  /* 0x0000000000467308 */ /* 0x000be20000000800 */
[----:B------:R-:W-:Y:S01]  /*13210*/  F2FP.F16.F32.PACK_AB R34, R220, R61 ;  /* 0x0000003ddc22723e */ /* 0x000fe200000000ff */
[C---:B------:R-:W-:Y:S01]  /*13220*/  HMMA.16816.F32 R8, R24.reuse, R46, R8 ;  /* 0x0000002e1808723c */ /* 0x040fe20000001808 */
[----:B------:R-:W3:Y:S07]  /*13230*/  LDSM.16.MT88.4 R44, [R135+0x7000] ;  /* 0x00700000872c783b */ /* 0x000eee0000004200 */
[----:B------:R4:W3:Y:S01]  /*13240*/  MUFU.EX2 R71, R49 ;  /* 0x0000003100477308 */ /* 0x0008e20000000800 */
[C---:B------:R-:W-:Y:S03]  /*13250*/  HMMA.16816.F32 R12, R24.reuse, R28, R12 ;  /* 0x0000001c180c723c */ /* 0x040fe6000000180c */
[----:B--2---:R-:W-:Y:S03]  /*13260*/  FADD.FTZ R2, R162, R51 ;  /* 0x00000033a2027221 */ /* 0x004fe60000010000 */
[----:B------:R-:W-:Y:S01]  /*13270*/  HMMA.16816.F32 R16, R24, R30, R16 ;  /* 0x0000001e1810723c */ /* 0x000fe20000001810 */
[----:B------:R-:W2:Y:S04]  /*13280*/  LDSM.16.MT88.4 R28, [R164+0x7000] ;  /* 0x00700000a41c783b */ /* 0x000ea80000004200 */
[----:B------:R-:W-:Y:S01]  /*13290*/  FADD.FTZ R2, R186, R2 ;  /* 0x00000002ba027221 */ /* 0x000fe20000010000 */
[----:B------:R-:W-:Y:S01]  /*132a0*/  FADD.FTZ R32, R184, R32 ;  /* 0x00000020b8207221 */ /* 0x000fe20000010000 */
[----:B------:R-:W-:Y:S01]  /*132b0*/  F2FP.F16.F32.PACK_AB R35, R218, R215 ;  /* 0x000000d7da23723e */ /* 0x000fe200000000ff */
[----:B------:R-:W-:Y:S03]  /*132c0*/  FFMA.FTZ R25, R199, UR4, -R48 ;  /* 0x00000004c7197c23 */ /* 0x000fe60008010830 */
[----:B-----5:R-:W-:Y:S01]  /*132d0*/  FADD.FTZ R0, R187, R2 ;  /* 0x00000002bb007221 */ /* 0x020fe20000010000 */
[--C-:B------:R-:W-:Y:S01]  /*132e0*/  FFMA.FTZ R2, R197, UR4, -R23.reuse ;  /* 0x00000004c5027c23 */ /* 0x100fe20008010817 */
[----:B----4-:R-:W-:Y:S01]  /*132f0*/  FADD.FTZ R49, R185, R32 ;  /* 0x00000020b9317221 */ /* 0x010fe20000010000 */
        /* <DEDUP_REMOVED lines=11> */
[----:B------:R-:W2:Y:S07]  /*133b0*/  LDSM.16.MT88.4 R36, [R135+0x7400] ;  /* 0x007400008724783b */ /* 0x000eae0000004200 */
[----:B------:R3:W-:Y:S01]  /*133c0*/  MUFU.EX2 R67, R25 ;  /* 0x0000001900437308 */ /* 0x0007e20000000800 */
[C---:B-1----:R-:W-:Y:S03]  /*133d0*/  HMMA.16816.F32 R12, R32.reuse, R40, R12 ;  /* 0x00000028200c723c */ /* 0x042fe6000000180c */
[----:B----4-:R-:W-:Y:S03]  /*133e0*/  FADD.FTZ R2, R190, R49 ;  /* 0x00000031be027221 */ /* 0x010fe60000010000 */
[----:B------:R-:W-:Y:S01]  /*133f0*/  HMMA.16816.F32 R16, R32, R42, R16 ;  /* 0x0000002a2010723c */ /* 0x000fe20000001810 */
[----:B------:R-:W1:Y:S04]  /*13400*/  LDSM.16.MT88.4 R40, [R164+0x7400] ;  /* 0x00740000a428783b */ /* 0x000e680000004200 */
[----:B-----5:R-:W-:Y:S01]  /*13410*/  FADD.FTZ R0, R192, R2 ;  /* 0x00000002c0007221 */ /* 0x020fe20000010000 */
[--C-:B------:R-:W-:Y:S01]  /*13420*/  FFMA.FTZ R49, R200, UR4, -R23.reuse ;  /* 0x00000004c8317c23 */ /* 0x100fe20008010817 */
        /* <DEDUP_REMOVED lines=20> */
[C---:B--2---:R-:W-:Y:S05]  /*13570*/  HMMA.16816.F32 R12, R24.reuse, R28, R12 ;  /* 0x0000001c180c723c */ /* 0x044fea000000180c */
[----:B---3--:R-:W-:Y:S01]  /*13580*/  FADD.FTZ R2, R56, R51 ;  /* 0x0000003338027221 */ /* 0x008fe20000010000 */
[----:B------:R-:W-:Y:S01]  /*13590*/  HMMA.16816.F32 R16, R24, R30, R16 ;  /* 0x0000001e1810723c */ /* 0x000fe20000001810 */
[----:B------:R-:W2:Y:S04]  /*135a0*/  LDSM.16.MT88.4 R28, [R164+0x7800] ;  /* 0x00780000a41c783b */ /* 0x000ea80000004200 */
[----:B------:R-:W-:Y:S01]  /*135b0*/  FADD.FTZ R2, R196, R2 ;  /* 0x00000002c4027221 */ /* 0x000fe20000010000 */
[----:B------:R-:W-:Y:S01]  /*135c0*/  FADD.FTZ R49, R58, R32 ;  /* 0x000000203a317221 */ /* 0x000fe20000010000 */
[----:B------:R-:W-:Y:S01]  /*135d0*/  F2FP.F16.F32.PACK_AB R32, R230, R229 ;  /* 0x000000e5e620723e */ /* 0x000fe200000000ff */
[----:B------:R-:W-:Y:S03]  /*135e0*/  FFMA.FTZ R25, R205, UR4, -R23 ;  /* 0x00000004cd197c23 */ /* 0x000fe60008010817 */
[----:B-----5:R-:W-:Y:S01]  /*135f0*/  FADD.FTZ R0, R59, R2 ;  /* 0x000000023b007221 */ /* 0x020fe20000010000 */
[----:B------:R-:W-:Y:S01]  /*13600*/  FFMA.FTZ R2, R203, UR4, -R48 ;  /* 0x00000004cb027c23 */ /* 0x000fe20008010830 */
[----:B------:R-:W-:Y:S01]  /*13610*/  F2FP.F16.F32.PACK_AB R26, R88, R138 ;  /* 0x0000008a581a723e */ /* 0x000fe200000000ff */
[C---:B------:R-:W-:Y:S02]  /*13620*/  HMMA.16816.F32 R4, R32.reuse, R36, R4 ;  /* 0x000000242004723c */ /* 0x040fe40000001804 */
[----:B------:R3:W-:Y:S03]  /*13630*/  MUFU.EX2 R63, R2 ;  /* 0x00000002003f7308 */ /* 0x0007e60000000800 */
[----:B------:R-:W-:Y:S01]  /*13640*/  FADD.FTZ R50, R60, R0 ;  /* 0x000000003c327221 */ /* 0x000fe20000010000 */
[C---:B------:R-:W-:Y:S01]  /*13650*/  HMMA.16816.F32 R8, R32.reuse, R38, R8 ;  /* 0x000000262008723c */ /* 0x040fe20000001808 */
[----:B------:R-:W5:Y:S04]  /*13660*/  LDSM.16.MT88.4 R36, [R135+0x7c00] ;  /* 0x007c00008724783b */ /* 0x000f680000004200 */
[----:B------:R-:W-:Y:S01]  /*13670*/  FFMA.FTZ R0, R204, UR4, -R48 ;  /* 0x00000004cc007c23 */ /* 0x000fe20008010830 */
[C---:B-1----:R-:W-:Y:S05]  /*13680*/  HMMA.16816.F32 R12, R32.reuse, R40, R12 ;  /* 0x00000028200c723c */ /* 0x042fea000000180c */
[----:B------:R-:W-:Y:S01]  /*13690*/  FADD.FTZ R24, R61, R50 ;  /* 0x000000323d187221 */ /* 0x000fe20000010000 */
[----:B------:R-:W-:Y:S01]  /*136a0*/  HMMA.16816.F32 R16, R32, R42, R16 ;  /* 0x0000002a2010723c */ /* 0x000fe20000001810 */
[----:B------:R1:W-:Y:S01]  /*136b0*/  MUFU.EX2 R61, R25 ;  /* 0x00000019003d7308 */ /* 0x0003e20000000800 */
[----:B------:R-:W5:Y:S03]  /*136c0*/  LDSM.16.MT88.4 R40, [R164+0x7c00] ;  /* 0x007c0000a428783b */ /* 0x000f660000004200 */
[----:B---3--:R-:W-:Y:S01]  /*136d0*/  FADD.FTZ R2, R62, R49 ;  /* 0x000000313e027221 */ /* 0x008fe20000010000 */
[----:B------:R-:W-:Y:S01]  /*136e0*/  FADD.FTZ R24, R220, R24 ;  /* 0x00000018dc187221 */ /* 0x000fe20000010000 */
[----:B------:R-:W-:Y:S01]  /*136f0*/  F2FP.F16.F32.PACK_AB R27, R86, R87 ;  /* 0x00000057561b723e */ /* 0x000fe200000000ff */
[----:B------:R-:W-:Y:S03]  /*13700*/  FFMA.FTZ R49, R207, UR4, -R48 ;  /* 0x00000004cf317c23 */ /* 0x000fe60008010830 */
[----:B------:R3:W5:Y:S01]  /*13710*/  MUFU.EX2 R62, R0 ;  /* 0x00000000003e7308 */ /* 0x0007620000000800 */
[----:B------:R-:W-:Y:S02]  /*13720*/  F2FP.F16.F32.PACK_AB R33, R83, R82 ;  /* 0x000000525321723e */ /* 0x000fe400000000ff */
[----:B------:R-:W-:Y:S02]  /*13730*/  F2FP.F16.F32.PACK_AB R34, R80, R81 ;  /* 0x000000515022723e */ /* 0x000fe400000000ff */
[----:B------:R-:W-:Y:S05]  /*13740*/  F2FP.F16.F32.PACK_AB R35, R78, R79 ;  /* 0x0000004f4e23723e */ /* 0x000fea00000000ff */
[----:B------:R-:W-:Y:S01]  /*13750*/  MUFU.EX2 R59, R49 ;  /* 0x00000031003b7308 */ /* 0x000fe20000000800 */
[----:B-1----:R-:W-:Y:S02]  /*13760*/  F2FP.F16.F32.PACK_AB R25, R139, R136 ;  /* 0x000000888b19723e */ /* 0x002fe400000000ff */
[----:B------:R-:W-:Y:S02]  /*13770*/  MOV R133, R3 ;  /* 0x0000000300857202 */ /* 0x000fe40000000f00 */
[----:B------:R-:W-:Y:S01]  /*13780*/  MOV R132, R20 ;  /* 0x0000001400847202 */ /* 0x000fe20000000f00 */
        /* <DEDUP_REMOVED lines=9> */
[----:B------:R1:W-:Y:S04]  /*13820*/  MUFU.EX2 R60, R2 ;  /* 0x00000002003c7308 */ /* 0x0003e80000000800 */
[----:B------:R-:W-:Y:S01]  /*13830*/  FADD.FTZ R32, R224, R0 ;  /* 0x00000000e0207221 */ /* 0x000fe20000010000 */
[C---:B------:R-:W-:Y:S01]  /*13840*/  HMMA.16816.F32 R8, R24.reuse, R46, R8 ;  /* 0x0000002e1808723c */ /* 0x040fe20000001808 */
[----:B------:R-:W3:Y:S04]  /*13850*/  LDSM.16.MT88.4 R44, [R135+0x8000] ;  /* 0x00800000872c783b */ /* 0x000ee80000004200 */
[----:B------:R-:W-:Y:S01]  /*13860*/  FFMA.FTZ R0, R208, UR4, -R48 ;  /* 0x00000004d0007c23 */ /* 0x000fe20008010830 */
[C---:B--2---:R-:W-:Y:S03]  /*13870*/  HMMA.16816.F32 R12, R24.reuse, R28, R12 ;  /* 0x0000001c180c723c */ /* 0x044fe6000000180c */
[----:B------:R2:W-:Y:S02]  /*13880*/  MUFU.EX2 R58, R0 ;  /* 0x00000000003a7308 */ /* 0x0005e40000000800 */
[----:B------:R-:W-:Y:S01]  /*13890*/  FADD.FTZ R32, R226, R32 ;  /* 0x00000020e2207221 */ /* 0x000fe20000010000 */
[----:B------:R-:W-:Y:S01]  /*138a0*/  HMMA.16816.F32 R16, R24, R30, R16 ;  /* 0x0000001e1810723c */ /* 0x000fe20000001810 */
[----:B------:R-:W4:Y:S04]  /*138b0*/  LDSM.16.MT88.4 R28, [R164+0x8000] ;  /* 0x00800000a41c783b */ /* 0x000f280000004200 */
[----:B-1----:R-:W-:Y:S01]  /*138c0*/  FADD.FTZ R2, R225, R51 ;  /* 0x00000033e1027221 */ /* 0x002fe20000010000 */
[----:B------:R-:W-:Y:S01]  /*138d0*/  FADD.FTZ R49, R227, R32 ;  /* 0x00000020e3317221 */ /* 0x000fe20000010000 */
[----:B------:R-:W-:Y:S01]  /*138e0*/  F2FP.F16.F32.PACK_AB R32, R84, R85 ;  /* 0x000000555420723e */ /* 0x000fe200000000ff */
[----:B------:R-:W-:Y:S03]  /*138f0*/  FFMA.FTZ R25, R211, UR4, -R48 ;  /* 0x00000004d3197c23 */ /* 0x000fe60008010830 */
[----:B------:R-:W-:Y:S01]  /*13900*/  FADD.FTZ R2, R228, R2 ;  /* 0x00000002e4027221 */ /* 0x000fe20000010000 */
[----:B------:R-:W-:Y:S01]  /*13910*/  F2FP.F16.F32.PACK_AB R26, R72, R73 ;  /* 0x00000049481a723e */ /* 0x000fe200000000ff */
[----:B------:R1:W-:Y:S01]  /*13920*/  MUFU.EX2 R55, R25 ;  /* 0x0000001900377308 */ /* 0x0003e20000000800 */
[C---:B-----5:R-:W-:Y:S05]  /*13930*/  HMMA.16816.F32 R4, R32.reuse, R36, R4 ;  /* 0x000000242004723c */ /* 0x060fea0000001804 */
        /* <DEDUP_REMOVED lines=12> */
[----:B------:R1:W2:Y:S02]  /*13a00*/  MUFU.EX2 R56, R0 ;  /* 0x0000000000387308 */ /* 0x0002a40000000800 */
[----:B------:R-:W-:Y:S01]  /*13a10*/  FADD.FTZ R24, R235, R24 ;  /* 0x00000018eb187221 */ /* 0x000fe20000010000 */
[----:B------:R-:W-:Y:S01]  /*13a20*/  F2FP.F16.F32.PACK_AB R27, R70, R71 ;  /* 0x00000047461b723e */ /* 0x000fe200000000ff */
[----:B-----5:R-:W-:Y:S01]  /*13a30*/  FADD.FTZ R2, R232, R49 ;  /* 0x00000031e8027221 */ /* 0x020fe20000010000 */
        /* <DEDUP_REMOVED lines=14> */
[----:B------:R1:W3:Y:S04]  /*13b20*/  MUFU.EX2 R54, R2 ;  /* 0x0000000200367308 */ /* 0x0002e80000000800 */
[----:B------:R-:W-:Y:S01]  /*13b30*/  FADD.FTZ R32, R87, R0 ;  /* 0x0000000057207221 */ /* 0x000fe20000010000 */
[C---:B------:R-:W-:Y:S01]  /*13b40*/  HMMA.16816.F32 R8, R24.reuse, R46, R8 ;  /* 0x0000002e1808723c */ /* 0x040fe20000001808 */
[----:B------:R-:W5:Y:S04]  /*13b50*/  LDSM.16.MT88.4 R44, [R135+0x8800] ;  /* 0x00880000872c783b */ /* 0x000f680000004200 */
[----:B------:R-:W-:Y:S01]  /*13b60*/  FFMA.FTZ R0, R157, UR4, -R23 ;  /* 0x000000049d007c23 */ /* 0x000fe20008010817 */
[C---:B----4-:R-:W-:Y:S03]  /*13b70*/  HMMA.16816.F32 R12, R24.reuse, R28, R12 ;  /* 0x0000001c180c723c */ /* 0x050fe6000000180c */
[----:B------:R4:W3:Y:S02]  /*13b80*/  MUFU.EX2 R52, R0 ;  /* 0x0000000000347308 */ /* 0x0008e40000000800 */
[----:B------:R-:W-:Y:S01]  /*13b90*/  FADD.FTZ R32, R86, R32 ;  /* 0x0000002056207221 */ /* 0x000fe20000010000 */
[----:B------:R-:W-:Y:S01]  /*13ba0*/  HMMA.16816.F32 R16, R24, R30, R16 ;  /* 0x0000001e1810723c */ /* 0x000fe20000001810 */
[----:B------:R-:W5:Y:S04]  /*13bb0*/  LDSM.16.MT88.4 R28, [R164+0x8800] ;  /* 0x00880000a41c783b */ /* 0x000f680000004200 */
[----:B-1----:R-:W-:Y:S01]  /*13bc0*/  FADD.FTZ R2, R138, R51 ;  /* 0x000000338a027221 */ /* 0x002fe20000010000 */
[----:B------:R-:W-:Y:S01]  /*13bd0*/  FADD.FTZ R49, R82, R32 ;  /* 0x0000002052317221 */ /* 0x000fe20000010000 */
[----:B------:R-:W-:Y:S01]  /*13be0*/  F2FP.F16.F32.PACK_AB R32, R68, R69 ;  /* 0x000000454420723e */ /* 0x000fe200000000ff */
[--C-:B------:R-:W-:Y:S03]  /*13bf0*/  FFMA.FTZ R24, R213, UR4, -R23.reuse ;  /* 0x00000004d5187c23 */ /* 0x100fe60008010817 */
[----:B------:R-:W-:Y:S01]  /*13c00*/  FADD.FTZ R2, R88, R2 ;  /* 0x0000000258027221 */ /* 0x000fe20000010000 */
[----:B--2---:R-:W-:Y:S01]  /*13c10*/  F2FP.F16.F32.PACK_AB R26, R56, R57 ;  /* 0x00000039381a723e */ /* 0x004fe200000000ff */
[----:B------:R-:W-:Y:S01]  /*13c20*/  FFMA.FTZ R23, R214, UR4, -R23 ;  /* 0x00000004d6177c23 */ /* 0x000fe20008010817 */
[C---:B------:R-:W-:Y:S03]  /*13c30*/  HMMA.16816.F32 R4, R32.reuse, R36, R4 ;  /* 0x000000242004723c */ /* 0x040fe60000001804 */
[----:B------:R-:W-:Y:S02]  /*13c40*/  MUFU.EX2 R37, R23 ;  /* 0x0000001700257308 */ /* 0x000fe40000000800 */
[----:B----4-:R-:W-:Y:S01]  /*13c50*/  FADD.FTZ R0, R85, R2 ;  /* 0x0000000255007221 */ /* 0x010fe20000010000 */
[C---:B------:R-:W-:Y:S05]  /*13c60*/  HMMA.16816.F32 R8, R32.reuse, R38, R8 ;  /* 0x000000262008723c */ /* 0x040fea0000001808 */
[----:B------:R-:W-:Y:S01]  /*13c70*/  FFMA.FTZ R2, R158, UR4, -R48 ;  /* 0x000000049e027c23 */ /* 0x000fe20008010830 */
[C---:B------:R-:W-:Y:S01]  /*13c80*/  HMMA.16816.F32 R12, R32.reuse, R40, R12 ;  /* 0x00000028200c723c */ /* 0x040fe2000000180c */
[----:B------:R1:W2:Y:S04]  /*13c90*/  MUFU.EX2 R38, R24 ;  /* 0x0000001800267308 */ /* 0x0002a80000000800 */
[----:B------:R-:W-:Y:S01]  /*13ca0*/  FADD.FTZ R50, R84, R0 ;  /* 0x0000000054327221 */ /* 0x000fe20000010000 */
[----:B------:R-:W-:Y:S01]  /*13cb0*/  HMMA.16816.F32 R16, R32, R42, R16 ;  /* 0x0000002a2010723c */ /* 0x000fe20000001810 */
[----:B------:R-:W4:Y:S04]  /*13cc0*/  LDSM.16.MT88.4 R32, [R164+0x8c00] ;  /* 0x008c0000a420783b */ /* 0x000f280000004200 */
[----:B------:R5:W-:Y:S01]  /*13cd0*/  MUFU.EX2 R51, R2 ;  /* 0x0000000200337308 */ /* 0x000be20000000800 */
[----:B------:R-:W-:Y:S01]  /*13ce0*/  FFMA.FTZ R0, R159, UR4, -R48 ;  /* 0x000000049f007c23 */ /* 0x000fe20008010830 */
[----:B------:R-:W-:Y:S01]  /*13cf0*/  FADD.FTZ R25, R81, R50 ;  /* 0x0000003251197221 */ /* 0x000fe20000010000 */
[----:B---3--:R-:W-:Y:S03]  /*13d00*/  F2FP.F16.F32.PACK_AB R27, R54, R55 ;  /* 0x00000037361b723e */ /* 0x008fe600000000ff */
[----:B------:R-:W-:Y:S04]  /*13d10*/  FFMA.FTZ R48, R22, UR4, -R48 ;  /* 0x0000000416307c23 */ /* 0x000fe80008010830 */
[----:B------:R-:W-:Y:S01]  /*13d20*/  MUFU.EX2 R23, R21 ;  /* 0x0000001500177308 */ /* 0x000fe20000000800 */
[----:B-1----:R-:W-:Y:S02]  /*13d30*/  F2FP.F16.F32.PACK_AB R24, R60, R61 ;  /* 0x0000003d3c18723e */ /* 0x002fe400000000ff */
[----:B------:R-:W-:Y:S02]  /*13d40*/  F2FP.F16.F32.PACK_AB R148, R52, R53 ;  /* 0x000000353494723e */ /* 0x000fe400000000ff */
[----:B--2---:R-:W-:Y:S05]  /*13d50*/  F2FP.F16.F32.PACK_AB R150, R37, R38 ;  /* 0x000000262596723e */ /* 0x004fea00000000ff */
[----:B------:R-:W1:Y:S01]  /*13d60*/  MUFU.EX2 R48, R48 ;  /* 0x0000003000307308 */ /* 0x000e620000000800 */
[----:B-----5:R-:W-:Y:S09]  /*13d70*/  FADD.FTZ R2, R83, R49 ;  /* 0x0000003153027221 */ /* 0x020ff20000010000 */
[----:B------:R2:W3:Y:S01]  /*13d80*/  MUFU.EX2 R49, R0 ;  /* 0x0000000000317308 */ /* 0x0004e20000000800 */
[----:B-1----:R-:W-:Y:S01]  /*13d90*/  F2FP.F16.F32.PACK_AB R151, R48, R23 ;  /* 0x000000173097723e */ /* 0x002fe200000000ff */
[----:B--2---:R-:W-:Y:S01]  /*13da0*/  FADD.FTZ R0, R79, R2 ;  /* 0x000000024f007221 */ /* 0x004fe20000010000 */
[----:B------:R-:W-:Y:S01]  /*13db0*/  FADD.FTZ R2, R80, R25 ;  /* 0x0000001950027221 */ /* 0x000fe20000010000 */
[----:B---3--:R-:W-:Y:S02]  /*13dc0*/  F2FP.F16.F32.PACK_AB R149, R49, R51 ;  /* 0x000000333195723e */ /* 0x008fe400000000ff */
        /* <DEDUP_REMOVED lines=10> */
[----:B------:R-:W-:Y:S01]  /*13e70*/  FADD.FTZ R21, R72, R2 ;  /* 0x0000000248157221 */ /* 0x000fe20000010000 */
[C---:B------:R-:W-:Y:S05]  /*13e80*/  HMMA.16816.F32 R12, R24.reuse, R28, R12 ;  /* 0x0000001c180c723c */ /* 0x040fea000000180c */
[----:B------:R-:W-:Y:S01]  /*13e90*/  FADD.FTZ R2, R70, R0 ;  /* 0x0000000046027221 */ /* 0x000fe20000010000 */
[----:B------:R-:W-:Y:S05]  /*13ea0*/  HMMA.16816.F32 R16, R24, R30, R16 ;  /* 0x0000001e1810723c */ /* 0x000fea0000001810 */
[----:B------:R-:W-:Y:S01]  /*13eb0*/  FADD.FTZ R0, R69, R21 ;  /* 0x0000001545007221 */ /* 0x000fe20000010000 */
[C---:B------:R-:W-:Y:S05]  /*13ec0*/  HMMA.16816.F32 R136, R148.reuse, R144, R4 ;  /* 0x000000909488723c */ /* 0x040fea0000001804 */
[----:B------:R-:W-:Y:S01]  /*13ed0*/  FADD.FTZ R2, R67, R2 ;  /* 0x0000000243027221 */ /* 0x000fe20000010000 */
[----:B------:R-:W-:Y:S01]  /*13ee0*/  FADD.FTZ R21, R68, R0 ;  /* 0x0000000044157221 */ /* 0x000fe20000010000 */
[C---:B------:R-:W-:Y:S04]  /*13ef0*/  HMMA.16816.F32 R144, R148.reuse, R146, R8 ;  /* 0x000000929490723c */ /* 0x040fe80000001808 */
[----:B------:R-:W-:Y:S01]  /*13f00*/  FADD.FTZ R0, R66, R2 ;  /* 0x0000000242007221 */ /* 0x000fe20000010000 */
[----:B------:R-:W-:Y:S01]  /*13f10*/  FADD.FTZ R2, R65, R21 ;  /* 0x0000001541027221 */ /* 0x000fe20000010000 */
[C---:B----4-:R-:W-:Y:S05]  /*13f20*/  HMMA.16816.F32 R140, R148.reuse, R32, R12 ;  /* 0x00000020948c723c */ /* 0x050fea000000180c */
        /* <DEDUP_REMOVED lines=20> */
[----:B------:R-:W-:Y:S06]  /*14070*/  @P0 BRA `(.L_x_2322) ;  /* 0xffffffb000400947 */ /* 0x000fec000383ffff */
.L_x_2318:
[----:B------:R-:W1:Y:S01]  /*14080*/  SHFL.BFLY PT, R0, R243, 0x2, 0x1f ;  /* 0x0c401f00f3007f89 */ /* 0x000e6200000e0000 */
[----:B------:R-:W2:Y:S01]  /*14090*/  S2UR UR5, SR_CgaCtaId ;  /* 0x00000000000579c3 */ /* 0x000ea20000008800 */
[----:B------:R-:W-:Y:S01]  /*140a0*/  UMOV UR4, 0x400 ;  /* 0x0000040000047882 */ /* 0x000fe20000000000 */
[----:B------:R-:W-:Y:S01]  /*140b0*/  BSSY B0, `(.L_x_2323) ;  /* 0x000009e000007945 */ /* 0x000fe20003800000 */
[----:B------:R-:W3:Y:S01]  /*140c0*/  SHFL.BFLY PT, R2, R242, 0x2, 0x1f ;  /* 0x0c401f00f2027f89 */ /* 0x000ee200000e0000 */
[----:B------:R-:W4:Y:S01]  /*140d0*/  S2R R22, SR_TID.X ;  /* 0x0000000000167919 */ /* 0x000f220000002100 */
[----:B------:R-:W5:Y:S03]  /*140e0*/  S2R R18, SR_TID.X ;  /* 0x0000000000127919 */ /* 0x000f660000002100 */
        /* <DEDUP_REMOVED lines=8> */
[----:B------:R-:W-:Y:S02]  /*14170*/  LEA.HI R21, R23, R22, RZ, 0x5 ;  /* 0x0000001617157211 */ /* 0x000fe400078f28ff */
[----:B-----5:R-:W-:Y:S02]  /*14180*/  SHF.R.S32.HI R19, RZ, 0x1f, R18 ;  /* 0x0000001fff137819 */ /* 0x020fe40000011412 */
[----:B------:R-:W-:Y:S02]  /*14190*/  SHF.R.S32.HI R14, RZ, 0x5, R21 ;  /* 0x00000005ff0e7819 */ /* 0x000fe40000011415 */
[CC--:B------:R-:W-:Y:S02]  /*141a0*/  LEA.HI R8, R19.reuse, R18.reuse, RZ, 0x3 ;  /* 0x0000001213087211 */ /* 0x0c0fe400078f18ff */
[----:B------:R-:W-:Y:S01]  /*141b0*/  LEA.HI R19, R19, R18, RZ, 0x5 ;  /* 0x0000001213137211 */ /* 0x000fe200078f28ff */
[----:B--2---:R-:W-:Y:S01]  /*141c0*/  FADD.FTZ R17, R0, R4 ;  /* 0x0000000400117221 */ /* 0x004fe20000010000 */
[----:B------:R-:W-:Y:S01]  /*141d0*/  LEA.HI R0, R23, R22, RZ, 0x2 ;  /* 0x0000001617007211 */ /* 0x000fe200078f10ff */
[----:B------:R-:W-:Y:S01]  /*141e0*/  IMAD.MOV.U32 R4, RZ, RZ, 0x3f800000 ;  /* 0x3f800000ff047424 */ /* 0x000fe200078e00ff */
[----:B------:R-:W-:Y:S01]  /*141f0*/  LOP3.LUT R9, R8, 0xfffffff8, RZ, 0xc0, !PT ;  /* 0xfffffff808097812 */ /* 0x000fe200078ec0ff */
[----:B---3--:R-:W-:Y:S01]  /*14200*/  FADD.FTZ R16, R2, R5 ;  /* 0x0000000502107221 */ /* 0x008fe20000010000 */
[----:B------:R-:W-:Y:S01]  /*14210*/  LOP3.LUT R2, R0, 0xfffffffc, RZ, 0xc0, !PT ;  /* 0xfffffffc00027812 */ /* 0x000fe200078ec0ff */
[----:B------:R-:W-:Y:S01]  /*14220*/  IMAD.MOV.U32 R5, RZ, RZ, 0x3f800000 ;  /* 0x3f800000ff057424 */ /* 0x000fe200078e00ff */
[----:B------:R-:W-:Y:S01]  /*14230*/  SHF.R.S32.HI R0, RZ, 0x2, R0 ;  /* 0x00000002ff007819 */ /* 0x000fe20000011400 */
[----:B------:R-:W-:Y:S01]  /*14240*/  IMAD.IADD R9, R18, 0x1, -R9 ;  /* 0x0000000112097824 */ /* 0x000fe200078e0a09 */
[----:B------:R-:W-:Y:S01]  /*14250*/  LOP3.LUT R6, R19, 0xffffffe0, RZ, 0xc0, !PT ;  /* 0xffffffe013067812 */ /* 0x000fe200078ec0ff */
[----:B------:R-:W-:Y:S01]  /*14260*/  IMAD.IADD R2, R22, 0x1, -R2 ;  /* 0x0000000116027824 */ /* 0x000fe200078e0a02 */
[----:B------:R-:W-:-:S02]  /*14270*/  SHF.R.S32.HI R12, RZ, 0x3, R8 ;  /* 0x00000003ff0c7819 */ /* 0x000fc40000011408 */
[CC--:B------:R-:W-:Y:S01]  /*14280*/  LEA.HI R10, R23.reuse, R22.reuse, RZ, 0x6 ;  /* 0x00000016170a7211 */ /* 0x0c0fe200078f30ff */
[----:B------:R-:W-:Y:S01]  /*14290*/  IMAD R14, R14, 0x100, R2 ;  /* 0x000001000e0e7824 */ /* 0x000fe200078e0202 */
[----:B------:R-:W-:Y:S01]  /*142a0*/  SHF.R.S32.HI R2, RZ, 0x1f, R0 ;  /* 0x0000001fff027819 */ /* 0x000fe20000011400 */
[----:B------:R-:W-:Y:S01]  /*142b0*/  IMAD.IADD R18, R18, 0x1, -R6 ;  /* 0x0000000112127824 */ /* 0x000fe200078e0a06 */
[----:B------:R-:W-:Y:S02]  /*142c0*/  LEA.HI R7, R23, R22, RZ, 0x4 ;  /* 0x0000001617077211 */ /* 0x000fe400078f20ff */
[----:B------:R-:W-:Y:S02]  /*142d0*/  LEA.HI R2, R2, R0, RZ, 0x3 ;  /* 0x0000000002027211 */ /* 0x000fe400078f18ff */
[----:B------:R-:W-:Y:S02]  /*142e0*/  SHF.R.S32.HI R7, RZ, 0x4, R7 ;  /* 0x00000004ff077819 */ /* 0x000fe40000011407 */
[----:B------:R-:W-:-:S02]  /*142f0*/  LOP3.LUT R2, R2, 0xfffffff8, RZ, 0xc0, !PT ;  /* 0xfffffff802027812 */ /* 0x000fc400078ec0ff */
[----:B------:R-:W-:Y:S02]  /*14300*/  FSETP.NE.FTZ.AND P3, PT, R16, RZ, PT ;  /* 0x000000ff1000720b */ /* 0x000fe40003f75000 */
[----:B------:R-:W-:Y:S02]  /*14310*/  IADD3 R11, R0, -R2, RZ ;  /* 0x80000002000b7210 */ /* 0x000fe40007ffe0ff */
[----:B------:R-:W-:Y:S02]  /*14320*/  LEA.HI R0, R9, R9, RZ, 0x1 ;  /* 0x0000000909007211 */ /* 0x000fe400078f08ff */
[----:B------:R-:W-:Y:S01]  /*14330*/  LEA.HI R2, R8, R12, RZ, 0x1 ;  /* 0x0000000c08027211 */ /* 0x000fe200078f08ff */
[----:B------:R-:W-:Y:S01]  /*14340*/  IMAD.SHL.U32 R8, R10, 0x4, RZ ;  /* 0x000000040a087824 */ /* 0x000fe200078e00ff */
[----:B------:R-:W-:Y:S02]  /*14350*/  LOP3.LUT R6, R0, 0xfffffffe, RZ, 0xc0, !PT ;  /* 0xfffffffe00067812 */ /* 0x000fe400078ec0ff */
[----:B------:R-:W-:-:S02]  /*14360*/  LOP3.LUT R2, R2, 0xfffffffe, RZ, 0xc0, !PT ;  /* 0xfffffffe02027812 */ /* 0x000fc400078ec0ff */
[----:B------:R-:W-:Y:S01]  /*14370*/  SHF.R.S32.HI R0, RZ, 0x1, R0 ;  /* 0x00000001ff007819 */ /* 0x000fe20000011400 */
[----:B------:R-:W-:Y:S01]  /*14380*/  IMAD.IADD R13, R9, 0x1, -R6 ;  /* 0x00000001090d7824 */ /* 0x000fe200078e0a06 */
[----:B------:R-:W-:Y:S01]  /*14390*/  LEA.HI R6, R11, R11, RZ, 0x1 ;  /* 0x0000000b0b067211 */ /* 0x000fe200078f08ff */
[----:B------:R-:W-:Y:S01]  /*143a0*/  IMAD.SHL.U32 R9, R7, 0x40, RZ ;  /* 0x0000004007097824 */ /* 0x000fe200078e00ff */
[----:B------:R-:W-:Y:S01]  /*143b0*/  FSETP.NE.FTZ.AND P2, PT, R17, RZ, PT ;  /* 0x000000ff1100720b */ /* 0x000fe20003f55000 */
[----:B------:R-:W-:Y:S01]  /*143c0*/  IMAD.IADD R7, R12, 0x1, -R2 ;  /* 0x000000010c077824 */ /* 0x000fe200078e0a02 */
[----:B------:R-:W-:Y:S01]  /*143d0*/  LOP3.LUT R10, R8, 0x3fffff00, RZ, 0xc0, !PT ;  /* 0x3fffff00080a7812 */ /* 0x000fe200078ec0ff */
[----:B------:R-:W-:Y:S01]  /*143e0*/  IMAD.SHL.U32 R8, R0, 0x8, RZ ;  /* 0x0000000800087824 */ /* 0x000fe200078e00ff */
[----:B------:R-:W-:Y:S01]  /*143f0*/  SHF.R.S32.HI R0, RZ, 0x1, R6 ;  /* 0x00000001ff007819 */ /* 0x000fe20000011406 */
[----:B------:R-:W2:Y:S01]  /*14400*/  @P3 MUFU.RCP R4, R16 ;  /* 0x0000001000043308 */ /* 0x000ea20000001000 */
[----:B------:R-:W-:-:S02]  /*14410*/  LOP3.LUT R2, R9, 0xc0, RZ, 0xc0, !PT ;  /* 0x000000c009027812 */ /* 0x000fc400078ec0ff */
[----:B------:R-:W-:Y:S01]  /*14420*/  LEA R9, R7, R10, 0x5 ;  /* 0x0000000a07097211 */ /* 0x000fe200078e28ff */
[----:B------:R-:W-:Y:S01]  /*14430*/  IMAD.SHL.U32 R7, R0, 0x40, RZ ;  /* 0x0000004000077824 */ /* 0x000fe200078e00ff */
[----:B------:R-:W-:Y:S02]  /*14440*/  LOP3.LUT R6, R6, 0x1fffffe, RZ, 0xc0, !PT ;  /* 0x01fffffe06067812 */ /* 0x000fe400078ec0ff */
[----:B------:R-:W-:Y:S01]  /*14450*/  LOP3.LUT R8, R2, 0x18, R8, 0xf8, !PT ;  /* 0x0000001802087812 */ /* 0x000fe200078ef808 */
[----:B------:R-:W3:Y:S01]  /*14460*/  @P2 MUFU.RCP R5, R17 ;  /* 0x0000001100052308 */ /* 0x000ee20000001000 */
[----:B------:R-:W-:Y:S01]  /*14470*/  SHF.R.U32.HI R2, RZ, 0x3, R2 ;  /* 0x00000003ff027819 */ /* 0x000fe20000011602 */
[----:B------:R-:W-:Y:S01]  /*14480*/  IMAD.IADD R6, R11, 0x1, -R6 ;  /* 0x000000010b067824 */ /* 0x000fe200078e0a06 */
[----:B------:R-:W-:Y:S01]  /*14490*/  LOP3.LUT R7, R7, 0xc0, RZ, 0xc0, !PT ;  /* 0x000000c007077812 */ /* 0x000fe200078ec0ff */
[----:B------:R-:W-:Y:S01]  /*144a0*/  IMAD R9, R13, 0x4, R9 ;  /* 0x000000040d097824 */ /* 0x000fe200078e0209 */
[----:B------:R-:W-:Y:S01]  /*144b0*/  LOP3.LUT R8, R8, R2, RZ, 0x3c, !PT ;  /* 0x0000000208087212 */ /* 0x000fe200078e3cff */
[----:B------:R-:W-:Y:S01]  /*144c0*/  IMAD R2, R6, 0x10, R14 ;  /* 0x0000001006027824 */ /* 0x000fe200078e020e */
[----:B------:R-:W-:Y:S01]  /*144d0*/  LEA.HI R6, R7, R7, RZ, 0x1d ;  /* 0x0000000707067211 */ /* 0x000fe200078fe8ff */
[----:B------:R-:W4:Y:S01]  /*144e0*/  S2R R11, SR_CTAID.X ;  /* 0x00000000000b7919 */ /* 0x000f220000002500 */
[----:B------:R-:W-:Y:S01]  /*144f0*/  LOP3.LUT P0, RZ, R0, 0x2, RZ, 0xc0, !PT ;  /* 0x0000000200ff7812 */ /* 0x000fe2000780c0ff */
[----:B--2---:R-:W-:Y:S01]  /*14500*/  FMUL.FTZ R136, R4, R136 ;  /* 0x0000008804887220 */ /* 0x004fe20000410000 */
[----:B------:R-:W-:Y:S01]  /*14510*/  LOP3.LUT R7, R0, 0x1, RZ, 0xc0, !PT ;  /* 0x0000000100077812 */ /* 0x000fe200078ec0ff */
[----:B------:R-:W-:Y:S01]  /*14520*/  IMAD.U32 R2, R2, 0x2, R6 ;  /* 0x0000000202027824 */ /* 0x000fe200078e0006 */
[----:B------:R-:W-:Y:S01]  /*14530*/  MOV R6, 0xffffffe0 ;  /* 0xffffffe000067802 */ /* 0x000fe20000000f00 */
[C---:B------:R-:W-:Y:S01]  /*14540*/  FMUL.FTZ R137, R4.reuse, R137 ;  /* 0x0000008904897220 */ /* 0x040fe20000410000 */
[----:B------:R-:W-:Y:S01]  /*14550*/  ISETP.NE.U32.AND P1, PT, R7, 0x1, PT ;  /* 0x000000010700780c */ /* 0x000fe20003f25070 */
[----:B------:R-:W-:Y:S01]  /*14560*/  FMUL.FTZ R144, R4, R144 ;  /* 0x0000009004907220 */ /* 0x000fe20000410000 */
[----:B------:R-:W-:Y:S01]  /*14570*/  LEA R2, R2, UR5, 0x2 ;  /* 0x0000000502027c11 */ /* 0x000fe2000f8e10ff */
[C---:B---3--:R-:W-:Y:S01]  /*14580*/  FMUL.FTZ R139, R5.reuse, R139 ;  /* 0x0000008b058b7220 */ /* 0x048fe20000410000 */
[----:B------:R-:W-:Y:S01]  /*14590*/  SEL R6, R6, 0x20, !P1 ;  /* 0x0000002006067807 */ /* 0x000fe20004800000 */
[----:B------:R-:W-:Y:S01]  /*145a0*/  FMUL.FTZ R138, R5, R138 ;  /* 0x0000008a058a7220 */ /* 0x000fe20000410000 */
        /* <DEDUP_REMOVED lines=17> */
[----:B------:R-:W3:Y:S01]  /*146c0*/  LDC.64 R14, c[0x0][0x2c0] ;  /* 0x0000b000ff0e7b82 */ /* 0x000ee20000000a00 */
[----:B------:R5:W1:Y:S01]  /*146d0*/  @P3 MUFU.LG2 R10, R16 ;  /* 0x00000010000a3308 */ /* 0x000a620000000c00 */
[----:B------:R-:W-:Y:S01]  /*146e0*/  IMAD.MOV.U32 R9, RZ, RZ, -0x800000 ;  /* 0xff800000ff097424 */ /* 0x000fe200078e00ff */
[----:B------:R-:W-:Y:S04]  /*146f0*/  STS.64 [R4], R144 ;  /* 0x0000009004007388 */ /* 0x000fe80000000a00 */
[----:B------:R4:W-:Y:S01]  /*14700*/  STS.64 [R4+0x400], R146 ;  /* 0x0004009204007388 */ /* 0x0009e20000000a00 */
[----:B------:R-:W3:Y:S01]  /*14710*/  @P2 LDC R13, c[0x0][0x2e8] ;  /* 0x0000ba00ff0d2b82 */ /* 0x000ee20000000800 */
[----:B------:R-:W3:Y:S02]  /*14720*/  @P2 MUFU.LG2 R7, R17 ;  /* 0x0000001100072308 */ /* 0x000ee40000000c00 */
[----:B------:R-:W-:Y:S04]  /*14730*/  STS.64 [R0], R140 ;  /* 0x0000008c00007388 */ /* 0x000fe80000000a00 */
[----:B------:R1:W-:Y:S01]  /*14740*/  STS.64 [R0+0x400], R142 ;  /* 0x0004008e00007388 */ /* 0x0003e20000000a00 */
[----:B-----5:R-:W5:Y:S01]  /*14750*/  @P3 LDC R16, c[0x0][0x2e8] ;  /* 0x0000ba00ff103b82 */ /* 0x020f620000000800 */
[----:B------:R-:W3:Y:S01]  /*14760*/  S2R R8, SR_CTAID.Y ;  /* 0x0000000000087919 */ /* 0x000ee20000002600 */
[----:B--2---:R-:W-:Y:S01]  /*14770*/  IMAD.IADD R2, R6, 0x1, R0 ;  /* 0x0000000106027824 */ /* 0x004fe200078e0200 */
[----:B------:R-:W-:-:S04]  /*14780*/  SHF.R.S32.HI R6, RZ, 0x1f, R18 ;  /* 0x0000001fff067819 */ /* 0x000fc80000011412 */
[----:B------:R-:W-:Y:S01]  /*14790*/  STS.64 [R2], R148 ;  /* 0x0000009402007388 */ /* 0x000fe20000000a00 */
[----:B------:R-:W-:Y:S02]  /*147a0*/  LEA.HI R6, R6, R18, RZ, 0x2 ;  /* 0x0000001206067211 */ /* 0x000fe400078f10ff */
[----:B----4-:R-:W-:Y:S01]  /*147b0*/  LEA.HI R4, R23, R22, RZ, 0x3 ;  /* 0x0000001617047211 */ /* 0x010fe200078f18ff */
[----:B------:R2:W-:Y:S03]  /*147c0*/  STS.64 [R2+0x400], R150 ;  /* 0x0004009602007388 */ /* 0x0005e60000000a00 */
[----:B------:R-:W-:Y:S02]  /*147d0*/  LOP3.LUT R4, R4, 0xfffffff8, RZ, 0xc0, !PT ;  /* 0xfffffff804047812 */ /* 0x000fe400078ec0ff */
[----:B-1----:R-:W-:Y:S01]  /*147e0*/  LEA R0, R5, UR5, 0x2 ;  /* 0x0000000505007c11 */ /* 0x002fe2000f8e10ff */
[----:B------:R-:W-:Y:S01]  /*147f0*/  BAR.SYNC.DEFER_BLOCKING 0x0 ;  /* 0x0000000000007b1d */ /* 0x000fe20000010000 */
[----:B------:R-:W-:Y:S01]  /*14800*/  LOP3.LUT R5, R21, 0xffffffe0, RZ, 0xc0, !PT ;  /* 0xffffffe015057812 */ /* 0x000fe200078ec0ff */
[----:B------:R-:W-:-:S04]  /*14810*/  IMAD.IADD R4, R22, 0x1, -R4 ;  /* 0x0000000116047824 */ /* 0x000fc800078e0a04 */
[----:B------:R-:W-:Y:S02]  /*14820*/  IMAD.IADD R5, R22, 0x1, -R5 ;  /* 0x0000000116057824 */ /* 0x000fe400078e0a05 */
[----:B------:R-:W-:-:S03]  /*14830*/  IMAD.SHL.U32 R4, R4, 0x4, RZ ;  /* 0x0000000404047824 */ /* 0x000fc600078e00ff */
[----:B------:R-:W-:Y:S01]  /*14840*/  LOP3.LUT P0, RZ, R5, 0x3, RZ, 0xc0, !PT ;  /* 0x0000000305ff7812 */ /* 0x000fe2000780c0ff */
[----:B------:R-:W-:Y:S01]  /*14850*/  @P3 FMUL.FTZ R5, R10, 0.69314718246459960938 ;  /* 0x3f3172180a053820 */ /* 0x000fe20000410000 */
[----:B--2---:R-:W-:Y:S02]  /*14860*/  SHF.R.S32.HI R2, RZ, 0x5, R19 ;  /* 0x00000005ff027819 */ /* 0x004fe40000011413 */
[----:B------:R-:W1:Y:S01]  /*14870*/  LDC R19, c[0x0][0x270] ;  /* 0x00009c00ff137b82 */ /* 0x000e620000000800 */
[----:B------:R-:W2:Y:S04]  /*14880*/  LDS.128 R36, [R0] ;  /* 0x0000000000247984 */ /* 0x000ea80000000c00 */
[----:B------:R-:W4:Y:S04]  /*14890*/  LDS.128 R32, [R0+0x800] ;  /* 0x0008000000207984 */ /* 0x000f280000000c00 */
[----:B------:R-:W1:Y:S04]  /*148a0*/  LDS.128 R28, [R0+0x1000] ;  /* 0x00100000001c7984 */ /* 0x000e680000000c00 */
[----:B------:R3:W1:Y:S02]  /*148b0*/  LDS.128 R24, [R0+0x1800] ;  /* 0x0018000000187984 */ /* 0x0006640000000c00 */
[----:B---3--:R-:W-:-:S04]  /*148c0*/  SHF.R.S32.HI R0, RZ, 0x1f, R2 ;  /* 0x0000001fff007819 */ /* 0x008fc80000011402 */
[----:B------:R-:W-:-:S04]  /*148d0*/  LEA.HI R0, R0, R2, RZ, 0x2 ;  /* 0x0000000200007211 */ /* 0x000fc800078f10ff */
[----:B------:R-:W-:-:S04]  /*148e0*/  LOP3.LUT R0, R0, 0xfffffffc, RZ, 0xc0, !PT ;  /* 0xfffffffc00007812 */ /* 0x000fc800078ec0ff */
[----:B------:R-:W-:Y:S02]  /*148f0*/  IADD3 R0, R2, -R0, RZ ;  /* 0x8000000002007210 */ /* 0x000fe40007ffe0ff */
[----:B------:R-:W-:Y:S01]  /*14900*/  SHF.R.S32.HI R2, RZ, 0x2, R6 ;  /* 0x00000002ff027819 */ /* 0x000fe20000011406 */
[----:B------:R-:W-:Y:S01]  /*14910*/  IMAD R6, R8, R14, R246 ;  /* 0x0000000e08067224 */ /* 0x000fe200078e02f6 */
[----:B------:R-:W-:Y:S01]  /*14920*/  MOV R8, 0xff800000 ;  /* 0xff80000000087802 */ /* 0x000fe20000000f00 */
[----:B------:R-:W-:Y:S02]  /*14930*/  IMAD.SHL.U32 R14, R11, 0x40, RZ ;  /* 0x000000400b0e7824 */ /* 0x000fe400078e00ff */
[----:B-----5:R-:W-:Y:S01]  /*14940*/  @P3 FFMA.FTZ R8, R20, R16, R5 ;  /* 0x0000001014083223 */ /* 0x020fe20000010005 */
[----:B------:R-:W-:Y:S01]  /*14950*/  IMAD R0, R0, 0x10, R2 ;  /* 0x0000001000007824 */ /* 0x000fe200078e0202 */
[----:B------:R-:W-:Y:S01]  /*14960*/  SHF.R.S32.HI R5, RZ, 0x1f, R4 ;  /* 0x0000001fff057819 */ /* 0x000fe20000011404 */
[----:B------:R-:W-:-:S04]  /*14970*/  IMAD.MOV R2, RZ, RZ, -R246 ;  /* 0x000000ffff027224 */ /* 0x000fc800078e0af6 */
[----:B-1----:R-:W-:Y:S02]  /*14980*/  IMAD R11, R19, R2, UR4 ;  /* 0x00000004130b7e24 */ /* 0x002fe4000f8e0202 */
[----:B------:R-:W-:Y:S02]  /*14990*/  @P2 FMUL.FTZ R2, R7, 0.69314718246459960938 ;  /* 0x3f31721807022820 */ /* 0x000fe40000410000 */
[----:B------:R-:W-:Y:S02]  /*149a0*/  IMAD R6, R6, R19, R11 ;  /* 0x0000001306067224 */ /* 0x000fe400078e020b */
[----:B------:R-:W-:Y:S02]  /*149b0*/  @P2 FFMA.FTZ R9, R3, R13, R2 ;  /* 0x0000000d03092223 */ /* 0x000fe40000010002 */
[----:B------:R-:W-:Y:S01]  /*149c0*/  IMAD R6, R6, R15, R14 ;  /* 0x0000000f06067224 */ /* 0x000fe200078e020e */
[----:B--2-4-:R-:W-:Y:S06]  /*149d0*/  @P0 BRA `(.L_x_2324) ;  /* 0x00000000002c0947 */ /* 0x014fec0003800000 */
        /* <DEDUP_REMOVED lines=11> */
.L_x_2324:
[----:B------:R-:W-:Y:S05]  /*14a90*/  BSYNC B0 ;  /* 0x0000000000007941 */ /* 0x000fea0003800000 */
.L_x_2323:
[----:B------:R-:W-:Y:S01]  /*14aa0*/  ULDC UR4, c[0x0][0x2dc] ;  /* 0x0000b70000047ab9 */ /* 0x000fe20000000800 */
[C---:B-1----:R-:W-:Y:S01]  /*14ab0*/  IMAD.WIDE R2, R12.reuse, 0x20, R4 ;  /* 0x000000200c027825 */ /* 0x042fe200078e0204 */
[----:B------:R-:W-:-:S03]  /*14ac0*/  ISETP.GE.AND P3, PT, R12, R247, PT ;  /* 0x000000f70c00720c */ /* 0x000fc60003f66270 */
[----:B------:R-:W-:Y:S01]  /*14ad0*/  IMAD R0, R6, UR4, RZ ;  /* 0x0000000406007c24 */ /* 0x000fe2000f8e02ff */
[----:B------:R-:W-:Y:S01]  /*14ae0*/  ULDC.64 UR4, c[0x0][0x288] ;  /* 0x0000a20000047ab9 */ /* 0x000fe20000000a00 */
[C---:B------:R-:W-:Y:S02]  /*14af0*/  VIADD R5, R12.reuse, 0x20 ;  /* 0x000000200c057836 */ /* 0x040fe40000000000 */
[----:B------:R-:W-:Y:S01]  /*14b00*/  VIADD R7, R12, 0x10 ;  /* 0x000000100c077836 */ /* 0x000fe20000000000 */
[----:B------:R-:W-:Y:S02]  /*14b10*/  IADD3 R4, P0, R0, R2, RZ ;  /* 0x0000000200047210 */ /* 0x000fe40007f1e0ff */
[----:B------:R-:W-:Y:S01]  /*14b20*/  ISETP.GE.AND P1, PT, R5, R247, PT ;  /* 0x000000f70500720c */ /* 0x000fe20003f26270 */
[----:B------:R-:W-:Y:S01]  /*14b30*/  VIADD R5, R12, 0x30 ;  /* 0x000000300c057836 */ /* 0x000fe20000000000 */
[----:B------:R-:W-:Y:S02]  /*14b40*/  LEA.HI.X.SX32 R0, R0, R3, 0x1, P0 ;  /* 0x0000000300007211 */ /* 0x000fe400000f0eff */
[----:B------:R-:W-:-:S02]  /*14b50*/  LEA R2, P0, R4, UR4, 0x2 ;  /* 0x0000000404027c11 */ /* 0x000fc4000f8010ff */
[-C--:B------:R-:W-:Y:S02]  /*14b60*/  ISETP.GE.AND P2, PT, R7, R247.reuse, PT ;  /* 0x000000f70700720c */ /* 0x080fe40003f46270 */
[----:B------:R-:W-:Y:S02]  /*14b70*/  LEA.HI.X R3, R4, UR5, R0, 0x2, P0 ;  /* 0x0000000504037c11 */ /* 0x000fe400080f1400 */
        /* <DEDUP_REMOVED lines=8> */
.L_x_2325:
        /* <DEDUP_REMOVED lines=16> */
.L_x_5339:


//--------------------- .text._ZN5flash24flash_fwd_splitkv_kernelI23Flash_fwd_kernel_traitsILi32ELi64ELi256ELi4ELb0ELb0EN7cutlass6half_tE19Flash_kernel_traitsILi32ELi64ELi256ELi4ES3_EELb1ELb0ELb1ELb0ELb0ELb0ELb1ELb0EEEvNS_16Flash_fwd_paramsE --------------------------
	.section	.text._ZN5flash24flash_fwd_splitkv_kernelI23Flash_fwd_kernel_traitsILi32ELi64ELi256ELi4ELb0ELb0EN7cutlass6half_tE19Flash_kernel_traitsILi32ELi64ELi256ELi4ES3_EELb1ELb0ELb1ELb0ELb0ELb0ELb1ELb0EEEvNS_16Flash_fwd_paramsE,"ax",@progbits
	.align	128
        .global         _ZN5flash24flash_fwd_splitkv_kernelI23Flash_fwd_kernel_traitsILi32ELi64ELi256ELi4ELb0ELb0EN7cutlass6half_tE19Flash_kernel_traitsILi32ELi64ELi256ELi4ES3_EELb1ELb0ELb1ELb0ELb0ELb0ELb1ELb0EEEvNS_16Flash_fwd_paramsE
        .type           _ZN5flash24flash_fwd_splitkv_kernelI23Flash_fwd_kernel_traitsILi32ELi64ELi256ELi4ELb0ELb0EN7cutlass6half_tE19Flash_kernel_traitsILi32ELi64ELi256ELi4ES3_EELb1ELb0ELb1ELb0ELb0ELb0ELb1ELb0EEEvNS_16Flash_fwd_paramsE,@function
        .size           _ZN5flash24flash_fwd_splitkv_kernelI23Flash_fwd_kernel_traitsILi32ELi64ELi256ELi4ELb0ELb0EN7cutlass6half_tE19Flash_kernel_traitsILi32ELi64ELi256ELi4ES3_EELb1ELb0ELb1ELb0ELb0ELb0ELb1ELb0EEEvNS_16Flash_fwd_paramsE,(.L_x_5340 - _ZN5flash24flash_fwd_splitkv_kernelI23Flash_fwd_kernel_traitsILi32ELi64ELi256ELi4ELb0ELb0EN7cutlass6half_tE19Flash_kernel_traitsILi32ELi64ELi256ELi4ES3_EELb1ELb0ELb1ELb0ELb0ELb0ELb1ELb0EEEvNS_16Flash_fwd_paramsE)
        .other          _ZN5flash24flash_fwd_splitkv_kernelI23Flash_fwd_kernel_traitsILi32ELi64ELi256ELi4ELb0ELb0EN7cutlass6half_tE19Flash_kernel_traitsILi32ELi64ELi256ELi4ES3_EELb1ELb0ELb1ELb0ELb0ELb0ELb1ELb0EEEvNS_16Flash_fwd_paramsE,@"STO_CUDA_ENTRY STV_DEFAULT"
_ZN5flash24flash_fwd_splitkv_kernelI23Flash_fwd_kernel_traitsILi32ELi64ELi256ELi4ELb0ELb0EN7cutlass6half_tE19Flash_kernel_traitsILi32ELi64ELi256ELi4ES3_EELb1ELb0ELb1ELb0ELb0ELb0ELb1ELb0EEEvNS_16Flash_fwd_paramsE:
.text._ZN5flash24flash_fwd_splitkv_kernelI23Flash_fwd_kernel_traitsILi32ELi64ELi256ELi4ELb0ELb0EN7cutlass6half_tE19Flash_kernel_traitsILi32ELi64ELi256ELi4ES3_EELb1ELb0ELb1ELb0ELb0ELb0ELb1ELb0EEEvNS_16Flash_fwd_paramsE:
[----:B------:R-:W-:Y:S01]  /*0000*/  LDC R1, c[0x0][0x28] ;  /* 0x00000a00ff017b82 */ /* 0x000fe20000000800 */
[----:B------:R-:W-:-:S07]  /*0010*/  ULDC UR6, c[0x0][0x270] ;  /* 0x00009c0000067ab9 */ /* 0x000fce0000000800 */
[----:B------:R-:W1:Y:S01]  /*0020*/  S2UR UR26, SR_CTAID.Z ;  /* 0x00000000001a79c3 */ /* 0x000e620000002700 */
[----:B------:R-:W2:Y:S01]  /*0030*/  I2F.U32.RP R2, UR6 ;  /* 0x0000000600027d06 */ /* 0x000ea20008209000 */
[----:B------:R-:W-:Y:S01]  /*0040*/  UISETP.NE.U32.AND UP2, UPT, UR6, URZ, UPT ;  /* 0x0000003f0600728c */ /* 0x000fe2000bf45070 */
[----:B------:R-:W-:Y:S01]  /*0050*/  ULDC.64 UR8, c[0x0][0x2f0] ;  /* 0x0000bc0000087ab9 */ /* 0x000fe20000000a00 */
[----:B------:R-:W-:-:S05]  /*0060*/  ULDC.64 UR20, c[0x0][0x208] ;  /* 0x0000820000147ab9 */ /* 0x000fca0000000a00 */
[----:B--2---:R-:W2:Y:S02]  /*0070*/  MUFU.RCP R0, R2 ;  /* 0x0000000200007308 */ /* 0x004ea40000001000 */
[----:B--2---:R-:W-:-:S06]  /*0080*/  VIADD R0, R0, 0xffffffe ;  /* 0x0ffffffe00007836 */ /* 0x004fcc0000000000 */
[----:B------:R-:W2:Y:S02]  /*0090*/  F2I.FTZ.U32.TRUNC.NTZ R0, R0 ;  /* 0x0000000000007305 */ /* 0x000ea4000021f000 */
[----:B--2---:R-:W-:-:S13]  /*00a0*/  R2UR UR5, R0 ;  /* 0x00000000000572ca */ /* 0x004fda00000e0000 */
[----:B------:R-:W-:-:S04]  /*00b0*/  UIADD3 UR4, URZ, -UR5, URZ ;  /* 0x800000053f047290 */ /* 0x000fc8000fffe03f */
[----:B------:R-:W-:-:S03]  /*00c0*/  UIMAD UR7, UR4, UR6, URZ ;  /* 0x00000006040772a4 */ /* 0x000fc6000f8e023f */
[----:B------:R-:W-:Y:S02]  /*00d0*/  UMOV UR4, URZ ;  /* 0x0000003f00047c82 */ /* 0x000fe40008000000 */
[----:B------:R-:W-:-:S04]  /*00e0*/  UIMAD.WIDE.U32 UR4, UR5, UR7, UR4 ;  /* 0x00000007050472a5 */ /* 0x000fc8000f8e0004 */
[----:B-1----:R-:W-:-:S03]  /*00f0*/  UIMAD.WIDE.U32 UR14, UR5, UR26, URZ ;  /* 0x0000001a050e72a5 */ /* 0x002fc6000f8e003f */
[----:B------:R-:W-:Y:S01]  /*0100*/  ULDC.64 UR4, c[0x0][0x2f0] ;  /* 0x0000bc0000047ab9 */ /* 0x000fe20000000a00 */
[----:B------:R-:W-:Y:S02]  /*0110*/  UIADD3 UR7, -UR15, URZ, URZ ;  /* 0x0000003f0f077290 */ /* 0x000fe4000fffe13f */
[----:B------:R-:W-:Y:S02]  /*0120*/  UISETP.NE.U32.AND UP1, UPT, UR4, URZ, UPT ;  /* 0x0000003f0400728c */ /* 0x000fe4000bf25070 */
[----:B------:R-:W-:Y:S02]  /*0130*/  UIMAD UR7, UR6, UR7, UR26 ;  /* 0x00000007060772a4 */ /* 0x000fe4000f8e021a */
[----:B------:R-:W-:Y:S02]  /*0140*/  UISETP.NE.AND.EX UP1, UPT, UR5, URZ, UPT, UP1 ;  /* 0x0000003f0500728c */ /* 0x000fe4000bf25310 */
[----:B------:R-:W-:Y:S01]  /*0150*/  UISETP.GE.U32.AND UP0, UPT, UR7, UR6, UPT ;  /* 0x000000060700728c */ /* 0x000fe2000bf06070 */
[----:B------:R-:W-:-:S03]  /*0160*/  ULDC.64 UR4, c[0x0][0x300] ;  /* 0x0000c00000047ab9 */ /* 0x000fc60000000a00 */
[----:B------:R-:W-:-:S07]  /*0170*/  PLOP3.LUT P2, PT, PT, PT, UP1, 0x80, 0x0 ;  /* 0x000000000000781c */ /* 0x000fce0003f4f018 */
[----:B------:R-:W-:Y:S02]  /*0180*/  @UP0 UIADD3 UR7, UR7, -UR6, URZ ;  /* 0x8000000607070290 */ /* 0x000fe4000fffe03f */
[----:B------:R-:W-:Y:S02]  /*0190*/  @UP0 UIADD3 UR15, UR15, 0x1, URZ ;  /* 0x000000010f0f0890 */ /* 0x000fe4000fffe03f */
[----:B------:R-:W-:Y:S02]  /*01a0*/  UISETP.GE.U32.AND UP3, UPT, UR7, UR6, UPT ;  /* 0x000000060700728c */ /* 0x000fe4000bf66070 */
[----:B------:R-:W-:Y:S01]  /*01b0*/  UISETP.NE.U32.AND UP0, UPT, UR4, URZ, UPT ;  /* 0x0000003f0400728c */ /* 0x000fe2000bf05070 */
[----:B------:R-:W-:-:S03]  /*01c0*/  ULDC.U8 UR7, c[0x0][0x3c2] ;  /* 0x0000f08000077ab9 */ /* 0x000fc60000000000 */
[----:B------:R-:W-:-:S03]  /*01d0*/  UISETP.NE.AND.EX UP0, UPT, UR5, URZ, UPT, UP0 ;  /* 0x0000003f0500728c */ /* 0x000fc6000bf05300 */
[----:B------:R-:W-:Y:S02]  /*01e0*/  ULDC.64 UR4, c[0x0][0x2f8] ;  /* 0x0000be0000047ab9 */ /* 0x000fe40000000a00 */
[----:B------:R-:W-:Y:S02]  /*01f0*/  @UP3 UIADD3 UR15, UR15, 0x1, URZ ;  /* 0x000000010f0f3890 */ /* 0x000fe4000fffe03f */
[----:B------:R-:W-:Y:S01]  /*0200*/  @!UP2 ULOP3.LUT UR15, URZ, UR6, URZ, 0x33, !UPT ;  /* 0x000000063f0fa292 */ /* 0x000fe2000f8e333f */
[----:B------:R-:W-:Y:S01]  /*0210*/  PLOP3.LUT P0, PT, PT, PT, UP0, 0x80, 0x0 ;  /* 0x000000000000781c */ /* 0x000fe20003f0f008 */
[----:B------:R-:W-:Y:S02]  /*0220*/  UISETP.NE.AND UP3, UPT, UR7, URZ, UPT ;  /* 0x0000003f0700728c */ /* 0x000fe4000bf65270 */
[----:B------:R-:W-:Y:S01]  /*0230*/  UIMAD.WIDE UR8, UR15, 0x4, UR8 ;  /* 0x000000040f0878a5 */ /* 0x000fe2000f8e0208 */
[----:B------:R-:W-:Y:S01]  /*0240*/  @UP0 ULDC.64 UR10, c[0x0][0x300] ;  /* 0x0000c000000a0ab9 */ /* 0x000fe20000000a00 */
[----:B------:R-:W-:-:S02]  /*0250*/  UISETP.EQ.U32.AND UP2, UPT, UR4, URZ, UPT ;  /* 0x0000003f0400728c */ /* 0x000fc4000bf42070 */
[----:B------:R-:W-:Y:S02]  /*0260*/  @UP0 UIMAD.WIDE UR10, UR15, 0x4, UR10 ;  /* 0x000000040f0a08a5 */ /* 0x000fe4000f8e020a */
[----:B------:R-:W-:Y:S01]  /*0270*/  IMAD.U32 R10, RZ, RZ, UR8 ;  /* 0x00000008ff0a7e24 */ /* 0x000fe2000f8e00ff */
[----:B------:R-:W-:Y:S01]  /*0280*/  UISETP.EQ.OR.EX UP2, UPT, UR5, URZ, !UP3, UP2 ;  /* 0x0000003f0500728c */ /* 0x000fe2000df42720 */
[----:B------:R-:W-:Y:S01]  /*0290*/  IMAD.U32 R11, RZ, RZ, UR9 ;  /* 0x00000009ff0b7e24 */ /* 0x000fe2000f8e00ff */
[----:B------:R-:W-:Y:S01]  /*02a0*/  ULDC.64 UR8, c[0x0][0x2f8] ;  /* 0x0000be0000087ab9 */ /* 0x000fe20000000a00 */
[----:B------:R-:W-:Y:S02]  /*02b0*/  IMAD.U32 R8, RZ, RZ, UR10 ;  /* 0x0000000aff087e24 */ /* 0x000fe4000f8e00ff */
[----:B------:R-:W-:Y:S01]  /*02c0*/  IMAD.U32 R9, RZ, RZ, UR11 ;  /* 0x0000000bff097e24 */ /* 0x000fe2000f8e00ff */
[----:B------:R-:W2:Y:S04]  /*02d0*/  @P2 LDG.E R2, desc[UR20][R10.64] ;  /* 0x000000140a022981 */ /* 0x000ea8000c1e1900 */
[----:B------:R-:W3:Y:S01]  /*02e0*/  @P2 LDG.E R0, desc[UR20][R10.64+0x4] ;  /* 0x000004140a002981 */ /* 0x000ee2000c1e1900 */
[----:B------:R-:W-:Y:S01]  /*02f0*/  PLOP3.LUT P1, PT, PT, PT, UP2, 0x80, 0x0 ;  /* 0x000000000000781c */ /* 0x000fe20003f2f028 */
[----:B------:R-:W-:-:S02]  /*0300*/  UIMAD.WIDE UR8, UR15, 0x4, UR8 ;  /* 0x000000040f0878a5 */ /* 0x000fc4000f8e0208 */
[----:B------:R-:W4:Y:S04]  /*0310*/  @P0 LDG.E R3, desc[UR20][R8.64] ;  /* 0x0000001408030981 */ /* 0x000f28000c1e1900 */
[----:B------:R-:W-:Y:S02]  /*0320*/  IMAD.U32 R6, RZ, RZ, UR8 ;  /* 0x00000008ff067e24 */ /* 0x000fe4000f8e00ff */
[----:B------:R-:W-:-:S05]  /*0330*/  IMAD.U32 R7, RZ, RZ, UR9 ;  /* 0x00000009ff077e24 */ /* 0x000fca000f8e00ff */
[----:B------:R-:W5:Y:S01]  /*0340*/  @!P1 LDG.E R4, desc[UR20][R6.64] ;  /* 0x0000001406049981 */ /* 0x000f62000c1e1900 */
[----:B------:R-:W-:Y:S01]  /*0350*/  UMOV UR10, 0xffffffff ;  /* 0xffffffff000a7882 */ /* 0x000fe20000000000 */
[----:B------:R-:W-:Y:S01]  /*0360*/  UMOV UR7, URZ ;  /* 0x0000003f00077c82 */ /* 0x000fe20008000000 */
[----:B------:R-:W-:Y:S01]  /*0370*/  UMOV UR11, 0xffffffff ;  /* 0xffffffff000b7882 */ /* 0x000fe20000000000 */
[----:B------:R-:W1:Y:S08]  /*0380*/  S2UR UR22, SR_CTAID.X ;  /* 0x00000000001679c3 */ /* 0x000e700000002500 */
[----:B------:R-:W1:Y:S01]  /*0390*/  S2UR UR8, SR_CTAID.Y ;  /* 0x00000000000879c3 */ /* 0x000e620000002600 */
[----:B--2---:R-:W-:-:S02]  /*03a0*/  @P2 R2UR UR10, R2 ;  /* 0x00000000020a22ca */ /* 0x004fc400000e0000 */
[----:B---3--:R-:W-:Y:S01]  /*03b0*/  @P2 R2UR UR24, R0 ;  /* 0x00000000001822ca */ /* 0x008fe200000e0000 */
[----:B------:R-:W2:Y:S01]  /*03c0*/  S2R R2, SR_TID.X ;  /* 0x0000000000027919 */ /* 0x000ea20000002100 */
[----:B----4-:R-:W-:Y:S02]  /*03d0*/  @P0 R2UR UR7, R3 ;  /* 0x00000000030702ca */ /* 0x010fe400000e0000 */
[----:B------:R-:W-:-:S04]  /*03e0*/  ISETP.NE.U32.AND P0, PT, RZ, UR4, PT ;  /* 0x00000004ff007c0c */ /* 0x000fc8000bf05070 */
[----:B------:R-:W-:-:S05]  /*03f0*/  ISETP.NE.AND.EX P0, PT, RZ, UR5, PT, P0 ;  /* 0x00000005ff007c0c */ /* 0x000fca000bf05300 */
[----:B------:R-:W-:Y:S02]  /*0400*/  @UP1 UIADD3 UR24, UR24, -UR10, URZ ;  /* 0x8000000a18181290 */ /* 0x000fe4000fffe03f */
[----:B------:R-:W-:Y:S01]  /*0410*/  UIADD3 UR4, -UR15, URZ, URZ ;  /* 0x0000003f0f047290 */ /* 0x000fe2000fffe13f */
[----:B-----5:R-:W-:-:S03]  /*0420*/  @!P1 R2UR UR11, R4 ;  /* 0x00000000040b92ca */ /* 0x020fc600000e0000 */
[----:B------:R-:W-:Y:S01]  /*0430*/  UIMAD UR26, UR6, UR4, UR26 ;  /* 0x00000004061a72a4 */ /* 0x000fe2000f8e021a */
[----:B------:R-:W-:Y:S01]  /*0440*/  @!UP1 ULDC UR24, c[0x0][0x2c4] ;  /* 0x0000b10000189ab9 */ /* 0x000fe20000000800 */
[----:B-1----:R-:W-:Y:S10]  /*0450*/  @!P0 BRA `(.L_x_2326) ;  /* 0x00000000001c8947 */ /* 0x002ff40003800000 */
[----:B------:R-:W-:-:S13]  /*0460*/  PLOP3.LUT P0, PT, PT, PT, UP3, 0x80, 0x0 ;  /* 0x000000000000781c */ /* 0x000fda0003f0f038 */
[----:B------:R-:W3:Y:S04]  /*0470*/  @P0 LDG.E R0, desc[UR20][R6.64+0x4] ;  /* 0x0000041406000981 */ /* 0x000ee8000c1e1900 */
[----:B------:R-:W4:Y:S01]  /*0480*/  @!P0 LDG.E R3, desc[UR20][R6.64] ;  /* 0x0000001406038981 */ /* 0x000f22000c1e1900 */
[----:B---3--:R-:W-:-:S13]  /*0490*/  @P0 R2UR UR9, R0 ;  /* 0x00000000000902ca */ /* 0x008fda00000e0000 */
[----:B------:R-:W-:-:S07]  /*04a0*/  @UP3 UIADD3 UR9, UR9, -UR11, URZ ;  /* 0x8000000b09093290 */ /* 0x000fce000fffe03f */
[----:B----4-:R-:W-:Y:S01]  /*04b0*/  @!P0 R2UR UR9, R3 ;  /* 0x00000000030982ca */ /* 0x010fe200000e0000 */
[----:B------:R-:W-:-:S14]  /*04c0*/  BRA `(.L_x_2327) ;  /* 0x0000000000047947 */ /* 0x000fdc0003800000 */
.L_x_2326:
[----:B------:R-:W-:-:S05]  /*04d0*/  ULDC UR9, c[0x0][0x2c8] ;  /* 0x0000b20000097ab9 */ /* 0x000fca0000000800 */
.L_x_2327:
        /* <DEDUP_REMOVED lines=10> */
[----:B------:R-:W3:Y:S01]  /*0580*/  @P0 LDG.E R0, desc[UR20][R4.64] ;  /* 0x0000001404000981 */ /* 0x000ee2000c1e1900 */
[----:B------:R-:W-:Y:S02]  /*0590*/  UISETP.GT.AND UP1, UPT, UR24, UR22, UPT ;  /* 0x000000161800728c */ /* 0x000fe4000bf24270 */
[----:B------:R-:W-:-:S03]  /*05a0*/  @!UP2 UISETP.NE.U32.AND UP0, UPT, UR4, URZ, UPT ;  /* 0x0000003f0400a28c */ /* 0x000fc6000bf05070 */
[----:B------:R-:W-:Y:S01]  /*05b0*/  @!UP2 ULDC UR4, c[0x0][0x2cc] ;  /* 0x0000b3000004aab9 */ /* 0x000fe20000000800 */
[----:B------:R-:W-:-:S04]  /*05c0*/  @!UP2 UISETP.NE.AND.EX UP0, UPT, UR5, URZ, UPT, UP0 ;  /* 0x0000003f0500a28c */ /* 0x000fc8000bf05300 */
[----:B------:R-:W-:Y:S01]  /*05d0*/  @!UP2 USEL UR4, UR4, URZ, UP0 ;  /* 0x0000003f0404a287 */ /* 0x000fe20008000000 */
[----:B---3--:R-:W-:Y:S02]  /*05e0*/  @P0 R2UR UR19, R0 ;  /* 0x00000000001302ca */ /* 0x008fe400000e0000 */
[----:B------:R-:W-:-:S11]  /*05f0*/  PLOP3.LUT P0, PT, PT, PT, UP1, 0x80, 0x0 ;  /* 0x000000000000781c */ /* 0x000fd60003f0f018 */
[----:B------:R-:W-:Y:S02]  /*0600*/  @UP2 UIADD3 UR19, UR19, -UR7, URZ ;  /* 0x8000000713132290 */ /* 0x000fe4000fffe03f */
[----:B------:R-:W-:Y:S01]  /*0610*/  @!UP2 UIADD3 UR19, UR4, UR9, -UR7 ;  /* 0x000000090413a290 */ /* 0x000fe2000fffe807 */
[----:B------:R-:W-:Y:S11]  /*0620*/  @!P0 EXIT ;  /* 0x000000000000894d */ /* 0x000ff60003800000 */
[----:B------:R-:W-:Y:S01]  /*0630*/  ULDC UR12, c[0x0][0x10] ;  /* 0x00000400000c7ab9 */ /* 0x000fe20000000800 */
[----:B------:R-:W1:Y:S01]  /*0640*/  LDC R0, c[0x0][0x10] ;  /* 0x00000400ff007b82 */ /* 0x000e620000000800 */
[----:B------:R-:W-:Y:S01]  /*0650*/  ULDC UR5, c[0x0][0x2c8] ;  /* 0x0000b20000057ab9 */ /* 0x000fe20000000800 */
[----:B------:R-:W-:Y:S01]  /*0660*/  UMOV UR16, URZ ;  /* 0x0000003f00107c82 */ /* 0x000fe20008000000 */
[----:B------:R-:W-:Y:S02]  /*0670*/  UIADD3 UR5, UR5, 0xff, URZ ;  /* 0x000000ff05057890 */ /* 0x000fe4000fffe03f */
[----:B------:R-:W-:Y:S02]  /*0680*/  UISETP.NE.AND UP1, UPT, UR12, URZ, UPT ;  /* 0x0000003f0c00728c */ /* 0x000fe4000bf25270 */
[----:B------:R-:W-:Y:S01]  /*0690*/  USHF.R.S32.HI UR4, URZ, 0x1f, UR5 ;  /* 0x0000001f3f047899 */ /* 0x000fe20008011405 */
[----:B------:R-:W-:-:S03]  /*06a0*/  ULDC UR18, c[0x0][0x398] ;  /* 0x0000e60000127ab9 */ /* 0x000fc60000000800 */
[----:B------:R-:W-:-:S04]  /*06b0*/  ULEA.HI UR4, UR4, UR5, URZ, 0x8 ;  /* 0x0000000504047291 */ /* 0x000fc8000f8f403f */
[----:B------:R-:W-:-:S04]  /*06c0*/  ULEA.HI.SX32 UR13, UR4, UR12, 0x18 ;  /* 0x0000000c040d7291 */ /* 0x000fc8000f8fc23f */
[----:B------:R-:W-:Y:S01]  /*06d0*/  UIADD3 UR13, UR13, -0x1, URZ ;  /* 0xffffffff0d0d7890 */ /* 0x000fe2000fffe03f */
[-C--:B-1----:R-:W-:Y:S02]  /*06e0*/  IABS R3, R0.reuse ;  /* 0x0000000000037213 */ /* 0x082fe40000000000 */
[----:B------:R-:W-:Y:S02]  /*06f0*/  IABS R0, R0 ;  /* 0x0000000000007213 */ /* 0x000fe40000000000 */
[----:B------:R-:W-:-:S03]  /*0700*/  R2UR UR9, R3 ;  /* 0x00000000030972ca */ /* 0x000fc600000e0000 */
[----:B------:R-:W-:-:S10]  /*0710*/  IMAD.MOV R0, RZ, RZ, -R0 ;  /* 0x000000ffff007224 */ /* 0x000fd400078e0a00 */
[----:B------:R-:W1:Y:S08]  /*0720*/  I2F.RP R5, UR9 ;  /* 0x0000000900057d06 */ /* 0x000e700008209400 */
[----:B-1----:R-:W1:Y:S02]  /*0730*/  MUFU.RCP R4, R5 ;  /* 0x0000000500047308 */ /* 0x002e640000001000 */
[----:B-1----:R-:W-:-:S06]  /*0740*/  VIADD R4, R4, 0xffffffe ;  /* 0x0ffffffe04047836 */ /* 0x002fcc0000000000 */
[----:B------:R-:W1:Y:S02]  /*0750*/  F2I.FTZ.U32.TRUNC.NTZ R3, R4 ;  /* 0x0000000400037305 */ /* 0x000e64000021f000 */
[----:B-1----:R-:W-:Y:S01]  /*0760*/  R2UR UR17, R3 ;  /* 0x00000000031172ca */ /* 0x002fe200000e0000 */
[----:B------:R-:W-:Y:S01]  /*0770*/  IMAD.U32 R3, RZ, RZ, UR13 ;  /* 0x0000000dff037e24 */ /* 0x000fe2000f8e00ff */
[----:B------:R-:W-:-:S04]  /*0780*/  ULOP3.LUT UR13, UR13, UR12, URZ, 0x3c, !UPT ;  /* 0x0000000c0d0d7292 */ /* 0x000fc8000f8e3c3f */
[----:B------:R-:W-:-:S04]  /*0790*/  IABS R3, R3 ;  /* 0x0000000300037213 */ /* 0x000fc80000000000 */
[----:B------:R-:W-:-:S03]  /*07a0*/  R2UR UR5, R3 ;  /* 0x00000000030572ca */ /* 0x000fc600000e0000 */
[----:B------:R-:W-:-:S04]  /*07b0*/  UIADD3 UR4, URZ, -UR17, URZ ;  /* 0x800000113f047290 */ /* 0x000fc8000fffe03f */
[----:B------:R-:W-:-:S04]  /*07c0*/  UIMAD UR4, UR4, UR9, URZ ;  /* 0x00000009040472a4 */ /* 0x000fc8000f8e023f */
[----:B------:R-:W-:-:S03]  /*07d0*/  UIMAD.WIDE.U32 UR16, UR17, UR4, UR16 ;  /* 0x00000004111072a5 */ /* 0x000fc6000f8e0010 */
[----:B------:R-:W-:Y:S01]  /*07e0*/  R2UR UR4, R0 ;  /* 0x00000000000472ca */ /* 0x000fe200000e0000 */
[----:B------:R-:W-:-:S12]  /*07f0*/  UIMAD.WIDE.U32 UR16, UR17, UR5, URZ ;  /* 0x00000005111072a5 */ /* 0x000fd8000f8e003f */
[----:B------:R-:W-:-:S04]  /*0800*/  UIMAD UR4, UR17, UR4, UR5 ;  /* 0x00000004110472a4 */ /* 0x000fc8000f8e0205 */
[----:B------:R-:W-:-:S11]  /*0810*/  UISETP.GT.U32.AND UP0, UPT, UR9, UR4, UPT ;  /* 0x000000040900728c */ /* 0x000fd6000bf04070 */
[----:B------:R-:W-:Y:S02]  /*0820*/  @!UP0 UIADD3 UR4, UR4, -UR9, URZ ;  /* 0x8000000904048290 */ /* 0x000fe4000fffe03f */
[----:B------:R-:W-:Y:S02]  /*0830*/  @!UP0 UIADD3 UR17, UR17, 0x1, URZ ;  /* 0x0000000111118890 */ /* 0x000fe4000fffe03f */
[----:B------:R-:W-:Y:S02]  /*0840*/  UISETP.GE.U32.AND UP2, UPT, UR4, UR9, UPT ;  /* 0x000000090400728c */ /* 0x000fe4000bf46070 */
[----:B------:R-:W-:Y:S02]  /*0850*/  UIADD3 UR4, UR19, 0xff, URZ ;  /* 0x000000ff13047890 */ /* 0x000fe4000fffe03f */
[----:B------:R-:W-:Y:S02]  /*0860*/  UISETP.GE.AND UP0, UPT, UR13, URZ, UPT ;  /* 0x0000003f0d00728c */ /* 0x000fe4000bf06270 */
[----:B------:R-:W-:-:S04]  /*0870*/  USHF.R.S32.HI UR5, URZ, 0x1f, UR4 ;  /* 0x0000001f3f057899 */ /* 0x000fc80008011404 */
[----:B------:R-:W-:Y:S02]  /*0880*/  ULEA.HI UR4, UR5, UR4, URZ, 0x8 ;  /* 0x0000000405047291 */ /* 0x000fe4000f8f403f */
[----:B------:R-:W-:Y:S02]  /*0890*/  @UP2 UIADD3 UR17, UR17, 0x1, URZ ;  /* 0x0000000111112890 */ /* 0x000fe4000fffe03f */
[----:B------:R-:W-:Y:S02]  /*08a0*/  USHF.R.S32.HI UR4, URZ, 0x8, UR4 ;  /* 0x000000083f047899 */ /* 0x000fe40008011404 */
[----:B------:R-:W-:Y:S02]  /*08b0*/  @!UP0 UIADD3 UR17, -UR17, URZ, URZ ;  /* 0x0000003f11118290 */ /* 0x000fe4000fffe13f */
[----:B------:R-:W-:Y:S02]  /*08c0*/  @!UP1 ULOP3.LUT UR17, URZ, UR12, URZ, 0x33, !UPT ;  /* 0x0000000c3f119292 */ /* 0x000fe4000f8e333f */
[----:B------:R-:W-:Y:S01]  /*08d0*/  IMAD.U32 R3, RZ, RZ, UR4 ;  /* 0x00000004ff037e24 */ /* 0x000fe2000f8e00ff */
[----:B------:R-:W-:-:S02]  /*08e0*/  UIADD3 UR5, -UR24, 0x13f, UR22 ;  /* 0x0000013f18057890 */ /* 0x000fc4000fffe116 */
[----:B------:R-:W-:Y:S01]  /*08f0*/  UIMAD UR14, UR17, UR8, URZ ;  /* 0x00000008110e72a4 */ /* 0x000fe2000f8e023f */
[----:B------:R-:W-:Y:S01]  /*0900*/  IMAD.U32 R0, RZ, RZ, UR17 ;  /* 0x00000011ff007e24 */ /* 0x000fe2000f8e00ff */
[----:B------:R-:W-:-:S04]  /*0910*/  UIADD3 UR5, UR5, UR18, UR19 ;  /* 0x0000001205057290 */ /* 0x000fc8000fffe013 */
[----:B------:R-:W-:Y:S01]  /*0920*/  VIADDMNMX R0, R0, UR14, R3, PT ;  /* 0x0000000e00007c46 */ /* 0x000fe2000b800103 */
[----:B------:R-:W-:-:S03]  /*0930*/  USHF.R.S32.HI UR4, URZ, 0x1f, UR5 ;  /* 0x0000001f3f047899 */ /* 0x000fc60008011405 */
[----:B------:R-:W-:Y:S01]  /*0940*/  R2UR UR17, R0 ;  /* 0x00000000001172ca */ /* 0x000fe200000e0000 */
[----:B------:R-:W-:-:S04]  /*0950*/  ULEA.HI UR4, UR4, UR5, URZ, 0x8 ;  /* 0x0000000504047291 */ /* 0x000fc8000f8f403f */
[----:B------:R-:W-:-:S08]  /*0960*/  USHF.R.S32.HI UR4, URZ, 0x8, UR4 ;  /* 0x000000083f047899 */ /* 0x000fd00008011404 */
[----:B------:R-:W-:-:S04]  /*0970*/  UISETP.LT.AND UP0, UPT, UR17, UR4, UPT ;  /* 0x000000041100728c */ /* 0x000fc8000bf01270 */
[----:B------:R-:W-:-:S04]  /*0980*/  USEL UR17, UR17, UR4, UP0 ;  /* 0x0000000411117287 */ /* 0x000fc80008000000 */
[----:B------:R-:W-:-:S06]  /*0990*/  UISETP.GE.AND UP0, UPT, UR14, UR17, UPT ;  /* 0x000000110e00728c */ /* 0x000fcc000bf06270 */
[----:B------:R-:W-:-:S13]  /*09a0*/  PLOP3.LUT P0, PT, PT, PT, UP0, 0x80, 0x0 ;  /* 0x000000000000781c */ /* 0x000fda0003f0f008 */
[----:B------:R-:W-:Y:S05]  /*09b0*/  @!P0 BRA `(.L_x_2328) ;  /* 0x0000000000e88947 */ /* 0x000fea0003800000 */
[----:B--2---:R-:W-:Y:S01]  /*09c0*/  SHF.R.S32.HI R3, RZ, 0x1f, R2 ;  /* 0x0000001fff037819 */ /* 0x004fe20000011402 */
[----:B------:R-:W-:Y:S02]  /*09d0*/  ULDC.64 UR4, c[0x0][0x2c0] ;  /* 0x0000b00000047ab9 */ /* 0x000fe40000000a00 */
[----:B------:R-:W-:Y:S01]  /*09e0*/  UIMAD UR4, UR8, UR4, UR15 ;  /* 0x00000004080472a4 */ /* 0x000fe2000f8e020f */
[----:B------:R-:W-:-:S03]  /*09f0*/  LEA.HI R0, R3, R2, RZ, 0x3 ;  /* 0x0000000203007211 */ /* 0x000fc600078f18ff */
[----:B------:R-:W-:Y:S01]  /*0a00*/  UIMAD UR4, UR4, UR6, UR26 ;  /* 0x00000006040472a4 */ /* 0x000fe2000f8e021a */
[----:B------:R-:W-:Y:S01]  /*0a10*/  LOP3.LUT R5, R0, 0xfffffff8, RZ, 0xc0, !PT ;  /* 0xfffffff800057812 */ /* 0x000fe200078ec0ff */
[----:B------:R-:W-:Y:S02]  /*0a20*/  UIADD3 UR6, -UR22, UR24, URZ ;  /* 0x0000001816067290 */ /* 0x000fe4000fffe13f */
[----:B------:R-:W-:Y:S02]  /*0a30*/  UIMAD UR8, UR4, UR5, UR22 ;  /* 0x00000005040872a4 */ /* 0x000fe4000f8e0216 */
[----:B------:R-:W-:Y:S01]  /*0a40*/  IMAD.IADD R5, R2, 0x1, -R5 ;  /* 0x0000000102057824 */ /* 0x000fe200078e0a05 */
[----:B------:R-:W-:Y:S01]  /*0a50*/  SHF.R.S32.HI R2, RZ, 0x3, R0 ;  /* 0x00000003ff027819 */ /* 0x000fe20000011400 */
[----:B------:R-:W-:Y:S01]  /*0a60*/  ULDC UR5, c[0x0][0x2dc] ;  /* 0x0000b70000057ab9 */ /* 0x000fe20000000800 */
[----:B------:R-:W-:Y:S01]  /*0a70*/  ULDC UR4, c[0x0][0x2d0] ;  /* 0x0000b40000047ab9 */ /* 0x000fe20000000800 */
[C---:B------:R-:W-:Y:S01]  /*0a80*/  IMAD.SHL.U32 R8, R5.reuse, 0x4, RZ ;  /* 0x0000000405087824 */ /* 0x040fe200078e00ff */
[----:B------:R-:W-:Y:S01]  /*0a90*/  UIMAD UR5, UR8, UR5, URZ ;  /* 0x00000005080572a4 */ /* 0x000fe2000f8e023f */
[----:B------:R-:W-:Y:S01]  /*0aa0*/  VIADD R4, R2, 0x10 ;  /* 0x0000001002047836 */ /* 0x000fe20000000000 */
[----:B------:R-:W-:Y:S01]  /*0ab0*/  USHF.R.S32.HI UR7, URZ, 0x1f, UR8 ;  /* 0x0000001f3f077899 */ /* 0x000fe20008011408 */
[----:B------:R-:W-:-:S02]  /*0ac0*/  ISETP.NE.AND P3, PT, R5, RZ, PT ;  /* 0x000000ff0500720c */ /* 0x000fc40003f65270 */
[--C-:B------:R-:W-:Y:S01]  /*0ad0*/  SHF.R.S32.HI R9, RZ, 0x1f, R8.reuse ;  /* 0x0000001fff097819 */ /* 0x100fe20000011408 */
[----:B------:R-:W-:Y:S01]  /*0ae0*/  IMAD.U32 R0, RZ, RZ, UR5 ;  /* 0x00000005ff007e24 */ /* 0x000fe2000f8e00ff */
[----:B------:R-:W-:Y:S02]  /*0af0*/  ISETP.GE.AND P6, PT, R8, UR4, PT ;  /* 0x0000000408007c0c */ /* 0x000fe4000bfc6270 */
[----:B------:R-:W-:Y:S01]  /*0b00*/  ISETP.GE.AND P1, PT, R4, UR6, PT ;  /* 0x0000000604007c0c */ /* 0x000fe2000bf26270 */
[C---:B------:R-:W-:Y:S01]  /*0b10*/  IMAD.WIDE R6, R2.reuse, 0x20, R8 ;  /* 0x0000002002067825 */ /* 0x040fe200078e0208 */
[----:B------:R-:W-:Y:S02]  /*0b20*/  ISETP.GE.OR P5, PT, R2, UR6, P6 ;  /* 0x0000000602007c0c */ /* 0x000fe4000b7a6670 */
[----:B------:R-:W-:Y:S01]  /*0b30*/  ISETP.GE.OR P4, PT, R4, UR6, P6 ;  /* 0x0000000604007c0c */ /* 0x000fe2000b786670 */
[----:B------:R-:W-:Y:S01]  /*0b40*/  VIADD R4, R2, 0x30 ;  /* 0x0000003002047836 */ /* 0x000fe20000000000 */
[----:B------:R-:W-:Y:S01]  /*0b50*/  IADD3 R3, P0, R6, UR5, RZ ;  /* 0x0000000506037c10 */ /* 0x000fe2000ff1e0ff */
[----:B------:R-:W-:Y:S01]  /*0b60*/  ULDC.64 UR4, c[0x0][0x288] ;  /* 0x0000a20000047ab9 */ /* 0x000fe20000000a00 */
[----:B------:R-:W-:-:S02]  /*0b70*/  ISETP.NE.OR P1, PT, R5, RZ, P1 ;  /* 0x000000ff0500720c */ /* 0x000fc40000f25670 */
[----:B------:R-:W-:Y:S02]  /*0b80*/  LEA.HI.X.SX32 R0, R0, R7, 0x1, P0 ;  /* 0x0000000700007211 */ /* 0x000fe400000f0eff */
[C---:B------:R-:W-:Y:S02]  /*0b90*/  LEA R8, P0, R3.reuse, UR4, 0x2 ;  /* 0x0000000403087c11 */ /* 0x040fe4000f8010ff */
[C---:B------:R-:W-:Y:S02]  /*0ba0*/  ISETP.GE.OR P3, PT, R2.reuse, UR6, P3 ;  /* 0x0000000602007c0c */ /* 0x040fe40009f66670 */
[----:B------:R-:W-:Y:S01]  /*0bb0*/  LEA.HI.X R9, R3, UR5, R0, 0x2, P0 ;  /* 0x0000000503097c11 */ /* 0x000fe200080f1400 */
[C---:B------:R-:W-:Y:S01]  /*0bc0*/  VIADD R0, R2.reuse, 0x20 ;  /* 0x0000002002007836 */ /* 0x040fe20000000000 */
[----:B------:R-:W-:Y:S01]  /*0bd0*/  IADD3 R3, P2, R2, UR8, RZ ;  /* 0x0000000802037c10 */ /* 0x000fe2000ff5e0ff */
[----:B------:R-:W-:Y:S02]  /*0be0*/  ULDC.64 UR4, c[0x0][0x2b8] ;  /* 0x0000ae0000047ab9 */ /* 0x000fe40000000a00 */
[----:B------:R1:W-:Y:S01]  /*0bf0*/  @!P5 STG.E.128 desc[UR20][R8.64], RZ ;  /* 0x000000ff0800d986 */ /* 0x0003e2000c101d14 */
[----:B------:R-:W-:-:S02]  /*0c00*/  ISETP.GE.AND P0, PT, R0, UR6, PT ;  /* 0x0000000600007c0c */ /* 0x000fc4000bf06270 */
[----:B------:R-:W-:Y:S01]  /*0c10*/  ISETP.GE.OR P5, PT, R0, UR6, P6 ;  /* 0x0000000600007c0c */ /* 0x000fe2000b7a6670 */
[----:B------:R1:W-:Y:S01]  /*0c20*/  @!P4 STG.E.128 desc[UR20][R8.64+0x800], RZ ;  /* 0x000800ff0800c986 */ /* 0x0003e2000c101d14 */
[----:B------:R-:W-:Y:S02]  /*0c30*/  ISETP.NE.OR P0, PT, R5, RZ, P0 ;  /* 0x000000ff0500720c */ /* 0x000fe40000705670 */
[----:B------:R-:W-:Y:S02]  /*0c40*/  ISETP.GE.OR P6, PT, R4, UR6, P6 ;  /* 0x0000000604007c0c */ /* 0x000fe4000b7c6670 */
[----:B------:R-:W-:Y:S01]  /*0c50*/  LEA.HI.X.SX32 R0, R2, UR7, 0x1, P2 ;  /* 0x0000000702007c11 */ /* 0x000fe200090f0eff */
[----:B------:R-:W-:Y:S01]  /*0c60*/  @!P1 IMAD.MOV.U32 R2, RZ, RZ, -0x800000 ;  /* 0xff800000ff029424 */ /* 0x000fe200078e00ff */
[----:B------:R-:W-:-:S04]  /*0c70*/  LEA R6, P2, R3, UR4, 0x2 ;  /* 0x0000000403067c11 */ /* 0x000fc8000f8410ff */
[----:B------:R-:W-:Y:S01]  /*0c80*/  LEA.HI.X R7, R3, UR5, R0, 0x2, P2 ;  /* 0x0000000503077c11 */ /* 0x000fe200090f1400 */
[----:B------:R1:W-:Y:S01]  /*0c90*/  @!P5 STG.E.128 desc[UR20][R8.64+0x1000], RZ ;  /* 0x001000ff0800d986 */ /* 0x0003e2000c101d14 */
[----:B------:R-:W-:Y:S02]  /*0ca0*/  @!P3 IMAD.MOV.U32 R3, RZ, RZ, -0x800000 ;  /* 0xff800000ff03b424 */ /* 0x000fe400078e00ff */
[----:B------:R-:W-:Y:S01]  /*0cb0*/  @!P0 IMAD.MOV.U32 R0, RZ, RZ, -0x800000 ;  /* 0xff800000ff008424 */ /* 0x000fe200078e00ff */
[----:B------:R1:W-:Y:S04]  /*0cc0*/  @!P6 STG.E.128 desc[UR20][R8.64+0x1800], RZ ;  /* 0x001800ff0800e986 */ /* 0x0003e8000c101d14 */
[----:B------:R1:W-:Y:S01]  /*0cd0*/  @!P0 STG.E desc[UR20][R6.64+0x80], R0 ;  /* 0x0000800006008986 */ /* 0x0003e2000c101914 */
[----:B------:R-:W-:-:S03]  /*0ce0*/  ISETP.GE.AND P0, PT, R4, UR6, PT ;  /* 0x0000000604007c0c */ /* 0x000fc6000bf06270 */
[----:B------:R1:W-:Y:S01]  /*0cf0*/  @!P3 STG.E desc[UR20][R6.64], R3 ;  /* 0x000000030600b986 */ /* 0x0003e2000c101914 */
[----:B------:R-:W-:-:S03]  /*0d00*/  ISETP.NE.OR P0, PT, R5, RZ, P0 ;  /* 0x000000ff0500720c */ /* 0x000fc60000705670 */
[----:B------:R1:W-:Y:S10]  /*0d10*/  @!P1 STG.E desc[UR20][R6.64+0x40], R2 ;  /* 0x0000400206009986 */ /* 0x0003f4000c101914 */
[----:B------:R-:W-:Y:S05]  /*0d20*/  @P0 EXIT ;  /* 0x000000000000094d */ /* 0x000fea0003800000 */
[----:B-1----:R-:W-:-:S05]  /*0d30*/  MOV R3, 0xff800000 ;  /* 0xff80000000037802 */ /* 0x002fca0000000f00 */
[----:B------:R-:W-:Y:S01]  /*0d40*/  STG.E desc[UR20][R6.64+0xc0], R3 ;  /* 0x0000c00306007986 */ /* 0x000fe2000c101914 */
[----:B------:R-:W-:Y:S05]  /*0d50*/  EXIT ;  /* 0x000000000000794d */ /* 0x000fea0003800000 */
.L_x_2328:
        /* <DEDUP_REMOVED lines=9> */
[----:B------:R-:W3:Y:S01]  /*0df0*/  @P0 LDG.E R4, desc[UR20][R4.64] ;  /* 0x0000001404040981 */ /* 0x000ee2000c1e1900 */
[----:B------:R-:W-:Y:S01]  /*0e00*/  ISETP.NE.U32.AND P2, PT, RZ, UR4, PT ;  /* 0x00000004ff007c0c */ /* 0x000fe2000bf45070 */
[----:B------:R-:W-:Y:S01]  /*0e10*/  UMOV UR6, UR15 ;  /* 0x0000000f00067c82 */ /* 0x000fe20008000000 */
[----:B------:R-:W-:Y:S02]  /*0e20*/  PLOP3.LUT P1, PT, PT, PT, PT, 0x8, 0x0 ;  /* 0x000000000000781c */ /* 0x000fe40003f2e170 */
[----:B------:R-:W-:Y:S02]  /*0e30*/  CS2R R238, SRZ ;  /* 0x0000000000ee7805 */ /* 0x000fe4000001ff00 */
[----:B------:R-:W-:Y:S02]  /*0e40*/  ISETP.NE.AND.EX P2, PT, RZ, UR5, PT, P2 ;  /* 0x00000005ff007c0c */ /* 0x000fe4000bf45320 */
[----:B---3--:R-:W-:-:S11]  /*0e50*/  @P0 R2UR UR6, R4 ;  /* 0x00000000040602ca */ /* 0x008fd600000e0000 */
        /* <DEDUP_REMOVED lines=12> */
.L_x_2329:
[----:B------:R-:W-:Y:S05]  /*0f20*/  @!P1 BRA `(.L_x_2330) ;  /* 0x0000000400589947 */ /* 0x000fea0003800000 */
[----:B------:R-:W1:Y:S01]  /*0f30*/  LDC R15, c[0x0][0x380] ;  /* 0x0000e000ff0f7b82 */ /* 0x000e620000000800 */
[----:B------:R-:W-:Y:S01]  /*0f40*/  ULEA UR7, UR17, 0xffffff00, 0x8 ;  /* 0xffffff0011077891 */ /* 0x000fe2000f8e403f */
[----:B------:R-:W-:Y:S01]  /*0f50*/  MOV R8, RZ ;  /* 0x000000ff00087202 */ /* 0x000fe20000000f00 */
[----:B------:R-:W-:Y:S01]  /*0f60*/  ULDC.64 UR4, c[0x0][0x230] ;  /* 0x00008c0000047ab9 */ /* 0x000fe20000000a00 */
[----:B------:R-:W-:-:S03]  /*0f70*/  ULDC.64 UR8, c[0x0][0x248] ;  /* 0x0000920000087ab9 */ /* 0x000fc60000000a00 */
        /* <DEDUP_REMOVED lines=13> */
[----:B------:R-:W-:Y:S01]  /*1050*/  IMAD R3, R4, R3, R0 ;  /* 0x0000000304037224 */ /* 0x000fe200078e0200 */
[----:B------:R-:W-:-:S04]  /*1060*/  LOP3.LUT R0, R15, UR7, RZ, 0x3c, !PT ;  /* 0x000000070f007c12 */ /* 0x000fc8000f8e3cff */
        /* <DEDUP_REMOVED lines=11> */
[----:B------:R-:W3:Y:S01]  /*1120*/  LDG.E R4, desc[UR20][R12.64] ;  /* 0x000000140c047981 */ /* 0x000ee2000c1e1900 */
[----:B-1----:R-:W-:Y:S01]  /*1130*/  IABS R6, R0 ;  /* 0x0000000000067213 */ /* 0x002fe20000000000 */
[----:B------:R-:W-:-:S03]  /*1140*/  IMAD.U32 R3, RZ, RZ, UR26 ;  /* 0x0000001aff037e24 */ /* 0x000fc6000f8e00ff */
[----:B------:R-:W1:Y:S02]  /*1150*/  I2F.RP R10, R6 ;  /* 0x00000006000a7306 */ /* 0x000e640000209400 */
[----:B------:R-:W-:-:S06]  /*1160*/  IABS R3, R3 ;  /* 0x0000000300037213 */ /* 0x000fcc0000000000 */
[----:B-1----:R-:W1:Y:S02]  /*1170*/  MUFU.RCP R9, R10 ;  /* 0x0000000a00097308 */ /* 0x002e640000001000 */
[----:B-1----:R-:W-:-:S06]  /*1180*/  VIADD R9, R9, 0xffffffe ;  /* 0x0ffffffe09097836 */ /* 0x002fcc0000000000 */
[----:B------:R-:W1:Y:S02]  /*1190*/  F2I.FTZ.U32.TRUNC.NTZ R9, R9 ;  /* 0x0000000900097305 */ /* 0x000e64000021f000 */
[----:B-1----:R-:W-:-:S05]  /*11a0*/  IADD3 R5, RZ, -R9, RZ ;  /* 0x80000009ff057210 */ /* 0x002fca0007ffe0ff */
        /* <DEDUP_REMOVED lines=14> */
[----:B------:R-:W-:Y:S02]  /*1290*/  @P3 IADD3 R3, R3, 0x1, RZ ;  /* 0x0000000103033810 */ /* 0x000fe40007ffe0ff */
[----:B---3--:R-:W-:Y:S02]  /*12a0*/  R2UR UR12, R4 ;  /* 0x00000000040c72ca */ /* 0x008fe400000e0000 */
[----:B------:R-:W-:-:S04]  /*12b0*/  LOP3.LUT R4, R0, UR26, RZ, 0x3c, !PT ;  /* 0x0000001a00047c12 */ /* 0x000fc8000f8e3cff */
[----:B------:R-:W-:Y:S01]  /*12c0*/  ISETP.GE.AND P0, PT, R4, RZ, PT ;  /* 0x000000ff0400720c */ /* 0x000fe20003f06270 */
[----:B------:R-:W-:-:S06]  /*12d0*/  IMAD R4, R5, UR8, RZ ;  /* 0x0000000805047c24 */ /* 0x000fcc000f8e02ff */
        /* <DEDUP_REMOVED lines=11> */
[----:B------:R-:W-:Y:S01]  /*1390*/  ULDC.64 UR6, c[0x0][0x260] ;  /* 0x0000980000067ab9 */ /* 0x000fe20000000a00 */
[----:B------:R-:W-:-:S03]  /*13a0*/  MOV R18, R3 ;  /* 0x0000000300127202 */ /* 0x000fc60000000f00 */
[----:B------:R-:W-:Y:S01]  /*13b0*/  MOV R7, UR4 ;  /* 0x0000000400077c02 */ /* 0x000fe20008000f00 */
        /* <DEDUP_REMOVED lines=9> */
[----:B------:R-:W-:Y:S02]  /*1450*/  IMAD R0, R3, UR7, R0 ;  /* 0x0000000703007c24 */ /* 0x000fe4000f8e0200 */
[----:B------:R-:W-:-:S03]  /*1460*/  IMAD.MOV.U32 R4, RZ, RZ, R8 ;  /* 0x000000ffff047224 */ /* 0x000fc600078e0008 */
[----:B------:R-:W-:Y:S01]  /*1470*/  IADD3 R6, R9, R0, RZ ;  /* 0x0000000009067210 */ /* 0x000fe20007ffe0ff */
[----:B------:R-:W-:Y:S06]  /*1480*/  BRA `(.L_x_2331) ;  /* 0x0000000400507947 */ /* 0x000fec0003800000 */
.L_x_2330:
[----:B------:R-:W1:Y:S01]  /*1490*/  LDC R0, c[0x0][0x278] ;  /* 0x00009e00ff007b82 */ /* 0x000e620000000800 */
[----:B------:R-:W-:Y:S01]  /*14a0*/  MOV R3, UR26 ;  /* 0x0000001a00037c02 */ /* 0x000fe20008000f00 */
[----:B------:R-:W-:Y:S02]  /*14b0*/  UISETP.NE.AND UP0, UPT, UR11, -0x1, UPT ;  /* 0xffffffff0b00788c */ /* 0x000fe4000bf05270 */
[----:B------:R-:W-:Y:S01]  /*14c0*/  ULEA UR12, UR17, 0xffffff00, 0x8 ;  /* 0xffffff00110c7891 */ /* 0x000fe2000f8e403f */
[----:B------:R-:W-:-:S03]  /*14d0*/  IABS R3, R3 ;  /* 0x0000000300037213 */ /* 0x000fc60000000000 */
[----:B------:R-:W-:Y:S01]  /*14e0*/  PLOP3.LUT P0, PT, PT, PT, UP0, 0x80, 0x0 ;  /* 0x000000000000781c */ /* 0x000fe20003f0f008 */
[----:B------:R-:W-:-:S04]  /*14f0*/  USHF.R.S32.HI UR13, URZ, 0x1f, UR12 ;  /* 0x0000001f3f0d7899 */ /* 0x000fc8000801140c */
[----:B------:R-:W-:Y:S01]  /*1500*/  @UP0 UIADD3 UR5, UR7, UR11, URZ ;  /* 0x0000000b07050290 */ /* 0x000fe2000fffe03f */
[----:B------:R-:W-:-:S03]  /*1510*/  @UP0 ULDC.64 UR8, c[0x0][0x248] ;  /* 0x0000920000080ab9 */ /* 0x000fc60000000a00 */
[----:B------:R-:W-:Y:S02]  /*1520*/  @UP0 UIMAD.WIDE.U32 UR28, UR5, UR8, URZ ;  /* 0x00000008051c02a5 */ /* 0x000fe4000f8e003f */
[----:B------:R-:W-:-:S04]  /*1530*/  @UP0 UIMAD UR5, UR5, UR9, URZ ;  /* 0x00000009050502a4 */ /* 0x000fc8000f8e023f */
[----:B------:R-:W-:Y:S01]  /*1540*/  @UP0 UIADD3 UR5, UR29, UR5, URZ ;  /* 0x000000051d050290 */ /* 0x000fe2000fffe03f */
[----:B-1----:R-:W-:Y:S01]  /*1550*/  IABS R7, R0 ;  /* 0x0000000000077213 */ /* 0x002fe20000000000 */
[----:B------:R-:W-:Y:S01]  /*1560*/  @UP0 UMOV UR16, UR28 ;  /* 0x0000001c00100c82 */ /* 0x000fe20008000000 */
[----:B------:R-:W-:Y:S02]  /*1570*/  ISETP.NE.AND P2, PT, R0, RZ, PT ;  /* 0x000000ff0000720c */ /* 0x000fe40003f45270 */
        /* <DEDUP_REMOVED lines=8> */
[----:B------:R-:W-:Y:S02]  /*1600*/  IMAD.HI.U32 R18, R4, R3, RZ ;  /* 0x0000000304127227 */ /* 0x000fe400078e00ff */
[----:B------:R-:W1:Y:S02]  /*1610*/  LDC.64 R4, c[0x0][0x260] ;  /* 0x00009800ff047b82 */ /* 0x000e640000000a00 */
[----:B------:R-:W-:-:S04]  /*1620*/  IMAD.MOV R6, RZ, RZ, -R18 ;  /* 0x000000ffff067224 */ /* 0x000fc800078e0a12 */
[----:B------:R-:W-:Y:S01]  /*1630*/  IMAD R6, R7, R6, R3 ;  /* 0x0000000607067224 */ /* 0x000fe200078e0203 */
[----:B------:R-:W-:-:S04]  /*1640*/  LOP3.LUT R3, R0, UR26, RZ, 0x3c, !PT ;  /* 0x0000001a00037c12 */ /* 0x000fc8000f8e3cff */
[----:B------:R-:W-:Y:S02]  /*1650*/  ISETP.GT.U32.AND P5, PT, R7, R6, PT ;  /* 0x000000060700720c */ /* 0x000fe40003fa4070 */
[----:B------:R-:W-:-:S11]  /*1660*/  ISETP.GE.AND P3, PT, R3, RZ, PT ;  /* 0x000000ff0300720c */ /* 0x000fd60003f66270 */
        /* <DEDUP_REMOVED lines=18> */
.L_x_2332:
[----:B------:R-:W-:Y:S01]  /*1790*/  UIMAD UR4, UR13, UR8, URZ ;  /* 0x000000080d0472a4 */ /* 0x000fe2000f8e023f */
[----:B------:R-:W-:Y:S01]  /*17a0*/  @!P3 IADD3 R18, -R18, RZ, RZ ;  /* 0x000000ff1212b210 */ /* 0x000fe20007ffe1ff */
[----:B------:R-:W-:Y:S01]  /*17b0*/  UMOV UR28, UR16 ;  /* 0x00000010001c7c82 */ /* 0x000fe20008000000 */
[----:B------:R-:W-:Y:S01]  /*17c0*/  UMOV UR29, UR5 ;  /* 0x00000005001d7c82 */ /* 0x000fe20008000000 */
[----:B------:R-:W-:Y:S01]  /*17d0*/  UIMAD UR4, UR9, UR12, UR4 ;  /* 0x0000000c090472a4 */ /* 0x000fe2000f8e0204 */
[----:B------:R-:W-:Y:S01]  /*17e0*/  @!P2 LOP3.LUT R18, RZ, R0, RZ, 0x33, !PT ;  /* 0x00000000ff12a212 */ /* 0x000fe200078e33ff */
[----:B------:R-:W-:Y:S01]  /*17f0*/  UIMAD.WIDE.U32 UR28, UR8, UR12, UR28 ;  /* 0x0000000c081c72a5 */ /* 0x000fe2000f8e001c */
[----:B------:R-:W-:Y:S01]  /*1800*/  MOV R15, UR12 ;  /* 0x0000000c000f7c02 */ /* 0x000fe20008000f00 */
[----:B------:R-:W-:Y:S01]  /*1810*/  @UP0 UIADD3 UR11, UR7, UR11, URZ ;  /* 0x0000000b070b0290 */ /* 0x000fe2000fffe03f */
[----:B------:R-:W-:Y:S01]  /*1820*/  SHF.R.S32.HI R11, RZ, 0x1f, R18 ;  /* 0x0000001fff0b7819 */ /* 0x000fe20000011412 */
[----:B------:R-:W-:-:S02]  /*1830*/  UIADD3 UR4, UR29, UR4, URZ ;  /* 0x000000041d047290 */ /* 0x000fc4000fffe03f */
[----:B------:R-:W-:Y:S01]  /*1840*/  MOV R7, UR29 ;  /* 0x0000001d00077c02 */ /* 0x000fe20008000f00 */
[----:B------:R-:W-:Y:S02]  /*1850*/  IMAD.U32 R6, RZ, RZ, UR28 ;  /* 0x0000001cff067e24 */ /* 0x000fe4000f8e00ff */
[-C--:B-1----:R-:W-:Y:S02]  /*1860*/  IMAD R0, R11, R4.reuse, RZ ;  /* 0x000000040b007224 */ /* 0x082fe400078e02ff */
[----:B------:R-:W-:Y:S01]  /*1870*/  IMAD.U32 R7, RZ, RZ, UR4 ;  /* 0x00000004ff077e24 */ /* 0x000fe2000f8e00ff */
[----:B------:R-:W-:Y:S01]  /*1880*/  @UP0 ULDC.64 UR4, c[0x0][0x250] ;  /* 0x0000940000040ab9 */ /* 0x000fe20000000a00 */
[C---:B------:R-:W-:Y:S01]  /*1890*/  IMAD R0, R18.reuse, R5, R0 ;  /* 0x0000000512007224 */ /* 0x040fe200078e0200 */
[----:B------:R-:W-:Y:S01]  /*18a0*/  @UP0 UIMAD.WIDE.U32 UR28, UR11, UR4, URZ ;  /* 0x000000040b1c02a5 */ /* 0x000fe2000f8e003f */
[----:B------:R-:W-:Y:S01]  /*18b0*/  IMAD.WIDE.U32 R6, R18, R4, R6 ;  /* 0x0000000412067225 */ /* 0x000fe200078e0006 */
[----:B------:R-:W-:-:S02]  /*18c0*/  MOV R5, UR13 ;  /* 0x0000000d00057c02 */ /* 0x000fc40008000f00 */
[----:B------:R-:W-:Y:S01]  /*18d0*/  @UP0 UIMAD UR25, UR11, UR5, UR29 ;  /* 0x000000050b1902a4 */ /* 0x000fe2000f8e021d */
[----:B------:R-:W-:Y:S01]  /*18e0*/  MOV R4, R6 ;  /* 0x0000000600047202 */ /* 0x000fe20000000f00 */
[----:B------:R-:W-:Y:S01]  /*18f0*/  IMAD.IADD R6, R7, 0x1, R0 ;  /* 0x0000000107067824 */ /* 0x000fe200078e0200 */
        /* <DEDUP_REMOVED lines=13> */
.L_x_2331:
[----:B------:R-:W-:Y:S01]  /*19d0*/  UISETP.NE.AND UP0, UPT, UR10, -0x1, UPT ;  /* 0xffffffff0a00788c */ /* 0x000fe2000bf05270 */
[----:B--2---:R-:W-:Y:S01]  /*19e0*/  SHF.R.S32.HI R7, RZ, 0x1f, R2 ;  /* 0x0000001fff077819 */ /* 0x004fe20000011402 */
[----:B------:R-:W1:Y:S01]  /*19f0*/  S2R R13, SR_CTAID.X ;  /* 0x00000000000d7919 */ /* 0x000e620000002500 */
[----:B------:R-:W2:Y:S01]  /*1a00*/  S2UR UR29, SR_CgaCtaId ;  /* 0x00000000001d79c3 */ /* 0x000ea20000008800 */
[----:B------:R-:W-:Y:S01]  /*1a10*/  USHF.R.S32.HI UR23, URZ, 0x1f, UR26 ;  /* 0x0000001f3f177899 */ /* 0x000fe2000801141a */
[CC--:B------:R-:W-:Y:S01]  /*1a20*/  LEA.HI R21, R7.reuse, R2.reuse, RZ, 0x2 ;  /* 0x0000000207157211 */ /* 0x0c0fe200078f10ff */
[----:B------:R-:W-:Y:S01]  /*1a30*/  UMOV UR30, 0x400 ;  /* 0x00000400001e7882 */ /* 0x000fe20000000000 */
[-C--:B------:R-:W-:Y:S01]  /*1a40*/  LEA.HI R3, R7, R2.reuse, RZ, 0x3 ;  /* 0x0000000207037211 */ /* 0x080fe200078f18ff */
[----:B------:R-:W-:Y:S01]  /*1a50*/  BSSY B0, `(.L_x_2333) ;  /* 0x0000052000007945 */ /* 0x000fe20003800000 */
[----:B------:R-:W-:Y:S02]  /*1a60*/  LOP3.LUT R9, R21, 0xfffffffc, RZ, 0xc0, !PT ;  /* 0xfffffffc15097812 */ /* 0x000fe400078ec0ff */
[----:B------:R-:W-:Y:S01]  /*1a70*/  @UP0 ULDC.64 UR4, c[0x0][0x240] ;  /* 0x0000900000040ab9 */ /* 0x000fe20000000a00 */
[----:B------:R-:W-:Y:S01]  /*1a80*/  SHF.R.S32.HI R0, RZ, 0x3, R3 ;  /* 0x00000003ff007819 */ /* 0x000fe20000011403 */
[----:B------:R-:W-:Y:S01]  /*1a90*/  @UP0 UIMAD.WIDE.U32 UR6, UR10, UR4, URZ ;  /* 0x000000040a0602a5 */ /* 0x000fe2000f8e003f */
[----:B------:R-:W-:Y:S01]  /*1aa0*/  SHF.R.S32.HI R16, RZ, 0x2, R21 ;  /* 0x00000002ff107819 */ /* 0x000fe20000011415 */
[----:B------:R-:W-:Y:S01]  /*1ab0*/  IMAD.IADD R236, R2, 0x1, -R9 ;  /* 0x0000000102ec7824 */ /* 0x000fe200078e0a09 */
[----:B------:R-:W-:Y:S01]  /*1ac0*/  LEA.HI R182, R7, R2, RZ, 0x5 ;  /* 0x0000000207b67211 */ /* 0x000fe200078f28ff */
[----:B------:R-:W-:Y:S01]  /*1ad0*/  @UP0 UIMAD UR10, UR10, UR5, UR7 ;  /* 0x000000050a0a02a4 */ /* 0x000fe2000f8e0207 */
[----:B------:R-:W-:Y:S01]  /*1ae0*/  IMAD.SHL.U32 R9, R0, 0x40, RZ ;  /* 0x0000004000097824 */ /* 0x000fe200078e00ff */
[----:B------:R-:W-:Y:S01]  /*1af0*/  @!UP0 USHF.R.S32.HI UR7, URZ, 0x1f, UR15 ;  /* 0x0000001f3f078899 */ /* 0x000fe2000801140f */
[----:B------:R-:W-:Y:S01]  /*1b00*/  LEA.HI R21, R21, R16, RZ, 0x1 ;  /* 0x0000001015157211 */ /* 0x000fe200078f08ff */
[----:B------:R-:W-:Y:S01]  /*1b10*/  @!UP0 ULDC.64 UR4, c[0x0][0x228] ;  /* 0x00008a0000048ab9 */ /* 0x000fe20000000a00 */
[----:B------:R-:W-:Y:S01]  /*1b20*/  IMAD.SHL.U32 R236, R236, 0x8, RZ ;  /* 0x00000008ecec7824 */ /* 0x000fe200078e00ff */
[----:B------:R-:W-:Y:S01]  /*1b30*/  @!UP0 UIMAD UR7, UR7, UR4, URZ ;  /* 0x00000004070782a4 */ /* 0x000fe2000f8e023f */
[----:B------:R-:W-:Y:S01]  /*1b40*/  LOP3.LUT R9, R9, 0xc0, RZ, 0xc0, !PT ;  /* 0x000000c009097812 */ /* 0x000fe200078ec0ff */
[----:B------:R-:W-:Y:S01]  /*1b50*/  @!UP0 UIMAD.WIDE.U32 UR12, UR15, UR4, URZ ;  /* 0x000000040f0c82a5 */ /* 0x000fe2000f8e003f */
[----:B------:R-:W-:Y:S01]  /*1b60*/  LOP3.LUT R21, R21, 0x7fffffe, RZ, 0xc0, !PT ;  /* 0x07fffffe15157812 */ /* 0x000fe200078ec0ff */
[----:B------:R-:W-:Y:S01]  /*1b70*/  @!UP0 UIMAD UR11, UR15, UR5, UR7 ;  /* 0x000000050f0b82a4 */ /* 0x000fe2000f8e0207 */
[----:B------:R-:W-:Y:S01]  /*1b80*/  LOP3.LUT R8, R9, 0x18, R236, 0xf8, !PT ;  /* 0x0000001809087812 */ /* 0x000fe200078ef8ec */
[----:B------:R-:W-:Y:S01]  /*1b90*/  UIADD3 UR7, -UR22, UR24, URZ ;  /* 0x0000001816077290 */ /* 0x000fe2000fffe13f */
[----:B------:R-:W-:Y:S01]  /*1ba0*/  SHF.R.S32.HI R178, RZ, 0x5, R182 ;  /* 0x00000005ffb27819 */ /* 0x000fe200000114b6 */
[----:B------:R-:W-:Y:S01]  /*1bb0*/  @!UP0 UIADD3 UR10, UR13, UR11, URZ ;  /* 0x0000000b0d0a8290 */ /* 0x000fe2000fffe03f */
[----:B------:R-:W-:Y:S01]  /*1bc0*/  SHF.R.U32.HI R9, RZ, 0x3, R9 ;  /* 0x00000003ff097819 */ /* 0x000fe20000011609 */
[----:B------:R-:W-:Y:S01]  /*1bd0*/  @!UP0 UMOV UR6, UR12 ;  /* 0x0000000c00068c82 */ /* 0x000fe20008000000 */
[----:B------:R-:W-:Y:S01]  /*1be0*/  IMAD.IADD R21, R16, 0x1, -R21 ;  /* 0x0000000110157824 */ /* 0x000fe200078e0a15 */
[----:B------:R-:W-:Y:S01]  /*1bf0*/  SHF.R.S32.HI R19, RZ, 0x1f, R236 ;  /* 0x0000001fff137819 */ /* 0x000fe200000114ec */
[----:B------:R-:W-:Y:S01]  /*1c00*/  ULDC.64 UR4, c[0x0][0x258] ;  /* 0x0000960000047ab9 */ /* 0x000fe20000000a00 */
[----:B------:R-:W-:Y:S01]  /*1c10*/  IADD3 R20, P0, R236, UR6, RZ ;  /* 0x00000006ec147c10 */ /* 0x000fe2000ff1e0ff */
[----:B------:R-:W-:Y:S01]  /*1c20*/  IMAD R218, R178, 0x8, R21 ;  /* 0x00000008b2da7824 */ /* 0x000fe200078e0215 */
[----:B------:R-:W-:Y:S01]  /*1c30*/  LOP3.LUT R9, R8, R9, RZ, 0x3c, !PT ;  /* 0x0000000908097212 */ /* 0x000fe200078e3cff */
[----:B------:R-:W-:Y:S01]  /*1c40*/  IMAD.U32 R8, RZ, RZ, UR4 ;  /* 0x00000004ff087e24 */ /* 0x000fe2000f8e00ff */
[----:B------:R-:W-:Y:S01]  /*1c50*/  IADD3.X R21, R19, UR10, RZ, P0, !PT ;  /* 0x0000000a13157c10 */ /* 0x000fe200087fe4ff */
[----:B------:R-:W-:Y:S01]  /*1c60*/  UIADD3 UR6, UR17, -0x1, URZ ;  /* 0xffffffff11067890 */ /* 0x000fe2000fffe03f */
[----:B------:R-:W-:Y:S01]  /*1c70*/  ISETP.GE.AND P0, PT, R16, UR7, PT ;  /* 0x0000000710007c0c */ /* 0x000fe2000bf06270 */
[----:B------:R-:W-:Y:S01]  /*1c80*/  IMAD.U32 R218, R218, 0x20, R9 ;  /* 0x00000020dada7824 */ /* 0x000fe200078e0009 */
[----:B------:R-:W-:Y:S01]  /*1c90*/  SHF.R.S32.HI R17, RZ, 0x1f, R16 ;  /* 0x0000001fff117819 */ /* 0x000fe20000011410 */
[----:B------:R-:W-:Y:S01]  /*1ca0*/  UIMAD UR27, UR23, UR4, URZ ;  /* 0x00000004171b72a4 */ /* 0x000fe2000f8e023f */
[----:B------:R-:W-:Y:S01]  /*1cb0*/  IMAD.WIDE.U32 R8, R8, UR26, R20 ;  /* 0x0000001a08087c25 */ /* 0x000fe2000f8e0014 */
[----:B------:R-:W-:Y:S01]  /*1cc0*/  IADD3 R176, P3, R16, R15, RZ ;  /* 0x0000000f10b07210 */ /* 0x000fe20007f7e0ff */
[----:B------:R-:W-:Y:S01]  /*1cd0*/  ULDC.64 UR12, c[0x0][0x268] ;  /* 0x00009a00000c7ab9 */ /* 0x000fe20000000a00 */
[C---:B------:R-:W-:Y:S01]  /*1ce0*/  IADD3 R20, P2, R236.reuse, UR28, RZ ;  /* 0x0000001cec147c10 */ /* 0x040fe2000ff5e0ff */
[----:B------:R-:W-:Y:S01]  /*1cf0*/  USHF.L.U32 UR16, UR6, 0x8, URZ ;  /* 0x0000000806107899 */ /* 0x000fe2000800063f */
[----:B------:R-:W-:Y:S01]  /*1d00*/  IADD3 R4, P4, R236, R4, RZ ;  /* 0x00000004ec047210 */ /* 0x000fe20007f9e0ff */
[----:B------:R-:W-:Y:S01]  /*1d10*/  UIMAD UR27, UR26, UR5, UR27 ;  /* 0x000000051a1b72a4 */ /* 0x000fe2000f8e021b */
[----:B------:R-:W-:Y:S01]  /*1d20*/  IMAD R11, R11, UR12, RZ ;  /* 0x0000000c0b0b7c24 */ /* 0x000fe2000f8e02ff */
[----:B------:R-:W-:Y:S01]  /*1d30*/  IADD3.X R21, R19, UR25, RZ, P2, !PT ;  /* 0x0000001913157c10 */ /* 0x000fe200097fe4ff */
[----:B------:R-:W-:Y:S01]  /*1d40*/  IMAD.X R179, R17, 0x1, R5, P3 ;  /* 0x0000000111b37824 */ /* 0x000fe200018e0605 */
[----:B------:R-:W-:Y:S01]  /*1d50*/  ULDC.64 UR10, c[0x0][0x250] ;  /* 0x00009400000a7ab9 */ /* 0x000fe20000000a00 */
[----:B--2---:R-:W-:Y:S01]  /*1d60*/  ULEA UR4, UR29, UR30, 0x18 ;  /* 0x0000001e1d047291 */ /* 0x004fe2000f8ec03f */
[----:B------:R-:W-:Y:S01]  /*1d70*/  VIADD R15, R16, 0x20 ;  /* 0x00000020100f7836 */ /* 0x000fe20000000000 */
[----:B------:R-:W-:Y:S01]  /*1d80*/  UIADD3 UR5, -UR16, UR19, URZ ;  /* 0x0000001310057290 */ /* 0x000fe2000fffe13f */
[----:B------:R-:W-:-:S02]  /*1d90*/  IMAD.X R5, R19, 0x1, R6, P4 ;  /* 0x0000000113057824 */ /* 0x000fc400020e0606 */
[----:B------:R-:W-:Y:S01]  /*1da0*/  IMAD R179, R179, UR10, RZ ;  /* 0x0000000ab3b37c24 */ /* 0x000fe2000f8e02ff */
[----:B------:R-:W-:Y:S01]  /*1db0*/  ISETP.GE.AND P2, PT, R15, UR7, PT ;  /* 0x000000070f007c0c */ /* 0x000fe2000bf46270 */
[----:B------:R-:W-:Y:S01]  /*1dc0*/  IMAD R14, R18, UR13, R11 ;  /* 0x0000000d120e7c24 */ /* 0x000fe2000f8e020b */
[----:B------:R-:W-:Y:S01]  /*1dd0*/  ISETP.GE.AND P3, PT, R16, UR5, PT ;  /* 0x0000000510007c0c */ /* 0x000fe2000bf66270 */
[----:B------:R-:W-:Y:S01]  /*1de0*/  IMAD.WIDE.U32 R18, R18, UR12, R20 ;  /* 0x0000000c12127c25 */ /* 0x000fe2000f8e0014 */
[----:B------:R-:W-:-:S03]  /*1df0*/  LEA R218, R218, UR4, 0x1 ;  /* 0x00000004dada7c11 */ /* 0x000fc6000f8e08ff */
[----:B------:R-:W-:Y:S02]  /*1e00*/  VIADD R11, R9, UR27 ;  /* 0x0000001b090b7c36 */ /* 0x000fe40008000000 */
[----:B-1----:R-:W-:-:S04]  /*1e10*/  IMAD.WIDE R12, R13, 0x40, R16 ;  /* 0x000000400d0c7825 */ /* 0x002fc800078e0210 */
[----:B------:R-:W-:Y:S01]  /*1e20*/  IMAD R179, R176, UR11, R179 ;  /* 0x0000000bb0b37c24 */ /* 0x000fe2000f8e02b3 */
        /* <DEDUP_REMOVED lines=20> */
.L_x_2334:
[----:B------:R-:W-:Y:S05]  /*1f70*/  BSYNC B0 ;  /* 0x0000000000007941 */ /* 0x000fea0003800000 */
.L_x_2333:
        /* <DEDUP_REMOVED lines=21> */
.L_x_2336:
[----:B------:R-:W-:Y:S05]  /*20d0*/  BSYNC B0 ;  /* 0x0000000000007941 */ /* 0x000fea0003800000 */
.L_x_2335:
[----:B------:R-:W-:Y:S01]  /*20e0*/  IMAD R189, R17, UR8, RZ ;  /* 0x0000000811bd7c24 */ /* 0x000fe2000f8e02ff */
[C---:B----4-:R-:W-:Y:S01]  /*20f0*/  IADD3 R9, R16.reuse, 0x60, RZ ;  /* 0x0000006010097810 */ /* 0x050fe20007ffe0ff */
[C---:B------:R-:W-:Y:S01]  /*2100*/  VIADD R10, R16.reuse, 0x40 ;  /* 0x00000040100a7836 */ /* 0x040fe20000000000 */
[C---:B------:R-:W-:Y:S01]  /*2110*/  IADD3 R6, R16.reuse, 0xa0, RZ ;  /* 0x000000a010067810 */ /* 0x040fe20007ffe0ff */
[C---:B------:R-:W-:Y:S01]  /*2120*/  VIADD R8, R16.reuse, 0x80 ;  /* 0x0000008010087836 */ /* 0x040fe20000000000 */
[----:B------:R-:W-:Y:S01]  /*2130*/  BSSY B0, `(.L_x_2337) ;  /* 0x0000019000007945 */ /* 0x000fe20003800000 */
[C---:B------:R-:W-:Y:S01]  /*2140*/  IMAD R189, R16.reuse, UR9, R189 ;  /* 0x0000000910bd7c24 */ /* 0x040fe2000f8e02bd */
[----:B------:R-:W-:Y:S01]  /*2150*/  ISETP.GE.AND P2, PT, R15, UR5, PT ;  /* 0x000000050f007c0c */ /* 0x000fe2000bf46270 */
[----:B------:R-:W-:Y:S01]  /*2160*/  IMAD.WIDE.U32 R12, R16, UR8, R4 ;  /* 0x00000008100c7c25 */ /* 0x000fe2000f8e0004 */
[----:B------:R-:W-:Y:S02]  /*2170*/  ISETP.GE.AND P0, PT, R10, UR5, PT ;  /* 0x000000050a007c0c */ /* 0x000fe4000bf06270 */
[----:B------:R-:W-:Y:S01]  /*2180*/  ISETP.GE.AND P6, PT, R9, UR5, PT ;  /* 0x0000000509007c0c */ /* 0x000fe2000bfc6270 */
[----:B------:R-:W-:Y:S01]  /*2190*/  VIADD R5, R16, 0xc0 ;  /* 0x000000c010057836 */ /* 0x000fe20000000000 */
[----:B------:R-:W-:Y:S01]  /*21a0*/  ISETP.GE.AND P5, PT, R8, UR5, PT ;  /* 0x0000000508007c0c */ /* 0x000fe2000bfa6270 */
[----:B------:R-:W-:Y:S01]  /*21b0*/  IMAD.MOV.U32 R188, RZ, RZ, R12 ;  /* 0x000000ffffbc7224 */ /* 0x000fe200078e000c */
[----:B------:R-:W-:-:S02]  /*21c0*/  ISETP.GE.AND P4, PT, R6, UR5, PT ;  /* 0x0000000506007c0c */ /* 0x000fc4000bf86270 */
[----:B------:R-:W-:Y:S01]  /*21d0*/  IADD3 R189, R13, R189, RZ ;  /* 0x000000bd0dbd7210 */ /* 0x000fe20007ffe0ff */
        /* <DEDUP_REMOVED lines=14> */
.L_x_2338:
[----:B------:R-:W-:Y:S05]  /*22c0*/  BSYNC B0 ;  /* 0x0000000000007941 */ /* 0x000fea0003800000 */
.L_x_2337:
        /* <DEDUP_REMOVED lines=8> */
[----:B-1----:R-:W-:Y:S01]  /*2350*/  IMAD.U32 R13, RZ, RZ, UR8 ;  /* 0x00000008ff0d7e24 */ /* 0x002fe2000f8e00ff */
        /* <DEDUP_REMOVED lines=11> */
.L_x_2340:
[----:B------:R-:W-:Y:S05]  /*2410*/  BSYNC B0 ;  /* 0x0000000000007941 */ /* 0x000fea0003800000 */
.L_x_2339:
[----:B------:R-:W-:Y:S01]  /*2420*/  BSSY B0, `(.L_x_2341) ;  /* 0x0000013000007945 */ /* 0x000fe20003800000 */
[----:B------:R-:W-:-:S03]  /*2430*/  ISETP.GE.AND P2, PT, R4, UR5, PT ;  /* 0x0000000504007c0c */ /* 0x000fc6000bf46270 */
[----:B------:R-:W-:Y:S10]  /*2440*/  @P0 BRA `(.L_x_2342) ;  /* 0x0000000000400947 */ /* 0x000ff40003800000 */
        /* <DEDUP_REMOVED lines=16> */
.L_x_2342:
[----:B------:R-:W-:Y:S05]  /*2550*/  BSYNC B0 ;  /* 0x0000000000007941 */ /* 0x000fea0003800000 */
.L_x_2341:
        /* <DEDUP_REMOVED lines=9> */
[----:B-1----:R-:W-:-:S05]  /*25f0*/  IMAD.WIDE.U32 R20, R11, 0x60, R188 ;  /* 0x000000600b147825 */ /* 0x002fca00078e00bc */
[----:B------:R-:W-:Y:S02]  /*2600*/  IADD3 R11, R21, UR25, RZ ;  /* 0x00000019150b7c10 */ /* 0x000fe4000fffe0ff */
[----:B------:R-:W-:-:S04]  /*2610*/  LEA R12, P0, R20, UR12, 0x1 ;  /* 0x0000000c140c7c11 */ /* 0x000fc8000f8008ff */
[----:B------:R-:W-:-:S05]  /*2620*/  LEA.HI.X R13, R20, UR13, R11, 0x1, P0 ;  /* 0x0000000d140d7c11 */ /* 0x000fca00080f0c0b */
[----:B------:R-:W-:Y:S01]  /*2630*/  @!PT LDS RZ, [RZ] ;  /* 0x00000000fffff984 */ /* 0x000fe20000000800 */
[----:B------:R-:W-:Y:S01]  /*2640*/  @!PT LDS RZ, [RZ] ;  /* 0x00000000fffff984 */ /* 0x000fe20000000800 */
[----:B------:R-:W-:Y:S01]  /*2650*/  @!PT LDS RZ, [RZ] ;  /* 0x00000000fffff984 */ /* 0x000fe20000000800 */
[----:B------:R1:W-:Y:S04]  /*2660*/  LDGSTS.E.BYPASS.LTC128B.128 [R218+0x2800], desc[UR20][R12.64] ;  /* 0x028000000cda7fae */ /* 0x0003e8000b901d54 */
.L_x_2344:
[----:B------:R-:W-:Y:S05]  /*2670*/  BSYNC B0 ;  /* 0x0000000000007941 */ /* 0x000fea0003800000 */
.L_x_2343:
[----:B------:R-:W-:Y:S04]  /*2680*/  BSSY B0, `(.L_x_2345) ;  /* 0x0000012000007945 */ /* 0x000fe80003800000 */
        /* <DEDUP_REMOVED lines=17> */
.L_x_2346:
[----:B------:R-:W-:Y:S05]  /*27a0*/  BSYNC B0 ;  /* 0x0000000000007941 */ /* 0x000fea0003800000 */
.L_x_2345:
        /* <DEDUP_REMOVED lines=17> */
.L_x_2348:
[----:B------:R-:W-:Y:S05]  /*28c0*/  BSYNC B0 ;  /* 0x0000000000007941 */ /* 0x000fea0003800000 */
.L_x_2347:
        /* <DEDUP_REMOVED lines=17> */
.L_x_2350:
[----:B------:R-:W-:Y:S05]  /*29e0*/  BSYNC B0 ;  /* 0x0000000000007941 */ /* 0x000fea0003800000 */
.L_x_2349:
        /* <DEDUP_REMOVED lines=17> */
.L_x_2352:
[----:B------:R-:W-:Y:S05]  /*2b00*/  BSYNC B0 ;  /* 0x0000000000007941 */ /* 0x000fea0003800000 */
.L_x_2351:
[----:B------:R-:W-:Y:S01]  /*2b10*/  USHF.R.S32.HI UR25, URZ, 0x1f, UR15 ;  /* 0x0000001f3f197899 */ /* 0x000fe2000801140f */
[----:B------:R-:W0:Y:S01]  /*2b20*/  LDGDEPBAR ;  /* 0x00000000000079af */ /* 0x000e220000000000 */
[----:B------:R-:W-:Y:S01]  /*2b30*/  ULDC.64 UR12, c[0x0][0x3d0] ;  /* 0x0000f400000c7ab9 */ /* 0x000fe20000000a00 */
[----:B------:R-:W-:Y:S01]  /*2b40*/  UMOV UR27, UR23 ;  /* 0x00000017001b7c82 */ /* 0x000fe20008000000 */
[----:B------:R-:W-:Y:S01]  /*2b50*/  UIMAD UR25, UR25, UR12, URZ ;  /* 0x0000000c191972a4 */ /* 0x000fe2000f8e023f */
[----:B------:R-:W-:Y:S01]  /*2b60*/  ISETP.GE.AND P0, PT, R10, UR5, PT ;  /* 0x000000050a007c0c */ /* 0x000fe2000bf06270 */
[----:B------:R-:W-:Y:S01]  /*2b70*/  UIMAD.WIDE.U32 UR26, UR15, UR12, UR26 ;  /* 0x0000000c0f1a72a5 */ /* 0x000fe2000f8e001a */
[----:B------:R-:W-:Y:S01]  /*2b80*/  ISETP.GE.AND P3, PT, R16, UR5, PT ;  /* 0x0000000510007c0c */ /* 0x000fe2000bf66270 */
[----:B------:R-:W-:Y:S01]  /*2b90*/  UIMAD UR25, UR15, UR13, UR25 ;  /* 0x0000000d0f1972a4 */ /* 0x000fe2000f8e0219 */
[----:B------:R-:W-:Y:S01]  /*2ba0*/  IMAD.IADD R19, R19, 0x1, R14 ;  /* 0x0000000113137824 */ /* 0x000fe200078e020e */
[----:B------:R-:W-:Y:S01]  /*2bb0*/  LEA.HI R7, R7, R2, RZ, 0x4 ;  /* 0x0000000207077211 */ /* 0x000fe200078f20ff */
[----:B------:R-:W-:Y:S01]  /*2bc0*/  ULDC.64 UR12, c[0x0][0x3c8] ;  /* 0x0000f200000c7ab9 */ /* 0x000fe20000000a00 */
[----:B------:R-:W-:Y:S01]  /*2bd0*/  UIADD3 UR25, UR27, UR25, URZ ;  /* 0x000000191b197290 */ /* 0x000fe2000fffe03f */
[----:B------:R-:W-:Y:S01]  /*2be0*/  IMAD.WIDE.U32 R176, R176, UR10, R18 ;  /* 0x0000000ab0b07c25 */ /* 0x000fe2000f8e0012 */
[----:B------:R-:W-:Y:S01]  /*2bf0*/  ULEA UR23, UP0, UR26, UR12, 0x2 ;  /* 0x0000000c1a177291 */ /* 0x000fe2000f80103f */
[----:B------:R-:W-:-:S02]  /*2c00*/  ISETP.GE.AND P6, PT, R9, UR5, PT ;  /* 0x0000000509007c0c */ /* 0x000fc4000bfc6270 */
[----:B------:R-:W-:Y:S01]  /*2c10*/  IMAD.IADD R179, R177, 0x1, R179 ;  /* 0x00000001b1b37824 */ /* 0x000fe200078e02b3 */
[----:B------:R-:W-:Y:S01]  /*2c20*/  ULEA.HI.X UR25, UR26, UR13, UR25, 0x2, UP0 ;  /* 0x0000000d1a197291 */ /* 0x000fe200080f1419 */
[----:B------:R-:W-:Y:S01]  /*2c30*/  ISETP.GE.AND P2, PT, R15, UR5, PT ;  /* 0x000000050f007c0c */ /* 0x000fe2000bf46270 */
[----:B------:R-:W-:Y:S01]  /*2c40*/  IMAD.U32 R10, RZ, RZ, UR23 ;  /* 0x00000017ff0a7e24 */ /* 0x000fe2000f8e00ff */
[----:B------:R-:W-:Y:S01]  /*2c50*/  ULDC.64 UR12, c[0x0][0x220] ;  /* 0x00008800000c7ab9 */ /* 0x000fe20000000a00 */
[----:B------:R-:W-:Y:S01]  /*2c60*/  ULDC UR23, c[0x0][0x2e8] ;  /* 0x0000ba0000177ab9 */ /* 0x000fe20000000800 */
[----:B------:R-:W-:Y:S01]  /*2c70*/  LEA R244, P4, R176, UR12, 0x1 ;  /* 0x0000000cb0f47c11 */ /* 0x000fe2000f8808ff */
[----:B------:R-:W-:Y:S01]  /*2c80*/  IMAD.U32 R11, RZ, RZ, UR25 ;  /* 0x00000019ff0b7e24 */ /* 0x000fe2000f8e00ff */
[----:B------:R-:W-:-:S04]  /*2c90*/  DEPBAR.LE SB0, 0x0 ;  /* 0x000080000000791a */ /* 0x000fc80000000000 */
[----:B------:R1:W5:Y:S01]  /*2ca0*/  LDG.E R181, desc[UR20][R10.64] ;  /* 0x000000140ab57981 */ /* 0x000362000c1e1900 */
[----:B------:R-:W1:Y:S01]  /*2cb0*/  MUFU.RCP R180, UR23 ;  /* 0x0000001700b47d08 */ /* 0x000e620008001000 */
[----:B------:R-:W-:Y:S01]  /*2cc0*/  BSSY B0, `(.L_x_2353) ;  /* 0x0000015000007945 */ /* 0x000fe20003800000 */
[----:B------:R-:W-:Y:S01]  /*2cd0*/  LEA.HI.X R243, R176, UR13, R179, 0x1, P4 ;  /* 0x0000000db0f37c11 */ /* 0x000fe2000a0f0cb3 */
[----:B------:R-:W-:Y:S01]  /*2ce0*/  BAR.SYNC.DEFER_BLOCKING 0x0 ;  /* 0x0000000000007b1d */ /* 0x000fe20000010000 */
[----:B------:R-:W-:Y:S02]  /*2cf0*/  ISETP.GE.AND P5, PT, R8, UR5, PT ;  /* 0x0000000508007c0c */ /* 0x000fe4000bfa6270 */
[----:B------:R-:W-:-:S03]  /*2d00*/  ISETP.GE.AND P4, PT, R6, UR5, PT ;  /* 0x0000000506007c0c */ /* 0x000fc6000bf86270 */
[----:B------:R1:W-:Y:S04]  /*2d10*/  @P3 STS [R218+0x5000], RZ ;  /* 0x005000ffda003388 */ /* 0x0003e80000000800 */
[----:B------:R1:W-:Y:S04]  /*2d20*/  @P3 STS [R218+0x5004], RZ ;  /* 0x005004ffda003388 */ /* 0x0003e80000000800 */
[----:B------:R1:W-:Y:S01]  /*2d30*/  @P3 STS.64 [R218+0x5008], RZ ;  /* 0x005008ffda003388 */ /* 0x0003e20000000a00 */
[----:B------:R-:W-:Y:S01]  /*2d40*/  LOP3.LUT R9, R7, 0xfffffff0, RZ, 0xc0, !PT ;  /* 0xfffffff007097812 */ /* 0x000fe200078ec0ff */
        /* <DEDUP_REMOVED lines=12> */
.L_x_2354:
[----:B------:R-:W-:Y:S05]  /*2e10*/  BSYNC B0 ;  /* 0x0000000000007941 */ /* 0x000fea0003800000 */
.L_x_2353:
[----:B------:R-:W-:Y:S01]  /*2e20*/  ISETP.GE.AND P3, PT, R5, UR5, PT ;  /* 0x0000000505007c0c */ /* 0x000fe2000bf66270 */
[C---:B------:R-:W-:Y:S01]  /*2e30*/  IMAD.IADD R5, R2.reuse, 0x1, -R9 ;  /* 0x0000000102057824 */ /* 0x040fe200078e0a09 */
[----:B------:R-:W-:Y:S01]  /*2e40*/  SHF.R.S32.HI R6, RZ, 0x4, R7 ;  /* 0x00000004ff067819 */ /* 0x000fe20000011407 */
[----:B------:R2:W-:Y:S01]  /*2e50*/  @P2 STS.128 [R218+0x5800], RZ ;  /* 0x005800ffda002388 */ /* 0x0005e20000000c00 */
[C---:B------:R-:W-:Y:S01]  /*2e60*/  LOP3.LUT R7, R3.reuse, 0xfffffff8, RZ, 0xc0, !PT ;  /* 0xfffffff803077812 */ /* 0x040fe200078ec0ff */
[----:B------:R-:W-:Y:S01]  /*2e70*/  BSSY B0, `(.L_x_2355) ;  /* 0x0000035000007945 */ /* 0x000fe20003800000 */
[----:B------:R-:W-:Y:S02]  /*2e80*/  LEA.HI R3, R3, R0, RZ, 0x1 ;  /* 0x0000000003037211 */ /* 0x000fe400078f08ff */
[----:B-1----:R-:W-:Y:S01]  /*2e90*/  LEA.HI R10, R5, R5, RZ, 0x1 ;  /* 0x00000005050a7211 */ /* 0x002fe200078f08ff */
[----:B------:R-:W-:Y:S01]  /*2ea0*/  IMAD.IADD R7, R2, 0x1, -R7 ;  /* 0x0000000102077824 */ /* 0x000fe200078e0a07 */
[----:B------:R-:W-:-:S02]  /*2eb0*/  LOP3.LUT R3, R3, 0xfffffffe, RZ, 0xc0, !PT ;  /* 0xfffffffe03037812 */ /* 0x000fc400078ec0ff */
[--C-:B------:R-:W-:Y:S02]  /*2ec0*/  SHF.R.S32.HI R36, RZ, 0x1, R10.reuse ;  /* 0x00000001ff247819 */ /* 0x100fe4000001140a */
[----:B------:R-:W-:Y:S01]  /*2ed0*/  SHF.R.S32.HI R9, RZ, 0x1f, R10 ;  /* 0x0000001fff097819 */ /* 0x000fe2000001140a */
[----:B------:R-:W-:Y:S01]  /*2ee0*/  IMAD.IADD R3, R0, 0x1, -R3 ;  /* 0x0000000100037824 */ /* 0x000fe200078e0a03 */
[----:B------:R-:W-:Y:S02]  /*2ef0*/  LEA.HI R8, R7, R7, RZ, 0x1 ;  /* 0x0000000707087211 */ /* 0x000fe400078f08ff */
[----:B------:R-:W-:Y:S02]  /*2f00*/  LEA.HI R9, R9, R36, RZ, 0x2 ;  /* 0x0000002409097211 */ /* 0x000fe400078f10ff */
[----:B------:R-:W-:Y:S02]  /*2f10*/  LOP3.LUT R0, R8, 0xfffffffe, RZ, 0xc0, !PT ;  /* 0xfffffffe08007812 */ /* 0x000fe400078ec0ff */
[----:B------:R-:W-:-:S02]  /*2f20*/  LEA.HI R11, R6, R6, RZ, 0x1 ;  /* 0x00000006060b7211 */ /* 0x000fc400078f08ff */
[----:B------:R-:W-:Y:S01]  /*2f30*/  SHF.R.S32.HI R12, RZ, 0x1f, R5 ;  /* 0x0000001fff0c7819 */ /* 0x000fe20000011405 */
[----:B------:R-:W-:Y:S01]  /*2f40*/  IMAD.IADD R7, R7, 0x1, -R0 ;  /* 0x0000000107077824 */ /* 0x000fe200078e0a00 */
[----:B------:R-:W-:Y:S02]  /*2f50*/  LOP3.LUT R9, R9, 0xfffffffc, RZ, 0xc0, !PT ;  /* 0xfffffffc09097812 */ /* 0x000fe400078ec0ff */
[----:B------:R-:W-:Y:S02]  /*2f60*/  LOP3.LUT R11, R11, 0xfffffffe, RZ, 0xc0, !PT ;  /* 0xfffffffe0b0b7812 */ /* 0x000fe400078ec0ff */
[----:B------:R-:W-:Y:S01]  /*2f70*/  LOP3.LUT R10, R10, 0x7fffffe, RZ, 0xc0, !PT ;  /* 0x07fffffe0a0a7812 */ /* 0x000fe200078ec0ff */
[----:B------:R-:W-:Y:S01]  /*2f80*/  IMAD.IADD R36, R36, 0x1, -R9 ;  /* 0x0000000124247824 */ /* 0x000fe200078e0a09 */
[----:B------:R-:W-:Y:S01]  /*2f90*/  SHF.R.S32.HI R0, RZ, 0x1, R8 ;  /* 0x00000001ff007819 */ /* 0x000fe20000011408 */
[----:B------:R-:W-:Y:S01]  /*2fa0*/  IMAD.IADD R6, R6, 0x1, -R11 ;  /* 0x0000000106067824 */ /* 0x000fe200078e0a0b */
[----:B------:R-:W-:Y:S01]  /*2fb0*/  LEA.HI R12, R12, R5, RZ, 0x3 ;  /* 0x000000050c0c7211 */ /* 0x000fe200078f18ff */
[----:B------:R-:W-:-:S02]  /*2fc0*/  IMAD.IADD R10, R5, 0x1, -R10 ;  /* 0x00000001050a7824 */ /* 0x000fc400078e0a0a */
[----:B------:R-:W-:Y:S02]  /*2fd0*/  IMAD.SHL.U32 R11, R0, 0x40, RZ ;  /* 0x00000040000b7824 */ /* 0x000fe400078e00ff */
[----:B------:R-:W-:Y:S02]  /*2fe0*/  IMAD.SHL.U32 R5, R12, 0x20, RZ ;  /* 0x000000200c057824 */ /* 0x000fe400078e00ff */
[----:B------:R-:W-:Y:S02]  /*2ff0*/  IMAD.SHL.U32 R9, R36, 0x40, RZ ;  /* 0x0000004024097824 */ /* 0x000fe400078e00ff */
[----:B------:R-:W-:Y:S01]  /*3000*/  IMAD.SHL.U32 R8, R3, 0x8, RZ ;  /* 0x0000000803087824 */ /* 0x000fe200078e00ff */
[----:B------:R-:W-:Y:S01]  /*3010*/  LOP3.LUT R3, R11, 0xc0, RZ, 0xc0, !PT ;  /* 0x000000c00b037812 */ /* 0x000fe200078ec0ff */
[C---:B------:R-:W-:Y:S01]  /*3020*/  IMAD.SHL.U32 R12, R6.reuse, 0x8, RZ ;  /* 0x00000008060c7824 */ /* 0x040fe200078e00ff */
[----:B------:R-:W-:Y:S01]  /*3030*/  LOP3.LUT R5, R5, 0xffffff00, RZ, 0xc0, !PT ;  /* 0xffffff0005057812 */ /* 0x000fe200078ec0ff */
[----:B------:R-:W-:Y:S01]  /*3040*/  IMAD R7, R6, 0x8, R7 ;  /* 0x0000000806077824 */ /* 0x000fe200078e0207 */
[----:B------:R-:W-:-:S02]  /*3050*/  LOP3.LUT R9, R9, 0xc0, RZ, 0xc0, !PT ;  /* 0x000000c009097812 */ /* 0x000fc400078ec0ff */
[----:B------:R-:W-:Y:S01]  /*3060*/  LOP3.LUT R8, R3, 0x8, R8, 0xf8, !PT ;  /* 0x0000000803087812 */ /* 0x000fe200078ef808 */
[----:B------:R-:W-:Y:S01]  /*3070*/  IMAD R5, R178, 0x200, R5 ;  /* 0x00000200b2057824 */ /* 0x000fe200078e0205 */
[----:B------:R-:W-:Y:S02]  /*3080*/  SHF.R.U32.HI R3, RZ, 0x3, R3 ;  /* 0x00000003ff037819 */ /* 0x000fe40000011603 */
[----:B------:R-:W-:Y:S01]  /*3090*/  LOP3.LUT R12, R9, 0x8, R12, 0xf8, !PT ;  /* 0x00000008090c7812 */ /* 0x000fe200078ef80c */
[----:B------:R-:W-:Y:S01]  /*30a0*/  IMAD R10, R10, 0x20, R5 ;  /* 0x000000200a0a7824 */ /* 0x000fe200078e0205 */
[----:B------:R-:W-:Y:S02]  /*30b0*/  SHF.R.U32.HI R9, RZ, 0x3, R9 ;  /* 0x00000003ff097819 */ /* 0x000fe40000011609 */
[----:B------:R-:W-:Y:S02]  /*30c0*/  LOP3.LUT R8, R8, R3, RZ, 0x3c, !PT ;  /* 0x0000000308087212 */ /* 0x000fe400078e3cff */
[----:B------:R-:W-:Y:S01]  /*30d0*/  LOP3.LUT R3, R12, R9, RZ, 0x3c, !PT ;  /* 0x000000090c037212 */ /* 0x000fe200078e3cff */
[----:B--2---:R-:W-:Y:S05]  /*30e0*/  @P2 BRA `(.L_x_2356) ;  /* 0x0000000000342947 */ /* 0x004fea0003800000 */
        /* <DEDUP_REMOVED lines=13> */
.L_x_2356:
[----:B------:R-:W-:Y:S05]  /*31c0*/  BSYNC B0 ;  /* 0x0000000000007941 */ /* 0x000fea0003800000 */
.L_x_2355:
        /* <DEDUP_REMOVED lines=21> */
.L_x_2358:
[----:B------:R-:W-:Y:S05]  /*3320*/  BSYNC B0 ;  /* 0x0000000000007941 */ /* 0x000fea0003800000 */
.L_x_2357:
        /* <DEDUP_REMOVED lines=16> */
.L_x_2360:
[----:B------:R-:W-:Y:S05]  /*3430*/  BSYNC B0 ;  /* 0x0000000000007941 */ /* 0x000fea0003800000 */
.L_x_2359:
        /* <DEDUP_REMOVED lines=16> */
.L_x_2362:
[----:B------:R-:W-:Y:S05]  /*3540*/  BSYNC B0 ;  /* 0x0000000000007941 */ /* 0x000fea0003800000 */
.L_x_2361:
        /* <DEDUP_REMOVED lines=16> */
.L_x_2364:
[----:B------:R-:W-:Y:S05]  /*3650*/  BSYNC B0 ;  /* 0x0000000000007941 */ /* 0x000fea0003800000 */
.L_x_2363:
        /* <DEDUP_REMOVED lines=16> */
.L_x_2366:
[----:B------:R-:W-:Y:S05]  /*3760*/  BSYNC B0 ;  /* 0x0000000000007941 */ /* 0x000fea0003800000 */
.L_x_2365:
        /* <DEDUP_REMOVED lines=16> */
.L_x_2368:
[----:B------:R-:W-:Y:S05]  /*3870*/  BSYNC B0 ;  /* 0x0000000000007941 */ /* 0x000fea0003800000 */
.L_x_2367:
[----:B------:R-:W-:Y:S01]  /*3880*/  LDSM.16.M88.4 R32, [R213] ;  /* 0x00000000d520783b */ /* 0x000fe20000000200 */
[----:B------:R-:W-:Y:S01]  /*3890*/  LOP3.LUT P0, RZ, R0, 0x2, RZ, 0xc0, !PT ;  /* 0x0000000200ff7812 */ /* 0x000fe2000780c0ff */
[----:B------:R-:W-:Y:S01]  /*38a0*/  IMAD.MOV.U32 R0, RZ, RZ, 0x10 ;  /* 0x00000010ff007424 */ /* 0x000fe200078e00ff */
[----:B------:R-:W-:Y:S01]  /*38b0*/  LOP3.LUT P2, RZ, R36, 0x2, RZ, 0xc0, !PT ;  /* 0x0000000224ff7812 */ /* 0x000fe2000784c0ff */
[----:B------:R-:W2:Y:S01]  /*38c0*/  LDSM.16.M88.4 R16, [R211+0x1400] ;  /* 0x00140000d310783b */ /* 0x000ea20000000200 */
[C---:B------:R-:W-:Y:S01]  /*38d0*/  VIADD R36, R211.reuse, 0x1000 ;  /* 0x00001000d3247836 */ /* 0x040fe20000000000 */
[----:B------:R-:W-:Y:S01]  /*38e0*/  UISETP.GT.AND UP0, UPT, UR6, UR14, UPT ;  /* 0x0000000e0600728c */ /* 0x000fe2000bf04270 */
[----:B------:R-:W-:Y:S01]  /*38f0*/  SEL R0, R0, 0xfffffff0, !P2 ;  /* 0xfffffff000007807 */ /* 0x000fe20005000000 */
[----:B-1----:R-:W1:Y:S01]  /*3900*/  LDSM.16.M88.4 R8, [R211+0x1800] ;  /* 0x00180000d308783b */ /* 0x002e620000000200 */
[----:B------:R-:W-:-:S03]  /*3910*/  VIADD R210, R211, 0x1020 ;  /* 0x00001020d3d27836 */ /* 0x000fc60000000000 */
[----:B------:R-:W-:Y:S01]  /*3920*/  IMAD R212, R0, 0x2, R213 ;  /* 0x0000000200d47824 */ /* 0x000fe200078e02d5 */
[----:B------:R-:W-:Y:S01]  /*3930*/  LDSM.16.M88.4 R24, [R211+0x1000] ;  /* 0x00100000d318783b */ /* 0x000fe20000000200 */
[----:B------:R-:W-:-:S03]  /*3940*/  @P0 VIADD R210, R36, 0xffffffe0 ;  /* 0xffffffe024d20836 */ /* 0x000fc60000000000 */
[----:B------:R-:W-:Y:S01]  /*3950*/  LDSM.16.M88.4 R44, [R212] ;  /* 0x00000000d42c783b */ /* 0x000fe20000000200 */
[C---:B------:R-:W-:Y:S02]  /*3960*/  VIADD R209, R210.reuse, 0x400 ;  /* 0x00000400d2d17836 */ /* 0x040fe40000000000 */
[C---:B------:R-:W-:Y:S01]  /*3970*/  VIADD R208, R210.reuse, 0x800 ;  /* 0x00000800d2d07836 */ /* 0x040fe20000000000 */
[----:B------:R-:W3:Y:S01]  /*3980*/  LDSM.16.M88.4 R140, [R210+0x400] ;  /* 0x00040000d28c783b */ /* 0x000ee20000000200 */
[C---:B------:R-:W-:Y:S02]  /*3990*/  VIADD R207, R210.reuse, 0xc00 ;  /* 0x00000c00d2cf7836 */ /* 0x040fe40000000000 */
[C---:B------:R-:W-:Y:S01]  /*39a0*/  VIADD R206, R210.reuse, 0x1000 ;  /* 0x00001000d2ce7836 */ /* 0x040fe20000000000 */
[----:B------:R-:W4:Y:S01]  /*39b0*/  LDSM.16.M88.4 R136, [R210+0x800] ;  /* 0x00080000d288783b */ /* 0x000f220000000200 */
[C---:B------:R-:W-:Y:S02]  /*39c0*/  VIADD R205, R210.reuse, 0x1400 ;  /* 0x00001400d2cd7836 */ /* 0x040fe40000000000 */
[C---:B------:R-:W-:Y:S01]  /*39d0*/  VIADD R204, R210.reuse, 0x1800 ;  /* 0x00001800d2cc7836 */ /* 0x040fe20000000000 */
[----:B------:R-:W4:Y:S01]  /*39e0*/  LDSM.16.M88.4 R88, [R211+0x3c00] ;  /* 0x003c0000d358783b */ /* 0x000f220000000200 */
[----:B------:R-:W-:-:S02]  /*39f0*/  VIADD R203, R210, 0x1c00 ;  /* 0x00001c00d2cb7836 */ /* 0x000fc40000000000 */
[C---:B------:R-:W-:Y:S01]  /*3a00*/  VIADD R202, R210.reuse, 0x2000 ;  /* 0x00002000d2ca7836 */ /* 0x040fe20000000000 */
[----:B------:R-:W4:Y:S01]  /*3a10*/  LDSM.16.M88.4 R80, [R211+0x4000] ;  /* 0x00400000d350783b */ /* 0x000f220000000200 */
[C---:B------:R-:W-:Y:S02]  /*3a20*/  VIADD R201, R210.reuse, 0x2400 ;  /* 0x00002400d2c97836 */ /* 0x040fe40000000000 */
[C---:B------:R-:W-:Y:S01]  /*3a30*/  VIADD R200, R210.reuse, 0x2800 ;  /* 0x00002800d2c87836 */ /* 0x040fe20000000000 */
[----:B------:R-:W4:Y:S01]  /*3a40*/  LDSM.16.M88.4 R144, [R210] ;  /* 0x00000000d290783b */ /* 0x000f220000000200 */
[C---:B------:R-:W-:Y:S02]  /*3a50*/  VIADD R199, R210.reuse, 0x2c00 ;  /* 0x00002c00d2c77836 */ /* 0x040fe40000000000 */
[C---:B------:R-:W-:Y:S01]  /*3a60*/  VIADD R198, R210.reuse, 0x3000 ;  /* 0x00003000d2c67836 */ /* 0x040fe20000000000 */
[----:B------:R-:W4:Y:S01]  /*3a70*/  LDSM.16.M88.4 R60, [R211+0x2000] ;  /* 0x00200000d33c783b */ /* 0x000f220000000200 */
[C---:B------:R-:W-:Y:S01]  /*3a80*/  VIADD R197, R210.reuse, 0x3400 ;  /* 0x00003400d2c57836 */ /* 0x040fe20000000000 */
[----:B--2---:R-:W-:Y:S02]  /*3a90*/  HMMA.16816.F32 R20, R32, R16, RZ ;  /* 0x000000102014723c */ /* 0x004fe400000018ff */
[----:B------:R-:W2:Y:S01]  /*3aa0*/  LDSM.16.M88.4 R120, [R211+0x2c00] ;  /* 0x002c0000d378783b */ /* 0x000ea20000000200 */
[----:B------:R-:W-:-:S03]  /*3ab0*/  VIADD R196, R210, 0x3800 ;  /* 0x00003800d2c47836 */ /* 0x000fc60000000000 */
[----:B------:R-:W-:Y:S01]  /*3ac0*/  LDSM.16.M88.4 R96, [R211+0x3800] ;  /* 0x00380000d360783b */ /* 0x000fe20000000200 */
[C---:B------:R-:W-:Y:S03]  /*3ad0*/  HMMA.16816.F32 R16, R32.reuse, R18, RZ ;  /* 0x000000122010723c */ /* 0x040fe600000018ff */
[----:B------:R-:W-:Y:S03]  /*3ae0*/  LDSM.16.M88.4 R68, [R211+0x1c00] ;  /* 0x001c0000d344783b */ /* 0x000fe60000000200 */
[C---:B-1----:R-:W-:Y:S01]  /*3af0*/  HMMA.16816.F32 R12, R32.reuse, R8, RZ ;  /* 0x00000008200c723c */ /* 0x042fe200000018ff */
[----:B------:R-:W-:Y:S04]  /*3b00*/  LDSM.16.M88.4 R52, [R211+0x2400] ;  /* 0x00240000d334783b */ /* 0x000fe80000000200 */
[----:B------:R-:W-:Y:S01]  /*3b10*/  LDSM.16.M88.4 R128, [R211+0x2800] ;  /* 0x00280000d380783b */ /* 0x000fe20000000200 */
[----:B------:R-:W-:Y:S03]  /*3b20*/  HMMA.16816.F32 R8, R32, R10, RZ ;  /* 0x0000000a2008723c */ /* 0x000fe600000018ff */
[----:B------:R-:W-:Y:S03]  /*3b30*/  LDSM.16.M88.4 R112, [R211+0x3000] ;  /* 0x00300000d370783b */ /* 0x000fe60000000200 */
[C---:B---3--:R-:W-:Y:S01]  /*3b40*/  HMMA.16816.F32 R20, R44.reuse, R140, R20 ;  /* 0x0000008c2c14723c */ /* 0x048fe20000001814 */
[----:B------:R-:W-:Y:S04]  /*3b50*/  LDSM.16.M88.4 R104, [R211+0x3400] ;  /* 0x00340000d368783b */ /* 0x000fe80000000200 */
[----:B------:R-:W-:Y:S01]  /*3b60*/  LDSM.16.M88.4 R72, [R211+0x4400] ;  /* 0x00440000d348783b */ /* 0x000fe20000000200 */
[----:B------:R-:W-:Y:S03]  /*3b70*/  HMMA.16816.F32 R16, R44, R142, R16 ;  /* 0x0000008e2c10723c */ /* 0x000fe60000001810 */
[----:B------:R-:W1:Y:S03]  /*3b80*/  LDSM.16.M88.4 R140, [R210+0x2c00] ;  /* 0x002c0000d28c783b */ /* 0x000e660000000200 */
[C---:B------:R-:W-:Y:S01]  /*3b90*/  HMMA.16816.F32 R28, R32.reuse, R24, RZ ;  /* 0x00000018201c723c */ /* 0x040fe200000018ff */
[----:B------:R-:W-:Y:S04]  /*3ba0*/  LDSM.16.M88.4 R40, [R211+0x4800] ;  /* 0x00480000d328783b */ /* 0x000fe80000000200 */
[----:B------:R-:W-:Y:S01]  /*3bb0*/  LDSM.16.M88.4 R148, [R211+0x4c00] ;  /* 0x004c0000d394783b */ /* 0x000fe20000000200 */
[----:B------:R-:W-:Y:S03]  /*3bc0*/  HMMA.16816.F32 R24, R32, R26, RZ ;  /* 0x0000001a2018723c */ /* 0x000fe600000018ff */
[----:B------:R-:W-:Y:S03]  /*3bd0*/  LDSM.16.M88.4 R168, [R210+0x1000] ;  /* 0x00100000d2a8783b */ /* 0x000fe60000000200 */
[C---:B----4-:R-:W-:Y:S01]  /*3be0*/  HMMA.16816.F32 R12, R44.reuse, R136, R12 ;  /* 0x000000882c0c723c */ /* 0x050fe2000000180c */
[----:B------:R-:W-:Y:S01]  /*3bf0*/  LDSM.16.M88.4 R156, [R210+0x1c00] ;  /* 0x001c0000d29c783b */ /* 0x000fe20000000200 */
[----:B------:R-:W3:Y:S04]  /*3c00*/  S2R R0, SR_TID.X ;  /* 0x0000000000007919 */ /* 0x000ee80000002100 */
[----:B------:R-:W-:Y:S01]  /*3c10*/  HMMA.16816.F32 R8, R44, R138, R8 ;  /* 0x0000008a2c08723c */ /* 0x000fe20000001808 */
[----:B------:R-:W4:Y:S05]  /*3c20*/  LDSM.16.M88.4 R136, [R210+0x3000] ;  /* 0x00300000d288783b */ /* 0x000f2a0000000200 */
[C---:B------:R-:W-:Y:S01]  /*3c30*/  HMMA.16816.F32 R92, R32.reuse, R88, RZ ;  /* 0x00000058205c723c */ /* 0x040fe200000018ff */
[----:B------:R-:W-:Y:S04]  /*3c40*/  LDSM.16.M88.4 R172, [R210+0xc00] ;  /* 0x000c0000d2ac783b */ /* 0x000fe80000000200 */
[----:B------:R-:W-:Y:S01]  /*3c50*/  LDSM.16.M88.4 R164, [R210+0x1400] ;  /* 0x00140000d2a4783b */ /* 0x000fe20000000200 */
[C---:B------:R-:W-:Y:S03]  /*3c60*/  HMMA.16816.F32 R84, R32.reuse, R80, RZ ;  /* 0x000000502054723c */ /* 0x040fe600000018ff */
[----:B------:R-:W-:Y:S03]  /*3c70*/  LDSM.16.M88.4 R160, [R210+0x1800] ;  /* 0x00180000d2a0783b */ /* 0x000fe60000000200 */
[----:B------:R-:W-:Y:S01]  /*3c80*/  HMMA.16816.F32 R80, R32, R82, RZ ;  /* 0x000000522050723c */ /* 0x000fe200000018ff */
[----:B------:R-:W-:Y:S04]  /*3c90*/  LDSM.16.M88.4 R152, [R210+0x2000] ;  /* 0x00200000d298783b */ /* 0x000fe80000000200 */
[----:B------:R-:W0:Y:S01]  /*3ca0*/  LDGDEPBAR ;  /* 0x00000000000079af */ /* 0x000e220000000000 */
[C---:B------:R-:W-:Y:S06]  /*3cb0*/  HMMA.16816.F32 R28, R44.reuse, R144, R28 ;  /* 0x000000902c1c723c */ /* 0x040fec000000181c */
[----:B------:R-:W-:Y:S01]  /*3cc0*/  HMMA.16816.F32 R24, R44, R146, R24 ;  /* 0x000000922c18723c */ /* 0x000fe20000001818 */
[----:B------:R-:W3:Y:S05]  /*3cd0*/  LDSM.16.M88.4 R144, [R210+0x2800] ;  /* 0x00280000d290783b */ /* 0x000eea0000000200 */
[C---:B------:R-:W-:Y:S06]  /*3ce0*/  HMMA.16816.F32 R64, R32.reuse, R60, RZ ;  /* 0x0000003c2040723c */ /* 0x040fec00000018ff */
[C---:B--2---:R-:W-:Y:S06]  /*3cf0*/  HMMA.16816.F32 R124, R32.reuse, R120, RZ ;  /* 0x00000078207c723c */ /* 0x044fec00000018ff */
[C---:B------:R-:W-:Y:S06]  /*3d00*/  HMMA.16816.F32 R60, R32.reuse, R62, RZ ;  /* 0x0000003e203c723c */ /* 0x040fec00000018ff */
[C---:B------:R-:W-:Y:S06]  /*3d10*/  HMMA.16816.F32 R120, R32.reuse, R122, RZ ;  /* 0x0000007a2078723c */ /* 0x040fec00000018ff */
[----:B------:R-:W-:Y:S06]  /*3d20*/  HMMA.16816.F32 R88, R32, R90, RZ ;  /* 0x0000005a2058723c */ /* 0x000fec00000018ff */
[----:B-1----:R-:W-:Y:S06]  /*3d30*/  HMMA.16816.F32 R92, R44, R140, R92 ;  /* 0x0000008c2c5c723c */ /* 0x002fec000000185c */
[----:B------:R-:W-:Y:S01]  /*3d40*/  HMMA.16816.F32 R100, R32, R96, RZ ;  /* 0x000000602064723c */ /* 0x000fe200000018ff */
[----:B------:R-:W-:-:S05]  /*3d50*/  LOP3.LUT R141, R182, 0xffffffe0, RZ, 0xc0, !PT ;  /* 0xffffffe0b68d7812 */ /* 0x000fca00078ec0ff */
[----:B----4-:R-:W-:Y:S06]  /*3d60*/  HMMA.16816.F32 R84, R44, R136, R84 ;  /* 0x000000882c54723c */ /* 0x010fec0000001854 */
[----:B------:R-:W-:Y:S01]  /*3d70*/  HMMA.16816.F32 R96, R32, R98, RZ ;  /* 0x000000622060723c */ /* 0x000fe200000018ff */
[C---:B------:R-:W-:Y:S01]  /*3d80*/  IMAD.IADD R136, R2.reuse, 0x1, -R141 ;  /* 0x0000000102887824 */ /* 0x040fe200078e0a8d */
[----:B---3--:R-:W-:Y:S01]  /*3d90*/  SHF.R.S32.HI R137, RZ, 0x1f, R0 ;  /* 0x0000001fff897819 */ /* 0x008fe20000011400 */
[----:B------:R-:W-:-:S03]  /*3da0*/  IMAD.SHL.U32 R2, R2, 0x2, RZ ;  /* 0x0000000202027824 */ /* 0x000fc600078e00ff */
[----:B------:R-:W-:Y:S01]  /*3db0*/  HMMA.16816.F32 R80, R44, R138, R80 ;  /* 0x0000008a2c50723c */ /* 0x000fe20000001850 */
[----:B------:R-:W-:Y:S02]  /*3dc0*/  LEA.HI R137, R137, R0, RZ, 0x4 ;  /* 0x0000000089897211 */ /* 0x000fe400078f20ff */
[----:B------:R-:W-:-:S03]  /*3dd0*/  LOP3.LUT R214, R2, 0x6, RZ, 0xc0, !PT ;  /* 0x0000000602d67812 */ /* 0x000fc600078ec0ff */
[----:B------:R-:W-:Y:S01]  /*3de0*/  HMMA.16816.F32 R4, R32, R68, RZ ;  /* 0x000000442004723c */ /* 0x000fe200000018ff */
[----:B------:R-:W-:-:S04]  /*3df0*/  SHF.R.S32.HI R139, RZ, 0x1f, R136 ;  /* 0x0000001fff8b7819 */ /* 0x000fc80000011488 */
[----:B------:R-:W-:Y:S01]  /*3e00*/  LEA.HI R136, R139, R136, RZ, 0x2 ;  /* 0x000000888b887211 */ /* 0x000fe200078f10ff */
[C---:B------:R-:W-:Y:S01]  /*3e10*/  HMMA.16816.F32 R56, R32.reuse, R52, RZ ;  /* 0x000000342038723c */ /* 0x040fe200000018ff */
[----:B------:R-:W-:Y:S02]  /*3e20*/  LOP3.LUT R139, R137, 0xfffffff0, RZ, 0xc0, !PT ;  /* 0xfffffff0898b7812 */ /* 0x000fe400078ec0ff */
[----:B------:R-:W-:Y:S02]  /*3e30*/  SHF.R.S32.HI R138, RZ, 0x2, R136 ;  /* 0x00000002ff8a7819 */ /* 0x000fe40000011488 */
[----:B------:R-:W-:Y:S01]  /*3e40*/  LEA R137, R178, UR22, 0x4 ;  /* 0x00000016b2897c11 */ /* 0x000fe2000f8e20ff */
[----:B------:R-:W-:Y:S01]  /*3e50*/  HMMA.16816.F32 R132, R32, R128, RZ ;  /* 0x000000802084723c */ /* 0x000fe200000018ff */
[----:B------:R-:W-:Y:S02]  /*3e60*/  IMAD.IADD R136, R0, 0x1, -R139 ;  /* 0x0000000100887824 */ /* 0x000fe400078e0a8b */
[----:B-----5:R-:W-:Y:S01]  /*3e70*/  FMUL.FTZ R0, R181, R180 ;  /* 0x000000b4b5007220 */ /* 0x020fe20000410000 */
[----:B------:R-:W-:-:S02]  /*3e80*/  IADD3 R137, R137, 0x1, R138 ;  /* 0x0000000189897810 */ /* 0x000fc40007ffe08a */
[C---:B------:R-:W-:Y:S01]  /*3e90*/  HMMA.16816.F32 R116, R32.reuse, R112, RZ ;  /* 0x000000702074723c */ /* 0x040fe200000018ff */
[----:B------:R-:W-:Y:S02]  /*3ea0*/  SHF.R.S32.HI R139, RZ, 0x1f, R136 ;  /* 0x0000001fff8b7819 */ /* 0x000fe40000011488 */
[----:B------:R-:W-:Y:S02]  /*3eb0*/  LEA.HI R138, R136, R136, RZ, 0x1 ;  /* 0x00000088888a7211 */ /* 0x000fe400078f08ff */
[----:B------:R-:W-:Y:S01]  /*3ec0*/  R2UR UR5, R0 ;  /* 0x00000000000572ca */ /* 0x000fe200000e0000 */
[----:B------:R-:W-:Y:S01]  /*3ed0*/  HMMA.16816.F32 R108, R32, R104, RZ ;  /* 0x00000068206c723c */ /* 0x000fe200000018ff */
[----:B------:R-:W-:-:S05]  /*3ee0*/  IMAD.MOV.U32 R0, RZ, RZ, 0x8 ;  /* 0x00000008ff007424 */ /* 0x000fca00078e00ff */
        /* <DEDUP_REMOVED lines=16> */
[C---:B------:R-:W-:Y:S01]  /*3ff0*/  HMMA.16816.F32 R120, R44.reuse, R158, R120 ;  /* 0x0000009e2c78723c */ /* 0x040fe20000001878 */
[----:B------:R-:W3:Y:S05]  /*4000*/  LDSM.16.M88.4 R156, [R210+0x3800] ;  /* 0x00380000d29c783b */ /* 0x000eea0000000200 */
[----:B------:R-:W-:Y:S01]  /*4010*/  HMMA.16816.F32 R88, R44, R142, R88 ;  /* 0x0000008e2c58723c */ /* 0x000fe20000001858 */
[----:B------:R-:W4:Y:S01]  /*4020*/  LDSM.16.M88.4 R140, [R210+0x3c00] ;  /* 0x003c0000d28c783b */ /* 0x000f220000000200 */
[----:B------:R-:W-:-:S04]  /*4030*/  DEPBAR.LE SB0, 0x0 ;  /* 0x000080000000791a */ /* 0x000fc80000000000 */
[C---:B------:R-:W-:Y:S06]  /*4040*/  HMMA.16816.F32 R100, R44.reuse, R144, R100 ;  /* 0x000000902c64723c */ /* 0x040fec0000001864 */
[----:B------:R-:W-:Y:S01]  /*4050*/  HMMA.16816.F32 R96, R44, R146, R96 ;  /* 0x000000922c60723c */ /* 0x000fe20000001860 */
[----:B------:R-:W-:Y:S01]  /*4060*/  IMAD.U32 R144, RZ, RZ, UR24 ;  /* 0x00000018ff907e24 */ /* 0x000fe2000f8e00ff */
[----:B------:R-:W-:-:S04]  /*4070*/  LEA.HI R145, R139, R136, RZ, 0x3 ;  /* 0x000000888b917211 */ /* 0x000fc800078f18ff */
[----:B------:R-:W-:Y:S01]  /*4080*/  IADD3 R139, R137, UR19, -R144 ;  /* 0x00000013898b7c10 */ /* 0x000fe2000fffe890 */
[----:B------:R-:W-:Y:S01]  /*4090*/  IMAD.SHL.U32 R137, R145, 0x20, RZ ;  /* 0x0000002091897824 */ /* 0x000fe200078e00ff */
[----:B------:R-:W-:Y:S01]  /*40a0*/  LOP3.LUT R147, R138, 0x7fffffe, RZ, 0xc0, !PT ;  /* 0x07fffffe8a937812 */ /* 0x000fe200078ec0ff */
[C---:B------:R-:W-:Y:S02]  /*40b0*/  HMMA.16816.F32 R4, R44.reuse, R172, R4 ;  /* 0x000000ac2c04723c */ /* 0x040fe40000001804 */
[----:B------:R-:W-:Y:S02]  /*40c0*/  VIADD R145, R139, UR18 ;  /* 0x000000128b917c36 */ /* 0x000fe40008000000 */
[----:B------:R-:W-:Y:S01]  /*40d0*/  IMAD.IADD R136, R136, 0x1, -R147 ;  /* 0x0000000188887824 */ /* 0x000fe200078e0a93 */
[----:B------:R-:W-:Y:S01]  /*40e0*/  LOP3.LUT R147, R137, 0xffffff00, RZ, 0xc0, !PT ;  /* 0xffffff0089937812 */ /* 0x000fe200078ec0ff */
[----:B------:R-:W-:Y:S01]  /*40f0*/  VIADD R137, R214, UR16 ;  /* 0x00000010d6897c36 */ /* 0x000fe20008000000 */
[----:B------:R-:W-:Y:S01]  /*4100*/  HMMA.16816.F32 R68, R44, R174, R68 ;  /* 0x000000ae2c44723c */ /* 0x000fe20000001844 */
[----:B------:R-:W-:-:S02]  /*4110*/  VIMNMX R2, R145, UR19, PT ;  /* 0x0000001391027c48 */ /* 0x000fc4000bfe0100 */
[----:B------:R-:W-:Y:S01]  /*4120*/  IMAD R136, R136, 0x20, R147 ;  /* 0x0000002088887824 */ /* 0x000fe200078e0293 */
[----:B------:R-:W-:Y:S01]  /*4130*/  VIADDMNMX R0, R145, R0, UR19, PT ;  /* 0x0000001391007e46 */ /* 0x000fe2000b800100 */
[----:B------:R-:W-:Y:S01]  /*4140*/  VIADD R139, R137, 0x1 ;  /* 0x00000001898b7836 */ /* 0x000fe20000000000 */
[C---:B------:R-:W-:Y:S01]  /*4150*/  HMMA.16816.F32 R56, R44.reuse, R164, R56 ;  /* 0x000000a42c38723c */ /* 0x040fe20000001838 */
[----:B------:R-:W-:Y:S02]  /*4160*/  IMAD.IADD R242, R3, 0x1, R136 ;  /* 0x0000000103f27824 */ /* 0x000fe400078e0288 */
[----:B------:R-:W-:Y:S01]  /*4170*/  VIADD R3, R137, 0x8 ;  /* 0x0000000889037836 */ /* 0x000fe20000000000 */
[----:B------:R-:W-:Y:S02]  /*4180*/  I2FP.F32.S32 R144, R139 ;  /* 0x0000008b00907245 */ /* 0x000fe40000201400 */
[----:B------:R-:W-:Y:S01]  /*4190*/  HMMA.16816.F32 R52, R44, R166, R52 ;  /* 0x000000a62c34723c */ /* 0x000fe20000001834 */
[----:B------:R-:W-:-:S02]  /*41a0*/  ISETP.GE.AND P5, PT, R139, R2, PT ;  /* 0x000000028b00720c */ /* 0x000fc40003fa6270 */
[C---:B------:R-:W-:Y:S01]  /*41b0*/  ISETP.GE.AND P2, PT, R3.reuse, R2, PT ;  /* 0x000000020300720c */ /* 0x040fe20003f46270 */
[----:B------:R-:W-:Y:S01]  /*41c0*/  FFMA.FTZ R31, R144, UR5, R31 ;  /* 0x00000005901f7c23 */ /* 0x000fe2000801001f */
[-C--:B------:R-:W-:Y:S01]  /*41d0*/  ISETP.GE.AND P4, PT, R3, R0.reuse, PT ;  /* 0x000000000300720c */ /* 0x080fe20003f86270 */
[----:B------:R-:W-:Y:S01]  /*41e0*/  HMMA.16816.F32 R132, R44, R160, R132 ;  /* 0x000000a02c84723c */ /* 0x000fe20000001884 */
[----:B------:R-:W-:-:S05]  /*41f0*/  ISETP.GE.AND P0, PT, R139, R0, PT ;  /* 0x000000008b00720c */ /* 0x000fca0003f06270 */
[C---:B------:R-:W-:Y:S06]  /*4200*/  HMMA.16816.F32 R128, R44.reuse, R162, R128 ;  /* 0x000000a22c80723c */ /* 0x040fec0000001880 */
[C---:B------:R-:W-:Y:S06]  /*4210*/  HMMA.16816.F32 R116, R44.reuse, R152, R116 ;  /* 0x000000982c74723c */ /* 0x040fec0000001874 */
[C---:B------:R-:W-:Y:S06]  /*4220*/  HMMA.16816.F32 R112, R44.reuse, R154, R112 ;  /* 0x0000009a2c70723c */ /* 0x040fec0000001870 */
[C---:B-1----:R-:W-:Y:S06]  /*4230*/  HMMA.16816.F32 R108, R44.reuse, R148, R108 ;  /* 0x000000942c6c723c */ /* 0x042fec000000186c */
[C---:B------:R-:W-:Y:S06]  /*4240*/  HMMA.16816.F32 R104, R44.reuse, R150, R104 ;  /* 0x000000962c68723c */ /* 0x040fec0000001868 */
[C---:B--2---:R-:W-:Y:S06]  /*4250*/  HMMA.16816.F32 R76, R44.reuse, R168, R76 ;  /* 0x000000a82c4c723c */ /* 0x044fec000000184c */
[C---:B------:R-:W-:Y:S06]  /*4260*/  HMMA.16816.F32 R72, R44.reuse, R170, R72 ;  /* 0x000000aa2c48723c */ /* 0x040fec0000001848 */
[C---:B---3--:R-:W-:Y:S06]  /*4270*/  HMMA.16816.F32 R48, R44.reuse, R156, R48 ;  /* 0x0000009c2c30723c */ /* 0x048fec0000001830 */
[C---:B------:R-:W-:Y:S06]  /*4280*/  HMMA.16816.F32 R40, R44.reuse, R158, R40 ;  /* 0x0000009e2c28723c */ /* 0x040fec0000001828 */
[C---:B----4-:R-:W-:Y:S06]  /*4290*/  HMMA.16816.F32 R36, R44.reuse, R140, R36 ;  /* 0x0000008c2c24723c */ /* 0x050fec0000001824 */
[----:B------:R-:W-:Y:S01]  /*42a0*/  HMMA.16816.F32 R32, R44, R142, R32 ;  /* 0x0000008e2c20723c */ /* 0x000fe20000001820 */
[----:B------:R-:W-:-:S05]  /*42b0*/  I2FP.F32.S32 R140, R139 ;  /* 0x0000008b008c7245 */ /* 0x000fca0000201400 */
[----:B------:R-:W-:Y:S01]  /*42c0*/  FFMA.FTZ R29, R140, UR5, R29 ;  /* 0x000000058c1d7c23 */ /* 0x000fe2000801001d */
[-C--:B------:R-:W-:Y:S01]  /*42d0*/  I2FP.F32.S32 R45, R3.reuse ;  /* 0x00000003002d7245 */ /* 0x080fe20000201400 */
[----:B------:R-:W-:Y:S01]  /*42e0*/  VIADD R47, R137, 0x9 ;  /* 0x00000009892f7836 */ /* 0x000fe20000000000 */
[----:B------:R-:W-:Y:S02]  /*42f0*/  I2FP.F32.S32 R3, R3 ;  /* 0x0000000300037245 */ /* 0x000fe40000201400 */
[----:B------:R-:W-:Y:S01]  /*4300*/  FSEL R149, R29, -INF , !P5 ;  /* 0xff8000001d957808 */ /* 0x000fe20006800000 */
[----:B------:R-:W-:Y:S01]  /*4310*/  FFMA.FTZ R24, R45, UR5, R24 ;  /* 0x000000052d187c23 */ /* 0x000fe20008010018 */
[----:B------:R-:W-:Y:S01]  /*4320*/  VIADD R45, R137, 0x11 ;  /* 0x00000011892d7836 */ /* 0x000fe20000000000 */
[-C--:B------:R-:W-:Y:S01]  /*4330*/  I2FP.F32.S32 R44, R47.reuse ;  /* 0x0000002f002c7245 */ /* 0x080fe20000201400 */
[----:B------:R-:W-:Y:S01]  /*4340*/  FFMA.FTZ R3, R3, UR5, R26 ;  /* 0x0000000503037c23 */ /* 0x000fe2000801001a */
[----:B------:R-:W-:Y:S01]  /*4350*/  I2FP.F32.S32 R46, R47 ;  /* 0x0000002f002e7245 */ /* 0x000fe20000201400 */
[----:B------:R-:W-:Y:S01]  /*4360*/  BAR.SYNC.DEFER_BLOCKING 0x0 ;  /* 0x0000000000007b1d */ /* 0x000fe20000010000 */
[C---:B------:R-:W-:Y:S01]  /*4370*/  ISETP.GE.AND P6, PT, R47.reuse, R2, PT ;  /* 0x000000022f00720c */ /* 0x040fe20003fc6270 */
        /* <DEDUP_REMOVED lines=8> */
[----:B------:R-:W-:Y:S01]  /*4400*/  FSEL R27, R3, -INF , !P4 ;  /* 0xff800000031b7808 */ /* 0x000fe20006000000 */
[----:B------:R-:W-:Y:S01]  /*4410*/  VIADD R21, R137, 0x19 ;  /* 0x0000001989157836 */ /* 0x000fe20000000000 */
        /* <DEDUP_REMOVED lines=8> */
[----:B------:R-:W-:-:S02]  /*44a0*/  ISETP.GE.AND P5, PT, R47, R2, PT ;  /* 0x000000022f00720c */ /* 0x000fc40003fa6270 */
[----:B------:R-:W-:Y:S01]  /*44b0*/  I2FP.F32.S32 R22, R21 ;  /* 0x0000001500167245 */ /* 0x000fe20000201400 */
[----:B------:R-:W-:Y:S01]  /*44c0*/  FFMA.FTZ R25, R24, UR5, R23 ;  /* 0x0000000518197c23 */ /* 0x000fe20008010017 */
[----:B------:R-:W-:Y:S02]  /*44d0*/  I2FP.F32.S32 R3, R45 ;  /* 0x0000002d00037245 */ /* 0x000fe40000201400 */
[----:B------:R-:W-:Y:S01]  /*44e0*/  FSEL R159, R159, -INF , !P6 ;  /* 0xff8000009f9f7808 */ /* 0x000fe20007000000 */
[----:B------:R-:W-:Y:S01]  /*44f0*/  FFMA.FTZ R193, R22, UR5, R17 ;  /* 0x0000000516c17c23 */ /* 0x000fe20008010011 */
[----:B------:R-:W-:Y:S01]  /*4500*/  FSEL R141, R141, -INF , !P3 ;  /* 0xff8000008d8d7808 */ /* 0x000fe20005800000 */
[----:B------:R-:W-:Y:S01]  /*4510*/  FFMA.FTZ R16, R3, UR5, R16 ;  /* 0x0000000503107c23 */ /* 0x000fe20008010010 */
[----:B------:R-:W-:Y:S01]  /*4520*/  ISETP.GE.AND P0, PT, R47, R0, PT ;  /* 0x000000002f00720c */ /* 0x000fe20003f06270 */
[----:B------:R-:W-:Y:S01]  /*4530*/  VIADD R17, R137, 0x21 ;  /* 0x0000002189117836 */ /* 0x000fe20000000000 */
[----:B------:R-:W-:-:S02]  /*4540*/  ISETP.GE.AND P6, PT, R45, R2, PT ;  /* 0x000000022d00720c */ /* 0x000fc40003fc6270 */
[----:B------:R-:W-:Y:S02]  /*4550*/  ISETP.GE.AND P3, PT, R45, R0, PT ;  /* 0x000000002d00720c */ /* 0x000fe40003f66270 */
[----:B------:R-:W-:Y:S01]  /*4560*/  I2FP.F32.S32 R23, R45 ;  /* 0x0000002d00177245 */ /* 0x000fe20000201400 */
[----:B------:R-:W-:Y:S01]  /*4570*/  VIADD R45, R137, 0x20 ;  /* 0x00000020892d7836 */ /* 0x000fe20000000000 */
[----:B------:R-:W-:Y:S02]  /*4580*/  FSEL R153, R20, -INF , !P5 ;  /* 0xff80000014997808 */ /* 0x000fe40006800000 */
[----:B------:R-:W-:Y:S01]  /*4590*/  I2FP.F32.S32 R20, R21 ;  /* 0x0000001500147245 */ /* 0x000fe20000201400 */
[----:B------:R-:W-:Y:S01]  /*45a0*/  FFMA.FTZ R23, R23, UR5, R18 ;  /* 0x0000000517177c23 */ /* 0x000fe20008010012 */
[----:B------:R-:W-:Y:S02]  /*45b0*/  FSEL R31, R31, -INF , !P0 ;  /* 0xff8000001f1f7808 */ /* 0x000fe40004000000 */
[----:B------:R-:W-:-:S02]  /*45c0*/  ISETP.GE.AND P5, PT, R21, R2, PT ;  /* 0x000000021500720c */ /* 0x000fc40003fa6270 */
[----:B------:R-:W-:Y:S01]  /*45d0*/  ISETP.GE.AND P0, PT, R21, R0, PT ;  /* 0x000000001500720c */ /* 0x000fe20003f06270 */
[----:B------:R-:W-:Y:S01]  /*45e0*/  FFMA.FTZ R21, R20, UR5, R19 ;  /* 0x0000000514157c23 */ /* 0x000fe20008010013 */
[-C--:B------:R-:W-:Y:S02]  /*45f0*/  I2FP.F32.S32 R3, R45.reuse ;  /* 0x0000002d00037245 */ /* 0x080fe40000201400 */
[----:B------:R-:W-:Y:S02]  /*4600*/  FSEL R161, R16, -INF , !P6 ;  /* 0xff80000010a17808 */ /* 0x000fe40007000000 */
[----:B------:R-:W-:Y:S01]  /*4610*/  I2FP.F32.S32 R19, R45 ;  /* 0x0000002d00137245 */ /* 0x000fe20000201400 */
[----:B------:R-:W-:Y:S01]  /*4620*/  FFMA.FTZ R12, R3, UR5, R12 ;  /* 0x00000005030c7c23 */ /* 0x000fe2000801000c */
[-C--:B------:R-:W-:Y:S01]  /*4630*/  I2FP.F32.S32 R16, R17.reuse ;  /* 0x0000001100107245 */ /* 0x080fe20000201400 */
[----:B------:R-:W-:Y:S01]  /*4640*/  VIADD R3, R137, 0x28 ;  /* 0x0000002889037836 */ /* 0x000fe20000000000 */
        /* <DEDUP_REMOVED lines=8> */
[----:B------:R-:W-:Y:S01]  /*46d0*/  FSEL R25, R25, -INF , !P4 ;  /* 0xff80000019197808 */ /* 0x000fe20006000000 */
[----:B------:R-:W-:Y:S01]  /*46e0*/  FFMA.FTZ R13, R18, UR5, R13 ;  /* 0x00000005120d7c23 */ /* 0x000fe2000801000d */
[C---:B------:R-:W-:Y:S02]  /*46f0*/  ISETP.GE.AND P2, PT, R45.reuse, R2, PT ;  /* 0x000000022d00720c */ /* 0x040fe40003f46270 */
[----:B------:R-:W-:Y:S01]  /*4700*/  ISETP.GE.AND P4, PT, R45, R0, PT ;  /* 0x000000002d00720c */ /* 0x000fe20003f86270 */
[----:B------:R-:W-:Y:S01]  /*4710*/  VIADD R45, R137, 0x30 ;  /* 0x00000030892d7836 */ /* 0x000fe20000000000 */
[----:B------:R-:W-:-:S02]  /*4720*/  FSEL R193, R193, -INF , !P5 ;  /* 0xff800000c1c17808 */ /* 0x000fc40006800000 */
[----:B------:R-:W-:Y:S02]  /*4730*/  FSEL R21, R21, -INF , !P0 ;  /* 0xff80000015157808 */ /* 0x000fe40004000000 */
[----:B------:R-:W-:Y:S02]  /*4740*/  I2FP.F32.S32 R241, R3 ;  /* 0x0000000300f17245 */ /* 0x000fe40000201400 */
[C---:B------:R-:W-:Y:S02]  /*4750*/  ISETP.GE.AND P5, PT, R3.reuse, R2, PT ;  /* 0x000000020300720c */ /* 0x040fe40003fa6270 */
[----:B------:R-:W-:Y:S01]  /*4760*/  ISETP.GE.AND P0, PT, R3, R0, PT ;  /* 0x000000000300720c */ /* 0x000fe20003f06270 */
[----:B------:R-:W-:Y:S01]  /*4770*/  FFMA.FTZ R241, R241, UR5, R8 ;  /* 0x00000005f1f17c23 */ /* 0x000fe20008010008 */
[----:B------:R-:W-:Y:S02]  /*4780*/  FSEL R185, R12, -INF , !P2 ;  /* 0xff8000000cb97808 */ /* 0x000fe40005000000 */
[----:B------:R-:W-:-:S02]  /*4790*/  FSEL R19, R19, -INF , !P4 ;  /* 0xff80000013137808 */ /* 0x000fc40006000000 */
[----:B------:R-:W-:Y:S02]  /*47a0*/  I2FP.F32.S32 R3, R3 ;  /* 0x0000000300037245 */ /* 0x000fe40000201400 */
[-C--:B------:R-:W-:Y:S02]  /*47b0*/  I2FP.F32.S32 R14, R15.reuse ;  /* 0x0000000f000e7245 */ /* 0x080fe40000201400 */
[----:B------:R-:W-:Y:S01]  /*47c0*/  ISETP.GE.AND P2, PT, R15, R2, PT ;  /* 0x000000020f00720c */ /* 0x000fe20003f46270 */
[----:B------:R-:W-:Y:S01]  /*47d0*/  FFMA.FTZ R8, R3, UR5, R10 ;  /* 0x0000000503087c23 */ /* 0x000fe2000801000a */
        /* <DEDUP_REMOVED lines=9> */
[----:B------:R-:W-:Y:S02]  /*4870*/  I2FP.F32.S32 R13, R45 ;  /* 0x0000002d000d7245 */ /* 0x000fe40000201400 */
[----:B------:R-:W-:Y:S02]  /*4880*/  I2FP.F32.S32 R10, R15 ;  /* 0x0000000f000a7245 */ /* 0x000fe40000201400 */
[----:B------:R-:W-:Y:S01]  /*4890*/  ISETP.GE.AND P6, PT, R45, R2, PT ;  /* 0x000000022d00720c */ /* 0x000fe20003fc6270 */
[----:B------:R-:W-:Y:S01]  /*48a0*/  FFMA.FTZ R6, R13, UR5, R6 ;  /* 0x000000050d067c23 */ /* 0x000fe20008010006 */
[----:B------:R-:W-:Y:S01]  /*48b0*/  ISETP.GE.AND P3, PT, R45, R0, PT ;  /* 0x000000002d00720c */ /* 0x000fe20003f66270 */
[----:B------:R-:W-:Y:S01]  /*48c0*/  VIADD R45, R137, 0x38 ;  /* 0x00000038892d7836 */ /* 0x000fe20000000000 */
[----:B------:R-:W-:Y:S01]  /*48d0*/  FSEL R241, R241, -INF , !P5 ;  /* 0xff800000f1f17808 */ /* 0x000fe20006800000 */
[----:B------:R-:W-:Y:S01]  /*48e0*/  FFMA.FTZ R4, R10, UR5, R5 ;  /* 0x000000050a047c23 */ /* 0x000fe20008010005 */
[----:B------:R-:W-:-:S02]  /*48f0*/  FSEL R11, R8, -INF , !P0 ;  /* 0xff800000080b7808 */ /* 0x000fc40004000000 */
[C---:B------:R-:W-:Y:S02]  /*4900*/  ISETP.GE.AND P5, PT, R15.reuse, R2, PT ;  /* 0x000000020f00720c */ /* 0x040fe40003fa6270 */
[----:B------:R-:W-:Y:S02]  /*4910*/  ISETP.GE.AND P0, PT, R15, R0, PT ;  /* 0x000000000f00720c */ /* 0x000fe40003f06270 */
[----:B------:R-:W-:Y:S01]  /*4920*/  I2FP.F32.S32 R8, R15 ;  /* 0x0000000f00087245 */ /* 0x000fe20000201400 */
[----:B------:R-:W-:Y:S01]  /*4930*/  VIADD R15, R137, 0x39 ;  /* 0x00000039890f7836 */ /* 0x000fe20000000000 */
[----:B------:R-:W-:Y:S02]  /*4940*/  FSEL R5, R3, -INF , !P4 ;  /* 0xff80000003057808 */ /* 0x000fe40006000000 */
[-C--:B------:R-:W-:Y:S01]  /*4950*/  I2FP.F32.S32 R13, R45.reuse ;  /* 0x0000002d000d7245 */ /* 0x080fe20000201400 */
[----:B------:R-:W-:Y:S01]  /*4960*/  FFMA.FTZ R7, R8, UR5, R7 ;  /* 0x0000000508077c23 */ /* 0x000fe20008010007 */
[----:B------:R-:W-:-:S02]  /*4970*/  I2FP.F32.S32 R3, R45 ;  /* 0x0000002d00037245 */ /* 0x000fc40000201400 */
[----:B------:R-:W-:Y:S01]  /*4980*/  FSEL R251, R9, -INF , !P2 ;  /* 0xff80000009fb7808 */ /* 0x000fe20005000000 */
[----:B------:R-:W-:Y:S01]  /*4990*/  FFMA.FTZ R68, R13, UR5, R68 ;  /* 0x000000050d447c23 */ /* 0x000fe20008010044 */
[----:B------:R-:W-:Y:S01]  /*49a0*/  FSEL R249, R249, -INF , !P6 ;  /* 0xff800000f9f97808 */ /* 0x000fe20007000000 */
[----:B------:R-:W-:Y:S01]  /*49b0*/  FFMA.FTZ R70, R3, UR5, R70 ;  /* 0x0000000503467c23 */ /* 0x000fe20008010046 */
[----:B------:R-:W-:Y:S02]  /*49c0*/  FSEL R9, R6, -INF , !P3 ;  /* 0xff80000006097808 */ /* 0x000fe40005800000 */
[-C--:B------:R-:W-:Y:S02]  /*49d0*/  I2FP.F32.S32 R8, R15.reuse ;  /* 0x0000000f00087245 */ /* 0x080fe40000201400 */
[C---:B------:R-:W-:Y:S02]  /*49e0*/  ISETP.GE.AND P6, PT, R15.reuse, R2, PT ;  /* 0x000000020f00720c */ /* 0x040fe40003fc6270 */
[----:B------:R-:W-:Y:S01]  /*49f0*/  ISETP.GE.AND P3, PT, R15, R0, PT ;  /* 0x000000000f00720c */ /* 0x000fe20003f66270 */
[----:B------:R-:W-:Y:S01]  /*4a00*/  FFMA.FTZ R3, R8, UR5, R69 ;  /* 0x0000000508037c23 */ /* 0x000fe20008010045 */
[----:B------:R-:W-:Y:S01]  /*4a10*/  I2FP.F32.S32 R6, R15 ;  /* 0x0000000f00067245 */ /* 0x000fe20000201400 */
[----:B------:R-:W-:Y:S01]  /*4a20*/  VIADD R15, R137, 0x41 ;  /* 0x00000041890f7836 */ /* 0x000fe20000000000 */
[----:B------:R-:W-:-:S02]  /*4a30*/  ISETP.GE.AND P2, PT, R45, R2, PT ;  /* 0x000000022d00720c */ /* 0x000fc40003f46270 */
[----:B------:R-:W-:Y:S01]  /*4a40*/  ISETP.GE.AND P4, PT, R45, R0, PT ;  /* 0x000000002d00720c */ /* 0x000fe20003f86270 */
[----:B------:R-:W-:Y:S01]  /*4a50*/  FFMA.FTZ R147, R6, UR5, R71 ;  /* 0x0000000506937c23 */ /* 0x000fe20008010047 */
[----:B------:R-:W-:Y:S01]  /*4a60*/  FSEL R71, R4, -INF , !P5 ;  /* 0xff80000004477808 */ /* 0x000fe20006800000 */
[----:B------:R-:W-:Y:S01]  /*4a70*/  VIADD R45, R137, 0x40 ;  /* 0x00000040892d7836 */ /* 0x000fe20000000000 */
[----:B------:R-:W-:Y:S02]  /*4a80*/  FSEL R69, R68, -INF , !P2 ;  /* 0xff80000044457808 */ /* 0x000fe40005000000 */
[----:B------:R-:W-:Y:S02]  /*4a90*/  FSEL R245, R70, -INF , !P4 ;  /* 0xff80000046f57808 */ /* 0x000fe40006000000 */
[-C--:B------:R-:W-:Y:S02]  /*4aa0*/  I2FP.F32.S32 R6, R15.reuse ;  /* 0x0000000f00067245 */ /* 0x080fe40000201400 */
[----:B------:R-:W-:-:S02]  /*4ab0*/  I2FP.F32.S32 R4, R15 ;  /* 0x0000000f00047245 */ /* 0x000fc40000201400 */
[C---:B------:R-:W-:Y:S01]  /*4ac0*/  ISETP.GE.AND P2, PT, R15.reuse, R2, PT ;  /* 0x000000020f00720c */ /* 0x040fe20003f46270 */
[----:B------:R-:W-:Y:S01]  /*4ad0*/  FFMA.FTZ R163, R6, UR5, R67 ;  /* 0x0000000506a37c23 */ /* 0x000fe20008010043 */
[----:B------:R-:W-:Y:S01]  /*4ae0*/  ISETP.GE.AND P4, PT, R15, R0, PT ;  /* 0x000000000f00720c */ /* 0x000fe20003f86270 */
[----:B------:R-:W-:Y:S01]  /*4af0*/  VIADD R15, R137, 0x48 ;  /* 0x00000048890f7836 */ /* 0x000fe20000000000 */
[----:B------:R-:W-:Y:S01]  /*4b00*/  FSEL R139, R7, -INF , !P0 ;  /* 0xff800000078b7808 */ /* 0x000fe20004000000 */
[----:B------:R-:W-:Y:S01]  /*4b10*/  FFMA.FTZ R4, R4, UR5, R65 ;  /* 0x0000000504047c23 */ /* 0x000fe20008010041 */
[----:B------:R-:W-:Y:S02]  /*4b20*/  I2FP.F32.S32 R7, R45 ;  /* 0x0000002d00077245 */ /* 0x000fe40000201400 */
[----:B------:R-:W-:Y:S02]  /*4b30*/  FSEL R67, R3, -INF , !P6 ;  /* 0xff80000003437808 */ /* 0x000fe40007000000 */
[----:B------:R-:W-:Y:S01]  /*4b40*/  I2FP.F32.S32 R3, R15 ;  /* 0x0000000f00037245 */ /* 0x000fe20000201400 */
[----:B------:R-:W-:Y:S01]  /*4b50*/  FFMA.FTZ R66, R7, UR5, R66 ;  /* 0x0000000507427c23 */ /* 0x000fe20008010042 */
[----:B------:R-:W-:-:S02]  /*4b60*/  I2FP.F32.S32 R13, R45 ;  /* 0x0000002d000d7245 */ /* 0x000fc40000201400 */
[----:B------:R-:W-:Y:S01]  /*4b70*/  I2FP.F32.S32 R7, R15 ;  /* 0x0000000f00077245 */ /* 0x000fe20000201400 */
[----:B------:R-:W-:Y:S01]  /*4b80*/  FFMA.FTZ R62, R3, UR5, R62 ;  /* 0x00000005033e7c23 */ /* 0x000fe2000801003e */
[----:B------:R-:W-:Y:S02]  /*4b90*/  VIADD R3, R137, 0x50 ;  /* 0x0000005089037836 */ /* 0x000fe40000000000 */
[----:B------:R-:W-:Y:S01]  /*4ba0*/  FFMA.FTZ R64, R13, UR5, R64 ;  /* 0x000000050d407c23 */ /* 0x000fe20008010040 */
[----:B------:R-:W-:Y:S02]  /*4bb0*/  VIADD R13, R137, 0x49 ;  /* 0x00000049890d7836 */ /* 0x000fe40000000000 */
[----:B------:R-:W-:Y:S01]  /*4bc0*/  FFMA.FTZ R60, R7, UR5, R60 ;  /* 0x00000005073c7c23 */ /* 0x000fe2000801003c */
[----:B------:R-:W-:Y:S02]  /*4bd0*/  FSEL R4, R4, -INF , !P2 ;  /* 0xff80000004047808 */ /* 0x000fe40005000000 */
[----:B------:R-:W-:-:S02]  /*4be0*/  FSEL R163, R163, -INF , !P4 ;  /* 0xff800000a3a37808 */ /* 0x000fc40006000000 */
[----:B------:R-:W-:Y:S02]  /*4bf0*/  I2FP.F32.S32 R7, R3 ;  /* 0x0000000300077245 */ /* 0x000fe40000201400 */
[C---:B------:R-:W-:Y:S02]  /*4c00*/  ISETP.GE.AND P2, PT, R3.reuse, R2, PT ;  /* 0x000000020300720c */ /* 0x040fe40003f46270 */
[----:B------:R-:W-:Y:S01]  /*4c10*/  ISETP.GE.AND P4, PT, R3, R0, PT ;  /* 0x000000000300720c */ /* 0x000fe20003f86270 */
[----:B------:R-:W-:Y:S01]  /*4c20*/  FFMA.FTZ R56, R7, UR5, R56 ;  /* 0x0000000507387c23 */ /* 0x000fe20008010038 */
[-C--:B------:R-:W-:Y:S02]  /*4c30*/  I2FP.F32.S32 R8, R13.reuse ;  /* 0x0000000d00087245 */ /* 0x080fe40000201400 */
[----:B------:R-:W-:Y:S02]  /*4c40*/  I2FP.F32.S32 R6, R13 ;  /* 0x0000000d00067245 */ /* 0x000fe40000201400 */
[----:B------:R-:W-:Y:S01]  /*4c50*/  I2FP.F32.S32 R3, R3 ;  /* 0x0000000300037245 */ /* 0x000fe20000201400 */
[----:B------:R-:W-:Y:S01]  /*4c60*/  FFMA.FTZ R8, R8, UR5, R61 ;  /* 0x0000000508087c23 */ /* 0x000fe2000801003d */
[C---:B------:R-:W-:Y:S01]  /*4c70*/  ISETP.GE.AND P5, PT, R45.reuse, R2, PT ;  /* 0x000000022d00720c */ /* 0x040fe20003fa6270 */
[----:B------:R-:W-:Y:S01]  /*4c80*/  FFMA.FTZ R167, R6, UR5, R63 ;  /* 0x0000000506a77c23 */ /* 0x000fe2000801003f */
[----:B------:R-:W-:Y:S01]  /*4c90*/  ISETP.GE.AND P0, PT, R45, R0, PT ;  /* 0x000000002d00720c */ /* 0x000fe20003f06270 */
[----:B------:R-:W-:Y:S01]  /*4ca0*/  FFMA.FTZ R58, R3, UR5, R58 ;  /* 0x00000005033a7c23 */ /* 0x000fe2000801003a */
[----:B------:R-:W-:Y:S01]  /*4cb0*/  FSEL R65, R64, -INF , !P5 ;  /* 0xff80000040417808 */ /* 0x000fe20006800000 */
[----:B------:R-:W-:Y:S01]  /*4cc0*/  VIADD R3, R137, 0x58 ;  /* 0x0000005889037836 */ /* 0x000fe20000000000 */
[----:B------:R-:W-:-:S02]  /*4cd0*/  FSEL R237, R66, -INF , !P0 ;  /* 0xff80000042ed7808 */ /* 0x000fc40004000000 */
[C---:B------:R-:W-:Y:S02]  /*4ce0*/  ISETP.GE.AND P5, PT, R13.reuse, R2, PT ;  /* 0x000000020d00720c */ /* 0x040fe40003fa6270 */
[----:B------:R-:W-:Y:S01]  /*4cf0*/  ISETP.GE.AND P0, PT, R13, R0, PT ;  /* 0x000000000d00720c */ /* 0x000fe20003f06270 */
[----:B------:R-:W-:Y:S01]  /*4d00*/  VIADD R13, R137, 0x51 ;  /* 0x00000051890d7836 */ /* 0x000fe20000000000 */
[----:B------:R-:W-:Y:S02]  /*4d10*/  FSEL R8, R8, -INF , !P5 ;  /* 0xff80000008087808 */ /* 0x000fe40006800000 */
[----:B------:R-:W-:Y:S02]  /*4d20*/  FSEL R167, R167, -INF , !P0 ;  /* 0xff800000a7a77808 */ /* 0x000fe40004000000 */
[----:B------:R-:W-:Y:S02]  /*4d30*/  I2FP.F32.S32 R7, R3 ;  /* 0x0000000300077245 */ /* 0x000fe40000201400 */
[----:B------:R-:W-:-:S02]  /*4d40*/  ISETP.GE.AND P5, PT, R3, R2, PT ;  /* 0x000000020300720c */ /* 0x000fc40003fa6270 */
[----:B------:R-:W-:Y:S01]  /*4d50*/  ISETP.GE.AND P0, PT, R3, R0, PT ;  /* 0x000000000300720c */ /* 0x000fe20003f06270 */
[----:B------:R-:W-:Y:S01]  /*4d60*/  FFMA.FTZ R10, R7, UR5, R52 ;  /* 0x00000005070a7c23 */ /* 0x000fe20008010034 */
[----:B------:R-:W-:Y:S02]  /*4d70*/  FSEL R147, R147, -INF , !P3 ;  /* 0xff80000093937808 */ /* 0x000fe40005800000 */
        /* <DEDUP_REMOVED lines=20> */
[-C--:B------:R-:W-:Y:S02]  /*4ec0*/  I2FP.F32.S32 R18, R13.reuse ;  /* 0x0000000d00127245 */ /* 0x080fe40000201400 */
        /* <DEDUP_REMOVED lines=32> */
[-C--:B------:R-:W-:Y:S02]  /*50d0*/  I2FP.F32.S32 R52, R13.reuse ;  /* 0x0000000d00347245 */ /* 0x080fe40000201400 */
[C---:B------:R-:W-:Y:S02]  /*50e0*/  ISETP.GE.AND P6, PT, R13.reuse, R2, PT ;  /* 0x000000020d00720c */ /* 0x040fe40003fc6270 */
[----:B------:R-:W-:Y:S01]  /*50f0*/  ISETP.GE.AND P3, PT, R13, R0, PT ;  /* 0x000000000d00720c */ /* 0x000fe20003f66270 */
[----:B------:R-:W-:Y:S01]  /*5100*/  FFMA.FTZ R52, R52, UR5, R129 ;  /* 0x0000000534347c23 */ /* 0x000fe20008010081 */
[----:B------:R-:W-:Y:S02]  /*5110*/  I2FP.F32.S32 R6, R13 ;  /* 0x0000000d00067245 */ /* 0x000fe40000201400 */
        /* <DEDUP_REMOVED lines=17> */
[----:B------:R-:W-:-:S02]  /*5230*/  VIADD R3, R137, 0x79 ;  /* 0x0000007989037836 */ /* 0x000fc40000000000 */
[----:B------:R-:W-:Y:S01]  /*5240*/  FFMA.FTZ R122, R7, UR5, R122 ;  /* 0x00000005077a7c23 */ /* 0x000fe2000801007a */
[----:B------:R-:W-:Y:S01]  /*5250*/  VIADD R7, R137, 0x80 ;  /* 0x0000008089077836 */ /* 0x000fe20000000000 */
[----:B------:R-:W-:Y:S02]  /*5260*/  FSEL R52, R52, -INF , !P6 ;  /* 0xff80000034347808 */ /* 0x000fe40007000000 */
[----:B------:R-:W-:Y:S02]  /*5270*/  FSEL R221, R126, -INF , !P0 ;  /* 0xff8000007edd7808 */ /* 0x000fe40004000000 */
[----:B------:R-:W-:Y:S02]  /*5280*/  I2FP.F32.S32 R13, R7 ;  /* 0x00000007000d7245 */ /* 0x000fe40000201400 */
[C---:B------:R-:W-:Y:S02]  /*5290*/  ISETP.GE.AND P5, PT, R7.reuse, R2, PT ;  /* 0x000000020700720c */ /* 0x040fe40003fa6270 */
[----:B------:R-:W-:Y:S01]  /*52a0*/  ISETP.GE.AND P0, PT, R7, R0, PT ;  /* 0x000000000700720c */ /* 0x000fe20003f06270 */
[----:B------:R-:W-:Y:S01]  /*52b0*/  FFMA.FTZ R64, R13, UR5, R116 ;  /* 0x000000050d407c23 */ /* 0x000fe20008010074 */
[----:B------:R-:W-:-:S02]  /*52c0*/  I2FP.F32.S32 R26, R3 ;  /* 0x00000003001a7245 */ /* 0x000fc40000201400 */
[----:B------:R-:W-:Y:S02]  /*52d0*/  FSEL R223, R131, -INF , !P3 ;  /* 0xff80000083df7808 */ /* 0x000fe40005800000 */
[----:B------:R-:W-:Y:S01]  /*52e0*/  I2FP.F32.S32 R6, R3 ;  /* 0x0000000300067245 */ /* 0x000fe20000201400 */
[----:B------:R-:W-:Y:S01]  /*52f0*/  FFMA.FTZ R26, R26, UR5, R121 ;  /* 0x000000051a1a7c23 */ /* 0x000fe20008010079 */
[----:B------:R-:W-:Y:S02]  /*5300*/  I2FP.F32.S32 R7, R7 ;  /* 0x0000000700077245 */ /* 0x000fe40000201400 */
[C---:B------:R-:W-:Y:S01]  /*5310*/  ISETP.GE.AND P6, PT, R3.reuse, R2, PT ;  /* 0x000000020300720c */ /* 0x040fe20003fc6270 */
[----:B------:R-:W-:Y:S01]  /*5320*/  FFMA.FTZ R123, R6, UR5, R123 ;  /* 0x00000005067b7c23 */ /* 0x000fe2000801007b */
[----:B------:R-:W-:Y:S01]  /*5330*/  ISETP.GE.AND P3, PT, R3, R0, PT ;  /* 0x000000000300720c */ /* 0x000fe20003f66270 */
[----:B------:R-:W-:Y:S02]  /*5340*/  VIADD R3, R137, 0x81 ;  /* 0x0000008189037836 */ /* 0x000fe40000000000 */
[----:B------:R-:W-:Y:S01]  /*5350*/  FFMA.FTZ R118, R7, UR5, R118 ;  /* 0x0000000507767c23 */ /* 0x000fe20008010076 */
        /* <DEDUP_REMOVED lines=8> */
[----:B------:R-:W-:-:S02]  /*53e0*/  I2FP.F32.S32 R3, R137 ;  /* 0x0000008900037245 */ /* 0x000fc40000201400 */
[----:B------:R-:W-:Y:S01]  /*53f0*/  FSEL R26, R26, -INF , !P6 ;  /* 0xff8000001a1a7808 */ /* 0x000fe20007000000 */
[----:B------:R-:W-:Y:S01]  /*5400*/  FFMA.FTZ R119, R6, UR5, R119 ;  /* 0x0000000506777c23 */ /* 0x000fe20008010077 */
[----:B------:R-:W-:Y:S01]  /*5410*/  FSEL R187, R123, -INF , !P3 ;  /* 0xff8000007bbb7808 */ /* 0x000fe20005800000 */
[----:B------:R-:W-:Y:S01]  /*5420*/  FFMA.FTZ R117, R3, UR5, R28 ;  /* 0x0000000503757c23 */ /* 0x000fe2000801001c */
[-C--:B------:R-:W-:Y:S01]  /*5430*/  I2FP.F32.S32 R13, R7.reuse ;  /* 0x00000007000d7245 */ /* 0x080fe20000201400 */
[----:B------:R-:W-:Y:S01]  /*5440*/  VIADD R3, R214, UR16 ;  /* 0x00000010d6037c36 */ /* 0x000fe20008000000 */
[C---:B------:R-:W-:Y:S02]  /*5450*/  ISETP.GE.AND P6, PT, R7.reuse, R2, PT ;  /* 0x000000020700720c */ /* 0x040fe40003fc6270 */
        /* <DEDUP_REMOVED lines=8> */
[----:B------:R-:W-:Y:S01]  /*54e0*/  VIADD R7, R3, 0x90 ;  /* 0x0000009003077836 */ /* 0x000fe20000000000 */
[----:B------:R-:W-:Y:S01]  /*54f0*/  I2FP.F32.S32 R12, R13 ;  /* 0x0000000d000c7245 */ /* 0x000fe20000201400 */
[----:B------:R-:W-:Y:S01]  /*5500*/  VIADD R137, R137, 0x71 ;  /* 0x0000007189897836 */ /* 0x000fe20000000000 */
[----:B------:R-:W-:-:S02]  /*5510*/  FSEL R117, R117, -INF , !P5 ;  /* 0xff80000075757808 */ /* 0x000fc40006800000 */
[----:B------:R-:W-:Y:S01]  /*5520*/  FSEL R165, R114, -INF , !P3 ;  /* 0xff80000072a57808 */ /* 0x000fe20005800000 */
[----:B------:R-:W-:Y:S01]  /*5530*/  FFMA.FTZ R12, R12, UR5, R115 ;  /* 0x000000050c0c7c23 */ /* 0x000fe20008010073 */
[C---:B------:R-:W-:Y:S02]  /*5540*/  ISETP.GE.AND P3, PT, R7.reuse, R2, PT ;  /* 0x000000020700720c */ /* 0x040fe40003f66270 */
[----:B------:R-:W-:Y:S02]  /*5550*/  ISETP.GE.AND P5, PT, R7, R0, PT ;  /* 0x000000000700720c */ /* 0x000fe40003fa6270 */
[-C--:B------:R-:W-:Y:S02]  /*5560*/  I2FP.F32.S32 R14, R137.reuse ;  /* 0x00000089000e7245 */ /* 0x080fe40000201400 */
[----:B------:R-:W-:Y:S02]  /*5570*/  I2FP.F32.S32 R44, R137 ;  /* 0x00000089002c7245 */ /* 0x000fe40000201400 */
[----:B------:R-:W-:Y:S01]  /*5580*/  I2FP.F32.S32 R7, R7 ;  /* 0x0000000700077245 */ /* 0x000fe20000201400 */
[----:B------:R-:W-:Y:S01]  /*5590*/  FFMA.FTZ R14, R14, UR5, R125 ;  /* 0x000000050e0e7c23 */ /* 0x000fe2000801007d */
[----:B------:R-:W-:Y:S01]  /*55a0*/  I2FP.F32.S32 R6, R13 ;  /* 0x0000000d00067245 */ /* 0x000fe20000201400 */
[----:B------:R-:W-:Y:S01]  /*55b0*/  FFMA.FTZ R44, R44, UR5, R127 ;  /* 0x000000052c2c7c23 */ /* 0x000fe2000801007f */
[----:B------:R-:W-:Y:S01]  /*55c0*/  FSEL R181, R118, -INF , !P0 ;  /* 0xff80000076b57808 */ /* 0x000fe20004000000 */
[C---:B------:R-:W-:Y:S01]  /*55d0*/  FFMA.FTZ R66, R7.reuse, UR5, R108 ;  /* 0x0000000507427c23 */ /* 0x040fe2000801006c */
[----:B------:R-:W-:Y:S01]  /*55e0*/  FSEL R62, R62, -INF , !P2 ;  /* 0xff8000003e3e7808 */ /* 0x000fe20005000000 */
[----:B------:R-:W-:Y:S01]  /*55f0*/  FFMA.FTZ R110, R7, UR5, R110 ;  /* 0x00000005076e7c23 */ /* 0x000fe2000801006e */
[C---:B------:R-:W-:Y:S01]  /*5600*/  ISETP.GE.AND P0, PT, R13.reuse, R2, PT ;  /* 0x000000020d00720c */ /* 0x040fe20003f06270 */
[----:B------:R-:W-:Y:S01]  /*5610*/  FFMA.FTZ R6, R6, UR5, R113 ;  /* 0x0000000506067c23 */ /* 0x000fe20008010071 */
[----:B------:R-:W-:Y:S01]  /*5620*/  ISETP.GE.AND P2, PT, R13, R0, PT ;  /* 0x000000000d00720c */ /* 0x000fe20003f46270 */
        /* <DEDUP_REMOVED lines=8> */
[----:B------:R-:W-:Y:S02]  /*56b0*/  FSEL R225, R44, -INF , !P6 ;  /* 0xff8000002ce17808 */ /* 0x000fe40007000000 */
[----:B------:R-:W-:-:S02]  /*56c0*/  FSEL R68, R6, -INF , !P0 ;  /* 0xff80000006447808 */ /* 0x000fc40004000000 */
[C---:B------:R-:W-:Y:S02]  /*56d0*/  ISETP.GE.AND P4, PT, R13.reuse, R2, PT ;  /* 0x000000020d00720c */ /* 0x040fe40003f86270 */
[----:B------:R-:W-:Y:S02]  /*56e0*/  ISETP.GE.AND P6, PT, R13, R0, PT ;  /* 0x000000000d00720c */ /* 0x000fe40003fc6270 */
[----:B------:R-:W-:Y:S02]  /*56f0*/  I2FP.F32.S32 R12, R7 ;  /* 0x00000007000c7245 */ /* 0x000fe40000201400 */
[----:B------:R-:W-:Y:S02]  /*5700*/  I2FP.F32.S32 R6, R15 ;  /* 0x0000000f00067245 */ /* 0x000fe40000201400 */
[----:B------:R-:W-:Y:S01]  /*5710*/  I2FP.F32.S32 R13, R13 ;  /* 0x0000000d000d7245 */ /* 0x000fe20000201400 */
[----:B------:R-:W-:Y:S01]  /*5720*/  FFMA.FTZ R70, R12, UR5, R105 ;  /* 0x000000050c467c23 */ /* 0x000fe20008010069 */
[----:B------:R-:W-:Y:S01]  /*5730*/  FSEL R66, R66, -INF , !P3 ;  /* 0xff80000042427808 */ /* 0x000fe20005800000 */
[----:B------:R-:W-:Y:S01]  /*5740*/  FFMA.FTZ R107, R12, UR5, R107 ;  /* 0x000000050c6b7c23 */ /* 0x000fe2000801006b */
[----:B------:R-:W-:Y:S01]  /*5750*/  FSEL R155, R110, -INF , !P5 ;  /* 0xff8000006e9b7808 */ /* 0x000fe20006800000 */
[C---:B------:R-:W-:Y:S01]  /*5760*/  FFMA.FTZ R109, R6.reuse, UR5, R109 ;  /* 0x00000005066d7c23 */ /* 0x040fe2000801006d */
[C---:B------:R-:W-:Y:S01]  /*5770*/  ISETP.GE.AND P3, PT, R7.reuse, R2, PT ;  /* 0x000000020700720c */ /* 0x040fe20003f66270 */
[----:B------:R-:W-:Y:S01]  /*5780*/  FFMA.FTZ R111, R6, UR5, R111 ;  /* 0x00000005066f7c23 */ /* 0x000fe2000801006f */
[----:B------:R-:W-:Y:S01]  /*5790*/  ISETP.GE.AND P5, PT, R7, R0, PT ;  /* 0x000000000700720c */ /* 0x000fe20003fa6270 */
[----:B------:R-:W-:Y:S01]  /*57a0*/  FFMA.FTZ R104, R13, UR5, R104 ;  /* 0x000000050d687c23 */ /* 0x000fe20008010068 */
[----:B------:R-:W-:Y:S01]  /*57b0*/  ISETP.GE.AND P0, PT, R15, R2, PT ;  /* 0x000000020f00720c */ /* 0x000fe20003f06270 */
[----:B------:R-:W-:Y:S01]  /*57c0*/  FFMA.FTZ R106, R13, UR5, R106 ;  /* 0x000000050d6a7c23 */ /* 0x000fe2000801006a */
[----:B------:R-:W-:Y:S01]  /*57d0*/  ISETP.GE.AND P2, PT, R15, R0, PT ;  /* 0x000000000f00720c */ /* 0x000fe20003f46270 */
[C---:B------:R-:W-:Y:S01]  /*57e0*/  VIADD R7, R3.reuse, 0xa8 ;  /* 0x000000a803077836 */ /* 0x040fe20000000000 */
[----:B------:R-:W-:Y:S01]  /*57f0*/  FSEL R70, R70, -INF , !P3 ;  /* 0xff80000046467808 */ /* 0x000fe20005800000 */
[----:B------:R-:W-:Y:S01]  /*5800*/  VIADD R13, R3, 0xa0 ;  /* 0x000000a0030d7836 */ /* 0x000fe20000000000 */
[----:B------:R-:W-:Y:S01]  /*5810*/  FSEL R137, R107, -INF , !P5 ;  /* 0xff8000006b897808 */ /* 0x000fe20006800000 */
[----:B------:R-:W-:Y:S01]  /*5820*/  VIADD R15, R3, 0xa1 ;  /* 0x000000a1030f7836 */ /* 0x000fe20000000000 */
[----:B------:R-:W-:-:S02]  /*5830*/  FSEL R112, R109, -INF , !P0 ;  /* 0xff8000006d707808 */ /* 0x000fc40004000000 */
[----:B------:R-:W-:Y:S02]  /*5840*/  FSEL R157, R111, -INF , !P2 ;  /* 0xff8000006f9d7808 */ /* 0x000fe40005000000 */
[C---:B------:R-:W-:Y:S02]  /*5850*/  ISETP.GE.AND P3, PT, R7.reuse, R2, PT ;  /* 0x000000020700720c */ /* 0x040fe40003f66270 */
[----:B------:R-:W-:Y:S02]  /*5860*/  ISETP.GE.AND P5, PT, R7, R0, PT ;  /* 0x000000000700720c */ /* 0x000fe40003fa6270 */
[C---:B------:R-:W-:Y:S02]  /*5870*/  ISETP.GE.AND P0, PT, R13.reuse, R2, PT ;  /* 0x000000020d00720c */ /* 0x040fe40003f06270 */
[----:B------:R-:W-:Y:S02]  /*5880*/  ISETP.GE.AND P2, PT, R13, R0, PT ;  /* 0x000000000d00720c */ /* 0x000fe40003f46270 */
[----:B------:R-:W-:-:S02]  /*5890*/  I2FP.F32.S32 R6, R15 ;  /* 0x0000000f00067245 */ /* 0x000fc40000201400 */
[----:B------:R-:W-:Y:S02]  /*58a0*/  I2FP.F32.S32 R7, R7 ;  /* 0x0000000700077245 */ /* 0x000fe40000201400 */
[----:B------:R-:W-:Y:S01]  /*58b0*/  I2FP.F32.S32 R13, R13 ;  /* 0x0000000d000d7245 */ /* 0x000fe20000201400 */
[----:B------:R-:W-:Y:S01]  /*58c0*/  FFMA.FTZ R101, R6, UR5, R101 ;  /* 0x0000000506657c23 */ /* 0x000fe20008010065 */
[----:B------:R-:W-:Y:S01]  /*58d0*/  FSEL R108, R104, -INF , !P4 ;  /* 0xff800000686c7808 */ /* 0x000fe20006000000 */
[----:B------:R-:W-:Y:S01]  /*58e0*/  FFMA.FTZ R103, R6, UR5, R103 ;  /* 0x0000000506677c23 */ /* 0x000fe20008010067 */
[----:B------:R-:W-:Y:S01]  /*58f0*/  FSEL R151, R106, -INF , !P6 ;  /* 0xff8000006a977808 */ /* 0x000fe20007000000 */
[C---:B------:R-:W-:Y:S01]  /*5900*/  FFMA.FTZ R96, R7.reuse, UR5, R96 ;  /* 0x0000000507607c23 */ /* 0x040fe20008010060 */
[----:B------:R-:W-:Y:S01]  /*5910*/  FFMA.FTZ R98, R7, UR5, R98 ;  /* 0x0000000507627c23 */ /* 0x000fe20008010062 */
[----:B------:R-:W-:Y:S01]  /*5920*/  ISETP.GE.AND P4, PT, R15, R2, PT ;  /* 0x000000020f00720c */ /* 0x000fe20003f86270 */
[----:B------:R-:W-:Y:S01]  /*5930*/  FFMA.FTZ R100, R13, UR5, R100 ;  /* 0x000000050d647c23 */ /* 0x000fe20008010064 */
[----:B------:R-:W-:Y:S01]  /*5940*/  ISETP.GE.AND P6, PT, R15, R0, PT ;  /* 0x000000000f00720c */ /* 0x000fe20003fc6270 */
[----:B------:R-:W-:Y:S01]  /*5950*/  FFMA.FTZ R102, R13, UR5, R102 ;  /* 0x000000050d667c23 */ /* 0x000fe20008010066 */
[----:B------:R-:W-:Y:S01]  /*5960*/  VIADD R7, R3, 0xb0 ;  /* 0x000000b003077836 */ /* 0x000fe20000000000 */
[----:B------:R-:W-:Y:S01]  /*5970*/  FSEL R116, R101, -INF , !P4 ;  /* 0xff80000065747808 */ /* 0x000fe20006000000 */
[----:B------:R-:W-:Y:S01]  /*5980*/  VIADD R13, R3, 0xb1 ;  /* 0x000000b1030d7836 */ /* 0x000fe20000000000 */
[----:B------:R-:W-:Y:S01]  /*5990*/  FSEL R127, R103, -INF , !P6 ;  /* 0xff800000677f7808 */ /* 0x000fe20007000000 */
[----:B------:R-:W-:Y:S01]  /*59a0*/  VIADD R15, R3, 0xa9 ;  /* 0x000000a9030f7836 */ /* 0x000fe20000000000 */
[----:B------:R-:W-:-:S02]  /*59b0*/  ISETP.GE.AND P4, PT, R7, R2, PT ;  /* 0x000000020700720c */ /* 0x000fc40003f86270 */
[----:B------:R-:W-:Y:S02]  /*59c0*/  ISETP.GE.AND P6, PT, R7, R0, PT ;  /* 0x000000000700720c */ /* 0x000fe40003fc6270 */
[----:B------:R-:W-:Y:S02]  /*59d0*/  I2FP.F32.S32 R7, R7 ;  /* 0x0000000700077245 */ /* 0x000fe40000201400 */
[----:B------:R-:W-:Y:S02]  /*59e0*/  I2FP.F32.S32 R6, R13 ;  /* 0x0000000d00067245 */ /* 0x000fe40000201400 */
[----:B------:R-:W-:Y:S01]  /*59f0*/  I2FP.F32.S32 R12, R15 ;  /* 0x0000000f000c7245 */ /* 0x000fe20000201400 */
[C---:B------:R-:W-:Y:S01]  /*5a00*/  FFMA.FTZ R92, R7.reuse, UR5, R92 ;  /* 0x00000005075c7c23 */ /* 0x040fe2000801005c */
[----:B------:R-:W-:Y:S01]  /*5a10*/  FSEL R122, R100, -INF , !P0 ;  /* 0xff800000647a7808 */ /* 0x000fe20004000000 */
[----:B------:R-:W-:Y:S01]  /*5a20*/  FFMA.FTZ R94, R7, UR5, R94 ;  /* 0x00000005075e7c23 */ /* 0x000fe2000801005e */
[----:B------:R-:W-:Y:S01]  /*5a30*/  FSEL R131, R102, -INF , !P2 ;  /* 0xff80000066837808 */ /* 0x000fe20005000000 */
        /* <DEDUP_REMOVED lines=8> */
[----:B------:R-:W-:Y:S01]  /*5ac0*/  VIADD R7, R3, 0xc0 ;  /* 0x000000c003077836 */ /* 0x000fe20000000000 */
[----:B------:R-:W-:Y:S01]  /*5ad0*/  ISETP.GE.AND P3, PT, R13, R2, PT ;  /* 0x000000020d00720c */ /* 0x000fe20003f66270 */
[----:B------:R-:W-:Y:S01]  /*5ae0*/  VIADD R15, R3, 0xb9 ;  /* 0x000000b9030f7836 */ /* 0x000fe20000000000 */
[----:B------:R-:W-:Y:S01]  /*5af0*/  ISETP.GE.AND P5, PT, R13, R0, PT ;  /* 0x000000000d00720c */ /* 0x000fe20003fa6270 */
[----:B------:R-:W-:Y:S01]  /*5b00*/  VIADD R13, R3, 0xb8 ;  /* 0x000000b8030d7836 */ /* 0x000fe20000000000 */
        /* <DEDUP_REMOVED lines=17> */
[----:B------:R-:W-:Y:S01]  /*5c20*/  FFMA.FTZ R86, R7, UR5, R86 ;  /* 0x0000000507567c23 */ /* 0x000fe20008010056 */
[----:B------:R-:W-:Y:S01]  /*5c30*/  ISETP.GE.AND P6, PT, R15, R0, PT ;  /* 0x000000000f00720c */ /* 0x000fe20003fc6270 */
[C---:B------:R-:W-:Y:S01]  /*5c40*/  FFMA.FTZ R88, R13.reuse, UR5, R88 ;  /* 0x000000050d587c23 */ /* 0x040fe20008010058 */
[----:B------:R-:W-:Y:S01]  /*5c50*/  FFMA.FTZ R90, R13, UR5, R90 ;  /* 0x000000050d5a7c23 */ /* 0x000fe2000801005a */
[----:B------:R-:W-:Y:S01]  /*5c60*/  VIADD R15, R3, 0xc1 ;  /* 0x000000c1030f7836 */ /* 0x000fe20000000000 */
[----:B------:R-:W-:Y:S01]  /*5c70*/  FSEL R142, R89, -INF , !P4 ;  /* 0xff800000598e7808 */ /* 0x000fe20006000000 */
[----:B------:R-:W-:Y:S01]  /*5c80*/  VIADD R7, R3, 0xc8 ;  /* 0x000000c803077836 */ /* 0x000fe20000000000 */
[----:B------:R-:W-:Y:S01]  /*5c90*/  FSEL R103, R91, -INF , !P6 ;  /* 0xff8000005b677808 */ /* 0x000fe20007000000 */
[----:B------:R-:W-:Y:S01]  /*5ca0*/  VIADD R13, R3, 0xc9 ;  /* 0x000000c9030d7836 */ /* 0x000fe20000000000 */
[----:B------:R-:W-:-:S02]  /*5cb0*/  I2FP.F32.S32 R12, R15 ;  /* 0x0000000f000c7245 */ /* 0x000fc40000201400 */
[C---:B------:R-:W-:Y:S02]  /*5cc0*/  ISETP.GE.AND P4, PT, R7.reuse, R2, PT ;  /* 0x000000020700720c */ /* 0x040fe40003f86270 */
[-C--:B------:R-:W-:Y:S01]  /*5cd0*/  ISETP.GE.AND P6, PT, R7, R0.reuse, PT ;  /* 0x000000000700720c */ /* 0x080fe20003fc6270 */
[C---:B------:R-:W-:Y:S01]  /*5ce0*/  FFMA.FTZ R87, R12.reuse, UR5, R87 ;  /* 0x000000050c577c23 */ /* 0x040fe20008010057 */
[----:B------:R-:W-:Y:S01]  /*5cf0*/  I2FP.F32.S32 R7, R7 ;  /* 0x0000000700077245 */ /* 0x000fe20000201400 */
[----:B------:R-:W-:Y:S01]  /*5d00*/  FFMA.FTZ R85, R12, UR5, R85 ;  /* 0x000000050c557c23 */ /* 0x000fe20008010055 */
[----:B------:R-:W-:Y:S02]  /*5d10*/  I2FP.F32.S32 R6, R13 ;  /* 0x0000000d00067245 */ /* 0x000fe40000201400 */
[----:B------:R-:W-:Y:S01]  /*5d20*/  FSEL R105, R90, -INF , !P2 ;  /* 0xff8000005a697808 */ /* 0x000fe20005000000 */
[C---:B------:R-:W-:Y:S01]  /*5d30*/  FFMA.FTZ R80, R7.reuse, UR5, R80 ;  /* 0x0000000507507c23 */ /* 0x040fe20008010050 */
[----:B------:R-:W-:Y:S01]  /*5d40*/  FSEL R146, R88, -INF , !P0 ;  /* 0xff80000058927808 */ /* 0x000fe20004000000 */
[----:B------:R-:W-:Y:S01]  /*5d50*/  FFMA.FTZ R82, R7, UR5, R82 ;  /* 0x0000000507527c23 */ /* 0x000fe20008010052 */
[----:B------:R-:W-:Y:S01]  /*5d60*/  ISETP.GE.AND P2, PT, R15, R0, PT ;  /* 0x000000000f00720c */ /* 0x000fe20003f46270 */
[----:B------:R-:W-:Y:S01]  /*5d70*/  FFMA.FTZ R81, R6, UR5, R81 ;  /* 0x0000000506517c23 */ /* 0x000fe20008010051 */
[----:B------:R-:W-:Y:S01]  /*5d80*/  FSEL R132, R84, -INF , !P3 ;  /* 0xff80000054847808 */ /* 0x000fe20005800000 */
[----:B------:R-:W-:Y:S01]  /*5d90*/  FFMA.FTZ R83, R6, UR5, R83 ;  /* 0x0000000506537c23 */ /* 0x000fe20008010053 */
[----:B------:R-:W-:Y:S01]  /*5da0*/  FSEL R93, R86, -INF , !P5 ;  /* 0xff800000565d7808 */ /* 0x000fe20006800000 */
[----:B------:R-:W-:Y:S01]  /*5db0*/  VIADD R7, R3, 0xd8 ;  /* 0x000000d803077836 */ /* 0x000fe20000000000 */
[-C--:B------:R-:W-:Y:S01]  /*5dc0*/  ISETP.GE.AND P0, PT, R15, R2.reuse, PT ;  /* 0x000000020f00720c */ /* 0x080fe20003f06270 */
[----:B------:R-:W-:Y:S01]  /*5dd0*/  VIADD R15, R3, 0xd1 ;  /* 0x000000d1030f7836 */ /* 0x000fe20000000000 */
[----:B------:R-:W-:-:S02]  /*5de0*/  ISETP.GE.AND P3, PT, R13, R2, PT ;  /* 0x000000020d00720c */ /* 0x000fc40003f66270 */
[----:B------:R-:W-:Y:S01]  /*5df0*/  ISETP.GE.AND P5, PT, R13, R0, PT ;  /* 0x000000000d00720c */ /* 0x000fe20003fa6270 */
[----:B------:R-:W-:Y:S01]  /*5e00*/  VIADD R13, R3, 0xd0 ;  /* 0x000000d0030d7836 */ /* 0x000fe20000000000 */
[----:B------:R-:W-:Y:S02]  /*5e10*/  FSEL R97, R87, -INF , !P2 ;  /* 0xff80000057617808 */ /* 0x000fe40005000000 */
[----:B------:R-:W-:Y:S02]  /*5e20*/  FSEL R148, R81, -INF , !P3 ;  /* 0xff80000051947808 */ /* 0x000fe40005800000 */
[----:B------:R-:W-:Y:S02]  /*5e30*/  FSEL R87, R83, -INF , !P5 ;  /* 0xff80000053577808 */ /* 0x000fe40006800000 */
[C---:B------:R-:W-:Y:S02]  /*5e40*/  ISETP.GE.AND P3, PT, R7.reuse, R2, PT ;  /* 0x000000020700720c */ /* 0x040fe40003f66270 */
        /* <DEDUP_REMOVED lines=12> */
[----:B------:R-:W-:Y:S01]  /*5f10*/  VIADD R7, R3, 0xe0 ;  /* 0x000000e003077836 */ /* 0x000fe20000000000 */
[----:B------:R-:W-:-:S02]  /*5f20*/  ISETP.GE.AND P4, PT, R15, R2, PT ;  /* 0x000000020f00720c */ /* 0x000fc40003f86270 */
[----:B------:R-:W-:Y:S01]  /*5f30*/  ISETP.GE.AND P6, PT, R15, R0, PT ;  /* 0x000000000f00720c */ /* 0x000fe20003fc6270 */
[----:B------:R-:W-:Y:S01]  /*5f40*/  VIADD R15, R3, 0xd9 ;  /* 0x000000d9030f7836 */ /* 0x000fe20000000000 */
[----:B------:R-:W-:Y:S02]  /*5f50*/  I2FP.F32.S32 R13, R13 ;  /* 0x0000000d000d7245 */ /* 0x000fe40000201400 */
[----:B------:R-:W-:Y:S02]  /*5f60*/  FSEL R156, R77, -INF , !P4 ;  /* 0xff8000004d9c7808 */ /* 0x000fe40006000000 */
[----:B------:R-:W-:Y:S01]  /*5f70*/  FSEL R45, R45, -INF , !P6 ;  /* 0xff8000002d2d7808 */ /* 0x000fe20007000000 */
[C---:B------:R-:W-:Y:S01]  /*5f80*/  FFMA.FTZ R76, R13.reuse, UR5, R76 ;  /* 0x000000050d4c7c23 */ /* 0x040fe2000801004c */
[----:B------:R-:W-:Y:S01]  /*5f90*/  FFMA.FTZ R46, R13, UR5, R78 ;  /* 0x000000050d2e7c23 */ /* 0x000fe2000801004e */
[----:B------:R-:W-:Y:S01]  /*5fa0*/  I2FP.F32.S32 R6, R15 ;  /* 0x0000000f00067245 */ /* 0x000fe20000201400 */
[----:B------:R-:W-:Y:S01]  /*5fb0*/  VIADD R13, R3, 0xe1 ;  /* 0x000000e1030d7836 */ /* 0x000fe20000000000 */
[----:B------:R-:W-:-:S02]  /*5fc0*/  ISETP.GE.AND P4, PT, R7, R2, PT ;  /* 0x000000020700720c */ /* 0x000fc40003f86270 */
[----:B------:R-:W-:Y:S01]  /*5fd0*/  ISETP.GE.AND P6, PT, R7, R0, PT ;  /* 0x000000000700720c */ /* 0x000fe20003fc6270 */
[C---:B------:R-:W-:Y:S01]  /*5fe0*/  FFMA.FTZ R73, R6.reuse, UR5, R73 ;  /* 0x0000000506497c23 */ /* 0x040fe20008010049 */
[----:B------:R-:W-:Y:S01]  /*5ff0*/  I2FP.F32.S32 R7, R7 ;  /* 0x0000000700077245 */ /* 0x000fe20000201400 */
[----:B------:R-:W-:Y:S01]  /*6000*/  FFMA.FTZ R75, R6, UR5, R75 ;  /* 0x00000005064b7c23 */ /* 0x000fe2000801004b */
[----:B------:R-:W-:Y:S02]  /*6010*/  FSEL R158, R76, -INF , !P0 ;  /* 0xff8000004c9e7808 */ /* 0x000fe40004000000 */
[----:B------:R-:W-:Y:S01]  /*6020*/  FSEL R46, R46, -INF , !P2 ;  /* 0xff8000002e2e7808 */ /* 0x000fe20005000000 */
[C---:B------:R-:W-:Y:S01]  /*6030*/  FFMA.FTZ R6, R7.reuse, UR5, R48 ;  /* 0x0000000507067c23 */ /* 0x040fe20008010030 */
[----:B------:R-:W-:Y:S01]  /*6040*/  FSEL R154, R72, -INF , !P3 ;  /* 0xff800000489a7808 */ /* 0x000fe20005800000 */
[----:B------:R-:W-:Y:S01]  /*6050*/  FFMA.FTZ R48, R7, UR5, R50 ;  /* 0x0000000507307c23 */ /* 0x000fe20008010032 */
[----:B------:R-:W-:Y:S01]  /*6060*/  FSEL R44, R44, -INF , !P5 ;  /* 0xff8000002c2c7808 */ /* 0x000fe20006800000 */
[----:B------:R-:W-:Y:S01]  /*6070*/  VIADD R7, R3, 0xf0 ;  /* 0x000000f003077836 */ /* 0x000fe20000000000 */
[----:B------:R-:W-:-:S02]  /*6080*/  I2FP.F32.S32 R14, R13 ;  /* 0x0000000d000e7245 */ /* 0x000fc40000201400 */
[C---:B------:R-:W-:Y:S02]  /*6090*/  ISETP.GE.AND P0, PT, R15.reuse, R2, PT ;  /* 0x000000020f00720c */ /* 0x040fe40003f06270 */
[----:B------:R-:W-:Y:S01]  /*60a0*/  ISETP.GE.AND P2, PT, R15, R0, PT ;  /* 0x000000000f00720c */ /* 0x000fe20003f46270 */
[----:B------:R-:W-:Y:S01]  /*60b0*/  VIADD R15, R3, 0xe9 ;  /* 0x000000e9030f7836 */ /* 0x000fe20000000000 */
[C---:B------:R-:W-:Y:S01]  /*60c0*/  ISETP.GE.AND P3, PT, R13.reuse, R2, PT ;  /* 0x000000020d00720c */ /* 0x040fe20003f66270 */
[C---:B------:R-:W-:Y:S01]  /*60d0*/  FFMA.FTZ R12, R14.reuse, UR5, R49 ;  /* 0x000000050e0c7c23 */ /* 0x040fe20008010031 */
        /* <DEDUP_REMOVED lines=11> */
[----:B------:R-:W-:Y:S01]  /*6190*/  I2FP.F32.S32 R6, R15 ;  /* 0x0000000f00067245 */ /* 0x000fe20000201400 */
[----:B------:R-:W-:Y:S01]  /*61a0*/  VIADD R15, R3, 0xf1 ;  /* 0x000000f1030f7836 */ /* 0x000fe20000000000 */
[----:B------:R-:W-:Y:S02]  /*61b0*/  I2FP.F32.S32 R13, R13 ;  /* 0x0000000d000d7245 */ /* 0x000fe40000201400 */
[----:B------:R-:W-:Y:S01]  /*61c0*/  FSEL R51, R12, -INF , !P3 ;  /* 0xff8000000c337808 */ /* 0x000fe20005800000 */
[C---:B------:R-:W-:Y:S01]  /*61d0*/  FFMA.FTZ R41, R6.reuse, UR5, R41 ;  /* 0x0000000506297c23 */ /* 0x040fe20008010029 */
[----:B------:R-:W-:Y:S01]  /*61e0*/  FFMA.FTZ R53, R6, UR5, R43 ;  /* 0x0000000506357c23 */ /* 0x000fe2000801002b */
[C---:B------:R-:W-:Y:S01]  /*61f0*/  FFMA.FTZ R42, R13.reuse, UR5, R42 ;  /* 0x000000050d2a7c23 */ /* 0x040fe2000801002a */
[----:B------:R-:W-:Y:S01]  /*6200*/  I2FP.F32.S32 R6, R15 ;  /* 0x0000000f00067245 */ /* 0x000fe20000201400 */
[----:B------:R-:W-:Y:S01]  /*6210*/  FFMA.FTZ R40, R13, UR5, R40 ;  /* 0x000000050d287c23 */ /* 0x000fe20008010028 */
[----:B------:R-:W-:Y:S01]  /*6220*/  FSEL R47, R47, -INF , !P5 ;  /* 0xff8000002f2f7808 */ /* 0x000fe20006800000 */
[----:B------:R-:W-:Y:S01]  /*6230*/  VIADD R13, R3, 0xf8 ;  /* 0x000000f8030d7836 */ /* 0x000fe20000000000 */
[C---:B------:R-:W-:Y:S01]  /*6240*/  ISETP.GE.AND P3, PT, R7.reuse, R2, PT ;  /* 0x000000020700720c */ /* 0x040fe20003f66270 */
[C---:B------:R-:W-:Y:S01]  /*6250*/  FFMA.FTZ R39, R6.reuse, UR5, R39 ;  /* 0x0000000506277c23 */ /* 0x040fe20008010027 */
[----:B------:R-:W-:Y:S01]  /*6260*/  ISETP.GE.AND P5, PT, R7, R0, PT ;  /* 0x000000000700720c */ /* 0x000fe20003fa6270 */
[----:B------:R-:W-:Y:S01]  /*6270*/  FFMA.FTZ R37, R6, UR5, R37 ;  /* 0x0000000506257c23 */ /* 0x000fe20008010025 */
[----:B------:R-:W-:-:S02]  /*6280*/  I2FP.F32.S32 R7, R7 ;  /* 0x0000000700077245 */ /* 0x000fc40000201400 */
[----:B------:R-:W-:Y:S02]  /*6290*/  FSEL R54, R42, -INF , !P2 ;  /* 0xff8000002a367808 */ /* 0x000fe40005000000 */
[-C--:B------:R-:W-:Y:S01]  /*62a0*/  ISETP.GE.AND P2, PT, R15, R0.reuse, PT ;  /* 0x000000000f00720c */ /* 0x080fe20003f46270 */
[C---:B------:R-:W-:Y:S01]  /*62b0*/  FFMA.FTZ R36, R7.reuse, UR5, R36 ;  /* 0x0000000507247c23 */ /* 0x040fe20008010024 */
[----:B------:R-:W-:Y:S01]  /*62c0*/  FFMA.FTZ R38, R7, UR5, R38 ;  /* 0x0000000507267c23 */ /* 0x000fe20008010026 */
[----:B------:R-:W-:Y:S02]  /*62d0*/  FSEL R41, R41, -INF , !P4 ;  /* 0xff80000029297808 */ /* 0x000fe40006000000 */
[----:B------:R-:W-:Y:S02]  /*62e0*/  I2FP.F32.S32 R7, R3 ;  /* 0x0000000300077245 */ /* 0x000fe40000201400 */
[C---:B------:R-:W-:Y:S01]  /*62f0*/  ISETP.GE.AND P4, PT, R3.reuse, R0, PT ;  /* 0x000000000300720c */ /* 0x040fe20003f86270 */
[----:B------:R-:W-:Y:S01]  /*6300*/  VIADD R3, R3, 0xf9 ;  /* 0x000000f903037836 */ /* 0x000fe20000000000 */
[----:B------:R-:W-:Y:S01]  /*6310*/  FSEL R60, R39, -INF , !P2 ;  /* 0xff800000273c7808 */ /* 0x000fe20005000000 */
[----:B------:R-:W-:Y:S01]  /*6320*/  FFMA.FTZ R30, R7, UR5, R30 ;  /* 0x00000005071e7c23 */ /* 0x000fe2000801001e */
[----:B------:R-:W-:-:S02]  /*6330*/  PLOP3.LUT P2, PT, PT, PT, UP0, 0x80, 0x0 ;  /* 0x000000000000781c */ /* 0x000fc40003f4f008 */
[----:B------:R-:W-:Y:S02]  /*6340*/  FSEL R53, R53, -INF , !P6 ;  /* 0xff80000035357808 */ /* 0x000fe40007000000 */
[----:B------:R-:W-:Y:S02]  /*6350*/  FSEL R145, R36, -INF , !P3 ;  /* 0xff80000024917808 */ /* 0x000fe40005800000 */
[C---:B------:R-:W-:Y:S02]  /*6360*/  ISETP.GE.AND P6, PT, R13.reuse, R2, PT ;  /* 0x000000020d00720c */ /* 0x040fe40003fc6270 */
[----:B------:R-:W-:Y:S02]  /*6370*/  ISETP.GE.AND P3, PT, R13, R0, PT ;  /* 0x000000000d00720c */ /* 0x000fe40003f66270 */
[----:B------:R-:W-:Y:S02]  /*6380*/  FSEL R43, R40, -INF , !P0 ;  /* 0xff800000282b7808 */ /* 0x000fe40004000000 */
[----:B------:R-:W-:-:S02]  /*6390*/  I2FP.F32.S32 R13, R13 ;  /* 0x0000000d000d7245 */ /* 0x000fc40000201400 */
[----:B------:R-:W-:Y:S02]  /*63a0*/  I2FP.F32.S32 R12, R3 ;  /* 0x00000003000c7245 */ /* 0x000fe40000201400 */
[-C--:B------:R-:W-:Y:S01]  /*63b0*/  ISETP.GE.AND P0, PT, R15, R2.reuse, PT ;  /* 0x000000020f00720c */ /* 0x080fe20003f06270 */
[C---:B------:R-:W-:Y:S01]  /*63c0*/  FFMA.FTZ R32, R13.reuse, UR5, R32 ;  /* 0x000000050d207c23 */ /* 0x040fe20008010020 */
[----:B------:R-:W-:Y:S01]  /*63d0*/  FSEL R55, R38, -INF , !P5 ;  /* 0xff80000026377808 */ /* 0x000fe20006800000 */
[----:B------:R-:W-:Y:S01]  /*63e0*/  FFMA.FTZ R34, R13, UR5, R34 ;  /* 0x000000050d227c23 */ /* 0x000fe20008010022 */
[----:B------:R-:W-:Y:S01]  /*63f0*/  FSEL R135, R37, -INF , !P0 ;  /* 0xff80000025877808 */ /* 0x000fe20004000000 */
[C---:B------:R-:W-:Y:S01]  /*6400*/  FFMA.FTZ R33, R12.reuse, UR5, R33 ;  /* 0x000000050c217c23 */ /* 0x040fe20008010021 */
[----:B------:R-:W-:Y:S01]  /*6410*/  FFMA.FTZ R35, R12, UR5, R35 ;  /* 0x000000050c237c23 */ /* 0x000fe20008010023 */
[C---:B------:R-:W-:Y:S02]  /*6420*/  ISETP.GE.AND P5, PT, R3.reuse, R2, PT ;  /* 0x000000020300720c */ /* 0x040fe40003fa6270 */
[----:B------:R-:W-:Y:S01]  /*6430*/  ISETP.GE.AND P0, PT, R3, R0, PT ;  /* 0x000000000300720c */ /* 0x000fe20003f06270 */
[----:B------:R-:W-:Y:S01]  /*6440*/  VIADD R3, R210, 0x3c00 ;  /* 0x00003c00d2037836 */ /* 0x000fe20000000000 */
        /* <DEDUP_REMOVED lines=28> */
[----:B------:R-:W-:Y:S02]  /*6610*/  LOP3.LUT R12, R7, UR16, RZ, 0x3c, !PT ;  /* 0x00000010070c7c12 */ /* 0x000fe4000f8e3cff */
[C---:B------:R-:W-:Y:S02]  /*6620*/  ISETP.GT.U32.AND P0, PT, R6.reuse, R15, PT ;  /* 0x0000000f0600720c */ /* 0x040fe40003f04070 */
[----:B------:R-:W-:Y:S02]  /*6630*/  ISETP.GT.U32.AND P3, PT, R6, R13, PT ;  /* 0x0000000d0600720c */ /* 0x000fe40003f64070 */
[----:B------:R-:W-:-:S02]  /*6640*/  ISETP.GE.AND P4, PT, R12, RZ, PT ;  /* 0x000000ff0c00720c */ /* 0x000fc40003f86270 */
[----:B------:R-:W-:-:S07]  /*6650*/  LOP3.LUT R12, RZ, R7, RZ, 0x33, !PT ;  /* 0x00000007ff0c7212 */ /* 0x000fce00078e33ff */
        /* <DEDUP_REMOVED lines=33> */
.L_x_2370:
[----:B------:R-:W-:-:S04]  /*6870*/  ULEA UR4, -UR8, URZ, 0x8 ;  /* 0x0000003f08047291 */ /* 0x000fc8000f8e413f */
[----:B------:R-:W-:Y:S02]  /*6880*/  USHF.R.S32.HI UR11, URZ, 0x1f, UR4 ;  /* 0x0000001f3f0b7899 */ /* 0x000fe40008011404 */
[----:B------:R-:W-:-:S04]  /*6890*/  MOV R76, UR4 ;  /* 0x00000004004c7c02 */ /* 0x000fc80008000f00 */
[----:B------:R-:W-:-:S07]  /*68a0*/  MOV R77, UR11 ;  /* 0x0000000b004d7c02 */ /* 0x000fce0008000f00 */
.L_x_2371:
        /* <DEDUP_REMOVED lines=11> */
[----:B------:R-:W-:Y:S01]  /*6960*/  IMAD.U32 R6, RZ, RZ, UR8 ;  /* 0x00000008ff067e24 */ /* 0x000fe2000f8e00ff */
[-C--:B------:R-:W-:Y:S01]  /*6970*/  @!P0 LEA R75, P5, R75, R188.reuse, 0x5 ;  /* 0x000000bc4b4b8211 */ /* 0x080fe200078a28ff */
[----:B------:R-:W-:Y:S01]  /*6980*/  IMAD.U32 R40, RZ, RZ, UR9 ;  /* 0x00000009ff287e24 */ /* 0x000fe2000f8e00ff */
[-C--:B------:R-:W-:Y:S01]  /*6990*/  @!P0 LEA R73, P4, R73, R188.reuse, 0x6 ;  /* 0x000000bc49498211 */ /* 0x080fe200078830ff */
[----:B------:R-:W-:Y:S01]  /*69a0*/  IMAD.U32 R14, RZ, RZ, UR8 ;  /* 0x00000008ff0e7e24 */ /* 0x000fe2000f8e00ff */
[----:B------:R-:W-:Y:S01]  /*69b0*/  @!P0 LEA R42, P3, R13, R188, 0x7 ;  /* 0x000000bc0d2a8211 */ /* 0x000fe200078638ff */
[----:B------:R-:W-:Y:S01]  /*69c0*/  VOTEU.ALL UP0, P0 ;  /* 0x00000000003f7886 */ /* 0x000fe20000000000 */
[----:B------:R-:W2:Y:S01]  /*69d0*/  @!P0 LDC.64 R36, c[0x0][0x218] ;  /* 0x00008600ff248b82 */ /* 0x000ea20000000a00 */
[----:B------:R-:W-:Y:S01]  /*69e0*/  @!P0 IMAD.WIDE.U32 R14, R14, 0x60, R188 ;  /* 0x000000600e0e8825 */ /* 0x000fe200078e00bc */
[CC--:B------:R-:W-:Y:S01]  /*69f0*/  @!P0 LEA.HI.X R74, R12.reuse, R189.reuse, R74, 0x5, P5 ;  /* 0x000000bd0c4a8211 */ /* 0x0c0fe200028f2c4a */
[----:B------:R3:W-:Y:S01]  /*6a00*/  @P0 STS [R218+0x1000], RZ ;  /* 0x001000ffda000388 */ /* 0x0007e20000000800 */
[-C--:B------:R-:W-:Y:S01]  /*6a10*/  @!P0 LEA.HI.X R72, R7, R189.reuse, R72, 0x6, P4 ;  /* 0x000000bd07488211 */ /* 0x080fe200020f3448 */
[----:B------:R-:W-:Y:S01]  /*6a20*/  @!P0 IMAD.WIDE.U32 R12, R12, 0xa0, R188 ;  /* 0x000000a00c0c8825 */ /* 0x000fe200078e00bc */
[C---:B------:R-:W-:Y:S01]  /*6a30*/  @!P0 LEA.HI.X R40, R6.reuse, R189, R40, 0x7, P3 ;  /* 0x000000bd06288211 */ /* 0x040fe200018f3c28 */
[----:B------:R-:W-:Y:S01]  /*6a40*/  @!UP0 UIMAD UR16, UR9, 0x60, URZ ;  /* 0x00000060091088a4 */ /* 0x000fe2000f8e023f */
[----:B------:R-:W4:Y:S01]  /*6a50*/  @!P0 LDC.64 R34, c[0x0][0x218] ;  /* 0x00008600ff228b82 */ /* 0x000f220000000a00 */
[----:B------:R-:W-:Y:S01]  /*6a60*/  @!P0 IMAD.WIDE.U32 R6, R6, 0xc0, R188 ;  /* 0x000000c006068825 */ /* 0x000fe200078e00bc */
[----:B------:R-:W-:Y:S01]  /*6a70*/  @!UP0 UIMAD UR11, UR9, 0xa0, URZ ;  /* 0x000000a0090b88a4 */ /* 0x000fe2000f8e023f */
[C---:B------:R-:W-:Y:S01]  /*6a80*/  @!P0 IADD3 R81, P5, R76.reuse, R14, RZ ;  /* 0x0000000e4c518210 */ /* 0x040fe20007fbe0ff */
[----:B------:R-:W-:Y:S01]  /*6a90*/  @!UP0 UIMAD UR4, UR9, 0xc0, URZ ;  /* 0x000000c0090488a4 */ /* 0x000fe2000f8e023f */
[C---:B------:R-:W-:Y:S01]  /*6aa0*/  @!P0 IADD3 R79, P6, R76.reuse, R188, RZ ;  /* 0x000000bc4c4f8210 */ /* 0x040fe20007fde0ff */
[----:B------:R3:W-:Y:S01]  /*6ab0*/  @P0 STS [R218+0x1004], RZ ;  /* 0x001004ffda000388 */ /* 0x0007e20000000800 */
[C---:B------:R-:W-:Y:S01]  /*6ac0*/  @!P0 IADD3 R83, P4, R76.reuse, R12, RZ ;  /* 0x0000000c4c538210 */ /* 0x040fe20007f9e0ff */
[----:B------:R-:W5:Y:S01]  /*6ad0*/  @!P0 LDC.64 R32, c[0x0][0x218] ;  /* 0x00008600ff208b82 */ /* 0x000f620000000a00 */
[----:B------:R-:W-:Y:S01]  /*6ae0*/  @!P0 IADD3 R85, P3, R76, R6, RZ ;  /* 0x000000064c558210 */ /* 0x000fe20007f7e0ff */
[C---:B------:R-:W-:Y:S01]  /*6af0*/  @!P0 IMAD.X R78, R77.reuse, 0x1, R189, P6 ;  /* 0x000000014d4e8824 */ /* 0x040fe200030e06bd */
[C---:B------:R-:W-:Y:S01]  /*6b00*/  @!P0 IADD3.X R80, R77.reuse, UR16, R15, P5, !PT ;  /* 0x000000104d508c10 */ /* 0x040fe2000affe40f */
[----:B------:R3:W-:Y:S01]  /*6b10*/  @P0 STS.64 [R218+0x1008], RZ ;  /* 0x001008ffda000388 */ /* 0x0007e20000000a00 */
[----:B------:R-:W-:-:S02]  /*6b20*/  @!P0 IADD3.X R82, R77, UR11, R13, P4, !PT ;  /* 0x0000000b4d528c10 */ /* 0x000fc4000a7fe40d */
[----:B------:R-:W-:Y:S01]  /*6b30*/  @!P0 IADD3.X R84, R77, UR4, R7, P3, !PT ;  /* 0x000000044d548c10 */ /* 0x000fe20009ffe407 */
[----:B------:R-:W3:Y:S01]  /*6b40*/  @!P0 LDC.64 R14, c[0x0][0x218] ;  /* 0x00008600ff0e8b82 */ /* 0x000ee20000000a00 */
[C---:B-1----:R-:W-:Y:S02]  /*6b50*/  @!P0 LEA R38, P3, R79.reuse, R38, 0x1 ;  /* 0x000000264f268211 */ /* 0x042fe400078608ff */
[C---:B------:R-:W-:Y:S02]  /*6b60*/  @!P0 IADD3 R73, P4, R76.reuse, R73, RZ ;  /* 0x000000494c498210 */ /* 0x040fe40007f9e0ff */
[----:B------:R-:W-:Y:S02]  /*6b70*/  @!P0 LEA.HI.X R39, R79, R39, R78, 0x1, P3 ;  /* 0x000000274f278211 */ /* 0x000fe400018f0c4e */
[----:B------:R-:W-:Y:S01]  /*6b80*/  @!P0 IADD3 R75, P3, R76, R75, RZ ;  /* 0x0000004b4c4b8210 */ /* 0x000fe20007f7e0ff */
[----:B------:R-:W1:Y:S01]  /*6b90*/  @!P0 LDC.64 R12, c[0x0][0x218] ;  /* 0x00008600ff0c8b82 */ /* 0x000e620000000a00 */
[----:B------:R-:W-:Y:S01]  /*6ba0*/  @!P0 IMAD.X R72, R77, 0x1, R72, P4 ;  /* 0x000000014d488824 */ /* 0x000fe200020e0648 */
[----:B----4-:R-:W-:Y:S01]  /*6bb0*/  @!P0 LEA R34, P5, R73, R34, 0x1 ;  /* 0x0000002249228211 */ /* 0x010fe200078a08ff */
[----:B------:R-:W-:Y:S01]  /*6bc0*/  @!PT LDS RZ, [RZ] ;  /* 0x00000000fffff984 */ /* 0x000fe20000000800 */
[----:B------:R-:W-:Y:S01]  /*6bd0*/  @!PT LDS RZ, [RZ] ;  /* 0x00000000fffff984 */ /* 0x000fe20000000800 */
[----:B------:R-:W-:Y:S01]  /*6be0*/  @!PT LDS RZ, [RZ] ;  /* 0x00000000fffff984 */ /* 0x000fe20000000800 */
[----:B------:R4:W-:Y:S01]  /*6bf0*/  @!P0 LDGSTS.E.BYPASS.LTC128B.128 [R218+0x1000], desc[UR20][R38.64] ;  /* 0x0100000026da8fae */ /* 0x0009e2000b901d54 */
[----:B------:R-:W-:Y:S01]  /*6c00*/  @!P0 IMAD.X R74, R77, 0x1, R74, P3 ;  /* 0x000000014d4a8824 */ /* 0x000fe200018e064a */
[----:B--2---:R-:W-:-:S02]  /*6c10*/  @!P0 LEA R36, P3, R75, R36, 0x1 ;  /* 0x000000244b248211 */ /* 0x004fc400078608ff */
[----:B------:R-:W-:Y:S01]  /*6c20*/  @!P0 LEA.HI.X R35, R73, R35, R72, 0x1, P5 ;  /* 0x0000002349238211 */ /* 0x000fe200028f0c48 */
[----:B------:R-:W2:Y:S01]  /*6c30*/  @!P0 LDC.64 R6, c[0x0][0x218] ;  /* 0x00008600ff068b82 */ /* 0x000ea20000000a00 */
[----:B------:R-:W-:Y:S01]  /*6c40*/  @!P0 LEA.HI.X R37, R75, R37, R74, 0x1, P3 ;  /* 0x000000254b258211 */ /* 0x000fe200018f0c4a */
[----:B------:R4:W-:Y:S01]  /*6c50*/  @P0 STS.128 [R218+0x1800], RZ ;  /* 0x001800ffda000388 */ /* 0x0009e20000000c00 */
[----:B------:R-:W-:Y:S02]  /*6c60*/  @!P0 IADD3 R42, P3, R76, R42, RZ ;  /* 0x0000002a4c2a8210 */ /* 0x000fe40007f7e0ff */
[----:B-----5:R-:W-:Y:S01]  /*6c70*/  @!P0 LEA R32, P4, R81, R32, 0x1 ;  /* 0x0000002051208211 */ /* 0x020fe200078808ff */
[----:B------:R-:W-:Y:S01]  /*6c80*/  @!PT LDS RZ, [RZ] ;  /* 0x00000000fffff984 */ /* 0x000fe20000000800 */
[----:B------:R-:W-:Y:S01]  /*6c90*/  @!PT LDS RZ, [RZ] ;  /* 0x00000000fffff984 */ /* 0x000fe20000000800 */
[----:B------:R-:W-:Y:S01]  /*6ca0*/  @!PT LDS RZ, [RZ] ;  /* 0x00000000fffff984 */ /* 0x000fe20000000800 */
[----:B------:R4:W-:Y:S02]  /*6cb0*/  @!P0 LDGSTS.E.BYPASS.LTC128B.128 [R218+0x1800], desc[UR20][R36.64] ;  /* 0x0180000024da8fae */ /* 0x0009e4000b901d54 */
[----:B------:R-:W-:Y:S01]  /*6cc0*/  @!P0 IMAD.X R40, R77, 0x1, R40, P3 ;  /* 0x000000014d288824 */ /* 0x000fe200018e0628 */
[----:B---3--:R-:W-:Y:S01]  /*6cd0*/  @!P0 LEA R14, P5, R42, R14, 0x1 ;  /* 0x0000000e2a0e8211 */ /* 0x008fe200078a08ff */
[----:B------:R4:W-:Y:S01]  /*6ce0*/  @P0 STS.128 [R218+0x2000], RZ ;  /* 0x002000ffda000388 */ /* 0x0009e20000000c00 */
[----:B------:R-:W-:-:S02]  /*6cf0*/  @!P0 LEA.HI.X R33, R81, R33, R80, 0x1, P4 ;  /* 0x0000002151218211 */ /* 0x000fc400020f0c50 */
[----:B------:R-:W-:Y:S01]  /*6d00*/  @!P0 LEA.HI.X R15, R42, R15, R40, 0x1, P5 ;  /* 0x0000000f2a0f8211 */ /* 0x000fe200028f0c28 */
[----:B------:R-:W-:Y:S01]  /*6d10*/  @!PT LDS RZ, [RZ] ;  /* 0x00000000fffff984 */ /* 0x000fe20000000800 */
[----:B------:R-:W-:Y:S01]  /*6d20*/  @!PT LDS RZ, [RZ] ;  /* 0x00000000fffff984 */ /* 0x000fe20000000800 */
[----:B------:R-:W-:Y:S01]  /*6d30*/  @!PT LDS RZ, [RZ] ;  /* 0x00000000fffff984 */ /* 0x000fe20000000800 */
[----:B------:R4:W-:Y:S01]  /*6d40*/  @!P0 LDGSTS.E.BYPASS.LTC128B.128 [R218+0x2000], desc[UR20][R34.64] ;  /* 0x0200000022da8fae */ /* 0x0009e2000b901d54 */
[----:B-1----:R-:W-:-:S03]  /*6d50*/  @!P0 LEA R12, P4, R83, R12, 0x1 ;  /* 0x0000000c530c8211 */ /* 0x002fc600078808ff */
[----:B------:R4:W-:Y:S01]  /*6d60*/  @P0 STS.128 [R218+0x2800], RZ ;  /* 0x002800ffda000388 */ /* 0x0009e20000000c00 */
[----:B------:R-:W-:-:S03]  /*6d70*/  @!P0 LEA.HI.X R13, R83, R13, R82, 0x1, P4 ;  /* 0x0000000d530d8211 */ /* 0x000fc600020f0c52 */
        /* <DEDUP_REMOVED lines=35> */
.L_x_2373:
[----:B------:R-:W-:Y:S05]  /*6fb0*/  BSYNC B0 ;  /* 0x0000000000007941 */ /* 0x000fea0003800000 */
.L_x_2372:
[----:B------:R-:W0:Y:S01]  /*6fc0*/  LDGDEPBAR ;  /* 0x00000000000079af */ /* 0x000e220000000000 */
[----:B------:R-:W-:-:S04]  /*6fd0*/  IADD3 R188, P0, R76, R188, RZ ;  /* 0x000000bc4cbc7210 */ /* 0x000fc80007f1e0ff */
[----:B------:R-:W-:-:S09]  /*6fe0*/  IADD3.X R189, R77, R189, RZ, P0, !PT ;  /* 0x000000bd4dbd7210 */ /* 0x000fd200007fe4ff */
.L_x_2369:
        /* <DEDUP_REMOVED lines=75> */
[----:B------:R-:W-:Y:S02]  /*74a0*/  FMNMX.FTZ R6, R141, R6, !PT ;  /* 0x000000068d067209 */ /* 0x000fe40007810000 */
        /* <DEDUP_REMOVED lines=11> */
[----:B------:R-:W-:Y:S01]  /*7560*/  MOV R241, 0x10 ;  /* 0x0000001000f17802 */ /* 0x000fe20000000f00 */
        /* <DEDUP_REMOVED lines=87> */
[----:B------:R-:W-:Y:S01]  /*7ae0*/  MUFU.EX2 R118, R118 ;  /* 0x0000007600767308 */ /* 0x000fe20000000800 */
[----:B--2---:R-:W-:Y:S01]  /*7af0*/  F2FP.F16.F32.PACK_AB R34, R124, R161 ;  /* 0x000000a17c22723e */ /* 0x004fe200000000ff */
[----:B------:R-:W-:Y:S01]  /*7b00*/  FADD.FTZ R144, R215, R144 ;  /* 0x00000090d7907221 */ /* 0x000fe20000010000 */
[----:B------:R-:W-:Y:S01]  /*7b10*/  FMNMX.FTZ R4, R221, R4, !PT ;  /* 0x00000004dd047209 */ /* 0x000fe20007810000 */
[--C-:B------:R-:W-:Y:S01]  /*7b20*/  FFMA.FTZ R56, R160, UR16, -R88.reuse ;  /* 0x00000010a0387c23 */ /* 0x100fe20008010858 */
[----:B------:R-:W-:-:S02]  /*7b30*/  FFMA.FTZ R61, R61, UR16, -R88 ;  /* 0x000000103d3d7c23 */ /* 0x000fc40008010858 */
        /* <DEDUP_REMOVED lines=57> */
[----:B-1----:R-:W-:-:S02]  /*7ed0*/  FMNMX.FTZ R4, R6, R7, !PT ;  /* 0x0000000706047209 */ /* 0x002fc40007810000 */
[----:B------:R-:W-:-:S05]  /*7ee0*/  SHF.R.S32.HI R7, RZ, 0x1f, R138 ;  /* 0x0000001fff077819 */ /* 0x000fca000001148a */
[----:B------:R-:W-:Y:S01]  /*7ef0*/  MUFU.EX2 R86, R86 ;  /* 0x0000005600567308 */ /* 0x000fe20000000800 */
[----:B------:R-:W1:Y:S07]  /*7f00*/  SHFL.BFLY PT, R133, R4, 0x1, 0x1f ;  /* 0x0c201f0004857f89 */ /* 0x000e6e00000e0000 */
[----:B------:R-:W-:Y:S08]  /*7f10*/  MUFU.EX2 R85, R85 ;  /* 0x0000005500557308 */ /* 0x000ff00000000800 */
[----:B------:R-:W-:Y:S08]  /*7f20*/  MUFU.EX2 R84, R84 ;  /* 0x0000005400547308 */ /* 0x000ff00000000800 */
[----:B------:R-:W-:Y:S01]  /*7f30*/  MUFU.EX2 R83, R83 ;  /* 0x0000005300537308 */ /* 0x000fe20000000800 */
[----:B-1----:R-:W-:-:S02]  /*7f40*/  FMNMX.FTZ R133, R4, R133, !PT ;  /* 0x0000008504857209 */ /* 0x002fc40007810000 */
[----:B------:R-:W-:Y:S02]  /*7f50*/  SHF.R.S32.HI R4, RZ, 0x1, R138 ;  /* 0x00000001ff047819 */ /* 0x000fe4000001148a */
[C---:B------:R-:W-:Y:S01]  /*7f60*/  FSETP.NEU.FTZ.AND P0, PT, R133.reuse, -INF , PT ;  /* 0xff8000008500780b */ /* 0x040fe20003f1d000 */
[----:B------:R-:W-:Y:S01]  /*7f70*/  FMUL.FTZ R62, R133, UR16 ;  /* 0x00000010853e7c20 */ /* 0x000fe20008410000 */
[----:B------:R-:W-:Y:S01]  /*7f80*/  LEA.HI R7, R7, R4, RZ, 0x2 ;  /* 0x0000000407077211 */ /* 0x000fe200078f10ff */
[----:B------:R-:W-:Y:S03]  /*7f90*/  MUFU.EX2 R82, R82 ;  /* 0x0000005200527308 */ /* 0x000fe60000000800 */
[----:B------:R-:W-:Y:S02]  /*7fa0*/  LOP3.LUT R7, R7, 0xfffffffc, RZ, 0xc0, !PT ;  /* 0xfffffffc07077812 */ /* 0x000fe400078ec0ff */
[----:B------:R-:W-:-:S02]  /*7fb0*/  FSEL R62, R62, RZ, P0 ;  /* 0x000000ff3e3e7208 */ /* 0x000fc40000000000 */
[----:B------:R-:W-:Y:S01]  /*7fc0*/  IADD3 R7, R4, -R7, RZ ;  /* 0x8000000704077210 */ /* 0x000fe20007ffe0ff */
[----:B------:R-:W-:Y:S02]  /*7fd0*/  MUFU.EX2 R81, R81 ;  /* 0x0000005100517308 */ /* 0x000fe40000000800 */
[--C-:B------:R-:W-:Y:S01]  /*7fe0*/  FFMA.FTZ R193, R30, UR16, -R62.reuse ;  /* 0x000000101ec17c23 */ /* 0x100fe2000801083e */
[----:B------:R-:W-:Y:S01]  /*7ff0*/  LOP3.LUT P0, RZ, R7, 0x2, RZ, 0xc0, !PT ;  /* 0x0000000207ff7812 */ /* 0x000fe2000780c0ff */
[--C-:B------:R-:W-:Y:S01]  /*8000*/  FFMA.FTZ R142, R29, UR16, -R62.reuse ;  /* 0x000000101d8e7c23 */ /* 0x100fe2000801083e */
[--C-:B------:R-:W-:Y:S01]  /*8010*/  FFMA.FTZ R185, R27, UR16, -R62.reuse ;  /* 0x000000101bb97c23 */ /* 0x100fe2000801083e */
[--C-:B------:R-:W-:Y:S01]  /*8020*/  FFMA.FTZ R138, R141, UR16, -R62.reuse ;  /* 0x000000108d8a7c23 */ /* 0x100fe2000801083e */
[----:B------:R-:W-:Y:S01]  /*8030*/  SEL R241, R241, 0xfffffff0, !P0 ;  /* 0xfffffff0f1f17807 */ /* 0x000fe20004000000 */
[--C-:B------:R-:W-:Y:S01]  /*8040*/  FFMA.FTZ R128, R25, UR16, -R62.reuse ;  /* 0x0000001019807c23 */ /* 0x100fe2000801083e */
[----:B------:R-:W-:Y:S01]  /*8050*/  MUFU.EX2 R193, R193 ;  /* 0x000000c100c17308 */ /* 0x000fe20000000800 */
[--C-:B------:R-:W-:Y:S01]  /*8060*/  FFMA.FTZ R159, R23, UR16, -R62.reuse ;  /* 0x00000010179f7c23 */ /* 0x100fe2000801083e */
[----:B------:R-:W-:Y:S01]  /*8070*/  LEA R241, R241, R242, 0x1 ;  /* 0x000000f2f1f17211 */ /* 0x000fe200078e08ff */
[--C-:B------:R-:W-:Y:S01]  /*8080*/  FFMA.FTZ R122, R21, UR16, -R62.reuse ;  /* 0x00000010157a7c23 */ /* 0x100fe2000801083e */
[--C-:B------:R-:W-:Y:S01]  /*8090*/  FFMA.FTZ R173, R31, UR16, -R62.reuse ;  /* 0x000000101fad7c23 */ /* 0x100fe2000801083e */
[----:B------:R-:W-:Y:S01]  /*80a0*/  LDSM.16.MT88.4 R20, [R242+0x5400] ;  /* 0x00540000f214783b */ /* 0x000fe20000004200 */
[----:B------:R-:W-:Y:S01]  /*80b0*/  F2FP.F16.F32.PACK_AB R30, R140, R195 ;  /* 0x000000c38c1e723e */ /* 0x000fe200000000ff */
[--C-:B------:R-:W-:Y:S01]  /*80c0*/  FFMA.FTZ R149, R19, UR16, -R62.reuse ;  /* 0x0000001013957c23 */ /* 0x100fe2000801083e */
[----:B------:R-:W1:Y:S01]  /*80d0*/  MUFU.EX2 R142, R142 ;  /* 0x0000008e008e7308 */ /* 0x000e620000000800 */
[----:B------:R-:W2:Y:S01]  /*80e0*/  LDSM.16.MT88.4 R24, [R241+0x5000] ;  /* 0x00500000f118783b */ /* 0x000ea20000004200 */
[--C-:B------:R-:W-:Y:S01]  /*80f0*/  FFMA.FTZ R116, R17, UR16, -R62.reuse ;  /* 0x0000001011747c23 */ /* 0x100fe2000801083e */
[--C-:B------:R-:W-:Y:S01]  /*8100*/  FFMA.FTZ R108, R5, UR16, -R62.reuse ;  /* 0x00000010056c7c23 */ /* 0x100fe2000801083e */
[--C-:B------:R-:W-:Y:S01]  /*8110*/  FFMA.FTZ R141, R11, UR16, -R62.reuse ;  /* 0x000000100b8d7c23 */ /* 0x100fe2000801083e */
[----:B------:R-:W3:Y:S01]  /*8120*/  LDSM.16.MT88.4 R40, [R241+0x5400] ;  /* 0x00540000f128783b */ /* 0x000ee20000004200 */
[--C-:B------:R-:W-:Y:S01]  /*8130*/  FFMA.FTZ R112, R9, UR16, -R62.reuse ;  /* 0x0000001009707c23 */ /* 0x100fe2000801083e */
[--C-:B------:R-:W-:Y:S01]  /*8140*/  FFMA.FTZ R139, R139, UR16, -R62.reuse ;  /* 0x000000108b8b7c23 */ /* 0x100fe2000801083e */
[----:B------:R-:W-:Y:S01]  /*8150*/  MUFU.EX2 R185, R185 ;  /* 0x000000b900b97308 */ /* 0x000fe20000000800 */
[----:B------:R-:W4:Y:S01]  /*8160*/  LDSM.16.MT88.4 R4, [R242+0x5800] ;  /* 0x00580000f204783b */ /* 0x000f220000004200 */
[--C-:B------:R-:W-:Y:S01]  /*8170*/  FFMA.FTZ R114, R245, UR16, -R62.reuse ;  /* 0x00000010f5727c23 */ /* 0x100fe2000801083e */
[--C-:B------:R-:W-:Y:S01]  /*8180*/  FFMA.FTZ R147, R147, UR16, -R62.reuse ;  /* 0x0000001093937c23 */ /* 0x100fe2000801083e */
[--C-:B------:R-:W-:Y:S01]  /*8190*/  FFMA.FTZ R120, R237, UR16, -R62.reuse ;  /* 0x00000010ed787c23 */ /* 0x100fe2000801083e */
[----:B------:R-:W5:Y:S01]  /*81a0*/  LDSM.16.MT88.4 R36, [R241+0x5800] ;  /* 0x00580000f124783b */ /* 0x000f620000004200 */
[--C-:B------:R-:W-:Y:S01]  /*81b0*/  FFMA.FTZ R163, R163, UR16, -R62.reuse ;  /* 0x00000010a3a37c23 */ /* 0x100fe2000801083e */
[--C-:B------:R-:W-:Y:S01]  /*81c0*/  FFMA.FTZ R126, R235, UR16, -R62.reuse ;  /* 0x00000010eb7e7c23 */ /* 0x100fe2000801083e */
[----:B------:R-:W2:Y:S01]  /*81d0*/  MUFU.EX2 R138, R138 ;  /* 0x0000008a008a7308 */ /* 0x000ea20000000800 */
[----:B-1----:R-:W-:Y:S01]  /*81e0*/  F2FP.F16.F32.PACK_AB R29, R142, R193 ;  /* 0x000000c18e1d723e */ /* 0x002fe200000000ff */
        /* <DEDUP_REMOVED lines=24> */
[--C-:B------:R-:W-:Y:S01]  /*8370*/  FFMA.FTZ R151, R151, UR16, -R62.reuse ;  /* 0x0000001097977c23 */ /* 0x100fe2000801083e */
[----:B------:R-:W-:Y:S01]  /*8380*/  FFMA.FTZ R137, R137, UR16, -R62 ;  /* 0x0000001089897c23 */ /* 0x000fe2000801083e */
[----:B------:R-:W-:Y:S01]  /*8390*/  FADD.FTZ R195, R195, R144 ;  /* 0x00000090c3c37221 */ /* 0x000fe20000010000 */
[--C-:B------:R-:W-:Y:S01]  /*83a0*/  FFMA.FTZ R131, R131, UR16, -R62.reuse ;  /* 0x0000001083837c23 */ /* 0x100fe2000801083e */
[C---:B------:R-:W-:Y:S01]  /*83b0*/  HMMA.16816.F32 R12, R28.reuse, R14, RZ ;  /* 0x0000000e1c0c723c */ /* 0x040fe200000018ff */
[--C-:B------:R-:W-:Y:S01]  /*83c0*/  FFMA.FTZ R127, R127, UR16, -R62.reuse ;  /* 0x000000107f7f7c23 */ /* 0x100fe2000801083e */
[----:B------:R-:W-:Y:S01]  /*83d0*/  FADD.FTZ R140, R140, R195 ;  /* 0x000000c38c8c7221 */ /* 0x000fe20000010000 */
[----:B------:R-:W2:Y:S01]  /*83e0*/  MUFU.EX2 R122, R122 ;  /* 0x0000007a007a7308 */ /* 0x000ea20000000800 */
[----:B-1----:R-:W-:Y:S01]  /*83f0*/  F2FP.F16.F32.PACK_AB R33, R128, R173 ;  /* 0x000000ad8021723e */ /* 0x002fe200000000ff */
        /* <DEDUP_REMOVED lines=8> */
[----:B------:R-:W1:Y:S01]  /*8480*/  LDSM.16.MT88.4 R24, [R242+0x5c00] ;  /* 0x005c0000f218783b */ /* 0x000e620000004200 */
[----:B------:R-:W-:Y:S01]  /*8490*/  FADD.FTZ R136, R136, R175 ;  /* 0x000000af88887221 */ /* 0x000fe20000010000 */
[--C-:B------:R-:W-:Y:S01]  /*84a0*/  FFMA.FTZ R97, R97, UR16, -R62.reuse ;  /* 0x0000001061617c23 */ /* 0x100fe2000801083e */
[--C-:B------:R-:W-:Y:S01]  /*84b0*/  FFMA.FTZ R46, R46, UR16, -R62.reuse ;  /* 0x000000102e2e7c23 */ /* 0x100fe2000801083e */
[----:B------:R-:W-:Y:S01]  /*84c0*/  FFMA.FTZ R45, R45, UR16, -R62 ;  /* 0x000000102d2d7c23 */ /* 0x000fe2000801083e */
[----:B------:R-:W-:Y:S01]  /*84d0*/  FADD.FTZ R161, R161, R136 ;  /* 0x00000088a1a17221 */ /* 0x000fe20000010000 */
[----:B------:R-:W3:Y:S01]  /*84e0*/  MUFU.EX2 R116, R116 ;  /* 0x0000007400747308 */ /* 0x000ee20000000800 */
[----:B--2---:R-:W-:Y:S01]  /*84f0*/  F2FP.F16.F32.PACK_AB R35, R122, R159 ;  /* 0x0000009f7a23723e */ /* 0x004fe200000000ff */
[--C-:B------:R-:W-:Y:S01]  /*8500*/  FFMA.FTZ R44, R44, UR16, -R62.reuse ;  /* 0x000000102c2c7c23 */ /* 0x100fe2000801083e */
[----:B------:R-:W-:Y:S01]  /*8510*/  FADD.FTZ R124, R124, R161 ;  /* 0x000000a17c7c7221 */ /* 0x000fe20000010000 */
[--C-:B------:R-:W-:Y:S01]  /*8520*/  FFMA.FTZ R49, R49, UR16, -R62.reuse ;  /* 0x0000001031317c23 */ /* 0x100fe2000801083e */
[--C-:B------:R-:W-:Y:S01]  /*8530*/  FFMA.FTZ R48, R48, UR16, -R62.reuse ;  /* 0x0000001030307c23 */ /* 0x100fe2000801083e */
[--C-:B------:R-:W-:Y:S01]  /*8540*/  FFMA.FTZ R47, R47, UR16, -R62.reuse ;  /* 0x000000102f2f7c23 */ /* 0x100fe2000801083e */
[--C-:B------:R-:W-:Y:S01]  /*8550*/  FFMA.FTZ R54, R54, UR16, -R62.reuse ;  /* 0x0000001036367c23 */ /* 0x100fe2000801083e */
[----:B------:R-:W-:Y:S01]  /*8560*/  MUFU.EX2 R141, R141 ;  /* 0x0000008d008d7308 */ /* 0x000fe20000000800 */
[C---:B------:R-:W-:Y:S01]  /*8570*/  HMMA.16816.F32 R16, R32.reuse, R20, R16 ;  /* 0x000000142010723c */ /* 0x040fe20000001810 */
[--C-:B------:R-:W-:Y:S01]  /*8580*/  FFMA.FTZ R53, R53, UR16, -R62.reuse ;  /* 0x0000001035357c23 */ /* 0x100fe2000801083e */
[----:B------:R-:W-:Y:S01]  /*8590*/  LDSM.16.MT88.4 R228, [R242+0x8c00] ;  /* 0x008c0000f2e4783b */ /* 0x000fe20000004200 */
[--C-:B------:R-:W-:Y:S01]  /*85a0*/  FFMA.FTZ R55, R55, UR16, -R62.reuse ;  /* 0x0000001037377c23 */ /* 0x100fe2000801083e */
[----:B------:R-:W-:Y:S01]  /*85b0*/  FFMA.FTZ R217, R58, UR16, -R62 ;  /* 0x000000103ad97c23 */ /* 0x000fe2000801083e */
[----:B------:R-:W-:Y:S01]  /*85c0*/  LEA R240, P0, R188, UR18, 0x1 ;  /* 0x00000012bcf07c11 */ /* 0x000fe2000f8008ff */
[----:B------:R-:W-:Y:S01]  /*85d0*/  HMMA.16816.F32 R12, R32, R22, R12 ;  /* 0x00000016200c723c */ /* 0x000fe2000000180c */
[----:B------:R-:W2:Y:S01]  /*85e0*/  MUFU.EX2 R108, R108 ;  /* 0x0000006c006c7308 */ /* 0x000ea20000000800 */
[----:B------:R-:W-:Y:S01]  /*85f0*/  F2FP.F16.F32.PACK_AB R20, R118, R153 ;  /* 0x000000997614723e */ /* 0x000fe200000000ff */
[----:B------:R-:W-:Y:S01]  /*8600*/  FADD.FTZ R153, R153, R124 ;  /* 0x0000007c99997221 */ /* 0x000fe20000010000 */
[----:B---3--:R-:W-:-:S02]  /*8610*/  F2FP.F16.F32.PACK_AB R21, R116, R149 ;  /* 0x000000957415723e */ /* 0x008fc400000000ff */
        /* <DEDUP_REMOVED lines=8> */
[----:B------:R-:W1:Y:S01]  /*86a0*/  MUFU.EX2 R139, R139 ;  /* 0x0000008b008b7308 */ /* 0x000e620000000800 */
[----:B--2---:R-:W-:Y:S01]  /*86b0*/  F2FP.F16.F32.PACK_AB R23, R108, R141 ;  /* 0x0000008d6c17723e */ /* 0x004fe200000000ff */
[----:B------:R-:W-:Y:S01]  /*86c0*/  LDSM.16.MT88.4 R40, [R241+0x6000] ;  /* 0x00600000f128783b */ /* 0x000fe20000004200 */
[----:B------:R-:W-:-:S05]  /*86d0*/  FADD.FTZ R110, R110, R143 ;  /* 0x0000008f6e6e7221 */ /* 0x000fca0000010000 */
[----:B------:R-:W-:Y:S01]  /*86e0*/  MUFU.EX2 R114, R114 ;  /* 0x0000007200727308 */ /* 0x000fe20000000800 */
[C---:B----4-:R-:W-:Y:S06]  /*86f0*/  HMMA.16816.F32 R16, R20.reuse, R4, R16 ;  /* 0x000000041410723c */ /* 0x050fec0000001810 */
[C---:B------:R-:W-:Y:S01]  /*8700*/  HMMA.16816.F32 R12, R20.reuse, R6, R12 ;  /* 0x00000006140c723c */ /* 0x040fe2000000180c */
[----:B------:R-:W2:Y:S01]  /*8710*/  MUFU.EX2 R147, R147 ;  /* 0x0000009300937308 */ /* 0x000ea20000000800 */
[----:B------:R-:W4:Y:S04]  /*8720*/  LDSM.16.MT88.4 R4, [R242+0x6000] ;  /* 0x00600000f204783b */ /* 0x000f280000004200 */
[C---:B-----5:R-:W-:Y:S03]  /*8730*/  HMMA.16816.F32 R8, R20.reuse, R36, R8 ;  /* 0x000000241408723c */ /* 0x060fe60000001808 */
[----:B------:R-:W-:Y:S03]  /*8740*/  MUFU.EX2 R120, R120 ;  /* 0x0000007800787308 */ /* 0x000fe60000000800 */
[----:B------:R-:W-:Y:S01]  /*8750*/  HMMA.16816.F32 R28, R20, R38, R28 ;  /* 0x00000026141c723c */ /* 0x000fe2000000181c */
[----:B------:R-:W-:-:S04]  /*8760*/  F2FP.F16.F32.PACK_AB R36, R102, R121 ;  /* 0x000000796624723e */ /* 0x000fc800000000ff */
[----:B------:R-:W5:Y:S02]  /*8770*/  MUFU.EX2 R163, R163 ;  /* 0x000000a300a37308 */ /* 0x000f640000000800 */
[----:B------:R-:W-:Y:S01]  /*8780*/  F2FP.F16.F32.PACK_AB R20, R106, R129 ;  /* 0x000000816a14723e */ /* 0x000fe200000000ff */
[----:B------:R-:W-:Y:S01]  /*8790*/  FADD.FTZ R129, R129, R110 ;  /* 0x0000006e81817221 */ /* 0x000fe20000010000 */
[----:B-1----:R-:W-:Y:S02]  /*87a0*/  F2FP.F16.F32.PACK_AB R21, R139, R112 ;  /* 0x000000708b15723e */ /* 0x002fe400000000ff */
[----:B------:R-:W-:Y:S01]  /*87b0*/  F2FP.F16.F32.PACK_AB R22, R104, R125 ;  /* 0x0000007d6816723e */ /* 0x000fe200000000ff */
[----:B------:R-:W-:Y:S01]  /*87c0*/  FADD.FTZ R106, R106, R129 ;  /* 0x000000816a6a7221 */ /* 0x000fe20000010000 */
[----:B--2---:R-:W-:Y:S01]  /*87d0*/  F2FP.F16.F32.PACK_AB R23, R147, R114 ;  /* 0x000000729317723e */ /* 0x004fe200000000ff */
[----:B------:R-:W-:Y:S01]  /*87e0*/  MUFU.EX2 R126, R126 ;  /* 0x0000007e007e7308 */ /* 0x000fe20000000800 */
[----:B------:R-:W-:Y:S01]  /*87f0*/  F2FP.F16.F32.PACK_AB R38, R100, R117 ;  /* 0x000000756426723e */ /* 0x000fe200000000ff */
[----:B------:R-:W-:-:S04]  /*8800*/  FADD.FTZ R125, R125, R106 ;  /* 0x0000006a7d7d7221 */ /* 0x000fc80000010000 */
[C---:B------:R-:W-:Y:S01]  /*8810*/  HMMA.16816.F32 R16, R20.reuse, R24, R16 ;  /* 0x000000181410723c */ /* 0x040fe20000001810 */
[----:B------:R-:W-:Y:S01]  /*8820*/  FADD.FTZ R104, R104, R125 ;  /* 0x0000007d68687221 */ /* 0x000fe20000010000 */
[----:B------:R-:W1:Y:S01]  /*8830*/  MUFU.EX2 R167, R167 ;  /* 0x000000a700a77308 */ /* 0x000e620000000800 */
[----:B-----5:R-:W-:Y:S02]  /*8840*/  F2FP.F16.F32.PACK_AB R37, R163, R120 ;  /* 0x00000078a325723e */ /* 0x020fe400000000ff */
[----:B------:R-:W-:Y:S01]  /*8850*/  FADD.FTZ R121, R121, R104 ;  /* 0x0000006879797221 */ /* 0x000fe20000010000 */
[C---:B------:R-:W-:Y:S01]  /*8860*/  HMMA.16816.F32 R12, R20.reuse, R26, R12 ;  /* 0x0000001a140c723c */ /* 0x040fe2000000180c */
[----:B------:R-:W2:Y:S02]  /*8870*/  LDSM.16.MT88.4 R24, [R242+0x6400] ;  /* 0x00640000f218783b */ /* 0x000ea40000004200 */
[----:B------:R-:W-:Y:S01]  /*8880*/  FADD.FTZ R104, R102, R121 ;  /* 0x0000007966687221 */ /* 0x000fe20000010000 */
[----:B------:R-:W-:Y:S02]  /*8890*/  MUFU.EX2 R183, R183 ;  /* 0x000000b700b77308 */ /* 0x000fe40000000800 */
[----:B---3--:R-:W-:Y:S01]  /*88a0*/  HMMA.16816.F32 R8, R20, R32, R8 ;  /* 0x000000201408723c */ /* 0x008fe20000001808 */
[----:B------:R-:W-:-:S04]  /*88b0*/  FADD.FTZ R117, R117, R104 ;  /* 0x0000006875757221 */ /* 0x000fc80000010000 */
[----:B------:R-:W-:Y:S01]  /*88c0*/  FADD.FTZ R100, R100, R117 ;  /* 0x0000007564647221 */ /* 0x000fe20000010000 */
[----:B------:R-:W-:Y:S01]  /*88d0*/  HMMA.16816.F32 R28, R20, R34, R28 ;  /* 0x00000022141c723c */ /* 0x000fe2000000181c */
[----:B-1----:R-:W-:Y:S01]  /*88e0*/  F2FP.F16.F32.PACK_AB R39, R167, R126 ;  /* 0x0000007ea727723e */ /* 0x002fe200000000ff */
[----:B------:R-:W1:Y:S01]  /*88f0*/  MUFU.EX2 R132, R132 ;  /* 0x0000008400847308 */ /* 0x000e620000000800 */
[----:B------:R-:W3:Y:S04]  /*8900*/  LDSM.16.MT88.4 R32, [R241+0x6400] ;  /* 0x00640000f120783b */ /* 0x000ee80000004200 */
[----:B------:R-:W-:Y:S01]  /*8910*/  F2FP.F16.F32.PACK_AB R20, R98, R115 ;  /* 0x000000736214723e */ /* 0x000fe200000000ff */
[----:B----4-:R-:W-:Y:S01]  /*8920*/  HMMA.16816.F32 R16, R36, R4, R16 ;  /* 0x000000042410723c */ /* 0x010fe20000001810 */
[----:B------:R-:W-:Y:S01]  /*8930*/  F2FP.F16.F32.PACK_AB R22, R96, R113 ;  /* 0x000000716016723e */ /* 0x000fe200000000ff */
[----:B------:R-:W-:Y:S01]  /*8940*/  MUFU.EX2 R130, R130 ;  /* 0x0000008200827308 */ /* 0x000fe20000000800 */
[----:B------:R-:W-:-:S03]  /*8950*/  FADD.FTZ R115, R115, R100 ;  /* 0x0000006473737221 */ /* 0x000fc60000010000 */
[C---:B------:R-:W-:Y:S01]  /*8960*/  HMMA.16816.F32 R12, R36.reuse, R6, R12 ;  /* 0x00000006240c723c */ /* 0x040fe2000000180c */
[----:B------:R-:W4:Y:S01]  /*8970*/  LDSM.16.MT88.4 R4, [R242+0x6800] ;  /* 0x00680000f204783b */ /* 0x000f220000004200 */
[----:B------:R-:W-:Y:S02]  /*8980*/  FADD.FTZ R98, R98, R115 ;  /* 0x0000007362627221 */ /* 0x000fe40000010000 */
[----:B------:R-:W5:Y:S01]  /*8990*/  MUFU.EX2 R191, R191 ;  /* 0x000000bf00bf7308 */ /* 0x000f620000000800 */
[----:B-1----:R-:W-:Y:S01]  /*89a0*/  F2FP.F16.F32.PACK_AB R21, R132, R183 ;  /* 0x000000b78415723e */ /* 0x002fe200000000ff */
[----:B------:R-:W-:Y:S01]  /*89b0*/  HMMA.16816.F32 R8, R36, R40, R8 ;  /* 0x000000282408723c */ /* 0x000fe20000001808 */
[----:B------:R-:W-:-:S05]  /*89c0*/  FADD.FTZ R113, R113, R98 ;  /* 0x0000006271717221 */ /* 0x000fca0000010000 */
[----:B------:R-:W-:Y:S01]  /*89d0*/  HMMA.16816.F32 R28, R36, R42, R28 ;  /* 0x0000002a241c723c */ /* 0x000fe2000000181c */
[----:B------:R-:W-:Y:S01]  /*89e0*/  MUFU.EX2 R146, R146 ;  /* 0x0000009200927308 */ /* 0x000fe20000000800 */
[----:B------:R-:W1:Y:S05]  /*89f0*/  LDSM.16.MT88.4 R40, [R241+0x6800] ;  /* 0x00680000f128783b */ /* 0x000e6a0000004200 */
[----:B------:R-:W-:Y:S02]  /*8a00*/  F2FP.F16.F32.PACK_AB R36, R94, R109 ;  /* 0x0000006d5e24723e */ /* 0x000fe400000000ff */
[----:B-----5:R-:W-:Y:S01]  /*8a10*/  F2FP.F16.F32.PACK_AB R23, R191, R130 ;  /* 0x00000082bf17723e */ /* 0x020fe200000000ff */
[----:B------:R-:W5:Y:S01]  /*8a20*/  MUFU.EX2 R219, R219 ;  /* 0x000000db00db7308 */ /* 0x000f620000000800 */
[----:B------:R-:W-:-:S05]  /*8a30*/  F2FP.F16.F32.PACK_AB R38, R92, R101 ;  /* 0x000000655c26723e */ /* 0x000fca00000000ff */
[C---:B--2---:R-:W-:Y:S02]  /*8a40*/  HMMA.16816.F32 R16, R20.reuse, R24, R16 ;  /* 0x000000181410723c */ /* 0x044fe40000001810 */
[----:B------:R-:W-:Y:S04]  /*8a50*/  MUFU.EX2 R148, R148 ;  /* 0x0000009400947308 */ /* 0x000fe80000000800 */
[C---:B------:R-:W-:Y:S01]  /*8a60*/  HMMA.16816.F32 R12, R20.reuse, R26, R12 ;  /* 0x0000001a140c723c */ /* 0x040fe2000000180c */
[----:B------:R-:W2:Y:S03]  /*8a70*/  LDSM.16.MT88.4 R24, [R242+0x6c00] ;  /* 0x006c0000f218783b */ /* 0x000ea60000004200 */
[----:B------:R-:W4:Y:S01]  /*8a80*/  MUFU.EX2 R223, R223 ;  /* 0x000000df00df7308 */ /* 0x000f220000000800 */
[----:B-----5:R-:W-:Y:S01]  /*8a90*/  F2FP.F16.F32.PACK_AB R37, R219, R146 ;  /* 0x00000092db25723e */ /* 0x020fe200000000ff */
[C---:B---3--:R-:W-:Y:S06]  /*8aa0*/  HMMA.16816.F32 R8, R20.reuse, R32, R8 ;  /* 0x000000201408723c */ /* 0x048fec0000001808 */
[----:B------:R-:W-:Y:S01]  /*8ab0*/  HMMA.16816.F32 R28, R20, R34, R28 ;  /* 0x00000022141c723c */ /* 0x000fe2000000181c */
[----:B------:R-:W-:Y:S01]  /*8ac0*/  MUFU.EX2 R150, R150 ;  /* 0x0000009600967308 */ /* 0x000fe20000000800 */
[----:B------:R-:W3:Y:S05]  /*8ad0*/  LDSM.16.MT88.4 R32, [R241+0x6c00] ;  /* 0x006c0000f120783b */ /* 0x000eea0000004200 */
[----:B------:R-:W-:-:S02]  /*8ae0*/  F2FP.F16.F32.PACK_AB R20, R90, R95 ;  /* 0x0000005f5a14723e */ /* 0x000fc400000000ff */
[----:B----4-:R-:W-:Y:S01]  /*8af0*/  F2FP.F16.F32.PACK_AB R39, R223, R148 ;  /* 0x00000094df27723e */ /* 0x010fe200000000ff */
[----:B------:R-:W4:Y:S01]  /*8b00*/  MUFU.EX2 R221, R221 ;  /* 0x000000dd00dd7308 */ /* 0x000f220000000800 */
[----:B------:R-:W-:-:S05]  /*8b10*/  F2FP.F16.F32.PACK_AB R22, R86, R89 ;  /* 0x000000595616723e */ /* 0x000fca00000000ff */
[C---:B------:R-:W-:Y:S02]  /*8b20*/  HMMA.16816.F32 R16, R36.reuse, R4, R16 ;  /* 0x000000042410723c */ /* 0x040fe40000001810 */
[----:B------:R-:W-:Y:S04]  /*8b30*/  MUFU.EX2 R152, R152 ;  /* 0x0000009800987308 */ /* 0x000fe80000000800 */
[C---:B------:R-:W-:Y:S01]  /*8b40*/  HMMA.16816.F32 R12, R36.reuse, R6, R12 ;  /* 0x00000006240c723c */ /* 0x040fe2000000180c */
[----:B------:R-:W5:Y:S03]  /*8b50*/  LDSM.16.MT88.4 R4, [R242+0x7000] ;  /* 0x00700000f204783b */ /* 0x000f660000004200 */
[----:B------:R-:W2:Y:S01]  /*8b60*/  MUFU.EX2 R187, R187 ;  /* 0x000000bb00bb7308 */ /* 0x000ea20000000800 */
[----:B----4-:R-:W-:Y:S01]  /*8b70*/  F2FP.F16.F32.PACK_AB R21, R221, R150 ;  /* 0x00000096dd15723e */ /* 0x010fe200000000ff */
[C---:B-1----:R-:W-:Y:S06]  /*8b80*/  HMMA.16816.F32 R8, R36.reuse, R40, R8 ;  /* 0x000000282408723c */ /* 0x042fec0000001808 */
[----:B------:R-:W-:Y:S01]  /*8b90*/  HMMA.16816.F32 R28, R36, R42, R28 ;  /* 0x0000002a241c723c */ /* 0x000fe2000000181c */
[----:B------:R-:W-:Y:S01]  /*8ba0*/  MUFU.EX2 R154, R154 ;  /* 0x0000009a009a7308 */ /* 0x000fe20000000800 */
[----:B------:R-:W1:Y:S05]  /*8bb0*/  LDSM.16.MT88.4 R40, [R241+0x7000] ;  /* 0x00700000f128783b */ /* 0x000e6a0000004200 */
[----:B------:R-:W-:-:S02]  /*8bc0*/  F2FP.F16.F32.PACK_AB R36, R84, R85 ;  /* 0x000000555424723e */ /* 0x000fc400000000ff */
[----:B--2---:R-:W-:Y:S01]  /*8bd0*/  F2FP.F16.F32.PACK_AB R23, R187, R152 ;  /* 0x00000098bb17723e */ /* 0x004fe200000000ff */
[----:B------:R-:W2:Y:S01]  /*8be0*/  MUFU.EX2 R171, R171 ;  /* 0x000000ab00ab7308 */ /* 0x000ea20000000800 */
[----:B------:R-:W-:-:S05]  /*8bf0*/  F2FP.F16.F32.PACK_AB R38, R82, R83 ;  /* 0x000000535226723e */ /* 0x000fca00000000ff */
[C---:B------:R-:W-:Y:S02]  /*8c00*/  HMMA.16816.F32 R16, R20.reuse, R24, R16 ;  /* 0x000000181410723c */ /* 0x040fe40000001810 */
[----:B------:R-:W-:Y:S04]  /*8c10*/  MUFU.EX2 R156, R156 ;  /* 0x0000009c009c7308 */ /* 0x000fe80000000800 */
[C---:B------:R-:W-:Y:S01]  /*8c20*/  HMMA.16816.F32 R12, R20.reuse, R26, R12 ;  /* 0x0000001a140c723c */ /* 0x040fe2000000180c */
[----:B------:R-:W4:Y:S03]  /*8c30*/  LDSM.16.MT88.4 R24, [R242+0x7400] ;  /* 0x00740000f218783b */ /* 0x000f260000004200 */
[----:B------:R-:W5:Y:S01]  /*8c40*/  MUFU.EX2 R165, R165 ;  /* 0x000000a500a57308 */ /* 0x000f620000000800 */
[----:B--2---:R-:W-:Y:S01]  /*8c50*/  F2FP.F16.F32.PACK_AB R37, R171, R154 ;  /* 0x0000009aab25723e */ /* 0x004fe200000000ff */
[C---:B---3--:R-:W-:Y:S06]  /*8c60*/  HMMA.16816.F32 R8, R20.reuse, R32, R8 ;  /* 0x000000201408723c */ /* 0x048fec0000001808 */
[----:B------:R-:W-:Y:S01]  /*8c70*/  HMMA.16816.F32 R28, R20, R34, R28 ;  /* 0x00000022141c723c */ /* 0x000fe2000000181c */
[----:B------:R-:W-:Y:S01]  /*8c80*/  FADD.FTZ R32, R193, R142 ;  /* 0x0000008ec1207221 */ /* 0x000fe20000010000 */
[----:B------:R-:W2:Y:S01]  /*8c90*/  MUFU.EX2 R80, R80 ;  /* 0x0000005000507308 */ /* 0x000ea20000000800 */
[----:B------:R-:W3:Y:S02]  /*8ca0*/  LDSM.16.MT88.4 R20, [R241+0x7400] ;  /* 0x00740000f114783b */ /* 0x000ee40000004200 */
[----:B------:R-:W-:Y:S01]  /*8cb0*/  FADD.FTZ R185, R185, R32 ;  /* 0x00000020b9b97221 */ /* 0x000fe20000010000 */
[----:B-----5:R-:W-:-:S04]  /*8cc0*/  F2FP.F16.F32.PACK_AB R39, R165, R156 ;  /* 0x0000009ca527723e */ /* 0x020fc800000000ff */
[----:B------:R-:W-:Y:S01]  /*8cd0*/  MUFU.EX2 R79, R79 ;  /* 0x0000004f004f7308 */ /* 0x000fe20000000800 */
[----:B------:R-:W-:-:S04]  /*8ce0*/  FADD.FTZ R138, R138, R185 ;  /* 0x000000b98a8a7221 */ /* 0x000fc80000010000 */
[----:B------:R-:W-:Y:S01]  /*8cf0*/  FADD.FTZ R173, R173, R138 ;  /* 0x0000008aadad7221 */ /* 0x000fe20000010000 */
[C---:B------:R-:W-:Y:S02]  /*8d00*/  HMMA.16816.F32 R16, R36.reuse, R4, R16 ;  /* 0x000000042410723c */ /* 0x040fe40000001810 */
[----:B------:R-:W5:Y:S01]  /*8d10*/  MUFU.EX2 R78, R78 ;  /* 0x0000004e004e7308 */ /* 0x000f620000000800 */
[----:B------:R-:W-:Y:S01]  /*8d20*/  FADD.FTZ R128, R128, R173 ;  /* 0x000000ad80807221 */ /* 0x000fe20000010000 */
[----:B--2---:R-:W-:Y:S02]  /*8d30*/  F2FP.F16.F32.PACK_AB R32, R80, R81 ;  /* 0x000000515020723e */ /* 0x004fe400000000ff */
[C---:B------:R-:W-:Y:S01]  /*8d40*/  HMMA.16816.F32 R12, R36.reuse, R6, R12 ;  /* 0x00000006240c723c */ /* 0x040fe2000000180c */
[----:B------:R-:W2:Y:S01]  /*8d50*/  LDSM.16.MT88.4 R4, [R242+0x7800] ;  /* 0x00780000f204783b */ /* 0x000ea20000004200 */
[----:B------:R-:W-:Y:S02]  /*8d60*/  FADD.FTZ R159, R159, R128 ;  /* 0x000000809f9f7221 */ /* 0x000fe40000010000 */
[----:B------:R-:W-:Y:S02]  /*8d70*/  MUFU.EX2 R155, R155 ;  /* 0x0000009b009b7308 */ /* 0x000fe40000000800 */
[----:B-1----:R-:W-:Y:S01]  /*8d80*/  HMMA.16816.F32 R8, R36, R40, R8 ;  /* 0x000000282408723c */ /* 0x002fe20000001808 */
[----:B------:R-:W-:-:S04]  /*8d90*/  FADD.FTZ R122, R122, R159 ;  /* 0x0000009f7a7a7221 */ /* 0x000fc80000010000 */
[----:B------:R-:W-:Y:S01]  /*8da0*/  FADD.FTZ R149, R149, R122 ;  /* 0x0000007a95957221 */ /* 0x000fe20000010000 */
[----:B------:R-:W1:Y:S01]  /*8db0*/  MUFU.EX2 R158, R158 ;  /* 0x0000009e009e7308 */ /* 0x000e620000000800 */
[----:B-----5:R-:W-:Y:S01]  /*8dc0*/  F2FP.F16.F32.PACK_AB R34, R78, R79 ;  /* 0x0000004f4e22723e */ /* 0x020fe200000000ff */
[----:B------:R-:W-:Y:S01]  /*8dd0*/  HMMA.16816.F32 R28, R36, R42, R28 ;  /* 0x0000002a241c723c */ /* 0x000fe2000000181c */
[----:B------:R-:W-:Y:S01]  /*8de0*/  FADD.FTZ R116, R116, R149 ;  /* 0x0000009574747221 */ /* 0x000fe20000010000 */
[----:B------:R-:W-:-:S03]  /*8df0*/  FFMA.FTZ R41, R111, UR16, -R62 ;  /* 0x000000106f297c23 */ /* 0x000fc6000801083e */
[----:B------:R-:W-:Y:S01]  /*8e00*/  FADD.FTZ R141, R141, R116 ;  /* 0x000000748d8d7221 */ /* 0x000fe20000010000 */
[----:B------:R-:W-:Y:S01]  /*8e10*/  MUFU.EX2 R151, R151 ;  /* 0x0000009700977308 */ /* 0x000fe20000000800 */
[--C-:B------:R-:W-:Y:S01]  /*8e20*/  FFMA.FTZ R39, R119, UR16, -R62.reuse ;  /* 0x0000001077277c23 */ /* 0x100fe2000801083e */
[--C-:B------:R-:W-:Y:S01]  /*8e30*/  FFMA.FTZ R42, R107, UR16, -R62.reuse ;  /* 0x000000106b2a7c23 */ /* 0x100fe2000801083e */
[----:B------:R-:W-:Y:S01]  /*8e40*/  FADD.FTZ R141, R108, R141 ;  /* 0x0000008d6c8d7221 */ /* 0x000fe20000010000 */
[----:B------:R-:W-:Y:S01]  /*8e50*/  FFMA.FTZ R43, R105, UR16, -R62 ;  /* 0x00000010692b7c23 */ /* 0x000fe2000801083e */
[--C-:B------:R-:W-:Y:S01]  /*8e60*/  FFMA.FTZ R36, R145, UR16, -R88.reuse ;  /* 0x0000001091247c23 */ /* 0x100fe20008010858 */
[----:B------:R-:W-:Y:S01]  /*8e70*/  FFMA.FTZ R37, R135, UR16, -R88 ;  /* 0x0000001087257c23 */ /* 0x000fe20008010858 */
[----:B------:R-:W-:Y:S01]  /*8e80*/  FADD.FTZ R112, R112, R141 ;  /* 0x0000008d70707221 */ /* 0x000fe20000010000 */
[----:B------:R-:W5:Y:S01]  /*8e90*/  MUFU.EX2 R142, R137 ;  /* 0x00000089008e7308 */ /* 0x000f620000000800 */
[----:B-1----:R-:W-:-:S02]  /*8ea0*/  F2FP.F16.F32.PACK_AB R33, R158, R155 ;  /* 0x0000009b9e21723e */ /* 0x002fc400000000ff */
[----:B------:R-:W-:-:S04]  /*8eb0*/  FADD.FTZ R139, R139, R112 ;  /* 0x000000708b8b7221 */ /* 0x000fc80000010000 */
[----:B------:R-:W-:Y:S01]  /*8ec0*/  FADD.FTZ R114, R114, R139 ;  /* 0x0000008b72727221 */ /* 0x000fe20000010000 */
[----:B------:R-:W-:Y:S03]  /*8ed0*/  MUFU.EX2 R77, R77 ;  /* 0x0000004d004d7308 */ /* 0x000fe60000000800 */
[----:B------:R-:W-:-:S04]  /*8ee0*/  FADD.FTZ R147, R147, R114 ;  /* 0x0000007293937221 */ /* 0x000fc80000010000 */
[----:B------:R-:W-:Y:S01]  /*8ef0*/  FADD.FTZ R120, R120, R147 ;  /* 0x0000009378787221 */ /* 0x000fe20000010000 */
[----:B------:R-:W1:Y:S01]  /*8f00*/  MUFU.EX2 R76, R76 ;  /* 0x0000004c004c7308 */ /* 0x000e620000000800 */
[----:B-----5:R-:W-:Y:S02]  /*8f10*/  F2FP.F16.F32.PACK_AB R35, R142, R151 ;  /* 0x000000978e23723e */ /* 0x020fe400000000ff */
[----:B------:R-:W-:-:S05]  /*8f20*/  FADD.FTZ R163, R163, R120 ;  /* 0x00000078a3a37221 */ /* 0x000fca0000010000 */
[C---:B----4-:R-:W-:Y:S01]  /*8f30*/  HMMA.16816.F32 R16, R32.reuse, R24, R16 ;  /* 0x000000182010723c */ /* 0x050fe20000001810 */
[----:B------:R-:W-:Y:S05]  /*8f40*/  MUFU.EX2 R75, R75 ;  /* 0x0000004b004b7308 */ /* 0x000fea0000000800 */
[C---:B------:R-:W-:Y:S01]  /*8f50*/  HMMA.16816.F32 R12, R32.reuse, R26, R12 ;  /* 0x0000001a200c723c */ /* 0x040fe2000000180c */
[----:B------:R-:W4:Y:S02]  /*8f60*/  LDSM.16.MT88.4 R24, [R241+0x7800] ;  /* 0x00780000f118783b */ /* 0x000f240000004200 */
        /* <DEDUP_REMOVED lines=12> */
[----:B------:R-:W-:Y:S01]  /*9030*/  MUFU.EX2 R72, R72 ;  /* 0x0000004800487308 */ /* 0x000fe20000000800 */
[----:B-----5:R-:W-:-:S07]  /*9040*/  F2FP.F16.F32.PACK_AB R23, R39, R38 ;  /* 0x000000262717723e */ /* 0x020fce00000000ff */
[----:B------:R-:W-:Y:S01]  /*9050*/  MUFU.EX2 R71, R71 ;  /* 0x0000004700477308 */ /* 0x000fe20000000800 */
[C---:B--2---:R-:W-:Y:S06]  /*9060*/  HMMA.16816.F32 R16, R20.reuse, R4, R16 ;  /* 0x000000041410723c */ /* 0x044fec0000001810 */
[C---:B------:R-:W-:Y:S01]  /*9070*/  HMMA.16816.F32 R12, R20.reuse, R6, R12 ;  /* 0x00000006140c723c */ /* 0x040fe2000000180c */
[----:B------:R-:W1:Y:S01]  /*9080*/  MUFU.EX2 R70, R70 ;  /* 0x0000004600467308 */ /* 0x000e620000000800 */
[----:B------:R-:W2:Y:S04]  /*9090*/  LDSM.16.MT88.4 R4, [R241+0x7c00] ;  /* 0x007c0000f104783b */ /* 0x000ea80000004200 */
[C---:B----4-:R-:W-:Y:S03]  /*90a0*/  HMMA.16816.F32 R8, R20.reuse, R24, R8 ;  /* 0x000000181408723c */ /* 0x050fe60000001808 */
[----:B------:R-:W-:Y:S03]  /*90b0*/  MUFU.EX2 R41, R41 ;  /* 0x0000002900297308 */ /* 0x000fe60000000800 */
[----:B------:R-:W-:Y:S01]  /*90c0*/  HMMA.16816.F32 R28, R20, R26, R28 ;  /* 0x0000001a141c723c */ /* 0x000fe2000000181c */
[----:B------:R-:W-:Y:S01]  /*90d0*/  FADD.FTZ R24, R126, R163 ;  /* 0x000000a37e187221 */ /* 0x000fe20000010000 */
[----:B------:R-:W-:Y:S03]  /*90e0*/  LDSM.16.MT88.4 R20, [R242+0x8000] ;  /* 0x00800000f214783b */ /* 0x000fe60000004200 */
[----:B------:R-:W4:Y:S01]  /*90f0*/  MUFU.EX2 R42, R42 ;  /* 0x0000002a002a7308 */ /* 0x000f220000000800 */
[----:B------:R-:W-:Y:S01]  /*9100*/  FADD.FTZ R24, R167, R24 ;  /* 0x00000018a7187221 */ /* 0x000fe20000010000 */
[----:B-1----:R-:W-:-:S06]  /*9110*/  F2FP.F16.F32.PACK_AB R26, R70, R71 ;  /* 0x00000047461a723e */ /* 0x002fcc00000000ff */
[----:B------:R-:W-:Y:S08]  /*9120*/  MUFU.EX2 R43, R43 ;  /* 0x0000002b002b7308 */ /* 0x000ff00000000800 */
[----:B------:R1:W5:Y:S01]  /*9130*/  MUFU.EX2 R102, R103 ;  /* 0x0000006700667308 */ /* 0x0003620000000800 */
[----:B----4-:R-:W-:-:S07]  /*9140*/  F2FP.F16.F32.PACK_AB R25, R42, R41 ;  /* 0x000000292a19723e */ /* 0x010fce00000000ff */
[----:B------:R-:W-:Y:S08]  /*9150*/  MUFU.EX2 R69, R69 ;  /* 0x0000004500457308 */ /* 0x000ff00000000800 */
[----:B------:R-:W4:Y:S01]  /*9160*/  MUFU.EX2 R68, R68 ;  /* 0x0000004400447308 */ /* 0x000f220000000800 */
[----:B-1----:R-:W-:Y:S01]  /*9170*/  FADD.FTZ R103, R183, R24 ;  /* 0x00000018b7677221 */ /* 0x002fe20000010000 */
[----:B------:R-:W-:-:S02]  /*9180*/  F2FP.F16.F32.PACK_AB R24, R72, R73 ;  /* 0x000000494818723e */ /* 0x000fc400000000ff */
[----:B-----5:R-:W-:Y:S01]  /*9190*/  F2FP.F16.F32.PACK_AB R27, R102, R43 ;  /* 0x0000002b661b723e */ /* 0x020fe200000000ff */
[----:B------:R-:W-:-:S03]  /*91a0*/  FADD.FTZ R103, R132, R103 ;  /* 0x0000006784677221 */ /* 0x000fc60000010000 */
[----:B------:R-:W-:Y:S01]  /*91b0*/  MUFU.EX2 R67, R67 ;  /* 0x0000004300437308 */ /* 0x000fe20000000800 */
[----:B------:R-:W-:Y:S02]  /*91c0*/  FADD.FTZ R130, R130, R103 ;  /* 0x0000006782827221 */ /* 0x000fe40000010000 */
[----:B---3--:R-:W-:Y:S02]  /*91d0*/  HMMA.16816.F32 R16, R24, R32, R16 ;  /* 0x000000201810723c */ /* 0x008fe40000001810 */
[----:B------:R-:W-:-:S03]  /*91e0*/  FADD.FTZ R191, R191, R130 ;  /* 0x00000082bfbf7221 */ /* 0x000fc60000010000 */
[----:B------:R-:W1:Y:S01]  /*91f0*/  MUFU.EX2 R66, R66 ;  /* 0x0000004200427308 */ /* 0x000e620000000800 */
[C---:B------:R-:W-:Y:S01]  /*9200*/  HMMA.16816.F32 R12, R24.reuse, R34, R12 ;  /* 0x00000022180c723c */ /* 0x040fe2000000180c */
[----:B------:R-:W-:Y:S01]  /*9210*/  FADD.FTZ R32, R96, R113 ;  /* 0x0000007160207221 */ /* 0x000fe20000010000 */
[----:B------:R-:W-:Y:S01]  /*9220*/  FADD.FTZ R146, R146, R191 ;  /* 0x000000bf92927221 */ /* 0x000fe20000010000 */
[----:B------:R-:W-:Y:S01]  /*9230*/  FFMA.FTZ R96, R87, UR16, -R62 ;  /* 0x0000001057607c23 */ /* 0x000fe2000801083e */
[----:B------:R-:W-:Y:S01]  /*9240*/  FFMA.FTZ R87, R99, UR16, -R88 ;  /* 0x0000001063577c23 */ /* 0x000fe20008010858 */
[----:B------:R-:W-:Y:S01]  /*9250*/  FADD.FTZ R109, R109, R32 ;  /* 0x000000206d6d7221 */ /* 0x000fe20000010000 */
[----:B------:R-:W-:Y:S01]  /*9260*/  FADD.FTZ R219, R219, R146 ;  /* 0x00000092dbdb7221 */ /* 0x000fe20000010000 */
[----:B------:R-:W3:Y:S01]  /*9270*/  LDSM.16.MT88.4 R32, [R241+0x8000] ;  /* 0x00800000f120783b */ /* 0x000ee20000004200 */
[----:B------:R-:W-:Y:S01]  /*9280*/  MUFU.EX2 R93, R93 ;  /* 0x0000005d005d7308 */ /* 0x000fe20000000800 */
[----:B------:R-:W-:Y:S01]  /*9290*/  FADD.FTZ R94, R94, R109 ;  /* 0x0000006d5e5e7221 */ /* 0x000fe20000010000 */
[----:B------:R-:W-:Y:S01]  /*92a0*/  FADD.FTZ R148, R148, R219 ;  /* 0x000000db94947221 */ /* 0x000fe20000010000 */
[----:B--2---:R-:W-:Y:S02]  /*92b0*/  HMMA.16816.F32 R8, R24, R4, R8 ;  /* 0x000000041808723c */ /* 0x004fe40000001808 */
[----:B------:R-:W-:Y:S01]  /*92c0*/  FADD.FTZ R101, R101, R94 ;  /* 0x0000005e65657221 */ /* 0x000fe20000010000 */
[----:B------:R-:W-:-:S02]  /*92d0*/  FADD.FTZ R223, R223, R148 ;  /* 0x00000094dfdf7221 */ /* 0x000fc40000010000 */
[----:B------:R-:W2:Y:S01]  /*92e0*/  MUFU.EX2 R100, R97 ;  /* 0x0000006100647308 */ /* 0x000ea20000000800 */
[----:B------:R-:W-:Y:S01]  /*92f0*/  FADD.FTZ R92, R92, R101 ;  /* 0x000000655c5c7221 */ /* 0x000fe20000010000 */
[----:B------:R-:W-:Y:S01]  /*9300*/  FADD.FTZ R150, R150, R223 ;  /* 0x000000df96967221 */ /* 0x000fe20000010000 */
[----:B------:R-:W-:Y:S01]  /*9310*/  HMMA.16816.F32 R28, R24, R6, R28 ;  /* 0x00000006181c723c */ /* 0x000fe2000000181c */
[----:B------:R-:W5:Y:S01]  /*9320*/  LDSM.16.MT88.4 R4, [R242+0x8400] ;  /* 0x00840000f204783b */ /* 0x000f620000004200 */
[----:B------:R-:W-:Y:S01]  /*9330*/  FADD.FTZ R95, R95, R92 ;  /* 0x0000005c5f5f7221 */ /* 0x000fe20000010000 */
[----:B------:R-:W-:Y:S02]  /*9340*/  FADD.FTZ R221, R221, R150 ;  /* 0x00000096dddd7221 */ /* 0x000fe40000010000 */
[----:B------:R-:W-:Y:S01]  /*9350*/  MUFU.EX2 R91, R91 ;  /* 0x0000005b005b7308 */ /* 0x000fe20000000800 */
[----:B------:R-:W-:Y:S01]  /*9360*/  FADD.FTZ R90, R90, R95 ;  /* 0x0000005f5a5a7221 */ /* 0x000fe20000010000 */
[----:B------:R-:W-:Y:S01]  /*9370*/  FADD.FTZ R152, R152, R221 ;  /* 0x000000dd98987221 */ /* 0x000fe20000010000 */
[----:B----4-:R-:W-:Y:S01]  /*9380*/  F2FP.F16.F32.PACK_AB R24, R68, R69 ;  /* 0x000000454418723e */ /* 0x010fe200000000ff */
[----:B------:R-:W-:Y:S01]  /*9390*/  LDSM.16.MT88.4 R220, [R241+0x8c00] ;  /* 0x008c0000f1dc783b */ /* 0x000fe20000004200 */
[----:B------:R-:W-:Y:S01]  /*93a0*/  FADD.FTZ R89, R89, R90 ;  /* 0x0000005a59597221 */ /* 0x000fe20000010000 */
[----:B------:R-:W-:Y:S01]  /*93b0*/  FADD.FTZ R187, R187, R152 ;  /* 0x00000098bbbb7221 */ /* 0x000fe20000010000 */
[----:B-1----:R-:W-:Y:S01]  /*93c0*/  F2FP.F16.F32.PACK_AB R26, R66, R67 ;  /* 0x00000043421a723e */ /* 0x002fe200000000ff */
[----:B------:R-:W1:Y:S01]  /*93d0*/  MUFU.EX2 R96, R96 ;  /* 0x0000006000607308 */ /* 0x000e620000000800 */
[----:B------:R-:W-:Y:S01]  /*93e0*/  FADD.FTZ R86, R86, R89 ;  /* 0x0000005956567221 */ /* 0x000fe20000010000 */
[----:B--2---:R-:W-:Y:S01]  /*93f0*/  F2FP.F16.F32.PACK_AB R25, R100, R93 ;  /* 0x0000005d6419723e */ /* 0x004fe200000000ff */
[----:B------:R-:W-:-:S02]  /*9400*/  FADD.FTZ R154, R154, R187 ;  /* 0x000000bb9a9a7221 */ /* 0x000fc40000010000 */
[----:B------:R-:W-:Y:S02]  /*9410*/  FADD.FTZ R85, R85, R86 ;  /* 0x0000005655557221 */ /* 0x000fe40000010000 */
[----:B------:R-:W-:Y:S01]  /*9420*/  FADD.FTZ R171, R171, R154 ;  /* 0x0000009aabab7221 */ /* 0x000fe20000010000 */
[----:B------:R-:W-:Y:S01]  /*9430*/  MUFU.EX2 R65, R65 ;  /* 0x0000004100417308 */ /* 0x000fe20000000800 */
[----:B------:R-:W-:-:S04]  /*9440*/  FADD.FTZ R84, R84, R85 ;  /* 0x0000005554547221 */ /* 0x000fc80000010000 */
[----:B------:R-:W-:-:S03]  /*9450*/  FADD.FTZ R83, R83, R84 ;  /* 0x0000005453537221 */ /* 0x000fc60000010000 */
[----:B------:R-:W2:Y:S01]  /*9460*/  MUFU.EX2 R64, R64 ;  /* 0x0000004000407308 */ /* 0x000ea20000000800 */
[----:B-1----:R-:W-:Y:S01]  /*9470*/  F2FP.F16.F32.PACK_AB R27, R96, R91 ;  /* 0x0000005b601b723e */ /* 0x002fe200000000ff */
[----:B------:R-:W-:-:S04]  /*9480*/  FADD.FTZ R82, R82, R83 ;  /* 0x0000005352527221 */ /* 0x000fc80000010000 */
[----:B------:R-:W-:Y:S02]  /*9490*/  FADD.FTZ R81, R81, R82 ;  /* 0x0000005251517221 */ /* 0x000fe40000010000 */
[----:B---3--:R-:W-:Y:S01]  /*94a0*/  HMMA.16816.F32 R8, R24, R32, R8 ;  /* 0x000000201808723c */ /* 0x008fe20000001808 */
        /* <DEDUP_REMOVED lines=8> */
[C---:B------:R-:W-:Y:S01]  /*9530*/  HMMA.16816.F32 R12, R24.reuse, R22, R12 ;  /* 0x00000016180c723c */ /* 0x040fe2000000180c */
[----:B------:R-:W-:Y:S01]  /*9540*/  FADD.FTZ R155, R155, R32 ;  /* 0x000000209b9b7221 */ /* 0x000fe20000010000 */
[----:B------:R-:W3:Y:S01]  /*9550*/  LDSM.16.MT88.4 R20, [R241+0x8400] ;  /* 0x00840000f114783b */ /* 0x000ee20000004200 */
[----:B------:R-:W-:Y:S01]  /*9560*/  MUFU.EX2 R46, R46 ;  /* 0x0000002e002e7308 */ /* 0x000fe20000000800 */
[----:B------:R-:W-:Y:S01]  /*9570*/  FADD.FTZ R77, R77, R78 ;  /* 0x0000004e4d4d7221 */ /* 0x000fe20000010000 */
[----:B------:R-:W-:Y:S01]  /*9580*/  FADD.FTZ R158, R158, R155 ;  /* 0x0000009b9e9e7221 */ /* 0x000fe20000010000 */
[----:B------:R-:W-:Y:S01]  /*9590*/  HMMA.16816.F32 R28, R24, R34, R28 ;  /* 0x00000022181c723c */ /* 0x000fe2000000181c */
[----:B------:R-:W4:Y:S01]  /*95a0*/  LDSM.16.MT88.4 R32, [R242+0x8800] ;  /* 0x00880000f220783b */ /* 0x000f220000004200 */
[----:B------:R-:W-:Y:S01]  /*95b0*/  FADD.FTZ R76, R76, R77 ;  /* 0x0000004d4c4c7221 */ /* 0x000fe20000010000 */
[----:B------:R-:W-:Y:S02]  /*95c0*/  FADD.FTZ R151, R151, R158 ;  /* 0x0000009e97977221 */ /* 0x000fe40000010000 */
[----:B------:R-:W5:Y:S01]  /*95d0*/  MUFU.EX2 R45, R45 ;  /* 0x0000002d002d7308 */ /* 0x000f620000000800 */
[----:B------:R-:W-:Y:S01]  /*95e0*/  FADD.FTZ R75, R75, R76 ;  /* 0x0000004c4b4b7221 */ /* 0x000fe20000010000 */
[----:B------:R-:W-:Y:S01]  /*95f0*/  FADD.FTZ R142, R142, R151 ;  /* 0x000000978e8e7221 */ /* 0x000fe20000010000 */
[----:B--2---:R-:W-:-:S02]  /*9600*/  F2FP.F16.F32.PACK_AB R24, R64, R65 ;  /* 0x000000414018723e */ /* 0x004fc400000000ff */
[----:B------:R-:W-:Y:S01]  /*9610*/  FADD.FTZ R74, R74, R75 ;  /* 0x0000004b4a4a7221 */ /* 0x000fe20000010000 */
[----:B------:R-:W-:Y:S01]  /*9620*/  FADD.FTZ R131, R131, R142 ;  /* 0x0000008e83837221 */ /* 0x000fe20000010000 */
[----:B-1----:R-:W-:Y:S01]  /*9630*/  F2FP.F16.F32.PACK_AB R26, R56, R63 ;  /* 0x0000003f381a723e */ /* 0x002fe200000000ff */
        /* <DEDUP_REMOVED lines=30> */
[----:B---3--:R-:W-:Y:S01]  /*9820*/  HMMA.16816.F32 R8, R24, R20, R8 ;  /* 0x000000141808723c */ /* 0x008fe20000001808 */
[----:B------:R-:W-:-:S04]  /*9830*/  FADD.FTZ R63, R63, R64 ;  /* 0x000000403f3f7221 */ /* 0x000fc80000010000 */
[----:B------:R-:W-:Y:S01]  /*9840*/  MUFU.EX2 R48, R48 ;  /* 0x0000003000307308 */ /* 0x000fe20000000800 */
[----:B------:R-:W-:Y:S01]  /*9850*/  HMMA.16816.F32 R28, R24, R22, R28 ;  /* 0x00000016181c723c */ /* 0x000fe2000000181c */
[----:B--2---:R-:W-:Y:S01]  /*9860*/  F2FP.F16.F32.PACK_AB R20, R52, R57 ;  /* 0x000000393414723e */ /* 0x004fe200000000ff */
[----:B------:R-:W-:-:S04]  /*9870*/  FADD.FTZ R56, R56, R63 ;  /* 0x0000003f38387221 */ /* 0x000fc80000010000 */
[----:B------:R-:W-:Y:S01]  /*9880*/  FADD.FTZ R57, R57, R56 ;  /* 0x0000003839397221 */ /* 0x000fe20000010000 */
[----:B------:R-:W2:Y:S01]  /*9890*/  MUFU.EX2 R47, R47 ;  /* 0x0000002f002f7308 */ /* 0x000ea20000000800 */
[----:B------:R-:W-:Y:S01]  /*98a0*/  FADD.FTZ R27, R91, R100 ;  /* 0x000000645b1b7221 */ /* 0x000fe20000010000 */
[--C-:B------:R-:W-:Y:S01]  /*98b0*/  FFMA.FTZ R25, R60, UR16, -R62.reuse ;  /* 0x000000103c197c23 */ /* 0x100fe2000801083e */
[----:B-----5:R-:W-:Y:S01]  /*98c0*/  F2FP.F16.F32.PACK_AB R22, R50, R51 ;  /* 0x000000333216723e */ /* 0x020fe200000000ff */
[----:B------:R-:W-:Y:S01]  /*98d0*/  FFMA.FTZ R24, R59, UR16, -R62 ;  /* 0x000000103b187c23 */ /* 0x000fe2000801083e */
[----:B------:R-:W-:Y:S01]  /*98e0*/  FADD.FTZ R27, R96, R27 ;  /* 0x0000001b601b7221 */ /* 0x000fe20000010000 */
[----:B------:R-:W-:Y:S02]  /*98f0*/  FADD.FTZ R52, R52, R57 ;  /* 0x0000003934347221 */ /* 0x000fe40000010000 */
[----:B------:R-:W-:Y:S01]  /*9900*/  MUFU.EX2 R54, R54 ;  /* 0x0000003600367308 */ /* 0x000fe20000000800 */
[----:B------:R-:W-:-:S04]  /*9910*/  FADD.FTZ R46, R46, R27 ;  /* 0x0000001b2e2e7221 */ /* 0x000fc80000010000 */
[----:B------:R-:W-:-:S03]  /*9920*/  FADD.FTZ R45, R45, R46 ;  /* 0x0000002e2d2d7221 */ /* 0x000fc60000010000 */
[----:B------:R-:W3:Y:S01]  /*9930*/  MUFU.EX2 R53, R53 ;  /* 0x0000003500357308 */ /* 0x000ee20000000800 */
[----:B------:R-:W-:Y:S01]  /*9940*/  FADD.FTZ R44, R44, R45 ;  /* 0x0000002d2c2c7221 */ /* 0x000fe20000010000 */
[----:B--2---:R-:W-:-:S03]  /*9950*/  F2FP.F16.F32.PACK_AB R21, R47, R48 ;  /* 0x000000302f15723e */ /* 0x004fc600000000ff */
[----:B------:R-:W-:-:S03]  /*9960*/  FADD.FTZ R49, R49, R44 ;  /* 0x0000002c31317221 */ /* 0x000fc60000010000 */
[----:B------:R-:W-:Y:S01]  /*9970*/  MUFU.EX2 R36, R36 ;  /* 0x0000002400247308 */ /* 0x000fe20000000800 */
[----:B------:R-:W-:-:S04]  /*9980*/  FADD.FTZ R48, R48, R49 ;  /* 0x0000003130307221 */ /* 0x000fc80000010000 */
[----:B------:R-:W-:-:S03]  /*9990*/  FADD.FTZ R47, R47, R48 ;  /* 0x000000302f2f7221 */ /* 0x000fc60000010000 */
[----:B------:R-:W2:Y:S01]  /*99a0*/  MUFU.EX2 R37, R37 ;  /* 0x0000002500257308 */ /* 0x000ea20000000800 */
[----:B---3--:R-:W-:Y:S01]  /*99b0*/  F2FP.F16.F32.PACK_AB R23, R53, R54 ;  /* 0x000000363517723e */ /* 0x008fe200000000ff */
[----:B------:R-:W-:-:S04]  /*99c0*/  FADD.FTZ R54, R54, R47 ;  /* 0x0000002f36367221 */ /* 0x000fc80000010000 */
[----:B------:R-:W-:Y:S02]  /*99d0*/  FADD.FTZ R53, R53, R54 ;  /* 0x0000003635357221 */ /* 0x000fe40000010000 */
[----:B------:R-:W-:Y:S01]  /*99e0*/  MUFU.EX2 R38, R55 ;  /* 0x0000003700267308 */ /* 0x000fe20000000800 */
[C---:B----4-:R-:W-:Y:S06]  /*99f0*/  HMMA.16816.F32 R16, R20.reuse, R32, R16 ;  /* 0x000000201410723c */ /* 0x050fec0000001810 */
[C---:B-1----:R-:W-:Y:S01]  /*9a00*/  HMMA.16816.F32 R224, R20.reuse, R4, R8 ;  /* 0x0000000414e0723c */ /* 0x042fe20000001808 */
[----:B------:R-:W1:Y:S05]  /*9a10*/  MUFU.EX2 R25, R25 ;  /* 0x0000001900197308 */ /* 0x000e6a0000000800 */
[C---:B------:R-:W-:Y:S01]  /*9a20*/  HMMA.16816.F32 R12, R20.reuse, R34, R12 ;  /* 0x00000022140c723c */ /* 0x040fe2000000180c */
[----:B------:R-:W-:Y:S01]  /*9a30*/  FADD.FTZ R5, R51, R52 ;  /* 0x0000003433057221 */ /* 0x000fe20000010000 */
[----:B--2---:R-:W-:Y:S01]  /*9a40*/  F2FP.F16.F32.PACK_AB R8, R37, R36 ;  /* 0x000000242508723e */ /* 0x004fe200000000ff */
[----:B------:R-:W-:Y:S02]  /*9a50*/  MUFU.EX2 R87, R87 ;  /* 0x0000005700577308 */ /* 0x000fe40000000800 */
[----:B------:R-:W-:Y:S01]  /*9a60*/  FADD.FTZ R5, R50, R5 ;  /* 0x0000000532057221 */ /* 0x000fe20000010000 */
[----:B------:R-:W-:Y:S03]  /*9a70*/  HMMA.16816.F32 R28, R20, R6, R28 ;  /* 0x00000006141c723c */ /* 0x000fe6000000181c */
[----:B------:R-:W-:-:S02]  /*9a80*/  FADD.FTZ R36, R36, R5 ;  /* 0x0000000524247221 */ /* 0x000fc40000010000 */
[----:B------:R-:W2:Y:S01]  /*9a90*/  MUFU.EX2 R84, R61 ;  /* 0x0000003d00547308 */ /* 0x000ea20000000800 */
[----:B-1----:R-:W-:Y:S01]  /*9aa0*/  F2FP.F16.F32.PACK_AB R9, R25, R38 ;  /* 0x000000261909723e */ /* 0x002fe200000000ff */
[----:B------:R-:W-:Y:S01]  /*9ab0*/  FADD.FTZ R38, R38, R53 ;  /* 0x0000003526267221 */ /* 0x000fe20000010000 */
[----:B------:R-:W-:-:S03]  /*9ac0*/  FADD.FTZ R36, R37, R36 ;  /* 0x0000002425247221 */ /* 0x000fc60000010000 */
        /* <DEDUP_REMOVED lines=15> */
[----:B------:R-:W1:Y:S01]  /*9bc0*/  LDC R5, c[0x0][0x254] ;  /* 0x00009500ff057b82 */ /* 0x000e620000000800 */
[----:B------:R-:W-:-:S04]  /*9bd0*/  DEPBAR.LE SB0, 0x0 ;  /* 0x000080000000791a */ /* 0x000fc80000000000 */
[----:B------:R-:W-:-:S03]  /*9be0*/  UIADD3 UR6, UR17, -0x2, URZ ;  /* 0xfffffffe11067890 */ /* 0x000fc6000fffe03f */
[----:B------:R-:W-:Y:S06]  /*9bf0*/  BAR.SYNC.DEFER_BLOCKING 0x0 ;  /* 0x0000000000007b1d */ /* 0x000fec0000010000 */
[----:B------:R-:W-:Y:S05]  /*9c00*/  @!P1 BRA `(.L_x_2375) ;  /* 0x0000000000f89947 */ /* 0x000fea0003800000 */
[----:B------:R-:W2:Y:S01]  /*9c10*/  LDC R6, c[0x0][0x380] ;  /* 0x0000e000ff067b82 */ /* 0x000ea20000000800 */
[----:B------:R-:W-:Y:S01]  /*9c20*/  USHF.L.U32 UR4, UR6, 0x8, URZ ;  /* 0x0000000806047899 */ /* 0x000fe2000800063f */
[----:B------:R-:W-:-:S03]  /*9c30*/  ULDC.64 UR16, c[0x0][0x238] ;  /* 0x00008e0000107ab9 */ /* 0x000fc60000000a00 */
[----:B------:R-:W-:Y:S02]  /*9c40*/  UIADD3 UR11, UR4, 0x100, URZ ;  /* 0x00000100040b7890 */ /* 0x000fe4000fffe03f */
[----:B------:R-:W-:-:S04]  /*9c50*/  IMAD.U32 R8, RZ, RZ, UR4 ;  /* 0x00000004ff087e24 */ /* 0x000fc8000f8e00ff */
[----:B------:R-:W-:Y:S02]  /*9c60*/  MOV R10, UR11 ;  /* 0x0000000b000a7c02 */ /* 0x000fe40008000f00 */
[----:B------:R-:W-:Y:S02]  /*9c70*/  IABS R8, R8 ;  /* 0x0000000800087213 */ /* 0x000fe40000000000 */
[----:B------:R-:W-:Y:S02]  /*9c80*/  IABS R10, R10 ;  /* 0x0000000a000a7213 */ /* 0x000fe40000000000 */
[----:B--2---:R-:W-:-:S04]  /*9c90*/  IABS R4, R6 ;  /* 0x0000000600047213 */ /* 0x004fc80000000000 */
[----:B------:R-:W2:Y:S08]  /*9ca0*/  I2F.RP R7, R4 ;  /* 0x0000000400077306 */ /* 0x000eb00000209400 */
[----:B--2---:R-:W2:Y:S02]  /*9cb0*/  MUFU.RCP R12, R7 ;  /* 0x00000007000c7308 */ /* 0x004ea40000001000 */
[----:B--2---:R-:W-:-:S06]  /*9cc0*/  VIADD R12, R12, 0xffffffe ;  /* 0x0ffffffe0c0c7836 */ /* 0x004fcc0000000000 */
[----:B------:R-:W2:Y:S02]  /*9cd0*/  F2I.FTZ.U32.TRUNC.NTZ R13, R12 ;  /* 0x0000000c000d7305 */ /* 0x000ea4000021f000 */
[----:B--2---:R-:W-:Y:S01]  /*9ce0*/  IMAD.MOV R11, RZ, RZ, -R13 ;  /* 0x000000ffff0b7224 */ /* 0x004fe200078e0a0d */
        /* <DEDUP_REMOVED lines=38> */
[----:B-1----:R-:W-:-:S04]  /*9f50*/  IMAD R6, R8, R5, R6 ;  /* 0x0000000508067224 */ /* 0x002fc800078e0206 */
        /* <DEDUP_REMOVED lines=9> */
.L_x_2375:
[----:B------:R-:W-:-:S04]  /*9ff0*/  ULEA UR4, -UR10, URZ, 0x8 ;  /* 0x0000003f0a047291 */ /* 0x000fc8000f8e413f */
[----:B------:R-:W-:Y:S02]  /*a000*/  USHF.R.S32.HI UR11, URZ, 0x1f, UR4 ;  /* 0x0000001f3f0b7899 */ /* 0x000fe40008011404 */
[----:B------:R-:W-:-:S04]  /*a010*/  MOV R6, UR4 ;  /* 0x0000000400067c02 */ /* 0x000fc80008000f00 */
[----:B------:R-:W-:-:S07]  /*a020*/  MOV R4, UR11 ;  /* 0x0000000b00047c02 */ /* 0x000fce0008000f00 */
.L_x_2376:
[----:B------:R-:W-:Y:S01]  /*a030*/  ULDC UR4, c[0x0][0x2d0] ;  /* 0x0000b40000047ab9 */ /* 0x000fe20000000800 */
[----:B------:R-:W-:Y:S01]  /*a040*/  IMAD.U32 R7, RZ, RZ, UR10 ;  /* 0x0000000aff077e24 */ /* 0x000fe2000f8e00ff */
[----:B------:R-:W-:Y:S01]  /*a050*/  ISETP.GE.AND P0, PT, R236, UR4, PT ;  /* 0x00000004ec007c0c */ /* 0x000fe2000bf06270 */
[----:B------:R-:W-:Y:S01]  /*a060*/  IMAD.U32 R23, RZ, RZ, UR10 ;  /* 0x0000000aff177e24 */ /* 0x000fe2000f8e00ff */
[C---:B------:R-:W-:Y:S01]  /*a070*/  LEA R244, P2, R6.reuse, R244, 0x1 ;  /* 0x000000f406f47211 */ /* 0x040fe200078408ff */
[----:B------:R-:W-:Y:S01]  /*a080*/  IMAD.U32 R9, RZ, RZ, UR10 ;  /* 0x0000000aff097e24 */ /* 0x000fe2000f8e00ff */
[----:B------:R-:W-:Y:S01]  /*a090*/  USHF.L.U32 UR4, UR6, 0x8, URZ ;  /* 0x0000000806047899 */ /* 0x000fe2000800063f */
[----:B------:R-:W-:Y:S01]  /*a0a0*/  IMAD.U32 R13, RZ, RZ, UR10 ;  /* 0x0000000aff0d7e24 */ /* 0x000fe2000f8e00ff */
[----:B------:R-:W-:Y:S01]  /*a0b0*/  LEA.HI.X R243, R6, R243, R4, 0x1, P2 ;  /* 0x000000f306f37211 */ /* 0x000fe200010f0c04 */
[----:B------:R-:W-:Y:S01]  /*a0c0*/  IMAD.U32 R11, RZ, RZ, UR10 ;  /* 0x0000000aff0b7e24 */ /* 0x000fe2000f8e00ff */
[----:B------:R-:W-:Y:S01]  /*a0d0*/  UISETP.GT.AND UP0, UPT, UR6, UR14, UPT ;  /* 0x0000000e0600728c */ /* 0x000fe2000bf04270 */
[----:B------:R-:W-:-:S02]  /*a0e0*/  IMAD.U32 R10, RZ, RZ, UR10 ;  /* 0x0000000aff0a7e24 */ /* 0x000fc4000f8e00ff */
[----:B------:R-:W-:Y:S02]  /*a0f0*/  IMAD.U32 R8, RZ, RZ, UR10 ;  /* 0x0000000aff087e24 */ /* 0x000fe4000f8e00ff */
[--C-:B------:R-:W-:Y:S01]  /*a100*/  @!P0 IMAD.MOV.U32 R178, RZ, RZ, R176.reuse ;  /* 0x000000ffffb28224 */ /* 0x100fe200078e00b0 */
[-C--:B------:R-:W-:Y:S01]  /*a110*/  @!P0 LEA R7, P4, R7, R176.reuse, 0x5 ;  /* 0x000000b007078211 */ /* 0x080fe200078828ff */
[----:B------:R-:W-:Y:S01]  /*a120*/  @!P0 IMAD.MOV.U32 R24, RZ, RZ, R176 ;  /* 0x000000ffff188224 */ /* 0x000fe200078e00b0 */
[-C--:B------:R-:W-:Y:S01]  /*a130*/  @!P0 LEA R9, P3, R9, R176.reuse, 0x6 ;  /* 0x000000b009098211 */ /* 0x080fe200078630ff */
[--C-:B------:R-:W-:Y:S01]  /*a140*/  @!P0 IMAD.MOV.U32 R25, RZ, RZ, R179.reuse ;  /* 0x000000ffff198224 */ /* 0x100fe200078e00b3 */
[----:B------:R-:W-:Y:S01]  /*a150*/  @!P0 LEA R11, P2, R11, R176, 0x7 ;  /* 0x000000b00b0b8211 */ /* 0x000fe200078438ff */
[----:B------:R-:W-:Y:S01]  /*a160*/  @!P0 IMAD.WIDE.U32 R22, R23, 0x60, R178 ;  /* 0x0000006017168825 */ /* 0x000fe200078e00b2 */
[----:B-1----:R-:W-:Y:S01]  /*a170*/  @!P0 LEA.HI.X R13, R13, R179, R5, 0x5, P4 ;  /* 0x000000b30d0d8211 */ /* 0x002fe200020f2c05 */
[----:B------:R-:W-:Y:S02]  /*a180*/  @P0 STS [R218+0x5000], RZ ;  /* 0x005000ffda000388 */ /* 0x000fe40000000800 */
[----:B------:R-:W-:-:S02]  /*a190*/  @!P0 IMAD.MOV.U32 R26, RZ, RZ, R176 ;  /* 0x000000ffff1a8224 */ /* 0x000fc400078e00b0 */
[----:B------:R-:W-:Y:S01]  /*a1a0*/  @!P0 IMAD.MOV.U32 R27, RZ, RZ, R179 ;  /* 0x000000ffff1b8224 */ /* 0x000fe200078e00b3 */
[----:B------:R-:W-:Y:S01]  /*a1b0*/  @P0 STS [R218+0x5004], RZ ;  /* 0x005004ffda000388 */ /* 0x000fe20000000800 */
[----:B------:R-:W-:Y:S02]  /*a1c0*/  IMAD.U32 R15, RZ, RZ, UR10 ;  /* 0x0000000aff0f7e24 */ /* 0x000fe4000f8e00ff */
[----:B------:R-:W-:Y:S01]  /*a1d0*/  IMAD.U32 R178, RZ, RZ, UR10 ;  /* 0x0000000affb27e24 */ /* 0x000fe2000f8e00ff */
[----:B------:R-:W-:Y:S01]  /*a1e0*/  @P0 STS.64 [R218+0x5008], RZ ;  /* 0x005008ffda000388 */ /* 0x000fe20000000a00 */
[----:B------:R-:W-:Y:S01]  /*a1f0*/  @!P0 IMAD.WIDE.U32 R24, R10, 0xa0, R24 ;  /* 0x000000a00a188825 */ /* 0x000fe200078e0018 */
[----:B------:R-:W-:Y:S02]  /*a200*/  @!P0 IADD3 R10, P4, R6, R22, RZ ;  /* 0x00000016060a8210 */ /* 0x000fe40007f9e0ff */
[----:B------:R-:W-:Y:S01]  /*a210*/  @!P0 LEA.HI.X R15, R15, R179, R5, 0x6, P3 ;  /* 0x000000b30f0f8211 */ /* 0x000fe200018f3405 */
[----:B------:R-:W-:Y:S01]  /*a220*/  @!P0 IMAD.WIDE.U32 R26, R8, 0xc0, R26 ;  /* 0x000000c0081a8825 */ /* 0x000fe200078e001a */
[----:B------:R-:W-:-:S03]  /*a230*/  @!P0 IADD3 R12, P3, R6, R24, RZ ;  /* 0x00000018060c8210 */ /* 0x000fc60007f7e0ff */
[C---:B------:R-:W-:Y:S02]  /*a240*/  @!P0 IMAD R21, R5.reuse, 0x60, RZ ;  /* 0x0000006005158824 */ /* 0x040fe400078e02ff */
[----:B------:R-:W-:Y:S01]  /*a250*/  @!P0 IMAD.MOV.U32 R177, RZ, RZ, R179 ;  /* 0x000000ffffb18224 */ /* 0x000fe200078e00b3 */
[----:B------:R-:W-:Y:S01]  /*a260*/  @!P0 LEA.HI.X R179, R178, R179, R5, 0x7, P2 ;  /* 0x000000b3b2b38211 */ /* 0x000fe200010f3c05 */
[C---:B------:R-:W-:Y:S01]  /*a270*/  @!P0 IMAD R19, R5.reuse, 0xa0, RZ ;  /* 0x000000a005138824 */ /* 0x040fe200078e02ff */
[----:B------:R-:W-:Y:S01]  /*a280*/  @!P0 IADD3 R14, P2, R6, R26, RZ ;  /* 0x0000001a060e8210 */ /* 0x000fe20007f5e0ff */
[C---:B------:R-:W-:Y:S01]  /*a290*/  @!P0 IMAD R17, R5.reuse, 0xc0, RZ ;  /* 0x000000c005118824 */ /* 0x040fe200078e02ff */
[----:B------:R-:W-:Y:S01]  /*a2a0*/  @!P0 IADD3.X R21, R4, R23, R21, P4, !PT ;  /* 0x0000001704158210 */ /* 0x000fe200027fe415 */
[----:B------:R-:W-:Y:S01]  /*a2b0*/  @!P0 IMAD.WIDE.U32 R176, R8, 0xe0, R176 ;  /* 0x000000e008b08825 */ /* 0x000fe200078e00b0 */
[----:B------:R-:W-:Y:S02]  /*a2c0*/  @!P0 IADD3 R7, P4, R6, R7, RZ ;  /* 0x0000000706078210 */ /* 0x000fe40007f9e0ff */
[C---:B------:R-:W-:Y:S01]  /*a2d0*/  @!P0 IADD3.X R19, R4.reuse, R25, R19, P3, !PT ;  /* 0x0000001904138210 */ /* 0x040fe20001ffe413 */
[----:B------:R-:W-:Y:S01]  /*a2e0*/  @!P0 IMAD.MOV.U32 R245, RZ, RZ, R243 ;  /* 0x000000fffff58224 */ /* 0x000fe200078e00f3 */
[C---:B------:R-:W-:Y:S01]  /*a2f0*/  @!P0 IADD3.X R17, R4.reuse, R17, R27, P2, !PT ;  /* 0x0000001104118210 */ /* 0x040fe200017fe41b */
[----:B------:R-:W-:Y:S01]  /*a300*/  @!P0 IMAD.X R8, R4, 0x1, R13, P4 ;  /* 0x0000000104088824 */ /* 0x000fe200020e060d */
[C---:B------:R-:W-:Y:S01]  /*a310*/  @!P0 IADD3 R9, P3, R6.reuse, R9, RZ ;  /* 0x0000000906098210 */ /* 0x040fe20007f7e0ff */
[----:B------:R-:W-:Y:S01]  /*a320*/  @!P0 IMAD R5, R5, 0xe0, RZ ;  /* 0x000000e005058824 */ /* 0x000fe200078e02ff */
[----:B------:R-:W-:Y:S01]  /*a330*/  @!P0 IADD3 R11, P2, R6, R11, RZ ;  /* 0x0000000b060b8210 */ /* 0x000fe20007f5e0ff */
[----:B------:R-:W-:Y:S01]  /*a340*/  @!PT LDS RZ, [RZ] ;  /* 0x00000000fffff984 */ /* 0x000fe20000000800 */
[----:B------:R-:W-:Y:S01]  /*a350*/  @!PT LDS RZ, [RZ] ;  /* 0x00000000fffff984 */ /* 0x000fe20000000800 */
[----:B------:R-:W-:Y:S01]  /*a360*/  @!PT LDS RZ, [RZ] ;  /* 0x00000000fffff984 */ /* 0x000fe20000000800 */
[----:B------:R-:W-:Y:S01]  /*a370*/  @!P0 LDGSTS.E.BYPASS.LTC128B.128 [R218+0x5000], desc[UR20][R244.64] ;  /* 0x05000000f4da8fae */ /* 0x000fe2000b901d54 */
[----:B------:R-:W-:Y:S01]  /*a380*/  @!P0 LEA R26, P5, R7, UR12, 0x1 ;  /* 0x0000000c071a8c11 */ /* 0x000fe2000f8a08ff */
[C---:B------:R-:W-:Y:S01]  /*a390*/  @!P0 IMAD.X R16, R4.reuse, 0x1, R15, P3 ;  /* 0x0000000104108824 */ /* 0x040fe200018e060f */
[----:B------:R-:W-:Y:S01]  /*a3a0*/  @!P0 LEA R22, P4, R9, UR12, 0x1 ;  /* 0x0000000c09168c11 */ /* 0x000fe2000f8808ff */
[----:B------:R-:W-:Y:S01]  /*a3b0*/  @!P0 IMAD.X R18, R4, 0x1, R179, P2 ;  /* 0x0000000104128824 */ /* 0x000fe200010e06b3 */
[----:B------:R-:W-:Y:S01]  /*a3c0*/  @!P0 LEA R24, P3, R11, UR12, 0x1 ;  /* 0x0000000c0b188c11 */ /* 0x000fe2000f8608ff */
[----:B------:R-:W-:Y:S01]  /*a3d0*/  @P0 STS.128 [R218+0x5800], RZ ;  /* 0x005800ffda000388 */ /* 0x000fe20000000c00 */
[----:B------:R-:W-:Y:S01]  /*a3e0*/  @!P0 LEA.HI.X R27, R7, UR13, R8, 0x1, P5 ;  /* 0x0000000d071b8c11 */ /* 0x000fe2000a8f0c08 */
[----:B------:R-:W-:Y:S01]  /*a3f0*/  IMAD.U32 R135, RZ, RZ, UR4 ;  /* 0x00000004ff877e24 */ /* 0x000fe2000f8e00ff */
[----:B------:R-:W-:Y:S01]  /*a400*/  @!P0 LEA R28, P5, R10, UR12, 0x1 ;  /* 0x0000000c0a1c8c11 */ /* 0x000fe2000f8a08ff */
[----:B------:R-:W-:Y:S01]  /*a410*/  IMAD.U32 R193, RZ, RZ, UR4 ;  /* 0x00000004ffc17e24 */ /* 0x000fe2000f8e00ff */
[----:B------:R-:W-:Y:S01]  /*a420*/  @!P0 LEA.HI.X R23, R9, UR13, R16, 0x1, P4 ;  /* 0x0000000d09178c11 */ /* 0x000fe2000a0f0c10 */
[----:B------:R-:W-:Y:S01]  /*a430*/  @!PT LDS RZ, [RZ] ;  /* 0x00000000fffff984 */ /* 0x000fe20000000800 */
[----:B------:R-:W-:Y:S01]  /*a440*/  @!PT LDS RZ, [RZ] ;  /* 0x00000000fffff984 */ /* 0x000fe20000000800 */
[----:B------:R-:W-:Y:S01]  /*a450*/  @!PT LDS RZ, [RZ] ;  /* 0x00000000fffff984 */ /* 0x000fe20000000800 */
[----:B------:R-:W-:Y:S01]  /*a460*/  @!P0 LDGSTS.E.BYPASS.LTC128B.128 [R218+0x5800], desc[UR20][R26.64] ;  /* 0x058000001ada8fae */ /* 0x000fe2000b901d54 */
[----:B------:R-:W-:Y:S01]  /*a470*/  @!P0 IADD3 R6, P2, R6, R176, RZ ;  /* 0x000000b006068210 */ /* 0x000fe20007f5e0ff */
[----:B------:R-:W-:Y:S01]  /*a480*/  IMAD.U32 R191, RZ, RZ, UR4 ;  /* 0x00000004ffbf7e24 */ /* 0x000fe2000f8e00ff */
[----:B------:R-:W-:Y:S01]  /*a490*/  @!P0 LEA.HI.X R25, R11, UR13, R18, 0x1, P3 ;  /* 0x0000000d0b198c11 */ /* 0x000fe200098f0c12 */
[----:B------:R-:W-:Y:S01]  /*a4a0*/  @P0 STS.128 [R218+0x6000], RZ ;  /* 0x006000ffda000388 */ /* 0x000fe20000000c00 */
[----:B------:R-:W-:-:S02]  /*a4b0*/  @!P0 LEA R18, P4, R12, UR12, 0x1 ;  /* 0x0000000c0c128c11 */ /* 0x000fc4000f8808ff */
[----:B------:R-:W-:Y:S01]  /*a4c0*/  @!P0 LEA.HI.X R29, R10, UR13, R21, 0x1, P5 ;  /* 0x0000000d0a1d8c11 */ /* 0x000fe2000a8f0c15 */
[----:B------:R-:W-:Y:S01]  /*a4d0*/  @!PT LDS RZ, [RZ] ;  /* 0x00000000fffff984 */ /* 0x000fe20000000800 */
[----:B------:R-:W-:Y:S01]  /*a4e0*/  @!PT LDS RZ, [RZ] ;  /* 0x00000000fffff984 */ /* 0x000fe20000000800 */
[----:B------:R-:W-:Y:S01]  /*a4f0*/  @!PT LDS RZ, [RZ] ;  /* 0x00000000fffff984 */ /* 0x000fe20000000800 */
[----:B------:R1:W-:Y:S01]  /*a500*/  @!P0 LDGSTS.E.BYPASS.LTC128B.128 [R218+0x6000], desc[UR20][R22.64] ;  /* 0x0600000016da8fae */ /* 0x0003e2000b901d54 */
[----:B------:R-:W-:Y:S02]  /*a510*/  @!P0 LEA R16, P3, R14, UR12, 0x1 ;  /* 0x0000000c0e108c11 */ /* 0x000fe4000f8608ff */
[----:B------:R-:W-:Y:S01]  /*a520*/  @!P0 IADD3.X R5, R4, R177, R5, P2, !PT ;  /* 0x000000b104058210 */ /* 0x000fe200017fe405 */
        /* <DEDUP_REMOVED lines=9> */
[----:B------:R-:W-:Y:S01]  /*a5c0*/  @P0 STS.128 [R218+0x7000], RZ ;  /* 0x007000ffda000388 */ /* 0x000fe20000000c00 */
[--C-:B------:R-:W-:Y:S02]  /*a5d0*/  LOP3.LUT R135, R135, 0x69, R214.reuse, 0xfe, !PT ;  /* 0x0000006987877812 */ /* 0x100fe400078efed6 */
[--C-:B------:R-:W-:Y:S01]  /*a5e0*/  LOP3.LUT R193, R193, 0x61, R214.reuse, 0xfe, !PT ;  /* 0x00000061c1c17812 */ /* 0x100fe200078efed6 */
[----:B------:R-:W-:Y:S01]  /*a5f0*/  @!PT LDS RZ, [RZ] ;  /* 0x00000000fffff984 */ /* 0x000fe20000000800 */
[----:B------:R-:W-:Y:S01]  /*a600*/  @!PT LDS RZ, [RZ] ;  /* 0x00000000fffff984 */ /* 0x000fe20000000800 */
[----:B------:R-:W-:Y:S01]  /*a610*/  @!PT LDS RZ, [RZ] ;  /* 0x00000000fffff984 */ /* 0x000fe20000000800 */
[----:B------:R-:W-:Y:S01]  /*a620*/  @!P0 LDGSTS.E.BYPASS.LTC128B.128 [R218+0x7000], desc[UR20][R24.64] ;  /* 0x0700000018da8fae */ /* 0x000fe2000b901d54 */
[C---:B------:R-:W-:Y:S02]  /*a630*/  ISETP.GE.AND P2, PT, R135.reuse, R2, PT ;  /* 0x000000028700720c */ /* 0x040fe40003f46270 */
[----:B------:R-:W-:Y:S01]  /*a640*/  ISETP.GE.AND P5, PT, R135, R0, PT ;  /* 0x000000008700720c */ /* 0x000fe20003fa6270 */
[----:B------:R-:W-:Y:S01]  /*a650*/  @P0 STS.128 [R218+0x7800], RZ ;  /* 0x007800ffda000388 */ /* 0x000fe20000000c00 */
[----:B------:R-:W-:-:S03]  /*a660*/  LOP3.LUT R191, R191, 0x9, R214, 0xfe, !PT ;  /* 0x00000009bfbf7812 */ /* 0x000fc600078efed6 */
        /* <DEDUP_REMOVED lines=15> */
[----:B------:R-:W2:Y:S04]  /*a760*/  LDSM.16.M88.4 R12, [R211+0x1000] ;  /* 0x00100000d30c783b */ /* 0x000ea80000000200 */
[----:B------:R-:W-:Y:S04]  /*a770*/  LDSM.16.M88.4 R184, [R212] ;  /* 0x00000000d4b8783b */ /* 0x000fe80000000200 */
[----:B------:R-:W-:Y:S04]  /*a780*/  LDSM.16.M88.4 R136, [R210] ;  /* 0x00000000d288783b */ /* 0x000fe80000000200 */
[----:B------:R-:W3:Y:S04]  /*a790*/  LDSM.16.M88.4 R4, [R211+0x1400] ;  /* 0x00140000d304783b */ /* 0x000ee80000000200 */
[----:B------:R-:W1:Y:S04]  /*a7a0*/  LDSM.16.M88.4 R124, [R211+0x1800] ;  /* 0x00180000d37c783b */ /* 0x000e680000000200 */
[----:B------:R-:W4:Y:S04]  /*a7b0*/  LDSM.16.M88.4 R116, [R211+0x1c00] ;  /* 0x001c0000d374783b */ /* 0x000f280000000200 */
        /* <DEDUP_REMOVED lines=9> */
[C---:B---3--:R-:W-:Y:S01]  /*a850*/  HMMA.16816.F32 R8, R20.reuse, R4, RZ ;  /* 0x000000041408723c */ /* 0x048fe200000018ff */
[----:B------:R-:W3:Y:S04]  /*a860*/  LDSM.16.M88.4 R52, [R211+0x3c00] ;  /* 0x003c0000d334783b */ /* 0x000ee80000000200 */
[----:B------:R-:W3:Y:S01]  /*a870*/  LDSM.16.M88.4 R44, [R211+0x4000] ;  /* 0x00400000d32c783b */ /* 0x000ee20000000200 */
[----:B-1----:R-:W-:Y:S03]  /*a880*/  HMMA.16816.F32 R128, R20, R124, RZ ;  /* 0x0000007c1480723c */ /* 0x002fe600000018ff */
[----:B------:R-:W1:Y:S03]  /*a890*/  LDSM.16.M88.4 R36, [R211+0x4400] ;  /* 0x00440000d324783b */ /* 0x000e660000000200 */
[C---:B------:R-:W-:Y:S01]  /*a8a0*/  HMMA.16816.F32 R16, R184.reuse, R136, R16 ;  /* 0x00000088b810723c */ /* 0x040fe20000001810 */
[----:B------:R-:W1:Y:S04]  /*a8b0*/  LDSM.16.M88.4 R28, [R211+0x4800] ;  /* 0x00480000d31c783b */ /* 0x000e680000000200 */
[----:B------:R-:W1:Y:S01]  /*a8c0*/  LDSM.16.M88.4 R144, [R211+0x4c00] ;  /* 0x004c0000d390783b */ /* 0x000e620000000200 */
[----:B------:R-:W-:Y:S03]  /*a8d0*/  HMMA.16816.F32 R12, R184, R138, R12 ;  /* 0x0000008ab80c723c */ /* 0x000fe6000000180c */
[----:B------:R-:W-:Y:S03]  /*a8e0*/  LDSM.16.M88.4 R136, [R3] ;  /* 0x000000000388783b */ /* 0x000fe60000000200 */
[C---:B----4-:R-:W-:Y:S01]  /*a8f0*/  HMMA.16816.F32 R120, R20.reuse, R116, RZ ;  /* 0x000000741478723c */ /* 0x050fe200000018ff */
[----:B------:R-:W4:Y:S04]  /*a900*/  LDSM.16.M88.4 R140, [R209] ;  /* 0x00000000d18c783b */ /* 0x000f280000000200 */
[----:B------:R-:W4:Y:S01]  /*a910*/  LDSM.16.M88.4 R164, [R204] ;  /* 0x00000000cca4783b */ /* 0x000f220000000200 */
[C---:B-----5:R-:W-:Y:S03]  /*a920*/  HMMA.16816.F32 R112, R20.reuse, R108, RZ ;  /* 0x0000006c1470723c */ /* 0x060fe600000018ff */
[----:B------:R-:W5:Y:S03]  /*a930*/  LDSM.16.M88.4 R160, [R203] ;  /* 0x00000000cba0783b */ /* 0x000f660000000200 */
[C---:B------:R-:W-:Y:S01]  /*a940*/  HMMA.16816.F32 R104, R20.reuse, R100, RZ ;  /* 0x000000641468723c */ /* 0x040fe200000018ff */
[----:B------:R-:W5:Y:S04]  /*a950*/  LDSM.16.M88.4 R152, [R201] ;  /* 0x00000000c998783b */ /* 0x000f680000000200 */
[----:B------:R-:W5:Y:S01]  /*a960*/  LDSM.16.M88.4 R156, [R202] ;  /* 0x00000000ca9c783b */ /* 0x000f620000000200 */
[C---:B------:R-:W-:Y:S03]  /*a970*/  HMMA.16816.F32 R96, R20.reuse, R92, RZ ;  /* 0x0000005c1460723c */ /* 0x040fe600000018ff */
[----:B------:R-:W-:Y:S03]  /*a980*/  LDSM.16.M88.4 R148, [R200] ;  /* 0x00000000c894783b */ /* 0x000fe60000000200 */
[C---:B------:R-:W-:Y:S01]  /*a990*/  HMMA.16816.F32 R88, R20.reuse, R84, RZ ;  /* 0x000000541458723c */ /* 0x040fe200000018ff */
[----:B------:R-:W-:Y:S04]  /*a9a0*/  LDSM.16.M88.4 R180, [R208] ;  /* 0x00000000d0b4783b */ /* 0x000fe80000000200 */
[----:B------:R-:W-:Y:S01]  /*a9b0*/  LDSM.16.M88.4 R168, [R205] ;  /* 0x00000000cda8783b */ /* 0x000fe20000000200 */
[C---:B--2---:R-:W-:Y:S03]  /*a9c0*/  HMMA.16816.F32 R80, R20.reuse, R76, RZ ;  /* 0x0000004c1450723c */ /* 0x044fe600000018ff */
[----:B------:R-:W-:Y:S03]  /*a9d0*/  LDSM.16.M88.4 R172, [R206] ;  /* 0x00000000ceac783b */ /* 0x000fe60000000200 */
[C---:B------:R-:W-:Y:S01]  /*a9e0*/  HMMA.16816.F32 R72, R20.reuse, R68, RZ ;  /* 0x000000441448723c */ /* 0x040fe200000018ff */
[----:B------:R-:W-:Y:S04]  /*a9f0*/  LDSM.16.M88.4 R176, [R207] ;  /* 0x00000000cfb0783b */ /* 0x000fe80000000200 */
[----:B------:R-:W0:Y:S01]  /*aa00*/  LDGDEPBAR ;  /* 0x00000000000079af */ /* 0x000e220000000000 */
[C---:B------:R-:W-:Y:S06]  /*aa10*/  HMMA.16816.F32 R64, R20.reuse, R60, RZ ;  /* 0x0000003c1440723c */ /* 0x040fec00000018ff */
[C---:B---3--:R-:W-:Y:S06]  /*aa20*/  HMMA.16816.F32 R56, R20.reuse, R52, RZ ;  /* 0x000000341438723c */ /* 0x048fec00000018ff */
        /* <DEDUP_REMOVED lines=19> */
[----:B------:R-:W-:Y:S05]  /*ab60*/  LDSM.16.M88.4 R144, [R199] ;  /* 0x00000000c790783b */ /* 0x000fea0000000200 */
[C---:B----4-:R-:W-:Y:S06]  /*ab70*/  HMMA.16816.F32 R8, R184.reuse, R140, R8 ;  /* 0x0000008cb808723c */ /* 0x050fec0000001808 */
[C---:B------:R-:W-:Y:S01]  /*ab80*/  HMMA.16816.F32 R4, R184.reuse, R142, R4 ;  /* 0x0000008eb804723c */ /* 0x040fe20000001804 */
[----:B------:R-:W1:Y:S05]  /*ab90*/  LDSM.16.M88.4 R140, [R198] ;  /* 0x00000000c68c783b */ /* 0x000e6a0000000200 */
[C---:B------:R-:W-:Y:S06]  /*aba0*/  HMMA.16816.F32 R92, R184.reuse, R166, R92 ;  /* 0x000000a6b85c723c */ /* 0x040fec000000185c */
[C---:B------:R-:W-:Y:S06]  /*abb0*/  HMMA.16816.F32 R20, R184.reuse, R138, R20 ;  /* 0x0000008ab814723c */ /* 0x040fec0000001814 */
[----:B-----5:R-:W-:Y:S01]  /*abc0*/  HMMA.16816.F32 R88, R184, R160, R88 ;  /* 0x000000a0b858723c */ /* 0x020fe20000001858 */
[----:B------:R-:W-:-:S05]  /*abd0*/  IMAD.U32 R139, RZ, RZ, UR4 ;  /* 0x00000004ff8b7e24 */ /* 0x000fca000f8e00ff */
[----:B------:R-:W-:Y:S01]  /*abe0*/  LOP3.LUT R139, R139, 0xf9, R214, 0xfe, !PT ;  /* 0x000000f98b8b7812 */ /* 0x000fe200078efed6 */
[C---:B------:R-:W-:Y:S03]  /*abf0*/  HMMA.16816.F32 R68, R184.reuse, R154, R68 ;  /* 0x0000009ab844723c */ /* 0x040fe60000001844 */
[----:B------:R-:W-:Y:S02]  /*ac00*/  I2FP.F32.S32 R132, R139 ;  /* 0x0000008b00847245 */ /* 0x000fe40000201400 */
[C---:B------:R-:W-:Y:S01]  /*ac10*/  ISETP.GE.AND P4, PT, R139.reuse, R2, PT ;  /* 0x000000028b00720c */ /* 0x040fe20003f86270 */
[----:B------:R-:W-:Y:S01]  /*ac20*/  HMMA.16816.F32 R84, R184, R162, R84 ;  /* 0x000000a2b854723c */ /* 0x000fe20000001854 */
[----:B------:R-:W-:Y:S01]  /*ac30*/  ISETP.GE.AND P3, PT, R139, R0, PT ;  /* 0x000000008b00720c */ /* 0x000fe20003f66270 */
[----:B------:R-:W-:Y:S01]  /*ac40*/  IMAD.U32 R139, RZ, RZ, UR4 ;  /* 0x00000004ff8b7e24 */ /* 0x000fe2000f8e00ff */
[----:B------:R-:W-:Y:S01]  /*ac50*/  I2FP.F32.S32 R154, R135 ;  /* 0x00000087009a7245 */ /* 0x000fe20000201400 */
[----:B------:R-:W-:-:S02]  /*ac60*/  IMAD.U32 R135, RZ, RZ, UR4 ;  /* 0x00000004ff877e24 */ /* 0x000fc4000f8e00ff */
[C---:B------:R-:W-:Y:S01]  /*ac70*/  FFMA.FTZ R138, R132.reuse, UR5, R21 ;  /* 0x00000005848a7c23 */ /* 0x040fe20008010015 */
[----:B------:R-:W-:Y:S01]  /*ac80*/  FFMA.FTZ R21, R132, UR5, R23 ;  /* 0x0000000584157c23 */ /* 0x000fe20008010017 */
[--C-:B------:R-:W-:Y:S01]  /*ac90*/  LOP3.LUT R23, R139, 0x70, R214.reuse, 0xfe, !PT ;  /* 0x000000708b177812 */ /* 0x100fe200078efed6 */
[C---:B------:R-:W-:Y:S01]  /*aca0*/  FFMA.FTZ R132, R154.reuse, UR5, R93 ;  /* 0x000000059a847c23 */ /* 0x040fe2000801005d */
[----:B------:R-:W-:Y:S01]  /*acb0*/  FFMA.FTZ R154, R154, UR5, R95 ;  /* 0x000000059a9a7c23 */ /* 0x000fe2000801005f */
[----:B------:R-:W-:Y:S01]  /*acc0*/  LOP3.LUT R135, R135, 0x71, R214, 0xfe, !PT ;  /* 0x0000007187877812 */ /* 0x000fe200078efed6 */
[C---:B------:R-:W-:Y:S01]  /*acd0*/  HMMA.16816.F32 R80, R184.reuse, R156, R80 ;  /* 0x0000009cb850723c */ /* 0x040fe20000001850 */
[----:B------:R-:W-:Y:S02]  /*ace0*/  FSEL R95, R138, -INF , !P4 ;  /* 0xff8000008a5f7808 */ /* 0x000fe40006000000 */
[C---:B------:R-:W-:Y:S02]  /*acf0*/  ISETP.GE.AND P6, PT, R23.reuse, R2, PT ;  /* 0x000000021700720c */ /* 0x040fe40003fc6270 */
[----:B------:R-:W-:Y:S01]  /*ad00*/  ISETP.GE.AND P4, PT, R23, R0, PT ;  /* 0x000000001700720c */ /* 0x000fe20003f86270 */
[----:B-1----:R-:W-:Y:S01]  /*ad10*/  HMMA.16816.F32 R48, R184, R140, R48 ;  /* 0x0000008cb830723c */ /* 0x002fe20000001830 */
[----:B------:R-:W-:-:S02]  /*ad20*/  FSEL R93, R21, -INF , !P3 ;  /* 0xff800000155d7808 */ /* 0x000fc40005800000 */
[----:B------:R-:W-:Y:S02]  /*ad30*/  I2FP.F32.S32 R23, R23 ;  /* 0x0000001700177245 */ /* 0x000fe40000201400 */
[----:B------:R-:W-:Y:S01]  /*ad40*/  FSEL R21, R132, -INF , !P2 ;  /* 0xff80000084157808 */ /* 0x000fe20005000000 */
[C---:B------:R-:W-:Y:S01]  /*ad50*/  HMMA.16816.F32 R76, R184.reuse, R158, R76 ;  /* 0x0000009eb84c723c */ /* 0x040fe2000000184c */
        /* <DEDUP_REMOVED lines=8> */
[--C-:B------:R-:W-:Y:S01]  /*ade0*/  LOP3.LUT R139, R139, 0x80, R214.reuse, 0xfe, !PT ;  /* 0x000000808b8b7812 */ /* 0x100fe200078efed6 */
[C---:B------:R-:W-:Y:S01]  /*adf0*/  FFMA.FTZ R23, R132.reuse, UR5, R89 ;  /* 0x0000000584177c23 */ /* 0x040fe20008010059 */
[----:B------:R-:W-:Y:S01]  /*ae00*/  LOP3.LUT R135, R135, 0x78, R214, 0xfe, !PT ;  /* 0x0000007887877812 */ /* 0x000fe200078efed6 */
[----:B------:R-:W-:Y:S01]  /*ae10*/  FFMA.FTZ R91, R132, UR5, R91 ;  /* 0x00000005845b7c23 */ /* 0x000fe2000801005b */
[----:B------:R-:W-:Y:S01]  /*ae20*/  FSEL R89, R88, -INF , !P6 ;  /* 0xff80000058597808 */ /* 0x000fe20007000000 */
[----:B------:R-:W-:Y:S01]  /*ae30*/  HMMA.16816.F32 R52, R184, R146, R52 ;  /* 0x00000092b834723c */ /* 0x000fe20000001834 */
[C---:B------:R-:W-:Y:S01]  /*ae40*/  ISETP.GE.AND P5, PT, R135.reuse, R2, PT ;  /* 0x000000028700720c */ /* 0x040fe20003fa6270 */
[----:B------:R-:W-:Y:S01]  /*ae50*/  IMAD.U32 R159, RZ, RZ, UR4 ;  /* 0x00000004ff9f7e24 */ /* 0x000fe2000f8e00ff */
[----:B------:R-:W-:-:S02]  /*ae60*/  ISETP.GE.AND P6, PT, R135, R0, PT ;  /* 0x000000008700720c */ /* 0x000fc40003fc6270 */
[----:B------:R-:W-:Y:S01]  /*ae70*/  I2FP.F32.S32 R135, R135 ;  /* 0x0000008700877245 */ /* 0x000fe20000201400 */
[C---:B------:R-:W-:Y:S01]  /*ae80*/  HMMA.16816.F32 R44, R184.reuse, R142, R44 ;  /* 0x0000008eb82c723c */ /* 0x040fe2000000182c */
[----:B------:R-:W-:Y:S02]  /*ae90*/  LOP3.LUT R141, R141, 0x79, R214, 0xfe, !PT ;  /* 0x000000798d8d7812 */ /* 0x000fe400078efed6 */
[----:B------:R-:W-:Y:S01]  /*aea0*/  FSEL R146, R91, -INF , !P2 ;  /* 0xff8000005b927808 */ /* 0x000fe20005000000 */
[C---:B------:R-:W-:Y:S01]  /*aeb0*/  FFMA.FTZ R84, R135.reuse, UR5, R84 ;  /* 0x0000000587547c23 */ /* 0x040fe20008010054 */
[----:B------:R-:W-:Y:S01]  /*aec0*/  FFMA.FTZ R86, R135, UR5, R86 ;  /* 0x0000000587567c23 */ /* 0x000fe20008010056 */
[----:B------:R-:W-:Y:S01]  /*aed0*/  IMAD.U32 R135, RZ, RZ, UR4 ;  /* 0x00000004ff877e24 */ /* 0x000fe2000f8e00ff */
[----:B------:R-:W-:Y:S01]  /*aee0*/  I2FP.F32.S32 R91, R139 ;  /* 0x0000008b005b7245 */ /* 0x000fe20000201400 */
[----:B------:R-:W-:Y:S01]  /*aef0*/  HMMA.16816.F32 R72, R184, R152, R72 ;  /* 0x00000098b848723c */ /* 0x000fe20000001848 */
[----:B------:R-:W-:Y:S01]  /*af00*/  I2FP.F32.S32 R142, R141 ;  /* 0x0000008d008e7245 */ /* 0x000fe20000201400 */
[----:B------:R-:W-:Y:S01]  /*af10*/  IMAD.U32 R143, RZ, RZ, UR4 ;  /* 0x00000004ff8f7e24 */ /* 0x000fe2000f8e00ff */
[----:B------:R-:W-:Y:S01]  /*af20*/  LOP3.LUT R135, R135, 0x81, R214, 0xfe, !PT ;  /* 0x0000008187877812 */ /* 0x000fe200078efed6 */
[C---:B------:R-:W-:Y:S01]  /*af30*/  FFMA.FTZ R80, R91.reuse, UR5, R80 ;  /* 0x000000055b507c23 */ /* 0x040fe20008010050 */
[----:B------:R-:W-:Y:S01]  /*af40*/  FFMA.FTZ R82, R91, UR5, R82 ;  /* 0x000000055b527c23 */ /* 0x000fe20008010052 */
[----:B------:R-:W-:-:S02]  /*af50*/  IMAD.U32 R91, RZ, RZ, UR4 ;  /* 0x00000004ff5b7e24 */ /* 0x000fc4000f8e00ff */
[C---:B------:R-:W-:Y:S01]  /*af60*/  FFMA.FTZ R85, R142.reuse, UR5, R85 ;  /* 0x000000058e557c23 */ /* 0x040fe20008010055 */
[----:B------:R-:W-:Y:S01]  /*af70*/  I2FP.F32.S32 R138, R135 ;  /* 0x00000087008a7245 */ /* 0x000fe20000201400 */
[----:B------:R-:W-:Y:S01]  /*af80*/  FFMA.FTZ R142, R142, UR5, R87 ;  /* 0x000000058e8e7c23 */ /* 0x000fe20008010057 */
[----:B------:R-:W-:Y:S01]  /*af90*/  FSEL R23, R23, -INF , !P3 ;  /* 0xff80000017177808 */ /* 0x000fe20005800000 */
[C---:B------:R-:W-:Y:S01]  /*afa0*/  HMMA.16816.F32 R64, R184.reuse, R148, R64 ;  /* 0x00000094b840723c */ /* 0x040fe20000001840 */
[----:B------:R-:W-:Y:S01]  /*afb0*/  FSEL R87, R84, -INF , !P5 ;  /* 0xff80000054577808 */ /* 0x000fe20006800000 */
[C---:B------:R-:W-:Y:S01]  /*afc0*/  FFMA.FTZ R81, R138.reuse, UR5, R81 ;  /* 0x000000058a517c23 */ /* 0x040fe20008010051 */
[----:B------:R-:W-:Y:S01]  /*afd0*/  ISETP.GE.AND P3, PT, R141, R0, PT ;  /* 0x000000008d00720c */ /* 0x000fe20003f66270 */
[----:B------:R-:W-:Y:S01]  /*afe0*/  FFMA.FTZ R138, R138, UR5, R83 ;  /* 0x000000058a8a7c23 */ /* 0x000fe20008010053 */
[C---:B------:R-:W-:Y:S01]  /*aff0*/  ISETP.GE.AND P2, PT, R139.reuse, R2, PT ;  /* 0x000000028b00720c */ /* 0x040fe20003f46270 */
[C---:B------:R-:W-:Y:S01]  /*b000*/  HMMA.16816.F32 R56, R184.reuse, R144, R56 ;  /* 0x00000090b838723c */ /* 0x040fe20000001838 */
[----:B------:R-:W-:Y:S01]  /*b010*/  ISETP.GE.AND P5, PT, R139, R0, PT ;  /* 0x000000008b00720c */ /* 0x000fe20003fa6270 */
[----:B------:R-:W-:Y:S01]  /*b020*/  IMAD.U32 R139, RZ, RZ, UR4 ;  /* 0x00000004ff8b7e24 */ /* 0x000fe2000f8e00ff */
[----:B------:R-:W-:Y:S01]  /*b030*/  FSEL R148, R90, -INF , !P4 ;  /* 0xff8000005a947808 */ /* 0x000fe20006000000 */
[----:B------:R-:W-:Y:S01]  /*b040*/  IMAD.U32 R153, RZ, RZ, UR4 ;  /* 0x00000004ff997e24 */ /* 0x000fe2000f8e00ff */
[----:B------:R-:W-:Y:S01]  /*b050*/  LOP3.LUT R91, R91, 0x88, R214, 0xfe, !PT ;  /* 0x000000885b5b7812 */ /* 0x000fe200078efed6 */
[C---:B------:R-:W-:Y:S01]  /*b060*/  HMMA.16816.F32 R60, R184.reuse, R150, R60 ;  /* 0x00000096b83c723c */ /* 0x040fe2000000183c */
[-C--:B------:R-:W-:Y:S01]  /*b070*/  ISETP.GE.AND P4, PT, R141, R2.reuse, PT ;  /* 0x000000028d00720c */ /* 0x080fe20003f86270 */
[----:B------:R-:W-:Y:S01]  /*b080*/  IMAD.U32 R141, RZ, RZ, UR4 ;  /* 0x00000004ff8d7e24 */ /* 0x000fe2000f8e00ff */
[----:B------:R-:W-:Y:S01]  /*b090*/  FSEL R142, R142, -INF , !P3 ;  /* 0xff8000008e8e7808 */ /* 0x000fe20005800000 */
[----:B------:R-:W-:Y:S01]  /*b0a0*/  IMAD.U32 R145, RZ, RZ, UR4 ;  /* 0x00000004ff917e24 */ /* 0x000fe2000f8e00ff */
[----:B------:R-:W-:Y:S01]  /*b0b0*/  FSEL R83, R80, -INF , !P2 ;  /* 0xff80000050537808 */ /* 0x000fe20005000000 */
[----:B------:R-:W-:Y:S01]  /*b0c0*/  HMMA.16816.F32 R128, R184, R180, R128 ;  /* 0x000000b4b880723c */ /* 0x000fe20000001880 */
[C---:B------:R-:W-:Y:S01]  /*b0d0*/  ISETP.GE.AND P3, PT, R91.reuse, R2, PT ;  /* 0x000000025b00720c */ /* 0x040fe20003f66270 */
[----:B------:R-:W-:Y:S01]  /*b0e0*/  IMAD.U32 R151, RZ, RZ, UR4 ;  /* 0x00000004ff977e24 */ /* 0x000fe2000f8e00ff */
[----:B------:R-:W-:-:S02]  /*b0f0*/  ISETP.GE.AND P2, PT, R91, R0, PT ;  /* 0x000000005b00720c */ /* 0x000fc40003f46270 */
[----:B------:R-:W-:Y:S01]  /*b100*/  FSEL R144, R86, -INF , !P6 ;  /* 0xff80000056907808 */ /* 0x000fe20007000000 */
[C---:B------:R-:W-:Y:S01]  /*b110*/  HMMA.16816.F32 R124, R184.reuse, R182, R124 ;  /* 0x000000b6b87c723c */ /* 0x040fe2000000187c */
[----:B------:R-:W-:Y:S01]  /*b120*/  FSEL R85, R85, -INF , !P4 ;  /* 0xff80000055557808 */ /* 0x000fe20006000000 */
[----:B------:R-:W1:Y:S01]  /*b130*/  LDSM.16.M88.4 R180, [R197] ;  /* 0x00000000c5b4783b */ /* 0x000e620000000200 */
[----:B------:R-:W-:Y:S02]  /*b140*/  LOP3.LUT R139, R139, 0x89, R214, 0xfe, !PT ;  /* 0x000000898b8b7812 */ /* 0x000fe400078efed6 */
[----:B------:R-:W-:Y:S01]  /*b150*/  I2FP.F32.S32 R91, R91 ;  /* 0x0000005b005b7245 */ /* 0x000fe20000201400 */
[C---:B------:R-:W-:Y:S01]  /*b160*/  HMMA.16816.F32 R96, R184.reuse, R164, R96 ;  /* 0x000000a4b860723c */ /* 0x040fe20000001860 */
[C---:B------:R-:W-:Y:S02]  /*b170*/  ISETP.GE.AND P6, PT, R135.reuse, R2, PT ;  /* 0x000000028700720c */ /* 0x040fe40003fc6270 */
[----:B------:R-:W-:Y:S01]  /*b180*/  ISETP.GE.AND P4, PT, R135, R0, PT ;  /* 0x000000008700720c */ /* 0x000fe20003f86270 */
[----:B------:R-:W-:Y:S01]  /*b190*/  IMAD.U32 R135, RZ, RZ, UR4 ;  /* 0x00000004ff877e24 */ /* 0x000fe2000f8e00ff */
[----:B------:R-:W-:Y:S01]  /*b1a0*/  I2FP.F32.S32 R80, R139 ;  /* 0x0000008b00507245 */ /* 0x000fe20000201400 */
[C---:B------:R-:W-:Y:S01]  /*b1b0*/  FFMA.FTZ R76, R91.reuse, UR5, R76 ;  /* 0x000000055b4c7c23 */ /* 0x040fe2000801004c */
[----:B------:R-:W-:Y:S01]  /*b1c0*/  FFMA.FTZ R132, R91, UR5, R78 ;  /* 0x000000055b847c23 */ /* 0x000fe2000801004e */
[----:B------:R-:W-:Y:S01]  /*b1d0*/  IMAD.U32 R91, RZ, RZ, UR4 ;  /* 0x00000004ff5b7e24 */ /* 0x000fe2000f8e00ff */
[----:B------:R-:W-:Y:S01]  /*b1e0*/  LOP3.LUT R135, R135, 0x90, R214, 0xfe, !PT ;  /* 0x0000009087877812 */ /* 0x000fe200078efed6 */
[----:B------:R-:W-:Y:S01]  /*b1f0*/  FFMA.FTZ R78, R80, UR5, R79 ;  /* 0x00000005504e7c23 */ /* 0x000fe2000801004f */
[----:B------:R-:W-:Y:S01]  /*b200*/  FSEL R140, R82, -INF , !P5 ;  /* 0xff800000528c7808 */ /* 0x000fe20006800000 */
[----:B------:R-:W-:Y:S01]  /*b210*/  FFMA.FTZ R77, R80, UR5, R77 ;  /* 0x00000005504d7c23 */ /* 0x000fe2000801004d */
[----:B------:R-:W-:Y:S01]  /*b220*/  FSEL R138, R138, -INF , !P4 ;  /* 0xff8000008a8a7808 */ /* 0x000fe20006000000 */
[----:B------:R-:W-:Y:S01]  /*b230*/  HMMA.16816.F32 R104, R184, R168, R104 ;  /* 0x000000a8b868723c */ /* 0x000fe20000001868 */
[----:B------:R-:W-:-:S02]  /*b240*/  FSEL R79, R76, -INF , !P3 ;  /* 0xff8000004c4f7808 */ /* 0x000fc40005800000 */
[-C--:B------:R-:W-:Y:S02]  /*b250*/  ISETP.GE.AND P5, PT, R139, R2.reuse, PT ;  /* 0x000000028b00720c */ /* 0x080fe40003fa6270 */
[C---:B------:R-:W-:Y:S01]  /*b260*/  ISETP.GE.AND P4, PT, R135.reuse, R2, PT ;  /* 0x000000028700720c */ /* 0x040fe20003f86270 */
[C---:B------:R-:W-:Y:S01]  /*b270*/  HMMA.16816.F32 R100, R184.reuse, R170, R100 ;  /* 0x000000aab864723c */ /* 0x040fe20000001864 */
[----:B------:R-:W-:Y:S02]  /*b280*/  ISETP.GE.AND P3, PT, R135, R0, PT ;  /* 0x000000008700720c */ /* 0x000fe40003f66270 */
[----:B------:R-:W-:Y:S02]  /*b290*/  LOP3.LUT R91, R91, 0x91, R214, 0xfe, !PT ;  /* 0x000000915b5b7812 */ /* 0x000fe400078efed6 */
[----:B------:R-:W-:Y:S01]  /*b2a0*/  I2FP.F32.S32 R135, R135 ;  /* 0x0000008700877245 */ /* 0x000fe20000201400 */
[----:B------:R-:W-:Y:S01]  /*b2b0*/  HMMA.16816.F32 R24, R184, R136, R24 ;  /* 0x00000088b818723c */ /* 0x000fe20000001818 */
[----:B------:R-:W-:-:S02]  /*b2c0*/  FSEL R132, R132, -INF , !P2 ;  /* 0xff80000084847808 */ /* 0x000fc40005000000 */
[----:B------:R-:W-:Y:S02]  /*b2d0*/  FSEL R77, R77, -INF , !P5 ;  /* 0xff8000004d4d7808 */ /* 0x000fe40006800000 */
[C---:B------:R-:W-:Y:S01]  /*b2e0*/  ISETP.GE.AND P2, PT, R91.reuse, R2, PT ;  /* 0x000000025b00720c */ /* 0x040fe20003f46270 */
[C---:B------:R-:W-:Y:S01]  /*b2f0*/  HMMA.16816.F32 R108, R184.reuse, R174, R108 ;  /* 0x000000aeb86c723c */ /* 0x040fe2000000186c */
[-C--:B------:R-:W-:Y:S02]  /*b300*/  ISETP.GE.AND P5, PT, R91, R0.reuse, PT ;  /* 0x000000005b00720c */ /* 0x080fe40003fa6270 */
[----:B------:R-:W-:Y:S01]  /*b310*/  I2FP.F32.S32 R80, R91 ;  /* 0x0000005b00507245 */ /* 0x000fe20000201400 */
[C---:B------:R-:W-:Y:S01]  /*b320*/  FFMA.FTZ R91, R135.reuse, UR5, R72 ;  /* 0x00000005875b7c23 */ /* 0x040fe20008010048 */
[----:B------:R-:W-:Y:S01]  /*b330*/  FFMA.FTZ R72, R135, UR5, R74 ;  /* 0x0000000587487c23 */ /* 0x000fe2000801004a */
[----:B------:R-:W-:Y:S01]  /*b340*/  IMAD.U32 R135, RZ, RZ, UR4 ;  /* 0x00000004ff877e24 */ /* 0x000fe2000f8e00ff */
[----:B------:R-:W-:Y:S01]  /*b350*/  FSEL R81, R81, -INF , !P6 ;  /* 0xff80000051517808 */ /* 0x000fe20007000000 */
[C---:B------:R-:W-:Y:S01]  /*b360*/  FFMA.FTZ R76, R80.reuse, UR5, R73 ;  /* 0x00000005504c7c23 */ /* 0x040fe20008010049 */
[----:B------:R-:W-:Y:S01]  /*b370*/  ISETP.GE.AND P6, PT, R139, R0, PT ;  /* 0x000000008b00720c */ /* 0x000fe20003fc6270 */
[----:B------:R-:W-:Y:S01]  /*b380*/  IMAD.U32 R139, RZ, RZ, UR4 ;  /* 0x00000004ff8b7e24 */ /* 0x000fe2000f8e00ff */
[----:B------:R-:W-:Y:S01]  /*b390*/  LOP3.LUT R135, R135, 0x98, R214, 0xfe, !PT ;  /* 0x0000009887877812 */ /* 0x000fe200078efed6 */
[----:B------:R-:W-:Y:S01]  /*b3a0*/  FFMA.FTZ R74, R80, UR5, R75 ;  /* 0x00000005504a7c23 */ /* 0x000fe2000801004b */
[----:B------:R-:W-:Y:S01]  /*b3b0*/  FSEL R73, R78, -INF , !P6 ;  /* 0xff8000004e497808 */ /* 0x000fe20007000000 */
[----:B-1----:R-:W-:Y:S01]  /*b3c0*/  HMMA.16816.F32 R40, R184, R180, R40 ;  /* 0x000000b4b828723c */ /* 0x002fe20000001828 */
[----:B------:R-:W-:-:S02]  /*b3d0*/  FSEL R91, R91, -INF , !P4 ;  /* 0xff8000005b5b7808 */ /* 0x000fc40006000000 */
[C---:B------:R-:W-:Y:S02]  /*b3e0*/  ISETP.GE.AND P6, PT, R135.reuse, R2, PT ;  /* 0x000000028700720c */ /* 0x040fe40003fc6270 */
[----:B------:R-:W-:Y:S01]  /*b3f0*/  ISETP.GE.AND P4, PT, R135, R0, PT ;  /* 0x000000008700720c */ /* 0x000fe20003f86270 */
[C---:B------:R-:W-:Y:S01]  /*b400*/  HMMA.16816.F32 R36, R184.reuse, R182, R36 ;  /* 0x000000b6b824723c */ /* 0x040fe20000001824 */
[----:B------:R-:W-:Y:S02]  /*b410*/  LOP3.LUT R139, R139, 0x99, R214, 0xfe, !PT ;  /* 0x000000998b8b7812 */ /* 0x000fe400078efed6 */
[----:B------:R-:W-:Y:S02]  /*b420*/  I2FP.F32.S32 R135, R135 ;  /* 0x0000008700877245 */ /* 0x000fe40000201400 */
[----:B------:R-:W-:Y:S01]  /*b430*/  FSEL R72, R72, -INF , !P3 ;  /* 0xff80000048487808 */ /* 0x000fe20005800000 */
[----:B------:R-:W-:Y:S01]  /*b440*/  HMMA.16816.F32 R112, R184, R172, R112 ;  /* 0x000000acb870723c */ /* 0x000fe20000001870 */
[----:B------:R-:W-:-:S02]  /*b450*/  FSEL R75, R76, -INF , !P2 ;  /* 0xff8000004c4b7808 */ /* 0x000fc40005000000 */
[C---:B------:R-:W-:Y:S02]  /*b460*/  ISETP.GE.AND P3, PT, R139.reuse, R2, PT ;  /* 0x000000028b00720c */ /* 0x040fe40003f66270 */
[----:B------:R-:W-:Y:S01]  /*b470*/  ISETP.GE.AND P2, PT, R139, R0, PT ;  /* 0x000000008b00720c */ /* 0x000fe20003f46270 */
[C---:B------:R-:W-:Y:S01]  /*b480*/  HMMA.16816.F32 R116, R184.reuse, R178, R116 ;  /* 0x000000b2b874723c */ /* 0x040fe20000001874 */
[----:B------:R-:W-:Y:S01]  /*b490*/  I2FP.F32.S32 R76, R139 ;  /* 0x0000008b004c7245 */ /* 0x000fe20000201400 */
[----:B------:R-:W-:Y:S01]  /*b4a0*/  FFMA.FTZ R139, R135, UR5, R68 ;  /* 0x00000005878b7c23 */ /* 0x000fe20008010044 */
[----:B------:R-:W-:Y:S01]  /*b4b0*/  LOP3.LUT R141, R141, 0xa0, R214, 0xfe, !PT ;  /* 0x000000a08d8d7812 */ /* 0x000fe200078efed6 */
[----:B------:R-:W-:Y:S01]  /*b4c0*/  FFMA.FTZ R68, R135, UR5, R70 ;  /* 0x0000000587447c23 */ /* 0x000fe20008010046 */
[----:B------:R-:W-:Y:S01]  /*b4d0*/  LOP3.LUT R143, R143, 0xa1, R214, 0xfe, !PT ;  /* 0x000000a18f8f7812 */ /* 0x000fe200078efed6 */
[----:B------:R-:W-:Y:S01]  /*b4e0*/  FFMA.FTZ R135, R76, UR5, R69 ;  /* 0x000000054c877c23 */ /* 0x000fe20008010045 */
[----:B------:R-:W-:Y:S01]  /*b4f0*/  FSEL R69, R74, -INF , !P5 ;  /* 0xff8000004a457808 */ /* 0x000fe20006800000 */
[----:B------:R-:W-:Y:S01]  /*b500*/  FFMA.FTZ R71, R76, UR5, R71 ;  /* 0x000000054c477c23 */ /* 0x000fe20008010047 */
[----:B------:R-:W-:Y:S01]  /*b510*/  FSEL R139, R139, -INF , !P6 ;  /* 0xff8000008b8b7808 */ /* 0x000fe20007000000 */
[----:B------:R-:W-:Y:S01]  /*b520*/  HMMA.16816.F32 R120, R184, R176, R120 ;  /* 0x000000b0b878723c */ /* 0x000fe20000001878 */
[----:B------:R-:W-:-:S02]  /*b530*/  ISETP.GE.AND P5, PT, R141, R2, PT ;  /* 0x000000028d00720c */ /* 0x000fc40003fa6270 */
[----:B------:R-:W-:Y:S02]  /*b540*/  ISETP.GE.AND P6, PT, R141, R0, PT ;  /* 0x000000008d00720c */ /* 0x000fe40003fc6270 */
[----:B------:R-:W-:Y:S02]  /*b550*/  I2FP.F32.S32 R141, R141 ;  /* 0x0000008d008d7245 */ /* 0x000fe40000201400 */
[----:B------:R-:W-:Y:S02]  /*b560*/  FSEL R68, R68, -INF , !P4 ;  /* 0xff80000044447808 */ /* 0x000fe40006000000 */
[----:B------:R-:W-:Y:S01]  /*b570*/  FSEL R135, R135, -INF , !P3 ;  /* 0xff80000087877808 */ /* 0x000fe20005800000 */
[C---:B------:R-:W-:Y:S01]  /*b580*/  FFMA.FTZ R64, R141.reuse, UR5, R64 ;  /* 0x000000058d407c23 */ /* 0x040fe20008010040 */
[----:B------:R-:W-:Y:S01]  /*b590*/  FFMA.FTZ R66, R141, UR5, R66 ;  /* 0x000000058d427c23 */ /* 0x000fe20008010042 */
[----:B------:R-:W-:Y:S01]  /*b5a0*/  IMAD.U32 R141, RZ, RZ, UR4 ;  /* 0x00000004ff8d7e24 */ /* 0x000fe2000f8e00ff */
[----:B------:R-:W-:-:S02]  /*b5b0*/  ISETP.GE.AND P4, PT, R143, R2, PT ;  /* 0x000000028f00720c */ /* 0x000fc40003f86270 */
[----:B------:R-:W-:Y:S02]  /*b5c0*/  ISETP.GE.AND P3, PT, R143, R0, PT ;  /* 0x000000008f00720c */ /* 0x000fe40003f66270 */
[----:B------:R-:W-:Y:S01]  /*b5d0*/  I2FP.F32.S32 R70, R143 ;  /* 0x0000008f00467245 */ /* 0x000fe20000201400 */
[----:B------:R-:W-:Y:S01]  /*b5e0*/  IMAD.U32 R143, RZ, RZ, UR4 ;  /* 0x00000004ff8f7e24 */ /* 0x000fe2000f8e00ff */
[----:B------:R-:W-:Y:S02]  /*b5f0*/  LOP3.LUT R141, R141, 0xa8, R214, 0xfe, !PT ;  /* 0x000000a88d8d7812 */ /* 0x000fe400078efed6 */
[----:B------:R-:W-:Y:S01]  /*b600*/  FSEL R71, R71, -INF , !P2 ;  /* 0xff80000047477808 */ /* 0x000fe20005000000 */
[----:B------:R-:W-:Y:S01]  /*b610*/  FFMA.FTZ R147, R70, UR5, R65 ;  /* 0x0000000546937c23 */ /* 0x000fe20008010041 */
[----:B------:R-:W-:Y:S01]  /*b620*/  FSEL R149, R64, -INF , !P5 ;  /* 0xff80000040957808 */ /* 0x000fe20006800000 */
[----:B------:R-:W-:Y:S01]  /*b630*/  FFMA.FTZ R67, R70, UR5, R67 ;  /* 0x0000000546437c23 */ /* 0x000fe20008010043 */
[----:B------:R-:W-:-:S02]  /*b640*/  ISETP.GE.AND P2, PT, R141, R2, PT ;  /* 0x000000028d00720c */ /* 0x000fc40003f46270 */
[----:B------:R-:W-:Y:S02]  /*b650*/  ISETP.GE.AND P5, PT, R141, R0, PT ;  /* 0x000000008d00720c */ /* 0x000fe40003fa6270 */
[----:B------:R-:W-:Y:S02]  /*b660*/  I2FP.F32.S32 R141, R141 ;  /* 0x0000008d008d7245 */ /* 0x000fe40000201400 */
[----:B------:R-:W-:Y:S02]  /*b670*/  LOP3.LUT R65, R143, 0xa9, R214, 0xfe, !PT ;  /* 0x000000a98f417812 */ /* 0x000fe400078efed6 */
[----:B------:R-:W-:Y:S01]  /*b680*/  FSEL R70, R66, -INF , !P6 ;  /* 0xff80000042467808 */ /* 0x000fe20007000000 */
[----:B------:R-:W-:Y:S01]  /*b690*/  FFMA.FTZ R143, R141, UR5, R60 ;  /* 0x000000058d8f7c23 */ /* 0x000fe2000801003c */
[----:B------:R-:W-:Y:S01]  /*b6a0*/  FSEL R147, R147, -INF , !P4 ;  /* 0xff80000093937808 */ /* 0x000fe20006000000 */
[----:B------:R-:W-:Y:S01]  /*b6b0*/  FFMA.FTZ R62, R141, UR5, R62 ;  /* 0x000000058d3e7c23 */ /* 0x000fe2000801003e */
[C---:B------:R-:W-:Y:S01]  /*b6c0*/  ISETP.GE.AND P6, PT, R65.reuse, R2, PT ;  /* 0x000000024100720c */ /* 0x040fe20003fc6270 */
[----:B------:R-:W-:Y:S01]  /*b6d0*/  IMAD.U32 R141, RZ, RZ, UR4 ;  /* 0x00000004ff8d7e24 */ /* 0x000fe2000f8e00ff */
[----:B------:R-:W-:-:S02]  /*b6e0*/  ISETP.GE.AND P4, PT, R65, R0, PT ;  /* 0x000000004100720c */ /* 0x000fc40003f86270 */
[----:B------:R-:W-:Y:S02]  /*b6f0*/  I2FP.F32.S32 R74, R65 ;  /* 0x00000041004a7245 */ /* 0x000fe40000201400 */
[----:B------:R-:W-:Y:S02]  /*b700*/  FSEL R60, R67, -INF , !P3 ;  /* 0xff800000433c7808 */ /* 0x000fe40005800000 */
[----:B------:R-:W1:Y:S01]  /*b710*/  LDSM.16.M88.4 R64, [R196] ;  /* 0x00000000c440783b */ /* 0x000e620000000200 */
[----:B------:R-:W-:Y:S01]  /*b720*/  LOP3.LUT R145, R145, 0xb0, R214, 0xfe, !PT ;  /* 0x000000b091917812 */ /* 0x000fe200078efed6 */
[C---:B------:R-:W-:Y:S01]  /*b730*/  FFMA.FTZ R61, R74.reuse, UR5, R61 ;  /* 0x000000054a3d7c23 */ /* 0x040fe2000801003d */
[----:B------:R-:W-:Y:S01]  /*b740*/  FSEL R143, R143, -INF , !P2 ;  /* 0xff8000008f8f7808 */ /* 0x000fe20005000000 */
[----:B------:R-:W-:Y:S01]  /*b750*/  FFMA.FTZ R63, R74, UR5, R63 ;  /* 0x000000054a3f7c23 */ /* 0x000fe2000801003f */
[----:B------:R-:W-:Y:S01]  /*b760*/  ISETP.GE.AND P3, PT, R145, R2, PT ;  /* 0x000000029100720c */ /* 0x000fe20003f66270 */
[----:B------:R-:W-:-:S04]  /*b770*/  DEPBAR.LE SB0, 0x0 ;  /* 0x000080000000791a */ /* 0x000fc80000000000 */
[----:B------:R-:W-:Y:S02]  /*b780*/  ISETP.GE.AND P2, PT, R145, R0, PT ;  /* 0x000000009100720c */ /* 0x000fe40003f46270 */
[----:B------:R-:W-:Y:S02]  /*b790*/  I2FP.F32.S32 R145, R145 ;  /* 0x0000009100917245 */ /* 0x000fe40000201400 */
[--C-:B------:R-:W-:Y:S02]  /*b7a0*/  LOP3.LUT R153, R153, 0xb1, R214.reuse, 0xfe, !PT ;  /* 0x000000b199997812 */ /* 0x100fe400078efed6 */
[----:B------:R-:W-:Y:S01]  /*b7b0*/  LOP3.LUT R151, R151, 0xb8, R214, 0xfe, !PT ;  /* 0x000000b897977812 */ /* 0x000fe200078efed6 */
[C---:B------:R-:W-:Y:S01]  /*b7c0*/  FFMA.FTZ R76, R145.reuse, UR5, R56 ;  /* 0x00000005914c7c23 */ /* 0x040fe20008010038 */
[----:B------:R-:W-:Y:S01]  /*b7d0*/  FFMA.FTZ R74, R145, UR5, R58 ;  /* 0x00000005914a7c23 */ /* 0x000fe2000801003a */
[----:B------:R-:W-:Y:S01]  /*b7e0*/  FSEL R58, R62, -INF , !P5 ;  /* 0xff8000003e3a7808 */ /* 0x000fe20006800000 */
[----:B------:R-:W-:Y:S01]  /*b7f0*/  IMAD.U32 R145, RZ, RZ, UR4 ;  /* 0x00000004ff917e24 */ /* 0x000fe2000f8e00ff */
[----:B------:R-:W-:-:S02]  /*b800*/  FSEL R155, R61, -INF , !P6 ;  /* 0xff8000003d9b7808 */ /* 0x000fc40007000000 */
        /* <DEDUP_REMOVED lines=10> */
[----:B------:R-:W-:-:S02]  /*b8b0*/  LOP3.LUT R141, R141, 0xb9, R214, 0xfe, !PT ;  /* 0x000000b98d8d7812 */ /* 0x000fc400078efed6 */
[C---:B------:R-:W-:Y:S02]  /*b8c0*/  ISETP.GE.AND P5, PT, R153.reuse, R2, PT ;  /* 0x000000029900720c */ /* 0x040fe40003fa6270 */
[----:B------:R-:W-:Y:S01]  /*b8d0*/  ISETP.GE.AND P6, PT, R153, R0, PT ;  /* 0x000000009900720c */ /* 0x000fe20003fc6270 */
[C---:B-1----:R-:W-:Y:S01]  /*b8e0*/  HMMA.16816.F32 R32, R184.reuse, R64, R32 ;  /* 0x00000040b820723c */ /* 0x042fe20000001820 */
[----:B------:R-:W-:Y:S02]  /*b8f0*/  LOP3.LUT R145, R145, 0xc0, R214, 0xfe, !PT ;  /* 0x000000c091917812 */ /* 0x000fe400078efed6 */
[----:B------:R-:W-:Y:S02]  /*b900*/  FSEL R57, R74, -INF , !P2 ;  /* 0xff8000004a397808 */ /* 0x000fe40005000000 */
[----:B------:R-:W-:Y:S01]  /*b910*/  FSEL R157, R157, -INF , !P5 ;  /* 0xff8000009d9d7808 */ /* 0x000fe20006800000 */
[----:B------:R-:W-:Y:S01]  /*b920*/  HMMA.16816.F32 R28, R184, R66, R28 ;  /* 0x00000042b81c723c */ /* 0x000fe2000000181c */
[----:B------:R-:W-:-:S02]  /*b930*/  I2FP.F32.S32 R62, R141 ;  /* 0x0000008d003e7245 */ /* 0x000fc40000201400 */
[----:B------:R-:W-:Y:S02]  /*b940*/  FSEL R52, R59, -INF , !P6 ;  /* 0xff8000003b347808 */ /* 0x000fe40007000000 */
[----:B------:R-:W-:Y:S01]  /*b950*/  FSEL R151, R151, -INF , !P4 ;  /* 0xff80000097977808 */ /* 0x000fe20006000000 */
[C---:B------:R-:W-:Y:S01]  /*b960*/  FFMA.FTZ R53, R62.reuse, UR5, R53 ;  /* 0x000000053e357c23 */ /* 0x040fe20008010035 */
[C---:B------:R-:W-:Y:S01]  /*b970*/  ISETP.GE.AND P2, PT, R141.reuse, R2, PT ;  /* 0x000000028d00720c */ /* 0x040fe20003f46270 */
[----:B------:R-:W-:Y:S01]  /*b980*/  FFMA.FTZ R62, R62, UR5, R55 ;  /* 0x000000053e3e7c23 */ /* 0x000fe20008010037 */
[----:B------:R-:W-:Y:S01]  /*b990*/  ISETP.GE.AND P5, PT, R141, R0, PT ;  /* 0x000000008d00720c */ /* 0x000fe20003fa6270 */
[----:B------:R-:W-:Y:S01]  /*b9a0*/  IMAD.U32 R141, RZ, RZ, UR4 ;  /* 0x00000004ff8d7e24 */ /* 0x000fe2000f8e00ff */
[C---:B------:R-:W-:Y:S01]  /*b9b0*/  ISETP.GE.AND P6, PT, R145.reuse, R2, PT ;  /* 0x000000029100720c */ /* 0x040fe20003fc6270 */
[----:B------:R-:W-:Y:S01]  /*b9c0*/  IMAD.U32 R55, RZ, RZ, UR4 ;  /* 0x00000004ff377e24 */ /* 0x000fe2000f8e00ff */
[----:B------:R-:W-:Y:S01]  /*b9d0*/  ISETP.GE.AND P4, PT, R145, R0, PT ;  /* 0x000000009100720c */ /* 0x000fe20003f86270 */
[----:B------:R-:W-:Y:S01]  /*b9e0*/  IMAD.U32 R187, RZ, RZ, UR4 ;  /* 0x00000004ffbb7e24 */ /* 0x000fe2000f8e00ff */
[----:B------:R-:W-:Y:S01]  /*b9f0*/  I2FP.F32.S32 R59, R145 ;  /* 0x00000091003b7245 */ /* 0x000fe20000201400 */
[----:B------:R-:W-:Y:S01]  /*ba00*/  IMAD.U32 R145, RZ, RZ, UR4 ;  /* 0x00000004ff917e24 */ /* 0x000fe2000f8e00ff */
[----:B------:R-:W-:Y:S01]  /*ba10*/  LOP3.LUT R141, R141, 0xc8, R214, 0xfe, !PT ;  /* 0x000000c88d8d7812 */ /* 0x000fe200078efed6 */
[----:B------:R-:W-:Y:S01]  /*ba20*/  IMAD.U32 R185, RZ, RZ, UR4 ;  /* 0x00000004ffb97e24 */ /* 0x000fe2000f8e00ff */
[----:B------:R-:W-:Y:S01]  /*ba30*/  FSEL R163, R53, -INF , !P2 ;  /* 0xff80000035a37808 */ /* 0x000fe20005000000 */
[----:B------:R-:W-:Y:S01]  /*ba40*/  FFMA.FTZ R61, R59, UR5, R50 ;  /* 0x000000053b3d7c23 */ /* 0x000fe20008010032 */
[----:B------:R-:W-:Y:S01]  /*ba50*/  LOP3.LUT R145, R145, 0xc1, R214, 0xfe, !PT ;  /* 0x000000c191917812 */ /* 0x000fe200078efed6 */
[----:B------:R-:W-:Y:S01]  /*ba60*/  FFMA.FTZ R65, R59, UR5, R48 ;  /* 0x000000053b417c23 */ /* 0x000fe20008010030 */
[----:B------:R-:W-:Y:S01]  /*ba70*/  FSEL R50, R54, -INF , !P3 ;  /* 0xff80000036327808 */ /* 0x000fe20005800000 */
[----:B------:R-:W-:Y:S01]  /*ba80*/  IMAD.U32 R59, RZ, RZ, UR4 ;  /* 0x00000004ff3b7e24 */ /* 0x000fe2000f8e00ff */
[----:B------:R-:W-:-:S02]  /*ba90*/  I2FP.F32.S32 R54, R145 ;  /* 0x0000009100367245 */ /* 0x000fc40000201400 */
[----:B------:R-:W-:Y:S02]  /*baa0*/  I2FP.F32.S32 R53, R141 ;  /* 0x0000008d00357245 */ /* 0x000fe40000201400 */
[----:B------:R-:W-:Y:S01]  /*bab0*/  FSEL R48, R62, -INF , !P5 ;  /* 0xff8000003e307808 */ /* 0x000fe20006800000 */
[C---:B------:R-:W-:Y:S01]  /*bac0*/  FFMA.FTZ R51, R54.reuse, UR5, R51 ;  /* 0x0000000536337c23 */ /* 0x040fe20008010033 */
[----:B------:R-:W-:Y:S01]  /*bad0*/  ISETP.GE.AND P2, PT, R145, R0, PT ;  /* 0x000000009100720c */ /* 0x000fe20003f46270 */
[----:B------:R-:W-:Y:S01]  /*bae0*/  FFMA.FTZ R161, R53, UR5, R44 ;  /* 0x0000000535a17c23 */ /* 0x000fe2000801002c */
[----:B------:R-:W-:Y:S01]  /*baf0*/  ISETP.GE.AND P5, PT, R141, R2, PT ;  /* 0x000000028d00720c */ /* 0x000fe20003fa6270 */
[----:B------:R-:W-:Y:S01]  /*bb00*/  FFMA.FTZ R165, R54, UR5, R49 ;  /* 0x0000000536a57c23 */ /* 0x000fe20008010031 */
[----:B------:R-:W-:Y:S01]  /*bb10*/  LOP3.LUT R59, R59, 0xd0, R214, 0xfe, !PT ;  /* 0x000000d03b3b7812 */ /* 0x000fe200078efed6 */
[----:B------:R-:W-:Y:S01]  /*bb20*/  FFMA.FTZ R46, R53, UR5, R46 ;  /* 0x00000005352e7c23 */ /* 0x000fe2000801002e */
[----:B------:R-:W-:-:S02]  /*bb30*/  LOP3.LUT R55, R55, 0xc9, R214, 0xfe, !PT ;  /* 0x000000c937377812 */ /* 0x000fc400078efed6 */
[-C--:B------:R-:W-:Y:S02]  /*bb40*/  ISETP.GE.AND P3, PT, R145, R2.reuse, PT ;  /* 0x000000029100720c */ /* 0x080fe40003f66270 */
[----:B------:R-:W-:Y:S02]  /*bb50*/  FSEL R44, R51, -INF , !P2 ;  /* 0xff800000332c7808 */ /* 0x000fe40005000000 */
[----:B------:R-:W-:Y:S02]  /*bb60*/  FSEL R161, R161, -INF , !P5 ;  /* 0xff800000a1a17808 */ /* 0x000fe40006800000 */
[C---:B------:R-:W-:Y:S02]  /*bb70*/  ISETP.GE.AND P2, PT, R59.reuse, R2, PT ;  /* 0x000000023b00720c */ /* 0x040fe40003f46270 */
[----:B------:R-:W-:Y:S02]  /*bb80*/  ISETP.GE.AND P5, PT, R59, R0, PT ;  /* 0x000000003b00720c */ /* 0x000fe40003fa6270 */
[----:B------:R-:W-:Y:S01]  /*bb90*/  I2FP.F32.S32 R51, R59 ;  /* 0x0000003b00337245 */ /* 0x000fe20000201400 */
[----:B------:R-:W-:Y:S01]  /*bba0*/  IMAD.U32 R59, RZ, RZ, UR4 ;  /* 0x00000004ff3b7e24 */ /* 0x000fe2000f8e00ff */
[----:B------:R-:W-:-:S02]  /*bbb0*/  FSEL R49, R61, -INF , !P4 ;  /* 0xff8000003d317808 */ /* 0x000fc40006000000 */
[----:B------:R-:W-:Y:S01]  /*bbc0*/  FSEL R165, R165, -INF , !P3 ;  /* 0xff800000a5a57808 */ /* 0x000fe20005800000 */
[C---:B------:R-:W-:Y:S01]  /*bbd0*/  FFMA.FTZ R53, R51.reuse, UR5, R42 ;  /* 0x0000000533357c23 */ /* 0x040fe2000801002a */
[----:B------:R-:W-:Y:S01]  /*bbe0*/  I2FP.F32.S32 R54, R55 ;  /* 0x0000003700367245 */ /* 0x000fe20000201400 */
[----:B------:R-:W-:Y:S01]  /*bbf0*/  FFMA.FTZ R67, R51, UR5, R40 ;  /* 0x0000000533437c23 */ /* 0x000fe20008010028 */
[----:B------:R-:W-:Y:S01]  /*bc00*/  FSEL R65, R65, -INF , !P6 ;  /* 0xff80000041417808 */ /* 0x000fe20007000000 */
[----:B------:R-:W-:Y:S01]  /*bc10*/  IMAD.U32 R51, RZ, RZ, UR4 ;  /* 0x00000004ff337e24 */ /* 0x000fe2000f8e00ff */
[C---:B------:R-:W-:Y:S01]  /*bc20*/  ISETP.GE.AND P4, PT, R55.reuse, R2, PT ;  /* 0x000000023700720c */ /* 0x040fe20003f86270 */
[C---:B------:R-:W-:Y:S01]  /*bc30*/  FFMA.FTZ R45, R54.reuse, UR5, R45 ;  /* 0x00000005362d7c23 */ /* 0x040fe2000801002d */
[-C--:B------:R-:W-:Y:S01]  /*bc40*/  ISETP.GE.AND P3, PT, R55, R0.reuse, PT ;  /* 0x000000003700720c */ /* 0x080fe20003f66270 */
[----:B------:R-:W-:Y:S01]  /*bc50*/  IMAD.U32 R55, RZ, RZ, UR4 ;  /* 0x00000004ff377e24 */ /* 0x000fe2000f8e00ff */
[----:B------:R-:W-:Y:S01]  /*bc60*/  ISETP.GE.AND P6, PT, R141, R0, PT ;  /* 0x000000008d00720c */ /* 0x000fe20003fc6270 */
[----:B------:R-:W-:Y:S01]  /*bc70*/  FFMA.FTZ R54, R54, UR5, R47 ;  /* 0x0000000536367c23 */ /* 0x000fe2000801002f */
[----:B------:R-:W-:Y:S01]  /*bc80*/  LOP3.LUT R59, R59, 0xd1, R214, 0xfe, !PT ;  /* 0x000000d13b3b7812 */ /* 0x000fe200078efed6 */
[----:B------:R-:W-:Y:S01]  /*bc90*/  IMAD.U32 R47, RZ, RZ, UR4 ;  /* 0x00000004ff2f7e24 */ /* 0x000fe2000f8e00ff */
[----:B------:R-:W-:-:S02]  /*bca0*/  FSEL R42, R46, -INF , !P6 ;  /* 0xff8000002e2a7808 */ /* 0x000fc40007000000 */
[--C-:B------:R-:W-:Y:S02]  /*bcb0*/  LOP3.LUT R55, R55, 0xd8, R214.reuse, 0xfe, !PT ;  /* 0x000000d837377812 */ /* 0x100fe400078efed6 */
[----:B------:R-:W-:Y:S02]  /*bcc0*/  I2FP.F32.S32 R46, R59 ;  /* 0x0000003b002e7245 */ /* 0x000fe40000201400 */
[----:B------:R-:W-:Y:S02]  /*bcd0*/  FSEL R169, R45, -INF , !P4 ;  /* 0xff8000002da97808 */ /* 0x000fe40006000000 */
[----:B------:R-:W-:Y:S01]  /*bce0*/  I2FP.F32.S32 R45, R55 ;  /* 0x00000037002d7245 */ /* 0x000fe20000201400 */
[C---:B------:R-:W-:Y:S01]  /*bcf0*/  FFMA.FTZ R171, R46.reuse, UR5, R41 ;  /* 0x000000052eab7c23 */ /* 0x040fe20008010029 */
[----:B------:R-:W-:Y:S01]  /*bd00*/  FFMA.FTZ R43, R46, UR5, R43 ;  /* 0x000000052e2b7c23 */ /* 0x000fe2000801002b */
[----:B------:R-:W-:Y:S02]  /*bd10*/  LOP3.LUT R47, R47, 0xd9, R214, 0xfe, !PT ;  /* 0x000000d92f2f7812 */ /* 0x000fe400078efed6 */
[----:B------:R-:W-:Y:S01]  /*bd20*/  ISETP.GE.AND P6, PT, R59, R2, PT ;  /* 0x000000023b00720c */ /* 0x000fe20003fc6270 */
[----:B------:R-:W-:Y:S01]  /*bd30*/  FFMA.FTZ R167, R45, UR5, R36 ;  /* 0x000000052da77c23 */ /* 0x000fe20008010024 */
[----:B------:R-:W-:Y:S01]  /*bd40*/  ISETP.GE.AND P4, PT, R59, R0, PT ;  /* 0x000000003b00720c */ /* 0x000fe20003f86270 */
[----:B------:R-:W-:Y:S01]  /*bd50*/  FFMA.FTZ R38, R45, UR5, R38 ;  /* 0x000000052d267c23 */ /* 0x000fe20008010026 */
[----:B------:R-:W-:Y:S01]  /*bd60*/  LOP3.LUT R51, R51, 0xe0, R214, 0xfe, !PT ;  /* 0x000000e033337812 */ /* 0x000fe200078efed6 */
[----:B------:R-:W-:Y:S01]  /*bd70*/  IMAD.U32 R45, RZ, RZ, UR4 ;  /* 0x00000004ff2d7e24 */ /* 0x000fe2000f8e00ff */
[----:B------:R-:W-:Y:S01]  /*bd80*/  FSEL R41, R53, -INF , !P5 ;  /* 0xff80000035297808 */ /* 0x000fe20006800000 */
[----:B------:R-:W-:Y:S01]  /*bd90*/  IMAD.U32 R59, RZ, RZ, UR4 ;  /* 0x00000004ff3b7e24 */ /* 0x000fe2000f8e00ff */
[----:B------:R-:W-:Y:S01]  /*bda0*/  FSEL R171, R171, -INF , !P6 ;  /* 0xff800000abab7808 */ /* 0x000fe20007000000 */
[----:B------:R-:W-:Y:S01]  /*bdb0*/  IMAD.U32 R53, RZ, RZ, UR4 ;  /* 0x00000004ff357e24 */ /* 0x000fe2000f8e00ff */
[----:B------:R-:W-:-:S02]  /*bdc0*/  I2FP.F32.S32 R46, R47 ;  /* 0x0000002f002e7245 */ /* 0x000fc40000201400 */
[----:B------:R-:W-:Y:S02]  /*bdd0*/  FSEL R36, R43, -INF , !P4 ;  /* 0xff8000002b247808 */ /* 0x000fe40006000000 */
[C---:B------:R-:W-:Y:S01]  /*bde0*/  ISETP.GE.AND P5, PT, R47.reuse, R2, PT ;  /* 0x000000022f00720c */ /* 0x040fe20003fa6270 */
[C---:B------:R-:W-:Y:S01]  /*bdf0*/  FFMA.FTZ R37, R46.reuse, UR5, R37 ;  /* 0x000000052e257c23 */ /* 0x040fe20008010025 */
[----:B------:R-:W-:Y:S01]  /*be00*/  ISETP.GE.AND P6, PT, R47, R0, PT ;  /* 0x000000002f00720c */ /* 0x000fe20003fc6270 */
[----:B------:R-:W-:Y:S01]  /*be10*/  IMAD.U32 R47, RZ, RZ, UR4 ;  /* 0x00000004ff2f7e24 */ /* 0x000fe2000f8e00ff */
[----:B------:R-:W-:Y:S01]  /*be20*/  I2FP.F32.S32 R43, R51 ;  /* 0x00000033002b7245 */ /* 0x000fe20000201400 */
[----:B------:R-:W-:Y:S01]  /*be30*/  FFMA.FTZ R46, R46, UR5, R39 ;  /* 0x000000052e2e7c23 */ /* 0x000fe20008010027 */
[----:B------:R-:W-:Y:S01]  /*be40*/  ISETP.GE.AND P4, PT, R51, R2, PT ;  /* 0x000000023300720c */ /* 0x000fe20003f86270 */
[----:B------:R-:W-:Y:S01]  /*be50*/  IMAD.U32 R39, RZ, RZ, UR4 ;  /* 0x00000004ff277e24 */ /* 0x000fe2000f8e00ff */
[----:B------:R-:W-:Y:S01]  /*be60*/  LOP3.LUT R47, R47, 0xe1, R214, 0xfe, !PT ;  /* 0x000000e12f2f7812 */ /* 0x000fe200078efed6 */
[----:B------:R-:W-:Y:S01]  /*be70*/  FFMA.FTZ R32, R43, UR5, R32 ;  /* 0x000000052b207c23 */ /* 0x000fe20008010020 */
[----:B------:R-:W-:Y:S01]  /*be80*/  LOP3.LUT R45, R45, 0xe8, R214, 0xfe, !PT ;  /* 0x000000e82d2d7812 */ /* 0x000fe200078efed6 */
[----:B------:R-:W-:Y:S01]  /*be90*/  FFMA.FTZ R34, R43, UR5, R34 ;  /* 0x000000052b227c23 */ /* 0x000fe20008010022 */
[----:B------:R-:W-:Y:S01]  /*bea0*/  FSEL R40, R54, -INF , !P3 ;  /* 0xff80000036287808 */ /* 0x000fe20005800000 */
[----:B------:R-:W-:Y:S01]  /*beb0*/  IMAD.U32 R43, RZ, RZ, UR4 ;  /* 0x00000004ff2b7e24 */ /* 0x000fe2000f8e00ff */
[----:B------:R-:W-:-:S02]  /*bec0*/  FSEL R175, R37, -INF , !P5 ;  /* 0xff80000025af7808 */ /* 0x000fc40006800000 */
[----:B------:R-:W-:Y:S02]  /*bed0*/  FSEL R67, R67, -INF , !P2 ;  /* 0xff80000043437808 */ /* 0x000fe40005000000 */
[----:B------:R-:W-:Y:S02]  /*bee0*/  I2FP.F32.S32 R54, R47 ;  /* 0x0000002f00367245 */ /* 0x000fe40000201400 */
[----:B------:R-:W-:Y:S02]  /*bef0*/  FSEL R37, R46, -INF , !P6 ;  /* 0xff8000002e257808 */ /* 0x000fe40007000000 */
[----:B------:R-:W-:Y:S01]  /*bf00*/  FSEL R173, R32, -INF , !P4 ;  /* 0xff80000020ad7808 */ /* 0x000fe20006000000 */
[C---:B------:R-:W-:Y:S01]  /*bf10*/  FFMA.FTZ R33, R54.reuse, UR5, R33 ;  /* 0x0000000536217c23 */ /* 0x040fe20008010021 */
[C---:B------:R-:W-:Y:S01]  /*bf20*/  ISETP.GE.AND P3, PT, R55.reuse, R2, PT ;  /* 0x000000023700720c */ /* 0x040fe20003f66270 */
[----:B------:R-:W-:Y:S01]  /*bf30*/  FFMA.FTZ R54, R54, UR5, R35 ;  /* 0x0000000536367c23 */ /* 0x000fe20008010023 */
[----:B------:R-:W-:-:S02]  /*bf40*/  ISETP.GE.AND P2, PT, R55, R0, PT ;  /* 0x000000003700720c */ /* 0x000fc40003f46270 */
[C---:B------:R-:W-:Y:S02]  /*bf50*/  ISETP.GE.AND P6, PT, R45.reuse, R2, PT ;  /* 0x000000022d00720c */ /* 0x040fe40003fc6270 */
        /* <DEDUP_REMOVED lines=8> */
[--C-:B------:R-:W-:Y:S02]  /*bfe0*/  LOP3.LUT R43, R43, 0xe9, R214.reuse, 0xfe, !PT ;  /* 0x000000e92b2b7812 */ /* 0x100fe400078efed6 */
[----:B------:R-:W-:Y:S02]  /*bff0*/  ISETP.GE.AND P5, PT, R47, R0, PT ;  /* 0x000000002f00720c */ /* 0x000fe40003fa6270 */
[----:B------:R-:W-:Y:S02]  /*c000*/  LOP3.LUT R51, R39, 0xf0, R214, 0xfe, !PT ;  /* 0x000000f027337812 */ /* 0x000fe400078efed6 */
[----:B------:R-:W-:Y:S02]  /*c010*/  FSEL R39, R34, -INF , !P3 ;  /* 0xff80000022277808 */ /* 0x000fe40005800000 */
[----:B------:R-:W-:Y:S02]  /*c020*/  FSEL R35, R33, -INF , !P2 ;  /* 0xff80000021237808 */ /* 0x000fe40005000000 */
[----:B------:R-:W-:-:S02]  /*c030*/  ISETP.GE.AND P3, PT, R43, R2, PT ;  /* 0x000000022b00720c */ /* 0x000fc40003f66270 */
[----:B------:R-:W-:Y:S02]  /*c040*/  ISETP.GE.AND P2, PT, R43, R0, PT ;  /* 0x000000002b00720c */ /* 0x000fe40003f46270 */
[----:B------:R-:W-:Y:S02]  /*c050*/  I2FP.F32.S32 R28, R43 ;  /* 0x0000002b001c7245 */ /* 0x000fe40000201400 */
[----:B------:R-:W-:Y:S02]  /*c060*/  FSEL R43, R54, -INF , !P5 ;  /* 0xff800000362b7808 */ /* 0x000fe40006800000 */
[----:B------:R-:W-:Y:S01]  /*c070*/  FSEL R33, R32, -INF , !P6 ;  /* 0xff80000020217808 */ /* 0x000fe20007000000 */
[C---:B------:R-:W-:Y:S01]  /*c080*/  FFMA.FTZ R45, R28.reuse, UR5, R31 ;  /* 0x000000051c2d7c23 */ /* 0x040fe2000801001f */
[C---:B------:R-:W-:Y:S01]  /*c090*/  ISETP.GE.AND P5, PT, R51.reuse, R2, PT ;  /* 0x000000023300720c */ /* 0x040fe20003fa6270 */
[----:B------:R-:W-:Y:S01]  /*c0a0*/  IMAD.U32 R31, RZ, RZ, UR4 ;  /* 0x00000004ff1f7e24 */ /* 0x000fe2000f8e00ff */
[----:B------:R-:W-:Y:S01]  /*c0b0*/  ISETP.GE.AND P6, PT, R51, R0, PT ;  /* 0x000000003300720c */ /* 0x000fe20003fc6270 */
[----:B------:R-:W-:Y:S01]  /*c0c0*/  FFMA.FTZ R29, R28, UR5, R29 ;  /* 0x000000051c1d7c23 */ /* 0x000fe2000801001d */
[----:B------:R-:W-:-:S02]  /*c0d0*/  I2FP.F32.S32 R51, R51 ;  /* 0x0000003300337245 */ /* 0x000fc40000201400 */
[--C-:B------:R-:W-:Y:S02]  /*c0e0*/  LOP3.LUT R59, R59, 0xf1, R214.reuse, 0xfe, !PT ;  /* 0x000000f13b3b7812 */ /* 0x100fe400078efed6 */
[----:B------:R-:W-:Y:S01]  /*c0f0*/  LOP3.LUT R53, R53, 0xf8, R214, 0xfe, !PT ;  /* 0x000000f835357812 */ /* 0x000fe200078efed6 */
[C---:B------:R-:W-:Y:S01]  /*c100*/  FFMA.FTZ R54, R51.reuse, UR5, R24 ;  /* 0x0000000533367c23 */ /* 0x040fe20008010018 */
[----:B------:R-:W-:Y:S01]  /*c110*/  FFMA.FTZ R51, R51, UR5, R26 ;  /* 0x0000000533337c23 */ /* 0x000fe2000801001a */
[----:B------:R-:W-:Y:S02]  /*c120*/  I2FP.F32.S32 R26, R59 ;  /* 0x0000003b001a7245 */ /* 0x000fe40000201400 */
[----:B------:R-:W-:Y:S02]  /*c130*/  FSEL R46, R30, -INF , !P4 ;  /* 0xff8000001e2e7808 */ /* 0x000fe40006000000 */
[----:B------:R-:W-:Y:S01]  /*c140*/  ISETP.GE.AND P4, PT, R59, R2, PT ;  /* 0x000000023b00720c */ /* 0x000fe20003f86270 */
[----:B------:R-:W-:Y:S01]  /*c150*/  FFMA.FTZ R24, R26, UR5, R25 ;  /* 0x000000051a187c23 */ /* 0x000fe20008010019 */
[----:B------:R-:W-:-:S02]  /*c160*/  LOP3.LUT R55, R214, UR4, RZ, 0xfc, !PT ;  /* 0x00000004d6377c12 */ /* 0x000fc4000f8efcff */
[----:B------:R-:W-:Y:S02]  /*c170*/  LOP3.LUT R31, R31, 0x1, R214, 0xfe, !PT ;  /* 0x000000011f1f7812 */ /* 0x000fe400078efed6 */
[----:B------:R-:W-:Y:S02]  /*c180*/  FSEL R54, R54, -INF , !P5 ;  /* 0xff80000036367808 */ /* 0x000fe40006800000 */
[----:B------:R-:W-:Y:S02]  /*c190*/  FSEL R51, R51, -INF , !P6 ;  /* 0xff80000033337808 */ /* 0x000fe40007000000 */
[C---:B------:R-:W-:Y:S01]  /*c1a0*/  ISETP.GE.AND P5, PT, R53.reuse, R2, PT ;  /* 0x000000023500720c */ /* 0x040fe20003fa6270 */
[----:B------:R-:W-:Y:S01]  /*c1b0*/  BAR.SYNC.DEFER_BLOCKING 0x0 ;  /* 0x0000000000007b1d */ /* 0x000fe20000010000 */
[----:B------:R-:W-:Y:S02]  /*c1c0*/  ISETP.GE.AND P6, PT, R53, R0, PT ;  /* 0x000000003500720c */ /* 0x000fe40003fc6270 */
[----:B------:R-:W-:-:S02]  /*c1d0*/  I2FP.F32.S32 R25, R53 ;  /* 0x0000003500197245 */ /* 0x000fc40000201400 */
[----:B------:R-:W-:Y:S02]  /*c1e0*/  FSEL R47, R29, -INF , !P3 ;  /* 0xff8000001d2f7808 */ /* 0x000fe40005800000 */
[----:B------:R-:W-:Y:S01]  /*c1f0*/  FSEL R53, R24, -INF , !P4 ;  /* 0xff80000018357808 */ /* 0x000fe20006000000 */
[C---:B------:R-:W-:Y:S01]  /*c200*/  FFMA.FTZ R20, R25.reuse, UR5, R20 ;  /* 0x0000000519147c23 */ /* 0x040fe20008010014 */
[----:B------:R-:W-:Y:S01]  /*c210*/  I2FP.F32.S32 R29, R55 ;  /* 0x00000037001d7245 */ /* 0x000fe20000201400 */
[----:B------:R-:W-:Y:S01]  /*c220*/  FFMA.FTZ R22, R25, UR5, R22 ;  /* 0x0000000519167c23 */ /* 0x000fe20008010016 */
[----:B------:R-:W-:Y:S02]  /*c230*/  I2FP.F32.S32 R24, R31 ;  /* 0x0000001f00187245 */ /* 0x000fe40000201400 */
[----:B------:R-:W-:Y:S01]  /*c240*/  FSEL R45, R45, -INF , !P2 ;  /* 0xff8000002d2d7808 */ /* 0x000fe20005000000 */
[----:B------:R-:W-:Y:S01]  /*c250*/  FFMA.FTZ R16, R29, UR5, R16 ;  /* 0x000000051d107c23 */ /* 0x000fe20008010010 */
[----:B------:R-:W-:Y:S01]  /*c260*/  ISETP.GE.AND P2, PT, R55, R2, PT ;  /* 0x000000023700720c */ /* 0x000fe20003f46270 */
[----:B------:R-:W-:Y:S01]  /*c270*/  FFMA.FTZ R25, R24, UR5, R17 ;  /* 0x0000000518197c23 */ /* 0x000fe20008010011 */
[----:B------:R-:W-:Y:S01]  /*c280*/  IMAD.U32 R29, RZ, RZ, UR4 ;  /* 0x00000004ff1d7e24 */ /* 0x000fe2000f8e00ff */
[----:B------:R-:W-:Y:S01]  /*c290*/  ISETP.GE.AND P3, PT, R59, R0, PT ;  /* 0x000000003b00720c */ /* 0x000fe20003f66270 */
[----:B------:R-:W-:Y:S01]  /*c2a0*/  IMAD.U32 R17, RZ, RZ, UR4 ;  /* 0x00000004ff117e24 */ /* 0x000fe2000f8e00ff */
[----:B------:R-:W-:Y:S01]  /*c2b0*/  ISETP.GE.AND P4, PT, R31, R2, PT ;  /* 0x000000021f00720c */ /* 0x000fe20003f86270 */
[----:B------:R-:W-:-:S02]  /*c2c0*/  IMAD.U32 R55, RZ, RZ, UR4 ;  /* 0x00000004ff377e24 */ /* 0x000fc4000f8e00ff */
[----:B------:R-:W-:Y:S01]  /*c2d0*/  FFMA.FTZ R59, R26, UR5, R27 ;  /* 0x000000051a3b7c23 */ /* 0x000fe2000801001b */
[----:B------:R-:W-:Y:S01]  /*c2e0*/  IMAD.U32 R31, RZ, RZ, UR4 ;  /* 0x00000004ff1f7e24 */ /* 0x000fe2000f8e00ff */
[--C-:B------:R-:W-:Y:S01]  /*c2f0*/  LOP3.LUT R29, R29, 0x8, R214.reuse, 0xfe, !PT ;  /* 0x000000081d1d7812 */ /* 0x100fe200078efed6 */
[----:B------:R-:W-:Y:S01]  /*c300*/  IMAD.U32 R27, RZ, RZ, UR4 ;  /* 0x00000004ff1b7e24 */ /* 0x000fe2000f8e00ff */
[--C-:B------:R-:W-:Y:S02]  /*c310*/  LOP3.LUT R17, R17, 0x18, R214.reuse, 0xfe, !PT ;  /* 0x0000001811117812 */ /* 0x100fe400078efed6 */
[--C-:B------:R-:W-:Y:S02]  /*c320*/  LOP3.LUT R55, R55, 0x9, R214.reuse, 0xfe, !PT ;  /* 0x0000000937377812 */ /* 0x100fe400078efed6 */
[--C-:B------:R-:W-:Y:S02]  /*c330*/  LOP3.LUT R31, R31, 0x11, R214.reuse, 0xfe, !PT ;  /* 0x000000111f1f7812 */ /* 0x100fe400078efed6 */
[----:B------:R-:W-:-:S02]  /*c340*/  LOP3.LUT R27, R27, 0x10, R214, 0xfe, !PT ;  /* 0x000000101b1b7812 */ /* 0x000fc400078efed6 */
[----:B------:R-:W-:Y:S02]  /*c350*/  FSEL R59, R59, -INF , !P3 ;  /* 0xff8000003b3b7808 */ /* 0x000fe40005800000 */
[----:B------:R-:W-:Y:S02]  /*c360*/  FSEL R25, R25, -INF , !P4 ;  /* 0xff80000019197808 */ /* 0x000fe40006000000 */
[-C--:B------:R-:W-:Y:S02]  /*c370*/  ISETP.GE.AND P3, PT, R29, R2.reuse, PT ;  /* 0x000000021d00720c */ /* 0x080fe40003f66270 */
[----:B------:R-:W-:Y:S02]  /*c380*/  FSEL R61, R20, -INF , !P5 ;  /* 0xff800000143d7808 */ /* 0x000fe40006800000 */
[----:B------:R-:W-:Y:S02]  /*c390*/  ISETP.GE.AND P4, PT, R17, R2, PT ;  /* 0x000000021100720c */ /* 0x000fe40003f86270 */
[----:B------:R-:W-:-:S02]  /*c3a0*/  I2FP.F32.S32 R29, R29 ;  /* 0x0000001d001d7245 */ /* 0x000fc40000201400 */
[-C--:B------:R-:W-:Y:S02]  /*c3b0*/  ISETP.GE.AND P5, PT, R55, R2.reuse, PT ;  /* 0x000000023700720c */ /* 0x080fe40003fa6270 */
[----:B------:R-:W-:Y:S01]  /*c3c0*/  I2FP.F32.S32 R20, R55 ;  /* 0x0000003700147245 */ /* 0x000fe20000201400 */
[----:B------:R-:W-:Y:S01]  /*c3d0*/  FFMA.FTZ R12, R29, UR5, R12 ;  /* 0x000000051d0c7c23 */ /* 0x000fe2000801000c */
[----:B------:R-:W-:Y:S01]  /*c3e0*/  FSEL R141, R16, -INF , !P2 ;  /* 0xff800000108d7808 */ /* 0x000fe20005000000 */
[----:B------:R-:W-:Y:S01]  /*c3f0*/  IMAD.U32 R29, RZ, RZ, UR4 ;  /* 0x00000004ff1d7e24 */ /* 0x000fe2000f8e00ff */
[----:B------:R-:W-:Y:S01]  /*c400*/  I2FP.F32.S32 R17, R17 ;  /* 0x0000001100117245 */ /* 0x000fe20000201400 */
[----:B------:R-:W-:Y:S01]  /*c410*/  FFMA.FTZ R13, R20, UR5, R13 ;  /* 0x00000005140d7c23 */ /* 0x000fe2000801000d */
[----:B------:R-:W-:Y:S02]  /*c420*/  FSEL R55, R22, -INF , !P6 ;  /* 0xff80000016377808 */ /* 0x000fe40007000000 */
[-C--:B------:R-:W-:Y:S01]  /*c430*/  ISETP.GE.AND P2, PT, R31, R2.reuse, PT ;  /* 0x000000021f00720c */ /* 0x080fe20003f46270 */
[----:B------:R-:W-:Y:S01]  /*c440*/  FFMA.FTZ R4, R17, UR5, R4 ;  /* 0x0000000511047c23 */ /* 0x000fe20008010004 */
[----:B------:R-:W-:Y:S01]  /*c450*/  I2FP.F32.S32 R16, R31 ;  /* 0x0000001f00107245 */ /* 0x000fe20000201400 */
[----:B------:R-:W-:Y:S01]  /*c460*/  IMAD.U32 R31, RZ, RZ, UR4 ;  /* 0x00000004ff1f7e24 */ /* 0x000fe2000f8e00ff */
[----:B------:R-:W-:Y:S01]  /*c470*/  ISETP.GE.AND P6, PT, R27, R2, PT ;  /* 0x000000021b00720c */ /* 0x000fe20003fc6270 */
[----:B------:R-:W-:Y:S01]  /*c480*/  IMAD.U32 R17, RZ, RZ, UR4 ;  /* 0x00000004ff117e24 */ /* 0x000fe2000f8e00ff */
[----:B------:R-:W-:Y:S01]  /*c490*/  I2FP.F32.S32 R27, R27 ;  /* 0x0000001b001b7245 */ /* 0x000fe20000201400 */
[----:B------:R-:W-:Y:S01]  /*c4a0*/  FFMA.FTZ R137, R16, UR5, R9 ;  /* 0x0000000510897c23 */ /* 0x000fe20008010009 */
[----:B------:R-:W-:Y:S01]  /*c4b0*/  IMAD.U32 R9, RZ, RZ, UR4 ;  /* 0x00000004ff097e24 */ /* 0x000fe2000f8e00ff */
[----:B------:R-:W-:-:S02]  /*c4c0*/  LOP3.LUT R31, R31, 0x19, R214, 0xfe, !PT ;  /* 0x000000191f1f7812 */ /* 0x000fc400078efed6 */
[----:B------:R-:W-:Y:S01]  /*c4d0*/  FFMA.FTZ R8, R27, UR5, R8 ;  /* 0x000000051b087c23 */ /* 0x000fe20008010008 */
[----:B------:R-:W-:Y:S01]  /*c4e0*/  IMAD.U32 R27, RZ, RZ, UR4 ;  /* 0x00000004ff1b7e24 */ /* 0x000fe2000f8e00ff */
[----:B------:R-:W-:Y:S02]  /*c4f0*/  FSEL R183, R12, -INF , !P3 ;  /* 0xff8000000cb77808 */ /* 0x000fe40005800000 */
[--C-:B------:R-:W-:Y:S02]  /*c500*/  LOP3.LUT R17, R17, 0x21, R214.reuse, 0xfe, !PT ;  /* 0x0000002111117812 */ /* 0x100fe400078efed6 */
[----:B------:R-:W-:Y:S02]  /*c510*/  I2FP.F32.S32 R12, R31 ;  /* 0x0000001f000c7245 */ /* 0x000fe40000201400 */
[--C-:B------:R-:W-:Y:S02]  /*c520*/  LOP3.LUT R9, R9, 0x28, R214.reuse, 0xfe, !PT ;  /* 0x0000002809097812 */ /* 0x100fe400078efed6 */
[--C-:B------:R-:W-:Y:S01]  /*c530*/  LOP3.LUT R29, R29, 0x20, R214.reuse, 0xfe, !PT ;  /* 0x000000201d1d7812 */ /* 0x100fe200078efed6 */
[----:B------:R-:W-:Y:S01]  /*c540*/  FFMA.FTZ R181, R12, UR5, R5 ;  /* 0x000000050cb57c23 */ /* 0x000fe20008010005 */
[----:B------:R-:W-:Y:S01]  /*c550*/  LOP3.LUT R27, R27, 0x29, R214, 0xfe, !PT ;  /* 0x000000291b1b7812 */ /* 0x000fe200078efed6 */
[----:B------:R-:W-:Y:S01]  /*c560*/  IMAD.U32 R5, RZ, RZ, UR4 ;  /* 0x00000004ff057e24 */ /* 0x000fe2000f8e00ff */
[----:B------:R-:W-:-:S02]  /*c570*/  FSEL R145, R8, -INF , !P6 ;  /* 0xff80000008917808 */ /* 0x000fc40007000000 */
[----:B------:R-:W-:Y:S02]  /*c580*/  I2FP.F32.S32 R8, R17 ;  /* 0x0000001100087245 */ /* 0x000fe40000201400 */
[----:B------:R-:W-:Y:S02]  /*c590*/  FSEL R137, R137, -INF , !P2 ;  /* 0xff80000089897808 */ /* 0x000fe40005000000 */
[-C--:B------:R-:W-:Y:S01]  /*c5a0*/  ISETP.GE.AND P6, PT, R17, R2.reuse, PT ;  /* 0x000000021100720c */ /* 0x080fe20003fc6270 */
[----:B------:R-:W-:Y:S01]  /*c5b0*/  FFMA.FTZ R129, R8, UR5, R129 ;  /* 0x0000000508817c23 */ /* 0x000fe20008010081 */
[----:B------:R-:W-:Y:S02]  /*c5c0*/  ISETP.GE.AND P2, PT, R9, R2, PT ;  /* 0x000000020900720c */ /* 0x000fe40003f46270 */
[----:B------:R-:W-:Y:S02]  /*c5d0*/  FSEL R153, R13, -INF , !P5 ;  /* 0xff8000000d997808 */ /* 0x000fe40006800000 */
[----:B------:R-:W-:-:S02]  /*c5e0*/  I2FP.F32.S32 R9, R9 ;  /* 0x0000000900097245 */ /* 0x000fc40000201400 */
[----:B------:R-:W-:Y:S02]  /*c5f0*/  FSEL R17, R4, -INF , !P4 ;  /* 0xff80000004117808 */ /* 0x000fe40006000000 */
[-C--:B------:R-:W-:Y:S01]  /*c600*/  ISETP.GE.AND P5, PT, R29, R2.reuse, PT ;  /* 0x000000021d00720c */ /* 0x080fe20003fa6270 */
[----:B------:R-:W-:Y:S01]  /*c610*/  FFMA.FTZ R124, R9, UR5, R124 ;  /* 0x00000005097c7c23 */ /* 0x000fe2000801007c */
[----:B------:R-:W-:Y:S01]  /*c620*/  I2FP.F32.S32 R13, R29 ;  /* 0x0000001d000d7245 */ /* 0x000fe20000201400 */
[----:B------:R-:W-:Y:S01]  /*c630*/  IMAD.U32 R29, RZ, RZ, UR4 ;  /* 0x00000004ff1d7e24 */ /* 0x000fe2000f8e00ff */
[-C--:B------:R-:W-:Y:S01]  /*c640*/  ISETP.GE.AND P4, PT, R27, R2.reuse, PT ;  /* 0x000000021b00720c */ /* 0x080fe20003f86270 */
[----:B------:R-:W-:Y:S01]  /*c650*/  IMAD.U32 R9, RZ, RZ, UR4 ;  /* 0x00000004ff097e24 */ /* 0x000fe2000f8e00ff */
[----:B------:R-:W-:Y:S01]  /*c660*/  I2FP.F32.S32 R4, R27 ;  /* 0x0000001b00047245 */ /* 0x000fe20000201400 */
[----:B------:R-:W-:Y:S01]  /*c670*/  IMAD.U32 R27, RZ, RZ, UR4 ;  /* 0x00000004ff1b7e24 */ /* 0x000fe2000f8e00ff */
[----:B------:R-:W-:Y:S01]  /*c680*/  ISETP.GE.AND P3, PT, R31, R2, PT ;  /* 0x000000021f00720c */ /* 0x000fe20003f66270 */
[----:B------:R-:W-:Y:S01]  /*c690*/  IMAD.U32 R31, RZ, RZ, UR4 ;  /* 0x00000004ff1f7e24 */ /* 0x000fe2000f8e00ff */
[----:B------:R-:W-:Y:S01]  /*c6a0*/  LOP3.LUT R5, R5, 0x38, R214, 0xfe, !PT ;  /* 0x0000003805057812 */ /* 0x000fe200078efed6 */
[----:B------:R-:W-:Y:S01]  /*c6b0*/  FFMA.FTZ R128, R13, UR5, R128 ;  /* 0x000000050d807c23 */ /* 0x000fe20008010080 */
[--C-:B------:R-:W-:Y:S01]  /*c6c0*/  LOP3.LUT R27, R27, 0x30, R214.reuse, 0xfe, !PT ;  /* 0x000000301b1b7812 */ /* 0x100fe200078efed6 */
[----:B------:R-:W-:Y:S01]  /*c6d0*/  FFMA.FTZ R13, R4, UR5, R125 ;  /* 0x00000005040d7c23 */ /* 0x000fe2000801007d */
[----:B------:R-:W-:-:S02]  /*c6e0*/  LOP3.LUT R29, R29, 0x39, R214, 0xfe, !PT ;  /* 0x000000391d1d7812 */ /* 0x000fc400078efed6 */
[----:B------:R-:W-:Y:S02]  /*c6f0*/  FSEL R129, R129, -INF , !P6 ;  /* 0xff80000081817808 */ /* 0x000fe40007000000 */
[----:B------:R-:W-:Y:S02]  /*c700*/  ISETP.GE.AND P6, PT, R5, R2, PT ;  /* 0x000000020500720c */ /* 0x000fe40003fc6270 */
[--C-:B------:R-:W-:Y:S02]  /*c710*/  LOP3.LUT R31, R31, 0x31, R214.reuse, 0xfe, !PT ;  /* 0x000000311f1f7812 */ /* 0x100fe400078efed6 */
[----:B------:R-:W-:Y:S02]  /*c720*/  FSEL R181, R181, -INF , !P3 ;  /* 0xff800000b5b57808 */ /* 0x000fe40005800000 */
[----:B------:R-:W-:Y:S02]  /*c730*/  I2FP.F32.S32 R5, R5 ;  /* 0x0000000500057245 */ /* 0x000fe40000201400 */
[----:B------:R-:W-:-:S02]  /*c740*/  LOP3.LUT R9, R9, 0x40, R214, 0xfe, !PT ;  /* 0x0000004009097812 */ /* 0x000fc400078efed6 */
[-C--:B------:R-:W-:Y:S01]  /*c750*/  ISETP.GE.AND P3, PT, R27, R2.reuse, PT ;  /* 0x000000021b00720c */ /* 0x080fe20003f66270 */
[----:B------:R-:W-:Y:S01]  /*c760*/  FFMA.FTZ R116, R5, UR5, R116 ;  /* 0x0000000505747c23 */ /* 0x000fe20008010074 */
[----:B------:R-:W-:Y:S01]  /*c770*/  I2FP.F32.S32 R4, R29 ;  /* 0x0000001d00047245 */ /* 0x000fe20000201400 */
[----:B------:R-:W-:Y:S01]  /*c780*/  IMAD.U32 R5, RZ, RZ, UR4 ;  /* 0x00000004ff057e24 */ /* 0x000fe2000f8e00ff */
[----:B------:R-:W-:Y:S02]  /*c790*/  I2FP.F32.S32 R27, R27 ;  /* 0x0000001b001b7245 */ /* 0x000fe40000201400 */
[----:B------:R-:W-:Y:S02]  /*c7a0*/  FSEL R177, R128, -INF , !P5 ;  /* 0xff80000080b17808 */ /* 0x000fe40006800000 */
[----:B------:R-:W-:Y:S01]  /*c7b0*/  I2FP.F32.S32 R8, R31 ;  /* 0x0000001f00087245 */ /* 0x000fe20000201400 */
[----:B------:R-:W-:Y:S01]  /*c7c0*/  FFMA.FTZ R120, R27, UR5, R120 ;  /* 0x000000051b787c23 */ /* 0x000fe20008010078 */
[----:B------:R-:W-:Y:S01]  /*c7d0*/  FSEL R13, R13, -INF , !P4 ;  /* 0xff8000000d0d7808 */ /* 0x000fe20006000000 */
[----:B------:R-:W-:Y:S01]  /*c7e0*/  IMAD.U32 R27, RZ, RZ, UR4 ;  /* 0x00000004ff1b7e24 */ /* 0x000fe2000f8e00ff */
[-C--:B------:R-:W-:Y:S01]  /*c7f0*/  ISETP.GE.AND P5, PT, R31, R2.reuse, PT ;  /* 0x000000021f00720c */ /* 0x080fe20003fa6270 */
[----:B------:R-:W-:Y:S01]  /*c800*/  FFMA.FTZ R31, R4, UR5, R117 ;  /* 0x00000005041f7c23 */ /* 0x000fe20008010075 */
[----:B------:R-:W-:Y:S01]  /*c810*/  ISETP.GE.AND P4, PT, R9, R2, PT ;  /* 0x000000020900720c */ /* 0x000fe20003f86270 */
[----:B------:R-:W-:Y:S01]  /*c820*/  IMAD.U32 R117, RZ, RZ, UR4 ;  /* 0x00000004ff757e24 */ /* 0x000fe2000f8e00ff */
[----:B------:R-:W-:Y:S01]  /*c830*/  I2FP.F32.S32 R9, R9 ;  /* 0x0000000900097245 */ /* 0x000fe20000201400 */
[----:B------:R-:W-:Y:S01]  /*c840*/  FFMA.FTZ R121, R8, UR5, R121 ;  /* 0x0000000508797c23 */ /* 0x000fe20008010079 */
[----:B------:R-:W-:-:S02]  /*c850*/  LOP3.LUT R5, R5, 0x48, R214, 0xfe, !PT ;  /* 0x0000004805057812 */ /* 0x000fc400078efed6 */
[----:B------:R-:W-:Y:S01]  /*c860*/  LOP3.LUT R117, R117, 0x41, R214, 0xfe, !PT ;  /* 0x0000004175757812 */ /* 0x000fe200078efed6 */
[----:B------:R-:W-:Y:S01]  /*c870*/  FFMA.FTZ R9, R9, UR5, R112 ;  /* 0x0000000509097c23 */ /* 0x000fe20008010070 */
[----:B------:R-:W-:Y:S02]  /*c880*/  LOP3.LUT R27, R27, 0x51, R214, 0xfe, !PT ;  /* 0x000000511b1b7812 */ /* 0x000fe400078efed6 */
[----:B------:R-:W-:Y:S02]  /*c890*/  FSEL R121, R121, -INF , !P5 ;  /* 0xff80000079797808 */ /* 0x000fe40006800000 */
[----:B------:R-:W-:Y:S02]  /*c8a0*/  ISETP.GE.AND P5, PT, R5, R2, PT ;  /* 0x000000020500720c */ /* 0x000fe40003fa6270 */
[----:B------:R-:W-:Y:S02]  /*c8b0*/  I2FP.F32.S32 R12, R117 ;  /* 0x00000075000c7245 */ /* 0x000fe40000201400 */
[----:B------:R-:W-:-:S02]  /*c8c0*/  I2FP.F32.S32 R5, R5 ;  /* 0x0000000500057245 */ /* 0x000fc40000201400 */
[----:B------:R-:W-:Y:S01]  /*c8d0*/  FSEL R9, R9, -INF , !P4 ;  /* 0xff80000009097808 */ /* 0x000fe20006000000 */
[----:B------:R-:W-:Y:S01]  /*c8e0*/  FFMA.FTZ R113, R12, UR5, R113 ;  /* 0x000000050c717c23 */ /* 0x000fe20008010071 */
[-C--:B------:R-:W-:Y:S01]  /*c8f0*/  ISETP.GE.AND P4, PT, R27, R2.reuse, PT ;  /* 0x000000021b00720c */ /* 0x080fe20003f86270 */
[----:B------:R-:W-:Y:S01]  /*c900*/  FFMA.FTZ R108, R5, UR5, R108 ;  /* 0x00000005056c7c23 */ /* 0x000fe2000801006c */
[----:B------:R-:W-:Y:S01]  /*c910*/  I2FP.F32.S32 R4, R27 ;  /* 0x0000001b00047245 */ /* 0x000fe20000201400 */
[----:B------:R-:W-:Y:S01]  /*c920*/  IMAD.U32 R27, RZ, RZ, UR4 ;  /* 0x00000004ff1b7e24 */ /* 0x000fe2000f8e00ff */
[----:B------:R-:W-:Y:S02]  /*c930*/  FSEL R125, R124, -INF , !P2 ;  /* 0xff8000007c7d7808 */ /* 0x000fe40005000000 */
[-C--:B------:R-:W-:Y:S01]  /*c940*/  ISETP.GE.AND P2, PT, R29, R2.reuse, PT ;  /* 0x000000021d00720c */ /* 0x080fe20003f46270 */
[----:B------:R-:W-:Y:S01]  /*c950*/  IMAD.U32 R29, RZ, RZ, UR4 ;  /* 0x00000004ff1d7e24 */ /* 0x000fe2000f8e00ff */
[----:B------:R-:W-:Y:S01]  /*c960*/  FSEL R179, R120, -INF , !P3 ;  /* 0xff80000078b37808 */ /* 0x000fe20005800000 */
[----:B------:R-:W-:Y:S01]  /*c970*/  FFMA.FTZ R5, R4, UR5, R105 ;  /* 0x0000000504057c23 */ /* 0x000fe20008010069 */
[----:B------:R-:W-:Y:S01]  /*c980*/  ISETP.GE.AND P3, PT, R117, R2, PT ;  /* 0x000000027500720c */ /* 0x000fe20003f66270 */
[----:B------:R-:W-:Y:S01]  /*c990*/  IMAD.U32 R105, RZ, RZ, UR4 ;  /* 0x00000004ff697e24 */ /* 0x000fe2000f8e00ff */
[----:B------:R-:W-:-:S02]  /*c9a0*/  LOP3.LUT R27, R27, 0x58, R214, 0xfe, !PT ;  /* 0x000000581b1b7812 */ /* 0x000fc400078efed6 */
[--C-:B------:R-:W-:Y:S02]  /*c9b0*/  LOP3.LUT R159, R159, 0x49, R214.reuse, 0xfe, !PT ;  /* 0x000000499f9f7812 */ /* 0x100fe400078efed6 */
[----:B------:R-:W-:Y:S02]  /*c9c0*/  LOP3.LUT R29, R29, 0x50, R214, 0xfe, !PT ;  /* 0x000000501d1d7812 */ /* 0x000fe400078efed6 */
[----:B------:R-:W-:Y:S02]  /*c9d0*/  FSEL R113, R113, -INF , !P3 ;  /* 0xff80000071717808 */ /* 0x000fe40005800000 */
[----:B------:R-:W-:Y:S02]  /*c9e0*/  ISETP.GE.AND P3, PT, R27, R2, PT ;  /* 0x000000021b00720c */ /* 0x000fe40003f66270 */
[----:B------:R-:W-:Y:S02]  /*c9f0*/  FSEL R117, R116, -INF , !P6 ;  /* 0xff80000074757808 */ /* 0x000fe40007000000 */
[----:B------:R-:W-:-:S02]  /*ca00*/  FSEL R31, R31, -INF , !P2 ;  /* 0xff8000001f1f7808 */ /* 0x000fc40005000000 */
[----:B------:R-:W-:Y:S02]  /*ca10*/  LOP3.LUT R105, R105, 0x59, R214, 0xfe, !PT ;  /* 0x0000005969697812 */ /* 0x000fe400078efed6 */
[----:B------:R-:W-:Y:S02]  /*ca20*/  I2FP.F32.S32 R27, R27 ;  /* 0x0000001b001b7245 */ /* 0x000fe40000201400 */
[-C--:B------:R-:W-:Y:S02]  /*ca30*/  ISETP.GE.AND P6, PT, R159, R2.reuse, PT ;  /* 0x000000029f00720c */ /* 0x080fe40003fc6270 */
[----:B------:R-:W-:Y:S01]  /*ca40*/  I2FP.F32.S32 R8, R159 ;  /* 0x0000009f00087245 */ /* 0x000fe20000201400 */
[----:B------:R-:W-:Y:S01]  /*ca50*/  IMAD.U32 R159, RZ, RZ, UR4 ;  /* 0x00000004ff9f7e24 */ /* 0x000fe2000f8e00ff */
[----:B------:R-:W-:Y:S01]  /*ca60*/  ISETP.GE.AND P2, PT, R29, R2, PT ;  /* 0x000000021d00720c */ /* 0x000fe20003f46270 */
[----:B------:R-:W-:Y:S01]  /*ca70*/  FFMA.FTZ R100, R27, UR5, R100 ;  /* 0x000000051b647c23 */ /* 0x000fe20008010064 */
[----:B------:R-:W-:Y:S01]  /*ca80*/  I2FP.F32.S32 R29, R29 ;  /* 0x0000001d001d7245 */ /* 0x000fe20000201400 */
[----:B------:R-:W-:Y:S01]  /*ca90*/  FFMA.FTZ R8, R8, UR5, R109 ;  /* 0x0000000508087c23 */ /* 0x000fe2000801006d */
[----:B------:R-:W-:-:S02]  /*caa0*/  I2FP.F32.S32 R4, R105 ;  /* 0x0000006900047245 */ /* 0x000fc40000201400 */
[----:B------:R-:W-:Y:S01]  /*cab0*/  LOP3.LUT R159, R159, 0x8, R214, 0xfe, !PT ;  /* 0x000000089f9f7812 */ /* 0x000fe200078efed6 */
        /* <DEDUP_REMOVED lines=8> */
[----:B------:R-:W-:Y:S02]  /*cb40*/  FSEL R105, R8, -INF , !P6 ;  /* 0xff80000008697808 */ /* 0x000fe40007000000 */
[----:B------:R-:W-:Y:S02]  /*cb50*/  FSEL R29, R29, -INF , !P2 ;  /* 0xff8000001d1d7808 */ /* 0x000fe40005000000 */
[----:B------:R-:W-:Y:S02]  /*cb60*/  FSEL R5, R5, -INF , !P4 ;  /* 0xff80000005057808 */ /* 0x000fe40006000000 */
[----:B------:R-:W-:Y:S02]  /*cb70*/  I2FP.F32.S32 R159, R159 ;  /* 0x0000009f009f7245 */ /* 0x000fe40000201400 */
[----:B------:R-:W-:-:S02]  /*cb80*/  ISETP.GE.AND P6, PT, R187, R2, PT ;  /* 0x00000002bb00720c */ /* 0x000fc40003fc6270 */
[-C--:B------:R-:W-:Y:S01]  /*cb90*/  ISETP.GE.AND P2, PT, R193, R2.reuse, PT ;  /* 0x00000002c100720c */ /* 0x080fe20003f46270 */
[----:B------:R-:W-:Y:S01]  /*cba0*/  FFMA.FTZ R22, R159, UR5, R14 ;  /* 0x000000059f167c23 */ /* 0x000fe2000801000e */
[----:B------:R-:W-:Y:S01]  /*cbb0*/  ISETP.GE.AND P4, PT, R185, R2, PT ;  /* 0x00000002b900720c */ /* 0x000fe20003f86270 */
[----:B------:R-:W-:Y:S01]  /*cbc0*/  IMAD.U32 R159, RZ, RZ, UR4 ;  /* 0x00000004ff9f7e24 */ /* 0x000fe2000f8e00ff */
[----:B------:R-:W-:Y:S02]  /*cbd0*/  I2FP.F32.S32 R2, R191 ;  /* 0x000000bf00027245 */ /* 0x000fe40000201400 */
[----:B------:R-:W-:Y:S02]  /*cbe0*/  I2FP.F32.S32 R187, R187 ;  /* 0x000000bb00bb7245 */ /* 0x000fe40000201400 */
[----:B------:R-:W-:Y:S01]  /*cbf0*/  FSEL R27, R27, -INF , !P5 ;  /* 0xff8000001b1b7808 */ /* 0x000fe20006800000 */
[----:B------:R-:W-:Y:S01]  /*cc00*/  FFMA.FTZ R14, R2, UR5, R15 ;  /* 0x00000005020e7c23 */ /* 0x000fe2000801000f */
[----:B------:R-:W-:Y:S01]  /*cc10*/  ISETP.GE.AND P5, PT, R191, R0, PT ;  /* 0x00000000bf00720c */ /* 0x000fe20003fa6270 */
[----:B------:R-:W-:Y:S01]  /*cc20*/  IMAD.U32 R191, RZ, RZ, UR4 ;  /* 0x00000004ffbf7e24 */ /* 0x000fe2000f8e00ff */
[----:B------:R-:W-:Y:S01]  /*cc30*/  I2FP.F32.S32 R4, R193 ;  /* 0x000000c100047245 */ /* 0x000fe20000201400 */
[----:B------:R-:W-:Y:S01]  /*cc40*/  FFMA.FTZ R96, R187, UR5, R96 ;  /* 0x00000005bb607c23 */ /* 0x000fe20008010060 */
[----:B------:R-:W-:Y:S01]  /*cc50*/  I2FP.F32.S32 R185, R185 ;  /* 0x000000b900b97245 */ /* 0x000fe20000201400 */
[----:B------:R-:W-:Y:S01]  /*cc60*/  IMAD.U32 R15, RZ, RZ, UR4 ;  /* 0x00000004ff0f7e24 */ /* 0x000fe2000f8e00ff */
[----:B------:R-:W-:Y:S01]  /*cc70*/  LOP3.LUT R191, R191, 0x10, R214, 0xfe, !PT ;  /* 0x00000010bfbf7812 */ /* 0x000fe200078efed6 */
[----:B------:R-:W-:-:S02]  /*cc80*/  IMAD.U32 R187, RZ, RZ, UR4 ;  /* 0x00000004ffbb7e24 */ /* 0x000fc4000f8e00ff */
[----:B------:R-:W-:Y:S01]  /*cc90*/  FFMA.FTZ R97, R4, UR5, R97 ;  /* 0x0000000504617c23 */ /* 0x000fe20008010061 */
[----:B------:R-:W-:Y:S01]  /*cca0*/  LOP3.LUT R159, R159, 0x20, R214, 0xfe, !PT ;  /* 0x000000209f9f7812 */ /* 0x000fe200078efed6 */
[----:B------:R-:W-:Y:S01]  /*ccb0*/  FFMA.FTZ R92, R185, UR5, R92 ;  /* 0x00000005b95c7c23 */ /* 0x000fe2000801005c */
[--C-:B------:R-:W-:Y:S01]  /*ccc0*/  LOP3.LUT R15, R15, 0x11, R214.reuse, 0xfe, !PT ;  /* 0x000000110f0f7812 */ /* 0x100fe200078efed6 */
[----:B------:R-:W-:Y:S01]  /*ccd0*/  IMAD.U32 R193, RZ, RZ, UR4 ;  /* 0x00000004ffc17e24 */ /* 0x000fe2000f8e00ff */
[----:B------:R-:W-:Y:S02]  /*cce0*/  FSEL R185, R96, -INF , !P6 ;  /* 0xff80000060b97808 */ /* 0x000fe40007000000 */
[----:B------:R-:W-:Y:S02]  /*ccf0*/  ISETP.GE.AND P6, PT, R191, R0, PT ;  /* 0x00000000bf00720c */ /* 0x000fe40003fc6270 */
[----:B------:R-:W-:Y:S02]  /*cd00*/  FSEL R14, R14, -INF , !P5 ;  /* 0xff8000000e0e7808 */ /* 0x000fe40006800000 */
[----:B------:R-:W-:-:S02]  /*cd10*/  LOP3.LUT R187, R187, 0x18, R214, 0xfe, !PT ;  /* 0x00000018bbbb7812 */ /* 0x000fc400078efed6 */
[----:B------:R-:W-:Y:S02]  /*cd20*/  I2FP.F32.S32 R191, R191 ;  /* 0x000000bf00bf7245 */ /* 0x000fe40000201400 */
[-C--:B------:R-:W-:Y:S02]  /*cd30*/  ISETP.GE.AND P5, PT, R159, R0.reuse, PT ;  /* 0x000000009f00720c */ /* 0x080fe40003fa6270 */
[----:B------:R-:W-:Y:S01]  /*cd40*/  FSEL R97, R97, -INF , !P2 ;  /* 0xff80000061617808 */ /* 0x000fe20005000000 */
[----:B------:R-:W-:Y:S01]  /*cd50*/  FFMA.FTZ R128, R191, UR5, R10 ;  /* 0x00000005bf807c23 */ /* 0x000fe2000801000a */
[----:B------:R-:W-:Y:S01]  /*cd60*/  I2FP.F32.S32 R159, R159 ;  /* 0x0000009f009f7245 */ /* 0x000fe20000201400 */
[----:B------:R-:W-:Y:S01]  /*cd70*/  IMAD.U32 R191, RZ, RZ, UR4 ;  /* 0x00000004ffbf7e24 */ /* 0x000fe2000f8e00ff */
[-C--:B------:R-:W-:Y:S02]  /*cd80*/  ISETP.GE.AND P2, PT, R15, R0.reuse, PT ;  /* 0x000000000f00720c */ /* 0x080fe40003f46270 */
[----:B------:R-:W-:Y:S01]  /*cd90*/  I2FP.F32.S32 R2, R15 ;  /* 0x0000000f00027245 */ /* 0x000fe20000201400 */
[----:B------:R-:W-:Y:S01]  /*cda0*/  FFMA.FTZ R10, R159, UR5, R130 ;  /* 0x000000059f0a7c23 */ /* 0x000fe20008010082 */
[----:B------:R-:W-:Y:S01]  /*cdb0*/  FSEL R15, R92, -INF , !P4 ;  /* 0xff8000005c0f7808 */ /* 0x000fe20006000000 */
[----:B------:R-:W-:Y:S01]  /*cdc0*/  IMAD.U32 R159, RZ, RZ, UR4 ;  /* 0x00000004ff9f7e24 */ /* 0x000fe2000f8e00ff */
[----:B------:R-:W-:Y:S01]  /*cdd0*/  LOP3.LUT R193, R193, 0x19, R214, 0xfe, !PT ;  /* 0x00000019c1c17812 */ /* 0x000fe200078efed6 */
[----:B------:R-:W-:Y:S01]  /*cde0*/  FFMA.FTZ R11, R2, UR5, R11 ;  /* 0x00000005020b7c23 */ /* 0x000fe2000801000b */
[----:B------:R-:W-:-:S02]  /*cdf0*/  ISETP.GE.AND P4, PT, R187, R0, PT ;  /* 0x00000000bb00720c */ /* 0x000fc40003f86270 */
[----:B------:R-:W-:Y:S02]  /*ce00*/  I2FP.F32.S32 R187, R187 ;  /* 0x000000bb00bb7245 */ /* 0x000fe40000201400 */
[----:B------:R-:W-:Y:S02]  /*ce10*/  I2FP.F32.S32 R20, R193 ;  /* 0x000000c100147245 */ /* 0x000fe40000201400 */
[----:B------:R-:W-:Y:S01]  /*ce20*/  FSEL R22, R22, -INF , !P3 ;  /* 0xff80000016167808 */ /* 0x000fe20005800000 */
[----:B------:R-:W-:Y:S01]  /*ce30*/  FFMA.FTZ R6, R187, UR5, R6 ;  /* 0x00000005bb067c23 */ /* 0x000fe20008010006 */
[----:B------:R-:W-:Y:S01]  /*ce40*/  ISETP.GE.AND P3, PT, R193, R0, PT ;  /* 0x00000000c100720c */ /* 0x000fe20003f66270 */
[----:B------:R-:W-:Y:S01]  /*ce50*/  IMAD.U32 R193, RZ, RZ, UR4 ;  /* 0x00000004ffc17e24 */ /* 0x000fe2000f8e00ff */
[--C-:B------:R-:W-:Y:S01]  /*ce60*/  LOP3.LUT R159, R159, 0x31, R214.reuse, 0xfe, !PT ;  /* 0x000000319f9f7812 */ /* 0x100fe200078efed6 */
[----:B------:R-:W-:Y:S01]  /*ce70*/  FFMA.FTZ R20, R20, UR5, R7 ;  /* 0x0000000514147c23 */ /* 0x000fe20008010007 */
[----:B------:R-:W-:Y:S01]  /*ce80*/  IMAD.U32 R187, RZ, RZ, UR4 ;  /* 0x00000004ffbb7e24 */ /* 0x000fe2000f8e00ff */
[----:B------:R-:W-:Y:S01]  /*ce90*/  LOP3.LUT R191, R191, 0x28, R214, 0xfe, !PT ;  /* 0x00000028bfbf7812 */ /* 0x000fe200078efed6 */
[----:B------:R-:W-:Y:S01]  /*cea0*/  IMAD.U32 R7, RZ, RZ, UR4 ;  /* 0x00000004ff077e24 */ /* 0x000fe2000f8e00ff */
[----:B------:R-:W-:-:S02]  /*ceb0*/  FSEL R26, R6, -INF , !P4 ;  /* 0xff800000061a7808 */ /* 0x000fc40006000000 */
[--C-:B------:R-:W-:Y:S02]  /*cec0*/  LOP3.LUT R193, R193, 0x21, R214.reuse, 0xfe, !PT ;  /* 0x00000021c1c17812 */ /* 0x100fe400078efed6 */
[----:B------:R-:W-:Y:S02]  /*ced0*/  I2FP.F32.S32 R6, R159 ;  /* 0x0000009f00067245 */ /* 0x000fe40000201400 */
[----:B------:R-:W-:Y:S02]  /*cee0*/  FSEL R34, R11, -INF , !P2 ;  /* 0xff8000000b227808 */ /* 0x000fe40005000000 */
[--C-:B------:R-:W-:Y:S01]  /*cef0*/  LOP3.LUT R187, R187, 0x29, R214.reuse, 0xfe, !PT ;  /* 0x00000029bbbb7812 */ /* 0x100fe200078efed6 */
[----:B------:R-:W-:Y:S01]  /*cf00*/  FFMA.FTZ R6, R6, UR5, R123 ;  /* 0x0000000506067c23 */ /* 0x000fe2000801007b */
[----:B------:R-:W-:Y:S01]  /*cf10*/  LOP3.LUT R7, R7, 0x30, R214, 0xfe, !PT ;  /* 0x0000003007077812 */ /* 0x000fe200078efed6 */
[----:B------:R-:W-:Y:S01]  /*cf20*/  IMAD.U32 R123, RZ, RZ, UR4 ;  /* 0x00000004ff7b7e24 */ /* 0x000fe2000f8e00ff */
[----:B------:R-:W-:-:S02]  /*cf30*/  I2FP.F32.S32 R11, R191 ;  /* 0x000000bf000b7245 */ /* 0x000fc40000201400 */
[----:B------:R-:W-:Y:S02]  /*cf40*/  I2FP.F32.S32 R2, R193 ;  /* 0x000000c100027245 */ /* 0x000fe40000201400 */
[----:B------:R-:W-:Y:S01]  /*cf50*/  FSEL R20, R20, -INF , !P3 ;  /* 0xff80000014147808 */ /* 0x000fe20005800000 */
[----:B------:R-:W-:Y:S01]  /*cf60*/  FFMA.FTZ R30, R11, UR5, R126 ;  /* 0x000000050b1e7c23 */ /* 0x000fe2000801007e */
[----:B------:R-:W-:Y:S01]  /*cf70*/  I2FP.F32.S32 R24, R187 ;  /* 0x000000bb00187245 */ /* 0x000fe20000201400 */
[----:B------:R-:W-:Y:S01]  /*cf80*/  FFMA.FTZ R131, R2, UR5, R131 ;  /* 0x0000000502837c23 */ /* 0x000fe20008010083 */
[-C--:B------:R-:W-:Y:S01]  /*cf90*/  ISETP.GE.AND P3, PT, R7, R0.reuse, PT ;  /* 0x000000000700720c */ /* 0x080fe20003f66270 */
[----:B------:R-:W-:Y:S01]  /*cfa0*/  IMAD.U32 R11, RZ, RZ, UR4 ;  /* 0x00000004ff0b7e24 */ /* 0x000fe2000f8e00ff */
[----:B------:R-:W-:Y:S01]  /*cfb0*/  I2FP.F32.S32 R7, R7 ;  /* 0x0000000700077245 */ /* 0x000fe20000201400 */
[----:B------:R-:W-:Y:S01]  /*cfc0*/  FFMA.FTZ R24, R24, UR5, R127 ;  /* 0x0000000518187c23 */ /* 0x000fe2000801007f */
[----:B------:R-:W-:Y:S01]  /*cfd0*/  FSEL R128, R128, -INF , !P6 ;  /* 0xff80000080807808 */ /* 0x000fe20007000000 */
[----:B------:R-:W-:Y:S01]  /*cfe0*/  IMAD.U32 R127, RZ, RZ, UR4 ;  /* 0x00000004ff7f7e24 */ /* 0x000fe2000f8e00ff */
[----:B------:R-:W-:Y:S01]  /*cff0*/  ISETP.GE.AND P6, PT, R193, R0, PT ;  /* 0x00000000c100720c */ /* 0x000fe20003fc6270 */
[----:B------:R-:W-:Y:S01]  /*d000*/  FFMA.FTZ R16, R7, UR5, R122 ;  /* 0x0000000507107c23 */ /* 0x000fe2000801007a */
[----:B------:R-:W-:Y:S01]  /*d010*/  LOP3.LUT R123, R123, 0x38, R214, 0xfe, !PT ;  /* 0x000000387b7b7812 */ /* 0x000fe200078efed6 */
[----:B------:R-:W-:Y:S01]  /*d020*/  IMAD.U32 R7, RZ, RZ, UR4 ;  /* 0x00000004ff077e24 */ /* 0x000fe2000f8e00ff */
[----:B------:R-:W-:-:S02]  /*d030*/  FSEL R10, R10, -INF , !P5 ;  /* 0xff8000000a0a7808 */ /* 0x000fc40006800000 */
[-C--:B------:R-:W-:Y:S02]  /*d040*/  ISETP.GE.AND P4, PT, R187, R0.reuse, PT ;  /* 0x00000000bb00720c */ /* 0x080fe40003f86270 */
[-C--:B------:R-:W-:Y:S01]  /*d050*/  ISETP.GE.AND P5, PT, R159, R0.reuse, PT ;  /* 0x000000009f00720c */ /* 0x080fe20003fa6270 */
[----:B------:R-:W-:Y:S01]  /*d060*/  IMAD.U32 R159, RZ, RZ, UR4 ;  /* 0x00000004ff9f7e24 */ /* 0x000fe2000f8e00ff */
[----:B------:R-:W-:Y:S02]  /*d070*/  LOP3.LUT R11, R11, 0x40, R214, 0xfe, !PT ;  /* 0x000000400b0b7812 */ /* 0x000fe400078efed6 */
[----:B------:R-:W-:Y:S02]  /*d080*/  FSEL R122, R131, -INF , !P6 ;  /* 0xff800000837a7808 */ /* 0x000fe40007000000 */
[----:B------:R-:W-:Y:S02]  /*d090*/  ISETP.GE.AND P6, PT, R123, R0, PT ;  /* 0x000000007b00720c */ /* 0x000fe40003fc6270 */
[----:B------:R-:W-:-:S02]  /*d0a0*/  I2FP.F32.S32 R123, R123 ;  /* 0x0000007b007b7245 */ /* 0x000fc40000201400 */
[----:B------:R-:W-:Y:S02]  /*d0b0*/  FSEL R24, R24, -INF , !P4 ;  /* 0xff80000018187808 */ /* 0x000fe40006000000 */
[-C--:B------:R-:W-:Y:S01]  /*d0c0*/  ISETP.GE.AND P4, PT, R11, R0.reuse, PT ;  /* 0x000000000b00720c */ /* 0x080fe20003f86270 */
[----:B------:R-:W-:Y:S01]  /*d0d0*/  FFMA.FTZ R8, R123, UR5, R118 ;  /* 0x000000057b087c23 */ /* 0x000fe20008010076 */
[----:B------:R-:W-:Y:S01]  /*d0e0*/  LOP3.LUT R159, R159, 0x39, R214, 0xfe, !PT ;  /* 0x000000399f9f7812 */ /* 0x000fe200078efed6 */
[----:B------:R-:W-:Y:S01]  /*d0f0*/  IMAD.U32 R123, RZ, RZ, UR4 ;  /* 0x00000004ff7b7e24 */ /* 0x000fe2000f8e00ff */
[----:B------:R-:W-:Y:S02]  /*d100*/  I2FP.F32.S32 R11, R11 ;  /* 0x0000000b000b7245 */ /* 0x000fe40000201400 */
[----:B------:R-:W-:Y:S02]  /*d110*/  I2FP.F32.S32 R4, R159 ;  /* 0x0000009f00047245 */ /* 0x000fe40000201400 */
[----:B------:R-:W-:Y:S01]  /*d120*/  ISETP.GE.AND P2, PT, R191, R0, PT ;  /* 0x00000000bf00720c */ /* 0x000fe20003f46270 */
[----:B------:R-:W-:Y:S01]  /*d130*/  FFMA.FTZ R12, R11, UR5, R114 ;  /* 0x000000050b0c7c23 */ /* 0x000fe20008010072 */
[----:B------:R-:W-:Y:S01]  /*d140*/  IMAD.U32 R11, RZ, RZ, UR4 ;  /* 0x00000004ff0b7e24 */ /* 0x000fe2000f8e00ff */
[--C-:B------:R-:W-:Y:S01]  /*d150*/  LOP3.LUT R7, R7, 0x48, R214.reuse, 0xfe, !PT ;  /* 0x0000004807077812 */ /* 0x100fe200078efed6 */
[----:B------:R-:W-:Y:S01]  /*d160*/  FFMA.FTZ R4, R4, UR5, R119 ;  /* 0x0000000504047c23 */ /* 0x000fe20008010077 */
[--C-:B------:R-:W-:Y:S01]  /*d170*/  LOP3.LUT R123, R123, 0x49, R214.reuse, 0xfe, !PT ;  /* 0x000000497b7b7812 */ /* 0x100fe200078efed6 */
[----:B------:R-:W-:Y:S01]  /*d180*/  IMAD.U32 R119, RZ, RZ, UR4 ;  /* 0x00000004ff777e24 */ /* 0x000fe2000f8e00ff */
[----:B------:R-:W-:-:S02]  /*d190*/  LOP3.LUT R127, R127, 0x41, R214, 0xfe, !PT ;  /* 0x000000417f7f7812 */ /* 0x000fc400078efed6 */
[----:B------:R-:W-:Y:S02]  /*d1a0*/  FSEL R30, R30, -INF , !P2 ;  /* 0xff8000001e1e7808 */ /* 0x000fe40005000000 */
[-C--:B------:R-:W-:Y:S02]  /*d1b0*/  ISETP.GE.AND P2, PT, R159, R0.reuse, PT ;  /* 0x000000009f00720c */ /* 0x080fe40003f46270 */
[----:B------:R-:W-:Y:S02]  /*d1c0*/  FSEL R6, R6, -INF , !P5 ;  /* 0xff80000006067808 */ /* 0x000fe40006800000 */
[----:B------:R-:W-:Y:S02]  /*d1d0*/  ISETP.GE.AND P5, PT, R7, R0, PT ;  /* 0x000000000700720c */ /* 0x000fe40003fa6270 */
[----:B------:R-:W-:Y:S02]  /*d1e0*/  LOP3.LUT R11, R11, 0x50, R214, 0xfe, !PT ;  /* 0x000000500b0b7812 */ /* 0x000fe400078efed6 */
[----:B------:R-:W-:-:S02]  /*d1f0*/  I2FP.F32.S32 R7, R7 ;  /* 0x0000000700077245 */ /* 0x000fc40000201400 */
[----:B------:R-:W-:Y:S02]  /*d200*/  I2FP.F32.S32 R180, R123 ;  /* 0x0000007b00b47245 */ /* 0x000fe40000201400 */
[----:B------:R-:W-:Y:S01]  /*d210*/  I2FP.F32.S32 R28, R127 ;  /* 0x0000007f001c7245 */ /* 0x000fe20000201400 */
[----:B------:R-:W-:Y:S01]  /*d220*/  FFMA.FTZ R32, R7, UR5, R110 ;  /* 0x0000000507207c23 */ /* 0x000fe2000801006e */
[----:B------:R-:W-:Y:S01]  /*d230*/  FSEL R4, R4, -INF , !P2 ;  /* 0xff80000004047808 */ /* 0x000fe20005000000 */
[----:B------:R-:W-:Y:S01]  /*d240*/  FFMA.FTZ R180, R180, UR5, R111 ;  /* 0x00000005b4b47c23 */ /* 0x000fe2000801006f */
[-C--:B------:R-:W-:Y:S01]  /*d250*/  ISETP.GE.AND P2, PT, R11, R0.reuse, PT ;  /* 0x000000000b00720c */ /* 0x080fe20003f46270 */
[----:B------:R-:W-:Y:S01]  /*d260*/  FFMA.FTZ R28, R28, UR5, R115 ;  /* 0x000000051c1c7c23 */ /* 0x000fe20008010073 */
[----:B------:R-:W-:Y:S01]  /*d270*/  I2FP.F32.S32 R11, R11 ;  /* 0x0000000b000b7245 */ /* 0x000fe20000201400 */
[----:B------:R-:W-:Y:S01]  /*d280*/  IMAD.U32 R7, RZ, RZ, UR4 ;  /* 0x00000004ff077e24 */ /* 0x000fe2000f8e00ff */
[----:B------:R-:W-:Y:S01]  /*d290*/  FSEL R16, R16, -INF , !P3 ;  /* 0xff80000010107808 */ /* 0x000fe20005800000 */
[----:B------:R-:W-:Y:S01]  /*d2a0*/  IMAD.U32 R111, RZ, RZ, UR4 ;  /* 0x00000004ff6f7e24 */ /* 0x000fe2000f8e00ff */
[----:B------:R-:W-:Y:S01]  /*d2b0*/  ISETP.GE.AND P3, PT, R127, R0, PT ;  /* 0x000000007f00720c */ /* 0x000fe20003f66270 */
[----:B------:R-:W-:-:S02]  /*d2c0*/  IMAD.U32 R115, RZ, RZ, UR4 ;  /* 0x00000004ff737e24 */ /* 0x000fc4000f8e00ff */
[----:B------:R-:W-:Y:S01]  /*d2d0*/  FFMA.FTZ R106, R11, UR5, R106 ;  /* 0x000000050b6a7c23 */ /* 0x000fe2000801006a */
[--C-:B------:R-:W-:Y:S02]  /*d2e0*/  LOP3.LUT R7, R7, 0x58, R214.reuse, 0xfe, !PT ;  /* 0x0000005807077812 */ /* 0x100fe400078efed6 */
[--C-:B------:R-:W-:Y:S02]  /*d2f0*/  LOP3.LUT R111, R111, 0x60, R214.reuse, 0xfe, !PT ;  /* 0x000000606f6f7812 */ /* 0x100fe400078efed6 */
[--C-:B------:R-:W-:Y:S02]  /*d300*/  LOP3.LUT R119, R119, 0x51, R214.reuse, 0xfe, !PT ;  /* 0x0000005177777812 */ /* 0x100fe400078efed6 */
[----:B------:R-:W-:Y:S02]  /*d310*/  LOP3.LUT R115, R115, 0x59, R214, 0xfe, !PT ;  /* 0x0000005973737812 */ /* 0x000fe400078efed6 */
[----:B------:R-:W-:Y:S02]  /*d320*/  FSEL R28, R28, -INF , !P3 ;  /* 0xff8000001c1c7808 */ /* 0x000fe40005800000 */
[----:B------:R-:W-:-:S02]  /*d330*/  FSEL R178, R106, -INF , !P2 ;  /* 0xff8000006ab27808 */ /* 0x000fc40005000000 */
[-C--:B------:R-:W-:Y:S02]  /*d340*/  ISETP.GE.AND P3, PT, R7, R0.reuse, PT ;  /* 0x000000000700720c */ /* 0x080fe40003f66270 */
[----:B------:R-:W-:Y:S02]  /*d350*/  ISETP.GE.AND P2, PT, R111, R0, PT ;  /* 0x000000006f00720c */ /* 0x000fe40003f46270 */
[----:B------:R-:W-:Y:S02]  /*d360*/  I2FP.F32.S32 R152, R119 ;  /* 0x0000007700987245 */ /* 0x000fe40000201400 */
[----:B------:R-:W-:Y:S02]  /*d370*/  I2FP.F32.S32 R7, R7 ;  /* 0x0000000700077245 */ /* 0x000fe40000201400 */
[----:B------:R-:W-:Y:S01]  /*d380*/  I2FP.F32.S32 R156, R115 ;  /* 0x00000073009c7245 */ /* 0x000fe20000201400 */
[----:B------:R-:W-:Y:S01]  /*d390*/  FFMA.FTZ R152, R152, UR5, R107 ;  /* 0x0000000598987c23 */ /* 0x000fe2000801006b */
[----:B------:R-:W-:Y:S01]  /*d3a0*/  I2FP.F32.S32 R111, R111 ;  /* 0x0000006f006f7245 */ /* 0x000fe20000201400 */
[----:B------:R-:W-:Y:S01]  /*d3b0*/  FFMA.FTZ R102, R7, UR5, R102 ;  /* 0x0000000507667c23 */ /* 0x000fe20008010066 */
[----:B------:R-:W-:-:S02]  /*d3c0*/  IMAD.U32 R107, RZ, RZ, UR4 ;  /* 0x00000004ff6b7e24 */ /* 0x000fc4000f8e00ff */
[----:B------:R-:W-:Y:S01]  /*d3d0*/  FFMA.FTZ R156, R156, UR5, R103 ;  /* 0x000000059c9c7c23 */ /* 0x000fe20008010067 */
[----:B------:R-:W-:Y:S02]  /*d3e0*/  IMAD.U32 R103, RZ, RZ, UR4 ;  /* 0x00000004ff677e24 */ /* 0x000fe4000f8e00ff */
[----:B------:R-:W-:Y:S01]  /*d3f0*/  FFMA.FTZ R98, R111, UR5, R98 ;  /* 0x000000056f627c23 */ /* 0x000fe20008010062 */
[----:B------:R-:W-:Y:S01]  /*d400*/  IMAD.U32 R7, RZ, RZ, UR4 ;  /* 0x00000004ff077e24 */ /* 0x000fe2000f8e00ff */
[----:B------:R-:W-:Y:S02]  /*d410*/  FSEL R8, R8, -INF , !P6 ;  /* 0xff80000008087808 */ /* 0x000fe40007000000 */
[----:B------:R-:W-:Y:S02]  /*d420*/  FSEL R12, R12, -INF , !P4 ;  /* 0xff8000000c0c7808 */ /* 0x000fe40006000000 */
[----:B------:R-:W-:Y:S02]  /*d430*/  FSEL R32, R32, -INF , !P5 ;  /* 0xff80000020207808 */ /* 0x000fe40006800000 */
[----:B------:R-:W-:-:S02]  /*d440*/  ISETP.GE.AND P6, PT, R123, R0, PT ;  /* 0x000000007b00720c */ /* 0x000fc40003fc6270 */
[-C--:B------:R-:W-:Y:S02]  /*d450*/  ISETP.GE.AND P4, PT, R119, R0.reuse, PT ;  /* 0x000000007700720c */ /* 0x080fe40003f86270 */
[----:B------:R-:W-:Y:S02]  /*d460*/  ISETP.GE.AND P5, PT, R115, R0, PT ;  /* 0x000000007300720c */ /* 0x000fe40003fa6270 */
[----:B------:R-:W-:Y:S02]  /*d470*/  FSEL R174, R98, -INF , !P2 ;  /* 0xff80000062ae7808 */ /* 0x000fe40005000000 */
[----:B------:R-:W-:Y:S02]  /*d480*/  LOP3.LUT R11, R214, UR4, RZ, 0xfc, !PT ;  /* 0x00000004d60b7c12 */ /* 0x000fe4000f8efcff */
        /* <DEDUP_REMOVED lines=43> */
[----:B------:R-:W-:-:S05]  /*d740*/  IADD3 R19, -R62, RZ, RZ ;  /* 0x000000ff3e137210 */ /* 0x000fca0007ffe1ff */
[----:B------:R-:W-:Y:S02]  /*d750*/  IMAD R99, R2, R19, R99 ;  /* 0x0000001302637224 */ /* 0x000fe400078e0263 */
[----:B------:R-:W-:-:S03]  /*d760*/  IMAD.MOV R19, RZ, RZ, -R0 ;  /* 0x000000ffff137224 */ /* 0x000fc600078e0a00 */
[C---:B------:R-:W-:Y:S01]  /*d770*/  ISETP.GT.U32.AND P5, PT, R2.reuse, R99, PT ;  /* 0x000000630200720c */ /* 0x040fe20003fa4070 */
[----:B------:R-:W-:-:S05]  /*d780*/  IMAD R11, R2, R19, R11 ;  /* 0x00000013020b7224 */ /* 0x000fca00078e020b */
[----:B------:R-:W-:-:S07]  /*d790*/  ISETP.GT.U32.AND P4, PT, R2, R11, PT ;  /* 0x0000000b0200720c */ /* 0x000fce0003f84070 */
[-C--:B------:R-:W-:Y:S02]  /*d7a0*/  @!P5 IADD3 R99, R99, -R2.reuse, RZ ;  /* 0x800000026363d210 */ /* 0x080fe40007ffe0ff */
[----:B------:R-:W-:Y:S02]  /*d7b0*/  @!P5 IADD3 R62, R62, 0x1, RZ ;  /* 0x000000013e3ed810 */ /* 0x000fe40007ffe0ff */
[-C--:B------:R-:W-:Y:S02]  /*d7c0*/  ISETP.GE.U32.AND P3, PT, R99, R2.reuse, PT ;  /* 0x000000026300720c */ /* 0x080fe40003f66070 */
[----:B------:R-:W-:Y:S01]  /*d7d0*/  @!P4 IMAD.IADD R11, R11, 0x1, -R2 ;  /* 0x000000010b0bc824 */ /* 0x000fe200078e0a02 */
[----:B------:R-:W-:Y:S02]  /*d7e0*/  @!P4 IADD3 R0, R0, 0x1, RZ ;  /* 0x000000010000c810 */ /* 0x000fe40007ffe0ff */
[----:B------:R-:W-:Y:S02]  /*d7f0*/  ISETP.NE.AND P4, PT, R7, RZ, PT ;  /* 0x000000ff0700720c */ /* 0x000fe40003f85270 */
[----:B------:R-:W-:-:S02]  /*d800*/  ISETP.GE.U32.AND P6, PT, R11, R2, PT ;  /* 0x000000020b00720c */ /* 0x000fc40003fc6070 */
[C---:B------:R-:W-:Y:S02]  /*d810*/  LOP3.LUT R11, R7.reuse, UR4, RZ, 0x3c, !PT ;  /* 0x00000004070b7c12 */ /* 0x040fe4000f8e3cff */
[----:B------:R-:W-:Y:S02]  /*d820*/  LOP3.LUT R2, R7, UR11, RZ, 0x3c, !PT ;  /* 0x0000000b07027c12 */ /* 0x000fe4000f8e3cff */
[----:B------:R-:W-:Y:S01]  /*d830*/  ISETP.GE.AND P5, PT, R11, RZ, PT ;  /* 0x000000ff0b00720c */ /* 0x000fe20003fa6270 */
[----:B------:R-:W-:Y:S01]  /*d840*/  @P3 VIADD R62, R62, 0x1 ;  /* 0x000000013e3e3836 */ /* 0x000fe20000000000 */
[----:B------:R-:W-:-:S05]  /*d850*/  ISETP.GE.AND P3, PT, R2, RZ, PT ;  /* 0x000000ff0200720c */ /* 0x000fca0003f66270 */
[----:B------:R-:W-:-:S05]  /*d860*/  @P6 VIADD R0, R0, 0x1 ;  /* 0x0000000100006836 */ /* 0x000fca0000000000 */
[----:B------:R-:W-:Y:S01]  /*d870*/  MOV R11, R0 ;  /* 0x00000000000b7202 */ /* 0x000fe20000000f00 */
[----:B------:R-:W-:Y:S01]  /*d880*/  @!P5 IMAD.MOV R62, RZ, RZ, -R62 ;  /* 0x000000ffff3ed224 */ /* 0x000fe200078e0a3e */
[----:B------:R-:W-:Y:S02]  /*d890*/  LOP3.LUT R0, RZ, R7, RZ, 0x33, !PT ;  /* 0x00000007ff007212 */ /* 0x000fe400078e33ff */
        /* <DEDUP_REMOVED lines=22> */
.L_x_2378:
[----:B------:R-:W-:-:S04]  /*da00*/  ULEA UR11, -UR8, URZ, 0x8 ;  /* 0x0000003f080b7291 */ /* 0x000fc8000f8e413f */
[----:B------:R-:W-:Y:S02]  /*da10*/  USHF.R.S32.HI UR4, URZ, 0x1f, UR11 ;  /* 0x0000001f3f047899 */ /* 0x000fe4000801140b */
[----:B------:R-:W-:-:S04]  /*da20*/  MOV R7, UR11 ;  /* 0x0000000b00077c02 */ /* 0x000fc80008000f00 */
[----:B------:R-:W-:-:S07]  /*da30*/  MOV R62, UR4 ;  /* 0x00000004003e7c02 */ /* 0x000fce0008000f00 */
.L_x_2379:
[----:B------:R-:W-:Y:S01]  /*da40*/  IMAD.U32 R99, RZ, RZ, UR8 ;  /* 0x00000008ff637e24 */ /* 0x000fe2000f8e00ff */
[----:B------:R-:W-:Y:S01]  /*da50*/  VOTEU.ALL UP0, P0 ;  /* 0x00000000003f7886 */ /* 0x000fe20000000000 */
[----:B------:R-:W-:Y:S01]  /*da60*/  IMAD.U32 R107, RZ, RZ, UR8 ;  /* 0x00000008ff6b7e24 */ /* 0x000fe2000f8e00ff */
[----:B------:R-:W-:Y:S01]  /*da70*/  ULDC.64 UR12, c[0x0][0x218] ;  /* 0x00008600000c7ab9 */ /* 0x000fe20000000a00 */
[----:B------:R-:W-:Y:S01]  /*da80*/  IMAD.U32 R110, RZ, RZ, UR8 ;  /* 0x00000008ff6e7e24 */ /* 0x000fe2000f8e00ff */
[-C--:B------:R-:W-:Y:S01]  /*da90*/  @!P0 LEA R66, P3, R99, R188.reuse, 0x6 ;  /* 0x000000bc63428211 */ /* 0x080fe200078630ff */
[----:B------:R-:W-:Y:S01]  /*daa0*/  IMAD.U32 R19, RZ, RZ, UR8 ;  /* 0x00000008ff137e24 */ /* 0x000fe2000f8e00ff */
[----:B------:R-:W-:Y:S01]  /*dab0*/  @!P0 LEA R64, P4, R107, R188, 0x5 ;  /* 0x000000bc6b408211 */ /* 0x000fe200078828ff */
[----:B------:R-:W-:Y:S01]  /*dac0*/  IMAD.U32 R0, RZ, RZ, UR9 ;  /* 0x00000009ff007e24 */ /* 0x000fe2000f8e00ff */
[----:B------:R-:W-:Y:S01]  /*dad0*/  @!UP0 UIMAD UR11, UR9, 0x60, URZ ;  /* 0x00000060090b88a4 */ /* 0x000fe2000f8e023f */
[----:B------:R-:W-:Y:S01]  /*dae0*/  IMAD.U32 R11, RZ, RZ, UR8 ;  /* 0x00000008ff0b7e24 */ /* 0x000fe2000f8e00ff */
[----:B------:R-:W-:Y:S01]  /*daf0*/  @!UP0 UIMAD UR4, UR9, 0xa0, URZ ;  /* 0x000000a0090488a4 */ /* 0x000fe2000f8e023f */
[----:B------:R-:W-:Y:S01]  /*db00*/  IMAD.U32 R2, RZ, RZ, UR9 ;  /* 0x00000009ff027e24 */ /* 0x000fe2000f8e00ff */
[-C--:B------:R-:W-:Y:S01]  /*db10*/  @!P0 LEA.HI.X R19, R19, R189.reuse, R0, 0x6, P3 ;  /* 0x000000bd13138211 */ /* 0x080fe200018f3400 */
[----:B------:R-:W-:Y:S01]  /*db20*/  @!P0 IMAD.WIDE.U32 R110, R110, 0x60, R188 ;  /* 0x000000606e6e8825 */ /* 0x000fe200078e00bc */
[----:B------:R-:W-:Y:S01]  /*db30*/  @!P0 IADD3 R64, P3, R7, R64, RZ ;  /* 0x0000004007408210 */ /* 0x000fe20007f7e0ff */
[----:B------:R1:W-:Y:S01]  /*db40*/  @P0 STS [R218+0x1000], RZ ;  /* 0x001000ffda000388 */ /* 0x0003e20000000800 */
[-C--:B------:R-:W-:Y:S01]  /*db50*/  @!P0 LEA.HI.X R11, R11, R189.reuse, R2, 0x5, P4 ;  /* 0x000000bd0b0b8211 */ /* 0x080fe200020f2c02 */
[----:B------:R-:W-:Y:S01]  /*db60*/  IMAD.U32 R102, RZ, RZ, UR8 ;  /* 0x00000008ff667e24 */ /* 0x000fe2000f8e00ff */
[----:B------:R-:W-:Y:S01]  /*db70*/  @!P0 IADD3 R74, P5, R7, R110, RZ ;  /* 0x0000006e074a8210 */ /* 0x000fe20007fbe0ff */
[----:B------:R-:W-:Y:S01]  /*db80*/  IMAD.U32 R2, RZ, RZ, UR8 ;  /* 0x00000008ff027e24 */ /* 0x000fe2000f8e00ff */
[----:B------:R-:W-:Y:S01]  /*db90*/  @!P0 LEA R76, P4, R107, R188, 0x7 ;  /* 0x000000bc6b4c8211 */ /* 0x000fe200078838ff */
[C---:B------:R-:W-:Y:S01]  /*dba0*/  @!P0 IMAD.X R11, R62.reuse, 0x1, R11, P3 ;  /* 0x000000013e0b8824 */ /* 0x040fe200018e060b */
[----:B------:R-:W-:Y:S01]  /*dbb0*/  @!P0 IADD3.X R111, R62, UR11, R111, P5, !PT ;  /* 0x0000000b3e6f8c10 */ /* 0x000fe2000affe46f */
[----:B------:R-:W-:Y:S01]  /*dbc0*/  @!P0 IMAD.WIDE.U32 R102, R102, 0xa0, R188 ;  /* 0x000000a066668825 */ /* 0x000fe200078e00bc */
[----:B------:R-:W-:Y:S01]  /*dbd0*/  @!P0 LEA R118, P6, R64, UR12, 0x1 ;  /* 0x0000000c40768c11 */ /* 0x000fe2000f8c08ff */
[----:B------:R1:W-:Y:S01]  /*dbe0*/  @P0 STS [R218+0x1004], RZ ;  /* 0x001004ffda000388 */ /* 0x0003e20000000800 */
[C---:B------:R-:W-:Y:S01]  /*dbf0*/  @!P0 IADD3 R66, P5, R7.reuse, R66, RZ ;  /* 0x0000004207428210 */ /* 0x040fe20007fbe0ff */
[----:B------:R-:W-:Y:S01]  /*dc00*/  IMAD.U32 R98, RZ, RZ, UR8 ;  /* 0x00000008ff627e24 */ /* 0x000fe2000f8e00ff */
[----:B------:R-:W-:Y:S01]  /*dc10*/  @!P0 LEA.HI.X R107, R2, R189, R0, 0x7, P4 ;  /* 0x000000bd026b8211 */ /* 0x000fe200020f3c00 */
[----:B------:R1:W-:Y:S01]  /*dc20*/  @P0 STS.64 [R218+0x1008], RZ ;  /* 0x001008ffda000388 */ /* 0x0003e20000000a00 */
[----:B------:R-:W-:Y:S01]  /*dc30*/  @!P0 LEA.HI.X R119, R64, UR13, R11, 0x1, P6 ;  /* 0x0000000d40778c11 */ /* 0x000fe2000b0f0c0b */
[----:B------:R-:W-:Y:S01]  /*dc40*/  @!P0 IMAD.X R19, R62, 0x1, R19, P5 ;  /* 0x000000013e138824 */ /* 0x000fe200028e0613 */
[C---:B------:R-:W-:Y:S01]  /*dc50*/  @!P0 IADD3 R76, P4, R7.reuse, R76, RZ ;  /* 0x0000004c074c8210 */ /* 0x040fe20007f9e0ff */
[----:B------:R-:W-:Y:S01]  /*dc60*/  @!P0 IMAD.WIDE.U32 R98, R98, 0xc0, R188 ;  /* 0x000000c062628825 */ /* 0x000fe200078e00bc */
[C---:B------:R-:W-:Y:S01]  /*dc70*/  @!P0 IADD3 R78, P3, R7.reuse, R102, RZ ;  /* 0x00000066074e8210 */ /* 0x040fe20007f7e0ff */
[----:B------:R-:W-:Y:S01]  /*dc80*/  BSSY B0, `(.L_x_2380) ;  /* 0x0000041000007945 */ /* 0x000fe20003800000 */
[----:B------:R-:W-:Y:S01]  /*dc90*/  @!P0 LEA R130, P6, R7, R240, 0x1 ;  /* 0x000000f007828211 */ /* 0x000fe200078c08ff */
[----:B------:R-:W-:Y:S01]  /*dca0*/  @!P0 IMAD.X R107, R62, 0x1, R107, P4 ;  /* 0x000000013e6b8824 */ /* 0x000fe200020e066b */
[----:B------:R-:W-:-:S02]  /*dcb0*/  @!P0 LEA R126, P5, R66, UR12, 0x1 ;  /* 0x0000000c427e8c11 */ /* 0x000fc4000f8a08ff */
[----:B------:R-:W-:Y:S01]  /*dcc0*/  @!P0 IADD3.X R103, R62, UR4, R103, P3, !PT ;  /* 0x000000043e678c10 */ /* 0x000fe20009ffe467 */
[----:B------:R-:W-:Y:S01]  /*dcd0*/  @!UP0 UIMAD UR4, UR9, 0xc0, URZ ;  /* 0x000000c0090488a4 */ /* 0x000fe2000f8e023f */
[C---:B------:R-:W-:Y:S02]  /*dce0*/  @!P0 LEA.HI.X R131, R7.reuse, R237, R62, 0x1, P6 ;  /* 0x000000ed07838211 */ /* 0x040fe400030f0c3e */
[----:B------:R-:W-:Y:S02]  /*dcf0*/  @!P0 LEA R106, P4, R76, UR12, 0x1 ;  /* 0x0000000c4c6a8c11 */ /* 0x000fe4000f8808ff */
[----:B------:R-:W-:Y:S01]  /*dd00*/  @!P0 LEA.HI.X R127, R66, UR13, R19, 0x1, P5 ;  /* 0x0000000d427f8c11 */ /* 0x000fe2000a8f0c13 */
[----:B------:R-:W-:Y:S01]  /*dd10*/  @!PT LDS RZ, [RZ] ;  /* 0x00000000fffff984 */ /* 0x000fe20000000800 */
[----:B------:R-:W-:Y:S01]  /*dd20*/  @!PT LDS RZ, [RZ] ;  /* 0x00000000fffff984 */ /* 0x000fe20000000800 */
[----:B------:R-:W-:Y:S01]  /*dd30*/  @!PT LDS RZ, [RZ] ;  /* 0x00000000fffff984 */ /* 0x000fe20000000800 */
[----:B------:R1:W-:Y:S01]  /*dd40*/  @!P0 LDGSTS.E.BYPASS.LTC128B.128 [R218+0x1000], desc[UR20][R130.64] ;  /* 0x0100000082da8fae */ /* 0x0003e2000b901d54 */
[----:B------:R-:W-:Y:S02]  /*dd50*/  @!P0 LEA R110, P5, R74, UR12, 0x1 ;  /* 0x0000000c4a6e8c11 */ /* 0x000fe4000f8a08ff */
[----:B------:R-:W-:Y:S01]  /*dd60*/  @!P0 IADD3 R0, P3, R7, R98, RZ ;  /* 0x0000006207008210 */ /* 0x000fe20007f7e0ff */
[----:B------:R1:W-:Y:S01]  /*dd70*/  @P0 STS.128 [R218+0x1800], RZ ;  /* 0x001800ffda000388 */ /* 0x0003e20000000c00 */
[----:B------:R-:W-:-:S02]  /*dd80*/  @!P0 LEA.HI.X R107, R76, UR13, R107, 0x1, P4 ;  /* 0x0000000d4c6b8c11 */ /* 0x000fc4000a0f0c6b */
[----:B------:R-:W-:Y:S01]  /*dd90*/  @!P0 LEA R102, P4, R78, UR12, 0x1 ;  /* 0x0000000c4e668c11 */ /* 0x000fe2000f8808ff */
[----:B------:R-:W-:Y:S01]  /*dda0*/  @!PT LDS RZ, [RZ] ;  /* 0x00000000fffff984 */ /* 0x000fe20000000800 */
[----:B------:R-:W-:Y:S01]  /*ddb0*/  @!PT LDS RZ, [RZ] ;  /* 0x00000000fffff984 */ /* 0x000fe20000000800 */
[----:B------:R-:W-:Y:S01]  /*ddc0*/  @!PT LDS RZ, [RZ] ;  /* 0x00000000fffff984 */ /* 0x000fe20000000800 */
[----:B------:R1:W-:Y:S01]  /*ddd0*/  @!P0 LDGSTS.E.BYPASS.LTC128B.128 [R218+0x1800], desc[UR20][R118.64] ;  /* 0x0180000076da8fae */ /* 0x0003e2000b901d54 */
[----:B------:R-:W-:Y:S02]  /*dde0*/  @!P0 LEA.HI.X R111, R74, UR13, R111, 0x1, P5 ;  /* 0x0000000d4a6f8c11 */ /* 0x000fe4000a8f0c6f */
[----:B------:R-:W-:Y:S01]  /*ddf0*/  @!P0 IADD3.X R99, R62, UR4, R99, P3, !PT ;  /* 0x000000043e638c10 */ /* 0x000fe20009ffe463 */
[----:B------:R1:W-:Y:S01]  /*de00*/  @P0 STS.128 [R218+0x2000], RZ ;  /* 0x002000ffda000388 */ /* 0x0003e20000000c00 */
        /* <DEDUP_REMOVED lines=40> */
.L_x_2381:
[----:B------:R-:W-:Y:S05]  /*e090*/  BSYNC B0 ;  /* 0x0000000000007941 */ /* 0x000fea0003800000 */
.L_x_2380:
[----:B------:R-:W0:Y:S01]  /*e0a0*/  LDGDEPBAR ;  /* 0x00000000000079af */ /* 0x000e220000000000 */
[----:B------:R-:W-:-:S04]  /*e0b0*/  LEA R240, P0, R7, R240, 0x1 ;  /* 0x000000f007f07211 */ /* 0x000fc800078008ff */
[----:B------:R-:W-:-:S09]  /*e0c0*/  LEA.HI.X R237, R7, R237, R62, 0x1, P0 ;  /* 0x000000ed07ed7211 */ /* 0x000fd200000f0c3e */
.L_x_2377:
        /* <DEDUP_REMOVED lines=78> */
[--C-:B--2---:R-:W-:Y:S01]  /*e5b0*/  FFMA.FTZ R99, R83, UR4, -R106.reuse ;  /* 0x0000000453637c23 */ /* 0x104fe2000801086a */
        /* <DEDUP_REMOVED lines=147> */
[----:B-----5:R-:W-:Y:S01]  /*eef0*/  FMNMX.FTZ R0, R2, R5, !PT ;  /* 0x0000000502007209 */ /* 0x020fe20007810000 */
[----:B------:R-:W-:-:S06]  /*ef00*/  FFMA.FTZ R2, R35, UR4, -R106 ;  /* 0x0000000423027c23 */ /* 0x000fcc000801086a */
[----:B------:R-:W-:Y:S01]  /*ef10*/  MUFU.EX2 R92, R92 ;  /* 0x0000005c005c7308 */ /* 0x000fe20000000800 */
[----:B------:R-:W5:Y:S07]  /*ef20*/  SHFL.BFLY PT, R5, R0, 0x1, 0x1f ;  /* 0x0c201f0000057f89 */ /* 0x000f6e00000e0000 */
[----:B------:R-:W-:Y:S08]  /*ef30*/  MUFU.EX2 R99, R99 ;  /* 0x0000006300637308 */ /* 0x000ff00000000800 */
[----:B------:R-:W-:Y:S08]  /*ef40*/  MUFU.EX2 R90, R90 ;  /* 0x0000005a005a7308 */ /* 0x000ff00000000800 */
[----:B------:R-:W-:Y:S01]  /*ef50*/  MUFU.EX2 R97, R97 ;  /* 0x0000006100617308 */ /* 0x000fe20000000800 */
[----:B-----5:R-:W-:Y:S01]  /*ef60*/  FMNMX.FTZ R108, R0, R5, !PT ;  /* 0x00000005006c7209 */ /* 0x020fe20007810000 */
[----:B------:R-:W-:Y:S01]  /*ef70*/  FFMA.FTZ R0, R33, UR4, -R106 ;  /* 0x0000000421007c23 */ /* 0x000fe2000801086a */
[----:B------:R-:W-:-:S02]  /*ef80*/  FSEL R5, R110, RZ, P3 ;  /* 0x000000ff6e057208 */ /* 0x000fc40001800000 */
[C---:B------:R-:W-:Y:S01]  /*ef90*/  FSETP.NEU.FTZ.AND P0, PT, R108.reuse, -INF , PT ;  /* 0xff8000006c00780b */ /* 0x040fe20003f1d000 */
[----:B------:R-:W-:Y:S02]  /*efa0*/  FMUL.FTZ R63, R108, UR4 ;  /* 0x000000046c3f7c20 */ /* 0x000fe40008410000 */
[----:B------:R-:W-:Y:S01]  /*efb0*/  FADD.FTZ R5, R134, -R5 ;  /* 0x8000000586057221 */ /* 0x000fe20000010000 */
[----:B------:R-:W-:Y:S02]  /*efc0*/  MUFU.EX2 R88, R88 ;  /* 0x0000005800587308 */ /* 0x000fe40000000800 */
[----:B------:R-:W-:Y:S01]  /*efd0*/  FSEL R63, R63, RZ, P0 ;  /* 0x000000ff3f3f7208 */ /* 0x000fe20000000000 */
[----:B------:R-:W-:-:S04]  /*efe0*/  FMUL.FTZ R163, R5, UR4 ;  /* 0x0000000405a37c20 */ /* 0x000fc80008410000 */
[--C-:B------:R-:W-:Y:S01]  /*eff0*/  FFMA.FTZ R155, R18, UR4, -R63.reuse ;  /* 0x00000004129b7c23 */ /* 0x100fe2000801083f */
[--C-:B------:R-:W-:Y:S01]  /*f000*/  FFMA.FTZ R118, R16, UR4, -R63.reuse ;  /* 0x0000000410767c23 */ /* 0x100fe2000801083f */
[--C-:B------:R-:W-:Y:S01]  /*f010*/  FFMA.FTZ R135, R10, UR4, -R63.reuse ;  /* 0x000000040a877c23 */ /* 0x100fe2000801083f */
[----:B------:R-:W5:Y:S01]  /*f020*/  LDSM.16.MT88.4 R16, [R242+0x5000] ;  /* 0x00500000f210783b */ /* 0x000f620000004200 */
[--C-:B------:R-:W-:Y:S01]  /*f030*/  FFMA.FTZ R123, R6, UR4, -R63.reuse ;  /* 0x00000004067b7c23 */ /* 0x100fe2000801083f */
[--C-:B------:R-:W-:Y:S01]  /*f040*/  FFMA.FTZ R119, R8, UR4, -R63.reuse ;  /* 0x0000000408777c23 */ /* 0x100fe2000801083f */
[----:B------:R-:W-:Y:S01]  /*f050*/  FSEL R6, R108, RZ, P0 ;  /* 0x000000ff6c067208 */ /* 0x000fe20000000000 */
[----:B------:R-:W5:Y:S01]  /*f060*/  LDSM.16.MT88.4 R8, [R241+0x5000] ;  /* 0x00500000f108783b */ /* 0x000f620000004200 */
[--C-:B------:R-:W-:Y:S01]  /*f070*/  FFMA.FTZ R168, R114, UR4, -R63.reuse ;  /* 0x0000000472a87c23 */ /* 0x100fe2000801083f */
[--C-:B------:R-:W-:Y:S01]  /*f080*/  FFMA.FTZ R162, R22, UR4, -R63.reuse ;  /* 0x0000000416a27c23 */ /* 0x100fe2000801083f */
[--C-:B------:R-:W-:Y:S01]  /*f090*/  FFMA.FTZ R151, R14, UR4, -R63.reuse ;  /* 0x000000040e977c23 */ /* 0x100fe2000801083f */
[----:B------:R-:W-:Y:S01]  /*f0a0*/  FADD.FTZ R6, R133, -R6 ;  /* 0x8000000685067221 */ /* 0x000fe20000010000 */
[----:B------:R-:W-:Y:S01]  /*f0b0*/  MUFU.EX2 R155, R155 ;  /* 0x0000009b009b7308 */ /* 0x000fe20000000800 */
[--C-:B------:R-:W-:Y:S01]  /*f0c0*/  FFMA.FTZ R158, R128, UR4, -R63.reuse ;  /* 0x00000004809e7c23 */ /* 0x100fe2000801083f */
[--C-:B------:R-:W-:Y:S01]  /*f0d0*/  FFMA.FTZ R128, R122, UR4, -R63.reuse ;  /* 0x000000047a807c23 */ /* 0x100fe2000801083f */
[----:B------:R-:W-:Y:S01]  /*f0e0*/  FMUL.FTZ R161, R6, UR4 ;  /* 0x0000000406a17c20 */ /* 0x000fe20008410000 */
[--C-:B------:R-:W-:Y:S01]  /*f0f0*/  FFMA.FTZ R114, R4, UR4, -R63.reuse ;  /* 0x0000000404727c23 */ /* 0x100fe2000801083f */
[--C-:B------:R-:W-:Y:S01]  /*f100*/  FFMA.FTZ R139, R26, UR4, -R63.reuse ;  /* 0x000000041a8b7c23 */ /* 0x100fe2000801083f */
[--C-:B------:R-:W-:Y:S01]  /*f110*/  FFMA.FTZ R122, R24, UR4, -R63.reuse ;  /* 0x00000004187a7c23 */ /* 0x100fe2000801083f */
[----:B------:R-:W5:Y:S01]  /*f120*/  LDSM.16.MT88.4 R4, [R242+0x5400] ;  /* 0x00540000f204783b */ /* 0x000f620000004200 */
[----:B------:R-:W4:Y:S01]  /*f130*/  MUFU.EX2 R168, R168 ;  /* 0x000000a800a87308 */ /* 0x000f220000000800 */
[--C-:B------:R-:W-:Y:S01]  /*f140*/  FFMA.FTZ R136, R20, UR4, -R63.reuse ;  /* 0x0000000414887c23 */ /* 0x100fe2000801083f */
[--C-:B------:R-:W-:Y:S01]  /*f150*/  FFMA.FTZ R117, R12, UR4, -R63.reuse ;  /* 0x000000040c757c23 */ /* 0x100fe2000801083f */
[----:B------:R-:W5:Y:S01]  /*f160*/  LDSM.16.MT88.4 R24, [R241+0x5400] ;  /* 0x00540000f118783b */ /* 0x000f620000004200 */
[----:B-1----:R-:W-:Y:S01]  /*f170*/  F2FP.F16.F32.PACK_AB R12, R159, R170 ;  /* 0x000000aa9f0c723e */ /* 0x002fe200000000ff */
[--C-:B------:R-:W-:Y:S01]  /*f180*/  FFMA.FTZ R143, R34, UR4, -R63.reuse ;  /* 0x00000004228f7c23 */ /* 0x100fe2000801083f */
[----:B--2---:R-:W-:Y:S01]  /*f190*/  F2FP.F16.F32.PACK_AB R14, R153, R166 ;  /* 0x000000a6990e723e */ /* 0x004fe200000000ff */
[--C-:B------:R-:W-:Y:S01]  /*f1a0*/  FFMA.FTZ R127, R30, UR4, -R63.reuse ;  /* 0x000000041e7f7c23 */ /* 0x100fe2000801083f */
[----:B------:R-:W-:Y:S01]  /*f1b0*/  MUFU.EX2 R162, R162 ;  /* 0x000000a200a27308 */ /* 0x000fe20000000800 */
[--C-:B------:R-:W-:Y:S01]  /*f1c0*/  FFMA.FTZ R126, R28, UR4, -R63.reuse ;  /* 0x000000041c7e7c23 */ /* 0x100fe2000801083f */
[--C-:B------:R-:W-:Y:S01]  /*f1d0*/  FFMA.FTZ R131, R32, UR4, -R63.reuse ;  /* 0x0000000420837c23 */ /* 0x100fe2000801083f */
[----:B------:R-:W1:Y:S01]  /*f1e0*/  LDSM.16.MT88.4 R28, [R242+0x5800] ;  /* 0x00580000f21c783b */ /* 0x000e620000004200 */
[----:B---3--:R-:W-:Y:S01]  /*f1f0*/  F2FP.F16.F32.PACK_AB R32, R145, R160 ;  /* 0x000000a09120723e */ /* 0x008fe200000000ff */
[--C-:B------:R-:W-:Y:S01]  /*f200*/  FFMA.FTZ R134, R180, UR4, -R63.reuse ;  /* 0x00000004b4867c23 */ /* 0x100fe2000801083f */
[----:B----4-:R-:W-:Y:S01]  /*f210*/  F2FP.F16.F32.PACK_AB R34, R141, R150 ;  /* 0x000000968d22723e */ /* 0x010fe200000000ff */
        /* <DEDUP_REMOVED lines=45> */
[----:B------:R-:W-:Y:S01]  /*f4f0*/  FFMA.FTZ R170, R215, R163, R170 ;  /* 0x000000a3d7aa7223 */ /* 0x000fe200000100aa */
[----:B------:R-:W-:Y:S01]  /*f500*/  FFMA.FTZ R168, R217, R161, R168 ;  /* 0x000000a1d9a87223 */ /* 0x000fe200000100a8 */
[--C-:B------:R-:W-:Y:S01]  /*f510*/  FFMA.FTZ R70, R70, UR4, -R63.reuse ;  /* 0x0000000446467c23 */ /* 0x100fe2000801083f */
[C---:B------:R-:W-:Y:S01]  /*f520*/  HMMA.16816.F32 R224, R12.reuse, R8, R224 ;  /* 0x000000080ce0723c */ /* 0x040fe200000018e0 */
[----:B------:R-:W3:Y:S01]  /*f530*/  MUFU.EX2 R136, R136 ;  /* 0x0000008800887308 */ /* 0x000ee20000000800 */
[----:B--2---:R-:W-:Y:S01]  /*f540*/  F2FP.F16.F32.PACK_AB R33, R143, R158 ;  /* 0x0000009e8f21723e */ /* 0x004fe200000000ff */
[----:B------:R-:W-:Y:S01]  /*f550*/  FADD.FTZ R159, R159, R170 ;  /* 0x000000aa9f9f7221 */ /* 0x000fe20000010000 */
[----:B------:R-:W-:Y:S01]  /*f560*/  FADD.FTZ R155, R155, R168 ;  /* 0x000000a89b9b7221 */ /* 0x000fe20000010000 */
[----:B------:R-:W-:Y:S01]  /*f570*/  FFMA.FTZ R58, R58, UR4, -R63 ;  /* 0x000000043a3a7c23 */ /* 0x000fe2000801083f */
[C---:B------:R-:W-:Y:S01]  /*f580*/  HMMA.16816.F32 R16, R12.reuse, R18, R228 ;  /* 0x000000120c10723c */ /* 0x040fe200000018e4 */
[----:B------:R-:W-:Y:S01]  /*f590*/  FADD.FTZ R166, R166, R159 ;  /* 0x0000009fa6a67221 */ /* 0x000fe20000010000 */
[----:B------:R-:W-:Y:S01]  /*f5a0*/  FADD.FTZ R162, R162, R155 ;  /* 0x0000009ba2a27221 */ /* 0x000fe20000010000 */
[----:B------:R-:W-:Y:S01]  /*f5b0*/  MUFU.EX2 R135, R135 ;  /* 0x0000008700877308 */ /* 0x000fe20000000800 */
[----:B------:R-:W-:Y:S01]  /*f5c0*/  FFMA.FTZ R60, R60, UR4, -R63 ;  /* 0x000000043c3c7c23 */ /* 0x000fe2000801083f */
[----:B------:R-:W-:Y:S01]  /*f5d0*/  FADD.FTZ R153, R153, R166 ;  /* 0x000000a699997221 */ /* 0x000fe20000010000 */
[----:B------:R-:W-:Y:S01]  /*f5e0*/  HMMA.16816.F32 R220, R12, R10, R220 ;  /* 0x0000000a0cdc723c */ /* 0x000fe200000018dc */
[----:B------:R-:W2:Y:S01]  /*f5f0*/  LDSM.16.MT88.4 R8, [R241+0x5800] ;  /* 0x00580000f108783b */ /* 0x000ea20000004200 */
[----:B------:R-:W-:Y:S01]  /*f600*/  FADD.FTZ R151, R151, R162 ;  /* 0x000000a297977221 */ /* 0x000fe20000010000 */
[----:B------:R-:W-:Y:S01]  /*f610*/  FADD.FTZ R160, R160, R153 ;  /* 0x00000099a0a07221 */ /* 0x000fe20000010000 */
[----:B------:R-:W-:Y:S01]  /*f620*/  FFMA.FTZ R38, R38, UR4, -R63 ;  /* 0x0000000426267c23 */ /* 0x000fe2000801083f */
[----:B------:R-:W4:Y:S01]  /*f630*/  MUFU.EX2 R128, R128 ;  /* 0x0000008000807308 */ /* 0x000f220000000800 */
[----:B---3--:R-:W-:Y:S01]  /*f640*/  F2FP.F16.F32.PACK_AB R35, R136, R139 ;  /* 0x0000008b8823723e */ /* 0x008fe200000000ff */
[----:B------:R-:W-:Y:S01]  /*f650*/  FADD.FTZ R158, R158, R151 ;  /* 0x000000979e9e7221 */ /* 0x000fe20000010000 */
[----:B------:R-:W-:Y:S01]  /*f660*/  F2FP.F16.F32.PACK_AB R12, R130, R137 ;  /* 0x00000089820c723e */ /* 0x000fe200000000ff */
[--C-:B------:R-:W-:Y:S01]  /*f670*/  FFMA.FTZ R151, R56, UR4, -R63.reuse ;  /* 0x0000000438977c23 */ /* 0x100fe2000801083f */
[----:B------:R-:W-:Y:S01]  /*f680*/  F2FP.F16.F32.PACK_AB R14, R124, R129 ;  /* 0x000000817c0e723e */ /* 0x000fe200000000ff */
[----:B------:R-:W-:Y:S01]  /*f690*/  FADD.FTZ R145, R145, R160 ;  /* 0x000000a091917221 */ /* 0x000fe20000010000 */
[----:B------:R-:W-:Y:S01]  /*f6a0*/  FADD.FTZ R158, R143, R158 ;  /* 0x0000009e8f9e7221 */ /* 0x000fe20000010000 */
[----:B------:R-:W-:Y:S01]  /*f6b0*/  MUFU.EX2 R127, R127 ;  /* 0x0000007f007f7308 */ /* 0x000fe20000000800 */
[C---:B------:R-:W-:Y:S01]  /*f6c0*/  HMMA.16816.F32 R20, R32.reuse, R4, R20 ;  /* 0x000000042014723c */ /* 0x040fe20000001814 */
[--C-:B------:R-:W-:Y:S01]  /*f6d0*/  FFMA.FTZ R56, R57, UR4, -R63.reuse ;  /* 0x0000000439387c23 */ /* 0x100fe2000801083f */
[----:B------:R-:W-:Y:S01]  /*f6e0*/  FADD.FTZ R139, R139, R158 ;  /* 0x0000009e8b8b7221 */ /* 0x000fe20000010000 */
[--C-:B------:R-:W-:Y:S01]  /*f6f0*/  FFMA.FTZ R39, R39, UR4, -R63.reuse ;  /* 0x0000000427277c23 */ /* 0x100fe2000801083f */
[----:B------:R-:W-:Y:S01]  /*f700*/  LDSM.16.MT88.4 R228, [R242+0x8c00] ;  /* 0x008c0000f2e4783b */ /* 0x000fe20000004200 */
[----:B------:R-:W-:Y:S01]  /*f710*/  FFMA.FTZ R217, R93, UR4, -R63 ;  /* 0x000000045dd97c23 */ /* 0x000fe2000801083f */
[----:B------:R-:W-:Y:S01]  /*f720*/  HMMA.16816.F32 R224, R32, R24, R224 ;  /* 0x0000001820e0723c */ /* 0x000fe200000018e0 */
[----:B------:R-:W3:Y:S01]  /*f730*/  MUFU.EX2 R122, R122 ;  /* 0x0000007a007a7308 */ /* 0x000ee20000000800 */
[----:B----4-:R-:W-:Y:S01]  /*f740*/  F2FP.F16.F32.PACK_AB R13, R128, R135 ;  /* 0x00000087800d723e */ /* 0x010fe200000000ff */
[----:B------:R-:W-:-:S03]  /*f750*/  FADD.FTZ R136, R136, R139 ;  /* 0x0000008b88887221 */ /* 0x000fc60000010000 */
[C---:B------:R-:W-:Y:S01]  /*f760*/  HMMA.16816.F32 R16, R32.reuse, R6, R16 ;  /* 0x000000062010723c */ /* 0x040fe20000001810 */
[----:B------:R-:W4:Y:S01]  /*f770*/  LDSM.16.MT88.4 R4, [R242+0x5c00] ;  /* 0x005c0000f204783b */ /* 0x000f220000004200 */
[----:B------:R-:W-:Y:S01]  /*f780*/  FADD.FTZ R135, R135, R136 ;  /* 0x0000008887877221 */ /* 0x000fe20000010000 */
[----:B------:R-:W-:Y:S03]  /*f790*/  MUFU.EX2 R118, R118 ;  /* 0x0000007600767308 */ /* 0x000fe60000000800 */
[----:B------:R-:W-:Y:S01]  /*f7a0*/  HMMA.16816.F32 R220, R32, R26, R220 ;  /* 0x0000001a20dc723c */ /* 0x000fe200000018dc */
[----:B------:R-:W5:Y:S01]  /*f7b0*/  LDSM.16.MT88.4 R24, [R241+0x5c00] ;  /* 0x005c0000f118783b */ /* 0x000f620000004200 */
[----:B------:R-:W-:-:S03]  /*f7c0*/  FADD.FTZ R128, R128, R135 ;  /* 0x0000008780807221 */ /* 0x000fc60000010000 */
[----:B------:R-:W2:Y:S01]  /*f7d0*/  MUFU.EX2 R123, R123 ;  /* 0x0000007b007b7308 */ /* 0x000ea20000000800 */
[----:B---3--:R-:W-:Y:S01]  /*f7e0*/  F2FP.F16.F32.PACK_AB R15, R122, R127 ;  /* 0x0000007f7a0f723e */ /* 0x008fe200000000ff */
[----:B------:R-:W-:Y:S01]  /*f7f0*/  FADD.FTZ R127, R127, R128 ;  /* 0x000000807f7f7221 */ /* 0x000fe20000010000 */
[----:B------:R-:W-:Y:S02]  /*f800*/  F2FP.F16.F32.PACK_AB R32, R120, R125 ;  /* 0x0000007d7820723e */ /* 0x000fe400000000ff */
[----:B------:R-:W-:Y:S01]  /*f810*/  F2FP.F16.F32.PACK_AB R34, R116, R121 ;  /* 0x000000797422723e */ /* 0x000fe200000000ff */
[----:B------:R-:W-:Y:S02]  /*f820*/  FADD.FTZ R127, R122, R127 ;  /* 0x0000007f7a7f7221 */ /* 0x000fe40000010000 */
[----:B------:R-:W-:Y:S01]  /*f830*/  MUFU.EX2 R119, R119 ;  /* 0x0000007700777308 */ /* 0x000fe20000000800 */
[C---:B-1----:R-:W-:Y:S06]  /*f840*/  HMMA.16816.F32 R20, R12.reuse, R28, R20 ;  /* 0x0000001c0c14723c */ /* 0x042fec0000001814 */
[----:B--2---:R-:W-:Y:S01]  /*f850*/  HMMA.16816.F32 R224, R12, R8, R224 ;  /* 0x000000080ce0723c */ /* 0x004fe200000018e0 */
[----:B------:R-:W1:Y:S01]  /*f860*/  MUFU.EX2 R114, R114 ;  /* 0x0000007200727308 */ /* 0x000e620000000800 */
[----:B------:R-:W-:-:S04]  /*f870*/  F2FP.F16.F32.PACK_AB R33, R123, R118 ;  /* 0x000000767b21723e */ /* 0x000fc800000000ff */
[C---:B------:R-:W-:Y:S01]  /*f880*/  HMMA.16816.F32 R28, R12.reuse, R30, R16 ;  /* 0x0000001e0c1c723c */ /* 0x040fe20000001810 */
[----:B------:R-:W2:Y:S02]  /*f890*/  LDSM.16.MT88.4 R16, [R242+0x6000] ;  /* 0x00600000f210783b */ /* 0x000ea40000004200 */
[----:B------:R-:W-:Y:S03]  /*f8a0*/  MUFU.EX2 R117, R117 ;  /* 0x0000007500757308 */ /* 0x000fe60000000800 */
[----:B------:R-:W-:Y:S01]  /*f8b0*/  HMMA.16816.F32 R220, R12, R10, R220 ;  /* 0x0000000a0cdc723c */ /* 0x000fe200000018dc */
[----:B------:R-:W3:Y:S04]  /*f8c0*/  LDSM.16.MT88.4 R8, [R241+0x6000] ;  /* 0x00600000f108783b */ /* 0x000ee80000004200 */
[----:B------:R-:W5:Y:S01]  /*f8d0*/  MUFU.EX2 R126, R126 ;  /* 0x0000007e007e7308 */ /* 0x000f620000000800 */
[----:B-1----:R-:W-:-:S02]  /*f8e0*/  F2FP.F16.F32.PACK_AB R35, R114, R119 ;  /* 0x000000777223723e */ /* 0x002fc400000000ff */
[----:B------:R-:W-:Y:S02]  /*f8f0*/  F2FP.F16.F32.PACK_AB R12, R112, R115 ;  /* 0x00000073700c723e */ /* 0x000fe400000000ff */
[----:B------:R-:W-:-:S03]  /*f900*/  F2FP.F16.F32.PACK_AB R14, R104, R113 ;  /* 0x00000071680e723e */ /* 0x000fc600000000ff */
[----:B------:R-:W-:Y:S01]  /*f910*/  MUFU.EX2 R131, R131 ;  /* 0x0000008300837308 */ /* 0x000fe20000000800 */
[C---:B----4-:R-:W-:Y:S06]  /*f920*/  HMMA.16816.F32 R20, R32.reuse, R4, R20 ;  /* 0x000000042014723c */ /* 0x050fec0000001814 */
[----:B-----5:R-:W-:Y:S01]  /*f930*/  HMMA.16816.F32 R224, R32, R24, R224 ;  /* 0x0000001820e0723c */ /* 0x020fe200000018e0 */
[----:B------:R-:W1:Y:S01]  /*f940*/  MUFU.EX2 R134, R134 ;  /* 0x0000008600867308 */ /* 0x000e620000000800 */
[----:B------:R-:W-:-:S04]  /*f950*/  F2FP.F16.F32.PACK_AB R13, R126, R117 ;  /* 0x000000757e0d723e */ /* 0x000fc800000000ff */
[C---:B------:R-:W-:Y:S01]  /*f960*/  HMMA.16816.F32 R28, R32.reuse, R6, R28 ;  /* 0x00000006201c723c */ /* 0x040fe2000000181c */
[----:B------:R-:W4:Y:S02]  /*f970*/  LDSM.16.MT88.4 R4, [R242+0x6400] ;  /* 0x00640000f204783b */ /* 0x000f240000004200 */
[----:B------:R-:W-:Y:S03]  /*f980*/  MUFU.EX2 R133, R133 ;  /* 0x0000008500857308 */ /* 0x000fe60000000800 */
[----:B------:R-:W-:Y:S01]  /*f990*/  HMMA.16816.F32 R220, R32, R26, R220 ;  /* 0x0000001a20dc723c */ /* 0x000fe200000018dc */
[----:B------:R-:W5:Y:S04]  /*f9a0*/  LDSM.16.MT88.4 R24, [R241+0x6400] ;  /* 0x00640000f118783b */ /* 0x000f680000004200 */
[----:B------:R-:W3:Y:S01]  /*f9b0*/  MUFU.EX2 R152, R152 ;  /* 0x0000009800987308 */ /* 0x000ee20000000800 */
[----:B-1----:R-:W-:-:S02]  /*f9c0*/  F2FP.F16.F32.PACK_AB R15, R134, R131 ;  /* 0x00000083860f723e */ /* 0x002fc400000000ff */
[----:B------:R-:W-:Y:S02]  /*f9d0*/  F2FP.F16.F32.PACK_AB R32, R102, R111 ;  /* 0x0000006f6620723e */ /* 0x000fe400000000ff */
[----:B------:R-:W-:-:S03]  /*f9e0*/  F2FP.F16.F32.PACK_AB R34, R100, R109 ;  /* 0x0000006d6422723e */ /* 0x000fc600000000ff */
[----:B------:R-:W-:Y:S01]  /*f9f0*/  MUFU.EX2 R147, R147 ;  /* 0x0000009300937308 */ /* 0x000fe20000000800 */
[C---:B--2---:R-:W-:Y:S06]  /*fa00*/  HMMA.16816.F32 R20, R12.reuse, R16, R20 ;  /* 0x000000100c14723c */ /* 0x044fec0000001814 */
[----:B---3--:R-:W-:Y:S01]  /*fa10*/  HMMA.16816.F32 R224, R12, R8, R224 ;  /* 0x000000080ce0723c */ /* 0x008fe200000018e0 */
        /* <DEDUP_REMOVED lines=50> */
[----:B-1----:R-:W-:-:S07]  /*fd40*/  F2FP.F16.F32.PACK_AB R15, R73, R132 ;  /* 0x00000084490f723e */ /* 0x002fce00000000ff */
        /* <DEDUP_REMOVED lines=10> */
[----:B------:R-:W4:Y:S01]  /*fdf0*/  MUFU.EX2 R69, R69 ;  /* 0x0000004500457308 */ /* 0x000f220000000800 */
[----:B-1----:R-:W-:Y:S01]  /*fe00*/  F2FP.F16.F32.PACK_AB R34, R84, R89 ;  /* 0x000000595422723e */ /* 0x002fe200000000ff */
[----:B------:R-:W1:Y:S06]  /*fe10*/  LDSM.16.MT88.4 R12, [R242+0x7c00] ;  /* 0x007c0000f20c783b */ /* 0x000e6c0000004200 */
[----:B------:R-:W-:Y:S08]  /*fe20*/  MUFU.EX2 R68, R68 ;  /* 0x0000004400447308 */ /* 0x000ff00000000800 */
[----:B------:R-:W5:Y:S01]  /*fe30*/  MUFU.EX2 R71, R71 ;  /* 0x0000004700477308 */ /* 0x000f620000000800 */
[----:B----4-:R-:W-:-:S07]  /*fe40*/  F2FP.F16.F32.PACK_AB R33, R69, R72 ;  /* 0x000000484521723e */ /* 0x010fce00000000ff */
[----:B------:R-:W-:Y:S08]  /*fe50*/  MUFU.EX2 R87, R87 ;  /* 0x0000005700577308 */ /* 0x000ff00000000800 */
[----:B------:R-:W4:Y:S01]  /*fe60*/  MUFU.EX2 R82, R82 ;  /* 0x0000005200527308 */ /* 0x000f220000000800 */
[----:B-----5:R-:W-:-:S07]  /*fe70*/  F2FP.F16.F32.PACK_AB R35, R71, R68 ;  /* 0x000000444723723e */ /* 0x020fce00000000ff */
[C---:B------:R-:W-:Y:S01]  /*fe80*/  HMMA.16816.F32 R20, R32.reuse, R4, R20 ;  /* 0x000000042014723c */ /* 0x040fe20000001814 */
[----:B------:R-:W-:Y:S05]  /*fe90*/  MUFU.EX2 R85, R85 ;  /* 0x0000005500557308 */ /* 0x000fea0000000800 */
[C---:B------:R-:W-:Y:S01]  /*fea0*/  HMMA.16816.F32 R224, R32.reuse, R24, R224 ;  /* 0x0000001820e0723c */ /* 0x040fe200000018e0 */
[----:B------:R-:W-:Y:S02]  /*feb0*/  FADD.FTZ R4, R150, R145 ;  /* 0x0000009196047221 */ /* 0x000fe40000010000 */
[----:B------:R-:W5:Y:S02]  /*fec0*/  MUFU.EX2 R80, R80 ;  /* 0x0000005000507308 */ /* 0x000f640000000800 */
[----:B------:R-:W-:Y:S01]  /*fed0*/  FADD.FTZ R4, R141, R4 ;  /* 0x000000048d047221 */ /* 0x000fe20000010000 */
[C---:B------:R-:W-:Y:S01]  /*fee0*/  HMMA.16816.F32 R28, R32.reuse, R6, R28 ;  /* 0x00000006201c723c */ /* 0x040fe2000000181c */
[----:B------:R-:W-:Y:S01]  /*fef0*/  FFMA.FTZ R25, R52, UR4, -R63 ;  /* 0x0000000434197c23 */ /* 0x000fe2000801083f */
[----:B------:R-:W-:Y:S01]  /*ff00*/  FFMA.FTZ R24, R54, UR4, -R106 ;  /* 0x0000000436187c23 */ /* 0x000fe2000801086a */
[----:B------:R-:W-:Y:S01]  /*ff10*/  FADD.FTZ R137, R137, R4 ;  /* 0x0000000489897221 */ /* 0x000fe20000010000 */
[----:B----4-:R-:W-:Y:S01]  /*ff20*/  F2FP.F16.F32.PACK_AB R4, R82, R87 ;  /* 0x000000575204723e */ /* 0x010fe200000000ff */
[----:B------:R-:W-:Y:S01]  /*ff30*/  MUFU.EX2 R70, R70 ;  /* 0x0000004600467308 */ /* 0x000fe20000000800 */
[----:B------:R-:W-:Y:S01]  /*ff40*/  HMMA.16816.F32 R220, R32, R26, R220 ;  /* 0x0000001a20dc723c */ /* 0x000fe200000018dc */
[----:B------:R-:W-:-:S04]  /*ff50*/  FADD.FTZ R130, R130, R137 ;  /* 0x0000008982827221 */ /* 0x000fc80000010000 */
[----:B------:R-:W-:Y:S02]  /*ff60*/  FADD.FTZ R129, R129, R130 ;  /* 0x0000008281817221 */ /* 0x000fe40000010000 */
[----:B------:R-:W4:Y:S01]  /*ff70*/  MUFU.EX2 R155, R60 ;  /* 0x0000003c009b7308 */ /* 0x000f220000000800 */
[----:B-----5:R-:W-:Y:S01]  /*ff80*/  F2FP.F16.F32.PACK_AB R6, R80, R85 ;  /* 0x000000555006723e */ /* 0x020fe200000000ff */
        /* <DEDUP_REMOVED lines=9> */
[--C-:B------:R-:W-:Y:S01]  /*10020*/  FFMA.FTZ R49, R40, UR4, -R63.reuse ;  /* 0x0000000428317c23 */ /* 0x100fe2000801083f */
[----:B------:R-:W-:Y:S01]  /*10030*/  FFMA.FTZ R35, R53, UR4, -R106 ;  /* 0x0000000435237c23 */ /* 0x000fe2000801086a */
[--C-:B------:R-:W-:Y:S01]  /*10040*/  FFMA.FTZ R40, R41, UR4, -R63.reuse ;  /* 0x0000000429287c23 */ /* 0x100fe2000801083f */
[----:B------:R-:W-:Y:S01]  /*10050*/  FADD.FTZ R121, R121, R120 ;  /* 0x0000007879797221 */ /* 0x000fe20000010000 */
[----:B------:R-:W-:Y:S01]  /*10060*/  FFMA.FTZ R41, R36, UR4, -R63 ;  /* 0x0000000424297c23 */ /* 0x000fe2000801083f */
[----:B------:R-:W5:Y:S01]  /*10070*/  MUFU.EX2 R151, R151 ;  /* 0x0000009700977308 */ /* 0x000f620000000800 */
[----:B----4-:R-:W-:Y:S01]  /*10080*/  F2FP.F16.F32.PACK_AB R5, R155, R70 ;  /* 0x000000469b05723e */ /* 0x010fe200000000ff */
[----:B------:R-:W-:Y:S01]  /*10090*/  FADD.FTZ R116, R116, R121 ;  /* 0x0000007974747221 */ /* 0x000fe20000010000 */
[--C-:B------:R-:W-:Y:S01]  /*100a0*/  FFMA.FTZ R53, R37, UR4, -R63.reuse ;  /* 0x0000000425357c23 */ /* 0x100fe2000801083f */
[--C-:B------:R-:W-:Y:S01]  /*100b0*/  FFMA.FTZ R42, R46, UR4, -R63.reuse ;  /* 0x000000042e2a7c23 */ /* 0x100fe2000801083f */
[----:B------:R-:W-:Y:S01]  /*100c0*/  FFMA.FTZ R37, R61, UR4, -R106 ;  /* 0x000000043d257c23 */ /* 0x000fe2000801086a */
[----:B------:R-:W-:Y:S01]  /*100d0*/  FADD.FTZ R115, R115, R116 ;  /* 0x0000007473737221 */ /* 0x000fe20000010000 */
[----:B------:R-:W-:Y:S01]  /*100e0*/  FFMA.FTZ R44, R95, UR4, -R106 ;  /* 0x000000045f2c7c23 */ /* 0x000fe2000801086a */
[----:B------:R-:W-:Y:S01]  /*100f0*/  MUFU.EX2 R83, R83 ;  /* 0x0000005300537308 */ /* 0x000fe20000000800 */
[----:B------:R-:W-:Y:S01]  /*10100*/  FFMA.FTZ R46, R59, UR4, -R63 ;  /* 0x000000043b2e7c23 */ /* 0x000fe2000801083f */
[----:B------:R-:W-:-:S04]  /*10110*/  FADD.FTZ R112, R112, R115 ;  /* 0x0000007370707221 */ /* 0x000fc80000010000 */
[----:B------:R-:W-:Y:S02]  /*10120*/  FADD.FTZ R113, R113, R112 ;  /* 0x0000007071717221 */ /* 0x000fe40000010000 */
[----:B------:R-:W4:Y:S01]  /*10130*/  MUFU.EX2 R78, R78 ;  /* 0x0000004e004e7308 */ /* 0x000f220000000800 */
[----:B-----5:R-:W-:Y:S01]  /*10140*/  F2FP.F16.F32.PACK_AB R7, R151, R58 ;  /* 0x0000003a9707723e */ /* 0x020fe200000000ff */
[----:B------:R-:W-:-:S04]  /*10150*/  FADD.FTZ R104, R104, R113 ;  /* 0x0000007168687221 */ /* 0x000fc80000010000 */
[----:B------:R-:W-:Y:S02]  /*10160*/  FADD.FTZ R111, R111, R104 ;  /* 0x000000686f6f7221 */ /* 0x000fe40000010000 */
[----:B--2---:R-:W-:Y:S01]  /*10170*/  HMMA.16816.F32 R224, R4, R8, R224 ;  /* 0x0000000804e0723c */ /* 0x004fe200000018e0 */
[----:B------:R-:W-:Y:S01]  /*10180*/  MUFU.EX2 R81, R81 ;  /* 0x0000005100517308 */ /* 0x000fe20000000800 */
[----:B------:R-:W-:-:S04]  /*10190*/  FADD.FTZ R102, R102, R111 ;  /* 0x0000006f66667221 */ /* 0x000fc80000010000 */
[C---:B---3--:R-:W-:Y:S01]  /*101a0*/  HMMA.16816.F32 R20, R4.reuse, R16, R20 ;  /* 0x000000100414723c */ /* 0x048fe20000001814 */
[----:B------:R-:W-:Y:S01]  /*101b0*/  FADD.FTZ R8, R118, R127 ;  /* 0x0000007f76087221 */ /* 0x000fe20000010000 */
[----:B------:R-:W-:Y:S01]  /*101c0*/  FADD.FTZ R109, R109, R102 ;  /* 0x000000666d6d7221 */ /* 0x000fe20000010000 */
[----:B------:R-:W2:Y:S02]  /*101d0*/  MUFU.EX2 R76, R76 ;  /* 0x0000004c004c7308 */ /* 0x000ea40000000800 */
[----:B------:R-:W-:Y:S01]  /*101e0*/  FADD.FTZ R8, R123, R8 ;  /* 0x000000087b087221 */ /* 0x000fe20000010000 */
[C---:B------:R-:W-:Y:S01]  /*101f0*/  HMMA.16816.F32 R28, R4.reuse, R18, R28 ;  /* 0x00000012041c723c */ /* 0x040fe2000000181c */
[----:B------:R-:W3:Y:S01]  /*10200*/  LDSM.16.MT88.4 R16, [R241+0x7c00] ;  /* 0x007c0000f110783b */ /* 0x000ee20000004200 */
[----:B------:R-:W-:Y:S01]  /*10210*/  FADD.FTZ R100, R100, R109 ;  /* 0x0000006d64647221 */ /* 0x000fe20000010000 */
[----:B------:R-:W-:Y:S02]  /*10220*/  FADD.FTZ R119, R119, R8 ;  /* 0x0000000877777221 */ /* 0x000fe40000010000 */
[----:B------:R-:W-:Y:S01]  /*10230*/  MUFU.EX2 R56, R56 ;  /* 0x0000003800387308 */ /* 0x000fe20000000800 */
[----:B------:R-:W-:Y:S01]  /*10240*/  FADD.FTZ R107, R107, R100 ;  /* 0x000000646b6b7221 */ /* 0x000fe20000010000 */
[----:B------:R-:W-:Y:S01]  /*10250*/  FADD.FTZ R114, R114, R119 ;  /* 0x0000007772727221 */ /* 0x000fe20000010000 */
[----:B------:R-:W-:Y:S01]  /*10260*/  HMMA.16816.F32 R220, R4, R10, R220 ;  /* 0x0000000a04dc723c */ /* 0x000fe200000018dc */
[----:B------:R-:W5:Y:S01]  /*10270*/  LDSM.16.MT88.4 R8, [R242+0x8000] ;  /* 0x00800000f208783b */ /* 0x000f620000004200 */
[----:B------:R-:W-:Y:S01]  /*10280*/  FADD.FTZ R98, R98, R107 ;  /* 0x0000006b62627221 */ /* 0x000fe20000010000 */
[----:B------:R-:W-:-:S02]  /*10290*/  FADD.FTZ R117, R117, R114 ;  /* 0x0000007275757221 */ /* 0x000fc40000010000 */
[----:B------:R-:W1:Y:S01]  /*102a0*/  MUFU.EX2 R25, R25 ;  /* 0x0000001900197308 */ /* 0x000e620000000800 */
[----:B------:R-:W-:Y:S01]  /*102b0*/  FADD.FTZ R105, R105, R98 ;  /* 0x0000006269697221 */ /* 0x000fe20000010000 */
[----:B------:R-:W-:Y:S01]  /*102c0*/  FADD.FTZ R126, R126, R117 ;  /* 0x000000757e7e7221 */ /* 0x000fe20000010000 */
[----:B----4-:R-:W-:Y:S02]  /*102d0*/  F2FP.F16.F32.PACK_AB R4, R78, R83 ;  /* 0x000000534e04723e */ /* 0x010fe400000000ff */
[----:B------:R-:W-:Y:S01]  /*102e0*/  FADD.FTZ R96, R96, R105 ;  /* 0x0000006960607221 */ /* 0x000fe20000010000 */
[----:B------:R-:W-:Y:S01]  /*102f0*/  FADD.FTZ R131, R131, R126 ;  /* 0x0000007e83837221 */ /* 0x000fe20000010000 */
[----:B--2---:R-:W-:Y:S01]  /*10300*/  F2FP.F16.F32.PACK_AB R6, R76, R81 ;  /* 0x000000514c06723e */ /* 0x004fe200000000ff */
[----:B------:R-:W-:Y:S01]  /*10310*/  MUFU.EX2 R26, R26 ;  /* 0x0000001a001a7308 */ /* 0x000fe20000000800 */
[----:B------:R-:W-:Y:S01]  /*10320*/  FADD.FTZ R103, R103, R96 ;  /* 0x0000006067677221 */ /* 0x000fe20000010000 */
[----:B------:R-:W-:-:S03]  /*10330*/  FADD.FTZ R134, R134, R131 ;  /* 0x0000008386867221 */ /* 0x000fc60000010000 */
[----:B------:R-:W-:Y:S01]  /*10340*/  FADD.FTZ R94, R94, R103 ;  /* 0x000000675e5e7221 */ /* 0x000fe20000010000 */
[----:B------:R-:W-:Y:S01]  /*10350*/  FADD.FTZ R133, R133, R134 ;  /* 0x0000008685857221 */ /* 0x000fe20000010000 */
[----:B------:R-:W-:Y:S01]  /*10360*/  MOV R134, R110 ;  /* 0x0000006e00867202 */ /* 0x000fe20000000f00 */
[----:B------:R-:W2:Y:S01]  /*10370*/  MUFU.EX2 R27, R27 ;  /* 0x0000001b001b7308 */ /* 0x000ea20000000800 */
[----:B-1----:R-:W-:Y:S01]  /*10380*/  F2FP.F16.F32.PACK_AB R5, R25, R56 ;  /* 0x000000381905723e */ /* 0x002fe200000000ff */
[----:B------:R-:W-:Y:S01]  /*10390*/  FADD.FTZ R152, R152, R133 ;  /* 0x0000008598987221 */ /* 0x000fe20000010000 */
[----:B------:R-:W-:Y:S01]  /*103a0*/  FADD.FTZ R101, R101, R94 ;  /* 0x0000005e65657221 */ /* 0x000fe20000010000 */
[----:B------:R-:W-:Y:S02]  /*103b0*/  MOV R133, R108 ;  /* 0x0000006c00857202 */ /* 0x000fe40000000f00 */
        /* <DEDUP_REMOVED lines=17> */
[----:B------:R-:W-:Y:S01]  /*104d0*/  FADD.FTZ R148, R148, R157 ;  /* 0x0000009d94947221 */ /* 0x000fe20000010000 */
[C---:B------:R-:W-:Y:S01]  /*104e0*/  HMMA.16816.F32 R28, R4.reuse, R14, R28 ;  /* 0x0000000e041c723c */ /* 0x040fe2000000181c */
[----:B------:R-:W2:Y:S01]  /*104f0*/  LDSM.16.MT88.4 R12, [R241+0x8000] ;  /* 0x00800000f10c783b */ /* 0x000ea20000004200 */
[----:B------:R-:W4:Y:S01]  /*10500*/  MUFU.EX2 R66, R66 ;  /* 0x0000004200427308 */ /* 0x000f220000000800 */
[----:B------:R-:W-:Y:S01]  /*10510*/  FADD.FTZ R165, R165, R148 ;  /* 0x00000094a5a57221 */ /* 0x000fe20000010000 */
[----:B------:R-:W-:Y:S02]  /*10520*/  FADD.FTZ R86, R86, R91 ;  /* 0x0000005b56567221 */ /* 0x000fe40000010000 */
[C---:B---3--:R-:W-:Y:S01]  /*10530*/  HMMA.16816.F32 R224, R4.reuse, R16, R224 ;  /* 0x0000001004e0723c */ /* 0x048fe200000018e0 */
[----:B------:R-:W-:Y:S01]  /*10540*/  FADD.FTZ R144, R144, R165 ;  /* 0x000000a590907221 */ /* 0x000fe20000010000 */
[----:B------:R-:W-:Y:S02]  /*10550*/  FADD.FTZ R89, R89, R86 ;  /* 0x0000005659597221 */ /* 0x000fe40000010000 */
[----:B------:R-:W-:Y:S01]  /*10560*/  MUFU.EX2 R32, R32 ;  /* 0x0000002000207308 */ /* 0x000fe20000000800 */
[----:B------:R-:W-:Y:S01]  /*10570*/  FADD.FTZ R167, R167, R144 ;  /* 0x00000090a7a77221 */ /* 0x000fe20000010000 */
[----:B------:R-:W-:Y:S01]  /*10580*/  HMMA.16816.F32 R220, R4, R18, R220 ;  /* 0x0000001204dc723c */ /* 0x000fe200000018dc */
[----:B------:R-:W3:Y:S01]  /*10590*/  LDSM.16.MT88.4 R16, [R242+0x8400] ;  /* 0x00840000f210783b */ /* 0x000ee20000004200 */
[----:B------:R-:W-:Y:S01]  /*105a0*/  FADD.FTZ R84, R84, R89 ;  /* 0x0000005954547221 */ /* 0x000fe20000010000 */
[----:B------:R-:W-:-:S03]  /*105b0*/  FADD.FTZ R140, R140, R167 ;  /* 0x000000a78c8c7221 */ /* 0x000fc60000010000 */
[----:B------:R-:W5:Y:S01]  /*105c0*/  MUFU.EX2 R33, R33 ;  /* 0x0000002100217308 */ /* 0x000f620000000800 */
[----:B------:R-:W-:Y:S01]  /*105d0*/  FADD.FTZ R169, R169, R140 ;  /* 0x0000008ca9a97221 */ /* 0x000fe20000010000 */
[----:B-1----:R-:W-:Y:S01]  /*105e0*/  F2FP.F16.F32.PACK_AB R4, R74, R79 ;  /* 0x0000004f4a04723e */ /* 0x002fe200000000ff */
[----:B------:R-:W-:Y:S01]  /*105f0*/  FADD.FTZ R87, R87, R84 ;  /* 0x0000005457577221 */ /* 0x000fe20000010000 */
[----:B----4-:R-:W-:Y:S01]  /*10600*/  F2FP.F16.F32.PACK_AB R6, R66, R77 ;  /* 0x0000004d4206723e */ /* 0x010fe200000000ff */
        /* <DEDUP_REMOVED lines=32> */
[----:B------:R-:W-:Y:S01]  /*10810*/  FADD.FTZ R25, R25, R56 ;  /* 0x0000003819197221 */ /* 0x000fe20000010000 */
[----:B------:R-:W-:Y:S02]  /*10820*/  FADD.FTZ R66, R66, R77 ;  /* 0x0000004d42427221 */ /* 0x000fe40000010000 */
[C---:B--2---:R-:W-:Y:S01]  /*10830*/  HMMA.16816.F32 R224, R4.reuse, R12, R224 ;  /* 0x0000000c04e0723c */ /* 0x044fe200000018e0 */
[----:B------:R-:W-:Y:S02]  /*10840*/  FADD.FTZ R26, R26, R25 ;  /* 0x000000191a1a7221 */ /* 0x000fe40000010000 */
[----:B------:R2:W-:Y:S02]  /*10850*/  MUFU.EX2 R36, R40 ;  /* 0x0000002800247308 */ /* 0x0005e40000000800 */
[----:B------:R-:W-:Y:S01]  /*10860*/  FADD.FTZ R27, R27, R26 ;  /* 0x0000001a1b1b7221 */ /* 0x000fe20000010000 */
[----:B------:R-:W-:Y:S01]  /*10870*/  HMMA.16816.F32 R220, R4, R14, R220 ;  /* 0x0000000e04dc723c */ /* 0x000fe200000018dc */
[----:B------:R-:W5:Y:S02]  /*10880*/  LDSM.16.MT88.4 R12, [R242+0x8800] ;  /* 0x00880000f20c783b */ /* 0x000f640000004200 */
[----:B------:R-:W-:-:S02]  /*10890*/  FADD.FTZ R32, R32, R27 ;  /* 0x0000001b20207221 */ /* 0x000fc40000010000 */
[----:B------:R-:W3:Y:S02]  /*108a0*/  MUFU.EX2 R41, R41 ;  /* 0x0000002900297308 */ /* 0x000ee40000000800 */
[----:B----4-:R-:W-:Y:S01]  /*108b0*/  F2FP.F16.F32.PACK_AB R4, R64, R75 ;  /* 0x0000004b4004723e */ /* 0x010fe200000000ff */
[----:B------:R-:W-:Y:S01]  /*108c0*/  FADD.FTZ R33, R33, R32 ;  /* 0x0000002021217221 */ /* 0x000fe20000010000 */
[----:B-1----:R-:W-:Y:S01]  /*108d0*/  F2FP.F16.F32.PACK_AB R6, R62, R67 ;  /* 0x000000433e06723e */ /* 0x002fe200000000ff */
[----:B------:R-:W-:Y:S02]  /*108e0*/  FADD.FTZ R75, R75, R66 ;  /* 0x000000424b4b7221 */ /* 0x000fe40000010000 */
[----:B------:R-:W-:Y:S01]  /*108f0*/  FADD.FTZ R34, R34, R33 ;  /* 0x0000002122227221 */ /* 0x000fe20000010000 */
[----:B------:R-:W-:Y:S01]  /*10900*/  MUFU.EX2 R38, R38 ;  /* 0x0000002600267308 */ /* 0x000fe20000000800 */
[--C-:B--2---:R-:W-:Y:S01]  /*10910*/  FFMA.FTZ R40, R43, UR4, -R63.reuse ;  /* 0x000000042b287c23 */ /* 0x104fe2000801083f */
[--C-:B------:R-:W-:Y:S01]  /*10920*/  FFMA.FTZ R43, R45, UR4, -R63.reuse ;  /* 0x000000042d2b7c23 */ /* 0x100fe2000801083f */
[----:B------:R-:W-:Y:S01]  /*10930*/  FFMA.FTZ R45, R51, UR4, -R63 ;  /* 0x00000004332d7c23 */ /* 0x000fe2000801083f */
[----:B------:R-:W-:Y:S01]  /*10940*/  FADD.FTZ R49, R49, R34 ;  /* 0x0000002231317221 */ /* 0x000fe20000010000 */
[----:B------:R-:W-:-:S03]  /*10950*/  FADD.FTZ R64, R64, R75 ;  /* 0x0000004b40407221 */ /* 0x000fc60000010000 */
[----:B------:R-:W1:Y:S01]  /*10960*/  MUFU.EX2 R53, R53 ;  /* 0x0000003500357308 */ /* 0x000e620000000800 */
[----:B---3--:R-:W-:Y:S01]  /*10970*/  F2FP.F16.F32.PACK_AB R5, R41, R36 ;  /* 0x000000242905723e */ /* 0x008fe200000000ff */
[----:B------:R-:W-:Y:S01]  /*10980*/  FADD.FTZ R36, R36, R49 ;  /* 0x0000003124247221 */ /* 0x000fe20000010000 */
[----:B------:R-:W-:-:S03]  /*10990*/  FADD.FTZ R67, R67, R64 ;  /* 0x0000004043437221 */ /* 0x000fc60000010000 */
[----:B------:R-:W-:Y:S01]  /*109a0*/  FADD.FTZ R41, R41, R36 ;  /* 0x0000002429297221 */ /* 0x000fe20000010000 */
[----:B------:R-:W-:Y:S01]  /*109b0*/  FADD.FTZ R62, R62, R67 ;  /* 0x000000433e3e7221 */ /* 0x000fe20000010000 */
[----:B------:R-:W-:Y:S08]  /*109c0*/  MUFU.EX2 R65, R65 ;  /* 0x0000004100417308 */ /* 0x000ff00000000800 */
[----:B------:R-:W2:Y:S01]  /*109d0*/  MUFU.EX2 R2, R2 ;  /* 0x0000000200027308 */ /* 0x000ea20000000800 */
[----:B-1----:R-:W-:-:S07]  /*109e0*/  F2FP.F16.F32.PACK_AB R7, R53, R38 ;  /* 0x000000263507723e */ /* 0x002fce00000000ff */
[C---:B------:R-:W-:Y:S01]  /*109f0*/  HMMA.16816.F32 R20, R4.reuse, R16, R20 ;  /* 0x000000100414723c */ /* 0x040fe20000001814 */
[----:B------:R-:W-:Y:S05]  /*10a00*/  MUFU.EX2 R0, R0 ;  /* 0x0000000000007308 */ /* 0x000fea0000000800 */
[C---:B------:R-:W-:Y:S01]  /*10a10*/  HMMA.16816.F32 R28, R4.reuse, R18, R28 ;  /* 0x00000012041c723c */ /* 0x040fe2000000181c */
[----:B------:R-:W1:Y:S02]  /*10a20*/  LDSM.16.MT88.4 R16, [R241+0x8800] ;  /* 0x00880000f110783b */ /* 0x000e640000004200 */
[----:B------:R-:W3:Y:S03]  /*10a30*/  MUFU.EX2 R47, R47 ;  /* 0x0000002f002f7308 */ /* 0x000ee60000000800 */
[C---:B-----5:R-:W-:Y:S05]  /*10a40*/  HMMA.16816.F32 R224, R4.reuse, R8, R224 ;  /* 0x0000000804e0723c */ /* 0x060fea00000018e0 */
[----:B------:R-:W-:Y:S01]  /*10a50*/  MUFU.EX2 R39, R39 ;  /* 0x0000002700277308 */ /* 0x000fe20000000800 */
[----:B------:R-:W-:Y:S01]  /*10a60*/  HMMA.16816.F32 R220, R4, R10, R220 ;  /* 0x0000000a04dc723c */ /* 0x000fe200000018dc */
[----:B------:R-:W4:Y:S06]  /*10a70*/  LDSM.16.MT88.4 R8, [R241+0x8c00] ;  /* 0x008c0000f108783b */ /* 0x000f2c0000004200 */
[----:B------:R-:W5:Y:S01]  /*10a80*/  MUFU.EX2 R40, R40 ;  /* 0x0000002800287308 */ /* 0x000f620000000800 */
[----:B--2---:R-:W-:-:S02]  /*10a90*/  F2FP.F16.F32.PACK_AB R4, R2, R65 ;  /* 0x000000410204723e */ /* 0x004fc400000000ff */
[----:B---3--:R-:W-:-:S05]  /*10aa0*/  F2FP.F16.F32.PACK_AB R6, R47, R0 ;  /* 0x000000002f06723e */ /* 0x008fca00000000ff */
[----:B------:R-:W-:Y:S08]  /*10ab0*/  MUFU.EX2 R42, R42 ;  /* 0x0000002a002a7308 */ /* 0x000ff00000000800 */
[----:B------:R-:W2:Y:S01]  /*10ac0*/  MUFU.EX2 R43, R43 ;  /* 0x0000002b002b7308 */ /* 0x000ea20000000800 */
[----:B-----5:R-:W-:-:S07]  /*10ad0*/  F2FP.F16.F32.PACK_AB R5, R40, R39 ;  /* 0x000000272805723e */ /* 0x020fce00000000ff */
[----:B------:R-:W-:Y:S08]  /*10ae0*/  MUFU.EX2 R24, R24 ;  /* 0x0000001800187308 */ /* 0x000ff00000000800 */
[----:B------:R-:W3:Y:S01]  /*10af0*/  MUFU.EX2 R35, R35 ;  /* 0x0000002300237308 */ /* 0x000ee20000000800 */
[----:B--2---:R-:W-:-:S07]  /*10b00*/  F2FP.F16.F32.PACK_AB R7, R43, R42 ;  /* 0x0000002a2b07723e */ /* 0x004fce00000000ff */
[C---:B------:R-:W-:Y:S01]  /*10b10*/  HMMA.16816.F32 R20, R4.reuse, R12, R20 ;  /* 0x0000000c0414723c */ /* 0x040fe20000001814 */
[----:B------:R-:W-:Y:S05]  /*10b20*/  MUFU.EX2 R37, R37 ;  /* 0x0000002500257308 */ /* 0x000fea0000000800 */
[C---:B------:R-:W-:Y:S01]  /*10b30*/  HMMA.16816.F32 R28, R4.reuse, R14, R28 ;  /* 0x0000000e041c723c */ /* 0x040fe2000000181c */
[----:B------:R-:W-:Y:S01]  /*10b40*/  FFMA.FTZ R12, R55, UR4, -R63 ;  /* 0x00000004370c7c23 */ /* 0x000fe2000801083f */
[----:B------:R-:W-:Y:S01]  /*10b50*/  FADD.FTZ R13, R65, R62 ;  /* 0x0000003e410d7221 */ /* 0x000fe20000010000 */
[----:B------:R-:W2:Y:S03]  /*10b60*/  MUFU.EX2 R44, R44 ;  /* 0x0000002c002c7308 */ /* 0x000ea60000000800 */
[----:B-1----:R-:W-:Y:S01]  /*10b70*/  HMMA.16816.F32 R224, R4, R16, R224 ;  /* 0x0000001004e0723c */ /* 0x002fe200000018e0 */
[----:B------:R-:W-:Y:S01]  /*10b80*/  FADD.FTZ R14, R38, R41 ;  /* 0x00000029260e7221 */ /* 0x000fe20000010000 */
[----:B------:R-:W-:-:S03]  /*10b90*/  FADD.FTZ R13, R2, R13 ;  /* 0x0000000d020d7221 */ /* 0x000fc60000010000 */
[----:B------:R-:W-:Y:S01]  /*10ba0*/  MUFU.EX2 R45, R45 ;  /* 0x0000002d002d7308 */ /* 0x000fe20000000800 */
[----:B------:R-:W-:Y:S01]  /*10bb0*/  HMMA.16816.F32 R220, R4, R18, R220 ;  /* 0x0000001204dc723c */ /* 0x000fe200000018dc */
[----:B------:R-:W-:Y:S01]  /*10bc0*/  FADD.FTZ R14, R53, R14 ;  /* 0x0000000e350e7221 */ /* 0x000fe20000010000 */
[----:B------:R-:W-:-:S03]  /*10bd0*/  FADD.FTZ R0, R0, R13 ;  /* 0x0000000d00007221 */ /* 0x000fc60000010000 */
[----:B------:R-:W-:Y:S01]  /*10be0*/  FADD.FTZ R15, R39, R14 ;  /* 0x0000000e270f7221 */ /* 0x000fe20000010000 */
[----:B------:R-:W-:Y:S01]  /*10bf0*/  FADD.FTZ R47, R47, R0 ;  /* 0x000000002f2f7221 */ /* 0x000fe20000010000 */
[----:B------:R-:W1:Y:S01]  /*10c00*/  MUFU.EX2 R46, R46 ;  /* 0x0000002e002e7308 */ /* 0x000e620000000800 */
[C---:B---3--:R-:W-:Y:S01]  /*10c10*/  F2FP.F16.F32.PACK_AB R4, R35.reuse, R24 ;  /* 0x000000182304723e */ /* 0x048fe200000000ff */
[----:B------:R-:W-:Y:S01]  /*10c20*/  FADD.FTZ R15, R40, R15 ;  /* 0x0000000f280f7221 */ /* 0x000fe20000010000 */
[----:B--2---:R-:W-:Y:S01]  /*10c30*/  F2FP.F16.F32.PACK_AB R6, R44, R37 ;  /* 0x000000252c06723e */ /* 0x004fe200000000ff */
[----:B------:R-:W-:Y:S02]  /*10c40*/  FADD.FTZ R24, R24, R47 ;  /* 0x0000002f18187221 */ /* 0x000fe40000010000 */
[----:B------:R-:W-:Y:S02]  /*10c50*/  FADD.FTZ R42, R42, R15 ;  /* 0x0000000f2a2a7221 */ /* 0x000fe40000010000 */
[----:B------:R-:W-:Y:S01]  /*10c60*/  MUFU.EX2 R12, R12 ;  /* 0x0000000c000c7308 */ /* 0x000fe20000000800 */
[----:B------:R-:W-:Y:S01]  /*10c70*/  FADD.FTZ R24, R35, R24 ;  /* 0x0000001823187221 */ /* 0x000fe20000010000 */
[----:B------:R-:W-:-:S03]  /*10c80*/  FADD.FTZ R0, R43, R42 ;  /* 0x0000002a2b007221 */ /* 0x000fc60000010000 */
[----:B------:R-:W-:-:S03]  /*10c90*/  FADD.FTZ R37, R37, R24 ;  /* 0x0000001825257221 */ /* 0x000fc60000010000 */
[----:B------:R-:W2:Y:S01]  /*10ca0*/  MUFU.EX2 R217, R217 ;  /* 0x000000d900d97308 */ /* 0x000ea20000000800 */
[----:B-1----:R-:W-:Y:S01]  /*10cb0*/  F2FP.F16.F32.PACK_AB R5, R46, R45 ;  /* 0x0000002d2e05723e */ /* 0x002fe200000000ff */
[----:B------:R-:W-:Y:S01]  /*10cc0*/  FADD.FTZ R45, R45, R0 ;  /* 0x000000002d2d7221 */ /* 0x000fe20000010000 */
[----:B------:R-:W-:-:S03]  /*10cd0*/  FADD.FTZ R215, R44, R37 ;  /* 0x000000252cd77221 */ /* 0x000fc60000010000 */
[----:B------:R-:W-:Y:S01]  /*10ce0*/  FADD.FTZ R45, R46, R45 ;  /* 0x0000002d2e2d7221 */ /* 0x000fe20000010000 */
[----:B--2---:R-:W-:-:S03]  /*10cf0*/  F2FP.F16.F32.PACK_AB R7, R217, R12 ;  /* 0x0000000cd907723e */ /* 0x004fc600000000ff */
[----:B------:R-:W-:-:S04]  /*10d00*/  FADD.FTZ R12, R12, R45 ;  /* 0x0000002d0c0c7221 */ /* 0x000fc80000010000 */
[----:B------:R-:W-:Y:S01]  /*10d10*/  FADD.FTZ R217, R217, R12 ;  /* 0x0000000cd9d97221 */ /* 0x000fe20000010000 */
[C---:B------:R-:W-:Y:S06]  /*10d20*/  HMMA.16816.F32 R232, R4.reuse, R228, R20 ;  /* 0x000000e404e8723c */ /* 0x040fec0000001814 */
[C---:B------:R-:W-:Y:S06]  /*10d30*/  HMMA.16816.F32 R228, R4.reuse, R230, R28 ;  /* 0x000000e604e4723c */ /* 0x040fec000000181c */
[C---:B----4-:R-:W-:Y:S06]  /*10d40*/  HMMA.16816.F32 R224, R4.reuse, R8, R224 ;  /* 0x0000000804e0723c */ /* 0x050fec00000018e0 */
[----:B------:R-:W-:-:S15]  /*10d50*/  HMMA.16816.F32 R220, R4, R10, R220 ;  /* 0x0000000a04dc723c */ /* 0x000fde00000018dc */
[----:B------:R-:W-:-:S09]  /*10d60*/  NOP ;  /* 0x0000000000007918 */ /* 0x000fd20000000000 */
.L_x_2374:
[----:B------:R-:W-:Y:S05]  /*10d70*/  @!P2 BRA `(.L_x_2382) ;  /* 0x000000580000a947 */ /* 0x000fea0003800000 */
[----:B------:R-:W-:Y:S01]  /*10d80*/  ULEA UR10, -UR10, URZ, 0x8 ;  /* 0x0000003f0a0a7291 */ /* 0x000fe2000f8e413f */
[----:B------:R-:W-:Y:S01]  /*10d90*/  IMAD.MOV.U32 R216, RZ, RZ, R133 ;  /* 0x000000ffffd87224 */ /* 0x000fe200078e0085 */
[----:B------:R-:W-:Y:S01]  /*10da0*/  ULDC UR9, c[0x0][0x2d0] ;  /* 0x0000b40000097ab9 */ /* 0x000fe20000000800 */
[----:B------:R-:W-:Y:S01]  /*10db0*/  IMAD.MOV.U32 R219, RZ, RZ, R134 ;  /* 0x000000ffffdb7224 */ /* 0x000fe200078e0086 */
[----:B------:R-:W-:Y:S02]  /*10dc0*/  USHF.R.S32.HI UR4, URZ, 0x1f, UR10 ;  /* 0x0000001f3f047899 */ /* 0x000fe4000801140a */
[----:B------:R-:W-:-:S04]  /*10dd0*/  MOV R246, UR10 ;  /* 0x0000000a00f67c02 */ /* 0x000fc80008000f00 */
[----:B------:R-:W-:Y:S01]  /*10de0*/  MOV R245, UR4 ;  /* 0x0000000400f57c02 */ /* 0x000fe20008000f00 */
[----:B------:R-:W-:-:S06]  /*10df0*/  ULDC UR4, c[0x0][0x2ec] ;  /* 0x0000bb0000047ab9 */ /* 0x000fcc0000000800 */
.L_x_2386:
[----:B------:R-:W-:Y:S01]  /*10e00*/  ISETP.GE.AND P2, PT, R236, UR9, PT ;  /* 0x00000009ec007c0c */ /* 0x000fe2000bf46270 */
[----:B------:R-:W-:Y:S04]  /*10e10*/  DEPBAR.LE SB0, 0x0 ;  /* 0x000080000000791a */ /* 0x000fe80000000000 */
[----:B------:R-:W-:Y:S01]  /*10e20*/  BAR.SYNC.DEFER_BLOCKING 0x0 ;  /* 0x0000000000007b1d */ /* 0x000fe20000010000 */
[----:B------:R-:W-:Y:S01]  /*10e30*/  UIADD3 UR6, UR6, -0x1, URZ ;  /* 0xffffffff06067890 */ /* 0x000fe2000fffe03f */
[----:B------:R-:W-:Y:S01]  /*10e40*/  IMAD.MOV.U32 R252, RZ, RZ, R246 ;  /* 0x000000fffffc7224 */ /* 0x000fe200078e00f6 */
[----:B------:R-:W-:Y:S05]  /*10e50*/  MOV R247, R245 ;  /* 0x000000f500f77202 */ /* 0x000fea0000000f00 */
[----:B------:R-:W1:Y:S08]  /*10e60*/  @!P2 LDC.64 R154, c[0x0][0x250] ;  /* 0x00009400ff9aab82 */ /* 0x000e700000000a00 */
[----:B------:R-:W2:Y:S08]  /*10e70*/  @!P2 LDC.64 R150, c[0x0][0x250] ;  /* 0x00009400ff96ab82 */ /* 0x000eb00000000a00 */
[----:B------:R-:W3:Y:S08]  /*10e80*/  @!P2 LDC.64 R146, c[0x0][0x250] ;  /* 0x00009400ff92ab82 */ /* 0x000ef00000000a00 */
[----:B------:R-:W4:Y:S01]  /*10e90*/  @!P2 LDC.64 R250, c[0x0][0x250] ;  /* 0x00009400fffaab82 */ /* 0x000f220000000a00 */
[----:B------:R-:W-:Y:S05]  /*10ea0*/  @!P1 BRA `(.L_x_2383) ;  /* 0x0000000400009947 */ /* 0x000fea0003800000 */
[----:B------:R-:W5:Y:S01]  /*10eb0*/  LDC R5, c[0x0][0x380] ;  /* 0x0000e000ff057b82 */ /* 0x000f620000000800 */
[----:B------:R-:W-:Y:S04]  /*10ec0*/  USHF.L.U32 UR8, UR6, 0x8, URZ ;  /* 0x0000000806087899 */ /* 0x000fe8000800063f */
[----:B------:R-:W-:Y:S06]  /*10ed0*/  UIADD3 UR10, UR8, 0x100, URZ ;  /* 0x00000100080a7890 */ /* 0x000fec000fffe03f */
[----:B------:R-:W-:Y:S05]  /*10ee0*/  IMAD.U32 R10, RZ, RZ, UR10 ;  /* 0x0000000aff0a7e24 */ /* 0x000fea000f8e00ff */
[----:B------:R-:W-:Y:S02]  /*10ef0*/  IABS R10, R10 ;  /* 0x0000000a000a7213 */ /* 0x000fe40000000000 */
[-C--:B-----5:R-:W-:Y:S02]  /*10f00*/  IABS R6, R5.reuse ;  /* 0x0000000500067213 */ /* 0x0a0fe40000000000 */
[----:B------:R-:W-:Y:S02]  /*10f10*/  LOP3.LUT R2, RZ, R5, RZ, 0x33, !PT ;  /* 0x00000005ff027212 */ /* 0x000fe400078e33ff */
[----:B------:R-:W5:Y:S10]  /*10f20*/  I2F.RP R14, R6 ;  /* 0x00000006000e7306 */ /* 0x000f740000209400 */
[----:B-----5:R-:W5:Y:S02]  /*10f30*/  MUFU.RCP R8, R14 ;  /* 0x0000000e00087308 */ /* 0x020f640000001000 */
[----:B-----5:R-:W-:Y:S01]  /*10f40*/  VIADD R12, R8, 0xffffffe ;  /* 0x0ffffffe080c7836 */ /* 0x020fe20000000000 */
[----:B------:R-:W-:Y:S07]  /*10f50*/  MOV R8, UR8 ;  /* 0x0000000800087c02 */ /* 0x000fee0008000f00 */
[----:B------:R-:W5:Y:S01]  /*10f60*/  F2I.FTZ.U32.TRUNC.NTZ R13, R12 ;  /* 0x0000000c000d7305 */ /* 0x000f62000021f000 */
[----:B------:R-:W-:Y:S01]  /*10f70*/  IABS R8, R8 ;  /* 0x0000000800087213 */ /* 0x000fe20000000000 */
        /* <DEDUP_REMOVED lines=10> */
[----:B------:R-:W5:Y:S02]  /*11020*/  LDC.64 R12, c[0x0][0x250] ;  /* 0x00009400ff0c7b82 */ /* 0x000f640000000a00 */
[C---:B------:R-:W-:Y:S02]  /*11030*/  ISETP.GT.U32.AND P4, PT, R6.reuse, R8, PT ;  /* 0x000000080600720c */ /* 0x040fe40003f84070 */
[----:B------:R-:W-:Y:S04]  /*11040*/  ISETP.GT.U32.AND P0, PT, R6, R10, PT ;  /* 0x0000000a0600720c */ /* 0x000fe80003f04070 */
[----:B------:R-:W1:Y:S07]  /*11050*/  LDC.64 R14, c[0x0][0x238] ;  /* 0x00008e00ff0e7b82 */ /* 0x000e6e0000000a00 */
        /* <DEDUP_REMOVED lines=23> */
[----:B------:R-:W2:Y:S03]  /*111d0*/  LDG.E R6, desc[UR20][R22.64] ;  /* 0x0000001416067981 */ /* 0x000ea6000c1e1900 */
[----:B------:R-:W-:Y:S01]  /*111e0*/  SHF.R.S32.HI R19, RZ, 0x1f, R0 ;  /* 0x0000001fff137819 */ /* 0x000fe20000011400 */
[----:B------:R-:W2:Y:S04]  /*111f0*/  LDG.E R17, desc[UR20][R20.64] ;  /* 0x0000001414117981 */ /* 0x000ea8000c1e1900 */
[-C--:B-----5:R-:W-:Y:S04]  /*11200*/  IMAD R8, R19, R12.reuse, RZ ;  /* 0x0000000c13087224 */ /* 0x0a0fe800078e02ff */
[----:B------:R-:W-:Y:S02]  /*11210*/  IMAD R8, R0, R13, R8 ;  /* 0x0000000d00087224 */ /* 0x000fe400078e0208 */
[----:B--2---:R-:W-:Y:S02]  /*11220*/  IMAD.IADD R6, R6, 0x1, -R17 ;  /* 0x0000000106067824 */ /* 0x004fe400078e0a11 */
        /* <DEDUP_REMOVED lines=8> */
.L_x_2383:
[----:B------:R-:W5:Y:S01]  /*112b0*/  @!P2 LDC.64 R158, c[0x0][0x250] ;  /* 0x00009400ff9eab82 */ /* 0x000f620000000a00 */
[----:B------:R-:W-:Y:S01]  /*112c0*/  @P2 STS [R218+0x5000], RZ ;  /* 0x005000ffda002388 */ /* 0x000fe20000000800 */
[----:B------:R-:W-:Y:S01]  /*112d0*/  LEA R248, P3, R252, R244, 0x1 ;  /* 0x000000f4fcf87211 */ /* 0x000fe200078608ff */
[----:B---3--:R-:W-:Y:S01]  /*112e0*/  @!P2 IMAD R147, R147, 0x60, RZ ;  /* 0x000000609393a824 */ /* 0x008fe200078e02ff */
[----:B-1----:R-:W-:Y:S01]  /*112f0*/  @!P2 LEA R2, P0, R154, R252, 0x5 ;  /* 0x000000fc9a02a211 */ /* 0x002fe200078028ff */
[----:B------:R-:W-:Y:S01]  /*11300*/  @P2 STS [R218+0x5004], RZ ;  /* 0x005004ffda002388 */ /* 0x000fe20000000800 */
[----:B------:R-:W-:Y:S01]  /*11310*/  LEA.HI.X R249, R252, R243, R247, 0x1, P3 ;  /* 0x000000f3fcf97211 */ /* 0x000fe200018f0cf7 */
[----:B------:R-:W-:Y:S01]  /*11320*/  @!P2 IMAD.MOV.U32 R166, RZ, RZ, R252 ;  /* 0x000000ffffa6a224 */ /* 0x000fe200078e00fc */
[----:B------:R-:W-:Y:S01]  /*11330*/  @!P2 LEA.HI.X R155, R154, R247, R155, 0x5, P0 ;  /* 0x000000f79a9ba211 */ /* 0x000fe200000f2c9b */
[----:B------:R-:W-:Y:S01]  /*11340*/  @P2 STS.64 [R218+0x5008], RZ ;  /* 0x005008ffda002388 */ /* 0x000fe20000000a00 */
[----:B------:R-:W-:Y:S01]  /*11350*/  @!P2 LEA R162, P3, R2, R244, 0x1 ;  /* 0x000000f402a2a211 */ /* 0x000fe200078608ff */
[----:B------:R-:W-:Y:S01]  /*11360*/  @!P2 IMAD.MOV.U32 R167, RZ, RZ, R247 ;  /* 0x000000ffffa7a224 */ /* 0x000fe200078e00f7 */
[-C--:B--2---:R-:W-:Y:S01]  /*11370*/  @!P2 LEA R0, P0, R150, R252.reuse, 0x6 ;  /* 0x000000fc9600a211 */ /* 0x084fe200078030ff */
[----:B------:R-:W-:Y:S01]  /*11380*/  @!PT LDS RZ, [RZ] ;  /* 0x00000000fffff984 */ /* 0x000fe20000000800 */
[----:B------:R-:W-:Y:S01]  /*11390*/  @!PT LDS RZ, [RZ] ;  /* 0x00000000fffff984 */ /* 0x000fe20000000800 */
[----:B------:R-:W-:Y:S01]  /*113a0*/  @!PT LDS RZ, [RZ] ;  /* 0x00000000fffff984 */ /* 0x000fe20000000800 */
[----:B------:R-:W-:Y:S01]  /*113b0*/  @!P2 LDGSTS.E.BYPASS.LTC128B.128 [R218+0x5000], desc[UR20][R248.64] ;  /* 0x05000000f8daafae */ /* 0x000fe2000b901d54 */
[----:B------:R-:W-:Y:S01]  /*113c0*/  @!P2 LEA.HI.X R163, R2, R243, R155, 0x1, P3 ;  /* 0x000000f302a3a211 */ /* 0x000fe200018f0c9b */
[----:B------:R-:W-:Y:S01]  /*113d0*/  @!P2 IMAD.WIDE.U32 R166, R146, 0x60, R166 ;  /* 0x0000006092a6a825 */ /* 0x000fe200078e00a6 */
[----:B------:R-:W1:Y:S01]  /*113e0*/  @!P2 LDC.64 R154, c[0x0][0x250] ;  /* 0x00009400ff9aab82 */ /* 0x000e620000000a00 */
[----:B------:R-:W-:Y:S01]  /*113f0*/  @P2 STS.128 [R218+0x5800], RZ ;  /* 0x005800ffda002388 */ /* 0x000fe20000000c00 */
[----:B------:R-:W-:Y:S01]  /*11400*/  @!P2 LEA.HI.X R2, R150, R247, R151, 0x6, P0 ;  /* 0x000000f79602a211 */ /* 0x000fe200000f3497 */
[----:B------:R-:W-:Y:S01]  /*11410*/  UISETP.GT.AND UP0, UPT, UR6, UR14, UPT ;  /* 0x0000000e0600728c */ /* 0x000fe2000bf04270 */
[----:B----4-:R-:W-:Y:S01]  /*11420*/  @!P2 LEA R145, P0, R250, R252, 0x7 ;  /* 0x000000fcfa91a211 */ /* 0x010fe200078038ff */
[----:B------:R-:W-:Y:S01]  /*11430*/  @!PT LDS RZ, [RZ] ;  /* 0x00000000fffff984 */ /* 0x000fe20000000800 */
[----:B------:R-:W-:Y:S01]  /*11440*/  @!PT LDS RZ, [RZ] ;  /* 0x00000000fffff984 */ /* 0x000fe20000000800 */
[----:B------:R-:W-:Y:S01]  /*11450*/  @!PT LDS RZ, [RZ] ;  /* 0x00000000fffff984 */ /* 0x000fe20000000800 */
[----:B------:R2:W-:Y:S01]  /*11460*/  @!P2 LDGSTS.E.BYPASS.LTC128B.128 [R218+0x5800], desc[UR20][R162.64] ;  /* 0x05800000a2daafae */ /* 0x0005e2000b901d54 */
[CC--:B------:R-:W-:Y:S02]  /*11470*/  @!P2 LEA R170, P3, R0.reuse, R244.reuse, 0x1 ;  /* 0x000000f400aaa211 */ /* 0x0c0fe400078608ff */
[----:B------:R-:W3:Y:S01]  /*11480*/  @!P2 LDC.64 R150, c[0x0][0x250] ;  /* 0x00009400ff96ab82 */ /* 0x000ee20000000a00 */
[----:B------:R-:W-:Y:S01]  /*11490*/  @P2 STS.128 [R218+0x6000], RZ ;  /* 0x006000ffda002388 */ /* 0x000fe20000000c00 */
[----:B------:R-:W-:Y:S01]  /*114a0*/  @!P2 LEA.HI.X R171, R0, R243, R2, 0x1, P3 ;  /* 0x000000f300aba211 */ /* 0x000fe200018f0c02 */
[----:B------:R-:W-:Y:S01]  /*114b0*/  @!P2 IMAD.IADD R0, R147, 0x1, R167 ;  /* 0x000000019300a824 */ /* 0x000fe200078e02a7 */
[-C--:B------:R-:W-:Y:S02]  /*114c0*/  @!P2 LEA R174, P3, R166, R244.reuse, 0x1 ;  /* 0x000000f4a6aea211 */ /* 0x080fe400078608ff */
[----:B------:R-:W-:Y:S01]  /*114d0*/  @!P2 LEA.HI.X R250, R250, R247, R251, 0x7, P0 ;  /* 0x000000f7fafaa211 */ /* 0x000fe200000f3cfb */
[----:B------:R-:W-:Y:S01]  /*114e0*/  @!PT LDS RZ, [RZ] ;  /* 0x00000000fffff984 */ /* 0x000fe20000000800 */
[----:B------:R-:W-:Y:S01]  /*114f0*/  @!PT LDS RZ, [RZ] ;  /* 0x00000000fffff984 */ /* 0x000fe20000000800 */
[----:B------:R-:W-:Y:S01]  /*11500*/  @!PT LDS RZ, [RZ] ;  /* 0x00000000fffff984 */ /* 0x000fe20000000800 */
[----:B------:R4:W-:Y:S01]  /*11510*/  @!P2 LDGSTS.E.BYPASS.LTC128B.128 [R218+0x6000], desc[UR20][R170.64] ;  /* 0x06000000aadaafae */ /* 0x0009e2000b901d54 */
[CC--:B------:R-:W-:Y:S01]  /*11520*/  @!P2 LEA R146, P0, R145.reuse, R244.reuse, 0x1 ;  /* 0x000000f49192a211 */ /* 0x0c0fe200078008ff */
[----:B------:R-:W-:Y:S01]  /*11530*/  @!P2 IMAD.MOV.U32 R251, RZ, RZ, R247 ;  /* 0x000000fffffba224 */ /* 0x000fe200078e00f7 */
[-C--:B------:R-:W-:Y:S01]  /*11540*/  @!P2 LEA.HI.X R175, R166, R243.reuse, R0, 0x1, P3 ;  /* 0x000000f3a6afa211 */ /* 0x080fe200018f0c00 */
[----:B------:R-:W-:Y:S01]  /*11550*/  @P2 STS.128 [R218+0x6800], RZ ;  /* 0x006800ffda002388 */ /* 0x000fe20000000c00 */
[-C--:B------:R-:W-:Y:S01]  /*11560*/  @!P2 LEA.HI.X R147, R145, R243.reuse, R250, 0x1, P0 ;  /* 0x000000f39193a211 */ /* 0x080fe200000f0cfa */
[--C-:B------:R-:W-:Y:S02]  /*11570*/  @!P2 IMAD.MOV.U32 R250, RZ, RZ, R252.reuse ;  /* 0x000000fffffaa224 */ /* 0x100fe400078e00fc */
        /* <DEDUP_REMOVED lines=8> */
[----:B------:R-:W-:Y:S01]  /*11600*/  @!P2 LDGSTS.E.BYPASS.LTC128B.128 [R218+0x7000], desc[UR20][R146.64] ;  /* 0x0700000092daafae */ /* 0x000fe2000b901d54 */
[----:B--2---:R-:W-:Y:S02]  /*11610*/  @!P2 IMAD.MOV.U32 R162, RZ, RZ, R252 ;  /* 0x000000ffffa2a224 */ /* 0x004fe400078e00fc */
[----:B-----5:R-:W-:Y:S01]  /*11620*/  @!P2 IMAD R0, R159, 0xa0, RZ ;  /* 0x000000a09f00a824 */ /* 0x020fe200078e02ff */
[----:B------:R-:W-:Y:S01]  /*11630*/  @P2 STS.128 [R218+0x7800], RZ ;  /* 0x007800ffda002388 */ /* 0x000fe20000000c00 */
[----:B------:R-:W-:Y:S04]  /*11640*/  @!P2 IMAD.WIDE.U32 R158, R158, 0xa0, R250 ;  /* 0x000000a09e9ea825 */ /* 0x000fe800078e00fa */
[----:B------:R-:W-:Y:S02]  /*11650*/  @!P2 IMAD.IADD R0, R0, 0x1, R159 ;  /* 0x000000010000a824 */ /* 0x000fe400078e029f */
[----:B------:R-:W-:Y:S02]  /*11660*/  @!P2 IMAD.MOV.U32 R163, RZ, RZ, R247 ;  /* 0x000000ffffa3a224 */ /* 0x000fe400078e00f7 */
[----:B-1----:R-:W-:Y:S02]  /*11670*/  @!P2 IMAD R2, R155, 0xc0, RZ ;  /* 0x000000c09b02a824 */ /* 0x002fe400078e02ff */
[----:B------:R-:W-:Y:S04]  /*11680*/  @!P2 IMAD.WIDE.U32 R154, R154, 0xc0, R250 ;  /* 0x000000c09a9aa825 */ /* 0x000fe800078e00fa */
[----:B------:R-:W-:Y:S01]  /*11690*/  @!P2 IMAD.IADD R2, R2, 0x1, R155 ;  /* 0x000000010202a824 */ /* 0x000fe200078e029b */
[-C--:B------:R-:W-:Y:S01]  /*116a0*/  @!P2 LEA R166, P3, R154, R244.reuse, 0x1 ;  /* 0x000000f49aa6a211 */ /* 0x080fe200078608ff */
[----:B---3--:R-:W-:Y:S02]  /*116b0*/  @!P2 IMAD R250, R151, 0xe0, RZ ;  /* 0x000000e097faa824 */ /* 0x008fe400078e02ff */
[----:B------:R-:W-:Y:S01]  /*116c0*/  @!P2 IMAD.WIDE.U32 R150, R150, 0xe0, R162 ;  /* 0x000000e09696a825 */ /* 0x000fe200078e00a2 */
[-C--:B------:R-:W-:Y:S02]  /*116d0*/  @!P2 LEA R162, P4, R158, R244.reuse, 0x1 ;  /* 0x000000f49ea2a211 */ /* 0x080fe400078808ff */
[-C--:B------:R-:W-:Y:S01]  /*116e0*/  @!P2 LEA.HI.X R167, R154, R243.reuse, R2, 0x1, P3 ;  /* 0x000000f39aa7a211 */ /* 0x080fe200018f0c02 */
[----:B------:R-:W-:Y:S01]  /*116f0*/  @!P2 IMAD.IADD R250, R250, 0x1, R151 ;  /* 0x00000001fafaa824 */ /* 0x000fe200078e0297 */
[-C--:B------:R-:W-:Y:S02]  /*11700*/  @!P2 LEA.HI.X R163, R158, R243.reuse, R0, 0x1, P4 ;  /* 0x000000f39ea3a211 */ /* 0x080fe400020f0c00 */
[C---:B----4-:R-:W-:Y:S01]  /*11710*/  @!P2 LEA R170, P0, R150.reuse, R244, 0x1 ;  /* 0x000000f496aaa211 */ /* 0x050fe200078008ff */
[----:B------:R-:W-:Y:S02]  /*11720*/  IMAD.MOV.U32 R244, RZ, RZ, R248 ;  /* 0x000000fffff47224 */ /* 0x000fe400078e00f8 */
[----:B------:R-:W-:Y:S01]  /*11730*/  @!PT LDS RZ, [RZ] ;  /* 0x00000000fffff984 */ /* 0x000fe20000000800 */
[----:B------:R-:W-:Y:S01]  /*11740*/  @!PT LDS RZ, [RZ] ;  /* 0x00000000fffff984 */ /* 0x000fe20000000800 */
[----:B------:R-:W-:Y:S01]  /*11750*/  @!PT LDS RZ, [RZ] ;  /* 0x00000000fffff984 */ /* 0x000fe20000000800 */
[----:B------:R-:W-:Y:S01]  /*11760*/  @!P2 LDGSTS.E.BYPASS.LTC128B.128 [R218+0x7800], desc[UR20][R162.64] ;  /* 0x07800000a2daafae */ /* 0x000fe2000b901d54 */
[----:B------:R-:W-:Y:S01]  /*11770*/  @!P2 LEA.HI.X R171, R150, R243, R250, 0x1, P0 ;  /* 0x000000f396aba211 */ /* 0x000fe200000f0cfa */
[----:B------:R-:W-:Y:S01]  /*11780*/  IMAD.MOV.U32 R243, RZ, RZ, R249 ;  /* 0x000000fffff37224 */ /* 0x000fe200078e00f9 */
[----:B------:R-:W-:Y:S01]  /*11790*/  PLOP3.LUT P0, PT, PT, PT, UP0, 0x80, 0x0 ;  /* 0x000000000000781c */ /* 0x000fe20003f0f008 */
        /* <DEDUP_REMOVED lines=15> */
[----:B------:R-:W5:Y:S04]  /*11890*/  LDSM.16.M88.4 R32, [R211+0x1c00] ;  /* 0x001c0000d320783b */ /* 0x000f680000000200 */
[----:B------:R-:W1:Y:S04]  /*118a0*/  LDSM.16.M88.4 R40, [R211+0x2000] ;  /* 0x00200000d328783b */ /* 0x000e680000000200 */
[----:B------:R-:W1:Y:S04]  /*118b0*/  LDSM.16.M88.4 R48, [R211+0x2400] ;  /* 0x00240000d330783b */ /* 0x000e680000000200 */
[----:B------:R-:W1:Y:S04]  /*118c0*/  LDSM.16.M88.4 R56, [R211+0x2800] ;  /* 0x00280000d338783b */ /* 0x000e680000000200 */
[----:B------:R-:W1:Y:S04]  /*118d0*/  LDSM.16.M88.4 R64, [R211+0x2c00] ;  /* 0x002c0000d340783b */ /* 0x000e680000000200 */
[----:B------:R-:W1:Y:S04]  /*118e0*/  LDSM.16.M88.4 R72, [R211+0x3000] ;  /* 0x00300000d348783b */ /* 0x000e680000000200 */
[----:B------:R-:W1:Y:S01]  /*118f0*/  LDSM.16.M88.4 R80, [R211+0x3400] ;  /* 0x00340000d350783b */ /* 0x000e620000000200 */
        /* <DEDUP_REMOVED lines=8> */
[C---:B----4-:R-:W-:Y:S03]  /*11980*/  HMMA.16816.F32 R20, R128.reuse, R24, RZ ;  /* 0x000000188014723c */ /* 0x050fe600000018ff */
[----:B------:R-:W4:Y:S03]  /*11990*/  LDSM.16.M88.4 R140, [R211+0x4c00] ;  /* 0x004c0000d38c783b */ /* 0x000f260000000200 */
[C---:B-----5:R-:W-:Y:S01]  /*119a0*/  HMMA.16816.F32 R28, R128.reuse, R32, RZ ;  /* 0x00000020801c723c */ /* 0x060fe200000018ff */
[----:B------:R-:W-:Y:S04]  /*119b0*/  LDSM.16.M88.4 R132, [R212] ;  /* 0x00000000d484783b */ /* 0x000fe80000000200 */
[----:B------:R-:W5:Y:S01]  /*119c0*/  LDSM.16.M88.4 R136, [R210] ;  /* 0x00000000d288783b */ /* 0x000f620000000200 */
[C---:B-1----:R-:W-:Y:S03]  /*119d0*/  HMMA.16816.F32 R36, R128.reuse, R40, RZ ;  /* 0x000000288024723c */ /* 0x042fe600000018ff */
        /* <DEDUP_REMOVED lines=14> */
[C---:B--2---:R-:W-:Y:S03]  /*11ac0*/  HMMA.16816.F32 R84, R128.reuse, R88, RZ ;  /* 0x000000588054723c */ /* 0x044fe600000018ff */
[----:B------:R-:W2:Y:S03]  /*11ad0*/  LDSM.16.M88.4 R156, [R200] ;  /* 0x00000000c89c783b */ /* 0x000ea60000000200 */
[C---:B------:R-:W-:Y:S01]  /*11ae0*/  HMMA.16816.F32 R92, R128.reuse, R96, RZ ;  /* 0x00000060805c723c */ /* 0x040fe200000018ff */
[----:B------:R-:W2:Y:S04]  /*11af0*/  LDSM.16.M88.4 R152, [R199] ;  /* 0x00000000c798783b */ /* 0x000ea80000000200 */
[----:B------:R-:W2:Y:S01]  /*11b00*/  LDSM.16.M88.4 R148, [R198] ;  /* 0x00000000c694783b */ /* 0x000ea20000000200 */
[C---:B------:R-:W-:Y:S03]  /*11b10*/  HMMA.16816.F32 R100, R128.reuse, R104, RZ ;  /* 0x000000688064723c */ /* 0x040fe600000018ff */
[----:B------:R-:W2:Y:S03]  /*11b20*/  LDSM.16.M88.4 R144, [R197] ;  /* 0x00000000c590783b */ /* 0x000ea60000000200 */
[C---:B---3--:R-:W-:Y:S06]  /*11b30*/  HMMA.16816.F32 R108, R128.reuse, R112, RZ ;  /* 0x00000070806c723c */ /* 0x048fec00000018ff */
        /* <DEDUP_REMOVED lines=17> */
[----:B------:R-:W3:Y:S05]  /*11c50*/  LDSM.16.M88.4 R140, [R196] ;  /* 0x00000000c48c783b */ /* 0x000eea0000000200 */
[C---:B-----5:R-:W-:Y:S06]  /*11c60*/  HMMA.16816.F32 R4, R132.reuse, R136, R4 ;  /* 0x000000888404723c */ /* 0x060fec0000001804 */
[C---:B------:R-:W-:Y:S01]  /*11c70*/  HMMA.16816.F32 R8, R132.reuse, R138, R8 ;  /* 0x0000008a8408723c */ /* 0x040fe20000001808 */
[----:B------:R-:W4:Y:S01]  /*11c80*/  LDSM.16.M88.4 R136, [R3] ;  /* 0x000000000388783b */ /* 0x000f220000000200 */
[----:B------:R-:W-:Y:S04]  /*11c90*/  DEPBAR.LE SB0, 0x0 ;  /* 0x000080000000791a */ /* 0x000fe80000000000 */
[C---:B-1----:R-:W-:Y:S01]  /*11ca0*/  HMMA.16816.F32 R12, R132.reuse, R192, R12 ;  /* 0x000000c0840c723c */ /* 0x042fe2000000180c */
        /* <DEDUP_REMOVED lines=28> */
[C---:B----4-:R-:W-:Y:S06]  /*11e70*/  HMMA.16816.F32 R124, R132.reuse, R136, R124 ;  /* 0x00000088847c723c */ /* 0x050fec000000187c */
        /* <DEDUP_REMOVED lines=12> */
[----:B------:R-:W-:Y:S04]  /*11f40*/  USHF.L.U32 UR8, UR6, 0x8, URZ ;  /* 0x0000000806087899 */ /* 0x000fe8000800063f */
[----:B------:R-:W-:Y:S02]  /*11f50*/  UIADD3 UR10, UR8, -0x100, URZ ;  /* 0xffffff00080a7890 */ /* 0x000fe4000fffe03f */
[----:B------:R-:W-:Y:S04]  /*11f60*/  IMAD.U32 R144, RZ, RZ, UR8 ;  /* 0x00000008ff907e24 */ /* 0x000fe8000f8e00ff */
[----:B------:R-:W-:Y:S02]  /*11f70*/  MOV R142, UR10 ;  /* 0x0000000a008e7c02 */ /* 0x000fe40008000f00 */
[----:B------:R-:W-:Y:S02]  /*11f80*/  IABS R144, R144 ;  /* 0x0000009000907213 */ /* 0x000fe40000000000 */
[----:B------:R-:W-:Y:S02]  /*11f90*/  IABS R142, R142 ;  /* 0x0000008e008e7213 */ /* 0x000fe40000000000 */
[-C--:B-1----:R-:W-:Y:S02]  /*11fa0*/  IABS R140, R133.reuse ;  /* 0x00000085008c7213 */ /* 0x082fe40000000000 */
[----:B------:R-:W-:Y:S02]  /*11fb0*/  LOP3.LUT R2, RZ, R133, RZ, 0x33, !PT ;  /* 0x00000085ff027212 */ /* 0x000fe400078e33ff */
        /* <DEDUP_REMOVED lines=14> */
[C---:B------:R-:W-:Y:S02]  /*120a0*/  IMAD R144, R140.reuse, R145, R144 ;  /* 0x000000918c907224 */ /* 0x040fe400078e0290 */
[----:B------:R-:W1:Y:S01]  /*120b0*/  LDC R145, c[0x0][0x24c] ;  /* 0x00009300ff917b82 */ /* 0x000e620000000800 */
        /* <DEDUP_REMOVED lines=12> */
[----:B------:R-:W5:Y:S03]  /*12180*/  LDC.64 R140, c[0x0][0x230] ;  /* 0x00008c00ff8c7b82 */ /* 0x000f660000000a00 */
        /* <DEDUP_REMOVED lines=15> */
[----:B------:R-:W-:Y:S04]  /*12280*/  IMAD R144, R144, R143, RZ ;  /* 0x0000008f90907224 */ /* 0x000fe800078e02ff */
[----:B-1----:R-:W-:Y:S02]  /*12290*/  IMAD R144, R0, R145, R144 ;  /* 0x0000009100907224 */ /* 0x002fe400078e0290 */
        /* <DEDUP_REMOVED lines=9> */
.L_x_2385:
[----:B------:R1:W-:Y:S01]  /*12330*/  @P2 STS [R218+0x1004], RZ ;  /* 0x001004ffda002388 */ /* 0x0003e20000000800 */
[C---:B------:R-:W-:Y:S01]  /*12340*/  @!P2 LEA R0, P3, R143.reuse, R140, 0x5 ;  /* 0x0000008c8f00a211 */ /* 0x040fe200078628ff */
[----:B------:R-:W5:Y:S01]  /*12350*/  @!P2 LDC R132, c[0x0][0x24c] ;  /* 0x00009300ff84ab82 */ /* 0x000f620000000800 */
[CC--:B------:R-:W-:Y:S01]  /*12360*/  LEA R144, P0, R140.reuse, R240.reuse, 0x1 ;  /* 0x000000f08c907211 */ /* 0x0c0fe200078008ff */
[----:B------:R1:W-:Y:S01]  /*12370*/  @P2 STS.64 [R218+0x1008], RZ ;  /* 0x001008ffda002388 */ /* 0x0003e20000000a00 */
[C---:B--2---:R-:W-:Y:S01]  /*12380*/  @!P2 LEA.HI.X R2, R143.reuse, R141, R138, 0x5, P3 ;  /* 0x0000008d8f02a211 */ /* 0x044fe200018f2c8a */
[C---:B------:R-:W-:Y:S01]  /*12390*/  @!P2 IMAD.WIDE.U32 R152, R143.reuse, 0x60, R140 ;  /* 0x000000608f98a825 */ /* 0x040fe200078e008c */
[-CC-:B------:R-:W-:Y:S01]  /*123a0*/  LEA.HI.X R145, R140, R237.reuse, R141.reuse, 0x1, P0 ;  /* 0x000000ed8c917211 */ /* 0x180fe200000f0c8d */
[----:B------:R1:W-:Y:S01]  /*123b0*/  @P2 STS [R218+0x1000], RZ ;  /* 0x001000ffda002388 */ /* 0x0003e20000000800 */
[C---:B------:R-:W-:Y:S01]  /*123c0*/  @!P2 LEA R154, P0, R0.reuse, R240, 0x1 ;  /* 0x000000f0009aa211 */ /* 0x040fe200078008ff */
[----:B------:R-:W2:Y:S01]  /*123d0*/  @!P2 LDC R138, c[0x0][0x24c] ;  /* 0x00009300ff8aab82 */ /* 0x000ea20000000800 */
[----:B------:R-:W-:Y:S01]  /*123e0*/  @!P2 LEA R133, P3, R143, R140, 0x6 ;  /* 0x0000008c8f85a211 */ /* 0x000fe200078630ff */
[----:B------:R-:W-:Y:S01]  /*123f0*/  @!PT LDS RZ, [RZ] ;  /* 0x00000000fffff984 */ /* 0x000fe20000000800 */
[----:B------:R-:W-:Y:S01]  /*12400*/  @!PT LDS RZ, [RZ] ;  /* 0x00000000fffff984 */ /* 0x000fe20000000800 */
[----:B------:R-:W-:Y:S01]  /*12410*/  @!PT LDS RZ, [RZ] ;  /* 0x00000000fffff984 */ /* 0x000fe20000000800 */
[----:B------:R1:W-:Y:S01]  /*12420*/  @!P2 LDGSTS.E.BYPASS.LTC128B.128 [R218+0x1000], desc[UR20][R144.64] ;  /* 0x0100000090daafae */ /* 0x0003e2000b901d54 */
[----:B------:R-:W-:Y:S01]  /*12430*/  @!P2 LEA.HI.X R155, R0, R237, R2, 0x1, P0 ;  /* 0x000000ed009ba211 */ /* 0x000fe200000f0c02 */
[----:B------:R-:W-:Y:S01]  /*12440*/  @!P2 IMAD.MOV.U32 R150, RZ, RZ, R140 ;  /* 0x000000ffff96a224 */ /* 0x000fe200078e008c */
[-C--:B------:R-:W-:Y:S01]  /*12450*/  @!P2 LEA R146, P0, R133, R240.reuse, 0x1 ;  /* 0x000000f08592a211 */ /* 0x080fe200078008ff */
[----:B------:R1:W-:Y:S01]  /*12460*/  @P2 STS.128 [R218+0x1800], RZ ;  /* 0x001800ffda002388 */ /* 0x0003e20000000c00 */
[----:B---3--:R-:W-:Y:S01]  /*12470*/  @!P2 LEA.HI.X R136, R143, R141, R136, 0x6, P3 ;  /* 0x0000008d8f88a211 */ /* 0x008fe200018f3488 */
[----:B------:R-:W3:Y:S01]  /*12480*/  @!P2 LDC R2, c[0x0][0x24c] ;  /* 0x00009300ff02ab82 */ /* 0x000ee20000000800 */
[----:B------:R-:W-:Y:S01]  /*12490*/  @!P2 LEA R142, P3, R152, R240, 0x1 ;  /* 0x000000f0988ea211 */ /* 0x000fe200078608ff */
[----:B------:R-:W-:Y:S01]  /*124a0*/  @!PT LDS RZ, [RZ] ;  /* 0x00000000fffff984 */ /* 0x000fe20000000800 */
[----:B------:R-:W-:Y:S01]  /*124b0*/  @!PT LDS RZ, [RZ] ;  /* 0x00000000fffff984 */ /* 0x000fe20000000800 */
[----:B------:R-:W-:Y:S01]  /*124c0*/  @!PT LDS RZ, [RZ] ;  /* 0x00000000fffff984 */ /* 0x000fe20000000800 */
[----:B------:R1:W-:Y:S01]  /*124d0*/  @!P2 LDGSTS.E.BYPASS.LTC128B.128 [R218+0x1800], desc[UR20][R154.64] ;  /* 0x018000009adaafae */ /* 0x0003e2000b901d54 */
[----:B----4-:R-:W-:Y:S01]  /*124e0*/  @!P2 IMAD R134, R134, 0x60, RZ ;  /* 0x000000608686a824 */ /* 0x010fe200078e02ff */
[----:B------:R-:W-:Y:S01]  /*124f0*/  @!P2 LEA.HI.X R147, R133, R237, R136, 0x1, P0 ;  /* 0x000000ed8593a211 */ /* 0x000fe200000f0c88 */
[--C-:B------:R-:W-:Y:S01]  /*12500*/  @!P2 IMAD.MOV.U32 R151, RZ, RZ, R141.reuse ;  /* 0x000000ffff97a224 */ /* 0x100fe200078e008d */
[----:B------:R1:W-:Y:S01]  /*12510*/  @P2 STS.128 [R218+0x2000], RZ ;  /* 0x002000ffda002388 */ /* 0x0003e20000000c00 */
[C---:B------:R-:W-:Y:S01]  /*12520*/  @!P2 LEA R133, P0, R143.reuse, R140, 0x7 ;  /* 0x0000008c8f85a211 */ /* 0x040fe200078038ff */
[--C-:B------:R-:W-:Y:S01]  /*12530*/  @!P2 IMAD.MOV.U32 R148, RZ, RZ, R140.reuse ;  /* 0x000000ffff94a224 */ /* 0x100fe200078e008c */
[----:B------:R-:W4:Y:S01]  /*12540*/  @!P2 LDC R0, c[0x0][0x24c] ;  /* 0x00009300ff00ab82 */ /* 0x000f220000000800 */
[----:B------:R-:W-:Y:S01]  /*12550*/  @!PT LDS RZ, [RZ] ;  /* 0x00000000fffff984 */ /* 0x000fe20000000800 */
[----:B------:R-:W-:Y:S01]  /*12560*/  @!PT LDS RZ, [RZ] ;  /* 0x00000000fffff984 */ /* 0x000fe20000000800 */
[----:B------:R-:W-:Y:S01]  /*12570*/  @!PT LDS RZ, [RZ] ;  /* 0x00000000fffff984 */ /* 0x000fe20000000800 */
[----:B------:R1:W-:Y:S01]  /*12580*/  @!P2 LDGSTS.E.BYPASS.LTC128B.128 [R218+0x2000], desc[UR20][R146.64] ;  /* 0x0200000092daafae */ /* 0x0003e2000b901d54 */
[--C-:B------:R-:W-:Y:S02]  /*12590*/  @!P2 IMAD.MOV.U32 R149, RZ, RZ, R141.reuse ;  /* 0x000000ffff95a224 */ /* 0x100fe400078e008d */
[----:B------:R-:W-:Y:S01]  /*125a0*/  @!P2 IMAD.MOV.U32 R136, RZ, RZ, R140 ;  /* 0x000000ffff88a224 */ /* 0x000fe200078e008c */
[----:B------:R1:W-:Y:S01]  /*125b0*/  @P2 STS.128 [R218+0x2800], RZ ;  /* 0x002800ffda002388 */ /* 0x0003e20000000c00 */
[----:B------:R-:W-:Y:S02]  /*125c0*/  @!P2 IMAD.MOV.U32 R137, RZ, RZ, R141 ;  /* 0x000000ffff89a224 */ /* 0x000fe400078e008d */
[----:B------:R-:W-:Y:S02]  /*125d0*/  @!P2 IMAD.IADD R134, R134, 0x1, R153 ;  /* 0x000000018686a824 */ /* 0x000fe400078e0299 */
[C---:B------:R-:W-:Y:S04]  /*125e0*/  @!P2 IMAD.WIDE.U32 R150, R143.reuse, 0xa0, R150 ;  /* 0x000000a08f96a825 */ /* 0x040fe800078e0096 */
[C---:B------:R-:W-:Y:S04]  /*125f0*/  @!P2 IMAD.WIDE.U32 R148, R143.reuse, 0xc0, R148 ;  /* 0x000000c08f94a825 */ /* 0x040fe800078e0094 */
[C---:B------:R-:W-:Y:S04]  /*12600*/  @!P2 IMAD.WIDE.U32 R136, R143.reuse, 0xe0, R136 ;  /* 0x000000e08f88a825 */ /* 0x040fe800078e0088 */
[----:B----4-:R-:W-:Y:S01]  /*12610*/  @!P2 IMAD R139, R0, 0xe0, RZ ;  /* 0x000000e0008ba824 */ /* 0x010fe200078e02ff */
[----:B--2---:R-:W-:Y:S01]  /*12620*/  @!P2 LEA.HI.X R138, R143, R141, R138, 0x7, P0 ;  /* 0x0000008d8f8aa211 */ /* 0x004fe200000f3c8a */
[----:B---3--:R-:W-:Y:S01]  /*12630*/  @!P2 IMAD R135, R2, 0xc0, RZ ;  /* 0x000000c00287a824 */ /* 0x008fe200078e02ff */
[-C--:B------:R-:W-:Y:S01]  /*12640*/  @!P2 LEA.HI.X R143, R152, R237.reuse, R134, 0x1, P3 ;  /* 0x000000ed988fa211 */ /* 0x080fe200018f0c86 */
[----:B------:R-:W-:Y:S01]  /*12650*/  @!P2 IMAD.IADD R139, R139, 0x1, R137 ;  /* 0x000000018b8ba824 */ /* 0x000fe200078e0289 */
[-C--:B------:R-:W-:Y:S01]  /*12660*/  @!P2 LEA R140, P0, R133, R240.reuse, 0x1 ;  /* 0x000000f0858ca211 */ /* 0x080fe200078008ff */
[----:B------:R-:W-:Y:S01]  /*12670*/  @!P2 IMAD.IADD R135, R135, 0x1, R149 ;  /* 0x000000018787a824 */ /* 0x000fe200078e0295 */
[-C--:B------:R-:W-:Y:S01]  /*12680*/  @!P2 LEA R152, P4, R150, R240.reuse, 0x1 ;  /* 0x000000f09698a211 */ /* 0x080fe200078808ff */
[----:B------:R-:W-:Y:S01]  /*12690*/  @!PT LDS RZ, [RZ] ;  /* 0x00000000fffff984 */ /* 0x000fe20000000800 */
[----:B------:R-:W-:Y:S01]  /*126a0*/  @!PT LDS RZ, [RZ] ;  /* 0x00000000fffff984 */ /* 0x000fe20000000800 */
[----:B------:R-:W-:Y:S01]  /*126b0*/  @!PT LDS RZ, [RZ] ;  /* 0x00000000fffff984 */ /* 0x000fe20000000800 */
[----:B------:R1:W-:Y:S01]  /*126c0*/  @!P2 LDGSTS.E.BYPASS.LTC128B.128 [R218+0x2800], desc[UR20][R142.64] ;  /* 0x028000008edaafae */ /* 0x0003e2000b901d54 */
[-C--:B------:R-:W-:Y:S01]  /*126d0*/  @!P2 LEA.HI.X R141, R133, R237.reuse, R138, 0x1, P0 ;  /* 0x000000ed858da211 */ /* 0x080fe200000f0c8a */
[----:B-----5:R-:W-:Y:S01]  /*126e0*/  @!P2 IMAD R133, R132, 0xa0, RZ ;  /* 0x000000a08485a824 */ /* 0x020fe200078e02ff */
[-C--:B------:R-:W-:Y:S01]  /*126f0*/  @!P2 LEA R132, P3, R148, R240.reuse, 0x1 ;  /* 0x000000f09484a211 */ /* 0x080fe200078608ff */
[----:B------:R1:W-:Y:S01]  /*12700*/  @P2 STS.128 [R218+0x3000], RZ ;  /* 0x003000ffda002388 */ /* 0x0003e20000000c00 */
[----:B------:R-:W-:Y:S01]  /*12710*/  @!P2 LEA R134, P0, R136, R240, 0x1 ;  /* 0x000000f08886a211 */ /* 0x000fe200078008ff */
[----:B------:R-:W-:Y:S02]  /*12720*/  @!P2 IMAD.IADD R133, R133, 0x1, R151 ;  /* 0x000000018585a824 */ /* 0x000fe400078e0297 */
[----:B------:R-:W-:Y:S01]  /*12730*/  @!PT LDS RZ, [RZ] ;  /* 0x00000000fffff984 */ /* 0x000fe20000000800 */
[----:B------:R-:W-:Y:S01]  /*12740*/  @!PT LDS RZ, [RZ] ;  /* 0x00000000fffff984 */ /* 0x000fe20000000800 */
[----:B------:R-:W-:Y:S01]  /*12750*/  @!PT LDS RZ, [RZ] ;  /* 0x00000000fffff984 */ /* 0x000fe20000000800 */
[----:B------:R1:W-:Y:S01]  /*12760*/  @!P2 LDGSTS.E.BYPASS.LTC128B.128 [R218+0x3000], desc[UR20][R140.64] ;  /* 0x030000008cdaafae */ /* 0x0003e2000b901d54 */
[----:B------:R-:W-:Y:S02]  /*12770*/  IMAD.MOV.U32 R240, RZ, RZ, R144 ;  /* 0x000000fffff07224 */ /* 0x000fe400078e0090 */
[-C--:B------:R-:W-:Y:S01]  /*12780*/  @!P2 LEA.HI.X R153, R150, R237.reuse, R133, 0x1, P4 ;  /* 0x000000ed9699a211 */ /* 0x080fe200020f0c85 */
[----:B------:R1:W-:Y:S01]  /*12790*/  @P2 STS.128 [R218+0x3800], RZ ;  /* 0x003800ffda002388 */ /* 0x0003e20000000c00 */
[-C--:B------:R-:W-:Y:S02]  /*127a0*/  @!P2 LEA.HI.X R133, R148, R237.reuse, R135, 0x1, P3 ;  /* 0x000000ed9485a211 */ /* 0x080fe400018f0c87 */
        /* <DEDUP_REMOVED lines=17> */
.L_x_2384:
[----:B------:R-:W-:Y:S01]  /*128c0*/  MOV R139, UR6 ;  /* 0x00000006008b7c02 */ /* 0x000fe20008000f00 */
[----:B------:R-:W-:Y:S03]  /*128d0*/  UISETP.GT.AND UP0, UPT, UR6, UR14, UPT ;  /* 0x0000000e0600728c */ /* 0x000fe6000bf04270 */
[----:B------:R-:W-:Y:S04]  /*128e0*/  LEA R138, R139, R214, 0x8 ;  /* 0x000000d68b8a7211 */ /* 0x000fe800078e40ff */
[C---:B------:R-:W-:Y:S02]  /*128f0*/  IADD3 R136, R138.reuse, 0x1, RZ ;  /* 0x000000018a887810 */ /* 0x040fe40007ffe0ff */
[----:B------:R-:W-:Y:S02]  /*12900*/  I2FP.F32.S32 R139, R138 ;  /* 0x0000008a008b7245 */ /* 0x000fe40000201400 */
[C---:B-1----:R-:W-:Y:S02]  /*12910*/  IADD3 R140, R138.reuse, 0x8, RZ ;  /* 0x000000088a8c7810 */ /* 0x042fe40007ffe0ff */
[C---:B------:R-:W-:Y:S01]  /*12920*/  IADD3 R141, R138.reuse, 0x9, RZ ;  /* 0x000000098a8d7810 */ /* 0x040fe20007ffe0ff */
[C---:B------:R-:W-:Y:S01]  /*12930*/  FFMA.FTZ R4, R139.reuse, UR5, R4 ;  /* 0x000000058b047c23 */ /* 0x040fe20008010004 */
[C---:B------:R-:W-:Y:S01]  /*12940*/  IADD3 R2, R138.reuse, 0x18, RZ ;  /* 0x000000188a027810 */ /* 0x040fe20007ffe0ff */
[----:B------:R-:W-:Y:S01]  /*12950*/  FFMA.FTZ R6, R139, UR5, R6 ;  /* 0x000000058b067c23 */ /* 0x000fe20008010006 */
[C---:B------:R-:W-:Y:S02]  /*12960*/  IADD3 R132, R138.reuse, 0x19, RZ ;  /* 0x000000198a847810 */ /* 0x040fe40007ffe0ff */
[C---:B------:R-:W-:Y:S02]  /*12970*/  IADD3 R134, R138.reuse, 0x61, RZ ;  /* 0x000000618a867810 */ /* 0x040fe40007ffe0ff */
[----:B------:R-:W-:Y:S02]  /*12980*/  I2FP.F32.S32 R136, R136 ;  /* 0x0000008800887245 */ /* 0x000fe40000201400 */
[----:B------:R-:W-:Y:S02]  /*12990*/  I2FP.F32.S32 R139, R140 ;  /* 0x0000008c008b7245 */ /* 0x000fe40000201400 */
[----:B------:R-:W-:Y:S01]  /*129a0*/  IADD3 R140, R138, 0x10, RZ ;  /* 0x000000108a8c7810 */ /* 0x000fe20007ffe0ff */
[C---:B------:R-:W-:Y:S01]  /*129b0*/  FFMA.FTZ R5, R136.reuse, UR5, R5 ;  /* 0x0000000588057c23 */ /* 0x040fe20008010005 */
[----:B------:R-:W-:Y:S01]  /*129c0*/  FFMA.FTZ R7, R136, UR5, R7 ;  /* 0x0000000588077c23 */ /* 0x000fe20008010007 */
[----:B------:R-:W-:Y:S01]  /*129d0*/  I2FP.F32.S32 R136, R141 ;  /* 0x0000008d00887245 */ /* 0x000fe20000201400 */
[C---:B------:R-:W-:Y:S01]  /*129e0*/  FFMA.FTZ R8, R139.reuse, UR5, R8 ;  /* 0x000000058b087c23 */ /* 0x040fe20008010008 */
[----:B------:R-:W-:Y:S01]  /*129f0*/  I2FP.F32.S32 R133, R140 ;  /* 0x0000008c00857245 */ /* 0x000fe20000201400 */
[----:B------:R-:W-:Y:S01]  /*12a00*/  FFMA.FTZ R10, R139, UR5, R10 ;  /* 0x000000058b0a7c23 */ /* 0x000fe2000801000a */
[----:B------:R-:W-:Y:S01]  /*12a10*/  IADD3 R139, R138, 0x11, RZ ;  /* 0x000000118a8b7810 */ /* 0x000fe20007ffe0ff */
[C---:B------:R-:W-:Y:S01]  /*12a20*/  FFMA.FTZ R9, R136.reuse, UR5, R9 ;  /* 0x0000000588097c23 */ /* 0x040fe20008010009 */
[----:B------:R-:W-:Y:S01]  /*12a30*/  FFMA.FTZ R11, R136, UR5, R11 ;  /* 0x00000005880b7c23 */ /* 0x000fe2000801000b */
[C---:B------:R-:W-:Y:S01]  /*12a40*/  FFMA.FTZ R12, R133.reuse, UR5, R12 ;  /* 0x00000005850c7c23 */ /* 0x040fe2000801000c */
[----:B------:R-:W-:Y:S01]  /*12a50*/  FFMA.FTZ R14, R133, UR5, R14 ;  /* 0x00000005850e7c23 */ /* 0x000fe2000801000e */
[----:B------:R-:W-:Y:S02]  /*12a60*/  I2FP.F32.S32 R0, R139 ;  /* 0x0000008b00007245 */ /* 0x000fe40000201400 */
[----:B------:R-:W-:Y:S02]  /*12a70*/  I2FP.F32.S32 R133, R2 ;  /* 0x0000000200857245 */ /* 0x000fe40000201400 */
        /* <DEDUP_REMOVED lines=13> */
[C---:B------:R-:W-:Y:S02]  /*12b50*/  IADD3 R2, R138.reuse, 0x28, RZ ;  /* 0x000000288a027810 */ /* 0x040fe40007ffe0ff */
[----:B------:R-:W-:Y:S01]  /*12b60*/  IADD3 R132, R138, 0x29, RZ ;  /* 0x000000298a847810 */ /* 0x000fe20007ffe0ff */
        /* <DEDUP_REMOVED lines=23> */
[----:B------:R-:W-:Y:S02]  /*12ce0*/  IADD3 R132, R138, 0x41, RZ ;  /* 0x000000418a847810 */ /* 0x000fe40007ffe0ff */
[C---:B------:R-:W-:Y:S01]  /*12cf0*/  FFMA.FTZ R33, R0.reuse, UR5, R33 ;  /* 0x0000000500217c23 */ /* 0x040fe20008010021 */
[----:B------:R-:W-:Y:S01]  /*12d00*/  FFMA.FTZ R35, R0, UR5, R35 ;  /* 0x0000000500237c23 */ /* 0x000fe20008010023 */
[----:B------:R-:W-:Y:S02]  /*12d10*/  I2FP.F32.S32 R133, R2 ;  /* 0x0000000200857245 */ /* 0x000fe40000201400 */
[C---:B------:R-:W-:Y:S02]  /*12d20*/  IADD3 R2, R138.reuse, 0x48, RZ ;  /* 0x000000488a027810 */ /* 0x040fe40007ffe0ff */
[----:B------:R-:W-:Y:S01]  /*12d30*/  I2FP.F32.S32 R0, R132 ;  /* 0x0000008400007245 */ /* 0x000fe20000201400 */
[C---:B------:R-:W-:Y:S01]  /*12d40*/  FFMA.FTZ R36, R133.reuse, UR5, R36 ;  /* 0x0000000585247c23 */ /* 0x040fe20008010024 */
[----:B------:R-:W-:Y:S01]  /*12d50*/  IADD3 R132, R138, 0x49, RZ ;  /* 0x000000498a847810 */ /* 0x000fe20007ffe0ff */
[----:B------:R-:W-:Y:S01]  /*12d60*/  FFMA.FTZ R38, R133, UR5, R38 ;  /* 0x0000000585267c23 */ /* 0x000fe20008010026 */
[----:B------:R-:W-:Y:S01]  /*12d70*/  I2FP.F32.S32 R133, R2 ;  /* 0x0000000200857245 */ /* 0x000fe20000201400 */
[----:B------:R-:W-:Y:S01]  /*12d80*/  FFMA.FTZ R37, R0, UR5, R37 ;  /* 0x0000000500257c23 */ /* 0x000fe20008010025 */
[----:B------:R-:W-:Y:S01]  /*12d90*/  IADD3 R2, R138, 0x50, RZ ;  /* 0x000000508a027810 */ /* 0x000fe20007ffe0ff */
[----:B------:R-:W-:Y:S01]  /*12da0*/  FFMA.FTZ R39, R0, UR5, R39 ;  /* 0x0000000500277c23 */ /* 0x000fe20008010027 */
        /* <DEDUP_REMOVED lines=47> */
[----:B------:R-:W-:Y:S02]  /*130a0*/  IADD3 R2, R138, 0x78, RZ ;  /* 0x000000788a027810 */ /* 0x000fe40007ffe0ff */
[----:B------:R-:W-:Y:S01]  /*130b0*/  I2FP.F32.S32 R0, R0 ;  /* 0x0000000000007245 */ /* 0x000fe20000201400 */
[C---:B------:R-:W-:Y:S01]  /*130c0*/  FFMA.FTZ R60, R133.reuse, UR5, R60 ;  /* 0x00000005853c7c23 */ /* 0x040fe2000801003c */
[----:B------:R-:W-:Y:S01]  /*130d0*/  FFMA.FTZ R62, R133, UR5, R62 ;  /* 0x00000005853e7c23 */ /* 0x000fe2000801003e */
[----:B------:R-:W-:Y:S02]  /*130e0*/  I2FP.F32.S32 R133, R2 ;  /* 0x0000000200857245 */ /* 0x000fe40000201400 */
[----:B------:R-:W-:Y:S01]  /*130f0*/  FMNMX.FTZ R2, R14, R135, !PT ;  /* 0x000000870e027209 */ /* 0x000fe20007810000 */
        /* <DEDUP_REMOVED lines=17> */
[----:B------:R-:W-:Y:S02]  /*13210*/  IADD3 R2, R138, 0x81, RZ ;  /* 0x000000818a027810 */ /* 0x000fe40007ffe0ff */
[----:B------:R-:W-:Y:S02]  /*13220*/  I2FP.F32.S32 R133, R133 ;  /* 0x0000008500857245 */ /* 0x000fe40000201400 */
[----:B------:R-:W-:Y:S05]  /*13230*/  I2FP.F32.S32 R0, R0 ;  /* 0x0000000000007245 */ /* 0x000fea0000201400 */
[C---:B------:R-:W-:Y:S01]  /*13240*/  FFMA.FTZ R65, R0.reuse, UR5, R65 ;  /* 0x0000000500417c23 */ /* 0x040fe20008010041 */
[----:B------:R-:W-:Y:S01]  /*13250*/  FFMA.FTZ R67, R0, UR5, R67 ;  /* 0x0000000500437c23 */ /* 0x000fe20008010043 */
[C---:B------:R-:W-:Y:S01]  /*13260*/  FFMA.FTZ R68, R133.reuse, UR5, R68 ;  /* 0x0000000585447c23 */ /* 0x040fe20008010044 */
[----:B------:R-:W-:Y:S01]  /*13270*/  FFMA.FTZ R70, R133, UR5, R70 ;  /* 0x0000000585467c23 */ /* 0x000fe20008010046 */
[----:B------:R-:W-:Y:S02]  /*13280*/  I2FP.F32.S32 R0, R2 ;  /* 0x0000000200007245 */ /* 0x000fe40000201400 */
[----:B------:R-:W-:Y:S02]  /*13290*/  FMNMX.FTZ R2, R24, R135, !PT ;  /* 0x0000008718027209 */ /* 0x000fe40007810000 */
        /* <DEDUP_REMOVED lines=8> */
[----:B------:R-:W-:Y:S02]  /*13320*/  IADD3 R2, R138, 0x88, RZ ;  /* 0x000000888a027810 */ /* 0x000fe40007ffe0ff */
[----:B------:R-:W-:Y:S02]  /*13330*/  FMNMX.FTZ R132, R32, R137, !PT ;  /* 0x0000008920847209 */ /* 0x000fe40007810000 */
        /* <DEDUP_REMOVED lines=13> */
[C---:B------:R-:W-:Y:S01]  /*13410*/  IADD3 R0, R138.reuse, 0x91, RZ ;  /* 0x000000918a007810 */ /* 0x040fe20007ffe0ff */
[----:B------:R-:W-:Y:S01]  /*13420*/  FFMA.FTZ R78, R133, UR5, R78 ;  /* 0x00000005854e7c23 */ /* 0x000fe2000801004e */
[----:B------:R-:W-:Y:S02]  /*13430*/  IADD3 R133, R138, 0x98, RZ ;  /* 0x000000988a857810 */ /* 0x000fe40007ffe0ff */
        /* <DEDUP_REMOVED lines=13> */
[----:B------:R-:W-:Y:S02]  /*13510*/  I2FP.F32.S32 R133, R133 ;  /* 0x0000008500857245 */ /* 0x000fe40000201400 */
[----:B------:R-:W-:Y:S03]  /*13520*/  FMNMX.FTZ R137, R43, R132, !PT ;  /* 0x000000842b897209 */ /* 0x000fe60007810000 */
[C---:B------:R-:W-:Y:S01]  /*13530*/  FFMA.FTZ R80, R133.reuse, UR5, R80 ;  /* 0x0000000585507c23 */ /* 0x040fe20008010050 */
[----:B------:R-:W-:Y:S01]  /*13540*/  FFMA.FTZ R82, R133, UR5, R82 ;  /* 0x0000000585527c23 */ /* 0x000fe20008010052 */
[----:B------:R-:W-:Y:S01]  /*13550*/  FMNMX.FTZ R133, R45, R2, !PT ;  /* 0x000000022d857209 */ /* 0x000fe20007810000 */
[----:B------:R-:W-:Y:S01]  /*13560*/  FFMA.FTZ R81, R0, UR5, R81 ;  /* 0x0000000500517c23 */ /* 0x000fe20008010051 */
[----:B------:R-:W-:Y:S01]  /*13570*/  IADD3 R2, R138, 0xa0, RZ ;  /* 0x000000a08a027810 */ /* 0x000fe20007ffe0ff */
[----:B------:R-:W-:Y:S01]  /*13580*/  FFMA.FTZ R83, R0, UR5, R83 ;  /* 0x0000000500537c23 */ /* 0x000fe20008010053 */
[----:B------:R-:W-:Y:S02]  /*13590*/  IADD3 R0, R138, 0xa1, RZ ;  /* 0x000000a18a007810 */ /* 0x000fe40007ffe0ff */
[----:B------:R-:W-:Y:S02]  /*135a0*/  FMNMX.FTZ R132, R46, R137, !PT ;  /* 0x000000892e847209 */ /* 0x000fe40007810000 */
[----:B------:R-:W-:Y:S02]  /*135b0*/  I2FP.F32.S32 R0, R0 ;  /* 0x0000000000007245 */ /* 0x000fe40000201400 */
[----:B------:R-:W-:Y:S02]  /*135c0*/  FMNMX.FTZ R135, R47, R132, !PT ;  /* 0x000000842f877209 */ /* 0x000fe40007810000 */
[----:B------:R-:W-:Y:S02]  /*135d0*/  FMNMX.FTZ R134, R48, R133, !PT ;  /* 0x0000008530867209 */ /* 0x000fe40007810000 */
[----:B------:R-:W-:Y:S02]  /*135e0*/  I2FP.F32.S32 R133, R2 ;  /* 0x0000000200857245 */ /* 0x000fe40000201400 */
[----:B------:R-:W-:Y:S02]  /*135f0*/  IADD3 R2, R138, 0xa8, RZ ;  /* 0x000000a88a027810 */ /* 0x000fe40007ffe0ff */
        /* <DEDUP_REMOVED lines=37> */
[----:B------:R-:W-:Y:S02]  /*13850*/  IADD3 R2, R138, 0xb8, RZ ;  /* 0x000000b88a027810 */ /* 0x000fe40007ffe0ff */
        /* <DEDUP_REMOVED lines=38> */
[----:B------:R-:W-:Y:S02]  /*13ac0*/  IADD3 R0, R138, 0xd1, RZ ;  /* 0x000000d18a007810 */ /* 0x000fe40007ffe0ff */
[----:B------:R-:W-:Y:S02]  /*13ad0*/  FMNMX.FTZ R137, R83, R132, !PT ;  /* 0x0000008453897209 */ /* 0x000fe40007810000 */
[----:B------:R-:W-:Y:S02]  /*13ae0*/  I2FP.F32.S32 R0, R0 ;  /* 0x0000000000007245 */ /* 0x000fe40000201400 */
[----:B------:R-:W-:Y:S02]  /*13af0*/  FMNMX.FTZ R132, R86, R137, !PT ;  /* 0x0000008956847209 */ /* 0x000fe40007810000 */
[----:B------:R-:W-:Y:S04]  /*13b00*/  FMNMX.FTZ R135, R81, R134, !PT ;  /* 0x0000008651877209 */ /* 0x000fe80007810000 */
[----:B------:R-:W-:Y:S02]  /*13b10*/  FMNMX.FTZ R2, R84, R135, !PT ;  /* 0x0000008754027209 */ /* 0x000fe40007810000 */
[----:B------:R-:W-:Y:S02]  /*13b20*/  FMNMX.FTZ R135, R87, R132, !PT ;  /* 0x0000008457877209 */ /* 0x000fe40007810000 */
        /* <DEDUP_REMOVED lines=65> */
[----:B------:R-:W-:Y:S04]  /*13f40*/  FMNMX.FTZ R132, R110, R135, !PT ;  /* 0x000000876e847209 */ /* 0x000fe80007810000 */
        /* <DEDUP_REMOVED lines=36> */
[----:B------:R-:W-:Y:S01]  /*14190*/  FMUL.FTZ R138, R137, UR4 ;  /* 0x00000004898a7c20 */ /* 0x000fe20008410000 */
[C---:B------:R-:W-:Y:S01]  /*141a0*/  FADD.FTZ R132, -R134.reuse, R219 ;  /* 0x000000db86847221 */ /* 0x040fe20000010100 */
[----:B------:R-:W-:Y:S01]  /*141b0*/  FMUL.FTZ R2, R134, UR4 ;  /* 0x0000000486027c20 */ /* 0x000fe20008410000 */
[----:B------:R-:W-:Y:S01]  /*141c0*/  MOV R219, R134 ;  /* 0x0000008600db7202 */ /* 0x000fe20000000f00 */
[----:B------:R-:W1:Y:S01]  /*141d0*/  MUFU.EX2 R135, R138 ;  /* 0x0000008a00877308 */ /* 0x000e620000000800 */
[----:B------:R-:W-:Y:S02]  /*141e0*/  FMUL.FTZ R136, R132, UR4 ;  /* 0x0000000484887c20 */ /* 0x000fe40008410000 */
[----:B------:R-:W-:Y:S02]  /*141f0*/  FSEL R132, R2, RZ, P0 ;  /* 0x000000ff02847208 */ /* 0x000fe40000000000 */
[----:B------:R-:W-:Y:S05]  /*14200*/  FSETP.NEU.FTZ.AND P0, PT, R133, -INF , PT ;  /* 0xff8000008500780b */ /* 0x000fea0003f1d000 */
        /* <DEDUP_REMOVED lines=11> */
[C---:B-1----:R-:W-:Y:S01]  /*142c0*/  FMUL.FTZ R234, R135.reuse, R234 ;  /* 0x000000ea87ea7220 */ /* 0x042fe20000410000 */
[C---:B------:R-:W-:Y:S01]  /*142d0*/  FMUL.FTZ R235, R135.reuse, R235 ;  /* 0x000000eb87eb7220 */ /* 0x040fe20000410000 */
[C---:B------:R-:W-:Y:S01]  /*142e0*/  FMUL.FTZ R230, R135.reuse, R230 ;  /* 0x000000e687e67220 */ /* 0x040fe20000410000 */
        /* <DEDUP_REMOVED lines=10> */
[----:B------:R-:W1:Y:S01]  /*14390*/  MUFU.EX2 R149, R149 ;  /* 0x0000009500957308 */ /* 0x000e620000000800 */
[C---:B------:R-:W-:Y:S01]  /*143a0*/  FMUL.FTZ R220, R136.reuse, R220 ;  /* 0x000000dc88dc7220 */ /* 0x040fe20000410000 */
[----:B------:R-:W-:Y:S01]  /*143b0*/  FMUL.FTZ R221, R136, R221 ;  /* 0x000000dd88dd7220 */ /* 0x000fe20000410000 */
[C---:B------:R-:W-:Y:S01]  /*143c0*/  FMUL.FTZ R222, R135.reuse, R222 ;  /* 0x000000de87de7220 */ /* 0x040fe20000410000 */
[----:B------:R-:W-:Y:S01]  /*143d0*/  FMUL.FTZ R223, R135, R223 ;  /* 0x000000df87df7220 */ /* 0x000fe20000410000 */
        /* <DEDUP_REMOVED lines=12> */
[----:B-1----:R-:W-:Y:S01]  /*144a0*/  F2FP.F16.F32.PACK_AB R32, R149, R152 ;  /* 0x000000989520723e */ /* 0x002fe200000000ff */
        /* <DEDUP_REMOVED lines=12> */
[----:B------:R-:W-:Y:S01]  /*14570*/  FMUL.FTZ R4, R133, UR4 ;  /* 0x0000000485047c20 */ /* 0x000fe20008410000 */
[--C-:B------:R-:W-:Y:S03]  /*14580*/  FFMA.FTZ R153, R5, UR4, -R132.reuse ;  /* 0x0000000405997c23 */ /* 0x100fe60008010884 */
[----:B------:R-:W-:Y:S01]  /*14590*/  MUFU.EX2 R144, R144 ;  /* 0x0000009000907308 */ /* 0x000fe20000000800 */
        /* <DEDUP_REMOVED lines=11> */
[----:B------:R-:W1:Y:S01]  /*14650*/  LDSM.16.MT88.4 R12, [R242+0x5000] ;  /* 0x00500000f20c783b */ /* 0x000e620000004200 */
[--C-:B------:R-:W-:Y:S01]  /*14660*/  FFMA.FTZ R161, R19, UR4, -R4.reuse ;  /* 0x0000000413a17c23 */ /* 0x100fe20008010804 */
[--C-:B------:R-:W-:Y:S01]  /*14670*/  FFMA.FTZ R162, R22, UR4, -R4.reuse ;  /* 0x0000000416a27c23 */ /* 0x100fe20008010804 */
[--C-:B------:R-:W-:Y:S03]  /*14680*/  FFMA.FTZ R159, R23, UR4, -R4.reuse ;  /* 0x00000004179f7c23 */ /* 0x100fe60008010804 */
[----:B------:R-:W2:Y:S01]  /*14690*/  MUFU.EX2 R153, R153 ;  /* 0x0000009900997308 */ /* 0x000ea20000000800 */
[--C-:B------:R-:W-:Y:S01]  /*146a0*/  FFMA.FTZ R155, R30, UR4, -R4.reuse ;  /* 0x000000041e9b7c23 */ /* 0x100fe20008010804 */
[--C-:B------:R-:W-:Y:S01]  /*146b0*/  FFMA.FTZ R156, R31, UR4, -R4.reuse ;  /* 0x000000041f9c7c23 */ /* 0x100fe20008010804 */
[--C-:B------:R-:W-:Y:S01]  /*146c0*/  FFMA.FTZ R158, R26, UR4, -R4.reuse ;  /* 0x000000041a9e7c23 */ /* 0x100fe20008010804 */
[----:B------:R-:W-:Y:S01]  /*146d0*/  LDSM.16.MT88.4 R16, [R242+0x5400] ;  /* 0x00540000f210783b */ /* 0x000fe20000004200 */
[--C-:B------:R-:W-:Y:S01]  /*146e0*/  FFMA.FTZ R157, R27, UR4, -R4.reuse ;  /* 0x000000041b9d7c23 */ /* 0x100fe20008010804 */
[--C-:B------:R-:W-:Y:S01]  /*146f0*/  FFMA.FTZ R160, R35, UR4, -R4.reuse ;  /* 0x0000000423a07c23 */ /* 0x100fe20008010804 */
[--C-:B------:R-:W-:Y:S03]  /*14700*/  FFMA.FTZ R38, R38, UR4, -R4.reuse ;  /* 0x0000000426267c23 */ /* 0x100fe60008010804 */
[----:B------:R-:W3:Y:S01]  /*14710*/  MUFU.EX2 R154, R154 ;  /* 0x0000009a009a7308 */ /* 0x000ee20000000800 */
[--C-:B------:R-:W-:Y:S01]  /*14720*/  FFMA.FTZ R169, R71, UR4, -R4.reuse ;  /* 0x0000000447a97c23 */ /* 0x100fe20008010804 */
[--C-:B------:R-:W-:Y:S01]  /*14730*/  FFMA.FTZ R71, R74, UR4, -R4.reuse ;  /* 0x000000044a477c23 */ /* 0x100fe20008010804 */
[--C-:B------:R-:W-:Y:S01]  /*14740*/  FFMA.FTZ R70, R70, UR4, -R4.reuse ;  /* 0x0000000446467c23 */ /* 0x100fe20008010804 */
[----:B------:R-:W4:Y:S01]  /*14750*/  LDSM.16.MT88.4 R20, [R241+0x5000] ;  /* 0x00500000f114783b */ /* 0x000f220000004200 */
[--C-:B------:R-:W-:Y:S01]  /*14760*/  FFMA.FTZ R74, R75, UR4, -R4.reuse ;  /* 0x000000044b4a7c23 */ /* 0x100fe20008010804 */
[--C-:B------:R-:W-:Y:S01]  /*14770*/  FFMA.FTZ R2, R6, UR4, -R4.reuse ;  /* 0x0000000406027c23 */ /* 0x100fe20008010804 */
[--C-:B------:R-:W-:Y:S03]  /*14780*/  FFMA.FTZ R167, R7, UR4, -R4.reuse ;  /* 0x0000000407a77c23 */ /* 0x100fe60008010804 */
[----:B------:R-:W-:Y:S01]  /*14790*/  MUFU.EX2 R163, R163 ;  /* 0x000000a300a37308 */ /* 0x000fe20000000800 */
[----:B--2---:R-:W-:Y:S01]  /*147a0*/  F2FP.F16.F32.PACK_AB R24, R153, R0 ;  /* 0x000000009918723e */ /* 0x004fe200000000ff */
[--C-:B------:R-:W-:Y:S01]  /*147b0*/  FFMA.FTZ R168, R10, UR4, -R4.reuse ;  /* 0x000000040aa87c23 */ /* 0x100fe20008010804 */
[--C-:B------:R-:W-:Y:S01]  /*147c0*/  FFMA.FTZ R165, R11, UR4, -R4.reuse ;  /* 0x000000040ba57c23 */ /* 0x100fe20008010804 */
[----:B------:R-:W2:Y:S01]  /*147d0*/  LDSM.16.MT88.4 R28, [R241+0x5400] ;  /* 0x00540000f11c783b */ /* 0x000ea20000004200 */
[--C-:B------:R-:W-:Y:S01]  /*147e0*/  FFMA.FTZ R11, R34, UR4, -R4.reuse ;  /* 0x00000004220b7c23 */ /* 0x100fe20008010804 */
[----:B------:R-:W-:Y:S01]  /*147f0*/  F2FP.F16.F32.PACK_AB R34, R142, R9 ;  /* 0x000000098e22723e */ /* 0x000fe200000000ff */
[--C-:B------:R-:W-:Y:S03]  /*14800*/  FFMA.FTZ R39, R39, UR4, -R4.reuse ;  /* 0x0000000427277c23 */ /* 0x100fe60008010804 */
[----:B------:R-:W-:Y:S01]  /*14810*/  MUFU.EX2 R2, R2 ;  /* 0x0000000200027308 */ /* 0x000fe20000000800 */
[----:B---3--:R-:W-:Y:S01]  /*14820*/  F2FP.F16.F32.PACK_AB R26, R151, R154 ;  /* 0x0000009a971a723e */ /* 0x008fe200000000ff */
[--C-:B------:R-:W-:Y:S01]  /*14830*/  FFMA.FTZ R42, R42, UR4, -R4.reuse ;  /* 0x000000042a2a7c23 */ /* 0x100fe20008010804 */
[----:B------:R-:W-:Y:S01]  /*14840*/  FFMA.FTZ R43, R43, UR4, -R4 ;  /* 0x000000042b2b7c23 */ /* 0x000fe20008010804 */
[--C-:B------:R-:W-:Y:S01]  /*14850*/  FFMA.FTZ R45, R45, UR4, -R132.reuse ;  /* 0x000000042d2d7c23 */ /* 0x100fe20008010884 */
[--C-:B------:R-:W-:Y:S01]  /*14860*/  FFMA.FTZ R48, R48, UR4, -R132.reuse ;  /* 0x0000000430307c23 */ /* 0x100fe20008010884 */
[----:B------:R-:W-:Y:S01]  /*14870*/  FFMA.FTZ R49, R49, UR4, -R132 ;  /* 0x0000000431317c23 */ /* 0x000fe20008010884 */
[--C-:B------:R-:W-:Y:S03]  /*14880*/  FFMA.FTZ R46, R46, UR4, -R4.reuse ;  /* 0x000000042e2e7c23 */ /* 0x100fe60008010804 */
[----:B------:R-:W3:Y:S01]  /*14890*/  MUFU.EX2 R167, R167 ;  /* 0x000000a700a77308 */ /* 0x000ee20000000800 */
[--C-:B------:R-:W-:Y:S01]  /*148a0*/  FFMA.FTZ R47, R47, UR4, -R4.reuse ;  /* 0x000000042f2f7c23 */ /* 0x100fe20008010804 */
        /* <DEDUP_REMOVED lines=15> */
[----:B---3--:R-:W-:Y:S01]  /*149a0*/  F2FP.F16.F32.PACK_AB R25, R167, R2 ;  /* 0x00000002a719723e */ /* 0x008fe200000000ff */
[----:B------:R-:W-:Y:S01]  /*149b0*/  FFMA.FTZ R65, R65, UR4, -R132 ;  /* 0x0000000441417c23 */ /* 0x000fe20008010884 */
[--C-:B------:R-:W-:Y:S01]  /*149c0*/  FFMA.FTZ R62, R62, UR4, -R4.reuse ;  /* 0x000000043e3e7c23 */ /* 0x100fe20008010804 */
[--C-:B------:R-:W-:Y:S01]  /*149d0*/  FFMA.FTZ R63, R63, UR4, -R4.reuse ;  /* 0x000000043f3f7c23 */ /* 0x100fe20008010804 */
[--C-:B------:R-:W-:Y:S01]  /*149e0*/  FFMA.FTZ R66, R66, UR4, -R4.reuse ;  /* 0x0000000442427c23 */ /* 0x100fe20008010804 */
[--C-:B------:R-:W-:Y:S01]  /*149f0*/  FFMA.FTZ R67, R67, UR4, -R4.reuse ;  /* 0x0000000443437c23 */ /* 0x100fe20008010804 */
[----:B------:R-:W-:Y:S03]  /*14a00*/  FFMA.FTZ R75, R78, UR4, -R4 ;  /* 0x000000044e4b7c23 */ /* 0x000fe60008010804 */
[----:B------:R-:W3:Y:S01]  /*14a10*/  MUFU.EX2 R166, R166 ;  /* 0x000000a600a67308 */ /* 0x000ee20000000800 */
[----:B------:R-:W-:Y:S01]  /*14a20*/  FFMA.FTZ R0, R215, R136, R0 ;  /* 0x00000088d7007223 */ /* 0x000fe20000010000 */
[----:B------:R-:W-:Y:S01]  /*14a30*/  FFMA.FTZ R78, R79, UR4, -R4 ;  /* 0x000000044f4e7c23 */ /* 0x000fe20008010804 */
[--C-:B------:R-:W-:Y:S01]  /*14a40*/  FFMA.FTZ R76, R76, UR4, -R132.reuse ;  /* 0x000000044c4c7c23 */ /* 0x100fe20008010884 */
[--C-:B------:R-:W-:Y:S01]  /*14a50*/  FFMA.FTZ R77, R77, UR4, -R132.reuse ;  /* 0x000000044d4d7c23 */ /* 0x100fe20008010884 */
[--C-:B------:R-:W-:Y:S01]  /*14a60*/  FFMA.FTZ R80, R80, UR4, -R132.reuse ;  /* 0x0000000450507c23 */ /* 0x100fe20008010884 */
[----:B------:R-:W-:Y:S01]  /*14a70*/  FFMA.FTZ R81, R81, UR4, -R132 ;  /* 0x0000000451517c23 */ /* 0x000fe20008010884 */
[--C-:B------:R-:W-:Y:S03]  /*14a80*/  FFMA.FTZ R79, R83, UR4, -R4.reuse ;  /* 0x00000004534f7c23 */ /* 0x100fe60008010804 */
[----:B------:R-:W-:Y:S01]  /*14a90*/  MUFU.EX2 R164, R164 ;  /* 0x000000a400a47308 */ /* 0x000fe20000000800 */
[----:B-----5:R-:W-:Y:S01]  /*14aa0*/  F2FP.F16.F32.PACK_AB R27, R165, R168 ;  /* 0x000000a8a51b723e */ /* 0x020fe200000000ff */
[--C-:B------:R-:W-:Y:S01]  /*14ab0*/  FFMA.FTZ R83, R87, UR4, -R4.reuse ;  /* 0x0000000457537c23 */ /* 0x100fe20008010804 */
[----:B------:R-:W-:Y:S01]  /*14ac0*/  FFMA.FTZ R82, R82, UR4, -R4 ;  /* 0x0000000452527c23 */ /* 0x000fe20008010804 */
[----:B------:R-:W-:Y:S01]  /*14ad0*/  FADD.FTZ R153, R153, R0 ;  /* 0x0000000099997221 */ /* 0x000fe20000010000 */
[--C-:B------:R-:W-:Y:S01]  /*14ae0*/  FFMA.FTZ R100, R100, UR4, -R132.reuse ;  /* 0x0000000464647c23 */ /* 0x100fe20008010884 */
[--C-:B------:R-:W-:Y:S01]  /*14af0*/  FFMA.FTZ R101, R101, UR4, -R132.reuse ;  /* 0x0000000465657c23 */ /* 0x100fe20008010884 */
[--C-:B------:R-:W-:Y:S03]  /*14b00*/  FFMA.FTZ R104, R104, UR4, -R132.reuse ;  /* 0x0000000468687c23 */ /* 0x100fe60008010884 */
[----:B------:R-:W5:Y:S01]  /*14b10*/  MUFU.EX2 R161, R161 ;  /* 0x000000a100a17308 */ /* 0x000f620000000800 */
[C---:B-1----:R-:W-:Y:S01]  /*14b20*/  HMMA.16816.F32 R232, R24.reuse, R12, R232 ;  /* 0x0000000c18e8723c */ /* 0x042fe200000018e8 */
[----:B------:R-:W-:Y:S04]  /*14b30*/  PLOP3.LUT P0, PT, PT, PT, UP0, 0x80, 0x0 ;  /* 0x000000000000781c */ /* 0x000fe80003f0f008 */
[----:B---3--:R-:W-:Y:S01]  /*14b40*/  F2FP.F16.F32.PACK_AB R33, R166, R163 ;  /* 0x000000a3a621723e */ /* 0x008fe200000000ff */
[C---:B------:R-:W-:Y:S03]  /*14b50*/  HMMA.16816.F32 R228, R24.reuse, R14, R228 ;  /* 0x0000000e18e4723c */ /* 0x040fe600000018e4 */
[----:B------:R-:W-:Y:S01]  /*14b60*/  MUFU.EX2 R143, R143 ;  /* 0x0000008f008f7308 */ /* 0x000fe20000000800 */
[----:B------:R-:W1:Y:S01]  /*14b70*/  LDSM.16.MT88.4 R12, [R242+0x5800] ;  /* 0x00580000f20c783b */ /* 0x000e620000004200 */
[----:B------:R-:W-:Y:S01]  /*14b80*/  FFMA.FTZ R105, R105, UR4, -R132 ;  /* 0x0000000469697c23 */ /* 0x000fe20008010884 */
[C---:B----4-:R-:W-:Y:S07]  /*14b90*/  HMMA.16816.F32 R224, R24.reuse, R20, R224 ;  /* 0x0000001418e0723c */ /* 0x050fee00000018e0 */
[----:B------:R-:W3:Y:S01]  /*14ba0*/  MUFU.EX2 R146, R146 ;  /* 0x0000009200927308 */ /* 0x000ee20000000800 */
[----:B-----5:R-:W-:Y:S01]  /*14bb0*/  F2FP.F16.F32.PACK_AB R35, R161, R164 ;  /* 0x000000a4a123723e */ /* 0x020fe200000000ff */
[----:B------:R-:W-:Y:S01]  /*14bc0*/  HMMA.16816.F32 R220, R24, R22, R220 ;  /* 0x0000001618dc723c */ /* 0x000fe200000018dc */
[----:B------:R-:W4:Y:S07]  /*14bd0*/  LDSM.16.MT88.4 R20, [R241+0x5800] ;  /* 0x00580000f114783b */ /* 0x000f2e0000004200 */
[----:B------:R-:W-:Y:S01]  /*14be0*/  MUFU.EX2 R162, R162 ;  /* 0x000000a200a27308 */ /* 0x000fe20000000800 */
[C---:B------:R-:W-:Y:S05]  /*14bf0*/  HMMA.16816.F32 R232, R32.reuse, R16, R232 ;  /* 0x0000001020e8723c */ /* 0x040fea00000018e8 */
[----:B------:R-:W-:Y:S01]  /*14c00*/  F2FP.F16.F32.PACK_AB R24, R144, R137 ;  /* 0x000000899018723e */ /* 0x000fe200000000ff */
[C---:B------:R-:W-:Y:S03]  /*14c10*/  HMMA.16816.F32 R228, R32.reuse, R18, R228 ;  /* 0x0000001220e4723c */ /* 0x040fe600000018e4 */
[----:B------:R-:W5:Y:S01]  /*14c20*/  MUFU.EX2 R159, R159 ;  /* 0x0000009f009f7308 */ /* 0x000f620000000800 */
[----:B------:R-:W4:Y:S01]  /*14c30*/  LDSM.16.MT88.4 R16, [R242+0x5c00] ;  /* 0x005c0000f210783b */ /* 0x000f220000004200 */
[----:B---3--:R-:W-:Y:S01]  /*14c40*/  F2FP.F16.F32.PACK_AB R26, R146, R143 ;  /* 0x0000008f921a723e */ /* 0x008fe200000000ff */
[C---:B--2---:R-:W-:Y:S07]  /*14c50*/  HMMA.16816.F32 R224, R32.reuse, R28, R224 ;  /* 0x0000001c20e0723c */ /* 0x044fee00000018e0 */
[----:B------:R-:W-:Y:S01]  /*14c60*/  MUFU.EX2 R158, R158 ;  /* 0x0000009e009e7308 */ /* 0x000fe20000000800 */
[----:B------:R-:W-:Y:S01]  /*14c70*/  FFMA.FTZ R2, R217, R135, R2 ;  /* 0x00000087d9027223 */ /* 0x000fe20000010002 */
[----:B------:R-:W-:Y:S01]  /*14c80*/  HMMA.16816.F32 R220, R32, R30, R220 ;  /* 0x0000001e20dc723c */ /* 0x000fe200000018dc */
[----:B------:R-:W2:Y:S07]  /*14c90*/  LDSM.16.MT88.4 R28, [R241+0x5c00] ;  /* 0x005c0000f11c783b */ /* 0x000eae0000004200 */
[----:B------:R-:W3:Y:S03]  /*14ca0*/  MUFU.EX2 R157, R157 ;  /* 0x0000009d009d7308 */ /* 0x000ee60000000800 */
[----:B-----5:R-:W-:Y:S01]  /*14cb0*/  F2FP.F16.F32.PACK_AB R25, R159, R162 ;  /* 0x000000a29f19723e */ /* 0x020fe200000000ff */
        /* <DEDUP_REMOVED lines=12> */
[----:B------:R-:W5:Y:S01]  /*14d80*/  MUFU.EX2 R148, R148 ;  /* 0x0000009400947308 */ /* 0x000f620000000800 */
[----:B---3--:R-:W-:Y:S01]  /*14d90*/  F2FP.F16.F32.PACK_AB R27, R157, R158 ;  /* 0x0000009e9d1b723e */ /* 0x008fe200000000ff */
[----:B------:R-:W-:Y:S01]  /*14da0*/  FADD.FTZ R87, R166, R163 ;  /* 0x000000a3a6577221 */ /* 0x000fe20000010000 */
[----:B------:R-:W-:Y:S01]  /*14db0*/  FADD.FTZ R9, R9, R2 ;  /* 0x0000000209097221 */ /* 0x000fe20000010000 */
[--C-:B------:R-:W-:Y:S01]  /*14dc0*/  FFMA.FTZ R121, R121, UR4, -R132.reuse ;  /* 0x0000000479797c23 */ /* 0x100fe20008010884 */
[----:B------:R-:W-:Y:S01]  /*14dd0*/  FFMA.FTZ R2, R124, UR4, -R132 ;  /* 0x000000047c027c23 */ /* 0x000fe20008010884 */
[----:B------:R-:W-:Y:S01]  /*14de0*/  FADD.FTZ R164, R164, R87 ;  /* 0x00000057a4a47221 */ /* 0x000fe20000010000 */
[----:B------:R-:W-:Y:S03]  /*14df0*/  FFMA.FTZ R87, R91, UR4, -R4 ;  /* 0x000000045b577c23 */ /* 0x000fe60008010804 */
[----:B------:R-:W-:Y:S01]  /*14e00*/  MUFU.EX2 R147, R147 ;  /* 0x0000009300937308 */ /* 0x000fe20000000800 */
[C---:B-1----:R-:W-:Y:S05]  /*14e10*/  HMMA.16816.F32 R232, R24.reuse, R12, R232 ;  /* 0x0000000c18e8723c */ /* 0x042fea00000018e8 */
[----:B------:R-:W-:Y:S01]  /*14e20*/  FADD.FTZ R161, R161, R164 ;  /* 0x000000a4a1a17221 */ /* 0x000fe20000010000 */
[C---:B------:R-:W-:Y:S03]  /*14e30*/  HMMA.16816.F32 R228, R24.reuse, R14, R228 ;  /* 0x0000000e18e4723c */ /* 0x040fe600000018e4 */
[----:B------:R-:W1:Y:S01]  /*14e40*/  MUFU.EX2 R150, R150 ;  /* 0x0000009600967308 */ /* 0x000e620000000800 */
[----:B------:R-:W3:Y:S01]  /*14e50*/  LDSM.16.MT88.4 R12, [R242+0x6000] ;  /* 0x00600000f20c783b */ /* 0x000ee20000004200 */
        /* <DEDUP_REMOVED lines=16> */
[----:B------:R-:W-:Y:S03]  /*14f60*/  FFMA.FTZ R127, R127, UR4, -R4 ;  /* 0x000000047f7f7c23 */ /* 0x000fe60008010804 */
        /* <DEDUP_REMOVED lines=11> */
[----:B-1----:R-:W-:Y:S01]  /*15020*/  F2FP.F16.F32.PACK_AB R35, R160, R11 ;  /* 0x0000000ba023723e */ /* 0x002fe200000000ff */
[----:B------:R-:W-:Y:S08]  /*15030*/  FADD.FTZ R147, R150, R147 ;  /* 0x0000009396937221 */ /* 0x000ff00000010000 */
[----:B------:R-:W-:Y:S01]  /*15040*/  MUFU.EX2 R40, R40 ;  /* 0x0000002800287308 */ /* 0x000fe20000000800 */
[C---:B------:R-:W-:Y:S06]  /*15050*/  HMMA.16816.F32 R232, R32.reuse, R16, R232 ;  /* 0x0000001020e8723c */ /* 0x040fec00000018e8 */
[C---:B------:R-:W-:Y:S03]  /*15060*/  HMMA.16816.F32 R228, R32.reuse, R18, R228 ;  /* 0x0000001220e4723c */ /* 0x040fe600000018e4 */
[----:B------:R-:W1:Y:S01]  /*15070*/  MUFU.EX2 R41, R41 ;  /* 0x0000002900297308 */ /* 0x000e620000000800 */
[----:B------:R-:W4:Y:S01]  /*15080*/  LDSM.16.MT88.4 R16, [R242+0x6400] ;  /* 0x00640000f210783b */ /* 0x000f220000004200 */
        /* <DEDUP_REMOVED lines=9> */
[--C-:B------:R-:W-:Y:S03]  /*15120*/  FFMA.FTZ R36, R111, UR4, -R4.reuse ;  /* 0x000000046f247c23 */ /* 0x100fe60008010804 */
[----:B------:R-:W-:Y:S01]  /*15130*/  FADD.FTZ R40, R40, R37 ;  /* 0x0000002528287221 */ /* 0x000fe20000010000 */
[----:B------:R-:W-:Y:S01]  /*15140*/  FFMA.FTZ R37, R110, UR4, -R4 ;  /* 0x000000046e257c23 */ /* 0x000fe20008010804 */
[----:B------:R-:W-:Y:S02]  /*15150*/  MUFU.EX2 R42, R42 ;  /* 0x0000002a002a7308 */ /* 0x000fe40000000800 */
[----:B------:R-:W-:Y:S08]  /*15160*/  FADD.FTZ R41, R41, R40 ;  /* 0x0000002829297221 */ /* 0x000ff00000010000 */
[----:B------:R-:W1:Y:S01]  /*15170*/  MUFU.EX2 R43, R43 ;  /* 0x0000002b002b7308 */ /* 0x000e620000000800 */
[----:B-----5:R-:W-:Y:S09]  /*15180*/  F2FP.F16.F32.PACK_AB R25, R39, R38 ;  /* 0x000000262719723e */ /* 0x020ff200000000ff */
[----:B------:R-:W-:Y:S10]  /*15190*/  MUFU.EX2 R44, R44 ;  /* 0x0000002c002c7308 */ /* 0x000ff40000000800 */
[----:B------:R-:W5:Y:S01]  /*151a0*/  MUFU.EX2 R45, R45 ;  /* 0x0000002d002d7308 */ /* 0x000f620000000800 */
[----:B-1----:R-:W-:Y:S09]  /*151b0*/  F2FP.F16.F32.PACK_AB R27, R43, R42 ;  /* 0x0000002a2b1b723e */ /* 0x002ff200000000ff */
[----:B------:R-:W-:Y:S01]  /*151c0*/  MUFU.EX2 R48, R48 ;  /* 0x0000003000307308 */ /* 0x000fe20000000800 */
[C---:B---3--:R-:W-:Y:S06]  /*151d0*/  HMMA.16816.F32 R232, R24.reuse, R12, R232 ;  /* 0x0000000c18e8723c */ /* 0x048fec00000018e8 */
        /* <DEDUP_REMOVED lines=35> */
[----:B------:R-:W-:Y:S04]  /*15410*/  FADD.FTZ R53, R53, R52 ;  /* 0x0000003435357221 */ /* 0x000fe80000010000 */
[----:B------:R-:W-:Y:S02]  /*15420*/  FADD.FTZ R56, R56, R53 ;  /* 0x0000003538387221 */ /* 0x000fe40000010000 */
        /* <DEDUP_REMOVED lines=61> */
[----:B------:R-:W-:Y:S07]  /*15800*/  LDSM.16.MT88.4 R24, [R242+0x7c00] ;  /* 0x007c0000f218783b */ /* 0x000fee0000004200 */
[----:B------:R-:W4:Y:S03]  /*15810*/  MUFU.EX2 R78, R78 ;  /* 0x0000004e004e7308 */ /* 0x000f260000000800 */
[----:B-1----:R-:W-:Y:S01]  /*15820*/  F2FP.F16.F32.PACK_AB R34, R81, R80 ;  /* 0x000000505122723e */ /* 0x002fe200000000ff */
[----:B------:R-:W-:Y:S04]  /*15830*/  FADD.FTZ R77, R77, R76 ;  /* 0x0000004c4d4d7221 */ /* 0x000fe80000010000 */
[----:B------:R-:W-:Y:S02]  /*15840*/  FADD.FTZ R80, R80, R77 ;  /* 0x0000004d50507221 */ /* 0x000fe40000010000 */
[----:B------:R1:W-:Y:S02]  /*15850*/  MUFU.EX2 R0, R82 ;  /* 0x0000005200007308 */ /* 0x0003e40000000800 */
[----:B------:R-:W-:Y:S08]  /*15860*/  FADD.FTZ R81, R81, R80 ;  /* 0x0000005051517221 */ /* 0x000ff00000010000 */
[----:B------:R-:W5:Y:S01]  /*15870*/  MUFU.EX2 R79, R79 ;  /* 0x0000004f004f7308 */ /* 0x000f620000000800 */
[----:B----4-:R-:W-:Y:S09]  /*15880*/  F2FP.F16.F32.PACK_AB R33, R78, R75 ;  /* 0x0000004b4e21723e */ /* 0x010ff200000000ff */
[----:B------:R-:W-:Y:S01]  /*15890*/  MUFU.EX2 R84, R84 ;  /* 0x0000005400547308 */ /* 0x000fe20000000800 */
[--C-:B-1----:R-:W-:Y:S01]  /*158a0*/  FFMA.FTZ R82, R86, UR4, -R4.reuse ;  /* 0x0000000456527c23 */ /* 0x102fe20008010804 */
[--C-:B------:R-:W-:Y:S08]  /*158b0*/  FFMA.FTZ R86, R90, UR4, -R4.reuse ;  /* 0x000000045a567c23 */ /* 0x100ff00008010804 */
[----:B------:R-:W1:Y:S01]  /*158c0*/  MUFU.EX2 R85, R85 ;  /* 0x0000005500557308 */ /* 0x000e620000000800 */
[----:B-----5:R-:W-:Y:S09]  /*158d0*/  F2FP.F16.F32.PACK_AB R35, R79, R0 ;  /* 0x000000004f23723e */ /* 0x020ff200000000ff */
[----:B------:R-:W-:Y:S01]  /*158e0*/  MUFU.EX2 R88, R88 ;  /* 0x0000005800587308 */ /* 0x000fe20000000800 */
[C---:B------:R-:W-:Y:S06]  /*158f0*/  HMMA.16816.F32 R232, R32.reuse, R16, R232 ;  /* 0x0000001020e8723c */ /* 0x040fec00000018e8 */
[C---:B------:R-:W-:Y:S03]  /*15900*/  HMMA.16816.F32 R228, R32.reuse, R18, R228 ;  /* 0x0000001220e4723c */ /* 0x040fe600000018e4 */
[----:B------:R-:W4:Y:S01]  /*15910*/  MUFU.EX2 R89, R89 ;  /* 0x0000005900597308 */ /* 0x000f220000000800 */
[----:B------:R-:W5:Y:S01]  /*15920*/  LDSM.16.MT88.4 R16, [R241+0x7800] ;  /* 0x00780000f110783b */ /* 0x000f620000004200 */
[----:B-1----:R-:W-:Y:S01]  /*15930*/  F2FP.F16.F32.PACK_AB R20, R85, R84 ;  /* 0x000000545514723e */ /* 0x002fe200000000ff */
[C---:B--2---:R-:W-:Y:S07]  /*15940*/  HMMA.16816.F32 R224, R32.reuse, R28, R224 ;  /* 0x0000001c20e0723c */ /* 0x044fee00000018e0 */
[----:B------:R-:W-:Y:S01]  /*15950*/  MUFU.EX2 R82, R82 ;  /* 0x0000005200527308 */ /* 0x000fe20000000800 */
[----:B------:R-:W-:Y:S01]  /*15960*/  FADD.FTZ R84, R84, R81 ;  /* 0x0000005154547221 */ /* 0x000fe20000010000 */
[----:B------:R-:W-:Y:S08]  /*15970*/  HMMA.16816.F32 R220, R32, R30, R220 ;  /* 0x0000001e20dc723c */ /* 0x000ff000000018dc */
[----:B------:R-:W1:Y:S03]  /*15980*/  MUFU.EX2 R83, R83 ;  /* 0x0000005300537308 */ /* 0x000e660000000800 */
[----:B----4-:R-:W-:Y:S01]  /*15990*/  F2FP.F16.F32.PACK_AB R22, R89, R88 ;  /* 0x000000585916723e */ /* 0x010fe200000000ff */
        /* <DEDUP_REMOVED lines=8> */
[----:B------:R-:W-:Y:S01]  /*15a20*/  FADD.FTZ R85, R85, R84 ;  /* 0x0000005455557221 */ /* 0x000fe20000010000 */
[--C-:B------:R-:W-:Y:S01]  /*15a30*/  FFMA.FTZ R33, R128, UR4, -R132.reuse ;  /* 0x0000000480217c23 */ /* 0x100fe20008010884 */
[----:B------:R-:W-:Y:S04]  /*15a40*/  FFMA.FTZ R132, R129, UR4, -R132 ;  /* 0x0000000481847c23 */ /* 0x000fe80008010884 */
[----:B------:R-:W2:Y:S01]  /*15a50*/  MUFU.EX2 R87, R87 ;  /* 0x0000005700577308 */ /* 0x000ea20000000800 */
[----:B-1----:R-:W-:Y:S01]  /*15a60*/  F2FP.F16.F32.PACK_AB R21, R83, R82 ;  /* 0x000000525315723e */ /* 0x002fe200000000ff */
[----:B------:R-:W-:Y:S04]  /*15a70*/  FADD.FTZ R88, R88, R85 ;  /* 0x0000005558587221 */ /* 0x000fe80000010000 */
[----:B------:R-:W-:Y:S04]  /*15a80*/  FADD.FTZ R89, R89, R88 ;  /* 0x0000005859597221 */ /* 0x000fe80000010000 */
[----:B------:R-:W-:Y:S10]  /*15a90*/  MUFU.EX2 R92, R92 ;  /* 0x0000005c005c7308 */ /* 0x000ff40000000800 */
[----:B------:R-:W1:Y:S01]  /*15aa0*/  MUFU.EX2 R93, R93 ;  /* 0x0000005d005d7308 */ /* 0x000e620000000800 */
[----:B--2---:R-:W-:Y:S09]  /*15ab0*/  F2FP.F16.F32.PACK_AB R23, R87, R86 ;  /* 0x000000565717723e */ /* 0x004ff200000000ff */
[----:B------:R-:W-:Y:S01]  /*15ac0*/  MUFU.EX2 R96, R96 ;  /* 0x0000006000607308 */ /* 0x000fe20000000800 */
[C---:B---3--:R-:W-:Y:S06]  /*15ad0*/  HMMA.16816.F32 R232, R20.reuse, R12, R232 ;  /* 0x0000000c14e8723c */ /* 0x048fec00000018e8 */
[C---:B------:R-:W-:Y:S03]  /*15ae0*/  HMMA.16816.F32 R228, R20.reuse, R14, R228 ;  /* 0x0000000e14e4723c */ /* 0x040fe600000018e4 */
[----:B------:R-:W2:Y:S02]  /*15af0*/  MUFU.EX2 R97, R97 ;  /* 0x0000006100617308 */ /* 0x000ea40000000800 */
[----:B------:R-:W-:Y:S01]  /*15b00*/  FADD.FTZ R13, R11, R156 ;  /* 0x0000009c0b0d7221 */ /* 0x000fe20000010000 */
[C---:B-----5:R-:W-:Y:S07]  /*15b10*/  HMMA.16816.F32 R224, R20.reuse, R16, R224 ;  /* 0x0000001014e0723c */ /* 0x060fee00000018e0 */
[----:B------:R-:W-:Y:S01]  /*15b20*/  MUFU.EX2 R28, R28 ;  /* 0x0000001c001c7308 */ /* 0x000fe20000000800 */
[----:B------:R-:W-:Y:S01]  /*15b30*/  FADD.FTZ R13, R160, R13 ;  /* 0x0000000da00d7221 */ /* 0x000fe20000010000 */
[----:B------:R-:W-:Y:S01]  /*15b40*/  HMMA.16816.F32 R220, R20, R18, R220 ;  /* 0x0000001214dc723c */ /* 0x000fe200000018dc */
[----:B------:R-:W-:Y:S07]  /*15b50*/  LDSM.16.MT88.4 R20, [R242+0x8000] ;  /* 0x00800000f214783b */ /* 0x000fee0000004200 */
[----:B------:R-:W3:Y:S03]  /*15b60*/  MUFU.EX2 R29, R29 ;  /* 0x0000001d001d7308 */ /* 0x000ee60000000800 */
[----:B------:R-:W-:Y:S01]  /*15b70*/  FADD.FTZ R38, R38, R13 ;  /* 0x0000000d26267221 */ /* 0x000fe20000010000 */
[----:B-1----:R-:W-:Y:S01]  /*15b80*/  F2FP.F16.F32.PACK_AB R16, R93, R92 ;  /* 0x0000005c5d10723e */ /* 0x002fe200000000ff */
[----:B------:R-:W-:Y:S01]  /*15b90*/  FFMA.FTZ R11, R98, UR4, -R4 ;  /* 0x00000004620b7c23 */ /* 0x000fe20008010804 */
[----:B------:R-:W1:Y:S01]  /*15ba0*/  LDSM.16.MT88.4 R12, [R241+0x7c00] ;  /* 0x007c0000f10c783b */ /* 0x000e620000004200 */
[----:B--2---:R-:W-:Y:S01]  /*15bb0*/  F2FP.F16.F32.PACK_AB R18, R97, R96 ;  /* 0x000000606112723e */ /* 0x004fe200000000ff */
[----:B------:R-:W-:Y:S02]  /*15bc0*/  FADD.FTZ R39, R39, R38 ;  /* 0x0000002627277221 */ /* 0x000fe40000010000 */
[----:B------:R-:W-:Y:S01]  /*15bd0*/  MUFU.EX2 R30, R30 ;  /* 0x0000001e001e7308 */ /* 0x000fe20000000800 */
[--C-:B------:R-:W-:Y:S01]  /*15be0*/  FFMA.FTZ R38, R114, UR4, -R4.reuse ;  /* 0x0000000472267c23 */ /* 0x100fe20008010804 */
[----:B------:R-:W-:Y:S01]  /*15bf0*/  FADD.FTZ R92, R92, R89 ;  /* 0x000000595c5c7221 */ /* 0x000fe20000010000 */
[----:B------:R-:W-:Y:S01]  /*15c00*/  FADD.FTZ R42, R42, R39 ;  /* 0x000000272a2a7221 */ /* 0x000fe20000010000 */
[----:B------:R-:W-:Y:S02]  /*15c10*/  FFMA.FTZ R39, R115, UR4, -R4 ;  /* 0x0000000473277c23 */ /* 0x000fe40008010804 */
[----:B------:R-:W-:Y:S01]  /*15c20*/  FADD.FTZ R93, R93, R92 ;  /* 0x0000005c5d5d7221 */ /* 0x000fe20000010000 */
[----:B------:R-:W-:Y:S03]  /*15c30*/  FADD.FTZ R43, R43, R42 ;  /* 0x0000002a2b2b7221 */ /* 0x000fe60000010000 */
[----:B------:R-:W2:Y:S01]  /*15c40*/  MUFU.EX2 R11, R11 ;  /* 0x0000000b000b7308 */ /* 0x000ea20000000800 */
[----:B---3--:R-:W-:Y:S01]  /*15c50*/  F2FP.F16.F32.PACK_AB R17, R29, R28 ;  /* 0x0000001c1d11723e */ /* 0x008fe200000000ff */
[----:B------:R-:W-:Y:S01]  /*15c60*/  FADD.FTZ R96, R96, R93 ;  /* 0x0000005d60607221 */ /* 0x000fe20000010000 */
[----:B------:R-:W-:Y:S01]  /*15c70*/  FADD.FTZ R46, R46, R43 ;  /* 0x0000002b2e2e7221 */ /* 0x000fe20000010000 */
[--C-:B------:R-:W-:Y:S01]  /*15c80*/  FFMA.FTZ R43, R123, UR4, -R4.reuse ;  /* 0x000000047b2b7c23 */ /* 0x100fe20008010804 */
[----:B------:R-:W-:Y:S01]  /*15c90*/  FFMA.FTZ R42, R126, UR4, -R4 ;  /* 0x000000047e2a7c23 */ /* 0x000fe20008010804 */
[----:B------:R-:W-:Y:S01]  /*15ca0*/  FADD.FTZ R97, R97, R96 ;  /* 0x0000006061617221 */ /* 0x000fe20000010000 */
[----:B------:R-:W-:Y:S03]  /*15cb0*/  FADD.FTZ R47, R47, R46 ;  /* 0x0000002e2f2f7221 */ /* 0x000fe60000010000 */
[----:B------:R-:W-:Y:S01]  /*15cc0*/  MUFU.EX2 R100, R100 ;  /* 0x0000006400647308 */ /* 0x000fe20000000800 */
[----:B------:R-:W-:Y:S04]  /*15cd0*/  FADD.FTZ R50, R50, R47 ;  /* 0x0000002f32327221 */ /* 0x000fe80000010000 */
[----:B------:R-:W-:Y:S05]  /*15ce0*/  FADD.FTZ R51, R51, R50 ;  /* 0x0000003233337221 */ /* 0x000fea0000010000 */
[----:B------:R-:W3:Y:S01]  /*15cf0*/  MUFU.EX2 R101, R101 ;  /* 0x0000006500657308 */ /* 0x000ee20000000800 */
[----:B--2---:R-:W-:Y:S01]  /*15d00*/  F2FP.F16.F32.PACK_AB R19, R30, R11 ;  /* 0x0000000b1e13723e */ /* 0x004fe200000000ff */
[----:B------:R-:W-:Y:S04]  /*15d10*/  FADD.FTZ R54, R54, R51 ;  /* 0x0000003336367221 */ /* 0x000fe80000010000 */
[----:B------:R-:W-:Y:S04]  /*15d20*/  FADD.FTZ R55, R55, R54 ;  /* 0x0000003637377221 */ /* 0x000fe80000010000 */
[----:B------:R-:W-:Y:S01]  /*15d30*/  MUFU.EX2 R104, R104 ;  /* 0x0000006800687308 */ /* 0x000fe20000000800 */
[C---:B------:R-:W-:Y:S05]  /*15d40*/  HMMA.16816.F32 R232, R16.reuse, R24, R232 ;  /* 0x0000001810e8723c */ /* 0x040fea00000018e8 */
[----:B------:R-:W-:Y:S01]  /*15d50*/  FADD.FTZ R58, R58, R55 ;  /* 0x000000373a3a7221 */ /* 0x000fe20000010000 */
[C---:B------:R-:W-:Y:S03]  /*15d60*/  HMMA.16816.F32 R228, R16.reuse, R26, R228 ;  /* 0x0000001a10e4723c */ /* 0x040fe600000018e4 */
[----:B------:R-:W2:Y:S01]  /*15d70*/  MUFU.EX2 R105, R105 ;  /* 0x0000006900697308 */ /* 0x000ea20000000800 */
[----:B------:R-:W4:Y:S01]  /*15d80*/  LDSM.16.MT88.4 R24, [R241+0x8000] ;  /* 0x00800000f118783b */ /* 0x000f220000004200 */
[----:B------:R-:W-:Y:S01]  /*15d90*/  FADD.FTZ R59, R59, R58 ;  /* 0x0000003a3b3b7221 */ /* 0x000fe20000010000 */
[C---:B-1----:R-:W-:Y:S07]  /*15da0*/  HMMA.16816.F32 R224, R16.reuse, R12, R224 ;  /* 0x0000000c10e0723c */ /* 0x042fee00000018e0 */
[----:B------:R-:W-:Y:S01]  /*15db0*/  MUFU.EX2 R31, R31 ;  /* 0x0000001f001f7308 */ /* 0x000fe20000000800 */
[----:B------:R-:W-:Y:S01]  /*15dc0*/  FADD.FTZ R62, R62, R59 ;  /* 0x0000003b3e3e7221 */ /* 0x000fe20000010000 */
[----:B------:R-:W-:Y:S01]  /*15dd0*/  HMMA.16816.F32 R220, R16, R14, R220 ;  /* 0x0000000e10dc723c */ /* 0x000fe200000018dc */
[----:B------:R-:W1:Y:S07]  /*15de0*/  LDSM.16.MT88.4 R16, [R242+0x8400] ;  /* 0x00840000f210783b */ /* 0x000e6e0000004200 */
[----:B------:R-:W5:Y:S03]  /*15df0*/  MUFU.EX2 R32, R32 ;  /* 0x0000002000207308 */ /* 0x000f660000000800 */
[----:B---3--:R-:W-:Y:S01]  /*15e00*/  F2FP.F16.F32.PACK_AB R12, R101, R100 ;  /* 0x00000064650c723e */ /* 0x008fe200000000ff */
[----:B------:R-:W-:Y:S01]  /*15e10*/  FADD.FTZ R63, R63, R62 ;  /* 0x0000003e3f3f7221 */ /* 0x000fe20000010000 */
[----:B--2---:R-:W-:Y:S03]  /*15e20*/  F2FP.F16.F32.PACK_AB R14, R105, R104 ;  /* 0x00000068690e723e */ /* 0x004fe600000000ff */
[----:B------:R-:W-:Y:S01]  /*15e30*/  FADD.FTZ R66, R66, R63 ;  /* 0x0000003f42427221 */ /* 0x000fe20000010000 */
[----:B------:R-:W-:Y:S01]  /*15e40*/  FADD.FTZ R100, R100, R97 ;  /* 0x0000006164647221 */ /* 0x000fe20000010000 */
[----:B------:R-:W-:Y:S02]  /*15e50*/  MUFU.EX2 R34, R34 ;  /* 0x0000002200227308 */ /* 0x000fe40000000800 */
[----:B------:R-:W-:Y:S01]  /*15e60*/  FADD.FTZ R67, R67, R66 ;  /* 0x0000004243437221 */ /* 0x000fe20000010000 */
[----:B------:R-:W-:Y:S03]  /*15e70*/  FADD.FTZ R101, R101, R100 ;  /* 0x0000006465657221 */ /* 0x000fe60000010000 */
[----:B------:R-:W-:Y:S01]  /*15e80*/  FADD.FTZ R40, R70, R67 ;  /* 0x0000004346287221 */ /* 0x000fe20000010000 */
[----:B------:R-:W-:Y:S03]  /*15e90*/  FADD.FTZ R104, R104, R101 ;  /* 0x0000006568687221 */ /* 0x000fe60000010000 */
[----:B------:R-:W2:Y:S01]  /*15ea0*/  MUFU.EX2 R35, R35 ;  /* 0x0000002300237308 */ /* 0x000ea20000000800 */
[----:B-----5:R-:W-:Y:S01]  /*15eb0*/  F2FP.F16.F32.PACK_AB R13, R32, R31 ;  /* 0x0000001f200d723e */ /* 0x020fe200000000ff */
[----:B------:R-:W-:Y:S01]  /*15ec0*/  FADD.FTZ R40, R169, R40 ;  /* 0x00000028a9287221 */ /* 0x000fe20000010000 */
[----:B------:R-:W-:Y:S03]  /*15ed0*/  FADD.FTZ R105, R105, R104 ;  /* 0x0000006869697221 */ /* 0x000fe60000010000 */
[----:B------:R-:W-:Y:S01]  /*15ee0*/  FADD.FTZ R71, R71, R40 ;  /* 0x0000002847477221 */ /* 0x000fe20000010000 */
[----:B------:R-:W-:Y:S03]  /*15ef0*/  FFMA.FTZ R40, R118, UR4, -R4 ;  /* 0x0000000476287c23 */ /* 0x000fe60008010804 */
        /* <DEDUP_REMOVED lines=12> */
[----:B------:R-:W5:Y:S01]  /*15fc0*/  LDSM.16.MT88.4 R20, [R241+0x8400] ;  /* 0x00840000f114783b */ /* 0x000f620000004200 */
[----:B------:R-:W-:Y:S01]  /*15fd0*/  FADD.FTZ R82, R82, R79 ;  /* 0x0000004f52527221 */ /* 0x000fe20000010000 */
[C---:B----4-:R-:W-:Y:S07]  /*15fe0*/  HMMA.16816.F32 R224, R12.reuse, R24, R224 ;  /* 0x000000180ce0723c */ /* 0x050fee00000018e0 */
[----:B------:R-:W-:Y:S01]  /*15ff0*/  MUFU.EX2 R37, R37 ;  /* 0x0000002500257308 */ /* 0x000fe20000000800 */
[----:B------:R-:W-:Y:S01]  /*16000*/  FADD.FTZ R83, R83, R82 ;  /* 0x0000005253537221 */ /* 0x000fe20000010000 */
[----:B------:R-:W-:Y:S01]  /*16010*/  HMMA.16816.F32 R220, R12, R26, R220 ;  /* 0x0000001a0cdc723c */ /* 0x000fe200000018dc */
[----:B------:R-:W4:Y:S07]  /*16020*/  LDSM.16.MT88.4 R24, [R242+0x8800] ;  /* 0x00880000f218783b */ /* 0x000f2e0000004200 */
[----:B------:R-:W1:Y:S03]  /*16030*/  MUFU.EX2 R36, R36 ;  /* 0x0000002400247308 */ /* 0x000e660000000800 */
[----:B------:R-:W-:Y:S01]  /*16040*/  FADD.FTZ R86, R86, R83 ;  /* 0x0000005356567221 */ /* 0x000fe20000010000 */
[----:B---3--:R-:W-:Y:S01]  /*16050*/  F2FP.F16.F32.PACK_AB R12, R109, R108 ;  /* 0x0000006c6d0c723e */ /* 0x008fe200000000ff */
[----:B------:R-:W-:Y:S01]  /*16060*/  FFMA.FTZ R0, R122, UR4, -R4 ;  /* 0x000000047a007c23 */ /* 0x000fe20008010804 */
[----:B--2---:R-:W-:Y:S01]  /*16070*/  F2FP.F16.F32.PACK_AB R14, R113, R112 ;  /* 0x00000070710e723e */ /* 0x004fe200000000ff */
[----:B------:R-:W-:Y:S03]  /*16080*/  FADD.FTZ R87, R87, R86 ;  /* 0x0000005657577221 */ /* 0x000fe60000010000 */
[----:B------:R-:W-:Y:S01]  /*16090*/  MUFU.EX2 R38, R38 ;  /* 0x0000002600267308 */ /* 0x000fe20000000800 */
[----:B------:R-:W-:Y:S01]  /*160a0*/  FFMA.FTZ R4, R131, UR4, -R4 ;  /* 0x0000000483047c23 */ /* 0x000fe20008010804 */
[----:B------:R-:W-:Y:S04]  /*160b0*/  FADD.FTZ R108, R108, R105 ;  /* 0x000000696c6c7221 */ /* 0x000fe80000010000 */
[----:B------:R-:W-:Y:S04]  /*160c0*/  FADD.FTZ R109, R109, R108 ;  /* 0x0000006c6d6d7221 */ /* 0x000fe80000010000 */
[----:B------:R-:W2:Y:S01]  /*160d0*/  MUFU.EX2 R39, R39 ;  /* 0x0000002700277308 */ /* 0x000ea20000000800 */
[----:B-1----:R-:W-:Y:S01]  /*160e0*/  F2FP.F16.F32.PACK_AB R13, R36, R37 ;  /* 0x00000025240d723e */ /* 0x002fe200000000ff */
[----:B------:R-:W-:Y:S04]  /*160f0*/  FADD.FTZ R112, R112, R109 ;  /* 0x0000006d70707221 */ /* 0x000fe80000010000 */
[----:B------:R-:W-:Y:S04]  /*16100*/  FADD.FTZ R113, R113, R112 ;  /* 0x0000007071717221 */ /* 0x000fe80000010000 */
[----:B------:R-:W-:Y:S10]  /*16110*/  MUFU.EX2 R116, R116 ;  /* 0x0000007400747308 */ /* 0x000ff40000000800 */
[----:B------:R-:W-:Y:S01]  /*16120*/  MUFU.EX2 R117, R117 ;  /* 0x0000007500757308 */ /* 0x000fe20000000800 */
[----:B--2---:R-:W-:Y:S09]  /*16130*/  F2FP.F16.F32.PACK_AB R15, R39, R38 ;  /* 0x00000026270f723e */ /* 0x004ff200000000ff */
[----:B------:R-:W-:Y:S01]  /*16140*/  MUFU.EX2 R120, R120 ;  /* 0x0000007800787308 */ /* 0x000fe20000000800 */
[C---:B------:R-:W-:Y:S06]  /*16150*/  HMMA.16816.F32 R232, R12.reuse, R16, R232 ;  /* 0x000000100ce8723c */ /* 0x040fec00000018e8 */
[C---:B------:R-:W-:Y:S03]  /*16160*/  HMMA.16816.F32 R228, R12.reuse, R18, R228 ;  /* 0x000000120ce4723c */ /* 0x040fe600000018e4 */
[----:B------:R-:W1:Y:S01]  /*16170*/  MUFU.EX2 R121, R121 ;  /* 0x0000007900797308 */ /* 0x000e620000000800 */
[----:B------:R-:W2:Y:S02]  /*16180*/  LDSM.16.MT88.4 R16, [R241+0x8800] ;  /* 0x00880000f110783b */ /* 0x000ea40000004200 */
[C---:B-----5:R-:W-:Y:S07]  /*16190*/  HMMA.16816.F32 R224, R12.reuse, R20, R224 ;  /* 0x000000140ce0723c */ /* 0x060fee00000018e0 */
[----:B------:R-:W-:Y:S01]  /*161a0*/  MUFU.EX2 R40, R40 ;  /* 0x0000002800287308 */ /* 0x000fe20000000800 */
[----:B------:R-:W-:Y:S01]  /*161b0*/  HMMA.16816.F32 R220, R12, R22, R220 ;  /* 0x000000160cdc723c */ /* 0x000fe200000018dc */
[----:B------:R-:W3:Y:S08]  /*161c0*/  LDSM.16.MT88.4 R12, [R242+0x8c00] ;  /* 0x008c0000f20c783b */ /* 0x000ef00000004200 */
[----:B------:R-:W5:Y:S02]  /*161d0*/  MUFU.EX2 R41, R41 ;  /* 0x0000002900297308 */ /* 0x000f640000000800 */
[----:B------:R-:W-:Y:S01]  /*161e0*/  FADD.FTZ R20, R28, R87 ;  /* 0x000000571c147221 */ /* 0x000fe20000010000 */
[----:B-1----:R-:W-:Y:S03]  /*161f0*/  F2FP.F16.F32.PACK_AB R22, R121, R120 ;  /* 0x000000787916723e */ /* 0x002fe600000000ff */
[----:B------:R-:W-:Y:S04]  /*16200*/  FADD.FTZ R20, R29, R20 ;  /* 0x000000141d147221 */ /* 0x000fe80000010000 */
[----:B------:R-:W-:Y:S01]  /*16210*/  MUFU.EX2 R0, R0 ;  /* 0x0000000000007308 */ /* 0x000fe20000000800 */
[----:B------:R-:W-:Y:S01]  /*16220*/  FADD.FTZ R29, R11, R20 ;  /* 0x000000140b1d7221 */ /* 0x000fe20000010000 */
[C---:B------:R-:W-:Y:S01]  /*16230*/  F2FP.F16.F32.PACK_AB R20, R117.reuse, R116 ;  /* 0x000000747514723e */ /* 0x040fe200000000ff */
[----:B------:R-:W-:Y:S02]  /*16240*/  FADD.FTZ R116, R116, R113 ;  /* 0x0000007174747221 */ /* 0x000fe40000010000 */
[----:B------:R-:W-:Y:S05]  /*16250*/  FADD.FTZ R30, R30, R29 ;  /* 0x0000001d1e1e7221 */ /* 0x000fea0000010000 */
[----:B------:R-:W1:Y:S01]  /*16260*/  MUFU.EX2 R43, R43 ;  /* 0x0000002b002b7308 */ /* 0x000e620000000800 */
[----:B------:R-:W-:Y:S01]  /*16270*/  FADD.FTZ R117, R117, R116 ;  /* 0x0000007475757221 */ /* 0x000fe20000010000 */
[----:B------:R-:W-:Y:S01]  /*16280*/  FADD.FTZ R45, R31, R30 ;  /* 0x0000001e1f2d7221 */ /* 0x000fe20000010000 */
[----:B-----5:R-:W-:Y:S01]  /*16290*/  F2FP.F16.F32.PACK_AB R21, R41, R40 ;  /* 0x000000282915723e */ /* 0x020fe200000000ff */
[----:B------:R-:W5:Y:S01]  /*162a0*/  LDSM.16.MT88.4 R28, [R241+0x8c00] ;  /* 0x008c0000f11c783b */ /* 0x000f620000004200 */
[----:B------:R-:W-:Y:S01]  /*162b0*/  FADD.FTZ R120, R120, R117 ;  /* 0x0000007578787221 */ /* 0x000fe20000010000 */
[----:B------:R-:W-:Y:S04]  /*162c0*/  FADD.FTZ R45, R32, R45 ;  /* 0x0000002d202d7221 */ /* 0x000fe80000010000 */
[----:B------:R-:W-:Y:S01]  /*162d0*/  MUFU.EX2 R2, R2 ;  /* 0x0000000200027308 */ /* 0x000fe20000000800 */
[----:B------:R-:W-:Y:S01]  /*162e0*/  FADD.FTZ R121, R121, R120 ;  /* 0x0000007879797221 */ /* 0x000fe20000010000 */
[----:B------:R-:W-:Y:S04]  /*162f0*/  FADD.FTZ R34, R34, R45 ;  /* 0x0000002d22227221 */ /* 0x000fe80000010000 */
[----:B------:R-:W-:Y:S04]  /*16300*/  FADD.FTZ R34, R35, R34 ;  /* 0x0000002223227221 */ /* 0x000fe80000010000 */
[----:B------:R-:W3:Y:S01]  /*16310*/  MUFU.EX2 R9, R9 ;  /* 0x0000000900097308 */ /* 0x000ee20000000800 */
[----:B-1----:R-:W-:Y:S01]  /*16320*/  F2FP.F16.F32.PACK_AB R23, R43, R0 ;  /* 0x000000002b17723e */ /* 0x002fe200000000ff */
[----:B------:R-:W-:Y:S04]  /*16330*/  FADD.FTZ R37, R37, R34 ;  /* 0x0000002225257221 */ /* 0x000fe80000010000 */
[----:B------:R-:W-:Y:S04]  /*16340*/  FADD.FTZ R37, R36, R37 ;  /* 0x0000002524257221 */ /* 0x000fe80000010000 */
[----:B------:R-:W-:Y:S01]  /*16350*/  MUFU.EX2 R33, R33 ;  /* 0x0000002100217308 */ /* 0x000fe20000000800 */
[C---:B----4-:R-:W-:Y:S05]  /*16360*/  HMMA.16816.F32 R232, R20.reuse, R24, R232 ;  /* 0x0000001814e8723c */ /* 0x050fea00000018e8 */
        /* <DEDUP_REMOVED lines=9> */
[----:B---3--:R-:W-:Y:S01]  /*16400*/  F2FP.F16.F32.PACK_AB R24, R9, R2 ;  /* 0x000000020918723e */ /* 0x008fe200000000ff */
[----:B------:R-:W-:Y:S01]  /*16410*/  FADD.FTZ R41, R41, R40 ;  /* 0x0000002829297221 */ /* 0x000fe20000010000 */
[----:B-1----:R-:W-:Y:S03]  /*16420*/  F2FP.F16.F32.PACK_AB R26, R132, R33 ;  /* 0x00000021841a723e */ /* 0x002fe600000000ff */
[----:B------:R-:W-:Y:S01]  /*16430*/  FADD.FTZ R0, R0, R41 ;  /* 0x0000002900007221 */ /* 0x000fe20000010000 */
[----:B------:R-:W-:Y:S01]  /*16440*/  FADD.FTZ R2, R2, R121 ;  /* 0x0000007902027221 */ /* 0x000fe20000010000 */
[----:B------:R-:W-:Y:S02]  /*16450*/  MUFU.EX2 R44, R44 ;  /* 0x0000002c002c7308 */ /* 0x000fe40000000800 */
[----:B------:R-:W-:Y:S01]  /*16460*/  FADD.FTZ R43, R43, R0 ;  /* 0x000000002b2b7221 */ /* 0x000fe20000010000 */
[----:B------:R-:W-:Y:S04]  /*16470*/  FADD.FTZ R2, R9, R2 ;  /* 0x0000000209027221 */ /* 0x000fe80000010000 */
[----:B------:R-:W-:Y:S03]  /*16480*/  FADD.FTZ R33, R33, R2 ;  /* 0x0000000221217221 */ /* 0x000fe60000010000 */
[----:B------:R-:W1:Y:S01]  /*16490*/  MUFU.EX2 R217, R4 ;  /* 0x0000000400d97308 */ /* 0x000e620000000800 */
[C---:B--2---:R-:W-:Y:S01]  /*164a0*/  F2FP.F16.F32.PACK_AB R25, R11.reuse, R42 ;  /* 0x0000002a0b19723e */ /* 0x044fe200000000ff */
[----:B------:R-:W-:Y:S01]  /*164b0*/  FADD.FTZ R42, R42, R43 ;  /* 0x0000002b2a2a7221 */ /* 0x000fe20000010000 */
[----:B------:R-:W-:Y:S03]  /*164c0*/  FADD.FTZ R215, R132, R33 ;  /* 0x0000002184d77221 */ /* 0x000fe60000010000 */
[----:B------:R-:W-:Y:S01]  /*164d0*/  FADD.FTZ R11, R11, R42 ;  /* 0x0000002a0b0b7221 */ /* 0x000fe20000010000 */
[C---:B-1----:R-:W-:Y:S03]  /*164e0*/  F2FP.F16.F32.PACK_AB R27, R217.reuse, R44 ;  /* 0x0000002cd91b723e */ /* 0x042fe600000000ff */
[----:B------:R-:W-:Y:S04]  /*164f0*/  FADD.FTZ R44, R44, R11 ;  /* 0x0000000b2c2c7221 */ /* 0x000fe80000010000 */
[----:B------:R-:W-:Y:S01]  /*16500*/  FADD.FTZ R217, R217, R44 ;  /* 0x0000002cd9d97221 */ /* 0x000fe20000010000 */
[C---:B------:R-:W-:Y:S06]  /*16510*/  HMMA.16816.F32 R232, R24.reuse, R12, R232 ;  /* 0x0000000c18e8723c */ /* 0x040fec00000018e8 */
[C---:B------:R-:W-:Y:S06]  /*16520*/  HMMA.16816.F32 R228, R24.reuse, R14, R228 ;  /* 0x0000000e18e4723c */ /* 0x040fec00000018e4 */
[C---:B-----5:R-:W-:Y:S06]  /*16530*/  HMMA.16816.F32 R224, R24.reuse, R28, R224 ;  /* 0x0000001c18e0723c */ /* 0x060fec00000018e0 */
[----:B------:R-:W-:Y:S01]  /*16540*/  HMMA.16816.F32 R220, R24, R30, R220 ;  /* 0x0000001e18dc723c */ /* 0x000fe200000018dc */
[----:B------:R-:W-:Y:S11]  /*16550*/  @!UPT UIADD3 URZ, URZ, URZ, URZ ;  /* 0x0000003f3f3ff290 */ /* 0x000ff6000fffe03f */
[----:B------:R-:W-:Y:S01]  /*16560*/  @!UPT UIADD3 URZ, URZ, URZ, URZ ;  /* 0x0000003f3f3ff290 */ /* 0x000fe2000fffe03f */
[----:B------:R-:W-:Y:S11]  /*16570*/  @P0 BRA `(.L_x_2386) ;  /* 0xffffffa800200947 */ /* 0x000ff6000383ffff */
.L_x_2382:
[----:B------:R-:W1:Y:S01]  /*16580*/  SHFL.BFLY PT, R2, R215, 0x2, 0x1f ;  /* 0x0c401f00d7027f89 */ /* 0x000e6200000e0000 */
[----:B------:R-:W2:Y:S01]  /*16590*/  S2UR UR5, SR_CgaCtaId ;  /* 0x00000000000579c3 */ /* 0x000ea20000008800 */
[----:B------:R-:W-:Y:S01]  /*165a0*/  IMAD.MOV.U32 R6, RZ, RZ, 0x3f800000 ;  /* 0x3f800000ff067424 */ /* 0x000fe200078e00ff */
[----:B------:R-:W-:Y:S01]  /*165b0*/  UMOV UR4, 0x400 ;  /* 0x0000040000047882 */ /* 0x000fe20000000000 */
[----:B------:R-:W3:Y:S01]  /*165c0*/  SHFL.BFLY PT, R0, R217, 0x2, 0x1f ;  /* 0x0c401f00d9007f89 */ /* 0x000ee200000e0000 */
[----:B------:R-:W-:Y:S01]  /*165d0*/  IMAD.MOV.U32 R5, RZ, RZ, 0x3f800000 ;  /* 0x3f800000ff057424 */ /* 0x000fe200078e00ff */
[----:B------:R-:W-:Y:S03]  /*165e0*/  BSSY B0, `(.L_x_2387) ;  /* 0x0000098000007945 */ /* 0x000fe60003800000 */
[----:B------:R-:W-:Y:S01]  /*165f0*/  BAR.SYNC.DEFER_BLOCKING 0x0 ;  /* 0x0000000000007b1d */ /* 0x000fe20000010000 */
[----:B-1----:R-:W-:Y:S01]  /*16600*/  FADD.FTZ R7, R2, R215 ;  /* 0x000000d702077221 */ /* 0x002fe20000010000 */
[----:B--2---:R-:W-:-:S04]  /*16610*/  ULEA UR5, UR5, UR4, 0x18 ;  /* 0x0000000405057291 */ /* 0x004fc8000f8ec03f */
[----:B------:R-:W1:Y:S02]  /*16620*/  S2R R2, SR_TID.X ;  /* 0x0000000000027919 */ /* 0x000e640000002100 */
[----:B------:R-:W2:Y:S01]  /*16630*/  S2UR UR4, SR_CTAID.Z ;  /* 0x00000000000479c3 */ /* 0x000ea20000002700 */
[----:B---3--:R-:W-:Y:S01]  /*16640*/  FADD.FTZ R0, R0, R217 ;  /* 0x000000d900007221 */ /* 0x008fe20000010000 */
[----:B------:R-:W3:Y:S04]  /*16650*/  SHFL.BFLY PT, R4, R7, 0x1, 0x1f ;  /* 0x0c201f0007047f89 */ /* 0x000ee800000e0000 */
[----:B------:R-:W4:Y:S01]  /*16660*/  SHFL.BFLY PT, R3, R0, 0x1, 0x1f ;  /* 0x0c201f0000037f89 */ /* 0x000f2200000e0000 */
[----:B---3--:R-:W-:Y:S01]  /*16670*/  FADD.FTZ R4, R7, R4 ;  /* 0x0000000407047221 */ /* 0x008fe20000010000 */
[----:B-1----:R-:W-:Y:S01]  /*16680*/  SHF.R.S32.HI R9, RZ, 0x1f, R2 ;  /* 0x0000001fff097819 */ /* 0x002fe20000011402 */
[----:B----4-:R-:W-:-:S03]  /*16690*/  FADD.FTZ R3, R0, R3 ;  /* 0x0000000300037221 */ /* 0x010fc60000010000 */
[----:B------:R-:W-:Y:S02]  /*166a0*/  FSETP.NE.FTZ.AND P3, PT, R4, RZ, PT ;  /* 0x000000ff0400720b */ /* 0x000fe40003f75000 */
[CC--:B------:R-:W-:Y:S02]  /*166b0*/  LEA.HI R7, R9.reuse, R2.reuse, RZ, 0x2 ;  /* 0x0000000209077211 */ /* 0x0c0fe400078f10ff */
[-C--:B------:R-:W-:Y:S02]  /*166c0*/  LEA.HI R0, R9, R2.reuse, RZ, 0x5 ;  /* 0x0000000209007211 */ /* 0x080fe400078f28ff */
[----:B------:R-:W-:Y:S02]  /*166d0*/  LOP3.LUT R11, R7, 0xfffffffc, RZ, 0xc0, !PT ;  /* 0xfffffffc070b7812 */ /* 0x000fe400078ec0ff */
[----:B------:R-:W-:Y:S02]  /*166e0*/  SHF.R.S32.HI R7, RZ, 0x2, R7 ;  /* 0x00000002ff077819 */ /* 0x000fe40000011407 */
[----:B------:R-:W-:Y:S01]  /*166f0*/  SHF.R.S32.HI R8, RZ, 0x5, R0 ;  /* 0x00000005ff087819 */ /* 0x000fe20000011400 */
[----:B------:R-:W-:Y:S01]  /*16700*/  IMAD.IADD R11, R2, 0x1, -R11 ;  /* 0x00000001020b7824 */ /* 0x000fe200078e0a0b */
[----:B------:R-:W-:Y:S01]  /*16710*/  SHF.R.S32.HI R12, RZ, 0x1f, R7 ;  /* 0x0000001fff0c7819 */ /* 0x000fe20000011407 */
[----:B------:R-:W1:Y:S01]  /*16720*/  @P3 MUFU.RCP R6, R4 ;  /* 0x0000000400063308 */ /* 0x000e620000001000 */
[----:B------:R-:W-:Y:S01]  /*16730*/  FSETP.NE.FTZ.AND P2, PT, R3, RZ, PT ;  /* 0x000000ff0300720b */ /* 0x000fe20003f55000 */
[----:B------:R-:W-:Y:S01]  /*16740*/  IMAD R8, R8, 0x100, R11 ;  /* 0x0000010008087824 */ /* 0x000fe200078e020b */
[----:B------:R-:W-:Y:S01]  /*16750*/  LEA.HI R12, R12, R7, RZ, 0x3 ;  /* 0x000000070c0c7211 */ /* 0x000fe200078f18ff */
[----:B------:R-:W3:Y:S01]  /*16760*/  @P3 LDC R33, c[0x0][0x2e8] ;  /* 0x0000ba00ff213b82 */ /* 0x000ee20000000800 */
[----:B------:R-:W-:-:S02]  /*16770*/  LEA.HI R11, R9, R2, RZ, 0x3 ;  /* 0x00000002090b7211 */ /* 0x000fc400078f18ff */
[----:B------:R-:W-:Y:S01]  /*16780*/  LOP3.LUT R12, R12, 0xfffffff8, RZ, 0xc0, !PT ;  /* 0xfffffff80c0c7812 */ /* 0x000fe200078ec0ff */
[----:B------:R-:W-:Y:S01]  /*16790*/  @P3 MUFU.LG2 R4, R4 ;  /* 0x0000000400043308 */ /* 0x000fe20000000c00 */
[----:B------:R-:W-:Y:S02]  /*167a0*/  SHF.R.S32.HI R10, RZ, 0x3, R11 ;  /* 0x00000003ff0a7819 */ /* 0x000fe4000001140b */
[----:B------:R-:W-:Y:S01]  /*167b0*/  LOP3.LUT R13, R11, 0xfffffff8, RZ, 0xc0, !PT ;  /* 0xfffffff80b0d7812 */ /* 0x000fe200078ec0ff */
[----:B------:R-:W-:Y:S01]  /*167c0*/  IMAD.IADD R7, R7, 0x1, -R12 ;  /* 0x0000000107077824 */ /* 0x000fe200078e0a0c */
[----:B------:R-:W-:Y:S02]  /*167d0*/  LEA.HI R17, R11, R10, RZ, 0x1 ;  /* 0x0000000a0b117211 */ /* 0x000fe400078f08ff */
[----:B------:R-:W-:Y:S01]  /*167e0*/  LEA.HI R16, R9, R2, RZ, 0x6 ;  /* 0x0000000209107211 */ /* 0x000fe200078f30ff */
[----:B------:R-:W4:Y:S01]  /*167f0*/  @P2 MUFU.RCP R5, R3 ;  /* 0x0000000300052308 */ /* 0x000f220000001000 */
[----:B------:R-:W-:Y:S01]  /*16800*/  LEA.HI R14, R7, R7, RZ, 0x1 ;  /* 0x00000007070e7211 */ /* 0x000fe200078f08ff */
[----:B-1----:R-:W-:Y:S01]  /*16810*/  FMUL.FTZ R232, R6, R232 ;  /* 0x000000e806e87220 */ /* 0x002fe20000410000 */
[----:B------:R-:W-:Y:S01]  /*16820*/  LEA.HI R11, R9, R2, RZ, 0x4 ;  /* 0x00000002090b7211 */ /* 0x000fe200078f20ff */
[----:B------:R-:W-:Y:S01]  /*16830*/  IMAD.IADD R9, R2, 0x1, -R13 ;  /* 0x0000000102097824 */ /* 0x000fe200078e0a0d */
[----:B------:R-:W-:Y:S01]  /*16840*/  LOP3.LUT R18, R14, 0x1fffffe, RZ, 0xc0, !PT ;  /* 0x01fffffe0e127812 */ /* 0x000fe200078ec0ff */
[C---:B------:R-:W-:Y:S01]  /*16850*/  FMUL.FTZ R233, R6.reuse, R233 ;  /* 0x000000e906e97220 */ /* 0x040fe20000410000 */
[----:B------:R-:W-:Y:S01]  /*16860*/  SHF.R.S32.HI R14, RZ, 0x1, R14 ;  /* 0x00000001ff0e7819 */ /* 0x000fe2000001140e */
[----:B------:R-:W-:Y:S01]  /*16870*/  FMUL.FTZ R228, R6, R228 ;  /* 0x000000e406e47220 */ /* 0x000fe20000410000 */
[----:B------:R-:W-:Y:S01]  /*16880*/  SHF.L.U32 R16, R16, 0x2, RZ ;  /* 0x0000000210107819 */ /* 0x000fe200000006ff */
[----:B------:R-:W-:Y:S01]  /*16890*/  IMAD.IADD R13, R7, 0x1, -R18 ;  /* 0x00000001070d7824 */ /* 0x000fe200078e0a12 */
[C---:B------:R-:W-:Y:S01]  /*168a0*/  LOP3.LUT P0, RZ, R14.reuse, 0x2, RZ, 0xc0, !PT ;  /* 0x000000020eff7812 */ /* 0x040fe2000780c0ff */
[----:B------:R-:W-:Y:S01]  /*168b0*/  IMAD.SHL.U32 R15, R14, 0x40, RZ ;  /* 0x000000400e0f7824 */ /* 0x000fe200078e00ff */
[----:B------:R-:W-:Y:S01]  /*168c0*/  LOP3.LUT R17, R17, 0xfffffffe, RZ, 0xc0, !PT ;  /* 0xfffffffe11117812 */ /* 0x000fe200078ec0ff */
[----:B------:R-:W1:Y:S01]  /*168d0*/  S2R R7, SR_TID.X ;  /* 0x0000000000077919 */ /* 0x000e620000002100 */
[----:B------:R-:W-:Y:S01]  /*168e0*/  LEA R8, R13, R8, 0x4 ;  /* 0x000000080d087211 */ /* 0x000fe200078e20ff */
[C---:B------:R-:W-:Y:S01]  /*168f0*/  FMUL.FTZ R229, R6.reuse, R229 ;  /* 0x000000e506e57220 */ /* 0x040fe20000410000 */
[----:B------:R-:W-:Y:S01]  /*16900*/  LOP3.LUT R15, R15, 0xc0, RZ, 0xc0, !PT ;  /* 0x000000c00f0f7812 */ /* 0x000fe200078ec0ff */
[C---:B------:R-:W-:Y:S01]  /*16910*/  FMUL.FTZ R224, R6.reuse, R224 ;  /* 0x000000e006e07220 */ /* 0x040fe20000410000 */
[C---:B------:R-:W-:Y:S01]  /*16920*/  FMUL.FTZ R225, R6.reuse, R225 ;  /* 0x000000e106e17220 */ /* 0x040fe20000410000 */
[C---:B------:R-:W-:Y:S01]  /*16930*/  FMUL.FTZ R220, R6.reuse, R220 ;  /* 0x000000dc06dc7220 */ /* 0x040fe20000410000 */
[----:B------:R-:W-:Y:S01]  /*16940*/  LEA.HI R13, R15, R15, RZ, 0x1d ;  /* 0x0000000f0f0d7211 */ /* 0x000fe200078fe8ff */
[----:B------:R-:W-:Y:S01]  /*16950*/  FMUL.FTZ R221, R6, R221 ;  /* 0x000000dd06dd7220 */ /* 0x000fe20000410000 */
[----:B------:R-:W-:Y:S01]  /*16960*/  LOP3.LUT R15, R14, 0x1, RZ, 0xc0, !PT ;  /* 0x000000010e0f7812 */ /* 0x000fe200078ec0ff */
[----:B----4-:R-:W-:Y:S01]  /*16970*/  FMUL.FTZ R235, R5, R235 ;  /* 0x000000eb05eb7220 */ /* 0x010fe20000410000 */
[----:B------:R-:W-:Y:S01]  /*16980*/  SHF.R.S32.HI R11, RZ, 0x4, R11 ;  /* 0x00000004ff0b7819 */ /* 0x000fe2000001140b */
[----:B------:R-:W-:Y:S01]  /*16990*/  IMAD.U32 R13, R8, 0x2, R13 ;  /* 0x00000002080d7824 */ /* 0x000fe200078e000d */
[----:B------:R-:W-:Y:S01]  /*169a0*/  ISETP.NE.U32.AND P1, PT, R15, 0x1, PT ;  /* 0x000000010f00780c */ /* 0x000fe20003f25070 */
[----:B------:R-:W-:Y:S01]  /*169b0*/  IMAD.MOV.U32 R8, RZ, RZ, -0x20 ;  /* 0xffffffe0ff087424 */ /* 0x000fe200078e00ff */
[----:B------:R-:W-:Y:S01]  /*169c0*/  LOP3.LUT R16, R16, 0x3fffff00, RZ, 0xc0, !PT ;  /* 0x3fffff0010107812 */ /* 0x000fe200078ec0ff */
[----:B------:R-:W-:Y:S01]  /*169d0*/  FMUL.FTZ R234, R5, R234 ;  /* 0x000000ea05ea7220 */ /* 0x000fe20000410000 */
[----:B------:R-:W-:Y:S01]  /*169e0*/  LEA R13, R13, UR5, 0x2 ;  /* 0x000000050d0d7c11 */ /* 0x000fe2000f8e10ff */
[C---:B------:R-:W-:Y:S01]  /*169f0*/  FMUL.FTZ R231, R5.reuse, R231 ;  /* 0x000000e705e77220 */ /* 0x040fe20000410000 */
[----:B------:R-:W-:Y:S01]  /*16a00*/  SEL R6, R8, 0x20, !P1 ;  /* 0x0000002008067807 */ /* 0x000fe20004800000 */
[C---:B------:R-:W-:Y:S01]  /*16a10*/  FMUL.FTZ R230, R5.reuse, R230 ;  /* 0x000000e605e67220 */ /* 0x040fe20000410000 */
[----:B------:R-:W-:Y:S01]  /*16a20*/  FMUL.FTZ R227, R5, R227 ;  /* 0x000000e305e37220 */ /* 0x000fe20000410000 */
[----:B------:R-:W-:-:S02]  /*16a30*/  VIADD R8, R13, 0x40 ;  /* 0x000000400d087836 */ /* 0x000fc40000000000 */
[----:B------:R-:W-:Y:S01]  /*16a40*/  FMUL.FTZ R226, R5, R226 ;  /* 0x000000e205e27220 */ /* 0x000fe20000410000 */
[----:B------:R-:W-:Y:S02]  /*16a50*/  @P0 VIADD R8, R13, 0xffffffc0 ;  /* 0xffffffc00d080836 */ /* 0x000fe40000000000 */
[C---:B------:R-:W-:Y:S01]  /*16a60*/  FMUL.FTZ R223, R5.reuse, R223 ;  /* 0x000000df05df7220 */ /* 0x040fe20000410000 */
[----:B------:R-:W-:Y:S02]  /*16a70*/  IMAD.IADD R17, R10, 0x1, -R17 ;  /* 0x000000010a117824 */ /* 0x000fe400078e0a11 */
[----:B------:R-:W-:Y:S01]  /*16a80*/  FMUL.FTZ R222, R5, R222 ;  /* 0x000000de05de7220 */ /* 0x000fe20000410000 */
[----:B------:R-:W-:Y:S01]  /*16a90*/  LEA.HI R12, R9, R9, RZ, 0x1 ;  /* 0x00000009090c7211 */ /* 0x000fe200078f08ff */
[----:B------:R-:W-:Y:S01]  /*16aa0*/  IMAD.IADD R15, R6, 0x1, R8 ;  /* 0x00000001060f7824 */ /* 0x000fe200078e0208 */
[----:B------:R-:W-:Y:S01]  /*16ab0*/  IADD3 R5, R13, R6, RZ ;  /* 0x000000060d057210 */ /* 0x000fe20007ffe0ff */
[----:B------:R-:W-:Y:S01]  /*16ac0*/  IMAD.SHL.U32 R11, R11, 0x40, RZ ;  /* 0x000000400b0b7824 */ /* 0x000fe200078e00ff */
[----:B------:R-:W-:Y:S01]  /*16ad0*/  STS.64 [R13], R232 ;  /* 0x000000e80d007388 */ /* 0x000fe20000000a00 */
[----:B------:R-:W-:Y:S01]  /*16ae0*/  IMAD R17, R17, 0x20, R16 ;  /* 0x0000002011117824 */ /* 0x000fe200078e0210 */
[----:B------:R-:W-:Y:S01]  /*16af0*/  SHF.R.S32.HI R16, RZ, 0x1, R12 ;  /* 0x00000001ff107819 */ /* 0x000fe2000001140c */
[----:B------:R-:W4:Y:S01]  /*16b00*/  @P2 MUFU.LG2 R3, R3 ;  /* 0x0000000300032308 */ /* 0x000f220000000c00 */
[----:B------:R5:W-:Y:S01]  /*16b10*/  STS.64 [R13+0x400], R234 ;  /* 0x000400ea0d007388 */ /* 0x000be20000000a00 */
[----:B------:R-:W-:-:S02]  /*16b20*/  LOP3.LUT R11, R11, 0xc0, RZ, 0xc0, !PT ;  /* 0x000000c00b0b7812 */ /* 0x000fc400078ec0ff */
[----:B------:R-:W-:Y:S01]  /*16b30*/  SHF.L.U32 R16, R16, 0x3, RZ ;  /* 0x0000000310107819 */ /* 0x000fe200000006ff */
[----:B------:R-:W-:Y:S01]  /*16b40*/  STS.64 [R5], R228 ;  /* 0x000000e405007388 */ /* 0x000fe20000000a00 */
[----:B------:R-:W-:Y:S02]  /*16b50*/  LOP3.LUT R12, R12, 0xfffffffe, RZ, 0xc0, !PT ;  /* 0xfffffffe0c0c7812 */ /* 0x000fe400078ec0ff */
[----:B------:R-:W-:Y:S01]  /*16b60*/  LOP3.LUT R16, R11, 0x18, R16, 0xf8, !PT ;  /* 0x000000180b107812 */ /* 0x000fe200078ef810 */
[----:B------:R2:W-:Y:S01]  /*16b70*/  STS.64 [R5+0x400], R230 ;  /* 0x000400e605007388 */ /* 0x0005e20000000a00 */
[----:B------:R-:W-:Y:S01]  /*16b80*/  SHF.R.U32.HI R11, RZ, 0x3, R11 ;  /* 0x00000003ff0b7819 */ /* 0x000fe2000001160b */
[----:B------:R-:W-:Y:S01]  /*16b90*/  IMAD.IADD R12, R9, 0x1, -R12 ;  /* 0x00000001090c7824 */ /* 0x000fe200078e0a0c */
[----:B-1----:R-:W-:Y:S01]  /*16ba0*/  SHF.R.S32.HI R14, RZ, 0x1f, R7 ;  /* 0x0000001fff0e7819 */ /* 0x002fe20000011407 */
[----:B------:R-:W-:Y:S01]  /*16bb0*/  STS.64 [R8], R224 ;  /* 0x000000e008007388 */ /* 0x000fe20000000a00 */
[----:B------:R-:W-:Y:S01]  /*16bc0*/  LOP3.LUT R11, R16, R11, RZ, 0x3c, !PT ;  /* 0x0000000b100b7212 */ /* 0x000fe200078e3cff */
[----:B------:R-:W-:Y:S01]  /*16bd0*/  IMAD R12, R12, 0x4, R17 ;  /* 0x000000040c0c7824 */ /* 0x000fe200078e0211 */
[----:B------:R-:W-:Y:S01]  /*16be0*/  LEA.HI R14, R14, R7, RZ, 0x5 ;  /* 0x000000070e0e7211 */ /* 0x000fe200078f28ff */
[----:B------:R1:W-:Y:S01]  /*16bf0*/  STS.64 [R8+0x400], R226 ;  /* 0x000400e208007388 */ /* 0x0003e20000000a00 */
[----:B------:R-:W-:Y:S01]  /*16c00*/  LOP3.LUT R35, R0, 0xffffffe0, RZ, 0xc0, !PT ;  /* 0xffffffe000237812 */ /* 0x000fe200078ec0ff */
[----:B------:R-:W-:-:S02]  /*16c10*/  IMAD.IADD R12, R12, 0x1, R11 ;  /* 0x000000010c0c7824 */ /* 0x000fc400078e020b */
[----:B------:R-:W-:Y:S02]  /*16c20*/  STS.64 [R15], R220 ;  /* 0x000000dc0f007388 */ /* 0x000fe40000000a00 */
[----:B------:R-:W-:Y:S01]  /*16c30*/  IMAD.IADD R35, R2, 0x1, -R35 ;  /* 0x0000000102237824 */ /* 0x000fe200078e0a23 */
[----:B------:R-:W-:Y:S01]  /*16c40*/  LEA R34, R12, UR5, 0x2 ;  /* 0x000000050c227c11 */ /* 0x000fe2000f8e10ff */
[----:B------:R3:W-:Y:S01]  /*16c50*/  STS.64 [R15+0x400], R222 ;  /* 0x000400de0f007388 */ /* 0x0007e20000000a00 */
[----:B------:R-:W-:Y:S01]  /*16c60*/  IMAD.MOV.U32 R2, RZ, RZ, -0x800000 ;  /* 0xff800000ff027424 */ /* 0x000fe200078e00ff */
[----:B-----5:R-:W5:Y:S08]  /*16c70*/  LDC.64 R12, c[0x0][0x2c0] ;  /* 0x0000b000ff0c7b82 */ /* 0x020f700000000a00 */
[----:B------:R-:W-:Y:S01]  /*16c80*/  BAR.SYNC.DEFER_BLOCKING 0x0 ;  /* 0x0000000000007b1d */ /* 0x000fe20000010000 */
[----:B------:R-:W-:-:S02]  /*16c90*/  LOP3.LUT P0, RZ, R35, 0x3, RZ, 0xc0, !PT ;  /* 0x0000000323ff7812 */ /* 0x000fc4000780c0ff */
[----:B--2---:R-:W-:-:S03]  /*16ca0*/  SHF.R.S32.HI R5, RZ, 0x5, R14 ;  /* 0x00000005ff057819 */ /* 0x004fc6000001140e */
[----:B------:R-:W5:Y:S01]  /*16cb0*/  S2R R11, SR_CTAID.Y ;  /* 0x00000000000b7919 */ /* 0x000f620000002600 */
[----:B------:R-:W-:Y:S02]  /*16cc0*/  LOP3.LUT R14, R14, 0xffffffe0, RZ, 0xc0, !PT ;  /* 0xffffffe00e0e7812 */ /* 0x000fe400078ec0ff */
[----:B------:R-:W-:Y:S01]  /*16cd0*/  SHF.R.S32.HI R32, RZ, 0x1f, R5 ;  /* 0x0000001fff207819 */ /* 0x000fe20000011405 */
[----:B------:R-:W2:Y:S02]  /*16ce0*/  S2R R6, SR_CTAID.X ;  /* 0x0000000000067919 */ /* 0x000ea40000002500 */
[----:B------:R-:W-:Y:S01]  /*16cf0*/  IMAD.IADD R14, R7, 0x1, -R14 ;  /* 0x00000001070e7824 */ /* 0x000fe200078e0a0e */
[----:B-1----:R-:W1:Y:S04]  /*16d00*/  LDC R8, c[0x0][0x270] ;  /* 0x00009c00ff087b82 */ /* 0x002e680000000800 */
[----:B------:R-:W-:-:S02]  /*16d10*/  SHF.R.S32.HI R7, RZ, 0x1f, R14 ;  /* 0x0000001fff077819 */ /* 0x000fc4000001140e */
[----:B---3--:R-:W-:Y:S01]  /*16d20*/  LEA.HI R15, R32, R5, RZ, 0x2 ;  /* 0x00000005200f7211 */ /* 0x008fe200078f10ff */
[----:B------:R3:W1:Y:S01]  /*16d30*/  LDS.128 R28, [R34] ;  /* 0x00000000221c7984 */ /* 0x0006620000000c00 */
[----:B------:R-:W3:Y:S01]  /*16d40*/  @P2 LDC R32, c[0x0][0x2e8] ;  /* 0x0000ba00ff202b82 */ /* 0x000ee20000000800 */
[----:B------:R-:W-:Y:S01]  /*16d50*/  LEA.HI R7, R7, R14, RZ, 0x2 ;  /* 0x0000000e07077211 */ /* 0x000fe200078f10ff */
[----:B------:R-:W-:Y:S01]  /*16d60*/  IMAD.SHL.U32 R14, R9, 0x4, RZ ;  /* 0x00000004090e7824 */ /* 0x000fe200078e00ff */
[----:B------:R1:W3:Y:S01]  /*16d70*/  LDS.128 R24, [R34+0x800] ;  /* 0x0008000022187984 */ /* 0x0002e20000000c00 */
[----:B------:R-:W-:Y:S01]  /*16d80*/  LOP3.LUT R0, R15, 0xfffffffc, RZ, 0xc0, !PT ;  /* 0xfffffffc0f007812 */ /* 0x000fe200078ec0ff */
[----:B------:R-:W-:Y:S01]  /*16d90*/  @P3 FMUL.FTZ R15, R4, 0.69314718246459960938 ;  /* 0x3f317218040f3820 */ /* 0x000fe20000410000 */
[----:B------:R-:W-:Y:S01]  /*16da0*/  SHF.R.S32.HI R7, RZ, 0x2, R7 ;  /* 0x00000002ff077819 */ /* 0x000fe20000011407 */
[----:B------:R1:W3:Y:S01]  /*16db0*/  LDS.128 R20, [R34+0x1000] ;  /* 0x0010000022147984 */ /* 0x0002e20000000c00 */
[----:B------:R-:W-:Y:S01]  /*16dc0*/  IADD3 R0, R5, -R0, RZ ;  /* 0x8000000005007210 */ /* 0x000fe20007ffe0ff */
[----:B------:R-:W-:-:S02]  /*16dd0*/  IMAD R5, RZ, RZ, -UR15 ;  /* 0x8000000fff057e24 */ /* 0x000fc4000f8e02ff */
[----:B----4-:R-:W-:Y:S01]  /*16de0*/  @P2 FMUL.FTZ R4, R3, 0.69314718246459960938 ;  /* 0x3f31721803042820 */ /* 0x010fe20000410000 */
[----:B------:R4:W4:Y:S01]  /*16df0*/  LDS.128 R16, [R34+0x1800] ;  /* 0x0018000022107984 */ /* 0x0009220000000c00 */
[----:B------:R-:W-:Y:S01]  /*16e00*/  @P3 FFMA.FTZ R2, R134, R33, R15 ;  /* 0x0000002186023223 */ /* 0x000fe2000001000f */
[----:B------:R-:W-:Y:S01]  /*16e10*/  IMAD R0, R0, 0x10, R7 ;  /* 0x0000001000007824 */ /* 0x000fe200078e0207 */
[----:B------:R-:W-:Y:S01]  /*16e20*/  MOV R7, 0xff800000 ;  /* 0xff80000000077802 */ /* 0x000fe20000000f00 */
[----:B-----5:R-:W-:Y:S01]  /*16e30*/  IMAD R11, R11, R12, UR15 ;  /* 0x0000000f0b0b7e24 */ /* 0x020fe2000f8e020c */
[----:B------:R-:W-:Y:S01]  /*16e40*/  SHF.R.S32.HI R15, RZ, 0x1f, R14 ;  /* 0x0000001fff0f7819 */ /* 0x000fe2000001140e */
[----:B-1----:R-:W-:Y:S02]  /*16e50*/  IMAD R5, R8, R5, UR4 ;  /* 0x0000000408057e24 */ /* 0x002fe4000f8e0205 */
[----:B--2---:R-:W-:Y:S02]  /*16e60*/  IMAD.SHL.U32 R6, R6, 0x40, RZ ;  /* 0x0000004006067824 */ /* 0x004fe400078e00ff */
[----:B------:R-:W-:-:S02]  /*16e70*/  IMAD R5, R11, R8, R5 ;  /* 0x000000080b057224 */ /* 0x000fc400078e0205 */
[----:B---3--:R-:W-:Y:S02]  /*16e80*/  @P2 FFMA.FTZ R7, R133, R32, R4 ;  /* 0x0000002085072223 */ /* 0x008fe40000010004 */
[----:B------:R-:W-:Y:S01]  /*16e90*/  IMAD R5, R5, R13, R6 ;  /* 0x0000000d05057224 */ /* 0x000fe200078e0206 */
[----:B------:R-:W-:Y:S06]  /*16ea0*/  @P0 BRA `(.L_x_2388) ;  /* 0x00000000002c0947 */ /* 0x000fec0003800000 */
[C---:B------:R-:W-:Y:S01]  /*16eb0*/  VIADD R6, R0.reuse, 0x8 ;  /* 0x0000000800067836 */ /* 0x040fe20000000000 */
[----:B------:R-:W-:Y:S01]  /*16ec0*/  SHF.R.S32.HI R4, RZ, 0x1f, R0 ;  /* 0x0000001fff047819 */ /* 0x000fe20000011400 */
[----:B------:R-:W-:Y:S01]  /*16ed0*/  ULDC.64 UR4, c[0x0][0x2b8] ;  /* 0x0000ae0000047ab9 */ /* 0x000fe20000000a00 */
[C---:B------:R-:W-:Y:S02]  /*16ee0*/  IADD3 R3, P0, R5.reuse, R0, RZ ;  /* 0x0000000005037210 */ /* 0x040fe40007f1e0ff */
[----:B------:R-:W-:Y:S02]  /*16ef0*/  ISETP.GE.AND P2, PT, R0, UR7, PT ;  /* 0x0000000700007c0c */ /* 0x000fe4000bf46270 */
[----:B------:R-:W-:Y:S02]  /*16f00*/  ISETP.GE.AND P1, PT, R6, UR7, PT ;  /* 0x0000000706007c0c */ /* 0x000fe4000bf26270 */
[----:B------:R-:W-:Y:S02]  /*16f10*/  LEA.HI.X.SX32 R4, R5, R4, 0x1, P0 ;  /* 0x0000000405047211 */ /* 0x000fe400000f0eff */
[----:B------:R-:W-:-:S04]  /*16f20*/  LEA R8, P0, R3, UR4, 0x2 ;  /* 0x0000000403087c11 */ /* 0x000fc8000f8010ff */
[----:B------:R-:W-:-:S05]  /*16f30*/  LEA.HI.X R9, R3, UR5, R4, 0x2, P0 ;  /* 0x0000000503097c11 */ /* 0x000fca00080f1404 */
[----:B------:R1:W-:Y:S04]  /*16f40*/  @!P2 STG.E desc[UR20][R8.64], R2 ;  /* 0x000000020800a986 */ /* 0x0003e8000c101914 */
[----:B------:R1:W-:Y:S02]  /*16f50*/  @!P1 STG.E desc[UR20][R8.64+0x20], R7 ;  /* 0x0000200708009986 */ /* 0x0003e4000c101914 */
.L_x_2388:
[----:B------:R-:W-:Y:S05]  /*16f60*/  BSYNC B0 ;  /* 0x0000000000007941 */ /* 0x000fea0003800000 */
.L_x_2387:
[----:B------:R-:W-:Y:S01]  /*16f70*/  ULDC UR4, c[0x0][0x2d0] ;  /* 0x0000b40000047ab9 */ /* 0x000fe20000000800 */
[----:B------:R-:W-:Y:S01]  /*16f80*/  VIADD R0, R10, 0x10 ;  /* 0x000000100a007836 */ /* 0x000fe20000000000 */
[----:B------:R-:W-:Y:S01]  /*16f90*/  ISETP.GE.AND P1, PT, R14, UR4, PT ;  /* 0x000000040e007c0c */ /* 0x000fe2000bf26270 */
[----:B------:R-:W-:Y:S01]  /*16fa0*/  ULDC UR4, c[0x0][0x2dc] ;  /* 0x0000b70000047ab9 */ /* 0x000fe20000000800 */
[C---:B------:R-:W-:Y:S02]  /*16fb0*/  IMAD.WIDE R14, R10.reuse, 0x20, R14 ;  /* 0x000000200a0e7825 */ /* 0x040fe400078e020e */
[----:B------:R-:W-:Y:S02]  /*16fc0*/  ISETP.GE.OR P4, PT, R10, UR7, P1 ;  /* 0x000000070a007c0c */ /* 0x000fe40008f86670 */
[----:B------:R-:W-:Y:S01]  /*16fd0*/  IMAD R5, R5, UR4, RZ ;  /* 0x0000000405057c24 */ /* 0x000fe2000f8e02ff */
[----:B------:R-:W-:Y:S01]  /*16fe0*/  ISETP.GE.OR P3, PT, R0, UR7, P1 ;  /* 0x0000000700007c0c */ /* 0x000fe20008f66670 */
[C---:B-1----:R-:W-:Y:S01]  /*16ff0*/  VIADD R2, R10.reuse, 0x20 ;  /* 0x000000200a027836 */ /* 0x042fe20000000000 */
[----:B------:R-:W-:Y:S01]  /*17000*/  ULDC.64 UR4, c[0x0][0x288] ;  /* 0x0000a20000047ab9 */ /* 0x000fe20000000a00 */
[----:B------:R-:W-:Y:S01]  /*17010*/  VIADD R10, R10, 0x30 ;  /* 0x000000300a0a7836 */ /* 0x000fe20000000000 */
[----:B------:R-:W-:-:S02]  /*17020*/  IADD3 R0, P0, R5, R14, RZ ;  /* 0x0000000e05007210 */ /* 0x000fc40007f1e0ff */
[----:B------:R-:W-:Y:S02]  /*17030*/  ISETP.GE.OR P2, PT, R2, UR7, P1 ;  /* 0x0000000702007c0c */ /* 0x000fe40008f46670 */
[----:B------:R-:W-:Y:S02]  /*17040*/  ISETP.GE.OR P1, PT, R10, UR7, P1 ;  /* 0x000000070a007c0c */ /* 0x000fe40008f26670 */
        /* <DEDUP_REMOVED lines=8> */
[----:B----4-:R-:W-:Y:S01]  /*170d0*/  STG.E.128 desc[UR20][R2.64+0x1800], R16 ;  /* 0x0018001002007986 */ /* 0x010fe2000c101d14 */
[----:B------:R-:W-:Y:S05]  /*170e0*/  EXIT ;  /* 0x000000000000794d */ /* 0x000fea0003800000 */
.L_x_2389:
        /* <DEDUP_REMOVED lines=9> */
.L_x_5340:


//--------------------- .text._ZN5flash24flash_fwd_splitkv_kernelI23Flash_fwd_kernel_traitsILi32ELi64ELi256ELi4ELb0ELb0EN7cutlass6half_tE19Flash_kernel_traitsILi32ELi64ELi256ELi4ES3_EELb1ELb0ELb1ELb0ELb0ELb1ELb1ELb0EEEvNS_16Flash_fwd_paramsE --------------------------
	.section	.text._ZN5flash24flash_fwd_splitkv_kernelI23Flash_fwd_kernel_traitsILi32ELi64ELi256ELi4ELb0ELb0EN7cutlass6half_tE19Flash_kernel_traitsILi32ELi64ELi256ELi4ES3_EELb1ELb0ELb1ELb0ELb0ELb1ELb1ELb0EEEvNS_16Flash_fwd_paramsE,"ax",@progbits
	.align	128
        .global         _ZN5flash24flash_fwd_splitkv_kernelI23Flash_fwd_kernel_traitsILi32ELi64ELi256ELi4ELb0ELb0EN7cutlass6half_tE19Flash_kernel_traitsILi32ELi64ELi256ELi4ES3_EELb1ELb0ELb1ELb0ELb0ELb1ELb1ELb0EEEvNS_16Flash_fwd_paramsE
        .type           _ZN5flash24flash_fwd_splitkv_kernelI23Flash_fwd_kernel_traitsILi32ELi64ELi256ELi4ELb0ELb0EN7cutlass6half_tE19Flash_kernel_traitsILi32ELi64ELi256ELi4ES3_EELb1ELb0ELb1ELb0ELb0ELb1ELb1ELb0EEEvNS_16Flash_fwd_paramsE,@function
        .size           _ZN5flash24flash_fwd_splitkv_kernelI23Flash_fwd_kernel_traitsILi32ELi64ELi256ELi4ELb0ELb0EN7cutlass6half_tE19Flash_kernel_traitsILi32ELi64ELi256ELi4ES3_EELb1ELb0ELb1ELb0ELb0ELb1ELb1ELb0EEEvNS_16Flash_fwd_paramsE,(.L_x_5341 - _ZN5flash24flash_fwd_splitkv_kernelI23Flash_fwd_kernel_traitsILi32ELi64ELi256ELi4ELb0ELb0EN7cutlass6half_tE19Flash_kernel_traitsILi32ELi64ELi256ELi4ES3_EELb1ELb0ELb1ELb0ELb0ELb1ELb1ELb0EEEvNS_16Flash_fwd_paramsE)
        .other          _ZN5flash24flash_fwd_splitkv_kernelI23Flash_fwd_kernel_traitsILi32ELi64ELi256ELi4ELb0ELb0EN7cutlass6half_tE19Flash_kernel_traitsILi32ELi64ELi256ELi4ES3_EELb1ELb0ELb1ELb0ELb0ELb1ELb1ELb0EEEvNS_16Flash_fwd_paramsE,@"STO_CUDA_ENTRY STV_DEFAULT"
_ZN5flash24flash_fwd_splitkv_kernelI23Flash_fwd_kernel_traitsILi32ELi64ELi256ELi4ELb0ELb0EN7cutlass6half_tE19Flash_kernel_traitsILi32ELi64ELi256ELi4ES3_EELb1ELb0ELb1ELb0ELb0ELb1ELb1ELb0EEEvNS_16Flash_fwd_paramsE:
.text._ZN5flash24flash_fwd_splitkv_kernelI23Flash_fwd_kernel_traitsILi32ELi64ELi256ELi4ELb0ELb0EN7cutlass6half_tE19Flash_kernel_traitsILi32ELi64ELi256ELi4ES3_EELb1ELb0ELb1ELb0ELb0ELb1ELb1ELb0EEEvNS_16Flash_fwd_paramsE:
        /* <DEDUP_REMOVED lines=42> */
[----:B------:R-:W-:-:S04]  /*02a0*/  ULDC.64 UR8, c[0x0][0x2f8] ;  /* 0x0000be0000087ab9 */ /* 0x000fc80000000a00 */
        /* <DEDUP_REMOVED lines=13> */
[----:B------:R-:W1:Y:S01]  /*0380*/  S2R R138, SR_TID.X ;  /* 0x00000000008a7919 */ /* 0x000e620000002100 */
[----:B------:R-:W1:Y:S08]  /*0390*/  S2UR UR22, SR_CTAID.X ;  /* 0x00000000001679c3 */ /* 0x000e700000002500 */
[----:B------:R-:W1:Y:S01]  /*03a0*/  S2UR UR8, SR_CTAID.Y ;  /* 0x00000000000879c3 */ /* 0x000e620000002600 */
[----:B--2---:R-:W-:-:S02]  /*03b0*/  @P2 R2UR UR10, R6 ;  /* 0x00000000060a22ca */ /* 0x004fc400000e0000 */
[----:B---3--:R-:W-:-:S13]  /*03c0*/  @P2 R2UR UR24, R0 ;  /* 0x00000000001822ca */ /* 0x008fda00000e0000 */
[----:B------:R-:W-:-:S07]  /*03d0*/  @UP1 UIADD3 UR24, UR24, -UR10, URZ ;  /* 0x8000000a18181290 */ /* 0x000fce000fffe03f */
[----:B------:R-:W-:Y:S01]  /*03e0*/  @!UP1 ULDC UR24, c[0x0][0x2c4] ;  /* 0x0000b10000189ab9 */ /* 0x000fe20000000800 */
[----:B----4-:R-:W-:Y:S02]  /*03f0*/  @P0 R2UR UR7, R2 ;  /* 0x00000000020702ca */ /* 0x010fe400000e0000 */
[----:B------:R-:W-:Y:S01]  /*0400*/  ISETP.NE.U32.AND P0, PT, RZ, UR4, PT ;  /* 0x00000004ff007c0c */ /* 0x000fe2000bf05070 */
[----:B------:R-:W-:-:S03]  /*0410*/  UIADD3 UR4, -UR17, URZ, URZ ;  /* 0x0000003f11047290 */ /* 0x000fc6000fffe13f */
[----:B------:R-:W-:Y:S01]  /*0420*/  ISETP.NE.AND.EX P0, PT, RZ, UR5, PT, P0 ;  /* 0x00000005ff007c0c */ /* 0x000fe2000bf05300 */
[----:B------:R-:W-:Y:S01]  /*0430*/  UIMAD UR26, UR6, UR4, UR26 ;  /* 0x00000004061a72a4 */ /* 0x000fe2000f8e021a */
        /* <DEDUP_REMOVED lines=9> */
.L_x_2390:
[----:B------:R-:W-:-:S05]  /*04d0*/  ULDC UR9, c[0x0][0x2c8] ;  /* 0x0000b20000097ab9 */ /* 0x000fca0000000800 */
.L_x_2391:
        /* <DEDUP_REMOVED lines=60> */
[----:B------:R-:W-:-:S05]  /*08a0*/  USHF.R.S32.HI UR4, URZ, 0x8, UR4 ;  /* 0x000000083f047899 */ /* 0x000fca0008011404 */
[----:B------:R-:W-:Y:S01]  /*08b0*/  UMOV UR5, UR15 ;  /* 0x0000000f00057c82 */ /* 0x000fe20008000000 */
[----:B------:R-:W-:Y:S01]  /*08c0*/  IMAD.U32 R2, RZ, RZ, UR4 ;  /* 0x00000004ff027e24 */ /* 0x000fe2000f8e00ff */
[----:B------:R-:W-:Y:S02]  /*08d0*/  @!UP0 UIADD3 UR5, -UR5, URZ, URZ ;  /* 0x0000003f05058290 */ /* 0x000fe4000fffe13f */
[----:B------:R-:W-:-:S04]  /*08e0*/  @!UP1 ULOP3.LUT UR5, URZ, UR12, URZ, 0x33, !UPT ;  /* 0x0000000c3f059292 */ /* 0x000fc8000f8e333f */
[----:B------:R-:W-:Y:S02]  /*08f0*/  UIMAD UR15, UR5, UR8, URZ ;  /* 0x00000008050f72a4 */ /* 0x000fe4000f8e023f */
[----:B------:R-:W-:Y:S01]  /*0900*/  IMAD.U32 R0, RZ, RZ, UR5 ;  /* 0x00000005ff007e24 */ /* 0x000fe2000f8e00ff */
[----:B------:R-:W-:-:S04]  /*0910*/  UIADD3 UR5, -UR24, 0x13f, UR22 ;  /* 0x0000013f18057890 */ /* 0x000fc8000fffe116 */
[----:B------:R-:W-:Y:S01]  /*0920*/  VIADDMNMX R0, R0, UR15, R2, PT ;  /* 0x0000000f00007c46 */ /* 0x000fe2000b800102 */
[----:B------:R-:W-:-:S03]  /*0930*/  UIADD3 UR5, UR5, UR20, UR21 ;  /* 0x0000001405057290 */ /* 0x000fc6000fffe015 */
[----:B------:R-:W-:Y:S01]  /*0940*/  R2UR UR16, R0 ;  /* 0x00000000001072ca */ /* 0x000fe200000e0000 */
[----:B------:R-:W-:-:S04]  /*0950*/  USHF.R.S32.HI UR4, URZ, 0x1f, UR5 ;  /* 0x0000001f3f047899 */ /* 0x000fc80008011405 */
[----:B------:R-:W-:-:S04]  /*0960*/  ULEA.HI UR4, UR4, UR5, URZ, 0x8 ;  /* 0x0000000504047291 */ /* 0x000fc8000f8f403f */
[----:B------:R-:W-:-:S04]  /*0970*/  USHF.R.S32.HI UR4, URZ, 0x8, UR4 ;  /* 0x000000083f047899 */ /* 0x000fc80008011404 */
[----:B------:R-:W-:-:S04]  /*0980*/  UISETP.LT.AND UP0, UPT, UR16, UR4, UPT ;  /* 0x000000041000728c */ /* 0x000fc8000bf01270 */
[----:B------:R-:W-:-:S04]  /*0990*/  USEL UR16, UR16, UR4, UP0 ;  /* 0x0000000410107287 */ /* 0x000fc80008000000 */
[----:B------:R-:W-:-:S06]  /*09a0*/  UISETP.GE.AND UP0, UPT, UR15, UR16, UPT ;  /* 0x000000100f00728c */ /* 0x000fcc000bf06270 */
[----:B------:R-:W-:-:S13]  /*09b0*/  PLOP3.LUT P0, PT, PT, PT, UP0, 0x80, 0x0 ;  /* 0x000000000000781c */ /* 0x000fda0003f0f008 */
[----:B------:R-:W-:Y:S05]  /*09c0*/  @!P0 BRA `(.L_x_2392) ;  /* 0x0000000000e88947 */ /* 0x000fea0003800000 */
[----:B------:R-:W-:Y:S01]  /*09d0*/  SHF.R.S32.HI R3, RZ, 0x1f, R138 ;  /* 0x0000001fff037819 */ /* 0x000fe2000001148a */
[----:B------:R-:W-:Y:S02]  /*09e0*/  ULDC.64 UR4, c[0x0][0x2c0] ;  /* 0x0000b00000047ab9 */ /* 0x000fe40000000a00 */
[----:B------:R-:W-:Y:S01]  /*09f0*/  UIMAD UR4, UR8, UR4, UR17 ;  /* 0x00000004080472a4 */ /* 0x000fe2000f8e0211 */
[----:B------:R-:W-:-:S03]  /*0a00*/  LEA.HI R3, R3, R138, RZ, 0x3 ;  /* 0x0000008a03037211 */ /* 0x000fc600078f18ff */
[----:B------:R-:W-:Y:S01]  /*0a10*/  UIMAD UR4, UR4, UR6, UR26 ;  /* 0x00000006040472a4 */ /* 0x000fe2000f8e021a */
[----:B------:R-:W-:Y:S01]  /*0a20*/  LOP3.LUT R0, R3, 0xfffffff8, RZ, 0xc0, !PT ;  /* 0xfffffff803007812 */ /* 0x000fe200078ec0ff */
[----:B------:R-:W-:Y:S01]  /*0a30*/  UIADD3 UR6, -UR22, UR24, URZ ;  /* 0x0000001816067290 */ /* 0x000fe2000fffe13f */
[----:B------:R-:W-:Y:S01]  /*0a40*/  SHF.R.S32.HI R3, RZ, 0x3, R3 ;  /* 0x00000003ff037819 */ /* 0x000fe20000011403 */
[----:B------:R-:W-:Y:S02]  /*0a50*/  UIMAD UR8, UR4, UR5, UR22 ;  /* 0x00000005040872a4 */ /* 0x000fe4000f8e0216 */
[----:B------:R-:W-:Y:S01]  /*0a60*/  IMAD.IADD R138, R138, 0x1, -R0 ;  /* 0x000000018a8a7824 */ /* 0x000fe200078e0a00 */
[----:B------:R-:W-:Y:S01]  /*0a70*/  ULDC UR5, c[0x0][0x2dc] ;  /* 0x0000b70000057ab9 */ /* 0x000fe20000000800 */
[----:B------:R-:W-:Y:S01]  /*0a80*/  ULDC UR4, c[0x0][0x2d0] ;  /* 0x0000b40000047ab9 */ /* 0x000fe20000000800 */
[----:B------:R-:W-:Y:S01]  /*0a90*/  UIMAD UR5, UR8, UR5, URZ ;  /* 0x00000005080572a4 */ /* 0x000fe2000f8e023f */
[C---:B------:R-:W-:Y:S01]  /*0aa0*/  IMAD.SHL.U32 R6, R138.reuse, 0x4, RZ ;  /* 0x000000048a067824 */ /* 0x040fe200078e00ff */
[----:B------:R-:W-:Y:S01]  /*0ab0*/  USHF.R.S32.HI UR7, URZ, 0x1f, UR8 ;  /* 0x0000001f3f077899 */ /* 0x000fe20008011408 */
[----:B------:R-:W-:-:S03]  /*0ac0*/  ISETP.NE.AND P3, PT, R138, RZ, PT ;  /* 0x000000ff8a00720c */ /* 0x000fc60003f65270 */
[--C-:B------:R-:W-:Y:S01]  /*0ad0*/  SHF.R.S32.HI R7, RZ, 0x1f, R6.reuse ;  /* 0x0000001fff077819 */ /* 0x100fe20000011406 */
[----:B------:R-:W-:Y:S01]  /*0ae0*/  IMAD.U32 R0, RZ, RZ, UR5 ;  /* 0x00000005ff007e24 */ /* 0x000fe2000f8e00ff */
[----:B------:R-:W-:Y:S02]  /*0af0*/  ISETP.GE.AND P6, PT, R6, UR4, PT ;  /* 0x0000000406007c0c */ /* 0x000fe4000bfc6270 */
[C---:B------:R-:W-:Y:S01]  /*0b00*/  ISETP.GE.OR P3, PT, R3.reuse, UR6, P3 ;  /* 0x0000000603007c0c */ /* 0x040fe20009f66670 */
[C---:B------:R-:W-:Y:S01]  /*0b10*/  IMAD.WIDE R4, R3.reuse, 0x20, R6 ;  /* 0x0000002003047825 */ /* 0x040fe200078e0206 */
[C---:B------:R-:W-:Y:S02]  /*0b20*/  ISETP.GE.OR P5, PT, R3.reuse, UR6, P6 ;  /* 0x0000000603007c0c */ /* 0x040fe4000b7a6670 */
[----:B------:R-:W-:Y:S01]  /*0b30*/  IADD3 R2, P0, R4, UR5, RZ ;  /* 0x0000000504027c10 */ /* 0x000fe2000ff1e0ff */
[----:B------:R-:W-:Y:S01]  /*0b40*/  ULDC.64 UR4, c[0x0][0x288] ;  /* 0x0000a20000047ab9 */ /* 0x000fe20000000a00 */
[----:B------:R-:W-:-:S02]  /*0b50*/  VIADD R4, R3, 0x10 ;  /* 0x0000001003047836 */ /* 0x000fc40000000000 */
[----:B------:R-:W-:Y:S02]  /*0b60*/  LEA.HI.X.SX32 R0, R0, R5, 0x1, P0 ;  /* 0x0000000500007211 */ /* 0x000fe400000f0eff */
[----:B------:R-:W-:Y:S02]  /*0b70*/  LEA R8, P0, R2, UR4, 0x2 ;  /* 0x0000000402087c11 */ /* 0x000fe4000f8010ff */
[----:B------:R-:W-:Y:S02]  /*0b80*/  ISETP.GE.AND P1, PT, R4, UR6, PT ;  /* 0x0000000604007c0c */ /* 0x000fe4000bf26270 */
[----:B------:R-:W-:Y:S01]  /*0b90*/  LEA.HI.X R9, R2, UR5, R0, 0x2, P0 ;  /* 0x0000000502097c11 */ /* 0x000fe200080f1400 */
[C---:B------:R-:W-:Y:S01]  /*0ba0*/  VIADD R0, R3.reuse, 0x20 ;  /* 0x0000002003007836 */ /* 0x040fe20000000000 */
[----:B------:R-:W-:Y:S01]  /*0bb0*/  ISETP.GE.OR P4, PT, R4, UR6, P6 ;  /* 0x0000000604007c0c */ /* 0x000fe2000b786670 */
[C---:B------:R-:W-:Y:S01]  /*0bc0*/  VIADD R4, R3.reuse, 0x30 ;  /* 0x0000003003047836 */ /* 0x040fe20000000000 */
[----:B------:R-:W-:Y:S01]  /*0bd0*/  IADD3 R2, P2, R3, UR8, RZ ;  /* 0x0000000803027c10 */ /* 0x000fe2000ff5e0ff */
[----:B------:R1:W-:Y:S01]  /*0be0*/  @!P5 STG.E.128 desc[UR18][R8.64], RZ ;  /* 0x000000ff0800d986 */ /* 0x0003e2000c101d12 */
[C---:B------:R-:W-:Y:S01]  /*0bf0*/  ISETP.GE.AND P0, PT, R0.reuse, UR6, PT ;  /* 0x0000000600007c0c */ /* 0x040fe2000bf06270 */
[----:B------:R-:W-:Y:S01]  /*0c00*/  ULDC.64 UR4, c[0x0][0x2b8] ;  /* 0x0000ae0000047ab9 */ /* 0x000fe20000000a00 */
[----:B------:R-:W-:-:S02]  /*0c10*/  ISETP.GE.OR P5, PT, R0, UR6, P6 ;  /* 0x0000000600007c0c */ /* 0x000fc4000b7a6670 */
[----:B------:R-:W-:Y:S02]  /*0c20*/  ISETP.NE.OR P0, PT, R138, RZ, P0 ;  /* 0x000000ff8a00720c */ /* 0x000fe40000705670 */
[----:B------:R-:W-:Y:S02]  /*0c30*/  ISETP.GE.OR P6, PT, R4, UR6, P6 ;  /* 0x0000000604007c0c */ /* 0x000fe4000b7c6670 */
[----:B------:R-:W-:Y:S01]  /*0c40*/  LEA.HI.X.SX32 R0, R3, UR7, 0x1, P2 ;  /* 0x0000000703007c11 */ /* 0x000fe200090f0eff */
[----:B------:R1:W-:Y:S01]  /*0c50*/  @!P4 STG.E.128 desc[UR18][R8.64+0x800], RZ ;  /* 0x000800ff0800c986 */ /* 0x0003e2000c101d12 */
[----:B------:R-:W-:Y:S01]  /*0c60*/  LEA R6, P2, R2, UR4, 0x2 ;  /* 0x0000000402067c11 */ /* 0x000fe2000f8410ff */
[----:B------:R-:W-:Y:S01]  /*0c70*/  @!P3 IMAD.MOV.U32 R3, RZ, RZ, -0x800000 ;  /* 0xff800000ff03b424 */ /* 0x000fe200078e00ff */
[----:B------:R-:W-:Y:S02]  /*0c80*/  ISETP.NE.OR P1, PT, R138, RZ, P1 ;  /* 0x000000ff8a00720c */ /* 0x000fe40000f25670 */
[----:B------:R-:W-:Y:S01]  /*0c90*/  LEA.HI.X R7, R2, UR5, R0, 0x2, P2 ;  /* 0x0000000502077c11 */ /* 0x000fe200090f1400 */
[----:B------:R1:W-:Y:S02]  /*0ca0*/  @!P5 STG.E.128 desc[UR18][R8.64+0x1000], RZ ;  /* 0x001000ff0800d986 */ /* 0x0003e4000c101d12 */
[----:B------:R-:W-:-:S02]  /*0cb0*/  @!P0 IMAD.MOV.U32 R0, RZ, RZ, -0x800000 ;  /* 0xff800000ff008424 */ /* 0x000fc400078e00ff */
[----:B------:R1:W-:Y:S04]  /*0cc0*/  @!P6 STG.E.128 desc[UR18][R8.64+0x1800], RZ ;  /* 0x001800ff0800e986 */ /* 0x0003e8000c101d12 */
[----:B------:R1:W-:Y:S01]  /*0cd0*/  @!P0 STG.E desc[UR18][R6.64+0x80], R0 ;  /* 0x0000800006008986 */ /* 0x0003e2000c101912 */
[----:B------:R-:W-:Y:S01]  /*0ce0*/  ISETP.GE.AND P0, PT, R4, UR6, PT ;  /* 0x0000000604007c0c */ /* 0x000fe2000bf06270 */
        /* <DEDUP_REMOVED lines=8> */
.L_x_2392:
        /* <DEDUP_REMOVED lines=12> */
[----:B------:R-:W-:Y:S02]  /*0e30*/  PLOP3.LUT P1, PT, PT, PT, PT, 0x8, 0x0 ;  /* 0x000000000000781c */ /* 0x000fe40003f2e170 */
[----:B------:R-:W-:Y:S02]  /*0e40*/  CS2R R190, SRZ ;  /* 0x0000000000be7805 */ /* 0x000fe4000001ff00 */
[----:B------:R-:W-:Y:S02]  /*0e50*/  ISETP.NE.AND.EX P2, PT, RZ, UR5, PT, P2 ;  /* 0x00000005ff007c0c */ /* 0x000fe4000bf45320 */
[----:B--2---:R-:W-:-:S11]  /*0e60*/  @P0 R2UR UR6, R2 ;  /* 0x00000000020602ca */ /* 0x004fd600000e0000 */
        /* <DEDUP_REMOVED lines=12> */
.L_x_2393:
        /* <DEDUP_REMOVED lines=33> */
[----:B-1----:R-:W-:Y:S01]  /*1140*/  IABS R5, R0 ;  /* 0x0000000000057213 */ /* 0x002fe20000000000 */
[----:B------:R-:W-:-:S03]  /*1150*/  IMAD.MOV R6, RZ, RZ, -R6 ;  /* 0x000000ffff067224 */ /* 0x000fc600078e0a06 */
[----:B------:R-:W1:Y:S01]  /*1160*/  I2F.RP R8, R5 ;  /* 0x0000000500087306 */ /* 0x000e620000209400 */
[----:B------:R-:W-:-:S07]  /*1170*/  IMAD R136, R136, R6, UR7 ;  /* 0x0000000788887e24 */ /* 0x000fce000f8e0206 */
[----:B-1----:R-:W1:Y:S01]  /*1180*/  MUFU.RCP R8, R8 ;  /* 0x0000000800087308 */ /* 0x002e620000001000 */
[----:B--2---:R-:W-:-:S04]  /*1190*/  MOV R2, UR26 ;  /* 0x0000001a00027c02 */ /* 0x004fc80008000f00 */
[----:B------:R-:W-:-:S04]  /*11a0*/  IABS R2, R2 ;  /* 0x0000000200027213 */ /* 0x000fc80000000000 */
[----:B------:R-:W-:Y:S02]  /*11b0*/  MOV R7, R2 ;  /* 0x0000000200077202 */ /* 0x000fe40000000f00 */
[----:B-1----:R-:W-:-:S04]  /*11c0*/  IADD3 R8, R8, 0xffffffe, RZ ;  /* 0x0ffffffe08087810 */ /* 0x002fc80007ffe0ff */
[----:B------:R-:W1:Y:S02]  /*11d0*/  F2I.FTZ.U32.TRUNC.NTZ R9, R8 ;  /* 0x0000000800097305 */ /* 0x000e64000021f000 */
[----:B-1----:R-:W-:Y:S02]  /*11e0*/  IMAD.MOV R4, RZ, RZ, -R9 ;  /* 0x000000ffff047224 */ /* 0x002fe400078e0a09 */
[----:B------:R-:W-:Y:S02]  /*11f0*/  IMAD.MOV.U32 R8, RZ, RZ, RZ ;  /* 0x000000ffff087224 */ /* 0x000fe400078e00ff */
[----:B------:R-:W-:-:S04]  /*1200*/  IMAD R4, R4, R5, RZ ;  /* 0x0000000504047224 */ /* 0x000fc800078e02ff */
[----:B------:R-:W-:-:S06]  /*1210*/  IMAD.HI.U32 R4, R9, R4, R8 ;  /* 0x0000000409047227 */ /* 0x000fcc00078e0008 */
[----:B------:R-:W-:-:S04]  /*1220*/  IMAD.HI.U32 R2, R4, R7, RZ ;  /* 0x0000000704027227 */ /* 0x000fc800078e00ff */
[----:B------:R-:W-:-:S04]  /*1230*/  IMAD.MOV R4, RZ, RZ, -R2 ;  /* 0x000000ffff047224 */ /* 0x000fc800078e0a02 */
[----:B------:R-:W-:-:S05]  /*1240*/  IMAD R4, R5, R4, R7 ;  /* 0x0000000405047224 */ /* 0x000fca00078e0207 */
[----:B------:R-:W-:-:S13]  /*1250*/  ISETP.GT.U32.AND P2, PT, R5, R4, PT ;  /* 0x000000040500720c */ /* 0x000fda0003f44070 */
[-C--:B------:R-:W-:Y:S02]  /*1260*/  @!P2 IADD3 R4, R4, -R5.reuse, RZ ;  /* 0x800000050404a210 */ /* 0x080fe40007ffe0ff */
[----:B------:R-:W-:Y:S02]  /*1270*/  @!P2 IADD3 R2, R2, 0x1, RZ ;  /* 0x000000010202a810 */ /* 0x000fe40007ffe0ff */
[----:B------:R-:W-:Y:S02]  /*1280*/  ISETP.GE.U32.AND P3, PT, R4, R5, PT ;  /* 0x000000050400720c */ /* 0x000fe40003f66070 */
[----:B------:R-:W-:-:S11]  /*1290*/  ISETP.NE.AND P2, PT, R0, RZ, PT ;  /* 0x000000ff0000720c */ /* 0x000fd60003f45270 */
[----:B------:R-:W-:-:S05]  /*12a0*/  @P3 VIADD R2, R2, 0x1 ;  /* 0x0000000102023836 */ /* 0x000fca0000000000 */
[----:B------:R-:W-:Y:S02]  /*12b0*/  MOV R20, R2 ;  /* 0x0000000200147202 */ /* 0x000fe40000000f00 */
[----:B------:R-:W-:Y:S02]  /*12c0*/  SHF.R.S32.HI R2, RZ, 0x1f, R136 ;  /* 0x0000001fff027819 */ /* 0x000fe40000011488 */
        /* <DEDUP_REMOVED lines=30> */
.L_x_2394:
        /* <DEDUP_REMOVED lines=48> */
.L_x_2396:
        /* <DEDUP_REMOVED lines=36> */
.L_x_2395:
[----:B------:R-:W-:Y:S01]  /*19f0*/  UISETP.NE.AND UP0, UPT, UR10, -0x1, UPT ;  /* 0xffffffff0a00788c */ /* 0x000fe2000bf05270 */
[----:B------:R-:W-:Y:S01]  /*1a00*/  SHF.R.S32.HI R7, RZ, 0x1f, R138 ;  /* 0x0000001fff077819 */ /* 0x000fe2000001148a */
[----:B------:R-:W1:Y:S01]  /*1a10*/  S2R R22, SR_CTAID.X ;  /* 0x0000000000167919 */ /* 0x000e620000002500 */
[----:B------:R-:W-:Y:S01]  /*1a20*/  UIADD3 UR14, -UR22, UR24, URZ ;  /* 0x00000018160e7290 */ /* 0x000fe2000fffe13f */
[----:B------:R-:W-:Y:S01]  /*1a30*/  BSSY B0, `(.L_x_2397) ;  /* 0x0000056000007945 */ /* 0x000fe20003800000 */
[CC--:B------:R-:W-:Y:S01]  /*1a40*/  LEA.HI R188, R7.reuse, R138.reuse, RZ, 0x2 ;  /* 0x0000008a07bc7211 */ /* 0x0c0fe200078f10ff */
[----:B------:R-:W-:Y:S01]  /*1a50*/  USHF.R.S32.HI UR23, URZ, 0x1f, UR26 ;  /* 0x0000001f3f177899 */ /* 0x000fe2000801141a */
[----:B------:R-:W-:Y:S01]  /*1a60*/  LEA.HI R5, R7, R138, RZ, 0x3 ;  /* 0x0000008a07057211 */ /* 0x000fe200078f18ff */
[----:B------:R-:W-:Y:S01]  /*1a70*/  UMOV UR29, 0x400 ;  /* 0x00000400001d7882 */ /* 0x000fe20000000000 */
[----:B------:R-:W-:Y:S02]  /*1a80*/  LOP3.LUT R189, R188, 0xfffffffc, RZ, 0xc0, !PT ;  /* 0xfffffffcbcbd7812 */ /* 0x000fe400078ec0ff */
[----:B------:R-:W-:Y:S01]  /*1a90*/  @UP0 ULDC.64 UR4, c[0x0][0x240] ;  /* 0x0000900000040ab9 */ /* 0x000fe20000000a00 */
[----:B------:R-:W-:Y:S01]  /*1aa0*/  @!UP0 USHF.R.S32.HI UR6, URZ, 0x1f, UR17 ;  /* 0x0000001f3f068899 */ /* 0x000fe20008011411 */
[----:B------:R-:W-:Y:S01]  /*1ab0*/  SHF.R.S32.HI R0, RZ, 0x3, R5 ;  /* 0x00000003ff007819 */ /* 0x000fe20000011405 */
[----:B------:R-:W-:Y:S01]  /*1ac0*/  @UP0 UIMAD.WIDE.U32 UR12, UR10, UR4, URZ ;  /* 0x000000040a0c02a5 */ /* 0x000fe2000f8e003f */
[----:B------:R-:W-:Y:S01]  /*1ad0*/  IMAD.IADD R189, R138, 0x1, -R189 ;  /* 0x000000018abd7824 */ /* 0x000fe200078e0abd */
[----:B------:R-:W-:-:S02]  /*1ae0*/  SHF.R.S32.HI R18, RZ, 0x2, R188 ;  /* 0x00000002ff127819 */ /* 0x000fc400000114bc */
[----:B------:R-:W-:Y:S01]  /*1af0*/  @UP0 UIMAD UR10, UR10, UR5, UR13 ;  /* 0x000000050a0a02a4 */ /* 0x000fe2000f8e020d */
[----:B------:R-:W-:Y:S01]  /*1b00*/  IMAD.SHL.U32 R6, R0, 0x40, RZ ;  /* 0x0000004000067824 */ /* 0x000fe200078e00ff */
[----:B------:R-:W-:Y:S01]  /*1b10*/  LEA.HI R188, R188, R18, RZ, 0x1 ;  /* 0x00000012bcbc7211 */ /* 0x000fe200078f08ff */
[----:B------:R-:W-:Y:S01]  /*1b20*/  @!UP0 ULDC.64 UR4, c[0x0][0x228] ;  /* 0x00008a0000048ab9 */ /* 0x000fe20000000a00 */
[----:B------:R-:W-:Y:S01]  /*1b30*/  IMAD.SHL.U32 R189, R189, 0x8, RZ ;  /* 0x00000008bdbd7824 */ /* 0x000fe200078e00ff */
[----:B------:R-:W-:Y:S01]  /*1b40*/  @!UP0 UIMAD UR6, UR6, UR4, URZ ;  /* 0x00000004060682a4 */ /* 0x000fe2000f8e023f */
[----:B------:R-:W-:Y:S01]  /*1b50*/  LOP3.LUT R6, R6, 0xc0, RZ, 0xc0, !PT ;  /* 0x000000c006067812 */ /* 0x000fe200078ec0ff */
[----:B------:R-:W-:Y:S01]  /*1b60*/  @!UP0 UIMAD.WIDE.U32 UR30, UR17, UR4, URZ ;  /* 0x00000004111e82a5 */ /* 0x000fe2000f8e003f */
[----:B------:R-:W-:Y:S01]  /*1b70*/  LEA.HI R150, R7, R138, RZ, 0x5 ;  /* 0x0000008a07967211 */ /* 0x000fe200078f28ff */
[----:B------:R-:W-:Y:S01]  /*1b80*/  @!UP0 UIMAD UR7, UR17, UR5, UR6 ;  /* 0x00000005110782a4 */ /* 0x000fe2000f8e0206 */
[--C-:B------:R-:W-:Y:S01]  /*1b90*/  LOP3.LUT R4, R6, 0x18, R189.reuse, 0xf8, !PT ;  /* 0x0000001806047812 */ /* 0x100fe200078ef8bd */
[----:B------:R-:W-:Y:S01]  /*1ba0*/  VIADD R16, R18, 0x20 ;  /* 0x0000002012107836 */ /* 0x000fe20000000000 */
[----:B------:R-:W-:Y:S01]  /*1bb0*/  SHF.R.U32.HI R6, RZ, 0x3, R6 ;  /* 0x00000003ff067819 */ /* 0x000fe20000011606 */
[----:B------:R-:W-:Y:S01]  /*1bc0*/  @!UP0 UIADD3 UR10, UR31, UR7, URZ ;  /* 0x000000071f0a8290 */ /* 0x000fe2000fffe03f */
[----:B------:R-:W-:Y:S01]  /*1bd0*/  LOP3.LUT R188, R188, 0x7fffffe, RZ, 0xc0, !PT ;  /* 0x07fffffebcbc7812 */ /* 0x000fe200078ec0ff */
[----:B------:R-:W-:Y:S01]  /*1be0*/  @!UP0 UMOV UR12, UR30 ;  /* 0x0000001e000c8c82 */ /* 0x000fe20008000000 */
[----:B------:R-:W2:Y:S01]  /*1bf0*/  S2UR UR6, SR_CgaCtaId ;  /* 0x00000000000679c3 */ /* 0x000ea20000008800 */
[----:B------:R-:W-:Y:S01]  /*1c00*/  LOP3.LUT R6, R4, R6, RZ, 0x3c, !PT ;  /* 0x0000000604067212 */ /* 0x000fe200078e3cff */
[----:B------:R-:W-:Y:S01]  /*1c10*/  ULDC.64 UR4, c[0x0][0x258] ;  /* 0x0000960000047ab9 */ /* 0x000fe20000000a00 */
[----:B------:R-:W-:Y:S01]  /*1c20*/  SHF.R.S32.HI R4, RZ, 0x1f, R189 ;  /* 0x0000001fff047819 */ /* 0x000fe200000114bd */
[----:B------:R-:W-:Y:S01]  /*1c30*/  IMAD.U32 R8, RZ, RZ, UR4 ;  /* 0x00000004ff087e24 */ /* 0x000fe2000f8e00ff */
[C---:B------:R-:W-:Y:S01]  /*1c40*/  IADD3 R10, P0, R189.reuse, UR12, RZ ;  /* 0x0000000cbd0a7c10 */ /* 0x040fe2000ff1e0ff */
[----:B------:R-:W-:Y:S01]  /*1c50*/  UIMAD UR27, UR23, UR4, URZ ;  /* 0x00000004171b72a4 */ /* 0x000fe2000f8e023f */
[----:B------:R-:W-:Y:S01]  /*1c60*/  SHF.R.S32.HI R146, RZ, 0x5, R150 ;  /* 0x00000005ff927819 */ /* 0x000fe20000011496 */
[----:B------:R-:W-:Y:S01]  /*1c70*/  UIADD3 UR7, UR16, -0x1, URZ ;  /* 0xffffffff10077890 */ /* 0x000fe2000fffe03f */
[----:B------:R-:W-:Y:S01]  /*1c80*/  IADD3.X R11, R4, UR10, RZ, P0, !PT ;  /* 0x0000000a040b7c10 */ /* 0x000fe200087fe4ff */
[C---:B------:R-:W-:Y:S01]  /*1c90*/  IMAD.IADD R188, R18.reuse, 0x1, -R188 ;  /* 0x0000000112bc7824 */ /* 0x040fe200078e0abc */
[----:B------:R-:W-:Y:S01]  /*1ca0*/  ISETP.GE.AND P0, PT, R18, UR14, PT ;  /* 0x0000000e12007c0c */ /* 0x000fe2000bf06270 */
[----:B------:R-:W-:Y:S01]  /*1cb0*/  UIMAD UR27, UR26, UR5, UR27 ;  /* 0x000000051a1b72a4 */ /* 0x000fe2000f8e021b */
[----:B------:R-:W-:Y:S01]  /*1cc0*/  SHF.R.S32.HI R19, RZ, 0x1f, R18 ;  /* 0x0000001fff137819 */ /* 0x000fe20000011412 */
[----:B------:R-:W-:Y:S01]  /*1cd0*/  IMAD.WIDE.U32 R8, R8, UR26, R10 ;  /* 0x0000001a08087c25 */ /* 0x000fe2000f8e000a */
[----:B------:R-:W-:Y:S01]  /*1ce0*/  IADD3 R136, P3, R18, R136, RZ ;  /* 0x0000008812887210 */ /* 0x000fe20007f7e0ff */
[----:B------:R-:W-:Y:S01]  /*1cf0*/  ULDC.64 UR12, c[0x0][0x268] ;  /* 0x00009a00000c7ab9 */ /* 0x000fe20000000a00 */
[----:B------:R-:W-:Y:S01]  /*1d00*/  IADD3 R10, P2, R189, UR28, RZ ;  /* 0x0000001cbd0a7c10 */ /* 0x000fe2000ff5e0ff */
[----:B------:R-:W-:Y:S01]  /*1d10*/  USHF.L.U32 UR5, UR7, 0x8, URZ ;  /* 0x0000000807057899 */ /* 0x000fe2000800063f */
[----:B------:R-:W-:Y:S01]  /*1d20*/  IMAD R188, R146, 0x8, R188 ;  /* 0x0000000892bc7824 */ /* 0x000fe200078e02bc */
[----:B------:R-:W-:Y:S01]  /*1d30*/  ULDC.64 UR10, c[0x0][0x250] ;  /* 0x00009400000a7ab9 */ /* 0x000fe20000000a00 */
[----:B------:R-:W-:Y:S01]  /*1d40*/  IMAD R15, R15, UR12, RZ ;  /* 0x0000000c0f0f7c24 */ /* 0x000fe2000f8e02ff */
[----:B------:R-:W-:Y:S01]  /*1d50*/  IADD3.X R11, R4, UR25, RZ, P2, !PT ;  /* 0x00000019040b7c10 */ /* 0x000fe200097fe4ff */
[----:B------:R-:W-:Y:S01]  /*1d60*/  IMAD.X R139, R19, 0x1, R2, P3 ;  /* 0x00000001138b7824 */ /* 0x000fe200018e0602 */
[----:B--2---:R-:W-:Y:S01]  /*1d70*/  ULEA UR4, UR6, UR29, 0x18 ;  /* 0x0000001d06047291 */ /* 0x004fe2000f8ec03f */
[----:B------:R-:W-:Y:S01]  /*1d80*/  IMAD.U32 R188, R188, 0x20, R6 ;  /* 0x00000020bcbc7824 */ /* 0x000fe200078e0006 */
[----:B------:R-:W-:Y:S01]  /*1d90*/  UIADD3 UR6, -UR5, UR21, URZ ;  /* 0x0000001505067290 */ /* 0x000fe2000fffe13f */
[----:B------:R-:W-:Y:S01]  /*1da0*/  IADD3 R12, P4, R189, R12, RZ ;  /* 0x0000000cbd0c7210 */ /* 0x000fe20007f9e0ff */
[----:B------:R-:W-:Y:S01]  /*1db0*/  IMAD R15, R20, UR13, R15 ;  /* 0x0000000d140f7c24 */ /* 0x000fe2000f8e020f */
[----:B------:R-:W-:Y:S01]  /*1dc0*/  ISETP.GE.AND P2, PT, R16, UR14, PT ;  /* 0x0000000e10007c0c */ /* 0x000fe2000bf46270 */
[----:B------:R-:W-:Y:S01]  /*1dd0*/  IMAD R139, R139, UR10, RZ ;  /* 0x0000000a8b8b7c24 */ /* 0x000fe2000f8e02ff */
[----:B------:R-:W-:Y:S01]  /*1de0*/  LEA R188, R188, UR4, 0x1 ;  /* 0x00000004bcbc7c11 */ /* 0x000fe2000f8e08ff */
[----:B------:R-:W-:Y:S01]  /*1df0*/  IMAD.WIDE.U32 R20, R20, UR12, R10 ;  /* 0x0000000c14147c25 */ /* 0x000fe2000f8e000a */
[----:B------:R-:W-:-:S03]  /*1e00*/  ISETP.GE.AND P3, PT, R18, UR6, PT ;  /* 0x0000000612007c0c */ /* 0x000fc6000bf66270 */
[----:B------:R-:W-:Y:S02]  /*1e10*/  VIADD R11, R9, UR27 ;  /* 0x0000001b090b7c36 */ /* 0x000fe40008000000 */
[----:B-1----:R-:W-:-:S04]  /*1e20*/  IMAD.WIDE R22, R22, 0x40, R18 ;  /* 0x0000004016167825 */ /* 0x002fc800078e0212 */
[----:B------:R-:W-:Y:S02]  /*1e30*/  IMAD.X R13, R4, 0x1, R3, P4 ;  /* 0x00000001040d7824 */ /* 0x000fe400020e0603 */
        /* <DEDUP_REMOVED lines=21> */
.L_x_2398:
[----:B------:R-:W-:Y:S05]  /*1f90*/  BSYNC B0 ;  /* 0x0000000000007941 */ /* 0x000fea0003800000 */
.L_x_2397:
        /* <DEDUP_REMOVED lines=21> */
.L_x_2400:
[----:B------:R-:W-:Y:S05]  /*20f0*/  BSYNC B0 ;  /* 0x0000000000007941 */ /* 0x000fea0003800000 */
.L_x_2399:
[----:B------:R-:W-:Y:S01]  /*2100*/  IMAD R2, R19, UR8, RZ ;  /* 0x0000000813027c24 */ /* 0x000fe2000f8e02ff */
[C---:B----4-:R-:W-:Y:S01]  /*2110*/  IADD3 R10, R18.reuse, 0x60, RZ ;  /* 0x00000060120a7810 */ /* 0x050fe20007ffe0ff */
[C---:B------:R-:W-:Y:S01]  /*2120*/  VIADD R11, R18.reuse, 0x40 ;  /* 0x00000040120b7836 */ /* 0x040fe20000000000 */
[C---:B------:R-:W-:Y:S01]  /*2130*/  IADD3 R8, R18.reuse, 0xa0, RZ ;  /* 0x000000a012087810 */ /* 0x040fe20007ffe0ff */
[C---:B------:R-:W-:Y:S01]  /*2140*/  VIADD R9, R18.reuse, 0x80 ;  /* 0x0000008012097836 */ /* 0x040fe20000000000 */
[----:B------:R-:W-:Y:S01]  /*2150*/  BSSY B0, `(.L_x_2401) ;  /* 0x0000019000007945 */ /* 0x000fe20003800000 */
[----:B------:R-:W-:Y:S01]  /*2160*/  IMAD R2, R18, UR9, R2 ;  /* 0x0000000912027c24 */ /* 0x000fe2000f8e0202 */
        /* <DEDUP_REMOVED lines=23> */
.L_x_2402:
[----:B------:R-:W-:Y:S05]  /*22e0*/  BSYNC B0 ;  /* 0x0000000000007941 */ /* 0x000fea0003800000 */
.L_x_2401:
        /* <DEDUP_REMOVED lines=20> */
.L_x_2404:
[----:B------:R-:W-:Y:S05]  /*2430*/  BSYNC B0 ;  /* 0x0000000000007941 */ /* 0x000fea0003800000 */
.L_x_2403:
        /* <DEDUP_REMOVED lines=19> */
.L_x_2406:
[----:B------:R-:W-:Y:S05]  /*2570*/  BSYNC B0 ;  /* 0x0000000000007941 */ /* 0x000fea0003800000 */
.L_x_2405:
[----:B------:R-:W-:Y:S04]  /*2580*/  BSSY B0, `(.L_x_2407) ;  /* 0x0000013000007945 */ /* 0x000fe80003800000 */
[----:B------:R-:W-:Y:S05]  /*2590*/  @P6 BRA `(.L_x_2408) ;  /* 0x0000000000446947 */ /* 0x000fea0003800000 */
[----:B------:R-:W-:Y:S02]  /*25a0*/  ULDC UR12, c[0x0][0x2d0] ;  /* 0x0000b400000c7ab9 */ /* 0x000fe40000000800 */
[----:B------:R-:W-:-:S13]  /*25b0*/  ISETP.GE.AND P0, PT, R189, UR12, PT ;  /* 0x0000000cbd007c0c */ /* 0x000fda000bf06270 */
[----:B------:R1:W-:Y:S01]  /*25c0*/  @P0 STS.128 [R188+0x2800], RZ ;  /* 0x002800ffbc000388 */ /* 0x0003e20000000c00 */
[----:B------:R-:W-:Y:S05]  /*25d0*/  @P0 BRA `(.L_x_2408) ;  /* 0x0000000000340947 */ /* 0x000fea0003800000 */
[----:B-1----:R-:W-:Y:S01]  /*25e0*/  MOV R23, R2 ;  /* 0x0000000200177202 */ /* 0x002fe20000000f00 */
        /* <DEDUP_REMOVED lines=12> */
.L_x_2408:
[----:B------:R-:W-:Y:S05]  /*26b0*/  BSYNC B0 ;  /* 0x0000000000007941 */ /* 0x000fea0003800000 */
.L_x_2407:
        /* <DEDUP_REMOVED lines=18> */
.L_x_2410:
[----:B------:R-:W-:Y:S05]  /*27e0*/  BSYNC B0 ;  /* 0x0000000000007941 */ /* 0x000fea0003800000 */
.L_x_2409:
        /* <DEDUP_REMOVED lines=19> */
.L_x_2412:
[----:B------:R-:W-:Y:S05]  /*2920*/  BSYNC B0 ;  /* 0x0000000000007941 */ /* 0x000fea0003800000 */
.L_x_2411:
        /* <DEDUP_REMOVED lines=19> */
.L_x_2414:
[----:B------:R-:W-:Y:S05]  /*2a60*/  BSYNC B0 ;  /* 0x0000000000007941 */ /* 0x000fea0003800000 */
.L_x_2413:
        /* <DEDUP_REMOVED lines=19> */
.L_x_2416:
[----:B------:R-:W-:Y:S05]  /*2ba0*/  BSYNC B0 ;  /* 0x0000000000007941 */ /* 0x000fea0003800000 */
.L_x_2415:
        /* <DEDUP_REMOVED lines=9> */
[----:B------:R-:W-:Y:S01]  /*2c40*/  ISETP.GE.AND P3, PT, R18, UR6, PT ;  /* 0x0000000612007c0c */ /* 0x000fe2000bf66270 */
[----:B------:R-:W-:Y:S01]  /*2c50*/  IMAD.IADD R21, R21, 0x1, R15 ;  /* 0x0000000115157824 */ /* 0x000fe200078e020f */
[----:B------:R-:W-:Y:S01]  /*2c60*/  ULDC.64 UR12, c[0x0][0x3c8] ;  /* 0x0000f200000c7ab9 */ /* 0x000fe20000000a00 */
[----:B------:R-:W-:Y:S01]  /*2c70*/  UIADD3 UR25, UR27, UR25, URZ ;  /* 0x000000191b197290 */ /* 0x000fe2000fffe03f */
[----:B------:R-:W-:Y:S01]  /*2c80*/  LEA.HI R7, R7, R138, RZ, 0x4 ;  /* 0x0000008a07077211 */ /* 0x000fe200078f20ff */
[----:B------:R-:W-:Y:S01]  /*2c90*/  ULEA UR23, UP0, UR26, UR12, 0x2 ;  /* 0x0000000c1a177291 */ /* 0x000fe2000f80103f */
[----:B------:R-:W-:Y:S01]  /*2ca0*/  IMAD.WIDE.U32 R136, R136, UR10, R20 ;  /* 0x0000000a88887c25 */ /* 0x000fe2000f8e0014 */
[----:B------:R-:W-:-:S02]  /*2cb0*/  ISETP.GE.AND P5, PT, R9, UR6, PT ;  /* 0x0000000609007c0c */ /* 0x000fc4000bfa6270 */
[----:B------:R-:W-:Y:S01]  /*2cc0*/  ULEA.HI.X UR25, UR26, UR13, UR25, 0x2, UP0 ;  /* 0x0000000d1a197291 */ /* 0x000fe200080f1419 */
[----:B------:R-:W-:Y:S01]  /*2cd0*/  IMAD.IADD R139, R137, 0x1, R139 ;  /* 0x00000001898b7824 */ /* 0x000fe200078e028b */
[----:B------:R-:W-:Y:S01]  /*2ce0*/  ISETP.GE.AND P2, PT, R16, UR6, PT ;  /* 0x0000000610007c0c */ /* 0x000fe2000bf46270 */
[----:B------:R-:W-:Y:S01]  /*2cf0*/  IMAD.U32 R10, RZ, RZ, UR23 ;  /* 0x00000017ff0a7e24 */ /* 0x000fe2000f8e00ff */
[----:B------:R-:W-:Y:S02]  /*2d00*/  ULDC.64 UR12, c[0x0][0x220] ;  /* 0x00008800000c7ab9 */ /* 0x000fe40000000a00 */
[----:B------:R-:W-:Y:S01]  /*2d10*/  IMAD.U32 R11, RZ, RZ, UR25 ;  /* 0x00000019ff0b7e24 */ /* 0x000fe2000f8e00ff */
[----:B------:R-:W-:-:S04]  /*2d20*/  DEPBAR.LE SB0, 0x0 ;  /* 0x000080000000791a */ /* 0x000fc80000000000 */
[----:B------:R1:W5:Y:S01]  /*2d30*/  LDG.E R145, desc[UR18][R10.64] ;  /* 0x000000120a917981 */ /* 0x000362000c1e1900 */
[----:B------:R-:W-:Y:S01]  /*2d40*/  BAR.SYNC.DEFER_BLOCKING 0x0 ;  /* 0x0000000000007b1d */ /* 0x000fe20000010000 */
[----:B------:R-:W-:-:S04]  /*2d50*/  LEA R199, P4, R136, UR12, 0x1 ;  /* 0x0000000c88c77c11 */ /* 0x000fc8000f8808ff */
[----:B------:R-:W-:Y:S01]  /*2d60*/  LEA.HI.X R198, R136, UR13, R139, 0x1, P4 ;  /* 0x0000000d88c67c11 */ /* 0x000fe2000a0f0c8b */
[----:B------:R-:W-:Y:S01]  /*2d70*/  ULDC UR12, c[0x0][0x2e8] ;  /* 0x0000ba00000c7ab9 */ /* 0x000fe20000000800 */
[----:B------:R-:W-:Y:S01]  /*2d80*/  BSSY B0, `(.L_x_2417) ;  /* 0x0000014000007945 */ /* 0x000fe20003800000 */
[----:B------:R1:W-:Y:S04]  /*2d90*/  @P3 STS [R188+0x5000], RZ ;  /* 0x005000ffbc003388 */ /* 0x0003e80000000800 */
[----:B------:R1:W-:Y:S04]  /*2da0*/  @P3 STS [R188+0x5004], RZ ;  /* 0x005004ffbc003388 */ /* 0x0003e80000000800 */
[----:B------:R1:W-:Y:S01]  /*2db0*/  @P3 STS.64 [R188+0x5008], RZ ;  /* 0x005008ffbc003388 */ /* 0x0003e20000000a00 */
[----:B------:R-:W1:Y:S01]  /*2dc0*/  MUFU.RCP R144, UR12 ;  /* 0x0000000c00907d08 */ /* 0x000e620008001000 */
[----:B------:R-:W-:-:S02]  /*2dd0*/  ISETP.GE.AND P4, PT, R8, UR6, PT ;  /* 0x0000000608007c0c */ /* 0x000fc4000bf86270 */
[----:B------:R-:W-:Y:S01]  /*2de0*/  LOP3.LUT R9, R7, 0xfffffff0, RZ, 0xc0, !PT ;  /* 0xfffffff007097812 */ /* 0x000fe200078ec0ff */
[----:B------:R-:W-:Y:S10]  /*2df0*/  @P3 BRA `(.L_x_2418) ;  /* 0x0000000000303947 */ /* 0x000ff40003800000 */
        /* <DEDUP_REMOVED lines=12> */
.L_x_2418:
[----:B------:R-:W-:Y:S05]  /*2ec0*/  BSYNC B0 ;  /* 0x0000000000007941 */ /* 0x000fea0003800000 */
.L_x_2417:
        /* <DEDUP_REMOVED lines=9> */
[----:B------:R-:W-:-:S02]  /*2f60*/  LEA.HI R11, R6, R6, RZ, 0x1 ;  /* 0x00000006060b7211 */ /* 0x000fc400078f08ff */
[----:B------:R-:W-:Y:S02]  /*2f70*/  LOP3.LUT R5, R5, 0xfffffffe, RZ, 0xc0, !PT ;  /* 0xfffffffe05057812 */ /* 0x000fe400078ec0ff */
[----:B------:R-:W-:Y:S02]  /*2f80*/  LOP3.LUT R13, R13, 0xfffffffe, RZ, 0xc0, !PT ;  /* 0xfffffffe0d0d7812 */ /* 0x000fe400078ec0ff */
[----:B------:R-:W-:Y:S01]  /*2f90*/  LEA.HI R9, R8, R8, RZ, 0x1 ;  /* 0x0000000808097211 */ /* 0x000fe200078f08ff */
[----:B------:R-:W-:Y:S01]  /*2fa0*/  IMAD.IADD R5, R0, 0x1, -R5 ;  /* 0x0000000100057824 */ /* 0x000fe200078e0a05 */
[----:B------:R-:W-:Y:S01]  /*2fb0*/  SHF.R.S32.HI R12, RZ, 0x1, R11 ;  /* 0x00000001ff0c7819 */ /* 0x000fe2000001140b */
[----:B------:R-:W-:Y:S01]  /*2fc0*/  IMAD.IADD R7, R7, 0x1, -R13 ;  /* 0x0000000107077824 */ /* 0x000fe200078e0a0d */
[----:B------:R-:W-:Y:S02]  /*2fd0*/  SHF.R.S32.HI R10, RZ, 0x1f, R11 ;  /* 0x0000001fff0a7819 */ /* 0x000fe4000001140b */
[----:B------:R-:W-:-:S02]  /*2fe0*/  LOP3.LUT R0, R9, 0xfffffffe, RZ, 0xc0, !PT ;  /* 0xfffffffe09007812 */ /* 0x000fc400078ec0ff */
[----:B------:R-:W-:Y:S02]  /*2ff0*/  LEA.HI R13, R10, R12, RZ, 0x2 ;  /* 0x0000000c0a0d7211 */ /* 0x000fe400078f10ff */
[----:B------:R-:W-:Y:S01]  /*3000*/  SHF.R.S32.HI R10, RZ, 0x1f, R6 ;  /* 0x0000001fff0a7819 */ /* 0x000fe20000011406 */
[----:B------:R-:W-:Y:S01]  /*3010*/  IMAD.IADD R8, R8, 0x1, -R0 ;  /* 0x0000000108087824 */ /* 0x000fe200078e0a00 */
[----:B------:R-:W-:Y:S02]  /*3020*/  LOP3.LUT R13, R13, 0xfffffffc, RZ, 0xc0, !PT ;  /* 0xfffffffc0d0d7812 */ /* 0x000fe400078ec0ff */
[----:B------:R-:W-:Y:S01]  /*3030*/  LEA.HI R10, R10, R6, RZ, 0x3 ;  /* 0x000000060a0a7211 */ /* 0x000fe200078f18ff */
[----:B------:R-:W-:Y:S01]  /*3040*/  IMAD R8, R7, 0x8, R8 ;  /* 0x0000000807087824 */ /* 0x000fe200078e0208 */
[----:B------:R-:W-:Y:S01]  /*3050*/  SHF.R.S32.HI R0, RZ, 0x1, R9 ;  /* 0x00000001ff007819 */ /* 0x000fe20000011409 */
[----:B------:R-:W-:Y:S01]  /*3060*/  IMAD.IADD R12, R12, 0x1, -R13 ;  /* 0x000000010c0c7824 */ /* 0x000fe200078e0a0d */
[----:B------:R-:W-:Y:S01]  /*3070*/  LOP3.LUT R11, R11, 0x7fffffe, RZ, 0xc0, !PT ;  /* 0x07fffffe0b0b7812 */ /* 0x000fe200078ec0ff */
[----:B------:R-:W-:-:S02]  /*3080*/  IMAD.SHL.U32 R9, R10, 0x20, RZ ;  /* 0x000000200a097824 */ /* 0x000fc400078e00ff */
[----:B------:R-:W-:Y:S02]  /*3090*/  IMAD.SHL.U32 R10, R0, 0x40, RZ ;  /* 0x00000040000a7824 */ /* 0x000fe400078e00ff */
[----:B------:R-:W-:Y:S01]  /*30a0*/  IMAD.SHL.U32 R143, R12, 0x40, RZ ;  /* 0x000000400c8f7824 */ /* 0x000fe200078e00ff */
[----:B------:R-:W-:Y:S01]  /*30b0*/  LOP3.LUT R9, R9, 0xffffff00, RZ, 0xc0, !PT ;  /* 0xffffff0009097812 */ /* 0x000fe200078ec0ff */
[----:B------:R-:W-:Y:S02]  /*30c0*/  IMAD.IADD R11, R6, 0x1, -R11 ;  /* 0x00000001060b7824 */ /* 0x000fe400078e0a0b */
[----:B------:R-:W-:Y:S01]  /*30d0*/  IMAD.SHL.U32 R6, R5, 0x8, RZ ;  /* 0x0000000805067824 */ /* 0x000fe200078e00ff */
[----:B------:R-:W-:Y:S01]  /*30e0*/  LOP3.LUT R5, R10, 0xc0, RZ, 0xc0, !PT ;  /* 0x000000c00a057812 */ /* 0x000fe200078ec0ff */
[----:B------:R-:W-:Y:S01]  /*30f0*/  IMAD.SHL.U32 R10, R7, 0x8, RZ ;  /* 0x00000008070a7824 */ /* 0x000fe200078e00ff */
[----:B------:R-:W-:Y:S01]  /*3100*/  LOP3.LUT R143, R143, 0xc0, RZ, 0xc0, !PT ;  /* 0x000000c08f8f7812 */ /* 0x000fe200078ec0ff */
[----:B------:R-:W-:Y:S01]  /*3110*/  IMAD R9, R146, 0x200, R9 ;  /* 0x0000020092097824 */ /* 0x000fe200078e0209 */
[----:B------:R-:W-:-:S02]  /*3120*/  LOP3.LUT R6, R5, 0x8, R6, 0xf8, !PT ;  /* 0x0000000805067812 */ /* 0x000fc400078ef806 */
[----:B------:R-:W-:Y:S01]  /*3130*/  LOP3.LUT R10, R143, 0x8, R10, 0xf8, !PT ;  /* 0x000000088f0a7812 */ /* 0x000fe200078ef80a */
[----:B------:R-:W-:Y:S01]  /*3140*/  IMAD R9, R11, 0x20, R9 ;  /* 0x000000200b097824 */ /* 0x000fe200078e0209 */
[----:B------:R-:W-:Y:S02]  /*3150*/  SHF.R.U32.HI R5, RZ, 0x3, R5 ;  /* 0x00000003ff057819 */ /* 0x000fe40000011605 */
        /* <DEDUP_REMOVED lines=17> */
.L_x_2420:
[----:B------:R-:W-:Y:S05]  /*3270*/  BSYNC B0 ;  /* 0x0000000000007941 */ /* 0x000fea0003800000 */
.L_x_2419:
        /* <DEDUP_REMOVED lines=21> */
.L_x_2422:
[----:B------:R-:W-:Y:S05]  /*33d0*/  BSYNC B0 ;  /* 0x0000000000007941 */ /* 0x000fea0003800000 */
.L_x_2421:
        /* <DEDUP_REMOVED lines=17> */
.L_x_2424:
[----:B------:R-:W-:Y:S05]  /*34f0*/  BSYNC B0 ;  /* 0x0000000000007941 */ /* 0x000fea0003800000 */
.L_x_2423:
        /* <DEDUP_REMOVED lines=16> */
.L_x_2426:
[----:B------:R-:W-:Y:S05]  /*3600*/  BSYNC B0 ;  /* 0x0000000000007941 */ /* 0x000fea0003800000 */
.L_x_2425:
        /* <DEDUP_REMOVED lines=17> */
.L_x_2428:
[----:B------:R-:W-:Y:S05]  /*3720*/  BSYNC B0 ;  /* 0x0000000000007941 */ /* 0x000fea0003800000 */
.L_x_2427:
        /* <DEDUP_REMOVED lines=17> */
.L_x_2430:
[----:B------:R-:W-:Y:S05]  /*3840*/  BSYNC B0 ;  /* 0x0000000000007941 */ /* 0x000fea0003800000 */
.L_x_2429:
        /* <DEDUP_REMOVED lines=17> */
.L_x_2432:
[----:B------:R-:W-:Y:S05]  /*3960*/  BSYNC B0 ;  /* 0x0000000000007941 */ /* 0x000fea0003800000 */
.L_x_2431:
[----:B-1----:R-:W-:Y:S01]  /*3970*/  LDSM.16.M88.4 R4, [R166] ;  /* 0x00000000a604783b */ /* 0x002fe20000000200 */
[----:B------:R-:W-:Y:S01]  /*3980*/  LOP3.LUT P0, RZ, R0, 0x2, RZ, 0xc0, !PT ;  /* 0x0000000200ff7812 */ /* 0x000fe2000780c0ff */
[----:B------:R-:W-:Y:S01]  /*3990*/  IMAD.MOV.U32 R0, RZ, RZ, 0x10 ;  /* 0x00000010ff007424 */ /* 0x000fe200078e00ff */
[----:B------:R-:W-:Y:S01]  /*39a0*/  LOP3.LUT P2, RZ, R12, 0x2, RZ, 0xc0, !PT ;  /* 0x000000020cff7812 */ /* 0x000fe2000784c0ff */
[----:B------:R-:W1:Y:S01]  /*39b0*/  LDSM.16.M88.4 R20, [R164+0x1000] ;  /* 0x00100000a414783b */ /* 0x000e620000000200 */
[----:B------:R-:W-:Y:S01]  /*39c0*/  VIADD R12, R164, 0x1000 ;  /* 0x00001000a40c7836 */ /* 0x000fe20000000000 */
[----:B------:R-:W-:Y:S01]  /*39d0*/  ULDC UR11, c[0x0][0x39c] ;  /* 0x0000e700000b7ab9 */ /* 0x000fe20000000800 */
[----:B------:R-:W-:Y:S01]  /*39e0*/  SEL R0, R0, 0xfffffff0, !P2 ;  /* 0xfffffff000007807 */ /* 0x000fe20005000000 */
[----:B------:R-:W-:Y:S01]  /*39f0*/  VIADD R163, R164, 0x1020 ;  /* 0x00001020a4a37836 */ /* 0x000fe20000000000 */
[----:B------:R-:W3:Y:S01]  /*3a00*/  LDSM.16.M88.4 R8, [R164+0x1400] ;  /* 0x00140000a408783b */ /* 0x000ee20000000200 */
[----:B------:R-:W-:Y:S01]  /*3a10*/  LOP3.LUT R150, R150, 0xffffffe0, RZ, 0xc0, !PT ;  /* 0xffffffe096967812 */ /* 0x000fe200078ec0ff */
[----:B------:R-:W-:Y:S01]  /*3a20*/  UISETP.GT.AND UP0, UPT, UR7, UR15, UPT ;  /* 0x0000000f0700728c */ /* 0x000fe2000bf04270 */
[----:B------:R-:W-:Y:S01]  /*3a30*/  IMAD R165, R0, 0x2, R166 ;  /* 0x0000000200a57824 */ /* 0x000fe200078e02a6 */
[----:B------:R-:W-:Y:S01]  /*3a40*/  LDSM.16.M88.4 R16, [R164+0x1800] ;  /* 0x00180000a410783b */ /* 0x000fe20000000200 */
[----:B------:R-:W-:Y:S01]  /*3a50*/  @P0 VIADD R163, R12, 0xffffffe0 ;  /* 0xffffffe00ca30836 */ /* 0x000fe20000000000 */
[----:B------:R-:W-:-:S02]  /*3a60*/  LEA R146, R146, UR22, 0x4 ;  /* 0x0000001692927c11 */ /* 0x000fc4000f8e20ff */
[----:B--2---:R-:W-:Y:S04]  /*3a70*/  LDSM.16.M88.4 R12, [R165] ;  /* 0x00000000a50c783b */ /* 0x004fe80000000200 */
[----:B------:R-:W2:Y:S04]  /*3a80*/  LDSM.16.M88.4 R40, [R163] ;  /* 0x00000000a328783b */ /* 0x000ea80000000200 */
[----:B------:R-:W4:Y:S04]  /*3a90*/  LDSM.16.M88.4 R36, [R163+0x400] ;  /* 0x00040000a324783b */ /* 0x000f280000000200 */
[----:B------:R-:W4:Y:S04]  /*3aa0*/  LDSM.16.M88.4 R108, [R164+0x1c00] ;  /* 0x001c0000a46c783b */ /* 0x000f280000000200 */
[----:B------:R-:W4:Y:S04]  /*3ab0*/  LDSM.16.M88.4 R32, [R163+0x800] ;  /* 0x00080000a320783b */ /* 0x000f280000000200 */
[----:B------:R-:W4:Y:S04]  /*3ac0*/  LDSM.16.M88.4 R128, [R163+0xc00] ;  /* 0x000c0000a380783b */ /* 0x000f280000000200 */
[----:B------:R-:W4:Y:S01]  /*3ad0*/  LDSM.16.M88.4 R100, [R164+0x2000] ;  /* 0x00200000a464783b */ /* 0x000f220000000200 */
[C---:B-1----:R-:W-:Y:S03]  /*3ae0*/  HMMA.16816.F32 R28, R4.reuse, R20, RZ ;  /* 0x00000014041c723c */ /* 0x042fe600000018ff */
[----:B------:R-:W1:Y:S04]  /*3af0*/  LDSM.16.M88.4 R92, [R164+0x2400] ;  /* 0x00240000a45c783b */ /* 0x000e680000000200 */
[----:B------:R-:W1:Y:S01]  /*3b00*/  LDSM.16.M88.4 R84, [R164+0x2800] ;  /* 0x00280000a454783b */ /* 0x000e620000000200 */
[C---:B------:R-:W-:Y:S03]  /*3b10*/  HMMA.16816.F32 R20, R4.reuse, R22, RZ ;  /* 0x000000160414723c */ /* 0x040fe600000018ff */
[----:B------:R-:W1:Y:S03]  /*3b20*/  LDSM.16.M88.4 R76, [R164+0x2c00] ;  /* 0x002c0000a44c783b */ /* 0x000e660000000200 */
[C---:B---3--:R-:W-:Y:S01]  /*3b30*/  HMMA.16816.F32 R24, R4.reuse, R8, RZ ;  /* 0x000000080418723c */ /* 0x048fe200000018ff */
[----:B------:R-:W3:Y:S04]  /*3b40*/  LDSM.16.M88.4 R68, [R164+0x3000] ;  /* 0x00300000a444783b */ /* 0x000ee80000000200 */
[----:B------:R-:W3:Y:S01]  /*3b50*/  LDSM.16.M88.4 R60, [R164+0x3400] ;  /* 0x00340000a43c783b */ /* 0x000ee20000000200 */
[----:B------:R-:W-:Y:S03]  /*3b60*/  HMMA.16816.F32 R8, R4, R10, RZ ;  /* 0x0000000a0408723c */ /* 0x000fe600000018ff */
[----:B------:R-:W3:Y:S03]  /*3b70*/  LDSM.16.M88.4 R52, [R164+0x3800] ;  /* 0x00380000a434783b */ /* 0x000ee60000000200 */
[C---:B--2---:R-:W-:Y:S01]  /*3b80*/  HMMA.16816.F32 R28, R12.reuse, R40, R28 ;  /* 0x000000280c1c723c */ /* 0x044fe2000000181c */
[----:B------:R-:W2:Y:S04]  /*3b90*/  LDSM.16.M88.4 R44, [R164+0x3c00] ;  /* 0x003c0000a42c783b */ /* 0x000ea80000000200 */
[----:B------:R-:W-:Y:S01]  /*3ba0*/  LDSM.16.M88.4 R116, [R164+0x4c00] ;  /* 0x004c0000a474783b */ /* 0x000fe20000000200 */
[C---:B------:R-:W-:Y:S03]  /*3bb0*/  HMMA.16816.F32 R20, R12.reuse, R42, R20 ;  /* 0x0000002a0c14723c */ /* 0x040fe60000001814 */
[----:B------:R-:W-:Y:S03]  /*3bc0*/  LDSM.16.M88.4 R120, [R163+0x1400] ;  /* 0x00140000a378783b */ /* 0x000fe60000000200 */
[C---:B----4-:R-:W-:Y:S01]  /*3bd0*/  HMMA.16816.F32 R24, R12.reuse, R36, R24 ;  /* 0x000000240c18723c */ /* 0x050fe20000001818 */
[----:B------:R-:W-:Y:S01]  /*3be0*/  LDSM.16.M88.4 R124, [R163+0x1000] ;  /* 0x00100000a37c783b */ /* 0x000fe20000000200 */
[----:B------:R-:W4:Y:S04]  /*3bf0*/  S2R R0, SR_TID.X ;  /* 0x0000000000007919 */ /* 0x000f280000002100 */
[----:B------:R-:W-:Y:S01]  /*3c00*/  HMMA.16816.F32 R8, R12, R38, R8 ;  /* 0x000000260c08723c */ /* 0x000fe20000001808 */
[----:B------:R-:W4:Y:S05]  /*3c10*/  LDSM.16.M88.4 R36, [R164+0x4000] ;  /* 0x00400000a424783b */ /* 0x000f2a0000000200 */
        /* <DEDUP_REMOVED lines=12> */
[----:B------:R-:W4:Y:S01]  /*3ce0*/  MUFU.TANH R142, R29 ;  /* 0x0000001d008e7308 */ /* 0x000f220000002400 */
[----:B------:R-:W-:Y:S01]  /*3cf0*/  FMUL.FTZ R24, R24, UR11 ;  /* 0x0000000b18187c20 */ /* 0x000fe20008410000 */
[----:B------:R-:W-:Y:S01]  /*3d00*/  FMUL.FTZ R25, R25, UR11 ;  /* 0x0000000b19197c20 */ /* 0x000fe20008410000 */
[----:B------:R-:W-:Y:S01]  /*3d10*/  FMUL.FTZ R26, R26, UR11 ;  /* 0x0000000b1a1a7c20 */ /* 0x000fe20008410000 */
[----:B------:R-:W-:Y:S01]  /*3d20*/  FMUL.FTZ R27, R27, UR11 ;  /* 0x0000000b1b1b7c20 */ /* 0x000fe20008410000 */
[C---:B------:R-:W-:Y:S01]  /*3d30*/  HMMA.16816.F32 R112, R4.reuse, R108, RZ ;  /* 0x0000006c0470723c */ /* 0x040fe200000018ff */
[----:B------:R-:W-:Y:S01]  /*3d40*/  FMUL.FTZ R8, R8, UR11 ;  /* 0x0000000b08087c20 */ /* 0x000fe20008410000 */
[----:B------:R-:W-:Y:S01]  /*3d50*/  FMUL.FTZ R9, R9, UR11 ;  /* 0x0000000b09097c20 */ /* 0x000fe20008410000 */
[----:B------:R-:W-:Y:S01]  /*3d60*/  MUFU.TANH R141, R30 ;  /* 0x0000001e008d7308 */ /* 0x000fe20000002400 */
[----:B------:R-:W-:Y:S01]  /*3d70*/  FMUL.FTZ R10, R10, UR11 ;  /* 0x0000000b0a0a7c20 */ /* 0x000fe20008410000 */
[----:B------:R-:W-:Y:S01]  /*3d80*/  FMUL.FTZ R11, R11, UR11 ;  /* 0x0000000b0b0b7c20 */ /* 0x000fe20008410000 */
[----:B------:R-:W-:Y:S05]  /*3d90*/  HMMA.16816.F32 R108, R4, R110, RZ ;  /* 0x0000006e046c723c */ /* 0x000fea00000018ff */
[----:B------:R1:W4:Y:S01]  /*3da0*/  MUFU.TANH R147, R31 ;  /* 0x0000001f00937308 */ /* 0x0003220000002400 */
[C---:B------:R-:W-:Y:S06]  /*3db0*/  HMMA.16816.F32 R132, R12.reuse, R32, R132 ;  /* 0x000000200c84723c */ /* 0x040fec0000001884 */
[C---:B------:R-:W-:Y:S01]  /*3dc0*/  HMMA.16816.F32 R16, R12.reuse, R34, R16 ;  /* 0x000000220c10723c */ /* 0x040fe20000001810 */
[----:B------:R-:W-:Y:S05]  /*3dd0*/  MUFU.TANH R148, R20 ;  /* 0x0000001400947308 */ /* 0x000fea0000002400 */
[C---:B------:R-:W-:Y:S03]  /*3de0*/  HMMA.16816.F32 R112, R12.reuse, R128, R112 ;  /* 0x000000800c70723c */ /* 0x040fe60000001870 */
[----:B------:R-:W4:Y:S01]  /*3df0*/  MUFU.TANH R149, R21 ;  /* 0x0000001500957308 */ /* 0x000f220000002400 */
[----:B-1----:R-:W1:Y:S02]  /*3e00*/  LDSM.16.M88.4 R28, [R164+0x4400] ;  /* 0x00440000a41c783b */ /* 0x002e640000000200 */
[----:B------:R-:W-:Y:S02]  /*3e10*/  HMMA.16816.F32 R108, R12, R130, R108 ;  /* 0x000000820c6c723c */ /* 0x000fe4000000186c */
[----:B------:R-:W-:Y:S03]  /*3e20*/  LDSM.16.M88.4 R128, [R163+0x1c00] ;  /* 0x001c0000a380783b */ /* 0x000fe60000000200 */
[----:B------:R-:W-:Y:S01]  /*3e30*/  MUFU.TANH R151, R22 ;  /* 0x0000001600977308 */ /* 0x000fe20000002400 */
[----:B------:R-:W-:Y:S01]  /*3e40*/  HMMA.16816.F32 R104, R4, R100, RZ ;  /* 0x000000640468723c */ /* 0x000fe200000018ff */
[----:B------:R-:W-:Y:S01]  /*3e50*/  FMUL.FTZ R132, R132, UR11 ;  /* 0x0000000b84847c20 */ /* 0x000fe20008410000 */
[----:B------:R-:W-:Y:S01]  /*3e60*/  FMUL.FTZ R135, R135, UR11 ;  /* 0x0000000b87877c20 */ /* 0x000fe20008410000 */
[----:B------:R-:W-:Y:S01]  /*3e70*/  FMUL.FTZ R133, R133, UR11 ;  /* 0x0000000b85857c20 */ /* 0x000fe20008410000 */
[----:B------:R-:W-:-:S02]  /*3e80*/  FMUL.FTZ R134, R134, UR11 ;  /* 0x0000000b86867c20 */ /* 0x000fc40008410000 */
[C---:B------:R-:W-:Y:S01]  /*3e90*/  HMMA.16816.F32 R96, R4.reuse, R92, RZ ;  /* 0x0000005c0460723c */ /* 0x040fe200000018ff */
[----:B------:R3:W1:Y:S01]  /*3ea0*/  MUFU.TANH R152, R23 ;  /* 0x0000001700987308 */ /* 0x0006620000002400 */
[----:B------:R-:W-:Y:S01]  /*3eb0*/  FMUL.FTZ R16, R16, UR11 ;  /* 0x0000000b10107c20 */ /* 0x000fe20008410000 */
[----:B------:R-:W-:Y:S01]  /*3ec0*/  FMUL.FTZ R17, R17, UR11 ;  /* 0x0000000b11117c20 */ /* 0x000fe20008410000 */
[----:B------:R-:W-:Y:S01]  /*3ed0*/  FMUL.FTZ R18, R18, UR11 ;  /* 0x0000000b12127c20 */ /* 0x000fe20008410000 */
[----:B------:R-:W-:Y:S01]  /*3ee0*/  FMUL.FTZ R19, R19, UR11 ;  /* 0x0000000b13137c20 */ /* 0x000fe20008410000 */
[C---:B------:R-:W-:Y:S01]  /*3ef0*/  HMMA.16816.F32 R88, R4.reuse, R84, RZ ;  /* 0x000000540458723c */ /* 0x040fe200000018ff */
[----:B------:R-:W-:Y:S01]  /*3f00*/  FMUL.FTZ R112, R112, UR11 ;  /* 0x0000000b70707c20 */ /* 0x000fe20008410000 */
[----:B------:R-:W-:Y:S01]  /*3f10*/  FMUL.FTZ R113, R113, UR11 ;  /* 0x0000000b71717c20 */ /* 0x000fe20008410000 */
[----:B------:R-:W1:Y:S01]  /*3f20*/  MUFU.TANH R153, R24 ;  /* 0x0000001800997308 */ /* 0x000e620000002400 */
[----:B------:R-:W-:Y:S01]  /*3f30*/  FMUL.FTZ R114, R114, UR11 ;  /* 0x0000000b72727c20 */ /* 0x000fe20008410000 */
[----:B------:R-:W-:Y:S01]  /*3f40*/  FMUL.FTZ R115, R115, UR11 ;  /* 0x0000000b73737c20 */ /* 0x000fe20008410000 */
[C---:B------:R-:W-:Y:S01]  /*3f50*/  HMMA.16816.F32 R80, R4.reuse, R76, RZ ;  /* 0x0000004c0450723c */ /* 0x040fe200000018ff */
[----:B------:R-:W-:Y:S01]  /*3f60*/  FMUL.FTZ R108, R108, UR11 ;  /* 0x0000000b6c6c7c20 */ /* 0x000fe20008410000 */
[----:B------:R-:W-:Y:S01]  /*3f70*/  FMUL.FTZ R109, R109, UR11 ;  /* 0x0000000b6d6d7c20 */ /* 0x000fe20008410000 */
[----:B------:R-:W-:Y:S01]  /*3f80*/  FMUL.FTZ R110, R110, UR11 ;  /* 0x0000000b6e6e7c20 */ /* 0x000fe20008410000 */
[----:B------:R-:W-:Y:S01]  /*3f90*/  FMUL.FTZ R111, R111, UR11 ;  /* 0x0000000b6f6f7c20 */ /* 0x000fe20008410000 */
[----:B------:R-:W-:Y:S01]  /*3fa0*/  MUFU.TANH R154, R25 ;  /* 0x00000019009a7308 */ /* 0x000fe20000002400 */
[----:B---3--:R-:W3:Y:S01]  /*3fb0*/  LDSM.16.M88.4 R20, [R164+0x4800] ;  /* 0x00480000a414783b */ /* 0x008ee20000000200 */
[C---:B------:R-:W-:Y:S06]  /*3fc0*/  HMMA.16816.F32 R72, R4.reuse, R68, RZ ;  /* 0x000000440448723c */ /* 0x040fec00000018ff */
[----:B------:R-:W3:Y:S01]  /*3fd0*/  MUFU.TANH R155, R26 ;  /* 0x0000001a009b7308 */ /* 0x000ee20000002400 */
[C---:B------:R-:W-:Y:S06]  /*3fe0*/  HMMA.16816.F32 R64, R4.reuse, R60, RZ ;  /* 0x0000003c0440723c */ /* 0x040fec00000018ff */
[C---:B------:R-:W-:Y:S01]  /*3ff0*/  HMMA.16816.F32 R56, R4.reuse, R52, RZ ;  /* 0x000000340438723c */ /* 0x040fe200000018ff */
[----:B------:R3:W-:Y:S05]  /*4000*/  MUFU.TANH R156, R27 ;  /* 0x0000001b009c7308 */ /* 0x0007ea0000002400 */
[C---:B--2---:R-:W-:Y:S03]  /*4010*/  HMMA.16816.F32 R48, R4.reuse, R44, RZ ;  /* 0x0000002c0430723c */ /* 0x044fe600000018ff */
[----:B------:R-:W2:Y:S03]  /*4020*/  MUFU.TANH R157, R8 ;  /* 0x00000008009d7308 */ /* 0x000ea60000002400 */
[C---:B----4-:R-:W-:Y:S05]  /*4030*/  HMMA.16816.F32 R40, R4.reuse, R36, RZ ;  /* 0x000000240428723c */ /* 0x050fea00000018ff */
[----:B------:R-:W-:Y:S01]  /*4040*/  MUFU.TANH R158, R9 ;  /* 0x00000009009e7308 */ /* 0x000fe20000002400 */
[C---:B-1----:R-:W-:Y:S06]  /*4050*/  HMMA.16816.F32 R32, R4.reuse, R28, RZ ;  /* 0x0000001c0420723c */ /* 0x042fec00000018ff */
[C---:B------:R-:W-:Y:S01]  /*4060*/  HMMA.16816.F32 R100, R4.reuse, R102, RZ ;  /* 0x000000660464723c */ /* 0x040fe200000018ff */
[----:B------:R-:W1:Y:S05]  /*4070*/  MUFU.TANH R159, R10 ;  /* 0x0000000a009f7308 */ /* 0x000e6a0000002400 */
[C---:B---3--:R-:W-:Y:S03]  /*4080*/  HMMA.16816.F32 R24, R4.reuse, R20, RZ ;  /* 0x000000140418723c */ /* 0x048fe600000018ff */
[----:B------:R-:W3:Y:S03]  /*4090*/  MUFU.TANH R160, R11 ;  /* 0x0000000b00a07308 */ /* 0x000ee60000002400 */
[C---:B------:R-:W-:Y:S05]  /*40a0*/  HMMA.16816.F32 R92, R4.reuse, R94, RZ ;  /* 0x0000005e045c723c */ /* 0x040fea00000018ff */
[----:B------:R-:W-:Y:S01]  /*40b0*/  MUFU.TANH R161, R16 ;  /* 0x0000001000a17308 */ /* 0x000fe20000002400 */
[C---:B------:R-:W-:Y:S06]  /*40c0*/  HMMA.16816.F32 R84, R4.reuse, R86, RZ ;  /* 0x000000560454723c */ /* 0x040fec00000018ff */
[C---:B------:R-:W-:Y:S01]  /*40d0*/  HMMA.16816.F32 R76, R4.reuse, R78, RZ ;  /* 0x0000004e044c723c */ /* 0x040fe200000018ff */
[----:B------:R-:W-:Y:S05]  /*40e0*/  MUFU.TANH R162, R17 ;  /* 0x0000001100a27308 */ /* 0x000fea0000002400 */
[C---:B------:R-:W-:Y:S03]  /*40f0*/  HMMA.16816.F32 R68, R4.reuse, R70, RZ ;  /* 0x000000460444723c */ /* 0x040fe600000018ff */
[----:B------:R-:W-:Y:S03]  /*4100*/  MUFU.TANH R167, R18 ;  /* 0x0000001200a77308 */ /* 0x000fe60000002400 */
[C---:B------:R-:W-:Y:S05]  /*4110*/  HMMA.16816.F32 R60, R4.reuse, R62, RZ ;  /* 0x0000003e043c723c */ /* 0x040fea00000018ff */
[----:B------:R4:W-:Y:S01]  /*4120*/  MUFU.TANH R168, R19 ;  /* 0x0000001300a87308 */ /* 0x0009e20000002400 */
[C---:B------:R-:W-:Y:S06]  /*4130*/  HMMA.16816.F32 R52, R4.reuse, R54, RZ ;  /* 0x000000360434723c */ /* 0x040fec00000018ff */
[C---:B------:R-:W-:Y:S01]  /*4140*/  HMMA.16816.F32 R44, R4.reuse, R46, RZ ;  /* 0x0000002e042c723c */ /* 0x040fe200000018ff */
[----:B------:R-:W-:Y:S05]  /*4150*/  MUFU.TANH R170, R112 ;  /* 0x0000007000aa7308 */ /* 0x000fea0000002400 */
[C---:B------:R-:W-:Y:S03]  /*4160*/  HMMA.16816.F32 R36, R4.reuse, R38, RZ ;  /* 0x000000260424723c */ /* 0x040fe600000018ff */
[----:B------:R-:W-:Y:S01]  /*4170*/  MUFU.TANH R171, R113 ;  /* 0x0000007100ab7308 */ /* 0x000fe20000002400 */
[----:B----4-:R-:W-:Y:S02]  /*4180*/  LDSM.16.M88.4 R16, [R163+0x2800] ;  /* 0x00280000a310783b */ /* 0x010fe40000000200 */
[C---:B------:R-:W-:Y:S05]  /*4190*/  HMMA.16816.F32 R28, R4.reuse, R30, RZ ;  /* 0x0000001e041c723c */ /* 0x040fea00000018ff */
[----:B------:R-:W4:Y:S01]  /*41a0*/  MUFU.TANH R132, R132 ;  /* 0x0000008400847308 */ /* 0x000f220000002400 */
[C---:B------:R-:W-:Y:S06]  /*41b0*/  HMMA.16816.F32 R20, R4.reuse, R22, RZ ;  /* 0x000000160414723c */ /* 0x040fec00000018ff */
[C---:B------:R-:W-:Y:S01]  /*41c0*/  HMMA.16816.F32 R8, R4.reuse, R116, RZ ;  /* 0x000000740408723c */ /* 0x040fe200000018ff */
[----:B------:R-:W-:Y:S05]  /*41d0*/  MUFU.TANH R135, R135 ;  /* 0x0000008700877308 */ /* 0x000fea0000002400 */
[----:B------:R-:W-:Y:S01]  /*41e0*/  HMMA.16816.F32 R4, R4, R118, RZ ;  /* 0x000000760404723c */ /* 0x000fe200000018ff */
[----:B------:R-:W2:Y:S02]  /*41f0*/  LDSM.16.M88.4 R116, [R163+0x1800] ;  /* 0x00180000a374783b */ /* 0x000ea40000000200 */
[----:B------:R-:W4:Y:S03]  /*4200*/  MUFU.TANH R133, R133 ;  /* 0x0000008500857308 */ /* 0x000f260000002400 */
[C---:B------:R-:W-:Y:S05]  /*4210*/  HMMA.16816.F32 R96, R12.reuse, R120, R96 ;  /* 0x000000780c60723c */ /* 0x040fea0000001860 */
[----:B------:R-:W4:Y:S01]  /*4220*/  MUFU.TANH R134, R134 ;  /* 0x0000008600867308 */ /* 0x000f220000002400 */
[C---:B------:R-:W-:Y:S01]  /*4230*/  HMMA.16816.F32 R92, R12.reuse, R122, R92 ;  /* 0x0000007a0c5c723c */ /* 0x040fe2000000185c */
[----:B------:R-:W1:Y:S05]  /*4240*/  LDSM.16.M88.4 R120, [R163+0x2400] ;  /* 0x00240000a378783b */ /* 0x000e6a0000000200 */
[C---:B------:R-:W-:Y:S01]  /*4250*/  HMMA.16816.F32 R80, R12.reuse, R128, R80 ;  /* 0x000000800c50723c */ /* 0x040fe20000001850 */
[----:B------:R-:W-:Y:S05]  /*4260*/  MUFU.TANH R129, R114 ;  /* 0x0000007200817308 */ /* 0x000fea0000002400 */
[----:B------:R-:W-:Y:S01]  /*4270*/  HMMA.16816.F32 R76, R12, R130, R76 ;  /* 0x000000820c4c723c */ /* 0x000fe2000000184c */
[----:B------:R-:W-:-:S02]  /*4280*/  IMAD.MOV.U32 R128, RZ, RZ, 0x8 ;  /* 0x00000008ff807424 */ /* 0x000fc400078e00ff */
[----:B------:R3:W4:Y:S03]  /*4290*/  MUFU.TANH R131, R115 ;  /* 0x0000007300837308 */ /* 0x0007260000002400 */
[----:B------:R-:W-:Y:S01]  /*42a0*/  HMMA.16816.F32 R104, R12, R124, R104 ;  /* 0x0000007c0c68723c */ /* 0x000fe20000001868 */
[----:B------:R-:W-:Y:S01]  /*42b0*/  FMUL.FTZ R96, R96, UR11 ;  /* 0x0000000b60607c20 */ /* 0x000fe20008410000 */
[----:B------:R-:W-:-:S03]  /*42c0*/  FMUL.FTZ R99, R99, UR11 ;  /* 0x0000000b63637c20 */ /* 0x000fc60008410000 */
[----:B------:R-:W4:Y:S01]  /*42d0*/  MUFU.TANH R108, R108 ;  /* 0x0000006c006c7308 */ /* 0x000f220000002400 */
[----:B------:R-:W-:Y:S01]  /*42e0*/  HMMA.16816.F32 R100, R12, R126, R100 ;  /* 0x0000007e0c64723c */ /* 0x000fe20000001864 */
[----:B------:R-:W4:Y:S01]  /*42f0*/  LDSM.16.M88.4 R124, [R163+0x2000] ;  /* 0x00200000a37c783b */ /* 0x000f220000000200 */
[----:B------:R-:W-:Y:S01]  /*4300*/  FMUL.FTZ R93, R93, UR11 ;  /* 0x0000000b5d5d7c20 */ /* 0x000fe20008410000 */
[----:B------:R-:W-:-:S03]  /*4310*/  FMUL.FTZ R92, R92, UR11 ;  /* 0x0000000b5c5c7c20 */ /* 0x000fc60008410000 */
[C---:B--2---:R-:W-:Y:S01]  /*4320*/  HMMA.16816.F32 R88, R12.reuse, R116, R88 ;  /* 0x000000740c58723c */ /* 0x044fe20000001858 */
[----:B------:R-:W-:Y:S01]  /*4330*/  MUFU.TANH R109, R109 ;  /* 0x0000006d006d7308 */ /* 0x000fe20000002400 */
[----:B---3--:R-:W2:Y:S04]  /*4340*/  LDSM.16.M88.4 R112, [R163+0x3000] ;  /* 0x00300000a370783b */ /* 0x008ea80000000200 */
[C---:B------:R-:W-:Y:S01]  /*4350*/  HMMA.16816.F32 R84, R12.reuse, R118, R84 ;  /* 0x000000760c54723c */ /* 0x040fe20000001854 */
[----:B------:R-:W3:Y:S02]  /*4360*/  LDSM.16.M88.4 R116, [R163+0x2c00] ;  /* 0x002c0000a374783b */ /* 0x000ee40000000200 */
[----:B------:R-:W3:Y:S03]  /*4370*/  MUFU.TANH R110, R110 ;  /* 0x0000006e006e7308 */ /* 0x000ee60000002400 */
[C---:B------:R-:W-:Y:S01]  /*4380*/  HMMA.16816.F32 R56, R12.reuse, R16, R56 ;  /* 0x000000100c38723c */ /* 0x040fe20000001838 */
[----:B------:R-:W-:Y:S01]  /*4390*/  FMUL.FTZ R104, R104, UR11 ;  /* 0x0000000b68687c20 */ /* 0x000fe20008410000 */
[----:B------:R-:W-:Y:S01]  /*43a0*/  FMUL.FTZ R105, R105, UR11 ;  /* 0x0000000b69697c20 */ /* 0x000fe20008410000 */
[----:B------:R-:W-:Y:S01]  /*43b0*/  FMUL.FTZ R106, R106, UR11 ;  /* 0x0000000b6a6a7c20 */ /* 0x000fe20008410000 */
[----:B------:R-:W-:Y:S01]  /*43c0*/  FMUL.FTZ R107, R107, UR11 ;  /* 0x0000000b6b6b7c20 */ /* 0x000fe20008410000 */
[----:B------:R-:W-:Y:S01]  /*43d0*/  MUFU.TANH R111, R111 ;  /* 0x0000006f006f7308 */ /* 0x000fe20000002400 */
[C---:B------:R-:W-:Y:S01]  /*43e0*/  HMMA.16816.F32 R52, R12.reuse, R18, R52 ;  /* 0x000000120c34723c */ /* 0x040fe20000001834 */
[----:B------:R-:W3:Y:S01]  /*43f0*/  LDSM.16.M88.4 R16, [R163+0x3800] ;  /* 0x00380000a310783b */ /* 0x000ee20000000200 */
[----:B------:R-:W-:Y:S01]  /*4400*/  FMUL.FTZ R103, R103, UR11 ;  /* 0x0000000b67677c20 */ /* 0x000fe20008410000 */
[----:B------:R-:W-:Y:S01]  /*4410*/  FMUL.FTZ R102, R102, UR11 ;  /* 0x0000000b66667c20 */ /* 0x000fe20008410000 */
[----:B------:R-:W-:Y:S01]  /*4420*/  FMUL.FTZ R100, R100, UR11 ;  /* 0x0000000b64647c20 */ /* 0x000fe20008410000 */
[----:B------:R-:W-:Y:S01]  /*4430*/  FMUL.FTZ R101, R101, UR11 ;  /* 0x0000000b65657c20 */ /* 0x000fe20008410000 */
[C---:B-1----:R-:W-:Y:S03]  /*4440*/  HMMA.16816.F32 R64, R12.reuse, R120, R64 ;  /* 0x000000780c40723c */ /* 0x042fe60000001840 */
[----:B------:R-:W-:Y:S03]  /*4450*/  MUFU.TANH R102, R102 ;  /* 0x0000006600667308 */ /* 0x000fe60000002400 */
[C---:B------:R-:W-:Y:S01]  /*4460*/  HMMA.16816.F32 R60, R12.reuse, R122, R60 ;  /* 0x0000007a0c3c723c */ /* 0x040fe2000000183c */
[----:B------:R-:W1:Y:S04]  /*4470*/  LDSM.16.M88.4 R120, [R163+0x3400] ;  /* 0x00340000a378783b */ /* 0x000e680000000200 */
[----:B------:R-:W-:Y:S01]  /*4480*/  MUFU.TANH R100, R100 ;  /* 0x0000006400647308 */ /* 0x000fe20000002400 */
[C---:B----4-:R-:W-:Y:S06]  /*4490*/  HMMA.16816.F32 R72, R12.reuse, R124, R72 ;  /* 0x0000007c0c48723c */ /* 0x050fec0000001848 */
[C---:B--2---:R-:W-:Y:S01]  /*44a0*/  HMMA.16816.F32 R40, R12.reuse, R112, R40 ;  /* 0x000000700c28723c */ /* 0x044fe20000001828 */
[----:B------:R-:W-:Y:S05]  /*44b0*/  MUFU.TANH R124, R104 ;  /* 0x00000068007c7308 */ /* 0x000fea0000002400 */
[----:B---3--:R-:W-:Y:S01]  /*44c0*/  HMMA.16816.F32 R48, R12, R116, R48 ;  /* 0x000000740c30723c */ /* 0x008fe20000001830 */
[----:B------:R-:W-:-:S02]  /*44d0*/  SHF.R.S32.HI R113, RZ, 0x1f, R0 ;  /* 0x0000001fff717819 */ /* 0x000fc40000011400 */
[----:B------:R-:W-:Y:S02]  /*44e0*/  MUFU.TANH R116, R105 ;  /* 0x0000006900747308 */ /* 0x000fe40000002400 */
[----:B------:R-:W-:Y:S01]  /*44f0*/  LEA.HI R113, R113, R0, RZ, 0x4 ;  /* 0x0000000071717211 */ /* 0x000fe200078f20ff */
[C---:B------:R-:W-:Y:S03]  /*4500*/  HMMA.16816.F32 R36, R12.reuse, R114, R36 ;  /* 0x000000720c24723c */ /* 0x040fe60000001824 */
[----:B------:R-:W-:Y:S02]  /*4510*/  LOP3.LUT R113, R113, 0xfffffff0, RZ, 0xc0, !PT ;  /* 0xfffffff071717812 */ /* 0x000fe400078ec0ff */
[----:B------:R-:W2:Y:S01]  /*4520*/  MUFU.TANH R117, R106 ;  /* 0x0000006a00757308 */ /* 0x000ea20000002400 */
[----:B------:R-:W-:Y:S02]  /*4530*/  HMMA.16816.F32 R24, R12, R16, R24 ;  /* 0x000000100c18723c */ /* 0x000fe40000001818 */
[----:B------:R-:W-:-:S02]  /*4540*/  IMAD.IADD R0, R0, 0x1, -R113 ;  /* 0x0000000100007824 */ /* 0x000fc400078e0a71 */
[----:B------:R-:W-:Y:S02]  /*4550*/  IMAD.IADD R113, R138, 0x1, -R150 ;  /* 0x000000018a717824 */ /* 0x000fe400078e0a96 */
[C---:B------:R-:W-:Y:S01]  /*4560*/  HMMA.16816.F32 R44, R12.reuse, R118, R44 ;  /* 0x000000760c2c723c */ /* 0x040fe2000000182c */
[----:B------:R3:W4:Y:S01]  /*4570*/  MUFU.TANH R112, R107 ;  /* 0x0000006b00707308 */ /* 0x0007220000002400 */
[----:B------:R-:W-:Y:S02]  /*4580*/  SHF.R.S32.HI R115, RZ, 0x1f, R0 ;  /* 0x0000001fff737819 */ /* 0x000fe40000011400 */
[-C--:B------:R-:W-:Y:S02]  /*4590*/  LEA.HI R114, R0, R0.reuse, RZ, 0x1 ;  /* 0x0000000000727211 */ /* 0x080fe400078f08ff */
[----:B------:R-:W-:Y:S01]  /*45a0*/  LEA.HI R115, R115, R0, RZ, 0x3 ;  /* 0x0000000073737211 */ /* 0x000fe200078f18ff */
[----:B-1----:R-:W-:Y:S01]  /*45b0*/  HMMA.16816.F32 R32, R12, R120, R32 ;  /* 0x000000780c20723c */ /* 0x002fe20000001820 */
[----:B------:R-:W-:Y:S01]  /*45c0*/  LOP3.LUT R118, R114, 0x7fffffe, RZ, 0xc0, !PT ;  /* 0x07fffffe72767812 */ /* 0x000fe200078ec0ff */
[----:B------:R1:W-:Y:S01]  /*45d0*/  MUFU.TANH R16, R103 ;  /* 0x0000006700107308 */ /* 0x0003e20000002400 */
[----:B------:R-:W-:Y:S01]  /*45e0*/  SHF.R.S32.HI R119, RZ, 0x1f, R113 ;  /* 0x0000001fff777819 */ /* 0x000fe20000011471 */
[----:B------:R-:W-:-:S02]  /*45f0*/  IMAD.SHL.U32 R17, R115, 0x20, RZ ;  /* 0x0000002073117824 */ /* 0x000fc400078e00ff */
[----:B------:R-:W-:Y:S01]  /*4600*/  FMUL.FTZ R115, R86, UR11 ;  /* 0x0000000b56737c20 */ /* 0x000fe20008410000 */
[----:B------:R-:W-:Y:S01]  /*4610*/  IMAD.IADD R0, R0, 0x1, -R118 ;  /* 0x0000000100007824 */ /* 0x000fe200078e0a76 */
[C---:B------:R-:W-:Y:S01]  /*4620*/  HMMA.16816.F32 R28, R12.reuse, R122, R28 ;  /* 0x0000007a0c1c723c */ /* 0x040fe2000000181c */
[----:B------:R-:W-:Y:S01]  /*4630*/  LEA.HI R113, R119, R113, RZ, 0x2 ;  /* 0x0000007177717211 */ /* 0x000fe200078f10ff */
[----:B------:R-:W-:Y:S01]  /*4640*/  FMUL.FTZ R121, R91, UR11 ;  /* 0x0000000b5b797c20 */ /* 0x000fe20008410000 */
[----:B------:R-:W-:Y:S01]  /*4650*/  LOP3.LUT R17, R17, 0xffffff00, RZ, 0xc0, !PT ;  /* 0xffffff0011117812 */ /* 0x000fe200078ec0ff */
[----:B---3--:R-:W3:Y:S01]  /*4660*/  LDSM.16.M88.4 R104, [R163+0x3c00] ;  /* 0x003c0000a368783b */ /* 0x008ee20000000200 */
[----:B------:R-:W-:Y:S01]  /*4670*/  SHF.R.S32.HI R113, RZ, 0x2, R113 ;  /* 0x00000002ff717819 */ /* 0x000fe20000011471 */
[----:B------:R-:W-:Y:S01]  /*4680*/  HMMA.16816.F32 R68, R12, R126, R68 ;  /* 0x0000007e0c44723c */ /* 0x000fe20000001844 */
[----:B------:R-:W-:Y:S01]  /*4690*/  FMUL.FTZ R118, R90, UR11 ;  /* 0x0000000b5a767c20 */ /* 0x000fe20008410000 */
[----:B------:R-:W-:-:S02]  /*46a0*/  IMAD R197, R0, 0x20, R17 ;  /* 0x0000002000c57824 */ /* 0x000fc400078e0211 */
[----:B-----5:R-:W-:Y:S01]  /*46b0*/  FMUL.FTZ R0, R145, R144 ;  /* 0x0000009091007220 */ /* 0x020fe20000410000 */
[----:B------:R2:W4:Y:S01]  /*46c0*/  MUFU.TANH R17, R96 ;  /* 0x0000006000117308 */ /* 0x0005220000002400 */
[----:B------:R-:W-:Y:S01]  /*46d0*/  IADD3 R113, R146, 0x1, R113 ;  /* 0x0000000192717810 */ /* 0x000fe20007ffe071 */
[----:B------:R-:W-:Y:S01]  /*46e0*/  HMMA.16816.F32 R20, R12, R18, R20 ;  /* 0x000000120c14723c */ /* 0x000fe20000001814 */
[----:B------:R-:W-:Y:S01]  /*46f0*/  FMUL.FTZ R90, R75, UR11 ;  /* 0x0000000b4b5a7c20 */ /* 0x000fe20008410000 */
[----:B------:R-:W-:Y:S01]  /*4700*/  R2UR UR6, R0 ;  /* 0x00000000000672ca */ /* 0x000fe200000e0000 */
[----:B------:R-:W-:Y:S01]  /*4710*/  FMUL.FTZ R0, R88, UR11 ;  /* 0x0000000b58007c20 */ /* 0x000fe20008410000 */
[----:B------:R-:W-:Y:S01]  /*4720*/  FMUL.FTZ R75, R63, UR11 ;  /* 0x0000000b3f4b7c20 */ /* 0x000fe20008410000 */
[----:B------:R-:W-:Y:S01]  /*4730*/  FMUL.FTZ R86, R67, UR11 ;  /* 0x0000000b43567c20 */ /* 0x000fe20008410000 */
[----:B-1----:R-:W-:Y:S01]  /*4740*/  FMUL.FTZ R103, R76, UR11 ;  /* 0x0000000b4c677c20 */ /* 0x002fe20008410000 */
        /* <DEDUP_REMOVED lines=8> */
[----:B--2---:R-:W-:Y:S01]  /*47d0*/  IMAD.U32 R96, RZ, RZ, UR24 ;  /* 0x00000018ff607e24 */ /* 0x004fe2000f8e00ff */
[----:B------:R-:W-:Y:S01]  /*47e0*/  MUFU.TANH R146, R76 ;  /* 0x0000004c00927308 */ /* 0x000fe20000002400 */
[----:B------:R-:W-:Y:S01]  /*47f0*/  FMUL.FTZ R49, R43, UR11 ;  /* 0x0000000b2b317c20 */ /* 0x000fe20008410000 */
[----:B------:R-:W-:Y:S01]  /*4800*/  FMUL.FTZ R94, R68, UR11 ;  /* 0x0000000b445e7c20 */ /* 0x000fe20008410000 */
[----:B------:R-:W-:Y:S01]  /*4810*/  FMUL.FTZ R97, R73, UR11 ;  /* 0x0000000b49617c20 */ /* 0x000fe20008410000 */
[----:B------:R-:W-:Y:S01]  /*4820*/  IADD3 R96, R113, UR21, -R96 ;  /* 0x0000001571607c10 */ /* 0x000fe2000fffe860 */
[----:B------:R-:W-:Y:S01]  /*4830*/  FMUL.FTZ R113, R87, UR11 ;  /* 0x0000000b57717c20 */ /* 0x000fe20008410000 */
[----:B------:R-:W-:Y:S01]  /*4840*/  FMUL.FTZ R87, R65, UR11 ;  /* 0x0000000b41577c20 */ /* 0x000fe20008410000 */
[----:B------:R-:W-:Y:S01]  /*4850*/  FMUL.FTZ R65, R52, UR11 ;  /* 0x0000000b34417c20 */ /* 0x000fe20008410000 */
[----:B-1----:R-:W-:-:S02]  /*4860*/  IMAD.SHL.U32 R0, R138, 0x2, RZ ;  /* 0x000000028a007824 */ /* 0x002fc400078e00ff */
[----:B------:R-:W-:Y:S01]  /*4870*/  FMUL.FTZ R52, R40, UR11 ;  /* 0x0000000b28347c20 */ /* 0x000fe20008410000 */
[----:B------:R-:W-:Y:S02]  /*4880*/  VIADD R96, R96, UR20 ;  /* 0x0000001460607c36 */ /* 0x000fe40008000000 */
[----:B------:R-:W-:Y:S01]  /*4890*/  FMUL.FTZ R40, R35, UR11 ;  /* 0x0000000b23287c20 */ /* 0x000fe20008410000 */
[----:B------:R-:W-:Y:S01]  /*48a0*/  FMUL.FTZ R35, R25, UR11 ;  /* 0x0000000b19237c20 */ /* 0x000fe20008410000 */
[----:B------:R-:W-:Y:S01]  /*48b0*/  LOP3.LUT R169, R0, 0x6, RZ, 0xc0, !PT ;  /* 0x0000000600a97812 */ /* 0x000fe200078ec0ff */
[----:B------:R1:W-:Y:S01]  /*48c0*/  MUFU.TANH R68, R93 ;  /* 0x0000005d00447308 */ /* 0x0003e20000002400 */
[C---:B------:R-:W-:Y:S01]  /*48d0*/  VIADDMNMX R128, R96.reuse, R128, UR21, PT ;  /* 0x0000001560807e46 */ /* 0x040fe2000b800180 */
[----:B---3--:R-:W-:Y:S01]  /*48e0*/  HMMA.16816.F32 R8, R12, R104, R8 ;  /* 0x000000680c08723c */ /* 0x008fe20000001808 */
[----:B------:R-:W-:Y:S01]  /*48f0*/  VIMNMX R130, R96, UR21, PT ;  /* 0x0000001560827c48 */ /* 0x000fe2000bfe0100 */
[----:B------:R-:W-:-:S02]  /*4900*/  VIADD R120, R169, UR5 ;  /* 0x00000005a9787c36 */ /* 0x000fc40008000000 */
[----:B------:R-:W-:Y:S01]  /*4910*/  FMUL.FTZ R43, R32, UR11 ;  /* 0x0000000b202b7c20 */ /* 0x000fe20008410000 */
[----:B------:R-:W-:Y:S01]  /*4920*/  FMUL.FTZ R73, R57, UR11 ;  /* 0x0000000b39497c20 */ /* 0x000fe20008410000 */
[----:B------:R-:W-:Y:S01]  /*4930*/  FMUL.FTZ R57, R50, UR11 ;  /* 0x0000000b32397c20 */ /* 0x000fe20008410000 */
[----:B------:R-:W-:Y:S01]  /*4940*/  HMMA.16816.F32 R4, R12, R106, R4 ;  /* 0x0000006a0c04723c */ /* 0x000fe20000001804 */
[----:B------:R-:W-:Y:S01]  /*4950*/  FMUL.FTZ R105, R80, UR11 ;  /* 0x0000000b50697c20 */ /* 0x000fe20008410000 */
[----:B------:R-:W-:Y:S02]  /*4960*/  VIADD R25, R120, 0x1 ;  /* 0x0000000178197836 */ /* 0x000fe40000000000 */
        /* <DEDUP_REMOVED lines=8> */
[-C--:B------:R-:W-:Y:S01]  /*49f0*/  I2FP.F32.S32 R63, R25.reuse ;  /* 0x00000019003f7245 */ /* 0x080fe20000201400 */
[----:B------:R-:W-:Y:S01]  /*4a00*/  FMUL.FTZ R15, R95, UR11 ;  /* 0x0000000b5f0f7c20 */ /* 0x000fe20008410000 */
[----:B------:R-:W-:Y:S01]  /*4a10*/  ISETP.GE.AND P5, PT, R25, R130, PT ;  /* 0x000000821900720c */ /* 0x000fe20003fa6270 */
[----:B------:R-:W-:Y:S01]  /*4a20*/  FMUL.FTZ R39, R29, UR11 ;  /* 0x0000000b1d277c20 */ /* 0x000fe20008410000 */
[----:B------:R-:W-:Y:S01]  /*4a30*/  ISETP.GE.AND P4, PT, R25, R128, PT ;  /* 0x000000801900720c */ /* 0x000fe20003f86270 */
[----:B------:R-:W-:Y:S01]  /*4a40*/  VIADD R29, R120, 0x10 ;  /* 0x00000010781d7836 */ /* 0x000fe20000000000 */
[----:B------:R-:W-:Y:S01]  /*4a50*/  I2FP.F32.S32 R25, R25 ;  /* 0x0000001900197245 */ /* 0x000fe20000201400 */
[----:B-1----:R-:W-:Y:S01]  /*4a60*/  FMUL.FTZ R93, R70, UR11 ;  /* 0x0000000b465d7c20 */ /* 0x002fe20008410000 */
[----:B------:R1:W-:Y:S01]  /*4a70*/  MUFU.TANH R125, R13 ;  /* 0x0000000d007d7308 */ /* 0x0003e20000002400 */
[----:B------:R-:W-:Y:S01]  /*4a80*/  FMUL.FTZ R12, R98, UR11 ;  /* 0x0000000b620c7c20 */ /* 0x000fe20008410000 */
[----:B------:R-:W-:Y:S01]  /*4a90*/  FMUL.FTZ R106, R83, UR11 ;  /* 0x0000000b536a7c20 */ /* 0x000fe20008410000 */
[----:B------:R-:W-:Y:S01]  /*4aa0*/  FMUL.FTZ R98, R79, UR11 ;  /* 0x0000000b4f627c20 */ /* 0x000fe20008410000 */
[----:B------:R-:W-:Y:S01]  /*4ab0*/  FFMA.FTZ R63, R63, UR6, R142 ;  /* 0x000000063f3f7c23 */ /* 0x000fe2000801008e */
[----:B------:R-:W-:Y:S01]  /*4ac0*/  FFMA.FTZ R25, R25, UR6, R147 ;  /* 0x0000000619197c23 */ /* 0x000fe20008010093 */
[----:B------:R-:W-:Y:S01]  /*4ad0*/  FMUL.FTZ R83, R61, UR11 ;  /* 0x0000000b3d537c20 */ /* 0x000fe20008410000 */
[----:B--2---:R-:W-:Y:S01]  /*4ae0*/  FMUL.FTZ R99, R78, UR11 ;  /* 0x0000000b4e637c20 */ /* 0x004fe20008410000 */
[----:B------:R-:W-:Y:S01]  /*4af0*/  FMUL.FTZ R78, R56, UR11 ;  /* 0x0000000b384e7c20 */ /* 0x000fe20008410000 */
[----:B------:R-:W-:Y:S01]  /*4b00*/  FMUL.FTZ R56, R51, UR11 ;  /* 0x0000000b33387c20 */ /* 0x000fe20008410000 */
[----:B------:R-:W-:Y:S01]  /*4b10*/  FMUL.FTZ R51, R46, UR11 ;  /* 0x0000000b2e337c20 */ /* 0x000fe20008410000 */
[----:B------:R-:W-:Y:S01]  /*4b20*/  FMUL.FTZ R46, R37, UR11 ;  /* 0x0000000b252e7c20 */ /* 0x000fe20008410000 */
[----:B------:R-:W-:Y:S01]  /*4b30*/  FMUL.FTZ R37, R30, UR11 ;  /* 0x0000000b1e257c20 */ /* 0x000fe20008410000 */
[----:B------:R-:W-:Y:S01]  /*4b40*/  FMUL.FTZ R30, R27, UR11 ;  /* 0x0000000b1b1e7c20 */ /* 0x000fe20008410000 */
[----:B------:R-:W-:Y:S01]  /*4b50*/  VIADD R27, R120, 0x9 ;  /* 0x00000009781b7836 */ /* 0x000fe20000000000 */
[----:B------:R2:W-:Y:S01]  /*4b60*/  MUFU.TANH R70, R15 ;  /* 0x0000000f00467308 */ /* 0x0005e20000002400 */
[----:B------:R-:W-:Y:S01]  /*4b70*/  FMUL.FTZ R79, R62, UR11 ;  /* 0x0000000b3e4f7c20 */ /* 0x000fe20008410000 */
[----:B-1----:R-:W-:Y:S01]  /*4b80*/  FMUL.FTZ R13, R10, UR11 ;  /* 0x0000000b0a0d7c20 */ /* 0x002fe20008410000 */
[----:B------:R-:W-:Y:S01]  /*4b90*/  FMUL.FTZ R10, R4, UR11 ;  /* 0x0000000b040a7c20 */ /* 0x000fe20008410000 */
[-C--:B------:R-:W-:Y:S01]  /*4ba0*/  I2FP.F32.S32 R67, R27.reuse ;  /* 0x0000001b00437245 */ /* 0x080fe20000201400 */
[----:B------:R-:W-:Y:S01]  /*4bb0*/  FMUL.FTZ R62, R53, UR11 ;  /* 0x0000000b353e7c20 */ /* 0x000fe20008410000 */
[C---:B------:R-:W-:Y:S01]  /*4bc0*/  ISETP.GE.AND P6, PT, R27.reuse, R130, PT ;  /* 0x000000821b00720c */ /* 0x040fe20003fc6270 */
[----:B------:R-:W-:Y:S01]  /*4bd0*/  FMUL.FTZ R61, R54, UR11 ;  /* 0x0000000b363d7c20 */ /* 0x000fe20008410000 */
[----:B------:R-:W-:Y:S01]  /*4be0*/  ISETP.GE.AND P3, PT, R27, R128, PT ;  /* 0x000000801b00720c */ /* 0x000fe20003f66270 */
[----:B------:R-:W-:Y:S01]  /*4bf0*/  FMUL.FTZ R54, R45, UR11 ;  /* 0x0000000b2d367c20 */ /* 0x000fe20008410000 */
[----:B------:R-:W-:Y:S01]  /*4c00*/  I2FP.F32.S32 R27, R27 ;  /* 0x0000001b001b7245 */ /* 0x000fe20000201400 */
[----:B------:R-:W-:Y:S01]  /*4c10*/  FMUL.FTZ R53, R47, UR11 ;  /* 0x0000000b2f357c20 */ /* 0x000fe20008410000 */
[----:B------:R-:W-:Y:S01]  /*4c20*/  I2FP.F32.S32 R4, R29 ;  /* 0x0000001d00047245 */ /* 0x000fe20000201400 */
[----:B------:R-:W-:Y:S01]  /*4c30*/  FMUL.FTZ R47, R36, UR11 ;  /* 0x0000000b242f7c20 */ /* 0x000fe20008410000 */
[----:B------:R-:W-:Y:S01]  /*4c40*/  FMUL.FTZ R45, R38, UR11 ;  /* 0x0000000b262d7c20 */ /* 0x000fe20008410000 */
[----:B------:R-:W-:Y:S01]  /*4c50*/  FMUL.FTZ R104, R82, UR11 ;  /* 0x0000000b52687c20 */ /* 0x000fe20008410000 */
[----:B------:R-:W-:Y:S01]  /*4c60*/  FMUL.FTZ R85, R69, UR11 ;  /* 0x0000000b45557c20 */ /* 0x000fe20008410000 */
[----:B--2---:R-:W-:Y:S01]  /*4c70*/  FMUL.FTZ R15, R8, UR11 ;  /* 0x0000000b080f7c20 */ /* 0x004fe20008410000 */
[----:B------:R-:W-:-:S02]  /*4c80*/  VIADD R8, R120, 0x8 ;  /* 0x0000000878087836 */ /* 0x000fc40000000000 */
[----:B------:R-:W-:Y:S01]  /*4c90*/  FMUL.FTZ R38, R28, UR11 ;  /* 0x0000000b1c267c20 */ /* 0x000fe20008410000 */
[----:B------:R-:W-:Y:S01]  /*4ca0*/  FMUL.FTZ R36, R24, UR11 ;  /* 0x0000000b18247c20 */ /* 0x000fe20008410000 */
[----:B------:R-:W-:Y:S01]  /*4cb0*/  FSEL R63, R63, -INF , !P5 ;  /* 0xff8000003f3f7808 */ /* 0x000fe20006800000 */
[----:B------:R-:W-:Y:S01]  /*4cc0*/  FFMA.FTZ R67, R67, UR6, R149 ;  /* 0x0000000643437c23 */ /* 0x000fe20008010095 */
[----:B------:R-:W-:Y:S01]  /*4cd0*/  FSEL R25, R25, -INF , !P4 ;  /* 0xff80000019197808 */ /* 0x000fe20006000000 */
[----:B------:R-:W-:Y:S01]  /*4ce0*/  FFMA.FTZ R27, R27, UR6, R152 ;  /* 0x000000061b1b7c23 */ /* 0x000fe20008010098 */
[----:B------:R-:W-:Y:S01]  /*4cf0*/  FMUL.FTZ R82, R60, UR11 ;  /* 0x0000000b3c527c20 */ /* 0x000fe20008410000 */
[-C--:B------:R-:W-:Y:S01]  /*4d00*/  I2FP.F32.S32 R69, R8.reuse ;  /* 0x0000000800457245 */ /* 0x080fe20000201400 */
[----:B------:R-:W-:Y:S01]  /*4d10*/  FFMA.FTZ R153, R4, UR6, R153 ;  /* 0x0000000604997c23 */ /* 0x000fe20008010099 */
[----:B------:R-:W-:Y:S01]  /*4d20*/  I2FP.F32.S32 R28, R8 ;  /* 0x00000008001c7245 */ /* 0x000fe20000201400 */
[----:B------:R-:W-:Y:S01]  /*4d30*/  VIADD R24, R120, 0x18 ;  /* 0x0000001878187836 */ /* 0x000fe20000000000 */
[C---:B------:R-:W-:Y:S01]  /*4d40*/  ISETP.GE.AND P5, PT, R29.reuse, R130, PT ;  /* 0x000000821d00720c */ /* 0x040fe20003fa6270 */
[----:B------:R-:W-:Y:S01]  /*4d50*/  FMUL.FTZ R60, R48, UR11 ;  /* 0x0000000b303c7c20 */ /* 0x000fe20008410000 */
[----:B------:R-:W-:Y:S01]  /*4d60*/  ISETP.GE.AND P4, PT, R29, R128, PT ;  /* 0x000000801d00720c */ /* 0x000fe20003f86270 */
[----:B------:R-:W-:Y:S01]  /*4d70*/  VIADD R4, R120, 0x19 ;  /* 0x0000001978047836 */ /* 0x000fe20000000000 */
[----:B------:R-:W-:Y:S01]  /*4d80*/  I2FP.F32.S32 R29, R29 ;  /* 0x0000001d001d7245 */ /* 0x000fe20000201400 */
[----:B------:R-:W-:Y:S01]  /*4d90*/  FMUL.FTZ R107, R81, UR11 ;  /* 0x0000000b516b7c20 */ /* 0x000fe20008410000 */
[----:B------:R-:W-:Y:S01]  /*4da0*/  FMUL.FTZ R48, R42, UR11 ;  /* 0x0000000b2a307c20 */ /* 0x000fe20008410000 */
[----:B------:R1:W-:Y:S01]  /*4db0*/  MUFU.TANH R81, R92 ;  /* 0x0000005c00517308 */ /* 0x0003e20000002400 */
[----:B------:R-:W-:Y:S01]  /*4dc0*/  FMUL.FTZ R42, R34, UR11 ;  /* 0x0000000b222a7c20 */ /* 0x000fe20008410000 */
[----:B------:R-:W-:Y:S01]  /*4dd0*/  FMUL.FTZ R34, R31, UR11 ;  /* 0x0000000b1f227c20 */ /* 0x000fe20008410000 */
[----:B------:R-:W-:Y:S01]  /*4de0*/  FSEL R67, R67, -INF , !P6 ;  /* 0xff80000043437808 */ /* 0x000fe20007000000 */
[----:B------:R-:W-:Y:S01]  /*4df0*/  FMUL.FTZ R31, R26, UR11 ;  /* 0x0000000b1a1f7c20 */ /* 0x000fe20008410000 */
[----:B------:R-:W-:Y:S01]  /*4e00*/  FSEL R27, R27, -INF , !P3 ;  /* 0xff8000001b1b7808 */ /* 0x000fe20005800000 */
[----:B------:R-:W-:Y:S01]  /*4e10*/  FMUL.FTZ R0, R5, UR11 ;  /* 0x0000000b05007c20 */ /* 0x000fe20008410000 */
[----:B------:R-:W-:Y:S01]  /*4e20*/  FFMA.FTZ R69, R69, UR6, R148 ;  /* 0x0000000645457c23 */ /* 0x000fe20008010094 */
[----:B------:R-:W-:Y:S01]  /*4e30*/  FFMA.FTZ R28, R28, UR6, R151 ;  /* 0x000000061c1c7c23 */ /* 0x000fe20008010097 */
[C---:B------:R-:W-:Y:S01]  /*4e40*/  ISETP.GE.AND P6, PT, R24.reuse, R130, PT ;  /* 0x000000821800720c */ /* 0x040fe20003fc6270 */
[----:B------:R-:W-:Y:S01]  /*4e50*/  FFMA.FTZ R29, R29, UR6, R155 ;  /* 0x000000061d1d7c23 */ /* 0x000fe2000801009b */
[----:B------:R-:W-:Y:S01]  /*4e60*/  ISETP.GE.AND P3, PT, R24, R128, PT ;  /* 0x000000801800720c */ /* 0x000fe20003f66270 */
[----:B------:R-:W-:Y:S01]  /*4e70*/  VIADD R26, R120, 0x11 ;  /* 0x00000011781a7836 */ /* 0x000fe20000000000 */
[C---:B------:R-:W-:Y:S01]  /*4e80*/  ISETP.GE.AND P0, PT, R8.reuse, R130, PT ;  /* 0x000000820800720c */ /* 0x040fe20003f06270 */
[----:B------:R2:W-:Y:S01]  /*4e90*/  MUFU.TANH R123, R14 ;  /* 0x0000000e007b7308 */ /* 0x0005e20000002400 */
[----:B------:R-:W-:Y:S01]  /*4ea0*/  ISETP.GE.AND P2, PT, R8, R128, PT ;  /* 0x000000800800720c */ /* 0x000fe20003f46270 */
[----:B------:R-:W-:-:S02]  /*4eb0*/  VIADD R8, R120, 0x20 ;  /* 0x0000002078087836 */ /* 0x000fc40000000000 */
[----:B-1----:R-:W-:Y:S01]  /*4ec0*/  FMUL.FTZ R92, R71, UR11 ;  /* 0x0000000b475c7c20 */ /* 0x002fe20008410000 */
[-C--:B------:R-:W-:Y:S01]  /*4ed0*/  I2FP.F32.S32 R71, R24.reuse ;  /* 0x0000001800477245 */ /* 0x080fe20000201400 */
[----:B------:R-:W-:Y:S01]  /*4ee0*/  FMUL.FTZ R50, R41, UR11 ;  /* 0x0000000b29327c20 */ /* 0x000fe20008410000 */
[----:B------:R-:W-:Y:S01]  /*4ef0*/  I2FP.F32.S32 R24, R24 ;  /* 0x0000001800187245 */ /* 0x000fe20000201400 */
[----:B------:R-:W-:Y:S01]  /*4f00*/  FMUL.FTZ R41, R33, UR11 ;  /* 0x0000000b21297c20 */ /* 0x000fe20008410000 */
[----:B------:R-:W-:Y:S01]  /*4f10*/  I2FP.F32.S32 R5, R4 ;  /* 0x0000000400057245 */ /* 0x000fe20000201400 */
[----:B------:R-:W-:Y:S01]  /*4f20*/  FFMA.FTZ R71, R71, UR6, R157 ;  /* 0x0000000647477c23 */ /* 0x000fe2000801009d */
[----:B------:R-:W-:Y:S01]  /*4f30*/  FSEL R69, R69, -INF , !P0 ;  /* 0xff80000045457808 */ /* 0x000fe20004000000 */
[----:B------:R-:W-:Y:S01]  /*4f40*/  FFMA.FTZ R24, R24, UR6, R159 ;  /* 0x0000000618187c23 */ /* 0x000fe2000801009f */
[----:B------:R-:W-:Y:S01]  /*4f50*/  FSEL R28, R28, -INF , !P2 ;  /* 0xff8000001c1c7808 */ /* 0x000fe20005000000 */
[----:B------:R-:W-:Y:S01]  /*4f60*/  FFMA.FTZ R158, R5, UR6, R158 ;  /* 0x00000006059e7c23 */ /* 0x000fe2000801009e */
[----:B------:R-:W-:Y:S01]  /*4f70*/  I2FP.F32.S32 R74, R26 ;  /* 0x0000001a004a7245 */ /* 0x000fe20000201400 */
[----:B------:R-:W-:Y:S01]  /*4f80*/  VIADD R5, R120, 0x21 ;  /* 0x0000002178057836 */ /* 0x000fe20000000000 */
[C---:B------:R-:W-:Y:S01]  /*4f90*/  ISETP.GE.AND P0, PT, R26.reuse, R130, PT ;  /* 0x000000821a00720c */ /* 0x040fe20003f06270 */
[----:B--2---:R-:W-:Y:S01]  /*4fa0*/  FMUL.FTZ R14, R9, UR11 ;  /* 0x0000000b090e7c20 */ /* 0x004fe20008410000 */
        /* <DEDUP_REMOVED lines=8> */
[C---:B------:R-:W-:Y:S01]  /*5030*/  ISETP.GE.AND P5, PT, R4.reuse, R130, PT ;  /* 0x000000820400720c */ /* 0x040fe20003fa6270 */
[----:B------:R-:W-:Y:S01]  /*5040*/  FMUL.FTZ R95, R89, UR11 ;  /* 0x0000000b595f7c20 */ /* 0x000fe20008410000 */
[----:B------:R-:W-:Y:S01]  /*5050*/  ISETP.GE.AND P4, PT, R4, R128, PT ;  /* 0x000000800400720c */ /* 0x000fe20003f86270 */
[----:B------:R-:W-:Y:S01]  /*5060*/  FFMA.FTZ R26, R26, UR6, R156 ;  /* 0x000000061a1a7c23 */ /* 0x000fe2000801009c */
[----:B------:R-:W-:Y:S01]  /*5070*/  I2FP.F32.S32 R4, R4 ;  /* 0x0000000400047245 */ /* 0x000fe20000201400 */
[----:B------:R2:W-:Y:S01]  /*5080*/  MUFU.TANH R149, R80 ;  /* 0x0000005000957308 */ /* 0x0005e20000002400 */
[----:B------:R-:W-:Y:S01]  /*5090*/  FSEL R71, R71, -INF , !P6 ;  /* 0xff80000047477808 */ /* 0x000fe20007000000 */
[----:B------:R-:W-:Y:S01]  /*50a0*/  FMUL.FTZ R89, R64, UR11 ;  /* 0x0000000b40597c20 */ /* 0x000fe20008410000 */
[----:B------:R-:W-:Y:S01]  /*50b0*/  FSEL R24, R24, -INF , !P3 ;  /* 0xff80000018187808 */ /* 0x000fe20005800000 */
[----:B------:R-:W-:Y:S01]  /*50c0*/  FFMA.FTZ R4, R4, UR6, R160 ;  /* 0x0000000604047c23 */ /* 0x000fe200080100a0 */
[----:B------:R-:W-:Y:S01]  /*50d0*/  I2FP.F32.S32 R9, R8 ;  /* 0x0000000800097245 */ /* 0x000fe20000201400 */
[----:B------:R-:W-:Y:S01]  /*50e0*/  IMAD.IADD R197, R143, 0x1, R197 ;  /* 0x000000018fc57824 */ /* 0x000fe200078e02c5 */
[-C--:B------:R-:W-:Y:S01]  /*50f0*/  I2FP.F32.S32 R32, R5.reuse ;  /* 0x0000000500207245 */ /* 0x080fe20000201400 */
[----:B-1----:R-:W-:Y:S01]  /*5100*/  VIADD R98, R120, 0x28 ;  /* 0x0000002878627836 */ /* 0x002fe20000000000 */
[----:B------:R-:W-:Y:S01]  /*5110*/  ISETP.GE.AND P6, PT, R5, R130, PT ;  /* 0x000000820500720c */ /* 0x000fe20003fc6270 */
[----:B------:R-:W-:Y:S01]  /*5120*/  FFMA.FTZ R132, R9, UR6, R132 ;  /* 0x0000000609847c23 */ /* 0x000fe20008010084 */
        /* <DEDUP_REMOVED lines=8> */
[----:B------:R-:W-:Y:S01]  /*51b0*/  ISETP.GE.AND P0, PT, R8, R130, PT ;  /* 0x000000820800720c */ /* 0x000fe20003f06270 */
[----:B------:R-:W-:Y:S01]  /*51c0*/  VIADD R5, R120, 0x30 ;  /* 0x0000003078057836 */ /* 0x000fe20000000000 */
[----:B------:R-:W-:Y:S01]  /*51d0*/  ISETP.GE.AND P2, PT, R8, R128, PT ;  /* 0x000000800800720c */ /* 0x000fe20003f46270 */
[----:B------:R3:W-:Y:S01]  /*51e0*/  MUFU.TANH R133, R90 ;  /* 0x0000005a00857308 */ /* 0x0007e20000002400 */
[----:B--2---:R-:W-:Y:S01]  /*51f0*/  FSEL R80, R158, -INF , !P5 ;  /* 0xff8000009e507808 */ /* 0x004fe20006800000 */
[----:B------:R-:W-:Y:S01]  /*5200*/  FMUL.FTZ R11, R11, UR11 ;  /* 0x0000000b0b0b7c20 */ /* 0x000fe20008410000 */
[----:B------:R-:W-:Y:S01]  /*5210*/  FSEL R23, R4, -INF , !P4 ;  /* 0xff80000004177808 */ /* 0x000fe20006000000 */
[----:B------:R-:W-:Y:S01]  /*5220*/  FMUL.FTZ R6, R6, UR11 ;  /* 0x0000000b06067c20 */ /* 0x000fe20008410000 */
[----:B------:R-:W-:Y:S01]  /*5230*/  I2FP.F32.S32 R8, R8 ;  /* 0x0000000800087245 */ /* 0x000fe20000201400 */
[----:B------:R-:W-:Y:S01]  /*5240*/  FMUL.FTZ R7, R7, UR11 ;  /* 0x0000000b07077c20 */ /* 0x000fe20008410000 */
[----:B------:R-:W-:Y:S01]  /*5250*/  I2FP.F32.S32 R96, R98 ;  /* 0x0000006200607245 */ /* 0x000fe20000201400 */
[----:B------:R2:W-:Y:S01]  /*5260*/  MUFU.TANH R64, R19 ;  /* 0x0000001300407308 */ /* 0x0005e20000002400 */
[----:B------:R-:W-:Y:S01]  /*5270*/  ISETP.GE.AND P5, PT, R98, R130, PT ;  /* 0x000000826200720c */ /* 0x000fe20003fa6270 */
[----:B------:R-:W-:Y:S01]  /*5280*/  FFMA.FTZ R8, R8, UR6, R134 ;  /* 0x0000000608087c23 */ /* 0x000fe20008010086 */
[----:B------:R-:W-:Y:S01]  /*5290*/  ISETP.GE.AND P4, PT, R98, R128, PT ;  /* 0x000000806200720c */ /* 0x000fe20003f86270 */
[----:B-1----:R-:W-:Y:S01]  /*52a0*/  VIADD R99, R120, 0x29 ;  /* 0x0000002978637836 */ /* 0x002fe20000000000 */
[----:B------:R-:W-:Y:S01]  /*52b0*/  I2FP.F32.S32 R98, R98 ;  /* 0x0000006200627245 */ /* 0x000fe20000201400 */
[----:B------:R-:W-:Y:S01]  /*52c0*/  FFMA.FTZ R161, R96, UR6, R161 ;  /* 0x0000000660a17c23 */ /* 0x000fe200080100a1 */
[----:B------:R-:W-:Y:S01]  /*52d0*/  FSEL R9, R9, -INF , !P3 ;  /* 0xff80000009097808 */ /* 0x000fe20005800000 */
[----:B------:R1:W-:Y:S01]  /*52e0*/  MUFU.TANH R134, R77 ;  /* 0x0000004d00867308 */ /* 0x0003e20000002400 */
[----:B---3--:R-:W-:Y:S01]  /*52f0*/  I2FP.F32.S32 R90, R5 ;  /* 0x00000005005a7245 */ /* 0x008fe20000201400 */
[----:B------:R-:W-:Y:S01]  /*5300*/  FFMA.FTZ R167, R98, UR6, R167 ;  /* 0x0000000662a77c23 */ /* 0x000fe200080100a7 */
[----:B------:R-:W-:Y:S01]  /*5310*/  VIADD R98, R120, 0x31 ;  /* 0x0000003178627836 */ /* 0x000fe20000000000 */
[----:B------:R-:W-:Y:S01]  /*5320*/  I2FP.F32.S32 R4, R99 ;  /* 0x0000006300047245 */ /* 0x000fe20000201400 */
[----:B------:R-:W-:-:S04]  /*5330*/  DEPBAR.LE SB0, 0x0 ;  /* 0x000080000000791a */ /* 0x000fc80000000000 */
[----:B--2---:R-:W-:Y:S01]  /*5340*/  FMUL.FTZ R19, R22, UR11 ;  /* 0x0000000b16137c20 */ /* 0x004fe20008410000 */
[----:B------:R-:W-:Y:S01]  /*5350*/  FSEL R22, R8, -INF , !P2 ;  /* 0xff80000008167808 */ /* 0x000fe20005000000 */
[----:B------:R-:W-:Y:S01]  /*5360*/  FFMA.FTZ R170, R90, UR6, R170 ;  /* 0x000000065aaa7c23 */ /* 0x000fe200080100aa */
[----:B------:R-:W-:Y:S01]  /*5370*/  I2FP.F32.S32 R8, R99 ;  /* 0x0000006300087245 */ /* 0x000fe20000201400 */
[----:B------:R2:W-:Y:S01]  /*5380*/  MUFU.TANH R142, R104 ;  /* 0x00000068008e7308 */ /* 0x0005e20000002400 */
[----:B------:R-:W-:Y:S01]  /*5390*/  FSEL R90, R32, -INF , !P6 ;  /* 0xff800000205a7808 */ /* 0x000fe20007000000 */
[----:B------:R-:W-:Y:S01]  /*53a0*/  FFMA.FTZ R96, R4, UR6, R162 ;  /* 0x0000000604607c23 */ /* 0x000fe200080100a2 */
[C---:B------:R-:W-:Y:S01]  /*53b0*/  ISETP.GE.AND P2, PT, R99.reuse, R128, PT ;  /* 0x000000806300720c */ /* 0x040fe20003f46270 */
[----:B------:R-:W-:Y:S01]  /*53c0*/  FFMA.FTZ R4, R8, UR6, R168 ;  /* 0x0000000608047c23 */ /* 0x000fe200080100a8 */
[----:B-1----:R-:W-:Y:S01]  /*53d0*/  FSEL R77, R132, -INF , !P0 ;  /* 0xff800000844d7808 */ /* 0x002fe20004000000 */
[----:B------:R-:W-:Y:S01]  /*53e0*/  VIADD R8, R120, 0x38 ;  /* 0x0000003878087836 */ /* 0x000fe20000000000 */
[----:B------:R-:W-:Y:S01]  /*53f0*/  ISETP.GE.AND P0, PT, R99, R130, PT ;  /* 0x000000826300720c */ /* 0x000fe20003f06270 */
[----:B------:R-:W-:Y:S01]  /*5400*/  MUFU.TANH R135, R94 ;  /* 0x0000005e00877308 */ /* 0x000fe20000002400 */
[----:B------:R-:W-:Y:S01]  /*5410*/  I2FP.F32.S32 R32, R98 ;  /* 0x0000006200207245 */ /* 0x000fe20000201400 */
[C---:B------:R-:W-:Y:S01]  /*5420*/  VIADD R162, R163.reuse, 0x400 ;  /* 0x00000400a3a27836 */ /* 0x040fe20000000000 */
[----:B------:R-:W-:Y:S01]  /*5430*/  I2FP.F32.S32 R99, R5 ;  /* 0x0000000500637245 */ /* 0x000fe20000201400 */
[----:B------:R-:W-:Y:S01]  /*5440*/  VIADD R160, R163, 0xc00 ;  /* 0x00000c00a3a07836 */ /* 0x000fe20000000000 */
[C---:B------:R-:W-:Y:S01]  /*5450*/  ISETP.GE.AND P6, PT, R5.reuse, R130, PT ;  /* 0x000000820500720c */ /* 0x040fe20003fc6270 */
[----:B------:R-:W-:Y:S01]  /*5460*/  FFMA.FTZ R171, R32, UR6, R171 ;  /* 0x0000000620ab7c23 */ /* 0x000fe200080100ab */
[----:B------:R-:W-:Y:S01]  /*5470*/  ISETP.GE.AND P3, PT, R5, R128, PT ;  /* 0x000000800500720c */ /* 0x000fe20003f66270 */
[----:B------:R1:W-:Y:S01]  /*5480*/  MUFU.TANH R94, R85 ;  /* 0x00000055005e7308 */ /* 0x0003e20000002400 */
[----:B--2---:R-:W-:Y:S01]  /*5490*/  I2FP.F32.S32 R104, R98 ;  /* 0x0000006200687245 */ /* 0x004fe20000201400 */
[----:B------:R-:W-:Y:S01]  /*54a0*/  VIADD R159, R163, 0x1000 ;  /* 0x00001000a39f7836 */ /* 0x000fe20000000000 */
[----:B------:R-:W-:Y:S01]  /*54b0*/  FSEL R5, R167, -INF , !P4 ;  /* 0xff800000a7057808 */ /* 0x000fe20006000000 */
[----:B------:R-:W-:Y:S01]  /*54c0*/  VIADD R167, R120, 0x58 ;  /* 0x0000005878a77836 */ /* 0x000fe20000000000 */
[----:B------:R-:W-:Y:S01]  /*54d0*/  ISETP.GE.AND P4, PT, R98, R128, PT ;  /* 0x000000806200720c */ /* 0x000fe20003f86270 */
[----:B------:R-:W-:Y:S01]  /*54e0*/  FFMA.FTZ R32, R104, UR6, R131 ;  /* 0x0000000668207c23 */ /* 0x000fe20008010083 */
[----:B------:R-:W-:Y:S01]  /*54f0*/  VIADD R104, R120, 0x39 ;  /* 0x0000003978687836 */ /* 0x000fe20000000000 */
[----:B------:R2:W-:Y:S01]  /*5500*/  MUFU.TANH R145, R103 ;  /* 0x0000006700917308 */ /* 0x0005e20000002400 */
[----:B------:R-:W-:Y:S01]  /*5510*/  FSEL R96, R96, -INF , !P0 ;  /* 0xff80000060607808 */ /* 0x000fe20004000000 */
[C---:B------:R-:W-:Y:S01]  /*5520*/  VIADD R158, R163.reuse, 0x1400 ;  /* 0x00001400a39e7836 */ /* 0x040fe20000000000 */
[----:B------:R-:W-:Y:S01]  /*5530*/  FSEL R4, R4, -INF , !P2 ;  /* 0xff80000004047808 */ /* 0x000fe20005000000 */
[C---:B------:R-:W-:Y:S01]  /*5540*/  VIADD R157, R163.reuse, 0x1800 ;  /* 0x00001800a39d7836 */ /* 0x040fe20000000000 */
[C---:B------:R-:W-:Y:S01]  /*5550*/  ISETP.GE.AND P0, PT, R8.reuse, R130, PT ;  /* 0x000000820800720c */ /* 0x040fe20003f06270 */
[----:B------:R-:W-:Y:S01]  /*5560*/  VIADD R156, R163, 0x1c00 ;  /* 0x00001c00a39c7836 */ /* 0x000fe20000000000 */
[----:B------:R-:W-:Y:S01]  /*5570*/  ISETP.GE.AND P2, PT, R8, R128, PT ;  /* 0x000000800800720c */ /* 0x000fe20003f46270 */
[----:B------:R-:W-:Y:S01]  /*5580*/  MUFU.TANH R126, R113 ;  /* 0x00000071007e7308 */ /* 0x000fe20000002400 */
[----:B-1----:R-:W-:Y:S01]  /*5590*/  FSEL R85, R161, -INF , !P5 ;  /* 0xff800000a1557808 */ /* 0x002fe20006800000 */
[----:B------:R-:W-:Y:S01]  /*55a0*/  VIADD R161, R163, 0x800 ;  /* 0x00000800a3a17836 */ /* 0x000fe20000000000 */
[----:B------:R-:W-:Y:S01]  /*55b0*/  ISETP.GE.AND P5, PT, R98, R130, PT ;  /* 0x000000826200720c */ /* 0x000fe20003fa6270 */
[----:B------:R-:W-:Y:S01]  /*55c0*/  FFMA.FTZ R98, R99, UR6, R129 ;  /* 0x0000000663627c23 */ /* 0x000fe20008010081 */
[----:B------:R-:W-:Y:S01]  /*55d0*/  VIADD R99, R120, 0x40 ;  /* 0x0000004078637836 */ /* 0x000fe20000000000 */
[----:B------:R-:W-:Y:S01]  /*55e0*/  FSEL R32, R32, -INF , !P4 ;  /* 0xff80000020207808 */ /* 0x000fe20006000000 */
[C---:B------:R-:W-:Y:S01]  /*55f0*/  VIADD R155, R163.reuse, 0x2000 ;  /* 0x00002000a39b7836 */ /* 0x040fe20000000000 */
[----:B------:R1:W-:Y:S01]  /*5600*/  MUFU.TANH R129, R92 ;  /* 0x0000005c00817308 */ /* 0x0003e20000002400 */
[----:B--2---:R-:W-:Y:S01]  /*5610*/  I2FP.F32.S32 R103, R8 ;  /* 0x0000000800677245 */ /* 0x004fe20000201400 */
[----:B------:R-:W-:Y:S01]  /*5620*/  VIADD R154, R163, 0x2400 ;  /* 0x00002400a39a7836 */ /* 0x000fe20000000000 */
[----:B------:R-:W-:Y:S01]  /*5630*/  ISETP.GE.AND P4, PT, R99, R128, PT ;  /* 0x000000806300720c */ /* 0x000fe20003f86270 */
[----:B------:R-:W-:-:S02]  /*5640*/  VIADD R153, R163, 0x2800 ;  /* 0x00002800a3997836 */ /* 0x000fc40000000000 */
[----:B------:R-:W-:Y:S01]  /*5650*/  FFMA.FTZ R103, R103, UR6, R108 ;  /* 0x0000000667677c23 */ /* 0x000fe2000801006c */
[----:B------:R-:W-:Y:S01]  /*5660*/  VIADD R152, R163, 0x2c00 ;  /* 0x00002c00a3987836 */ /* 0x000fe20000000000 */
[----:B------:R2:W-:Y:S03]  /*5670*/  MUFU.TANH R151, R93 ;  /* 0x0000005d00977308 */ /* 0x0005e60000002400 */
[----:B------:R-:W-:-:S05]  /*5680*/  FSEL R103, R103, -INF , !P0 ;  /* 0xff80000067677808 */ /* 0x000fca0004000000 */
[----:B------:R3:W-:Y:S01]  /*5690*/  MUFU.TANH R113, R106 ;  /* 0x0000006a00717308 */ /* 0x0007e20000002400 */
[----:B-1----:R-:W-:Y:S02]  /*56a0*/  I2FP.F32.S32 R92, R8 ;  /* 0x00000008005c7245 */ /* 0x002fe40000201400 */
[----:B------:R-:W-:Y:S02]  /*56b0*/  FSEL R8, R98, -INF , !P3 ;  /* 0xff80000062087808 */ /* 0x000fe40005800000 */
[----:B------:R-:W-:Y:S01]  /*56c0*/  ISETP.GE.AND P3, PT, R104, R128, PT ;  /* 0x000000806800720c */ /* 0x000fe20003f66270 */
[----:B------:R-:W-:Y:S01]  /*56d0*/  FFMA.FTZ R122, R92, UR6, R110 ;  /* 0x000000065c7a7c23 */ /* 0x000fe2000801006e */
[----:B------:R-:W-:Y:S01]  /*56e0*/  I2FP.F32.S32 R98, R99 ;  /* 0x0000006300627245 */ /* 0x000fe20000201400 */
[----:B------:R-:W-:Y:S01]  /*56f0*/  MUFU.TANH R127, R105 ;  /* 0x00000069007f7308 */ /* 0x000fe20000002400 */
[----:B--2---:R-:W-:Y:S01]  /*5700*/  FSEL R93, R170, -INF , !P6 ;  /* 0xff800000aa5d7808 */ /* 0x004fe20007000000 */
[----:B------:R-:W-:Y:S01]  /*5710*/  VIADD R92, R120, 0x48 ;  /* 0x00000048785c7836 */ /* 0x000fe20000000000 */
[----:B------:R-:W-:Y:S01]  /*5720*/  ISETP.GE.AND P6, PT, R104, R130, PT ;  /* 0x000000826800720c */ /* 0x000fe20003fc6270 */
[----:B------:R-:W-:Y:S01]  /*5730*/  FFMA.FTZ R117, R98, UR6, R117 ;  /* 0x0000000662757c23 */ /* 0x000fe20008010075 */
[----:B------:R-:W-:Y:S01]  /*5740*/  VIADD R98, R120, 0x41 ;  /* 0x0000004178627836 */ /* 0x000fe20000000000 */
[----:B------:R-:W-:-:S02]  /*5750*/  FSEL R122, R122, -INF , !P2 ;  /* 0xff8000007a7a7808 */ /* 0x000fc40005000000 */
[----:B------:R1:W-:Y:S01]  /*5760*/  MUFU.TANH R131, R89 ;  /* 0x0000005900837308 */ /* 0x0003e20000002400 */
[-C--:B---3--:R-:W-:Y:S02]  /*5770*/  I2FP.F32.S32 R106, R104.reuse ;  /* 0x00000068006a7245 */ /* 0x088fe40000201400 */
[----:B------:R-:W-:Y:S02]  /*5780*/  I2FP.F32.S32 R104, R104 ;  /* 0x0000006800687245 */ /* 0x000fe40000201400 */
[C---:B------:R-:W-:Y:S02]  /*5790*/  ISETP.GE.AND P0, PT, R98.reuse, R130, PT ;  /* 0x000000826200720c */ /* 0x040fe40003f06270 */
[----:B------:R-:W-:Y:S01]  /*57a0*/  ISETP.GE.AND P2, PT, R98, R128, PT ;  /* 0x000000806200720c */ /* 0x000fe20003f46270 */
[----:B------:R2:W-:Y:S01]  /*57b0*/  MUFU.TANH R105, R107 ;  /* 0x0000006b00697308 */ /* 0x0005e20000002400 */
[----:B------:R-:W-:Y:S01]  /*57c0*/  FFMA.FTZ R111, R104, UR6, R111 ;  /* 0x00000006686f7c23 */ /* 0x000fe2000801006f */
[----:B------:R-:W-:-:S02]  /*57d0*/  I2FP.F32.S32 R104, R92 ;  /* 0x0000005c00687245 */ /* 0x000fc40000201400 */
[----:B------:R-:W-:-:S03]  /*57e0*/  FSEL R132, R117, -INF , !P4 ;  /* 0xff80000075847808 */ /* 0x000fc60006000000 */
[----:B------:R-:W-:Y:S01]  /*57f0*/  FFMA.FTZ R100, R104, UR6, R100 ;  /* 0x0000000668647c23 */ /* 0x000fe20008010064 */
[----:B------:R-:W3:Y:S01]  /*5800*/  MUFU.TANH R101, R101 ;  /* 0x0000006500657308 */ /* 0x000ee20000002400 */
[----:B-1----:R-:W-:Y:S02]  /*5810*/  FSEL R89, R171, -INF , !P5 ;  /* 0xff800000ab597808 */ /* 0x002fe40006800000 */
[----:B------:R-:W-:-:S05]  /*5820*/  ISETP.GE.AND P5, PT, R99, R130, PT ;  /* 0x000000826300720c */ /* 0x000fca0003fa6270 */
[----:B------:R-:W1:Y:S01]  /*5830*/  MUFU.TANH R12, R12 ;  /* 0x0000000c000c7308 */ /* 0x000e620000002400 */
[----:B--2---:R-:W-:Y:S01]  /*5840*/  I2FP.F32.S32 R107, R99 ;  /* 0x00000063006b7245 */ /* 0x004fe20000201400 */
[----:B------:R-:W-:Y:S01]  /*5850*/  FFMA.FTZ R99, R106, UR6, R109 ;  /* 0x000000066a637c23 */ /* 0x000fe2000801006d */
[-C--:B------:R-:W-:Y:S02]  /*5860*/  I2FP.F32.S32 R106, R98.reuse ;  /* 0x00000062006a7245 */ /* 0x080fe40000201400 */
[----:B------:R-:W-:Y:S01]  /*5870*/  I2FP.F32.S32 R98, R98 ;  /* 0x0000006200627245 */ /* 0x000fe20000201400 */
[----:B------:R-:W-:Y:S01]  /*5880*/  FFMA.FTZ R107, R107, UR6, R124 ;  /* 0x000000066b6b7c23 */ /* 0x000fe2000801007c */
[----:B------:R-:W-:Y:S01]  /*5890*/  FSEL R99, R99, -INF , !P6 ;  /* 0xff80000063637808 */ /* 0x000fe20007000000 */
[----:B------:R2:W-:Y:S01]  /*58a0*/  MUFU.TANH R108, R87 ;  /* 0x00000057006c7308 */ /* 0x0005e20000002400 */
[----:B------:R-:W-:Y:S01]  /*58b0*/  FSEL R124, R111, -INF , !P3 ;  /* 0xff8000006f7c7808 */ /* 0x000fe20005800000 */
[----:B------:R-:W-:Y:S01]  /*58c0*/  FFMA.FTZ R106, R106, UR6, R116 ;  /* 0x000000066a6a7c23 */ /* 0x000fe20008010074 */
[----:B------:R-:W-:Y:S01]  /*58d0*/  ISETP.GE.AND P6, PT, R92, R130, PT ;  /* 0x000000825c00720c */ /* 0x000fe20003fc6270 */
[----:B----4-:R-:W-:Y:S01]  /*58e0*/  FFMA.FTZ R112, R98, UR6, R112 ;  /* 0x0000000662707c23 */ /* 0x010fe20008010070 */
[----:B------:R-:W-:-:S02]  /*58f0*/  ISETP.GE.AND P3, PT, R92, R128, PT ;  /* 0x000000805c00720c */ /* 0x000fc40003f66270 */
[----:B------:R-:W-:Y:S01]  /*5900*/  I2FP.F32.S32 R92, R92 ;  /* 0x0000005c005c7245 */ /* 0x000fe20000201400 */
[----:B------:R-:W4:Y:S01]  /*5910*/  MUFU.TANH R18, R18 ;  /* 0x0000001200127308 */ /* 0x000f220000002400 */
[----:B------:R-:W-:Y:S02]  /*5920*/  FSEL R107, R107, -INF , !P5 ;  /* 0xff8000006b6b7808 */ /* 0x000fe40006800000 */
[----:B------:R-:W-:Y:S01]  /*5930*/  FSEL R106, R106, -INF , !P0 ;  /* 0xff8000006a6a7808 */ /* 0x000fe20004000000 */
[----:B------:R-:W-:Y:S01]  /*5940*/  FFMA.FTZ R102, R92, UR6, R102 ;  /* 0x000000065c667c23 */ /* 0x000fe20008010066 */
[----:B------:R-:W-:Y:S01]  /*5950*/  VIADD R92, R120, 0x50 ;  /* 0x00000050785c7836 */ /* 0x000fe20000000000 */
[----:B------:R-:W-:Y:S02]  /*5960*/  FSEL R144, R112, -INF , !P2 ;  /* 0xff80000070907808 */ /* 0x000fe40005000000 */
[----:B------:R-:W-:Y:S01]  /*5970*/  MUFU.TANH R110, R88 ;  /* 0x00000058006e7308 */ /* 0x000fe20000002400 */
[----:B--2---:R-:W-:Y:S01]  /*5980*/  VIADD R87, R120, 0x49 ;  /* 0x0000004978577836 */ /* 0x004fe20000000000 */
[----:B------:R-:W-:-:S02]  /*5990*/  I2FP.F32.S32 R98, R92 ;  /* 0x0000005c00627245 */ /* 0x000fc40000201400 */
[-C--:B------:R-:W-:Y:S02]  /*59a0*/  ISETP.GE.AND P0, PT, R92, R130.reuse, PT ;  /* 0x000000825c00720c */ /* 0x080fe40003f06270 */
[-C--:B------:R-:W-:Y:S01]  /*59b0*/  I2FP.F32.S32 R119, R87.reuse ;  /* 0x0000005700777245 */ /* 0x080fe20000201400 */
[----:B------:R-:W-:Y:S01]  /*59c0*/  FFMA.FTZ R17, R98, UR6, R17 ;  /* 0x0000000662117c23 */ /* 0x000fe20008010011 */
[C---:B------:R-:W-:Y:S01]  /*59d0*/  ISETP.GE.AND P5, PT, R87.reuse, R130, PT ;  /* 0x000000825700720c */ /* 0x040fe20003fa6270 */
[----:B------:R2:W-:Y:S01]  /*59e0*/  MUFU.TANH R88, R82 ;  /* 0x0000005200587308 */ /* 0x0005e20000002400 */
[-C--:B------:R-:W-:Y:S01]  /*59f0*/  ISETP.GE.AND P4, PT, R87, R128.reuse, PT ;  /* 0x000000805700720c */ /* 0x080fe20003f86270 */
[----:B---3--:R-:W-:Y:S01]  /*5a00*/  FFMA.FTZ R119, R119, UR6, R101 ;  /* 0x0000000677777c23 */ /* 0x008fe20008010065 */
[----:B------:R-:W-:Y:S02]  /*5a10*/  I2FP.F32.S32 R87, R87 ;  /* 0x0000005700577245 */ /* 0x000fe40000201400 */
[----:B------:R-:W-:-:S02]  /*5a20*/  ISETP.GE.AND P2, PT, R92, R128, PT ;  /* 0x000000805c00720c */ /* 0x000fc40003f46270 */
[----:B------:R-:W-:Y:S01]  /*5a30*/  I2FP.F32.S32 R92, R92 ;  /* 0x0000005c005c7245 */ /* 0x000fe20000201400 */
[----:B------:R-:W-:Y:S01]  /*5a40*/  FFMA.FTZ R16, R87, UR6, R16 ;  /* 0x0000000657107c23 */ /* 0x000fe20008010010 */
[----:B------:R-:W3:Y:S01]  /*5a50*/  MUFU.TANH R118, R118 ;  /* 0x0000007600767308 */ /* 0x000ee20000002400 */
[----:B------:R-:W-:Y:S02]  /*5a60*/  FSEL R143, R102, -INF , !P3 ;  /* 0xff800000668f7808 */ /* 0x000fe40005800000 */
[----:B------:R-:W-:Y:S01]  /*5a70*/  FSEL R104, R100, -INF , !P6 ;  /* 0xff80000064687808 */ /* 0x000fe20007000000 */
[----:B-1----:R-:W-:Y:S01]  /*5a80*/  FFMA.FTZ R92, R92, UR6, R12 ;  /* 0x000000065c5c7c23 */ /* 0x002fe2000801000c */
[----:B------:R-:W-:Y:S02]  /*5a90*/  FSEL R119, R119, -INF , !P5 ;  /* 0xff80000077777808 */ /* 0x000fe40006800000 */
[----:B------:R-:W-:Y:S01]  /*5aa0*/  FSEL R147, R16, -INF , !P4 ;  /* 0xff80000010937808 */ /* 0x000fe20006000000 */
[----:B--2---:R-:W-:Y:S01]  /*5ab0*/  VIADD R82, R120, 0x51 ;  /* 0x0000005178527836 */ /* 0x004fe20000000000 */
[----:B------:R-:W-:Y:S01]  /*5ac0*/  MUFU.TANH R95, R95 ;  /* 0x0000005f005f7308 */ /* 0x000fe20000002400 */
[----:B------:R-:W-:-:S02]  /*5ad0*/  ISETP.GE.AND P5, PT, R167, R130, PT ;  /* 0x00000082a700720c */ /* 0x000fc40003fa6270 */
[----:B------:R-:W-:Y:S02]  /*5ae0*/  ISETP.GE.AND P4, PT, R167, R128, PT ;  /* 0x00000080a700720c */ /* 0x000fe40003f86270 */
[----:B------:R-:W-:Y:S02]  /*5af0*/  I2FP.F32.S32 R117, R82 ;  /* 0x0000005200757245 */ /* 0x000fe40000201400 */
[C---:B------:R-:W-:Y:S01]  /*5b00*/  ISETP.GE.AND P6, PT, R82.reuse, R130, PT ;  /* 0x000000825200720c */ /* 0x040fe20003fc6270 */
[----:B------:R1:W-:Y:S01]  /*5b10*/  MUFU.TANH R102, R75 ;  /* 0x0000004b00667308 */ /* 0x0003e20000002400 */
[----:B------:R-:W-:Y:S01]  /*5b20*/  ISETP.GE.AND P3, PT, R82, R128, PT ;  /* 0x000000805200720c */ /* 0x000fe20003f66270 */
[----:B----4-:R-:W-:Y:S01]  /*5b30*/  FFMA.FTZ R117, R117, UR6, R18 ;  /* 0x0000000675757c23 */ /* 0x010fe20008010012 */
[----:B------:R-:W-:Y:S01]  /*5b40*/  I2FP.F32.S32 R82, R82 ;  /* 0x0000005200527245 */ /* 0x000fe20000201400 */
[----:B------:R-:W-:Y:S01]  /*5b50*/  VIADD R18, R120, 0x60 ;  /* 0x0000006078127836 */ /* 0x000fe20000000000 */
[----:B------:R-:W-:-:S02]  /*5b60*/  FSEL R100, R17, -INF , !P0 ;  /* 0xff80000011647808 */ /* 0x000fc40004000000 */
[----:B------:R-:W-:Y:S01]  /*5b70*/  FSEL R175, R92, -INF , !P2 ;  /* 0xff8000005caf7808 */ /* 0x000fe20005000000 */
[----:B------:R-:W2:Y:S01]  /*5b80*/  MUFU.TANH R115, R115 ;  /* 0x0000007300737308 */ /* 0x000ea20000002400 */
[----:B------:R-:W-:Y:S01]  /*5b90*/  FFMA.FTZ R84, R82, UR6, R84 ;  /* 0x0000000652547c23 */ /* 0x000fe20008010054 */
[-C--:B------:R-:W-:Y:S02]  /*5ba0*/  I2FP.F32.S32 R92, R18.reuse ;  /* 0x00000012005c7245 */ /* 0x080fe40000201400 */
[----:B------:R-:W-:Y:S02]  /*5bb0*/  I2FP.F32.S32 R186, R18 ;  /* 0x0000001200ba7245 */ /* 0x000fe40000201400 */
[----:B------:R-:W-:Y:S01]  /*5bc0*/  FSEL R117, R117, -INF , !P6 ;  /* 0xff80000075757808 */ /* 0x000fe20007000000 */
[----:B------:R-:W-:Y:S01]  /*5bd0*/  FFMA.FTZ R92, R92, UR6, R91 ;  /* 0x000000065c5c7c23 */ /* 0x000fe2000801005b */
[----:B------:R4:W-:Y:S01]  /*5be0*/  MUFU.TANH R12, R78 ;  /* 0x0000004e000c7308 */ /* 0x0009e20000002400 */
[-C--:B-1----:R-:W-:Y:S01]  /*5bf0*/  I2FP.F32.S32 R75, R167.reuse ;  /* 0x000000a7004b7245 */ /* 0x082fe20000201400 */
[----:B---3--:R-:W-:Y:S01]  /*5c00*/  FFMA.FTZ R186, R186, UR6, R118 ;  /* 0x00000006baba7c23 */ /* 0x008fe20008010076 */
[----:B------:R-:W-:-:S02]  /*5c10*/  I2FP.F32.S32 R167, R167 ;  /* 0x000000a700a77245 */ /* 0x000fc40000201400 */
[----:B------:R-:W-:Y:S01]  /*5c20*/  FSEL R170, R84, -INF , !P3 ;  /* 0xff80000054aa7808 */ /* 0x000fe20005800000 */
[----:B------:R-:W-:Y:S01]  /*5c30*/  FFMA.FTZ R81, R75, UR6, R81 ;  /* 0x000000064b517c23 */ /* 0x000fe20008010051 */
[----:B------:R-:W-:Y:S01]  /*5c40*/  ISETP.GE.AND P6, PT, R18, R130, PT ;  /* 0x000000821200720c */ /* 0x000fe20003fc6270 */
[----:B------:R1:W-:Y:S01]  /*5c50*/  MUFU.TANH R16, R73 ;  /* 0x0000004900107308 */ /* 0x0003e20000002400 */
[----:B------:R-:W-:Y:S01]  /*5c60*/  FFMA.FTZ R167, R167, UR6, R64 ;  /* 0x00000006a7a77c23 */ /* 0x000fe20008010040 */
[----:B------:R-:W-:Y:S01]  /*5c70*/  VIADD R64, R120, 0x68 ;  /* 0x0000006878407836 */ /* 0x000fe20000000000 */
[----:B------:R-:W-:Y:S01]  /*5c80*/  ISETP.GE.AND P3, PT, R18, R128, PT ;  /* 0x000000801200720c */ /* 0x000fe20003f66270 */
[C---:B------:R-:W-:Y:S01]  /*5c90*/  VIADD R18, R120.reuse, 0x69 ;  /* 0x0000006978127836 */ /* 0x040fe20000000000 */
[----:B------:R-:W-:Y:S02]  /*5ca0*/  FSEL R98, R81, -INF , !P5 ;  /* 0xff80000051627808 */ /* 0x000fe40006800000 */
[-C--:B------:R-:W-:Y:S01]  /*5cb0*/  I2FP.F32.S32 R82, R64.reuse ;  /* 0x0000004000527245 */ /* 0x080fe20000201400 */
[----:B------:R3:W-:Y:S01]  /*5cc0*/  MUFU.TANH R17, R66 ;  /* 0x0000004200117308 */ /* 0x0007e20000002400 */
[----:B----4-:R-:W-:Y:S01]  /*5cd0*/  VIADD R78, R120, 0x59 ;  /* 0x00000059784e7836 */ /* 0x010fe20000000000 */
[----:B------:R-:W-:-:S02]  /*5ce0*/  I2FP.F32.S32 R192, R64 ;  /* 0x0000004000c07245 */ /* 0x000fc40000201400 */
[----:B------:R-:W-:Y:S01]  /*5cf0*/  FFMA.FTZ R82, R82, UR6, R123 ;  /* 0x0000000652527c23 */ /* 0x000fe2000801007b */
[----:B------:R-:W-:Y:S02]  /*5d00*/  FSEL R92, R92, -INF , !P6 ;  /* 0xff8000005c5c7808 */ /* 0x000fe40007000000 */
[----:B------:R-:W-:Y:S01]  /*5d10*/  ISETP.GE.AND P0, PT, R78, R130, PT ;  /* 0x000000824e00720c */ /* 0x000fe20003f06270 */
[----:B------:R-:W4:Y:S01]  /*5d20*/  MUFU.TANH R121, R121 ;  /* 0x0000007900797308 */ /* 0x000f220000002400 */
[----:B-1----:R-:W-:Y:S01]  /*5d30*/  I2FP.F32.S32 R73, R78 ;  /* 0x0000004e00497245 */ /* 0x002fe20000201400 */
[----:B--2---:R-:W-:Y:S01]  /*5d40*/  FFMA.FTZ R192, R192, UR6, R115 ;  /* 0x00000006c0c07c23 */ /* 0x004fe20008010073 */
[----:B------:R-:W-:Y:S02]  /*5d50*/  ISETP.GE.AND P2, PT, R78, R128, PT ;  /* 0x000000804e00720c */ /* 0x000fe40003f46270 */
[----:B------:R-:W-:Y:S01]  /*5d60*/  I2FP.F32.S32 R78, R78 ;  /* 0x0000004e004e7245 */ /* 0x000fe20000201400 */
[----:B------:R-:W-:Y:S01]  /*5d70*/  FFMA.FTZ R68, R73, UR6, R68 ;  /* 0x0000000649447c23 */ /* 0x000fe20008010044 */
[----:B------:R-:W-:Y:S01]  /*5d80*/  FSEL R186, R186, -INF , !P3 ;  /* 0xff800000baba7808 */ /* 0x000fe20005800000 */
[----:B------:R1:W-:Y:S01]  /*5d90*/  MUFU.TANH R112, R59 ;  /* 0x0000003b00707308 */ /* 0x0003e20000002400 */
[----:B---3--:R-:W-:-:S02]  /*5da0*/  VIADD R66, R120, 0x61 ;  /* 0x0000006178427836 */ /* 0x008fc40000000000 */
[----:B------:R-:W-:Y:S01]  /*5db0*/  FFMA.FTZ R70, R78, UR6, R70 ;  /* 0x000000064e467c23 */ /* 0x000fe20008010046 */
[----:B------:R-:W-:Y:S02]  /*5dc0*/  I2FP.F32.S32 R81, R18 ;  /* 0x0000001200517245 */ /* 0x000fe40000201400 */
[----:B------:R-:W-:Y:S02]  /*5dd0*/  ISETP.GE.AND P6, PT, R18, R130, PT ;  /* 0x000000821200720c */ /* 0x000fe40003fc6270 */
[----:B------:R-:W-:Y:S01]  /*5de0*/  I2FP.F32.S32 R87, R66 ;  /* 0x0000004200577245 */ /* 0x000fe20000201400 */
[----:B------:R2:W-:Y:S01]  /*5df0*/  MUFU.TANH R118, R61 ;  /* 0x0000003d00767308 */ /* 0x0005e20000002400 */
[----:B------:R-:W-:Y:S01]  /*5e00*/  FSEL R179, R70, -INF , !P2 ;  /* 0xff80000046b37808 */ /* 0x000fe20005000000 */
[----:B------:R-:W-:Y:S01]  /*5e10*/  FFMA.FTZ R81, R81, UR6, R125 ;  /* 0x0000000651517c23 */ /* 0x000fe2000801007d */
[----:B------:R-:W-:Y:S01]  /*5e20*/  ISETP.GE.AND P2, PT, R64, R128, PT ;  /* 0x000000804000720c */ /* 0x000fe20003f46270 */
[----:B------:R-:W-:Y:S01]  /*5e30*/  FFMA.FTZ R87, R87, UR6, R95 ;  /* 0x0000000657577c23 */ /* 0x000fe2000801005f */
[----:B------:R-:W-:-:S02]  /*5e40*/  FSEL R95, R68, -INF , !P0 ;  /* 0xff800000445f7808 */ /* 0x000fc40004000000 */
[----:B------:R-:W-:Y:S01]  /*5e50*/  ISETP.GE.AND P0, PT, R64, R130, PT ;  /* 0x000000824000720c */ /* 0x000fe20003f06270 */
[----:B------:R3:W-:Y:S01]  /*5e60*/  MUFU.TANH R116, R58 ;  /* 0x0000003a00747308 */ /* 0x0007e20000002400 */
[----:B------:R-:W-:Y:S01]  /*5e70*/  ISETP.GE.AND P3, PT, R18, R128, PT ;  /* 0x000000801200720c */ /* 0x000fe20003f66270 */
[----:B-1----:R-:W-:Y:S01]  /*5e80*/  VIADD R59, R120, 0x78 ;  /* 0x00000078783b7836 */ /* 0x002fe20000000000 */
[----:B------:R-:W-:Y:S02]  /*5e90*/  I2FP.F32.S32 R18, R18 ;  /* 0x0000001200127245 */ /* 0x000fe40000201400 */
[----:B------:R-:W-:Y:S02]  /*5ea0*/  FSEL R167, R167, -INF , !P4 ;  /* 0xff800000a7a77808 */ /* 0x000fe40006000000 */
[----:B------:R-:W-:Y:S01]  /*5eb0*/  ISETP.GE.AND P5, PT, R66, R130, PT ;  /* 0x000000824200720c */ /* 0x000fe20003fa6270 */
[----:B------:R-:W-:Y:S01]  /*5ec0*/  FFMA.FTZ R126, R18, UR6, R126 ;  /* 0x00000006127e7c23 */ /* 0x000fe2000801007e */
[----:B------:R-:W-:Y:S01]  /*5ed0*/  ISETP.GE.AND P4, PT, R66, R128, PT ;  /* 0x000000804200720c */ /* 0x000fe20003f86270 */
[C---:B--2---:R-:W-:Y:S01]  /*5ee0*/  VIADD R61, R120.reuse, 0x70 ;  /* 0x00000070783d7836 */ /* 0x044fe20000000000 */
[----:B------:R-:W-:Y:S01]  /*5ef0*/  I2FP.F32.S32 R66, R66 ;  /* 0x0000004200427245 */ /* 0x000fe20000201400 */
[----:B------:R-:W-:Y:S01]  /*5f00*/  VIADD R18, R120, 0x79 ;  /* 0x0000007978127836 */ /* 0x000fe20000000000 */
[----:B------:R-:W-:Y:S01]  /*5f10*/  FSEL R82, R82, -INF , !P0 ;  /* 0xff80000052527808 */ /* 0x000fe20004000000 */
[----:B------:R1:W-:Y:S01]  /*5f20*/  MUFU.TANH R101, R79 ;  /* 0x0000004f00657308 */ /* 0x0003e20000002400 */
[----:B------:R-:W-:Y:S01]  /*5f30*/  FSEL R192, R192, -INF , !P2 ;  /* 0xff800000c0c07808 */ /* 0x000fe20005000000 */
[----:B----4-:R-:W-:Y:S01]  /*5f40*/  FFMA.FTZ R121, R66, UR6, R121 ;  /* 0x0000000642797c23 */ /* 0x010fe20008010079 */
[----:B------:R-:W-:Y:S01]  /*5f50*/  I2FP.F32.S32 R75, R59 ;  /* 0x0000003b004b7245 */ /* 0x000fe20000201400 */
[----:B---3--:R-:W-:Y:S01]  /*5f60*/  VIADD R58, R120, 0x80 ;  /* 0x00000080783a7836 */ /* 0x008fe20000000000 */
[----:B------:R-:W-:-:S02]  /*5f70*/  ISETP.GE.AND P0, PT, R59, R130, PT ;  /* 0x000000823b00720c */ /* 0x000fc40003f06270 */
[----:B------:R-:W-:Y:S01]  /*5f80*/  ISETP.GE.AND P2, PT, R59, R128, PT ;  /* 0x000000803b00720c */ /* 0x000fe20003f46270 */
[----:B------:R2:W-:Y:S01]  /*5f90*/  MUFU.TANH R115, R60 ;  /* 0x0000003c00737308 */ /* 0x0005e20000002400 */
[----:B------:R-:W-:Y:S01]  /*5fa0*/  I2FP.F32.S32 R59, R59 ;  /* 0x0000003b003b7245 */ /* 0x000fe20000201400 */
[----:B------:R-:W-:Y:S01]  /*5fb0*/  FFMA.FTZ R75, R75, UR6, R145 ;  /* 0x000000064b4b7c23 */ /* 0x000fe20008010091 */
[----:B------:R-:W-:Y:S02]  /*5fc0*/  FSEL R81, R81, -INF , !P6 ;  /* 0xff80000051517808 */ /* 0x000fe40007000000 */
[----:B------:R-:W-:Y:S01]  /*5fd0*/  FSEL R193, R126, -INF , !P3 ;  /* 0xff8000007ec17808 */ /* 0x000fe20005800000 */
[----:B------:R-:W-:Y:S01]  /*5fe0*/  FFMA.FTZ R150, R59, UR6, R150 ;  /* 0x000000063b967c23 */ /* 0x000fe20008010096 */
[----:B------:R-:W-:Y:S01]  /*5ff0*/  I2FP.F32.S32 R73, R18 ;  /* 0x0000001200497245 */ /* 0x000fe20000201400 */
[----:B------:R-:W3:Y:S01]  /*6000*/  MUFU.TANH R97, R97 ;  /* 0x0000006100617308 */ /* 0x000ee20000002400 */
[----:B-1----:R-:W-:-:S02]  /*6010*/  I2FP.F32.S32 R79, R61 ;  /* 0x0000003d004f7245 */ /* 0x002fc40000201400 */
[C---:B------:R-:W-:Y:S01]  /*6020*/  ISETP.GE.AND P6, PT, R18.reuse, R130, PT ;  /* 0x000000821200720c */ /* 0x040fe20003fc6270 */
[----:B------:R-:W-:Y:S01]  /*6030*/  FFMA.FTZ R73, R73, UR6, R146 ;  /* 0x0000000649497c23 */ /* 0x000fe20008010092 */
[----:B------:R-:W-:Y:S01]  /*6040*/  ISETP.GE.AND P3, PT, R18, R128, PT ;  /* 0x000000801200720c */ /* 0x000fe20003f66270 */
[----:B------:R-:W-:Y:S01]  /*6050*/  FFMA.FTZ R79, R79, UR6, R127 ;  /* 0x000000064f4f7c23 */ /* 0x000fe2000801007f */
[----:B------:R-:W-:Y:S01]  /*6060*/  I2FP.F32.S32 R59, R18 ;  /* 0x00000012003b7245 */ /* 0x000fe20000201400 */
[----:B------:R1:W-:Y:S01]  /*6070*/  MUFU.TANH R91, R72 ;  /* 0x00000048005b7308 */ /* 0x0003e20000002400 */
[----:B--2---:R-:W-:Y:S02]  /*6080*/  I2FP.F32.S32 R60, R61 ;  /* 0x0000003d003c7245 */ /* 0x004fe40000201400 */
[----:B------:R-:W-:Y:S01]  /*6090*/  I2FP.F32.S32 R18, R58 ;  /* 0x0000003a00127245 */ /* 0x000fe20000201400 */
[----:B------:R-:W-:Y:S01]  /*60a0*/  FFMA.FTZ R148, R59, UR6, R148 ;  /* 0x000000063b947c23 */ /* 0x000fe20008010094 */
        /* <DEDUP_REMOVED lines=8> */
[----:B------:R-:W-:Y:S01]  /*6130*/  FSEL R79, R79, -INF , !P5 ;  /* 0xff8000004f4f7808 */ /* 0x000fe20006800000 */
[----:B------:R-:W2:Y:S01]  /*6140*/  MUFU.TANH R86, R86 ;  /* 0x0000005600567308 */ /* 0x000ea20000002400 */
[----:B------:R-:W-:-:S02]  /*6150*/  FSEL R200, R142, -INF , !P4 ;  /* 0xff8000008ec87808 */ /* 0x000fc40006000000 */
[----:B-1----:R-:W-:Y:S02]  /*6160*/  I2FP.F32.S32 R72, R58 ;  /* 0x0000003a00487245 */ /* 0x002fe40000201400 */
[C---:B------:R-:W-:Y:S02]  /*6170*/  ISETP.GE.AND P5, PT, R58.reuse, R130, PT ;  /* 0x000000823a00720c */ /* 0x040fe40003fa6270 */
[----:B------:R-:W-:Y:S01]  /*6180*/  ISETP.GE.AND P4, PT, R58, R128, PT ;  /* 0x000000803a00720c */ /* 0x000fe20003f86270 */
[----:B------:R-:W-:Y:S01]  /*6190*/  VIADD R58, R120, 0x81 ;  /* 0x00000081783a7836 */ /* 0x000fe20000000000 */
[----:B------:R-:W-:Y:S01]  /*61a0*/  FSEL R73, R73, -INF , !P6 ;  /* 0xff80000049497808 */ /* 0x000fe20007000000 */
[----:B------:R-:W-:Y:S01]  /*61b0*/  FFMA.FTZ R72, R72, UR6, R149 ;  /* 0x0000000648487c23 */ /* 0x000fe20008010095 */
[----:B------:R-:W-:Y:S01]  /*61c0*/  FSEL R206, R148, -INF , !P3 ;  /* 0xff80000094ce7808 */ /* 0x000fe20005800000 */
[----:B------:R-:W1:Y:S01]  /*61d0*/  MUFU.TANH R83, R83 ;  /* 0x0000005300537308 */ /* 0x000e620000002400 */
[----:B------:R-:W-:Y:S01]  /*61e0*/  I2FP.F32.S32 R68, R18 ;  /* 0x0000001200447245 */ /* 0x000fe20000201400 */
[C---:B------:R-:W-:Y:S01]  /*61f0*/  VIADD R149, R163.reuse, 0x3800 ;  /* 0x00003800a3957836 */ /* 0x040fe20000000000 */
[C---:B------:R-:W-:Y:S01]  /*6200*/  ISETP.GE.AND P6, PT, R18.reuse, R130, PT ;  /* 0x000000821200720c */ /* 0x040fe20003fc6270 */
[----:B------:R-:W-:Y:S01]  /*6210*/  VIADD R148, R163, 0x3c00 ;  /* 0x00003c00a3947836 */ /* 0x000fe20000000000 */
[----:B------:R-:W-:Y:S01]  /*6220*/  ISETP.GE.AND P3, PT, R18, R128, PT ;  /* 0x000000801200720c */ /* 0x000fe20003f66270 */
[----:B------:R-:W-:Y:S01]  /*6230*/  FFMA.FTZ R68, R68, UR6, R135 ;  /* 0x0000000644447c23 */ /* 0x000fe20008010087 */
[----:B------:R-:W-:Y:S01]  /*6240*/  FSEL R75, R75, -INF , !P0 ;  /* 0xff8000004b4b7808 */ /* 0x000fe20004000000 */
[----:B------:R4:W-:Y:S01]  /*6250*/  MUFU.TANH R84, R62 ;  /* 0x0000003e00547308 */ /* 0x0009e20000002400 */
[----:B------:R-:W-:Y:S01]  /*6260*/  FSEL R203, R150, -INF , !P2 ;  /* 0xff80000096cb7808 */ /* 0x000fe20005000000 */
[----:B------:R-:W-:Y:S01]  /*6270*/  VIADD R150, R163, 0x3400 ;  /* 0x00003400a3967836 */ /* 0x000fe20000000000 */
[----:B------:R-:W-:-:S02]  /*6280*/  I2FP.F32.S32 R18, R18 ;  /* 0x0000001200127245 */ /* 0x000fc40000201400 */
[----:B------:R-:W-:Y:S02]  /*6290*/  I2FP.F32.S32 R70, R58 ;  /* 0x0000003a00467245 */ /* 0x000fe40000201400 */
[----:B------:R-:W-:Y:S01]  /*62a0*/  ISETP.GE.AND P0, PT, R58, R130, PT ;  /* 0x000000823a00720c */ /* 0x000fe20003f06270 */
[----:B------:R-:W-:Y:S01]  /*62b0*/  FFMA.FTZ R151, R18, UR6, R151 ;  /* 0x0000000612977c23 */ /* 0x000fe20008010097 */
[----:B------:R-:W-:Y:S01]  /*62c0*/  ISETP.GE.AND P2, PT, R58, R128, PT ;  /* 0x000000803a00720c */ /* 0x000fe20003f46270 */
[----:B---3--:R-:W-:Y:S01]  /*62d0*/  FFMA.FTZ R70, R70, UR6, R97 ;  /* 0x0000000646467c23 */ /* 0x008fe20008010061 */
[----:B------:R-:W-:Y:S01]  /*62e0*/  I2FP.F32.S32 R58, R58 ;  /* 0x0000003a003a7245 */ /* 0x000fe20000201400 */
[----:B------:R-:W-:Y:S01]  /*62f0*/  VIADD R18, R169, UR5 ;  /* 0x00000005a9127c36 */ /* 0x000fe20008000000 */
[----:B------:R-:W-:Y:S01]  /*6300*/  I2FP.F32.S32 R109, R120 ;  /* 0x00000078006d7245 */ /* 0x000fe20000201400 */
[----:B------:R3:W1:Y:S01]  /*6310*/  MUFU.TANH R111, R65 ;  /* 0x00000041006f7308 */ /* 0x0006620000002400 */
[----:B------:R-:W-:Y:S01]  /*6320*/  FSEL R72, R72, -INF , !P5 ;  /* 0xff80000048487808 */ /* 0x000fe20006800000 */
[----:B------:R-:W-:Y:S01]  /*6330*/  FFMA.FTZ R133, R58, UR6, R133 ;  /* 0x000000063a857c23 */ /* 0x000fe20008010085 */
[----:B------:R-:W-:Y:S01]  /*6340*/  I2FP.F32.S32 R58, R60 ;  /* 0x0000003c003a7245 */ /* 0x000fe20000201400 */
[----:B------:R-:W-:Y:S01]  /*6350*/  FFMA.FTZ R109, R109, UR6, R140 ;  /* 0x000000066d6d7c23 */ /* 0x000fe2000801008c */
[CC--:B------:R-:W-:Y:S01]  /*6360*/  ISETP.GE.AND P5, PT, R120.reuse, R130.reuse, PT ;  /* 0x000000827800720c */ /* 0x0c0fe20003fa6270 */
[----:B------:R-:W-:Y:S01]  /*6370*/  VIADD R120, R120, 0x71 ;  /* 0x0000007178787836 */ /* 0x000fe20000000000 */
[----:B------:R-:W-:Y:S01]  /*6380*/  FSEL R205, R134, -INF , !P4 ;  /* 0xff80000086cd7808 */ /* 0x000fe20006000000 */
[----:B------:R-:W-:Y:S01]  /*6390*/  VIADD R59, R18, 0x90 ;  /* 0x00000090123b7836 */ /* 0x000fe20000000000 */
[----:B------:R-:W-:Y:S01]  /*63a0*/  FSEL R70, R70, -INF , !P0 ;  /* 0xff80000046467808 */ /* 0x000fe20004000000 */
[----:B------:R-:W-:Y:S01]  /*63b0*/  FFMA.FTZ R58, R58, UR6, R94 ;  /* 0x000000063a3a7c23 */ /* 0x000fe2000801005e */
[----:B------:R-:W-:Y:S01]  /*63c0*/  ISETP.GE.AND P4, PT, R60, R130, PT ;  /* 0x000000823c00720c */ /* 0x000fe20003f86270 */
[----:B------:R-:W-:Y:S01]  /*63d0*/  VIADD R64, R18, 0x91 ;  /* 0x0000009112407836 */ /* 0x000fe20000000000 */
[----:B------:R-:W-:Y:S01]  /*63e0*/  ISETP.GE.AND P0, PT, R60, R128, PT ;  /* 0x000000803c00720c */ /* 0x000fe20003f06270 */
[C---:B----4-:R-:W-:Y:S01]  /*63f0*/  VIADD R62, R18.reuse, 0x98 ;  /* 0x00000098123e7836 */ /* 0x050fe20000000000 */
[----:B------:R-:W-:Y:S01]  /*6400*/  I2FP.F32.S32 R60, R60 ;  /* 0x0000003c003c7245 */ /* 0x000fe20000201400 */
[----:B------:R4:W-:Y:S01]  /*6410*/  MUFU.TANH R94, R47 ;  /* 0x0000002f005e7308 */ /* 0x0009e20000002400 */
[----:B------:R-:W-:Y:S01]  /*6420*/  FSEL R208, R133, -INF , !P2 ;  /* 0xff80000085d07808 */ /* 0x000fe20005000000 */
[----:B------:R-:W-:Y:S01]  /*6430*/  VIADD R140, R18, 0xa9 ;  /* 0x000000a9128c7836 */ /* 0x000fe20000000000 */
[----:B------:R-:W-:Y:S01]  /*6440*/  FSEL R68, R68, -INF , !P6 ;  /* 0xff80000044447808 */ /* 0x000fe20007000000 */
[----:B------:R-:W-:Y:S01]  /*6450*/  FFMA.FTZ R60, R60, UR6, R129 ;  /* 0x000000063c3c7c23 */ /* 0x000fe20008010081 */
[----:B------:R-:W-:Y:S01]  /*6460*/  FSEL R207, R151, -INF , !P3 ;  /* 0xff80000097cf7808 */ /* 0x000fe20005800000 */
[----:B------:R-:W-:Y:S01]  /*6470*/  VIADD R151, R163, 0x3000 ;  /* 0x00003000a3977836 */ /* 0x000fe20000000000 */
[----:B------:R-:W-:Y:S01]  /*6480*/  FSEL R109, R109, -INF , !P5 ;  /* 0xff8000006d6d7808 */ /* 0x000fe20006800000 */
[----:B------:R1:W-:Y:S01]  /*6490*/  MUFU.TANH R97, R46 ;  /* 0x0000002e00617308 */ /* 0x0003e20000002400 */
[----:B------:R-:W-:-:S02]  /*64a0*/  I2FP.F32.S32 R61, R120 ;  /* 0x00000078003d7245 */ /* 0x000fc40000201400 */
[C---:B------:R-:W-:Y:S02]  /*64b0*/  ISETP.GE.AND P2, PT, R120.reuse, R130, PT ;  /* 0x000000827800720c */ /* 0x040fe40003f46270 */
[----:B------:R-:W-:Y:S01]  /*64c0*/  ISETP.GE.AND P6, PT, R120, R128, PT ;  /* 0x000000807800720c */ /* 0x000fe20003fc6270 */
[----:B------:R-:W-:Y:S01]  /*64d0*/  FFMA.FTZ R61, R61, UR6, R105 ;  /* 0x000000063d3d7c23 */ /* 0x000fe20008010069 */
[C---:B------:R-:W-:Y:S01]  /*64e0*/  ISETP.GE.AND P3, PT, R59.reuse, R130, PT ;  /* 0x000000823b00720c */ /* 0x040fe20003f66270 */
[----:B------:R-:W1:Y:S01]  /*64f0*/  MUFU.TANH R57, R57 ;  /* 0x0000003900397308 */ /* 0x000e620000002400 */
[----:B------:R-:W-:Y:S02]  /*6500*/  ISETP.GE.AND P5, PT, R59, R128, PT ;  /* 0x000000803b00720c */ /* 0x000fe40003fa6270 */
[----:B------:R-:W-:Y:S02]  /*6510*/  I2FP.F32.S32 R120, R120 ;  /* 0x0000007800787245 */ /* 0x000fe40000201400 */
[----:B------:R-:W-:-:S02]  /*6520*/  I2FP.F32.S32 R59, R59 ;  /* 0x0000003b003b7245 */ /* 0x000fc40000201400 */
[----:B------:R-:W-:Y:S01]  /*6530*/  FSEL R66, R58, -INF , !P4 ;  /* 0xff8000003a427808 */ /* 0x000fe20006000000 */
[----:B------:R-:W-:Y:S01]  /*6540*/  FFMA.FTZ R113, R120, UR6, R113 ;  /* 0x0000000678717c23 */ /* 0x000fe20008010071 */
[----:B------:R-:W-:Y:S01]  /*6550*/  I2FP.F32.S32 R58, R64 ;  /* 0x00000040003a7245 */ /* 0x000fe20000201400 */
[C---:B---3--:R-:W-:Y:S01]  /*6560*/  FFMA.FTZ R65, R59.reuse, UR6, R131 ;  /* 0x000000063b417c23 */ /* 0x048fe20008010083 */
[----:B------:R-:W-:Y:S01]  /*6570*/  FFMA.FTZ R110, R59, UR6, R110 ;  /* 0x000000063b6e7c23 */ /* 0x000fe2000801006e */
[----:B------:R-:W-:Y:S01]  /*6580*/  VIADD R59, R18, 0x99 ;  /* 0x00000099123b7836 */ /* 0x000fe20000000000 */
[----:B------:R-:W-:Y:S01]  /*6590*/  FSEL R204, R60, -INF , !P0 ;  /* 0xff8000003ccc7808 */ /* 0x000fe20004000000 */
[----:B--2---:R-:W-:Y:S01]  /*65a0*/  FFMA.FTZ R195, R58, UR6, R86 ;  /* 0x000000063ac37c23 */ /* 0x004fe20008010056 */
[----:B----4-:R-:W-:Y:S01]  /*65b0*/  I2FP.F32.S32 R47, R62 ;  /* 0x0000003e002f7245 */ /* 0x010fe20000201400 */
[----:B------:R2:W-:Y:S01]  /*65c0*/  MUFU.TANH R86, R45 ;  /* 0x0000002d00567308 */ /* 0x0005e20000002400 */
[----:B------:R-:W-:Y:S01]  /*65d0*/  ISETP.GE.AND P4, PT, R64, R130, PT ;  /* 0x000000824000720c */ /* 0x000fe20003f86270 */
[----:B-1----:R-:W-:Y:S01]  /*65e0*/  VIADD R46, R18, 0xa8 ;  /* 0x000000a8122e7836 */ /* 0x002fe20000000000 */
[----:B------:R-:W-:Y:S01]  /*65f0*/  ISETP.GE.AND P0, PT, R64, R128, PT ;  /* 0x000000804000720c */ /* 0x000fe20003f06270 */
[----:B------:R-:W-:Y:S01]  /*6600*/  FFMA.FTZ R64, R58, UR6, R108 ;  /* 0x000000063a407c23 */ /* 0x000fe2000801006c */
[----:B------:R-:W-:Y:S01]  /*6610*/  FSEL R78, R61, -INF , !P2 ;  /* 0xff8000003d4e7808 */ /* 0x000fe20005000000 */
[----:B------:R-:W-:Y:S01]  /*6620*/  FFMA.FTZ R101, R47, UR6, R101 ;  /* 0x000000062f657c23 */ /* 0x000fe20008010065 */
[----:B------:R-:W-:Y:S01]  /*6630*/  FSEL R201, R113, -INF , !P6 ;  /* 0xff80000071c97808 */ /* 0x000fe20007000000 */
[----:B------:R-:W1:Y:S01]  /*6640*/  MUFU.TANH R56, R56 ;  /* 0x0000003800387308 */ /* 0x000e620000002400 */
[----:B------:R-:W-:Y:S01]  /*6650*/  FSEL R65, R65, -INF , !P3 ;  /* 0xff80000041417808 */ /* 0x000fe20005800000 */
[----:B------:R-:W-:Y:S01]  /*6660*/  VIADD R108, R18, 0xb8 ;  /* 0x000000b8126c7836 */ /* 0x000fe20000000000 */
[----:B------:R-:W-:-:S02]  /*6670*/  FSEL R202, R110, -INF , !P5 ;  /* 0xff8000006eca7808 */ /* 0x000fc40006800000 */
[C---:B------:R-:W-:Y:S02]  /*6680*/  ISETP.GE.AND P2, PT, R62.reuse, R130, PT ;  /* 0x000000823e00720c */ /* 0x040fe40003f46270 */
[----:B------:R-:W-:Y:S01]  /*6690*/  ISETP.GE.AND P6, PT, R62, R128, PT ;  /* 0x000000803e00720c */ /* 0x000fe20003fc6270 */
[----:B------:R-:W-:Y:S01]  /*66a0*/  FFMA.FTZ R62, R47, UR6, R88 ;  /* 0x000000062f3e7c23 */ /* 0x000fe20008010058 */
[C---:B--2---:R-:W-:Y:S01]  /*66b0*/  VIADD R45, R18.reuse, 0xa0 ;  /* 0x000000a0122d7836 */ /* 0x044fe20000000000 */
[C---:B------:R-:W-:Y:S01]  /*66c0*/  ISETP.GE.AND P3, PT, R59.reuse, R130, PT ;  /* 0x000000823b00720c */ /* 0x040fe20003f66270 */
[----:B------:R-:W-:Y:S01]  /*66d0*/  VIADD R47, R18, 0xa1 ;  /* 0x000000a1122f7836 */ /* 0x000fe20000000000 */
[----:B------:R-:W-:Y:S01]  /*66e0*/  ISETP.GE.AND P5, PT, R59, R128, PT ;  /* 0x000000803b00720c */ /* 0x000fe20003fa6270 */
[----:B------:R2:W-:Y:S01]  /*66f0*/  MUFU.TANH R88, R44 ;  /* 0x0000002c00587308 */ /* 0x0005e20000002400 */
[----:B------:R-:W-:Y:S02]  /*6700*/  I2FP.F32.S32 R59, R59 ;  /* 0x0000003b003b7245 */ /* 0x000fe40000201400 */
[----:B------:R-:W-:-:S02]  /*6710*/  FSEL R64, R64, -INF , !P4 ;  /* 0xff80000040407808 */ /* 0x000fc40006000000 */
[----:B------:R-:W-:Y:S01]  /*6720*/  FSEL R195, R195, -INF , !P0 ;  /* 0xff800000c3c37808 */ /* 0x000fe20004000000 */
[----:B------:R-:W-:Y:S01]  /*6730*/  FFMA.FTZ R61, R59, UR6, R83 ;  /* 0x000000063b3d7c23 */ /* 0x000fe20008010053 */
[C---:B------:R-:W-:Y:S01]  /*6740*/  ISETP.GE.AND P4, PT, R45.reuse, R130, PT ;  /* 0x000000822d00720c */ /* 0x040fe20003f86270 */
[----:B------:R3:W-:Y:S01]  /*6750*/  MUFU.TANH R83, R43 ;  /* 0x0000002b00537308 */ /* 0x0007e20000002400 */
[----:B------:R-:W-:Y:S01]  /*6760*/  ISETP.GE.AND P0, PT, R45, R128, PT ;  /* 0x000000802d00720c */ /* 0x000fe20003f06270 */
[----:B------:R-:W-:Y:S01]  /*6770*/  FFMA.FTZ R102, R59, UR6, R102 ;  /* 0x000000063b667c23 */ /* 0x000fe20008010066 */
[----:B------:R-:W-:Y:S02]  /*6780*/  I2FP.F32.S32 R45, R45 ;  /* 0x0000002d002d7245 */ /* 0x000fe40000201400 */
[----:B------:R-:W-:Y:S02]  /*6790*/  FSEL R62, R62, -INF , !P2 ;  /* 0xff8000003e3e7808 */ /* 0x000fe40005000000 */
[----:B------:R-:W-:Y:S01]  /*67a0*/  FSEL R194, R101, -INF , !P6 ;  /* 0xff80000065c27808 */ /* 0x000fe20007000000 */
[C---:B------:R-:W-:Y:S01]  /*67b0*/  FFMA.FTZ R60, R45.reuse, UR6, R12 ;  /* 0x000000062d3c7c23 */ /* 0x040fe2000801000c */
[----:B--2---:R-:W-:Y:S01]  /*67c0*/  I2FP.F32.S32 R44, R47 ;  /* 0x0000002f002c7245 */ /* 0x004fe20000201400 */
[----:B------:R-:W-:Y:S01]  /*67d0*/  FFMA.FTZ R17, R45, UR6, R17 ;  /* 0x000000062d117c23 */ /* 0x000fe20008010011 */
[----:B------:R2:W-:Y:S01]  /*67e0*/  MUFU.TANH R12, R41 ;  /* 0x00000029000c7308 */ /* 0x0005e20000002400 */
[----:B------:R-:W-:-:S02]  /*67f0*/  ISETP.GE.AND P2, PT, R47, R130, PT ;  /* 0x000000822f00720c */ /* 0x000fc40003f46270 */
[C---:B------:R-:W-:Y:S01]  /*6800*/  FFMA.FTZ R59, R44.reuse, UR6, R16 ;  /* 0x000000062c3b7c23 */ /* 0x040fe20008010010 */
[----:B------:R-:W-:Y:S01]  /*6810*/  FFMA.FTZ R91, R44, UR6, R91 ;  /* 0x000000062c5b7c23 */ /* 0x000fe2000801005b */
[----:B------:R-:W-:Y:S02]  /*6820*/  ISETP.GE.AND P6, PT, R47, R128, PT ;  /* 0x000000802f00720c */ /* 0x000fe40003fc6270 */
[----:B---3--:R-:W-:Y:S01]  /*6830*/  I2FP.F32.S32 R43, R46 ;  /* 0x0000002e002b7245 */ /* 0x008fe20000201400 */
[----:B------:R-:W3:Y:S01]  /*6840*/  MUFU.TANH R55, R55 ;  /* 0x0000003700377308 */ /* 0x000ee20000002400 */
[----:B------:R-:W-:Y:S02]  /*6850*/  FSEL R60, R60, -INF , !P4 ;  /* 0xff8000003c3c7808 */ /* 0x000fe40006000000 */
[----:B------:R-:W-:Y:S01]  /*6860*/  FSEL R174, R17, -INF , !P0 ;  /* 0xff80000011ae7808 */ /* 0x000fe20004000000 */
[C---:B------:R-:W-:Y:S01]  /*6870*/  FFMA.FTZ R58, R43.reuse, UR6, R111 ;  /* 0x000000062b3a7c23 */ /* 0x040fe2000801006f */
[----:B------:R-:W-:Y:S01]  /*6880*/  FFMA.FTZ R118, R43, UR6, R118 ;  /* 0x000000062b767c23 */ /* 0x000fe20008010076 */
[----:B------:R-:W-:Y:S01]  /*6890*/  VIADD R43, R18, 0xb1 ;  /* 0x000000b1122b7836 */ /* 0x000fe20000000000 */
[----:B------:R-:W-:Y:S01]  /*68a0*/  ISETP.GE.AND P4, PT, R140, R130, PT ;  /* 0x000000828c00720c */ /* 0x000fe20003f86270 */
[----:B------:R4:W-:Y:S01]  /*68b0*/  MUFU.TANH R17, R40 ;  /* 0x0000002800117308 */ /* 0x0009e20000002400 */
[----:B--2---:R-:W-:Y:S01]  /*68c0*/  VIADD R41, R18, 0xb0 ;  /* 0x000000b012297836 */ /* 0x004fe20000000000 */
[----:B------:R-:W-:-:S02]  /*68d0*/  ISETP.GE.AND P0, PT, R140, R128, PT ;  /* 0x000000808c00720c */ /* 0x000fc40003f06270 */
[----:B------:R-:W-:Y:S02]  /*68e0*/  I2FP.F32.S32 R140, R140 ;  /* 0x0000008c008c7245 */ /* 0x000fe40000201400 */
[----:B------:R-:W-:Y:S02]  /*68f0*/  FSEL R59, R59, -INF , !P2 ;  /* 0xff8000003b3b7808 */ /* 0x000fe40005000000 */
[----:B------:R-:W-:Y:S01]  /*6900*/  FSEL R168, R91, -INF , !P6 ;  /* 0xff8000005ba87808 */ /* 0x000fe20007000000 */
[----:B------:R-:W-:Y:S01]  /*6910*/  MUFU.TANH R54, R54 ;  /* 0x0000003600367308 */ /* 0x000fe20000002400 */
[C---:B------:R-:W-:Y:S01]  /*6920*/  ISETP.GE.AND P2, PT, R41.reuse, R130, PT ;  /* 0x000000822900720c */ /* 0x040fe20003f46270 */
[C---:B------:R-:W-:Y:S01]  /*6930*/  FFMA.FTZ R47, R140.reuse, UR6, R84 ;  /* 0x000000068c2f7c23 */ /* 0x040fe20008010054 */
[----:B------:R-:W-:Y:S01]  /*6940*/  ISETP.GE.AND P6, PT, R41, R128, PT ;  /* 0x000000802900720c */ /* 0x000fe20003fc6270 */
[----:B------:R-:W-:Y:S01]  /*6950*/  FFMA.FTZ R140, R140, UR6, R112 ;  /* 0x000000068c8c7c23 */ /* 0x000fe20008010070 */
[----:B------:R-:W-:Y:S01]  /*6960*/  I2FP.F32.S32 R41, R41 ;  /* 0x0000002900297245 */ /* 0x000fe20000201400 */
[----:B------:R-:W-:Y:S01]  /*6970*/  VIADD R84, R18, 0xd8 ;  /* 0x000000d812547836 */ /* 0x000fe20000000000 */
[----:B------:R-:W-:Y:S01]  /*6980*/  FSEL R61, R61, -INF , !P3 ;  /* 0xff8000003d3d7808 */ /* 0x000fe20005800000 */
[----:B------:R-:W2:Y:S01]  /*6990*/  MUFU.TANH R51, R51 ;  /* 0x0000003300337308 */ /* 0x000ea20000002400 */
[----:B----4-:R-:W-:Y:S01]  /*69a0*/  I2FP.F32.S32 R40, R43 ;  /* 0x0000002b00287245 */ /* 0x010fe20000201400 */
[----:B------:R-:W-:Y:S01]  /*69b0*/  FFMA.FTZ R57, R41, UR6, R57 ;  /* 0x0000000629397c23 */ /* 0x000fe20008010039 */
[----:B------:R-:W-:-:S02]  /*69c0*/  FSEL R180, R102, -INF , !P5 ;  /* 0xff80000066b47808 */ /* 0x000fc40006800000 */
[----:B------:R-:W-:Y:S01]  /*69d0*/  ISETP.GE.AND P3, PT, R46, R130, PT ;  /* 0x000000822e00720c */ /* 0x000fe20003f66270 */
[----:B------:R-:W-:Y:S01]  /*69e0*/  FFMA.FTZ R45, R40, UR6, R116 ;  /* 0x00000006282d7c23 */ /* 0x000fe20008010074 */
[----:B------:R-:W-:Y:S01]  /*69f0*/  ISETP.GE.AND P5, PT, R46, R128, PT ;  /* 0x000000802e00720c */ /* 0x000fe20003fa6270 */
[----:B------:R-:W4:Y:S01]  /*6a00*/  MUFU.TANH R53, R53 ;  /* 0x0000003500357308 */ /* 0x000f220000002400 */
[----:B------:R-:W-:Y:S01]  /*6a10*/  FFMA.FTZ R46, R41, UR6, R115 ;  /* 0x00000006292e7c23 */ /* 0x000fe20008010073 */
[----:B-1----:R-:W-:Y:S01]  /*6a20*/  FFMA.FTZ R112, R40, UR6, R56 ;  /* 0x0000000628707c23 */ /* 0x002fe20008010038 */
[----:B------:R-:W-:Y:S01]  /*6a30*/  FSEL R58, R58, -INF , !P3 ;  /* 0xff8000003a3a7808 */ /* 0x000fe20005800000 */
[----:B------:R-:W-:Y:S01]  /*6a40*/  VIADD R40, R18, 0xb9 ;  /* 0x000000b912287836 */ /* 0x000fe20000000000 */
[----:B------:R-:W-:Y:S02]  /*6a50*/  FSEL R146, R118, -INF , !P5 ;  /* 0xff80000076927808 */ /* 0x000fe40006800000 */
[C---:B------:R-:W-:Y:S01]  /*6a60*/  ISETP.GE.AND P3, PT, R43.reuse, R130, PT ;  /* 0x000000822b00720c */ /* 0x040fe20003f66270 */
[----:B------:R-:W-:Y:S01]  /*6a70*/  MUFU.TANH R52, R52 ;  /* 0x0000003400347308 */ /* 0x000fe20000002400 */
[----:B------:R-:W-:-:S02]  /*6a80*/  ISETP.GE.AND P5, PT, R43, R128, PT ;  /* 0x000000802b00720c */ /* 0x000fc40003fa6270 */
[----:B------:R-:W-:Y:S02]  /*6a90*/  FSEL R47, R47, -INF , !P4 ;  /* 0xff8000002f2f7808 */ /* 0x000fe40006000000 */
[----:B------:R-:W-:Y:S02]  /*6aa0*/  FSEL R140, R140, -INF , !P0 ;  /* 0xff8000008c8c7808 */ /* 0x000fe40004000000 */
[C---:B------:R-:W-:Y:S01]  /*6ab0*/  ISETP.GE.AND P4, PT, R108.reuse, R130, PT ;  /* 0x000000826c00720c */ /* 0x040fe20003f86270 */
[----:B------:R-:W1:Y:S01]  /*6ac0*/  MUFU.TANH R48, R48 ;  /* 0x0000003000307308 */ /* 0x000e620000002400 */
[----:B------:R-:W-:Y:S02]  /*6ad0*/  ISETP.GE.AND P0, PT, R108, R128, PT ;  /* 0x000000806c00720c */ /* 0x000fe40003f06270 */
[----:B------:R-:W-:Y:S02]  /*6ae0*/  FSEL R46, R46, -INF , !P2 ;  /* 0xff8000002e2e7808 */ /* 0x000fe40005000000 */
[----:B------:R-:W-:-:S02]  /*6af0*/  FSEL R115, R57, -INF , !P6 ;  /* 0xff80000039737808 */ /* 0x000fc40007000000 */
[----:B------:R-:W-:Y:S01]  /*6b00*/  I2FP.F32.S32 R108, R108 ;  /* 0x0000006c006c7245 */ /* 0x000fe20000201400 */
[----:B------:R1:W-:Y:S01]  /*6b10*/  MUFU.TANH R56, R39 ;  /* 0x0000002700387308 */ /* 0x0003e20000002400 */
[C---:B------:R-:W-:Y:S02]  /*6b20*/  ISETP.GE.AND P2, PT, R40.reuse, R130, PT ;  /* 0x000000822800720c */ /* 0x040fe40003f46270 */
[----:B------:R-:W-:Y:S01]  /*6b30*/  ISETP.GE.AND P6, PT, R40, R128, PT ;  /* 0x000000802800720c */ /* 0x000fe20003fc6270 */
[C---:B---3--:R-:W-:Y:S01]  /*6b40*/  FFMA.FTZ R44, R108.reuse, UR6, R55 ;  /* 0x000000066c2c7c23 */ /* 0x048fe20008010037 */
[----:B------:R-:W-:Y:S01]  /*6b50*/  FSEL R45, R45, -INF , !P3 ;  /* 0xff8000002d2d7808 */ /* 0x000fe20005800000 */
[----:B--2---:R-:W-:Y:S01]  /*6b60*/  FFMA.FTZ R108, R108, UR6, R51 ;  /* 0x000000066c6c7c23 */ /* 0x004fe20008010033 */
[----:B------:R-:W-:Y:S01]  /*6b70*/  FSEL R112, R112, -INF , !P5 ;  /* 0xff80000070707808 */ /* 0x000fe20006800000 */
[----:B------:R-:W2:Y:S01]  /*6b80*/  MUFU.TANH R50, R50 ;  /* 0x0000003200327308 */ /* 0x000ea20000002400 */
[----:B------:R-:W-:-:S02]  /*6b90*/  I2FP.F32.S32 R40, R40 ;  /* 0x0000002800287245 */ /* 0x000fc40000201400 */
[----:B------:R-:W-:Y:S02]  /*6ba0*/  FSEL R44, R44, -INF , !P4 ;  /* 0xff8000002c2c7808 */ /* 0x000fe40006000000 */
[----:B------:R-:W-:Y:S01]  /*6bb0*/  FSEL R108, R108, -INF , !P0 ;  /* 0xff8000006c6c7808 */ /* 0x000fe20004000000 */
[C---:B------:R-:W-:Y:S01]  /*6bc0*/  FFMA.FTZ R43, R40.reuse, UR6, R54 ;  /* 0x00000006282b7c23 */ /* 0x040fe20008010036 */
[----:B----4-:R-:W-:Y:S01]  /*6bd0*/  FFMA.FTZ R53, R40, UR6, R53 ;  /* 0x0000000628357c23 */ /* 0x010fe20008010035 */
[----:B------:R-:W3:Y:S01]  /*6be0*/  MUFU.TANH R49, R49 ;  /* 0x0000003100317308 */ /* 0x000ee20000002400 */
[C---:B-1----:R-:W-:Y:S02]  /*6bf0*/  VIADD R39, R18.reuse, 0xc0 ;  /* 0x000000c012277836 */ /* 0x042fe40000000000 */
[----:B------:R-:W-:Y:S01]  /*6c00*/  VIADD R40, R18, 0xc1 ;  /* 0x000000c112287836 */ /* 0x000fe20000000000 */
[----:B------:R-:W-:Y:S02]  /*6c10*/  FSEL R43, R43, -INF , !P2 ;  /* 0xff8000002b2b7808 */ /* 0x000fe40005000000 */
[----:B------:R-:W-:-:S02]  /*6c20*/  ISETP.GE.AND P3, PT, R39, R130, PT ;  /* 0x000000822700720c */ /* 0x000fc40003f66270 */
[----:B------:R-:W-:Y:S01]  /*6c30*/  ISETP.GE.AND P5, PT, R39, R128, PT ;  /* 0x000000802700720c */ /* 0x000fe20003fa6270 */
[----:B------:R1:W4:Y:S01]  /*6c40*/  MUFU.TANH R16, R42 ;  /* 0x0000002a00107308 */ /* 0x0003220000002400 */
[----:B------:R-:W-:Y:S02]  /*6c50*/  I2FP.F32.S32 R39, R39 ;  /* 0x0000002700277245 */ /* 0x000fe40000201400 */
[C---:B------:R-:W-:Y:S02]  /*6c60*/  ISETP.GE.AND P4, PT, R40.reuse, R130, PT ;  /* 0x000000822800720c */ /* 0x040fe40003f86270 */
[----:B------:R-:W-:Y:S01]  /*6c70*/  ISETP.GE.AND P0, PT, R40, R128, PT ;  /* 0x000000802800720c */ /* 0x000fe20003f06270 */
[----:B------:R-:W-:Y:S01]  /*6c80*/  FFMA.FTZ R48, R39, UR6, R48 ;  /* 0x0000000627307c23 */ /* 0x000fe20008010030 */
[----:B------:R-:W-:Y:S01]  /*6c90*/  FSEL R105, R53, -INF , !P6 ;  /* 0xff80000035697808 */ /* 0x000fe20007000000 */
[----:B------:R4:W-:Y:S01]  /*6ca0*/  MUFU.TANH R51, R36 ;  /* 0x0000002400337308 */ /* 0x0009e20000002400 */
[----:B------:R-:W-:-:S02]  /*6cb0*/  I2FP.F32.S32 R40, R40 ;  /* 0x0000002800287245 */ /* 0x000fc40000201400 */
[----:B------:R-:W-:-:S03]  /*6cc0*/  FSEL R102, R48, -INF , !P5 ;  /* 0xff80000030667808 */ /* 0x000fc60006800000 */
[C---:B--2---:R-:W-:Y:S01]  /*6cd0*/  FFMA.FTZ R41, R40.reuse, UR6, R50 ;  /* 0x0000000628297c23 */ /* 0x044fe20008010032 */
[----:B---3--:R-:W-:Y:S01]  /*6ce0*/  FFMA.FTZ R49, R40, UR6, R49 ;  /* 0x0000000628317c23 */ /* 0x008fe20008010031 */
[----:B------:R-:W2:Y:S01]  /*6cf0*/  MUFU.TANH R38, R38 ;  /* 0x0000002600267308 */ /* 0x000ea20000002400 */
[----:B-1----:R-:W-:Y:S01]  /*6d00*/  FFMA.FTZ R42, R39, UR6, R52 ;  /* 0x00000006272a7c23 */ /* 0x002fe20008010034 */
[C---:B------:R-:W-:Y:S01]  /*6d10*/  VIADD R39, R18.reuse, 0xc8 ;  /* 0x000000c812277836 */ /* 0x040fe20000000000 */
[----:B------:R-:W-:Y:S01]  /*6d20*/  FSEL R41, R41, -INF , !P4 ;  /* 0xff80000029297808 */ /* 0x000fe20006000000 */
[C---:B------:R-:W-:Y:S01]  /*6d30*/  VIADD R50, R18.reuse, 0xf1 ;  /* 0x000000f112327836 */ /* 0x040fe20000000000 */
[----:B------:R-:W-:Y:S01]  /*6d40*/  FSEL R101, R49, -INF , !P0 ;  /* 0xff80000031657808 */ /* 0x000fe20004000000 */
[C---:B------:R-:W-:Y:S01]  /*6d50*/  VIADD R49, R18.reuse, 0xe0 ;  /* 0x000000e012317836 */ /* 0x040fe20000000000 */
[C---:B------:R-:W-:Y:S01]  /*6d60*/  ISETP.GE.AND P2, PT, R39.reuse, R130, PT ;  /* 0x000000822700720c */ /* 0x040fe20003f46270 */
[----:B------:R-:W1:Y:S01]  /*6d70*/  MUFU.TANH R37, R37 ;  /* 0x0000002500257308 */ /* 0x000e620000002400 */
[----:B----4-:R-:W-:Y:S01]  /*6d80*/  VIADD R36, R18, 0xc9 ;  /* 0x000000c912247836 */ /* 0x010fe20000000000 */
[----:B------:R-:W-:-:S02]  /*6d90*/  ISETP.GE.AND P6, PT, R39, R128, PT ;  /* 0x000000802700720c */ /* 0x000fc40003fc6270 */
[----:B------:R-:W-:Y:S02]  /*6da0*/  FSEL R42, R42, -INF , !P3 ;  /* 0xff8000002a2a7808 */ /* 0x000fe40005800000 */
[----:B------:R-:W-:Y:S02]  /*6db0*/  I2FP.F32.S32 R39, R39 ;  /* 0x0000002700277245 */ /* 0x000fe40000201400 */
[C---:B------:R-:W-:Y:S01]  /*6dc0*/  ISETP.GE.AND P3, PT, R36.reuse, R130, PT ;  /* 0x000000822400720c */ /* 0x040fe20003f66270 */
[----:B------:R-:W-:Y:S01]  /*6dd0*/  MUFU.TANH R48, R30 ;  /* 0x0000001e00307308 */ /* 0x000fe20000002400 */
[----:B------:R-:W-:Y:S01]  /*6de0*/  ISETP.GE.AND P5, PT, R36, R128, PT ;  /* 0x000000802400720c */ /* 0x000fe20003fa6270 */
[C---:B------:R-:W-:Y:S01]  /*6df0*/  FFMA.FTZ R40, R39.reuse, UR6, R94 ;  /* 0x0000000627287c23 */ /* 0x040fe2000801005e */
[----:B------:R-:W-:Y:S01]  /*6e00*/  I2FP.F32.S32 R36, R36 ;  /* 0x0000002400247245 */ /* 0x000fe20000201400 */
[----:B------:R-:W-:-:S03]  /*6e10*/  FFMA.FTZ R86, R39, UR6, R86 ;  /* 0x0000000627567c23 */ /* 0x000fc60008010056 */
[----:B------:R-:W-:Y:S01]  /*6e20*/  FSEL R40, R40, -INF , !P2 ;  /* 0xff80000028287808 */ /* 0x000fe20005000000 */
[----:B------:R-:W-:Y:S01]  /*6e30*/  FFMA.FTZ R94, R36, UR6, R88 ;  /* 0x00000006245e7c23 */ /* 0x000fe20008010058 */
[----:B------:R-:W-:Y:S02]  /*6e40*/  VIADD R88, R18, 0xd0 ;  /* 0x000000d012587836 */ /* 0x000fe40000000000 */
[----:B------:R-:W-:Y:S01]  /*6e50*/  FFMA.FTZ R39, R36, UR6, R97 ;  /* 0x0000000624277c23 */ /* 0x000fe20008010061 */
[----:B------:R-:W-:Y:S01]  /*6e60*/  VIADD R36, R18, 0xd1 ;  /* 0x000000d112247836 */ /* 0x000fe20000000000 */
[----:B------:R3:W-:Y:S01]  /*6e70*/  MUFU.TANH R30, R33 ;  /* 0x00000021001e7308 */ /* 0x0007e20000002400 */
[----:B------:R-:W-:Y:S02]  /*6e80*/  FSEL R94, R94, -INF , !P5 ;  /* 0xff8000005e5e7808 */ /* 0x000fe40006800000 */
[C---:B------:R-:W-:Y:S02]  /*6e90*/  ISETP.GE.AND P4, PT, R88.reuse, R130, PT ;  /* 0x000000825800720c */ /* 0x040fe40003f86270 */
[----:B------:R-:W-:-:S02]  /*6ea0*/  ISETP.GE.AND P0, PT, R88, R128, PT ;  /* 0x000000805800720c */ /* 0x000fc40003f06270 */
[----:B------:R-:W-:Y:S01]  /*6eb0*/  I2FP.F32.S32 R88, R88 ;  /* 0x0000005800587245 */ /* 0x000fe20000201400 */
[----:B------:R-:W4:Y:S01]  /*6ec0*/  MUFU.TANH R34, R34 ;  /* 0x0000002200227308 */ /* 0x000f220000002400 */
[----:B------:R-:W-:Y:S02]  /*6ed0*/  FSEL R39, R39, -INF , !P3 ;  /* 0xff80000027277808 */ /* 0x000fe40005800000 */
[----:B------:R-:W-:Y:S01]  /*6ee0*/  ISETP.GE.AND P3, PT, R84, R130, PT ;  /* 0x000000825400720c */ /* 0x000fe20003f66270 */
[----:B------:R-:W-:Y:S01]  /*6ef0*/  FFMA.FTZ R83, R88, UR6, R83 ;  /* 0x0000000658537c23 */ /* 0x000fe20008010053 */
[----:B------:R-:W-:Y:S01]  /*6f00*/  ISETP.GE.AND P5, PT, R84, R128, PT ;  /* 0x000000805400720c */ /* 0x000fe20003fa6270 */
[----:B------:R-:W-:Y:S01]  /*6f10*/  FFMA.FTZ R88, R88, UR6, R16 ;  /* 0x0000000658587c23 */ /* 0x000fe20008010010 */
[----:B------:R-:W-:Y:S01]  /*6f20*/  I2FP.F32.S32 R84, R84 ;  /* 0x0000005400547245 */ /* 0x000fe20000201400 */
[----:B------:R-:W4:Y:S01]  /*6f30*/  MUFU.TANH R35, R35 ;  /* 0x0000002300237308 */ /* 0x000f220000002400 */
[----:B---3--:R-:W-:Y:S01]  /*6f40*/  I2FP.F32.S32 R33, R36 ;  /* 0x0000002400217245 */ /* 0x008fe20000201400 */
[----:B------:R-:W-:Y:S01]  /*6f50*/  VIADD R16, R18, 0xe1 ;  /* 0x000000e112107836 */ /* 0x000fe20000000000 */
[----:B------:R-:W-:-:S02]  /*6f60*/  FSEL R97, R86, -INF , !P6 ;  /* 0xff80000056617808 */ /* 0x000fc40007000000 */
[C---:B------:R-:W-:Y:S01]  /*6f70*/  ISETP.GE.AND P2, PT, R36.reuse, R130, PT ;  /* 0x000000822400720c */ /* 0x040fe20003f46270 */
[C---:B------:R-:W-:Y:S01]  /*6f80*/  FFMA.FTZ R12, R33.reuse, UR6, R12 ;  /* 0x00000006210c7c23 */ /* 0x040fe2000801000c */
[----:B------:R-:W-:Y:S01]  /*6f90*/  ISETP.GE.AND P6, PT, R36, R128, PT ;  /* 0x000000802400720c */ /* 0x000fe20003fc6270 */
[----:B------:R-:W3:Y:S01]  /*6fa0*/  MUFU.TANH R31, R31 ;  /* 0x0000001f001f7308 */ /* 0x000ee20000002400 */
[----:B------:R-:W-:Y:S01]  /*6fb0*/  FFMA.FTZ R17, R33, UR6, R17 ;  /* 0x0000000621117c23 */ /* 0x000fe20008010011 */
[----:B--2---:R-:W-:Y:S01]  /*6fc0*/  FFMA.FTZ R36, R84, UR6, R38 ;  /* 0x0000000654247c23 */ /* 0x004fe20008010026 */
[----:B------:R-:W-:Y:S02]  /*6fd0*/  VIADD R33, R18, 0xd9 ;  /* 0x000000d912217836 */ /* 0x000fe40000000000 */
[----:B-1----:R-:W-:Y:S01]  /*6fe0*/  FFMA.FTZ R84, R84, UR6, R37 ;  /* 0x0000000654547c23 */ /* 0x002fe20008010025 */
[----:B------:R-:W-:Y:S02]  /*6ff0*/  FSEL R38, R83, -INF , !P4 ;  /* 0xff80000053267808 */ /* 0x000fe40006000000 */
[----:B------:R-:W-:Y:S01]  /*7000*/  FSEL R88, R88, -INF , !P0 ;  /* 0xff80000058587808 */ /* 0x000fe20004000000 */
[----:B------:R-:W-:Y:S01]  /*7010*/  MUFU.TANH R21, R21 ;  /* 0x0000001500157308 */ /* 0x000fe20000002400 */
[----:B------:R-:W-:-:S02]  /*7020*/  ISETP.GE.AND P4, PT, R33, R130, PT ;  /* 0x000000822100720c */ /* 0x000fc40003f86270 */
[----:B------:R-:W-:Y:S02]  /*7030*/  ISETP.GE.AND P0, PT, R33, R128, PT ;  /* 0x000000802100720c */ /* 0x000fe40003f06270 */
[----:B------:R-:W-:Y:S02]  /*7040*/  I2FP.F32.S32 R33, R33 ;  /* 0x0000002100217245 */ /* 0x000fe40000201400 */
[----:B------:R-:W-:Y:S01]  /*7050*/  FSEL R36, R36, -INF , !P3 ;  /* 0xff80000024247808 */ /* 0x000fe20005800000 */
[----:B------:R-:W1:Y:S01]  /*7060*/  MUFU.TANH R19, R19 ;  /* 0x0000001300137308 */ /* 0x000e620000002400 */
[----:B------:R-:W-:Y:S02]  /*7070*/  FSEL R84, R84, -INF , !P5 ;  /* 0xff80000054547808 */ /* 0x000fe40006800000 */
[C---:B------:R-:W-:Y:S02]  /*7080*/  ISETP.GE.AND P3, PT, R16.reuse, R130, PT ;  /* 0x000000821000720c */ /* 0x040fe40003f66270 */
[----:B------:R-:W-:-:S02]  /*7090*/  ISETP.GE.AND P5, PT, R16, R128, PT ;  /* 0x000000801000720c */ /* 0x000fc40003fa6270 */
[----:B------:R-:W-:Y:S01]  /*70a0*/  FSEL R86, R17, -INF , !P6 ;  /* 0xff80000011567808 */ /* 0x000fe20007000000 */
[----:B------:R-:W-:Y:S01]  /*70b0*/  MUFU.TANH R14, R14 ;  /* 0x0000000e000e7308 */ /* 0x000fe20000002400 */
[----:B------:R-:W-:Y:S02]  /*70c0*/  I2FP.F32.S32 R16, R16 ;  /* 0x0000001000107245 */ /* 0x000fe40000201400 */
[----:B------:R-:W-:Y:S02]  /*70d0*/  I2FP.F32.S32 R17, R49 ;  /* 0x0000003100117245 */ /* 0x000fe40000201400 */
[----:B------:R-:W-:Y:S01]  /*70e0*/  FSEL R37, R12, -INF , !P2 ;  /* 0xff8000000c257808 */ /* 0x000fe20005000000 */
[C---:B------:R-:W-:Y:S01]  /*70f0*/  FFMA.FTZ R12, R33.reuse, UR6, R56 ;  /* 0x00000006210c7c23 */ /* 0x040fe20008010038 */
[----:B----4-:R-:W-:Y:S01]  /*7100*/  FFMA.FTZ R56, R33, UR6, R34 ;  /* 0x0000000621387c23 */ /* 0x010fe20008010022 */
[C---:B------:R-:W-:Y:S01]  /*7110*/  FFMA.FTZ R33, R16.reuse, UR6, R35 ;  /* 0x0000000610217c23 */ /* 0x040fe20008010023 */
[----:B------:R-:W-:Y:S01]  /*7120*/  FFMA.FTZ R48, R16, UR6, R48 ;  /* 0x0000000610307c23 */ /* 0x000fe20008010030 */
[C---:B------:R-:W-:Y:S01]  /*7130*/  FFMA.FTZ R34, R17.reuse, UR6, R51 ;  /* 0x0000000611227c23 */ /* 0x040fe20008010033 */
[----:B---3--:R-:W-:Y:S01]  /*7140*/  FFMA.FTZ R31, R17, UR6, R31 ;  /* 0x00000006111f7c23 */ /* 0x008fe2000801001f */
[----:B------:R-:W-:Y:S01]  /*7150*/  VIADD R16, R18, 0xe8 ;  /* 0x000000e812107836 */ /* 0x000fe20000000000 */
[----:B------:R-:W-:Y:S01]  /*7160*/  FSEL R35, R12, -INF , !P4 ;  /* 0xff8000000c237808 */ /* 0x000fe20006000000 */
[----:B------:R-:W-:Y:S01]  /*7170*/  VIADD R17, R18, 0xe9 ;  /* 0x000000e912117836 */ /* 0x000fe20000000000 */
[----:B------:R-:W-:Y:S01]  /*7180*/  FSEL R56, R56, -INF , !P0 ;  /* 0xff80000038387808 */ /* 0x000fe20004000000 */
[----:B------:R-:W-:Y:S01]  /*7190*/  MUFU.TANH R11, R11 ;  /* 0x0000000b000b7308 */ /* 0x000fe20000002400 */
[----:B------:R-:W-:Y:S01]  /*71a0*/  ISETP.GE.AND P4, PT, R16, R130, PT ;  /* 0x000000821000720c */ /* 0x000fe20003f86270 */
[----:B------:R-:W-:Y:S01]  /*71b0*/  VIADD R51, R18, 0xf0 ;  /* 0x000000f012337836 */ /* 0x000fe20000000000 */
[----:B------:R-:W-:-:S02]  /*71c0*/  ISETP.GE.AND P0, PT, R16, R128, PT ;  /* 0x000000801000720c */ /* 0x000fc40003f06270 */
[----:B------:R-:W-:Y:S02]  /*71d0*/  I2FP.F32.S32 R16, R16 ;  /* 0x0000001000107245 */ /* 0x000fe40000201400 */
[----:B------:R-:W-:Y:S01]  /*71e0*/  I2FP.F32.S32 R12, R17 ;  /* 0x00000011000c7245 */ /* 0x000fe20000201400 */
[----:B------:R-:W2:Y:S01]  /*71f0*/  MUFU.TANH R20, R20 ;  /* 0x0000001400147308 */ /* 0x000ea20000002400 */
[C---:B------:R-:W-:Y:S01]  /*7200*/  ISETP.GE.AND P2, PT, R49.reuse, R130, PT ;  /* 0x000000823100720c */ /* 0x040fe20003f46270 */
[----:B-1----:R-:W-:Y:S01]  /*7210*/  FFMA.FTZ R19, R16, UR6, R19 ;  /* 0x0000000610137c23 */ /* 0x002fe20008010013 */
[----:B------:R-:W-:Y:S02]  /*7220*/  ISETP.GE.AND P6, PT, R49, R128, PT ;  /* 0x000000803100720c */ /* 0x000fe40003fc6270 */
[----:B------:R-:W-:Y:S02]  /*7230*/  FSEL R34, R34, -INF , !P2 ;  /* 0xff80000022227808 */ /* 0x000fe40005000000 */
[----:B------:R-:W-:Y:S01]  /*7240*/  ISETP.GE.AND P2, PT, R17, R130, PT ;  /* 0x000000821100720c */ /* 0x000fe20003f46270 */
[----:B------:R-:W1:Y:S01]  /*7250*/  MUFU.TANH R15, R15 ;  /* 0x0000000f000f7308 */ /* 0x000e620000002400 */
[----:B------:R-:W-:-:S02]  /*7260*/  FSEL R53, R19, -INF , !P0 ;  /* 0xff80000013357808 */ /* 0x000fc40004000000 */
[-C--:B------:R-:W-:Y:S02]  /*7270*/  ISETP.GE.AND P0, PT, R50, R130.reuse, PT ;  /* 0x000000823200720c */ /* 0x080fe40003f06270 */
[----:B------:R-:W-:Y:S02]  /*7280*/  FSEL R33, R33, -INF , !P3 ;  /* 0xff80000021217808 */ /* 0x000fe40005800000 */
[----:B------:R-:W-:Y:S01]  /*7290*/  FSEL R54, R48, -INF , !P5 ;  /* 0xff80000030367808 */ /* 0x000fe20006800000 */
[----:B------:R3:W-:Y:S01]  /*72a0*/  MUFU.TANH R57, R0 ;  /* 0x0000000000397308 */ /* 0x0007e20000002400 */
[----:B------:R-:W-:Y:S01]  /*72b0*/  FSEL R55, R31, -INF , !P6 ;  /* 0xff8000001f377808 */ /* 0x000fe20007000000 */
[----:B------:R-:W-:Y:S01]  /*72c0*/  FFMA.FTZ R31, R16, UR6, R30 ;  /* 0x00000006101f7c23 */ /* 0x000fe2000801001e */
[C---:B------:R-:W-:Y:S01]  /*72d0*/  ISETP.GE.AND P3, PT, R51.reuse, R130, PT ;  /* 0x000000823300720c */ /* 0x040fe20003f66270 */
[----:B--2---:R-:W-:Y:S01]  /*72e0*/  FFMA.FTZ R20, R12, UR6, R20 ;  /* 0x000000060c147c23 */ /* 0x004fe20008010014 */
[----:B------:R-:W-:-:S02]  /*72f0*/  ISETP.GE.AND P5, PT, R51, R128, PT ;  /* 0x000000803300720c */ /* 0x000fc40003fa6270 */
[----:B------:R-:W-:Y:S01]  /*7300*/  I2FP.F32.S32 R51, R51 ;  /* 0x0000003300337245 */ /* 0x000fe20000201400 */
[----:B------:R-:W2:Y:S01]  /*7310*/  MUFU.TANH R13, R13 ;  /* 0x0000000d000d7308 */ /* 0x000ea20000002400 */
[----:B------:R-:W-:Y:S02]  /*7320*/  FSEL R31, R31, -INF , !P4 ;  /* 0xff8000001f1f7808 */ /* 0x000fe40006000000 */
[----:B------:R-:W-:Y:S01]  /*7330*/  I2FP.F32.S32 R30, R18 ;  /* 0x00000012001e7245 */ /* 0x000fe20000201400 */
[----:B-1----:R-:W-:Y:S01]  /*7340*/  FFMA.FTZ R15, R51, UR6, R15 ;  /* 0x00000006330f7c23 */ /* 0x002fe2000801000f */
[-C--:B------:R-:W-:Y:S02]  /*7350*/  ISETP.GE.AND P4, PT, R18, R128.reuse, PT ;  /* 0x000000801200720c */ /* 0x080fe40003f86270 */
[-C--:B------:R-:W-:Y:S01]  /*7360*/  ISETP.GE.AND P6, PT, R17, R128.reuse, PT ;  /* 0x000000801100720c */ /* 0x080fe20003fc6270 */
[----:B------:R-:W1:Y:S01]  /*7370*/  MUFU.TANH R10, R10 ;  /* 0x0000000a000a7308 */ /* 0x000e620000002400 */
[----:B---3--:R-:W-:Y:S01]  /*7380*/  FFMA.FTZ R0, R12, UR6, R21 ;  /* 0x000000060c007c23 */ /* 0x008fe20008010015 */
[----:B------:R-:W-:Y:S01]  /*7390*/  VIADD R12, R18, 0xf8 ;  /* 0x000000f8120c7836 */ /* 0x000fe20000000000 */
[----:B------:R-:W-:Y:S01]  /*73a0*/  FSEL R52, R20, -INF , !P6 ;  /* 0xff80000014347808 */ /* 0x000fe20007000000 */
[----:B------:R-:W-:Y:S01]  /*73b0*/  VIADD R18, R18, 0xf9 ;  /* 0x000000f912127836 */ /* 0x000fe20000000000 */
[----:B------:R-:W-:Y:S01]  /*73c0*/  FSEL R123, R15, -INF , !P3 ;  /* 0xff8000000f7b7808 */ /* 0x000fe20005800000 */
[----:B------:R-:W-:Y:S01]  /*73d0*/  FFMA.FTZ R30, R30, UR6, R141 ;  /* 0x000000061e1e7c23 */ /* 0x000fe2000801008d */
[----:B------:R-:W-:Y:S01]  /*73e0*/  FSEL R0, R0, -INF , !P2 ;  /* 0xff80000000007808 */ /* 0x000fe20005000000 */
[----:B------:R-:W3:Y:S01]  /*73f0*/  MUFU.TANH R6, R6 ;  /* 0x0000000600067308 */ /* 0x000ee20000002400 */
[----:B------:R-:W-:Y:S01]  /*7400*/  BAR.SYNC.DEFER_BLOCKING 0x0 ;  /* 0x0000000000007b1d */ /* 0x000fe20000010000 */
[----:B------:R-:W-:Y:S01]  /*7410*/  ISETP.GE.AND P2, PT, R50, R128, PT ;  /* 0x000000803200720c */ /* 0x000fe20003f46270 */
[----:B--2---:R-:W-:Y:S01]  /*7420*/  FFMA.FTZ R51, R51, UR6, R13 ;  /* 0x0000000633337c23 */ /* 0x004fe2000801000d */
[----:B------:R-:W-:-:S02]  /*7430*/  I2FP.F32.S32 R50, R50 ;  /* 0x0000003200327245 */ /* 0x000fc40000201400 */
[----:B------:R-:W-:Y:S02]  /*7440*/  ISETP.GE.AND P6, PT, R12, R130, PT ;  /* 0x000000820c00720c */ /* 0x000fe40003fc6270 */
[----:B------:R-:W2:Y:S01]  /*7450*/  MUFU.TANH R7, R7 ;  /* 0x0000000700077308 */ /* 0x000ea20000002400 */
[C---:B------:R-:W-:Y:S01]  /*7460*/  FFMA.FTZ R14, R50.reuse, UR6, R14 ;  /* 0x00000006320e7c23 */ /* 0x040fe2000801000e */
[----:B------:R-:W-:Y:S01]  /*7470*/  FFMA.FTZ R50, R50, UR6, R11 ;  /* 0x0000000632327c23 */ /* 0x000fe2000801000b */
[----:B------:R-:W-:Y:S02]  /*7480*/  FSEL R51, R51, -INF , !P5 ;  /* 0xff80000033337808 */ /* 0x000fe40006800000 */
[----:B------:R-:W-:Y:S02]  /*7490*/  ISETP.GE.AND P3, PT, R12, R128, PT ;  /* 0x000000800c00720c */ /* 0x000fe40003f66270 */
[----:B------:R-:W-:Y:S02]  /*74a0*/  FSEL R50, R50, -INF , !P2 ;  /* 0xff80000032327808 */ /* 0x000fe40005000000 */
[----:B------:R-:W-:-:S02]  /*74b0*/  PLOP3.LUT P2, PT, PT, PT, UP0, 0x80, 0x0 ;  /* 0x000000000000781c */ /* 0x000fc40003f4f008 */
[----:B------:R-:W-:Y:S02]  /*74c0*/  FSEL R118, R14, -INF , !P0 ;  /* 0xff8000000e767808 */ /* 0x000fe40004000000 */
[C---:B------:R-:W-:Y:S02]  /*74d0*/  ISETP.GE.AND P5, PT, R18.reuse, R130, PT ;  /* 0x000000821200720c */ /* 0x040fe40003fa6270 */
[----:B------:R-:W-:Y:S02]  /*74e0*/  ISETP.GE.AND P0, PT, R18, R128, PT ;  /* 0x000000801200720c */ /* 0x000fe40003f06270 */
[----:B------:R-:W-:Y:S02]  /*74f0*/  I2FP.F32.S32 R12, R12 ;  /* 0x0000000c000c7245 */ /* 0x000fe40000201400 */
[----:B------:R-:W-:Y:S02]  /*7500*/  I2FP.F32.S32 R18, R18 ;  /* 0x0000001200127245 */ /* 0x000fe40000201400 */
[----:B------:R-:W-:Y:S01]  /*7510*/  FSEL R30, R30, -INF , !P4 ;  /* 0xff8000001e1e7808 */ /* 0x000fe20006000000 */
[C---:B-1----:R-:W-:Y:S01]  /*7520*/  FFMA.FTZ R91, R12.reuse, UR6, R10 ;  /* 0x000000060c5b7c23 */ /* 0x042fe2000801000a */
[----:B---3--:R-:W-:Y:S01]  /*7530*/  FFMA.FTZ R49, R12, UR6, R6 ;  /* 0x000000060c317c23 */ /* 0x008fe20008010006 */
[C---:B------:R-:W-:Y:S01]  /*7540*/  FFMA.FTZ R57, R18.reuse, UR6, R57 ;  /* 0x0000000612397c23 */ /* 0x040fe20008010039 */
[----:B--2---:R-:W-:-:S02]  /*7550*/  FFMA.FTZ R48, R18, UR6, R7 ;  /* 0x0000000612307c23 */ /* 0x004fc40008010007 */
        /* <DEDUP_REMOVED lines=35> */
[C---:B------:R-:W-:Y:S01]  /*7790*/  LOP3.LUT R6, R7.reuse, UR4, RZ, 0x3c, !PT ;  /* 0x0000000407067c12 */ /* 0x040fe2000f8e3cff */
[----:B------:R-:W-:Y:S01]  /*77a0*/  ULDC.64 UR4, c[0x0][0x230] ;  /* 0x00008c0000047ab9 */ /* 0x000fe20000000a00 */
        /* <DEDUP_REMOVED lines=31> */
.L_x_2434:
[----:B------:R-:W-:-:S04]  /*79a0*/  ULEA UR4, -UR8, URZ, 0x8 ;  /* 0x0000003f08047291 */ /* 0x000fc8000f8e413f */
[----:B------:R-:W-:Y:S02]  /*79b0*/  USHF.R.S32.HI UR5, URZ, 0x1f, UR4 ;  /* 0x0000001f3f057899 */ /* 0x000fe40008011404 */
[----:B------:R-:W-:-:S04]  /*79c0*/  MOV R125, UR4 ;  /* 0x00000004007d7c02 */ /* 0x000fc80008000f00 */
[----:B------:R-:W-:-:S07]  /*79d0*/  MOV R121, UR5 ;  /* 0x0000000500797c02 */ /* 0x000fce0008000f00 */
.L_x_2435:
        /* <DEDUP_REMOVED lines=13> */
[----:B------:R-:W-:Y:S01]  /*7ab0*/  IMAD.U32 R12, RZ, RZ, UR8 ;  /* 0x00000008ff0c7e24 */ /* 0x000fe2000f8e00ff */
[-C--:B------:R-:W-:Y:S01]  /*7ac0*/  @!P0 LEA.HI.X R111, R7, R2.reuse, R111, 0x6, P4 ;  /* 0x00000002076f8211 */ /* 0x080fe200020f346f */
[----:B------:R-:W-:Y:S01]  /*7ad0*/  @!P0 IMAD.MOV.U32 R7, RZ, RZ, R2 ;  /* 0x000000ffff078224 */ /* 0x000fe200078e0002 */
[-C--:B------:R-:W-:Y:S01]  /*7ae0*/  @!P0 LEA.HI.X R83, R6, R2.reuse, R83, 0x7, P3 ;  /* 0x0000000206538211 */ /* 0x080fe200018f3c53 */
[----:B------:R-:W-:Y:S01]  /*7af0*/  @!P0 IMAD.MOV.U32 R6, RZ, RZ, R3 ;  /* 0x000000ffff068224 */ /* 0x000fe200078e0003 */
[-C--:B------:R-:W-:Y:S01]  /*7b00*/  @!P0 LEA R120, P5, R120, R3.reuse, 0x5 ;  /* 0x0000000378788211 */ /* 0x080fe200078a28ff */
[----:B------:R-:W-:Y:S01]  /*7b10*/  IMAD.U32 R10, RZ, RZ, UR8 ;  /* 0x00000008ff0a7e24 */ /* 0x000fe2000f8e00ff */
[----:B------:R-:W-:Y:S01]  /*7b20*/  VOTEU.ALL UP0, P0 ;  /* 0x00000000003f7886 */ /* 0x000fe20000000000 */
[----:B------:R-:W-:Y:S01]  /*7b30*/  IMAD.U32 R116, RZ, RZ, UR9 ;  /* 0x00000009ff747e24 */ /* 0x000fe2000f8e00ff */
[----:B------:R-:W2:Y:S01]  /*7b40*/  @!P0 LDC.64 R18, c[0x0][0x218] ;  /* 0x00008600ff128b82 */ /* 0x000ea20000000a00 */
[----:B------:R-:W-:Y:S01]  /*7b50*/  @!P0 IMAD.WIDE.U32 R12, R12, 0x60, R6 ;  /* 0x000000600c0c8825 */ /* 0x000fe200078e0006 */
[C---:B------:R-:W-:Y:S01]  /*7b60*/  @!P0 IADD3 R127, P6, R125.reuse, R3, RZ ;  /* 0x000000037d7f8210 */ /* 0x040fe20007fde0ff */
[----:B------:R-:W-:Y:S01]  /*7b70*/  @!UP0 UIMAD UR12, UR9, 0x60, URZ ;  /* 0x00000060090c88a4 */ /* 0x000fe2000f8e023f */
[C---:B------:R-:W-:Y:S01]  /*7b80*/  @!P0 LEA.HI.X R116, R10.reuse, R2, R116, 0x5, P5 ;  /* 0x000000020a748211 */ /* 0x040fe200028f2c74 */
[----:B------:R-:W-:Y:S01]  /*7b90*/  IMAD.U32 R6, RZ, RZ, UR8 ;  /* 0x00000008ff067e24 */ /* 0x000fe2000f8e00ff */
[----:B------:R-:W-:Y:S01]  /*7ba0*/  @!UP0 UIMAD UR5, UR9, 0xa0, URZ ;  /* 0x000000a0090588a4 */ /* 0x000fe2000f8e023f */
[----:B------:R-:W-:Y:S01]  /*7bb0*/  @!P0 IMAD.MOV.U32 R14, RZ, RZ, R3 ;  /* 0x000000ffff0e8224 */ /* 0x000fe200078e0003 */
[----:B------:R-:W3:Y:S01]  /*7bc0*/  @!P0 LDC.64 R16, c[0x0][0x218] ;  /* 0x00008600ff108b82 */ /* 0x000ee20000000a00 */
[--C-:B------:R-:W-:Y:S01]  /*7bd0*/  @!P0 IMAD.MOV.U32 R15, RZ, RZ, R2.reuse ;  /* 0x000000ffff0f8224 */ /* 0x100fe200078e0002 */
[----:B------:R-:W-:Y:S01]  /*7be0*/  @!UP0 UIMAD UR4, UR9, 0xc0, URZ ;  /* 0x000000c0090488a4 */ /* 0x000fe2000f8e023f */
[----:B------:R-:W-:Y:S01]  /*7bf0*/  @!P0 IADD3 R131, P5, R125, R12, RZ ;  /* 0x0000000c7d838210 */ /* 0x000fe20007fbe0ff */
[C---:B------:R-:W-:Y:S01]  /*7c00*/  @!P0 IMAD.X R126, R121.reuse, 0x1, R2, P6 ;  /* 0x00000001797e8824 */ /* 0x040fe200030e0602 */
[----:B------:R4:W-:Y:S01]  /*7c10*/  @P0 STS [R188+0x1000], RZ ;  /* 0x001000ffbc000388 */ /* 0x0009e20000000800 */
[----:B------:R-:W-:Y:S01]  /*7c20*/  @!P0 IMAD.WIDE.U32 R10, R10, 0xa0, R14 ;  /* 0x000000a00a0a8825 */ /* 0x000fe200078e000e */
[----:B------:R-:W-:-:S02]  /*7c30*/  @!P0 IADD3.X R129, R121, UR12, R13, P5, !PT ;  /* 0x0000000c79818c10 */ /* 0x000fc4000affe40d */
[----:B------:R-:W5:Y:S01]  /*7c40*/  @!P0 LDC.64 R12, c[0x0][0x218] ;  /* 0x00008600ff0c8b82 */ /* 0x000f620000000a00 */
[----:B------:R-:W-:Y:S01]  /*7c50*/  @!P0 IMAD.WIDE.U32 R6, R6, 0xc0, R14 ;  /* 0x000000c006068825 */ /* 0x000fe200078e000e */
[C---:B------:R-:W-:Y:S01]  /*7c60*/  @!P0 IADD3 R134, P4, R125.reuse, R10, RZ ;  /* 0x0000000a7d868210 */ /* 0x040fe20007f9e0ff */
[----:B------:R4:W-:Y:S01]  /*7c70*/  @P0 STS [R188+0x1004], RZ ;  /* 0x001004ffbc000388 */ /* 0x0009e20000000800 */
[----:B------:R-:W-:-:S03]  /*7c80*/  @!P0 IADD3 R141, P3, R125, R6, RZ ;  /* 0x000000067d8d8210 */ /* 0x000fc60007f7e0ff */
[----:B------:R4:W-:Y:S01]  /*7c90*/  @P0 STS.64 [R188+0x1008], RZ ;  /* 0x001008ffbc000388 */ /* 0x0009e20000000a00 */
[----:B------:R-:W4:Y:S01]  /*7ca0*/  @!P0 LDC.64 R14, c[0x0][0x218] ;  /* 0x00008600ff0e8b82 */ /* 0x000f220000000a00 */
[C---:B------:R-:W-:Y:S02]  /*7cb0*/  @!P0 IADD3.X R133, R121.reuse, UR5, R11, P4, !PT ;  /* 0x0000000579858c10 */ /* 0x040fe4000a7fe40b */
[----:B------:R-:W-:Y:S02]  /*7cc0*/  @!P0 IADD3.X R135, R121, UR4, R7, P3, !PT ;  /* 0x0000000479878c10 */ /* 0x000fe40009ffe407 */
[----:B-1----:R-:W-:Y:S02]  /*7cd0*/  @!P0 LEA R20, P3, R127, R20, 0x1 ;  /* 0x000000147f148211 */ /* 0x002fe400078608ff */
[----:B------:R-:W-:Y:S01]  /*7ce0*/  @!P0 IADD3 R113, P4, R125, R113, RZ ;  /* 0x000000717d718210 */ /* 0x000fe20007f9e0ff */
[----:B------:R-:W1:Y:S01]  /*7cf0*/  @!P0 LDC.64 R10, c[0x0][0x218] ;  /* 0x00008600ff0a8b82 */ /* 0x000e620000000a00 */
[----:B------:R-:W-:-:S02]  /*7d00*/  @!P0 LEA.HI.X R21, R127, R21, R126, 0x1, P3 ;  /* 0x000000157f158211 */ /* 0x000fc400018f0c7e */
[----:B------:R-:W-:Y:S01]  /*7d10*/  @!P0 IADD3 R120, P3, R125, R120, RZ ;  /* 0x000000787d788210 */ /* 0x000fe20007f7e0ff */
[----:B------:R-:W-:Y:S01]  /*7d20*/  @!P0 IMAD.X R111, R121, 0x1, R111, P4 ;  /* 0x00000001796f8824 */ /* 0x000fe200020e066f */
[----:B---3--:R-:W-:Y:S01]  /*7d30*/  @!P0 LEA R16, P5, R113, R16, 0x1 ;  /* 0x0000001071108211 */ /* 0x008fe200078a08ff */
[----:B------:R-:W-:Y:S01]  /*7d40*/  @!PT LDS RZ, [RZ] ;  /* 0x00000000fffff984 */ /* 0x000fe20000000800 */
[----:B------:R-:W-:Y:S01]  /*7d50*/  @!PT LDS RZ, [RZ] ;  /* 0x00000000fffff984 */ /* 0x000fe20000000800 */
[----:B------:R-:W-:Y:S01]  /*7d60*/  @!PT LDS RZ, [RZ] ;  /* 0x00000000fffff984 */ /* 0x000fe20000000800 */
[----:B------:R3:W-:Y:S02]  /*7d70*/  @!P0 LDGSTS.E.BYPASS.LTC128B.128 [R188+0x1000], desc[UR18][R20.64] ;  /* 0x0100000014bc8fae */ /* 0x0007e4000b901d52 */
[----:B------:R-:W3:Y:S01]  /*7d80*/  @!P0 LDC.64 R6, c[0x0][0x218] ;  /* 0x00008600ff068b82 */ /* 0x000ee20000000a00 */
[----:B------:R-:W-:Y:S01]  /*7d90*/  @!P0 IMAD.X R116, R121, 0x1, R116, P3 ;  /* 0x0000000179748824 */ /* 0x000fe200018e0674 */
[C---:B--2---:R-:W-:Y:S01]  /*7da0*/  @!P0 LEA R18, P3, R120.reuse, R18, 0x1 ;  /* 0x0000001278128211 */ /* 0x044fe200078608ff */
[----:B------:R2:W-:Y:S01]  /*7db0*/  @P0 STS.128 [R188+0x1800], RZ ;  /* 0x001800ffbc000388 */ /* 0x0005e20000000c00 */
[----:B------:R-:W-:Y:S02]  /*7dc0*/  @!P0 LEA.HI.X R17, R113, R17, R111, 0x1, P5 ;  /* 0x0000001171118211 */ /* 0x000fe400028f0c6f */
[----:B------:R-:W-:-:S02]  /*7dd0*/  @!P0 LEA.HI.X R19, R120, R19, R116, 0x1, P3 ;  /* 0x0000001378138211 */ /* 0x000fc400018f0c74 */
[----:B------:R-:W-:Y:S02]  /*7de0*/  @!P0 IADD3 R110, P3, R125, R110, RZ ;  /* 0x0000006e7d6e8210 */ /* 0x000fe40007f7e0ff */
[----:B----4-:R-:W-:Y:S01]  /*7df0*/  @!P0 LEA R14, P4, R131, R14, 0x1 ;  /* 0x0000000e830e8211 */ /* 0x010fe200078808ff */
[----:B------:R-:W-:Y:S01]  /*7e00*/  @!PT LDS RZ, [RZ] ;  /* 0x00000000fffff984 */ /* 0x000fe20000000800 */
[----:B------:R-:W-:Y:S01]  /*7e10*/  @!PT LDS RZ, [RZ] ;  /* 0x00000000fffff984 */ /* 0x000fe20000000800 */
[----:B------:R-:W-:Y:S01]  /*7e20*/  @!PT LDS RZ, [RZ] ;  /* 0x00000000fffff984 */ /* 0x000fe20000000800 */
[----:B------:R2:W-:Y:S01]  /*7e30*/  @!P0 LDGSTS.E.BYPASS.LTC128B.128 [R188+0x1800], desc[UR18][R18.64] ;  /* 0x0180000012bc8fae */ /* 0x0005e2000b901d52 */
        /* <DEDUP_REMOVED lines=35> */
[----:B--2---:R-:W-:Y:S01]  /*8070*/  IMAD.U32 R6, RZ, RZ, UR8 ;  /* 0x00000008ff067e24 */ /* 0x004fe2000f8e00ff */
        /* <DEDUP_REMOVED lines=13> */
.L_x_2437:
[----:B------:R-:W-:Y:S05]  /*8150*/  BSYNC B0 ;  /* 0x0000000000007941 */ /* 0x000fea0003800000 */
.L_x_2436:
[----:B------:R-:W0:Y:S01]  /*8160*/  LDGDEPBAR ;  /* 0x00000000000079af */ /* 0x000e220000000000 */
[----:B------:R-:W-:-:S04]  /*8170*/  IADD3 R3, P0, R125, R3, RZ ;  /* 0x000000037d037210 */ /* 0x000fc80007f1e0ff */
[----:B------:R-:W-:-:S09]  /*8180*/  IADD3.X R2, R121, R2, RZ, P0, !PT ;  /* 0x0000000279027210 */ /* 0x000fd200007fe4ff */
.L_x_2433:
[----:B--2---:R-:W-:Y:S01]  /*8190*/  FMNMX.FTZ R7, R109, R63, !PT ;  /* 0x0000003f6d077209 */ /* 0x004fe20007810000 */
[----:B------:R-:W2:Y:S01]  /*81a0*/  S2UR UR4, SR_CgaCtaId ;  /* 0x00000000000479c3 */ /* 0x000ea20000008800 */
[----:B------:R-:W-:Y:S01]  /*81b0*/  FMNMX.FTZ R129, R30, R25, !PT ;  /* 0x000000191e817209 */ /* 0x000fe20007810000 */
[----:B------:R-:W-:Y:S01]  /*81c0*/  ULDC UR20, c[0x0][0x2ec] ;  /* 0x0000bb0000147ab9 */ /* 0x000fe20000000800 */
[----:B------:R-:W-:Y:S01]  /*81d0*/  FMNMX.FTZ R7, R69, R7, !PT ;  /* 0x0000000745077209 */ /* 0x000fe20007810000 */
[----:B------:R-:W-:Y:S01]  /*81e0*/  UMOV UR5, 0x400 ;  /* 0x0000040000057882 */ /* 0x000fe20000000000 */
        /* <DEDUP_REMOVED lines=9> */
[----:B------:R-:W-:Y:S01]  /*8280*/  FMNMX.FTZ R7, R80, R7, !PT ;  /* 0x0000000750077209 */ /* 0x000fe20007810000 */
[----:B--2---:R-:W-:Y:S01]  /*8290*/  ULEA UR4, UR4, UR5, 0x18 ;  /* 0x0000000504047291 */ /* 0x004fe2000f8ec03f */
        /* <DEDUP_REMOVED lines=113> */
[----:B------:R-:W-:Y:S01]  /*89b0*/  LEA R197, R197, UR4, 0x1 ;  /* 0x00000004c5c57c11 */ /* 0x000fe2000f8e08ff */
[----:B------:R-:W2:Y:S01]  /*89c0*/  SHFL.BFLY PT, R6, R7, 0x2, 0x1f ;  /* 0x0c401f0007067f89 */ /* 0x000ea200000e0000 */
[----:B------:R-:W-:Y:S01]  /*89d0*/  MOV R196, 0x10 ;  /* 0x0000001000c47802 */ /* 0x000fe20000000f00 */
[----:B------:R-:W-:Y:S02]  /*89e0*/  ULDC.64 UR4, c[0x0][0x218] ;  /* 0x0000860000047ab9 */ /* 0x000fe40000000a00 */
[----:B------:R-:W-:Y:S01]  /*89f0*/  LDSM.16.MT88.4 R12, [R197+0x5000] ;  /* 0x00500000c50c783b */ /* 0x000fe20000004200 */
[----:B--2---:R-:W-:Y:S02]  /*8a00*/  FMNMX.FTZ R6, R7, R6, !PT ;  /* 0x0000000607067209 */ /* 0x004fe40007810000 */
[----:B------:R-:W-:-:S03]  /*8a10*/  SHF.R.S32.HI R7, RZ, 0x1f, R114 ;  /* 0x0000001fff077819 */ /* 0x000fc60000011472 */
[----:B------:R-:W2:Y:S02]  /*8a20*/  SHFL.BFLY PT, R131, R6, 0x1, 0x1f ;  /* 0x0c201f0006837f89 */ /* 0x000ea400000e0000 */
[----:B--2---:R-:W-:Y:S02]  /*8a30*/  FMNMX.FTZ R131, R6, R131, !PT ;  /* 0x0000008306837209 */ /* 0x004fe40007810000 */
[----:B------:R-:W2:Y:S02]  /*8a40*/  SHFL.BFLY PT, R6, R129, 0x2, 0x1f ;  /* 0x0c401f0081067f89 */ /* 0x000ea400000e0000 */
[C---:B------:R-:W-:Y:S01]  /*8a50*/  FSETP.NEU.FTZ.AND P0, PT, R131.reuse, -INF , PT ;  /* 0xff8000008300780b */ /* 0x040fe20003f1d000 */
[----:B------:R-:W-:-:S05]  /*8a60*/  FMUL.FTZ R83, R131, UR20 ;  /* 0x0000001483537c20 */ /* 0x000fca0008410000 */
[----:B------:R-:W-:-:S05]  /*8a70*/  FSEL R83, R83, RZ, P0 ;  /* 0x000000ff53537208 */ /* 0x000fca0000000000 */
        /* <DEDUP_REMOVED lines=11> */
[----:B--2---:R-:W-:Y:S01]  /*8b30*/  FMNMX.FTZ R129, R129, R6, !PT ;  /* 0x0000000681817209 */ /* 0x004fe20007810000 */
[--C-:B------:R-:W-:Y:S01]  /*8b40*/  FFMA.FTZ R135, R80, UR20, -R83.reuse ;  /* 0x0000001450877c23 */ /* 0x100fe20008010853 */
[--C-:B------:R-:W-:Y:S01]  /*8b50*/  FFMA.FTZ R113, R93, UR20, -R83.reuse ;  /* 0x000000145d717c23 */ /* 0x100fe20008010853 */
[--C-:B------:R-:W-:Y:S01]  /*8b60*/  FFMA.FTZ R93, R87, UR20, -R83.reuse ;  /* 0x00000014575d7c23 */ /* 0x100fe20008010853 */
[--C-:B------:R-:W-:Y:S01]  /*8b70*/  FFMA.FTZ R134, R77, UR20, -R83.reuse ;  /* 0x000000144d867c23 */ /* 0x100fe20008010853 */
[----:B------:R-:W2:Y:S01]  /*8b80*/  SHFL.BFLY PT, R6, R129, 0x1, 0x1f ;  /* 0x0c201f0081067f89 */ /* 0x000ea200000e0000 */
        /* <DEDUP_REMOVED lines=23> */
[----:B--2---:R-:W-:Y:S01]  /*8d00*/  FMNMX.FTZ R129, R129, R6, !PT ;  /* 0x0000000681817209 */ /* 0x004fe20007810000 */
[----:B------:R-:W-:Y:S01]  /*8d10*/  MUFU.EX2 R173, R173 ;  /* 0x000000ad00ad7308 */ /* 0x000fe20000000800 */
[----:B------:R-:W-:Y:S01]  /*8d20*/  SHF.R.S32.HI R6, RZ, 0x1, R114 ;  /* 0x00000001ff067819 */ /* 0x000fe20000011472 */
[--C-:B------:R-:W-:Y:S01]  /*8d30*/  FFMA.FTZ R46, R34, UR20, -R83.reuse ;  /* 0x00000014222e7c23 */ /* 0x100fe20008010853 */
[C---:B------:R-:W-:Y:S01]  /*8d40*/  FSETP.NEU.FTZ.AND P0, PT, R129.reuse, -INF , PT ;  /* 0xff8000008100780b */ /* 0x040fe20003f1d000 */
[----:B------:R-:W-:Y:S01]  /*8d50*/  FMUL.FTZ R58, R129, UR20 ;  /* 0x00000014813a7c20 */ /* 0x000fe20008410000 */
[----:B------:R-:W-:Y:S01]  /*8d60*/  LEA.HI R7, R7, R6, RZ, 0x2 ;  /* 0x0000000607077211 */ /* 0x000fe200078f10ff */
[--C-:B------:R-:W-:Y:S01]  /*8d70*/  FFMA.FTZ R45, R33, UR20, -R83.reuse ;  /* 0x00000014212d7c23 */ /* 0x100fe20008010853 */
[--C-:B------:R-:W-:Y:S01]  /*8d80*/  FFMA.FTZ R116, R96, UR20, -R83.reuse ;  /* 0x0000001460747c23 */ /* 0x100fe20008010853 */
[----:B------:R-:W2:Y:S01]  /*8d90*/  MUFU.EX2 R172, R172 ;  /* 0x000000ac00ac7308 */ /* 0x000ea20000000800 */
[----:B------:R-:W-:Y:S01]  /*8da0*/  LOP3.LUT R7, R7, 0xfffffffc, RZ, 0xc0, !PT ;  /* 0xfffffffc07077812 */ /* 0x000fe200078ec0ff */
[--C-:B------:R-:W-:Y:S01]  /*8db0*/  FFMA.FTZ R127, R90, UR20, -R83.reuse ;  /* 0x000000145a7f7c23 */ /* 0x100fe20008010853 */
[----:B------:R-:W-:Y:S01]  /*8dc0*/  FSEL R58, R58, RZ, P0 ;  /* 0x000000ff3a3a7208 */ /* 0x000fe20000000000 */
[--C-:B------:R-:W-:Y:S01]  /*8dd0*/  FFMA.FTZ R121, R85, UR20, -R83.reuse ;  /* 0x0000001455797c23 */ /* 0x100fe20008010853 */
[----:B------:R-:W-:Y:S01]  /*8de0*/  IADD3 R7, R6, -R7, RZ ;  /* 0x8000000706077210 */ /* 0x000fe20007ffe0ff */
[--C-:B------:R-:W-:Y:S01]  /*8df0*/  FFMA.FTZ R96, R95, UR20, -R83.reuse ;  /* 0x000000145f607c23 */ /* 0x100fe20008010853 */
[--C-:B------:R-:W-:Y:S01]  /*8e00*/  FFMA.FTZ R95, R92, UR20, -R83.reuse ;  /* 0x000000145c5f7c23 */ /* 0x100fe20008010853 */
[--C-:B------:R-:W-:Y:S01]  /*8e10*/  FFMA.FTZ R182, R30, UR20, -R58.reuse ;  /* 0x000000141eb67c23 */ /* 0x100fe2000801083a */
[----:B------:R-:W-:Y:S01]  /*8e20*/  LOP3.LUT P0, RZ, R7, 0x2, RZ, 0xc0, !PT ;  /* 0x0000000207ff7812 */ /* 0x000fe2000780c0ff */
[--C-:B------:R-:W-:Y:S01]  /*8e30*/  FFMA.FTZ R181, R25, UR20, -R58.reuse ;  /* 0x0000001419b57c23 */ /* 0x100fe2000801083a */
[--C-:B------:R-:W-:Y:S01]  /*8e40*/  FFMA.FTZ R177, R28, UR20, -R58.reuse ;  /* 0x000000141cb17c23 */ /* 0x100fe2000801083a */
[--C-:B------:R-:W-:Y:S01]  /*8e50*/  FFMA.FTZ R176, R27, UR20, -R58.reuse ;  /* 0x000000141bb07c23 */ /* 0x100fe2000801083a */
[----:B------:R-:W-:Y:S01]  /*8e60*/  SEL R196, R196, 0xfffffff0, !P0 ;  /* 0xfffffff0c4c47807 */ /* 0x000fe20004000000 */
[--C-:B------:R-:W-:Y:S01]  /*8e70*/  FFMA.FTZ R145, R26, UR20, -R58.reuse ;  /* 0x000000141a917c23 */ /* 0x100fe2000801083a */
[--C-:B------:R-:W-:Y:S01]  /*8e80*/  FFMA.FTZ R141, R24, UR20, -R58.reuse ;  /* 0x00000014188d7c23 */ /* 0x100fe2000801083a */
[----:B------:R-:W-:Y:S01]  /*8e90*/  MUFU.EX2 R182, R182 ;  /* 0x000000b600b67308 */ /* 0x000fe20000000800 */
[----:B------:R-:W-:Y:S01]  /*8ea0*/  LEA R196, R196, R197, 0x1 ;  /* 0x000000c5c4c47211 */ /* 0x000fe200078e08ff */
[--C-:B------:R-:W-:Y:S01]  /*8eb0*/  FFMA.FTZ R133, R23, UR20, -R58.reuse ;  /* 0x0000001417857c23 */ /* 0x100fe2000801083a */
[--C-:B------:R-:W-:Y:S01]  /*8ec0*/  FFMA.FTZ R126, R22, UR20, -R58.reuse ;  /* 0x00000014167e7c23 */ /* 0x100fe2000801083a */
[--C-:B------:R-:W-:Y:S01]  /*8ed0*/  FFMA.FTZ R171, R29, UR20, -R58.reuse ;  /* 0x000000141dab7c23 */ /* 0x100fe2000801083a */
[----:B------:R-:W-:Y:S01]  /*8ee0*/  LDSM.16.MT88.4 R20, [R197+0x5400] ;  /* 0x00540000c514783b */ /* 0x000fe20000004200 */
[----:B---3--:R-:W-:Y:S01]  /*8ef0*/  F2FP.F16.F32.PACK_AB R28, R184, R185 ;  /* 0x000000b9b81c723e */ /* 0x008fe200000000ff */
[--C-:B------:R-:W-:Y:S01]  /*8f00*/  FFMA.FTZ R120, R5, UR20, -R58.reuse ;  /* 0x0000001405787c23 */ /* 0x100fe2000801083a */
[----:B------:R-:W3:Y:S01]  /*8f10*/  MUFU.EX2 R181, R181 ;  /* 0x000000b500b57308 */ /* 0x000ee20000000800 */
[----:B------:R-:W1:Y:S01]  /*8f20*/  LDSM.16.MT88.4 R24, [R196+0x5000] ;  /* 0x00500000c418783b */ /* 0x000e620000004200 */
[----:B----4-:R-:W-:Y:S01]  /*8f30*/  F2FP.F16.F32.PACK_AB R30, R178, R183 ;  /* 0x000000b7b21e723e */ /* 0x010fe200000000ff */
[--C-:B------:R-:W-:Y:S01]  /*8f40*/  FFMA.FTZ R114, R4, UR20, -R58.reuse ;  /* 0x0000001404727c23 */ /* 0x100fe2000801083a */
[--C-:B------:R-:W-:Y:S01]  /*8f50*/  FFMA.FTZ R125, R9, UR20, -R58.reuse ;  /* 0x00000014097d7c23 */ /* 0x100fe2000801083a */
[----:B------:R-:W4:Y:S01]  /*8f60*/  LDSM.16.MT88.4 R40, [R196+0x5400] ;  /* 0x00540000c428783b */ /* 0x000f220000004200 */
[--C-:B------:R-:W-:Y:S01]  /*8f70*/  FFMA.FTZ R117, R8, UR20, -R58.reuse ;  /* 0x0000001408757c23 */ /* 0x100fe2000801083a */
[--C-:B------:R-:W-:Y:S01]  /*8f80*/  FFMA.FTZ R119, R32, UR20, -R58.reuse ;  /* 0x0000001420777c23 */ /* 0x100fe2000801083a */
[----:B------:R-:W-:Y:S01]  /*8f90*/  MUFU.EX2 R177, R177 ;  /* 0x000000b100b17308 */ /* 0x000fe20000000800 */
[----:B------:R-:W5:Y:S01]  /*8fa0*/  LDSM.16.MT88.4 R4, [R197+0x5800] ;  /* 0x00580000c504783b */ /* 0x000f620000004200 */
[----:B--2---:R-:W-:Y:S01]  /*8fb0*/  F2FP.F16.F32.PACK_AB R32, R172, R173 ;  /* 0x000000adac20723e */ /* 0x004fe200000000ff */
[--C-:B------:R-:W-:Y:S01]  /*8fc0*/  FFMA.FTZ R92, R82, UR20, -R83.reuse ;  /* 0x00000014525c7c23 */ /* 0x100fe20008010853 */
[--C-:B------:R-:W-:Y:S01]  /*8fd0*/  FFMA.FTZ R90, R81, UR20, -R83.reuse ;  /* 0x00000014515a7c23 */ /* 0x100fe20008010853 */
[--C-:B------:R-:W-:Y:S01]  /*8fe0*/  FFMA.FTZ R85, R75, UR20, -R83.reuse ;  /* 0x000000144b557c23 */ /* 0x100fe20008010853 */
[--C-:B------:R-:W-:Y:S01]  /*8ff0*/  FFMA.FTZ R82, R73, UR20, -R83.reuse ;  /* 0x0000001449527c23 */ /* 0x100fe20008010853 */
[--C-:B------:R-:W-:Y:S01]  /*9000*/  FFMA.FTZ R81, R72, UR20, -R83.reuse ;  /* 0x0000001448517c23 */ /* 0x100fe20008010853 */
        /* <DEDUP_REMOVED lines=27> */
[--C-:B------:R-:W-:Y:S01]  /*91c0*/  FFMA.FTZ R175, R175, UR20, -R58.reuse ;  /* 0x00000014afaf7c23 */ /* 0x100fe2000801083a */
[--C-:B------:R-:W-:Y:S01]  /*91d0*/  FFMA.FTZ R170, R170, UR20, -R58.reuse ;  /* 0x00000014aaaa7c23 */ /* 0x100fe2000801083a */
[--C-:B------:R-:W-:Y:S01]  /*91e0*/  FFMA.FTZ R167, R167, UR20, -R58.reuse ;  /* 0x00000014a7a77c23 */ /* 0x100fe2000801083a */
[C---:B------:R-:W-:Y:S01]  /*91f0*/  HMMA.16816.F32 R12, R28.reuse, R14, RZ ;  /* 0x0000000e1c0c723c */ /* 0x040fe200000018ff */
[--C-:B------:R-:W-:Y:S01]  /*9200*/  FFMA.FTZ R179, R179, UR20, -R58.reuse ;  /* 0x00000014b3b37c23 */ /* 0x100fe2000801083a */
[--C-:B------:R-:W-:Y:S01]  /*9210*/  FFMA.FTZ R186, R186, UR20, -R58.reuse ;  /* 0x00000014baba7c23 */ /* 0x100fe2000801083a */
[----:B------:R-:W2:Y:S01]  /*9220*/  MUFU.EX2 R145, R145 ;  /* 0x0000009100917308 */ /* 0x000ea20000000800 */
[----:B-1----:R-:W-:Y:S01]  /*9230*/  F2FP.F16.F32.PACK_AB R34, R135, R142 ;  /* 0x0000008e8722723e */ /* 0x002fe200000000ff */
[--C-:B------:R-:W-:Y:S01]  /*9240*/  FFMA.FTZ R187, R187, UR20, -R58.reuse ;  /* 0x00000014bbbb7c23 */ /* 0x100fe2000801083a */
[C---:B------:R-:W-:Y:S01]  /*9250*/  HMMA.16816.F32 R8, R28.reuse, R24, RZ ;  /* 0x000000181c08723c */ /* 0x040fe200000018ff */
[--C-:B------:R-:W-:Y:S01]  /*9260*/  FFMA.FTZ R192, R192, UR20, -R58.reuse ;  /* 0x00000014c0c07c23 */ /* 0x100fe2000801083a */
[--C-:B------:R-:W-:Y:S01]  /*9270*/  FFMA.FTZ R193, R193, UR20, -R58.reuse ;  /* 0x00000014c1c17c23 */ /* 0x100fe2000801083a */
[--C-:B------:R-:W-:Y:S01]  /*9280*/  FFMA.FTZ R200, R200, UR20, -R58.reuse ;  /* 0x00000014c8c87c23 */ /* 0x100fe2000801083a */
[--C-:B------:R-:W-:Y:S01]  /*9290*/  FFMA.FTZ R201, R201, UR20, -R58.reuse ;  /* 0x00000014c9c97c23 */ /* 0x100fe2000801083a */
[----:B------:R-:W-:Y:S01]  /*92a0*/  MUFU.EX2 R141, R141 ;  /* 0x0000008d008d7308 */ /* 0x000fe20000000800 */
[----:B------:R-:W-:Y:S01]  /*92b0*/  HMMA.16816.F32 R28, R28, R26, RZ ;  /* 0x0000001a1c1c723c */ /* 0x000fe200000018ff */
[----:B------:R-:W1:Y:S01]  /*92c0*/  LDSM.16.MT88.4 R24, [R197+0x5c00] ;  /* 0x005c0000c518783b */ /* 0x000e620000004200 */
[--C-:B------:R-:W-:Y:S01]  /*92d0*/  FFMA.FTZ R203, R203, UR20, -R58.reuse ;  /* 0x00000014cbcb7c23 */ /* 0x100fe2000801083a */
[--C-:B------:R-:W-:Y:S01]  /*92e0*/  FFMA.FTZ R206, R206, UR20, -R58.reuse ;  /* 0x00000014cece7c23 */ /* 0x100fe2000801083a */
[--C-:B------:R-:W-:Y:S01]  /*92f0*/  FFMA.FTZ R205, R205, UR20, -R58.reuse ;  /* 0x00000014cdcd7c23 */ /* 0x100fe2000801083a */
[----:B------:R-:W-:Y:S01]  /*9300*/  FFMA.FTZ R208, R208, UR20, -R58 ;  /* 0x00000014d0d07c23 */ /* 0x000fe2000801083a */
[----:B------:R-:W-:Y:S01]  /*9310*/  FADD.FTZ R184, R185, R184 ;  /* 0x000000b8b9b87221 */ /* 0x000fe20000010000 */
[----:B------:R-:W4:Y:S01]  /*9320*/  MUFU.EX2 R133, R133 ;  /* 0x0000008500857308 */ /* 0x000f220000000800 */
[----:B--2---:R-:W-:Y:S01]  /*9330*/  F2FP.F16.F32.PACK_AB R33, R145, R171 ;  /* 0x000000ab9121723e */ /* 0x004fe200000000ff */
[----:B------:R-:W-:Y:S01]  /*9340*/  FADD.FTZ R181, R182, R181 ;  /* 0x000000b5b6b57221 */ /* 0x000fe20000010000 */
[----:B------:R-:W-:Y:S01]  /*9350*/  FADD.FTZ R183, R183, R184 ;  /* 0x000000b8b7b77221 */ /* 0x000fe20000010000 */
[--C-:B------:R-:W-:Y:S01]  /*9360*/  FFMA.FTZ R202, R202, UR20, -R58.reuse ;  /* 0x00000014caca7c23 */ /* 0x100fe2000801083a */
[--C-:B------:R-:W-:Y:S01]  /*9370*/  FFMA.FTZ R195, R195, UR20, -R58.reuse ;  /* 0x00000014c3c37c23 */ /* 0x100fe2000801083a */
        /* <DEDUP_REMOVED lines=9> */
[----:B------:R-:W-:Y:S01]  /*9410*/  FADD.FTZ R172, R172, R183 ;  /* 0x000000b7acac7221 */ /* 0x000fe20000010000 */
[----:B------:R-:W2:Y:S01]  /*9420*/  MUFU.EX2 R127, R127 ;  /* 0x0000007f007f7308 */ /* 0x000ea20000000800 */
[----:B----4-:R-:W-:Y:S01]  /*9430*/  F2FP.F16.F32.PACK_AB R35, R133, R141 ;  /* 0x0000008d8523723e */ /* 0x010fe200000000ff */
[----:B------:R-:W-:Y:S01]  /*9440*/  FADD.FTZ R171, R145, R171 ;  /* 0x000000ab91ab7221 */ /* 0x000fe20000010000 */
[----:B------:R-:W-:Y:S01]  /*9450*/  FADD.FTZ R172, R142, R172 ;  /* 0x000000ac8eac7221 */ /* 0x000fe20000010000 */
[--C-:B------:R-:W-:Y:S01]  /*9460*/  FFMA.FTZ R168, R168, UR20, -R58.reuse ;  /* 0x00000014a8a87c23 */ /* 0x100fe2000801083a */
[----:B------:R-:W-:Y:S01]  /*9470*/  FFMA.FTZ R146, R146, UR20, -R58 ;  /* 0x0000001492927c23 */ /* 0x000fe2000801083a */
[----:B------:R-:W-:Y:S01]  /*9480*/  FADD.FTZ R171, R141, R171 ;  /* 0x000000ab8dab7221 */ /* 0x000fe20000010000 */
[----:B------:R-:W-:Y:S01]  /*9490*/  FADD.FTZ R172, R135, R172 ;  /* 0x000000ac87ac7221 */ /* 0x000fe20000010000 */
[----:B------:R-:W4:Y:S01]  /*94a0*/  MUFU.EX2 R121, R121 ;  /* 0x0000007900797308 */ /* 0x000f220000000800 */
[C---:B------:R-:W-:Y:S01]  /*94b0*/  HMMA.16816.F32 R16, R32.reuse, R20, R16 ;  /* 0x000000142010723c */ /* 0x040fe20000001810 */
[----:B------:R-:W-:Y:S01]  /*94c0*/  FADD.FTZ R171, R133, R171 ;  /* 0x000000ab85ab7221 */ /* 0x000fe20000010000 */
[--C-:B------:R-:W-:Y:S01]  /*94d0*/  FFMA.FTZ R105, R105, UR20, -R58.reuse ;  /* 0x0000001469697c23 */ /* 0x100fe2000801083a */
[--C-:B------:R-:W-:Y:S01]  /*94e0*/  FFMA.FTZ R102, R102, UR20, -R58.reuse ;  /* 0x0000001466667c23 */ /* 0x100fe2000801083a */
[--C-:B------:R-:W-:Y:S01]  /*94f0*/  FFMA.FTZ R97, R97, UR20, -R58.reuse ;  /* 0x0000001461617c23 */ /* 0x100fe2000801083a */
[----:B------:R-:W-:Y:S01]  /*9500*/  FFMA.FTZ R94, R94, UR20, -R58 ;  /* 0x000000145e5e7c23 */ /* 0x000fe2000801083a */
[C---:B------:R-:W-:Y:S01]  /*9510*/  HMMA.16816.F32 R12, R32.reuse, R22, R12 ;  /* 0x00000016200c723c */ /* 0x040fe2000000180c */
[----:B------:R-:W5:Y:S01]  /*9520*/  MUFU.EX2 R116, R116 ;  /* 0x0000007400747308 */ /* 0x000f620000000800 */
[----:B--2---:R-:W-:Y:S01]  /*9530*/  F2FP.F16.F32.PACK_AB R20, R127, R134 ;  /* 0x000000867f14723e */ /* 0x004fe200000000ff */
[----:B------:R-:W-:Y:S01]  /*9540*/  FADD.FTZ R134, R134, R172 ;  /* 0x000000ac86867221 */ /* 0x000fe20000010000 */
[--C-:B------:R-:W-:Y:S01]  /*9550*/  FFMA.FTZ R101, R101, UR20, -R58.reuse ;  /* 0x0000001465657c23 */ /* 0x100fe2000801083a */
[----:B------:R-:W-:Y:S01]  /*9560*/  FFMA.FTZ R88, R88, UR20, -R58 ;  /* 0x0000001458587c23 */ /* 0x000fe2000801083a */
[C---:B------:R-:W-:Y:S01]  /*9570*/  HMMA.16816.F32 R8, R32.reuse, R40, R8 ;  /* 0x000000282008723c */ /* 0x040fe20000001808 */
[----:B------:R-:W-:Y:S01]  /*9580*/  FADD.FTZ R134, R127, R134 ;  /* 0x000000867f867221 */ /* 0x000fe20000010000 */
[--C-:B------:R-:W-:Y:S01]  /*9590*/  FFMA.FTZ R86, R86, UR20, -R58.reuse ;  /* 0x0000001456567c23 */ /* 0x100fe2000801083a */
[----:B------:R-:W2:Y:S01]  /*95a0*/  MUFU.EX2 R126, R126 ;  /* 0x0000007e007e7308 */ /* 0x000ea20000000800 */
[----:B------:R-:W-:Y:S01]  /*95b0*/  FFMA.FTZ R56, R56, UR20, -R58 ;  /* 0x0000001438387c23 */ /* 0x000fe2000801083a */
[----:B----4-:R-:W-:Y:S01]  /*95c0*/  FADD.FTZ R134, R121, R134 ;  /* 0x0000008679867221 */ /* 0x010fe20000010000 */
[----:B------:R-:W-:Y:S01]  /*95d0*/  HMMA.16816.F32 R28, R32, R42, R28 ;  /* 0x0000002a201c723c */ /* 0x000fe2000000181c */
[----:B------:R-:W4:Y:S01]  /*95e0*/  LDSM.16.MT88.4 R32, [R196+0x5c00] ;  /* 0x005c0000c420783b */ /* 0x000f220000004200 */
[--C-:B------:R-:W-:Y:S01]  /*95f0*/  FFMA.FTZ R84, R84, UR20, -R58.reuse ;  /* 0x0000001454547c23 */ /* 0x100fe2000801083a */
[--C-:B------:R-:W-:Y:S01]  /*9600*/  FFMA.FTZ R0, R0, UR20, -R83.reuse ;  /* 0x0000001400007c23 */ /* 0x100fe20008010853 */
[----:B------:R-:W-:Y:S01]  /*9610*/  FFMA.FTZ R55, R55, UR20, -R58 ;  /* 0x0000001437377c23 */ /* 0x000fe2000801083a */
[----:B------:R-:W3:Y:S01]  /*9620*/  MUFU.EX2 R125, R125 ;  /* 0x0000007d007d7308 */ /* 0x000ee20000000800 */
[C---:B-----5:R-:W-:Y:S01]  /*9630*/  F2FP.F16.F32.PACK_AB R22, R116.reuse, R121 ;  /* 0x000000797416723e */ /* 0x060fe200000000ff */
[----:B------:R-:W-:Y:S01]  /*9640*/  LDSM.16.MT88.4 R40, [R196+0x6000] ;  /* 0x00600000c428783b */ /* 0x000fe20000004200 */
[----:B------:R-:W-:Y:S01]  /*9650*/  FADD.FTZ R134, R116, R134 ;  /* 0x0000008674867221 */ /* 0x000fe20000010000 */
[--C-:B------:R-:W-:Y:S01]  /*9660*/  FFMA.FTZ R54, R54, UR20, -R58.reuse ;  /* 0x0000001436367c23 */ /* 0x100fe2000801083a */
[--C-:B------:R-:W-:Y:S01]  /*9670*/  FFMA.FTZ R53, R53, UR20, -R58.reuse ;  /* 0x0000001435357c23 */ /* 0x100fe2000801083a */
[--C-:B------:R-:W-:Y:S01]  /*9680*/  FFMA.FTZ R52, R52, UR20, -R58.reuse ;  /* 0x0000001434347c23 */ /* 0x100fe2000801083a */
[----:B------:R-:W-:Y:S01]  /*9690*/  FFMA.FTZ R91, R91, UR20, -R83 ;  /* 0x000000145b5b7c23 */ /* 0x000fe20008010853 */
[----:B------:R-:W-:Y:S01]  /*96a0*/  MUFU.EX2 R120, R120 ;  /* 0x0000007800787308 */ /* 0x000fe20000000800 */
[----:B--2---:R-:W-:Y:S01]  /*96b0*/  FADD.FTZ R171, R126, R171 ;  /* 0x000000ab7eab7221 */ /* 0x004fe20000010000 */
[----:B------:R-:W-:-:S06]  /*96c0*/  FFMA.FTZ R51, R51, UR20, -R58 ;  /* 0x0000001433337c23 */ /* 0x000fcc000801083a */
[----:B------:R-:W2:Y:S01]  /*96d0*/  MUFU.EX2 R114, R114 ;  /* 0x0000007200727308 */ /* 0x000ea20000000800 */
[C---:B---3--:R-:W-:Y:S01]  /*96e0*/  F2FP.F16.F32.PACK_AB R21, R125.reuse, R126 ;  /* 0x0000007e7d15723e */ /* 0x048fe200000000ff */
[----:B------:R-:W-:-:S06]  /*96f0*/  FADD.FTZ R125, R125, R171 ;  /* 0x000000ab7d7d7221 */ /* 0x000fcc0000010000 */
[----:B------:R-:W-:Y:S08]  /*9700*/  MUFU.EX2 R113, R113 ;  /* 0x0000007100717308 */ /* 0x000ff00000000800 */
[----:B------:R-:W3:Y:S01]  /*9710*/  MUFU.EX2 R111, R111 ;  /* 0x0000006f006f7308 */ /* 0x000ee20000000800 */
[----:B--2---:R-:W-:Y:S01]  /*9720*/  F2FP.F16.F32.PACK_AB R23, R114, R120 ;  /* 0x000000787217723e */ /* 0x004fe200000000ff */
[----:B------:R-:W-:-:S04]  /*9730*/  FADD.FTZ R120, R120, R125 ;  /* 0x0000007d78787221 */ /* 0x000fc80000010000 */
[----:B------:R-:W-:Y:S02]  /*9740*/  FADD.FTZ R120, R114, R120 ;  /* 0x0000007872787221 */ /* 0x000fe40000010000 */
[----:B------:R-:W-:Y:S01]  /*9750*/  MUFU.EX2 R110, R110 ;  /* 0x0000006e006e7308 */ /* 0x000fe20000000800 */
[C---:B------:R-:W-:Y:S06]  /*9760*/  HMMA.16816.F32 R16, R20.reuse, R4, R16 ;  /* 0x000000041410723c */ /* 0x040fec0000001810 */
[C---:B------:R-:W-:Y:S01]  /*9770*/  HMMA.16816.F32 R12, R20.reuse, R6, R12 ;  /* 0x00000006140c723c */ /* 0x040fe2000000180c */
[----:B------:R-:W2:Y:S01]  /*9780*/  MUFU.EX2 R109, R109 ;  /* 0x0000006d006d7308 */ /* 0x000ea20000000800 */
[----:B------:R-:W5:Y:S04]  /*9790*/  LDSM.16.MT88.4 R4, [R197+0x6000] ;  /* 0x00600000c504783b */ /* 0x000f680000004200 */
[C---:B------:R-:W-:Y:S03]  /*97a0*/  HMMA.16816.F32 R8, R20.reuse, R36, R8 ;  /* 0x000000241408723c */ /* 0x040fe60000001808 */
[----:B------:R-:W-:Y:S03]  /*97b0*/  MUFU.EX2 R117, R117 ;  /* 0x0000007500757308 */ /* 0x000fe60000000800 */
[----:B------:R-:W-:Y:S05]  /*97c0*/  HMMA.16816.F32 R28, R20, R38, R28 ;  /* 0x00000026141c723c */ /* 0x000fea000000181c */
[----:B------:R-:W1:Y:S02]  /*97d0*/  MUFU.EX2 R119, R119 ;  /* 0x0000007700777308 */ /* 0x000e640000000800 */
[----:B---3--:R-:W-:Y:S01]  /*97e0*/  F2FP.F16.F32.PACK_AB R20, R111, R113 ;  /* 0x000000716f14723e */ /* 0x008fe200000000ff */
[----:B------:R-:W-:Y:S01]  /*97f0*/  FADD.FTZ R113, R113, R134 ;  /* 0x0000008671717221 */ /* 0x000fe20000010000 */
[----:B--2---:R-:W-:-:S03]  /*9800*/  F2FP.F16.F32.PACK_AB R22, R109, R110 ;  /* 0x0000006e6d16723e */ /* 0x004fc600000000ff */
[----:B------:R-:W-:Y:S01]  /*9810*/  FADD.FTZ R113, R111, R113 ;  /* 0x000000716f717221 */ /* 0x000fe20000010000 */
[----:B------:R-:W2:Y:S03]  /*9820*/  MUFU.EX2 R122, R122 ;  /* 0x0000007a007a7308 */ /* 0x000ea60000000800 */
[----:B------:R-:W-:-:S04]  /*9830*/  FADD.FTZ R113, R110, R113 ;  /* 0x000000716e717221 */ /* 0x000fc80000010000 */
[----:B------:R-:W-:Y:S01]  /*9840*/  FADD.FTZ R109, R109, R113 ;  /* 0x000000716d6d7221 */ /* 0x000fe20000010000 */
[----:B------:R-:W3:Y:S01]  /*9850*/  MUFU.EX2 R124, R124 ;  /* 0x0000007c007c7308 */ /* 0x000ee20000000800 */
[----:B-1----:R-:W-:Y:S01]  /*9860*/  F2FP.F16.F32.PACK_AB R21, R119, R117 ;  /* 0x000000757715723e */ /* 0x002fe200000000ff */
[----:B------:R-:W-:-:S04]  /*9870*/  FADD.FTZ R117, R117, R120 ;  /* 0x0000007875757221 */ /* 0x000fc80000010000 */
[----:B------:R-:W-:Y:S02]  /*9880*/  FADD.FTZ R117, R119, R117 ;  /* 0x0000007577757221 */ /* 0x000fe40000010000 */
[----:B------:R-:W1:Y:S02]  /*9890*/  MUFU.EX2 R107, R107 ;  /* 0x0000006b006b7308 */ /* 0x000e640000000800 */
[----:B--2---:R-:W-:-:S06]  /*98a0*/  FADD.FTZ R117, R122, R117 ;  /* 0x000000757a757221 */ /* 0x004fcc0000010000 */
[----:B------:R-:W2:Y:S01]  /*98b0*/  MUFU.EX2 R106, R106 ;  /* 0x0000006a006a7308 */ /* 0x000ea20000000800 */
[C---:B---3--:R-:W-:Y:S01]  /*98c0*/  F2FP.F16.F32.PACK_AB R23, R124.reuse, R122 ;  /* 0x0000007a7c17723e */ /* 0x048fe200000000ff */
[----:B------:R-:W-:-:S06]  /*98d0*/  FADD.FTZ R124, R124, R117 ;  /* 0x000000757c7c7221 */ /* 0x000fcc0000010000 */
[----:B------:R-:W3:Y:S01]  /*98e0*/  MUFU.EX2 R104, R104 ;  /* 0x0000006800687308 */ /* 0x000ee20000000800 */
[----:B------:R-:W-:Y:S01]  /*98f0*/  HMMA.16816.F32 R16, R20, R24, R16 ;  /* 0x000000181410723c */ /* 0x000fe20000001810 */
[----:B-1----:R-:W-:-:S05]  /*9900*/  FADD.FTZ R109, R107, R109 ;  /* 0x0000006d6b6d7221 */ /* 0x002fca0000010000 */
[C---:B------:R-:W-:Y:S01]  /*9910*/  HMMA.16816.F32 R12, R20.reuse, R26, R12 ;  /* 0x0000001a140c723c */ /* 0x040fe2000000180c */
[----:B------:R-:W1:Y:S01]  /*9920*/  MUFU.EX2 R103, R103 ;  /* 0x0000006700677308 */ /* 0x000e620000000800 */
[----:B------:R-:W5:Y:S01]  /*9930*/  LDSM.16.MT88.4 R24, [R197+0x6400] ;  /* 0x00640000c518783b */ /* 0x000f620000004200 */
[C---:B--2---:R-:W-:Y:S01]  /*9940*/  F2FP.F16.F32.PACK_AB R36, R106.reuse, R107 ;  /* 0x0000006b6a24723e */ /* 0x044fe200000000ff */
[----:B------:R-:W-:Y:S02]  /*9950*/  FADD.FTZ R106, R106, R109 ;  /* 0x0000006d6a6a7221 */ /* 0x000fe40000010000 */
[----:B----4-:R-:W-:Y:S03]  /*9960*/  HMMA.16816.F32 R8, R20, R32, R8 ;  /* 0x000000201408723c */ /* 0x010fe60000001808 */
[----:B------:R-:W2:Y:S01]  /*9970*/  MUFU.EX2 R132, R132 ;  /* 0x0000008400847308 */ /* 0x000ea20000000800 */
[----:B---3--:R-:W-:-:S02]  /*9980*/  FADD.FTZ R106, R104, R106 ;  /* 0x0000006a686a7221 */ /* 0x008fc40000010000 */
[----:B------:R-:W-:Y:S01]  /*9990*/  HMMA.16816.F32 R28, R20, R34, R28 ;  /* 0x00000022141c723c */ /* 0x000fe2000000181c */
[----:B------:R-:W3:Y:S04]  /*99a0*/  LDSM.16.MT88.4 R32, [R196+0x6400] ;  /* 0x00640000c420783b */ /* 0x000ee80000004200 */
[----:B------:R-:W4:Y:S01]  /*99b0*/  MUFU.EX2 R144, R144 ;  /* 0x0000009000907308 */ /* 0x000f220000000800 */
[C---:B-1----:R-:W-:Y:S01]  /*99c0*/  F2FP.F16.F32.PACK_AB R38, R103.reuse, R104 ;  /* 0x000000686726723e */ /* 0x042fe200000000ff */
[----:B------:R-:W-:-:S06]  /*99d0*/  FADD.FTZ R103, R103, R106 ;  /* 0x0000006a67677221 */ /* 0x000fcc0000010000 */
[----:B------:R-:W1:Y:S01]  /*99e0*/  MUFU.EX2 R143, R143 ;  /* 0x0000008f008f7308 */ /* 0x000e620000000800 */
[----:B--2---:R-:W-:-:S07]  /*99f0*/  FADD.FTZ R124, R132, R124 ;  /* 0x0000007c847c7221 */ /* 0x004fce0000010000 */
[----:B------:R-:W2:Y:S01]  /*9a00*/  MUFU.EX2 R147, R147 ;  /* 0x0000009300937308 */ /* 0x000ea20000000800 */
[C---:B----4-:R-:W-:Y:S01]  /*9a10*/  F2FP.F16.F32.PACK_AB R37, R144.reuse, R132 ;  /* 0x000000849025723e */ /* 0x050fe200000000ff */
[----:B------:R-:W-:-:S06]  /*9a20*/  FADD.FTZ R144, R144, R124 ;  /* 0x0000007c90907221 */ /* 0x000fcc0000010000 */
[----:B------:R-:W4:Y:S01]  /*9a30*/  MUFU.EX2 R100, R100 ;  /* 0x0000006400647308 */ /* 0x000f220000000800 */
[----:B-1----:R-:W-:-:S07]  /*9a40*/  FADD.FTZ R144, R143, R144 ;  /* 0x000000908f907221 */ /* 0x002fce0000010000 */
[----:B------:R-:W1:Y:S01]  /*9a50*/  MUFU.EX2 R99, R99 ;  /* 0x0000006300637308 */ /* 0x000e620000000800 */
[C---:B--2---:R-:W-:Y:S01]  /*9a60*/  F2FP.F16.F32.PACK_AB R39, R147.reuse, R143 ;  /* 0x0000008f9327723e */ /* 0x044fe200000000ff */
[----:B------:R-:W-:-:S06]  /*9a70*/  FADD.FTZ R147, R147, R144 ;  /* 0x0000009093937221 */ /* 0x000fcc0000010000 */
[----:B------:R-:W-:Y:S01]  /*9a80*/  MUFU.EX2 R98, R98 ;  /* 0x0000006200627308 */ /* 0x000fe20000000800 */
[----:B-----5:R-:W-:Y:S01]  /*9a90*/  HMMA.16816.F32 R16, R36, R4, R16 ;  /* 0x000000042410723c */ /* 0x020fe20000001810 */
[----:B----4-:R-:W-:-:S05]  /*9aa0*/  FADD.FTZ R103, R100, R103 ;  /* 0x0000006764677221 */ /* 0x010fca0000010000 */
[C---:B------:R-:W-:Y:S01]  /*9ab0*/  HMMA.16816.F32 R12, R36.reuse, R6, R12 ;  /* 0x00000006240c723c */ /* 0x040fe2000000180c */
[----:B------:R-:W2:Y:S01]  /*9ac0*/  MUFU.EX2 R96, R96 ;  /* 0x0000006000607308 */ /* 0x000ea20000000800 */
[----:B------:R-:W4:Y:S01]  /*9ad0*/  LDSM.16.MT88.4 R4, [R197+0x6800] ;  /* 0x00680000c504783b */ /* 0x000f220000004200 */
[C---:B-1----:R-:W-:Y:S01]  /*9ae0*/  F2FP.F16.F32.PACK_AB R20, R99.reuse, R100 ;  /* 0x000000646314723e */ /* 0x042fe200000000ff */
[----:B------:R-:W-:Y:S02]  /*9af0*/  FADD.FTZ R103, R99, R103 ;  /* 0x0000006763677221 */ /* 0x000fe40000010000 */
[C---:B------:R-:W-:Y:S03]  /*9b00*/  HMMA.16816.F32 R8, R36.reuse, R40, R8 ;  /* 0x000000282408723c */ /* 0x040fe60000001808 */
[----:B------:R-:W1:Y:S03]  /*9b10*/  MUFU.EX2 R175, R175 ;  /* 0x000000af00af7308 */ /* 0x000e660000000800 */
[----:B------:R-:W-:Y:S01]  /*9b20*/  HMMA.16816.F32 R28, R36, R42, R28 ;  /* 0x0000002a241c723c */ /* 0x000fe2000000181c */
[----:B------:R-:W5:Y:S04]  /*9b30*/  LDSM.16.MT88.4 R40, [R196+0x6800] ;  /* 0x00680000c428783b */ /* 0x000f680000004200 */
[----:B------:R-:W3:Y:S01]  /*9b40*/  MUFU.EX2 R170, R170 ;  /* 0x000000aa00aa7308 */ /* 0x000ee20000000800 */
[----:B--2---:R-:W-:Y:S01]  /*9b50*/  F2FP.F16.F32.PACK_AB R22, R96, R98 ;  /* 0x000000626016723e */ /* 0x004fe200000000ff */
[----:B------:R-:W-:-:S04]  /*9b60*/  FADD.FTZ R98, R98, R103 ;  /* 0x0000006762627221 */ /* 0x000fc80000010000 */
[----:B------:R-:W-:Y:S02]  /*9b70*/  FADD.FTZ R98, R96, R98 ;  /* 0x0000006260627221 */ /* 0x000fe40000010000 */
[----:B------:R-:W2:Y:S01]  /*9b80*/  MUFU.EX2 R167, R167 ;  /* 0x000000a700a77308 */ /* 0x000ea20000000800 */
[----:B-1----:R-:W-:-:S07]  /*9b90*/  FADD.FTZ R147, R175, R147 ;  /* 0x00000093af937221 */ /* 0x002fce0000010000 */
[----:B------:R-:W1:Y:S01]  /*9ba0*/  MUFU.EX2 R179, R179 ;  /* 0x000000b300b37308 */ /* 0x000e620000000800 */
[C---:B---3--:R-:W-:Y:S01]  /*9bb0*/  F2FP.F16.F32.PACK_AB R21, R170.reuse, R175 ;  /* 0x000000afaa15723e */ /* 0x048fe200000000ff */
[----:B------:R-:W-:-:S06]  /*9bc0*/  FADD.FTZ R170, R170, R147 ;  /* 0x00000093aaaa7221 */ /* 0x000fcc0000010000 */
[----:B------:R-:W-:Y:S01]  /*9bd0*/  MUFU.EX2 R95, R95 ;  /* 0x0000005f005f7308 */ /* 0x000fe20000000800 */
[----:B--2---:R-:W-:-:S07]  /*9be0*/  FADD.FTZ R170, R167, R170 ;  /* 0x000000aaa7aa7221 */ /* 0x004fce0000010000 */
[----:B------:R-:W2:Y:S01]  /*9bf0*/  MUFU.EX2 R93, R93 ;  /* 0x0000005d005d7308 */ /* 0x000ea20000000800 */
[C---:B-1----:R-:W-:Y:S01]  /*9c00*/  F2FP.F16.F32.PACK_AB R23, R179.reuse, R167 ;  /* 0x000000a7b317723e */ /* 0x042fe200000000ff */
[----:B------:R-:W-:Y:S01]  /*9c10*/  FADD.FTZ R179, R179, R170 ;  /* 0x000000aab3b37221 */ /* 0x000fe20000010000 */
[----:B------:R-:W-:-:S05]  /*9c20*/  FFMA.FTZ R167, R57, UR20, -R83 ;  /* 0x0000001439a77c23 */ /* 0x000fca0008010853 */
[----:B------:R-:W-:Y:S01]  /*9c30*/  MUFU.EX2 R92, R92 ;  /* 0x0000005c005c7308 */ /* 0x000fe20000000800 */
[C---:B------:R-:W-:Y:S06]  /*9c40*/  HMMA.16816.F32 R16, R20.reuse, R24, R16 ;  /* 0x000000181410723c */ /* 0x040fec0000001810 */
[----:B------:R-:W-:Y:S01]  /*9c50*/  HMMA.16816.F32 R12, R20, R26, R12 ;  /* 0x0000001a140c723c */ /* 0x000fe2000000180c */
[----:B------:R-:W1:Y:S01]  /*9c60*/  MUFU.EX2 R90, R90 ;  /* 0x0000005a005a7308 */ /* 0x000e620000000800 */
[----:B------:R-:W3:Y:S01]  /*9c70*/  LDSM.16.MT88.4 R24, [R197+0x6c00] ;  /* 0x006c0000c518783b */ /* 0x000ee20000004200 */
[----:B--2---:R-:W-:Y:S01]  /*9c80*/  F2FP.F16.F32.PACK_AB R36, R93, R95 ;  /* 0x0000005f5d24723e */ /* 0x004fe200000000ff */
[----:B------:R-:W-:-:S02]  /*9c90*/  FADD.FTZ R95, R95, R98 ;  /* 0x000000625f5f7221 */ /* 0x000fc40000010000 */
[C---:B------:R-:W-:Y:S02]  /*9ca0*/  HMMA.16816.F32 R8, R20.reuse, R32, R8 ;  /* 0x000000201408723c */ /* 0x040fe40000001808 */
[----:B------:R-:W-:Y:S01]  /*9cb0*/  FADD.FTZ R95, R93, R95 ;  /* 0x0000005f5d5f7221 */ /* 0x000fe20000010000 */
[----:B------:R-:W2:Y:S03]  /*9cc0*/  MUFU.EX2 R186, R186 ;  /* 0x000000ba00ba7308 */ /* 0x000ea60000000800 */
[----:B------:R-:W-:Y:S01]  /*9cd0*/  HMMA.16816.F32 R28, R20, R34, R28 ;  /* 0x00000022141c723c */ /* 0x000fe2000000181c */
[----:B------:R-:W3:Y:S04]  /*9ce0*/  LDSM.16.MT88.4 R32, [R196+0x6c00] ;  /* 0x006c0000c420783b */ /* 0x000ee80000004200 */
[----:B------:R-:W4:Y:S01]  /*9cf0*/  MUFU.EX2 R187, R187 ;  /* 0x000000bb00bb7308 */ /* 0x000f220000000800 */
[----:B-1----:R-:W-:Y:S01]  /*9d00*/  F2FP.F16.F32.PACK_AB R38, R90, R92 ;  /* 0x0000005c5a26723e */ /* 0x002fe200000000ff */
[--C-:B------:R-:W-:Y:S01]  /*9d10*/  FFMA.FTZ R20, R207, UR20, -R58.reuse ;  /* 0x00000014cf147c23 */ /* 0x100fe2000801083a */
[----:B------:R-:W-:Y:S01]  /*9d20*/  FFMA.FTZ R207, R204, UR20, -R58 ;  /* 0x00000014cccf7c23 */ /* 0x000fe2000801083a */
[----:B------:R-:W-:-:S04]  /*9d30*/  FADD.FTZ R92, R92, R95 ;  /* 0x0000005f5c5c7221 */ /* 0x000fc80000010000 */
[----:B------:R-:W1:Y:S01]  /*9d40*/  MUFU.EX2 R192, R192 ;  /* 0x000000c000c07308 */ /* 0x000e620000000800 */
[----:B--2---:R-:W-:Y:S01]  /*9d50*/  FADD.FTZ R179, R186, R179 ;  /* 0x000000b3bab37221 */ /* 0x004fe20000010000 */
[----:B------:R-:W-:-:S06]  /*9d60*/  FADD.FTZ R92, R90, R92 ;  /* 0x0000005c5a5c7221 */ /* 0x000fcc0000010000 */
[----:B------:R-:W2:Y:S01]  /*9d70*/  MUFU.EX2 R193, R193 ;  /* 0x000000c100c17308 */ /* 0x000ea20000000800 */
[C---:B----4-:R-:W-:Y:S01]  /*9d80*/  F2FP.F16.F32.PACK_AB R37, R187.reuse, R186 ;  /* 0x000000babb25723e */ /* 0x050fe200000000ff */
[----:B------:R-:W-:-:S06]  /*9d90*/  FADD.FTZ R187, R187, R179 ;  /* 0x000000b3bbbb7221 */ /* 0x000fcc0000010000 */
[----:B------:R-:W-:Y:S01]  /*9da0*/  MUFU.EX2 R89, R89 ;  /* 0x0000005900597308 */ /* 0x000fe20000000800 */
[----:B-1----:R-:W-:-:S07]  /*9db0*/  FADD.FTZ R187, R192, R187 ;  /* 0x000000bbc0bb7221 */ /* 0x002fce0000010000 */
[----:B------:R-:W-:Y:S01]  /*9dc0*/  MUFU.EX2 R87, R87 ;  /* 0x0000005700577308 */ /* 0x000fe20000000800 */
[C---:B--2---:R-:W-:Y:S01]  /*9dd0*/  F2FP.F16.F32.PACK_AB R39, R193.reuse, R192 ;  /* 0x000000c0c127723e */ /* 0x044fe200000000ff */
[----:B------:R-:W-:-:S06]  /*9de0*/  FADD.FTZ R193, R193, R187 ;  /* 0x000000bbc1c17221 */ /* 0x000fcc0000010000 */
[----:B------:R-:W-:Y:S01]  /*9df0*/  MUFU.EX2 R85, R85 ;  /* 0x0000005500557308 */ /* 0x000fe20000000800 */
[C---:B------:R-:W-:Y:S06]  /*9e00*/  HMMA.16816.F32 R16, R36.reuse, R4, R16 ;  /* 0x000000042410723c */ /* 0x040fec0000001810 */
[C---:B------:R-:W-:Y:S01]  /*9e10*/  HMMA.16816.F32 R12, R36.reuse, R6, R12 ;  /* 0x00000006240c723c */ /* 0x040fe2000000180c */
[----:B------:R-:W1:Y:S01]  /*9e20*/  MUFU.EX2 R82, R82 ;  /* 0x0000005200527308 */ /* 0x000e620000000800 */
[----:B------:R-:W2:Y:S04]  /*9e30*/  LDSM.16.MT88.4 R4, [R197+0x7000] ;  /* 0x00700000c504783b */ /* 0x000ea80000004200 */
[C---:B-----5:R-:W-:Y:S03]  /*9e40*/  HMMA.16816.F32 R8, R36.reuse, R40, R8 ;  /* 0x000000282408723c */ /* 0x060fe60000001808 */
[----:B------:R-:W4:Y:S03]  /*9e50*/  MUFU.EX2 R200, R200 ;  /* 0x000000c800c87308 */ /* 0x000f260000000800 */
[----:B------:R-:W-:Y:S01]  /*9e60*/  HMMA.16816.F32 R28, R36, R42, R28 ;  /* 0x0000002a241c723c */ /* 0x000fe2000000181c */
[----:B------:R-:W5:Y:S04]  /*9e70*/  LDSM.16.MT88.4 R40, [R196+0x7000] ;  /* 0x00700000c428783b */ /* 0x000f680000004200 */
[----:B------:R-:W3:Y:S01]  /*9e80*/  MUFU.EX2 R201, R201 ;  /* 0x000000c900c97308 */ /* 0x000ee20000000800 */
[----:B-1----:R-:W-:-:S07]  /*9e90*/  F2FP.F16.F32.PACK_AB R22, R82, R85 ;  /* 0x000000555216723e */ /* 0x002fce00000000ff */
[----:B------:R-:W-:Y:S01]  /*9ea0*/  MUFU.EX2 R203, R203 ;  /* 0x000000cb00cb7308 */ /* 0x000fe20000000800 */
[----:B----4-:R-:W-:-:S07]  /*9eb0*/  FADD.FTZ R193, R200, R193 ;  /* 0x000000c1c8c17221 */ /* 0x010fce0000010000 */
[----:B------:R-:W1:Y:S01]  /*9ec0*/  MUFU.EX2 R206, R206 ;  /* 0x000000ce00ce7308 */ /* 0x000e620000000800 */
[C---:B---3--:R-:W-:Y:S01]  /*9ed0*/  F2FP.F16.F32.PACK_AB R21, R201.reuse, R200 ;  /* 0x000000c8c915723e */ /* 0x048fe200000000ff */
[----:B------:R-:W-:-:S06]  /*9ee0*/  FADD.FTZ R201, R201, R193 ;  /* 0x000000c1c9c97221 */ /* 0x000fcc0000010000 */
[----:B------:R3:W-:Y:S08]  /*9ef0*/  MUFU.EX2 R204, R20 ;  /* 0x0000001400cc7308 */ /* 0x0007f00000000800 */
[----:B------:R-:W-:Y:S01]  /*9f00*/  MUFU.EX2 R81, R81 ;  /* 0x0000005100517308 */ /* 0x000fe20000000800 */
[----:B-1----:R-:W-:Y:S01]  /*9f10*/  F2FP.F16.F32.PACK_AB R23, R206, R203 ;  /* 0x000000cbce17723e */ /* 0x002fe200000000ff */
[----:B------:R-:W-:-:S04]  /*9f20*/  FADD.FTZ R203, R203, R201 ;  /* 0x000000c9cbcb7221 */ /* 0x000fc80000010000 */
[----:B------:R-:W-:Y:S02]  /*9f30*/  FADD.FTZ R203, R206, R203 ;  /* 0x000000cbcecb7221 */ /* 0x000fe40000010000 */
[----:B------:R-:W1:Y:S01]  /*9f40*/  MUFU.EX2 R80, R80 ;  /* 0x0000005000507308 */ /* 0x000e620000000800 */
[----:B---3--:R-:W-:Y:S01]  /*9f50*/  F2FP.F16.F32.PACK_AB R20, R87, R89 ;  /* 0x000000595714723e */ /* 0x008fe200000000ff */
[----:B------:R-:W-:-:S04]  /*9f60*/  FADD.FTZ R89, R89, R92 ;  /* 0x0000005c59597221 */ /* 0x000fc80000010000 */
[----:B------:R-:W-:Y:S02]  /*9f70*/  FADD.FTZ R89, R87, R89 ;  /* 0x0000005957597221 */ /* 0x000fe40000010000 */
[----:B------:R-:W3:Y:S01]  /*9f80*/  MUFU.EX2 R79, R79 ;  /* 0x0000004f004f7308 */ /* 0x000ee20000000800 */
[----:B------:R-:W-:Y:S01]  /*9f90*/  HMMA.16816.F32 R16, R20, R24, R16 ;  /* 0x000000181410723c */ /* 0x000fe20000001810 */
[----:B------:R-:W-:-:S04]  /*9fa0*/  FADD.FTZ R85, R85, R89 ;  /* 0x0000005955557221 */ /* 0x000fc80000010000 */
[----:B------:R-:W-:Y:S01]  /*9fb0*/  FADD.FTZ R85, R82, R85 ;  /* 0x0000005552557221 */ /* 0x000fe20000010000 */
[C---:B------:R-:W-:Y:S01]  /*9fc0*/  HMMA.16816.F32 R12, R20.reuse, R26, R12 ;  /* 0x0000001a140c723c */ /* 0x040fe2000000180c */
[----:B------:R-:W4:Y:S01]  /*9fd0*/  MUFU.EX2 R78, R78 ;  /* 0x0000004e004e7308 */ /* 0x000f220000000800 */
[----:B------:R-:W5:Y:S01]  /*9fe0*/  LDSM.16.MT88.4 R24, [R197+0x7400] ;  /* 0x00740000c518783b */ /* 0x000f620000004200 */
[C---:B-1----:R-:W-:Y:S01]  /*9ff0*/  F2FP.F16.F32.PACK_AB R36, R80.reuse, R81 ;  /* 0x000000515024723e */ /* 0x042fe200000000ff */
[----:B------:R-:W-:Y:S02]  /*a000*/  FADD.FTZ R81, R81, R85 ;  /* 0x0000005551517221 */ /* 0x000fe40000010000 */
[C---:B------:R-:W-:Y:S02]  /*a010*/  HMMA.16816.F32 R8, R20.reuse, R32, R8 ;  /* 0x000000201408723c */ /* 0x040fe40000001808 */
[----:B------:R-:W-:Y:S01]  /*a020*/  FADD.FTZ R80, R80, R81 ;  /* 0x0000005150507221 */ /* 0x000fe20000010000 */
[----:B------:R-:W-:Y:S03]  /*a030*/  MUFU.EX2 R205, R205 ;  /* 0x000000cd00cd7308 */ /* 0x000fe60000000800 */
[----:B------:R-:W-:Y:S01]  /*a040*/  HMMA.16816.F32 R28, R20, R34, R28 ;  /* 0x00000022141c723c */ /* 0x000fe2000000181c */
[----:B------:R-:W1:Y:S01]  /*a050*/  LDSM.16.MT88.4 R20, [R196+0x7400] ;  /* 0x00740000c414783b */ /* 0x000e620000004200 */
[----:B---3--:R-:W-:-:S03]  /*a060*/  FADD.FTZ R80, R79, R80 ;  /* 0x000000504f507221 */ /* 0x008fc60000010000 */
[----:B------:R-:W3:Y:S01]  /*a070*/  MUFU.EX2 R208, R208 ;  /* 0x000000d000d07308 */ /* 0x000ee20000000800 */
[C---:B----4-:R-:W-:Y:S01]  /*a080*/  F2FP.F16.F32.PACK_AB R38, R78.reuse, R79 ;  /* 0x0000004f4e26723e */ /* 0x050fe200000000ff */
[----:B------:R-:W-:-:S06]  /*a090*/  FADD.FTZ R78, R78, R80 ;  /* 0x000000504e4e7221 */ /* 0x000fcc0000010000 */
[----:B------:R-:W4:Y:S08]  /*a0a0*/  MUFU.EX2 R207, R207 ;  /* 0x000000cf00cf7308 */ /* 0x000f300000000800 */
[----:B------:R-:W5:Y:S01]  /*a0b0*/  MUFU.EX2 R77, R77 ;  /* 0x0000004d004d7308 */ /* 0x000f620000000800 */
[----:B---3--:R-:W-:Y:S01]  /*a0c0*/  F2FP.F16.F32.PACK_AB R37, R208, R205 ;  /* 0x000000cdd025723e */ /* 0x008fe200000000ff */
[----:B------:R-:W-:-:S04]  /*a0d0*/  FADD.FTZ R205, R205, R203 ;  /* 0x000000cbcdcd7221 */ /* 0x000fc80000010000 */
[----:B------:R-:W-:Y:S02]  /*a0e0*/  FADD.FTZ R205, R208, R205 ;  /* 0x000000cdd0cd7221 */ /* 0x000fe40000010000 */
[----:B------:R-:W3:Y:S01]  /*a0f0*/  MUFU.EX2 R76, R76 ;  /* 0x0000004c004c7308 */ /* 0x000ee20000000800 */
[----:B----4-:R-:W-:Y:S01]  /*a100*/  F2FP.F16.F32.PACK_AB R39, R207, R204 ;  /* 0x000000cccf27723e */ /* 0x010fe200000000ff */
[----:B------:R-:W-:-:S04]  /*a110*/  FADD.FTZ R205, R204, R205 ;  /* 0x000000cdcccd7221 */ /* 0x000fc80000010000 */
[----:B------:R-:W-:Y:S02]  /*a120*/  FADD.FTZ R207, R207, R205 ;  /* 0x000000cdcfcf7221 */ /* 0x000fe40000010000 */
[----:B------:R-:W-:Y:S01]  /*a130*/  MUFU.EX2 R75, R75 ;  /* 0x0000004b004b7308 */ /* 0x000fe20000000800 */
[----:B--2---:R-:W-:Y:S01]  /*a140*/  HMMA.16816.F32 R16, R36, R4, R16 ;  /* 0x000000042410723c */ /* 0x004fe20000001810 */
[----:B-----5:R-:W-:-:S05]  /*a150*/  FADD.FTZ R78, R77, R78 ;  /* 0x0000004e4d4e7221 */ /* 0x020fca0000010000 */
[C---:B------:R-:W-:Y:S01]  /*a160*/  HMMA.16816.F32 R12, R36.reuse, R6, R12 ;  /* 0x00000006240c723c */ /* 0x040fe2000000180c */
[----:B------:R-:W2:Y:S01]  /*a170*/  MUFU.EX2 R74, R74 ;  /* 0x0000004a004a7308 */ /* 0x000ea20000000800 */
[----:B------:R-:W4:Y:S01]  /*a180*/  LDSM.16.MT88.4 R4, [R197+0x7800] ;  /* 0x00780000c504783b */ /* 0x000f220000004200 */
[C---:B---3--:R-:W-:Y:S01]  /*a190*/  F2FP.F16.F32.PACK_AB R32, R76.reuse, R77 ;  /* 0x0000004d4c20723e */ /* 0x048fe200000000ff */
[----:B------:R-:W-:Y:S02]  /*a1a0*/  FADD.FTZ R78, R76, R78 ;  /* 0x0000004e4c4e7221 */ /* 0x000fe40000010000 */
[C---:B------:R-:W-:Y:S03]  /*a1b0*/  HMMA.16816.F32 R8, R36.reuse, R40, R8 ;  /* 0x000000282408723c */ /* 0x040fe60000001808 */
[----:B------:R-:W3:Y:S03]  /*a1c0*/  MUFU.EX2 R202, R202 ;  /* 0x000000ca00ca7308 */ /* 0x000ee60000000800 */
[----:B------:R-:W-:Y:S01]  /*a1d0*/  HMMA.16816.F32 R28, R36, R42, R28 ;  /* 0x0000002a241c723c */ /* 0x000fe2000000181c */
[----:B------:R-:W-:-:S04]  /*a1e0*/  FFMA.FTZ R41, R115, UR20, -R58 ;  /* 0x0000001473297c23 */ /* 0x000fc8000801083a */
[----:B------:R-:W5:Y:S01]  /*a1f0*/  MUFU.EX2 R195, R195 ;  /* 0x000000c300c37308 */ /* 0x000f620000000800 */
[----:B--2---:R-:W-:Y:S01]  /*a200*/  F2FP.F16.F32.PACK_AB R34, R74, R75 ;  /* 0x0000004b4a22723e */ /* 0x004fe200000000ff */
[--C-:B------:R-:W-:Y:S01]  /*a210*/  FFMA.FTZ R39, R140, UR20, -R58.reuse ;  /* 0x000000148c277c23 */ /* 0x100fe2000801083a */
[--C-:B------:R-:W-:Y:S01]  /*a220*/  FFMA.FTZ R42, R112, UR20, -R58.reuse ;  /* 0x00000014702a7c23 */ /* 0x100fe2000801083a */
[----:B------:R-:W-:Y:S01]  /*a230*/  FFMA.FTZ R43, R108, UR20, -R58 ;  /* 0x000000146c2b7c23 */ /* 0x000fe2000801083a */
[----:B------:R-:W-:Y:S01]  /*a240*/  FADD.FTZ R75, R75, R78 ;  /* 0x0000004e4b4b7221 */ /* 0x000fe20000010000 */
[--C-:B------:R-:W-:Y:S01]  /*a250*/  FFMA.FTZ R36, R123, UR20, -R83.reuse ;  /* 0x000000147b247c23 */ /* 0x100fe20008010853 */
[----:B------:R-:W-:Y:S01]  /*a260*/  FFMA.FTZ R37, R118, UR20, -R83 ;  /* 0x0000001476257c23 */ /* 0x000fe20008010853 */
[----:B------:R-:W-:Y:S01]  /*a270*/  MUFU.EX2 R194, R194 ;  /* 0x000000c200c27308 */ /* 0x000fe20000000800 */
[----:B---3--:R-:W-:Y:S01]  /*a280*/  FADD.FTZ R207, R202, R207 ;  /* 0x000000cfcacf7221 */ /* 0x008fe20000010000 */
[----:B------:R-:W-:-:S06]  /*a290*/  FADD.FTZ R75, R74, R75 ;  /* 0x0000004b4a4b7221 */ /* 0x000fcc0000010000 */
[----:B------:R-:W2:Y:S01]  /*a2a0*/  MUFU.EX2 R180, R180 ;  /* 0x000000b400b47308 */ /* 0x000ea20000000800 */
[C---:B-----5:R-:W-:Y:S01]  /*a2b0*/  F2FP.F16.F32.PACK_AB R33, R195.reuse, R202 ;  /* 0x000000cac321723e */ /* 0x060fe200000000ff */
[----:B------:R-:W-:Y:S01]  /*a2c0*/  FADD.FTZ R207, R195, R207 ;  /* 0x000000cfc3cf7221 */ /* 0x000fe20000010000 */
[----:B------:R-:W-:-:S05]  /*a2d0*/  LEA R195, P0, R3, UR4, 0x1 ;  /* 0x0000000403c37c11 */ /* 0x000fca000f8008ff */
[----:B------:R-:W-:Y:S08]  /*a2e0*/  MUFU.EX2 R73, R73 ;  /* 0x0000004900497308 */ /* 0x000ff00000000800 */
[----:B------:R-:W3:Y:S01]  /*a2f0*/  MUFU.EX2 R72, R72 ;  /* 0x0000004800487308 */ /* 0x000ee20000000800 */
[----:B--2---:R-:W-:Y:S01]  /*a300*/  F2FP.F16.F32.PACK_AB R35, R180, R194 ;  /* 0x000000c2b423723e */ /* 0x004fe200000000ff */
[----:B------:R-:W-:-:S04]  /*a310*/  FADD.FTZ R194, R194, R207 ;  /* 0x000000cfc2c27221 */ /* 0x000fc80000010000 */
[----:B------:R-:W-:Y:S02]  /*a320*/  FADD.FTZ R194, R180, R194 ;  /* 0x000000c2b4c27221 */ /* 0x000fe40000010000 */
[----:B------:R-:W-:Y:S01]  /*a330*/  MUFU.EX2 R71, R71 ;  /* 0x0000004700477308 */ /* 0x000fe20000000800 */
[C---:B------:R-:W-:Y:S01]  /*a340*/  HMMA.16816.F32 R16, R32.reuse, R24, R16 ;  /* 0x000000182010723c */ /* 0x040fe20000001810 */
[----:B------:R-:W-:Y:S05]  /*a350*/  LDSM.16.MT88.4 R180, [R197+0x8c00] ;  /* 0x008c0000c5b4783b */ /* 0x000fea0000004200 */
[C---:B------:R-:W-:Y:S01]  /*a360*/  HMMA.16816.F32 R12, R32.reuse, R26, R12 ;  /* 0x0000001a200c723c */ /* 0x040fe2000000180c */
[----:B------:R-:W2:Y:S01]  /*a370*/  MUFU.EX2 R70, R70 ;  /* 0x0000004600467308 */ /* 0x000ea20000000800 */
[----:B------:R-:W5:Y:S04]  /*a380*/  LDSM.16.MT88.4 R24, [R196+0x7800] ;  /* 0x00780000c418783b */ /* 0x000f680000004200 */
[C---:B-1----:R-:W-:Y:S03]  /*a390*/  HMMA.16816.F32 R8, R32.reuse, R20, R8 ;  /* 0x000000142008723c */ /* 0x042fe60000001808 */
[----:B------:R-:W-:Y:S03]  /*a3a0*/  MUFU.EX2 R174, R174 ;  /* 0x000000ae00ae7308 */ /* 0x000fe60000000800 */
[----:B------:R-:W-:Y:S01]  /*a3b0*/  HMMA.16816.F32 R28, R32, R22, R28 ;  /* 0x00000016201c723c */ /* 0x000fe2000000181c */
[----:B---3--:R-:W-:Y:S01]  /*a3c0*/  F2FP.F16.F32.PACK_AB R20, R72, R73 ;  /* 0x000000494814723e */ /* 0x008fe200000000ff */
[----:B------:R-:W1:Y:S01]  /*a3d0*/  LDSM.16.MT88.4 R32, [R197+0x7c00] ;  /* 0x007c0000c520783b */ /* 0x000e620000004200 */
[----:B------:R-:W-:-:S02]  /*a3e0*/  FADD.FTZ R73, R73, R75 ;  /* 0x0000004b49497221 */ /* 0x000fc40000010000 */
[----:B------:R-:W3:Y:S02]  /*a3f0*/  MUFU.EX2 R40, R168 ;  /* 0x000000a800287308 */ /* 0x000ee40000000800 */
[----:B--2---:R-:W-:Y:S01]  /*a400*/  F2FP.F16.F32.PACK_AB R22, R70, R71 ;  /* 0x000000474616723e */ /* 0x004fe200000000ff */
[----:B------:R-:W-:-:S04]  /*a410*/  FADD.FTZ R73, R72, R73 ;  /* 0x0000004948497221 */ /* 0x000fc80000010000 */
[----:B------:R-:W-:Y:S01]  /*a420*/  FADD.FTZ R71, R71, R73 ;  /* 0x0000004947477221 */ /* 0x000fe20000010000 */
[----:B------:R-:W-:Y:S03]  /*a430*/  MUFU.EX2 R38, R146 ;  /* 0x0000009200267308 */ /* 0x000fe60000000800 */
[----:B------:R-:W-:-:S05]  /*a440*/  FADD.FTZ R71, R70, R71 ;  /* 0x0000004746477221 */ /* 0x000fca0000010000 */
[----:B------:R-:W2:Y:S01]  /*a450*/  MUFU.EX2 R39, R39 ;  /* 0x0000002700277308 */ /* 0x000ea20000000800 */
[----:B---3--:R-:W-:Y:S01]  /*a460*/  F2FP.F16.F32.PACK_AB R21, R40, R174 ;  /* 0x000000ae2815723e */ /* 0x008fe200000000ff */
[----:B------:R-:W-:Y:S01]  /*a470*/  FADD.FTZ R174, R174, R194 ;  /* 0x000000c2aeae7221 */ /* 0x000fe20000010000 */
[----:B------:R-:W-:Y:S01]  /*a480*/  FFMA.FTZ R168, R48, UR20, -R58 ;  /* 0x0000001430a87c23 */ /* 0x000fe2000801083a */
[----:B------:R-:W-:-:S04]  /*a490*/  LEA.HI.X R194, R3, UR5, R2, 0x1, P0 ;  /* 0x0000000503c27c11 */ /* 0x000fc800080f0c02 */
[----:B------:R-:W3:Y:S08]  /*a4a0*/  MUFU.EX2 R69, R69 ;  /* 0x0000004500457308 */ /* 0x000ef00000000800 */
[----:B------:R-:W1:Y:S01]  /*a4b0*/  MUFU.EX2 R68, R68 ;  /* 0x0000004400447308 */ /* 0x000e620000000800 */
[----:B--2---:R-:W-:-:S07]  /*a4c0*/  F2FP.F16.F32.PACK_AB R23, R39, R38 ;  /* 0x000000262717723e */ /* 0x004fce00000000ff */
[----:B----4-:R-:W-:Y:S01]  /*a4d0*/  HMMA.16816.F32 R16, R20, R4, R16 ;  /* 0x000000041410723c */ /* 0x010fe20000001810 */
[----:B------:R-:W-:Y:S01]  /*a4e0*/  MUFU.EX2 R67, R67 ;  /* 0x0000004300437308 */ /* 0x000fe20000000800 */
[----:B---3--:R-:W-:-:S04]  /*a4f0*/  FADD.FTZ R71, R69, R71 ;  /* 0x0000004745477221 */ /* 0x008fc80000010000 */
[C---:B------:R-:W-:Y:S01]  /*a500*/  HMMA.16816.F32 R12, R20.reuse, R6, R12 ;  /* 0x00000006140c723c */ /* 0x040fe2000000180c */
[----:B------:R-:W2:Y:S02]  /*a510*/  LDSM.16.MT88.4 R4, [R196+0x7c00] ;  /* 0x007c0000c404783b */ /* 0x000ea40000004200 */
[----:B------:R-:W3:Y:S03]  /*a520*/  MUFU.EX2 R66, R66 ;  /* 0x0000004200427308 */ /* 0x000ee60000000800 */
[C---:B-----5:R-:W-:Y:S05]  /*a530*/  HMMA.16816.F32 R8, R20.reuse, R24, R8 ;  /* 0x000000181408723c */ /* 0x060fea0000001808 */
[----:B------:R-:W-:Y:S01]  /*a540*/  MUFU.EX2 R41, R41 ;  /* 0x0000002900297308 */ /* 0x000fe20000000800 */
[----:B------:R-:W-:Y:S01]  /*a550*/  HMMA.16816.F32 R28, R20, R26, R28 ;  /* 0x0000001a141c723c */ /* 0x000fe2000000181c */
[----:B------:R-:W4:Y:S01]  /*a560*/  LDSM.16.MT88.4 R20, [R197+0x8000] ;  /* 0x00800000c514783b */ /* 0x000f220000004200 */
[C---:B-1----:R-:W-:Y:S01]  /*a570*/  F2FP.F16.F32.PACK_AB R24, R68.reuse, R69 ;  /* 0x000000454418723e */ /* 0x042fe200000000ff */
[----:B------:R-:W-:-:S04]  /*a580*/  FADD.FTZ R68, R68, R71 ;  /* 0x0000004744447221 */ /* 0x000fc80000010000 */
[----:B------:R-:W1:Y:S01]  /*a590*/  MUFU.EX2 R42, R42 ;  /* 0x0000002a002a7308 */ /* 0x000e620000000800 */
[----:B---3--:R-:W-:Y:S01]  /*a5a0*/  F2FP.F16.F32.PACK_AB R26, R66, R67 ;  /* 0x00000043421a723e */ /* 0x008fe200000000ff */
[----:B------:R-:W-:-:S04]  /*a5b0*/  FADD.FTZ R68, R67, R68 ;  /* 0x0000004443447221 */ /* 0x000fc80000010000 */
[----:B------:R-:W-:Y:S02]  /*a5c0*/  FADD.FTZ R68, R66, R68 ;  /* 0x0000004442447221 */ /* 0x000fe40000010000 */
[----:B------:R-:W-:Y:S08]  /*a5d0*/  MUFU.EX2 R43, R43 ;  /* 0x0000002b002b7308 */ /* 0x000ff00000000800 */
[----:B------:R-:W3:Y:S01]  /*a5e0*/  MUFU.EX2 R105, R105 ;  /* 0x0000006900697308 */ /* 0x000ee20000000800 */
[----:B-1----:R-:W-:-:S07]  /*a5f0*/  F2FP.F16.F32.PACK_AB R25, R42, R41 ;  /* 0x000000292a19723e */ /* 0x002fce00000000ff */
[----:B------:R-:W-:Y:S08]  /*a600*/  MUFU.EX2 R65, R65 ;  /* 0x0000004100417308 */ /* 0x000ff00000000800 */
[----:B------:R-:W1:Y:S01]  /*a610*/  MUFU.EX2 R64, R64 ;  /* 0x0000004000407308 */ /* 0x000e620000000800 */
[----:B---3--:R-:W-:-:S07]  /*a620*/  F2FP.F16.F32.PACK_AB R27, R105, R43 ;  /* 0x0000002b691b723e */ /* 0x008fce00000000ff */
[C---:B------:R-:W-:Y:S01]  /*a630*/  HMMA.16816.F32 R16, R24.reuse, R32, R16 ;  /* 0x000000201810723c */ /* 0x040fe20000001810 */
[----:B------:R-:W-:Y:S05]  /*a640*/  MUFU.EX2 R63, R63 ;  /* 0x0000003f003f7308 */ /* 0x000fea0000000800 */
[C---:B------:R-:W-:Y:S01]  /*a650*/  HMMA.16816.F32 R12, R24.reuse, R34, R12 ;  /* 0x00000022180c723c */ /* 0x040fe2000000180c */
[----:B------:R-:W3:Y:S02]  /*a660*/  LDSM.16.MT88.4 R32, [R196+0x8000] ;  /* 0x00800000c420783b */ /* 0x000ee40000004200 */
[----:B------:R-:W5:Y:S03]  /*a670*/  MUFU.EX2 R62, R62 ;  /* 0x0000003e003e7308 */ /* 0x000f660000000800 */
[C---:B--2---:R-:W-:Y:S05]  /*a680*/  HMMA.16816.F32 R8, R24.reuse, R4, R8 ;  /* 0x000000041808723c */ /* 0x044fea0000001808 */
[----:B------:R-:W-:Y:S01]  /*a690*/  MUFU.EX2 R102, R102 ;  /* 0x0000006600667308 */ /* 0x000fe20000000800 */
[----:B------:R-:W-:Y:S01]  /*a6a0*/  HMMA.16816.F32 R28, R24, R6, R28 ;  /* 0x00000006181c723c */ /* 0x000fe2000000181c */
[----:B------:R-:W2:Y:S06]  /*a6b0*/  LDSM.16.MT88.4 R4, [R197+0x8400] ;  /* 0x00840000c504783b */ /* 0x000eac0000004200 */
[----:B------:R-:W4:Y:S01]  /*a6c0*/  MUFU.EX2 R100, R101 ;  /* 0x0000006500647308 */ /* 0x000f220000000800 */
[----:B-1----:R-:W-:Y:S01]  /*a6d0*/  F2FP.F16.F32.PACK_AB R24, R64, R65 ;  /* 0x000000414018723e */ /* 0x002fe200000000ff */
[----:B------:R-:W-:Y:S01]  /*a6e0*/  FADD.FTZ R65, R65, R68 ;  /* 0x0000004441417221 */ /* 0x000fe20000010000 */
[----:B-----5:R-:W-:-:S03]  /*a6f0*/  F2FP.F16.F32.PACK_AB R26, R62, R63 ;  /* 0x0000003f3e1a723e */ /* 0x020fc600000000ff */
[----:B------:R-:W-:Y:S02]  /*a700*/  FADD.FTZ R65, R64, R65 ;  /* 0x0000004140417221 */ /* 0x000fe40000010000 */
[----:B------:R-:W-:Y:S02]  /*a710*/  MUFU.EX2 R97, R97 ;  /* 0x0000006100617308 */ /* 0x000fe40000000800 */
[----:B------:R-:W-:-:S04]  /*a720*/  FADD.FTZ R63, R63, R65 ;  /* 0x000000413f3f7221 */ /* 0x000fc80000010000 */
[----:B------:R-:W-:Y:S02]  /*a730*/  FADD.FTZ R63, R62, R63 ;  /* 0x0000003f3e3f7221 */ /* 0x000fe40000010000 */
[----:B------:R-:W1:Y:S01]  /*a740*/  MUFU.EX2 R94, R94 ;  /* 0x0000005e005e7308 */ /* 0x000e620000000800 */
[----:B----4-:R-:W-:-:S07]  /*a750*/  F2FP.F16.F32.PACK_AB R25, R100, R102 ;  /* 0x000000666419723e */ /* 0x010fce00000000ff */
[----:B------:R-:W-:Y:S08]  /*a760*/  MUFU.EX2 R61, R61 ;  /* 0x0000003d003d7308 */ /* 0x000ff00000000800 */
[----:B------:R-:W4:Y:S01]  /*a770*/  MUFU.EX2 R60, R60 ;  /* 0x0000003c003c7308 */ /* 0x000f220000000800 */
[----:B-1----:R-:W-:-:S07]  /*a780*/  F2FP.F16.F32.PACK_AB R27, R94, R97 ;  /* 0x000000615e1b723e */ /* 0x002fce00000000ff */
[----:B------:R-:W-:Y:S01]  /*a790*/  MUFU.EX2 R59, R59 ;  /* 0x0000003b003b7308 */ /* 0x000fe20000000800 */
[C---:B------:R-:W-:Y:S06]  /*a7a0*/  HMMA.16816.F32 R16, R24.reuse, R20, R16 ;  /* 0x000000141810723c */ /* 0x040fec0000001810 */
[C---:B------:R-:W-:Y:S01]  /*a7b0*/  HMMA.16816.F32 R12, R24.reuse, R22, R12 ;  /* 0x00000016180c723c */ /* 0x040fe2000000180c */
[----:B------:R-:W1:Y:S01]  /*a7c0*/  MUFU.EX2 R47, R47 ;  /* 0x0000002f002f7308 */ /* 0x000e620000000800 */
[----:B------:R-:W5:Y:S04]  /*a7d0*/  LDSM.16.MT88.4 R20, [R196+0x8400] ;  /* 0x00840000c414783b */ /* 0x000f680000004200 */
[C---:B---3--:R-:W-:Y:S03]  /*a7e0*/  HMMA.16816.F32 R8, R24.reuse, R32, R8 ;  /* 0x000000201808723c */ /* 0x048fe60000001808 */
[----:B------:R-:W-:Y:S03]  /*a7f0*/  MUFU.EX2 R88, R88 ;  /* 0x0000005800587308 */ /* 0x000fe60000000800 */
[----:B------:R-:W-:Y:S01]  /*a800*/  HMMA.16816.F32 R28, R24, R34, R28 ;  /* 0x00000022181c723c */ /* 0x000fe2000000181c */
[----:B------:R-:W3:Y:S04]  /*a810*/  LDSM.16.MT88.4 R32, [R197+0x8800] ;  /* 0x00880000c520783b */ /* 0x000ee80000004200 */
[----:B------:R-:W2:Y:S02]  /*a820*/  MUFU.EX2 R86, R86 ;  /* 0x0000005600567308 */ /* 0x000ea40000000800 */
[----:B----4-:R-:W-:Y:S01]  /*a830*/  F2FP.F16.F32.PACK_AB R24, R60, R61 ;  /* 0x0000003d3c18723e */ /* 0x010fe200000000ff */
[----:B------:R-:W-:Y:S01]  /*a840*/  FADD.FTZ R61, R61, R63 ;  /* 0x0000003f3d3d7221 */ /* 0x000fe20000010000 */
[----:B-1----:R-:W-:-:S03]  /*a850*/  F2FP.F16.F32.PACK_AB R26, R47, R59 ;  /* 0x0000003b2f1a723e */ /* 0x002fc600000000ff */
[----:B------:R-:W-:Y:S01]  /*a860*/  FADD.FTZ R61, R60, R61 ;  /* 0x0000003d3c3d7221 */ /* 0x000fe20000010000 */
[----:B------:R-:W-:Y:S03]  /*a870*/  MUFU.EX2 R82, R84 ;  /* 0x0000005400527308 */ /* 0x000fe60000000800 */
[----:B------:R-:W-:-:S04]  /*a880*/  FADD.FTZ R61, R59, R61 ;  /* 0x0000003d3b3d7221 */ /* 0x000fc80000010000 */
[----:B------:R-:W-:Y:S01]  /*a890*/  FADD.FTZ R61, R47, R61 ;  /* 0x0000003d2f3d7221 */ /* 0x000fe20000010000 */
[----:B------:R-:W1:Y:S01]  /*a8a0*/  MUFU.EX2 R56, R56 ;  /* 0x0000003800387308 */ /* 0x000e620000000800 */
[----:B--2---:R-:W-:-:S07]  /*a8b0*/  F2FP.F16.F32.PACK_AB R25, R86, R88 ;  /* 0x000000585619723e */ /* 0x004fce00000000ff */
[----:B------:R-:W-:Y:S08]  /*a8c0*/  MUFU.EX2 R46, R46 ;  /* 0x0000002e002e7308 */ /* 0x000ff00000000800 */
[----:B------:R-:W2:Y:S01]  /*a8d0*/  MUFU.EX2 R45, R45 ;  /* 0x0000002d002d7308 */ /* 0x000ea20000000800 */
[----:B-1----:R-:W-:-:S07]  /*a8e0*/  F2FP.F16.F32.PACK_AB R27, R56, R82 ;  /* 0x00000052381b723e */ /* 0x002fce00000000ff */
[C---:B------:R-:W-:Y:S01]  /*a8f0*/  HMMA.16816.F32 R16, R24.reuse, R4, R16 ;  /* 0x000000041810723c */ /* 0x040fe20000001810 */
[----:B------:R-:W-:Y:S05]  /*a900*/  MUFU.EX2 R44, R44 ;  /* 0x0000002c002c7308 */ /* 0x000fea0000000800 */
[C---:B------:R-:W-:Y:S01]  /*a910*/  HMMA.16816.F32 R12, R24.reuse, R6, R12 ;  /* 0x00000006180c723c */ /* 0x040fe2000000180c */
[----:B------:R-:W-:Y:S02]  /*a920*/  FADD.FTZ R4, R40, R174 ;  /* 0x000000ae28047221 */ /* 0x000fe40000010000 */
[----:B------:R-:W1:Y:S01]  /*a930*/  MUFU.EX2 R0, R0 ;  /* 0x0000000000007308 */ /* 0x000e620000000800 */
[----:B------:R-:W-:Y:S01]  /*a940*/  LDSM.16.MT88.4 R172, [R196+0x8c00] ;  /* 0x008c0000c4ac783b */ /* 0x000fe20000004200 */
[----:B------:R-:W-:Y:S01]  /*a950*/  FADD.FTZ R4, R38, R4 ;  /* 0x0000000426047221 */ /* 0x000fe20000010000 */
[----:B-----5:R-:W-:Y:S03]  /*a960*/  HMMA.16816.F32 R8, R24, R20, R8 ;  /* 0x000000141808723c */ /* 0x020fe60000001808 */
[----:B------:R-:W-:-:S02]  /*a970*/  FADD.FTZ R39, R39, R4 ;  /* 0x0000000427277221 */ /* 0x000fc40000010000 */
[----:B------:R-:W4:Y:S01]  /*a980*/  LDSM.16.MT88.4 R4, [R196+0x8800] ;  /* 0x00880000c404783b */ /* 0x000f220000004200 */
[----:B------:R-:W-:Y:S01]  /*a990*/  MUFU.EX2 R55, R55 ;  /* 0x0000003700377308 */ /* 0x000fe20000000800 */
[----:B------:R-:W-:Y:S01]  /*a9a0*/  FADD.FTZ R41, R41, R39 ;  /* 0x0000002729297221 */ /* 0x000fe20000010000 */
[----:B------:R-:W-:Y:S01]  /*a9b0*/  HMMA.16816.F32 R28, R24, R22, R28 ;  /* 0x00000016181c723c */ /* 0x000fe2000000181c */
[----:B--2---:R-:W-:Y:S01]  /*a9c0*/  F2FP.F16.F32.PACK_AB R20, R45, R46 ;  /* 0x0000002e2d14723e */ /* 0x004fe200000000ff */
[----:B------:R-:W-:Y:S01]  /*a9d0*/  FADD.FTZ R46, R46, R61 ;  /* 0x0000003d2e2e7221 */ /* 0x000fe20000010000 */
[----:B------:R-:W-:-:S03]  /*a9e0*/  FADD.FTZ R42, R42, R41 ;  /* 0x000000292a2a7221 */ /* 0x000fc60000010000 */
[----:B------:R-:W2:Y:S01]  /*a9f0*/  MUFU.EX2 R54, R54 ;  /* 0x0000003600367308 */ /* 0x000ea20000000800 */
[----:B------:R-:W-:Y:S01]  /*aa00*/  FADD.FTZ R42, R43, R42 ;  /* 0x0000002a2b2a7221 */ /* 0x000fe20000010000 */
[----:B-1----:R-:W-:Y:S01]  /*aa10*/  F2FP.F16.F32.PACK_AB R22, R0, R44 ;  /* 0x0000002c0016723e */ /* 0x002fe200000000ff */
[--C-:B------:R-:W-:Y:S01]  /*aa20*/  FFMA.FTZ R24, R50, UR20, -R58.reuse ;  /* 0x0000001432187c23 */ /* 0x100fe2000801083a */
[----:B------:R-:W-:Y:S01]  /*aa30*/  FFMA.FTZ R25, R49, UR20, -R58 ;  /* 0x0000001431197c23 */ /* 0x000fe2000801083a */
[----:B------:R-:W-:Y:S01]  /*aa40*/  FADD.FTZ R105, R105, R42 ;  /* 0x0000002a69697221 */ /* 0x000fe20000010000 */
[----:B------:R-:W-:Y:S02]  /*aa50*/  FADD.FTZ R46, R45, R46 ;  /* 0x0000002e2d2e7221 */ /* 0x000fe40000010000 */
[----:B------:R-:W-:Y:S01]  /*aa60*/  MUFU.EX2 R53, R53 ;  /* 0x0000003500357308 */ /* 0x000fe20000000800 */
[----:B------:R-:W-:Y:S01]  /*aa70*/  FADD.FTZ R105, R102, R105 ;  /* 0x0000006966697221 */ /* 0x000fe20000010000 */
[----:B------:R-:W-:-:S03]  /*aa80*/  FADD.FTZ R46, R44, R46 ;  /* 0x0000002e2c2e7221 */ /* 0x000fc60000010000 */
[----:B------:R-:W-:Y:S01]  /*aa90*/  FADD.FTZ R100, R100, R105 ;  /* 0x0000006964647221 */ /* 0x000fe20000010000 */
[----:B------:R-:W-:Y:S02]  /*aaa0*/  FADD.FTZ R0, R0, R46 ;  /* 0x0000002e00007221 */ /* 0x000fe40000010000 */
[----:B------:R-:W1:Y:S01]  /*aab0*/  MUFU.EX2 R38, R52 ;  /* 0x0000003400267308 */ /* 0x000e620000000800 */
[----:B------:R-:W-:Y:S01]  /*aac0*/  FADD.FTZ R100, R97, R100 ;  /* 0x0000006461647221 */ /* 0x000fe20000010000 */
[----:B--2---:R-:W-:-:S03]  /*aad0*/  F2FP.F16.F32.PACK_AB R21, R54, R55 ;  /* 0x000000373615723e */ /* 0x004fc600000000ff */
[----:B------:R-:W-:-:S03]  /*aae0*/  FADD.FTZ R94, R94, R100 ;  /* 0x000000645e5e7221 */ /* 0x000fc60000010000 */
[----:B------:R-:W2:Y:S01]  /*aaf0*/  MUFU.EX2 R36, R36 ;  /* 0x0000002400247308 */ /* 0x000ea20000000800 */
[----:B------:R-:W-:-:S04]  /*ab00*/  FADD.FTZ R88, R88, R94 ;  /* 0x0000005e58587221 */ /* 0x000fc80000010000 */
[----:B------:R-:W-:-:S03]  /*ab10*/  FADD.FTZ R88, R86, R88 ;  /* 0x0000005856587221 */ /* 0x000fc60000010000 */
[----:B------:R-:W-:Y:S01]  /*ab20*/  MUFU.EX2 R39, R51 ;  /* 0x0000003300277308 */ /* 0x000fe20000000800 */
[----:B------:R-:W-:Y:S01]  /*ab30*/  FADD.FTZ R82, R82, R88 ;  /* 0x0000005852527221 */ /* 0x000fe20000010000 */
[----:B-1----:R-:W-:-:S03]  /*ab40*/  F2FP.F16.F32.PACK_AB R23, R38, R53 ;  /* 0x000000352617723e */ /* 0x002fc600000000ff */
[----:B------:R-:W-:-:S03]  /*ab50*/  FADD.FTZ R82, R56, R82 ;  /* 0x0000005238527221 */ /* 0x000fc60000010000 */
[----:B------:R-:W1:Y:S01]  /*ab60*/  MUFU.EX2 R37, R37 ;  /* 0x0000002500257308 */ /* 0x000e620000000800 */
[----:B---3--:R-:W-:Y:S01]  /*ab70*/  HMMA.16816.F32 R16, R20, R32, R16 ;  /* 0x000000201410723c */ /* 0x008fe20000001810 */
[----:B------:R-:W-:Y:S01]  /*ab80*/  FADD.FTZ R82, R55, R82 ;  /* 0x0000005237527221 */ /* 0x000fe20000010000 */
[----:B--2---:R-:W-:-:S03]  /*ab90*/  FADD.FTZ R0, R36, R0 ;  /* 0x0000000024007221 */ /* 0x004fc60000010000 */
[----:B------:R-:W-:Y:S01]  /*aba0*/  FADD.FTZ R54, R54, R82 ;  /* 0x0000005236367221 */ /* 0x000fe20000010000 */
[----:B----4-:R-:W-:Y:S01]  /*abb0*/  HMMA.16816.F32 R176, R20, R4, R8 ;  /* 0x0000000414b0723c */ /* 0x010fe20000001808 */
        /* <DEDUP_REMOVED lines=32> */
[----:B------:R-:W-:-:S04]  /*adc0*/  USHF.L.U32 UR4, UR7, 0x8, URZ ;  /* 0x0000000807047899 */ /* 0x000fc8000800063f */
        /* <DEDUP_REMOVED lines=30> */
[----:B------:R-:W-:-:S02]  /*afb0*/  LOP3.LUT R4, R5, UR4, RZ, 0x3c, !PT ;  /* 0x0000000405047c12 */ /* 0x000fc4000f8e3cff */
        /* <DEDUP_REMOVED lines=20> */
[----:B-1----:R-:W-:-:S05]  /*b100*/  IMAD R4, R5, R0, R4 ;  /* 0x0000000005047224 */ /* 0x002fca00078e0204 */
        /* <DEDUP_REMOVED lines=10> */
.L_x_2439:
[----:B------:R-:W-:-:S04]  /*b1b0*/  ULEA UR4, -UR10, URZ, 0x8 ;  /* 0x0000003f0a047291 */ /* 0x000fc8000f8e413f */
[----:B------:R-:W-:Y:S02]  /*b1c0*/  USHF.R.S32.HI UR12, URZ, 0x1f, UR4 ;  /* 0x0000001f3f0c7899 */ /* 0x000fe40008011404 */
[----:B------:R-:W-:-:S04]  /*b1d0*/  MOV R5, UR4 ;  /* 0x0000000400057c02 */ /* 0x000fc80008000f00 */
[----:B------:R-:W-:-:S07]  /*b1e0*/  MOV R4, UR12 ;  /* 0x0000000c00047c02 */ /* 0x000fce0008000f00 */
.L_x_2440:
[----:B------:R-:W-:Y:S01]  /*b1f0*/  ULDC UR4, c[0x0][0x2d0] ;  /* 0x0000b40000047ab9 */ /* 0x000fe20000000800 */
[----:B------:R-:W-:Y:S01]  /*b200*/  LEA R199, P2, R5, R199, 0x1 ;  /* 0x000000c705c77211 */ /* 0x000fe200078408ff */
[----:B------:R-:W-:Y:S01]  /*b210*/  IMAD.U32 R6, RZ, RZ, UR10 ;  /* 0x0000000aff067e24 */ /* 0x000fe2000f8e00ff */
[----:B------:R-:W-:Y:S01]  /*b220*/  ISETP.GE.AND P0, PT, R189, UR4, PT ;  /* 0x00000004bd007c0c */ /* 0x000fe2000bf06270 */
[----:B------:R-:W-:Y:S01]  /*b230*/  IMAD.U32 R16, RZ, RZ, UR10 ;  /* 0x0000000aff107e24 */ /* 0x000fe2000f8e00ff */
[----:B------:R-:W-:Y:S01]  /*b240*/  LEA.HI.X R198, R5, R198, R4, 0x1, P2 ;  /* 0x000000c605c67211 */ /* 0x000fe200010f0c04 */
[----:B------:R-:W-:Y:S01]  /*b250*/  IMAD.U32 R7, RZ, RZ, UR10 ;  /* 0x0000000aff077e24 */ /* 0x000fe2000f8e00ff */
[----:B------:R-:W-:Y:S01]  /*b260*/  ULDC.64 UR12, c[0x0][0x220] ;  /* 0x00008800000c7ab9 */ /* 0x000fe20000000a00 */
[----:B------:R-:W-:Y:S01]  /*b270*/  IMAD.U32 R12, RZ, RZ, UR10 ;  /* 0x0000000aff0c7e24 */ /* 0x000fe2000f8e00ff */
[----:B------:R-:W-:Y:S01]  /*b280*/  USHF.L.U32 UR4, UR7, 0x8, URZ ;  /* 0x0000000807047899 */ /* 0x000fe2000800063f */
[----:B------:R-:W-:Y:S01]  /*b290*/  IMAD.U32 R10, RZ, RZ, UR10 ;  /* 0x0000000aff0a7e24 */ /* 0x000fe2000f8e00ff */
[----:B------:R-:W-:Y:S01]  /*b2a0*/  UISETP.GT.AND UP0, UPT, UR7, UR15, UPT ;  /* 0x0000000f0700728c */ /* 0x000fe2000bf04270 */
[----:B------:R-:W-:-:S04]  /*b2b0*/  IMAD.U32 R11, RZ, RZ, UR10 ;  /* 0x0000000aff0b7e24 */ /* 0x000fc8000f8e00ff */
[----:B------:R-:W-:Y:S01]  /*b2c0*/  @!P0 IMAD.MOV.U32 R8, RZ, RZ, R199 ;  /* 0x000000ffff088224 */ /* 0x000fe200078e00c7 */
[----:B------:R-:W-:Y:S01]  /*b2d0*/  @P0 STS [R188+0x5000], RZ ;  /* 0x005000ffbc000388 */ /* 0x000fe20000000800 */
[----:B------:R-:W-:Y:S01]  /*b2e0*/  @!P0 IMAD.MOV.U32 R9, RZ, RZ, R198 ;  /* 0x000000ffff098224 */ /* 0x000fe200078e00c6 */
[-C--:B------:R-:W-:Y:S01]  /*b2f0*/  @!P0 LEA R6, P4, R6, R136.reuse, 0x5 ;  /* 0x0000008806068211 */ /* 0x080fe200078828ff */
[--C-:B------:R-:W-:Y:S01]  /*b300*/  @!P0 IMAD.MOV.U32 R138, RZ, RZ, R136.reuse ;  /* 0x000000ffff8a8224 */ /* 0x100fe200078e0088 */
[----:B------:R-:W-:Y:S01]  /*b310*/  @P0 STS [R188+0x5004], RZ ;  /* 0x005004ffbc000388 */ /* 0x000fe20000000800 */
[----:B------:R-:W-:Y:S01]  /*b320*/  @!P0 IMAD.MOV.U32 R18, RZ, RZ, R136 ;  /* 0x000000ffff128224 */ /* 0x000fe200078e0088 */
[----:B------:R-:W-:Y:S01]  /*b330*/  @!P0 LEA R7, P3, R7, R136, 0x6 ;  /* 0x0000008807078211 */ /* 0x000fe200078630ff */
[--C-:B------:R-:W-:Y:S01]  /*b340*/  @!P0 IMAD.MOV.U32 R19, RZ, RZ, R139.reuse ;  /* 0x000000ffff138224 */ /* 0x100fe200078e008b */
[----:B------:R-:W-:Y:S01]  /*b350*/  @P0 STS.64 [R188+0x5008], RZ ;  /* 0x005008ffbc000388 */ /* 0x000fe20000000a00 */
[----:B------:R-:W-:Y:S01]  /*b360*/  @!P0 IMAD.WIDE.U32 R16, R16, 0x60, R138 ;  /* 0x0000006010108825 */ /* 0x000fe200078e008a */
[----:B-1----:R-:W-:-:S02]  /*b370*/  @!P0 LEA.HI.X R10, R10, R139, R0, 0x6, P3 ;  /* 0x0000008b0a0a8211 */ /* 0x002fc400018f3400 */
[----:B------:R-:W-:Y:S01]  /*b380*/  @!PT LDS RZ, [RZ] ;  /* 0x00000000fffff984 */ /* 0x000fe20000000800 */
[----:B------:R-:W-:Y:S01]  /*b390*/  @!PT LDS RZ, [RZ] ;  /* 0x00000000fffff984 */ /* 0x000fe20000000800 */
[----:B------:R-:W-:Y:S01]  /*b3a0*/  @!PT LDS RZ, [RZ] ;  /* 0x00000000fffff984 */ /* 0x000fe20000000800 */
[----:B------:R1:W-:Y:S01]  /*b3b0*/  @!P0 LDGSTS.E.BYPASS.LTC128B.128 [R188+0x5000], desc[UR18][R8.64] ;  /* 0x0500000008bc8fae */ /* 0x0003e2000b901d52 */
[----:B------:R-:W-:Y:S02]  /*b3c0*/  @!P0 IMAD.MOV.U32 R20, RZ, RZ, R136 ;  /* 0x000000ffff148224 */ /* 0x000fe400078e0088 */
[----:B------:R-:W-:Y:S01]  /*b3d0*/  @!P0 IMAD.MOV.U32 R21, RZ, RZ, R139 ;  /* 0x000000ffff158224 */ /* 0x000fe200078e008b */
[----:B------:R-:W-:Y:S01]  /*b3e0*/  @P0 STS.128 [R188+0x5800], RZ ;  /* 0x005800ffbc000388 */ /* 0x000fe20000000c00 */
[----:B------:R-:W-:-:S04]  /*b3f0*/  @!P0 IMAD.WIDE.U32 R18, R12, 0xa0, R18 ;  /* 0x000000a00c128825 */ /* 0x000fc800078e0012 */
[----:B------:R-:W-:Y:S02]  /*b400*/  IMAD.U32 R138, RZ, RZ, UR10 ;  /* 0x0000000aff8a7e24 */ /* 0x000fe4000f8e00ff */
[----:B------:R-:W-:-:S04]  /*b410*/  @!P0 IMAD.WIDE.U32 R20, R11, 0xc0, R20 ;  /* 0x000000c00b148825 */ /* 0x000fc800078e0014 */
[C---:B------:R-:W-:Y:S02]  /*b420*/  @!P0 IMAD R14, R0.reuse, 0x60, RZ ;  /* 0x00000060000e8824 */ /* 0x040fe400078e02ff */
[C---:B------:R-:W-:Y:S02]  /*b430*/  @!P0 IMAD R13, R0.reuse, 0xa0, RZ ;  /* 0x000000a0000d8824 */ /* 0x040fe400078e02ff */
[----:B------:R-:W-:Y:S02]  /*b440*/  @!P0 IMAD R12, R0, 0xc0, RZ ;  /* 0x000000c0000c8824 */ /* 0x000fe400078e02ff */
[----:B------:R-:W-:Y:S02]  /*b450*/  @!P0 IMAD.MOV.U32 R137, RZ, RZ, R139 ;  /* 0x000000ffff898224 */ /* 0x000fe400078e008b */
[----:B-1----:R-:W-:Y:S02]  /*b460*/  IMAD.U32 R9, RZ, RZ, UR10 ;  /* 0x0000000aff097e24 */ /* 0x002fe4000f8e00ff */
[----:B------:R-:W-:-:S03]  /*b470*/  IMAD.U32 R8, RZ, RZ, UR10 ;  /* 0x0000000aff087e24 */ /* 0x000fc6000f8e00ff */
[-C--:B------:R-:W-:Y:S02]  /*b480*/  @!P0 LEA.HI.X R9, R9, R139.reuse, R0, 0x5, P4 ;  /* 0x0000008b09098211 */ /* 0x080fe400020f2c00 */
[----:B------:R-:W-:Y:S01]  /*b490*/  @!P0 LEA R8, P2, R8, R136, 0x7 ;  /* 0x0000008808088211 */ /* 0x000fe200078438ff */
[----:B------:R-:W-:Y:S01]  /*b4a0*/  @!P0 IMAD.WIDE.U32 R136, R11, 0xe0, R136 ;  /* 0x000000e00b888825 */ /* 0x000fe200078e0088 */
[C---:B------:R-:W-:Y:S02]  /*b4b0*/  @!P0 IADD3 R15, P4, R5.reuse, R16, RZ ;  /* 0x00000010050f8210 */ /* 0x040fe40007f9e0ff */
[C---:B------:R-:W-:Y:S02]  /*b4c0*/  @!P0 IADD3 R16, P3, R5.reuse, R18, RZ ;  /* 0x0000001205108210 */ /* 0x040fe40007f7e0ff */
[----:B------:R-:W-:Y:S01]  /*b4d0*/  @!P0 LEA.HI.X R138, R138, R139, R0, 0x7, P2 ;  /* 0x0000008b8a8a8211 */ /* 0x000fe200010f3c00 */
[----:B------:R-:W-:Y:S01]  /*b4e0*/  @!P0 IMAD R0, R0, 0xe0, RZ ;  /* 0x000000e000008824 */ /* 0x000fe200078e02ff */
[----:B------:R-:W-:-:S02]  /*b4f0*/  @!P0 IADD3 R18, P2, R5, R20, RZ ;  /* 0x0000001405128210 */ /* 0x000fc40007f5e0ff */
[C---:B------:R-:W-:Y:S02]  /*b500*/  @!P0 IADD3.X R14, R4.reuse, R17, R14, P4, !PT ;  /* 0x00000011040e8210 */ /* 0x040fe400027fe40e */
[C---:B------:R-:W-:Y:S02]  /*b510*/  @!P0 IADD3.X R13, R4.reuse, R19, R13, P3, !PT ;  /* 0x00000013040d8210 */ /* 0x040fe40001ffe40d */
[C---:B------:R-:W-:Y:S02]  /*b520*/  @!P0 IADD3 R6, P4, R5.reuse, R6, RZ ;  /* 0x0000000605068210 */ /* 0x040fe40007f9e0ff */
[C---:B------:R-:W-:Y:S02]  /*b530*/  @!P0 IADD3 R7, P3, R5.reuse, R7, RZ ;  /* 0x0000000705078210 */ /* 0x040fe40007f7e0ff */
[C---:B------:R-:W-:Y:S01]  /*b540*/  @!P0 IADD3.X R12, R4.reuse, R12, R21, P2, !PT ;  /* 0x0000000c040c8210 */ /* 0x040fe200017fe415 */
[C---:B------:R-:W-:Y:S01]  /*b550*/  @!P0 IMAD.X R9, R4.reuse, 0x1, R9, P4 ;  /* 0x0000000104098824 */ /* 0x040fe200020e0609 */
[----:B------:R-:W-:Y:S01]  /*b560*/  @!P0 IADD3 R8, P2, R5, R8, RZ ;  /* 0x0000000805088210 */ /* 0x000fe20007f5e0ff */
[----:B------:R-:W-:Y:S01]  /*b570*/  @!P0 IMAD.X R10, R4, 0x1, R10, P3 ;  /* 0x00000001040a8824 */ /* 0x000fe200018e060a */
[----:B------:R-:W-:-:S02]  /*b580*/  @!P0 LEA R24, P5, R6, UR12, 0x1 ;  /* 0x0000000c06188c11 */ /* 0x000fc4000f8a08ff */
[C---:B------:R-:W-:Y:S01]  /*b590*/  @!P0 LEA R22, P4, R7.reuse, UR12, 0x1 ;  /* 0x0000000c07168c11 */ /* 0x040fe2000f8808ff */
[----:B------:R-:W-:Y:S01]  /*b5a0*/  @!P0 IMAD.X R138, R4, 0x1, R138, P2 ;  /* 0x00000001048a8824 */ /* 0x000fe200010e068a */
[----:B------:R-:W-:Y:S02]  /*b5b0*/  @!P0 LEA R20, P3, R8, UR12, 0x1 ;  /* 0x0000000c08148c11 */ /* 0x000fe4000f8608ff */
[----:B------:R-:W-:Y:S02]  /*b5c0*/  @!P0 LEA.HI.X R25, R6, UR13, R9, 0x1, P5 ;  /* 0x0000000d06198c11 */ /* 0x000fe4000a8f0c09 */
[----:B------:R-:W-:Y:S02]  /*b5d0*/  @!P0 LEA.HI.X R23, R7, UR13, R10, 0x1, P4 ;  /* 0x0000000d07178c11 */ /* 0x000fe4000a0f0c0a */
[----:B------:R-:W-:Y:S01]  /*b5e0*/  @!P0 LEA R10, P5, R15, UR12, 0x1 ;  /* 0x0000000c0f0a8c11 */ /* 0x000fe2000f8a08ff */
[----:B------:R-:W-:Y:S01]  /*b5f0*/  @!PT LDS RZ, [RZ] ;  /* 0x00000000fffff984 */ /* 0x000fe20000000800 */
[----:B------:R-:W-:Y:S01]  /*b600*/  @!PT LDS RZ, [RZ] ;  /* 0x00000000fffff984 */ /* 0x000fe20000000800 */
[----:B------:R-:W-:Y:S01]  /*b610*/  @!PT LDS RZ, [RZ] ;  /* 0x00000000fffff984 */ /* 0x000fe20000000800 */
[----:B------:R-:W-:Y:S01]  /*b620*/  @!P0 LDGSTS.E.BYPASS.LTC128B.128 [R188+0x5800], desc[UR18][R24.64] ;  /* 0x0580000018bc8fae */ /* 0x000fe2000b901d52 */
[----:B------:R-:W-:-:S02]  /*b630*/  @!P0 IADD3 R5, P2, R5, R136, RZ ;  /* 0x0000008805058210 */ /* 0x000fc40007f5e0ff */
[----:B------:R-:W-:Y:S01]  /*b640*/  @!P0 LEA.HI.X R21, R8, UR13, R138, 0x1, P3 ;  /* 0x0000000d08158c11 */ /* 0x000fe200098f0c8a */
[----:B------:R-:W-:Y:S01]  /*b650*/  @P0 STS.128 [R188+0x6000], RZ ;  /* 0x006000ffbc000388 */ /* 0x000fe20000000c00 */
[----:B------:R-:W-:Y:S02]  /*b660*/  @!P0 LEA R8, P4, R16, UR12, 0x1 ;  /* 0x0000000c10088c11 */ /* 0x000fe4000f8808ff */
[----:B------:R-:W-:Y:S01]  /*b670*/  @!P0 LEA.HI.X R11, R15, UR13, R14, 0x1, P5 ;  /* 0x0000000d0f0b8c11 */ /* 0x000fe2000a8f0c0e */
        /* <DEDUP_REMOVED lines=40> */
[----:B------:R-:W1:Y:S04]  /*b900*/  LDSM.16.M88.4 R144, [R161] ;  /* 0x00000000a190783b */ /* 0x000e680000000200 */
[----:B------:R-:W2:Y:S04]  /*b910*/  LDSM.16.M88.4 R200, [R162] ;  /* 0x00000000a2c8783b */ /* 0x000ea80000000200 */
[----:B------:R-:W2:Y:S04]  /*b920*/  LDSM.16.M88.4 R132, [R156] ;  /* 0x000000009c84783b */ /* 0x000ea80000000200 */
[----:B------:R-:W2:Y:S04]  /*b930*/  LDSM.16.M88.4 R100, [R164+0x1c00] ;  /* 0x001c0000a464783b */ /* 0x000ea80000000200 */
[----:B------:R-:W2:Y:S04]  /*b940*/  LDSM.16.M88.4 R84, [R164+0x2400] ;  /* 0x00240000a454783b */ /* 0x000ea80000000200 */
[----:B------:R-:W2:Y:S01]  /*b950*/  LDSM.16.M88.4 R60, [R164+0x3000] ;  /* 0x00300000a43c783b */ /* 0x000ea20000000200 */
[C---:B---3--:R-:W-:Y:S03]  /*b960*/  HMMA.16816.F32 R112, R208.reuse, R108, RZ ;  /* 0x0000006cd070723c */ /* 0x048fe600000018ff */
[----:B------:R-:W3:Y:S04]  /*b970*/  LDSM.16.M88.4 R140, [R160] ;  /* 0x00000000a08c783b */ /* 0x000ee80000000200 */
[----:B------:R-:W-:Y:S01]  /*b980*/  LDSM.16.M88.4 R76, [R164+0x2800] ;  /* 0x00280000a44c783b */ /* 0x000fe20000000200 */
[C---:B------:R-:W-:Y:S03]  /*b990*/  HMMA.16816.F32 R108, R208.reuse, R110, RZ ;  /* 0x0000006ed06c723c */ /* 0x040fe600000018ff */
[----:B------:R-:W-:Y:S03]  /*b9a0*/  LDSM.16.M88.4 R92, [R164+0x2000] ;  /* 0x00200000a45c783b */ /* 0x000fe60000000200 */
[C---:B----4-:R-:W-:Y:S01]  /*b9b0*/  HMMA.16816.F32 R120, R208.reuse, R116, RZ ;  /* 0x00000074d078723c */ /* 0x050fe200000018ff */
[----:B------:R-:W-:Y:S04]  /*b9c0*/  LDSM.16.M88.4 R44, [R164+0x3800] ;  /* 0x00380000a42c783b */ /* 0x000fe80000000200 */
[----:B------:R-:W-:Y:S01]  /*b9d0*/  LDSM.16.M88.4 R136, [R159] ;  /* 0x000000009f88783b */ /* 0x000fe20000000200 */
[C---:B------:R-:W-:Y:S03]  /*b9e0*/  HMMA.16816.F32 R116, R208.reuse, R118, RZ ;  /* 0x00000076d074723c */ /* 0x040fe600000018ff */
[----:B------:R-:W-:Y:S03]  /*b9f0*/  LDSM.16.M88.4 R52, [R164+0x3400] ;  /* 0x00340000a434783b */ /* 0x000fe60000000200 */
[----:B-----5:R-:W-:Y:S01]  /*ba00*/  HMMA.16816.F32 R72, R208, R68, RZ ;  /* 0x00000044d048723c */ /* 0x020fe200000018ff */
[----:B------:R-:W-:Y:S04]  /*ba10*/  LDSM.16.M88.4 R36, [R164+0x3c00] ;  /* 0x003c0000a424783b */ /* 0x000fe80000000200 */
[----:B------:R-:W-:Y:S01]  /*ba20*/  LDSM.16.M88.4 R124, [R164+0x1000] ;  /* 0x00100000a47c783b */ /* 0x000fe20000000200 */
[C---:B-1----:R-:W-:Y:S03]  /*ba30*/  HMMA.16816.F32 R112, R204.reuse, R144, R112 ;  /* 0x00000090cc70723c */ /* 0x042fe60000001870 */
[----:B------:R-:W-:Y:S03]  /*ba40*/  LDSM.16.M88.4 R28, [R164+0x4000] ;  /* 0x00400000a41c783b */ /* 0x000fe60000000200 */
[C---:B------:R-:W-:Y:S01]  /*ba50*/  HMMA.16816.F32 R108, R204.reuse, R146, R108 ;  /* 0x00000092cc6c723c */ /* 0x040fe2000000186c */
[----:B------:R-:W1:Y:S04]  /*ba60*/  LDSM.16.M88.4 R144, [R158] ;  /* 0x000000009e90783b */ /* 0x000e680000000200 */
[----:B------:R-:W-:Y:S01]  /*ba70*/  LDSM.16.M88.4 R20, [R164+0x4400] ;  /* 0x00440000a414783b */ /* 0x000fe20000000200 */
[C---:B--2---:R-:W-:Y:S03]  /*ba80*/  HMMA.16816.F32 R120, R204.reuse, R200, R120 ;  /* 0x000000c8cc78723c */ /* 0x044fe60000001878 */
[----:B------:R-:W-:Y:S03]  /*ba90*/  LDSM.16.M88.4 R12, [R164+0x4800] ;  /* 0x00480000a40c783b */ /* 0x000fe60000000200 */
[C---:B------:R-:W-:Y:S01]  /*baa0*/  HMMA.16816.F32 R116, R204.reuse, R202, R116 ;  /* 0x000000cacc74723c */ /* 0x040fe20000001874 */
[----:B------:R-:W2:Y:S04]  /*bab0*/  LDSM.16.M88.4 R200, [R155] ;  /* 0x000000009bc8783b */ /* 0x000ea80000000200 */
[----:B------:R-:W-:Y:S01]  /*bac0*/  LDSM.16.M88.4 R212, [R164+0x4c00] ;  /* 0x004c0000a4d4783b */ /* 0x000fe20000000200 */
[----:B------:R-:W-:Y:S01]  /*bad0*/  HMMA.16816.F32 R72, R204, R132, R72 ;  /* 0x00000084cc48723c */ /* 0x000fe20000001848 */
[----:B------:R-:W-:Y:S01]  /*bae0*/  FMUL.FTZ R114, R114, UR11 ;  /* 0x0000000b72727c20 */ /* 0x000fe20008410000 */
[----:B------:R-:W-:Y:S01]  /*baf0*/  FMUL.FTZ R115, R115, UR11 ;  /* 0x0000000b73737c20 */ /* 0x000fe20008410000 */
[----:B------:R-:W-:Y:S03]  /*bb00*/  LDSM.16.M88.4 R216, [R163] ;  /* 0x00000000a3d8783b */ /* 0x000fe60000000200 */
[C---:B------:R-:W-:Y:S01]  /*bb10*/  HMMA.16816.F32 R104, R208.reuse, R100, RZ ;  /* 0x00000064d068723c */ /* 0x040fe200000018ff */
[----:B------:R-:W-:Y:S01]  /*bb20*/  FMUL.FTZ R110, R110, UR11 ;  /* 0x0000000b6e6e7c20 */ /* 0x000fe20008410000 */
[----:B------:R-:W-:Y:S01]  /*bb30*/  FMUL.FTZ R111, R111, UR11 ;  /* 0x0000000b6f6f7c20 */ /* 0x000fe20008410000 */
[----:B------:R-:W0:Y:S03]  /*bb40*/  LDGDEPBAR ;  /* 0x00000000000079af */ /* 0x000e260000000000 */
[C---:B------:R-:W-:Y:S01]  /*bb50*/  HMMA.16816.F32 R100, R208.reuse, R102, RZ ;  /* 0x00000066d064723c */ /* 0x040fe200000018ff */
[----:B------:R-:W-:Y:S01]  /*bb60*/  FMUL.FTZ R121, R121, UR11 ;  /* 0x0000000b79797c20 */ /* 0x000fe20008410000 */
[----:B------:R-:W-:Y:S01]  /*bb70*/  FMUL.FTZ R122, R122, UR11 ;  /* 0x0000000b7a7a7c20 */ /* 0x000fe20008410000 */
[----:B------:R-:W-:Y:S03]  /*bb80*/  MUFU.TANH R110, R110 ;  /* 0x0000006e006e7308 */ /* 0x000fe60000002400 */
[C---:B------:R-:W-:Y:S05]  /*bb90*/  HMMA.16816.F32 R88, R208.reuse, R84, RZ ;  /* 0x00000054d058723c */ /* 0x040fea00000018ff */
[----:B------:R-:W-:Y:S01]  /*bba0*/  MUFU.TANH R122, R122 ;  /* 0x0000007a007a7308 */ /* 0x000fe20000002400 */
[----:B------:R-:W-:Y:S01]  /*bbb0*/  HMMA.16816.F32 R64, R208, R60, RZ ;  /* 0x0000003cd040723c */ /* 0x000fe200000018ff */
[----:B------:R-:W-:Y:S01]  /*bbc0*/  FMUL.FTZ R73, R73, UR11 ;  /* 0x0000000b49497c20 */ /* 0x000fe20008410000 */
[----:B------:R-:W-:Y:S01]  /*bbd0*/  FMUL.FTZ R74, R74, UR11 ;  /* 0x0000000b4a4a7c20 */ /* 0x000fe20008410000 */
[----:B------:R-:W-:-:S03]  /*bbe0*/  FMUL.FTZ R0, R72, UR11 ;  /* 0x0000000b48007c20 */ /* 0x000fc60008410000 */
[C---:B---3--:R-:W-:Y:S01]  /*bbf0*/  HMMA.16816.F32 R104, R204.reuse, R140, R104 ;  /* 0x0000008ccc68723c */ /* 0x048fe20000001868 */
[----:B------:R-:W-:Y:S05]  /*bc00*/  MUFU.TANH R170, R73 ;  /* 0x0000004900aa7308 */ /* 0x000fea0000002400 */
[C---:B------:R-:W-:Y:S01]  /*bc10*/  HMMA.16816.F32 R100, R204.reuse, R142, R100 ;  /* 0x0000008ecc64723c */ /* 0x040fe20000001864 */
[----:B------:R-:W3:Y:S02]  /*bc20*/  LDSM.16.M88.4 R140, [R157] ;  /* 0x000000009d8c783b */ /* 0x000ee40000000200 */
[----:B------:R-:W-:Y:S03]  /*bc30*/  MUFU.TANH R0, R0 ;  /* 0x0000000000007308 */ /* 0x000fe60000002400 */
[----:B-1----:R-:W-:Y:S05]  /*bc40*/  HMMA.16816.F32 R88, R204, R144, R88 ;  /* 0x00000090cc58723c */ /* 0x002fea0000001858 */
[----:B------:R1:W4:Y:S01]  /*bc50*/  MUFU.TANH R144, R74 ;  /* 0x0000004a00907308 */ /* 0x0003220000002400 */
[----:B------:R-:W-:Y:S01]  /*bc60*/  HMMA.16816.F32 R68, R208, R70, RZ ;  /* 0x00000046d044723c */ /* 0x000fe200000018ff */
[----:B------:R-:W-:-:S05]  /*bc70*/  FMUL.FTZ R145, R75, UR11 ;  /* 0x0000000b4b917c20 */ /* 0x000fca0008410000 */
[----:B--2---:R-:W-:Y:S01]  /*bc80*/  HMMA.16816.F32 R64, R204, R200, R64 ;  /* 0x000000c8cc40723c */ /* 0x004fe20000001840 */
[----:B------:R-:W-:Y:S01]  /*bc90*/  MUFU.TANH R145, R145 ;  /* 0x0000009100917308 */ /* 0x000fe20000002400 */
[----:B------:R-:W-:Y:S01]  /*bca0*/  FMUL.FTZ R106, R106, UR11 ;  /* 0x0000000b6a6a7c20 */ /* 0x000fe20008410000 */
[----:B------:R-:W-:-:S03]  /*bcb0*/  FMUL.FTZ R107, R107, UR11 ;  /* 0x0000000b6b6b7c20 */ /* 0x000fc60008410000 */
[C---:B------:R-:W-:Y:S01]  /*bcc0*/  HMMA.16816.F32 R80, R208.reuse, R76, RZ ;  /* 0x0000004cd050723c */ /* 0x040fe200000018ff */
[----:B------:R-:W-:Y:S02]  /*bcd0*/  IMAD.U32 R200, RZ, RZ, UR4 ;  /* 0x00000004ffc87e24 */ /* 0x000fe4000f8e00ff */
[----:B------:R-:W-:Y:S01]  /*bce0*/  FMUL.FTZ R102, R102, UR11 ;  /* 0x0000000b66667c20 */ /* 0x000fe20008410000 */
[----:B------:R-:W-:Y:S01]  /*bcf0*/  FMUL.FTZ R103, R103, UR11 ;  /* 0x0000000b67677c20 */ /* 0x000fe20008410000 */
[----:B-1----:R-:W1:Y:S01]  /*bd00*/  LDSM.16.M88.4 R72, [R153] ;  /* 0x000000009948783b */ /* 0x002e620000000200 */
[----:B------:R-:W-:Y:S01]  /*bd10*/  MUFU.TANH R107, R107 ;  /* 0x0000006b006b7308 */ /* 0x000fe20000002400 */
[----:B------:R-:W-:Y:S01]  /*bd20*/  HMMA.16816.F32 R96, R208, R92, RZ ;  /* 0x0000005cd060723c */ /* 0x000fe200000018ff */
[----:B------:R-:W-:Y:S01]  /*bd30*/  LOP3.LUT R200, R200, 0x89, R169, 0xfe, !PT ;  /* 0x00000089c8c87812 */ /* 0x000fe200078efea9 */
[----:B------:R-:W-:Y:S01]  /*bd40*/  FMUL.FTZ R90, R90, UR11 ;  /* 0x0000000b5a5a7c20 */ /* 0x000fe20008410000 */
[----:B------:R-:W-:-:S03]  /*bd50*/  FMUL.FTZ R91, R91, UR11 ;  /* 0x0000000b5b5b7c20 */ /* 0x000fc60008410000 */
[C---:B------:R-:W-:Y:S01]  /*bd60*/  HMMA.16816.F32 R84, R208.reuse, R86, RZ ;  /* 0x00000056d054723c */ /* 0x040fe200000018ff */
[----:B------:R-:W-:Y:S05]  /*bd70*/  MUFU.TANH R102, R102 ;  /* 0x0000006600667308 */ /* 0x000fea0000002400 */
[C---:B------:R-:W-:Y:S01]  /*bd80*/  HMMA.16816.F32 R76, R208.reuse, R78, RZ ;  /* 0x0000004ed04c723c */ /* 0x040fe200000018ff */
[----:B------:R-:W-:Y:S01]  /*bd90*/  FMUL.FTZ R64, R64, UR11 ;  /* 0x0000000b40407c20 */ /* 0x000fe20008410000 */
[----:B------:R-:W-:Y:S01]  /*bda0*/  FMUL.FTZ R65, R65, UR11 ;  /* 0x0000000b41417c20 */ /* 0x000fe20008410000 */
[----:B------:R-:W-:Y:S01]  /*bdb0*/  FMUL.FTZ R66, R66, UR11 ;  /* 0x0000000b42427c20 */ /* 0x000fe20008410000 */
[----:B------:R-:W-:Y:S01]  /*bdc0*/  FMUL.FTZ R192, R67, UR11 ;  /* 0x0000000b43c07c20 */ /* 0x000fe20008410000 */
[----:B------:R-:W-:Y:S01]  /*bdd0*/  MUFU.TANH R111, R111 ;  /* 0x0000006f006f7308 */ /* 0x000fe20000002400 */
[C---:B------:R-:W-:Y:S06]  /*bde0*/  HMMA.16816.F32 R92, R208.reuse, R94, RZ ;  /* 0x0000005ed05c723c */ /* 0x040fec00000018ff */
[C---:B------:R-:W-:Y:S01]  /*bdf0*/  HMMA.16816.F32 R48, R208.reuse, R44, RZ ;  /* 0x0000002cd030723c */ /* 0x040fe200000018ff */
[----:B------:R-:W-:Y:S05]  /*be00*/  MUFU.TANH R171, R66 ;  /* 0x0000004200ab7308 */ /* 0x000fea0000002400 */
[----:B------:R-:W-:Y:S03]  /*be10*/  HMMA.16816.F32 R44, R208, R46, RZ ;  /* 0x0000002ed02c723c */ /* 0x000fe600000018ff */
[----:B------:R-:W-:Y:S03]  /*be20*/  MUFU.TANH R192, R192 ;  /* 0x000000c000c07308 */ /* 0x000fe60000002400 */
[C---:B------:R-:W-:Y:S01]  /*be30*/  HMMA.16816.F32 R68, R204.reuse, R134, R68 ;  /* 0x00000086cc44723c */ /* 0x040fe20000001844 */
[----:B------:R-:W2:Y:S04]  /*be40*/  LDSM.16.M88.4 R132, [R154] ;  /* 0x000000009a84783b */ /* 0x000ea80000000200 */
[----:B------:R-:W-:Y:S01]  /*be50*/  MUFU.TANH R90, R90 ;  /* 0x0000005a005a7308 */ /* 0x000fe20000002400 */
[C---:B------:R-:W-:Y:S06]  /*be60*/  HMMA.16816.F32 R84, R204.reuse, R146, R84 ;  /* 0x00000092cc54723c */ /* 0x040fec0000001854 */
[C---:B---3--:R-:W-:Y:S01]  /*be70*/  HMMA.16816.F32 R76, R204.reuse, R142, R76 ;  /* 0x0000008ecc4c723c */ /* 0x048fe2000000184c */
[----:B------:R-:W-:Y:S05]  /*be80*/  MUFU.TANH R143, R64 ;  /* 0x00000040008f7308 */ /* 0x000fea0000002400 */
[C---:B------:R-:W-:Y:S03]  /*be90*/  HMMA.16816.F32 R96, R204.reuse, R136, R96 ;  /* 0x00000088cc60723c */ /* 0x040fe60000001860 */
[----:B------:R3:W-:Y:S03]  /*bea0*/  MUFU.TANH R147, R65 ;  /* 0x0000004100937308 */ /* 0x0007e60000002400 */
[C---:B------:R-:W-:Y:S01]  /*beb0*/  HMMA.16816.F32 R92, R204.reuse, R138, R92 ;  /* 0x0000008acc5c723c */ /* 0x040fe2000000185c */
[----:B------:R-:W5:Y:S01]  /*bec0*/  LDSM.16.M88.4 R136, [R152] ;  /* 0x000000009888783b */ /* 0x000f620000000200 */
[----:B------:R-:W-:Y:S01]  /*bed0*/  FMUL.FTZ R68, R68, UR11 ;  /* 0x0000000b44447c20 */ /* 0x000fe20008410000 */
[----:B------:R-:W-:Y:S01]  /*bee0*/  FMUL.FTZ R69, R69, UR11 ;  /* 0x0000000b45457c20 */ /* 0x000fe20008410000 */
[----:B------:R-:W-:Y:S01]  /*bef0*/  FMUL.FTZ R70, R70, UR11 ;  /* 0x0000000b46467c20 */ /* 0x000fe20008410000 */
[----:B------:R-:W-:Y:S01]  /*bf00*/  FMUL.FTZ R142, R71, UR11 ;  /* 0x0000000b478e7c20 */ /* 0x000fe20008410000 */
[----:B-1----:R-:W-:Y:S01]  /*bf10*/  HMMA.16816.F32 R48, R204, R72, R48 ;  /* 0x00000048cc30723c */ /* 0x002fe20000001830 */
[----:B------:R-:W-:Y:S01]  /*bf20*/  MUFU.TANH R146, R68 ;  /* 0x0000004400927308 */ /* 0x000fe20000002400 */
[----:B------:R-:W-:Y:S01]  /*bf30*/  FMUL.FTZ R84, R84, UR11 ;  /* 0x0000000b54547c20 */ /* 0x000fe20008410000 */
[----:B------:R-:W-:Y:S01]  /*bf40*/  FMUL.FTZ R86, R86, UR11 ;  /* 0x0000000b56567c20 */ /* 0x000fe20008410000 */
[----:B------:R-:W-:-:S02]  /*bf50*/  FMUL.FTZ R87, R87, UR11 ;  /* 0x0000000b57577c20 */ /* 0x000fc40008410000 */
[----:B------:R-:W-:Y:S01]  /*bf60*/  HMMA.16816.F32 R44, R204, R74, R44 ;  /* 0x0000004acc2c723c */ /* 0x000fe2000000182c */
[----:B------:R-:W-:Y:S01]  /*bf70*/  LDSM.16.M88.4 R72, [R148] ;  /* 0x000000009448783b */ /* 0x000fe20000000200 */
[----:B------:R-:W-:Y:S01]  /*bf80*/  FMUL.FTZ R79, R79, UR11 ;  /* 0x0000000b4f4f7c20 */ /* 0x000fe20008410000 */
[----:B------:R-:W-:Y:S02]  /*bf90*/  MUFU.TANH R142, R142 ;  /* 0x0000008e008e7308 */ /* 0x000fe40000002400 */
[----:B---3--:R-:W1:Y:S01]  /*bfa0*/  LDSM.16.M88.4 R64, [R149] ;  /* 0x000000009540783b */ /* 0x008e620000000200 */
[----:B------:R-:W-:Y:S01]  /*bfb0*/  HMMA.16816.F32 R56, R208, R52, RZ ;  /* 0x00000034d038723c */ /* 0x000fe200000018ff */
[----:B------:R-:W-:Y:S01]  /*bfc0*/  FMUL.FTZ R98, R98, UR11 ;  /* 0x0000000b62627c20 */ /* 0x000fe20008410000 */
[----:B------:R-:W-:-:S03]  /*bfd0*/  FMUL.FTZ R99, R99, UR11 ;  /* 0x0000000b63637c20 */ /* 0x000fc60008410000 */
[----:B------:R-:W-:Y:S01]  /*bfe0*/  MUFU.TANH R91, R91 ;  /* 0x0000005b005b7308 */ /* 0x000fe20000002400 */
[----:B------:R-:W-:Y:S01]  /*bff0*/  HMMA.16816.F32 R52, R208, R54, RZ ;  /* 0x00000036d034723c */ /* 0x000fe200000018ff */
[----:B------:R-:W-:Y:S01]  /*c000*/  FMUL.FTZ R92, R92, UR11 ;  /* 0x0000000b5c5c7c20 */ /* 0x000fe20008410000 */
[----:B------:R-:W-:Y:S01]  /*c010*/  FMUL.FTZ R95, R95, UR11 ;  /* 0x0000000b5f5f7c20 */ /* 0x000fe20008410000 */
[----:B------:R-:W-:-:S03]  /*c020*/  FMUL.FTZ R94, R94, UR11 ;  /* 0x0000000b5e5e7c20 */ /* 0x000fc60008410000 */
[C---:B------:R-:W-:Y:S01]  /*c030*/  HMMA.16816.F32 R40, R208.reuse, R36, RZ ;  /* 0x00000024d028723c */ /* 0x040fe200000018ff */
[----:B------:R-:W-:Y:S05]  /*c040*/  MUFU.TANH R98, R98 ;  /* 0x0000006200627308 */ /* 0x000fea0000002400 */
[C---:B------:R-:W-:Y:S03]  /*c050*/  HMMA.16816.F32 R4, R208.reuse, R124, RZ ;  /* 0x0000007cd004723c */ /* 0x040fe600000018ff */
        /* <DEDUP_REMOVED lines=14> */
[----:B------:R-:W-:-:S05]  /*c140*/  IMAD.U32 R213, RZ, RZ, UR4 ;  /* 0x00000004ffd57e24 */ /* 0x000fca000f8e00ff */
[----:B------:R-:W-:Y:S01]  /*c150*/  HMMA.16816.F32 R80, R204, R140, R80 ;  /* 0x0000008ccc50723c */ /* 0x000fe20000001850 */
[----:B------:R-:W-:Y:S01]  /*c160*/  MUFU.TANH R140, R69 ;  /* 0x00000045008c7308 */ /* 0x000fe20000002400 */
[----:B------:R-:W-:Y:S01]  /*c170*/  LOP3.LUT R213, R213, 0x69, R169, 0xfe, !PT ;  /* 0x00000069d5d57812 */ /* 0x000fe200078efea9 */
[----:B------:R-:W-:-:S03]  /*c180*/  IMAD.U32 R215, RZ, RZ, UR4 ;  /* 0x00000004ffd77e24 */ /* 0x000fc6000f8e00ff */
[C---:B--2---:R-:W-:Y:S01]  /*c190*/  HMMA.16816.F32 R56, R204.reuse, R132, R56 ;  /* 0x00000084cc38723c */ /* 0x044fe20000001838 */
[----:B------:R-:W-:Y:S02]  /*c1a0*/  I2FP.F32.S32 R213, R213 ;  /* 0x000000d500d57245 */ /* 0x000fe40000201400 */
[----:B------:R2:W-:Y:S01]  /*c1b0*/  MUFU.TANH R141, R70 ;  /* 0x00000046008d7308 */ /* 0x0005e20000002400 */
[----:B------:R-:W-:Y:S02]  /*c1c0*/  LOP3.LUT R215, R215, 0x58, R169, 0xfe, !PT ;  /* 0x00000058d7d77812 */ /* 0x000fe400078efea9 */
[C---:B------:R-:W-:Y:S01]  /*c1d0*/  HMMA.16816.F32 R52, R204.reuse, R134, R52 ;  /* 0x00000086cc34723c */ /* 0x040fe20000001834 */
[----:B------:R-:W3:Y:S05]  /*c1e0*/  LDSM.16.M88.4 R132, [R150] ;  /* 0x000000009684783b */ /* 0x000eea0000000200 */
[C---:B-----5:R-:W-:Y:S06]  /*c1f0*/  HMMA.16816.F32 R36, R204.reuse, R138, R36 ;  /* 0x0000008acc24723c */ /* 0x060fec0000001824 */
[C---:B-1----:R-:W-:Y:S01]  /*c200*/  HMMA.16816.F32 R16, R204.reuse, R64, R16 ;  /* 0x00000040cc10723c */ /* 0x042fe20000001810 */
[----:B------:R-:W-:Y:S01]  /*c210*/  FMUL.FTZ R138, R45, UR11 ;  /* 0x0000000b2d8a7c20 */ /* 0x000fe20008410000 */
[----:B--2---:R-:W1:Y:S01]  /*c220*/  LDSM.16.M88.4 R68, [R151] ;  /* 0x000000009744783b */ /* 0x004e620000000200 */
        /* <DEDUP_REMOVED lines=14> */
[----:B------:R-:W-:Y:S01]  /*c310*/  MUFU.TANH R56, R56 ;  /* 0x0000003800387308 */ /* 0x000fe20000002400 */
[C---:B------:R-:W-:Y:S01]  /*c320*/  HMMA.16816.F32 R8, R204.reuse, R72, R8 ;  /* 0x00000048cc08723c */ /* 0x040fe20000001808 */
[----:B------:R-:W-:Y:S01]  /*c330*/  FMUL.FTZ R117, R39, UR11 ;  /* 0x0000000b27757c20 */ /* 0x000fe20008410000 */
[----:B------:R-:W-:Y:S01]  /*c340*/  FMUL.FTZ R118, R38, UR11 ;  /* 0x0000000b26767c20 */ /* 0x000fe20008410000 */
[----:B------:R-:W-:Y:S01]  /*c350*/  FMUL.FTZ R119, R37, UR11 ;  /* 0x0000000b25777c20 */ /* 0x000fe20008410000 */
[----:B------:R-:W-:Y:S01]  /*c360*/  FMUL.FTZ R52, R52, UR11 ;  /* 0x0000000b34347c20 */ /* 0x000fe20008410000 */
[----:B------:R-:W-:Y:S01]  /*c370*/  FMUL.FTZ R75, R49, UR11 ;  /* 0x0000000b314b7c20 */ /* 0x000fe20008410000 */
[----:B------:R-:W-:Y:S01]  /*c380*/  HMMA.16816.F32 R40, R204, R136, R40 ;  /* 0x00000088cc28723c */ /* 0x000fe20000001828 */
[----:B------:R-:W-:Y:S01]  /*c390*/  MUFU.TANH R57, R57 ;  /* 0x0000003900397308 */ /* 0x000fe20000002400 */
[----:B------:R-:W-:Y:S01]  /*c3a0*/  FMUL.FTZ R53, R53, UR11 ;  /* 0x0000000b35357c20 */ /* 0x000fe20008410000 */
[----:B------:R-:W-:Y:S01]  /*c3b0*/  FMUL.FTZ R83, R83, UR11 ;  /* 0x0000000b53537c20 */ /* 0x000fe20008410000 */
[----:B------:R-:W-:-:S04]  /*c3c0*/  DEPBAR.LE SB0, 0x0 ;  /* 0x000080000000791a */ /* 0x000fc80000000000 */
[----:B------:R-:W-:Y:S01]  /*c3d0*/  FMUL.FTZ R137, R44, UR11 ;  /* 0x0000000b2c897c20 */ /* 0x000fe20008410000 */
[----:B------:R-:W-:Y:S01]  /*c3e0*/  FMUL.FTZ R44, R16, UR11 ;  /* 0x0000000b102c7c20 */ /* 0x000fe20008410000 */
[----:B------:R-:W-:Y:S01]  /*c3f0*/  FMUL.FTZ R16, R17, UR11 ;  /* 0x0000000b11107c20 */ /* 0x000fe20008410000 */
[----:B------:R-:W-:Y:S01]  /*c400*/  FMUL.FTZ R39, R12, UR11 ;  /* 0x0000000b0c277c20 */ /* 0x000fe20008410000 */
[----:B------:R-:W-:Y:S01]  /*c410*/  FMUL.FTZ R17, R209, UR11 ;  /* 0x0000000bd1117c20 */ /* 0x000fe20008410000 */
[----:B------:R-:W-:Y:S01]  /*c420*/  FMUL.FTZ R12, R14, UR11 ;  /* 0x0000000b0e0c7c20 */ /* 0x000fe20008410000 */
[----:B------:R-:W-:Y:S01]  /*c430*/  FMUL.FTZ R14, R211, UR11 ;  /* 0x0000000bd30e7c20 */ /* 0x000fe20008410000 */
[C---:B---3--:R-:W-:Y:S01]  /*c440*/  HMMA.16816.F32 R20, R204.reuse, R134, R20 ;  /* 0x00000086cc14723c */ /* 0x048fe20000001814 */
[----:B------:R-:W-:Y:S01]  /*c450*/  FMUL.FTZ R37, R15, UR11 ;  /* 0x0000000b0f257c20 */ /* 0x000fe20008410000 */
[----:B------:R-:W-:Y:S01]  /*c460*/  IMAD.U32 R15, RZ, RZ, UR4 ;  /* 0x00000004ff0f7e24 */ /* 0x000fe2000f8e00ff */
[----:B------:R-:W2:Y:S01]  /*c470*/  MUFU.TANH R17, R17 ;  /* 0x0000001100117308 */ /* 0x000ea20000002400 */
[----:B------:R-:W-:Y:S01]  /*c480*/  FMUL.FTZ R38, R8, UR11 ;  /* 0x0000000b08267c20 */ /* 0x000fe20008410000 */
[----:B------:R-:W-:Y:S01]  /*c490*/  FMUL.FTZ R8, R11, UR11 ;  /* 0x0000000b0b087c20 */ /* 0x000fe20008410000 */
[C---:B-1----:R-:W-:Y:S01]  /*c4a0*/  HMMA.16816.F32 R32, R204.reuse, R68, R32 ;  /* 0x00000044cc20723c */ /* 0x042fe20000001820 */
[----:B------:R-:W-:Y:S01]  /*c4b0*/  IMAD.U32 R11, RZ, RZ, UR4 ;  /* 0x00000004ff0b7e24 */ /* 0x000fe2000f8e00ff */
[--C-:B------:R-:W-:Y:S01]  /*c4c0*/  LOP3.LUT R15, R15, 0x71, R169.reuse, 0xfe, !PT ;  /* 0x000000710f0f7812 */ /* 0x100fe200078efea9 */
[----:B------:R-:W-:Y:S01]  /*c4d0*/  FMUL.FTZ R134, R40, UR11 ;  /* 0x0000000b28867c20 */ /* 0x000fe20008410000 */
[----:B------:R-:W-:Y:S01]  /*c4e0*/  FMUL.FTZ R40, R18, UR11 ;  /* 0x0000000b12287c20 */ /* 0x000fe20008410000 */
[----:B------:R1:W-:Y:S01]  /*c4f0*/  MUFU.TANH R68, R58 ;  /* 0x0000003a00447308 */ /* 0x0003e20000002400 */
[C---:B------:R-:W-:Y:S01]  /*c500*/  HMMA.16816.F32 R28, R204.reuse, R70, R28 ;  /* 0x00000046cc1c723c */ /* 0x040fe2000000181c */
[----:B------:R-:W-:Y:S01]  /*c510*/  LOP3.LUT R11, R11, 0x70, R169, 0xfe, !PT ;  /* 0x000000700b0b7812 */ /* 0x000fe200078efea9 */
[----:B------:R-:W-:Y:S01]  /*c520*/  FMUL.FTZ R136, R47, UR11 ;  /* 0x0000000b2f887c20 */ /* 0x000fe20008410000 */
[-C--:B------:R-:W-:Y:S01]  /*c530*/  ISETP.GE.AND P2, PT, R15, R130.reuse, PT ;  /* 0x000000820f00720c */ /* 0x080fe20003f46270 */
[----:B------:R-:W-:Y:S01]  /*c540*/  FMUL.FTZ R135, R46, UR11 ;  /* 0x0000000b2e877c20 */ /* 0x000fe20008410000 */
[----:B------:R-:W-:Y:S01]  /*c550*/  I2FP.F32.S32 R18, R11 ;  /* 0x0000000b00127245 */ /* 0x000fe20000201400 */
[C---:B------:R-:W-:Y:S01]  /*c560*/  HMMA.16816.F32 R24, R204.reuse, R132, R24 ;  /* 0x00000084cc18723c */ /* 0x040fe20000001818 */
[----:B------:R-:W3:Y:S01]  /*c570*/  MUFU.TANH R14, R14 ;  /* 0x0000000e000e7308 */ /* 0x000ee20000002400 */
[----:B------:R-:W-:Y:S01]  /*c580*/  FMUL.FTZ R70, R54, UR11 ;  /* 0x0000000b36467c20 */ /* 0x000fe20008410000 */
[----:B------:R-:W-:Y:S01]  /*c590*/  FMUL.FTZ R54, R48, UR11 ;  /* 0x0000000b30367c20 */ /* 0x000fe20008410000 */
[----:B------:R-:W-:Y:S01]  /*c5a0*/  FMUL.FTZ R48, R51, UR11 ;  /* 0x0000000b33307c20 */ /* 0x000fe20008410000 */
[----:B------:R-:W-:Y:S01]  /*c5b0*/  ISETP.GE.AND P5, PT, R11, R130, PT ;  /* 0x000000820b00720c */ /* 0x000fe20003fa6270 */
[----:B------:R-:W-:Y:S01]  /*c5c0*/  HMMA.16816.F32 R60, R204, R202, R60 ;  /* 0x000000cacc3c723c */ /* 0x000fe2000000183c */
[----:B------:R-:W-:Y:S01]  /*c5d0*/  FMUL.FTZ R132, R42, UR11 ;  /* 0x0000000b2a847c20 */ /* 0x000fe20008410000 */
[----:B------:R-:W-:Y:S01]  /*c5e0*/  FMUL.FTZ R42, R19, UR11 ;  /* 0x0000000b132a7c20 */ /* 0x000fe20008410000 */
[----:B------:R5:W-:Y:S01]  /*c5f0*/  MUFU.TANH R69, R59 ;  /* 0x0000003b00457308 */ /* 0x000be20000002400 */
[----:B-1----:R-:W-:Y:S01]  /*c600*/  FMUL.FTZ R58, R123, UR11 ;  /* 0x0000000b7b3a7c20 */ /* 0x002fe20008410000 */
[----:B------:R-:W-:Y:S01]  /*c610*/  FMUL.FTZ R123, R36, UR11 ;  /* 0x0000000b247b7c20 */ /* 0x000fe20008410000 */
[----:B------:R-:W-:Y:S01]  /*c620*/  FMUL.FTZ R36, R10, UR11 ;  /* 0x0000000b0a247c20 */ /* 0x000fe20008410000 */
[----:B------:R-:W-:-:S02]  /*c630*/  IMAD.U32 R10, RZ, RZ, UR4 ;  /* 0x00000004ff0a7e24 */ /* 0x000fc4000f8e00ff */
[----:B----4-:R-:W-:Y:S01]  /*c640*/  FFMA.FTZ R144, R18, UR6, R144 ;  /* 0x0000000612907c23 */ /* 0x010fe20008010090 */
[----:B------:R-:W-:Y:S01]  /*c650*/  FMUL.FTZ R133, R41, UR11 ;  /* 0x0000000b29857c20 */ /* 0x000fe20008410000 */
[----:B------:R-:W-:Y:S01]  /*c660*/  ISETP.GE.AND P6, PT, R11, R128, PT ;  /* 0x000000800b00720c */ /* 0x000fe20003fc6270 */
[----:B------:R1:W-:Y:S01]  /*c670*/  MUFU.TANH R41, R55 ;  /* 0x0000003700297308 */ /* 0x0003e20000002400 */
[----:B------:R-:W-:Y:S01]  /*c680*/  LOP3.LUT R19, R10, 0xf9, R169, 0xfe, !PT ;  /* 0x000000f90a137812 */ /* 0x000fe200078efea9 */
[----:B------:R-:W-:Y:S01]  /*c690*/  FMUL.FTZ R73, R34, UR11 ;  /* 0x0000000b22497c20 */ /* 0x000fe20008410000 */
[----:B------:R-:W-:Y:S01]  /*c6a0*/  FSEL R212, R144, -INF , !P6 ;  /* 0xff80000090d47808 */ /* 0x000fe20007000000 */
[----:B------:R-:W-:Y:S01]  /*c6b0*/  FMUL.FTZ R116, R33, UR11 ;  /* 0x0000000b21747c20 */ /* 0x000fe20008410000 */
[C---:B------:R-:W-:Y:S01]  /*c6c0*/  ISETP.GE.AND P4, PT, R19.reuse, R130, PT ;  /* 0x000000821300720c */ /* 0x040fe20003f86270 */
[----:B------:R-:W-:Y:S01]  /*c6d0*/  FMUL.FTZ R71, R28, UR11 ;  /* 0x0000000b1c477c20 */ /* 0x000fe20008410000 */
[----:B------:R-:W-:Y:S01]  /*c6e0*/  ISETP.GE.AND P3, PT, R19, R128, PT ;  /* 0x000000801300720c */ /* 0x000fe20003f66270 */
[----:B------:R4:W-:Y:S01]  /*c6f0*/  MUFU.TANH R10, R48 ;  /* 0x00000030000a7308 */ /* 0x0009e20000002400 */
[----:B------:R-:W-:Y:S01]  /*c700*/  I2FP.F32.S32 R19, R19 ;  /* 0x0000001300137245 */ /* 0x000fe20000201400 */
[----:B-----5:R-:W-:Y:S01]  /*c710*/  FMUL.FTZ R59, R120, UR11 ;  /* 0x0000000b783b7c20 */ /* 0x020fe20008410000 */
[----:B------:R-:W-:Y:S01]  /*c720*/  FMUL.FTZ R120, R43, UR11 ;  /* 0x0000000b2b787c20 */ /* 0x000fe20008410000 */
[----:B------:R-:W-:Y:S01]  /*c730*/  FMUL.FTZ R43, R23, UR11 ;  /* 0x0000000b172b7c20 */ /* 0x000fe20008410000 */
[----:B------:R-:W-:Y:S01]  /*c740*/  FFMA.FTZ R23, R18, UR6, R0 ;  /* 0x0000000612177c23 */ /* 0x000fe20008010000 */
[C---:B--2---:R-:W-:Y:S01]  /*c750*/  FFMA.FTZ R17, R19.reuse, UR6, R17 ;  /* 0x0000000613117c23 */ /* 0x044fe20008010011 */
[----:B---3--:R-:W-:Y:S01]  /*c760*/  FFMA.FTZ R14, R19, UR6, R14 ;  /* 0x00000006130e7c23 */ /* 0x008fe2000801000e */
[----:B------:R-:W-:-:S02]  /*c770*/  IMAD.U32 R19, RZ, RZ, UR4 ;  /* 0x00000004ff137e24 */ /* 0x000fc4000f8e00ff */
[----:B-1----:R-:W-:Y:S01]  /*c780*/  FMUL.FTZ R55, R29, UR11 ;  /* 0x0000000b1d377c20 */ /* 0x002fe20008410000 */
[----:B------:R-:W-:Y:S01]  /*c790*/  IMAD.U32 R18, RZ, RZ, UR4 ;  /* 0x00000004ff127e24 */ /* 0x000fe2000f8e00ff */
[----:B------:R-:W-:Y:S01]  /*c7a0*/  FSEL R23, R23, -INF , !P5 ;  /* 0xff80000017177808 */ /* 0x000fe20006800000 */
[----:B------:R-:W-:Y:S01]  /*c7b0*/  FMUL.FTZ R60, R60, UR11 ;  /* 0x0000000b3c3c7c20 */ /* 0x000fe20008410000 */
[----:B------:R-:W-:Y:S01]  /*c7c0*/  LOP3.LUT R19, R19, 0x78, R169, 0xfe, !PT ;  /* 0x0000007813137812 */ /* 0x000fe200078efea9 */
[----:B------:R-:W-:Y:S01]  /*c7d0*/  FMUL.FTZ R47, R26, UR11 ;  /* 0x0000000b1a2f7c20 */ /* 0x000fe20008410000 */
[----:B------:R-:W-:Y:S01]  /*c7e0*/  FSEL R0, R14, -INF , !P3 ;  /* 0xff8000000e007808 */ /* 0x000fe20005800000 */
[----:B------:R-:W-:Y:S01]  /*c7f0*/  FMUL.FTZ R62, R62, UR11 ;  /* 0x0000000b3e3e7c20 */ /* 0x000fe20008410000 */
[----:B----4-:R-:W-:Y:S01]  /*c800*/  FSEL R48, R17, -INF , !P4 ;  /* 0xff80000011307808 */ /* 0x010fe20006000000 */
[----:B------:R-:W-:Y:S01]  /*c810*/  IMAD.U32 R17, RZ, RZ, UR4 ;  /* 0x00000004ff117e24 */ /* 0x000fe2000f8e00ff */
[----:B------:R-:W-:Y:S01]  /*c820*/  ISETP.GE.AND P4, PT, R15, R128, PT ;  /* 0x000000800f00720c */ /* 0x000fe20003f86270 */
[----:B------:R-:W1:Y:S01]  /*c830*/  MUFU.TANH R60, R60 ;  /* 0x0000003c003c7308 */ /* 0x000e620000002400 */
[----:B------:R-:W-:Y:S01]  /*c840*/  I2FP.F32.S32 R15, R15 ;  /* 0x0000000f000f7245 */ /* 0x000fe20000201400 */
[----:B------:R-:W-:Y:S01]  /*c850*/  FMUL.FTZ R61, R61, UR11 ;  /* 0x0000000b3d3d7c20 */ /* 0x000fe20008410000 */
[C---:B------:R-:W-:Y:S01]  /*c860*/  ISETP.GE.AND P3, PT, R19.reuse, R130, PT ;  /* 0x000000821300720c */ /* 0x040fe20003f66270 */
[----:B------:R-:W-:Y:S01]  /*c870*/  FMUL.FTZ R28, R210, UR11 ;  /* 0x0000000bd21c7c20 */ /* 0x000fe20008410000 */
[----:B------:R-:W-:Y:S01]  /*c880*/  ISETP.GE.AND P5, PT, R19, R128, PT ;  /* 0x000000801300720c */ /* 0x000fe20003fa6270 */
[C---:B------:R-:W-:Y:S01]  /*c890*/  FFMA.FTZ R29, R15.reuse, UR6, R170 ;  /* 0x000000060f1d7c23 */ /* 0x040fe200080100aa */
[----:B------:R-:W-:Y:S01]  /*c8a0*/  I2FP.F32.S32 R19, R19 ;  /* 0x0000001300137245 */ /* 0x000fe20000201400 */
[----:B------:R-:W-:Y:S01]  /*c8b0*/  FFMA.FTZ R145, R15, UR6, R145 ;  /* 0x000000060f917c23 */ /* 0x000fe20008010091 */
[----:B------:R-:W-:Y:S01]  /*c8c0*/  IMAD.U32 R15, RZ, RZ, UR4 ;  /* 0x00000004ff0f7e24 */ /* 0x000fe2000f8e00ff */
[----:B------:R-:W-:Y:S01]  /*c8d0*/  LOP3.LUT R18, R18, 0x79, R169, 0xfe, !PT ;  /* 0x0000007912127812 */ /* 0x000fe200078efea9 */
[----:B------:R-:W2:Y:S01]  /*c8e0*/  MUFU.TANH R62, R62 ;  /* 0x0000003e003e7308 */ /* 0x000ea20000002400 */
[----:B------:R-:W-:Y:S01]  /*c8f0*/  FFMA.FTZ R26, R19, UR6, R146 ;  /* 0x00000006131a7c23 */ /* 0x000fe20008010092 */
[----:B------:R-:W-:Y:S01]  /*c900*/  FSEL R29, R29, -INF , !P2 ;  /* 0xff8000001d1d7808 */ /* 0x000fe20005000000 */
[----:B------:R-:W-:Y:S01]  /*c910*/  FFMA.FTZ R141, R19, UR6, R141 ;  /* 0x00000006138d7c23 */ /* 0x000fe2000801008d */
[C---:B------:R-:W-:Y:S01]  /*c920*/  ISETP.GE.AND P6, PT, R18.reuse, R130, PT ;  /* 0x000000821200720c */ /* 0x040fe20003fc6270 */
[----:B------:R-:W-:Y:S01]  /*c930*/  FMUL.FTZ R63, R63, UR11 ;  /* 0x0000000b3f3f7c20 */ /* 0x000fe20008410000 */
[----:B------:R-:W-:Y:S01]  /*c940*/  ISETP.GE.AND P2, PT, R18, R128, PT ;  /* 0x000000801200720c */ /* 0x000fe20003f46270 */
[----:B------:R-:W-:Y:S01]  /*c950*/  FMUL.FTZ R74, R32, UR11 ;  /* 0x0000000b204a7c20 */ /* 0x000fe20008410000 */
[--C-:B------:R-:W-:Y:S01]  /*c960*/  LOP3.LUT R15, R15, 0x80, R169.reuse, 0xfe, !PT ;  /* 0x000000800f0f7812 */ /* 0x100fe200078efea9 */
[----:B------:R3:W-:Y:S01]  /*c970*/  MUFU.TANH R33, R54 ;  /* 0x0000003600217308 */ /* 0x0007e20000002400 */
[----:B------:R-:W-:Y:S01]  /*c980*/  I2FP.F32.S32 R18, R18 ;  /* 0x0000001200127245 */ /* 0x000fe20000201400 */
[----:B------:R-:W-:Y:S01]  /*c990*/  FMUL.FTZ R45, R22, UR11 ;  /* 0x0000000b162d7c20 */ /* 0x000fe20008410000 */
[----:B------:R-:W-:Y:S01]  /*c9a0*/  FSEL R211, R145, -INF , !P4 ;  /* 0xff80000091d37808 */ /* 0x000fe20006000000 */
[----:B------:R-:W-:Y:S01]  /*c9b0*/  FMUL.FTZ R32, R208, UR11 ;  /* 0x0000000bd0207c20 */ /* 0x000fe20008410000 */
[----:B------:R-:W-:Y:S01]  /*c9c0*/  FSEL R26, R26, -INF , !P3 ;  /* 0xff8000001a1a7808 */ /* 0x000fe20005800000 */
[C---:B------:R-:W-:Y:S01]  /*c9d0*/  FFMA.FTZ R34, R18.reuse, UR6, R140 ;  /* 0x0000000612227c23 */ /* 0x040fe2000801008c */
[C---:B------:R-:W-:Y:S01]  /*c9e0*/  ISETP.GE.AND P4, PT, R15.reuse, R130, PT ;  /* 0x000000820f00720c */ /* 0x040fe20003f86270 */
[----:B------:R-:W-:Y:S01]  /*c9f0*/  FFMA.FTZ R142, R18, UR6, R142 ;  /* 0x00000006128e7c23 */ /* 0x000fe2000801008e */
[----:B------:R-:W-:Y:S01]  /*ca00*/  ISETP.GE.AND P3, PT, R15, R128, PT ;  /* 0x000000800f00720c */ /* 0x000fe20003f66270 */
[----:B------:R-:W-:Y:S01]  /*ca10*/  IMAD.U32 R18, RZ, RZ, UR4 ;  /* 0x00000004ff127e24 */ /* 0x000fe2000f8e00ff */
[----:B------:R-:W-:Y:S01]  /*ca20*/  I2FP.F32.S32 R15, R15 ;  /* 0x0000000f000f7245 */ /* 0x000fe20000201400 */
[----:B------:R-:W4:Y:S01]  /*ca30*/  MUFU.TANH R61, R61 ;  /* 0x0000003d003d7308 */ /* 0x000f220000002400 */
[----:B------:R-:W-:Y:S01]  /*ca40*/  LOP3.LUT R17, R17, 0x81, R169, 0xfe, !PT ;  /* 0x0000008111117812 */ /* 0x000fe200078efea9 */
[----:B------:R-:W-:Y:S01]  /*ca50*/  IMAD.U32 R22, RZ, RZ, UR4 ;  /* 0x00000004ff167e24 */ /* 0x000fe2000f8e00ff */
[----:B------:R-:W-:Y:S01]  /*ca60*/  FSEL R210, R141, -INF , !P5 ;  /* 0xff8000008dd27808 */ /* 0x000fe20006800000 */
[----:B------:R-:W-:Y:S01]  /*ca70*/  FFMA.FTZ R171, R15, UR6, R171 ;  /* 0x000000060fab7c23 */ /* 0x000fe200080100ab */
[----:B---3--:R-:W-:Y:S01]  /*ca80*/  FMUL.FTZ R54, R31, UR11 ;  /* 0x0000000b1f367c20 */ /* 0x008fe20008410000 */
[----:B------:R-:W-:Y:S01]  /*ca90*/  FFMA.FTZ R31, R15, UR6, R143 ;  /* 0x000000060f1f7c23 */ /* 0x000fe2000801008f */
[----:B------:R-:W-:Y:S01]  /*caa0*/  FSEL R34, R34, -INF , !P6 ;  /* 0xff80000022227808 */ /* 0x000fe20007000000 */
[----:B------:R-:W3:Y:S01]  /*cab0*/  MUFU.TANH R63, R63 ;  /* 0x0000003f003f7308 */ /* 0x000ee20000002400 */
[----:B------:R-:W-:Y:S01]  /*cac0*/  LOP3.LUT R15, R18, 0x88, R169, 0xfe, !PT ;  /* 0x00000088120f7812 */ /* 0x000fe200078efea9 */
[----:B------:R-:W-:Y:S01]  /*cad0*/  FMUL.FTZ R51, R24, UR11 ;  /* 0x0000000b18337c20 */ /* 0x000fe20008410000 */
[----:B------:R-:W-:Y:S01]  /*cae0*/  ISETP.GE.AND P5, PT, R17, R130, PT ;  /* 0x000000821100720c */ /* 0x000fe20003fa6270 */
[----:B------:R-:W-:Y:S01]  /*caf0*/  FMUL.FTZ R24, R25, UR11 ;  /* 0x0000000b19187c20 */ /* 0x000fe20008410000 */
[----:B------:R-:W-:Y:S01]  /*cb00*/  ISETP.GE.AND P6, PT, R17, R128, PT ;  /* 0x000000801100720c */ /* 0x000fe20003fc6270 */
[----:B------:R-:W-:Y:S01]  /*cb10*/  IMAD.U32 R25, RZ, RZ, UR4 ;  /* 0x00000004ff197e24 */ /* 0x000fe2000f8e00ff */
[----:B------:R-:W-:Y:S01]  /*cb20*/  I2FP.F32.S32 R17, R17 ;  /* 0x0000001100117245 */ /* 0x000fe20000201400 */
[C---:B------:R-:W-:Y:S01]  /*cb30*/  HMMA.16816.F32 R4, R204.reuse, R216, R4 ;  /* 0x000000d8cc04723c */ /* 0x040fe20000001804 */
[----:B------:R-:W-:Y:S01]  /*cb40*/  I2FP.F32.S32 R201, R15 ;  /* 0x0000000f00c97245 */ /* 0x000fe20000201400 */
[----:B------:R-:W5:Y:S01]  /*cb50*/  MUFU.TANH R52, R52 ;  /* 0x0000003400347308 */ /* 0x000f620000002400 */
[----:B------:R-:W-:Y:S01]  /*cb60*/  FSEL R208, R171, -INF , !P3 ;  /* 0xff800000abd07808 */ /* 0x000fe20005800000 */
[----:B------:R-:W-:Y:S01]  /*cb70*/  FFMA.FTZ R147, R17, UR6, R147 ;  /* 0x0000000611937c23 */ /* 0x000fe20008010093 */
[----:B------:R-:W-:Y:S01]  /*cb80*/  ISETP.GE.AND P3, PT, R200, R130, PT ;  /* 0x00000082c800720c */ /* 0x000fe20003f66270 */
[C---:B-1----:R-:W-:Y:S01]  /*cb90*/  FFMA.FTZ R60, R201.reuse, UR6, R60 ;  /* 0x00000006c93c7c23 */ /* 0x042fe2000801003c */
[----:B--2---:R-:W-:Y:S01]  /*cba0*/  FFMA.FTZ R201, R201, UR6, R62 ;  /* 0x00000006c9c97c23 */ /* 0x004fe2000801003e */
[----:B------:R-:W-:Y:S01]  /*cbb0*/  FSEL R209, R142, -INF , !P2 ;  /* 0xff8000008ed17808 */ /* 0x000fe20005000000 */
[----:B------:R-:W-:Y:S01]  /*cbc0*/  FFMA.FTZ R192, R17, UR6, R192 ;  /* 0x0000000611c07c23 */ /* 0x000fe200080100c0 */
[----:B------:R-:W-:Y:S01]  /*cbd0*/  FSEL R62, R147, -INF , !P5 ;  /* 0xff800000933e7808 */ /* 0x000fe20006800000 */
[----:B------:R-:W-:Y:S01]  /*cbe0*/  HMMA.16816.F32 R124, R204, R218, R124 ;  /* 0x000000dacc7c723c */ /* 0x000fe2000000187c */
[----:B------:R-:W-:Y:S01]  /*cbf0*/  ISETP.GE.AND P5, PT, R200, R128, PT ;  /* 0x00000080c800720c */ /* 0x000fe20003fa6270 */
[----:B------:R1:W-:Y:S01]  /*cc00*/  MUFU.TANH R49, R70 ;  /* 0x0000004600317308 */ /* 0x0003e20000002400 */
[----:B------:R-:W-:Y:S01]  /*cc10*/  I2FP.F32.S32 R200, R200 ;  /* 0x000000c800c87245 */ /* 0x000fe20000201400 */
[----:B------:R-:W-:Y:S01]  /*cc20*/  FMUL.FTZ R50, R27, UR11 ;  /* 0x0000000b1b327c20 */ /* 0x000fe20008410000 */
[----:B------:R-:W-:Y:S01]  /*cc30*/  ISETP.GE.AND P2, PT, R15, R130, PT ;  /* 0x000000820f00720c */ /* 0x000fe20003f46270 */
[----:B------:R-:W-:Y:S01]  /*cc40*/  FMUL.FTZ R46, R21, UR11 ;  /* 0x0000000b152e7c20 */ /* 0x000fe20008410000 */
[----:B------:R-:W-:Y:S01]  /*cc50*/  LOP3.LUT R22, R22, 0x90, R169, 0xfe, !PT ;  /* 0x0000009016167812 */ /* 0x000fe200078efea9 */
[C---:B----4-:R-:W-:Y:S01]  /*cc60*/  FFMA.FTZ R61, R200.reuse, UR6, R61 ;  /* 0x00000006c83d7c23 */ /* 0x050fe2000801003d */
[----:B------:R-:W-:Y:S01]  /*cc70*/  FSEL R31, R31, -INF , !P4 ;  /* 0xff8000001f1f7808 */ /* 0x000fe20006000000 */
[----:B---3--:R-:W-:Y:S01]  /*cc80*/  FFMA.FTZ R200, R200, UR6, R63 ;  /* 0x00000006c8c87c23 */ /* 0x008fe2000801003f */
[----:B------:R-:W-:Y:S01]  /*cc90*/  ISETP.GE.AND P4, PT, R15, R128, PT ;  /* 0x000000800f00720c */ /* 0x000fe20003f86270 */
[----:B------:R-:W2:Y:S01]  /*cca0*/  MUFU.TANH R53, R53 ;  /* 0x0000003500357308 */ /* 0x000ea20000002400 */
[----:B------:R-:W-:Y:S01]  /*ccb0*/  FSEL R205, R192, -INF , !P6 ;  /* 0xff800000c0cd7808 */ /* 0x000fe20007000000 */
[----:B------:R-:W-:Y:S01]  /*ccc0*/  FMUL.FTZ R72, R35, UR11 ;  /* 0x0000000b23487c20 */ /* 0x000fe20008410000 */
[----:B------:R-:W-:Y:S01]  /*ccd0*/  FSEL R60, R60, -INF , !P2 ;  /* 0xff8000003c3c7808 */ /* 0x000fe20005000000 */
[----:B------:R-:W-:Y:S01]  /*cce0*/  FMUL.FTZ R20, R20, UR11 ;  /* 0x0000000b14147c20 */ /* 0x000fe20008410000 */
[C---:B------:R-:W-:Y:S01]  /*ccf0*/  ISETP.GE.AND P6, PT, R22.reuse, R130, PT ;  /* 0x000000821600720c */ /* 0x040fe20003fc6270 */
[----:B------:R-:W-:Y:S01]  /*cd00*/  FMUL.FTZ R13, R13, UR11 ;  /* 0x0000000b0d0d7c20 */ /* 0x000fe20008410000 */
[----:B------:R-:W-:Y:S01]  /*cd10*/  ISETP.GE.AND P2, PT, R22, R128, PT ;  /* 0x000000801600720c */ /* 0x000fe20003f46270 */
[----:B-1----:R-:W-:Y:S01]  /*cd20*/  FMUL.FTZ R70, R30, UR11 ;  /* 0x0000000b1e467c20 */ /* 0x002fe20008410000 */
[--C-:B------:R-:W-:Y:S01]  /*cd30*/  LOP3.LUT R25, R25, 0x91, R169.reuse, 0xfe, !PT ;  /* 0x0000009119197812 */ /* 0x100fe200078efea9 */
[----:B------:R-:W-:Y:S01]  /*cd40*/  IMAD.U32 R30, RZ, RZ, UR4 ;  /* 0x00000004ff1e7e24 */ /* 0x000fe2000f8e00ff */
[----:B------:R-:W-:Y:S01]  /*cd50*/  I2FP.F32.S32 R22, R22 ;  /* 0x0000001600167245 */ /* 0x000fe20000201400 */
[----:B------:R1:W-:Y:S01]  /*cd60*/  MUFU.TANH R18, R132 ;  /* 0x0000008400127308 */ /* 0x0003e20000002400 */
[----:B------:R-:W-:Y:S01]  /*cd70*/  FSEL R201, R201, -INF , !P4 ;  /* 0xff800000c9c97808 */ /* 0x000fe20006000000 */
[----:B------:R-:W-:Y:S01]  /*cd80*/  FMUL.FTZ R9, R9, UR11 ;  /* 0x0000000b09097c20 */ /* 0x000fe20008410000 */
[----:B------:R-:W-:Y:S01]  /*cd90*/  FSEL R63, R61, -INF , !P3 ;  /* 0xff8000003d3f7808 */ /* 0x000fe20005800000 */
[C---:B------:R-:W-:Y:S01]  /*cda0*/  FFMA.FTZ R27, R22.reuse, UR6, R56 ;  /* 0x00000006161b7c23 */ /* 0x040fe20008010038 */
[C---:B------:R-:W-:Y:S01]  /*cdb0*/  ISETP.GE.AND P4, PT, R25.reuse, R130, PT ;  /* 0x000000821900720c */ /* 0x040fe20003f86270 */
[----:B------:R-:W-:Y:S01]  /*cdc0*/  FFMA.FTZ R68, R22, UR6, R68 ;  /* 0x0000000616447c23 */ /* 0x000fe20008010044 */
[----:B------:R-:W-:Y:S01]  /*cdd0*/  ISETP.GE.AND P3, PT, R25, R128, PT ;  /* 0x000000801900720c */ /* 0x000fe20003f66270 */
[----:B------:R-:W3:Y:S01]  /*cde0*/  MUFU.TANH R21, R139 ;  /* 0x0000008b00157308 */ /* 0x000ee20000002400 */
[----:B------:R-:W-:Y:S01]  /*cdf0*/  I2FP.F32.S32 R25, R25 ;  /* 0x0000001900197245 */ /* 0x000fe20000201400 */
[----:B------:R-:W-:Y:S01]  /*ce00*/  FMUL.FTZ R4, R4, UR11 ;  /* 0x0000000b04047c20 */ /* 0x000fe20008410000 */
[----:B------:R-:W-:Y:S01]  /*ce10*/  LOP3.LUT R22, R30, 0x98, R169, 0xfe, !PT ;  /* 0x000000981e167812 */ /* 0x000fe200078efea9 */
[----:B------:R-:W-:Y:S01]  /*ce20*/  FMUL.FTZ R5, R5, UR11 ;  /* 0x0000000b05057c20 */ /* 0x000fe20008410000 */
[----:B------:R-:W-:Y:S01]  /*ce30*/  FSEL R200, R200, -INF , !P5 ;  /* 0xff800000c8c87808 */ /* 0x000fe20006800000 */
[C---:B------:R-:W-:Y:S01]  /*ce40*/  FFMA.FTZ R57, R25.reuse, UR6, R57 ;  /* 0x0000000619397c23 */ /* 0x040fe20008010039 */
[----:B------:R-:W-:Y:S01]  /*ce50*/  FFMA.FTZ R69, R25, UR6, R69 ;  /* 0x0000000619457c23 */ /* 0x000fe20008010045 */
[----:B------:R-:W-:Y:S01]  /*ce60*/  FSEL R61, R27, -INF , !P6 ;  /* 0xff8000001b3d7808 */ /* 0x000fe20007000000 */
[----:B------:R-:W-:Y:S01]  /*ce70*/  IMAD.U32 R25, RZ, RZ, UR4 ;  /* 0x00000004ff197e24 */ /* 0x000fe2000f8e00ff */
[C---:B------:R-:W-:Y:S01]  /*ce80*/  ISETP.GE.AND P5, PT, R22.reuse, R130, PT ;  /* 0x000000821600720c */ /* 0x040fe20003fa6270 */
[----:B-1----:R-:W-:Y:S01]  /*ce90*/  IMAD.U32 R132, RZ, RZ, UR4 ;  /* 0x00000004ff847e24 */ /* 0x002fe2000f8e00ff */
[----:B------:R-:W-:Y:S01]  /*cea0*/  ISETP.GE.AND P6, PT, R22, R128, PT ;  /* 0x000000801600720c */ /* 0x000fe20003fc6270 */
[----:B------:R-:W1:Y:S01]  /*ceb0*/  MUFU.TANH R75, R75 ;  /* 0x0000004b004b7308 */ /* 0x000e620000002400 */
[----:B------:R-:W-:Y:S01]  /*cec0*/  I2FP.F32.S32 R22, R22 ;  /* 0x0000001600167245 */ /* 0x000fe20000201400 */
[----:B------:R-:W-:Y:S01]  /*ced0*/  FMUL.FTZ R124, R124, UR11 ;  /* 0x0000000b7c7c7c20 */ /* 0x000fe20008410000 */
[--C-:B------:R-:W-:Y:S01]  /*cee0*/  LOP3.LUT R25, R25, 0x99, R169.reuse, 0xfe, !PT ;  /* 0x0000009919197812 */ /* 0x100fe200078efea9 */
[----:B------:R-:W-:Y:S01]  /*cef0*/  FMUL.FTZ R125, R125, UR11 ;  /* 0x0000000b7d7d7c20 */ /* 0x000fe20008410000 */
[----:B------:R-:W-:Y:S01]  /*cf00*/  FSEL R145, R68, -INF , !P2 ;  /* 0xff80000044917808 */ /* 0x000fe20005000000 */
[----:B-----5:R-:W-:Y:S01]  /*cf10*/  FFMA.FTZ R35, R22, UR6, R52 ;  /* 0x0000000616237c23 */ /* 0x020fe20008010034 */
[----:B------:R-:W-:Y:S01]  /*cf20*/  FSEL R57, R57, -INF , !P4 ;  /* 0xff80000039397808 */ /* 0x000fe20006000000 */
[----:B------:R4:W5:Y:S01]  /*cf30*/  MUFU.TANH R11, R137 ;  /* 0x00000089000b7308 */ /* 0x0009620000002400 */
[----:B------:R-:W-:Y:S01]  /*cf40*/  LOP3.LUT R132, R132, 0xa0, R169, 0xfe, !PT ;  /* 0x000000a084847812 */ /* 0x000fe200078efea9 */
[----:B------:R-:W-:Y:S01]  /*cf50*/  IMAD.U32 R52, RZ, RZ, UR4 ;  /* 0x00000004ff347e24 */ /* 0x000fe2000f8e00ff */
[C---:B------:R-:W-:Y:S01]  /*cf60*/  ISETP.GE.AND P2, PT, R25.reuse, R130, PT ;  /* 0x000000821900720c */ /* 0x040fe20003f46270 */
[----:B------:R-:W-:Y:S01]  /*cf70*/  IMAD.U32 R144, RZ, RZ, UR4 ;  /* 0x00000004ff907e24 */ /* 0x000fe2000f8e00ff */
[----:B------:R-:W-:Y:S01]  /*cf80*/  ISETP.GE.AND P4, PT, R25, R128, PT ;  /* 0x000000801900720c */ /* 0x000fe20003f86270 */
[----:B------:R-:W-:Y:S01]  /*cf90*/  IMAD.U32 R216, RZ, RZ, UR4 ;  /* 0x00000004ffd87e24 */ /* 0x000fe2000f8e00ff */
[----:B------:R-:W-:Y:S01]  /*cfa0*/  I2FP.F32.S32 R25, R25 ;  /* 0x0000001900197245 */ /* 0x000fe20000201400 */
[----:B------:R-:W-:Y:S01]  /*cfb0*/  MUFU.TANH R135, R135 ;  /* 0x0000008700877308 */ /* 0x000fe20000002400 */
[----:B------:R-:W-:Y:S01]  /*cfc0*/  FSEL R140, R69, -INF , !P3 ;  /* 0xff800000458c7808 */ /* 0x000fe20005800000 */
[----:B------:R-:W-:Y:S01]  /*cfd0*/  IMAD.U32 R69, RZ, RZ, UR4 ;  /* 0x00000004ff457e24 */ /* 0x000fe2000f8e00ff */
[----:B------:R-:W-:Y:S01]  /*cfe0*/  FSEL R35, R35, -INF , !P5 ;  /* 0xff80000023237808 */ /* 0x000fe20006800000 */
[C---:B--2---:R-:W-:Y:S01]  /*cff0*/  FFMA.FTZ R53, R25.reuse, UR6, R53 ;  /* 0x0000000619357c23 */ /* 0x044fe20008010035 */
[C---:B------:R-:W-:Y:S01]  /*d000*/  ISETP.GE.AND P3, PT, R132.reuse, R130, PT ;  /* 0x000000828400720c */ /* 0x040fe20003f66270 */
[----:B------:R-:W-:Y:S01]  /*d010*/  FFMA.FTZ R41, R25, UR6, R41 ;  /* 0x0000000619297c23 */ /* 0x000fe20008010029 */
[----:B------:R-:W-:Y:S01]  /*d020*/  ISETP.GE.AND P5, PT, R132, R128, PT ;  /* 0x000000808400720c */ /* 0x000fe20003fa6270 */
[----:B------:R-:W-:-:S02]  /*d030*/  IMAD.U32 R25, RZ, RZ, UR4 ;  /* 0x00000004ff197e24 */ /* 0x000fc4000f8e00ff */
[----:B----4-:R-:W-:Y:S01]  /*d040*/  FFMA.FTZ R137, R22, UR6, R49 ;  /* 0x0000000616897c23 */ /* 0x010fe20008010031 */
[----:B------:R-:W-:Y:S01]  /*d050*/  IMAD.U32 R22, RZ, RZ, UR4 ;  /* 0x00000004ff167e24 */ /* 0x000fe2000f8e00ff */
[----:B------:R-:W-:Y:S01]  /*d060*/  I2FP.F32.S32 R132, R132 ;  /* 0x0000008400847245 */ /* 0x000fe20000201400 */
[----:B------:R2:W-:Y:S01]  /*d070*/  MUFU.TANH R14, R136 ;  /* 0x00000088000e7308 */ /* 0x0005e20000002400 */
[--C-:B------:R-:W-:Y:S01]  /*d080*/  LOP3.LUT R69, R69, 0xc9, R169.reuse, 0xfe, !PT ;  /* 0x000000c945457812 */ /* 0x100fe200078efea9 */
[----:B------:R-:W-:Y:S01]  /*d090*/  IMAD.U32 R141, RZ, RZ, UR4 ;  /* 0x00000004ff8d7e24 */ /* 0x000fe2000f8e00ff */
[----:B------:R-:W-:Y:S01]  /*d0a0*/  LOP3.LUT R22, R22, 0xa1, R169, 0xfe, !PT ;  /* 0x000000a116167812 */ /* 0x000fe200078efea9 */
[C---:B------:R-:W-:Y:S01]  /*d0b0*/  FFMA.FTZ R30, R132.reuse, UR6, R33 ;  /* 0x00000006841e7c23 */ /* 0x040fe20008010021 */
[----:B------:R-:W-:Y:S01]  /*d0c0*/  FSEL R137, R137, -INF , !P6 ;  /* 0xff80000089897808 */ /* 0x000fe20007000000 */
[----:B---3--:R-:W-:Y:S01]  /*d0d0*/  FFMA.FTZ R132, R132, UR6, R21 ;  /* 0x0000000684847c23 */ /* 0x008fe20008010015 */
[----:B------:R-:W-:Y:S01]  /*d0e0*/  FSEL R33, R53, -INF , !P2 ;  /* 0xff80000035217808 */ /* 0x000fe20005000000 */
[----:B------:R-:W3:Y:S01]  /*d0f0*/  MUFU.TANH R138, R138 ;  /* 0x0000008a008a7308 */ /* 0x000ee20000002400 */
[----:B------:R-:W-:-:S02]  /*d100*/  ISETP.GE.AND P6, PT, R22, R130, PT ;  /* 0x000000821600720c */ /* 0x000fc40003fc6270 */
[----:B------:R-:W-:Y:S02]  /*d110*/  ISETP.GE.AND P2, PT, R22, R128, PT ;  /* 0x000000801600720c */ /* 0x000fe40003f46270 */
[----:B------:R-:W-:Y:S02]  /*d120*/  LOP3.LUT R21, R25, 0xa8, R169, 0xfe, !PT ;  /* 0x000000a819157812 */ /* 0x000fe400078efea9 */
[----:B------:R-:W-:Y:S01]  /*d130*/  I2FP.F32.S32 R22, R22 ;  /* 0x0000001600167245 */ /* 0x000fe20000201400 */
[----:B------:R-:W4:Y:S01]  /*d140*/  MUFU.TANH R134, R134 ;  /* 0x0000008600867308 */ /* 0x000f220000002400 */
[----:B--2---:R-:W-:Y:S02]  /*d150*/  FSEL R136, R41, -INF , !P4 ;  /* 0xff80000029887808 */ /* 0x004fe40006000000 */
[----:B------:R-:W-:Y:S01]  /*d160*/  FSEL R30, R30, -INF , !P3 ;  /* 0xff8000001e1e7808 */ /* 0x000fe20005800000 */
[C---:B-1----:R-:W-:Y:S01]  /*d170*/  FFMA.FTZ R27, R22.reuse, UR6, R75 ;  /* 0x00000006161b7c23 */ /* 0x042fe2000801004b */
[C---:B------:R-:W-:Y:S01]  /*d180*/  ISETP.GE.AND P4, PT, R21.reuse, R130, PT ;  /* 0x000000821500720c */ /* 0x040fe20003f86270 */
[----:B------:R-:W-:Y:S01]  /*d190*/  FFMA.FTZ R10, R22, UR6, R10 ;  /* 0x00000006160a7c23 */ /* 0x000fe2000801000a */
[----:B------:R-:W-:Y:S01]  /*d1a0*/  ISETP.GE.AND P3, PT, R21, R128, PT ;  /* 0x000000801500720c */ /* 0x000fe20003f66270 */
[----:B------:R-:W-:Y:S01]  /*d1b0*/  IMAD.U32 R22, RZ, RZ, UR4 ;  /* 0x00000004ff167e24 */ /* 0x000fe2000f8e00ff */
[----:B------:R-:W-:Y:S01]  /*d1c0*/  I2FP.F32.S32 R21, R21 ;  /* 0x0000001500157245 */ /* 0x000fe20000201400 */
[----:B------:R1:W-:Y:S01]  /*d1d0*/  MUFU.TANH R56, R117 ;  /* 0x0000007500387308 */ /* 0x0003e20000002400 */
[----:B------:R-:W-:-:S02]  /*d1e0*/  FSEL R132, R132, -INF , !P5 ;  /* 0xff80000084847808 */ /* 0x000fc40006800000 */
[----:B------:R-:W-:Y:S01]  /*d1f0*/  FSEL R27, R27, -INF , !P6 ;  /* 0xff8000001b1b7808 */ /* 0x000fe20007000000 */
[----:B-----5:R-:W-:Y:S01]  /*d200*/  FFMA.FTZ R25, R21, UR6, R11 ;  /* 0x0000000615197c23 */ /* 0x020fe2000801000b */
[--C-:B------:R-:W-:Y:S02]  /*d210*/  LOP3.LUT R11, R22, 0xa9, R169.reuse, 0xfe, !PT ;  /* 0x000000a9160b7812 */ /* 0x100fe400078efea9 */
[----:B------:R-:W-:Y:S01]  /*d220*/  LOP3.LUT R144, R144, 0x60, R169, 0xfe, !PT ;  /* 0x0000006090907812 */ /* 0x000fe200078efea9 */
[----:B------:R-:W-:Y:S01]  /*d230*/  MUFU.TANH R133, R133 ;  /* 0x0000008500857308 */ /* 0x000fe20000002400 */
[C---:B------:R-:W-:Y:S02]  /*d240*/  ISETP.GE.AND P5, PT, R11.reuse, R130, PT ;  /* 0x000000820b00720c */ /* 0x040fe40003fa6270 */
[----:B------:R-:W-:Y:S02]  /*d250*/  ISETP.GE.AND P6, PT, R11, R128, PT ;  /* 0x000000800b00720c */ /* 0x000fe40003fc6270 */
[----:B------:R-:W-:-:S02]  /*d260*/  I2FP.F32.S32 R11, R11 ;  /* 0x0000000b000b7245 */ /* 0x000fc40000201400 */
[----:B------:R-:W-:Y:S01]  /*d270*/  FSEL R25, R25, -INF , !P4 ;  /* 0xff80000019197808 */ /* 0x000fe20006000000 */
[----:B------:R2:W5:Y:S01]  /*d280*/  MUFU.TANH R15, R120 ;  /* 0x00000078000f7308 */ /* 0x0005620000002400 */
[----:B-1----:R-:W-:Y:S02]  /*d290*/  IMAD.U32 R117, RZ, RZ, UR4 ;  /* 0x00000004ff757e24 */ /* 0x002fe4000f8e00ff */
[C---:B---3--:R-:W-:Y:S01]  /*d2a0*/  FFMA.FTZ R138, R11.reuse, UR6, R138 ;  /* 0x000000060b8a7c23 */ /* 0x048fe2000801008a */
[----:B------:R-:W-:Y:S01]  /*d2b0*/  FFMA.FTZ R14, R11, UR6, R14 ;  /* 0x000000060b0e7c23 */ /* 0x000fe2000801000e */
[----:B------:R-:W-:Y:S01]  /*d2c0*/  IMAD.U32 R11, RZ, RZ, UR4 ;  /* 0x00000004ff0b7e24 */ /* 0x000fe2000f8e00ff */
[--C-:B------:R-:W-:Y:S02]  /*d2d0*/  LOP3.LUT R216, R216, 0x51, R169.reuse, 0xfe, !PT ;  /* 0x00000051d8d87812 */ /* 0x100fe400078efea9 */
[--C-:B------:R-:W-:Y:S01]  /*d2e0*/  LOP3.LUT R117, R117, 0xb0, R169.reuse, 0xfe, !PT ;  /* 0x000000b075757812 */ /* 0x100fe200078efea9 */
[----:B------:R1:W3:Y:S01]  /*d2f0*/  MUFU.TANH R19, R123 ;  /* 0x0000007b00137308 */ /* 0x0002e20000002400 */
[----:B------:R-:W-:-:S02]  /*d300*/  LOP3.LUT R11, R11, 0xb8, R169, 0xfe, !PT ;  /* 0x000000b80b0b7812 */ /* 0x000fc400078efea9 */
[----:B------:R-:W-:Y:S02]  /*d310*/  ISETP.GE.AND P4, PT, R117, R128, PT ;  /* 0x000000807500720c */ /* 0x000fe40003f86270 */
[----:B------:R-:W-:-:S03]  /*d320*/  LOP3.LUT R141, R141, 0x59, R169, 0xfe, !PT ;  /* 0x000000598d8d7812 */ /* 0x000fc600078efea9 */
[----:B------:R-:W3:Y:S01]  /*d330*/  MUFU.TANH R118, R118 ;  /* 0x0000007600767308 */ /* 0x000ee20000002400 */
[----:B--2---:R-:W-:Y:S01]  /*d340*/  FFMA.FTZ R120, R21, UR6, R135 ;  /* 0x0000000615787c23 */ /* 0x004fe20008010087 */
[----:B------:R-:W-:-:S04]  /*d350*/  IMAD.U32 R21, RZ, RZ, UR4 ;  /* 0x00000004ff157e24 */ /* 0x000fc8000f8e00ff */
[----:B------:R-:W-:Y:S02]  /*d360*/  FSEL R120, R120, -INF , !P3 ;  /* 0xff80000078787808 */ /* 0x000fe40005800000 */
[----:B------:R-:W-:Y:S01]  /*d370*/  LOP3.LUT R21, R21, 0xb1, R169, 0xfe, !PT ;  /* 0x000000b115157812 */ /* 0x000fe200078efea9 */
[----:B------:R2:W3:Y:S01]  /*d380*/  MUFU.TANH R17, R119 ;  /* 0x0000007700117308 */ /* 0x0004e20000002400 */
[----:B-1----:R-:W-:Y:S02]  /*d390*/  FSEL R123, R10, -INF , !P2 ;  /* 0xff8000000a7b7808 */ /* 0x002fe40005000000 */
[-C--:B------:R-:W-:Y:S02]  /*d3a0*/  ISETP.GE.AND P2, PT, R117, R130.reuse, PT ;  /* 0x000000827500720c */ /* 0x080fe40003f46270 */
[----:B------:R-:W-:Y:S02]  /*d3b0*/  I2FP.F32.S32 R117, R117 ;  /* 0x0000007500757245 */ /* 0x000fe40000201400 */
[----:B------:R-:W-:Y:S01]  /*d3c0*/  ISETP.GE.AND P3, PT, R21, R130, PT ;  /* 0x000000821500720c */ /* 0x000fe20003f66270 */
[----:B------:R1:W-:Y:S02]  /*d3d0*/  MUFU.TANH R10, R24 ;  /* 0x00000018000a7308 */ /* 0x0003e40000002400 */
[C---:B----4-:R-:W-:Y:S01]  /*d3e0*/  FFMA.FTZ R22, R117.reuse, UR6, R134 ;  /* 0x0000000675167c23 */ /* 0x050fe20008010086 */
[----:B------:R-:W-:Y:S01]  /*d3f0*/  FFMA.FTZ R117, R117, UR6, R18 ;  /* 0x0000000675757c23 */ /* 0x000fe20008010012 */
[----:B------:R-:W-:Y:S01]  /*d400*/  I2FP.F32.S32 R18, R21 ;  /* 0x0000001500127245 */ /* 0x000fe20000201400 */
[----:B------:R-:W-:-:S02]  /*d410*/  IMAD.U32 R134, RZ, RZ, UR4 ;  /* 0x00000004ff867e24 */ /* 0x000fc4000f8e00ff */
[----:B------:R-:W-:Y:S01]  /*d420*/  FSEL R22, R22, -INF , !P2 ;  /* 0xff80000016167808 */ /* 0x000fe20005000000 */
[----:B------:R-:W4:Y:S01]  /*d430*/  MUFU.TANH R74, R74 ;  /* 0x0000004a004a7308 */ /* 0x000f220000002400 */
[----:B--2---:R-:W-:Y:S01]  /*d440*/  FSEL R119, R14, -INF , !P6 ;  /* 0xff8000000e777808 */ /* 0x004fe20007000000 */
[----:B-----5:R-:W-:Y:S01]  /*d450*/  FFMA.FTZ R15, R18, UR6, R15 ;  /* 0x00000006120f7c23 */ /* 0x020fe2000801000f */
[----:B------:R-:W-:Y:S02]  /*d460*/  I2FP.F32.S32 R14, R11 ;  /* 0x0000000b000e7245 */ /* 0x000fe40000201400 */
[C---:B------:R-:W-:Y:S02]  /*d470*/  ISETP.GE.AND P6, PT, R11.reuse, R130, PT ;  /* 0x000000820b00720c */ /* 0x040fe40003fc6270 */
[-C--:B------:R-:W-:Y:S01]  /*d480*/  ISETP.GE.AND P2, PT, R11, R128.reuse, PT ;  /* 0x000000800b00720c */ /* 0x080fe20003f46270 */
[----:B------:R-:W2:Y:S01]  /*d490*/  MUFU.TANH R73, R73 ;  /* 0x0000004900497308 */ /* 0x000ea20000002400 */
[----:B-1----:R-:W-:Y:S01]  /*d4a0*/  FSEL R24, R138, -INF , !P5 ;  /* 0xff8000008a187808 */ /* 0x002fe20006800000 */
[----:B---3--:R-:W-:Y:S01]  /*d4b0*/  FFMA.FTZ R19, R14, UR6, R19 ;  /* 0x000000060e137c23 */ /* 0x008fe20008010013 */
[----:B------:R-:W-:Y:S01]  /*d4c0*/  ISETP.GE.AND P5, PT, R21, R128, PT ;  /* 0x000000801500720c */ /* 0x000fe20003fa6270 */
[----:B------:R-:W-:Y:S01]  /*d4d0*/  FFMA.FTZ R21, R18, UR6, R133 ;  /* 0x0000000612157c23 */ /* 0x000fe20008010085 */
[----:B------:R-:W-:Y:S01]  /*d4e0*/  IMAD.U32 R18, RZ, RZ, UR4 ;  /* 0x00000004ff127e24 */ /* 0x000fe2000f8e00ff */
[----:B------:R-:W-:-:S02]  /*d4f0*/  FSEL R117, R117, -INF , !P4 ;  /* 0xff80000075757808 */ /* 0x000fc40006000000 */
[----:B------:R1:W-:Y:S01]  /*d500*/  MUFU.TANH R11, R47 ;  /* 0x0000002f000b7308 */ /* 0x0003e20000002400 */
[----:B------:R-:W-:Y:S02]  /*d510*/  FSEL R21, R21, -INF , !P3 ;  /* 0xff80000015157808 */ /* 0x000fe40005800000 */
[----:B------:R-:W-:Y:S02]  /*d520*/  LOP3.LUT R138, R169, UR4, RZ, 0xfc, !PT ;  /* 0x00000004a98a7c12 */ /* 0x000fe4000f8efcff */
[----:B------:R-:W-:-:S03]  /*d530*/  LOP3.LUT R134, R134, 0x10, R169, 0xfe, !PT ;  /* 0x0000001086867812 */ /* 0x000fc600078efea9 */
[----:B------:R3:W-:Y:S08]  /*d540*/  MUFU.TANH R41, R50 ;  /* 0x0000003200297308 */ /* 0x0007f00000002400 */
[----:B------:R5:W2:Y:S01]  /*d550*/  MUFU.TANH R49, R116 ;  /* 0x0000007400317308 */ /* 0x000aa20000002400 */
[----:B-1----:R-:W-:Y:S01]  /*d560*/  FFMA.FTZ R47, R14, UR6, R118 ;  /* 0x000000060e2f7c23 */ /* 0x002fe20008010076 */
[----:B------:R-:W-:-:S02]  /*d570*/  LOP3.LUT R14, R18, 0xb9, R169, 0xfe, !PT ;  /* 0x000000b9120e7812 */ /* 0x000fc400078efea9 */
[--C-:B------:R-:W-:Y:S02]  /*d580*/  LOP3.LUT R18, R18, 0xc1, R169.reuse, 0xfe, !PT ;  /* 0x000000c112127812 */ /* 0x100fe400078efea9 */
[C---:B------:R-:W-:Y:S02]  /*d590*/  ISETP.GE.AND P4, PT, R14.reuse, R130, PT ;  /* 0x000000820e00720c */ /* 0x040fe40003f86270 */
[----:B------:R-:W-:Y:S01]  /*d5a0*/  ISETP.GE.AND P3, PT, R14, R128, PT ;  /* 0x000000800e00720c */ /* 0x000fe20003f66270 */
[----:B------:R-:W-:Y:S01]  /*d5b0*/  MUFU.TANH R70, R70 ;  /* 0x0000004600467308 */ /* 0x000fe20000002400 */
[----:B---3--:R-:W-:Y:S02]  /*d5c0*/  LOP3.LUT R50, R52, 0xc0, R169, 0xfe, !PT ;  /* 0x000000c034327812 */ /* 0x008fe400078efea9 */
[----:B------:R-:W-:Y:S02]  /*d5d0*/  I2FP.F32.S32 R14, R14 ;  /* 0x0000000e000e7245 */ /* 0x000fe40000201400 */
[----:B------:R-:W-:-:S02]  /*d5e0*/  FSEL R47, R47, -INF , !P2 ;  /* 0xff8000002f2f7808 */ /* 0x000fc40005000000 */
[----:B------:R-:W-:Y:S01]  /*d5f0*/  ISETP.GE.AND P2, PT, R18, R130, PT ;  /* 0x000000821200720c */ /* 0x000fe20003f46270 */
[----:B------:R1:W-:Y:S01]  /*d600*/  MUFU.TANH R52, R20 ;  /* 0x0000001400347308 */ /* 0x0003e20000002400 */
[----:B-----5:R-:W-:Y:S01]  /*d610*/  FSEL R116, R15, -INF , !P5 ;  /* 0xff8000000f747808 */ /* 0x020fe20006800000 */
[C---:B------:R-:W-:Y:S01]  /*d620*/  FFMA.FTZ R17, R14.reuse, UR6, R17 ;  /* 0x000000060e117c23 */ /* 0x040fe20008010011 */
[----:B------:R-:W-:Y:S01]  /*d630*/  I2FP.F32.S32 R15, R50 ;  /* 0x00000032000f7245 */ /* 0x000fe20000201400 */
[----:B------:R-:W-:Y:S01]  /*d640*/  FFMA.FTZ R14, R14, UR6, R56 ;  /* 0x000000060e0e7c23 */ /* 0x000fe20008010038 */
[----:B------:R-:W-:-:S03]  /*d650*/  ISETP.GE.AND P5, PT, R50, R130, PT ;  /* 0x000000823200720c */ /* 0x000fc60003fa6270 */
[----:B------:R-:W3:Y:S01]  /*d660*/  MUFU.TANH R72, R72 ;  /* 0x0000004800487308 */ /* 0x000ee20000002400 */
[C---:B----4-:R-:W-:Y:S01]  /*d670*/  FFMA.FTZ R74, R15.reuse, UR6, R74 ;  /* 0x000000060f4a7c23 */ /* 0x050fe2000801004a */
[----:B--2---:R-:W-:-:S06]  /*d680*/  FFMA.FTZ R73, R15, UR6, R73 ;  /* 0x000000060f497c23 */ /* 0x004fcc0008010049 */
[----:B------:R-:W2:Y:S01]  /*d690*/  MUFU.TANH R71, R71 ;  /* 0x0000004700477308 */ /* 0x000ea20000002400 */
[----:B-1----:R-:W-:Y:S01]  /*d6a0*/  FSEL R20, R19, -INF , !P6 ;  /* 0xff80000013147808 */ /* 0x002fe20007000000 */
[----:B------:R-:W-:Y:S01]  /*d6b0*/  IMAD.U32 R19, RZ, RZ, UR4 ;  /* 0x00000004ff137e24 */ /* 0x000fe2000f8e00ff */
[----:B------:R-:W-:-:S04]  /*d6c0*/  ISETP.GE.AND P6, PT, R50, R128, PT ;  /* 0x000000803200720c */ /* 0x000fc80003fc6270 */
[----:B------:R-:W-:Y:S01]  /*d6d0*/  LOP3.LUT R15, R19, 0xc8, R169, 0xfe, !PT ;  /* 0x000000c8130f7812 */ /* 0x000fe200078efea9 */
[----:B------:R1:W-:Y:S01]  /*d6e0*/  MUFU.TANH R56, R45 ;  /* 0x0000002d00387308 */ /* 0x0003e20000002400 */
[----:B------:R-:W-:Y:S02]  /*d6f0*/  FSEL R19, R17, -INF , !P4 ;  /* 0xff80000011137808 */ /* 0x000fe40006000000 */
[----:B------:R-:W-:-:S05]  /*d700*/  ISETP.GE.AND P4, PT, R18, R128, PT ;  /* 0x000000801200720c */ /* 0x000fca0003f86270 */
[----:B------:R4:W-:Y:S08]  /*d710*/  MUFU.TANH R50, R46 ;  /* 0x0000002e00327308 */ /* 0x0009f00000002400 */
[----:B------:R-:W-:Y:S01]  /*d720*/  MUFU.TANH R55, R55 ;  /* 0x0000003700377308 */ /* 0x000fe20000002400 */
[----:B-1----:R-:W-:Y:S02]  /*d730*/  I2FP.F32.S32 R45, R18 ;  /* 0x00000012002d7245 */ /* 0x002fe40000201400 */
[----:B------:R-:W-:Y:S01]  /*d740*/  FSEL R18, R74, -INF , !P5 ;  /* 0xff8000004a127808 */ /* 0x000fe20006800000 */
[----:B------:R-:W-:Y:S01]  /*d750*/  FMUL.FTZ R74, R113, UR11 ;  /* 0x0000000b714a7c20 */ /* 0x000fe20008410000 */
[----:B------:R-:W-:Y:S01]  /*d760*/  ISETP.GE.AND P5, PT, R15, R128, PT ;  /* 0x000000800f00720c */ /* 0x000fe20003fa6270 */
[C---:B------:R-:W-:Y:S01]  /*d770*/  FFMA.FTZ R17, R45.reuse, UR6, R49 ;  /* 0x000000062d117c23 */ /* 0x040fe20008010031 */
[----:B---3--:R-:W-:Y:S01]  /*d780*/  FFMA.FTZ R72, R45, UR6, R72 ;  /* 0x000000062d487c23 */ /* 0x008fe20008010048 */
[----:B------:R-:W1:Y:S01]  /*d790*/  MUFU.TANH R54, R54 ;  /* 0x0000003600367308 */ /* 0x000e620000002400 */
[----:B----4-:R-:W-:Y:S01]  /*d7a0*/  FSEL R46, R14, -INF , !P3 ;  /* 0xff8000000e2e7808 */ /* 0x010fe20005800000 */
[----:B------:R-:W-:Y:S01]  /*d7b0*/  IMAD.U32 R14, RZ, RZ, UR4 ;  /* 0x00000004ff0e7e24 */ /* 0x000fe2000f8e00ff */
[----:B------:R-:W-:Y:S01]  /*d7c0*/  ISETP.GE.AND P3, PT, R15, R130, PT ;  /* 0x000000820f00720c */ /* 0x000fe20003f66270 */
[----:B------:R-:W-:Y:S01]  /*d7d0*/  IMAD.U32 R113, RZ, RZ, UR4 ;  /* 0x00000004ff717e24 */ /* 0x000fe2000f8e00ff */
[----:B------:R-:W-:-:S02]  /*d7e0*/  I2FP.F32.S32 R15, R15 ;  /* 0x0000000f000f7245 */ /* 0x000fc40000201400 */
[----:B------:R-:W-:Y:S01]  /*d7f0*/  FSEL R45, R73, -INF , !P6 ;  /* 0xff800000492d7808 */ /* 0x000fe20007000000 */
[----:B------:R-:W3:Y:S01]  /*d800*/  MUFU.TANH R51, R51 ;  /* 0x0000003300337308 */ /* 0x000ee20000002400 */
[----:B------:R-:W-:Y:S01]  /*d810*/  FSEL R17, R17, -INF , !P2 ;  /* 0xff80000011117808 */ /* 0x000fe20005000000 */
[----:B--2---:R-:W-:Y:S01]  /*d820*/  FFMA.FTZ R71, R15, UR6, R71 ;  /* 0x000000060f477c23 */ /* 0x004fe20008010047 */
[C---:B------:R-:W-:Y:S01]  /*d830*/  ISETP.GE.AND P6, PT, R69.reuse, R130, PT ;  /* 0x000000824500720c */ /* 0x040fe20003fc6270 */
[----:B------:R-:W-:Y:S01]  /*d840*/  FMUL.FTZ R73, R108, UR11 ;  /* 0x0000000b6c497c20 */ /* 0x000fe20008410000 */
[----:B------:R-:W-:Y:S02]  /*d850*/  ISETP.GE.AND P2, PT, R69, R128, PT ;  /* 0x000000804500720c */ /* 0x000fe40003f46270 */
[----:B------:R-:W-:Y:S01]  /*d860*/  I2FP.F32.S32 R69, R69 ;  /* 0x0000004500457245 */ /* 0x000fe20000201400 */
[----:B------:R2:W4:Y:S01]  /*d870*/  MUFU.TANH R53, R43 ;  /* 0x0000002b00357308 */ /* 0x0005220000002400 */
[----:B------:R-:W-:-:S02]  /*d880*/  LOP3.LUT R14, R14, 0xd1, R169, 0xfe, !PT ;  /* 0x000000d10e0e7812 */ /* 0x000fc400078efea9 */
[----:B------:R-:W-:Y:S01]  /*d890*/  LOP3.LUT R113, R113, 0x18, R169, 0xfe, !PT ;  /* 0x0000001871717812 */ /* 0x000fe200078efea9 */
[----:B-1----:R-:W-:-:S04]  /*d8a0*/  FFMA.FTZ R54, R69, UR6, R54 ;  /* 0x0000000645367c23 */ /* 0x002fc80008010036 */
[----:B------:R1:W5:Y:S08]  /*d8b0*/  MUFU.TANH R68, R44 ;  /* 0x0000002c00447308 */ /* 0x0003700000002400 */
[----:B------:R3:W-:Y:S01]  /*d8c0*/  MUFU.TANH R49, R16 ;  /* 0x0000001000317308 */ /* 0x0007e20000002400 */
[----:B--2---:R-:W-:Y:S01]  /*d8d0*/  FFMA.FTZ R43, R15, UR6, R70 ;  /* 0x000000060f2b7c23 */ /* 0x004fe20008010046 */
[----:B------:R-:W-:-:S02]  /*d8e0*/  IMAD.U32 R70, RZ, RZ, UR4 ;  /* 0x00000004ff467e24 */ /* 0x000fc4000f8e00ff */
[----:B------:R-:W-:Y:S02]  /*d8f0*/  FFMA.FTZ R15, R69, UR6, R55 ;  /* 0x00000006450f7c23 */ /* 0x000fe40008010037 */
[----:B------:R-:W-:Y:S02]  /*d900*/  FSEL R43, R43, -INF , !P5 ;  /* 0xff8000002b2b7808 */ /* 0x000fe40006800000 */
[----:B------:R-:W-:Y:S01]  /*d910*/  LOP3.LUT R70, R70, 0xd0, R169, 0xfe, !PT ;  /* 0x000000d046467812 */ /* 0x000fe200078efea9 */
[----:B------:R2:W5:Y:S01]  /*d920*/  MUFU.TANH R55, R40 ;  /* 0x0000002800377308 */ /* 0x0005620000002400 */
[----:B-1----:R-:W-:Y:S02]  /*d930*/  FSEL R44, R72, -INF , !P4 ;  /* 0xff800000482c7808 */ /* 0x002fe40006000000 */
[----:B------:R-:W-:Y:S02]  /*d940*/  ISETP.GE.AND P4, PT, R70, R130, PT ;  /* 0x000000824600720c */ /* 0x000fe40003f86270 */
[----:B------:R-:W-:-:S02]  /*d950*/  FSEL R15, R15, -INF , !P6 ;  /* 0xff8000000f0f7808 */ /* 0x000fc40007000000 */
[----:B------:R-:W-:Y:S01]  /*d960*/  ISETP.GE.AND P5, PT, R14, R130, PT ;  /* 0x000000820e00720c */ /* 0x000fe20003fa6270 */
[----:B------:R-:W-:Y:S01]  /*d970*/  MUFU.TANH R4, R4 ;  /* 0x0000000400047308 */ /* 0x000fe20000002400 */
[----:B---3--:R-:W-:Y:S02]  /*d980*/  FSEL R16, R71, -INF , !P3 ;  /* 0xff80000047107808 */ /* 0x008fe40005800000 */
[----:B------:R-:W-:Y:S02]  /*d990*/  ISETP.GE.AND P3, PT, R70, R128, PT ;  /* 0x000000804600720c */ /* 0x000fe40003f66270 */
[----:B------:R-:W-:Y:S02]  /*d9a0*/  I2FP.F32.S32 R70, R70 ;  /* 0x0000004600467245 */ /* 0x000fe40000201400 */
[----:B------:R-:W-:Y:S01]  /*d9b0*/  ISETP.GE.AND P6, PT, R14, R128, PT ;  /* 0x000000800e00720c */ /* 0x000fe20003fc6270 */
[----:B------:R-:W-:Y:S01]  /*d9c0*/  MUFU.TANH R5, R5 ;  /* 0x0000000500057308 */ /* 0x000fe20000002400 */
[----:B--2---:R-:W-:-:S02]  /*d9d0*/  IMAD.U32 R40, RZ, RZ, UR4 ;  /* 0x00000004ff287e24 */ /* 0x004fc4000f8e00ff */
[C---:B------:R-:W-:Y:S01]  /*d9e0*/  FFMA.FTZ R69, R70.reuse, UR6, R51 ;  /* 0x0000000646457c23 */ /* 0x040fe20008010033 */
[----:B------:R-:W-:Y:S01]  /*d9f0*/  FFMA.FTZ R11, R70, UR6, R11 ;  /* 0x00000006460b7c23 */ /* 0x000fe2000801000b */
[----:B------:R-:W-:Y:S02]  /*da00*/  I2FP.F32.S32 R70, R14 ;  /* 0x0000000e00467245 */ /* 0x000fe40000201400 */
[----:B------:R-:W-:Y:S01]  /*da10*/  LOP3.LUT R40, R40, 0xd8, R169, 0xfe, !PT ;  /* 0x000000d828287812 */ /* 0x000fe200078efea9 */
[----:B------:R1:W-:Y:S01]  /*da20*/  MUFU.TANH R51, R42 ;  /* 0x0000002a00337308 */ /* 0x0003e20000002400 */
[----:B------:R-:W-:Y:S01]  /*da30*/  FSEL R14, R69, -INF , !P4 ;  /* 0xff800000450e7808 */ /* 0x000fe20006000000 */
[----:B------:R-:W-:Y:S01]  /*da40*/  FFMA.FTZ R69, R70, UR6, R10 ;  /* 0x0000000646457c23 */ /* 0x000fe2000801000a */
[----:B------:R-:W-:Y:S01]  /*da50*/  ISETP.GE.AND P4, PT, R40, R128, PT ;  /* 0x000000802800720c */ /* 0x000fe20003f86270 */
[----:B------:R-:W-:Y:S01]  /*da60*/  IMAD.U32 R10, RZ, RZ, UR4 ;  /* 0x00000004ff0a7e24 */ /* 0x000fe2000f8e00ff */
[----:B------:R-:W-:-:S03]  /*da70*/  I2FP.F32.S32 R72, R40 ;  /* 0x0000002800487245 */ /* 0x000fc60000201400 */
[----:B------:R-:W-:Y:S01]  /*da80*/  MUFU.TANH R124, R124 ;  /* 0x0000007c007c7308 */ /* 0x000fe20000002400 */
[----:B------:R-:W-:Y:S01]  /*da90*/  LOP3.LUT R10, R10, 0xe1, R169, 0xfe, !PT ;  /* 0x000000e10a0a7812 */ /* 0x000fe200078efea9 */
[----:B------:R-:W-:-:S06]  /*daa0*/  FFMA.FTZ R71, R72, UR6, R52 ;  /* 0x0000000648477c23 */ /* 0x000fcc0008010034 */
[----:B------:R2:W-:Y:S01]  /*dab0*/  MUFU.TANH R52, R13 ;  /* 0x0000000d00347308 */ /* 0x0005e20000002400 */
[----:B-1----:R-:W-:Y:S02]  /*dac0*/  FSEL R42, R54, -INF , !P2 ;  /* 0xff800000362a7808 */ /* 0x002fe40005000000 */
[----:B------:R-:W-:Y:S01]  /*dad0*/  ISETP.GE.AND P2, PT, R40, R130, PT ;  /* 0x000000822800720c */ /* 0x000fe20003f46270 */
[----:B------:R-:W-:Y:S01]  /*dae0*/  FFMA.FTZ R40, R70, UR6, R41 ;  /* 0x0000000646287c23 */ /* 0x000fe20008010029 */
[----:B------:R-:W-:Y:S01]  /*daf0*/  IMAD.U32 R70, RZ, RZ, UR4 ;  /* 0x00000004ff467e24 */ /* 0x000fe2000f8e00ff */
[----:B------:R-:W-:Y:S02]  /*db00*/  FSEL R41, R11, -INF , !P3 ;  /* 0xff8000000b297808 */ /* 0x000fe40005800000 */
[----:B------:R1:W3:Y:S01]  /*db10*/  MUFU.TANH R54, R39 ;  /* 0x0000002700367308 */ /* 0x0002e20000002400 */
[----:B------:R-:W-:Y:S02]  /*db20*/  FSEL R40, R40, -INF , !P6 ;  /* 0xff80000028287808 */ /* 0x000fe40007000000 */
[----:B------:R-:W-:-:S04]  /*db30*/  LOP3.LUT R70, R70, 0xd9, R169, 0xfe, !PT ;  /* 0x000000d946467812 */ /* 0x000fc800078efea9 */
[C---:B------:R-:W-:Y:S01]  /*db40*/  ISETP.GE.AND P3, PT, R70.reuse, R130, PT ;  /* 0x000000824600720c */ /* 0x040fe20003f66270 */
[----:B------:R5:W-:Y:S01]  /*db50*/  MUFU.TANH R135, R125 ;  /* 0x0000007d00877308 */ /* 0x000be20000002400 */
[----:B--2---:R-:W-:Y:S02]  /*db60*/  FSEL R13, R69, -INF , !P5 ;  /* 0xff800000450d7808 */ /* 0x004fe40006800000 */
[----:B------:R-:W-:Y:S02]  /*db70*/  ISETP.GE.AND P5, PT, R70, R128, PT ;  /* 0x000000804600720c */ /* 0x000fe40003fa6270 */
[----:B------:R-:W-:-:S03]  /*db80*/  I2FP.F32.S32 R70, R70 ;  /* 0x0000004600467245 */ /* 0x000fc60000201400 */
[----:B------:R2:W3:Y:S01]  /*db90*/  MUFU.TANH R69, R12 ;  /* 0x0000000c00457308 */ /* 0x0004e20000002400 */
[----:B-1----:R-:W-:Y:S01]  /*dba0*/  FFMA.FTZ R39, R72, UR6, R56 ;  /* 0x0000000648277c23 */ /* 0x002fe20008010038 */
[----:B------:R-:W-:Y:S02]  /*dbb0*/  IMAD.U32 R56, RZ, RZ, UR4 ;  /* 0x00000004ff387e24 */ /* 0x000fe4000f8e00ff */
[C---:B------:R-:W-:Y:S01]  /*dbc0*/  FFMA.FTZ R11, R70.reuse, UR6, R50 ;  /* 0x00000006460b7c23 */ /* 0x040fe20008010032 */
[----:B----4-:R-:W-:Y:S01]  /*dbd0*/  FFMA.FTZ R53, R70, UR6, R53 ;  /* 0x0000000646357c23 */ /* 0x010fe20008010035 */
[----:B------:R-:W-:Y:S01]  /*dbe0*/  IMAD.U32 R70, RZ, RZ, UR4 ;  /* 0x00000004ff467e24 */ /* 0x000fe2000f8e00ff */
[----:B------:R-:W-:Y:S01]  /*dbf0*/  FSEL R39, R39, -INF , !P4 ;  /* 0xff80000027277808 */ /* 0x000fe20006000000 */
[----:B------:R-:W-:Y:S01]  /*dc00*/  FMUL.FTZ R72, R105, UR11 ;  /* 0x0000000b69487c20 */ /* 0x000fe20008410000 */
[----:B------:R-:W-:Y:S01]  /*dc10*/  LOP3.LUT R56, R56, 0xe0, R169, 0xfe, !PT ;  /* 0x000000e038387812 */ /* 0x000fe200078efea9 */
[----:B------:R1:W4:Y:S01]  /*dc20*/  MUFU.TANH R50, R37 ;  /* 0x0000002500327308 */ /* 0x0003220000002400 */
[----:B------:R-:W-:Y:S01]  /*dc30*/  FSEL R11, R11, -INF , !P3 ;  /* 0xff8000000b0b7808 */ /* 0x000fe20005800000 */
[----:B-----5:R-:W-:Y:S01]  /*dc40*/  FMUL.FTZ R125, R127, UR11 ;  /* 0x0000000b7f7d7c20 */ /* 0x020fe20008410000 */
[-C--:B------:R-:W-:Y:S01]  /*dc50*/  ISETP.GE.AND P6, PT, R56, R130.reuse, PT ;  /* 0x000000823800720c */ /* 0x080fe20003fc6270 */
[----:B------:R-:W-:Y:S01]  /*dc60*/  IMAD.U32 R105, RZ, RZ, UR4 ;  /* 0x00000004ff697e24 */ /* 0x000fe2000f8e00ff */
[C---:B------:R-:W-:Y:S01]  /*dc70*/  ISETP.GE.AND P4, PT, R10.reuse, R130, PT ;  /* 0x000000820a00720c */ /* 0x040fe20003f86270 */
[----:B------:R-:W-:Y:S01]  /*dc80*/  IMAD.U32 R127, RZ, RZ, UR4 ;  /* 0x00000004ff7f7e24 */ /* 0x000fe2000f8e00ff */
[----:B------:R-:W-:Y:S01]  /*dc90*/  ISETP.GE.AND P3, PT, R10, R128, PT ;  /* 0x000000800a00720c */ /* 0x000fe20003f66270 */
[----:B------:R-:W-:Y:S01]  /*dca0*/  MUFU.TANH R59, R59 ;  /* 0x0000003b003b7308 */ /* 0x000fe20000002400 */
[----:B--2---:R-:W-:-:S02]  /*dcb0*/  FSEL R12, R71, -INF , !P2 ;  /* 0xff800000470c7808 */ /* 0x004fc40005000000 */
[----:B------:R-:W-:Y:S02]  /*dcc0*/  ISETP.GE.AND P2, PT, R56, R128, PT ;  /* 0x000000803800720c */ /* 0x000fe40003f46270 */
[----:B------:R-:W-:Y:S02]  /*dcd0*/  I2FP.F32.S32 R56, R56 ;  /* 0x0000003800387245 */ /* 0x000fe40000201400 */
[--C-:B------:R-:W-:Y:S01]  /*dce0*/  LOP3.LUT R105, R105, 0x28, R169.reuse, 0xfe, !PT ;  /* 0x0000002869697812 */ /* 0x100fe200078efea9 */
[----:B------:R-:W-:Y:S01]  /*dcf0*/  MUFU.TANH R64, R64 ;  /* 0x0000004000407308 */ /* 0x000fe20000002400 */
[----:B------:R-:W-:Y:S01]  /*dd00*/  LOP3.LUT R127, R127, 0x50, R169, 0xfe, !PT ;  /* 0x000000507f7f7812 */ /* 0x000fe200078efea9 */
[C---:B------:R-:W-:Y:S01]  /*dd10*/  FFMA.FTZ R68, R56.reuse, UR6, R68 ;  /* 0x0000000638447c23 */ /* 0x040fe20008010044 */
[----:B-1----:R-:W-:Y:S01]  /*dd20*/  FFMA.FTZ R37, R56, UR6, R55 ;  /* 0x0000000638257c23 */ /* 0x002fe20008010037 */
[----:B------:R-:W-:Y:S02]  /*dd30*/  LOP3.LUT R55, R70, 0xe8, R169, 0xfe, !PT ;  /* 0x000000e846377812 */ /* 0x000fe400078efea9 */
[----:B------:R-:W-:-:S02]  /*dd40*/  I2FP.F32.S32 R70, R10 ;  /* 0x0000000a00467245 */ /* 0x000fc40000201400 */
[----:B------:R1:W-:Y:S01]  /*dd50*/  MUFU.TANH R56, R38 ;  /* 0x0000002600387308 */ /* 0x0003e20000002400 */
[----:B------:R-:W-:Y:S01]  /*dd60*/  FSEL R10, R68, -INF , !P6 ;  /* 0xff800000440a7808 */ /* 0x000fe20007000000 */
[----:B------:R-:W-:Y:S01]  /*dd70*/  IMAD.U32 R68, RZ, RZ, UR4 ;  /* 0x00000004ff447e24 */ /* 0x000fe2000f8e00ff */
[----:B------:R-:W-:Y:S02]  /*dd80*/  ISETP.GE.AND P6, PT, R55, R128, PT ;  /* 0x000000803700720c */ /* 0x000fe40003fc6270 */
[----:B------:R-:W-:Y:S02]  /*dd90*/  FSEL R37, R37, -INF , !P2 ;  /* 0xff80000025257808 */ /* 0x000fe40005000000 */
[----:B------:R-:W-:Y:S01]  /*dda0*/  LOP3.LUT R68, R68, 0xf1, R169, 0xfe, !PT ;  /* 0x000000f144447812 */ /* 0x000fe200078efea9 */
[----:B------:R-:W-:Y:S08]  /*ddb0*/  MUFU.TANH R74, R74 ;  /* 0x0000004a004a7308 */ /* 0x000ff00000002400 */
[----:B------:R-:W-:Y:S01]  /*ddc0*/  MUFU.TANH R73, R73 ;  /* 0x0000004900497308 */ /* 0x000fe20000002400 */
[----:B-1----:R-:W-:Y:S01]  /*ddd0*/  FSEL R38, R53, -INF , !P5 ;  /* 0xff80000035267808 */ /* 0x002fe20006800000 */
[----:B------:R-:W-:Y:S01]  /*dde0*/  BAR.SYNC.DEFER_BLOCKING 0x0 ;  /* 0x0000000000007b1d */ /* 0x000fe20000010000 */
[----:B------:R-:W-:-:S02]  /*ddf0*/  ISETP.GE.AND P5, PT, R55, R130, PT ;  /* 0x000000823700720c */ /* 0x000fc40003fa6270 */
[----:B------:R-:W-:-:S03]  /*de00*/  I2FP.F32.S32 R53, R55 ;  /* 0x0000003700357245 */ /* 0x000fc60000201400 */
[----:B------:R1:W2:Y:S02]  /*de10*/  MUFU.TANH R55, R9 ;  /* 0x0000000900377308 */ /* 0x0002a40000002400 */
[----:B---3--:R-:W-:-:S06]  /*de20*/  FFMA.FTZ R71, R53, UR6, R54 ;  /* 0x0000000635477c23 */ /* 0x008fcc0008010036 */
[----:B------:R3:W-:Y:S08]  /*de30*/  MUFU.TANH R54, R36 ;  /* 0x0000002400367308 */ /* 0x0007f00000002400 */
[----:B------:R-:W-:Y:S01]  /*de40*/  MUFU.TANH R72, R72 ;  /* 0x0000004800487308 */ /* 0x000fe20000002400 */
[C---:B-1----:R-:W-:Y:S01]  /*de50*/  FFMA.FTZ R9, R70.reuse, UR6, R49 ;  /* 0x0000000646097c23 */ /* 0x042fe20008010031 */
[----:B------:R-:W-:Y:S01]  /*de60*/  FFMA.FTZ R70, R70, UR6, R51 ;  /* 0x0000000646467c23 */ /* 0x000fe20008010033 */
[----:B------:R-:W-:-:S02]  /*de70*/  IMAD.U32 R51, RZ, RZ, UR4 ;  /* 0x00000004ff337e24 */ /* 0x000fc4000f8e00ff */
[----:B------:R-:W-:Y:S01]  /*de80*/  FFMA.FTZ R49, R53, UR6, R69 ;  /* 0x0000000635317c23 */ /* 0x000fe20008010045 */
[----:B------:R-:W-:Y:S01]  /*de90*/  IMAD.U32 R69, RZ, RZ, UR4 ;  /* 0x00000004ff457e24 */ /* 0x000fe2000f8e00ff */
[----:B------:R-:W-:Y:S02]  /*dea0*/  FSEL R9, R9, -INF , !P4 ;  /* 0xff80000009097808 */ /* 0x000fe40006000000 */
[--C-:B------:R-:W-:Y:S01]  /*deb0*/  LOP3.LUT R53, R51, 0xe9, R169.reuse, 0xfe, !PT ;  /* 0x000000e933357812 */ /* 0x100fe200078efea9 */
[----:B------:R-:W-:Y:S01]  /*dec0*/  MUFU.TANH R125, R125 ;  /* 0x0000007d007d7308 */ /* 0x000fe20000002400 */
[----:B------:R-:W-:Y:S02]  /*ded0*/  LOP3.LUT R69, R69, 0xf0, R169, 0xfe, !PT ;  /* 0x000000f045457812 */ /* 0x000fe400078efea9 */
[C---:B------:R-:W-:Y:S02]  /*dee0*/  ISETP.GE.AND P2, PT, R53.reuse, R130, PT ;  /* 0x000000823500720c */ /* 0x040fe40003f46270 */
[----:B------:R-:W-:-:S02]  /*def0*/  ISETP.GE.AND P4, PT, R53, R128, PT ;  /* 0x000000803500720c */ /* 0x000fc40003f86270 */
[----:B------:R-:W-:Y:S01]  /*df00*/  I2FP.F32.S32 R53, R53 ;  /* 0x0000003500357245 */ /* 0x000fe20000201400 */
[----:B------:R1:W5:Y:S01]  /*df10*/  MUFU.TANH R51, R8 ;  /* 0x0000000800337308 */ /* 0x0003620000002400 */
[----:B---3--:R-:W-:Y:S02]  /*df20*/  FSEL R36, R70, -INF , !P3 ;  /* 0xff80000046247808 */ /* 0x008fe40005800000 */
[-C--:B------:R-:W-:Y:S01]  /*df30*/  ISETP.GE.AND P3, PT, R69, R130.reuse, PT ;  /* 0x000000824500720c */ /* 0x080fe20003f66270 */
[----:B------:R-:W-:Y:S01]  /*df40*/  FFMA.FTZ R52, R53, UR6, R52 ;  /* 0x0000000635347c23 */ /* 0x000fe20008010034 */
[----:B------:R-:W-:Y:S01]  /*df50*/  FSEL R49, R49, -INF , !P6 ;  /* 0xff80000031317808 */ /* 0x000fe20007000000 */
[----:B----4-:R-:W-:Y:S01]  /*df60*/  FFMA.FTZ R53, R53, UR6, R50 ;  /* 0x0000000635357c23 */ /* 0x010fe20008010032 */
[----:B------:R-:W-:Y:S01]  /*df70*/  ISETP.GE.AND P6, PT, R68, R130, PT ;  /* 0x000000824400720c */ /* 0x000fe20003fc6270 */
[----:B------:R-:W-:Y:S01]  /*df80*/  IMAD.U32 R50, RZ, RZ, UR4 ;  /* 0x00000004ff327e24 */ /* 0x000fe2000f8e00ff */
[----:B------:R-:W-:Y:S01]  /*df90*/  FSEL R118, R52, -INF , !P2 ;  /* 0xff80000034767808 */ /* 0x000fe20005000000 */
[----:B------:R-:W-:Y:S01]  /*dfa0*/  MUFU.TANH R70, R28 ;  /* 0x0000001c00467308 */ /* 0x000fe20000002400 */
[----:B------:R-:W-:-:S02]  /*dfb0*/  ISETP.GE.AND P2, PT, R68, R128, PT ;  /* 0x000000804400720c */ /* 0x000fc40003f46270 */
[----:B------:R-:W-:Y:S02]  /*dfc0*/  I2FP.F32.S32 R68, R68 ;  /* 0x0000004400447245 */ /* 0x000fe40000201400 */
[----:B------:R-:W-:Y:S02]  /*dfd0*/  LOP3.LUT R50, R50, 0xf8, R169, 0xfe, !PT ;  /* 0x000000f832327812 */ /* 0x000fe400078efea9 */
[----:B-1----:R-:W-:Y:S01]  /*dfe0*/  FSEL R8, R71, -INF , !P5 ;  /* 0xff80000047087808 */ /* 0x002fe20006800000 */
[C---:B--2---:R-:W-:Y:S01]  /*dff0*/  FFMA.FTZ R55, R68.reuse, UR6, R55 ;  /* 0x0000000644377c23 */ /* 0x044fe20008010037 */
[----:B------:R-:W-:Y:S01]  /*e000*/  ISETP.GE.AND P5, PT, R69, R128, PT ;  /* 0x000000804500720c */ /* 0x000fe20003fa6270 */
[----:B-----5:R-:W-:Y:S01]  /*e010*/  FFMA.FTZ R51, R68, UR6, R51 ;  /* 0x0000000644337c23 */ /* 0x020fe20008010033 */
[----:B------:R-:W-:Y:S01]  /*e020*/  I2FP.F32.S32 R69, R69 ;  /* 0x0000004500457245 */ /* 0x000fe20000201400 */
[----:B------:R-:W-:Y:S01]  /*e030*/  IMAD.U32 R68, RZ, RZ, UR4 ;  /* 0x00000004ff447e24 */ /* 0x000fe2000f8e00ff */
[----:B------:R-:W-:Y:S01]  /*e040*/  FSEL R53, R53, -INF , !P4 ;  /* 0xff80000035357808 */ /* 0x000fe20006000000 */
[----:B------:R-:W-:Y:S01]  /*e050*/  MUFU.TANH R28, R121 ;  /* 0x00000079001c7308 */ /* 0x000fe20000002400 */
[----:B------:R-:W-:Y:S01]  /*e060*/  ISETP.GE.AND P4, PT, R138, R130, PT ;  /* 0x000000828a00720c */ /* 0x000fe20003f86270 */
[C---:B------:R-:W-:Y:S01]  /*e070*/  FFMA.FTZ R52, R69.reuse, UR6, R54 ;  /* 0x0000000645347c23 */ /* 0x040fe20008010036 */
[----:B------:R-:W-:Y:S01]  /*e080*/  FFMA.FTZ R56, R69, UR6, R56 ;  /* 0x0000000645387c23 */ /* 0x000fe20008010038 */
[----:B------:R-:W-:Y:S01]  /*e090*/  IMAD.U32 R69, RZ, RZ, UR4 ;  /* 0x00000004ff457e24 */ /* 0x000fe2000f8e00ff */
[----:B------:R-:W-:Y:S01]  /*e0a0*/  I2FP.F32.S32 R138, R138 ;  /* 0x0000008a008a7245 */ /* 0x000fe20000201400 */
[----:B------:R-:W-:Y:S01]  /*e0b0*/  FMUL.FTZ R71, R100, UR11 ;  /* 0x0000000b64477c20 */ /* 0x000fe20008410000 */
[----:B------:R-:W-:Y:S01]  /*e0c0*/  FSEL R52, R52, -INF , !P5 ;  /* 0xff80000034347808 */ /* 0x000fe20006800000 */
[----:B------:R1:W2:Y:S01]  /*e0d0*/  MUFU.TANH R54, R32 ;  /* 0x0000002000367308 */ /* 0x0002a20000002400 */
[----:B------:R-:W-:Y:S01]  /*e0e0*/  LOP3.LUT R69, R69, 0x1, R169, 0xfe, !PT ;  /* 0x0000000145457812 */ /* 0x000fe200078efea9 */
[----:B------:R-:W-:Y:S01]  /*e0f0*/  FFMA.FTZ R138, R138, UR6, R4 ;  /* 0x000000068a8a7c23 */ /* 0x000fe20008010004 */
[----:B------:R-:W-:-:S02]  /*e100*/  FSEL R56, R56, -INF , !P3 ;  /* 0xff80000038387808 */ /* 0x000fc40005800000 */
[----:B------:R-:W-:Y:S02]  /*e110*/  FSEL R55, R55, -INF , !P6 ;  /* 0xff80000037377808 */ /* 0x000fe40007000000 */
[----:B------:R-:W-:Y:S01]  /*e120*/  LOP3.LUT R68, R68, 0x8, R169, 0xfe, !PT ;  /* 0x0000000844447812 */ /* 0x000fe200078efea9 */
[----:B------:R3:W4:Y:S01]  /*e130*/  MUFU.TANH R4, R66 ;  /* 0x0000004200047308 */ /* 0x0007220000002400 */
[C---:B------:R-:W-:Y:S02]  /*e140*/  ISETP.GE.AND P3, PT, R50.reuse, R130, PT ;  /* 0x000000823200720c */ /* 0x040fe40003f66270 */
[----:B------:R-:W-:Y:S02]  /*e150*/  ISETP.GE.AND P5, PT, R50, R128, PT ;  /* 0x000000803200720c */ /* 0x000fe40003fa6270 */
[----:B------:R-:W-:Y:S02]  /*e160*/  ISETP.GE.AND P6, PT, R69, R130, PT ;  /* 0x000000824500720c */ /* 0x000fe40003fc6270 */
[----:B------:R-:W-:Y:S01]  /*e170*/  I2FP.F32.S32 R50, R50 ;  /* 0x0000003200327245 */ /* 0x000fe20000201400 */
[----:B------:R-:W-:Y:S01]  /*e180*/  MUFU.TANH R71, R71 ;  /* 0x0000004700477308 */ /* 0x000fe20000002400 */
[----:B------:R-:W-:Y:S01]  /*e190*/  I2FP.F32.S32 R69, R69 ;  /* 0x0000004500457245 */ /* 0x000fe20000201400 */
[----:B-1----:R-:W-:Y:S01]  /*e1a0*/  IMAD.U32 R32, RZ, RZ, UR4 ;  /* 0x00000004ff207e24 */ /* 0x002fe2000f8e00ff */
[----:B------:R-:W-:Y:S01]  /*e1b0*/  FSEL R51, R51, -INF , !P2 ;  /* 0xff80000033337808 */ /* 0x000fe20005000000 */
[----:B--2---:R-:W-:Y:S01]  /*e1c0*/  FFMA.FTZ R54, R50, UR6, R54 ;  /* 0x0000000632367c23 */ /* 0x004fe20008010036 */
[----:B------:R-:W-:Y:S01]  /*e1d0*/  ISETP.GE.AND P2, PT, R68, R130, PT ;  /* 0x000000824400720c */ /* 0x000fe20003f46270 */
[----:B------:R-:W-:Y:S01]  /*e1e0*/  FFMA.FTZ R121, R69, UR6, R5 ;  /* 0x0000000645797c23 */ /* 0x000fe20008010005 */
[----:B------:R-:W-:Y:S01]  /*e1f0*/  I2FP.F32.S32 R68, R68 ;  /* 0x0000004400447245 */ /* 0x000fe20000201400 */
[----:B------:R-:W-:Y:S01]  /*e200*/  IMAD.U32 R5, RZ, RZ, UR4 ;  /* 0x00000004ff057e24 */ /* 0x000fe2000f8e00ff */
[----:B------:R-:W-:Y:S01]  /*e210*/  LOP3.LUT R32, R32, 0x9, R169, 0xfe, !PT ;  /* 0x0000000920207812 */ /* 0x000fe200078efea9 */
[----:B------:R-:W-:-:S02]  /*e220*/  IMAD.U32 R69, RZ, RZ, UR4 ;  /* 0x00000004ff457e24 */ /* 0x000fc4000f8e00ff */
[----:B------:R-:W-:Y:S01]  /*e230*/  FFMA.FTZ R50, R50, UR6, R70 ;  /* 0x0000000632327c23 */ /* 0x000fe20008010046 */
[----:B------:R-:W-:Y:S01]  /*e240*/  FFMA.FTZ R124, R68, UR6, R124 ;  /* 0x00000006447c7c23 */ /* 0x000fe2000801007c */
[----:B------:R-:W-:Y:S01]  /*e250*/  FSEL R54, R54, -INF , !P3 ;  /* 0xff80000036367808 */ /* 0x000fe20005800000 */
[----:B------:R-:W-:Y:S01]  /*e260*/  FMUL.FTZ R68, R112, UR11 ;  /* 0x0000000b70447c20 */ /* 0x000fe20008410000 */
[----:B------:R-:W-:Y:S01]  /*e270*/  ISETP.GE.AND P3, PT, R32, R130, PT ;  /* 0x000000822000720c */ /* 0x000fe20003f66270 */
[----:B------:R-:W-:Y:S01]  /*e280*/  FMUL.FTZ R70, R96, UR11 ;  /* 0x0000000b60467c20 */ /* 0x000fe20008410000 */
[--C-:B------:R-:W-:Y:S01]  /*e290*/  LOP3.LUT R5, R5, 0x19, R169.reuse, 0xfe, !PT ;  /* 0x0000001905057812 */ /* 0x100fe200078efea9 */
[----:B------:R-:W-:Y:S01]  /*e2a0*/  MUFU.TANH R82, R82 ;  /* 0x0000005200527308 */ /* 0x000fe20000002400 */
[----:B------:R-:W-:Y:S02]  /*e2b0*/  I2FP.F32.S32 R32, R32 ;  /* 0x0000002000207245 */ /* 0x000fe40000201400 */
[----:B------:R-:W-:-:S02]  /*e2c0*/  LOP3.LUT R69, R69, 0x11, R169, 0xfe, !PT ;  /* 0x0000001145457812 */ /* 0x000fc400078efea9 */
[----:B------:R-:W-:Y:S01]  /*e2d0*/  FSEL R50, R50, -INF , !P5 ;  /* 0xff80000032327808 */ /* 0x000fe20006800000 */
[----:B------:R-:W-:Y:S01]  /*e2e0*/  FFMA.FTZ R135, R32, UR6, R135 ;  /* 0x0000000620877c23 */ /* 0x000fe20008010087 */
[----:B------:R-:W-:Y:S01]  /*e2f0*/  ISETP.GE.AND P5, PT, R134, R130, PT ;  /* 0x000000828600720c */ /* 0x000fe20003fa6270 */
[----:B------:R-:W-:Y:S01]  /*e300*/  IMAD.U32 R32, RZ, RZ, UR4 ;  /* 0x00000004ff207e24 */ /* 0x000fe2000f8e00ff */
[----:B------:R-:W-:Y:S01]  /*e310*/  FSEL R112, R124, -INF , !P2 ;  /* 0xff8000007c707808 */ /* 0x000fe20005000000 */
[----:B------:R-:W-:Y:S01]  /*e320*/  MUFU.TANH R68, R68 ;  /* 0x0000004400447308 */ /* 0x000fe20000002400 */
[----:B------:R-:W-:Y:S01]  /*e330*/  I2FP.F32.S32 R134, R134 ;  /* 0x0000008600867245 */ /* 0x000fe20000201400 */
[----:B------:R-:W-:Y:S01]  /*e340*/  IMAD.U32 R124, RZ, RZ, UR4 ;  /* 0x00000004ff7c7e24 */ /* 0x000fe2000f8e00ff */
[----:B------:R-:W-:Y:S02]  /*e350*/  ISETP.GE.AND P2, PT, R5, R130, PT ;  /* 0x000000820500720c */ /* 0x000fe40003f46270 */
[----:B---3--:R-:W-:Y:S01]  /*e360*/  I2FP.F32.S32 R66, R69 ;  /* 0x0000004500427245 */ /* 0x008fe20000201400 */
[----:B------:R-:W-:Y:S01]  /*e370*/  FFMA.FTZ R134, R134, UR6, R59 ;  /* 0x0000000686867c23 */ /* 0x000fe2000801003b */
[----:B------:R-:W-:Y:S01]  /*e380*/  I2FP.F32.S32 R5, R5 ;  /* 0x0000000500057245 */ /* 0x000fe20000201400 */
[----:B------:R-:W-:Y:S01]  /*e390*/  MUFU.TANH R70, R70 ;  /* 0x0000004600467308 */ /* 0x000fe20000002400 */
[----:B------:R-:W-:Y:S01]  /*e3a0*/  LOP3.LUT R32, R32, 0x18, R169, 0xfe, !PT ;  /* 0x0000001820207812 */ /* 0x000fe200078efea9 */
[----:B------:R-:W-:Y:S01]  /*e3b0*/  FFMA.FTZ R66, R66, UR6, R28 ;  /* 0x0000000642427c23 */ /* 0x000fe2000801001c */
[----:B------:R-:W-:-:S02]  /*e3c0*/  IMAD.U32 R28, RZ, RZ, UR4 ;  /* 0x00000004ff1c7e24 */ /* 0x000fc4000f8e00ff */
[----:B----4-:R-:W-:Y:S01]  /*e3d0*/  FFMA.FTZ R59, R5, UR6, R4 ;  /* 0x00000006053b7c23 */ /* 0x010fe20008010004 */
[----:B------:R-:W-:Y:S01]  /*e3e0*/  FMUL.FTZ R5, R109, UR11 ;  /* 0x0000000b6d057c20 */ /* 0x000fe20008410000 */
[----:B------:R-:W-:Y:S01]  /*e3f0*/  I2FP.F32.S32 R75, R32 ;  /* 0x00000020004b7245 */ /* 0x000fe20000201400 */
[----:B------:R-:W-:Y:S01]  /*e400*/  IMAD.U32 R4, RZ, RZ, UR4 ;  /* 0x00000004ff047e24 */ /* 0x000fe2000f8e00ff */
[----:B------:R-:W-:Y:S02]  /*e410*/  LOP3.LUT R28, R28, 0x21, R169, 0xfe, !PT ;  /* 0x000000211c1c7812 */ /* 0x000fe400078efea9 */
[----:B------:R-:W-:Y:S01]  /*e420*/  FSEL R138, R138, -INF , !P4 ;  /* 0xff8000008a8a7808 */ /* 0x000fe20006000000 */
[----:B------:R-:W1:Y:S01]  /*e430*/  MUFU.TANH R5, R5 ;  /* 0x0000000500057308 */ /* 0x000e620000002400 */
[-C--:B------:R-:W-:Y:S01]  /*e440*/  ISETP.GE.AND P4, PT, R69, R130.reuse, PT ;  /* 0x000000824500720c */ /* 0x080fe20003f86270 */
[----:B------:R-:W-:Y:S01]  /*e450*/  IMAD.U32 R69, RZ, RZ, UR4 ;  /* 0x00000004ff457e24 */ /* 0x000fe2000f8e00ff */
[----:B------:R-:W-:Y:S01]  /*e460*/  FSEL R134, R134, -INF , !P5 ;  /* 0xff80000086867808 */ /* 0x000fe20006800000 */
[----:B------:R-:W-:Y:S01]  /*e470*/  FFMA.FTZ R75, R75, UR6, R64 ;  /* 0x000000064b4b7c23 */ /* 0x000fe20008010040 */
[----:B------:R-:W-:Y:S01]  /*e480*/  ISETP.GE.AND P5, PT, R28, R130, PT ;  /* 0x000000821c00720c */ /* 0x000fe20003fa6270 */
[----:B------:R-:W-:Y:S01]  /*e490*/  IMAD.U32 R64, RZ, RZ, UR4 ;  /* 0x00000004ff407e24 */ /* 0x000fe2000f8e00ff */
[----:B------:R-:W-:-:S02]  /*e4a0*/  I2FP.F32.S32 R28, R28 ;  /* 0x0000001c001c7245 */ /* 0x000fc40000201400 */
[----:B------:R-:W-:Y:S02]  /*e4b0*/  FSEL R121, R121, -INF , !P6 ;  /* 0xff80000079797808 */ /* 0x000fe40007000000 */
[----:B------:R-:W-:Y:S01]  /*e4c0*/  ISETP.GE.AND P6, PT, R32, R130, PT ;  /* 0x000000822000720c */ /* 0x000fe20003fc6270 */
[----:B------:R-:W-:Y:S01]  /*e4d0*/  FFMA.FTZ R74, R28, UR6, R74 ;  /* 0x000000061c4a7c23 */ /* 0x000fe2000801004a */
[--C-:B------:R-:W-:Y:S01]  /*e4e0*/  LOP3.LUT R69, R69, 0x28, R169.reuse, 0xfe, !PT ;  /* 0x0000002845457812 */ /* 0x100fe200078efea9 */
[----:B------:R-:W-:Y:S01]  /*e4f0*/  FMUL.FTZ R28, R101, UR11 ;  /* 0x0000000b651c7c20 */ /* 0x000fe20008410000 */
[--C-:B------:R-:W-:Y:S01]  /*e500*/  LOP3.LUT R4, R4, 0x29, R169.reuse, 0xfe, !PT ;  /* 0x0000002904047812 */ /* 0x100fe200078efea9 */
[----:B------:R-:W-:Y:S01]  /*e510*/  FMUL.FTZ R32, R104, UR11 ;  /* 0x0000000b68207c20 */ /* 0x000fe20008410000 */
[----:B------:R-:W-:Y:S01]  /*e520*/  LOP3.LUT R64, R64, 0x20, R169, 0xfe, !PT ;  /* 0x0000002040407812 */ /* 0x000fe200078efea9 */
[----:B------:R2:W-:Y:S01]  /*e530*/  MUFU.TANH R101, R114 ;  /* 0x0000007200657308 */ /* 0x0005e20000002400 */
[----:B------:R-:W-:Y:S01]  /*e540*/  FSEL R108, R66, -INF , !P4 ;  /* 0xff800000426c7808 */ /* 0x000fe20006000000 */
[----:B------:R-:W-:Y:S01]  /*e550*/  IMAD.U32 R66, RZ, RZ, UR4 ;  /* 0x00000004ff427e24 */ /* 0x000fe2000f8e00ff */
[----:B------:R-:W-:-:S02]  /*e560*/  FSEL R75, R75, -INF , !P6 ;  /* 0xff8000004b4b7808 */ /* 0x000fc40007000000 */
[-C--:B------:R-:W-:Y:S02]  /*e570*/  ISETP.GE.AND P4, PT, R69, R130.reuse, PT ;  /* 0x000000824500720c */ /* 0x080fe40003f86270 */
[----:B------:R-:W-:Y:S01]  /*e580*/  ISETP.GE.AND P6, PT, R4, R130, PT ;  /* 0x000000820400720c */ /* 0x000fe20003fc6270 */
[----:B------:R-:W3:Y:S01]  /*e590*/  MUFU.TANH R28, R28 ;  /* 0x0000001c001c7308 */ /* 0x000ee20000002400 */
[----:B------:R-:W-:Y:S02]  /*e5a0*/  I2FP.F32.S32 R69, R69 ;  /* 0x0000004500457245 */ /* 0x000fe40000201400 */
[----:B------:R-:W-:Y:S02]  /*e5b0*/  I2FP.F32.S32 R4, R4 ;  /* 0x0000000400047245 */ /* 0x000fe40000201400 */
[----:B------:R-:W-:Y:S01]  /*e5c0*/  FSEL R135, R135, -INF , !P3 ;  /* 0xff80000087877808 */ /* 0x000fe20005800000 */
[----:B------:R-:W-:Y:S01]  /*e5d0*/  FFMA.FTZ R73, R69, UR6, R73 ;  /* 0x0000000645497c23 */ /* 0x000fe20008010049 */
[----:B------:R-:W-:Y:S01]  /*e5e0*/  ISETP.GE.AND P3, PT, R64, R130, PT ;  /* 0x000000824000720c */ /* 0x000fe20003f66270 */
[----:B-1----:R-:W-:Y:S01]  /*e5f0*/  FFMA.FTZ R5, R4, UR6, R5 ;  /* 0x0000000604057c23 */ /* 0x002fe20008010005 */
[----:B------:R-:W-:Y:S01]  /*e600*/  I2FP.F32.S32 R64, R64 ;  /* 0x0000004000407245 */ /* 0x000fe20000201400 */
[----:B------:R-:W-:Y:S01]  /*e610*/  IMAD.U32 R69, RZ, RZ, UR4 ;  /* 0x00000004ff457e24 */ /* 0x000fe2000f8e00ff */
[----:B------:R-:W1:Y:S01]  /*e620*/  MUFU.TANH R32, R32 ;  /* 0x0000002000207308 */ /* 0x000e620000002400 */
[----:B------:R-:W-:Y:S01]  /*e630*/  IMAD.U32 R4, RZ, RZ, UR4 ;  /* 0x00000004ff047e24 */ /* 0x000fe2000f8e00ff */
[--C-:B------:R-:W-:Y:S01]  /*e640*/  LOP3.LUT R66, R66, 0x38, R169.reuse, 0xfe, !PT ;  /* 0x0000003842427812 */ /* 0x100fe200078efea9 */
[----:B------:R-:W-:Y:S01]  /*e650*/  FFMA.FTZ R68, R64, UR6, R68 ;  /* 0x0000000640447c23 */ /* 0x000fe20008010044 */
[----:B------:R-:W-:Y:S01]  /*e660*/  IMAD.U32 R64, RZ, RZ, UR4 ;  /* 0x00000004ff407e24 */ /* 0x000fe2000f8e00ff */
[--C-:B------:R-:W-:Y:S01]  /*e670*/  LOP3.LUT R69, R69, 0x31, R169.reuse, 0xfe, !PT ;  /* 0x0000003145457812 */ /* 0x100fe200078efea9 */
[----:B--2---:R-:W-:Y:S01]  /*e680*/  IMAD.U32 R114, RZ, RZ, UR4 ;  /* 0x00000004ff727e24 */ /* 0x004fe2000f8e00ff */
[----:B------:R-:W-:-:S02]  /*e690*/  LOP3.LUT R4, R4, 0x39, R169, 0xfe, !PT ;  /* 0x0000003904047812 */ /* 0x000fc400078efea9 */
[----:B------:R-:W-:Y:S01]  /*e6a0*/  FSEL R96, R68, -INF , !P3 ;  /* 0xff80000044607808 */ /* 0x000fe20005800000 */
[----:B------:R-:W-:Y:S01]  /*e6b0*/  FMUL.FTZ R68, R93, UR11 ;  /* 0x0000000b5d447c20 */ /* 0x000fe20008410000 */
[----:B------:R-:W-:Y:S02]  /*e6c0*/  FSEL R100, R59, -INF , !P2 ;  /* 0xff8000003b647808 */ /* 0x000fe40005000000 */
[----:B------:R-:W-:Y:S02]  /*e6d0*/  FSEL R74, R74, -INF , !P5 ;  /* 0xff8000004a4a7808 */ /* 0x000fe40006800000 */
[----:B------:R-:W-:Y:S01]  /*e6e0*/  FSEL R73, R73, -INF , !P4 ;  /* 0xff80000049497808 */ /* 0x000fe20006000000 */
[----:B------:R-:W2:Y:S01]  /*e6f0*/  MUFU.TANH R68, R68 ;  /* 0x0000004400447308 */ /* 0x000ea20000002400 */
[----:B------:R-:W-:Y:S02]  /*e700*/  LOP3.LUT R64, R64, 0x30, R169, 0xfe, !PT ;  /* 0x0000003040407812 */ /* 0x000fe400078efea9 */
[----:B------:R-:W-:-:S02]  /*e710*/  I2FP.F32.S32 R59, R69 ;  /* 0x00000045003b7245 */ /* 0x000fc40000201400 */
[-C--:B------:R-:W-:Y:S02]  /*e720*/  ISETP.GE.AND P5, PT, R66, R130.reuse, PT ;  /* 0x000000824200720c */ /* 0x080fe40003fa6270 */
[----:B------:R-:W-:Y:S01]  /*e730*/  ISETP.GE.AND P4, PT, R4, R130, PT ;  /* 0x000000820400720c */ /* 0x000fe20003f86270 */
[----:B------:R-:W-:Y:S01]  /*e740*/  FFMA.FTZ R72, R59, UR6, R72 ;  /* 0x000000063b487c23 */ /* 0x000fe20008010048 */
[----:B------:R-:W-:Y:S01]  /*e750*/  I2FP.F32.S32 R66, R66 ;  /* 0x0000004200427245 */ /* 0x000fe20000201400 */
[----:B------:R-:W-:Y:S01]  /*e760*/  IMAD.U32 R59, RZ, RZ, UR4 ;  /* 0x00000004ff3b7e24 */ /* 0x000fe2000f8e00ff */
[----:B------:R-:W-:Y:S02]  /*e770*/  I2FP.F32.S32 R4, R4 ;  /* 0x0000000400047245 */ /* 0x000fe40000201400 */
[----:B------:R-:W-:Y:S01]  /*e780*/  ISETP.GE.AND P2, PT, R64, R130, PT ;  /* 0x000000824000720c */ /* 0x000fe20003f46270 */
[----:B------:R-:W-:Y:S01]  /*e790*/  FFMA.FTZ R71, R66, UR6, R71 ;  /* 0x0000000642477c23 */ /* 0x000fe20008010047 */
[----:B------:R-:W-:Y:S01]  /*e7a0*/  I2FP.F32.S32 R64, R64 ;  /* 0x0000004000407245 */ /* 0x000fe20000201400 */
[----:B---3--:R-:W-:Y:S01]  /*e7b0*/  FFMA.FTZ R28, R4, UR6, R28 ;  /* 0x00000006041c7c23 */ /* 0x008fe2000801001c */
[----:B------:R-:W-:Y:S01]  /*e7c0*/  ISETP.GE.AND P3, PT, R69, R130, PT ;  /* 0x000000824500720c */ /* 0x000fe20003f66270 */
[----:B------:R-:W-:Y:S01]  /*e7d0*/  FMUL.FTZ R69, R97, UR11 ;  /* 0x0000000b61457c20 */ /* 0x000fe20008410000 */
[----:B------:R3:W-:Y:S01]  /*e7e0*/  MUFU.TANH R66, R92 ;  /* 0x0000005c00427308 */ /* 0x0007e20000002400 */
[----:B------:R-:W-:-:S02]  /*e7f0*/  IMAD.U32 R4, RZ, RZ, UR4 ;  /* 0x00000004ff047e24 */ /* 0x000fc4000f8e00ff */
[----:B-1----:R-:W-:Y:S01]  /*e800*/  FFMA.FTZ R32, R64, UR6, R32 ;  /* 0x0000000640207c23 */ /* 0x002fe20008010020 */
[----:B------:R-:W-:Y:S01]  /*e810*/  IMAD.U32 R64, RZ, RZ, UR4 ;  /* 0x00000004ff407e24 */ /* 0x000fe2000f8e00ff */
[--C-:B------:R-:W-:Y:S01]  /*e820*/  LOP3.LUT R59, R59, 0x40, R169.reuse, 0xfe, !PT ;  /* 0x000000403b3b7812 */ /* 0x100fe200078efea9 */
[----:B------:R-:W-:Y:S01]  /*e830*/  IMAD.U32 R97, RZ, RZ, UR4 ;  /* 0x00000004ff617e24 */ /* 0x000fe2000f8e00ff */
[--C-:B------:R-:W-:Y:S01]  /*e840*/  LOP3.LUT R4, R4, 0x49, R169.reuse, 0xfe, !PT ;  /* 0x0000004904047812 */ /* 0x100fe200078efea9 */
[----:B------:R-:W1:Y:S01]  /*e850*/  MUFU.TANH R69, R69 ;  /* 0x0000004500457308 */ /* 0x000e620000002400 */
[----:B------:R-:W-:Y:S02]  /*e860*/  FSEL R71, R71, -INF , !P5 ;  /* 0xff80000047477808 */ /* 0x000fe40006800000 */
[----:B------:R-:W-:Y:S02]  /*e870*/  LOP3.LUT R64, R64, 0x48, R169, 0xfe, !PT ;  /* 0x0000004840407812 */ /* 0x000fe400078efea9 */
[----:B------:R-:W-:-:S02]  /*e880*/  ISETP.GE.AND P5, PT, R4, R130, PT ;  /* 0x000000820400720c */ /* 0x000fc40003fa6270 */
[----:B------:R-:W-:Y:S01]  /*e890*/  I2FP.F32.S32 R4, R4 ;  /* 0x0000000400047245 */ /* 0x000fe20000201400 */
[----:B---3--:R-:W-:Y:S01]  /*e8a0*/  IMAD.U32 R92, RZ, RZ, UR4 ;  /* 0x00000004ff5c7e24 */ /* 0x008fe2000f8e00ff */
[----:B------:R-:W-:Y:S02]  /*e8b0*/  FSEL R72, R72, -INF , !P3 ;  /* 0xff80000048487808 */ /* 0x000fe40005800000 */
[-C--:B------:R-:W-:Y:S01]  /*e8c0*/  ISETP.GE.AND P3, PT, R64, R130.reuse, PT ;  /* 0x000000824000720c */ /* 0x080fe20003f66270 */
[----:B--2---:R-:W-:Y:S01]  /*e8d0*/  FFMA.FTZ R68, R4, UR6, R68 ;  /* 0x0000000604447c23 */ /* 0x004fe20008010044 */
[----:B------:R-:W-:Y:S01]  /*e8e0*/  LOP3.LUT R93, R92, 0x41, R169, 0xfe, !PT ;  /* 0x000000415c5d7812 */ /* 0x000fe200078efea9 */
[----:B------:R2:W-:Y:S01]  /*e8f0*/  MUFU.TANH R4, R84 ;  /* 0x0000005400047308 */ /* 0x0005e20000002400 */
[----:B------:R-:W-:Y:S01]  /*e900*/  FSEL R92, R5, -INF , !P6 ;  /* 0xff800000055c7808 */ /* 0x000fe20007000000 */
[----:B------:R-:W-:Y:S01]  /*e910*/  FMUL.FTZ R5, R88, UR11 ;  /* 0x0000000b58057c20 */ /* 0x000fe20008410000 */
[----:B------:R-:W-:-:S02]  /*e920*/  ISETP.GE.AND P6, PT, R59, R130, PT ;  /* 0x000000823b00720c */ /* 0x000fc40003fc6270 */
[----:B------:R-:W-:Y:S02]  /*e930*/  I2FP.F32.S32 R59, R59 ;  /* 0x0000003b003b7245 */ /* 0x000fe40000201400 */
[----:B------:R-:W-:Y:S01]  /*e940*/  FSEL R88, R32, -INF , !P2 ;  /* 0xff80000020587808 */ /* 0x000fe20005000000 */
[----:B------:R-:W-:Y:S01]  /*e950*/  MUFU.TANH R5, R5 ;  /* 0x0000000500057308 */ /* 0x000fe20000002400 */
[----:B------:R-:W-:Y:S01]  /*e960*/  ISETP.GE.AND P2, PT, R93, R130, PT ;  /* 0x000000825d00720c */ /* 0x000fe20003f46270 */
[----:B------:R-:W-:Y:S01]  /*e970*/  FFMA.FTZ R70, R59, UR6, R70 ;  /* 0x000000063b467c23 */ /* 0x000fe20008010046 */
[----:B------:R-:W-:Y:S01]  /*e980*/  I2FP.F32.S32 R32, R93 ;  /* 0x0000005d00207245 */ /* 0x000fe20000201400 */
[----:B------:R-:W-:Y:S01]  /*e990*/  FMUL.FTZ R93, R89, UR11 ;  /* 0x0000000b595d7c20 */ /* 0x000fe20008410000 */
[----:B------:R-:W-:Y:S01]  /*e9a0*/  I2FP.F32.S32 R89, R64 ;  /* 0x0000004000597245 */ /* 0x000fe20000201400 */
[----:B------:R-:W-:Y:S01]  /*e9b0*/  IMAD.U32 R59, RZ, RZ, UR4 ;  /* 0x00000004ff3b7e24 */ /* 0x000fe2000f8e00ff */
[----:B------:R-:W-:Y:S01]  /*e9c0*/  FSEL R70, R70, -INF , !P6 ;  /* 0xff80000046467808 */ /* 0x000fe20007000000 */
[----:B------:R3:W-:Y:S01]  /*e9d0*/  MUFU.TANH R64, R93 ;  /* 0x0000005d00407308 */ /* 0x0007e20000002400 */
[----:B--2---:R-:W-:Y:S01]  /*e9e0*/  FMUL.FTZ R84, R85, UR11 ;  /* 0x0000000b55547c20 */ /* 0x004fe20008410000 */
[----:B-1----:R-:W-:Y:S01]  /*e9f0*/  FFMA.FTZ R69, R32, UR6, R69 ;  /* 0x0000000620457c23 */ /* 0x002fe20008010045 */
[----:B------:R-:W-:Y:S01]  /*ea00*/  LOP3.LUT R85, R59, 0x58, R169, 0xfe, !PT ;  /* 0x000000583b557812 */ /* 0x000fe200078efea9 */
[----:B------:R-:W-:-:S02]  /*ea10*/  IMAD.U32 R32, RZ, RZ, UR4 ;  /* 0x00000004ff207e24 */ /* 0x000fc4000f8e00ff */
[----:B------:R-:W-:Y:S01]  /*ea20*/  FFMA.FTZ R66, R89, UR6, R66 ;  /* 0x0000000659427c23 */ /* 0x000fe20008010042 */
[----:B------:R-:W-:Y:S01]  /*ea30*/  IMAD.U32 R89, RZ, RZ, UR4 ;  /* 0x00000004ff597e24 */ /* 0x000fe2000f8e00ff */
[----:B------:R-:W-:Y:S01]  /*ea40*/  FSEL R69, R69, -INF , !P2 ;  /* 0xff80000045457808 */ /* 0x000fe20005000000 */
[----:B------:R1:W2:Y:S01]  /*ea50*/  MUFU.TANH R59, R84 ;  /* 0x00000054003b7308 */ /* 0x0002a20000002400 */
[--C-:B------:R-:W-:Y:S02]  /*ea60*/  LOP3.LUT R32, R32, 0x59, R169.reuse, 0xfe, !PT ;  /* 0x0000005920207812 */ /* 0x100fe400078efea9 */
[----:B------:R-:W-:Y:S02]  /*ea70*/  ISETP.GE.AND P2, PT, R85, R130, PT ;  /* 0x000000825500720c */ /* 0x000fe40003f46270 */
[----:B------:R-:W-:Y:S02]  /*ea80*/  I2FP.F32.S32 R85, R85 ;  /* 0x0000005500557245 */ /* 0x000fe40000201400 */
[----:B------:R-:W-:Y:S01]  /*ea90*/  LOP3.LUT R89, R89, 0x50, R169, 0xfe, !PT ;  /* 0x0000005059597812 */ /* 0x000fe200078efea9 */
[----:B---3--:R-:W-:Y:S01]  /*eaa0*/  IMAD.U32 R93, RZ, RZ, UR4 ;  /* 0x00000004ff5d7e24 */ /* 0x008fe2000f8e00ff */
[----:B------:R-:W-:-:S02]  /*eab0*/  FSEL R66, R66, -INF , !P3 ;  /* 0xff80000042427808 */ /* 0x000fc40005800000 */
[----:B------:R-:W-:Y:S02]  /*eac0*/  ISETP.GE.AND P3, PT, R32, R130, PT ;  /* 0x000000822000720c */ /* 0x000fe40003f66270 */
[----:B------:R-:W-:Y:S02]  /*ead0*/  LOP3.LUT R93, R93, 0x51, R169, 0xfe, !PT ;  /* 0x000000515d5d7812 */ /* 0x000fe400078efea9 */
[----:B------:R-:W-:Y:S02]  /*eae0*/  I2FP.F32.S32 R32, R32 ;  /* 0x0000002000207245 */ /* 0x000fe40000201400 */
[----:B-1----:R-:W-:Y:S02]  /*eaf0*/  FSEL R84, R28, -INF , !P4 ;  /* 0xff8000001c547808 */ /* 0x002fe40006000000 */
[----:B------:R-:W-:Y:S01]  /*eb00*/  I2FP.F32.S32 R28, R93 ;  /* 0x0000005d001c7245 */ /* 0x000fe20000201400 */
[----:B--2---:R-:W-:Y:S01]  /*eb10*/  FFMA.FTZ R59, R32, UR6, R59 ;  /* 0x00000006203b7c23 */ /* 0x004fe2000801003b */
[-C--:B------:R-:W-:Y:S01]  /*eb20*/  ISETP.GE.AND P4, PT, R89, R130.reuse, PT ;  /* 0x000000825900720c */ /* 0x080fe20003f86270 */
[----:B------:R-:W-:Y:S01]  /*eb30*/  IMAD.U32 R32, RZ, RZ, UR4 ;  /* 0x00000004ff207e24 */ /* 0x000fe2000f8e00ff */
[----:B------:R-:W-:Y:S01]  /*eb40*/  I2FP.F32.S32 R89, R89 ;  /* 0x0000005900597245 */ /* 0x000fe20000201400 */
[----:B------:R-:W-:Y:S01]  /*eb50*/  FFMA.FTZ R64, R28, UR6, R64 ;  /* 0x000000061c407c23 */ /* 0x000fe20008010040 */
[----:B------:R-:W-:Y:S01]  /*eb60*/  FSEL R59, R59, -INF , !P3 ;  /* 0xff8000003b3b7808 */ /* 0x000fe20005800000 */
[----:B------:R1:W-:Y:S01]  /*eb70*/  MUFU.TANH R28, R58 ;  /* 0x0000003a001c7308 */ /* 0x0003e20000002400 */
[----:B------:R-:W-:Y:S01]  /*eb80*/  ISETP.GE.AND P6, PT, R93, R130, PT ;  /* 0x000000825d00720c */ /* 0x000fe20003fc6270 */
[----:B------:R-:W-:Y:S01]  /*eb90*/  FFMA.FTZ R5, R89, UR6, R5 ;  /* 0x0000000659057c23 */ /* 0x000fe20008010005 */
[----:B------:R-:W-:Y:S01]  /*eba0*/  FMUL.FTZ R89, R6, UR11 ;  /* 0x0000000b06597c20 */ /* 0x000fe20008410000 */
[----:B------:R-:W-:Y:S01]  /*ebb0*/  IMAD.U32 R93, RZ, RZ, UR4 ;  /* 0x00000004ff5d7e24 */ /* 0x000fe2000f8e00ff */
[----:B------:R-:W-:-:S02]  /*ebc0*/  LOP3.LUT R32, R32, 0x60, R169, 0xfe, !PT ;  /* 0x0000006020207812 */ /* 0x000fc400078efea9 */
[--C-:B------:R-:W-:Y:S01]  /*ebd0*/  LOP3.LUT R97, R97, 0x61, R169.reuse, 0xfe, !PT ;  /* 0x0000006161617812 */ /* 0x100fe200078efea9 */
[----:B------:R2:W-:Y:S01]  /*ebe0*/  MUFU.TANH R6, R80 ;  /* 0x0000005000067308 */ /* 0x0005e20000002400 */
[----:B------:R-:W-:Y:S02]  /*ebf0*/  FSEL R68, R68, -INF , !P5 ;  /* 0xff80000044447808 */ /* 0x000fe40006800000 */
[-C--:B------:R-:W-:Y:S02]  /*ec00*/  ISETP.GE.AND P5, PT, R32, R130.reuse, PT ;  /* 0x000000822000720c */ /* 0x080fe40003fa6270 */
[----:B------:R-:W-:Y:S02]  /*ec10*/  LOP3.LUT R93, R93, 0x68, R169, 0xfe, !PT ;  /* 0x000000685d5d7812 */ /* 0x000fe400078efea9 */
[----:B------:R-:W-:Y:S01]  /*ec20*/  FSEL R64, R64, -INF , !P6 ;  /* 0xff80000040407808 */ /* 0x000fe20007000000 */
[----:B------:R-:W-:Y:S01]  /*ec30*/  MUFU.TANH R89, R89 ;  /* 0x0000005900597308 */ /* 0x000fe20000002400 */
[----:B-1----:R-:W-:Y:S01]  /*ec40*/  FFMA.FTZ R58, R85, UR6, R4 ;  /* 0x00000006553a7c23 */ /* 0x002fe20008010004 */
[----:B------:R-:W-:Y:S01]  /*ec50*/  IMAD.U32 R85, RZ, RZ, UR4 ;  /* 0x00000004ff557e24 */ /* 0x000fe2000f8e00ff */
[----:B------:R-:W-:-:S02]  /*ec60*/  ISETP.GE.AND P6, PT, R93, R130, PT ;  /* 0x000000825d00720c */ /* 0x000fc40003fc6270 */
[----:B------:R-:W-:Y:S02]  /*ec70*/  I2FP.F32.S32 R93, R93 ;  /* 0x0000005d005d7245 */ /* 0x000fe40000201400 */
[--C-:B------:R-:W-:Y:S01]  /*ec80*/  LOP3.LUT R85, R85, 0x69, R169.reuse, 0xfe, !PT ;  /* 0x0000006955557812 */ /* 0x100fe200078efea9 */
[----:B------:R1:W-:Y:S01]  /*ec90*/  MUFU.TANH R4, R65 ;  /* 0x0000004100047308 */ /* 0x0003e20000002400 */
[----:B------:R-:W-:Y:S01]  /*eca0*/  FSEL R58, R58, -INF , !P2 ;  /* 0xff8000003a3a7808 */ /* 0x000fe20005000000 */
[----:B--2---:R-:W-:Y:S01]  /*ecb0*/  FMUL.FTZ R80, R126, UR11 ;  /* 0x0000000b7e507c20 */ /* 0x004fe20008410000 */
[C---:B------:R-:W-:Y:S02]  /*ecc0*/  ISETP.GE.AND P2, PT, R85.reuse, R130, PT ;  /* 0x000000825500720c */ /* 0x040fe40003f46270 */
[----:B------:R-:W-:Y:S01]  /*ecd0*/  ISETP.GE.AND P3, PT, R85, R128, PT ;  /* 0x000000805500720c */ /* 0x000fe20003f66270 */
[----:B------:R-:W-:Y:S01]  /*ece0*/  FMUL.FTZ R85, R7, UR11 ;  /* 0x0000000b07557c20 */ /* 0x000fe20008410000 */
[----:B------:R-:W-:Y:S01]  /*ecf0*/  FMUL.FTZ R7, R81, UR11 ;  /* 0x0000000b51077c20 */ /* 0x000fe20008410000 */
[----:B------:R-:W-:Y:S01]  /*ed00*/  FMUL.FTZ R81, R78, UR11 ;  /* 0x0000000b4e517c20 */ /* 0x000fe20008410000 */
[--C-:B------:R-:W-:Y:S01]  /*ed10*/  LOP3.LUT R114, R114, 0x11, R169.reuse, 0xfe, !PT ;  /* 0x0000001172727812 */ /* 0x100fe200078efea9 */
[----:B------:R-:W-:Y:S01]  /*ed20*/  MUFU.TANH R80, R80 ;  /* 0x0000005000507308 */ /* 0x000fe20000002400 */
[----:B------:R-:W-:-:S02]  /*ed30*/  LOP3.LUT R124, R124, 0x9, R169, 0xfe, !PT ;  /* 0x000000097c7c7812 */ /* 0x000fc400078efea9 */
[----:B-1----:R-:W-:-:S05]  /*ed40*/  FSEL R65, R5, -INF , !P4 ;  /* 0xff80000005417808 */ /* 0x002fca0006000000 */
[----:B------:R-:W1:Y:S01]  /*ed50*/  MUFU.TANH R7, R7 ;  /* 0x0000000700077308 */ /* 0x000e620000002400 */
[----:B------:R-:W-:Y:S02]  /*ed60*/  ISETP.GE.AND P4, PT, R97, R130, PT ;  /* 0x000000826100720c */ /* 0x000fe40003f86270 */
[----:B------:R-:W-:-:S05]  /*ed70*/  I2FP.F32.S32 R97, R97 ;  /* 0x0000006100617245 */ /* 0x000fca0000201400 */
[----:B------:R2:W-:Y:S08]  /*ed80*/  MUFU.TANH R5, R67 ;  /* 0x0000004300057308 */ /* 0x0005f00000002400 */
[----:B------:R-:W-:Y:S08]  /*ed90*/  MUFU.TANH R85, R85 ;  /* 0x0000005500557308 */ /* 0x000ff00000002400 */
[----:B------:R-:W-:Y:S01]  /*eda0*/  MUFU.TANH R81, R81 ;  /* 0x0000005100517308 */ /* 0x000fe20000002400 */
[----:B--2---:R-:W-:Y:S01]  /*edb0*/  FMUL.FTZ R67, R76, UR11 ;  /* 0x0000000b4c437c20 */ /* 0x004fe20008410000 */
[----:B------:R-:W-:Y:S01]  /*edc0*/  I2FP.F32.S32 R76, R32 ;  /* 0x00000020004c7245 */ /* 0x000fe20000201400 */
[----:B------:R-:W-:Y:S01]  /*edd0*/  FMUL.FTZ R32, R77, UR11 ;  /* 0x0000000b4d207c20 */ /* 0x000fe20008410000 */
[----:B-1----:R-:W-:-:S03]  /*ede0*/  FFMA.FTZ R77, R97, UR6, R7 ;  /* 0x00000006614d7c23 */ /* 0x002fc60008010007 */
[----:B------:R-:W-:Y:S01]  /*edf0*/  FFMA.FTZ R78, R76, UR6, R6 ;  /* 0x000000064c4e7c23 */ /* 0x000fe20008010006 */
[----:B------:R-:W1:Y:S01]  /*ee00*/  MUFU.TANH R67, R67 ;  /* 0x0000004300437308 */ /* 0x000e620000002400 */
[----:B------:R-:W-:Y:S01]  /*ee10*/  IMAD.U32 R76, RZ, RZ, UR4 ;  /* 0x00000004ff4c7e24 */ /* 0x000fe2000f8e00ff */
[----:B------:R-:W-:Y:S02]  /*ee20*/  FSEL R77, R77, -INF , !P4 ;  /* 0xff8000004d4d7808 */ /* 0x000fe40006000000 */
[----:B------:R-:W-:Y:S02]  /*ee30*/  FSEL R78, R78, -INF , !P5 ;  /* 0xff8000004e4e7808 */ /* 0x000fe40006800000 */
[----:B------:R-:W-:Y:S02]  /*ee40*/  LOP3.LUT R76, R76, 0x10, R169, 0xfe, !PT ;  /* 0x000000104c4c7812 */ /* 0x000fe400078efea9 */
[----:B------:R-:W2:Y:S01]  /*ee50*/  MUFU.TANH R32, R32 ;  /* 0x0000002000207308 */ /* 0x000ea20000002400 */
[----:B------:R-:W-:-:S02]  /*ee60*/  ISETP.GE.AND P5, PT, R124, R128, PT ;  /* 0x000000807c00720c */ /* 0x000fc40003fa6270 */
[----:B------:R-:W-:Y:S02]  /*ee70*/  ISETP.GE.AND P4, PT, R76, R128, PT ;  /* 0x000000804c00720c */ /* 0x000fe40003f86270 */
[----:B------:R-:W-:-:S03]  /*ee80*/  I2FP.F32.S32 R124, R124 ;  /* 0x0000007c007c7245 */ /* 0x000fc60000201400 */
[----:B------:R3:W4:Y:S01]  /*ee90*/  MUFU.TANH R6, R79 ;  /* 0x0000004f00067308 */ /* 0x0007220000002400 */
[----:B-1----:R-:W-:Y:S01]  /*eea0*/  FFMA.FTZ R67, R93, UR6, R67 ;  /* 0x000000065d437c23 */ /* 0x002fe20008010043 */
[----:B------:R-:W-:Y:S01]  /*eeb0*/  FFMA.FTZ R124, R124, UR6, R125 ;  /* 0x000000067c7c7c23 */ /* 0x000fe2000801007d */
[----:B------:R-:W-:-:S04]  /*eec0*/  IMAD.U32 R93, RZ, RZ, UR4 ;  /* 0x00000004ff5d7e24 */ /* 0x000fc8000f8e00ff */
[----:B------:R-:W-:Y:S01]  /*eed0*/  FSEL R124, R124, -INF , !P5 ;  /* 0xff8000007c7c7808 */ /* 0x000fe20006800000 */
[----:B------:R1:W5:Y:S01]  /*eee0*/  MUFU.TANH R7, R115 ;  /* 0x0000007300077308 */ /* 0x0003620000002400 */
[----:B------:R-:W-:Y:S01]  /*eef0*/  LOP3.LUT R93, R93, 0x31, R169, 0xfe, !PT ;  /* 0x000000315d5d7812 */ /* 0x000fe200078efea9 */
[----:B---3--:R-:W-:-:S05]  /*ef00*/  IMAD.U32 R79, RZ, RZ, UR4 ;  /* 0x00000004ff4f7e24 */ /* 0x008fca000f8e00ff */
[--C-:B------:R-:W-:Y:S02]  /*ef10*/  LOP3.LUT R79, R79, 0x21, R169.reuse, 0xfe, !PT ;  /* 0x000000214f4f7812 */ /* 0x100fe400078efea9 */
[----:B-1----:R-:W-:Y:S02]  /*ef20*/  I2FP.F32.S32 R115, R76 ;  /* 0x0000004c00737245 */ /* 0x002fe40000201400 */
[----:B------:R-:W-:Y:S01]  /*ef30*/  FSEL R76, R67, -INF , !P6 ;  /* 0xff800000434c7808 */ /* 0x000fe20007000000 */
[C---:B--2---:R-:W-:Y:S01]  /*ef40*/  FFMA.FTZ R67, R213.reuse, UR6, R32 ;  /* 0x00000006d5437c23 */ /* 0x044fe20008010020 */
[----:B------:R-:W-:Y:S01]  /*ef50*/  ISETP.GE.AND P6, PT, R114, R128, PT ;  /* 0x000000807200720c */ /* 0x000fe20003fc6270 */
[----:B------:R-:W-:Y:S01]  /*ef60*/  IMAD.U32 R32, RZ, RZ, UR4 ;  /* 0x00000004ff207e24 */ /* 0x000fe2000f8e00ff */
[----:B------:R-:W-:Y:S01]  /*ef70*/  I2FP.F32.S32 R114, R114 ;  /* 0x0000007200727245 */ /* 0x000fe20000201400 */
[----:B----4-:R-:W-:Y:S01]  /*ef80*/  FFMA.FTZ R213, R213, UR6, R6 ;  /* 0x00000006d5d57c23 */ /* 0x010fe20008010006 */
[----:B------:R-:W-:Y:S01]  /*ef90*/  FSEL R67, R67, -INF , !P2 ;  /* 0xff80000043437808 */ /* 0x000fe20005000000 */
[----:B------:R1:W2:Y:S01]  /*efa0*/  MUFU.TANH R6, R106 ;  /* 0x0000006a00067308 */ /* 0x0002a20000002400 */
[----:B------:R-:W-:Y:S01]  /*efb0*/  LOP3.LUT R32, R32, 0x20, R169, 0xfe, !PT ;  /* 0x0000002020207812 */ /* 0x000fe200078efea9 */
[----:B------:R-:W-:Y:S01]  /*efc0*/  FFMA.FTZ R114, R114, UR6, R28 ;  /* 0x0000000672727c23 */ /* 0x000fe2000801001c */
[----:B------:R-:W-:Y:S01]  /*efd0*/  IMAD.U32 R28, RZ, RZ, UR4 ;  /* 0x00000004ff1c7e24 */ /* 0x000fe2000f8e00ff */
[----:B------:R-:W-:Y:S01]  /*efe0*/  ISETP.GE.AND P2, PT, R113, R128, PT ;  /* 0x000000807100720c */ /* 0x000fe20003f46270 */
[----:B------:R-:W-:Y:S01]  /*eff0*/  FFMA.FTZ R115, R115, UR6, R122 ;  /* 0x0000000673737c23 */ /* 0x000fe2000801007a */
[----:B------:R-:W-:-:S02]  /*f000*/  FSEL R213, R213, -INF , !P3 ;  /* 0xff800000d5d57808 */ /* 0x000fc40005800000 */
[----:B------:R-:W-:Y:S02]  /*f010*/  LOP3.LUT R28, R28, 0x19, R169, 0xfe, !PT ;  /* 0x000000191c1c7812 */ /* 0x000fe400078efea9 */
[----:B------:R-:W-:Y:S02]  /*f020*/  I2FP.F32.S32 R113, R113 ;  /* 0x0000007100717245 */ /* 0x000fe40000201400 */
[----:B------:R-:W-:Y:S02]  /*f030*/  ISETP.GE.AND P3, PT, R28, R128, PT ;  /* 0x000000801c00720c */ /* 0x000fe40003f66270 */
[----:B------:R-:W-:Y:S01]  /*f040*/  I2FP.F32.S32 R28, R28 ;  /* 0x0000001c001c7245 */ /* 0x000fe20000201400 */
[----:B------:R-:W-:Y:S01]  /*f050*/  FFMA.FTZ R113, R113, UR6, R4 ;  /* 0x0000000671717c23 */ /* 0x000fe20008010004 */
[----:B------:R-:W-:Y:S01]  /*f060*/  ISETP.GE.AND P5, PT, R32, R128, PT ;  /* 0x000000802000720c */ /* 0x000fe20003fa6270 */
[----:B------:R-:W3:Y:S01]  /*f070*/  MUFU.TANH R4, R103 ;  /* 0x0000006700047308 */ /* 0x000ee20000002400 */
[----:B-1----:R-:W-:Y:S01]  /*f080*/  I2FP.F32.S32 R106, R79 ;  /* 0x0000004f006a7245 */ /* 0x002fe20000201400 */
[----:B------:R-:W-:Y:S01]  /*f090*/  FFMA.FTZ R28, R28, UR6, R5 ;  /* 0x000000061c1c7c23 */ /* 0x000fe20008010005 */
[----:B------:R-:W-:Y:S01]  /*f0a0*/  I2FP.F32.S32 R32, R32 ;  /* 0x0000002000207245 */ /* 0x000fe20000201400 */
[----:B------:R-:W-:Y:S01]  /*f0b0*/  IMAD.U32 R5, RZ, RZ, UR4 ;  /* 0x00000004ff057e24 */ /* 0x000fe2000f8e00ff */
[----:B------:R-:W-:Y:S01]  /*f0c0*/  FSEL R114, R114, -INF , !P6 ;  /* 0xff80000072727808 */ /* 0x000fe20007000000 */
[----:B-----5:R-:W-:Y:S01]  /*f0d0*/  FFMA.FTZ R106, R106, UR6, R7 ;  /* 0x000000066a6a7c23 */ /* 0x020fe20008010007 */
[----:B------:R-:W-:Y:S01]  /*f0e0*/  IMAD.U32 R7, RZ, RZ, UR4 ;  /* 0x00000004ff077e24 */ /* 0x000fe2000f8e00ff */
[----:B------:R-:W-:Y:S01]  /*f0f0*/  ISETP.GE.AND P6, PT, R105, R128, PT ;  /* 0x000000806900720c */ /* 0x000fe20003fc6270 */
[----:B------:R-:W-:Y:S01]  /*f100*/  FFMA.FTZ R101, R32, UR6, R101 ;  /* 0x0000000620657c23 */ /* 0x000fe20008010065 */
[----:B------:R-:W-:Y:S01]  /*f110*/  I2FP.F32.S32 R105, R105 ;  /* 0x0000006900697245 */ /* 0x000fe20000201400 */
[----:B------:R-:W-:Y:S01]  /*f120*/  IMAD.U32 R32, RZ, RZ, UR4 ;  /* 0x00000004ff207e24 */ /* 0x000fe2000f8e00ff */
[----:B------:R-:W-:-:S02]  /*f130*/  LOP3.LUT R7, R7, 0x30, R169, 0xfe, !PT ;  /* 0x0000003007077812 */ /* 0x000fc400078efea9 */
[----:B------:R-:W-:Y:S01]  /*f140*/  FSEL R115, R115, -INF , !P4 ;  /* 0xff80000073737808 */ /* 0x000fe20006000000 */
[----:B------:R-:W-:Y:S01]  /*f150*/  FFMA.FTZ R105, R105, UR6, R110 ;  /* 0x0000000669697c23 */ /* 0x000fe2000801006e */
[-C--:B------:R-:W-:Y:S01]  /*f160*/  ISETP.GE.AND P4, PT, R79, R128.reuse, PT ;  /* 0x000000804f00720c */ /* 0x080fe20003f86270 */
[----:B------:R-:W-:Y:S01]  /*f170*/  IMAD.U32 R79, RZ, RZ, UR4 ;  /* 0x00000004ff4f7e24 */ /* 0x000fe2000f8e00ff */
[----:B------:R-:W-:Y:S02]  /*f180*/  FSEL R110, R28, -INF , !P3 ;  /* 0xff8000001c6e7808 */ /* 0x000fe40005800000 */
[----:B------:R-:W-:Y:S01]  /*f190*/  ISETP.GE.AND P3, PT, R7, R128, PT ;  /* 0x000000800700720c */ /* 0x000fe20003f66270 */
[----:B------:R-:W1:Y:S01]  /*f1a0*/  MUFU.TANH R28, R99 ;  /* 0x00000063001c7308 */ /* 0x000e620000002400 */
[----:B------:R-:W-:Y:S02]  /*f1b0*/  FSEL R109, R101, -INF , !P5 ;  /* 0xff800000656d7808 */ /* 0x000fe40006800000 */
[----:B------:R-:W-:-:S02]  /*f1c0*/  LOP3.LUT R32, R32, 0x38, R169, 0xfe, !PT ;  /* 0x0000003820207812 */ /* 0x000fc400078efea9 */
[--C-:B------:R-:W-:Y:S02]  /*f1d0*/  LOP3.LUT R5, R5, 0x39, R169.reuse, 0xfe, !PT ;  /* 0x0000003905057812 */ /* 0x100fe400078efea9 */
[----:B------:R-:W-:Y:S02]  /*f1e0*/  I2FP.F32.S32 R7, R7 ;  /* 0x0000000700077245 */ /* 0x000fe40000201400 */
[----:B------:R-:W-:Y:S02]  /*f1f0*/  ISETP.GE.AND P5, PT, R93, R128, PT ;  /* 0x000000805d00720c */ /* 0x000fe40003fa6270 */
[----:B------:R-:W-:Y:S01]  /*f200*/  I2FP.F32.S32 R93, R93 ;  /* 0x0000005d005d7245 */ /* 0x000fe20000201400 */
[----:B--2---:R-:W-:Y:S01]  /*f210*/  FFMA.FTZ R7, R7, UR6, R6 ;  /* 0x0000000607077c23 */ /* 0x004fe20008010006 */
[----:B------:R-:W-:Y:S02]  /*f220*/  LOP3.LUT R79, R79, 0x29, R169, 0xfe, !PT ;  /* 0x000000294f4f7812 */ /* 0x000fe400078efea9 */
[----:B------:R-:W-:Y:S01]  /*f230*/  FSEL R105, R105, -INF , !P6 ;  /* 0xff80000069697808 */ /* 0x000fe20007000000 */
[----:B------:R-:W-:Y:S01]  /*f240*/  FFMA.FTZ R6, R93, UR6, R107 ;  /* 0x000000065d067c23 */ /* 0x000fe2000801006b */
[----:B------:R-:W-:Y:S01]  /*f250*/  I2FP.F32.S32 R97, R32 ;  /* 0x0000002000617245 */ /* 0x000fe20000201400 */
[----:B------:R-:W-:Y:S01]  /*f260*/  IMAD.U32 R93, RZ, RZ, UR4 ;  /* 0x00000004ff5d7e24 */ /* 0x000fe2000f8e00ff */
[----:B------:R-:W-:-:S02]  /*f270*/  ISETP.GE.AND P6, PT, R5, R128, PT ;  /* 0x000000800500720c */ /* 0x000fc40003fc6270 */
[----:B------:R-:W-:Y:S01]  /*f280*/  I2FP.F32.S32 R5, R5 ;  /* 0x0000000500057245 */ /* 0x000fe20000201400 */
[----:B------:R-:W-:Y:S01]  /*f290*/  FFMA.FTZ R97, R97, UR6, R102 ;  /* 0x0000000661617c23 */ /* 0x000fe20008010066 */
[----:B------:R-:W-:Y:S01]  /*f2a0*/  FSEL R113, R113, -INF , !P2 ;  /* 0xff80000071717808 */ /* 0x000fe20005000000 */
[----:B------:R-:W-:Y:S01]  /*f2b0*/  IMAD.U32 R102, RZ, RZ, UR4 ;  /* 0x00000004ff667e24 */ /* 0x000fe2000f8e00ff */
[-C--:B------:R-:W-:Y:S01]  /*f2c0*/  ISETP.GE.AND P2, PT, R79, R128.reuse, PT ;  /* 0x000000804f00720c */ /* 0x080fe20003f46270 */
[----:B---3--:R-:W-:Y:S01]  /*f2d0*/  FFMA.FTZ R4, R5, UR6, R4 ;  /* 0x0000000605047c23 */ /* 0x008fe20008010004 */
[----:B------:R-:W-:Y:S01]  /*f2e0*/  FSEL R106, R106, -INF , !P4 ;  /* 0xff8000006a6a7808 */ /* 0x000fe20006000000 */
[----:B------:R-:W-:Y:S01]  /*f2f0*/  IMAD.U32 R5, RZ, RZ, UR4 ;  /* 0x00000004ff057e24 */ /* 0x000fe2000f8e00ff */
[----:B------:R-:W-:Y:S02]  /*f300*/  I2FP.F32.S32 R79, R79 ;  /* 0x0000004f004f7245 */ /* 0x000fe40000201400 */
[----:B------:R-:W-:-:S02]  /*f310*/  ISETP.GE.AND P4, PT, R32, R128, PT ;  /* 0x000000802000720c */ /* 0x000fc40003f86270 */
[----:B------:R2:W3:Y:S01]  /*f320*/  MUFU.TANH R32, R94 ;  /* 0x0000005e00207308 */ /* 0x0004e20000002400 */
[----:B------:R-:W-:Y:S01]  /*f330*/  LOP3.LUT R93, R93, 0x49, R169, 0xfe, !PT ;  /* 0x000000495d5d7812 */ /* 0x000fe200078efea9 */
[----:B------:R-:W-:Y:S01]  /*f340*/  FFMA.FTZ R79, R79, UR6, R111 ;  /* 0x000000064f4f7c23 */ /* 0x000fe2000801006f */
[--C-:B------:R-:W-:Y:S02]  /*f350*/  LOP3.LUT R102, R102, 0x40, R169.reuse, 0xfe, !PT ;  /* 0x0000004066667812 */ /* 0x100fe400078efea9 */
[----:B------:R-:W-:Y:S02]  /*f360*/  LOP3.LUT R5, R5, 0x48, R169, 0xfe, !PT ;  /* 0x0000004805057812 */ /* 0x000fe400078efea9 */
[----:B------:R-:W-:Y:S02]  /*f370*/  I2FP.F32.S32 R126, R93 ;  /* 0x0000005d007e7245 */ /* 0x000fe40000201400 */
[----:B------:R-:W-:Y:S02]  /*f380*/  FSEL R104, R79, -INF , !P2 ;  /* 0xff8000004f687808 */ /* 0x000fe40005000000 */
[----:B------:R-:W-:Y:S01]  /*f390*/  FSEL R7, R7, -INF , !P3 ;  /* 0xff80000007077808 */ /* 0x000fe20005800000 */
[----:B------:R-:W-:Y:S01]  /*f3a0*/  FFMA.FTZ R126, R126, UR6, R95 ;  /* 0x000000067e7e7c23 */ /* 0x000fe2000801005f */
[----:B------:R-:W-:-:S02]  /*f3b0*/  ISETP.GE.AND P2, PT, R102, R128, PT ;  /* 0x000000806600720c */ /* 0x000fc40003f46270 */
[----:B------:R-:W-:Y:S01]  /*f3c0*/  FSEL R6, R6, -INF , !P5 ;  /* 0xff80000006067808 */ /* 0x000fe20006800000 */
[----:B--2---:R-:W-:Y:S01]  /*f3d0*/  IMAD.U32 R94, RZ, RZ, UR4 ;  /* 0x00000004ff5e7e24 */ /* 0x004fe2000f8e00ff */
[----:B------:R-:W-:Y:S02]  /*f3e0*/  I2FP.F32.S32 R102, R102 ;  /* 0x0000006600667245 */ /* 0x000fe40000201400 */
[-C--:B------:R-:W-:Y:S02]  /*f3f0*/  ISETP.GE.AND P5, PT, R5, R128.reuse, PT ;  /* 0x000000800500720c */ /* 0x080fe40003fa6270 */
[----:B------:R-:W-:Y:S01]  /*f400*/  LOP3.LUT R94, R94, 0x41, R169, 0xfe, !PT ;  /* 0x000000415e5e7812 */ /* 0x000fe200078efea9 */
[----:B------:R-:W-:Y:S01]  /*f410*/  FFMA.FTZ R102, R102, UR6, R98 ;  /* 0x0000000666667c23 */ /* 0x000fe20008010062 */
[----:B------:R-:W-:Y:S02]  /*f420*/  FSEL R4, R4, -INF , !P6 ;  /* 0xff80000004047808 */ /* 0x000fe40007000000 */
[----:B------:R-:W-:-:S02]  /*f430*/  ISETP.GE.AND P3, PT, R94, R128, PT ;  /* 0x000000805e00720c */ /* 0x000fc40003f66270 */
[----:B------:R-:W-:Y:S02]  /*f440*/  I2FP.F32.S32 R79, R94 ;  /* 0x0000005e004f7245 */ /* 0x000fe40000201400 */
[----:B------:R-:W-:Y:S02]  /*f450*/  I2FP.F32.S32 R94, R5 ;  /* 0x00000005005e7245 */ /* 0x000fe40000201400 */
[----:B------:R-:W-:Y:S01]  /*f460*/  FSEL R5, R97, -INF , !P4 ;  /* 0xff80000061057808 */ /* 0x000fe20006000000 */
[----:B-1----:R-:W-:Y:S01]  /*f470*/  FFMA.FTZ R28, R79, UR6, R28 ;  /* 0x000000064f1c7c23 */ /* 0x002fe2000801001c */
[-C--:B------:R-:W-:Y:S01]  /*f480*/  ISETP.GE.AND P4, PT, R93, R128.reuse, PT ;  /* 0x000000805d00720c */ /* 0x080fe20003f86270 */
[----:B---3--:R-:W-:Y:S01]  /*f490*/  FFMA.FTZ R32, R94, UR6, R32 ;  /* 0x000000065e207c23 */ /* 0x008fe20008010020 */
[----:B------:R-:W-:Y:S02]  /*f4a0*/  ISETP.GE.AND P6, PT, R127, R128, PT ;  /* 0x000000807f00720c */ /* 0x000fe40003fc6270 */
[----:B------:R-:W-:-:S02]  /*f4b0*/  I2FP.F32.S32 R127, R127 ;  /* 0x0000007f007f7245 */ /* 0x000fc40000201400 */
[----:B------:R-:W-:Y:S02]  /*f4c0*/  FSEL R126, R126, -INF , !P4 ;  /* 0xff8000007e7e7808 */ /* 0x000fe40006000000 */
[----:B------:R-:W-:Y:S01]  /*f4d0*/  ISETP.GE.AND P4, PT, R144, R128, PT ;  /* 0x000000809000720c */ /* 0x000fe20003f86270 */
[----:B------:R-:W-:Y:S01]  /*f4e0*/  FFMA.FTZ R127, R127, UR6, R90 ;  /* 0x000000067f7f7c23 */ /* 0x000fe2000801005a */
[----:B------:R-:W-:Y:S01]  /*f4f0*/  I2FP.F32.S32 R144, R144 ;  /* 0x0000009000907245 */ /* 0x000fe20000201400 */
[----:B------:R-:W1:Y:S01]  /*f500*/  MUFU.TANH R90, R83 ;  /* 0x00000053005a7308 */ /* 0x000e620000002400 */
[----:B------:R-:W-:Y:S02]  /*f510*/  FSEL R102, R102, -INF , !P2 ;  /* 0xff80000066667808 */ /* 0x000fe40005000000 */
[----:B------:R-:W-:Y:S01]  /*f520*/  ISETP.GE.AND P2, PT, R216, R128, PT ;  /* 0x00000080d800720c */ /* 0x000fe20003f46270 */
[----:B------:R-:W-:Y:S01]  /*f530*/  FFMA.FTZ R144, R144, UR6, R82 ;  /* 0x0000000690907c23 */ /* 0x000fe20008010052 */
[----:B------:R-:W-:Y:S01]  /*f540*/  I2FP.F32.S32 R216, R216 ;  /* 0x000000d800d87245 */ /* 0x000fe20000201400 */
[----:B------:R-:W-:Y:S01]  /*f550*/  IMAD.U32 R82, RZ, RZ, UR4 ;  /* 0x00000004ff527e24 */ /* 0x000fe2000f8e00ff */
[----:B------:R-:W-:-:S02]  /*f560*/  FSEL R28, R28, -INF , !P3 ;  /* 0xff8000001c1c7808 */ /* 0x000fc40005800000 */
[----:B------:R-:W-:Y:S01]  /*f570*/  FSEL R32, R32, -INF , !P5 ;  /* 0xff80000020207808 */ /* 0x000fe20006800000 */
[----:B------:R-:W-:Y:S01]  /*f580*/  FFMA.FTZ R216, R216, UR6, R91 ;  /* 0x00000006d8d87c23 */ /* 0x000fe2000801005b */
[----:B------:R-:W-:Y:S01]  /*f590*/  LOP3.LUT R82, R82, 0x61, R169, 0xfe, !PT ;  /* 0x0000006152527812 */ /* 0x000fe200078efea9 */
[----:B------:R-:W-:Y:S01]  /*f5a0*/  IMAD.U32 R91, RZ, RZ, UR4 ;  /* 0x00000004ff5b7e24 */ /* 0x000fe2000f8e00ff */
[-C--:B------:R-:W-:Y:S02]  /*f5b0*/  ISETP.GE.AND P3, PT, R215, R128.reuse, PT ;  /* 0x00000080d700720c */ /* 0x080fe40003f66270 */
[----:B------:R-:W-:Y:S02]  /*f5c0*/  FSEL R216, R216, -INF , !P2 ;  /* 0xff800000d8d87808 */ /* 0x000fe40005000000 */
[-C--:B------:R-:W-:Y:S02]  /*f5d0*/  ISETP.GE.AND P5, PT, R141, R128.reuse, PT ;  /* 0x000000808d00720c */ /* 0x080fe40003fa6270 */
[----:B------:R-:W-:-:S02]  /*f5e0*/  ISETP.GE.AND P2, PT, R82, R128, PT ;  /* 0x000000805200720c */ /* 0x000fc40003f46270 */
[----:B------:R-:W-:Y:S02]  /*f5f0*/  I2FP.F32.S32 R215, R215 ;  /* 0x000000d700d77245 */ /* 0x000fe40000201400 */
[----:B------:R-:W-:Y:S02]  /*f600*/  I2FP.F32.S32 R141, R141 ;  /* 0x0000008d008d7245 */ /* 0x000fe40000201400 */
[----:B------:R-:W-:Y:S01]  /*f610*/  I2FP.F32.S32 R82, R82 ;  /* 0x0000005200527245 */ /* 0x000fe20000201400 */
[----:B------:R-:W-:Y:S01]  /*f620*/  FFMA.FTZ R215, R215, UR6, R86 ;  /* 0x00000006d7d77c23 */ /* 0x000fe20008010056 */
[----:B------:R-:W-:Y:S02]  /*f630*/  IMAD.U32 R86, RZ, RZ, UR4 ;  /* 0x00000004ff567e24 */ /* 0x000fe4000f8e00ff */
[----:B------:R-:W-:Y:S01]  /*f640*/  FFMA.FTZ R141, R141, UR6, R87 ;  /* 0x000000068d8d7c23 */ /* 0x000fe20008010057 */
[----:B------:R-:W-:Y:S02]  /*f650*/  IMAD.U32 R87, RZ, RZ, UR4 ;  /* 0x00000004ff577e24 */ /* 0x000fe4000f8e00ff */
[----:B-1----:R-:W-:Y:S01]  /*f660*/  FFMA.FTZ R82, R82, UR6, R90 ;  /* 0x0000000652527c23 */ /* 0x002fe2000801005a */
[----:B------:R-:W-:-:S02]  /*f670*/  LOP3.LUT R79, R169, UR4, RZ, 0xfc, !PT ;  /* 0x00000004a94f7c12 */ /* 0x000fc4000f8efcff */
[--C-:B------:R-:W-:Y:S02]  /*f680*/  LOP3.LUT R86, R86, 0x1, R169.reuse, 0xfe, !PT ;  /* 0x0000000156567812 */ /* 0x100fe400078efea9 */
[----:B------:R-:W-:Y:S02]  /*f690*/  FSEL R171, R82, -INF , !P2 ;  /* 0xff80000052ab7808 */ /* 0x000fe40005000000 */
[--C-:B------:R-:W-:Y:S02]  /*f6a0*/  LOP3.LUT R87, R87, 0x68, R169.reuse, 0xfe, !PT ;  /* 0x0000006857577812 */ /* 0x100fe400078efea9 */
[----:B------:R-:W-:Y:S02]  /*f6b0*/  LOP3.LUT R83, R91, 0x8, R169, 0xfe, !PT ;  /* 0x000000085b537812 */ /* 0x000fe400078efea9 */
[----:B------:R-:W-:Y:S02]  /*f6c0*/  PLOP3.LUT P2, PT, PT, PT, UP0, 0x80, 0x0 ;  /* 0x000000000000781c */ /* 0x000fe40003f4f008 */
[----:B------:R-:W-:-:S02]  /*f6d0*/  FSEL R127, R127, -INF , !P6 ;  /* 0xff8000007f7f7808 */ /* 0x000fc40007000000 */
[----:B------:R-:W-:Y:S02]  /*f6e0*/  FSEL R215, R215, -INF , !P3 ;  /* 0xff800000d7d77808 */ /* 0x000fe40005800000 */
[----:B------:R-:W-:Y:S02]  /*f6f0*/  FSEL R141, R141, -INF , !P5 ;  /* 0xff8000008d8d7808 */ /* 0x000fe40006800000 */
[----:B------:R-:W-:Y:S02]  /*f700*/  FSEL R144, R144, -INF , !P4 ;  /* 0xff80000090907808 */ /* 0x000fe40006000000 */
[-C--:B------:R-:W-:Y:S02]  /*f710*/  ISETP.GE.AND P6, PT, R79, R128.reuse, PT ;  /* 0x000000804f00720c */ /* 0x080fe40003fc6270 */
[-C--:B------:R-:W-:Y:S02]  /*f720*/  ISETP.GE.AND P3, PT, R87, R128.reuse, PT ;  /* 0x000000805700720c */ /* 0x080fe40003f66270 */
[----:B------:R-:W-:-:S02]  /*f730*/  ISETP.GE.AND P5, PT, R86, R128, PT ;  /* 0x000000805600720c */ /* 0x000fc40003fa6270 */
[----:B------:R-:W-:Y:S02]  /*f740*/  ISETP.GE.AND P4, PT, R83, R128, PT ;  /* 0x000000805300720c */ /* 0x000fe40003f86270 */
[----:B------:R-:W-:Y:S02]  /*f750*/  I2FP.F32.S32 R87, R87 ;  /* 0x0000005700577245 */ /* 0x000fe40000201400 */
[----:B------:R-:W-:Y:S02]  /*f760*/  I2FP.F32.S32 R79, R79 ;  /* 0x0000004f004f7245 */ /* 0x000fe40000201400 */
[----:B------:R-:W-:Y:S01]  /*f770*/  I2FP.F32.S32 R86, R86 ;  /* 0x0000005600567245 */ /* 0x000fe20000201400 */
[----:B------:R-:W-:Y:S01]  /*f780*/  FFMA.FTZ R81, R87, UR6, R81 ;  /* 0x0000000657517c23 */ /* 0x000fe20008010051 */
[----:B------:R-:W-:Y:S01]  /*f790*/  I2FP.F32.S32 R83, R83 ;  /* 0x0000005300537245 */ /* 0x000fe20000201400 */
[----:B------:R-:W-:Y:S02]  /*f7a0*/  FFMA.FTZ R79, R79, UR6, R89 ;  /* 0x000000064f4f7c23 */ /* 0x000fe40008010059 */
[----:B------:R-:W-:Y:S01]  /*f7b0*/  FFMA.FTZ R85, R86, UR6, R85 ;  /* 0x0000000656557c23 */ /* 0x000fe20008010055 */
[----:B------:R-:W-:Y:S01]  /*f7c0*/  FSEL R214, R81, -INF , !P3 ;  /* 0xff80000051d67808 */ /* 0x000fe20005800000 */
[----:B------:R-:W-:Y:S01]  /*f7d0*/  FFMA.FTZ R80, R83, UR6, R80 ;  /* 0x0000000653507c23 */ /* 0x000fe20008010050 */
[----:B------:R-:W-:-:S02]  /*f7e0*/  FSEL R133, R79, -INF , !P6 ;  /* 0xff8000004f857808 */ /* 0x000fc40007000000 */
        /* <DEDUP_REMOVED lines=20> */
[----:B------:R-:W-:Y:S02]  /*f930*/  IMAD.MOV R83, RZ, RZ, -R86 ;  /* 0x000000ffff537224 */ /* 0x000fe400078e0a56 */
[----:B------:R-:W-:-:S04]  /*f940*/  IMAD.HI.U32 R79, R79, R82, RZ ;  /* 0x000000524f4f7227 */ /* 0x000fc800078e00ff */
[----:B------:R-:W-:Y:S01]  /*f950*/  IMAD R85, R80, R83, R85 ;  /* 0x0000005350557224 */ /* 0x000fe200078e0255 */
[----:B------:R-:W-:-:S04]  /*f960*/  IADD3 R83, -R79, RZ, RZ ;  /* 0x000000ff4f537210 */ /* 0x000fc80007ffe1ff */
[C---:B------:R-:W-:Y:S01]  /*f970*/  ISETP.GT.U32.AND P5, PT, R80.reuse, R85, PT ;  /* 0x000000555000720c */ /* 0x040fe20003fa4070 */
[----:B------:R-:W-:Y:S01]  /*f980*/  IMAD R82, R80, R83, R82 ;  /* 0x0000005350527224 */ /* 0x000fe200078e0252 */
[----:B------:R-:W-:-:S04]  /*f990*/  LOP3.LUT R83, RZ, R81, RZ, 0x33, !PT ;  /* 0x00000051ff537212 */ /* 0x000fc800078e33ff */
[----:B------:R-:W-:-:S07]  /*f9a0*/  ISETP.GT.U32.AND P4, PT, R80, R82, PT ;  /* 0x000000525000720c */ /* 0x000fce0003f84070 */
[----:B------:R-:W-:Y:S02]  /*f9b0*/  @!P5 IMAD.IADD R85, R85, 0x1, -R80 ;  /* 0x000000015555d824 */ /* 0x000fe400078e0a50 */
[----:B------:R-:W-:-:S03]  /*f9c0*/  @!P5 VIADD R86, R86, 0x1 ;  /* 0x000000015656d836 */ /* 0x000fc60000000000 */
[-C--:B------:R-:W-:Y:S01]  /*f9d0*/  ISETP.GE.U32.AND P3, PT, R85, R80.reuse, PT ;  /* 0x000000505500720c */ /* 0x080fe20003f66070 */
[----:B------:R-:W-:Y:S01]  /*f9e0*/  @!P4 VIADD R79, R79, 0x1 ;  /* 0x000000014f4fc836 */ /* 0x000fe20000000000 */
[-C--:B------:R-:W-:Y:S02]  /*f9f0*/  @!P4 IADD3 R82, R82, -R80.reuse, RZ ;  /* 0x800000505252c210 */ /* 0x080fe40007ffe0ff */
[C---:B------:R-:W-:Y:S02]  /*fa00*/  ISETP.NE.AND P4, PT, R81.reuse, RZ, PT ;  /* 0x000000ff5100720c */ /* 0x040fe40003f85270 */
[----:B------:R-:W-:Y:S02]  /*fa10*/  ISETP.GE.U32.AND P6, PT, R82, R80, PT ;  /* 0x000000505200720c */ /* 0x000fe40003fc6070 */
[C---:B------:R-:W-:Y:S02]  /*fa20*/  LOP3.LUT R82, R81.reuse, UR4, RZ, 0x3c, !PT ;  /* 0x0000000451527c12 */ /* 0x040fe4000f8e3cff */
[----:B------:R-:W-:-:S02]  /*fa30*/  LOP3.LUT R80, R81, UR11, RZ, 0x3c, !PT ;  /* 0x0000000b51507c12 */ /* 0x000fc4000f8e3cff */
[----:B------:R-:W-:Y:S02]  /*fa40*/  ISETP.GE.AND P5, PT, R82, RZ, PT ;  /* 0x000000ff5200720c */ /* 0x000fe40003fa6270 */
[----:B------:R-:W-:Y:S02]  /*fa50*/  @P3 IADD3 R86, R86, 0x1, RZ ;  /* 0x0000000156563810 */ /* 0x000fe40007ffe0ff */
[----:B------:R-:W-:-:S03]  /*fa60*/  ISETP.GE.AND P3, PT, R80, RZ, PT ;  /* 0x000000ff5000720c */ /* 0x000fc60003f66270 */
[----:B------:R-:W-:-:S05]  /*fa70*/  @P6 IADD3 R79, R79, 0x1, RZ ;  /* 0x000000014f4f6810 */ /* 0x000fca0007ffe0ff */
[----:B------:R-:W-:Y:S01]  /*fa80*/  IMAD.MOV.U32 R80, RZ, RZ, R79 ;  /* 0x000000ffff507224 */ /* 0x000fe200078e004f */
[----:B------:R-:W-:-:S04]  /*fa90*/  @!P5 IADD3 R86, -R86, RZ, RZ ;  /* 0x000000ff5656d210 */ /* 0x000fc80007ffe1ff */
[----:B------:R-:W-:Y:S01]  /*faa0*/  @!P3 IMAD.MOV R80, RZ, RZ, -R80 ;  /* 0x000000ffff50b224 */ /* 0x000fe200078e0a50 */
[----:B------:R-:W-:-:S04]  /*fab0*/  SEL R79, R83, R86, !P4 ;  /* 0x00000056534f7207 */ /* 0x000fc80006000000 */
[----:B------:R-:W-:Y:S01]  /*fac0*/  SEL R83, R83, R80, !P4 ;  /* 0x0000005053537207 */ /* 0x000fe20006000000 */
        /* <DEDUP_REMOVED lines=18> */
.L_x_2442:
[----:B------:R-:W-:-:S04]  /*fbf0*/  ULEA UR11, -UR8, URZ, 0x8 ;  /* 0x0000003f080b7291 */ /* 0x000fc8000f8e413f */
[----:B------:R-:W-:Y:S02]  /*fc00*/  USHF.R.S32.HI UR4, URZ, 0x1f, UR11 ;  /* 0x0000001f3f047899 */ /* 0x000fe4000801140b */
[----:B------:R-:W-:-:S04]  /*fc10*/  MOV R82, UR11 ;  /* 0x0000000b00527c02 */ /* 0x000fc80008000f00 */
[----:B------:R-:W-:-:S07]  /*fc20*/  MOV R81, UR4 ;  /* 0x0000000400517c02 */ /* 0x000fce0008000f00 */
.L_x_2443:
[----:B------:R-:W-:Y:S01]  /*fc30*/  IMAD.U32 R142, RZ, RZ, UR8 ;  /* 0x00000008ff8e7e24 */ /* 0x000fe2000f8e00ff */
[----:B------:R-:W-:Y:S01]  /*fc40*/  VOTEU.ALL UP0, P0 ;  /* 0x00000000003f7886 */ /* 0x000fe20000000000 */
[----:B------:R-:W-:Y:S01]  /*fc50*/  IMAD.U32 R98, RZ, RZ, UR8 ;  /* 0x00000008ff627e24 */ /* 0x000fe2000f8e00ff */
[----:B------:R-:W-:Y:S01]  /*fc60*/  ULDC UR4, c[0x0][0x218] ;  /* 0x0000860000047ab9 */ /* 0x000fe20000000800 */
[----:B------:R-:W-:Y:S01]  /*fc70*/  @!P0 IMAD.MOV.U32 R86, RZ, RZ, R3 ;  /* 0x000000ffff568224 */ /* 0x000fe200078e0003 */
[----:B------:R1:W-:Y:S01]  /*fc80*/  @P0 STS [R188+0x1000], RZ ;  /* 0x001000ffbc000388 */ /* 0x0003e20000000800 */
[----:B------:R-:W-:Y:S01]  /*fc90*/  @!P0 IMAD.MOV.U32 R87, RZ, RZ, R2 ;  /* 0x000000ffff578224 */ /* 0x000fe200078e0002 */
[----:B------:R-:W-:Y:S01]  /*fca0*/  @!UP0 UIMAD UR12, UR9, 0x60, URZ ;  /* 0x00000060090c88a4 */ /* 0x000fe2000f8e023f */
[----:B------:R-:W-:Y:S01]  /*fcb0*/  IMAD.U32 R85, RZ, RZ, UR8 ;  /* 0x00000008ff557e24 */ /* 0x000fe2000f8e00ff */
[----:B------:R-:W-:Y:S01]  /*fcc0*/  @!UP0 UIMAD UR11, UR9, 0xa0, URZ ;  /* 0x000000a0090b88a4 */ /* 0x000fe2000f8e023f */
[--C-:B------:R-:W-:Y:S01]  /*fcd0*/  @!P0 IMAD.WIDE.U32 R142, R142, 0x60, R86.reuse ;  /* 0x000000608e8e8825 */ /* 0x100fe200078e0056 */
[----:B------:R1:W-:Y:S01]  /*fce0*/  @P0 STS [R188+0x1004], RZ ;  /* 0x001004ffbc000388 */ /* 0x0003e20000000800 */
[----:B------:R-:W-:Y:S01]  /*fcf0*/  BSSY B0, `(.L_x_2444) ;  /* 0x0000061000007945 */ /* 0x000fe20003800000 */
[----:B------:R-:W-:Y:S01]  /*fd00*/  @!P0 LEA R85, P4, R85, R3, 0x5 ;  /* 0x0000000355558211 */ /* 0x000fe200078828ff */
[----:B------:R-:W-:Y:S01]  /*fd10*/  @!P0 IMAD.WIDE.U32 R98, R98, 0xa0, R86 ;  /* 0x000000a062628825 */ /* 0x000fe200078e0056 */
[----:B------:R-:W-:Y:S01]  /*fd20*/  @!P0 IADD3 R89, P5, R82, R142, RZ ;  /* 0x0000008e52598210 */ /* 0x000fe20007fbe0ff */
[----:B------:R1:W-:Y:S02]  /*fd30*/  @P0 STS.64 [R188+0x1008], RZ ;  /* 0x001008ffbc000388 */ /* 0x0003e40000000a00 */
[----:B------:R-:W-:Y:S01]  /*fd40*/  IMAD.U32 R87, RZ, RZ, UR8 ;  /* 0x00000008ff577e24 */ /* 0x000fe2000f8e00ff */
[----:B------:R-:W-:Y:S01]  /*fd50*/  @!P0 IADD3.X R142, R81, UR12, R143, P5, !PT ;  /* 0x0000000c518e8c10 */ /* 0x000fe2000affe48f */
[----:B------:R-:W-:-:S02]  /*fd60*/  IMAD.U32 R79, RZ, RZ, UR8 ;  /* 0x00000008ff4f7e24 */ /* 0x000fc4000f8e00ff */
[----:B------:R-:W-:Y:S01]  /*fd70*/  IMAD.U32 R86, RZ, RZ, UR9 ;  /* 0x00000009ff567e24 */ /* 0x000fe2000f8e00ff */
[----:B------:R-:W-:Y:S01]  /*fd80*/  @!P0 LEA R87, P3, R87, R3, 0x6 ;  /* 0x0000000357578211 */ /* 0x000fe200078630ff */
[----:B------:R-:W-:Y:S02]  /*fd90*/  IMAD.U32 R80, RZ, RZ, UR8 ;  /* 0x00000008ff507e24 */ /* 0x000fe4000f8e00ff */
[----:B------:R-:W-:Y:S01]  /*fda0*/  IMAD.U32 R83, RZ, RZ, UR9 ;  /* 0x00000009ff537e24 */ /* 0x000fe2000f8e00ff */
[-C--:B------:R-:W-:Y:S01]  /*fdb0*/  @!P0 LEA.HI.X R86, R79, R2.reuse, R86, 0x6, P3 ;  /* 0x000000024f568211 */ /* 0x080fe200018f3456 */
[----:B------:R-:W-:Y:S01]  /*fdc0*/  IMAD.U32 R94, RZ, RZ, UR8 ;  /* 0x00000008ff5e7e24 */ /* 0x000fe2000f8e00ff */
[----:B------:R-:W-:Y:S01]  /*fdd0*/  @!P0 IADD3 R85, P3, R82, R85, RZ ;  /* 0x0000005552558210 */ /* 0x000fe20007f7e0ff */
[----:B------:R-:W-:Y:S01]  /*fde0*/  @!P0 IMAD.MOV.U32 R90, RZ, RZ, R3 ;  /* 0x000000ffff5a8224 */ /* 0x000fe200078e0003 */
[----:B------:R-:W-:Y:S01]  /*fdf0*/  @!P0 LEA.HI.X R83, R80, R2, R83, 0x5, P4 ;  /* 0x0000000250538211 */ /* 0x000fe200020f2c53 */
[----:B------:R-:W-:Y:S01]  /*fe00*/  @!P0 IMAD.MOV.U32 R91, RZ, RZ, R2 ;  /* 0x000000ffff5b8224 */ /* 0x000fe200078e0002 */
[----:B------:R-:W-:Y:S01]  /*fe10*/  @!P0 LEA R146, P6, R85, UR4, 0x1 ;  /* 0x0000000455928c11 */ /* 0x000fe2000f8c08ff */
[----:B------:R-:W-:Y:S01]  /*fe20*/  IMAD.U32 R79, RZ, RZ, UR9 ;  /* 0x00000009ff4f7e24 */ /* 0x000fe2000f8e00ff */
[----:B------:R-:W-:Y:S01]  /*fe30*/  @!P0 IADD3 R87, P5, R82, R87, RZ ;  /* 0x0000005752578210 */ /* 0x000fe20007fbe0ff */
[----:B------:R-:W-:-:S04]  /*fe40*/  @!P0 IMAD.WIDE.U32 R94, R94, 0xc0, R90 ;  /* 0x000000c05e5e8825 */ /* 0x000fc800078e005a */
[----:B------:R-:W-:Y:S02]  /*fe50*/  IMAD.U32 R90, RZ, RZ, UR8 ;  /* 0x00000008ff5a7e24 */ /* 0x000fe4000f8e00ff */
[C---:B------:R-:W-:Y:S01]  /*fe60*/  @!P0 IMAD.X R83, R81.reuse, 0x1, R83, P3 ;  /* 0x0000000151538824 */ /* 0x040fe200018e0653 */
[----:B------:R-:W-:Y:S01]  /*fe70*/  @!P0 IADD3 R91, P3, R82, R98, RZ ;  /* 0x00000062525b8210 */ /* 0x000fe20007f7e0ff */
[----:B------:R-:W-:Y:S01]  /*fe80*/  @!P0 IMAD.X R86, R81, 0x1, R86, P5 ;  /* 0x0000000151568824 */ /* 0x000fe200028e0656 */
[----:B------:R-:W-:Y:S02]  /*fe90*/  @!P0 LEA R90, P4, R90, R3, 0x7 ;  /* 0x000000035a5a8211 */ /* 0x000fe400078838ff */
[----:B------:R-:W-:Y:S02]  /*fea0*/  @!P0 LEA.HI.X R147, R85, UR5, R83, 0x1, P6 ;  /* 0x0000000555938c11 */ /* 0x000fe4000b0f0c53 */
[----:B------:R-:W-:Y:S02]  /*feb0*/  @!P0 LEA.HI.X R79, R80, R2, R79, 0x7, P4 ;  /* 0x00000002504f8211 */ /* 0x000fe400020f3c4f */
[----:B------:R-:W-:-:S02]  /*fec0*/  @!P0 IADD3 R90, P4, R82, R90, RZ ;  /* 0x0000005a525a8210 */ /* 0x000fc40007f9e0ff */
[C---:B------:R-:W-:Y:S02]  /*fed0*/  @!P0 LEA R206, P6, R82.reuse, R195, 0x1 ;  /* 0x000000c352ce8211 */ /* 0x040fe400078c08ff */
[----:B------:R-:W-:Y:S01]  /*fee0*/  @!P0 LEA R202, P5, R87, UR4, 0x1 ;  /* 0x0000000457ca8c11 */ /* 0x000fe2000f8a08ff */
[C---:B------:R-:W-:Y:S01]  /*fef0*/  @!P0 IMAD.X R79, R81.reuse, 0x1, R79, P4 ;  /* 0x00000001514f8824 */ /* 0x040fe200020e064f */
[----:B------:R-:W-:Y:S01]  /*ff00*/  @!P0 IADD3.X R98, R81, UR11, R99, P3, !PT ;  /* 0x0000000b51628c10 */ /* 0x000fe20009ffe463 */
[----:B------:R-:W-:Y:S01]  /*ff10*/  @!UP0 UIMAD UR11, UR9, 0xc0, URZ ;  /* 0x000000c0090b88a4 */ /* 0x000fe2000f8e023f */
[----:B------:R-:W-:Y:S02]  /*ff20*/  @!P0 LEA.HI.X R207, R82, R194, R81, 0x1, P6 ;  /* 0x000000c252cf8211 */ /* 0x000fe400030f0c51 */
[----:B------:R-:W-:Y:S02]  /*ff30*/  @!P0 LEA R192, P4, R90, UR4, 0x1 ;  /* 0x000000045ac08c11 */ /* 0x000fe4000f8808ff */
[----:B------:R-:W-:Y:S01]  /*ff40*/  @!P0 LEA.HI.X R203, R87, UR5, R86, 0x1, P5 ;  /* 0x0000000557cb8c11 */ /* 0x000fe2000a8f0c56 */
[----:B------:R-:W-:Y:S01]  /*ff50*/  @!PT LDS RZ, [RZ] ;  /* 0x00000000fffff984 */ /* 0x000fe20000000800 */
[----:B------:R-:W-:Y:S01]  /*ff60*/  @!PT LDS RZ, [RZ] ;  /* 0x00000000fffff984 */ /* 0x000fe20000000800 */
[----:B------:R-:W-:Y:S01]  /*ff70*/  @!PT LDS RZ, [RZ] ;  /* 0x00000000fffff984 */ /* 0x000fe20000000800 */
[----:B------:R1:W-:Y:S01]  /*ff80*/  @!P0 LDGSTS.E.BYPASS.LTC128B.128 [R188+0x1000], desc[UR18][R206.64] ;  /* 0x01000000cebc8fae */ /* 0x0003e2000b901d52 */
[----:B------:R-:W-:-:S02]  /*ff90*/  @!P0 LEA R218, P5, R89, UR4, 0x1 ;  /* 0x0000000459da8c11 */ /* 0x000fc4000f8a08ff */
[----:B------:R-:W-:Y:S01]  /*ffa0*/  @!P0 IADD3 R80, P3, R82, R94, RZ ;  /* 0x0000005e52508210 */ /* 0x000fe20007f7e0ff */
[----:B------:R1:W-:Y:S01]  /*ffb0*/  @P0 STS.128 [R188+0x1800], RZ ;  /* 0x001800ffbc000388 */ /* 0x0003e20000000c00 */
[----:B------:R-:W-:Y:S02]  /*ffc0*/  @!P0 LEA.HI.X R193, R90, UR5, R79, 0x1, P4 ;  /* 0x000000055ac18c11 */ /* 0x000fe4000a0f0c4f */
        /* <DEDUP_REMOVED lines=8> */
[----:B------:R-:W-:-:S02]  /*10050*/  @!P0 LEA R86, P3, R80, UR4, 0x1 ;  /* 0x0000000450568c11 */ /* 0x000fc4000f8608ff */
        /* <DEDUP_REMOVED lines=33> */
[----:B-1----:R-:W-:-:S03]  /*10270*/  IMAD.WIDE.U32 R86, R79, 0xe0, R2 ;  /* 0x000000e04f567825 */ /* 0x002fc600078e0002 */
        /* <DEDUP_REMOVED lines=8> */
.L_x_2445:
[----:B------:R-:W-:Y:S05]  /*10300*/  BSYNC B0 ;  /* 0x0000000000007941 */ /* 0x000fea0003800000 */
.L_x_2444:
[----:B------:R-:W0:Y:S01]  /*10310*/  LDGDEPBAR ;  /* 0x00000000000079af */ /* 0x000e220000000000 */
[----:B------:R-:W-:-:S04]  /*10320*/  LEA R195, P0, R82, R195, 0x1 ;  /* 0x000000c352c37211 */ /* 0x000fc800078008ff */
[----:B------:R-:W-:-:S09]  /*10330*/  LEA.HI.X R194, R82, R194, R81, 0x1, P0 ;  /* 0x000000c252c27211 */ /* 0x000fd200000f0c51 */
.L_x_2441:
        /* <DEDUP_REMOVED lines=77> */
[--C-:B-12---:R-:W-:Y:S01]  /*10810*/  FFMA.FTZ R87, R67, UR20, -R95.reuse ;  /* 0x0000001443577c23 */ /* 0x106fe2000801085f */
[--C-:B------:R-:W-:Y:S01]  /*10820*/  FFMA.FTZ R67, R19, UR20, -R95.reuse ;  /* 0x0000001413437c23 */ /* 0x100fe2000801085f */
[--C-:B------:R-:W-:Y:S01]  /*10830*/  FFMA.FTZ R66, R18, UR20, -R95.reuse ;  /* 0x0000001412427c23 */ /* 0x100fe2000801085f */
[----:B------:R-:W-:Y:S01]  /*10840*/  FMNMX.FTZ R96, R125, R96, !PT ;  /* 0x000000607d607209 */ /* 0x000fe20007810000 */
[--C-:B------:R-:W-:Y:S01]  /*10850*/  FFMA.FTZ R65, R17, UR20, -R95.reuse ;  /* 0x0000001411417c23 */ /* 0x100fe2000801085f */
[--C-:B------:R-:W-:Y:S01]  /*10860*/  FFMA.FTZ R64, R16, UR20, -R95.reuse ;  /* 0x0000001410407c23 */ /* 0x100fe2000801085f */
[--C-:B------:R-:W-:Y:S01]  /*10870*/  FFMA.FTZ R3, R8, UR20, -R95.reuse ;  /* 0x0000001408037c23 */ /* 0x100fe2000801085f */
[----:B------:R-:W-:Y:S01]  /*10880*/  FMNMX.FTZ R96, R124, R96, !PT ;  /* 0x000000607c607209 */ /* 0x000fe20007810000 */
[----:B------:R-:W-:Y:S01]  /*10890*/  LDSM.16.MT88.4 R16, [R197+0x5000] ;  /* 0x00500000c510783b */ /* 0x000fe20000004200 */
        /* <DEDUP_REMOVED lines=161> */
[----:B------:R-:W-:Y:S01]  /*112b0*/  FSEL R6, R96, RZ, P0 ;  /* 0x000000ff60067208 */ /* 0x000fe20000000000 */
[--C-:B------:R-:W-:Y:S01]  /*112c0*/  FFMA.FTZ R142, R115, UR20, -R2.reuse ;  /* 0x00000014738e7c23 */ /* 0x100fe20008010802 */
[--C-:B------:R-:W-:Y:S01]  /*112d0*/  FFMA.FTZ R115, R106, UR20, -R2.reuse ;  /* 0x000000146a737c23 */ /* 0x100fe20008010802 */
[----:B------:R-:W-:Y:S01]  /*112e0*/  FFMA.FTZ R106, R7, UR20, -R2 ;  /* 0x00000014076a7c23 */ /* 0x000fe20008010802 */
[----:B------:R-:W-:Y:S01]  /*112f0*/  FADD.FTZ R7, R131, -R8 ;  /* 0x8000000883077221 */ /* 0x000fe20000010000 */
[----:B------:R-:W-:Y:S01]  /*11300*/  FADD.FTZ R6, R129, -R6 ;  /* 0x8000000681067221 */ /* 0x000fe20000010000 */
[--C-:B------:R-:W-:Y:S01]  /*11310*/  FFMA.FTZ R202, R133, UR20, -R2.reuse ;  /* 0x0000001485ca7c23 */ /* 0x100fe20008010802 */
        /* <DEDUP_REMOVED lines=17> */
[----:B------:R-:W-:Y:S01]  /*11430*/  LDSM.16.MT88.4 R28, [R197+0x5800] ;  /* 0x00580000c51c783b */ /* 0x000fe20000004200 */
[----:B------:R-:W-:Y:S01]  /*11440*/  F2FP.F16.F32.PACK_AB R32, R139, R143 ;  /* 0x0000008f8b20723e */ /* 0x000fe200000000ff */
        /* <DEDUP_REMOVED lines=25> */
[----:B------:R2:W5:Y:S01]  /*115e0*/  MUFU.EX2 R204, R6 ;  /* 0x0000000600cc7308 */ /* 0x0005620000000800 */
[----:B---3--:R-:W-:Y:S01]  /*115f0*/  F2FP.F16.F32.PACK_AB R15, R146, R147 ;  /* 0x00000093920f723e */ /* 0x008fe200000000ff */
[----:B------:R-:W-:-:S06]  /*11600*/  FFMA.FTZ R36, R36, UR20, -R2 ;  /* 0x0000001424247c23 */ /* 0x000fcc0008010802 */
        /* <DEDUP_REMOVED lines=9> */
[----:B--2---:R-:W2:Y:S01]  /*116a0*/  LDSM.16.MT88.4 R4, [R197+0x5400] ;  /* 0x00540000c504783b */ /* 0x004ea20000004200 */
[-C--:B-----5:R-:W-:Y:S01]  /*116b0*/  FMUL.FTZ R22, R186, R204.reuse ;  /* 0x000000ccba167220 */ /* 0x0a0fe20000410000 */
[-C--:B------:R-:W-:Y:S01]  /*116c0*/  FMUL.FTZ R23, R187, R204.reuse ;  /* 0x000000ccbb177220 */ /* 0x080fe20000410000 */
[-C--:B------:R-:W-:Y:S01]  /*116d0*/  FMUL.FTZ R182, R182, R204.reuse ;  /* 0x000000ccb6b67220 */ /* 0x080fe20000410000 */
[-C--:B------:R-:W-:Y:S01]  /*116e0*/  FMUL.FTZ R183, R183, R204.reuse ;  /* 0x000000ccb7b77220 */ /* 0x080fe20000410000 */
[-C--:B------:R-:W-:Y:S01]  /*116f0*/  FMUL.FTZ R178, R178, R204.reuse ;  /* 0x000000ccb2b27220 */ /* 0x080fe20000410000 */
[----:B------:R-:W-:Y:S01]  /*11700*/  FMUL.FTZ R179, R179, R204 ;  /* 0x000000ccb3b37220 */ /* 0x000fe20000410000 */
[----:B------:R-:W4:Y:S01]  /*11710*/  MUFU.EX2 R138, R138 ;  /* 0x0000008a008a7308 */ /* 0x000f220000000800 */
[----:B---3--:R-:W-:Y:S01]  /*11720*/  F2FP.F16.F32.PACK_AB R12, R203, R206 ;  /* 0x000000cecb0c723e */ /* 0x008fe200000000ff */
[-C--:B------:R-:W-:Y:S01]  /*11730*/  FMUL.FTZ R173, R173, R207.reuse ;  /* 0x000000cfadad7220 */ /* 0x080fe20000410000 */
[-C--:B------:R-:W-:Y:S01]  /*11740*/  FMUL.FTZ R174, R174, R204.reuse ;  /* 0x000000ccaeae7220 */ /* 0x080fe20000410000 */
[-C--:B------:R-:W-:Y:S01]  /*11750*/  FMUL.FTZ R175, R175, R204.reuse ;  /* 0x000000ccafaf7220 */ /* 0x080fe20000410000 */
[--C-:B------:R-:W-:Y:S01]  /*11760*/  FFMA.FTZ R184, R210, UR20, -R2.reuse ;  /* 0x00000014d2b87c23 */ /* 0x100fe20008010802 */
[----:B------:R-:W-:Y:S01]  /*11770*/  FFMA.FTZ R185, R209, UR20, -R2 ;  /* 0x00000014d1b97c23 */ /* 0x000fe20008010802 */
[----:B------:R-:W-:Y:S01]  /*11780*/  FFMA.FTZ R167, R167, R207, R206 ;  /* 0x000000cfa7a77223 */ /* 0x000fe200000100ce */
[----:B------:R-:W-:Y:S01]  /*11790*/  MUFU.EX2 R133, R133 ;  /* 0x0000008500857308 */ /* 0x000fe20000000800 */
[C---:B------:R-:W-:Y:S01]  /*117a0*/  HMMA.16816.F32 R20, R12.reuse, R16, R20 ;  /* 0x000000100c14723c */ /* 0x040fe20000001814 */
[----:B------:R-:W-:Y:S01]  /*117b0*/  FFMA.FTZ R168, R168, R204, R202 ;  /* 0x000000cca8a87223 */ /* 0x000fe200000100ca */
[----:B------:R-:W-:Y:S01]  /*117c0*/  FADD.FTZ R203, R203, R167 ;  /* 0x000000a7cbcb7221 */ /* 0x000fe20000010000 */
[--C-:B------:R-:W-:Y:S01]  /*117d0*/  FFMA.FTZ R186, R208, UR20, -R2.reuse ;  /* 0x00000014d0ba7c23 */ /* 0x100fe20008010802 */
[----:B------:R-:W-:Y:S01]  /*117e0*/  FFMA.FTZ R187, R205, UR20, -R2 ;  /* 0x00000014cdbb7c23 */ /* 0x000fe20008010802 */
[----:B------:R-:W-:Y:S01]  /*117f0*/  FADD.FTZ R168, R192, R168 ;  /* 0x000000a8c0a87221 */ /* 0x000fe20000010000 */
[C---:B------:R-:W-:Y:S01]  /*11800*/  HMMA.16816.F32 R16, R12.reuse, R18, R180 ;  /* 0x000000120c10723c */ /* 0x040fe200000018b4 */
[----:B------:R-:W3:Y:S01]  /*11810*/  MUFU.EX2 R128, R128 ;  /* 0x0000008000807308 */ /* 0x000ee20000000800 */
[----:B----4-:R-:W-:Y:S01]  /*11820*/  F2FP.F16.F32.PACK_AB R33, R138, R142 ;  /* 0x0000008e8a21723e */ /* 0x010fe200000000ff */
[----:B------:R-:W-:Y:S01]  /*11830*/  FADD.FTZ R203, R193, R203 ;  /* 0x000000cbc1cb7221 */ /* 0x000fe20000010000 */
[----:B------:R-:W-:Y:S01]  /*11840*/  FADD.FTZ R168, R147, R168 ;  /* 0x000000a893a87221 */ /* 0x000fe20000010000 */
[----:B------:R-:W-:Y:S01]  /*11850*/  FFMA.FTZ R167, R48, UR20, -R95 ;  /* 0x0000001430a77c23 */ /* 0x000fe2000801085f */
[C---:B-1----:R-:W-:Y:S01]  /*11860*/  HMMA.16816.F32 R176, R12.reuse, R8, R176 ;  /* 0x000000080cb0723c */ /* 0x042fe200000018b0 */
[--C-:B------:R-:W-:Y:S01]  /*11870*/  FFMA.FTZ R180, R214, UR20, -R2.reuse ;  /* 0x00000014d6b47c23 */ /* 0x100fe20008010802 */
[--C-:B------:R-:W-:Y:S01]  /*11880*/  FFMA.FTZ R181, R213, UR20, -R2.reuse ;  /* 0x00000014d5b57c23 */ /* 0x100fe20008010802 */
[----:B------:R-:W-:Y:S01]  /*11890*/  MUFU.EX2 R125, R125 ;  /* 0x0000007d007d7308 */ /* 0x000fe20000000800 */
[--C-:B------:R-:W-:Y:S01]  /*118a0*/  FFMA.FTZ R182, R212, UR20, -R2.reuse ;  /* 0x00000014d4b67c23 */ /* 0x100fe20008010802 */
[----:B------:R-:W-:Y:S01]  /*118b0*/  FFMA.FTZ R183, R211, UR20, -R2 ;  /* 0x00000014d3b77c23 */ /* 0x000fe20008010802 */
[----:B------:R-:W-:Y:S01]  /*118c0*/  HMMA.16816.F32 R172, R12, R10, R172 ;  /* 0x0000000a0cac723c */ /* 0x000fe200000018ac */
[----:B------:R-:W1:Y:S01]  /*118d0*/  LDSM.16.MT88.4 R8, [R196+0x5800] ;  /* 0x00580000c408783b */ /* 0x000e620000004200 */
[----:B------:R-:W-:Y:S01]  /*118e0*/  FADD.FTZ R203, R170, R203 ;  /* 0x000000cbaacb7221 */ /* 0x000fe20000010000 */
[----:B------:R-:W-:Y:S01]  /*118f0*/  FADD.FTZ R146, R146, R168 ;  /* 0x000000a892927221 */ /* 0x000fe20000010000 */
[----:B------:R-:W-:Y:S01]  /*11900*/  FFMA.FTZ R168, R0, UR20, -R2 ;  /* 0x0000001400a87c23 */ /* 0x000fe20008010802 */
[----:B------:R-:W4:Y:S01]  /*11910*/  MUFU.EX2 R115, R115 ;  /* 0x0000007300737308 */ /* 0x000f220000000800 */
[----:B---3--:R-:W-:Y:S01]  /*11920*/  F2FP.F16.F32.PACK_AB R35, R128, R133 ;  /* 0x000000858023723e */ /* 0x008fe200000000ff */
[----:B------:R-:W-:Y:S01]  /*11930*/  FADD.FTZ R143, R143, R203 ;  /* 0x000000cb8f8f7221 */ /* 0x000fe20000010000 */
[----:B------:R-:W-:Y:S01]  /*11940*/  F2FP.F16.F32.PACK_AB R12, R122, R130 ;  /* 0x000000827a0c723e */ /* 0x000fe200000000ff */
[----:B------:R-:W-:Y:S01]  /*11950*/  FADD.FTZ R142, R142, R146 ;  /* 0x000000928e8e7221 */ /* 0x000fe20000010000 */
[----:B------:R-:W-:Y:S01]  /*11960*/  F2FP.F16.F32.PACK_AB R14, R112, R121 ;  /* 0x00000079700e723e */ /* 0x000fe200000000ff */
[----:B------:R-:W-:-:S02]  /*11970*/  FADD.FTZ R143, R139, R143 ;  /* 0x0000008f8b8f7221 */ /* 0x000fc40000010000 */
[----:B------:R-:W-:Y:S01]  /*11980*/  MUFU.EX2 R114, R114 ;  /* 0x0000007200727308 */ /* 0x000fe20000000800 */
[----:B--2---:R-:W-:Y:S01]  /*11990*/  HMMA.16816.F32 R20, R32, R4, R20 ;  /* 0x000000042014723c */ /* 0x004fe20000001814 */
[----:B------:R-:W-:Y:S01]  /*119a0*/  FADD.FTZ R142, R138, R142 ;  /* 0x0000008e8a8e7221 */ /* 0x000fe20000010000 */
[----:B------:R-:W-:-:S03]  /*119b0*/  FADD.FTZ R143, R135, R143 ;  /* 0x0000008f878f7221 */ /* 0x000fc60000010000 */
[----:B------:R-:W-:Y:S01]  /*119c0*/  FADD.FTZ R142, R133, R142 ;  /* 0x0000008e858e7221 */ /* 0x000fe20000010000 */
[C---:B------:R-:W-:Y:S01]  /*119d0*/  HMMA.16816.F32 R16, R32.reuse, R6, R16 ;  /* 0x000000062010723c */ /* 0x040fe20000001810 */
[----:B------:R-:W2:Y:S01]  /*119e0*/  MUFU.EX2 R110, R110 ;  /* 0x0000006e006e7308 */ /* 0x000ea20000000800 */
[----:B------:R-:W3:Y:S01]  /*119f0*/  LDSM.16.MT88.4 R4, [R197+0x5c00] ;  /* 0x005c0000c504783b */ /* 0x000ee20000004200 */
[----:B----4-:R-:W-:Y:S01]  /*11a00*/  F2FP.F16.F32.PACK_AB R13, R115, R125 ;  /* 0x0000007d730d723e */ /* 0x010fe200000000ff */
[----:B------:R-:W-:Y:S01]  /*11a10*/  FADD.FTZ R134, R134, R143 ;  /* 0x0000008f86867221 */ /* 0x000fe20000010000 */
[----:B------:R-:W-:Y:S01]  /*11a20*/  FADD.FTZ R128, R128, R142 ;  /* 0x0000008e80807221 */ /* 0x000fe20000010000 */
[----:B------:R-:W-:Y:S02]  /*11a30*/  HMMA.16816.F32 R176, R32, R24, R176 ;  /* 0x0000001820b0723c */ /* 0x000fe400000018b0 */
[----:B------:R-:W-:Y:S01]  /*11a40*/  FADD.FTZ R130, R130, R134 ;  /* 0x0000008682827221 */ /* 0x000fe20000010000 */
[----:B------:R-:W4:Y:S01]  /*11a50*/  MUFU.EX2 R106, R106 ;  /* 0x0000006a006a7308 */ /* 0x000f220000000800 */
[----:B------:R-:W-:-:S02]  /*11a60*/  FADD.FTZ R128, R125, R128 ;  /* 0x000000807d807221 */ /* 0x000fc40000010000 */
[----:B------:R-:W-:Y:S01]  /*11a70*/  HMMA.16816.F32 R172, R32, R26, R172 ;  /* 0x0000001a20ac723c */ /* 0x000fe200000018ac */
[----:B------:R-:W5:Y:S01]  /*11a80*/  LDSM.16.MT88.4 R24, [R196+0x5c00] ;  /* 0x005c0000c418783b */ /* 0x000f620000004200 */
[----:B------:R-:W-:Y:S01]  /*11a90*/  FADD.FTZ R130, R122, R130 ;  /* 0x000000827a827221 */ /* 0x000fe20000010000 */
[----:B------:R-:W-:Y:S02]  /*11aa0*/  FADD.FTZ R128, R115, R128 ;  /* 0x0000008073807221 */ /* 0x000fe40000010000 */
        /* <DEDUP_REMOVED lines=14> */
[C---:B-1----:R-:W-:Y:S01]  /*11b90*/  F2FP.F16.F32.PACK_AB R33, R109.reuse, R106 ;  /* 0x0000006a6d21723e */ /* 0x042fe200000000ff */
[----:B------:R-:W-:Y:S01]  /*11ba0*/  MUFU.EX2 R104, R104 ;  /* 0x0000006800687308 */ /* 0x000fe20000000800 */
[----:B------:R-:W-:Y:S01]  /*11bb0*/  FADD.FTZ R111, R108, R111 ;  /* 0x0000006f6c6f7221 */ /* 0x000fe20000010000 */
[----:B------:R-:W-:Y:S01]  /*11bc0*/  HMMA.16816.F32 R176, R12, R8, R176 ;  /* 0x000000080cb0723c */ /* 0x000fe200000018b0 */
[----:B------:R-:W-:Y:S02]  /*11bd0*/  FADD.FTZ R109, R109, R114 ;  /* 0x000000726d6d7221 */ /* 0x000fe40000010000 */
[----:B------:R-:W-:Y:S01]  /*11be0*/  FADD.FTZ R107, R107, R111 ;  /* 0x0000006f6b6b7221 */ /* 0x000fe20000010000 */
[----:B--2---:R-:W-:-:S02]  /*11bf0*/  F2FP.F16.F32.PACK_AB R35, R102, R105 ;  /* 0x000000696623723e */ /* 0x004fc400000000ff */
[----:B------:R-:W-:Y:S01]  /*11c00*/  HMMA.16816.F32 R172, R12, R10, R172 ;  /* 0x0000000a0cac723c */ /* 0x000fe200000018ac */
[----:B------:R-:W1:Y:S01]  /*11c10*/  MUFU.EX2 R113, R113 ;  /* 0x0000007100717308 */ /* 0x000e620000000800 */
[----:B------:R-:W2:Y:S01]  /*11c20*/  LDSM.16.MT88.4 R8, [R196+0x6000] ;  /* 0x00600000c408783b */ /* 0x000ea20000004200 */
[----:B------:R-:W-:Y:S01]  /*11c30*/  FADD.FTZ R109, R105, R109 ;  /* 0x0000006d696d7221 */ /* 0x000fe20000010000 */
[----:B------:R-:W-:Y:S02]  /*11c40*/  FADD.FTZ R107, R103, R107 ;  /* 0x0000006b676b7221 */ /* 0x000fe40000010000 */
[C---:B---3--:R-:W-:Y:S01]  /*11c50*/  HMMA.16816.F32 R20, R32.reuse, R4, R20 ;  /* 0x000000042014723c */ /* 0x048fe20000001814 */
[----:B------:R-:W-:Y:S01]  /*11c60*/  F2FP.F16.F32.PACK_AB R12, R100, R101 ;  /* 0x00000065640c723e */ /* 0x000fe200000000ff */
[----:B------:R-:W-:Y:S01]  /*11c70*/  FADD.FTZ R109, R102, R109 ;  /* 0x0000006d666d7221 */ /* 0x000fe20000010000 */
[----:B------:R-:W-:Y:S01]  /*11c80*/  MUFU.EX2 R124, R124 ;  /* 0x0000007c007c7308 */ /* 0x000fe20000000800 */
[----:B------:R-:W-:Y:S01]  /*11c90*/  F2FP.F16.F32.PACK_AB R14, R98, R99 ;  /* 0x00000063620e723e */ /* 0x000fe200000000ff */
[----:B------:R-:W-:Y:S01]  /*11ca0*/  FADD.FTZ R107, R101, R107 ;  /* 0x0000006b656b7221 */ /* 0x000fe20000010000 */
[----:B------:R-:W-:Y:S01]  /*11cb0*/  HMMA.16816.F32 R28, R32, R6, R28 ;  /* 0x00000006201c723c */ /* 0x000fe2000000181c */
[----:B------:R-:W3:Y:S02]  /*11cc0*/  LDSM.16.MT88.4 R4, [R197+0x6400] ;  /* 0x00640000c504783b */ /* 0x000ee40000004200 */
[----:B------:R-:W-:-:S02]  /*11cd0*/  FADD.FTZ R100, R100, R107 ;  /* 0x0000006b64647221 */ /* 0x000fc40000010000 */
[----:B------:R-:W4:Y:S01]  /*11ce0*/  MUFU.EX2 R126, R126 ;  /* 0x0000007e007e7308 */ /* 0x000f220000000800 */
[----:B-----5:R-:W-:Y:S01]  /*11cf0*/  HMMA.16816.F32 R176, R32, R24, R176 ;  /* 0x0000001820b0723c */ /* 0x020fe200000018b0 */
[----:B-1----:R-:W-:Y:S01]  /*11d00*/  F2FP.F16.F32.PACK_AB R13, R113, R104 ;  /* 0x00000068710d723e */ /* 0x002fe200000000ff */
[----:B------:R-:W-:Y:S01]  /*11d10*/  FADD.FTZ R104, R104, R109 ;  /* 0x0000006d68687221 */ /* 0x000fe20000010000 */
[----:B------:R-:W-:-:S03]  /*11d20*/  FADD.FTZ R100, R99, R100 ;  /* 0x0000006463647221 */ /* 0x000fc60000010000 */
[----:B------:R-:W-:Y:S01]  /*11d30*/  HMMA.16816.F32 R172, R32, R26, R172 ;  /* 0x0000001a20ac723c */ /* 0x000fe200000018ac */
[----:B------:R-:W-:Y:S01]  /*11d40*/  MUFU.EX2 R127, R127 ;  /* 0x0000007f007f7308 */ /* 0x000fe20000000800 */
[----:B------:R-:W1:Y:S01]  /*11d50*/  LDSM.16.MT88.4 R24, [R196+0x6400] ;  /* 0x00640000c418783b */ /* 0x000e620000004200 */
[----:B------:R-:W-:Y:S01]  /*11d60*/  FADD.FTZ R104, R113, R104 ;  /* 0x0000006871687221 */ /* 0x000fe20000010000 */
[----:B------:R-:W-:-:S03]  /*11d70*/  FADD.FTZ R98, R98, R100 ;  /* 0x0000006462627221 */ /* 0x000fc60000010000 */
[----:B------:R-:W-:Y:S01]  /*11d80*/  F2FP.F16.F32.PACK_AB R32, R93, R94 ;  /* 0x0000005e5d20723e */ /* 0x000fe200000000ff */
[----:B------:R-:W-:Y:S01]  /*11d90*/  FADD.FTZ R98, R94, R98 ;  /* 0x000000625e627221 */ /* 0x000fe20000010000 */
[----:B------:R-:W5:Y:S01]  /*11da0*/  MUFU.EX2 R129, R129 ;  /* 0x0000008100817308 */ /* 0x000f620000000800 */
[----:B----4-:R-:W-:Y:S01]  /*11db0*/  F2FP.F16.F32.PACK_AB R15, R126, R124 ;  /* 0x0000007c7e0f723e */ /* 0x010fe200000000ff */
[----:B------:R-:W-:Y:S01]  /*11dc0*/  FADD.FTZ R124, R124, R104 ;  /* 0x000000687c7c7221 */ /* 0x000fe20000010000 */
[----:B------:R-:W-:Y:S01]  /*11dd0*/  F2FP.F16.F32.PACK_AB R34, R91, R92 ;  /* 0x0000005c5b22723e */ /* 0x000fe200000000ff */
[----:B------:R-:W-:Y:S02]  /*11de0*/  FADD.FTZ R93, R93, R98 ;  /* 0x000000625d5d7221 */ /* 0x000fe40000010000 */
[----:B------:R-:W-:Y:S02]  /*11df0*/  FADD.FTZ R124, R126, R124 ;  /* 0x0000007c7e7c7221 */ /* 0x000fe40000010000 */
[----:B------:R-:W4:Y:S01]  /*11e00*/  MUFU.EX2 R131, R131 ;  /* 0x0000008300837308 */ /* 0x000f220000000800 */
        /* <DEDUP_REMOVED lines=8> */
[----:B--2---:R-:W-:Y:S02]  /*11e90*/  HMMA.16816.F32 R176, R12, R8, R176 ;  /* 0x000000080cb0723c */ /* 0x004fe400000018b0 */
[----:B------:R-:W-:Y:S01]  /*11ea0*/  FADD.FTZ R127, R129, R127 ;  /* 0x0000007f817f7221 */ /* 0x000fe20000010000 */
[----:B------:R-:W2:Y:S01]  /*11eb0*/  MUFU.EX2 R144, R144 ;  /* 0x0000009000907308 */ /* 0x000ea20000000800 */
[----:B------:R-:W-:-:S02]  /*11ec0*/  MOV R129, R96 ;  /* 0x0000006000817202 */ /* 0x000fc40000000f00 */
[----:B------:R-:W-:Y:S01]  /*11ed0*/  HMMA.16816.F32 R172, R12, R10, R172 ;  /* 0x0000000a0cac723c */ /* 0x000fe200000018ac */
[----:B------:R-:W5:Y:S01]  /*11ee0*/  LDSM.16.MT88.4 R8, [R196+0x6800] ;  /* 0x00680000c408783b */ /* 0x000f620000004200 */
[----:B----4-:R-:W-:-:S03]  /*11ef0*/  FADD.FTZ R127, R131, R127 ;  /* 0x0000007f837f7221 */ /* 0x010fc60000010000 */
[----:B------:R-:W4:Y:S01]  /*11f00*/  MUFU.EX2 R171, R171 ;  /* 0x000000ab00ab7308 */ /* 0x000f220000000800 */
[C---:B---3--:R-:W-:Y:S01]  /*11f10*/  F2FP.F16.F32.PACK_AB R35, R141.reuse, R131 ;  /* 0x000000838d23723e */ /* 0x048fe200000000ff */
[----:B------:R-:W-:Y:S01]  /*11f20*/  FADD.FTZ R141, R141, R127 ;  /* 0x0000007f8d8d7221 */ /* 0x000fe20000010000 */
[----:B------:R-:W-:Y:S01]  /*11f30*/  F2FP.F16.F32.PACK_AB R12, R89, R90 ;  /* 0x0000005a590c723e */ /* 0x000fe200000000ff */
[----:B------:R-:W-:Y:S01]  /*11f40*/  FADD.FTZ R90, R90, R93 ;  /* 0x0000005d5a5a7221 */ /* 0x000fe20000010000 */
[----:B------:R-:W-:Y:S02]  /*11f50*/  F2FP.F16.F32.PACK_AB R14, R87, R88 ;  /* 0x00000058570e723e */ /* 0x000fe400000000ff */
[----:B------:R-:W-:Y:S01]  /*11f60*/  MOV R131, R97 ;  /* 0x0000006100837202 */ /* 0x000fe20000000f00 */
[----:B------:R-:W-:Y:S01]  /*11f70*/  MUFU.EX2 R180, R180 ;  /* 0x000000b400b47308 */ /* 0x000fe20000000800 */
[----:B------:R-:W-:Y:S01]  /*11f80*/  HMMA.16816.F32 R20, R32, R4, R20 ;  /* 0x000000042014723c */ /* 0x000fe20000001814 */
[----:B--2---:R-:W-:Y:S01]  /*11f90*/  FADD.FTZ R141, R144, R141 ;  /* 0x0000008d908d7221 */ /* 0x004fe20000010000 */
[----:B------:R-:W-:-:S04]  /*11fa0*/  FADD.FTZ R90, R89, R90 ;  /* 0x0000005a595a7221 */ /* 0x000fc80000010000 */
[C---:B------:R-:W-:Y:S01]  /*11fb0*/  HMMA.16816.F32 R28, R32.reuse, R6, R28 ;  /* 0x00000006201c723c */ /* 0x040fe2000000181c */
[----:B------:R-:W2:Y:S01]  /*11fc0*/  MUFU.EX2 R181, R181 ;  /* 0x000000b500b57308 */ /* 0x000ea20000000800 */
[----:B------:R-:W3:Y:S01]  /*11fd0*/  LDSM.16.MT88.4 R4, [R197+0x6c00] ;  /* 0x006c0000c504783b */ /* 0x000ee20000004200 */
[C---:B----4-:R-:W-:Y:S01]  /*11fe0*/  F2FP.F16.F32.PACK_AB R13, R171.reuse, R144 ;  /* 0x00000090ab0d723e */ /* 0x050fe200000000ff */
[----:B------:R-:W-:Y:S01]  /*11ff0*/  FADD.FTZ R141, R171, R141 ;  /* 0x0000008dab8d7221 */ /* 0x000fe20000010000 */
[----:B------:R-:W-:Y:S01]  /*12000*/  FADD.FTZ R88, R88, R90 ;  /* 0x0000005a58587221 */ /* 0x000fe20000010000 */
[----:B-1----:R-:W-:Y:S03]  /*12010*/  HMMA.16816.F32 R176, R32, R24, R176 ;  /* 0x0000001820b0723c */ /* 0x002fe600000018b0 */
[----:B------:R-:W-:Y:S01]  /*12020*/  MUFU.EX2 R182, R182 ;  /* 0x000000b600b67308 */ /* 0x000fe20000000800 */
[----:B------:R-:W-:-:S02]  /*12030*/  FADD.FTZ R88, R87, R88 ;  /* 0x0000005857587221 */ /* 0x000fc40000010000 */
[----:B------:R-:W-:Y:S01]  /*12040*/  HMMA.16816.F32 R172, R32, R26, R172 ;  /* 0x0000001a20ac723c */ /* 0x000fe200000018ac */
[----:B------:R-:W1:Y:S04]  /*12050*/  LDSM.16.MT88.4 R24, [R196+0x6c00] ;  /* 0x006c0000c418783b */ /* 0x000e680000004200 */
[----:B------:R-:W4:Y:S01]  /*12060*/  MUFU.EX2 R183, R183 ;  /* 0x000000b700b77308 */ /* 0x000f220000000800 */
[----:B--2---:R-:W-:Y:S01]  /*12070*/  F2FP.F16.F32.PACK_AB R15, R181, R180 ;  /* 0x000000b4b50f723e */ /* 0x004fe200000000ff */
        /* <DEDUP_REMOVED lines=10> */
[----:B------:R-:W2:Y:S01]  /*12120*/  MUFU.EX2 R185, R185 ;  /* 0x000000b900b97308 */ /* 0x000ea20000000800 */
[----:B------:R-:W1:Y:S01]  /*12130*/  LDSM.16.MT88.4 R16, [R197+0x7000] ;  /* 0x00700000c510783b */ /* 0x000e620000004200 */
        /* <DEDUP_REMOVED lines=9> */
[----:B--2---:R-:W-:Y:S01]  /*121d0*/  F2FP.F16.F32.PACK_AB R35, R185, R184 ;  /* 0x000000b8b923723e */ /* 0x004fe200000000ff */
[----:B------:R-:W-:Y:S01]  /*121e0*/  FADD.FTZ R184, R184, R182 ;  /* 0x000000b6b8b87221 */ /* 0x000fe20000010000 */
[----:B------:R-:W-:Y:S01]  /*121f0*/  F2FP.F16.F32.PACK_AB R12, R81, R82 ;  /* 0x00000052510c723e */ /* 0x000fe200000000ff */
[----:B------:R-:W-:Y:S01]  /*12200*/  FADD.FTZ R82, R82, R84 ;  /* 0x0000005452527221 */ /* 0x000fe20000010000 */
[----:B------:R-:W-:Y:S01]  /*12210*/  F2FP.F16.F32.PACK_AB R14, R79, R80 ;  /* 0x000000504f0e723e */ /* 0x000fe200000000ff */
[----:B------:R-:W-:Y:S01]  /*12220*/  FADD.FTZ R184, R185, R184 ;  /* 0x000000b8b9b87221 */ /* 0x000fe20000010000 */
[----:B------:R-:W-:Y:S01]  /*12230*/  LDSM.16.MT88.4 R180, [R197+0x8c00] ;  /* 0x008c0000c5b4783b */ /* 0x000fe20000004200 */
[----:B------:R-:W2:Y:S01]  /*12240*/  MUFU.EX2 R201, R201 ;  /* 0x000000c900c97308 */ /* 0x000ea20000000800 */
[----:B---3--:R-:W-:Y:S01]  /*12250*/  HMMA.16816.F32 R20, R32, R4, R20 ;  /* 0x000000042014723c */ /* 0x008fe20000001814 */
[----:B------:R-:W-:-:S04]  /*12260*/  FADD.FTZ R82, R81, R82 ;  /* 0x0000005251527221 */ /* 0x000fc80000010000 */
[----:B------:R-:W-:Y:S01]  /*12270*/  FADD.FTZ R82, R80, R82 ;  /* 0x0000005250527221 */ /* 0x000fe20000010000 */
[C---:B------:R-:W-:Y:S01]  /*12280*/  HMMA.16816.F32 R28, R32.reuse, R6, R28 ;  /* 0x00000006201c723c */ /* 0x040fe2000000181c */
[----:B------:R-:W3:Y:S01]  /*12290*/  MUFU.EX2 R200, R200 ;  /* 0x000000c800c87308 */ /* 0x000ee20000000800 */
[----:B------:R-:W4:Y:S01]  /*122a0*/  LDSM.16.MT88.4 R4, [R197+0x7400] ;  /* 0x00740000c504783b */ /* 0x000f220000004200 */
[----:B-----5:R-:W-:Y:S01]  /*122b0*/  F2FP.F16.F32.PACK_AB R13, R187, R186 ;  /* 0x000000babb0d723e */ /* 0x020fe200000000ff */
[----:B------:R-:W-:Y:S01]  /*122c0*/  FADD.FTZ R186, R186, R184 ;  /* 0x000000b8baba7221 */ /* 0x000fe20000010000 */
[----:B------:R-:W-:Y:S01]  /*122d0*/  FADD.FTZ R79, R79, R82 ;  /* 0x000000524f4f7221 */ /* 0x000fe20000010000 */
[----:B-1----:R-:W-:Y:S02]  /*122e0*/  HMMA.16816.F32 R176, R32, R24, R176 ;  /* 0x0000001820b0723c */ /* 0x002fe400000018b0 */
[----:B------:R-:W-:Y:S01]  /*122f0*/  FADD.FTZ R186, R187, R186 ;  /* 0x000000babbba7221 */ /* 0x000fe20000010000 */
[----:B------:R-:W1:Y:S01]  /*12300*/  MUFU.EX2 R77, R77 ;  /* 0x0000004d004d7308 */ /* 0x000e620000000800 */
[----:B------:R-:W-:-:S02]  /*12310*/  FADD.FTZ R79, R78, R79 ;  /* 0x0000004f4e4f7221 */ /* 0x000fc40000010000 */
[----:B------:R-:W-:Y:S01]  /*12320*/  HMMA.16816.F32 R172, R32, R26, R172 ;  /* 0x0000001a20ac723c */ /* 0x000fe200000018ac */
[----:B------:R-:W5:Y:S01]  /*12330*/  LDSM.16.MT88.4 R24, [R196+0x7400] ;  /* 0x00740000c418783b */ /* 0x000f620000004200 */
[----:B--2---:R-:W-:-:S03]  /*12340*/  FADD.FTZ R186, R201, R186 ;  /* 0x000000bac9ba7221 */ /* 0x004fc60000010000 */
[----:B------:R-:W-:Y:S01]  /*12350*/  MUFU.EX2 R76, R76 ;  /* 0x0000004c004c7308 */ /* 0x000fe20000000800 */
[C---:B---3--:R-:W-:Y:S01]  /*12360*/  F2FP.F16.F32.PACK_AB R15, R200.reuse, R201 ;  /* 0x000000c9c80f723e */ /* 0x048fe200000000ff */
[----:B------:R-:W-:-:S06]  /*12370*/  FADD.FTZ R200, R200, R186 ;  /* 0x000000bac8c87221 */ /* 0x000fcc0000010000 */
[----:B------:R-:W2:Y:S01]  /*12380*/  MUFU.EX2 R75, R75 ;  /* 0x0000004b004b7308 */ /* 0x000ea20000000800 */
[----:B------:R-:W-:Y:S01]  /*12390*/  HMMA.16816.F32 R20, R12, R16, R20 ;  /* 0x000000100c14723c */ /* 0x000fe20000001814 */
[C---:B-1----:R-:W-:Y:S01]  /*123a0*/  F2FP.F16.F32.PACK_AB R32, R77.reuse, R78 ;  /* 0x0000004e4d20723e */ /* 0x042fe200000000ff */
[----:B------:R-:W-:-:S04]  /*123b0*/  FADD.FTZ R79, R77, R79 ;  /* 0x0000004f4d4f7221 */ /* 0x000fc80000010000 */
[C---:B------:R-:W-:Y:S01]  /*123c0*/  HMMA.16816.F32 R28, R12.reuse, R18, R28 ;  /* 0x000000120c1c723c */ /* 0x040fe2000000181c */
[----:B------:R-:W1:Y:S01]  /*123d0*/  MUFU.EX2 R145, R145 ;  /* 0x0000009100917308 */ /* 0x000e620000000800 */
[----:B------:R-:W3:Y:S04]  /*123e0*/  LDSM.16.MT88.4 R16, [R197+0x7800] ;  /* 0x00780000c510783b */ /* 0x000ee80000004200 */
[C---:B----4-:R-:W-:Y:S03]  /*123f0*/  HMMA.16816.F32 R176, R12.reuse, R8, R176 ;  /* 0x000000080cb0723c */ /* 0x050fe600000018b0 */
[----:B------:R-:W4:Y:S01]  /*12400*/  MUFU.EX2 R140, R140 ;  /* 0x0000008c008c7308 */ /* 0x000f220000000800 */
[C---:B--2---:R-:W-:Y:S01]  /*12410*/  F2FP.F16.F32.PACK_AB R34, R75.reuse, R76 ;  /* 0x0000004c4b22723e */ /* 0x044fe200000000ff */
[----:B------:R-:W-:Y:S01]  /*12420*/  FADD.FTZ R76, R76, R79 ;  /* 0x0000004f4c4c7221 */ /* 0x000fe20000010000 */
[----:B------:R-:W-:Y:S01]  /*12430*/  HMMA.16816.F32 R172, R12, R10, R172 ;  /* 0x0000000a0cac723c */ /* 0x000fe200000018ac */
[----:B------:R-:W2:Y:S02]  /*12440*/  LDSM.16.MT88.4 R8, [R196+0x7800] ;  /* 0x00780000c408783b */ /* 0x000ea40000004200 */
[----:B------:R-:W-:-:S02]  /*12450*/  FADD.FTZ R76, R75, R76 ;  /* 0x0000004c4b4c7221 */ /* 0x000fc40000010000 */
[----:B------:R-:W-:Y:S01]  /*12460*/  MUFU.EX2 R137, R137 ;  /* 0x0000008900897308 */ /* 0x000fe20000000800 */
[----:B------:R-:W2:Y:S01]  /*12470*/  LDSM.16.MT88.4 R12, [R197+0x7c00] ;  /* 0x007c0000c50c783b */ /* 0x000ea20000004200 */
[----:B-1----:R-:W-:-:S06]  /*12480*/  FADD.FTZ R200, R145, R200 ;  /* 0x000000c891c87221 */ /* 0x002fcc0000010000 */
[----:B------:R-:W1:Y:S01]  /*12490*/  MUFU.EX2 R136, R136 ;  /* 0x0000008800887308 */ /* 0x000e620000000800 */
[C---:B----4-:R-:W-:Y:S01]  /*124a0*/  F2FP.F16.F32.PACK_AB R33, R140.reuse, R145 ;  /* 0x000000918c21723e */ /* 0x050fe200000000ff */
[----:B------:R-:W-:-:S06]  /*124b0*/  FADD.FTZ R200, R140, R200 ;  /* 0x000000c88cc87221 */ /* 0x000fcc0000010000 */
[----:B------:R-:W-:Y:S08]  /*124c0*/  MUFU.EX2 R74, R74 ;  /* 0x0000004a004a7308 */ /* 0x000ff00000000800 */
[----:B------:R-:W4:Y:S01]  /*124d0*/  MUFU.EX2 R73, R73 ;  /* 0x0000004900497308 */ /* 0x000f220000000800 */
[----:B-1----:R-:W-:Y:S01]  /*124e0*/  F2FP.F16.F32.PACK_AB R35, R136, R137 ;  /* 0x000000898823723e */ /* 0x002fe200000000ff */
[----:B------:R-:W-:-:S04]  /*124f0*/  FADD.FTZ R137, R137, R200 ;  /* 0x000000c889897221 */ /* 0x000fc80000010000 */
[----:B------:R-:W-:Y:S02]  /*12500*/  FADD.FTZ R137, R136, R137 ;  /* 0x0000008988897221 */ /* 0x000fe40000010000 */
[----:B------:R-:W-:Y:S01]  /*12510*/  MUFU.EX2 R72, R72 ;  /* 0x0000004800487308 */ /* 0x000fe20000000800 */
[C---:B------:R-:W-:Y:S06]  /*12520*/  HMMA.16816.F32 R20, R32.reuse, R4, R20 ;  /* 0x000000042014723c */ /* 0x040fec0000001814 */
[----:B------:R-:W-:Y:S01]  /*12530*/  HMMA.16816.F32 R28, R32, R6, R28 ;  /* 0x00000006201c723c */ /* 0x000fe2000000181c */
[----:B------:R-:W1:Y:S01]  /*12540*/  MUFU.EX2 R71, R71 ;  /* 0x0000004700477308 */ /* 0x000e620000000800 */
        /* <DEDUP_REMOVED lines=19> */
[----:B------:R-:W-:Y:S01]  /*12680*/  FFMA.FTZ R45, R53, UR20, -R2 ;  /* 0x00000014352d7c23 */ /* 0x000fe20008010802 */
[--C-:B------:R-:W-:Y:S01]  /*12690*/  FFMA.FTZ R34, R55, UR20, -R95.reuse ;  /* 0x0000001437227c23 */ /* 0x100fe2000801085f */
[----:B------:R-:W-:Y:S01]  /*126a0*/  FADD.FTZ R72, R71, R72 ;  /* 0x0000004847487221 */ /* 0x000fe20000010000 */
[----:B------:R-:W-:Y:S01]  /*126b0*/  FFMA.FTZ R38, R54, UR20, -R95 ;  /* 0x0000001436267c23 */ /* 0x000fe2000801085f */
[--C-:B------:R-:W-:Y:S01]  /*126c0*/  FFMA.FTZ R46, R52, UR20, -R2.reuse ;  /* 0x00000014342e7c23 */ /* 0x100fe20008010802 */
[----:B------:R-:W1:Y:S01]  /*126d0*/  MUFU.EX2 R119, R119 ;  /* 0x0000007700777308 */ /* 0x000e620000000800 */
[----:B----4-:R-:W-:Y:S01]  /*126e0*/  F2FP.F16.F32.PACK_AB R5, R123, R132 ;  /* 0x000000847b05723e */ /* 0x010fe200000000ff */
[----:B------:R-:W-:Y:S01]  /*126f0*/  FADD.FTZ R132, R132, R137 ;  /* 0x0000008984847221 */ /* 0x000fe20000010000 */
[----:B------:R-:W-:-:S03]  /*12700*/  FFMA.FTZ R47, R51, UR20, -R2 ;  /* 0x00000014332f7c23 */ /* 0x000fc60008010802 */
[----:B------:R-:W-:Y:S02]  /*12710*/  FADD.FTZ R132, R123, R132 ;  /* 0x000000847b847221 */ /* 0x000fe40000010000 */
[----:B------:R-:W-:Y:S08]  /*12720*/  MUFU.EX2 R70, R70 ;  /* 0x0000004600467308 */ /* 0x000ff00000000800 */
[----:B------:R-:W4:Y:S01]  /*12730*/  MUFU.EX2 R69, R69 ;  /* 0x0000004500457308 */ /* 0x000f220000000800 */
[----:B-1----:R-:W-:Y:S01]  /*12740*/  F2FP.F16.F32.PACK_AB R7, R119, R120 ;  /* 0x000000787707723e */ /* 0x002fe200000000ff */
[----:B------:R-:W-:-:S04]  /*12750*/  FADD.FTZ R120, R120, R132 ;  /* 0x0000008478787221 */ /* 0x000fc80000010000 */
[----:B------:R-:W-:Y:S02]  /*12760*/  FADD.FTZ R120, R119, R120 ;  /* 0x0000007877787221 */ /* 0x000fe40000010000 */
[C---:B---3--:R-:W-:Y:S01]  /*12770*/  HMMA.16816.F32 R20, R4.reuse, R16, R20 ;  /* 0x000000100414723c */ /* 0x048fe20000001814 */
[----:B------:R-:W-:Y:S05]  /*12780*/  MUFU.EX2 R68, R68 ;  /* 0x0000004400447308 */ /* 0x000fea0000000800 */
[C---:B------:R-:W-:Y:S01]  /*12790*/  HMMA.16816.F32 R28, R4.reuse, R18, R28 ;  /* 0x00000012041c723c */ /* 0x040fe2000000181c */
[----:B------:R-:W1:Y:S02]  /*127a0*/  LDSM.16.MT88.4 R16, [R196+0x7c00] ;  /* 0x007c0000c410783b */ /* 0x000e640000004200 */
[----:B------:R-:W3:Y:S03]  /*127b0*/  MUFU.EX2 R67, R67 ;  /* 0x0000004300437308 */ /* 0x000ee60000000800 */
[C---:B--2---:R-:W-:Y:S05]  /*127c0*/  HMMA.16816.F32 R176, R4.reuse, R8, R176 ;  /* 0x0000000804b0723c */ /* 0x044fea00000018b0 */
[----:B------:R-:W-:Y:S01]  /*127d0*/  MUFU.EX2 R117, R117 ;  /* 0x0000007500757308 */ /* 0x000fe20000000800 */
[----:B------:R-:W-:Y:S01]  /*127e0*/  HMMA.16816.F32 R172, R4, R10, R172 ;  /* 0x0000000a04ac723c */ /* 0x000fe200000018ac */
[----:B------:R-:W2:Y:S06]  /*127f0*/  LDSM.16.MT88.4 R8, [R197+0x8000] ;  /* 0x00800000c508783b */ /* 0x000eac0000004200 */
[----:B------:R-:W5:Y:S01]  /*12800*/  MUFU.EX2 R25, R25 ;  /* 0x0000001900197308 */ /* 0x000f620000000800 */
[----:B----4-:R-:W-:Y:S01]  /*12810*/  F2FP.F16.F32.PACK_AB R4, R69, R70 ;  /* 0x000000464504723e */ /* 0x010fe200000000ff */
[----:B------:R-:W-:Y:S01]  /*12820*/  FADD.FTZ R70, R70, R72 ;  /* 0x0000004846467221 */ /* 0x000fe20000010000 */
[----:B---3--:R-:W-:-:S03]  /*12830*/  F2FP.F16.F32.PACK_AB R6, R67, R68 ;  /* 0x000000444306723e */ /* 0x008fc600000000ff */
[----:B------:R-:W-:Y:S02]  /*12840*/  FADD.FTZ R69, R69, R70 ;  /* 0x0000004645457221 */ /* 0x000fe40000010000 */
[----:B------:R-:W3:Y:S02]  /*12850*/  MUFU.EX2 R26, R26 ;  /* 0x0000001a001a7308 */ /* 0x000ee40000000800 */
[----:B------:R-:W-:-:S04]  /*12860*/  FADD.FTZ R69, R68, R69 ;  /* 0x0000004544457221 */ /* 0x000fc80000010000 */
[----:B------:R-:W-:Y:S02]  /*12870*/  FADD.FTZ R67, R67, R69 ;  /* 0x0000004543437221 */ /* 0x000fe40000010000 */
[----:B------:R-:W4:Y:S01]  /*12880*/  MUFU.EX2 R27, R27 ;  /* 0x0000001b001b7308 */ /* 0x000f220000000800 */
[----:B-----5:R-:W-:Y:S01]  /*12890*/  F2FP.F16.F32.PACK_AB R5, R25, R117 ;  /* 0x000000751905723e */ /* 0x020fe200000000ff */
[----:B------:R-:W-:-:S04]  /*128a0*/  FADD.FTZ R117, R117, R120 ;  /* 0x0000007875757221 */ /* 0x000fc80000010000 */
[----:B------:R-:W-:Y:S02]  /*128b0*/  FADD.FTZ R25, R25, R117 ;  /* 0x0000007519197221 */ /* 0x000fe40000010000 */
[----:B------:R-:W5:Y:S02]  /*128c0*/  MUFU.EX2 R66, R66 ;  /* 0x0000004200427308 */ /* 0x000f640000000800 */
[----:B---3--:R-:W-:-:S06]  /*128d0*/  FADD.FTZ R25, R26, R25 ;  /* 0x000000191a197221 */ /* 0x008fcc0000010000 */
[----:B------:R-:W-:Y:S01]  /*128e0*/  MUFU.EX2 R65, R65 ;  /* 0x0000004100417308 */ /* 0x000fe20000000800 */
[C---:B----4-:R-:W-:Y:S01]  /*128f0*/  F2FP.F16.F32.PACK_AB R7, R27.reuse, R26 ;  /* 0x0000001a1b07723e */ /* 0x050fe200000000ff */
[----:B------:R-:W-:-:S06]  /*12900*/  FADD.FTZ R27, R27, R25 ;  /* 0x000000191b1b7221 */ /* 0x000fcc0000010000 */
[----:B------:R-:W-:Y:S01]  /*12910*/  HMMA.16816.F32 R20, R4, R12, R20 ;  /* 0x0000000c0414723c */ /* 0x000fe20000001814 */
[----:B------:R-:W-:Y:S01]  /*12920*/  MUFU.EX2 R64, R64 ;  /* 0x0000004000407308 */ /* 0x000fe20000000800 */
[----:B-----5:R-:W-:-:S04]  /*12930*/  FADD.FTZ R67, R66, R67 ;  /* 0x0000004342437221 */ /* 0x020fc80000010000 */
[C---:B------:R-:W-:Y:S01]  /*12940*/  HMMA.16816.F32 R28, R4.reuse, R14, R28 ;  /* 0x0000000e041c723c */ /* 0x040fe2000000181c */
[----:B------:R-:W3:Y:S02]  /*12950*/  LDSM.16.MT88.4 R12, [R196+0x8000] ;  /* 0x00800000c40c783b */ /* 0x000ee40000004200 */
[----:B------:R-:W4:Y:S03]  /*12960*/  MUFU.EX2 R63, R63 ;  /* 0x0000003f003f7308 */ /* 0x000f260000000800 */
[C---:B-1----:R-:W-:Y:S05]  /*12970*/  HMMA.16816.F32 R176, R4.reuse, R16, R176 ;  /* 0x0000001004b0723c */ /* 0x042fea00000018b0 */
[----:B------:R-:W1:Y:S01]  /*12980*/  MUFU.EX2 R32, R32 ;  /* 0x0000002000207308 */ /* 0x000e620000000800 */
[----:B------:R-:W-:Y:S01]  /*12990*/  HMMA.16816.F32 R172, R4, R18, R172 ;  /* 0x0000001204ac723c */ /* 0x000fe200000018ac */
[----:B------:R-:W5:Y:S06]  /*129a0*/  LDSM.16.MT88.4 R16, [R197+0x8400] ;  /* 0x00840000c510783b */ /* 0x000f6c0000004200 */
[----:B------:R-:W2:Y:S01]  /*129b0*/  MUFU.EX2 R33, R33 ;  /* 0x0000002100217308 */ /* 0x000ea20000000800 */
[--C-:B------:R-:W-:Y:S01]  /*129c0*/  FFMA.FTZ R4, R41, UR20, -R2.reuse ;  /* 0x0000001429047c23 */ /* 0x100fe20008010802 */
[----:B------:R-:W-:Y:S01]  /*129d0*/  FFMA.FTZ R41, R40, UR20, -R2 ;  /* 0x0000001428297c23 */ /* 0x000fe20008010802 */
[----:B----4-:R-:W-:-:S05]  /*129e0*/  F2FP.F16.F32.PACK_AB R6, R63, R64 ;  /* 0x000000403f06723e */ /* 0x010fca00000000ff */
[----:B------:R-:W-:Y:S01]  /*129f0*/  MUFU.EX2 R35, R35 ;  /* 0x0000002300237308 */ /* 0x000fe20000000800 */
[----:B-1----:R-:W-:-:S07]  /*12a00*/  FADD.FTZ R27, R32, R27 ;  /* 0x0000001b201b7221 */ /* 0x002fce0000010000 */
[----:B------:R-:W1:Y:S01]  /*12a10*/  MUFU.EX2 R42, R42 ;  /* 0x0000002a002a7308 */ /* 0x000e620000000800 */
[C---:B--2---:R-:W-:Y:S01]  /*12a20*/  F2FP.F16.F32.PACK_AB R5, R33.reuse, R32 ;  /* 0x000000202105723e */ /* 0x044fe200000000ff */
[----:B------:R-:W-:-:S06]  /*12a30*/  FADD.FTZ R27, R33, R27 ;  /* 0x0000001b211b7221 */ /* 0x000fcc0000010000 */
[----:B------:R2:W4:Y:S08]  /*12a40*/  MUFU.EX2 R40, R4 ;  /* 0x0000000400287308 */ /* 0x0005300000000800 */
[----:B------:R-:W3:Y:S01]  /*12a50*/  MUFU.EX2 R62, R62 ;  /* 0x0000003e003e7308 */ /* 0x000ee20000000800 */
[----:B-1----:R-:W-:Y:S01]  /*12a60*/  F2FP.F16.F32.PACK_AB R7, R42, R35 ;  /* 0x000000232a07723e */ /* 0x002fe200000000ff */
[----:B------:R-:W-:-:S04]  /*12a70*/  FADD.FTZ R35, R35, R27 ;  /* 0x0000001b23237221 */ /* 0x000fc80000010000 */
[----:B------:R-:W-:Y:S02]  /*12a80*/  FADD.FTZ R35, R42, R35 ;  /* 0x000000232a237221 */ /* 0x000fe40000010000 */
[----:B------:R-:W1:Y:S01]  /*12a90*/  MUFU.EX2 R61, R61 ;  /* 0x0000003d003d7308 */ /* 0x000e620000000800 */
[C---:B--2---:R-:W-:Y:S01]  /*12aa0*/  F2FP.F16.F32.PACK_AB R4, R65.reuse, R66 ;  /* 0x000000424104723e */ /* 0x044fe200000000ff */
[----:B------:R-:W-:Y:S01]  /*12ab0*/  FADD.FTZ R65, R65, R67 ;  /* 0x0000004341417221 */ /* 0x000fe20000010000 */
[----:B----4-:R-:W-:-:S03]  /*12ac0*/  FADD.FTZ R35, R40, R35 ;  /* 0x0000002328237221 */ /* 0x010fc60000010000 */
[----:B------:R-:W-:Y:S02]  /*12ad0*/  FADD.FTZ R65, R64, R65 ;  /* 0x0000004140417221 */ /* 0x000fe40000010000 */
[----:B------:R-:W-:Y:S01]  /*12ae0*/  MUFU.EX2 R60, R60 ;  /* 0x0000003c003c7308 */ /* 0x000fe20000000800 */
[----:B------:R-:W-:Y:S01]  /*12af0*/  HMMA.16816.F32 R20, R4, R8, R20 ;  /* 0x000000080414723c */ /* 0x000fe20000001814 */
[----:B------:R-:W-:-:S04]  /*12b00*/  FADD.FTZ R63, R63, R65 ;  /* 0x000000413f3f7221 */ /* 0x000fc80000010000 */
[----:B---3--:R-:W-:Y:S01]  /*12b10*/  FADD.FTZ R63, R62, R63 ;  /* 0x0000003f3e3f7221 */ /* 0x008fe20000010000 */
[C---:B------:R-:W-:Y:S01]  /*12b20*/  HMMA.16816.F32 R28, R4.reuse, R10, R28 ;  /* 0x0000000a041c723c */ /* 0x040fe2000000181c */
[----:B------:R-:W2:Y:S01]  /*12b30*/  MUFU.EX2 R59, R59 ;  /* 0x0000003b003b7308 */ /* 0x000ea20000000800 */
[----:B------:R-:W3:Y:S04]  /*12b40*/  LDSM.16.MT88.4 R8, [R196+0x8400] ;  /* 0x00840000c408783b */ /* 0x000ee80000004200 */
[C---:B------:R-:W-:Y:S03]  /*12b50*/  HMMA.16816.F32 R176, R4.reuse, R12, R176 ;  /* 0x0000000c04b0723c */ /* 0x040fe600000018b0 */
[----:B------:R-:W4:Y:S03]  /*12b60*/  MUFU.EX2 R41, R41 ;  /* 0x0000002900297308 */ /* 0x000f260000000800 */
[----:B------:R-:W-:Y:S01]  /*12b70*/  HMMA.16816.F32 R172, R4, R14, R172 ;  /* 0x0000000e04ac723c */ /* 0x000fe200000018ac */
[----:B------:R-:W3:Y:S04]  /*12b80*/  LDSM.16.MT88.4 R12, [R197+0x8800] ;  /* 0x00880000c50c783b */ /* 0x000ee80000004200 */
[----:B------:R-:W5:Y:S02]  /*12b90*/  MUFU.EX2 R39, R39 ;  /* 0x0000002700277308 */ /* 0x000f640000000800 */
[C---:B-1----:R-:W-:Y:S01]  /*12ba0*/  F2FP.F16.F32.PACK_AB R4, R61.reuse, R62 ;  /* 0x0000003e3d04723e */ /* 0x042fe200000000ff */
[----:B------:R-:W-:Y:S01]  /*12bb0*/  FADD.FTZ R61, R61, R63 ;  /* 0x0000003f3d3d7221 */ /* 0x000fe20000010000 */
[----:B--2---:R-:W-:-:S03]  /*12bc0*/  F2FP.F16.F32.PACK_AB R6, R59, R60 ;  /* 0x0000003c3b06723e */ /* 0x004fc600000000ff */
[----:B------:R-:W-:Y:S01]  /*12bd0*/  FADD.FTZ R61, R60, R61 ;  /* 0x0000003d3c3d7221 */ /* 0x000fe20000010000 */
[----:B------:R-:W1:Y:S01]  /*12be0*/  MUFU.EX2 R43, R43 ;  /* 0x0000002b002b7308 */ /* 0x000e620000000800 */
[C---:B----4-:R-:W-:Y:S01]  /*12bf0*/  F2FP.F16.F32.PACK_AB R5, R41.reuse, R40 ;  /* 0x000000282905723e */ /* 0x050fe200000000ff */
[----:B------:R-:W-:Y:S01]  /*12c00*/  FADD.FTZ R41, R41, R35 ;  /* 0x0000002329297221 */ /* 0x000fe20000010000 */
[----:B------:R-:W-:-:S05]  /*12c10*/  FADD.FTZ R59, R59, R61 ;  /* 0x0000003d3b3b7221 */ /* 0x000fca0000010000 */
[----:B------:R-:W2:Y:S01]  /*12c20*/  MUFU.EX2 R58, R58 ;  /* 0x0000003a003a7308 */ /* 0x000ea20000000800 */
[----:B-----5:R-:W-:-:S07]  /*12c30*/  FADD.FTZ R41, R39, R41 ;  /* 0x0000002927297221 */ /* 0x020fce0000010000 */
[----:B------:R-:W4:Y:S01]  /*12c40*/  MUFU.EX2 R57, R57 ;  /* 0x0000003900397308 */ /* 0x000f220000000800 */
[C---:B-1----:R-:W-:Y:S01]  /*12c50*/  F2FP.F16.F32.PACK_AB R7, R43.reuse, R39 ;  /* 0x000000272b07723e */ /* 0x042fe200000000ff */
[----:B------:R-:W-:-:S06]  /*12c60*/  FADD.FTZ R43, R43, R41 ;  /* 0x000000292b2b7221 */ /* 0x000fcc0000010000 */
[----:B------:R-:W-:Y:S01]  /*12c70*/  HMMA.16816.F32 R20, R4, R16, R20 ;  /* 0x000000100414723c */ /* 0x000fe20000001814 */
[----:B------:R-:W-:Y:S01]  /*12c80*/  MUFU.EX2 R3, R3 ;  /* 0x0000000300037308 */ /* 0x000fe20000000800 */
[----:B--2---:R-:W-:-:S04]  /*12c90*/  FADD.FTZ R59, R58, R59 ;  /* 0x0000003b3a3b7221 */ /* 0x004fc80000010000 */
[C---:B------:R-:W-:Y:S01]  /*12ca0*/  HMMA.16816.F32 R28, R4.reuse, R18, R28 ;  /* 0x00000012041c723c */ /* 0x040fe2000000181c */
[----:B------:R-:W1:Y:S02]  /*12cb0*/  LDSM.16.MT88.4 R16, [R196+0x8800] ;  /* 0x00880000c410783b */ /* 0x000e640000004200 */
[----:B------:R-:W2:Y:S03]  /*12cc0*/  MUFU.EX2 R118, R118 ;  /* 0x0000007600767308 */ /* 0x000ea60000000800 */
[C---:B---3--:R-:W-:Y:S05]  /*12cd0*/  HMMA.16816.F32 R176, R4.reuse, R8, R176 ;  /* 0x0000000804b0723c */ /* 0x048fea00000018b0 */
[----:B------:R-:W3:Y:S01]  /*12ce0*/  MUFU.EX2 R37, R37 ;  /* 0x0000002500257308 */ /* 0x000ee20000000800 */
[----:B------:R-:W-:Y:S01]  /*12cf0*/  HMMA.16816.F32 R172, R4, R10, R172 ;  /* 0x0000000a04ac723c */ /* 0x000fe200000018ac */
[----:B------:R-:W5:Y:S06]  /*12d00*/  LDSM.16.MT88.4 R8, [R196+0x8c00] ;  /* 0x008c0000c408783b */ /* 0x000f6c0000004200 */
[----:B------:R-:W1:Y:S01]  /*12d10*/  MUFU.EX2 R36, R36 ;  /* 0x0000002400247308 */ /* 0x000e620000000800 */
[C---:B----4-:R-:W-:Y:S01]  /*12d20*/  F2FP.F16.F32.PACK_AB R4, R57.reuse, R58 ;  /* 0x0000003a3904723e */ /* 0x050fe200000000ff */
[----:B------:R-:W-:Y:S01]  /*12d30*/  FADD.FTZ R57, R57, R59 ;  /* 0x0000003b39397221 */ /* 0x000fe20000010000 */
[----:B--2---:R-:W-:-:S03]  /*12d40*/  F2FP.F16.F32.PACK_AB R6, R118, R3 ;  /* 0x000000037606723e */ /* 0x004fc600000000ff */
[----:B------:R-:W-:Y:S02]  /*12d50*/  FADD.FTZ R57, R3, R57 ;  /* 0x0000003903397221 */ /* 0x000fe40000010000 */
[----:B------:R-:W2:Y:S01]  /*12d60*/  MUFU.EX2 R44, R44 ;  /* 0x0000002c002c7308 */ /* 0x000ea20000000800 */
[----:B---3--:R-:W-:Y:S01]  /*12d70*/  FADD.FTZ R43, R37, R43 ;  /* 0x0000002b252b7221 */ /* 0x008fe20000010000 */
[----:B------:R-:W-:-:S06]  /*12d80*/  FADD.FTZ R118, R118, R57 ;  /* 0x0000003976767221 */ /* 0x000fcc0000010000 */
        /* <DEDUP_REMOVED lines=9> */
[----:B------:R-:W3:Y:S01]  /*12e20*/  MUFU.EX2 R38, R38 ;  /* 0x0000002600267308 */ /* 0x000ee20000000800 */
[----:B-1----:R-:W-:-:S04]  /*12e30*/  FADD.FTZ R118, R24, R118 ;  /* 0x0000007618767221 */ /* 0x002fc80000010000 */
[C---:B------:R-:W-:Y:S01]  /*12e40*/  HMMA.16816.F32 R28, R4.reuse, R14, R28 ;  /* 0x0000000e041c723c */ /* 0x040fe2000000181c */
[----:B------:R-:W-:Y:S02]  /*12e50*/  FFMA.FTZ R12, R50, UR20, -R2 ;  /* 0x00000014320c7c23 */ /* 0x000fe40008010802 */
[----:B------:R-:W1:Y:S01]  /*12e60*/  MUFU.EX2 R167, R167 ;  /* 0x000000a700a77308 */ /* 0x000e620000000800 */
[----:B--2---:R-:W-:Y:S02]  /*12e70*/  FADD.FTZ R118, R34, R118 ;  /* 0x0000007622767221 */ /* 0x004fe40000010000 */
[C---:B------:R-:W-:Y:S05]  /*12e80*/  HMMA.16816.F32 R176, R4.reuse, R16, R176 ;  /* 0x0000001004b0723c */ /* 0x040fea00000018b0 */
[----:B------:R-:W2:Y:S01]  /*12e90*/  MUFU.EX2 R46, R46 ;  /* 0x0000002e002e7308 */ /* 0x000ea20000000800 */
[----:B------:R-:W-:Y:S01]  /*12ea0*/  HMMA.16816.F32 R172, R4, R18, R172 ;  /* 0x0000001204ac723c */ /* 0x000fe200000018ac */
[----:B---3--:R-:W-:-:S06]  /*12eb0*/  FADD.FTZ R118, R38, R118 ;  /* 0x0000007626767221 */ /* 0x008fcc0000010000 */
[----:B------:R-:W3:Y:S01]  /*12ec0*/  MUFU.EX2 R47, R47 ;  /* 0x0000002f002f7308 */ /* 0x000ee20000000800 */
[----:B------:R-:W-:Y:S02]  /*12ed0*/  F2FP.F16.F32.PACK_AB R4, R34, R24 ;  /* 0x000000182204723e */ /* 0x000fe400000000ff */
[C---:B-1----:R-:W-:Y:S01]  /*12ee0*/  F2FP.F16.F32.PACK_AB R6, R167.reuse, R38 ;  /* 0x00000026a706723e */ /* 0x042fe200000000ff */
[----:B------:R-:W-:-:S04]  /*12ef0*/  FADD.FTZ R167, R167, R118 ;  /* 0x00000076a7a77221 */ /* 0x000fc80000010000 */
[----:B------:R-:W1:Y:S01]  /*12f00*/  MUFU.EX2 R12, R12 ;  /* 0x0000000c000c7308 */ /* 0x000e620000000800 */
[----:B--2---:R-:W-:-:S07]  /*12f10*/  FADD.FTZ R45, R46, R45 ;  /* 0x0000002d2e2d7221 */ /* 0x004fce0000010000 */
        /* <DEDUP_REMOVED lines=8> */
[C---:B-----5:R-:W-:Y:S06]  /*12fa0*/  HMMA.16816.F32 R176, R4.reuse, R8, R176 ;  /* 0x0000000804b0723c */ /* 0x060fec00000018b0 */
[----:B------:R-:W-:-:S15]  /*12fb0*/  HMMA.16816.F32 R172, R4, R10, R172 ;  /* 0x0000000a04ac723c */ /* 0x000fde00000018ac */
[----:B------:R-:W-:-:S09]  /*12fc0*/  NOP ;  /* 0x0000000000007918 */ /* 0x000fd20000000000 */
.L_x_2438:
[----:B------:R-:W-:Y:S05]  /*12fd0*/  @!P2 BRA `(.L_x_2446) ;  /* 0x0000006400e8a947 */ /* 0x000fea0003800000 */
        /* <DEDUP_REMOVED lines=9> */
.L_x_2450:
        /* <DEDUP_REMOVED lines=13> */
[----:B------:R-:W-:Y:S02]  /*13140*/  UIADD3 UR10, UR8, 0x100, URZ ;  /* 0x00000100080a7890 */ /* 0x000fe4000fffe03f */
[----:B------:R-:W-:Y:S04]  /*13150*/  MOV R14, UR8 ;  /* 0x00000008000e7c02 */ /* 0x000fe80008000f00 */
[----:B------:R-:W-:Y:S01]  /*13160*/  IMAD.U32 R16, RZ, RZ, UR10 ;  /* 0x0000000aff107e24 */ /* 0x000fe2000f8e00ff */
[----:B------:R-:W-:Y:S04]  /*13170*/  IABS R14, R14 ;  /* 0x0000000e000e7213 */ /* 0x000fe80000000000 */
[----:B------:R-:W-:Y:S02]  /*13180*/  IABS R16, R16 ;  /* 0x0000001000107213 */ /* 0x000fe40000000000 */
[----:B-----5:R-:W-:Y:S04]  /*13190*/  IABS R0, R2 ;  /* 0x0000000200007213 */ /* 0x020fe80000000000 */
[----:B------:R-:W5:Y:S10]  /*131a0*/  I2F.RP R18, R0 ;  /* 0x0000000000127306 */ /* 0x000f740000209400 */
        /* <DEDUP_REMOVED lines=23> */
[----:B------:R-:W5:Y:S01]  /*13320*/  LDC.64 R14, c[0x0][0x238] ;  /* 0x00008e00ff0e7b82 */ /* 0x000f620000000a00 */
        /* <DEDUP_REMOVED lines=10> */
[CC--:B------:R-:W-:Y:S02]  /*133d0*/  LEA R16, P3, R3.reuse, R190.reuse, 0x2 ;  /* 0x000000be03107211 */ /* 0x0c0fe400078610ff */
[C---:B------:R-:W-:Y:S02]  /*133e0*/  LEA R4, P0, R0.reuse, R190, 0x2 ;  /* 0x000000be00047211 */ /* 0x040fe400078010ff */
[-C--:B------:R-:W-:Y:S02]  /*133f0*/  LEA.HI.X.SX32 R17, R3, R191.reuse, 0x2, P3 ;  /* 0x000000bf03117211 */ /* 0x080fe400018f16ff */
[C---:B------:R-:W-:Y:S01]  /*13400*/  LEA.HI.X.SX32 R5, R0.reuse, R191, 0x2, P0 ;  /* 0x000000bf00057211 */ /* 0x040fe200000f16ff */
[----:B------:R-:W-:Y:S02]  /*13410*/  IMAD.IADD R0, R0, 0x1, -R3 ;  /* 0x0000000100007824 */ /* 0x000fe400078e0a03 */
[----:B------:R-:W2:Y:S02]  /*13420*/  LDG.E R16, desc[UR18][R16.64] ;  /* 0x0000001210107981 */ /* 0x000ea4000c1e1900 */
[----:B------:R-:W-:Y:S05]  /*13430*/  IMAD R0, R0, R2, -0x100 ;  /* 0xffffff0000007424 */ /* 0x000fea00078e0202 */
[----:B------:R-:W-:Y:S01]  /*13440*/  SHF.R.S32.HI R2, RZ, 0x1f, R0 ;  /* 0x0000001fff027819 */ /* 0x000fe20000011400 */
[----:B------:R1:W2:Y:S02]  /*13450*/  LDG.E R17, desc[UR18][R4.64] ;  /* 0x0000001204117981 */ /* 0x0002a4000c1e1900 */
[----:B-1----:R-:W1:Y:S02]  /*13460*/  LDC.64 R4, c[0x0][0x250] ;  /* 0x00009400ff047b82 */ /* 0x002e640000000a00 */
[-C--:B-1----:R-:W-:Y:S02]  /*13470*/  IMAD R2, R2, R4.reuse, RZ ;  /* 0x0000000402027224 */ /* 0x082fe400078e02ff */
[C---:B------:R-:W-:Y:S04]  /*13480*/  IMAD.WIDE.U32 R18, R0.reuse, R4, RZ ;  /* 0x0000000400127225 */ /* 0x040fe800078e00ff */
[----:B------:R-:W-:Y:S05]  /*13490*/  IMAD R2, R0, R5, R2 ;  /* 0x0000000500027224 */ /* 0x000fea00078e0202 */
[----:B------:R-:W-:Y:S01]  /*134a0*/  IADD3 R19, R19, R2, RZ ;  /* 0x0000000213137210 */ /* 0x000fe20007ffe0ff */
[----:B--2---:R-:W-:Y:S04]  /*134b0*/  IMAD.IADD R16, R16, 0x1, -R17 ;  /* 0x0000000110107824 */ /* 0x004fe800078e0a11 */
[-C--:B-----5:R-:W-:Y:S01]  /*134c0*/  IMAD.WIDE.U32 R18, R16, R14.reuse, R18 ;  /* 0x0000000e10127225 */ /* 0x0a0fe200078e0012 */
[----:B------:R-:W-:Y:S05]  /*134d0*/  SHF.R.S32.HI R0, RZ, 0x1f, R16 ;  /* 0x0000001fff007819 */ /* 0x000fea0000011410 */
[----:B------:R-:W-:Y:S01]  /*134e0*/  IMAD R0, R0, R14, RZ ;  /* 0x0000000e00007224 */ /* 0x000fe200078e02ff */
[----:B------:R-:W-:Y:S03]  /*134f0*/  MOV R14, R18 ;  /* 0x00000012000e7202 */ /* 0x000fe60000000f00 */
[----:B------:R-:W-:Y:S04]  /*13500*/  IMAD R0, R16, R15, R0 ;  /* 0x0000000f10007224 */ /* 0x000fe800078e0200 */
[----:B------:R-:W-:Y:S07]  /*13510*/  IMAD.IADD R0, R19, 0x1, R0 ;  /* 0x0000000113007824 */ /* 0x000fee00078e0200 */
.L_x_2447:
[----:B------:R-:W5:Y:S01]  /*13520*/  @!P2 LDC.64 R4, c[0x0][0x250] ;  /* 0x00009400ff04ab82 */ /* 0x000f620000000a00 */
[----:B------:R-:W-:Y:S01]  /*13530*/  @P2 STS.64 [R188+0x5008], RZ ;  /* 0x005008ffbc002388 */ /* 0x000fe20000000a00 */
[-C--:B------:R-:W-:Y:S01]  /*13540*/  LEA R200, P3, R14, R199.reuse, 0x1 ;  /* 0x000000c70ec87211 */ /* 0x080fe200078608ff */
[----:B---3--:R-:W-:Y:S01]  /*13550*/  @!P2 IMAD R9, R9, 0x60, RZ ;  /* 0x000000600909a824 */ /* 0x008fe200078e02ff */
[----:B-1----:R-:W-:Y:S01]  /*13560*/  @!P2 LEA R2, P0, R12, R14, 0x5 ;  /* 0x0000000e0c02a211 */ /* 0x002fe200078028ff */
[----:B------:R-:W-:Y:S01]  /*13570*/  UISETP.GT.AND UP0, UPT, UR7, UR15, UPT ;  /* 0x0000000f0700728c */ /* 0x000fe2000bf04270 */
[----:B------:R-:W-:Y:S01]  /*13580*/  LEA.HI.X R201, R14, R198, R0, 0x1, P3 ;  /* 0x000000c60ec97211 */ /* 0x000fe200018f0c00 */
[----:B------:R-:W-:Y:S01]  /*13590*/  @P2 STS [R188+0x5000], RZ ;  /* 0x005000ffbc002388 */ /* 0x000fe20000000800 */
[----:B------:R-:W-:Y:S02]  /*135a0*/  @!P2 LEA R16, P3, R2, R199, 0x1 ;  /* 0x000000c70210a211 */ /* 0x000fe400078608ff */
[-C--:B------:R-:W-:Y:S01]  /*135b0*/  @!P2 MOV R15, R0.reuse ;  /* 0x00000000000fa202 */ /* 0x080fe20000000f00 */
[----:B------:R-:W-:Y:S01]  /*135c0*/  @P2 STS [R188+0x5004], RZ ;  /* 0x005004ffbc002388 */ /* 0x000fe20000000800 */
[----:B------:R-:W-:Y:S02]  /*135d0*/  @!P2 LEA.HI.X R13, R12, R0, R13, 0x5, P0 ;  /* 0x000000000c0da211 */ /* 0x000fe400000f2c0d */
[----:B--2---:R-:W-:Y:S01]  /*135e0*/  @!P2 LEA R12, P0, R10, R14, 0x6 ;  /* 0x0000000e0a0ca211 */ /* 0x004fe200078030ff */
[----:B------:R-:W-:Y:S01]  /*135f0*/  @!PT LDS RZ, [RZ] ;  /* 0x00000000fffff984 */ /* 0x000fe20000000800 */
[----:B------:R-:W-:Y:S01]  /*13600*/  @!PT LDS RZ, [RZ] ;  /* 0x00000000fffff984 */ /* 0x000fe20000000800 */
[----:B------:R-:W-:Y:S01]  /*13610*/  @!PT LDS RZ, [RZ] ;  /* 0x00000000fffff984 */ /* 0x000fe20000000800 */
[----:B------:R-:W-:Y:S01]  /*13620*/  @!P2 LDGSTS.E.BYPASS.LTC128B.128 [R188+0x5000], desc[UR18][R200.64] ;  /* 0x05000000c8bcafae */ /* 0x000fe2000b901d52 */
[----:B------:R-:W-:Y:S01]  /*13630*/  @!P2 LEA.HI.X R17, R2, R198, R13, 0x1, P3 ;  /* 0x000000c60211a211 */ /* 0x000fe200018f0c0d */
[----:B------:R-:W-:Y:S01]  /*13640*/  @!P2 IMAD.WIDE.U32 R18, R8, 0x60, R14 ;  /* 0x000000600812a825 */ /* 0x000fe200078e000e */
[----:B------:R-:W1:Y:S02]  /*13650*/  @!P2 LDC.64 R2, c[0x0][0x250] ;  /* 0x00009400ff02ab82 */ /* 0x000e640000000a00 */
[----:B------:R-:W-:Y:S02]  /*13660*/  @!P2 LEA.HI.X R13, R10, R0, R11, 0x6, P0 ;  /* 0x000000000a0da211 */ /* 0x000fe400000f340b */
[----:B------:R-:W-:Y:S01]  /*13670*/  @!P2 IADD3 R9, R9, R19, RZ ;  /* 0x000000130909a210 */ /* 0x000fe20007ffe0ff */
[----:B------:R-:W-:Y:S03]  /*13680*/  @P2 STS.128 [R188+0x5800], RZ ;  /* 0x005800ffbc002388 */ /* 0x000fe60000000c00 */
[----:B------:R-:W2:Y:S01]  /*13690*/  @!P2 LDC.64 R10, c[0x0][0x250] ;  /* 0x00009400ff0aab82 */ /* 0x000ea20000000a00 */
[-C--:B------:R-:W-:Y:S02]  /*136a0*/  @!P2 LEA R20, P3, R12, R199.reuse, 0x1 ;  /* 0x000000c70c14a211 */ /* 0x080fe400078608ff */
[----:B----4-:R-:W-:Y:S02]  /*136b0*/  @!P2 LEA R8, P0, R6, R14, 0x7 ;  /* 0x0000000e0608a211 */ /* 0x010fe400078038ff */
[----:B------:R-:W-:Y:S01]  /*136c0*/  @!P2 LEA.HI.X R21, R12, R198, R13, 0x1, P3 ;  /* 0x000000c60c15a211 */ /* 0x000fe200018f0c0d */
[----:B------:R-:W-:Y:S01]  /*136d0*/  @!PT LDS RZ, [RZ] ;  /* 0x00000000fffff984 */ /* 0x000fe20000000800 */
[----:B------:R-:W-:Y:S01]  /*136e0*/  @!PT LDS RZ, [RZ] ;  /* 0x00000000fffff984 */ /* 0x000fe20000000800 */
[----:B------:R-:W-:Y:S01]  /*136f0*/  @!PT LDS RZ, [RZ] ;  /* 0x00000000fffff984 */ /* 0x000fe20000000800 */
[----:B------:R3:W-:Y:S01]  /*13700*/  @!P2 LDGSTS.E.BYPASS.LTC128B.128 [R188+0x5800], desc[UR18][R16.64] ;  /* 0x0580000010bcafae */ /* 0x0007e2000b901d52 */
[-C--:B------:R-:W-:Y:S02]  /*13710*/  @!P2 LEA R12, P3, R18, R199.reuse, 0x1 ;  /* 0x000000c7120ca211 */ /* 0x080fe400078608ff */
[----:B------:R-:W-:Y:S02]  /*13720*/  @!P2 LEA.HI.X R7, R6, R0, R7, 0x7, P0 ;  /* 0x000000000607a211 */ /* 0x000fe400000f3c07 */
[-C--:B------:R-:W-:Y:S02]  /*13730*/  @!P2 LEA.HI.X R13, R18, R198.reuse, R9, 0x1, P3 ;  /* 0x000000c6120da211 */ /* 0x080fe400018f0c09 */
[CC--:B------:R-:W-:Y:S01]  /*13740*/  @!P2 LEA R6, P0, R8.reuse, R199.reuse, 0x1 ;  /* 0x000000c70806a211 */ /* 0x0c0fe200078008ff */
[----:B------:R-:W-:Y:S03]  /*13750*/  @P2 STS.128 [R188+0x6000], RZ ;  /* 0x006000ffbc002388 */ /* 0x000fe60000000c00 */
[-C--:B------:R-:W-:Y:S05]  /*13760*/  @!P2 LEA.HI.X R7, R8, R198.reuse, R7, 0x1, P0 ;  /* 0x000000c60807a211 */ /* 0x080fea00000f0c07 */
[----:B------:R-:W-:Y:S01]  /*13770*/  @!PT LDS RZ, [RZ] ;  /* 0x00000000fffff984 */ /* 0x000fe20000000800 */
[----:B------:R-:W-:Y:S01]  /*13780*/  @!PT LDS RZ, [RZ] ;  /* 0x00000000fffff984 */ /* 0x000fe20000000800 */
[----:B------:R-:W-:Y:S01]  /*13790*/  @!PT LDS RZ, [RZ] ;  /* 0x00000000fffff984 */ /* 0x000fe20000000800 */
[----:B------:R-:W-:Y:S01]  /*137a0*/  @!P2 LDGSTS.E.BYPASS.LTC128B.128 [R188+0x6000], desc[UR18][R20.64] ;  /* 0x0600000014bcafae */ /* 0x000fe2000b901d52 */
[--C-:B-----5:R-:W-:Y:S04]  /*137b0*/  @!P2 IMAD.WIDE.U32 R8, R4, 0xa0, R14.reuse ;  /* 0x000000a00408a825 */ /* 0x120fe800078e000e */
[----:B------:R-:W-:Y:S01]  /*137c0*/  @!P2 IMAD R5, R5, 0xa0, RZ ;  /* 0x000000a00505a824 */ /* 0x000fe200078e02ff */
[----:B------:R-:W-:Y:S01]  /*137d0*/  @!P2 LEA R4, P4, R8, R199, 0x1 ;  /* 0x000000c70804a211 */ /* 0x000fe200078808ff */
[----:B-1----:R-:W-:Y:S01]  /*137e0*/  @!P2 IMAD R3, R3, 0xc0, RZ ;  /* 0x000000c00303a824 */ /* 0x002fe200078e02ff */
[----:B------:R-:W-:Y:S01]  /*137f0*/  @P2 STS.128 [R188+0x6800], RZ ;  /* 0x006800ffbc002388 */ /* 0x000fe20000000c00 */
[----:B--2---:R-:W-:Y:S01]  /*13800*/  @!P2 IMAD R11, R11, 0xe0, RZ ;  /* 0x000000e00b0ba824 */ /* 0x004fe200078e02ff */
[----:B------:R-:W-:Y:S01]  /*13810*/  @!P2 IADD3 R5, R5, R9, RZ ;  /* 0x000000090505a210 */ /* 0x000fe20007ffe0ff */
[----:B---3--:R-:W-:Y:S03]  /*13820*/  @!P2 IMAD.WIDE.U32 R16, R2, 0xc0, R14 ;  /* 0x000000c00210a825 */ /* 0x008fe600078e000e */
[-C--:B------:R-:W-:Y:S01]  /*13830*/  @!P2 LEA.HI.X R5, R8, R198.reuse, R5, 0x1, P4 ;  /* 0x000000c60805a211 */ /* 0x080fe200020f0c05 */
[----:B------:R-:W-:Y:S01]  /*13840*/  @!P2 IMAD.WIDE.U32 R14, R10, 0xe0, R14 ;  /* 0x000000e00a0ea825 */ /* 0x000fe200078e000e */
[----:B------:R-:W-:Y:S01]  /*13850*/  @!PT LDS RZ, [RZ] ;  /* 0x00000000fffff984 */ /* 0x000fe20000000800 */
[----:B------:R-:W-:Y:S01]  /*13860*/  @!PT LDS RZ, [RZ] ;  /* 0x00000000fffff984 */ /* 0x000fe20000000800 */
[----:B------:R-:W-:Y:S01]  /*13870*/  @!PT LDS RZ, [RZ] ;  /* 0x00000000fffff984 */ /* 0x000fe20000000800 */
[----:B------:R-:W-:Y:S02]  /*13880*/  @!P2 LDGSTS.E.BYPASS.LTC128B.128 [R188+0x6800], desc[UR18][R12.64] ;  /* 0x068000000cbcafae */ /* 0x000fe4000b901d52 */
[----:B------:R-:W-:Y:S02]  /*13890*/  @!P2 IADD3 R3, R3, R17, RZ ;  /* 0x000000110303a210 */ /* 0x000fe40007ffe0ff */
[-C--:B------:R-:W-:Y:S02]  /*138a0*/  @!P2 LEA R2, P3, R16, R199.reuse, 0x1 ;  /* 0x000000c71002a211 */ /* 0x080fe400078608ff */
[----:B------:R-:W-:Y:S02]  /*138b0*/  @!P2 LEA R10, P0, R14, R199, 0x1 ;  /* 0x000000c70e0aa211 */ /* 0x000fe400078008ff */
[----:B------:R-:W-:Y:S01]  /*138c0*/  @P2 STS.128 [R188+0x7000], RZ ;  /* 0x007000ffbc002388 */ /* 0x000fe20000000c00 */
[----:B------:R-:W-:Y:S02]  /*138d0*/  @!P2 LEA.HI.X R3, R16, R198, R3, 0x1, P3 ;  /* 0x000000c61003a211 */ /* 0x000fe400018f0c03 */
[----:B------:R-:W-:Y:S02]  /*138e0*/  @!P2 IADD3 R11, R11, R15, RZ ;  /* 0x0000000f0b0ba210 */ /* 0x000fe40007ffe0ff */
[----:B------:R-:W-:Y:S02]  /*138f0*/  MOV R199, R200 ;  /* 0x000000c800c77202 */ /* 0x000fe40000000f00 */
[----:B------:R-:W-:Y:S01]  /*13900*/  @!P2 LEA.HI.X R11, R14, R198, R11, 0x1, P0 ;  /* 0x000000c60e0ba211 */ /* 0x000fe200000f0c0b */
[----:B------:R-:W-:Y:S01]  /*13910*/  @!PT LDS RZ, [RZ] ;  /* 0x00000000fffff984 */ /* 0x000fe20000000800 */
[----:B------:R-:W-:Y:S01]  /*13920*/  @!PT LDS RZ, [RZ] ;  /* 0x00000000fffff984 */ /* 0x000fe20000000800 */
[----:B------:R-:W-:Y:S01]  /*13930*/  @!PT LDS RZ, [RZ] ;  /* 0x00000000fffff984 */ /* 0x000fe20000000800 */
[----:B------:R-:W-:Y:S01]  /*13940*/  @!P2 LDGSTS.E.BYPASS.LTC128B.128 [R188+0x7000], desc[UR18][R6.64] ;  /* 0x0700000006bcafae */ /* 0x000fe2000b901d52 */
[----:B------:R-:W-:Y:S02]  /*13950*/  PLOP3.LUT P0, PT, PT, PT, UP0, 0x80, 0x0 ;  /* 0x000000000000781c */ /* 0x000fe40003f0f008 */
[----:B------:R-:W-:Y:S05]  /*13960*/  MOV R198, R201 ;  /* 0x000000c900c67202 */ /* 0x000fea0000000f00 */
        /* <DEDUP_REMOVED lines=17> */
[----:B------:R-:W2:Y:S08]  /*13a80*/  LDSM.16.M88.4 R16, [R164+0x1400] ;  /* 0x00140000a410783b */ /* 0x000eb00000000200 */
[----:B-1----:R-:W1:Y:S08]  /*13a90*/  LDSM.16.M88.4 R8, [R164+0x1000] ;  /* 0x00100000a408783b */ /* 0x002e700000000200 */
[----:B------:R-:W-:Y:S08]  /*13aa0*/  LDSM.16.M88.4 R128, [R165] ;  /* 0x00000000a580783b */ /* 0x000ff00000000200 */
[----:B------:R-:W3:Y:S08]  /*13ab0*/  LDSM.16.M88.4 R28, [R162] ;  /* 0x00000000a21c783b */ /* 0x000ef00000000200 */
[----:B------:R-:W4:Y:S08]  /*13ac0*/  LDSM.16.M88.4 R32, [R164+0x1c00] ;  /* 0x001c0000a420783b */ /* 0x000f300000000200 */
[----:B------:R-:W5:Y:S01]  /*13ad0*/  LDSM.16.M88.4 R20, [R163] ;  /* 0x00000000a314783b */ /* 0x000f620000000200 */
[C---:B--2---:R-:W-:Y:S06]  /*13ae0*/  HMMA.16816.F32 R12, R124.reuse, R16, RZ ;  /* 0x000000107c0c723c */ /* 0x044fec00000018ff */
[C---:B------:R-:W-:Y:S01]  /*13af0*/  HMMA.16816.F32 R16, R124.reuse, R18, RZ ;  /* 0x000000127c10723c */ /* 0x040fe200000018ff */
[----:B------:R-:W-:Y:S05]  /*13b00*/  LDSM.16.M88.4 R24, [R164+0x1800] ;  /* 0x00180000a418783b */ /* 0x000fea0000000200 */
[C---:B-1----:R-:W-:Y:S03]  /*13b10*/  HMMA.16816.F32 R4, R124.reuse, R8, RZ ;  /* 0x000000087c04723c */ /* 0x042fe600000018ff */
[----:B------:R-:W1:Y:S03]  /*13b20*/  LDSM.16.M88.4 R44, [R160] ;  /* 0x00000000a02c783b */ /* 0x000e660000000200 */
[----:B------:R-:W-:Y:S05]  /*13b30*/  HMMA.16816.F32 R8, R124, R10, RZ ;  /* 0x0000000a7c08723c */ /* 0x000fea00000018ff */
[----:B------:R-:W2:Y:S01]  /*13b40*/  LDSM.16.M88.4 R48, [R164+0x2400] ;  /* 0x00240000a430783b */ /* 0x000ea20000000200 */
[C---:B---3--:R-:W-:Y:S06]  /*13b50*/  HMMA.16816.F32 R12, R128.reuse, R28, R12 ;  /* 0x0000001c800c723c */ /* 0x048fec000000180c */
[----:B------:R-:W-:Y:S01]  /*13b60*/  HMMA.16816.F32 R16, R128, R30, R16 ;  /* 0x0000001e8010723c */ /* 0x000fe20000001810 */
[----:B------:R-:W-:Y:S05]  /*13b70*/  LDSM.16.M88.4 R36, [R161] ;  /* 0x00000000a124783b */ /* 0x000fea0000000200 */
[C---:B----4-:R-:W-:Y:S03]  /*13b80*/  HMMA.16816.F32 R28, R124.reuse, R32, RZ ;  /* 0x000000207c1c723c */ /* 0x050fe600000018ff */
[----:B------:R-:W-:Y:S03]  /*13b90*/  LDSM.16.M88.4 R40, [R164+0x2000] ;  /* 0x00200000a428783b */ /* 0x000fe60000000200 */
[----:B------:R-:W-:Y:S05]  /*13ba0*/  HMMA.16816.F32 R32, R124, R34, RZ ;  /* 0x000000227c20723c */ /* 0x000fea00000018ff */
[----:B------:R-:W3:Y:S01]  /*13bb0*/  LDSM.16.M88.4 R60, [R158] ;  /* 0x000000009e3c783b */ /* 0x000ee20000000200 */
[C---:B-----5:R-:W-:Y:S06]  /*13bc0*/  HMMA.16816.F32 R4, R128.reuse, R20, R4 ;  /* 0x000000148004723c */ /* 0x060fec0000001804 */
[C---:B------:R-:W-:Y:S01]  /*13bd0*/  HMMA.16816.F32 R8, R128.reuse, R22, R8 ;  /* 0x000000168008723c */ /* 0x040fe20000001808 */
[----:B------:R-:W4:Y:S05]  /*13be0*/  LDSM.16.M88.4 R64, [R164+0x2c00] ;  /* 0x002c0000a440783b */ /* 0x000f2a0000000200 */
[C---:B-1----:R-:W-:Y:S03]  /*13bf0*/  HMMA.16816.F32 R28, R128.reuse, R44, R28 ;  /* 0x0000002c801c723c */ /* 0x042fe6000000181c */
[----:B------:R-:W-:Y:S03]  /*13c00*/  LDSM.16.M88.4 R52, [R159] ;  /* 0x000000009f34783b */ /* 0x000fe60000000200 */
[----:B------:R-:W-:Y:S05]  /*13c10*/  HMMA.16816.F32 R32, R128, R46, R32 ;  /* 0x0000002e8020723c */ /* 0x000fea0000001820 */
[----:B------:R-:W-:Y:S01]  /*13c20*/  LDSM.16.M88.4 R56, [R164+0x2800] ;  /* 0x00280000a438783b */ /* 0x000fe20000000200 */
[C---:B--2---:R-:W-:Y:S05]  /*13c30*/  HMMA.16816.F32 R44, R124.reuse, R48, RZ ;  /* 0x000000307c2c723c */ /* 0x044fea00000018ff */
[----:B------:R-:W-:Y:S01]  /*13c40*/  FMUL.FTZ R0, R4, UR5 ;  /* 0x0000000504007c20 */ /* 0x000fe20008410000 */
[C---:B------:R-:W-:Y:S01]  /*13c50*/  HMMA.16816.F32 R48, R124.reuse, R50, RZ ;  /* 0x000000327c30723c */ /* 0x040fe200000018ff */
[----:B------:R-:W1:Y:S01]  /*13c60*/  LDSM.16.M88.4 R76, [R156] ;  /* 0x000000009c4c783b */ /* 0x000e620000000200 */
        /* <DEDUP_REMOVED lines=10> */
[----:B------:R-:W-:Y:S01]  /*13d10*/  LDSM.16.M88.4 R68, [R157] ;  /* 0x000000009d44783b */ /* 0x000fe20000000200 */
[C---:B---3--:R-:W-:Y:S06]  /*13d20*/  HMMA.16816.F32 R44, R128.reuse, R60, R44 ;  /* 0x0000003c802c723c */ /* 0x048fec000000182c */
[----:B------:R-:W3:Y:S01]  /*13d30*/  MUFU.TANH R4, R4 ;  /* 0x0000000400047308 */ /* 0x000ee20000002400 */
[----:B------:R-:W-:Y:S01]  /*13d40*/  FMUL.FTZ R9, R12, UR5 ;  /* 0x000000050c097c20 */ /* 0x000fe20008410000 */
[----:B------:R-:W-:Y:S01]  /*13d50*/  HMMA.16816.F32 R48, R128, R62, R48 ;  /* 0x0000003e8030723c */ /* 0x000fe20000001830 */
[----:B------:R-:W-:Y:S07]  /*13d60*/  LDSM.16.M88.4 R72, [R164+0x3000] ;  /* 0x00300000a448783b */ /* 0x000fee0000000200 */
[----:B------:R-:W1:Y:S01]  /*13d70*/  MUFU.TANH R5, R5 ;  /* 0x0000000500057308 */ /* 0x000e620000002400 */
[C---:B----4-:R-:W-:Y:S01]  /*13d80*/  HMMA.16816.F32 R60, R124.reuse, R64, RZ ;  /* 0x000000407c3c723c */ /* 0x050fe200000018ff */
[----:B------:R-:W4:Y:S02]  /*13d90*/  LDSM.16.M88.4 R92, [R154] ;  /* 0x000000009a5c783b */ /* 0x000f240000000200 */
        /* <DEDUP_REMOVED lines=9> */
[----:B------:R-:W-:Y:S07]  /*13e30*/  LDSM.16.M88.4 R84, [R155] ;  /* 0x000000009b54783b */ /* 0x000fee0000000200 */
[----:B------:R-:W2:Y:S01]  /*13e40*/  MUFU.TANH R9, R9 ;  /* 0x0000000900097308 */ /* 0x000ea20000002400 */
[C---:B-1----:R-:W-:Y:S01]  /*13e50*/  HMMA.16816.F32 R60, R128.reuse, R76, R60 ;  /* 0x0000004c803c723c */ /* 0x042fe2000000183c */
[----:B------:R-:W-:Y:S02]  /*13e60*/  LDSM.16.M88.4 R88, [R164+0x3800] ;  /* 0x00380000a458783b */ /* 0x000fe40000000200 */
[----:B------:R-:W-:Y:S03]  /*13e70*/  FMUL.FTZ R15, R17, UR5 ;  /* 0x00000005110f7c20 */ /* 0x000fe60008410000 */
[----:B------:R-:W-:Y:S03]  /*13e80*/  HMMA.16816.F32 R64, R128, R78, R64 ;  /* 0x0000004e8040723c */ /* 0x000fe60000001840 */
[----:B------:R-:W1:Y:S01]  /*13e90*/  MUFU.TANH R11, R11 ;  /* 0x0000000b000b7308 */ /* 0x000e620000002400 */
[----:B------:R-:W3:Y:S02]  /*13ea0*/  LDSM.16.M88.4 R112, [R152] ;  /* 0x000000009870783b */ /* 0x000ee40000000200 */
        /* <DEDUP_REMOVED lines=16> */
[C---:B----4-:R-:W-:Y:S06]  /*13fb0*/  HMMA.16816.F32 R76, R128.reuse, R92, R76 ;  /* 0x0000005c804c723c */ /* 0x050fec000000184c */
[----:B------:R-:W4:Y:S01]  /*13fc0*/  MUFU.TANH R16, R16 ;  /* 0x0000001000107308 */ /* 0x000f220000002400 */
[----:B------:R-:W-:Y:S01]  /*13fd0*/  FMUL.FTZ R24, R27, UR5 ;  /* 0x000000051b187c20 */ /* 0x000fe20008410000 */
[----:B------:R-:W-:Y:S01]  /*13fe0*/  HMMA.16816.F32 R80, R128, R94, R80 ;  /* 0x0000005e8050723c */ /* 0x000fe20000001850 */
[----:B------:R-:W-:Y:S07]  /*13ff0*/  LDSM.16.M88.4 R116, [R150] ;  /* 0x000000009674783b */ /* 0x000fee0000000200 */
        /* <DEDUP_REMOVED lines=12> */
[----:B------:R-:W-:Y:S07]  /*140c0*/  LDSM.16.M88.4 R144, [R149] ;  /* 0x000000009590783b */ /* 0x000fee0000000200 */
[----:B------:R-:W1:Y:S01]  /*140d0*/  MUFU.TANH R21, R21 ;  /* 0x0000001500157308 */ /* 0x000e620000002400 */
[C---:B---3--:R-:W-:Y:S01]  /*140e0*/  HMMA.16816.F32 R92, R128.reuse, R112, R92 ;  /* 0x00000070805c723c */ /* 0x048fe2000000185c */
[----:B------:R-:W3:Y:S02]  /*140f0*/  LDSM.16.M88.4 R120, [R148] ;  /* 0x000000009478783b */ /* 0x000ee40000000200 */
        /* <DEDUP_REMOVED lines=253> */
[----:B------:R-:W3:Y:S08]  /*150d0*/  @!P2 LDC R136, c[0x0][0x24c] ;  /* 0x00009300ff88ab82 */ /* 0x000ef00000000800 */
[----:B------:R-:W4:Y:S08]  /*150e0*/  @!P2 LDC R135, c[0x0][0x24c] ;  /* 0x00009300ff87ab82 */ /* 0x000f300000000800 */
[----:B------:R-:W1:Y:S01]  /*150f0*/  @!P2 LDC R134, c[0x0][0x24c] ;  /* 0x00009300ff86ab82 */ /* 0x000e620000000800 */
[----:B--2---:R-:W-:Y:S04]  /*15100*/  LEA R130, -R137, RZ, 0x8 ;  /* 0x000000ff89827211 */ /* 0x004fe800078e41ff */
[----:B------:R-:W-:Y:S01]  /*15110*/  SHF.R.S32.HI R129, RZ, 0x1f, R130 ;  /* 0x0000001fff817819 */ /* 0x000fe20000011482 */
[----:B------:R-:W-:Y:S06]  /*15120*/  @!P1 BRA `(.L_x_2449) ;  /* 0x0000000000fc9947 */ /* 0x000fec0003800000 */
[----:B------:R-:W2:Y:S01]  /*15130*/  LDC R130, c[0x0][0x380] ;  /* 0x0000e000ff827b82 */ /* 0x000ea20000000800 */
[----:B------:R-:W-:Y:S04]  /*15140*/  USHF.L.U32 UR8, UR7, 0x8, URZ ;  /* 0x0000000807087899 */ /* 0x000fe8000800063f */
[----:B------:R-:W-:Y:S02]  /*15150*/  UIADD3 UR10, UR8, -0x100, URZ ;  /* 0xffffff00080a7890 */ /* 0x000fe4000fffe03f */
[----:B------:R-:W-:Y:S04]  /*15160*/  IMAD.U32 R140, RZ, RZ, UR8 ;  /* 0x00000008ff8c7e24 */ /* 0x000fe8000f8e00ff */
[----:B------:R-:W-:Y:S02]  /*15170*/  MOV R138, UR10 ;  /* 0x0000000a008a7c02 */ /* 0x000fe40008000f00 */
[----:B------:R-:W-:Y:S02]  /*15180*/  IABS R140, R140 ;  /* 0x0000008c008c7213 */ /* 0x000fe40000000000 */
[----:B------:R-:W-:Y:S02]  /*15190*/  IABS R138, R138 ;  /* 0x0000008a008a7213 */ /* 0x000fe40000000000 */
[----:B--2---:R-:W-:Y:S04]  /*151a0*/  IABS R129, R130 ;  /* 0x0000008200817213 */ /* 0x004fe80000000000 */
        /* <DEDUP_REMOVED lines=42> */
[----:B------:R-:W3:Y:S03]  /*15450*/  LDG.E R140, desc[UR18][R140.64] ;  /* 0x000000128c8c7981 */ /* 0x000ee6000c1e1900 */
[----:B------:R-:W-:Y:S05]  /*15460*/  SHF.R.S32.HI R130, RZ, 0x1f, R129 ;  /* 0x0000001fff827819 */ /* 0x000fea0000011481 */
[-C--:B------:R-:W-:Y:S04]  /*15470*/  IMAD R130, R130, R137.reuse, RZ ;  /* 0x0000008982827224 */ /* 0x080fe800078e02ff */
[C---:B--2---:R-:W-:Y:S02]  /*15480*/  IMAD R138, R129.reuse, R138, R130 ;  /* 0x0000008a818a7224 */ /* 0x044fe400078e0282 */
[----:B------:R-:W-:Y:S04]  /*15490*/  IMAD.WIDE.U32 R130, R129, R137, RZ ;  /* 0x0000008981827225 */ /* 0x000fe800078e00ff */
[----:B------:R-:W-:Y:S01]  /*154a0*/  IMAD.IADD R131, R131, 0x1, R138 ;  /* 0x0000000183837824 */ /* 0x000fe200078e028a */
[----:B-----5:R-:W2:Y:S01]  /*154b0*/  LDC.64 R132, c[0x0][0x230] ;  /* 0x00008c00ff847b82 */ /* 0x020ea20000000a00 */
[----:B---3--:R-:W-:Y:S04]  /*154c0*/  IADD3 R139, -R140, R139, RZ ;  /* 0x0000008b8c8b7210 */ /* 0x008fe80007ffe1ff */
[----:B------:R-:W-:Y:S01]  /*154d0*/  SHF.R.S32.HI R129, RZ, 0x1f, R139 ;  /* 0x0000001fff817819 */ /* 0x000fe2000001148b */
[-C--:B--2---:R-:W-:Y:S04]  /*154e0*/  IMAD.WIDE.U32 R130, R139, R132.reuse, R130 ;  /* 0x000000848b827225 */ /* 0x084fe800078e0082 */
[----:B------:R-:W-:Y:S04]  /*154f0*/  IMAD R129, R129, R132, RZ ;  /* 0x0000008481817224 */ /* 0x000fe800078e02ff */
[----:B------:R-:W-:Y:S05]  /*15500*/  IMAD R129, R139, R133, R129 ;  /* 0x000000858b817224 */ /* 0x000fea00078e0281 */
[----:B------:R-:W-:Y:S07]  /*15510*/  IADD3 R129, R131, R129, RZ ;  /* 0x0000008183817210 */ /* 0x000fee0007ffe0ff */
.L_x_2449:
[----:B------:R2:W-:Y:S01]  /*15520*/  @P2 STS [R188+0x1004], RZ ;  /* 0x001004ffbc002388 */ /* 0x0005e20000000800 */
[CC--:B------:R-:W-:Y:S01]  /*15530*/  LEA R140, P0, R130.reuse, R195.reuse, 0x1 ;  /* 0x000000c3828c7211 */ /* 0x0c0fe200078008ff */
[----:B------:R-:W5:Y:S01]  /*15540*/  @!P2 LDC R138, c[0x0][0x24c] ;  /* 0x00009300ff8aab82 */ /* 0x000f620000000800 */
[----:B------:R-:W-:Y:S01]  /*15550*/  @!P2 LEA R131, P3, R137, R130, 0x5 ;  /* 0x000000828983a211 */ /* 0x000fe200078628ff */
[----:B------:R2:W-:Y:S01]  /*15560*/  @P2 STS.64 [R188+0x1008], RZ ;  /* 0x001008ffbc002388 */ /* 0x0005e20000000a00 */
[-CC-:B------:R-:W-:Y:S01]  /*15570*/  LEA.HI.X R141, R130, R194.reuse, R129.reuse, 0x1, P0 ;  /* 0x000000c2828d7211 */ /* 0x180fe200000f0c81 */
[----:B------:R-:W-:Y:S01]  /*15580*/  @!P2 IMAD.MOV.U32 R200, RZ, RZ, R130 ;  /* 0x000000ffffc8a224 */ /* 0x000fe200078e0082 */
[----:B------:R-:W-:Y:S01]  /*15590*/  @!P2 LEA R144, P0, R131, R195, 0x1 ;  /* 0x000000c38390a211 */ /* 0x000fe200078008ff */
[----:B------:R2:W-:Y:S01]  /*155a0*/  @P2 STS [R188+0x1000], RZ ;  /* 0x001000ffbc002388 */ /* 0x0005e20000000800 */
[----:B---3--:R-:W-:Y:S01]  /*155b0*/  @!P2 LEA.HI.X R136, R137, R129, R136, 0x5, P3 ;  /* 0x000000818988a211 */ /* 0x008fe200018f2c88 */
[----:B------:R-:W3:Y:S01]  /*155c0*/  @!P2 LDC R133, c[0x0][0x24c] ;  /* 0x00009300ff85ab82 */ /* 0x000ee20000000800 */
[----:B------:R-:W-:Y:S01]  /*155d0*/  @!P2 IMAD.MOV.U32 R146, RZ, RZ, R130 ;  /* 0x000000ffff92a224 */ /* 0x000fe200078e0082 */
[----:B------:R-:W-:Y:S01]  /*155e0*/  @!PT LDS RZ, [RZ] ;  /* 0x00000000fffff984 */ /* 0x000fe20000000800 */
[----:B------:R-:W-:Y:S01]  /*155f0*/  @!PT LDS RZ, [RZ] ;  /* 0x00000000fffff984 */ /* 0x000fe20000000800 */
[----:B------:R-:W-:Y:S01]  /*15600*/  @!PT LDS RZ, [RZ] ;  /* 0x00000000fffff984 */ /* 0x000fe20000000800 */
[----:B------:R-:W-:Y:S01]  /*15610*/  @!P2 LDGSTS.E.BYPASS.LTC128B.128 [R188+0x1000], desc[UR18][R140.64] ;  /* 0x010000008cbcafae */ /* 0x000fe2000b901d52 */
[----:B------:R-:W-:Y:S01]  /*15620*/  @!P2 LEA.HI.X R145, R131, R194, R136, 0x1, P0 ;  /* 0x000000c28391a211 */ /* 0x000fe200000f0c88 */
[----:B-1----:R-:W-:Y:S01]  /*15630*/  @!P2 IMAD R134, R134, 0x60, RZ ;  /* 0x000000608686a824 */ /* 0x002fe200078e02ff */
[----:B------:R-:W-:Y:S01]  /*15640*/  @!P2 LEA R131, P3, R137, R130, 0x6 ;  /* 0x000000828983a211 */ /* 0x000fe200078630ff */
[----:B------:R2:W-:Y:S01]  /*15650*/  @P2 STS.128 [R188+0x1800], RZ ;  /* 0x001800ffbc002388 */ /* 0x0005e20000000c00 */
[----:B------:R-:W-:Y:S01]  /*15660*/  @!P2 IMAD.MOV.U32 R201, RZ, RZ, R129 ;  /* 0x000000ffffc9a224 */ /* 0x000fe200078e0081 */
[----:B------:R-:W1:Y:S01]  /*15670*/  @!P2 LDC R136, c[0x0][0x24c] ;  /* 0x00009300ff88ab82 */ /* 0x000e620000000800 */
[----:B------:R-:W-:Y:S01]  /*15680*/  @!P2 LEA R142, P0, R131, R195, 0x1 ;  /* 0x000000c3838ea211 */ /* 0x000fe200078008ff */
[----:B------:R-:W-:Y:S01]  /*15690*/  @!PT LDS RZ, [RZ] ;  /* 0x00000000fffff984 */ /* 0x000fe20000000800 */
[----:B------:R-:W-:Y:S01]  /*156a0*/  @!PT LDS RZ, [RZ] ;  /* 0x00000000fffff984 */ /* 0x000fe20000000800 */
[----:B------:R-:W-:Y:S01]  /*156b0*/  @!PT LDS RZ, [RZ] ;  /* 0x00000000fffff984 */ /* 0x000fe20000000800 */
[----:B------:R2:W-:Y:S01]  /*156c0*/  @!P2 LDGSTS.E.BYPASS.LTC128B.128 [R188+0x1800], desc[UR18][R144.64] ;  /* 0x0180000090bcafae */ /* 0x0005e2000b901d52 */
[C---:B----4-:R-:W-:Y:S01]  /*156d0*/  @!P2 LEA.HI.X R135, R137.reuse, R129, R135, 0x6, P3 ;  /* 0x000000818987a211 */ /* 0x050fe200018f3487 */
[----:B------:R-:W-:Y:S02]  /*156e0*/  @!P2 IMAD.WIDE.U32 R200, R137, 0xa0, R200 ;  /* 0x000000a089c8a825 */ /* 0x000fe400078e00c8 */
[----:B------:R4:W-:Y:S01]  /*156f0*/  @P2 STS.128 [R188+0x2000], RZ ;  /* 0x002000ffbc002388 */ /* 0x0009e20000000c00 */
[----:B------:R-:W-:Y:S01]  /*15700*/  @!P2 LEA.HI.X R143, R131, R194, R135, 0x1, P0 ;  /* 0x000000c2838fa211 */ /* 0x000fe200000f0c87 */
[--C-:B------:R-:W-:Y:S01]  /*15710*/  @!P2 IMAD.MOV.U32 R131, RZ, RZ, R129.reuse ;  /* 0x000000ffff83a224 */ /* 0x100fe200078e0081 */
[C---:B------:R-:W-:Y:S01]  /*15720*/  @!P2 LEA R135, P0, R137.reuse, R130, 0x7 ;  /* 0x000000828987a211 */ /* 0x040fe200078038ff */
[----:B------:R-:W4:Y:S01]  /*15730*/  @!P2 LDC R132, c[0x0][0x24c] ;  /* 0x00009300ff84ab82 */ /* 0x000f220000000800 */
[----:B------:R-:W-:Y:S01]  /*15740*/  @!P2 IMAD.MOV.U32 R147, RZ, RZ, R129 ;  /* 0x000000ffff93a224 */ /* 0x000fe200078e0081 */
[----:B------:R-:W-:Y:S01]  /*15750*/  @!PT LDS RZ, [RZ] ;  /* 0x00000000fffff984 */ /* 0x000fe20000000800 */
[----:B------:R-:W-:Y:S01]  /*15760*/  @!PT LDS RZ, [RZ] ;  /* 0x00000000fffff984 */ /* 0x000fe20000000800 */
[----:B------:R-:W-:Y:S01]  /*15770*/  @!PT LDS RZ, [RZ] ;  /* 0x00000000fffff984 */ /* 0x000fe20000000800 */
[----:B------:R1:W-:Y:S01]  /*15780*/  @!P2 LDGSTS.E.BYPASS.LTC128B.128 [R188+0x2000], desc[UR18][R142.64] ;  /* 0x020000008ebcafae */ /* 0x0003e2000b901d52 */
[C---:B------:R-:W-:Y:S03]  /*15790*/  @!P2 IMAD.WIDE.U32 R146, R137.reuse, 0xc0, R146 ;  /* 0x000000c08992a825 */ /* 0x040fe600078e0092 */
[----:B------:R1:W-:Y:S01]  /*157a0*/  @P2 STS.128 [R188+0x2800], RZ ;  /* 0x002800ffbc002388 */ /* 0x0003e20000000c00 */
[--C-:B--2---:R-:W-:Y:S02]  /*157b0*/  @!P2 IMAD.MOV.U32 R144, RZ, RZ, R130.reuse ;  /* 0x000000ffff90a224 */ /* 0x104fe400078e0082 */
[C---:B------:R-:W-:Y:S04]  /*157c0*/  @!P2 IMAD.WIDE.U32 R130, R137.reuse, 0x60, R130 ;  /* 0x000000608982a825 */ /* 0x040fe800078e0082 */
[----:B------:R-:W-:Y:S01]  /*157d0*/  @!P2 IMAD.IADD R134, R134, 0x1, R131 ;  /* 0x000000018686a824 */ /* 0x000fe200078e0283 */
[----:B------:R-:W-:Y:S01]  /*157e0*/  @!P2 LEA R204, P3, R130, R195, 0x1 ;  /* 0x000000c382cca211 */ /* 0x000fe200078608ff */
[----:B-1----:R-:W-:Y:S01]  /*157f0*/  @!P2 IMAD R136, R136, 0xa0, RZ ;  /* 0x000000a08888a824 */ /* 0x002fe200078e02ff */
[----:B-----5:R-:W-:Y:S01]  /*15800*/  @!P2 LEA.HI.X R138, R137, R129, R138, 0x7, P0 ;  /* 0x00000081898aa211 */ /* 0x020fe200000f3c8a */
[----:B---3--:R-:W-:Y:S01]  /*15810*/  @!P2 IMAD R133, R133, 0xc0, RZ ;  /* 0x000000c08585a824 */ /* 0x008fe200078e02ff */
[-C--:B------:R-:W-:Y:S01]  /*15820*/  @!P2 LEA.HI.X R205, R130, R194.reuse, R134, 0x1, P3 ;  /* 0x000000c282cda211 */ /* 0x080fe200018f0c86 */
[----:B------:R-:W-:Y:S01]  /*15830*/  @!P2 IMAD.IADD R136, R136, 0x1, R201 ;  /* 0x000000018888a824 */ /* 0x000fe200078e02c9 */
[-C--:B------:R-:W-:Y:S01]  /*15840*/  @!P2 LEA R202, P0, R135, R195.reuse, 0x1 ;  /* 0x000000c387caa211 */ /* 0x080fe200078008ff */
[----:B------:R-:W-:Y:S01]  /*15850*/  @!P2 IMAD.IADD R133, R133, 0x1, R147 ;  /* 0x000000018585a824 */ /* 0x000fe200078e0293 */
[CC--:B------:R-:W-:Y:S01]  /*15860*/  @!P2 LEA R134, P4, R200.reuse, R195.reuse, 0x1 ;  /* 0x000000c3c886a211 */ /* 0x0c0fe200078808ff */
[----:B------:R-:W-:Y:S01]  /*15870*/  @!PT LDS RZ, [RZ] ;  /* 0x00000000fffff984 */ /* 0x000fe20000000800 */
[----:B------:R-:W-:Y:S01]  /*15880*/  @!PT LDS RZ, [RZ] ;  /* 0x00000000fffff984 */ /* 0x000fe20000000800 */
[----:B------:R-:W-:Y:S01]  /*15890*/  @!PT LDS RZ, [RZ] ;  /* 0x00000000fffff984 */ /* 0x000fe20000000800 */
[----:B------:R2:W-:Y:S01]  /*158a0*/  @!P2 LDGSTS.E.BYPASS.LTC128B.128 [R188+0x2800], desc[UR18][R204.64] ;  /* 0x02800000ccbcafae */ /* 0x0005e2000b901d52 */
[-C--:B------:R-:W-:Y:S01]  /*158b0*/  @!P2 LEA.HI.X R203, R135, R194.reuse, R138, 0x1, P0 ;  /* 0x000000c287cba211 */ /* 0x080fe200000f0c8a */
[----:B------:R-:W-:Y:S01]  /*158c0*/  @!P2 IMAD.MOV.U32 R145, RZ, RZ, R129 ;  /* 0x000000ffff91a224 */ /* 0x000fe200078e0081 */
[-C--:B------:R-:W-:Y:S01]  /*158d0*/  @!P2 LEA.HI.X R135, R200, R194.reuse, R136, 0x1, P4 ;  /* 0x000000c2c887a211 */ /* 0x080fe200020f0c88 */
[----:B------:R2:W-:Y:S01]  /*158e0*/  @P2 STS.128 [R188+0x3000], RZ ;  /* 0x003000ffbc002388 */ /* 0x0005e20000000c00 */
[CC--:B------:R-:W-:Y:S01]  /*158f0*/  @!P2 LEA R130, P3, R146.reuse, R195.reuse, 0x1 ;  /* 0x000000c39282a211 */ /* 0x0c0fe200078608ff */
[----:B------:R-:W-:Y:S02]  /*15900*/  @!P2 IMAD.WIDE.U32 R144, R137, 0xe0, R144 ;  /* 0x000000e08990a825 */ /* 0x000fe400078e0090 */
[----:B------:R-:W-:Y:S01]  /*15910*/  @!PT LDS RZ, [RZ] ;  /* 0x00000000fffff984 */ /* 0x000fe20000000800 */
[----:B------:R-:W-:Y:S01]  /*15920*/  @!PT LDS RZ, [RZ] ;  /* 0x00000000fffff984 */ /* 0x000fe20000000800 */
[----:B------:R-:W-:Y:S01]  /*15930*/  @!PT LDS RZ, [RZ] ;  /* 0x00000000fffff984 */ /* 0x000fe20000000800 */
[----:B------:R2:W-:Y:S01]  /*15940*/  @!P2 LDGSTS.E.BYPASS.LTC128B.128 [R188+0x3000], desc[UR18][R202.64] ;  /* 0x03000000cabcafae */ /* 0x0005e2000b901d52 */
[-C--:B------:R-:W-:Y:S01]  /*15950*/  @!P2 LEA.HI.X R131, R146, R194.reuse, R133, 0x1, P3 ;  /* 0x000000c29283a211 */ /* 0x080fe200018f0c85 */
[----:B----4-:R-:W-:Y:S01]  /*15960*/  @!P2 IMAD R132, R132, 0xe0, RZ ;  /* 0x000000e08484a824 */ /* 0x010fe200078e02ff */
[----:B------:R-:W-:Y:S01]  /*15970*/  @!P2 LEA R138, P0, R144, R195, 0x1 ;  /* 0x000000c3908aa211 */ /* 0x000fe200078008ff */
[----:B------:R2:W-:Y:S01]  /*15980*/  @P2 STS.128 [R188+0x3800], RZ ;  /* 0x003800ffbc002388 */ /* 0x0005e20000000c00 */
[----:B------:R-:W-:Y:S02]  /*15990*/  IMAD.MOV.U32 R195, RZ, RZ, R140 ;  /* 0x000000ffffc37224 */ /* 0x000fe400078e008c */
[----:B------:R-:W-:Y:S01]  /*159a0*/  @!P2 IMAD.IADD R132, R132, 0x1, R145 ;  /* 0x000000018484a824 */ /* 0x000fe200078e0291 */
[----:B------:R-:W-:Y:S01]  /*159b0*/  @!PT LDS RZ, [RZ] ;  /* 0x00000000fffff984 */ /* 0x000fe20000000800 */
[----:B------:R-:W-:Y:S01]  /*159c0*/  @!PT LDS RZ, [RZ] ;  /* 0x00000000fffff984 */ /* 0x000fe20000000800 */
[----:B------:R-:W-:Y:S01]  /*159d0*/  @!PT LDS RZ, [RZ] ;  /* 0x00000000fffff984 */ /* 0x000fe20000000800 */
[----:B------:R2:W-:Y:S04]  /*159e0*/  @!P2 LDGSTS.E.BYPASS.LTC128B.128 [R188+0x3800], desc[UR18][R134.64] ;  /* 0x0380000086bcafae */ /* 0x0005e8000b901d52 */
        /* <DEDUP_REMOVED lines=13> */
.L_x_2448:
[----:B------:R-:W-:Y:S01]  /*15ac0*/  MOV R129, UR7 ;  /* 0x0000000700817c02 */ /* 0x000fe20008000f00 */
[----:B------:R-:W-:Y:S03]  /*15ad0*/  UISETP.GT.AND UP0, UPT, UR7, UR15, UPT ;  /* 0x0000000f0700728c */ /* 0x000fe6000bf04270 */
[----:B------:R-:W-:Y:S04]  /*15ae0*/  LEA R132, R129, R169, 0x8 ;  /* 0x000000a981847211 */ /* 0x000fe800078e40ff */
[C---:B--2---:R-:W-:Y:S02]  /*15af0*/  IADD3 R134, R132.reuse, 0x61, RZ ;  /* 0x0000006184867810 */ /* 0x044fe40007ffe0ff */
[----:B------:R-:W-:Y:S02]  /*15b00*/  I2FP.F32.S32 R129, R132 ;  /* 0x0000008400817245 */ /* 0x000fe40000201400 */
[C---:B------:R-:W-:Y:S02]  /*15b10*/  IADD3 R130, R132.reuse, 0x1, RZ ;  /* 0x0000000184827810 */ /* 0x040fe40007ffe0ff */
[C---:B------:R-:W-:Y:S01]  /*15b20*/  IADD3 R131, R132.reuse, 0x8, RZ ;  /* 0x0000000884837810 */ /* 0x040fe20007ffe0ff */
[C---:B------:R-:W-:Y:S01]  /*15b30*/  FFMA.FTZ R0, R129.reuse, UR6, R0 ;  /* 0x0000000681007c23 */ /* 0x040fe20008010000 */
[----:B------:R-:W-:Y:S01]  /*15b40*/  I2FP.F32.S32 R130, R130 ;  /* 0x0000008200827245 */ /* 0x000fe20000201400 */
[----:B-1----:R-:W-:Y:S01]  /*15b50*/  FFMA.FTZ R2, R129, UR6, R2 ;  /* 0x0000000681027c23 */ /* 0x002fe20008010002 */
        /* <DEDUP_REMOVED lines=25> */
[----:B------:R-:W-:Y:S01]  /*15cf0*/  IADD3 R133, R132, 0x21, RZ ;  /* 0x0000002184857810 */ /* 0x000fe20007ffe0ff */
[----:B------:R-:W-:Y:S01]  /*15d00*/  FFMA.FTZ R15, R130, UR6, R15 ;  /* 0x00000006820f7c23 */ /* 0x000fe2000801000f */
[----:B------:R-:W-:Y:S01]  /*15d10*/  IADD3 R131, R132, 0x28, RZ ;  /* 0x0000002884837810 */ /* 0x000fe20007ffe0ff */
        /* <DEDUP_REMOVED lines=12> */
[----:B------:R-:W-:Y:S02]  /*15de0*/  IADD3 R133, R132, 0x31, RZ ;  /* 0x0000003184857810 */ /* 0x000fe40007ffe0ff */
[----:B------:R-:W-:Y:S01]  /*15df0*/  I2FP.F32.S32 R129, R131 ;  /* 0x0000008300817245 */ /* 0x000fe20000201400 */
[----:B------:R-:W-:Y:S01]  /*15e00*/  FFMA.FTZ R23, R130, UR6, R23 ;  /* 0x0000000682177c23 */ /* 0x000fe20008010017 */
[----:B------:R-:W-:Y:S01]  /*15e10*/  IADD3 R131, R132, 0x38, RZ ;  /* 0x0000003884837810 */ /* 0x000fe20007ffe0ff */
[----:B------:R-:W-:Y:S01]  /*15e20*/  FFMA.FTZ R24, R130, UR6, R24 ;  /* 0x0000000682187c23 */ /* 0x000fe20008010018 */
[----:B------:R-:W-:Y:S01]  /*15e30*/  I2FP.F32.S32 R130, R133 ;  /* 0x0000008500827245 */ /* 0x000fe20000201400 */
[C---:B------:R-:W-:Y:S01]  /*15e40*/  FFMA.FTZ R25, R129.reuse, UR6, R25 ;  /* 0x0000000681197c23 */ /* 0x040fe20008010019 */
[----:B------:R-:W-:Y:S01]  /*15e50*/  FFMA.FTZ R26, R129, UR6, R26 ;  /* 0x00000006811a7c23 */ /* 0x000fe2000801001a */
[----:B------:R-:W-:Y:S02]  /*15e60*/  IADD3 R133, R132, 0x39, RZ ;  /* 0x0000003984857810 */ /* 0x000fe40007ffe0ff */
[C---:B------:R-:W-:Y:S01]  /*15e70*/  FFMA.FTZ R27, R130.reuse, UR6, R27 ;  /* 0x00000006821b7c23 */ /* 0x040fe2000801001b */
[----:B------:R-:W-:Y:S01]  /*15e80*/  I2FP.F32.S32 R129, R131 ;  /* 0x0000008300817245 */ /* 0x000fe20000201400 */
[----:B------:R-:W-:Y:S01]  /*15e90*/  FFMA.FTZ R28, R130, UR6, R28 ;  /* 0x00000006821c7c23 */ /* 0x000fe2000801001c */
        /* <DEDUP_REMOVED lines=38> */
[C---:B------:R-:W-:Y:S01]  /*16100*/  FFMA.FTZ R47, R130.reuse, UR6, R47 ;  /* 0x00000006822f7c23 */ /* 0x040fe2000801002f */
[----:B------:R-:W-:Y:S01]  /*16110*/  FFMA.FTZ R48, R130, UR6, R48 ;  /* 0x0000000682307c23 */ /* 0x000fe20008010030 */
[----:B------:R-:W-:Y:S02]  /*16120*/  I2FP.F32.S32 R130, R134 ;  /* 0x0000008600827245 */ /* 0x000fe40000201400 */
[----:B------:R-:W-:Y:S01]  /*16130*/  IADD3 R131, R132, 0x69, RZ ;  /* 0x0000006984837810 */ /* 0x000fe20007ffe0ff */
[C---:B------:R-:W-:Y:S01]  /*16140*/  FFMA.FTZ R49, R129.reuse, UR6, R49 ;  /* 0x0000000681317c23 */ /* 0x040fe20008010031 */
[----:B------:R-:W-:Y:S01]  /*16150*/  FFMA.FTZ R50, R129, UR6, R50 ;  /* 0x0000000681327c23 */ /* 0x000fe20008010032 */
[----:B------:R-:W-:Y:S01]  /*16160*/  I2FP.F32.S32 R129, R133 ;  /* 0x0000008500817245 */ /* 0x000fe20000201400 */
[----:B------:R-:W-:Y:S01]  /*16170*/  FFMA.FTZ R51, R130, UR6, R51 ;  /* 0x0000000682337c23 */ /* 0x000fe20008010033 */
        /* <DEDUP_REMOVED lines=33> */
[----:B------:R-:W-:Y:S02]  /*16390*/  FMNMX.FTZ R134, R25, R134, !PT ;  /* 0x0000008619867209 */ /* 0x000fe40007810000 */
[----:B------:R-:W-:Y:S02]  /*163a0*/  FMNMX.FTZ R133, R26, R133, !PT ;  /* 0x000000851a857209 */ /* 0x000fe40007810000 */
[----:B------:R-:W-:Y:S02]  /*163b0*/  FMNMX.FTZ R134, R27, R134, !PT ;  /* 0x000000861b867209 */ /* 0x000fe40007810000 */
[----:B------:R-:W-:Y:S02]  /*163c0*/  I2FP.F32.S32 R130, R130 ;  /* 0x0000008200827245 */ /* 0x000fe40000201400 */
[----:B------:R-:W-:Y:S02]  /*163d0*/  I2FP.F32.S32 R129, R129 ;  /* 0x0000008100817245 */ /* 0x000fe40000201400 */
[----:B------:R-:W-:Y:S02]  /*163e0*/  FMNMX.FTZ R133, R28, R133, !PT ;  /* 0x000000851c857209 */ /* 0x000fe40007810000 */
[----:B------:R-:W-:Y:S01]  /*163f0*/  FMNMX.FTZ R134, R29, R134, !PT ;  /* 0x000000861d867209 */ /* 0x000fe20007810000 */
[C---:B------:R-:W-:Y:S01]  /*16400*/  FFMA.FTZ R57, R129.reuse, UR6, R57 ;  /* 0x0000000681397c23 */ /* 0x040fe20008010039 */
[----:B------:R-:W-:Y:S01]  /*16410*/  FMNMX.FTZ R133, R30, R133, !PT ;  /* 0x000000851e857209 */ /* 0x000fe20007810000 */
[----:B------:R-:W-:Y:S01]  /*16420*/  FFMA.FTZ R58, R129, UR6, R58 ;  /* 0x00000006813a7c23 */ /* 0x000fe2000801003a */
[----:B------:R-:W-:Y:S01]  /*16430*/  I2FP.F32.S32 R129, R131 ;  /* 0x0000008300817245 */ /* 0x000fe20000201400 */
[----:B------:R-:W-:Y:S01]  /*16440*/  FFMA.FTZ R59, R130, UR6, R59 ;  /* 0x00000006823b7c23 */ /* 0x000fe2000801003b */
[----:B------:R-:W-:Y:S01]  /*16450*/  IADD3 R131, R132, 0x81, RZ ;  /* 0x0000008184837810 */ /* 0x000fe20007ffe0ff */
[----:B------:R-:W-:Y:S01]  /*16460*/  FFMA.FTZ R60, R130, UR6, R60 ;  /* 0x00000006823c7c23 */ /* 0x000fe2000801003c */
        /* <DEDUP_REMOVED lines=95> */
[----:B------:R-:W-:Y:S01]  /*16a60*/  IADD3 R131, R132, 0xc0, RZ ;  /* 0x000000c084837810 */ /* 0x000fe20007ffe0ff */
[C---:B------:R-:W-:Y:S01]  /*16a70*/  FFMA.FTZ R91, R129.reuse, UR6, R91 ;  /* 0x00000006815b7c23 */ /* 0x040fe2000801005b */
[----:B------:R-:W-:Y:S01]  /*16a80*/  FMNMX.FTZ R133, R66, R133, !PT ;  /* 0x0000008542857209 */ /* 0x000fe20007810000 */
[----:B------:R-:W-:Y:S01]  /*16a90*/  FFMA.FTZ R92, R129, UR6, R92 ;  /* 0x00000006815c7c23 */ /* 0x000fe2000801005c */
[----:B------:R-:W-:Y:S02]  /*16aa0*/  IADD3 R129, R132, 0xb8, RZ ;  /* 0x000000b884817810 */ /* 0x000fe40007ffe0ff */
[----:B------:R-:W-:Y:S02]  /*16ab0*/  FMNMX.FTZ R134, R67, R134, !PT ;  /* 0x0000008643867209 */ /* 0x000fe40007810000 */
[----:B------:R-:W-:Y:S02]  /*16ac0*/  FMNMX.FTZ R133, R68, R133, !PT ;  /* 0x0000008544857209 */ /* 0x000fe40007810000 */
[----:B------:R-:W-:Y:S02]  /*16ad0*/  FMNMX.FTZ R134, R69, R134, !PT ;  /* 0x0000008645867209 */ /* 0x000fe40007810000 */
[----:B------:R-:W-:Y:S02]  /*16ae0*/  FMNMX.FTZ R133, R70, R133, !PT ;  /* 0x0000008546857209 */ /* 0x000fe40007810000 */
        /* <DEDUP_REMOVED lines=42> */
[----:B------:R-:W-:Y:S02]  /*16d90*/  FMNMX.FTZ R134, R91, R134, !PT ;  /* 0x000000865b867209 */ /* 0x000fe40007810000 */
[----:B------:R-:W-:Y:S02]  /*16da0*/  I2FP.F32.S32 R130, R130 ;  /* 0x0000008200827245 */ /* 0x000fe40000201400 */
        /* <DEDUP_REMOVED lines=93> */
[C---:B------:R-:W-:Y:S01]  /*17380*/  FADD.FTZ R132, -R131.reuse, R171 ;  /* 0x000000ab83847221 */ /* 0x040fe20000010100 */
[----:B------:R-:W-:Y:S01]  /*17390*/  FMUL.FTZ R130, R131, UR4 ;  /* 0x0000000483827c20 */ /* 0x000fe20008410000 */
[----:B------:R-:W-:Y:S02]  /*173a0*/  FMUL.FTZ R133, R133, UR4 ;  /* 0x0000000485857c20 */ /* 0x000fe40008410000 */
[----:B------:R-:W-:Y:S02]  /*173b0*/  FMUL.FTZ R132, R132, UR4 ;  /* 0x0000000484847c20 */ /* 0x000fe40008410000 */
[----:B------:R-:W-:Y:S02]  /*173c0*/  FSEL R130, R130, RZ, P0 ;  /* 0x000000ff82827208 */ /* 0x000fe40000000000 */
[----:B------:R-:W1:Y:S01]  /*173d0*/  MUFU.EX2 R133, R133 ;  /* 0x0000008500857308 */ /* 0x000e620000000800 */
[----:B------:R-:W-:Y:S02]  /*173e0*/  FSETP.NEU.FTZ.AND P0, PT, R129, -INF , PT ;  /* 0xff8000008100780b */ /* 0x000fe40003f1d000 */
        /* <DEDUP_REMOVED lines=18> */
[C---:B------:R-:W-:Y:S01]  /*17510*/  FMUL.FTZ R178, R133.reuse, R178 ;  /* 0x000000b285b27220 */ /* 0x040fe20000410000 */
[C---:B------:R-:W-:Y:S01]  /*17520*/  FMUL.FTZ R179, R133.reuse, R179 ;  /* 0x000000b385b37220 */ /* 0x040fe20000410000 */
[C---:B------:R-:W-:Y:S03]  /*17530*/  FMUL.FTZ R174, R133.reuse, R174 ;  /* 0x000000ae85ae7220 */ /* 0x040fe60000410000 */
[----:B------:R-:W1:Y:S01]  /*17540*/  MUFU.EX2 R143, R143 ;  /* 0x0000008f008f7308 */ /* 0x000e620000000800 */
        /* <DEDUP_REMOVED lines=9> */
[----:B------:R-:W-:Y:S01]  /*175e0*/  FMUL.FTZ R175, R133, R175 ;  /* 0x000000af85af7220 */ /* 0x000fe20000410000 */
        /* <DEDUP_REMOVED lines=21> */
[----:B------:R-:W3:Y:S01]  /*17740*/  MUFU.EX2 R135, R135 ;  /* 0x0000008700877308 */ /* 0x000ee20000000800 */
[--C-:B------:R-:W-:Y:S01]  /*17750*/  FFMA.FTZ R29, R29, UR4, -R130.reuse ;  /* 0x000000041d1d7c23 */ /* 0x100fe20008010882 */
[--C-:B------:R-:W-:Y:S01]  /*17760*/  FFMA.FTZ R31, R31, UR4, -R130.reuse ;  /* 0x000000041f1f7c23 */ /* 0x100fe20008010882 */
[----:B------:R-:W-:Y:S01]  /*17770*/  FSEL R3, R3, RZ, P0 ;  /* 0x000000ff03037208 */ /* 0x000fe20000000000 */
        /* <DEDUP_REMOVED lines=13> */
[--C-:B------:R-:W-:Y:S01]  /*17850*/  FFMA.FTZ R200, R20, UR4, -R3.reuse ;  /* 0x0000000414c87c23 */ /* 0x100fe20008010803 */
[--C-:B------:R-:W-:Y:S01]  /*17860*/  FFMA.FTZ R171, R22, UR4, -R3.reuse ;  /* 0x0000000416ab7c23 */ /* 0x100fe20008010803 */
[--C-:B------:R-:W-:Y:S01]  /*17870*/  FFMA.FTZ R201, R18, UR4, -R3.reuse ;  /* 0x0000000412c97c23 */ /* 0x100fe20008010803 */
[----:B------:R-:W5:Y:S01]  /*17880*/  LDSM.16.MT88.4 R12, [R196+0x5000] ;  /* 0x00500000c40c783b */ /* 0x000f620000004200 */
[----:B-1----:R-:W-:Y:S01]  /*17890*/  F2FP.F16.F32.PACK_AB R18, R143, R145 ;  /* 0x000000918f12723e */ /* 0x002fe200000000ff */
[--C-:B------:R-:W-:Y:S01]  /*178a0*/  FFMA.FTZ R170, R24, UR4, -R3.reuse ;  /* 0x0000000418aa7c23 */ /* 0x100fe20008010803 */
[----:B--2---:R-:W-:Y:S03]  /*178b0*/  F2FP.F16.F32.PACK_AB R24, R142, R144 ;  /* 0x000000908e18723e */ /* 0x004fe600000000ff */
[----:B------:R-:W-:Y:S01]  /*178c0*/  MUFU.EX2 R208, R208 ;  /* 0x000000d000d07308 */ /* 0x000fe20000000800 */
[--C-:B------:R-:W-:Y:S01]  /*178d0*/  FFMA.FTZ R147, R26, UR4, -R3.reuse ;  /* 0x000000041a937c23 */ /* 0x100fe20008010803 */
[----:B---3--:R-:W-:Y:S01]  /*178e0*/  F2FP.F16.F32.PACK_AB R26, R135, R134 ;  /* 0x00000086871a723e */ /* 0x008fe200000000ff */
[--C-:B------:R-:W-:Y:S01]  /*178f0*/  FFMA.FTZ R209, R68, UR4, -R3.reuse ;  /* 0x0000000444d17c23 */ /* 0x100fe20008010803 */
[----:B------:R-:W1:Y:S01]  /*17900*/  LDSM.16.MT88.4 R8, [R197+0x5400] ;  /* 0x00540000c508783b */ /* 0x000e620000004200 */
[--C-:B------:R-:W-:Y:S01]  /*17910*/  FFMA.FTZ R68, R70, UR4, -R3.reuse ;  /* 0x0000000446447c23 */ /* 0x100fe20008010803 */
[--C-:B------:R-:W-:Y:S01]  /*17920*/  FFMA.FTZ R66, R66, UR4, -R3.reuse ;  /* 0x0000000442427c23 */ /* 0x100fe20008010803 */
[--C-:B------:R-:W-:Y:S03]  /*17930*/  FFMA.FTZ R70, R72, UR4, -R3.reuse ;  /* 0x0000000448467c23 */ /* 0x100fe60008010803 */
[----:B------:R-:W-:Y:S01]  /*17940*/  MUFU.EX2 R207, R207 ;  /* 0x000000cf00cf7308 */ /* 0x000fe20000000800 */
[--C-:B------:R-:W-:Y:S01]  /*17950*/  FFMA.FTZ R2, R2, UR4, -R3.reuse ;  /* 0x0000000402027c23 */ /* 0x100fe20008010803 */
[--C-:B------:R-:W-:Y:S01]  /*17960*/  FFMA.FTZ R202, R16, UR4, -R3.reuse ;  /* 0x0000000410ca7c23 */ /* 0x100fe20008010803 */
[--C-:B------:R-:W-:Y:S01]  /*17970*/  FFMA.FTZ R16, R28, UR4, -R3.reuse ;  /* 0x000000041c107c23 */ /* 0x100fe20008010803 */
[----:B------:R-:W2:Y:S01]  /*17980*/  LDSM.16.MT88.4 R20, [R196+0x5400] ;  /* 0x00540000c414783b */ /* 0x000ea20000004200 */
        /* <DEDUP_REMOVED lines=20> */
[----:B---3--:R-:W-:Y:S01]  /*17ad0*/  F2FP.F16.F32.PACK_AB R17, R208, R2 ;  /* 0x00000002d011723e */ /* 0x008fe200000000ff */
[--C-:B------:R-:W-:Y:S01]  /*17ae0*/  FFMA.FTZ R55, R55, UR4, -R130.reuse ;  /* 0x0000000437377c23 */ /* 0x100fe20008010882 */
[--C-:B------:R-:W-:Y:S01]  /*17af0*/  FFMA.FTZ R50, R50, UR4, -R3.reuse ;  /* 0x0000000432327c23 */ /* 0x100fe20008010803 */
[--C-:B------:R-:W-:Y:S01]  /*17b00*/  FFMA.FTZ R52, R52, UR4, -R3.reuse ;  /* 0x0000000434347c23 */ /* 0x100fe20008010803 */
[--C-:B------:R-:W-:Y:S01]  /*17b10*/  FFMA.FTZ R54, R54, UR4, -R3.reuse ;  /* 0x0000000436367c23 */ /* 0x100fe20008010803 */
[--C-:B------:R-:W-:Y:S01]  /*17b20*/  FFMA.FTZ R56, R56, UR4, -R3.reuse ;  /* 0x0000000438387c23 */ /* 0x100fe20008010803 */
[--C-:B------:R-:W-:Y:S03]  /*17b30*/  FFMA.FTZ R57, R57, UR4, -R130.reuse ;  /* 0x0000000439397c23 */ /* 0x100fe60008010882 */
[----:B------:R-:W-:Y:S01]  /*17b40*/  MUFU.EX2 R204, R204 ;  /* 0x000000cc00cc7308 */ /* 0x000fe20000000800 */
[----:B----4-:R-:W-:Y:S01]  /*17b50*/  F2FP.F16.F32.PACK_AB R19, R206, R207 ;  /* 0x000000cfce13723e */ /* 0x010fe200000000ff */
[--C-:B------:R-:W-:Y:S01]  /*17b60*/  FFMA.FTZ R59, R59, UR4, -R130.reuse ;  /* 0x000000043b3b7c23 */ /* 0x100fe20008010882 */
[--C-:B------:R-:W-:Y:S01]  /*17b70*/  FFMA.FTZ R61, R61, UR4, -R130.reuse ;  /* 0x000000043d3d7c23 */ /* 0x100fe20008010882 */
[----:B------:R-:W-:Y:S01]  /*17b80*/  FFMA.FTZ R63, R63, UR4, -R130 ;  /* 0x000000043f3f7c23 */ /* 0x000fe20008010882 */
[--C-:B------:R-:W-:Y:S01]  /*17b90*/  FFMA.FTZ R58, R58, UR4, -R3.reuse ;  /* 0x000000043a3a7c23 */ /* 0x100fe20008010803 */
[--C-:B------:R-:W-:Y:S01]  /*17ba0*/  FFMA.FTZ R60, R60, UR4, -R3.reuse ;  /* 0x000000043c3c7c23 */ /* 0x100fe20008010803 */
[--C-:B------:R-:W-:Y:S03]  /*17bb0*/  FFMA.FTZ R62, R62, UR4, -R3.reuse ;  /* 0x000000043e3e7c23 */ /* 0x100fe60008010803 */
[----:B------:R-:W3:Y:S01]  /*17bc0*/  MUFU.EX2 R205, R205 ;  /* 0x000000cd00cd7308 */ /* 0x000ee20000000800 */
[----:B-----5:R-:W-:Y:S01]  /*17bd0*/  F2FP.F16.F32.PACK_AB R16, R146, R0 ;  /* 0x000000009210723e */ /* 0x020fe200000000ff */
[--C-:B------:R-:W-:Y:S01]  /*17be0*/  FFMA.FTZ R64, R64, UR4, -R3.reuse ;  /* 0x0000000440407c23 */ /* 0x100fe20008010803 */
[----:B------:R-:W-:Y:S01]  /*17bf0*/  FFMA.FTZ R0, R167, R132, R0 ;  /* 0x00000084a7007223 */ /* 0x000fe20000010000 */
[--C-:B------:R-:W-:Y:S01]  /*17c00*/  FFMA.FTZ R72, R74, UR4, -R3.reuse ;  /* 0x000000044a487c23 */ /* 0x100fe20008010803 */
[--C-:B------:R-:W-:Y:S01]  /*17c10*/  FFMA.FTZ R74, R76, UR4, -R3.reuse ;  /* 0x000000044c4a7c23 */ /* 0x100fe20008010803 */
[--C-:B------:R-:W-:Y:S01]  /*17c20*/  FFMA.FTZ R76, R80, UR4, -R3.reuse ;  /* 0x00000004504c7c23 */ /* 0x100fe20008010803 */
[--C-:B------:R-:W-:Y:S03]  /*17c30*/  FFMA.FTZ R80, R84, UR4, -R3.reuse ;  /* 0x0000000454507c23 */ /* 0x100fe60008010803 */
[----:B------:R-:W-:Y:S01]  /*17c40*/  MUFU.EX2 R203, R203 ;  /* 0x000000cb00cb7308 */ /* 0x000fe20000000800 */
[C---:B------:R-:W-:Y:S01]  /*17c50*/  HMMA.16816.F32 R184, R16.reuse, R4, R184 ;  /* 0x0000000410b8723c */ /* 0x040fe200000018b8 */
[----:B------:R-:W-:Y:S04]  /*17c60*/  PLOP3.LUT P0, PT, PT, PT, UP0, 0x80, 0x0 ;  /* 0x000000000000781c */ /* 0x000fe80003f0f008 */
[--C-:B------:R-:W-:Y:S01]  /*17c70*/  FFMA.FTZ R84, R88, UR4, -R3.reuse ;  /* 0x0000000458547c23 */ /* 0x100fe20008010803 */
[C---:B------:R-:W-:Y:S03]  /*17c80*/  HMMA.16816.F32 R180, R16.reuse, R6, R180 ;  /* 0x0000000610b4723c */ /* 0x040fe600000018b4 */
[----:B------:R-:W4:Y:S01]  /*17c90*/  MUFU.EX2 R202, R202 ;  /* 0x000000ca00ca7308 */ /* 0x000f220000000800 */
[----:B------:R-:W5:Y:S01]  /*17ca0*/  LDSM.16.MT88.4 R4, [R197+0x5800] ;  /* 0x00580000c504783b */ /* 0x000f620000004200 */
[----:B---3--:R-:W-:Y:S01]  /*17cb0*/  F2FP.F16.F32.PACK_AB R25, R205, R204 ;  /* 0x000000cccd19723e */ /* 0x008fe200000000ff */
[C---:B------:R-:W-:Y:S07]  /*17cc0*/  HMMA.16816.F32 R176, R16.reuse, R12, R176 ;  /* 0x0000000c10b0723c */ /* 0x040fee00000018b0 */
[----:B------:R-:W-:Y:S01]  /*17cd0*/  MUFU.EX2 R136, R136 ;  /* 0x0000008800887308 */ /* 0x000fe20000000800 */
[----:B------:R-:W-:Y:S01]  /*17ce0*/  FADD.FTZ R146, R146, R0 ;  /* 0x0000000092927221 */ /* 0x000fe20000010000 */
[----:B------:R-:W-:Y:S01]  /*17cf0*/  HMMA.16816.F32 R172, R16, R14, R172 ;  /* 0x0000000e10ac723c */ /* 0x000fe200000018ac */
[----:B------:R-:W3:Y:S07]  /*17d00*/  LDSM.16.MT88.4 R12, [R196+0x5800] ;  /* 0x00580000c40c783b */ /* 0x000eee0000004200 */
[----:B------:R-:W2:Y:S03]  /*17d10*/  MUFU.EX2 R137, R137 ;  /* 0x0000008900897308 */ /* 0x000ea60000000800 */
[----:B----4-:R-:W-:Y:S01]  /*17d20*/  F2FP.F16.F32.PACK_AB R27, R202, R203 ;  /* 0x000000cbca1b723e */ /* 0x010fe200000000ff */
        /* <DEDUP_REMOVED lines=10> */
[----:B--2---:R-:W-:Y:S01]  /*17dd0*/  F2FP.F16.F32.PACK_AB R16, R137, R136 ;  /* 0x000000888910723e */ /* 0x004fe200000000ff */
[C---:B------:R-:W-:Y:S07]  /*17de0*/  HMMA.16816.F32 R176, R24.reuse, R20, R176 ;  /* 0x0000001418b0723c */ /* 0x040fee00000018b0 */
[----:B------:R-:W-:Y:S01]  /*17df0*/  MUFU.EX2 R201, R201 ;  /* 0x000000c900c97308 */ /* 0x000fe20000000800 */
[--C-:B------:R-:W-:Y:S01]  /*17e00*/  FFMA.FTZ R77, R77, UR4, -R130.reuse ;  /* 0x000000044d4d7c23 */ /* 0x100fe20008010882 */
[----:B------:R-:W-:Y:S01]  /*17e10*/  HMMA.16816.F32 R172, R24, R22, R172 ;  /* 0x0000001618ac723c */ /* 0x000fe200000018ac */
[----:B------:R-:W2:Y:S07]  /*17e20*/  LDSM.16.MT88.4 R20, [R196+0x5c00] ;  /* 0x005c0000c414783b */ /* 0x000eae0000004200 */
[----:B------:R-:W5:Y:S03]  /*17e30*/  MUFU.EX2 R200, R200 ;  /* 0x000000c800c87308 */ /* 0x000f660000000800 */
[----:B-1----:R-:W-:Y:S01]  /*17e40*/  F2FP.F16.F32.PACK_AB R18, R139, R138 ;  /* 0x0000008a8b12723e */ /* 0x002fe200000000ff */
[--C-:B------:R-:W-:Y:S01]  /*17e50*/  FFMA.FTZ R79, R79, UR4, -R130.reuse ;  /* 0x000000044f4f7c23 */ /* 0x100fe20008010882 */
[--C-:B------:R-:W-:Y:S01]  /*17e60*/  FFMA.FTZ R97, R97, UR4, -R130.reuse ;  /* 0x0000000461617c23 */ /* 0x100fe20008010882 */
[--C-:B------:R-:W-:Y:S01]  /*17e70*/  FFMA.FTZ R99, R99, UR4, -R130.reuse ;  /* 0x0000000463637c23 */ /* 0x100fe20008010882 */
[--C-:B------:R-:W-:Y:S03]  /*17e80*/  FFMA.FTZ R101, R101, UR4, -R130.reuse ;  /* 0x0000000465657c23 */ /* 0x100fe60008010882 */
[----:B------:R-:W-:Y:S01]  /*17e90*/  MUFU.EX2 R171, R171 ;  /* 0x000000ab00ab7308 */ /* 0x000fe20000000800 */
[----:B------:R-:W-:Y:S01]  /*17ea0*/  FFMA.FTZ R103, R103, UR4, -R130 ;  /* 0x0000000467677c23 */ /* 0x000fe20008010882 */
[----:B------:R-:W-:Y:S01]  /*17eb0*/  FFMA.FTZ R2, R168, R133, R2 ;  /* 0x00000085a8027223 */ /* 0x000fe20000010002 */
[----:B------:R-:W-:Y:S01]  /*17ec0*/  FADD.FTZ R146, R145, R146 ;  /* 0x0000009291927221 */ /* 0x000fe20000010000 */
[--C-:B------:R-:W-:Y:S01]  /*17ed0*/  FFMA.FTZ R113, R113, UR4, -R130.reuse ;  /* 0x0000000471717c23 */ /* 0x100fe20008010882 */
[----:B------:R-:W-:Y:S01]  /*17ee0*/  FFMA.FTZ R115, R115, UR4, -R130 ;  /* 0x0000000473737c23 */ /* 0x000fe20008010882 */
        /* <DEDUP_REMOVED lines=12> */
[----:B------:R-:W-:Y:S01]  /*17fb0*/  FADD.FTZ R2, R204, R2 ;  /* 0x00000002cc027221 */ /* 0x000fe20000010000 */
[----:B------:R-:W-:Y:S01]  /*17fc0*/  FADD.FTZ R142, R134, R142 ;  /* 0x0000008e868e7221 */ /* 0x000fe20000010000 */
[----:B------:R-:W-:Y:S02]  /*17fd0*/  FFMA.FTZ R123, R123, UR4, -R130 ;  /* 0x000000047b7b7c23 */ /* 0x000fe40008010882 */
        /* <DEDUP_REMOVED lines=14> */
[----:B------:R-:W2:Y:S01]  /*180c0*/  LDSM.16.MT88.4 R4, [R197+0x6000] ;  /* 0x00600000c504783b */ /* 0x000ea20000004200 */
[----:B-----5:R-:W-:Y:S01]  /*180d0*/  F2FP.F16.F32.PACK_AB R24, R141, R140 ;  /* 0x0000008c8d18723e */ /* 0x020fe200000000ff */
[C---:B---3--:R-:W-:Y:S07]  /*180e0*/  HMMA.16816.F32 R176, R16.reuse, R12, R176 ;  /* 0x0000000c10b0723c */ /* 0x048fee00000018b0 */
[----:B------:R-:W3:Y:S01]  /*180f0*/  MUFU.EX2 R147, R147 ;  /* 0x0000009300937308 */ /* 0x000ee20000000800 */
[----:B------:R-:W-:Y:S01]  /*18100*/  FADD.FTZ R205, R200, R205 ;  /* 0x000000cdc8cd7221 */ /* 0x000fe20000010000 */
[----:B------:R-:W-:Y:S01]  /*18110*/  HMMA.16816.F32 R172, R16, R14, R172 ;  /* 0x0000000e10ac723c */ /* 0x000fe200000018ac */
[----:B------:R-:W5:Y:S07]  /*18120*/  LDSM.16.MT88.4 R12, [R196+0x6000] ;  /* 0x00600000c40c783b */ /* 0x000f6e0000004200 */
[----:B------:R-:W4:Y:S03]  /*18130*/  MUFU.EX2 R28, R28 ;  /* 0x0000001c001c7308 */ /* 0x000f260000000800 */
[----:B-1----:R-:W-:Y:S01]  /*18140*/  F2FP.F16.F32.PACK_AB R26, R31, R29 ;  /* 0x0000001d1f1a723e */ /* 0x002fe200000000ff */
[----:B------:R-:W-:Y:S01]  /*18150*/  FADD.FTZ R171, R171, R205 ;  /* 0x000000cdabab7221 */ /* 0x000fe20000010000 */
[----:B------:R-:W-:Y:S03]  /*18160*/  FADD.FTZ R136, R138, R136 ;  /* 0x000000888a887221 */ /* 0x000fe60000010000 */
[----:B------:R-:W-:Y:S01]  /*18170*/  FADD.FTZ R171, R170, R171 ;  /* 0x000000abaaab7221 */ /* 0x000fe20000010000 */
[----:B------:R-:W-:Y:S01]  /*18180*/  FADD.FTZ R136, R139, R136 ;  /* 0x000000888b887221 */ /* 0x000fe20000010000 */
[----:B------:R-:W1:Y:S01]  /*18190*/  MUFU.EX2 R32, R32 ;  /* 0x0000002000207308 */ /* 0x000e620000000800 */
[----:B---3--:R-:W-:Y:S01]  /*181a0*/  F2FP.F16.F32.PACK_AB R25, R30, R147 ;  /* 0x000000931e19723e */ /* 0x008fe200000000ff */
[----:B------:R-:W-:Y:S01]  /*181b0*/  FADD.FTZ R147, R147, R171 ;  /* 0x000000ab93937221 */ /* 0x000fe20000010000 */
[----:B------:R-:W-:Y:S01]  /*181c0*/  FADD.FTZ R136, R140, R136 ;  /* 0x000000888c887221 */ /* 0x000fe20000010000 */
[----:B------:R-:W-:Y:S02]  /*181d0*/  MOV R171, R131 ;  /* 0x0000008300ab7202 */ /* 0x000fe40000000f00 */
[----:B------:R-:W-:Y:S01]  /*181e0*/  FADD.FTZ R147, R30, R147 ;  /* 0x000000931e937221 */ /* 0x000fe20000010000 */
[----:B------:R-:W-:Y:S03]  /*181f0*/  FFMA.FTZ R30, R108, UR4, -R3 ;  /* 0x000000046c1e7c23 */ /* 0x000fe60008010803 */
[----:B------:R-:W-:Y:S01]  /*18200*/  MUFU.EX2 R33, R33 ;  /* 0x0000002100217308 */ /* 0x000fe20000000800 */
[----:B------:R-:W-:Y:S01]  /*18210*/  FADD.FTZ R141, R141, R136 ;  /* 0x000000888d8d7221 */ /* 0x000fe20000010000 */
[----:B----4-:R-:W-:Y:S01]  /*18220*/  FADD.FTZ R147, R28, R147 ;  /* 0x000000931c937221 */ /* 0x010fe20000010000 */
[----:B------:R-:W-:Y:S02]  /*18230*/  MOV R170, R129 ;  /* 0x0000008100aa7202 */ /* 0x000fe40000000f00 */
[----:B------:R-:W-:Y:S01]  /*18240*/  FADD.FTZ R141, R29, R141 ;  /* 0x0000008d1d8d7221 */ /* 0x000fe20000010000 */
[----:B------:R-:W-:Y:S04]  /*18250*/  FFMA.FTZ R29, R104, UR4, -R3 ;  /* 0x00000004681d7c23 */ /* 0x000fe80008010803 */
[----:B------:R-:W3:Y:S01]  /*18260*/  MUFU.EX2 R35, R35 ;  /* 0x0000002300237308 */ /* 0x000ee20000000800 */
[----:B-1----:R-:W-:Y:S01]  /*18270*/  F2FP.F16.F32.PACK_AB R27, R32, R28 ;  /* 0x0000001c201b723e */ /* 0x002fe200000000ff */
[----:B------:R-:W-:Y:S01]  /*18280*/  FADD.FTZ R141, R31, R141 ;  /* 0x0000008d1f8d7221 */ /* 0x000fe20000010000 */
[--C-:B------:R-:W-:Y:S01]  /*18290*/  FFMA.FTZ R31, R106, UR4, -R3.reuse ;  /* 0x000000046a1f7c23 */ /* 0x100fe20008010803 */
[----:B------:R-:W-:Y:S01]  /*182a0*/  FFMA.FTZ R28, R102, UR4, -R3 ;  /* 0x00000004661c7c23 */ /* 0x000fe20008010803 */
[----:B------:R-:W-:Y:S05]  /*182b0*/  FADD.FTZ R32, R32, R147 ;  /* 0x0000009320207221 */ /* 0x000fea0000010000 */
[----:B------:R-:W-:Y:S01]  /*182c0*/  MUFU.EX2 R37, R37 ;  /* 0x0000002500257308 */ /* 0x000fe20000000800 */
[C---:B------:R-:W-:Y:S06]  /*182d0*/  HMMA.16816.F32 R184, R24.reuse, R8, R184 ;  /* 0x0000000818b8723c */ /* 0x040fec00000018b8 */
[C---:B------:R-:W-:Y:S03]  /*182e0*/  HMMA.16816.F32 R180, R24.reuse, R10, R180 ;  /* 0x0000000a18b4723c */ /* 0x040fe600000018b4 */
[----:B------:R-:W1:Y:S01]  /*182f0*/  MUFU.EX2 R39, R39 ;  /* 0x0000002700277308 */ /* 0x000e620000000800 */
[----:B------:R-:W4:Y:S01]  /*18300*/  LDSM.16.MT88.4 R8, [R197+0x6400] ;  /* 0x00640000c508783b */ /* 0x000f220000004200 */
[----:B---3--:R-:W-:Y:S01]  /*18310*/  F2FP.F16.F32.PACK_AB R16, R35, R33 ;  /* 0x000000212310723e */ /* 0x008fe200000000ff */
[C---:B--2---:R-:W-:Y:S07]  /*18320*/  HMMA.16816.F32 R176, R24.reuse, R20, R176 ;  /* 0x0000001418b0723c */ /* 0x044fee00000018b0 */
        /* <DEDUP_REMOVED lines=12> */
[----:B------:R-:W-:Y:S01]  /*183f0*/  FADD.FTZ R37, R39, R37 ;  /* 0x0000002527257221 */ /* 0x000fe20000010000 */
[--C-:B------:R-:W-:Y:S07]  /*18400*/  FFMA.FTZ R39, R126, UR4, -R3.reuse ;  /* 0x000000047e277c23 */ /* 0x100fee0008010803 */
        /* <DEDUP_REMOVED lines=10> */
[--C-:B------:R-:W-:Y:S01]  /*184b0*/  FFMA.FTZ R36, R120, UR4, -R3.reuse ;  /* 0x0000000478247c23 */ /* 0x100fe20008010803 */
[----:B------:R-:W-:Y:S06]  /*184c0*/  FFMA.FTZ R38, R124, UR4, -R3 ;  /* 0x000000047c267c23 */ /* 0x000fec0008010803 */
        /* <DEDUP_REMOVED lines=13> */
[----:B------:R-:W-:Y:S01]  /*185a0*/  FADD.FTZ R41, R43, R41 ;  /* 0x000000292b297221 */ /* 0x000fe20000010000 */
[----:B------:R-:W-:Y:S03]  /*185b0*/  FFMA.FTZ R37, R122, UR4, -R3 ;  /* 0x000000047a257c23 */ /* 0x000fe60008010803 */
        /* <DEDUP_REMOVED lines=30> */
[----:B---3--:R-:W-:Y:S01]  /*187a0*/  F2FP.F16.F32.PACK_AB R17, R52, R50 ;  /* 0x000000323411723e */ /* 0x008fe200000000ff */
[----:B------:R-:W-:Y:S04]  /*187b0*/  FADD.FTZ R50, R50, R46 ;  /* 0x0000002e32327221 */ /* 0x000fe80000010000 */
[----:B------:R-:W-:Y:S04]  /*187c0*/  FADD.FTZ R50, R52, R50 ;  /* 0x0000003234327221 */ /* 0x000fe80000010000 */
[----:B------:R-:W-:Y:S10]  /*187d0*/  MUFU.EX2 R57, R57 ;  /* 0x0000003900397308 */ /* 0x000ff40000000800 */
[----:B------:R-:W3:Y:S01]  /*187e0*/  MUFU.EX2 R59, R59 ;  /* 0x0000003b003b7308 */ /* 0x000ee20000000800 */
[----:B-1----:R-:W-:Y:S01]  /*187f0*/  F2FP.F16.F32.PACK_AB R19, R56, R54 ;  /* 0x000000363813723e */ /* 0x002fe200000000ff */
        /* <DEDUP_REMOVED lines=20> */
[----:B----4-:R-:W-:Y:S01]  /*18940*/  F2FP.F16.F32.PACK_AB R25, R60, R58 ;  /* 0x0000003a3c19723e */ /* 0x010fe200000000ff */
        /* <DEDUP_REMOVED lines=99> */
[----:B-1----:R-:W-:Y:S01]  /*18f80*/  F2FP.F16.F32.PACK_AB R10, R95, R93 ;  /* 0x0000005d5f0a723e */ /* 0x002fe200000000ff */
        /* <DEDUP_REMOVED lines=82> */
[----:B-1----:R-:W-:Y:S01]  /*194b0*/  F2FP.F16.F32.PACK_AB R14, R119, R117 ;  /* 0x00000075770e723e */ /* 0x002fe200000000ff */
        /* <DEDUP_REMOVED lines=44> */
.L_x_2446:
        /* <DEDUP_REMOVED lines=95> */
[----:B---3--:R-:W-:Y:S01]  /*19d70*/  SHF.R.S32.HI R14, RZ, 0x1f, R7 ;  /* 0x0000001fff0e7819 */ /* 0x008fe20000011407 */
[----:B------:R3:W-:Y:S01]  /*19d80*/  STS.64 [R13+0x400], R186 ;  /* 0x000400ba0d007388 */ /* 0x0007e20000000a00 */
[----:B------:R-:W-:Y:S01]  /*19d90*/  LOP3.LUT R0, R0, 0xffffffe0, RZ, 0xc0, !PT ;  /* 0xffffffe000007812 */ /* 0x000fe200078ec0ff */
[----:B------:R-:W-:Y:S01]  /*19da0*/  IMAD.IADD R12, R8, 0x1, -R12 ;  /* 0x00000001080c7824 */ /* 0x000fe200078e0a0c */
[----:B------:R-:W-:Y:S01]  /*19db0*/  LEA.HI R14, R14, R7, RZ, 0x5 ;  /* 0x000000070e0e7211 */ /* 0x000fe200078f28ff */
[----:B------:R-:W-:Y:S02]  /*19dc0*/  STS.64 [R5], R180 ;  /* 0x000000b405007388 */ /* 0x000fe40000000a00 */
[----:B------:R-:W-:Y:S01]  /*19dd0*/  IMAD R12, R12, 0x4, R17 ;  /* 0x000000040c0c7824 */ /* 0x000fe200078e0211 */
[----:B------:R-:W5:Y:S01]  /*19de0*/  @P2 MUFU.LG2 R3, R3 ;  /* 0x0000000300032308 */ /* 0x000f620000000c00 */
[----:B------:R1:W-:Y:S01]  /*19df0*/  STS.64 [R5+0x400], R182 ;  /* 0x000400b605007388 */ /* 0x0003e20000000a00 */
[----:B------:R-:W-:-:S02]  /*19e00*/  IMAD.IADD R0, R2, 0x1, -R0 ;  /* 0x0000000102007824 */ /* 0x000fc400078e0a00 */
[----:B------:R-:W-:Y:S01]  /*19e10*/  IMAD.IADD R11, R12, 0x1, R11 ;  /* 0x000000010c0b7824 */ /* 0x000fe200078e020b */
[----:B------:R-:W-:Y:S01]  /*19e20*/  STS.64 [R6], R176 ;  /* 0x000000b006007388 */ /* 0x000fe20000000a00 */
[----:B------:R-:W-:Y:S01]  /*19e30*/  IMAD.MOV.U32 R2, RZ, RZ, -0x800000 ;  /* 0xff800000ff027424 */ /* 0x000fe200078e00ff */
[----:B------:R-:W-:Y:S01]  /*19e40*/  LOP3.LUT P0, RZ, R0, 0x3, RZ, 0xc0, !PT ;  /* 0x0000000300ff7812 */ /* 0x000fe2000780c0ff */
[----:B------:R-:W-:Y:S01]  /*19e50*/  IMAD R0, RZ, RZ, -UR17 ;  /* 0x80000011ff007e24 */ /* 0x000fe2000f8e02ff */
[----:B------:R1:W-:Y:S01]  /*19e60*/  STS.64 [R6+0x400], R178 ;  /* 0x000400b206007388 */ /* 0x0003e20000000a00 */
[----:B------:R-:W-:Y:S01]  /*19e70*/  LEA R11, R11, UR5, 0x2 ;  /* 0x000000050b0b7c11 */ /* 0x000fe2000f8e10ff */
[----:B--2---:R-:W-:Y:S02]  /*19e80*/  @P3 FMUL.FTZ R4, R4, 0.69314718246459960938 ;  /* 0x3f31721804043820 */ /* 0x004fe40000410000 */
[----:B------:R-:W-:Y:S02]  /*19e90*/  STS.64 [R9], R172 ;  /* 0x000000ac09007388 */ /* 0x000fe40000000a00 */
[----:B----4-:R-:W-:-:S02]  /*19ea0*/  @P3 FFMA.FTZ R2, R131, R33, R4 ;  /* 0x0000002183023223 */ /* 0x010fc40000010004 */
[----:B------:R2:W-:Y:S01]  /*19eb0*/  STS.64 [R9+0x400], R174 ;  /* 0x000400ae09007388 */ /* 0x0005e20000000a00 */
[----:B-----5:R-:W-:Y:S01]  /*19ec0*/  @P2 FMUL.FTZ R3, R3, 0.69314718246459960938 ;  /* 0x3f31721803032820 */ /* 0x020fe20000410000 */
[----:B---3--:R-:W3:Y:S08]  /*19ed0*/  LDC.64 R12, c[0x0][0x2c0] ;  /* 0x0000b000ff0c7b82 */ /* 0x008ef00000000a00 */
[----:B------:R-:W-:Y:S01]  /*19ee0*/  BAR.SYNC.DEFER_BLOCKING 0x0 ;  /* 0x0000000000007b1d */ /* 0x000fe20000010000 */
[----:B-1----:R-:W-:-:S02]  /*19ef0*/  SHF.R.S32.HI R5, RZ, 0x5, R14 ;  /* 0x00000005ff057819 */ /* 0x002fc4000001140e */
[----:B------:R-:W-:Y:S02]  /*19f00*/  LOP3.LUT R14, R14, 0xffffffe0, RZ, 0xc0, !PT ;  /* 0xffffffe00e0e7812 */ /* 0x000fe400078ec0ff */
[----:B------:R-:W-:-:S03]  /*19f10*/  SHF.R.S32.HI R15, RZ, 0x1f, R5 ;  /* 0x0000001fff0f7819 */ /* 0x000fc60000011405 */
[----:B------:R-:W-:Y:S01]  /*19f20*/  IMAD.IADD R14, R7, 0x1, -R14 ;  /* 0x00000001070e7824 */ /* 0x000fe200078e0a0e */
[----:B------:R-:W3:Y:S01]  /*19f30*/  S2R R6, SR_CTAID.Y ;  /* 0x0000000000067919 */ /* 0x000ee20000002600 */
[----:B------:R-:W-:-:S03]  /*19f40*/  LEA.HI R15, R15, R5, RZ, 0x2 ;  /* 0x000000050f0f7211 */ /* 0x000fc600078f10ff */
[----:B------:R-:W-:Y:S02]  /*19f50*/  SHF.R.S32.HI R7, RZ, 0x1f, R14 ;  /* 0x0000001fff077819 */ /* 0x000fe4000001140e */
[----:B------:R-:W-:Y:S01]  /*19f60*/  LOP3.LUT R15, R15, 0xfffffffc, RZ, 0xc0, !PT ;  /* 0xfffffffc0f0f7812 */ /* 0x000fe200078ec0ff */
[----:B--2---:R-:W1:Y:S01]  /*19f70*/  S2R R9, SR_CTAID.X ;  /* 0x0000000000097919 */ /* 0x004e620000002500 */
[----:B------:R-:W-:Y:S01]  /*19f80*/  LEA.HI R7, R7, R14, RZ, 0x2 ;  /* 0x0000000e07077211 */ /* 0x000fe200078f10ff */
[----:B------:R-:W-:Y:S01]  /*19f90*/  IMAD.SHL.U32 R14, R8, 0x4, RZ ;  /* 0x00000004080e7824 */ /* 0x000fe200078e00ff */
[----:B------:R-:W-:Y:S01]  /*19fa0*/  IADD3 R15, R5, -R15, RZ ;  /* 0x8000000f050f7210 */ /* 0x000fe20007ffe0ff */
[----:B------:R-:W2:Y:S01]  /*19fb0*/  LDS.128 R28, [R11] ;  /* 0x000000000b1c7984 */ /* 0x000ea20000000c00 */
[----:B------:R-:W-:Y:S02]  /*19fc0*/  SHF.R.S32.HI R7, RZ, 0x2, R7 ;  /* 0x00000002ff077819 */ /* 0x000fe40000011407 */
[----:B------:R-:W-:Y:S01]  /*19fd0*/  MOV R5, 0xff800000 ;  /* 0xff80000000057802 */ /* 0x000fe20000000f00 */
[----:B------:R-:W4:Y:S01]  /*19fe0*/  LDS.128 R24, [R11+0x800] ;  /* 0x000800000b187984 */ /* 0x000f220000000c00 */
[----:B------:R-:W-:Y:S01]  /*19ff0*/  @P2 FFMA.FTZ R5, R129, R32, R3 ;  /* 0x0000002081052223 */ /* 0x000fe20000010003 */
[----:B------:R-:W-:Y:S01]  /*1a000*/  IMAD R7, R15, 0x10, R7 ;  /* 0x000000100f077824 */ /* 0x000fe200078e0207 */
[----:B------:R-:W-:Y:S01]  /*1a010*/  SHF.R.S32.HI R15, RZ, 0x1f, R14 ;  /* 0x0000001fff0f7819 */ /* 0x000fe2000001140e */
[----:B------:R-:W2:Y:S04]  /*1a020*/  LDS.128 R20, [R11+0x1000] ;  /* 0x001000000b147984 */ /* 0x000ea80000000c00 */
[----:B------:R5:W2:Y:S01]  /*1a030*/  LDS.128 R16, [R11+0x1800] ;  /* 0x001800000b107984 */ /* 0x000aa20000000c00 */
[----:B---3--:R-:W-:-:S02]  /*1a040*/  IMAD R6, R6, R12, UR17 ;  /* 0x0000001106067e24 */ /* 0x008fc4000f8e020c */
[----:B-1----:R-:W-:Y:S01]  /*1a050*/  IMAD.SHL.U32 R9, R9, 0x40, RZ ;  /* 0x0000004009097824 */ /* 0x002fe200078e00ff */
[----:B-----5:R-:W1:Y:S02]  /*1a060*/  LDC R11, c[0x0][0x270] ;  /* 0x00009c00ff0b7b82 */ /* 0x020e640000000800 */
[----:B-1----:R-:W-:-:S04]  /*1a070*/  IMAD R0, R11, R0, UR4 ;  /* 0x000000040b007e24 */ /* 0x002fc8000f8e0200 */
[----:B------:R-:W-:-:S04]  /*1a080*/  IMAD R0, R6, R11, R0 ;  /* 0x0000000b06007224 */ /* 0x000fc800078e0200 */
[----:B------:R-:W-:Y:S01]  /*1a090*/  IMAD R0, R0, R13, R9 ;  /* 0x0000000d00007224 */ /* 0x000fe200078e0209 */
[----:B--2-4-:R-:W-:Y:S06]  /*1a0a0*/  @P0 BRA `(.L_x_2452) ;  /* 0x00000000002c0947 */ /* 0x014fec0003800000 */
[C---:B------:R-:W-:Y:S01]  /*1a0b0*/  VIADD R6, R7.reuse, 0x8 ;  /* 0x0000000807067836 */ /* 0x040fe20000000000 */
[----:B------:R-:W-:Y:S01]  /*1a0c0*/  SHF.R.S32.HI R4, RZ, 0x1f, R7 ;  /* 0x0000001fff047819 */ /* 0x000fe20000011407 */
[----:B------:R-:W-:Y:S01]  /*1a0d0*/  ULDC.64 UR4, c[0x0][0x2b8] ;  /* 0x0000ae0000047ab9 */ /* 0x000fe20000000a00 */
[----:B------:R-:W-:Y:S02]  /*1a0e0*/  IADD3 R3, P0, R0, R7, RZ ;  /* 0x0000000700037210 */ /* 0x000fe40007f1e0ff */
[----:B------:R-:W-:Y:S02]  /*1a0f0*/  ISETP.GE.AND P2, PT, R7, UR14, PT ;  /* 0x0000000e07007c0c */ /* 0x000fe4000bf46270 */
[----:B------:R-:W-:Y:S02]  /*1a100*/  ISETP.GE.AND P1, PT, R6, UR14, PT ;  /* 0x0000000e06007c0c */ /* 0x000fe4000bf26270 */
[----:B------:R-:W-:Y:S02]  /*1a110*/  LEA.HI.X.SX32 R4, R0, R4, 0x1, P0 ;  /* 0x0000000400047211 */ /* 0x000fe400000f0eff */
[----:B------:R-:W-:-:S04]  /*1a120*/  LEA R6, P0, R3, UR4, 0x2 ;  /* 0x0000000403067c11 */ /* 0x000fc8000f8010ff */
[----:B------:R-:W-:-:S05]  /*1a130*/  LEA.HI.X R7, R3, UR5, R4, 0x2, P0 ;  /* 0x0000000503077c11 */ /* 0x000fca00080f1404 */
[----:B------:R1:W-:Y:S04]  /*1a140*/  @!P2 STG.E desc[UR18][R6.64], R2 ;  /* 0x000000020600a986 */ /* 0x0003e8000c101912 */
[----:B------:R1:W-:Y:S02]  /*1a150*/  @!P1 STG.E desc[UR18][R6.64+0x20], R5 ;  /* 0x0000200506009986 */ /* 0x0003e4000c101912 */
.L_x_2452:
[----:B------:R-:W-:Y:S05]  /*1a160*/  BSYNC B0 ;  /* 0x0000000000007941 */ /* 0x000fea0003800000 */
.L_x_2451:
[----:B------:R-:W-:Y:S01]  /*1a170*/  ULDC UR4, c[0x0][0x2d0] ;  /* 0x0000b40000047ab9 */ /* 0x000fe20000000800 */
[----:B-1----:R-:W-:Y:S01]  /*1a180*/  VIADD R2, R10, 0x10 ;  /* 0x000000100a027836 */ /* 0x002fe20000000000 */
[----:B------:R-:W-:Y:S01]  /*1a190*/  ISETP.GE.AND P1, PT, R14, UR4, PT ;  /* 0x000000040e007c0c */ /* 0x000fe2000bf26270 */
[----:B------:R-:W-:Y:S01]  /*1a1a0*/  ULDC UR4, c[0x0][0x2dc] ;  /* 0x0000b70000047ab9 */ /* 0x000fe20000000800 */
[C---:B------:R-:W-:Y:S02]  /*1a1b0*/  IMAD.WIDE R14, R10.reuse, 0x20, R14 ;  /* 0x000000200a0e7825 */ /* 0x040fe400078e020e */
[----:B------:R-:W-:Y:S02]  /*1a1c0*/  ISETP.GE.OR P4, PT, R10, UR14, P1 ;  /* 0x0000000e0a007c0c */ /* 0x000fe40008f86670 */
[----:B------:R-:W-:Y:S01]  /*1a1d0*/  IMAD R3, R0, UR4, RZ ;  /* 0x0000000400037c24 */ /* 0x000fe2000f8e02ff */
[----:B------:R-:W-:Y:S01]  /*1a1e0*/  ISETP.GE.OR P3, PT, R2, UR14, P1 ;  /* 0x0000000e02007c0c */ /* 0x000fe20008f66670 */
[C---:B------:R-:W-:Y:S01]  /*1a1f0*/  VIADD R0, R10.reuse, 0x20 ;  /* 0x000000200a007836 */ /* 0x040fe20000000000 */
        /* <DEDUP_REMOVED lines=15> */
.L_x_2453:
        /* <DEDUP_REMOVED lines=9> */
.L_x_5341:


//--------------------- .text._ZN5flash24flash_fwd_splitkv_kernelI23Flash_fwd_kernel_traitsILi32ELi64ELi256ELi4ELb0ELb0EN7cutlass6half_tE19Flash_kernel_traitsILi32ELi64ELi256ELi4ES3_EELb1ELb0ELb0ELb0ELb1ELb0ELb1ELb1EEEvNS_16Flash_fwd_paramsE --------------------------
	.section	.text._ZN5flash24flash_fwd_splitkv_kernelI23Flash_fwd_kernel_traitsILi32ELi64ELi256ELi4ELb0ELb0EN7cutlass6half_tE19Flash_kernel_traitsILi32ELi64ELi256ELi4ES3_EELb1ELb0ELb0ELb0ELb1ELb0ELb1ELb1EEEvNS_16Flash_fwd_paramsE,"ax",@progbits
	.align	128
        .global         _ZN5flash24flash_fwd_splitkv_kernelI23Flash_fwd_kernel_traitsILi32ELi64ELi256ELi4ELb0ELb0EN7cutlass6half_tE19Flash_kernel_traitsILi32ELi64ELi256ELi4ES3_EELb1ELb0ELb0ELb0ELb1ELb0ELb1ELb1EEEvNS_16Flash_fwd_paramsE
        .type           _ZN5flash24flash_fwd_splitkv_kernelI23Flash_fwd_kernel_traitsILi32ELi64ELi256ELi4ELb0ELb0EN7cutlass6half_tE19Flash_kernel_traitsILi32ELi64ELi256ELi4ES3_EELb1ELb0ELb0ELb0ELb1ELb0ELb1ELb1EEEvNS_16Flash_fwd_paramsE,@function
        .size           _ZN5flash24flash_fwd_splitkv_kernelI23Flash_fwd_kernel_traitsILi32ELi64ELi256ELi4ELb0ELb0EN7cutlass6half_tE19Flash_kernel_traitsILi32ELi64ELi256ELi4ES3_EELb1ELb0ELb0ELb0ELb1ELb0ELb1ELb1EEEvNS_16Flash_fwd_paramsE,(.L_x_5342 - _ZN5flash24flash_fwd_splitkv_kernelI23Flash_fwd_kernel_traitsILi32ELi64ELi256ELi4ELb0ELb0EN7cutlass6half_tE19Flash_kernel_traitsILi32ELi64ELi256ELi4ES3_EELb1ELb0ELb0ELb0ELb1ELb0ELb1ELb1EEEvNS_16Flash_fwd_paramsE)
        .other          _ZN5flash24flash_fwd_splitkv_kernelI23Flash_fwd_kernel_traitsILi32ELi64ELi256ELi4ELb0ELb0EN7cutlass6half_tE19Flash_kernel_traitsILi32ELi64ELi256ELi4ES3_EELb1ELb0ELb0ELb0ELb1ELb0ELb1ELb1EEEvNS_16Flash_fwd_paramsE,@"STO_CUDA_ENTRY STV_DEFAULT"
_ZN5flash24flash_fwd_splitkv_kernelI23Flash_fwd_kernel_traitsILi32ELi64ELi256ELi4ELb0ELb0EN7cutlass6half_tE19Flash_kernel_traitsILi32ELi64ELi256ELi4ES3_EELb1ELb0ELb0ELb0ELb1ELb0ELb1ELb1EEEvNS_16Flash_fwd_paramsE:
.text._ZN5flash24flash_fwd_splitkv_kernelI23Flash_fwd_kernel_traitsILi32ELi64ELi256ELi4ELb0ELb0EN7cutlass6half_tE19Flash_kernel_traitsILi32ELi64ELi256ELi4ES3_EELb1ELb0ELb0ELb0ELb1ELb0ELb1ELb1EEEvNS_16Flash_fwd_paramsE:
[----:B------:R-:W-:Y:S08]  /*0000*/  LDC R1, c[0x0][0x28] ;  /* 0x00000a00ff017b82 */ /* 0x000ff00000000800 */
[----:B------:R-:W1:Y:S01]  /*0010*/  LDC R5, c[0x0][0x270] ;  /* 0x00009c00ff057b82 */ /* 0x000e620000000800 */
[----:B------:R-:W2:Y:S01]  /*0020*/  S2R R134, SR_CTAID.Z ;  /* 0x0000000000867919 */ /* 0x000ea20000002700 */
[----:B------:R-:W-:Y:S01]  /*0030*/  MOV R2, RZ ;  /* 0x000000ff00027202 */ /* 0x000fe20000000f00 */
[----:B------:R-:W-:Y:S01]  /*0040*/  ULDC.64 UR6, c[0x0][0x208] ;  /* 0x0000820000067ab9 */ /* 0x000fe20000000a00 */
[----:B------:R-:W-:Y:S01]  /*0050*/  MOV R10, 0xffffffff ;  /* 0xffffffff000a7802 */ /* 0x000fe20000000f00 */
[----:B------:R-:W-:-:S03]  /*0060*/  ULDC.64 UR8, c[0x0][0x300] ;  /* 0x0000c00000087ab9 */ /* 0x000fc60000000a00 */
[----:B------:R-:W3:Y:S01]  /*0070*/  LDC.64 R138, c[0x0][0x300] ;  /* 0x0000c000ff8a7b82 */ /* 0x000ee20000000a00 */
        /* <DEDUP_REMOVED lines=18> */
[----:B------:R-:W1:Y:S03]  /*01a0*/  LDC.64 R2, c[0x0][0x2f8] ;  /* 0x0000be00ff027b82 */ /* 0x000e660000000a00 */
[----:B------:R-:W-:-:S05]  /*01b0*/  ISETP.GE.U32.AND P2, PT, R0, R5, PT ;  /* 0x000000050000720c */ /* 0x000fca0003f46070 */
[----:B------:R-:W4:Y:S08]  /*01c0*/  LDC.U8 R0, c[0x0][0x3c2] ;  /* 0x0000f080ff007b82 */ /* 0x000f300000000000 */
[----:B------:R-:W-:Y:S01]  /*01d0*/  @P2 VIADD R243, R243, 0x1 ;  /* 0x00000001f3f32836 */ /* 0x000fe20000000000 */
[----:B------:R-:W-:-:S05]  /*01e0*/  @!P0 LOP3.LUT R243, RZ, R5, RZ, 0x33, !PT ;  /* 0x00000005fff38212 */ /* 0x000fca00078e33ff */
[C---:B--2---:R-:W-:Y:S02]  /*01f0*/  IMAD.WIDE R16, R243.reuse, 0x4, R6 ;  /* 0x00000004f3107825 */ /* 0x044fe400078e0206 */
[----:B------:R-:W2:Y:S03]  /*0200*/  LDC.64 R6, c[0x0][0x2f8] ;  /* 0x0000be00ff067b82 */ /* 0x000ea60000000a00 */
[----:B------:R-:W2:Y:S04]  /*0210*/  @P1 LDG.E R10, desc[UR6][R16.64] ;  /* 0x00000006100a1981 */ /* 0x000ea8000c1e1900 */
[----:B------:R-:W2:Y:S01]  /*0220*/  @P1 LDG.E R9, desc[UR6][R16.64+0x4] ;  /* 0x0000040610091981 */ /* 0x000ea2000c1e1900 */
[----:B----4-:R-:W-:Y:S01]  /*0230*/  ISETP.NE.AND P2, PT, R0, RZ, PT ;  /* 0x000000ff0000720c */ /* 0x010fe20003f45270 */
[----:B------:R-:W-:Y:S01]  /*0240*/  IMAD.MOV.U32 R13, RZ, RZ, -0x1 ;  /* 0xffffffffff0d7424 */ /* 0x000fe200078e00ff */
[----:B-1----:R-:W-:Y:S01]  /*0250*/  ISETP.EQ.U32.AND P3, PT, R2, RZ, PT ;  /* 0x000000ff0200720c */ /* 0x002fe20003f62070 */
[----:B---3--:R-:W-:Y:S01]  /*0260*/  IMAD.WIDE R138, R243, 0x4, R138 ;  /* 0x00000004f38a7825 */ /* 0x008fe200078e028a */
[----:B------:R-:W-:-:S02]  /*0270*/  ISETP.NE.U32.AND P0, PT, RZ, UR8, PT ;  /* 0x00000008ff007c0c */ /* 0x000fc4000bf05070 */
[----:B------:R-:W-:Y:S02]  /*0280*/  ISETP.EQ.OR.EX P3, PT, R3, RZ, !P2, P3 ;  /* 0x000000ff0300720c */ /* 0x000fe40005762730 */
[----:B------:R-:W-:Y:S02]  /*0290*/  ISETP.NE.AND.EX P0, PT, RZ, UR9, PT, P0 ;  /* 0x00000009ff007c0c */ /* 0x000fe4000bf05300 */
[----:B------:R-:W-:Y:S01]  /*02a0*/  MOV R14, RZ ;  /* 0x000000ff000e7202 */ /* 0x000fe20000000f00 */
[----:B--2---:R-:W-:-:S08]  /*02b0*/  IMAD.WIDE R6, R243, 0x4, R6 ;  /* 0x00000004f3067825 */ /* 0x004fd000078e0206 */
[----:B------:R1:W5:Y:S04]  /*02c0*/  @!P3 LDG.E R13, desc[UR6][R6.64] ;  /* 0x00000006060db981 */ /* 0x000368000c1e1900 */
[----:B------:R1:W5:Y:S01]  /*02d0*/  @P0 LDG.E R14, desc[UR6][R138.64] ;  /* 0x000000068a0e0981 */ /* 0x000362000c1e1900 */
[----:B------:R-:W2:Y:S01]  /*02e0*/  S2R R25, SR_CTAID.X ;  /* 0x0000000000197919 */ /* 0x000ea20000002500 */
[----:B------:R-:W3:Y:S01]  /*02f0*/  S2R R0, SR_CTAID.Y ;  /* 0x0000000000007919 */ /* 0x000ee20000002600 */
[----:B------:R-:W4:Y:S01]  /*0300*/  S2R R56, SR_TID.X ;  /* 0x0000000000387919 */ /* 0x000f220000002100 */
[----:B------:R-:W-:-:S06]  /*0310*/  @P1 IMAD.IADD R242, R9, 0x1, -R10 ;  /* 0x0000000109f21824 */ /* 0x000fcc00078e0a0a */
[----:B------:R-:W1:Y:S01]  /*0320*/  @!P1 LDC R242, c[0x0][0x2c4] ;  /* 0x0000b100fff29b82 */ /* 0x000e620000000800 */
[----:B------:R-:W-:Y:S02]  /*0330*/  ISETP.NE.U32.AND P1, PT, R2, RZ, PT ;  /* 0x000000ff0200720c */ /* 0x000fe40003f25070 */
[----:B------:R-:W-:Y:S02]  /*0340*/  IADD3 R2, -R243, RZ, RZ ;  /* 0x000000fff3027210 */ /* 0x000fe40007ffe1ff */
[----:B------:R-:W-:-:S03]  /*0350*/  ISETP.NE.AND.EX P1, PT, R3, RZ, PT, P1 ;  /* 0x000000ff0300720c */ /* 0x000fc60003f25310 */
[----:B------:R-:W-:-:S10]  /*0360*/  IMAD R134, R5, R2, R134 ;  /* 0x0000000205867224 */ /* 0x000fd400078e0286 */
[----:B--234-:R-:W-:Y:S05]  /*0370*/  @!P1 BRA `(.L_x_2454) ;  /* 0x0000000000109947 */ /* 0x01cfea0003800000 */
[----:B------:R-:W2:Y:S02]  /*0380*/  @P2 LDG.E R2, desc[UR6][R6.64+0x4] ;  /* 0x0000040606022981 */ /* 0x000ea4000c1e1900 */
[----:B--2--5:R-:W-:-:S06]  /*0390*/  @P2 IADD3 R77, R2, -R13, RZ ;  /* 0x8000000d024d2210 */ /* 0x024fcc0007ffe0ff */
[----:B------:R3:W5:Y:S01]  /*03a0*/  @!P2 LDG.E R77, desc[UR6][R6.64] ;  /* 0x00000006064da981 */ /* 0x000762000c1e1900 */
[----:B------:R-:W-:Y:S05]  /*03b0*/  BRA `(.L_x_2455) ;  /* 0x0000000000047947 */ /* 0x000fea0003800000 */
.L_x_2454:
[----:B------:R-:W2:Y:S02]  /*03c0*/  LDC R77, c[0x0][0x2c8] ;  /* 0x0000b200ff4d7b82 */ /* 0x000ea40000000800 */
.L_x_2455:
        /* <DEDUP_REMOVED lines=10> */
[--C-:B--2--5:R-:W-:Y:S02]  /*0470*/  IMAD.IADD R77, R77, 0x1, -R14.reuse ;  /* 0x000000014d4d7824 */ /* 0x124fe400078e0a0e */
[----:B------:R-:W-:-:S05]  /*0480*/  @P4 IMAD.IADD R57, R57, 0x1, -R14 ;  /* 0x0000000139394824 */ /* 0x000fca00078e0a0e */
[----:B----4-:R-:W2:Y:S08]  /*0490*/  LDC R3, c[0x0][0x2c8] ;  /* 0x0000b200ff037b82 */ /* 0x010eb00000000800 */
[----:B------:R-:W3:Y:S01]  /*04a0*/  @!P4 LDC R6, c[0x0][0x2cc] ;  /* 0x0000b300ff06cb82 */ /* 0x000ee20000000800 */
[-C--:B-1----:R-:W-:Y:S02]  /*04b0*/  IABS R9, R7.reuse ;  /* 0x0000000700097213 */ /* 0x082fe40000000000 */
[----:B------:R-:W-:-:S02]  /*04c0*/  IABS R11, R7 ;  /* 0x00000007000b7213 */ /* 0x000fc40000000000 */
[----:B------:R-:W1:Y:S03]  /*04d0*/  I2F.RP R4, R9 ;  /* 0x0000000900047306 */ /* 0x000e660000209400 */
[----:B------:R-:W-:Y:S02]  /*04e0*/  IMAD.MOV R11, RZ, RZ, -R11 ;  /* 0x000000ffff0b7224 */ /* 0x000fe400078e0a0b */
[----:B--2---:R-:W-:-:S05]  /*04f0*/  VIADD R3, R3, 0xff ;  /* 0x000000ff03037836 */ /* 0x004fca0000000000 */
[----:B------:R-:W-:-:S04]  /*0500*/  SHF.R.S32.HI R16, RZ, 0x1f, R3 ;  /* 0x0000001fff107819 */ /* 0x000fc80000011403 */
[----:B------:R-:W-:Y:S01]  /*0510*/  LEA.HI R16, R16, R3, RZ, 0x8 ;  /* 0x0000000310107211 */ /* 0x000fe200078f40ff */
[----:B-1----:R-:W1:Y:S03]  /*0520*/  MUFU.RCP R18, R4 ;  /* 0x0000000400127308 */ /* 0x002e660000001000 */
[----:B------:R-:W-:-:S05]  /*0530*/  LEA.HI.SX32 R16, R16, R7, 0x18 ;  /* 0x0000000710107211 */ /* 0x000fca00078fc2ff */
[----:B------:R-:W-:-:S05]  /*0540*/  VIADD R16, R16, 0xffffffff ;  /* 0xffffffff10107836 */ /* 0x000fca0000000000 */
[----:B------:R-:W-:Y:S02]  /*0550*/  IABS R12, R16 ;  /* 0x00000010000c7213 */ /* 0x000fe40000000000 */
[----:B------:R-:W-:Y:S01]  /*0560*/  LOP3.LUT R16, R16, R7, RZ, 0x3c, !PT ;  /* 0x0000000710107212 */ /* 0x000fe200078e3cff */
[----:B-1----:R-:W-:Y:S01]  /*0570*/  VIADD R18, R18, 0xffffffe ;  /* 0x0ffffffe12127836 */ /* 0x002fe20000000000 */
[----:B------:R-:W1:Y:S02]  /*0580*/  LDC R4, c[0x0][0x398] ;  /* 0x0000e600ff047b82 */ /* 0x000e640000000800 */
[----:B------:R-:W-:Y:S01]  /*0590*/  ISETP.GE.AND P1, PT, R16, RZ, PT ;  /* 0x000000ff1000720c */ /* 0x000fe20003f26270 */
[----:B------:R-:W2:Y:S02]  /*05a0*/  F2I.FTZ.U32.TRUNC.NTZ R19, R18 ;  /* 0x0000001200137305 */ /* 0x000ea4000021f000 */
[----:B--2---:R-:W-:Y:S02]  /*05b0*/  IMAD.MOV R2, RZ, RZ, -R19 ;  /* 0x000000ffff027224 */ /* 0x004fe400078e0a13 */
[----:B------:R-:W-:-:S02]  /*05c0*/  IMAD.MOV.U32 R18, RZ, RZ, RZ ;  /* 0x000000ffff127224 */ /* 0x000fc400078e00ff */
[----:B------:R-:W-:-:S04]  /*05d0*/  IMAD R3, R2, R9, RZ ;  /* 0x0000000902037224 */ /* 0x000fc800078e02ff */
[----:B------:R-:W-:-:S06]  /*05e0*/  IMAD.HI.U32 R3, R19, R3, R18 ;  /* 0x0000000313037227 */ /* 0x000fcc00078e0012 */
[----:B------:R-:W-:Y:S02]  /*05f0*/  IMAD.HI.U32 R8, R3, R12, RZ ;  /* 0x0000000c03087227 */ /* 0x000fe400078e00ff */
[----:B------:R-:W2:Y:S02]  /*0600*/  @!P4 LDC.64 R2, c[0x0][0x318] ;  /* 0x0000c600ff02cb82 */ /* 0x000ea40000000a00 */
[----:B------:R-:W-:-:S05]  /*0610*/  IMAD R12, R8, R11, R12 ;  /* 0x0000000b080c7224 */ /* 0x000fca00078e020c */
[----:B------:R-:W-:-:S13]  /*0620*/  ISETP.GT.U32.AND P2, PT, R9, R12, PT ;  /* 0x0000000c0900720c */ /* 0x000fda0003f44070 */
[----:B------:R-:W-:Y:S02]  /*0630*/  @!P2 IMAD.IADD R12, R12, 0x1, -R9 ;  /* 0x000000010c0ca824 */ /* 0x000fe400078e0a09 */
[----:B------:R-:W-:Y:S01]  /*0640*/  @!P2 VIADD R8, R8, 0x1 ;  /* 0x000000010808a836 */ /* 0x000fe20000000000 */
[----:B------:R-:W-:Y:S02]  /*0650*/  ISETP.NE.AND P2, PT, R7, RZ, PT ;  /* 0x000000ff0700720c */ /* 0x000fe40003f45270 */
[----:B--2---:R-:W-:Y:S02]  /*0660*/  @!P4 ISETP.NE.U32.AND P3, PT, R2, RZ, PT ;  /* 0x000000ff0200c20c */ /* 0x004fe40003f65070 */
[----:B------:R-:W-:Y:S02]  /*0670*/  ISETP.GE.U32.AND P5, PT, R12, R9, PT ;  /* 0x000000090c00720c */ /* 0x000fe40003fa6070 */
[----:B------:R-:W-:Y:S02]  /*0680*/  @!P4 ISETP.NE.AND.EX P3, PT, R3, RZ, PT, P3 ;  /* 0x000000ff0300c20c */ /* 0x000fe40003f65330 */
[----:B------:R-:W-:-:S02]  /*0690*/  IADD3 R2, -R242, 0x13f, R59 ;  /* 0x0000013ff2027810 */ /* 0x000fc40007ffe13b */
[----:B---3--:R-:W-:-:S05]  /*06a0*/  @!P4 SEL R6, R6, RZ, P3 ;  /* 0x000000ff0606c207 */ /* 0x008fca0001800000 */
[----:B------:R-:W-:Y:S02]  /*06b0*/  @!P4 IMAD.IADD R57, R77, 0x1, R6 ;  /* 0x000000014d39c824 */ /* 0x000fe400078e0206 */
[----:B------:R-:W-:Y:S02]  /*06c0*/  @P5 VIADD R8, R8, 0x1 ;  /* 0x0000000108085836 */ /* 0x000fe40000000000 */
[----:B------:R-:W-:Y:S01]  /*06d0*/  VIADD R3, R57, 0xff ;  /* 0x000000ff39037836 */ /* 0x000fe20000000000 */
[----:B-1----:R-:W-:Y:S01]  /*06e0*/  IADD3 R9, R2, R4, R57 ;  /* 0x0000000402097210 */ /* 0x002fe20007ffe039 */
        /* <DEDUP_REMOVED lines=20> */
[----:B------:R-:W-:-:S04]  /*0830*/  IMAD.IADD R7, R56, 0x1, -R7 ;  /* 0x0000000138077824 */ /* 0x000fc800078e0a07 */
[----:B------:R-:W-:Y:S02]  /*0840*/  IMAD.SHL.U32 R6, R7, 0x4, RZ ;  /* 0x0000000407067824 */ /* 0x000fe400078e00ff */
[----:B-1----:R-:W-:-:S03]  /*0850*/  IMAD R2, R0, R2, R243 ;  /* 0x0000000200027224 */ /* 0x002fc600078e02f3 */
[----:B------:R-:W-:Y:S01]  /*0860*/  SHF.R.S32.HI R7, RZ, 0x1f, R6 ;  /* 0x0000001fff077819 */ /* 0x000fe20000011406 */
[----:B------:R-:W-:-:S04]  /*0870*/  IMAD R2, R2, R5, R134 ;  /* 0x0000000502027224 */ /* 0x000fc800078e0286 */
        /* <DEDUP_REMOVED lines=13> */
[-C--:B------:R-:W-:Y:S01]  /*0950*/  ISETP.GE.OR P4, PT, R5, R242.reuse, P6 ;  /* 0x000000f20500720c */ /* 0x080fe20003786670 */
[----:B------:R-:W-:Y:S01]  /*0960*/  VIADD R5, R3, 0x30 ;  /* 0x0000003003057836 */ /* 0x000fe20000000000 */
[----:B------:R-:W-:Y:S01]  /*0970*/  LEA.HI.X R7, R4, UR5, R7, 0x2, P2 ;  /* 0x0000000504077c11 */ /* 0x000fe200090f1407 */
[----:B------:R-:W-:Y:S01]  /*0980*/  ULDC.64 UR4, c[0x0][0x2b8] ;  /* 0x0000ae0000047ab9 */ /* 0x000fe20000000a00 */
[----:B------:R-:W-:-:S02]  /*0990*/  ISETP.GE.OR P3, PT, R9, R242, P6 ;  /* 0x000000f20900720c */ /* 0x000fc40003766670 */
[----:B------:R-:W-:Y:S01]  /*09a0*/  SHF.R.S32.HI R0, RZ, 0x1f, R2 ;  /* 0x0000001fff007819 */ /* 0x000fe20000011402 */
[----:B------:R1:W-:Y:S01]  /*09b0*/  @!P0 STG.E.128 desc[UR6][R6.64], RZ ;  /* 0x000000ff06008986 */ /* 0x0003e2000c101d06 */
[----:B------:R-:W-:Y:S02]  /*09c0*/  IADD3 R2, P0, R2, R3, RZ ;  /* 0x0000000302027210 */ /* 0x000fe40007f1e0ff */
        /* <DEDUP_REMOVED lines=19> */
.L_x_2456:
        /* <DEDUP_REMOVED lines=11> */
[----:B------:R-:W-:Y:S02]  /*0bb0*/  SHF.R.S32.HI R9, RZ, 0x1f, R243 ;  /* 0x0000001fff097819 */ /* 0x000fe400000114f3 */
        /* <DEDUP_REMOVED lines=17> */
.L_x_2457:
[----:B------:R-:W-:-:S13]  /*0cd0*/  PLOP3.LUT P1, PT, PT, PT, UP0, 0x40, 0x0 ;  /* 0x000000000000781c */ /* 0x000fda0003f2e808 */
[----:B------:R-:W-:Y:S05]  /*0ce0*/  @P1 BRA `(.L_x_2458) ;  /* 0x00000004003c1947 */ /* 0x000fea0003800000 */
[----:B------:R-:W2:Y:S01]  /*0cf0*/  LDC R15, c[0x0][0x380] ;  /* 0x0000e000ff0f7b82 */ /* 0x000ea20000000800 */
[----:B------:R-:W-:Y:S01]  /*0d00*/  LEA R0, R46, 0xffffff00, 0x8 ;  /* 0xffffff002e007811 */ /* 0x000fe200078e40ff */
[----:B------:R-:W-:-:S06]  /*0d10*/  ULDC.64 UR4, c[0x0][0x230] ;  /* 0x00008c0000047ab9 */ /* 0x000fcc0000000a00 */
[----:B------:R-:W3:Y:S01]  /*0d20*/  LDC.64 R148, c[0x0][0x248] ;  /* 0x00009200ff947b82 */ /* 0x000ee20000000a00 */
[----:B--2---:R-:W-:-:S04]  /*0d30*/  IABS R4, R15 ;  /* 0x0000000f00047213 */ /* 0x004fc80000000000 */
[----:B------:R-:W2:Y:S08]  /*0d40*/  I2F.RP R5, R4 ;  /* 0x0000000400057306 */ /* 0x000eb00000209400 */
[----:B--2---:R-:W2:Y:S02]  /*0d50*/  MUFU.RCP R6, R5 ;  /* 0x0000000500067308 */ /* 0x004ea40000001000 */
[----:B--2---:R-:W-:-:S06]  /*0d60*/  IADD3 R6, R6, 0xffffffe, RZ ;  /* 0x0ffffffe06067810 */ /* 0x004fcc0007ffe0ff */
[----:B------:R-:W1:Y:S02]  /*0d70*/  F2I.FTZ.U32.TRUNC.NTZ R7, R6 ;  /* 0x0000000600077305 */ /* 0x000e64000021f000 */
[----:B-1----:R-:W-:Y:S01]  /*0d80*/  IMAD.MOV R3, RZ, RZ, -R7 ;  /* 0x000000ffff037224 */ /* 0x002fe200078e0a07 */
[----:B------:R-:W-:-:S03]  /*0d90*/  MOV R6, RZ ;  /* 0x000000ff00067202 */ /* 0x000fc60000000f00 */
[----:B------:R-:W-:Y:S01]  /*0da0*/  IMAD R2, R3, R4, RZ ;  /* 0x0000000403027224 */ /* 0x000fe200078e02ff */
[----:B------:R-:W-:-:S03]  /*0db0*/  IABS R3, R0 ;  /* 0x0000000000037213 */ /* 0x000fc60000000000 */
        /* <DEDUP_REMOVED lines=17> */
[----:B-1----:R-:W-:Y:S01]  /*0ed0*/  IABS R2, R7 ;  /* 0x0000000700027213 */ /* 0x002fe20000000000 */
[----:B------:R-:W-:-:S03]  /*0ee0*/  IMAD.MOV R13, RZ, RZ, -R13 ;  /* 0x000000ffff0d7224 */ /* 0x000fc600078e0a0d */
[----:B-----5:R-:W1:Y:S01]  /*0ef0*/  I2F.RP R8, R2 ;  /* 0x0000000200087306 */ /* 0x020e620000209400 */
        /* <DEDUP_REMOVED lines=25> */
[----:B--2---:R-:W-:Y:S01]  /*1090*/  SHF.R.S32.HI R5, RZ, 0x1f, R6 ;  /* 0x0000001fff057819 */ /* 0x004fe20000011406 */
        /* <DEDUP_REMOVED lines=9> */
[----:B------:R-:W-:-:S04]  /*1130*/  IMAD.WIDE.U32 R16, R6, R2, RZ ;  /* 0x0000000206107225 */ /* 0x000fc800078e00ff */
[C---:B------:R-:W-:Y:S02]  /*1140*/  IMAD R7, R13.reuse, R149, R8 ;  /* 0x000000950d077224 */ /* 0x040fe400078e0208 */
[----:B------:R-:W-:-:S04]  /*1150*/  IMAD.WIDE.U32 R14, R13, R148, R14 ;  /* 0x000000940d0e7225 */ /* 0x000fc800078e000e */
        /* <DEDUP_REMOVED lines=8> */
.L_x_2458:
[----:B------:R-:W1:Y:S01]  /*11e0*/  LDC R17, c[0x0][0x278] ;  /* 0x00009e00ff117b82 */ /* 0x000e620000000800 */
[----:B------:R-:W-:-:S13]  /*11f0*/  ISETP.NE.AND P4, PT, R13, -0x1, PT ;  /* 0xffffffff0d00780c */ /* 0x000fda0003f85270 */
        /* <DEDUP_REMOVED lines=20> */
[----:B------:R-:W-:-:S05]  /*1340*/  IMAD R0, R3, R0, R2 ;  /* 0x0000000003007224 */ /* 0x000fca00078e0202 */
[----:B------:R-:W-:-:S13]  /*1350*/  ISETP.GT.U32.AND P1, PT, R3, R0, PT ;  /* 0x000000000300720c */ /* 0x000fda0003f24070 */
[-C--:B------:R-:W-:Y:S02]  /*1360*/  @!P1 IADD3 R0, R0, -R3.reuse, RZ ;  /* 0x8000000300009210 */ /* 0x080fe40007ffe0ff */
[----:B------:R-:W-:Y:S02]  /*1370*/  @!P1 IADD3 R15, R15, 0x1, RZ ;  /* 0x000000010f0f9810 */ /* 0x000fe40007ffe0ff */
[----:B------:R-:W-:Y:S02]  /*1380*/  ISETP.GE.U32.AND P3, PT, R0, R3, PT ;  /* 0x000000030000720c */ /* 0x000fe40003f66070 */
[----:B------:R-:W2:Y:S01]  /*1390*/  LDC.64 R2, c[0x0][0x260] ;  /* 0x00009800ff027b82 */ /* 0x000ea20000000a00 */
[----:B------:R-:W-:Y:S02]  /*13a0*/  LOP3.LUT R0, R134, R17, RZ, 0x3c, !PT ;  /* 0x0000001186007212 */ /* 0x000fe400078e3cff */
[----:B------:R-:W-:Y:S02]  /*13b0*/  ISETP.NE.AND P1, PT, R17, RZ, PT ;  /* 0x000000ff1100720c */ /* 0x000fe40003f25270 */
[----:B------:R-:W-:-:S02]  /*13c0*/  ISETP.GE.AND P2, PT, R0, RZ, PT ;  /* 0x000000ff0000720c */ /* 0x000fc40003f46270 */
[----:B------:R-:W-:-:S04]  /*13d0*/  LEA R0, R46, 0xffffff00, 0x8 ;  /* 0xffffff002e007811 */ /* 0x000fc800078e40ff */
[----:B------:R-:W-:Y:S01]  /*13e0*/  @P3 VIADD R15, R15, 0x1 ;  /* 0x000000010f0f3836 */ /* 0x000fe20000000000 */
[----:B------:R-:W-:-:S06]  /*13f0*/  SHF.R.S32.HI R11, RZ, 0x1f, R0 ;  /* 0x0000001fff0b7819 */ /* 0x000fcc0000011400 */
[----:B------:R-:W-:Y:S01]  /*1400*/  @!P2 IMAD.MOV R15, RZ, RZ, -R15 ;  /* 0x000000ffff0fa224 */ /* 0x000fe200078e0a0f */
[----:B-1----:R-:W-:Y:S06]  /*1410*/  @P4 BRA `(.L_x_2460) ;  /* 0x0000000000344947 */ /* 0x002fec0003800000 */
[----:B------:R-:W1:Y:S01]  /*1420*/  LDC.64 R148, c[0x0][0x248] ;  /* 0x00009200ff947b82 */ /* 0x000e620000000a00 */
[----:B------:R-:W-:-:S07]  /*1430*/  SHF.R.S32.HI R19, RZ, 0x1f, R14 ;  /* 0x0000001fff137819 */ /* 0x000fce000001140e */
[----:B------:R-:W3:Y:S01]  /*1440*/  LDC.64 R6, c[0x0][0x230] ;  /* 0x00008c00ff067b82 */ /* 0x000ee20000000a00 */
[-C--:B-1----:R-:W-:Y:S01]  /*1450*/  IMAD R16, R19, R148.reuse, RZ ;  /* 0x0000009413107224 */ /* 0x082fe200078e02ff */
[----:B-----5:R-:W-:Y:S01]  /*1460*/  SHF.R.S32.HI R19, RZ, 0x1f, R8 ;  /* 0x0000001fff137819 */ /* 0x020fe20000011408 */
[----:B------:R-:W-:-:S04]  /*1470*/  IMAD.WIDE.U32 R20, R14, R148, RZ ;  /* 0x000000940e147225 */ /* 0x000fc800078e00ff */
[----:B------:R-:W-:Y:S02]  /*1480*/  IMAD R16, R14, R149, R16 ;  /* 0x000000950e107224 */ /* 0x000fe400078e0210 */
[----:B---3--:R-:W-:-:S03]  /*1490*/  IMAD R12, R19, R6, RZ ;  /* 0x00000006130c7224 */ /* 0x008fc600078e02ff */
[----:B------:R-:W-:Y:S01]  /*14a0*/  IADD3 R21, R21, R16, RZ ;  /* 0x0000001015157210 */ /* 0x000fe20007ffe0ff */
[C---:B------:R-:W-:Y:S02]  /*14b0*/  IMAD R7, R8.reuse, R7, R12 ;  /* 0x0000000708077224 */ /* 0x040fe400078e020c */
[----:B------:R-:W-:-:S05]  /*14c0*/  IMAD.WIDE.U32 R20, R8, R6, R20 ;  /* 0x0000000608147225 */ /* 0x000fca00078e0014 */
[----:B------:R-:W-:Y:S02]  /*14d0*/  IADD3 R7, R21, R7, RZ ;  /* 0x0000000715077210 */ /* 0x000fe40007ffe0ff */
[----:B------:R-:W-:-:S07]  /*14e0*/  MOV R12, R20 ;  /* 0x00000014000c7202 */ /* 0x000fce0000000f00 */
.L_x_2460:
        /* <DEDUP_REMOVED lines=8> */
[----:B------:R-:W-:Y:S01]  /*1570*/  @P4 IMAD.WIDE.U32 R18, R13, R4, RZ ;  /* 0x000000040d124225 */ /* 0x000fe200078e00ff */
[----:B------:R-:W-:Y:S02]  /*1580*/  IADD3 R17, R17, R6, RZ ;  /* 0x0000000611117210 */ /* 0x000fe40007ffe0ff */
[----:B------:R-:W-:Y:S01]  /*1590*/  MOV R4, R15 ;  /* 0x0000000f00047202 */ /* 0x000fe20000000f00 */
[-C--:B--2---:R-:W-:Y:S02]  /*15a0*/  IMAD R6, R95, R2.reuse, RZ ;  /* 0x000000025f067224 */ /* 0x084fe400078e02ff */
[----:B------:R-:W-:-:S04]  /*15b0*/  IMAD.WIDE.U32 R16, R15, R2, R16 ;  /* 0x000000020f107225 */ /* 0x000fc800078e0010 */
[----:B------:R-:W-:Y:S01]  /*15c0*/  IMAD R3, R15, R3, R6 ;  /* 0x000000030f037224 */ /* 0x000fe200078e0206 */
[----:B------:R-:W-:Y:S01]  /*15d0*/  MOV R12, R16 ;  /* 0x00000010000c7202 */ /* 0x000fe20000000f00 */
[----:B------:R-:W-:Y:S01]  /*15e0*/  @P4 IMAD R19, R13, R5, R19 ;  /* 0x000000050d134224 */ /* 0x000fe200078e0213 */
[----:B------:R-:W-:Y:S02]  /*15f0*/  @P4 MOV R16, R18 ;  /* 0x0000001200104202 */ /* 0x000fe40000000f00 */
[----:B------:R-:W-:Y:S02]  /*1600*/  IADD3 R17, R17, R3, RZ ;  /* 0x0000000311117210 */ /* 0x000fe40007ffe0ff */
[----:B------:R-:W-:Y:S01]  /*1610*/  MOV R13, R0 ;  /* 0x00000000000d7202 */ /* 0x000fe20000000f00 */
        /* <DEDUP_REMOVED lines=14> */
.L_x_2459:
        /* <DEDUP_REMOVED lines=8> */
[----:B------:R-:W-:Y:S01]  /*1780*/  ULDC.64 UR10, c[0x0][0x258] ;  /* 0x00009600000a7ab9 */ /* 0x000fe20000000a00 */
[----:B------:R-:W-:Y:S01]  /*1790*/  SHF.R.S32.HI R136, RZ, 0x2, R15 ;  /* 0x00000002ff887819 */ /* 0x000fe2000001140f */
[----:B------:R-:W3:Y:S01]  /*17a0*/  LDC R127, c[0x0][0x2e0] ;  /* 0x0000b800ff7f7b82 */ /* 0x000ee20000000800 */
[----:B------:R-:W-:Y:S01]  /*17b0*/  LEA.HI R131, R7, R56, RZ, 0x4 ;  /* 0x0000003807837211 */ /* 0x000fe200078f20ff */
[----:B------:R-:W-:Y:S01]  /*17c0*/  IMAD.MOV.U32 R43, RZ, RZ, 0x10 ;  /* 0x00000010ff2b7424 */ /* 0x000fe200078e00ff */
[----:B------:R-:W-:Y:S01]  /*17d0*/  LEA.HI R3, R15, R136, RZ, 0x1 ;  /* 0x000000880f037211 */ /* 0x000fe200078f08ff */
[----:B------:R-:W-:Y:S01]  /*17e0*/  IMAD.SHL.U32 R101, R148, 0x20, RZ ;  /* 0x0000002094657824 */ /* 0x000fe200078e00ff */
[----:B------:R-:W-:-:S02]  /*17f0*/  SHF.R.S32.HI R132, RZ, 0x5, R132 ;  /* 0x00000005ff847819 */ /* 0x000fc40000011484 */
[----:B------:R-:W-:Y:S02]  /*1800*/  LOP3.LUT R3, R3, 0x7fffffe, RZ, 0xc0, !PT ;  /* 0x07fffffe03037812 */ /* 0x000fe400078ec0ff */
[----:B------:R-:W-:Y:S02]  /*1810*/  LEA.HI R18, R7, R56, RZ, 0x3 ;  /* 0x0000003807127211 */ /* 0x000fe400078f18ff */
[----:B------:R-:W-:Y:S01]  /*1820*/  LOP3.LUT R131, R131, 0xfffffff0, RZ, 0xc0, !PT ;  /* 0xfffffff083837812 */ /* 0x000fe200078ec0ff */
[----:B------:R-:W-:Y:S01]  /*1830*/  IMAD.IADD R3, R136, 0x1, -R3 ;  /* 0x0000000188037824 */ /* 0x000fe200078e0a03 */
[----:B------:R-:W4:Y:S01]  /*1840*/  @!P2 LDC.64 R6, c[0x0][0x228] ;  /* 0x00008a00ff06ab82 */ /* 0x000f220000000a00 */
[----:B------:R-:W-:Y:S02]  /*1850*/  LOP3.LUT R15, R15, 0xfffffffc, RZ, 0xc0, !PT ;  /* 0xfffffffc0f0f7812 */ /* 0x000fe400078ec0ff */
[----:B------:R-:W-:Y:S01]  /*1860*/  IMAD R132, R132, 0x8, R3 ;  /* 0x0000000884847824 */ /* 0x000fe200078e0203 */
[----:B------:R-:W-:Y:S01]  /*1870*/  SHF.R.S32.HI R129, RZ, 0x3, R18 ;  /* 0x00000003ff817819 */ /* 0x000fe20000011412 */
[----:B------:R-:W-:Y:S01]  /*1880*/  IMAD.IADD R131, R56, 0x1, -R131 ;  /* 0x0000000138837824 */ /* 0x000fe200078e0a83 */
[----:B------:R-:W-:Y:S01]  /*1890*/  LOP3.LUT R23, R18, 0xfffffff8, RZ, 0xc0, !PT ;  /* 0xfffffff812177812 */ /* 0x000fe200078ec0ff */
[----:B-----5:R-:W-:Y:S01]  /*18a0*/  IMAD.IADD R8, R56, 0x1, -R15 ;  /* 0x0000000138087824 */ /* 0x020fe200078e0a0f */
[----:B------:R-:W1:Y:S01]  /*18b0*/  LDC.64 R2, c[0x0][0x240] ;  /* 0x00009000ff027b82 */ /* 0x000e620000000a00 */
[----:B------:R-:W-:Y:S01]  /*18c0*/  IMAD.SHL.U32 R21, R129, 0x40, RZ ;  /* 0x0000004081157824 */ /* 0x000fe200078e00ff */
[----:B------:R-:W-:Y:S01]  /*18d0*/  LEA.HI R130, R131, R131, RZ, 0x1 ;  /* 0x0000008383827211 */ /* 0x000fe200078f08ff */
[----:B------:R-:W-:Y:S01]  /*18e0*/  IMAD.SHL.U32 R14, R8, 0x8, RZ ;  /* 0x00000008080e7824 */ /* 0x000fe200078e00ff */
[----:B------:R-:W-:Y:S01]  /*18f0*/  LEA.HI R18, R18, R129, RZ, 0x1 ;  /* 0x0000008112127211 */ /* 0x000fe200078f08ff */
[----:B------:R-:W-:Y:S01]  /*1900*/  IMAD.IADD R23, R56, 0x1, -R23 ;  /* 0x0000000138177824 */ /* 0x000fe200078e0a17 */
[----:B------:R-:W-:-:S02]  /*1910*/  LOP3.LUT R21, R21, 0xc0, RZ, 0xc0, !PT ;  /* 0x000000c015157812 */ /* 0x000fc400078ec0ff */
[--C-:B------:R-:W-:Y:S02]  /*1920*/  SHF.R.S32.HI R15, RZ, 0x1, R130.reuse ;  /* 0x00000001ff0f7819 */ /* 0x100fe40000011482 */
[----:B------:R-:W-:Y:S02]  /*1930*/  SHF.R.S32.HI R60, RZ, 0x1f, R130 ;  /* 0x0000001fff3c7819 */ /* 0x000fe40000011482 */
[----:B------:R-:W-:Y:S02]  /*1940*/  LOP3.LUT R20, R21, 0x18, R14, 0xf8, !PT ;  /* 0x0000001815147812 */ /* 0x000fe400078ef80e */
[----:B------:R-:W-:Y:S02]  /*1950*/  SHF.R.U32.HI R21, RZ, 0x3, R21 ;  /* 0x00000003ff157819 */ /* 0x000fe40000011615 */
[----:B------:R-:W-:Y:S01]  /*1960*/  LEA.HI R60, R60, R15, RZ, 0x2 ;  /* 0x0000000f3c3c7211 */ /* 0x000fe200078f10ff */
[----:B----4-:R-:W-:Y:S01]  /*1970*/  @!P2 IMAD.WIDE.U32 R26, R243, R6, RZ ;  /* 0x00000006f31aa225 */ /* 0x010fe200078e00ff */
[----:B------:R-:W-:-:S02]  /*1980*/  SHF.R.S32.HI R137, RZ, 0x1f, R136 ;  /* 0x0000001fff897819 */ /* 0x000fc40000011488 */
[----:B------:R-:W-:Y:S02]  /*1990*/  LOP3.LUT R18, R18, 0xfffffffe, RZ, 0xc0, !PT ;  /* 0xfffffffe12127812 */ /* 0x000fe400078ec0ff */
[----:B------:R-:W-:Y:S01]  /*19a0*/  LOP3.LUT R21, R20, R21, RZ, 0x3c, !PT ;  /* 0x0000001514157212 */ /* 0x000fe200078e3cff */
[----:B------:R-:W-:Y:S01]  /*19b0*/  IMAD.WIDE R24, R25, 0x40, R136 ;  /* 0x0000004019187825 */ /* 0x000fe200078e0288 */
[----:B------:R-:W-:Y:S02]  /*19c0*/  LOP3.LUT R60, R60, 0xfffffffc, RZ, 0xc0, !PT ;  /* 0xfffffffc3c3c7812 */ /* 0x000fe400078ec0ff */
[----:B------:R-:W-:Y:S01]  /*19d0*/  LEA.HI R58, R23, R23, RZ, 0x1 ;  /* 0x00000017173a7211 */ /* 0x000fe200078f08ff */
[----:B------:R-:W-:Y:S01]  /*19e0*/  IMAD.IADD R129, R129, 0x1, -R18 ;  /* 0x0000000181817824 */ /* 0x000fe200078e0a12 */
[----:B---3--:R-:W-:Y:S01]  /*19f0*/  LEA.HI R127, R127, R127, RZ, 0x1 ;  /* 0x0000007f7f7f7211 */ /* 0x008fe200078f08ff */
[----:B------:R-:W-:Y:S01]  /*1a00*/  @!P2 IMAD R18, R9, R6, RZ ;  /* 0x000000060912a224 */ /* 0x000fe200078e02ff */
[----:B------:R-:W-:Y:S01]  /*1a10*/  LOP3.LUT R128, R58, 0xfffffffe, RZ, 0xc0, !PT ;  /* 0xfffffffe3a807812 */ /* 0x000fe200078ec0ff */
[----:B------:R-:W-:Y:S01]  /*1a20*/  IMAD.U32 R132, R132, 0x20, R21 ;  /* 0x0000002084847824 */ /* 0x000fe200078e0015 */
[----:B------:R-:W-:Y:S01]  /*1a30*/  SHF.R.S32.HI R125, RZ, 0x1, R127 ;  /* 0x00000001ff7d7819 */ /* 0x000fe2000001147f */
[----:B-1----:R-:W-:Y:S01]  /*1a40*/  @P2 IMAD.WIDE.U32 R20, R10, R2, RZ ;  /* 0x000000020a142225 */ /* 0x002fe200078e00ff */
[----:B------:R-:W-:-:S02]  /*1a50*/  SHF.L.U64.HI R112, R148, 0x5, R149 ;  /* 0x0000000594707819 */ /* 0x000fc40000010295 */
[C---:B--2---:R-:W-:Y:S01]  /*1a60*/  SHF.L.U64.HI R114, R140.reuse, 0x5, R141 ;  /* 0x000000058c727819 */ /* 0x044fe2000001028d */
[----:B------:R-:W-:Y:S01]  /*1a70*/  IMAD.IADD R60, R15, 0x1, -R60 ;  /* 0x000000010f3c7824 */ /* 0x000fe200078e0a3c */
[----:B------:R-:W-:Y:S01]  /*1a80*/  SHF.L.U32 R103, R140, 0x5, RZ ;  /* 0x000000058c677819 */ /* 0x000fe200000006ff */
[----:B------:R-:W-:Y:S01]  /*1a90*/  IMAD R15, R25, R2, RZ ;  /* 0x00000002190f7224 */ /* 0x000fe200078e02ff */
[----:B------:R-:W-:Y:S01]  /*1aa0*/  SHF.R.S32.HI R58, RZ, 0x1, R58 ;  /* 0x00000001ff3a7819 */ /* 0x000fe2000001143a */
[----:B------:R-:W-:Y:S01]  /*1ab0*/  @!P2 IMAD R7, R243, R7, R18 ;  /* 0x00000007f307a224 */ /* 0x000fe200078e0212 */
[----:B------:R-:W-:Y:S01]  /*1ac0*/  IADD3 R18, P1, R14, R16, RZ ;  /* 0x000000100e127210 */ /* 0x000fe20007f3e0ff */
[-C--:B------:R-:W-:Y:S02]  /*1ad0*/  @P2 IMAD R21, R10, R3.reuse, R21 ;  /* 0x000000030a152224 */ /* 0x080fe400078e0215 */
[----:B------:R-:W-:Y:S02]  /*1ae0*/  @P2 IMAD.MOV.U32 R10, RZ, RZ, R20 ;  /* 0x000000ffff0a2224 */ /* 0x000fe400078e0014 */
[----:B------:R-:W-:Y:S01]  /*1af0*/  IMAD R3, R24, R3, R15 ;  /* 0x0000000318037224 */ /* 0x000fe200078e020f */
[----:B------:R-:W-:Y:S01]  /*1b00*/  SHF.R.S32.HI R15, RZ, 0x1f, R14 ;  /* 0x0000001fff0f7819 */ /* 0x000fe2000001140e */
[----:B------:R-:W-:-:S02]  /*1b10*/  @!P2 IMAD.MOV.U32 R10, RZ, RZ, R26 ;  /* 0x000000ffff0aa224 */ /* 0x000fc400078e001a */
[----:B------:R-:W-:Y:S01]  /*1b20*/  @!P2 IMAD.IADD R21, R27, 0x1, R7 ;  /* 0x000000011b15a824 */ /* 0x000fe200078e0207 */
[C---:B------:R-:W-:Y:S01]  /*1b30*/  IADD3 R16, P2, R14.reuse, R12, RZ ;  /* 0x0000000c0e107210 */ /* 0x040fe20007f5e0ff */
[----:B------:R-:W-:Y:S01]  /*1b40*/  IMAD.X R19, R15, 0x1, R19, P1 ;  /* 0x000000010f137824 */ /* 0x000fe200008e0613 */
[----:B------:R-:W-:Y:S01]  /*1b50*/  IADD3 R12, P1, R14, R10, RZ ;  /* 0x0000000a0e0c7210 */ /* 0x000fe20007f3e0ff */
[----:B------:R-:W-:Y:S01]  /*1b60*/  IMAD.IADD R128, R23, 0x1, -R128 ;  /* 0x0000000117807824 */ /* 0x000fe200078e0a80 */
[----:B------:R-:W-:Y:S01]  /*1b70*/  SHF.R.S32.HI R10, RZ, 0x1f, R77 ;  /* 0x0000001fff0a7819 */ /* 0x000fe2000001144d */
[----:B------:R-:W-:Y:S01]  /*1b80*/  IMAD.X R17, R15, 0x1, R17, P2 ;  /* 0x000000010f117824 */ /* 0x000fe200010e0611 */
[----:B------:R-:W-:Y:S01]  /*1b90*/  IADD3 R7, P2, R136, R13, RZ ;  /* 0x0000000d88077210 */ /* 0x000fe20007f5e0ff */
[----:B------:R-:W-:Y:S01]  /*1ba0*/  IMAD R23, R95, UR4, RZ ;  /* 0x000000045f177c24 */ /* 0x000fe2000f8e02ff */
[----:B------:R-:W-:Y:S01]  /*1bb0*/  IADD3.X R13, R15, R21, RZ, P1, !PT ;  /* 0x000000150f0d7210 */ /* 0x000fe20000ffe4ff */
[----:B------:R-:W-:-:S04]  /*1bc0*/  IMAD.WIDE.U32 R18, R4, UR4, R18 ;  /* 0x0000000404127c25 */ /* 0x000fc8000f8e0012 */
[----:B------:R-:W-:Y:S01]  /*1bd0*/  IMAD R23, R4, UR5, R23 ;  /* 0x0000000504177c24 */ /* 0x000fe2000f8e0217 */
[----:B------:R-:W-:Y:S01]  /*1be0*/  ULDC.64 UR4, c[0x0][0x220] ;  /* 0x0000880000047ab9 */ /* 0x000fe20000000a00 */
[----:B------:R-:W-:Y:S02]  /*1bf0*/  IMAD.X R11, R137, 0x1, R11, P2 ;  /* 0x00000001890b7824 */ /* 0x000fe400010e060b */
[----:B------:R-:W-:-:S04]  /*1c00*/  IMAD.WIDE.U32 R12, R24, R2, R12 ;  /* 0x00000002180c7225 */ /* 0x000fc800078e000c */
[----:B------:R-:W-:Y:S02]  /*1c10*/  IMAD.IADD R19, R19, 0x1, R23 ;  /* 0x0000000113137824 */ /* 0x000fe400078e0217 */
[-C--:B------:R-:W-:Y:S02]  /*1c20*/  IMAD R2, R11, R140.reuse, RZ ;  /* 0x0000008c0b027224 */ /* 0x080fe400078e02ff */
[----:B------:R-:W-:-:S04]  /*1c30*/  IMAD.WIDE.U32 R18, R7, R140, R18 ;  /* 0x0000008c07127225 */ /* 0x000fc800078e0012 */
[----:B------:R-:W-:Y:S01]  /*1c40*/  IMAD R2, R7, R141, R2 ;  /* 0x0000008d07027224 */ /* 0x000fe200078e0202 */
[----:B------:R-:W-:Y:S01]  /*1c50*/  LEA R82, P1, R18, UR4, 0x1 ;  /* 0x0000000412527c11 */ /* 0x000fe2000f8208ff */
[-C--:B------:R-:W-:Y:S02]  /*1c60*/  IMAD R6, R137, R148.reuse, RZ ;  /* 0x0000009489067224 */ /* 0x080fe400078e02ff */
[----:B------:R-:W-:Y:S02]  /*1c70*/  IMAD.IADD R2, R19, 0x1, R2 ;  /* 0x0000000113027824 */ /* 0x000fe400078e0202 */
[C---:B------:R-:W-:Y:S02]  /*1c80*/  IMAD R6, R136.reuse, R149, R6 ;  /* 0x0000009588067224 */ /* 0x040fe400078e0206 */
[----:B------:R-:W-:Y:S01]  /*1c90*/  IMAD.WIDE.U32 R16, R136, R148, R16 ;  /* 0x0000009488107225 */ /* 0x000fe200078e0010 */
[----:B------:R-:W-:Y:S02]  /*1ca0*/  SHF.L.U64.HI R83, R18, 0x1, R2 ;  /* 0x0000000112537819 */ /* 0x000fe40000010202 */
[----:B------:R-:W-:Y:S01]  /*1cb0*/  LEA.HI R2, R10, R77, RZ, 0x8 ;  /* 0x0000004d0a027211 */ /* 0x000fe200078f40ff */
[----:B------:R-:W-:Y:S01]  /*1cc0*/  IMAD.IADD R13, R13, 0x1, R3 ;  /* 0x000000010d0d7824 */ /* 0x000fe200078e0203 */
[----:B------:R-:W-:Y:S01]  /*1cd0*/  SHF.R.S32.HI R3, RZ, 0x1f, R134 ;  /* 0x0000001fff037819 */ /* 0x000fe20000011486 */
[----:B------:R-:W-:Y:S01]  /*1ce0*/  IMAD.IADD R6, R17, 0x1, R6 ;  /* 0x0000000111067824 */ /* 0x000fe200078e0206 */
[----:B------:R-:W-:Y:S01]  /*1cf0*/  SHF.R.S32.HI R2, RZ, 0x8, R2 ;  /* 0x00000008ff027819 */ /* 0x000fe20000011402 */
[----:B------:R-:W-:Y:S01]  /*1d00*/  IMAD.SHL.U32 R7, R8, 0x4, RZ ;  /* 0x0000000408077824 */ /* 0x000fe200078e00ff */
[----:B------:R-:W-:Y:S01]  /*1d10*/  LEA R80, P2, R16, UR12, 0x1 ;  /* 0x0000000c10507c11 */ /* 0x000fe2000f8408ff */
[----:B------:R-:W-:Y:S01]  /*1d20*/  IMAD R3, R3, UR10, RZ ;  /* 0x0000000a03037c24 */ /* 0x000fe2000f8e02ff */
[----:B------:R-:W-:Y:S01]  /*1d30*/  VIMNMX R75, R237, R2, !PT ;  /* 0x00000002ed4b7248 */ /* 0x000fe20007fe0100 */
[----:B------:R-:W-:Y:S01]  /*1d40*/  IMAD R126, R136, R125, R7 ;  /* 0x0000007d887e7224 */ /* 0x000fe200078e0207 */
[----:B------:R-:W-:Y:S01]  /*1d50*/  SHF.L.U64.HI R6, R16, 0x1, R6 ;  /* 0x0000000110067819 */ /* 0x000fe20000010206 */
[----:B------:R-:W-:Y:S01]  /*1d60*/  IMAD R3, R134, UR11, R3 ;  /* 0x0000000b86037c24 */ /* 0x000fe2000f8e0203 */
[----:B------:R-:W-:Y:S01]  /*1d70*/  IADD3.X R83, R83, UR5, RZ, P1, !PT ;  /* 0x0000000553537c10 */ /* 0x000fe20008ffe4ff */
[----:B------:R-:W-:Y:S01]  /*1d80*/  IMAD.IADD R124, R7, 0x1, R126 ;  /* 0x00000001077c7824 */ /* 0x000fe200078e027e */
[----:B------:R-:W-:Y:S01]  /*1d90*/  IADD3.X R79, R6, UR13, RZ, P2, !PT ;  /* 0x0000000d064f7c10 */ /* 0x000fe200097fe4ff */
[----:B------:R-:W-:Y:S01]  /*1da0*/  IMAD.WIDE.U32 R134, R134, UR10, R12 ;  /* 0x0000000a86867c25 */ /* 0x000fe2000f8e000c */
[----:B------:R-:W-:-:S02]  /*1db0*/  LOP3.LUT P1, RZ, R60, 0x2, RZ, 0xc0, !PT ;  /* 0x000000023cff7812 */ /* 0x000fc4000782c0ff */
[----:B------:R-:W-:Y:S01]  /*1dc0*/  SHF.R.S32.HI R115, RZ, 0x1f, R126 ;  /* 0x0000001fff737819 */ /* 0x000fe2000001147e */
[----:B------:R-:W-:Y:S01]  /*1dd0*/  IMAD.MOV.U32 R238, RZ, RZ, R80 ;  /* 0x000000ffffee7224 */ /* 0x000fe200078e0050 */
[----:B------:R-:W-:Y:S01]  /*1de0*/  SHF.R.S32.HI R113, RZ, 0x1f, R124 ;  /* 0x0000001fff717819 */ /* 0x000fe2000001147c */
[----:B------:R-:W-:Y:S01]  /*1df0*/  IMAD.MOV.U32 R239, RZ, RZ, R79 ;  /* 0x000000ffffef7224 */ /* 0x000fe200078e004f */
[----:B------:R-:W-:Y:S01]  /*1e00*/  SEL R43, R43, 0xfffffff0, !P1 ;  /* 0xfffffff02b2b7807 */ /* 0x000fe20004800000 */
[----:B------:R-:W-:Y:S02]  /*1e10*/  IMAD.IADD R76, R135, 0x1, R3 ;  /* 0x00000001874c7824 */ /* 0x000fe400078e0203 */
[----:B------:R-:W-:Y:S02]  /*1e20*/  IMAD.MOV.U32 R240, RZ, RZ, R82 ;  /* 0x000000fffff07224 */ /* 0x000fe400078e0052 */
[----:B------:R-:W-:Y:S02]  /*1e30*/  IMAD.MOV.U32 R241, RZ, RZ, R83 ;  /* 0x000000fffff17224 */ /* 0x000fe400078e0053 */
[----:B------:R-:W-:Y:S01]  /*1e40*/  @!P0 IMAD.MOV.U32 R5, RZ, RZ, RZ ;  /* 0x000000ffff058224 */ /* 0x000fe200078e00ff */
[----:B------:R-:W-:-:S13]  /*1e50*/  ISETP.GT.AND P0, PT, R46, R75, PT ;  /* 0x0000004b2e00720c */ /* 0x000fda0003f04270 */
        /* <DEDUP_REMOVED lines=16> */
[----:B------:R-:W-:Y:S01]  /*1f60*/  SHF.L.U32 R92, R141, 0x6, RZ ;  /* 0x000000068d5c7819 */ /* 0x000fe200000006ff */
[----:B------:R-:W2:Y:S01]  /*1f70*/  LDC R78, c[0x0][0x340] ;  /* 0x0000d000ff4e7b82 */ /* 0x000ea20000000800 */
[----:B------:R-:W-:Y:S01]  /*1f80*/  IMAD R16, R243, UR5, R16 ;  /* 0x00000005f3107c24 */ /* 0x000fe2000f8e0210 */
[----:B------:R-:W-:Y:S01]  /*1f90*/  IADD3 R11, R19, R10, RZ ;  /* 0x0000000a130b7210 */ /* 0x000fe20007ffe0ff */
[----:B------:R-:W-:Y:S01]  /*1fa0*/  ULDC.64 UR4, c[0x0][0x340] ;  /* 0x0000d00000047ab9 */ /* 0x000fe20000000a00 */
[----:B------:R-:W-:Y:S01]  /*1fb0*/  MOV R10, R18 ;  /* 0x00000012000a7202 */ /* 0x000fe20000000f00 */
[----:B------:R-:W-:Y:S01]  /*1fc0*/  IMAD.IADD R17, R13, 0x1, R16 ;  /* 0x000000010d117824 */ /* 0x000fe200078e0210 */
[----:B------:R-:W-:Y:S01]  /*1fd0*/  SHF.L.U32 R96, R141, 0x7, RZ ;  /* 0x000000078d607819 */ /* 0x000fe200000006ff */
[----:B------:R-:W-:Y:S01]  /*1fe0*/  IMAD R7, R9, UR4, RZ ;  /* 0x0000000409077c24 */ /* 0x000fe2000f8e02ff */
[----:B------:R-:W-:Y:S01]  /*1ff0*/  SHF.L.U32 R19, R149, 0x6, RZ ;  /* 0x0000000695137819 */ /* 0x000fe200000006ff */
[-C--:B-1----:R-:W-:Y:S01]  /*2000*/  IMAD R6, R9, R2.reuse, RZ ;  /* 0x0000000209067224 */ /* 0x082fe200078e02ff */
[----:B------:R-:W-:Y:S01]  /*2010*/  USHF.L.U64.HI UR15, UR4, 0x6, UR5 ;  /* 0x00000006040f7899 */ /* 0x000fe20008010205 */
[----:B------:R-:W-:Y:S01]  /*2020*/  IMAD.MOV.U32 R16, RZ, RZ, R12 ;  /* 0x000000ffff107224 */ /* 0x000fe200078e000c */
[----:B------:R-:W-:Y:S01]  /*2030*/  USHF.L.U32 UR24, UR4, 0x6, URZ ;  /* 0x0000000604187899 */ /* 0x000fe2000800063f */
[C---:B------:R-:W-:Y:S01]  /*2040*/  IMAD R7, R8.reuse, UR5, R7 ;  /* 0x0000000508077c24 */ /* 0x040fe2000f8e0207 */
[----:B------:R-:W-:Y:S01]  /*2050*/  USHF.L.U64.HI UR25, UR4, 0x7, UR5 ;  /* 0x0000000704197899 */ /* 0x000fe20008010205 */
[C---:B------:R-:W-:Y:S01]  /*2060*/  IMAD.WIDE.U32 R10, R8.reuse, UR4, R10 ;  /* 0x00000004080a7c25 */ /* 0x040fe2000f8e000a */
[----:B------:R-:W-:Y:S01]  /*2070*/  USHF.L.U32 UR26, UR4, 0x7, URZ ;  /* 0x00000007041a7899 */ /* 0x000fe2000800063f */
[----:B------:R-:W-:Y:S01]  /*2080*/  SHF.L.U32 R72, R125, 0x6, RZ ;  /* 0x000000067d487819 */ /* 0x000fe200000006ff */
[----:B------:R-:W-:Y:S01]  /*2090*/  USHF.L.U64.HI UR27, UR4, 0x5, UR5 ;  /* 0x00000005041b7899 */ /* 0x000fe20008010205 */
[C---:B------:R-:W-:Y:S01]  /*20a0*/  IMAD R6, R8.reuse, R3, R6 ;  /* 0x0000000308067224 */ /* 0x040fe200078e0206 */
[----:B------:R-:W-:Y:S01]  /*20b0*/  USHF.L.U32 UR28, UR4, 0x5, URZ ;  /* 0x00000005041c7899 */ /* 0x000fe2000800063f */
[----:B------:R-:W-:Y:S01]  /*20c0*/  IMAD.WIDE.U32 R8, R8, R2, R16 ;  /* 0x0000000208087225 */ /* 0x000fe200078e0010 */
[----:B------:R-:W-:Y:S01]  /*20d0*/  UIMAD.WIDE.U32 UR22, UR4, 0xc0, URZ ;  /* 0x000000c0041678a5 */ /* 0x000fe2000f8e003f */
[----:B------:R-:W-:Y:S01]  /*20e0*/  SHF.L.U64.HI R84, R2, 0x6, R3 ;  /* 0x0000000602547819 */ /* 0x000fe20000010203 */
[----:B------:R-:W-:Y:S01]  /*20f0*/  UIMAD UR14, UR5, 0xc0, URZ ;  /* 0x000000c0050e78a4 */ /* 0x000fe2000f8e023f */
[----:B------:R-:W-:Y:S01]  /*2100*/  IMAD.IADD R7, R11, 0x1, R7 ;  /* 0x000000010b077824 */ /* 0x000fe200078e0207 */
[----:B------:R-:W-:Y:S01]  /*2110*/  UIMAD.WIDE.U32 UR20, UR4, 0x140, URZ ;  /* 0x00000140041478a5 */ /* 0x000fe2000f8e003f */
[----:B------:R-:W-:Y:S01]  /*2120*/  IMAD.IADD R11, R9, 0x1, R6 ;  /* 0x00000001090b7824 */ /* 0x000fe200078e0206 */
[----:B------:R-:W-:Y:S01]  /*2130*/  MOV R6, R10 ;  /* 0x0000000a00067202 */ /* 0x000fe20000000f00 */
[C---:B------:R-:W-:Y:S01]  /*2140*/  IMAD R93, R95.reuse, UR12, RZ ;  /* 0x0000000c5f5d7c24 */ /* 0x040fe2000f8e02ff */
[----:B------:R-:W-:Y:S01]  /*2150*/  UIMAD.WIDE.U32 UR18, UR4, 0x180, URZ ;  /* 0x00000180041278a5 */ /* 0x000fe2000f8e003f */
[----:B------:R-:W-:Y:S01]  /*2160*/  IMAD R95, R95, UR10, RZ ;  /* 0x0000000a5f5f7c24 */ /* 0x000fe2000f8e02ff */
[----:B------:R-:W-:Y:S01]  /*2170*/  UIMAD.WIDE.U32 UR32, UR4, 0x1c0, URZ ;  /* 0x000001c0042078a5 */ /* 0x000fe2000f8e003f */
[----:B------:R-:W-:Y:S01]  /*2180*/  IMAD.MOV.U32 R10, RZ, RZ, R8 ;  /* 0x000000ffff0a7224 */ /* 0x000fe200078e0008 */
[----:B------:R-:W-:Y:S01]  /*2190*/  UIMAD UR31, UR5, 0x1c0, URZ ;  /* 0x000001c0051f78a4 */ /* 0x000fe2000f8e023f */
[----:B------:R-:W-:Y:S01]  /*21a0*/  IMAD R93, R4, UR13, R93 ;  /* 0x0000000d045d7c24 */ /* 0x000fe2000f8e025d */
[----:B------:R-:W-:Y:S01]  /*21b0*/  SHF.L.U64.HI R87, R2, 0x7, R3 ;  /* 0x0000000702577819 */ /* 0x000fe20000010203 */
[----:B------:R-:W-:Y:S01]  /*21c0*/  IMAD.WIDE.U32 R6, R4, UR12, R6 ;  /* 0x0000000c04067c25 */ /* 0x000fe2000f8e0006 */
[----:B------:R-:W-:Y:S01]  /*21d0*/  ULDC.64 UR12, c[0x0][0x320] ;  /* 0x0000c800000c7ab9 */ /* 0x000fe20000000a00 */
[----:B------:R-:W-:Y:S01]  /*21e0*/  SHF.L.U64.HI R116, R2, 0x5, R3 ;  /* 0x0000000502747819 */ /* 0x000fe20000010203 */
[----:B------:R-:W-:Y:S01]  /*21f0*/  USHF.L.U64.HI UR27, UR28, 0x1, UR27 ;  /* 0x000000011c1b7899 */ /* 0x000fe2000801021b */
[----:B------:R-:W-:Y:S01]  /*2200*/  IMAD R95, R4, UR11, R95 ;  /* 0x0000000b045f7c24 */ /* 0x000fe2000f8e025f */
[----:B------:R-:W-:Y:S01]  /*2210*/  IADD3 R93, R7, R93, RZ ;  /* 0x0000005d075d7210 */ /* 0x000fe20007ffe0ff */
[----:B------:R-:W-:Y:S01]  /*2220*/  IMAD.WIDE.U32 R8, R140, 0x40, RZ ;  /* 0x000000408c087825 */ /* 0x000fe200078e00ff */
[----:B------:R-:W-:Y:S01]  /*2230*/  LEA R104, P1, R6, UR12, 0x1 ;  /* 0x0000000c06687c11 */ /* 0x000fe2000f8208ff */
[----:B------:R-:W-:Y:S01]  /*2240*/  UIMAD UR12, UR5, 0x180, URZ ;  /* 0x00000180050c78a4 */ /* 0x000fe2000f8e023f */
[----:B------:R-:W-:Y:S01]  /*2250*/  SHF.L.U32 R88, R2, 0x7, RZ ;  /* 0x0000000702587819 */ /* 0x000fe200000006ff */
[----:B------:R-:W-:Y:S01]  /*2260*/  IMAD.WIDE.U32 R4, R4, UR10, R10 ;  /* 0x0000000a04047c25 */ /* 0x000fe2000f8e000a */
[----:B------:R-:W-:Y:S01]  /*2270*/  ULDC.64 UR10, c[0x0][0x318] ;  /* 0x0000c600000a7ab9 */ /* 0x000fe20000000a00 */
[----:B------:R-:W-:Y:S01]  /*2280*/  LEA.HI.X R93, R6, UR13, R93, 0x1, P1 ;  /* 0x0000000d065d7c11 */ /* 0x000fe200088f0c5d */
[----:B------:R-:W-:Y:S01]  /*2290*/  UIMAD UR13, UR5, 0x140, URZ ;  /* 0x00000140050d78a4 */ /* 0x000fe2000f8e023f */
[----:B------:R-:W-:Y:S01]  /*22a0*/  IMAD.IADD R92, R9, 0x1, R92 ;  /* 0x00000001095c7824 */ /* 0x000fe200078e025c */
[----:B------:R-:W-:Y:S01]  /*22b0*/  LEA R106, P0, R4, UR10, 0x1 ;  /* 0x0000000a046a7c11 */ /* 0x000fe2000f8008ff */
[----:B------:R-:W-:Y:S01]  /*22c0*/  IMAD.IADD R95, R5, 0x1, R95 ;  /* 0x00000001055f7824 */ /* 0x000fe200078e025f */
[----:B------:R-:W-:Y:S01]  /*22d0*/  ULDC.64 UR4, c[0x0][0x358] ;  /* 0x0000d60000047ab9 */ /* 0x000fe20000000a00 */
[----:B------:R-:W-:Y:S01]  /*22e0*/  IMAD R9, R125, R0, RZ ;  /* 0x000000007d097224 */ /* 0x000fe200078e02ff */
[----:B------:R-:W-:Y:S01]  /*22f0*/  SHF.L.U32 R89, R8, 0x1, RZ ;  /* 0x0000000108597819 */ /* 0x000fe200000006ff */
[----:B------:R-:W-:Y:S01]  /*2300*/  IMAD.WIDE.U32 R12, R140, 0x80, RZ ;  /* 0x000000808c0c7825 */ /* 0x000fe200078e00ff */
[----:B------:R-:W-:Y:S01]  /*2310*/  LEA.HI.X R95, R4, UR11, R95, 0x1, P0 ;  /* 0x0000000b045f7c11 */ /* 0x000fe200080f0c5f */
[----:B------:R-:W-:Y:S01]  /*2320*/  ULDC.64 UR10, c[0x0][0x360] ;  /* 0x0000d800000a7ab9 */ /* 0x000fe20000000a00 */
[----:B------:R-:W-:Y:S01]  /*2330*/  SHF.R.S32.HI R0, RZ, 0x1f, R9 ;  /* 0x0000001fff007819 */ /* 0x000fe20000011409 */
[----:B------:R-:W-:Y:S01]  /*2340*/  IMAD.IADD R96, R13, 0x1, R96 ;  /* 0x000000010d607824 */ /* 0x000fe200078e0260 */
[-C--:B------:R-:W-:Y:S01]  /*2350*/  IADD3 R110, P0, R124, R9.reuse, RZ ;  /* 0x000000097c6e7210 */ /* 0x080fe20007f1e0ff */
[----:B------:R-:W-:Y:S01]  /*2360*/  IMAD.SHL.U32 R21, R149, 0x80, RZ ;  /* 0x0000008095157824 */ /* 0x000fe200078e00ff */
[----:B------:R-:W-:Y:S01]  /*2370*/  IADD3 R44, P1, R126, R9, RZ ;  /* 0x000000097e2c7210 */ /* 0x000fe20007f3e0ff */
[----:B------:R-:W-:Y:S01]  /*2380*/  IMAD.WIDE.U32 R150, R148, 0x80, RZ ;  /* 0x0000008094967825 */ /* 0x000fe200078e00ff */
[C---:B------:R-:W-:Y:S01]  /*2390*/  SHF.L.U32 R91, R12.reuse, 0x1, RZ ;  /* 0x000000010c5b7819 */ /* 0x040fe200000006ff */
[----:B------:R-:W-:Y:S01]  /*23a0*/  USHF.L.U64.HI UR34, UR24, 0x1, UR15 ;  /* 0x0000000118227899 */ /* 0x000fe2000801020f */
[----:B------:R-:W-:Y:S01]  /*23b0*/  IADD3.X R45, R115, R0, RZ, P1, !PT ;  /* 0x00000000732d7210 */ /* 0x000fe20000ffe4ff */
[----:B------:R-:W-:Y:S01]  /*23c0*/  IMAD.X R99, R113, 0x1, R0, P0 ;  /* 0x0000000171637824 */ /* 0x000fe200000e0600 */
[----:B------:R-:W-:Y:S01]  /*23d0*/  SHF.L.U64.HI R96, R12, 0x1, R96 ;  /* 0x000000010c607819 */ /* 0x000fe20000010260 */
[C---:B------:R-:W-:Y:S01]  /*23e0*/  IMAD R17, R141.reuse, 0xc0, RZ ;  /* 0x000000c08d117824 */ /* 0x040fe200078e02ff */
[----:B------:R-:W-:Y:S01]  /*23f0*/  SHF.L.U64.HI R45, R44, 0x1, R45 ;  /* 0x000000012c2d7819 */ /* 0x000fe2000001022d */
[C---:B------:R-:W-:Y:S01]  /*2400*/  IMAD R13, R141.reuse, 0x140, RZ ;  /* 0x000001408d0d7824 */ /* 0x040fe200078e02ff */
[C---:B------:R-:W-:Y:S01]  /*2410*/  SHF.L.U64.HI R99, R110.reuse, 0x1, R99 ;  /* 0x000000016e637819 */ /* 0x040fe20000010263 */
[----:B------:R-:W-:Y:S01]  /*2420*/  IMAD.SHL.U32 R110, R110, 0x2, RZ ;  /* 0x000000026e6e7824 */ /* 0x000fe200078e00ff */
[----:B------:R-:W-:Y:S01]  /*2430*/  SHF.L.U32 R44, R44, 0x1, RZ ;  /* 0x000000012c2c7819 */ /* 0x000fe200000006ff */
[C---:B------:R-:W-:Y:S01]  /*2440*/  IMAD R7, R141.reuse, 0x180, RZ ;  /* 0x000001808d077824 */ /* 0x040fe200078e02ff */
[----:B------:R-:W-:Y:S01]  /*2450*/  SHF.L.U64.HI R92, R8, 0x1, R92 ;  /* 0x00000001085c7819 */ /* 0x000fe2000001025c */
[----:B------:R-:W-:Y:S01]  /*2460*/  IMAD R5, R141, 0x1c0, RZ ;  /* 0x000001c08d057824 */ /* 0x000fe200078e02ff */
[----:B------:R-:W-:Y:S01]  /*2470*/  IADD3 R108, P3, R110, UR10, RZ ;  /* 0x0000000a6e6c7c10 */ /* 0x000fe2000ff7e0ff */
[----:B------:R-:W-:Y:S01]  /*2480*/  IMAD.WIDE.U32 R146, R140, 0xc0, RZ ;  /* 0x000000c08c927825 */ /* 0x000fe200078e00ff */
[----:B------:R-:W-:Y:S01]  /*2490*/  IADD3 R10, P1, R44, UR10, RZ ;  /* 0x0000000a2c0a7c10 */ /* 0x000fe2000ff3e0ff */
[----:B------:R-:W-:Y:S01]  /*24a0*/  UIADD3 UR35, UR23, UR14, URZ ;  /* 0x0000000e17237290 */ /* 0x000fe2000fffe03f */
[----:B------:R-:W-:Y:S01]  /*24b0*/  IADD3 R110, P2, R110, UR4, RZ ;  /* 0x000000046e6e7c10 */ /* 0x000fe2000ff5e0ff */
[----:B------:R-:W-:Y:S01]  /*24c0*/  IMAD.WIDE.U32 R144, R140, 0x140, RZ ;  /* 0x000001408c907825 */ /* 0x000fe200078e00ff */
[----:B------:R-:W-:Y:S01]  /*24d0*/  IADD3 R44, P0, R44, UR4, RZ ;  /* 0x000000042c2c7c10 */ /* 0x000fe2000ff1e0ff */
[----:B------:R-:W-:Y:S01]  /*24e0*/  USHF.L.U64.HI UR25, UR26, 0x1, UR25 ;  /* 0x000000011a197899 */ /* 0x000fe20008010219 */
[----:B------:R-:W-:Y:S01]  /*24f0*/  IADD3 R123, R136, 0x20, RZ ;  /* 0x00000020887b7810 */ /* 0x000fe20007ffe0ff */
[----:B------:R-:W-:Y:S01]  /*2500*/  IMAD.WIDE.U32 R142, R140, 0x180, RZ ;  /* 0x000001808c8e7825 */ /* 0x000fe200078e00ff */
[C---:B------:R-:W-:Y:S01]  /*2510*/  IADD3 R121, R136.reuse, 0x60, RZ ;  /* 0x0000006088797810 */ /* 0x040fe20007ffe0ff */
[----:B------:R-:W-:Y:S01]  /*2520*/  UIADD3 UR36, UR21, UR13, URZ ;  /* 0x0000000d15247290 */ /* 0x000fe2000fffe03f */
[----:B------:R-:W-:Y:S01]  /*2530*/  IADD3 R119, R136, 0xa0, RZ ;  /* 0x000000a088777810 */ /* 0x000fe20007ffe0ff */
[----:B------:R-:W-:Y:S01]  /*2540*/  IMAD.WIDE.U32 R148, R148, 0x40, RZ ;  /* 0x0000004094947825 */ /* 0x000fe200078e00ff */
[----:B------:R-:W-:Y:S01]  /*2550*/  IADD3 R117, R136, 0xe0, RZ ;  /* 0x000000e088757810 */ /* 0x000fe20007ffe0ff */
[----:B------:R-:W-:Y:S01]  /*2560*/  UIADD3 UR37, UR19, UR12, URZ ;  /* 0x0000000c13257290 */ /* 0x000fe2000fffe03f */
[----:B------:R-:W-:Y:S01]  /*2570*/  MOV R11, R46 ;  /* 0x0000002e000b7202 */ /* 0x000fe20000000f00 */
[----:B------:R-:W-:Y:S01]  /*2580*/  IMAD.WIDE.U32 R140, R140, 0x1c0, RZ ;  /* 0x000001c08c8c7825 */ /* 0x000fe200078e00ff */
[----:B------:R-:W-:Y:S01]  /*2590*/  IADD3 R86, R149, R19, RZ ;  /* 0x0000001395567210 */ /* 0x000fe20007ffe0ff */
[----:B------:R-:W-:Y:S01]  /*25a0*/  ULDC UR4, c[0x0][0x2e0] ;  /* 0x0000b80000047ab9 */ /* 0x000fe20000000800 */
        /* <DEDUP_REMOVED lines=39> */
.L_x_2515:
[----:B------:R-:W-:Y:S02]  /*2820*/  IMAD.SHL.U32 R13, R11, 0x100, RZ ;  /* 0x000001000b0d7824 */ /* 0x000fe400078e00ff */
[----:B--234-:R-:W-:Y:S02]  /*2830*/  IMAD.MOV.U32 R16, RZ, RZ, R104 ;  /* 0x000000ffff107224 */ /* 0x01cfe400078e0068 */
[----:B------:R-:W-:Y:S02]  /*2840*/  VIADD R12, R13, 0xffffff00 ;  /* 0xffffff000d0c7836 */ /* 0x000fe40000000000 */
[----:B------:R-:W-:Y:S02]  /*2850*/  IMAD.MOV.U32 R17, RZ, RZ, R93 ;  /* 0x000000ffff117224 */ /* 0x000fe400078e005d */
[--C-:B------:R-:W-:Y:S02]  /*2860*/  IMAD.IADD R5, R57, 0x1, -R12.reuse ;  /* 0x0000000139057824 */ /* 0x100fe400078e0a0c */
[----:B------:R-:W-:Y:S03]  /*2870*/  IMAD.IADD R0, R77, 0x1, -R12 ;  /* 0x000000014d007824 */ /* 0x000fe600078e0a0c */
[CC--:B------:R-:W-:Y:S02]  /*2880*/  ISETP.GE.AND P0, PT, R123.reuse, R5.reuse, PT ;  /* 0x000000057b00720c */ /* 0x0c0fe40003f06270 */
[CC--:B------:R-:W-:Y:S02]  /*2890*/  ISETP.GE.AND P6, PT, R122.reuse, R5.reuse, PT ;  /* 0x000000057a00720c */ /* 0x0c0fe40003fc6270 */
[-C--:B------:R-:W-:Y:S02]  /*28a0*/  ISETP.GE.AND P3, PT, R123, R0.reuse, !P0 ;  /* 0x000000007b00720c */ /* 0x080fe40004766270 */
[-C--:B------:R-:W-:Y:S02]  /*28b0*/  ISETP.GE.AND P6, PT, R122, R0.reuse, !P6 ;  /* 0x000000007a00720c */ /* 0x080fe400077c6270 */
[CC--:B------:R-:W-:Y:S02]  /*28c0*/  ISETP.GE.AND P5, PT, R121.reuse, R5.reuse, PT ;  /* 0x000000057900720c */ /* 0x0c0fe40003fa6270 */
[CC--:B------:R-:W-:Y:S02]  /*28d0*/  ISETP.GE.AND P4, PT, R120.reuse, R5.reuse, PT ;  /* 0x000000057800720c */ /* 0x0c0fe40003f86270 */
[-C--:B------:R-:W-:Y:S02]  /*28e0*/  ISETP.GE.AND P5, PT, R121, R0.reuse, !P5 ;  /* 0x000000007900720c */ /* 0x080fe40006fa6270 */
[----:B------:R-:W-:Y:S02]  /*28f0*/  P2R R152, PR, RZ, 0x8 ;  /* 0x00000008ff987803 */ /* 0x000fe40000000000 */
[----:B------:R-:W-:Y:S02]  /*2900*/  ISETP.GE.AND P4, PT, R120, R0, !P4 ;  /* 0x000000007800720c */ /* 0x000fe40006786270 */
[C---:B------:R-:W-:Y:S02]  /*2910*/  @P3 IADD3 R6, P2, R104.reuse, UR28, RZ ;  /* 0x0000001c68063c10 */ /* 0x040fe4000ff5e0ff */
[----:B------:R-:W-:Y:S02]  /*2920*/  @P6 IADD3 R32, P0, R104, UR24, RZ ;  /* 0x0000001868206c10 */ /* 0x000fe4000ff1e0ff */
[----:B------:R-:W-:Y:S02]  /*2930*/  @P3 IADD3.X R7, R93, UR27, RZ, P2, !PT ;  /* 0x0000001b5d073c10 */ /* 0x000fe400097fe4ff */
[----:B------:R-:W-:Y:S02]  /*2940*/  ISETP.NE.AND P2, PT, R152, RZ, PT ;  /* 0x000000ff9800720c */ /* 0x000fe40003f45270 */
[----:B------:R-:W-:Y:S02]  /*2950*/  @P3 LEA R154, P1, R103, R82, 0x1 ;  /* 0x00000052679a3211 */ /* 0x000fe400078208ff */
        /* <DEDUP_REMOVED lines=9> */
[-C--:B------:R-:W-:Y:S01]  /*29f0*/  ISETP.GE.AND P2, PT, R118, R5.reuse, PT ;  /* 0x000000057600720c */ /* 0x080fe20003f46270 */
        /* <DEDUP_REMOVED lines=108> */
.L_x_2465:
[----:B------:R-:W-:Y:S05]  /*30c0*/  BSYNC B0 ;  /* 0x0000000000007941 */ /* 0x000fea0003800000 */
.L_x_2464:
        /* <DEDUP_REMOVED lines=66> */
.L_x_2467:
[----:B------:R-:W-:Y:S05]  /*34f0*/  BSYNC B0 ;  /* 0x0000000000007941 */ /* 0x000fea0003800000 */
.L_x_2466:
        /* <DEDUP_REMOVED lines=61> */
.L_x_2469:
[----:B------:R-:W-:Y:S05]  /*38d0*/  BSYNC B0 ;  /* 0x0000000000007941 */ /* 0x000fea0003800000 */
.L_x_2468:
        /* <DEDUP_REMOVED lines=67> */
.L_x_2471:
[----:B------:R-:W-:Y:S05]  /*3d10*/  BSYNC B0 ;  /* 0x0000000000007941 */ /* 0x000fea0003800000 */
.L_x_2470:
        /* <DEDUP_REMOVED lines=61> */
.L_x_2473:
[----:B------:R-:W-:Y:S05]  /*40f0*/  BSYNC B0 ;  /* 0x0000000000007941 */ /* 0x000fea0003800000 */
.L_x_2472:
        /* <DEDUP_REMOVED lines=67> */
.L_x_2475:
[----:B------:R-:W-:Y:S05]  /*4530*/  BSYNC B0 ;  /* 0x0000000000007941 */ /* 0x000fea0003800000 */
.L_x_2474:
        /* <DEDUP_REMOVED lines=67> */
.L_x_2477:
[----:B------:R-:W-:Y:S05]  /*4970*/  BSYNC B0 ;  /* 0x0000000000007941 */ /* 0x000fea0003800000 */
.L_x_2476:
        /* <DEDUP_REMOVED lines=67> */
.L_x_2479:
[----:B------:R-:W-:Y:S05]  /*4db0*/  BSYNC B0 ;  /* 0x0000000000007941 */ /* 0x000fea0003800000 */
.L_x_2478:
[C---:B------:R-:W-:Y:S01]  /*4dc0*/  LEA R44, P1, R35.reuse, R44, 0x1 ;  /* 0x0000002c232c7211 */ /* 0x040fe200078208ff */
[----:B------:R-:W-:Y:S01]  /*4dd0*/  IMAD.MOV.U32 R8, RZ, RZ, R10 ;  /* 0x000000ffff087224 */ /* 0x000fe200078e000a */
[----:B------:R-:W-:Y:S02]  /*4de0*/  UMOV UR4, UR29 ;  /* 0x0000001d00047c82 */ /* 0x000fe40008000000 */
[C---:B------:R-:W-:Y:S02]  /*4df0*/  LEA.HI.X.SX32 R45, R35.reuse, R45, 0x1, P1 ;  /* 0x0000002d232d7211 */ /* 0x040fe400008f0eff */
[C---:B------:R-:W-:Y:S04]  /*4e00*/  LEA R10, P0, R35.reuse, R8, 0x1 ;  /* 0x00000008230a7211 */ /* 0x040fe800078008ff */
[----:B------:R-:W-:Y:S01]  /*4e10*/  LEA.HI.X.SX32 R9, R35, R9, 0x1, P0 ;  /* 0x0000000923097211 */ /* 0x000fe200000f0eff */
[----:B------:R-:W-:Y:S08]  /*4e20*/  BRA `(.L_x_2480) ;  /* 0x0000003800347947 */ /* 0x000ff00003800000 */
.L_x_2463:
        /* <DEDUP_REMOVED lines=96> */
.L_x_2484:
[----:B------:R-:W-:Y:S05]  /*5430*/  BSYNC B0 ;  /* 0x0000000000007941 */ /* 0x000fea0003800000 */
.L_x_2483:
[----:B-----5:R2:W-:Y:S02]  /*5440*/  STG.E.128 desc[UR6][R80.64], R32 ;  /* 0x0000002050007986 */ /* 0x0205e4000c101d06 */
.L_x_2482:
[----:B------:R-:W-:Y:S05]  /*5450*/  BSYNC B1 ;  /* 0x0000000000017941 */ /* 0x000fea0003800000 */
.L_x_2481:
        /* <DEDUP_REMOVED lines=103> */
.L_x_2488:
[----:B------:R-:W-:Y:S05]  /*5ad0*/  BSYNC B0 ;  /* 0x0000000000007941 */ /* 0x000fea0003800000 */
.L_x_2487:
[----:B-----5:R4:W-:Y:S02]  /*5ae0*/  STG.E.128 desc[UR6][R156.64], R52 ;  /* 0x000000349c007986 */ /* 0x0209e4000c101d06 */
.L_x_2486:
[----:B------:R-:W-:Y:S05]  /*5af0*/  BSYNC B1 ;  /* 0x0000000000017941 */ /* 0x000fea0003800000 */
.L_x_2485:
[----:B------:R-:W-:Y:S04]  /*5b00*/  BSSY B1, `(.L_x_2489) ;  /* 0x0000062000017945 */ /* 0x000fe80003800000 */
[----:B------:R-:W-:Y:S05]  /*5b10*/  @!P6 BRA `(.L_x_2490) ;  /* 0x000000040080e947 */ /* 0x000fea0003800000 */
[C---:B------:R-:W-:Y:S01]  /*5b20*/  LEA R154, P0, R85.reuse, R106, 0x1 ;  /* 0x0000006a559a7211 */ /* 0x040fe200078008ff */
[----:B------:R-:W-:Y:S01]  /*5b30*/  BSSY B0, `(.L_x_2491) ;  /* 0x000005d000007945 */ /* 0x000fe20003800000 */
[----:B------:R-:W-:Y:S02]  /*5b40*/  ISETP.GE.AND P6, PT, R14, UR4, PT ;  /* 0x000000040e007c0c */ /* 0x000fe4000bfc6270 */
[----:B------:R-:W-:Y:S02]  /*5b50*/  LEA.HI.X R155, R85, R95, R84, 0x1, P0 ;  /* 0x0000005f559b7211 */ /* 0x000fe400000f0c54 */
[C---:B----4-:R-:W-:Y:S03]  /*5b60*/  LEA R156, P0, R148.reuse, R80, 0x1 ;  /* 0x00000050949c7211 */ /* 0x050fe600078008ff */
[----:B---3--:R3:W5:Y:S01]  /*5b70*/  LDG.E.128 R52, desc[UR6][R154.64] ;  /* 0x000000069a347981 */ /* 0x008762000c1e1d00 */
        /* <DEDUP_REMOVED lines=8> */
[----:B------:R-:W-:Y:S02]  /*5c00*/  MOV R158, RZ ;  /* 0x000000ff009e7202 */ /* 0x000fe40000000f00 */
[----:B------:R-:W-:Y:S02]  /*5c10*/  MOV R42, R54 ;  /* 0x00000036002a7202 */ /* 0x000fe40000000f00 */
[----:B------:R-:W-:Y:S03]  /*5c20*/  MOV R47, R55 ;  /* 0x00000037002f7202 */ /* 0x000fe60000000f00 */
[----:B------:R-:W-:Y:S02]  /*5c30*/  @P6 IADD3 R81, RZ, -UR31, RZ ;  /* 0x8000001fff516c10 */ /* 0x000fe4000fffe0ff */
[----:B------:R-:W-:Y:S02]  /*5c40*/  @P6 IADD3 R152, RZ, -UR31, RZ ;  /* 0x8000001fff986c10 */ /* 0x000fe4000fffe0ff */
[C---:B------:R-:W-:Y:S02]  /*5c50*/  LEA R16, P0, R81.reuse, R154, 0x1 ;  /* 0x0000009a51107211 */ /* 0x040fe400078008ff */
[----:B------:R-:W-:Y:S02]  /*5c60*/  @P6 IADD3 R158, RZ, -UR31, RZ ;  /* 0x8000001fff9e6c10 */ /* 0x000fe4000fffe0ff */
[----:B------:R-:W-:Y:S02]  /*5c70*/  LEA.HI.X.SX32 R17, R81, R155, 0x1, P0 ;  /* 0x0000009b51117211 */ /* 0x000fe400000f0eff */
[----:B------:R-:W-:Y:S04]  /*5c80*/  IADD3 R81, P0, R72, R152, RZ ;  /* 0x0000009848517210 */ /* 0x000fe80007f1e0ff */
[----:B------:R-:W-:Y:S01]  /*5c90*/  LEA.HI.X.SX32 R152, R152, R71, 0x1, P0 ;  /* 0x0000004798987211 */ /* 0x000fe200000f0eff */
[----:B------:R-:W2:Y:S01]  /*5ca0*/  LDG.E.128 R16, desc[UR6][R16.64] ;  /* 0x0000000610107981 */ /* 0x000ea2000c1e1d00 */
[C---:B---3--:R-:W-:Y:S04]  /*5cb0*/  LEA R154, P0, R81.reuse, R108, 0x1 ;  /* 0x0000006c519a7211 */ /* 0x048fe800078008ff */
        /* <DEDUP_REMOVED lines=68> */
.L_x_2492:
[----:B------:R-:W-:Y:S05]  /*6100*/  BSYNC B0 ;  /* 0x0000000000007941 */ /* 0x000fea0003800000 */
.L_x_2491:
[----:B-----5:R4:W-:Y:S02]  /*6110*/  STG.E.128 desc[UR6][R156.64], R52 ;  /* 0x000000349c007986 */ /* 0x0209e4000c101d06 */
.L_x_2490:
[----:B------:R-:W-:Y:S05]  /*6120*/  BSYNC B1 ;  /* 0x0000000000017941 */ /* 0x000fea0003800000 */
.L_x_2489:
        /* <DEDUP_REMOVED lines=102> */
.L_x_2496:
[----:B------:R-:W-:Y:S05]  /*6790*/  BSYNC B0 ;  /* 0x0000000000007941 */ /* 0x000fea0003800000 */
.L_x_2495:
[----:B-----5:R1:W-:Y:S02]  /*67a0*/  STG.E.128 desc[UR6][R156.64], R52 ;  /* 0x000000349c007986 */ /* 0x0203e4000c101d06 */
.L_x_2494:
[----:B------:R-:W-:Y:S05]  /*67b0*/  BSYNC B1 ;  /* 0x0000000000017941 */ /* 0x000fea0003800000 */
.L_x_2493:
        /* <DEDUP_REMOVED lines=24> */
[----:B-1----:R-:W-:Y:S02]  /*6940*/  LEA.HI.X.SX32 R152, R107, R67, 0x1, P5 ;  /* 0x000000436b987211 */ /* 0x002fe400028f0eff */
        /* <DEDUP_REMOVED lines=71> */
.L_x_2500:
[----:B------:R-:W-:Y:S05]  /*6dc0*/  BSYNC B0 ;  /* 0x0000000000007941 */ /* 0x000fea0003800000 */
.L_x_2499:
[----:B-----5:R3:W-:Y:S02]  /*6dd0*/  STG.E.128 desc[UR6][R156.64], R52 ;  /* 0x000000349c007986 */ /* 0x0207e4000c101d06 */
.L_x_2498:
[----:B------:R-:W-:Y:S05]  /*6de0*/  BSYNC B1 ;  /* 0x0000000000017941 */ /* 0x000fea0003800000 */
.L_x_2497:
        /* <DEDUP_REMOVED lines=102> */
.L_x_2504:
[----:B------:R-:W-:Y:S05]  /*7450*/  BSYNC B0 ;  /* 0x0000000000007941 */ /* 0x000fea0003800000 */
.L_x_2503:
[----:B-----5:R1:W-:Y:S02]  /*7460*/  STG.E.128 desc[UR6][R156.64], R52 ;  /* 0x000000349c007986 */ /* 0x0203e4000c101d06 */
.L_x_2502:
[----:B------:R-:W-:Y:S05]  /*7470*/  BSYNC B1 ;  /* 0x0000000000017941 */ /* 0x000fea0003800000 */
.L_x_2501:
        /* <DEDUP_REMOVED lines=102> */
.L_x_2508:
[----:B------:R-:W-:Y:S05]  /*7ae0*/  BSYNC B0 ;  /* 0x0000000000007941 */ /* 0x000fea0003800000 */
.L_x_2507:
[----:B-----5:R1:W-:Y:S02]  /*7af0*/  STG.E.128 desc[UR6][R156.64], R52 ;  /* 0x000000349c007986 */ /* 0x0203e4000c101d06 */
.L_x_2506:
[----:B------:R-:W-:Y:S05]  /*7b00*/  BSYNC B1 ;  /* 0x0000000000017941 */ /* 0x000fea0003800000 */
.L_x_2505:
        /* <DEDUP_REMOVED lines=101> */
.L_x_2512:
[----:B------:R-:W-:Y:S05]  /*8160*/  BSYNC B0 ;  /* 0x0000000000007941 */ /* 0x000fea0003800000 */
.L_x_2511:
[----:B-----5:R1:W-:Y:S02]  /*8170*/  STG.E.128 desc[UR6][R156.64], R52 ;  /* 0x000000349c007986 */ /* 0x0203e4000c101d06 */
.L_x_2510:
[----:B------:R-:W-:Y:S05]  /*8180*/  BSYNC B1 ;  /* 0x0000000000017941 */ /* 0x000fea0003800000 */
.L_x_2509:
        /* <DEDUP_REMOVED lines=10> */
.L_x_2462:
        /* <DEDUP_REMOVED lines=77> */
.L_x_2480:
        /* <DEDUP_REMOVED lines=83> */
.L_x_2513:
        /* <DEDUP_REMOVED lines=9> */
.L_x_2514:
[----:B------:R-:W-:Y:S04]  /*8cc0*/  IADD3 R11, R11, -0x1, RZ ;  /* 0xffffffff0b0b7810 */ /* 0x000fe80007ffe0ff */
[----:B------:R-:W-:Y:S11]  /*8cd0*/  ISETP.GT.AND P0, PT, R11, R75, PT ;  /* 0x0000004b0b00720c */ /* 0x000ff60003f04270 */
[----:B------:R-:W-:Y:S02]  /*8ce0*/  @!UPT UIADD3 URZ, URZ, URZ, URZ ;  /* 0x0000003f3f3ff290 */ /* 0x000fe4000fffe03f */
[----:B------:R-:W-:Y:S05]  /*8cf0*/  @P0 BRA `(.L_x_2515) ;  /* 0xffffff9800c80947 */ /* 0x000fea000383ffff */
.L_x_2461:
        /* <DEDUP_REMOVED lines=22> */
[----:B-----5:R-:W-:-:S05]  /*8e60*/  IADD3 R0, R0, R77, R59 ;  /* 0x0000004d00007210 */ /* 0x020fca0007ffe03b */
[----:B------:R-:W-:Y:S01]  /*8e70*/  IMAD R9, R125, R0, RZ ;  /* 0x000000007d097224 */ /* 0x000fe200078e02ff */
[----:B------:R-:W-:Y:S02]  /*8e80*/  IADD3.X R0, R76, UR11, RZ, P0, !PT ;  /* 0x0000000b4c007c10 */ /* 0x000fe400087fe4ff */
[----:B------:R-:W-:Y:S02]  /*8e90*/  ISETP.NE.AND P0, PT, RZ, UR10, PT ;  /* 0x0000000aff007c0c */ /* 0x000fe4000bf05270 */
[-C--:B------:R-:W-:Y:S02]  /*8ea0*/  IADD3 R7, P4, R126, R9.reuse, RZ ;  /* 0x000000097e077210 */ /* 0x080fe40007f9e0ff */
[----:B------:R-:W-:Y:S02]  /*8eb0*/  IADD3 R3, P3, R124, R9, RZ ;  /* 0x000000097c037210 */ /* 0x000fe40007f7e0ff */
[----:B------:R-:W-:Y:S02]  /*8ec0*/  SHF.R.S32.HI R2, RZ, 0x1f, R9 ;  /* 0x0000001fff027819 */ /* 0x000fe40000011409 */
[----:B------:R-:W-:-:S02]  /*8ed0*/  LEA.HI.X R9, R134, UR9, R76, 0x1, P2 ;  /* 0x0000000986097c11 */ /* 0x000fc400090f0c4c */
[----:B------:R-:W-:Y:S01]  /*8ee0*/  LEA.HI.X R25, R5, UR9, R0, 0x1, P1 ;  /* 0x0000000905197c11 */ /* 0x000fe200088f0c00 */
[--C-:B------:R-:W-:Y:S02]  /*8ef0*/  IMAD.X R115, R115, 0x1, R2.reuse, P4 ;  /* 0x0000000173737824 */ /* 0x100fe400020e0602 */
[----:B------:R-:W-:Y:S02]  /*8f00*/  IMAD.X R113, R113, 0x1, R2, P3 ;  /* 0x0000000171717824 */ /* 0x000fe400018e0602 */
[----:B------:R-:W-:Y:S01]  /*8f10*/  IMAD.SHL.U32 R0, R125, 0x20, RZ ;  /* 0x000000207d007824 */ /* 0x000fe200078e00ff */
        /* <DEDUP_REMOVED lines=19> */
[----:B--2345:R-:W-:Y:S01]  /*9050*/  MOV R19, R10 ;  /* 0x0000000a00137202 */ /* 0x03cfe20000000f00 */
[----:B------:R-:W-:Y:S02]  /*9060*/  HADD2.F32 R21, -RZ, R9.H1_H1 ;  /* 0x30000009ff157230 */ /* 0x000fe40000004100 */
[----:B------:R-:W-:Y:S02]  /*9070*/  HADD2.F32 R17, -RZ, R11.H1_H1 ;  /* 0x3000000bff117230 */ /* 0x000fe40000004100 */
[----:B------:R-:W-:-:S02]  /*9080*/  HADD2.F32 R20, -RZ, R9.H0_H0 ;  /* 0x20000009ff147230 */ /* 0x000fc40000004100 */
[----:B------:R-:W-:Y:S02]  /*9090*/  HADD2.F32 R18, -RZ, R11.H0_H0 ;  /* 0x2000000bff127230 */ /* 0x000fe40000004100 */
[----:B------:R-:W-:Y:S02]  /*90a0*/  HADD2.F32 R10, -RZ, R2.H1_H1 ;  /* 0x30000002ff0a7230 */ /* 0x000fe40000004100 */
[----:B------:R-:W-:Y:S02]  /*90b0*/  HADD2.F32 R6, -RZ, R3.H1_H1 ;  /* 0x30000003ff067230 */ /* 0x000fe40000004100 */
[----:B------:R-:W-:Y:S02]  /*90c0*/  HADD2.F32 R16, -RZ, R4.H1_H1 ;  /* 0x30000004ff107230 */ /* 0x000fe40000004100 */
[----:B------:R-:W-:Y:S01]  /*90d0*/  FMUL.FTZ R11, R21, R10 ;  /* 0x0000000a150b7220 */ /* 0x000fe20000410000 */
[----:B------:R-:W-:Y:S02]  /*90e0*/  HADD2.F32 R12, -RZ, R5.H1_H1 ;  /* 0x30000005ff0c7230 */ /* 0x000fe40000004100 */
[----:B------:R-:W-:Y:S01]  /*90f0*/  FMUL.FTZ R9, R17, R6 ;  /* 0x0000000611097220 */ /* 0x000fe20000410000 */
[----:B------:R-:W-:Y:S01]  /*9100*/  FMUL.FTZ R10, R20, R10 ;  /* 0x0000000a140a7220 */ /* 0x000fe20000410000 */
[----:B------:R-:W-:Y:S01]  /*9110*/  FMUL.FTZ R6, R18, R6 ;  /* 0x0000000612067220 */ /* 0x000fe20000410000 */
[----:B------:R-:W-:-:S02]  /*9120*/  HADD2.F32 R3, -RZ, R3.H0_H0 ;  /* 0x20000003ff037230 */ /* 0x000fc40000004100 */
[----:B------:R-:W-:Y:S01]  /*9130*/  FFMA.FTZ R9, R18, R12, -R9 ;  /* 0x0000000c12097223 */ /* 0x000fe20000010809 */
[----:B------:R-:W-:Y:S01]  /*9140*/  FFMA.FTZ R10, R21, R16, R10 ;  /* 0x00000010150a7223 */ /* 0x000fe2000001000a */
[----:B------:R-:W-:Y:S01]  /*9150*/  FFMA.FTZ R6, R17, R12, R6 ;  /* 0x0000000c11067223 */ /* 0x000fe20000010006 */
[--C-:B------:R-:W-:Y:S02]  /*9160*/  HADD2.F32 R17, -RZ, R8.reuse.H0_H0 ;  /* 0x20000008ff117230 */ /* 0x100fe40000004100 */
[----:B------:R-:W-:Y:S01]  /*9170*/  FFMA.FTZ R11, R20, R16, -R11 ;  /* 0x00000010140b7223 */ /* 0x000fe2000001080b */
[----:B------:R-:W-:Y:S02]  /*9180*/  HADD2.F32 R21, -RZ, R8.H1_H1 ;  /* 0x30000008ff157230 */ /* 0x000fe40000004100 */
[--C-:B------:R-:W-:Y:S02]  /*9190*/  HADD2.F32 R12, -RZ, R19.reuse.H1_H1 ;  /* 0x30000013ff0c7230 */ /* 0x100fe40000004100 */
[----:B------:R-:W-:Y:S01]  /*91a0*/  HADD2.F32 R8, -RZ, R19.H0_H0 ;  /* 0x20000013ff087230 */ /* 0x000fe20000004100 */
[----:B------:R-:W-:Y:S01]  /*91b0*/  F2FP.F16.F32.PACK_AB R10, R10, R11 ;  /* 0x0000000b0a0a723e */ /* 0x000fe200000000ff */
[----:B------:R-:W-:-:S02]  /*91c0*/  HADD2.F32 R2, -RZ, R2.H0_H0 ;  /* 0x20000002ff027230 */ /* 0x000fc40000004100 */
        /* <DEDUP_REMOVED lines=12> */
[----:B------:R-:W-:Y:S02]  /*9290*/  MOV R9, R10 ;  /* 0x0000000a00097202 */ /* 0x000fe40000000f00 */
[----:B------:R-:W-:Y:S02]  /*92a0*/  F2FP.F16.F32.PACK_AB R8, R21, R16 ;  /* 0x000000101508723e */ /* 0x000fe400000000ff */
[----:B------:R-:W-:Y:S02]  /*92b0*/  MOV R10, R12 ;  /* 0x0000000c000a7202 */ /* 0x000fe40000000f00 */
.L_x_2522:
[----:B------:R-:W-:Y:S05]  /*92c0*/  BSYNC B0 ;  /* 0x0000000000007941 */ /* 0x000fea0003800000 */
.L_x_2521:
[----:B-----5:R1:W-:Y:S04]  /*92d0*/  STS.64 [R247], R8 ;  /* 0x00000008f7007388 */ /* 0x0203e80000000a00 */
[----:B------:R1:W-:Y:S02]  /*92e0*/  STS.64 [R247+0x8], R10 ;  /* 0x0000080af7007388 */ /* 0x0003e40000000a00 */
.L_x_2520:
[----:B------:R-:W-:Y:S05]  /*92f0*/  BSYNC B1 ;  /* 0x0000000000017941 */ /* 0x000fea0003800000 */
.L_x_2519:
        /* <DEDUP_REMOVED lines=57> */
.L_x_2525:
[----:B------:R-:W-:Y:S05]  /*9690*/  BSYNC B0 ;  /* 0x0000000000007941 */ /* 0x000fea0003800000 */
.L_x_2524:
[----:B-----5:R1:W-:Y:S01]  /*96a0*/  STS.128 [R247+0x800], R8 ;  /* 0x00080008f7007388 */ /* 0x0203e20000000c00 */
[----:B------:R-:W-:Y:S05]  /*96b0*/  BRA `(.L_x_2523) ;  /* 0x0000000c00387947 */ /* 0x000fea0003800000 */
.L_x_2518:
        /* <DEDUP_REMOVED lines=90> */
.L_x_2529:
[----:B------:R-:W-:Y:S05]  /*9c60*/  BSYNC B0 ;  /* 0x0000000000007941 */ /* 0x000fea0003800000 */
.L_x_2528:
[----:B-----5:R1:W-:Y:S04]  /*9c70*/  STS.64 [R247], R20 ;  /* 0x00000014f7007388 */ /* 0x0203e80000000a00 */
[----:B------:R1:W-:Y:S02]  /*9c80*/  STS.64 [R247+0x8], R22 ;  /* 0x00000816f7007388 */ /* 0x0003e40000000a00 */
.L_x_2527:
[----:B------:R-:W-:Y:S05]  /*9c90*/  BSYNC B1 ;  /* 0x0000000000017941 */ /* 0x000fea0003800000 */
.L_x_2526:
        /* <DEDUP_REMOVED lines=92> */
.L_x_2531:
[----:B------:R-:W-:Y:S05]  /*a260*/  BSYNC B0 ;  /* 0x0000000000007941 */ /* 0x000fea0003800000 */
.L_x_2530:
[----:B-----5:R2:W-:Y:S01]  /*a270*/  STS.128 [R247+0x800], R16 ;  /* 0x00080010f7007388 */ /* 0x0205e20000000c00 */
[----:B------:R-:W-:Y:S05]  /*a280*/  BRA `(.L_x_2523) ;  /* 0x0000000000447947 */ /* 0x000fea0003800000 */
.L_x_2517:
        /* <DEDUP_REMOVED lines=17> */
.L_x_2523:
[----:B------:R-:W-:Y:S05]  /*a3a0*/  BSYNC B2 ;  /* 0x0000000000027941 */ /* 0x000fea0003800000 */
.L_x_2516:
[----:B------:R-:W-:Y:S01]  /*a3b0*/  VIADD R246, R46, 0xffffffff ;  /* 0xffffffff2ef67836 */ /* 0x000fe20000000000 */
[----:B------:R-:W-:Y:S01]  /*a3c0*/  LOP3.LUT R0, R130, 0x7fffffe, RZ, 0xc0, !PT ;  /* 0x07fffffe82007812 */ /* 0x000fe200078ec0ff */
[----:B------:R-:W-:Y:S01]  /*a3d0*/  VIADD R26, R136, 0x40 ;  /* 0x00000040881a7836 */ /* 0x000fe20000000000 */
[----:B------:R-:W-:Y:S01]  /*a3e0*/  ULDC UR5, c[0x0][0x398] ;  /* 0x0000e60000057ab9 */ /* 0x000fe20000000800 */
[----:B-1----:R-:W-:Y:S02]  /*a3f0*/  IMAD.SHL.U32 R2, R246, 0x100, RZ ;  /* 0x00000100f6027824 */ /* 0x002fe400078e00ff */
        /* <DEDUP_REMOVED lines=9> */
[----:B------:R-:W-:Y:S01]  /*a490*/  IMAD.SHL.U32 R129, R129, 0x8, RZ ;  /* 0x0000000881817824 */ /* 0x000fe200078e00ff */
[-C--:B------:R-:W-:Y:S01]  /*a4a0*/  ISETP.GE.AND P5, PT, R24, R17.reuse, PT ;  /* 0x000000111800720c */ /* 0x080fe20003fa6270 */
[----:B------:R-:W-:Y:S01]  /*a4b0*/  IMAD.IADD R0, R131, 0x1, -R0 ;  /* 0x0000000183007824 */ /* 0x000fe200078e0a00 */
[-C--:B------:R-:W-:Y:S01]  /*a4c0*/  ISETP.GE.AND P4, PT, R22, R17.reuse, PT ;  /* 0x000000111600720c */ /* 0x080fe20003f86270 */
[----:B------:R-:W-:Y:S01]  /*a4d0*/  IMAD.SHL.U32 R45, R56, 0x2, RZ ;  /* 0x00000002382d7824 */ /* 0x000fe200078e00ff */
[----:B------:R-:W-:-:S02]  /*a4e0*/  ISETP.GE.AND P3, PT, R18, R17, PT ;  /* 0x000000111200720c */ /* 0x000fc40003f66270 */
[----:B------:R-:W-:Y:S01]  /*a4f0*/  ISETP.GE.AND P2, PT, R16, R17, PT ;  /* 0x000000111000720c */ /* 0x000fe20003f46270 */
[----:B------:R-:W-:Y:S01]  /*a500*/  @!PT LDS RZ, [RZ] ;  /* 0x00000000fffff984 */ /* 0x000fe20000000800 */
[----:B------:R-:W-:Y:S01]  /*a510*/  @!PT LDS RZ, [RZ] ;  /* 0x00000000fffff984 */ /* 0x000fe20000000800 */
[----:B------:R-:W-:Y:S01]  /*a520*/  @!PT LDS RZ, [RZ] ;  /* 0x00000000fffff984 */ /* 0x000fe20000000800 */
[----:B------:R-:W-:Y:S01]  /*a530*/  @!P1 LDGSTS.E.BYPASS.LTC128B.128 [R247+0x1000], desc[UR6][R238.64] ;  /* 0x01000000eef79fae */ /* 0x000fe2000b901d46 */
[----:B------:R-:W-:Y:S02]  /*a540*/  LOP3.LUT R45, R45, 0x6, RZ, 0xc0, !PT ;  /* 0x000000062d2d7812 */ /* 0x000fe400078ec0ff */
[C---:B------:R-:W-:Y:S01]  /*a550*/  @!P0 LEA R28, P1, R101.reuse, R238, 0x1 ;  /* 0x000000ee651c8211 */ /* 0x040fe200078208ff */
[----:B------:R-:W1:Y:S02]  /*a560*/  @!P6 LDC.64 R6, c[0x0][0x248] ;  /* 0x00009200ff06eb82 */ /* 0x000e640000000a00 */
[----:B------:R-:W-:Y:S01]  /*a570*/  IMAD.IADD R45, R2, 0x1, R45 ;  /* 0x00000001022d7824 */ /* 0x000fe200078e022d */
[----:B------:R-:W-:Y:S02]  /*a580*/  @!P0 LEA.HI.X R29, R101, R239, R112, 0x1, P1 ;  /* 0x000000ef651d8211 */ /* 0x000fe400008f0c70 */
[----:B------:R-:W-:Y:S01]  /*a590*/  ISETP.GE.AND P1, PT, R3, R17, PT ;  /* 0x000000110300720c */ /* 0x000fe20003f26270 */
[----:B------:R-:W-:-:S02]  /*a5a0*/  VIADD R41, R45, 0x18 ;  /* 0x000000182d297836 */ /* 0x000fc40000000000 */
[----:B------:R-:W2:Y:S01]  /*a5b0*/  @!P5 LDC.64 R4, c[0x0][0x248] ;  /* 0x00009200ff04db82 */ /* 0x000ea20000000a00 */
[----:B------:R3:W-:Y:S01]  /*a5c0*/  @!P0 LDGSTS.E.BYPASS.LTC128B.128 [R247+0x1800], desc[UR6][R28.64] ;  /* 0x018000001cf78fae */ /* 0x0007e2000b901d46 */
[C---:B------:R-:W-:Y:S02]  /*a5d0*/  VIADD R47, R45.reuse, 0x39 ;  /* 0x000000392d2f7836 */ /* 0x040fe40000000000 */
[----:B------:R-:W-:-:S04]  /*a5e0*/  VIADD R53, R45, 0x40 ;  /* 0x000000402d357836 */ /* 0x000fc80000000000 */
[----:B------:R-:W4:Y:S08]  /*a5f0*/  @!P4 LDC.64 R14, c[0x0][0x248] ;  /* 0x00009200ff0ecb82 */ /* 0x000f300000000a00 */
[----:B------:R-:W5:Y:S01]  /*a600*/  @!P3 LDC.64 R12, c[0x0][0x248] ;  /* 0x00009200ff0cbb82 */ /* 0x000f620000000a00 */
[----:B-1----:R-:W-:-:S04]  /*a610*/  @!P6 LEA R32, P0, R6, R238, 0x7 ;  /* 0x000000ee0620e211 */ /* 0x002fc800078038ff */
[----:B------:R-:W-:-:S03]  /*a620*/  @!P6 LEA.HI.X R33, R6, R239, R7, 0x7, P0 ;  /* 0x000000ef0621e211 */ /* 0x000fc600000f3c07 */
[----:B------:R-:W1:Y:S01]  /*a630*/  @!P2 LDC.64 R10, c[0x0][0x248] ;  /* 0x00009200ff0aab82 */ /* 0x000e620000000a00 */
[----:B--2---:R-:W-:Y:S01]  /*a640*/  @!P5 IMAD.WIDE.U32 R30, R4, 0xc0, R238 ;  /* 0x000000c0041ed825 */ /* 0x004fe200078e00ee */
[----:B------:R2:W-:Y:S01]  /*a650*/  @!P6 LDGSTS.E.BYPASS.LTC128B.128 [R247+0x2000], desc[UR6][R32.64] ;  /* 0x0200000020f7efae */ /* 0x0005e2000b901d46 */
[----:B------:R-:W-:Y:S02]  /*a660*/  ISETP.GE.AND P6, PT, R26, R17, PT ;  /* 0x000000111a00720c */ /* 0x000fe40003fc6270 */
[----:B------:R-:W-:-:S03]  /*a670*/  @!P5 IMAD R5, R5, 0xc0, RZ ;  /* 0x000000c00505d824 */ /* 0x000fc600078e02ff */
[----:B------:R-:W3:Y:S01]  /*a680*/  @!P1 LDC.64 R8, c[0x0][0x248] ;  /* 0x00009200ff089b82 */ /* 0x000ee20000000a00 */
[----:B------:R-:W-:Y:S01]  /*a690*/  @!P5 IMAD.IADD R31, R5, 0x1, R31 ;  /* 0x00000001051fd824 */ /* 0x000fe200078e021f */
[----:B----4-:R-:W-:-:S04]  /*a6a0*/  @!P4 LEA R34, P0, R14, R238, 0x8 ;  /* 0x000000ee0e22c211 */ /* 0x010fc800078040ff */
[----:B------:R-:W-:Y:S01]  /*a6b0*/  @!P4 LEA.HI.X R35, R14, R239, R15, 0x8, P0 ;  /* 0x000000ef0e23c211 */ /* 0x000fe200000f440f */
[----:B------:R-:W-:Y:S01]  /*a6c0*/  @!P5 LDGSTS.E.BYPASS.LTC128B.128 [R247+0x2800], desc[UR6][R30.64] ;  /* 0x028000001ef7dfae */ /* 0x000fe2000b901d46 */
[--C-:B-----5:R-:W-:Y:S01]  /*a6d0*/  @!P3 IMAD.WIDE.U32 R4, R12, 0x140, R238.reuse ;  /* 0x000001400c04b825 */ /* 0x120fe200078e00ee */
[-C--:B------:R-:W-:Y:S02]  /*a6e0*/  ISETP.GE.AND P5, PT, R24, R17.reuse, PT ;  /* 0x000000111800720c */ /* 0x080fe40003fa6270 */
[----:B------:R-:W-:Y:S01]  /*a6f0*/  @!P4 LDGSTS.E.BYPASS.LTC128B.128 [R247+0x3000], desc[UR6][R34.64] ;  /* 0x0300000022f7cfae */ /* 0x000fe2000b901d46 */
[----:B------:R-:W-:Y:S01]  /*a700*/  @!P3 IMAD R13, R13, 0x140, RZ ;  /* 0x000001400d0db824 */ /* 0x000fe200078e02ff */
[-C--:B------:R-:W-:Y:S01]  /*a710*/  ISETP.GE.AND P0, PT, R20, R17.reuse, PT ;  /* 0x000000111400720c */ /* 0x080fe20003f06270 */
[----:B------:R-:W-:Y:S01]  /*a720*/  IMAD.SHL.U32 R12, R60, 0x40, RZ ;  /* 0x000000403c0c7824 */ /* 0x000fe200078e00ff */
[----:B------:R-:W-:Y:S01]  /*a730*/  ISETP.GE.AND P4, PT, R22, R17, PT ;  /* 0x000000111600720c */ /* 0x000fe20003f86270 */
[----:B-1----:R-:W-:Y:S01]  /*a740*/  @!P2 IMAD.WIDE.U32 R6, R10, 0x180, R238 ;  /* 0x000001800a06a825 */ /* 0x002fe200078e00ee */
[----:B------:R-:W-:-:S02]  /*a750*/  SHF.R.S32.HI R10, RZ, 0x1f, R131 ;  /* 0x0000001fff0a7819 */ /* 0x000fc40000011483 */
[----:B------:R-:W-:Y:S01]  /*a760*/  LOP3.LUT R12, R12, 0xc0, RZ, 0xc0, !PT ;  /* 0x000000c00c0c7812 */ /* 0x000fe200078ec0ff */
[----:B------:R-:W-:Y:S01]  /*a770*/  @!P2 IMAD R11, R11, 0x180, RZ ;  /* 0x000001800b0ba824 */ /* 0x000fe200078e02ff */
[----:B------:R-:W-:Y:S01]  /*a780*/  LEA.HI R131, R10, R131, RZ, 0x3 ;  /* 0x000000830a837211 */ /* 0x000fe200078f18ff */
[----:B------:R-:W-:Y:S01]  /*a790*/  @!P3 IMAD.IADD R5, R13, 0x1, R5 ;  /* 0x000000010d05b824 */ /* 0x000fe200078e0205 */
[----:B------:R-:W-:Y:S01]  /*a7a0*/  SHF.R.S32.HI R13, RZ, 0x1f, R56 ;  /* 0x0000001fff0d7819 */ /* 0x000fe20000011438 */
[----:B---3--:R-:W-:-:S03]  /*a7b0*/  @!P1 IMAD.WIDE.U32 R28, R8, 0x1c0, R238 ;  /* 0x000001c0081c9825 */ /* 0x008fc600078e00ee */
[----:B------:R1:W-:Y:S01]  /*a7c0*/  @!P3 LDGSTS.E.BYPASS.LTC128B.128 [R247+0x3800], desc[UR6][R4.64] ;  /* 0x0380000004f7bfae */ /* 0x0003e2000b901d46 */
[----:B------:R-:W-:Y:S01]  /*a7d0*/  @!P1 IMAD R9, R9, 0x1c0, RZ ;  /* 0x000001c009099824 */ /* 0x000fe200078e02ff */
[----:B------:R-:W-:Y:S01]  /*a7e0*/  LEA.HI R8, R13, R56, RZ, 0x4 ;  /* 0x000000380d087211 */ /* 0x000fe200078f20ff */
[----:B------:R-:W-:Y:S01]  /*a7f0*/  @!P2 IMAD.IADD R7, R11, 0x1, R7 ;  /* 0x000000010b07a824 */ /* 0x000fe200078e0207 */
[-C--:B------:R-:W-:Y:S01]  /*a800*/  ISETP.GE.AND P3, PT, R18, R17.reuse, PT ;  /* 0x000000111200720c */ /* 0x080fe20003f66270 */
[----:B------:R-:W-:Y:S01]  /*a810*/  @!P1 IMAD.IADD R29, R9, 0x1, R29 ;  /* 0x00000001091d9824 */ /* 0x000fe200078e021d */
[----:B------:R-:W-:Y:S01]  /*a820*/  SHF.R.S32.HI R8, RZ, 0x4, R8 ;  /* 0x00000004ff087819 */ /* 0x000fe20000011408 */
[----:B------:R-:W-:Y:S01]  /*a830*/  IMAD.SHL.U32 R25, R131, 0x20, RZ ;  /* 0x0000002083197824 */ /* 0x000fe200078e00ff */
[----:B------:R3:W-:Y:S01]  /*a840*/  @!P2 LDGSTS.E.BYPASS.LTC128B.128 [R247+0x4000], desc[UR6][R6.64] ;  /* 0x0400000006f7afae */ /* 0x0007e2000b901d46 */
[----:B------:R-:W-:Y:S01]  /*a850*/  ISETP.GE.AND P2, PT, R16, R17, PT ;  /* 0x000000111000720c */ /* 0x000fe20003f46270 */
[----:B--2---:R-:W-:-:S02]  /*a860*/  VIADD R33, R45, 0x11 ;  /* 0x000000112d217836 */ /* 0x004fc40000000000 */
[----:B------:R-:W-:Y:S01]  /*a870*/  @!P1 LDGSTS.E.BYPASS.LTC128B.128 [R247+0x4800], desc[UR6][R28.64] ;  /* 0x048000001cf79fae */ /* 0x000fe2000b901d46 */
[----:B------:R-:W-:Y:S02]  /*a880*/  ISETP.GE.AND P1, PT, R136, R17, PT ;  /* 0x000000118800720c */ /* 0x000fe40003f26270 */
[----:B------:R-:W-:Y:S01]  /*a890*/  LOP3.LUT R25, R25, 0xffffff00, RZ, 0xc0, !PT ;  /* 0xffffff0019197812 */ /* 0x000fe200078ec0ff */
[----:B------:R-:W0:Y:S01]  /*a8a0*/  LDGDEPBAR ;  /* 0x00000000000079af */ /* 0x000e220000000000 */
[----:B-1----:R-:W-:Y:S01]  /*a8b0*/  IMAD.SHL.U32 R4, R58, 0x40, RZ ;  /* 0x000000403a047824 */ /* 0x002fe200078e00ff */
[----:B------:R-:W-:-:S04]  /*a8c0*/  LEA.HI R5, R8, R8, RZ, 0x1 ;  /* 0x0000000808057211 */ /* 0x000fc800078f08ff */
[----:B------:R-:W-:Y:S02]  /*a8d0*/  LOP3.LUT R5, R5, 0xfffffffe, RZ, 0xc0, !PT ;  /* 0xfffffffe05057812 */ /* 0x000fe400078ec0ff */
[----:B------:R-:W-:Y:S01]  /*a8e0*/  LOP3.LUT R4, R4, 0xc0, RZ, 0xc0, !PT ;  /* 0x000000c004047812 */ /* 0x000fe200078ec0ff */
[----:B---3--:R-:W1:Y:S02]  /*a8f0*/  @!P6 LDC.64 R6, c[0x0][0x250] ;  /* 0x00009400ff06eb82 */ /* 0x008e640000000a00 */
[----:B------:R-:W-:Y:S01]  /*a900*/  IMAD.IADD R15, R8, 0x1, -R5 ;  /* 0x00000001080f7824 */ /* 0x000fe200078e0a05 */
[----:B------:R-:W-:Y:S01]  /*a910*/  LOP3.LUT R234, R4, 0x8, R129, 0xf8, !PT ;  /* 0x0000000804ea7812 */ /* 0x000fe200078ef881 */
[----:B------:R-:W-:-:S04]  /*a920*/  DEPBAR.LE SB0, 0x0 ;  /* 0x000080000000791a */ /* 0x000fc80000000000 */
[----:B------:R-:W-:Y:S01]  /*a930*/  BAR.SYNC.DEFER_BLOCKING 0x0 ;  /* 0x0000000000007b1d */ /* 0x000fe20000010000 */
[----:B------:R-:W-:Y:S01]  /*a940*/  SHF.R.U32.HI R9, RZ, 0x3, R4 ;  /* 0x00000003ff097819 */ /* 0x000fe20000011604 */
[----:B------:R-:W-:-:S03]  /*a950*/  IMAD R11, R15, 0x8, R128 ;  /* 0x000000080f0b7824 */ /* 0x000fc600078e0280 */
[----:B------:R-:W-:-:S03]  /*a960*/  LOP3.LUT R234, R234, R9, RZ, 0x3c, !PT ;  /* 0x00000009eaea7212 */ /* 0x000fc600078e3cff */
[----:B------:R-:W2:Y:S02]  /*a970*/  @!P5 LDC.64 R4, c[0x0][0x250] ;  /* 0x00009400ff04db82 */ /* 0x000ea40000000a00 */
[----:B------:R-:W-:-:S06]  /*a980*/  IMAD.U32 R234, R11, 0x20, R234 ;  /* 0x000000200bea7824 */ /* 0x000fcc00078e00ea */
[----:B------:R-:W3:Y:S01]  /*a990*/  @!P4 LDC.64 R8, c[0x0][0x250] ;  /* 0x00009400ff08cb82 */ /* 0x000ee20000000a00 */
[----:B------:R-:W-:-:S05]  /*a9a0*/  LEA R234, R234, UR4, 0x1 ;  /* 0x00000004eaea7c11 */ /* 0x000fca000f8e08ff */
[----:B------:R-:W-:Y:S02]  /*a9b0*/  VIADD R233, R234, 0x1020 ;  /* 0x00001020eae97836 */ /* 0x000fe40000000000 */
[----:B------:R-:W4:Y:S01]  /*a9c0*/  @!P3 LDC.64 R10, c[0x0][0x250] ;  /* 0x00009400ff0abb82 */ /* 0x000f220000000a00 */
[----:B------:R-:W-:Y:S04]  /*a9d0*/  @P1 STS [R247+0x5000], RZ ;  /* 0x005000fff7001388 */ /* 0x000fe80000000800 */
[----:B------:R-:W-:Y:S04]  /*a9e0*/  @P1 STS [R247+0x5004], RZ ;  /* 0x005004fff7001388 */ /* 0x000fe80000000800 */
[----:B------:R-:W-:Y:S04]  /*a9f0*/  @P1 STS.64 [R247+0x5008], RZ ;  /* 0x005008fff7001388 */ /* 0x000fe80000000a00 */
[----:B------:R-:W-:Y:S01]  /*aa00*/  @!PT LDS RZ, [RZ] ;  /* 0x00000000fffff984 */ /* 0x000fe20000000800 */
[----:B------:R-:W-:Y:S01]  /*aa10*/  @!PT LDS RZ, [RZ] ;  /* 0x00000000fffff984 */ /* 0x000fe20000000800 */
[----:B------:R-:W-:Y:S01]  /*aa20*/  @!PT LDS RZ, [RZ] ;  /* 0x00000000fffff984 */ /* 0x000fe20000000800 */
[----:B------:R-:W-:Y:S01]  /*aa30*/  @!P1 LDGSTS.E.BYPASS.LTC128B.128 [R247+0x5000], desc[UR6][R240.64] ;  /* 0x05000000f0f79fae */ /* 0x000fe2000b901d46 */
[----:B------:R-:W-:-:S03]  /*aa40*/  @!P0 LEA R18, P1, R103, R240, 0x1 ;  /* 0x000000f067128211 */ /* 0x000fc600078208ff */
[----:B------:R-:W-:Y:S01]  /*aa50*/  @P0 STS.128 [R247+0x5800], RZ ;  /* 0x005800fff7000388 */ /* 0x000fe20000000c00 */
[----:B------:R-:W-:Y:S02]  /*aa60*/  @!P0 LEA.HI.X R19, R103, R241, R114, 0x1, P1 ;  /* 0x000000f167138211 */ /* 0x000fe400008f0c72 */
[----:B------:R-:W-:Y:S01]  /*aa70*/  ISETP.GE.AND P1, PT, R3, R17, PT ;  /* 0x000000110300720c */ /* 0x000fe20003f26270 */
[----:B------:R-:W-:Y:S01]  /*aa80*/  IMAD.SHL.U32 R3, R15, 0x8, RZ ;  /* 0x000000080f037824 */ /* 0x000fe200078e00ff */
[----:B------:R-:W-:Y:S01]  /*aa90*/  LEA.HI R17, R13, R56, RZ, 0x5 ;  /* 0x000000380d117211 */ /* 0x000fe200078f28ff */
[----:B------:R-:W-:Y:S01]  /*aaa0*/  @!PT LDS RZ, [RZ] ;  /* 0x00000000fffff984 */ /* 0x000fe20000000800 */
[----:B------:R-:W-:Y:S01]  /*aab0*/  @!PT LDS RZ, [RZ] ;  /* 0x00000000fffff984 */ /* 0x000fe20000000800 */
[----:B------:R-:W-:Y:S01]  /*aac0*/  @!PT LDS RZ, [RZ] ;  /* 0x00000000fffff984 */ /* 0x000fe20000000800 */
[----:B------:R3:W-:Y:S01]  /*aad0*/  @!P0 LDGSTS.E.BYPASS.LTC128B.128 [R247+0x5800], desc[UR6][R18.64] ;  /* 0x0580000012f78fae */ /* 0x0007e2000b901d46 */
[----:B--2---:R-:W-:Y:S01]  /*aae0*/  @!P5 IMAD.WIDE.U32 R14, R4, 0xc0, R240 ;  /* 0x000000c0040ed825 */ /* 0x004fe200078e00f0 */
[----:B-1----:R-:W-:Y:S02]  /*aaf0*/  @!P6 LEA R20, P0, R6, R240, 0x7 ;  /* 0x000000f00614e211 */ /* 0x002fe400078038ff */
[----:B------:R-:W-:Y:S01]  /*ab00*/  SHF.R.U32.HI R4, RZ, 0x3, R12 ;  /* 0x00000003ff047819 */ /* 0x000fe2000001160c */
[----:B----4-:R-:W-:Y:S01]  /*ab10*/  @!P3 IMAD R11, R11, 0x140, RZ ;  /* 0x000001400b0bb824 */ /* 0x010fe200078e02ff */
[----:B------:R-:W-:Y:S01]  /*ab20*/  LOP3.LUT R3, R12, 0x8, R3, 0xf8, !PT ;  /* 0x000000080c037812 */ /* 0x000fe200078ef803 */
[----:B------:R-:W-:Y:S01]  /*ab30*/  @!P5 IMAD R12, R5, 0xc0, RZ ;  /* 0x000000c0050cd824 */ /* 0x000fe200078e02ff */
[----:B------:R-:W-:Y:S01]  /*ab40*/  @!P6 LEA.HI.X R21, R6, R241, R7, 0x7, P0 ;  /* 0x000000f10615e211 */ /* 0x000fe200000f3c07 */
[----:B------:R-:W-:Y:S01]  /*ab50*/  @P6 STS.128 [R247+0x6000], RZ ;  /* 0x006000fff7006388 */ /* 0x000fe20000000c00 */
[----:B------:R-:W1:Y:S01]  /*ab60*/  @!P2 LDC.64 R6, c[0x0][0x250] ;  /* 0x00009400ff06ab82 */ /* 0x000e620000000a00 */
[----:B------:R-:W-:Y:S01]  /*ab70*/  LOP3.LUT R3, R3, R4, RZ, 0x3c, !PT ;  /* 0x0000000403037212 */ /* 0x000fe200078e3cff */
[----:B------:R-:W-:Y:S01]  /*ab80*/  @!P5 IMAD.IADD R15, R12, 0x1, R15 ;  /* 0x000000010c0fd824 */ /* 0x000fe200078e020f */
[----:B------:R-:W-:Y:S01]  /*ab90*/  SHF.R.S32.HI R16, RZ, 0x5, R17 ;  /* 0x00000005ff107819 */ /* 0x000fe20000011411 */
[----:B------:R-:W-:Y:S01]  /*aba0*/  @!PT LDS RZ, [RZ] ;  /* 0x00000000fffff984 */ /* 0x000fe20000000800 */
[----:B------:R-:W-:Y:S01]  /*abb0*/  @!PT LDS RZ, [RZ] ;  /* 0x00000000fffff984 */ /* 0x000fe20000000800 */
[----:B------:R-:W-:Y:S01]  /*abc0*/  @!PT LDS RZ, [RZ] ;  /* 0x00000000fffff984 */ /* 0x000fe20000000800 */
[----:B------:R-:W-:Y:S01]  /*abd0*/  @!P6 LDGSTS.E.BYPASS.LTC128B.128 [R247+0x6000], desc[UR6][R20.64] ;  /* 0x0600000014f7efae */ /* 0x000fe2000b901d46 */
[----:B------:R-:W-:-:S03]  /*abe0*/  LOP3.LUT R17, R17, 0xffffffe0, RZ, 0xc0, !PT ;  /* 0xffffffe011117812 */ /* 0x000fc600078ec0ff */
[----:B------:R-:W2:Y:S01]  /*abf0*/  @!P1 LDC.64 R4, c[0x0][0x250] ;  /* 0x00009400ff049b82 */ /* 0x000ea20000000a00 */
[----:B------:R-:W-:Y:S01]  /*ac00*/  @P5 STS.128 [R247+0x6800], RZ ;  /* 0x006800fff7005388 */ /* 0x000fe20000000c00 */
[----:B------:R-:W-:Y:S02]  /*ac10*/  IMAD.IADD R17, R56, 0x1, -R17 ;  /* 0x0000000138117824 */ /* 0x000fe400078e0a11 */
[----:B------:R-:W-:Y:S01]  /*ac20*/  IMAD R54, R16, 0x10, R59 ;  /* 0x0000001010367824 */ /* 0x000fe200078e023b */
[----:B------:R-:W-:Y:S01]  /*ac30*/  @!PT LDS RZ, [RZ] ;  /* 0x00000000fffff984 */ /* 0x000fe20000000800 */
[----:B------:R-:W-:Y:S01]  /*ac40*/  @!PT LDS RZ, [RZ] ;  /* 0x00000000fffff984 */ /* 0x000fe20000000800 */
[----:B------:R-:W-:Y:S01]  /*ac50*/  @!PT LDS RZ, [RZ] ;  /* 0x00000000fffff984 */ /* 0x000fe20000000800 */
[----:B------:R4:W-:Y:S01]  /*ac60*/  @!P5 LDGSTS.E.BYPASS.LTC128B.128 [R247+0x6800], desc[UR6][R14.64] ;  /* 0x068000000ef7dfae */ /* 0x0009e2000b901d46 */
[----:B---3--:R-:W-:-:S03]  /*ac70*/  @!P4 LEA R18, P0, R8, R240, 0x8 ;  /* 0x000000f00812c211 */ /* 0x008fc600078040ff */
[----:B------:R-:W-:Y:S01]  /*ac80*/  @P4 STS.128 [R247+0x7000], RZ ;  /* 0x007000fff7004388 */ /* 0x000fe20000000c00 */
        /* <DEDUP_REMOVED lines=9> */
[----:B-1----:R-:W-:Y:S01]  /*ad20*/  @!P2 IMAD R7, R7, 0x180, RZ ;  /* 0x000001800707a824 */ /* 0x002fe200078e02ff */
[----:B------:R-:W-:Y:S01]  /*ad30*/  @P3 STS.128 [R247+0x7800], RZ ;  /* 0x007800fff7003388 */ /* 0x000fe20000000c00 */
[----:B------:R-:W-:Y:S02]  /*ad40*/  IMAD R236, R0, 0x20, R11 ;  /* 0x0000002000ec7824 */ /* 0x000fe400078e020b */
[--C-:B--2---:R-:W-:Y:S01]  /*ad50*/  @!P1 IMAD.WIDE.U32 R12, R4, 0x1c0, R240.reuse ;  /* 0x000001c0040c9825 */ /* 0x104fe200078e00f0 */
[----:B------:R-:W-:Y:S01]  /*ad60*/  @!PT LDS RZ, [RZ] ;  /* 0x00000000fffff984 */ /* 0x000fe20000000800 */
[----:B------:R-:W-:Y:S01]  /*ad70*/  @!PT LDS RZ, [RZ] ;  /* 0x00000000fffff984 */ /* 0x000fe20000000800 */
[----:B------:R-:W-:Y:S01]  /*ad80*/  @!PT LDS RZ, [RZ] ;  /* 0x00000000fffff984 */ /* 0x000fe20000000800 */
[----:B------:R1:W-:Y:S03]  /*ad90*/  @!P3 LDGSTS.E.BYPASS.LTC128B.128 [R247+0x7800], desc[UR6][R8.64] ;  /* 0x0780000008f7bfae */ /* 0x0003e6000b901d46 */
[----:B------:R-:W-:Y:S01]  /*ada0*/  @!P1 IMAD R5, R5, 0x1c0, RZ ;  /* 0x000001c005059824 */ /* 0x000fe200078e02ff */
[----:B------:R-:W-:Y:S01]  /*adb0*/  @P2 STS.128 [R247+0x8000], RZ ;  /* 0x008000fff7002388 */ /* 0x000fe20000000c00 */
[----:B----4-:R-:W-:-:S04]  /*adc0*/  @!P2 IMAD.WIDE.U32 R14, R6, 0x180, R240 ;  /* 0x00000180060ea825 */ /* 0x010fc800078e00f0 */
[----:B------:R-:W-:Y:S02]  /*add0*/  IMAD.IADD R236, R3, 0x1, R236 ;  /* 0x0000000103ec7824 */ /* 0x000fe400078e02ec */
[----:B------:R-:W-:Y:S02]  /*ade0*/  @!P2 IMAD.IADD R7, R7, 0x1, R15 ;  /* 0x000000010707a824 */ /* 0x000fe400078e020f */
[----:B------:R-:W-:Y:S01]  /*adf0*/  @!P2 IMAD.MOV.U32 R6, RZ, RZ, R14 ;  /* 0x000000ffff06a224 */ /* 0x000fe200078e000e */
[----:B------:R-:W-:Y:S01]  /*ae00*/  LEA R236, R236, UR4, 0x1 ;  /* 0x00000004ecec7c11 */ /* 0x000fe2000f8e08ff */
[----:B------:R-:W-:Y:S02]  /*ae10*/  VIADD R4, R234, 0x1000 ;  /* 0x00001000ea047836 */ /* 0x000fe40000000000 */
[----:B------:R-:W-:Y:S01]  /*ae20*/  IMAD R0, R0, 0x20, R25 ;  /* 0x0000002000007824 */ /* 0x000fe200078e0219 */
[----:B------:R-:W-:Y:S01]  /*ae30*/  @!PT LDS RZ, [RZ] ;  /* 0x00000000fffff984 */ /* 0x000fe20000000800 */
[----:B------:R-:W-:Y:S01]  /*ae40*/  @!PT LDS RZ, [RZ] ;  /* 0x00000000fffff984 */ /* 0x000fe20000000800 */
[----:B------:R-:W-:Y:S01]  /*ae50*/  @!PT LDS RZ, [RZ] ;  /* 0x00000000fffff984 */ /* 0x000fe20000000800 */
[----:B------:R2:W-:Y:S01]  /*ae60*/  @!P2 LDGSTS.E.BYPASS.LTC128B.128 [R247+0x8000], desc[UR6][R6.64] ;  /* 0x0800000006f7afae */ /* 0x0005e2000b901d46 */
[----:B---3--:R-:W-:-:S02]  /*ae70*/  @!P1 IMAD.IADD R19, R5, 0x1, R13 ;  /* 0x0000000105139824 */ /* 0x008fc400078e020d */
[----:B------:R-:W-:Y:S01]  /*ae80*/  @!P1 IMAD.MOV.U32 R18, RZ, RZ, R12 ;  /* 0x000000ffff129224 */ /* 0x000fe200078e000c */
[----:B------:R-:W-:Y:S01]  /*ae90*/  @P1 STS.128 [R247+0x8800], RZ ;  /* 0x008800fff7001388 */ /* 0x000fe20000000c00 */
[----:B------:R-:W-:Y:S02]  /*aea0*/  IMAD R235, R43, 0x2, R236 ;  /* 0x000000022beb7824 */ /* 0x000fe400078e02ec */
[----:B------:R-:W-:Y:S01]  /*aeb0*/  @P0 VIADD R233, R4, 0xffffffe0 ;  /* 0xffffffe004e90836 */ /* 0x000fe20000000000 */
[----:B------:R-:W-:Y:S01]  /*aec0*/  @!PT LDS RZ, [RZ] ;  /* 0x00000000fffff984 */ /* 0x000fe20000000800 */
[----:B------:R-:W-:Y:S01]  /*aed0*/  @!PT LDS RZ, [RZ] ;  /* 0x00000000fffff984 */ /* 0x000fe20000000800 */
[----:B------:R-:W-:Y:S01]  /*aee0*/  @!PT LDS RZ, [RZ] ;  /* 0x00000000fffff984 */ /* 0x000fe20000000800 */
[----:B------:R3:W-:Y:S01]  /*aef0*/  @!P1 LDGSTS.E.BYPASS.LTC128B.128 [R247+0x8800], desc[UR6][R18.64] ;  /* 0x0880000012f79fae */ /* 0x0007e2000b901d46 */
[----:B------:R-:W-:Y:S02]  /*af00*/  IMAD.IADD R3, R3, 0x1, R0 ;  /* 0x0000000103037824 */ /* 0x000fe400078e0200 */
[C---:B------:R-:W-:Y:S01]  /*af10*/  VIADD R227, R233.reuse, 0x1000 ;  /* 0x00001000e9e37836 */ /* 0x040fe20000000000 */
[----:B------:R-:W-:Y:S01]  /*af20*/  LDSM.16.M88.4 R12, [R236] ;  /* 0x00000000ec0c783b */ /* 0x000fe20000000200 */
[----:B------:R-:W-:-:S02]  /*af30*/  VIADD R226, R233, 0x1400 ;  /* 0x00001400e9e27836 */ /* 0x000fc40000000000 */
[C---:B------:R-:W-:Y:S01]  /*af40*/  VIADD R225, R233.reuse, 0x1800 ;  /* 0x00001800e9e17836 */ /* 0x040fe20000000000 */
[----:B------:R-:W4:Y:S01]  /*af50*/  LDSM.16.M88.4 R96, [R234+0x1000] ;  /* 0x00100000ea60783b */ /* 0x000f220000000200 */
[C---:B------:R-:W-:Y:S02]  /*af60*/  VIADD R224, R233.reuse, 0x1c00 ;  /* 0x00001c00e9e07836 */ /* 0x040fe40000000000 */
[C---:B------:R-:W-:Y:S01]  /*af70*/  VIADD R223, R233.reuse, 0x2000 ;  /* 0x00002000e9df7836 */ /* 0x040fe20000000000 */
[----:B------:R-:W5:Y:S01]  /*af80*/  LDSM.16.M88.4 R228, [R234+0x1400] ;  /* 0x00140000eae4783b */ /* 0x000f620000000200 */
[C---:B------:R-:W-:Y:S02]  /*af90*/  VIADD R222, R233.reuse, 0x2400 ;  /* 0x00002400e9de7836 */ /* 0x040fe40000000000 */
[C---:B------:R-:W-:Y:S01]  /*afa0*/  VIADD R221, R233.reuse, 0x2800 ;  /* 0x00002800e9dd7836 */ /* 0x040fe20000000000 */
[----:B-1----:R-:W-:Y:S01]  /*afb0*/  LDSM.16.M88.4 R8, [R233] ;  /* 0x00000000e908783b */ /* 0x002fe20000000200 */
[----:B------:R-:W-:-:S02]  /*afc0*/  VIADD R220, R233, 0x2c00 ;  /* 0x00002c00e9dc7836 */ /* 0x000fc40000000000 */
[C---:B------:R-:W-:Y:S01]  /*afd0*/  VIADD R219, R233.reuse, 0x3000 ;  /* 0x00003000e9db7836 */ /* 0x040fe20000000000 */
[----:B--2---:R-:W1:Y:S01]  /*afe0*/  LDSM.16.M88.4 R4, [R235] ;  /* 0x00000000eb04783b */ /* 0x004e620000000200 */
[C---:B------:R-:W-:Y:S02]  /*aff0*/  VIADD R218, R233.reuse, 0x3400 ;  /* 0x00003400e9da7836 */ /* 0x040fe40000000000 */
[C---:B------:R-:W-:Y:S01]  /*b000*/  VIADD R217, R233.reuse, 0x3800 ;  /* 0x00003800e9d97836 */ /* 0x040fe20000000000 */
[----:B------:R-:W2:Y:S01]  /*b010*/  LDSM.16.M88.4 R36, [R234+0x1800] ;  /* 0x00180000ea24783b */ /* 0x000ea20000000200 */
[----:B------:R-:W-:Y:S01]  /*b020*/  VIADD R216, R233, 0x3c00 ;  /* 0x00003c00e9d87836 */ /* 0x000fe20000000000 */
[----:B---3--:R-:W-:Y:S02]  /*b030*/  SHF.R.S32.HI R18, RZ, 0x1f, R17 ;  /* 0x0000001fff127819 */ /* 0x008fe40000011411 */
[----:B------:R-:W3:Y:S02]  /*b040*/  LDSM.16.M88.4 R28, [R233+0x400] ;  /* 0x00040000e91c783b */ /* 0x000ee40000000200 */
[----:B------:R-:W-:-:S02]  /*b050*/  LEA.HI R17, R18, R17, RZ, 0x2 ;  /* 0x0000001112117211 */ /* 0x000fc400078f10ff */
[----:B------:R-:W3:Y:S02]  /*b060*/  LDSM.16.M88.4 R24, [R233+0x800] ;  /* 0x00080000e918783b */ /* 0x000ee40000000200 */
[----:B------:R-:W-:Y:S02]  /*b070*/  SHF.R.S32.HI R17, RZ, 0x2, R17 ;  /* 0x00000002ff117819 */ /* 0x000fe40000011411 */
[----:B------:R-:W-:Y:S02]  /*b080*/  LDSM.16.M88.4 R60, [R233+0x1000] ;  /* 0x00100000e93c783b */ /* 0x000fe40000000200 */
[----:B------:R-:W-:Y:S02]  /*b090*/  IADD3 R54, R54, 0x1, R17 ;  /* 0x0000000136367810 */ /* 0x000fe40007ffe011 */
[----:B------:R-:W-:Y:S02]  /*b0a0*/  LDSM.16.M88.4 R200, [R234+0x2400] ;  /* 0x00240000eac8783b */ /* 0x000fe40000000200 */
[----:B------:R-:W-:-:S02]  /*b0b0*/  IADD3 R54, R57, R54, -R242 ;  /* 0x0000003639367210 */ /* 0x000fc40007ffe8f2 */
[----:B------:R-:W3:Y:S01]  /*b0c0*/  LDSM.16.M88.4 R16, [R234+0x1c00] ;  /* 0x001c0000ea10783b */ /* 0x000ee20000000200 */
[C---:B----4-:R-:W-:Y:S02]  /*b0d0*/  HMMA.16816.F32 R64, R12.reuse, R96, RZ ;  /* 0x000000600c40723c */ /* 0x050fe400000018ff */
[----:B------:R-:W-:Y:S01]  /*b0e0*/  VIADD R54, R54, UR5 ;  /* 0x0000000536367c36 */ /* 0x000fe20008000000 */
[----:B------:R-:W-:Y:S03]  /*b0f0*/  LDSM.16.M88.4 R48, [R233+0x1400] ;  /* 0x00140000e930783b */ /* 0x000fe60000000200 */
[----:B------:R-:W-:Y:S01]  /*b100*/  HMMA.16816.F32 R96, R12, R98, RZ ;  /* 0x000000620c60723c */ /* 0x000fe200000018ff */
[C---:B------:R-:W-:Y:S01]  /*b110*/  VIMNMX R56, R54.reuse, R57, PT ;  /* 0x0000003936387248 */ /* 0x040fe20003fe0100 */
[----:B------:R-:W-:Y:S01]  /*b120*/  LDSM.16.M88.4 R172, [R234+0x2c00] ;  /* 0x002c0000eaac783b */ /* 0x000fe20000000200 */
[----:B------:R-:W-:-:S03]  /*b130*/  VIADDMNMX R54, R54, 0x8, R57, PT ;  /* 0x0000000836367846 */ /* 0x000fc60003800139 */
[C---:B-----5:R-:W-:Y:S01]  /*b140*/  HMMA.16816.F32 R20, R12.reuse, R228, RZ ;  /* 0x000000e40c14723c */ /* 0x060fe200000018ff */
[C---:B------:R-:W-:Y:S01]  /*b150*/  ISETP.GE.AND P3, PT, R45.reuse, R54, PT ;  /* 0x000000362d00720c */ /* 0x040fe20003f66270 */
[----:B------:R-:W4:Y:S04]  /*b160*/  LDSM.16.M88.4 R184, [R234+0x3000] ;  /* 0x00300000eab8783b */ /* 0x000f280000000200 */
[----:B------:R-:W-:Y:S01]  /*b170*/  HMMA.16816.F32 R228, R12, R230, RZ ;  /* 0x000000e60ce4723c */ /* 0x000fe200000018ff */
[----:B------:R-:W-:Y:S04]  /*b180*/  LDSM.16.M88.4 R176, [R234+0x3400] ;  /* 0x00340000eab0783b */ /* 0x000fe80000000200 */
[----:B------:R-:W-:Y:S01]  /*b190*/  LDSM.16.M88.4 R100, [R234+0x4000] ;  /* 0x00400000ea64783b */ /* 0x000fe20000000200 */
[C---:B-1----:R-:W-:Y:S03]  /*b1a0*/  HMMA.16816.F32 R64, R4.reuse, R8, R64 ;  /* 0x000000080440723c */ /* 0x042fe60000001840 */
[----:B------:R-:W0:Y:S03]  /*b1b0*/  LDGDEPBAR ;  /* 0x00000000000079af */ /* 0x000e260000000000 */
[----:B------:R-:W-:Y:S01]  /*b1c0*/  HMMA.16816.F32 R96, R4, R10, R96 ;  /* 0x0000000a0460723c */ /* 0x000fe20000001860 */
[----:B------:R-:W-:-:S05]  /*b1d0*/  VIADD R9, R45, 0x1 ;  /* 0x000000012d097836 */ /* 0x000fca0000000000 */
[----:B------:R-:W-:Y:S01]  /*b1e0*/  ISETP.GE.AND P0, PT, R9, R56, PT ;  /* 0x000000380900720c */ /* 0x000fe20003f06270 */
[----:B------:R-:W-:Y:S01]  /*b1f0*/  VIADD R11, R45, 0x8 ;  /* 0x000000082d0b7836 */ /* 0x000fe20000000000 */
[----:B------:R-:W-:Y:S01]  /*b200*/  ISETP.GE.AND P5, PT, R9, R54, PT ;  /* 0x000000360900720c */ /* 0x000fe20003fa6270 */
[----:B------:R-:W-:Y:S01]  /*b210*/  VIADD R9, R45, 0x9 ;  /* 0x000000092d097836 */ /* 0x000fe20000000000 */
[----:B--2---:R-:W-:Y:S02]  /*b220*/  HMMA.16816.F32 R248, R12, R36, RZ ;  /* 0x000000240cf8723c */ /* 0x004fe400000018ff */
[C---:B------:R-:W-:Y:S02]  /*b230*/  ISETP.GE.AND P2, PT, R11.reuse, R56, PT ;  /* 0x000000380b00720c */ /* 0x040fe40003f46270 */
[----:B------:R-:W-:Y:S02]  /*b240*/  ISETP.GE.AND P4, PT, R11, R54, PT ;  /* 0x000000360b00720c */ /* 0x000fe40003f86270 */
[----:B---3--:R-:W-:Y:S01]  /*b250*/  HMMA.16816.F32 R20, R4, R28, R20 ;  /* 0x0000001c0414723c */ /* 0x008fe20000001814 */
[----:B------:R-:W-:-:S02]  /*b260*/  ISETP.GE.AND P1, PT, R9, R56, PT ;  /* 0x000000380900720c */ /* 0x000fc40003f26270 */
[----:B------:R-:W-:Y:S02]  /*b270*/  ISETP.GE.AND P6, PT, R9, R54, PT ;  /* 0x000000360900720c */ /* 0x000fe40003fc6270 */
[----:B------:R-:W1:Y:S01]  /*b280*/  LDSM.16.M88.4 R8, [R233+0xc00] ;  /* 0x000c0000e908783b */ /* 0x000e620000000200 */
[----:B------:R-:W-:Y:S01]  /*b290*/  FSEL R171, R66, -INF , !P3 ;  /* 0xff80000042ab7808 */ /* 0x000fe20005800000 */
[----:B------:R-:W-:Y:S01]  /*b2a0*/  VIADD R29, R45, 0x10 ;  /* 0x000000102d1d7836 */ /* 0x000fe20000000000 */
[----:B------:R-:W-:Y:S01]  /*b2b0*/  FSEL R104, R65, -INF , !P0 ;  /* 0xff80000041687808 */ /* 0x000fe20004000000 */
[----:B------:R-:W-:Y:S01]  /*b2c0*/  HMMA.16816.F32 R228, R4, R30, R228 ;  /* 0x0000001e04e4723c */ /* 0x000fe200000018e4 */
[----:B------:R-:W-:Y:S02]  /*b2d0*/  FSEL R116, R67, -INF , !P5 ;  /* 0xff80000043747808 */ /* 0x000fe40006800000 */
[C---:B------:R-:W-:Y:S02]  /*b2e0*/  ISETP.GE.AND P3, PT, R29.reuse, R56, PT ;  /* 0x000000381d00720c */ /* 0x040fe40003f66270 */
[----:B------:R-:W-:Y:S01]  /*b2f0*/  ISETP.GE.AND P0, PT, R29, R54, PT ;  /* 0x000000361d00720c */ /* 0x000fe20003f06270 */
[----:B------:R-:W-:Y:S01]  /*b300*/  HMMA.16816.F32 R36, R12, R38, RZ ;  /* 0x000000260c24723c */ /* 0x000fe200000018ff */
[----:B------:R-:W2:Y:S01]  /*b310*/  LDSM.16.M88.4 R28, [R234+0x2000] ;  /* 0x00200000ea1c783b */ /* 0x000ea20000000200 */
[----:B------:R-:W-:-:S02]  /*b320*/  FSEL R96, R96, -INF , !P2 ;  /* 0xff80000060607808 */ /* 0x000fc40005000000 */
[C---:B------:R-:W-:Y:S02]  /*b330*/  ISETP.GE.AND P5, PT, R33.reuse, R56, PT ;  /* 0x000000382100720c */ /* 0x040fe40003fa6270 */
[----:B------:R-:W-:Y:S01]  /*b340*/  ISETP.GE.AND P2, PT, R33, R54, PT ;  /* 0x000000362100720c */ /* 0x000fe20003f46270 */
[----:B------:R-:W-:Y:S01]  /*b350*/  HMMA.16816.F32 R248, R4, R24, R248 ;  /* 0x0000001804f8723c */ /* 0x000fe200000018f8 */
[----:B------:R-:W-:Y:S02]  /*b360*/  FSEL R42, R99, -INF , !P6 ;  /* 0xff800000632a7808 */ /* 0x000fe40007000000 */
[----:B------:R-:W-:Y:S02]  /*b370*/  FSEL R92, R20, -INF , !P3 ;  /* 0xff800000145c7808 */ /* 0x000fe40005800000 */
[----:B------:R-:W-:Y:S01]  /*b380*/  FSEL R165, R98, -INF , !P4 ;  /* 0xff80000062a57808 */ /* 0x000fe20006000000 */
[----:B------:R-:W-:Y:S01]  /*b390*/  HMMA.16816.F32 R32, R12, R16, RZ ;  /* 0x000000100c20723c */ /* 0x000fe200000018ff */
[----:B------:R-:W-:Y:S01]  /*b3a0*/  FSEL R94, R97, -INF , !P1 ;  /* 0xff800000615e7808 */ /* 0x000fe20004800000 */
[----:B------:R-:W-:Y:S01]  /*b3b0*/  VIADD R25, R45, 0x21 ;  /* 0x000000212d197836 */ /* 0x000fe20000000000 */
[----:B------:R-:W-:-:S02]  /*b3c0*/  ISETP.GE.AND P4, PT, R41, R56, PT ;  /* 0x000000382900720c */ /* 0x000fc40003f86270 */
[----:B------:R-:W-:Y:S01]  /*b3d0*/  ISETP.GE.AND P1, PT, R41, R54, PT ;  /* 0x000000362900720c */ /* 0x000fe20003f26270 */
[C---:B------:R-:W-:Y:S01]  /*b3e0*/  VIADD R41, R45.reuse, 0x20 ;  /* 0x000000202d297836 */ /* 0x040fe20000000000 */
[----:B------:R-:W-:Y:S01]  /*b3f0*/  FSEL R153, R22, -INF , !P0 ;  /* 0xff80000016997808 */ /* 0x000fe20004000000 */
[----:B------:R-:W-:Y:S01]  /*b400*/  VIADD R17, R45, 0x19 ;  /* 0x000000192d117836 */ /* 0x000fe20000000000 */
[----:B------:R-:W-:Y:S01]  /*b410*/  FSEL R40, R23, -INF , !P2 ;  /* 0xff80000017287808 */ /* 0x000fe20005000000 */
[----:B----4-:R-:W-:Y:S01]  /*b420*/  HMMA.16816.F32 R188, R12, R184, RZ ;  /* 0x000000b80cbc723c */ /* 0x010fe200000018ff */
[-C--:B------:R-:W-:Y:S02]  /*b430*/  ISETP.GE.AND P0, PT, R41, R56.reuse, PT ;  /* 0x000000382900720c */ /* 0x080fe40003f06270 */
[C---:B------:R-:W-:Y:S02]  /*b440*/  ISETP.GE.AND P6, PT, R17.reuse, R56, PT ;  /* 0x000000381100720c */ /* 0x040fe40003fc6270 */
[----:B------:R-:W-:Y:S01]  /*b450*/  ISETP.GE.AND P3, PT, R17, R54, PT ;  /* 0x000000361100720c */ /* 0x000fe20003f66270 */
[----:B------:R-:W-:Y:S01]  /*b460*/  HMMA.16816.F32 R36, R4, R26, R36 ;  /* 0x0000001a0424723c */ /* 0x000fe20000001824 */
[----:B------:R-:W-:Y:S01]  /*b470*/  FSEL R88, R228, -INF , !P4 ;  /* 0xff800000e4587808 */ /* 0x000fe20006000000 */
[----:B------:R-:W-:Y:S01]  /*b480*/  VIADD R228, R233, 0xc00 ;  /* 0x00000c00e9e47836 */ /* 0x000fe20000000000 */
[----:B------:R-:W-:-:S02]  /*b490*/  ISETP.GE.AND P2, PT, R25, R56, PT ;  /* 0x000000381900720c */ /* 0x000fc40003f46270 */
[-C--:B------:R-:W-:Y:S01]  /*b4a0*/  ISETP.GE.AND P4, PT, R25, R54.reuse, PT ;  /* 0x000000361900720c */ /* 0x080fe20003f86270 */
[----:B------:R-:W-:Y:S01]  /*b4b0*/  HMMA.16816.F32 R16, R12, R18, RZ ;  /* 0x000000120c10723c */ /* 0x000fe200000018ff */
[----:B------:R-:W-:Y:S02]  /*b4c0*/  FSEL R231, R231, -INF , !P3 ;  /* 0xff800000e7e77808 */ /* 0x000fe40005800000 */
[----:B------:R-:W-:Y:S02]  /*b4d0*/  FSEL R84, R248, -INF , !P0 ;  /* 0xff800000f8547808 */ /* 0x000fe40004000000 */
[----:B------:R-:W-:Y:S01]  /*b4e0*/  FSEL R90, R21, -INF , !P5 ;  /* 0xff800000155a7808 */ /* 0x000fe20006800000 */
[----:B-1----:R-:W-:Y:S01]  /*b4f0*/  HMMA.16816.F32 R32, R4, R8, R32 ;  /* 0x000000080420723c */ /* 0x002fe20000001820 */
[-C--:B------:R-:W-:Y:S01]  /*b500*/  ISETP.GE.AND P5, PT, R41, R54.reuse, PT ;  /* 0x000000362900720c */ /* 0x080fe20003fa6270 */
[----:B------:R-:W-:Y:S01]  /*b510*/  VIADD R21, R45, 0x28 ;  /* 0x000000282d157836 */ /* 0x000fe20000000000 */
[----:B------:R-:W-:Y:S01]  /*b520*/  FSEL R82, R249, -INF , !P2 ;  /* 0xff800000f9527808 */ /* 0x000fe20005000000 */
[C---:B------:R-:W-:Y:S01]  /*b530*/  VIADD R41, R45.reuse, 0x38 ;  /* 0x000000382d297836 */ /* 0x040fe20000000000 */
[----:B------:R-:W-:Y:S01]  /*b540*/  FSEL R133, R250, -INF , !P5 ;  /* 0xff800000fa857808 */ /* 0x000fe20006800000 */
[----:B--2---:R-:W-:Y:S01]  /*b550*/  HMMA.16816.F32 R24, R12, R28, RZ ;  /* 0x0000001c0c18723c */ /* 0x004fe200000018ff */
[----:B------:R-:W-:Y:S01]  /*b560*/  VIADD R9, R45, 0x29 ;  /* 0x000000292d097836 */ /* 0x000fe20000000000 */
[----:B------:R-:W-:Y:S01]  /*b570*/  FSEL R86, R229, -INF , !P6 ;  /* 0xff800000e5567808 */ /* 0x000fe20007000000 */
[----:B------:R-:W-:Y:S01]  /*b580*/  VIADD R229, R233, 0x800 ;  /* 0x00000800e9e57836 */ /* 0x000fe20000000000 */
[----:B------:R-:W-:-:S02]  /*b590*/  ISETP.GE.AND P6, PT, R21, R54, PT ;  /* 0x000000361500720c */ /* 0x000fc40003fc6270 */
[C---:B------:R-:W-:Y:S01]  /*b5a0*/  ISETP.GE.AND P3, PT, R9.reuse, R56, PT ;  /* 0x000000380900720c */ /* 0x040fe20003f66270 */
[----:B------:R-:W-:Y:S01]  /*b5b0*/  HMMA.16816.F32 R28, R12, R30, RZ ;  /* 0x0000001e0c1c723c */ /* 0x000fe200000018ff */
[----:B------:R-:W-:Y:S01]  /*b5c0*/  ISETP.GE.AND P0, PT, R9, R54, PT ;  /* 0x000000360900720c */ /* 0x000fe20003f06270 */
[----:B------:R-:W-:Y:S01]  /*b5d0*/  VIADD R9, R45, 0x30 ;  /* 0x000000302d097836 */ /* 0x000fe20000000000 */
[----:B------:R-:W-:Y:S01]  /*b5e0*/  FSEL R147, R230, -INF , !P1 ;  /* 0xff800000e6937808 */ /* 0x000fe20004800000 */
[----:B------:R-:W-:Y:S01]  /*b5f0*/  VIADD R230, R233, 0x400 ;  /* 0x00000400e9e67836 */ /* 0x000fe20000000000 */
[-C--:B------:R-:W-:Y:S01]  /*b600*/  ISETP.GE.AND P1, PT, R21, R56.reuse, PT ;  /* 0x000000381500720c */ /* 0x080fe20003f26270 */
[----:B------:R-:W-:Y:S01]  /*b610*/  HMMA.16816.F32 R16, R4, R10, R16 ;  /* 0x0000000a0410723c */ /* 0x000fe20000001810 */
[----:B------:R-:W-:Y:S01]  /*b620*/  ISETP.GE.AND P5, PT, R9, R56, PT ;  /* 0x000000380900720c */ /* 0x000fe20003fa6270 */
[----:B------:R-:W-:Y:S01]  /*b630*/  VIADD R21, R45, 0x31 ;  /* 0x000000312d157836 */ /* 0x000fe20000000000 */
[----:B------:R-:W-:-:S02]  /*b640*/  ISETP.GE.AND P2, PT, R9, R54, PT ;  /* 0x000000360900720c */ /* 0x000fc40003f46270 */
[----:B------:R-:W1:Y:S01]  /*b650*/  LDSM.16.M88.4 R8, [R234+0x2800] ;  /* 0x00280000ea08783b */ /* 0x000e620000000200 */
[----:B------:R-:W-:Y:S01]  /*b660*/  FSEL R129, R38, -INF , !P6 ;  /* 0xff80000026817808 */ /* 0x000fe20007000000 */
[----:B------:R-:W-:Y:S01]  /*b670*/  HMMA.16816.F32 R184, R12, R186, RZ ;  /* 0x000000ba0cb8723c */ /* 0x000fe200000018ff */
[----:B------:R-:W-:Y:S02]  /*b680*/  FSEL R78, R37, -INF , !P3 ;  /* 0xff800000254e7808 */ /* 0x000fe40005800000 */
[C---:B------:R-:W-:Y:S02]  /*b690*/  ISETP.GE.AND P6, PT, R41.reuse, R56, PT ;  /* 0x000000382900720c */ /* 0x040fe40003fc6270 */
[----:B------:R-:W-:Y:S01]  /*b6a0*/  ISETP.GE.AND P3, PT, R41, R54, PT ;  /* 0x000000362900720c */ /* 0x000fe20003f66270 */
[----:B------:R-:W-:Y:S01]  /*b6b0*/  HMMA.16816.F32 R24, R4, R60, R24 ;  /* 0x0000003c0418723c */ /* 0x000fe20000001818 */
[----:B------:R-:W-:Y:S02]  /*b6c0*/  FSEL R80, R36, -INF , !P1 ;  /* 0xff80000024507808 */ /* 0x000fe40004800000 */
[----:B------:R-:W-:-:S02]  /*b6d0*/  FSEL R41, R39, -INF , !P0 ;  /* 0xff80000027297808 */ /* 0x000fc40004000000 */
[----:B------:R-:W2:Y:S01]  /*b6e0*/  LDSM.16.M88.4 R36, [R233+0x1800] ;  /* 0x00180000e924783b */ /* 0x000ea20000000200 */
[----:B------:R-:W-:Y:S01]  /*b6f0*/  FSEL R251, R251, -INF , !P4 ;  /* 0xff800000fbfb7808 */ /* 0x000fe20006000000 */
[----:B------:R-:W-:Y:S01]  /*b700*/  HMMA.16816.F32 R28, R4, R62, R28 ;  /* 0x0000003e041c723c */ /* 0x000fe2000000181c */
[C---:B------:R-:W-:Y:S02]  /*b710*/  ISETP.GE.AND P4, PT, R21.reuse, R56, PT ;  /* 0x000000381500720c */ /* 0x040fe40003f86270 */
[----:B------:R-:W-:Y:S02]  /*b720*/  ISETP.GE.AND P1, PT, R21, R54, PT ;  /* 0x000000361500720c */ /* 0x000fe40003f26270 */
[----:B------:R-:W-:Y:S01]  /*b730*/  FSEL R76, R32, -INF , !P5 ;  /* 0xff800000204c7808 */ /* 0x000fe20006800000 */
[C---:B------:R-:W-:Y:S01]  /*b740*/  HMMA.16816.F32 R20, R12.reuse, R200, RZ ;  /* 0x000000c80c14723c */ /* 0x040fe200000018ff */
[C---:B------:R-:W-:Y:S02]  /*b750*/  ISETP.GE.AND P0, PT, R47.reuse, R56, PT ;  /* 0x000000382f00720c */ /* 0x040fe40003f06270 */
[----:B------:R-:W-:Y:S01]  /*b760*/  ISETP.GE.AND P5, PT, R47, R54, PT ;  /* 0x000000362f00720c */ /* 0x000fe20003fa6270 */
[----:B------:R-:W-:Y:S01]  /*b770*/  VIADD R47, R45, 0x41 ;  /* 0x000000412d2f7836 */ /* 0x000fe20000000000 */
[----:B------:R-:W-:Y:S01]  /*b780*/  FSEL R121, R34, -INF , !P2 ;  /* 0xff80000022797808 */ /* 0x000fe20005000000 */
[C---:B------:R-:W-:Y:S01]  /*b790*/  HMMA.16816.F32 R200, R12.reuse, R202, RZ ;  /* 0x000000ca0cc8723c */ /* 0x040fe200000018ff */
[----:B------:R-:W-:Y:S01]  /*b7a0*/  FSEL R74, R33, -INF , !P4 ;  /* 0xff800000214a7808 */ /* 0x000fe20006000000 */
[----:B------:R-:W-:Y:S01]  /*b7b0*/  VIADD R33, R45, 0x49 ;  /* 0x000000492d217836 */ /* 0x000fe20000000000 */
[----:B------:R-:W-:Y:S01]  /*b7c0*/  FSEL R249, R35, -INF , !P1 ;  /* 0xff80000023f97808 */ /* 0x000fe20004800000 */
[----:B------:R-:W-:Y:S01]  /*b7d0*/  VIADD R35, R45, 0x48 ;  /* 0x000000482d237836 */ /* 0x000fe20000000000 */
[----:B------:R-:W-:Y:S01]  /*b7e0*/  ISETP.GE.AND P2, PT, R53, R56, PT ;  /* 0x000000383500720c */ /* 0x000fe20003f46270 */
[----:B------:R-:W-:Y:S01]  /*b7f0*/  HMMA.16816.F32 R180, R12, R176, RZ ;  /* 0x000000b00cb4723c */ /* 0x000fe200000018ff */
[----:B------:R-:W-:-:S02]  /*b800*/  FSEL R72, R16, -INF , !P6 ;  /* 0xff80000010487808 */ /* 0x000fc40007000000 */
[----:B------:R-:W-:Y:S02]  /*b810*/  FSEL R215, R18, -INF , !P3 ;  /* 0xff80000012d77808 */ /* 0x000fe40005800000 */
[----:B------:R-:W-:Y:S01]  /*b820*/  FSEL R70, R17, -INF , !P0 ;  /* 0xff80000011467808 */ /* 0x000fe20004000000 */
[C---:B------:R-:W-:Y:S01]  /*b830*/  HMMA.16816.F32 R176, R12.reuse, R178, RZ ;  /* 0x000000b20cb0723c */ /* 0x040fe200000018ff */
[----:B------:R-:W-:Y:S02]  /*b840*/  FSEL R213, R19, -INF , !P5 ;  /* 0xff80000013d57808 */ /* 0x000fe40006800000 */
[----:B------:R-:W-:Y:S02]  /*b850*/  FSEL R68, R24, -INF , !P2 ;  /* 0xff80000018447808 */ /* 0x000fe40005000000 */
[C---:B------:R-:W-:Y:S01]  /*b860*/  ISETP.GE.AND P3, PT, R35.reuse, R56, PT ;  /* 0x000000382300720c */ /* 0x040fe20003f66270 */
[----:B-1----:R-:W-:Y:S01]  /*b870*/  HMMA.16816.F32 R16, R12, R8, RZ ;  /* 0x000000080c10723c */ /* 0x002fe200000018ff */
[----:B------:R-:W-:-:S02]  /*b880*/  ISETP.GE.AND P0, PT, R35, R54, PT ;  /* 0x000000362300720c */ /* 0x000fc40003f06270 */
[C---:B------:R-:W-:Y:S02]  /*b890*/  ISETP.GE.AND P5, PT, R33.reuse, R56, PT ;  /* 0x000000382100720c */ /* 0x040fe40003fa6270 */
[----:B------:R-:W-:Y:S01]  /*b8a0*/  ISETP.GE.AND P2, PT, R33, R54, PT ;  /* 0x000000362100720c */ /* 0x000fe20003f46270 */
[C---:B------:R-:W-:Y:S01]  /*b8b0*/  HMMA.16816.F32 R20, R4.reuse, R48, R20 ;  /* 0x000000300414723c */ /* 0x040fe20000001814 */
[----:B------:R-:W1:Y:S01]  /*b8c0*/  LDSM.16.M88.4 R32, [R233+0x1c00] ;  /* 0x001c0000e920783b */ /* 0x000e620000000200 */
[----:B------:R-:W-:Y:S01]  /*b8d0*/  ISETP.GE.AND P1, PT, R47, R56, PT ;  /* 0x000000382f00720c */ /* 0x000fe20003f26270 */
[----:B------:R-:W-:Y:S01]  /*b8e0*/  VIADD R9, R45, 0x50 ;  /* 0x000000502d097836 */ /* 0x000fe20000000000 */
[-C--:B------:R-:W-:Y:S02]  /*b8f0*/  ISETP.GE.AND P4, PT, R53, R54.reuse, PT ;  /* 0x000000363500720c */ /* 0x080fe40003f86270 */
[----:B------:R-:W-:Y:S01]  /*b900*/  FSEL R66, R25, -INF , !P1 ;  /* 0xff80000019427808 */ /* 0x000fe20004800000 */
[----:B------:R-:W-:Y:S01]  /*b910*/  VIADD R25, R45, 0x51 ;  /* 0x000000512d197836 */ /* 0x000fe20000000000 */
[----:B------:R-:W-:Y:S01]  /*b920*/  ISETP.GE.AND P6, PT, R47, R54, PT ;  /* 0x000000362f00720c */ /* 0x000fe20003fc6270 */
[----:B------:R-:W-:Y:S01]  /*b930*/  HMMA.16816.F32 R200, R4, R50, R200 ;  /* 0x0000003204c8723c */ /* 0x000fe200000018c8 */
[----:B------:R-:W-:Y:S01]  /*b940*/  FSEL R211, R26, -INF , !P4 ;  /* 0xff8000001ad37808 */ /* 0x000fe20006000000 */
[----:B------:R-:W-:Y:S01]  /*b950*/  VIADD R47, R45, 0x59 ;  /* 0x000000592d2f7836 */ /* 0x000fe20000000000 */
[----:B------:R-:W-:Y:S01]  /*b960*/  ISETP.GE.AND P4, PT, R9, R56, PT ;  /* 0x000000380900720c */ /* 0x000fe20003f86270 */
[----:B------:R-:W-:Y:S01]  /*b970*/  VIADD R49, R45, 0x58 ;  /* 0x000000582d317836 */ /* 0x000fe20000000000 */
[----:B------:R-:W-:Y:S01]  /*b980*/  ISETP.GE.AND P1, PT, R9, R54, PT ;  /* 0x000000360900720c */ /* 0x000fe20003f26270 */
[----:B------:R-:W-:Y:S01]  /*b990*/  HMMA.16816.F32 R108, R12, R100, RZ ;  /* 0x000000640c6c723c */ /* 0x000fe200000018ff */
[----:B------:R-:W-:-:S02]  /*b9a0*/  FSEL R123, R27, -INF , !P6 ;  /* 0xff8000001b7b7808 */ /* 0x000fc40007000000 */
[----:B------:R-:W-:Y:S02]  /*b9b0*/  FSEL R44, R28, -INF , !P3 ;  /* 0xff8000001c2c7808 */ /* 0x000fe40005800000 */
[C---:B------:R-:W-:Y:S01]  /*b9c0*/  ISETP.GE.AND P6, PT, R25.reuse, R56, PT ;  /* 0x000000381900720c */ /* 0x040fe20003fc6270 */
[C---:B------:R-:W-:Y:S01]  /*b9d0*/  HMMA.16816.F32 R8, R12.reuse, R10, RZ ;  /* 0x0000000a0c08723c */ /* 0x040fe200000018ff */
[----:B------:R-:W-:Y:S02]  /*b9e0*/  ISETP.GE.AND P3, PT, R25, R54, PT ;  /* 0x000000361900720c */ /* 0x000fe40003f66270 */
[----:B------:R-:W-:Y:S02]  /*b9f0*/  FSEL R209, R30, -INF , !P0 ;  /* 0xff8000001ed17808 */ /* 0x000fe40004000000 */
[----:B------:R-:W-:Y:S01]  /*ba00*/  FSEL R0, R29, -INF , !P5 ;  /* 0xff8000001d007808 */ /* 0x000fe20006800000 */
[----:B------:R-:W-:Y:S01]  /*ba10*/  HMMA.16816.F32 R24, R12, R172, RZ ;  /* 0x000000ac0c18723c */ /* 0x000fe200000018ff */
[----:B------:R-:W-:-:S02]  /*ba20*/  FSEL R135, R31, -INF , !P2 ;  /* 0xff8000001f877808 */ /* 0x000fc40005000000 */
[----:B------:R-:W3:Y:S01]  /*ba30*/  LDSM.16.M88.4 R28, [R233+0x2000] ;  /* 0x00200000e91c783b */ /* 0x000ee20000000200 */
[----:B------:R-:W-:Y:S02]  /*ba40*/  FSEL R118, R20, -INF , !P4 ;  /* 0xff80000014767808 */ /* 0x000fe40006000000 */
[----:B--2---:R-:W-:Y:S01]  /*ba50*/  HMMA.16816.F32 R16, R4, R36, R16 ;  /* 0x000000240410723c */ /* 0x004fe20000001810 */
[C---:B------:R-:W-:Y:S02]  /*ba60*/  ISETP.GE.AND P2, PT, R47.reuse, R56, PT ;  /* 0x000000382f00720c */ /* 0x040fe40003f46270 */
[-C--:B------:R-:W-:Y:S01]  /*ba70*/  ISETP.GE.AND P4, PT, R47, R54.reuse, PT ;  /* 0x000000362f00720c */ /* 0x080fe20003f86270 */
[C---:B------:R-:W-:Y:S01]  /*ba80*/  VIADD R47, R45.reuse, 0x60 ;  /* 0x000000602d2f7836 */ /* 0x040fe20000000000 */
[----:B------:R-:W-:Y:S01]  /*ba90*/  FSEL R207, R22, -INF , !P1 ;  /* 0xff80000016cf7808 */ /* 0x000fe20004800000 */
[----:B------:R-:W-:Y:S01]  /*baa0*/  HMMA.16816.F32 R172, R12, R174, RZ ;  /* 0x000000ae0cac723c */ /* 0x000fe200000018ff */
[----:B------:R-:W-:Y:S01]  /*bab0*/  VIADD R37, R45, 0x61 ;  /* 0x000000612d257836 */ /* 0x000fe20000000000 */
[----:B------:R-:W-:Y:S01]  /*bac0*/  FSEL R120, R21, -INF , !P6 ;  /* 0xff80000015787808 */ /* 0x000fe20007000000 */
[----:B------:R-:W-:Y:S01]  /*bad0*/  VIADD R21, R45, 0x69 ;  /* 0x000000692d157836 */ /* 0x000fe20000000000 */
[----:B------:R-:W-:Y:S01]  /*bae0*/  FSEL R205, R23, -INF , !P3 ;  /* 0xff80000017cd7808 */ /* 0x000fe20005800000 */
[----:B------:R-:W-:Y:S01]  /*baf0*/  VIADD R23, R45, 0x68 ;  /* 0x000000682d177836 */ /* 0x000fe20000000000 */
[----:B------:R-:W-:Y:S01]  /*bb00*/  HMMA.16816.F32 R8, R4, R38, R8 ;  /* 0x000000260408723c */ /* 0x000fe20000001808 */
[----:B------:R-:W-:-:S02]  /*bb10*/  ISETP.GE.AND P5, PT, R49, R54, PT ;  /* 0x000000363100720c */ /* 0x000fc40003fa6270 */
[C---:B------:R-:W-:Y:S02]  /*bb20*/  ISETP.GE.AND P1, PT, R47.reuse, R56, PT ;  /* 0x000000382f00720c */ /* 0x040fe40003f26270 */
[----:B------:R-:W-:Y:S01]  /*bb30*/  ISETP.GE.AND P6, PT, R47, R54, PT ;  /* 0x000000362f00720c */ /* 0x000fe20003fc6270 */
[----:B-1----:R-:W-:Y:S01]  /*bb40*/  HMMA.16816.F32 R24, R4, R32, R24 ;  /* 0x000000200418723c */ /* 0x002fe20000001818 */
[----:B------:R-:W-:Y:S01]  /*bb50*/  ISETP.GE.AND P3, PT, R37, R56, PT ;  /* 0x000000382500720c */ /* 0x000fe20003f66270 */
[----:B------:R-:W-:Y:S01]  /*bb60*/  VIADD R47, R45, 0xa0 ;  /* 0x000000a02d2f7836 */ /* 0x000fe20000000000 */
[----:B------:R-:W-:Y:S02]  /*bb70*/  FSEL R124, R201, -INF , !P2 ;  /* 0xff800000c97c7808 */ /* 0x000fe40005000000 */
[----:B------:R-:W-:Y:S01]  /*bb80*/  FSEL R149, R202, -INF , !P5 ;  /* 0xff800000ca957808 */ /* 0x000fe20006800000 */
[----:B------:R-:W-:Y:S01]  /*bb90*/  HMMA.16816.F32 R100, R12, R102, RZ ;  /* 0x000000660c64723c */ /* 0x000fe200000018ff */
[----:B------:R-:W-:Y:S01]  /*bba0*/  VIADD R33, R45, 0x70 ;  /* 0x000000702d217836 */ /* 0x000fe20000000000 */
[----:B------:R-:W-:-:S02]  /*bbb0*/  FSEL R203, R203, -INF , !P4 ;  /* 0xff800000cbcb7808 */ /* 0x000fc40006000000 */
[----:B------:R-:W-:Y:S02]  /*bbc0*/  FSEL R126, R16, -INF , !P1 ;  /* 0xff800000107e7808 */ /* 0x000fe40004800000 */
[----:B------:R-:W-:Y:S01]  /*bbd0*/  FSEL R201, R18, -INF , !P6 ;  /* 0xff80000012c97808 */ /* 0x000fe20007000000 */
[C---:B------:R-:W-:Y:S01]  /*bbe0*/  HMMA.16816.F32 R172, R4.reuse, R34, R172 ;  /* 0x0000002204ac723c */ /* 0x040fe200000018ac */
[----:B------:R-:W-:Y:S01]  /*bbf0*/  FSEL R130, R17, -INF , !P3 ;  /* 0xff80000011827808 */ /* 0x000fe20005800000 */
[----:B------:R-:W-:Y:S01]  /*bc00*/  VIADD R17, R45, 0x71 ;  /* 0x000000712d117836 */ /* 0x000fe20000000000 */
[C---:B------:R-:W-:Y:S02]  /*bc10*/  ISETP.GE.AND P5, PT, R23.reuse, R56, PT ;  /* 0x000000381700720c */ /* 0x040fe40003fa6270 */
[----:B------:R-:W-:Y:S01]  /*bc20*/  ISETP.GE.AND P2, PT, R23, R54, PT ;  /* 0x000000361700720c */ /* 0x000fe20003f46270 */
[----:B---3--:R-:W-:Y:S01]  /*bc30*/  HMMA.16816.F32 R188, R4, R28, R188 ;  /* 0x0000001c04bc723c */ /* 0x008fe200000018bc */
[----:B------:R-:W-:-:S02]  /*bc40*/  ISETP.GE.AND P4, PT, R21, R56, PT ;  /* 0x000000381500720c */ /* 0x000fc40003f86270 */
[----:B------:R-:W-:Y:S02]  /*bc50*/  ISETP.GE.AND P1, PT, R21, R54, PT ;  /* 0x000000361500720c */ /* 0x000fe40003f26270 */
[C---:B------:R-:W-:Y:S01]  /*bc60*/  ISETP.GE.AND P6, PT, R33.reuse, R56, PT ;  /* 0x000000382100720c */ /* 0x040fe20003fc6270 */
[----:B------:R-:W1:Y:S01]  /*bc70*/  LDSM.16.M88.4 R20, [R233+0x2400] ;  /* 0x00240000e914783b */ /* 0x000e620000000200 */
[----:B------:R-:W-:Y:S01]  /*bc80*/  ISETP.GE.AND P3, PT, R33, R54, PT ;  /* 0x000000362100720c */ /* 0x000fe20003f66270 */
[----:B------:R-:W-:Y:S01]  /*bc90*/  HMMA.16816.F32 R184, R4, R30, R184 ;  /* 0x0000001e04b8723c */ /* 0x000fe200000018b8 */
[----:B------:R-:W-:Y:S01]  /*bca0*/  ISETP.GE.AND P0, PT, R49, R56, PT ;  /* 0x000000383100720c */ /* 0x000fe20003f06270 */
[----:B------:R-:W2:Y:S01]  /*bcb0*/  LDSM.16.M88.4 R32, [R234+0x3800] ;  /* 0x00380000ea20783b */ /* 0x000ea20000000200 */
[----:B------:R-:W-:Y:S01]  /*bcc0*/  FSEL R134, R8, -INF , !P5 ;  /* 0xff80000008867808 */ /* 0x000fe20006800000 */
[C---:B------:R-:W-:Y:S01]  /*bcd0*/  VIADD R29, R45.reuse, 0x81 ;  /* 0x000000812d1d7836 */ /* 0x040fe20000000000 */
[----:B------:R-:W-:Y:S01]  /*bce0*/  FSEL R200, R200, -INF , !P0 ;  /* 0xff800000c8c87808 */ /* 0x000fe20004000000 */
[----:B------:R-:W-:Y:S01]  /*bcf0*/  VIADD R49, R45, 0xb0 ;  /* 0x000000b02d317836 */ /* 0x000fe20000000000 */
[-C--:B------:R-:W-:Y:S01]  /*bd00*/  ISETP.GE.AND P0, PT, R37, R54.reuse, PT ;  /* 0x000000362500720c */ /* 0x080fe20003f06270 */
[----:B------:R-:W-:Y:S01]  /*bd10*/  VIADD R37, R45, 0x80 ;  /* 0x000000802d257836 */ /* 0x000fe20000000000 */
[----:B------:R-:W-:-:S02]  /*bd20*/  ISETP.GE.AND P5, PT, R17, R54, PT ;  /* 0x000000361100720c */ /* 0x000fc40003fa6270 */
[----:B------:R-:W-:Y:S01]  /*bd30*/  FSEL R155, R19, -INF , !P0 ;  /* 0xff800000139b7808 */ /* 0x000fe20004000000 */
[----:B------:R-:W-:Y:S01]  /*bd40*/  VIADD R19, R45, 0x78 ;  /* 0x000000782d137836 */ /* 0x000fe20000000000 */
[-C--:B------:R-:W-:Y:S01]  /*bd50*/  ISETP.GE.AND P0, PT, R17, R56.reuse, PT ;  /* 0x000000381100720c */ /* 0x080fe20003f06270 */
[----:B------:R-:W-:Y:S01]  /*bd60*/  VIADD R17, R45, 0x79 ;  /* 0x000000792d117836 */ /* 0x000fe20000000000 */
[----:B------:R-:W-:Y:S02]  /*bd70*/  FSEL R199, R10, -INF , !P2 ;  /* 0xff8000000ac77808 */ /* 0x000fe40005000000 */
[----:B------:R-:W-:Y:S02]  /*bd80*/  FSEL R140, R9, -INF , !P4 ;  /* 0xff800000098c7808 */ /* 0x000fe40006000000 */
[----:B------:R-:W-:Y:S02]  /*bd90*/  FSEL R161, R11, -INF , !P1 ;  /* 0xff8000000ba17808 */ /* 0x000fe40004800000 */
[----:B------:R-:W-:Y:S01]  /*bda0*/  FSEL R144, R24, -INF , !P6 ;  /* 0xff80000018907808 */ /* 0x000fe20007000000 */
[----:B------:R-:W3:Y:S01]  /*bdb0*/  LDSM.16.M88.4 R8, [R233+0x2800] ;  /* 0x00280000e908783b */ /* 0x000ee20000000200 */
[----:B------:R-:W-:-:S02]  /*bdc0*/  ISETP.GE.AND P2, PT, R19, R56, PT ;  /* 0x000000381300720c */ /* 0x000fc40003f46270 */
[----:B------:R-:W-:Y:S02]  /*bdd0*/  ISETP.GE.AND P4, PT, R19, R54, PT ;  /* 0x000000361300720c */ /* 0x000fe40003f86270 */
[C---:B------:R-:W-:Y:S02]  /*bde0*/  ISETP.GE.AND P1, PT, R17.reuse, R56, PT ;  /* 0x000000381100720c */ /* 0x040fe40003f26270 */
[----:B------:R-:W-:Y:S02]  /*bdf0*/  ISETP.GE.AND P6, PT, R17, R54, PT ;  /* 0x000000361100720c */ /* 0x000fe40003fc6270 */
[----:B------:R-:W4:Y:S01]  /*be00*/  LDSM.16.M88.4 R16, [R234+0x3c00] ;  /* 0x003c0000ea10783b */ /* 0x000f220000000200 */
[----:B------:R-:W-:Y:S02]  /*be10*/  FSEL R169, R27, -INF , !P5 ;  /* 0xff8000001ba97808 */ /* 0x000fe40006800000 */
[----:B------:R-:W-:Y:S02]  /*be20*/  FSEL R172, R172, -INF , !P2 ;  /* 0xff800000acac7808 */ /* 0x000fe40005000000 */
[----:B------:R-:W-:Y:S01]  /*be30*/  FSEL R146, R25, -INF , !P0 ;  /* 0xff80000019927808 */ /* 0x000fe20004000000 */
[----:B------:R-:W-:Y:S01]  /*be40*/  VIADD R25, R45, 0x88 ;  /* 0x000000882d197836 */ /* 0x000fe20000000000 */
[C---:B------:R-:W-:Y:S01]  /*be50*/  ISETP.GE.AND P5, PT, R29.reuse, R56, PT ;  /* 0x000000381d00720c */ /* 0x040fe20003fa6270 */
[----:B-1----:R-:W-:Y:S01]  /*be60*/  HMMA.16816.F32 R180, R4, R20, R180 ;  /* 0x0000001404b4723c */ /* 0x002fe200000018b4 */
[----:B------:R-:W-:-:S02]  /*be70*/  ISETP.GE.AND P2, PT, R29, R54, PT ;  /* 0x000000361d00720c */ /* 0x000fc40003f46270 */
[----:B------:R-:W-:Y:S02]  /*be80*/  FSEL R197, R26, -INF , !P3 ;  /* 0xff8000001ac57808 */ /* 0x000fe40005800000 */
[-C--:B------:R-:W-:Y:S01]  /*be90*/  ISETP.GE.AND P3, PT, R37, R56.reuse, PT ;  /* 0x000000382500720c */ /* 0x080fe20003f66270 */
[----:B--2---:R-:W-:Y:S01]  /*bea0*/  HMMA.16816.F32 R28, R12, R32, RZ ;  /* 0x000000200c1c723c */ /* 0x004fe200000018ff */
[----:B------:R-:W-:Y:S01]  /*beb0*/  VIADD R21, R45, 0x89 ;  /* 0x000000892d157836 */ /* 0x000fe20000000000 */
[----:B------:R-:W-:Y:S02]  /*bec0*/  FSEL R195, R174, -INF , !P4 ;  /* 0xff800000aec37808 */ /* 0x000fe40006000000 */
[----:B------:R-:W-:Y:S02]  /*bed0*/  FSEL R150, R173, -INF , !P1 ;  /* 0xff800000ad967808 */ /* 0x000fe40004800000 */
[C---:B------:R-:W-:Y:S01]  /*bee0*/  ISETP.GE.AND P4, PT, R25.reuse, R56, PT ;  /* 0x000000381900720c */ /* 0x040fe20003f86270 */
[----:B------:R-:W-:Y:S01]  /*bef0*/  HMMA.16816.F32 R176, R4, R22, R176 ;  /* 0x0000001604b0723c */ /* 0x000fe200000018b0 */
[----:B------:R-:W-:-:S02]  /*bf00*/  ISETP.GE.AND P1, PT, R25, R54, PT ;  /* 0x000000361900720c */ /* 0x000fc40003f26270 */
[----:B------:R-:W-:Y:S01]  /*bf10*/  FSEL R175, R175, -INF , !P6 ;  /* 0xff800000afaf7808 */ /* 0x000fe20007000000 */
[----:B------:R-:W1:Y:S01]  /*bf20*/  LDSM.16.M88.4 R24, [R233+0x2c00] ;  /* 0x002c0000e918783b */ /* 0x000e620000000200 */
[----:B------:R-:W-:Y:S01]  /*bf30*/  FSEL R188, R188, -INF , !P3 ;  /* 0xff800000bcbc7808 */ /* 0x000fe20005800000 */
[----:B------:R-:W-:Y:S01]  /*bf40*/  HMMA.16816.F32 R32, R12, R34, RZ ;  /* 0x000000220c20723c */ /* 0x000fe200000018ff */
[C---:B------:R-:W-:Y:S02]  /*bf50*/  ISETP.GE.AND P6, PT, R21.reuse, R56, PT ;  /* 0x000000381500720c */ /* 0x040fe40003fc6270 */
[-C--:B------:R-:W-:Y:S01]  /*bf60*/  ISETP.GE.AND P3, PT, R21, R54.reuse, PT ;  /* 0x000000361500720c */ /* 0x080fe20003f66270 */
[----:B------:R-:W-:Y:S01]  /*bf70*/  VIADD R21, R45, 0x90 ;  /* 0x000000902d157836 */ /* 0x000fe20000000000 */
[----:B------:R-:W-:Y:S02]  /*bf80*/  ISETP.GE.AND P0, PT, R37, R54, PT ;  /* 0x000000362500720c */ /* 0x000fe40003f06270 */
[----:B------:R-:W-:Y:S01]  /*bf90*/  FSEL R152, R189, -INF , !P5 ;  /* 0xff800000bd987808 */ /* 0x000fe20006800000 */
[----:B------:R-:W2:Y:S01]  /*bfa0*/  LDSM.16.M88.4 R36, [R233+0x3000] ;  /* 0x00300000e924783b */ /* 0x000ea20000000200 */
[----:B------:R-:W-:-:S02]  /*bfb0*/  FSEL R193, R190, -INF , !P0 ;  /* 0xff800000bec17808 */ /* 0x000fc40004000000 */
[C---:B------:R-:W-:Y:S01]  /*bfc0*/  ISETP.GE.AND P0, PT, R21.reuse, R56, PT ;  /* 0x000000381500720c */ /* 0x040fe20003f06270 */
[----:B---3--:R-:W-:Y:S01]  /*bfd0*/  HMMA.16816.F32 R28, R4, R8, R28 ;  /* 0x00000008041c723c */ /* 0x008fe2000000181c */
[----:B------:R-:W-:Y:S01]  /*bfe0*/  ISETP.GE.AND P5, PT, R21, R54, PT ;  /* 0x000000361500720c */ /* 0x000fe20003fa6270 */
[----:B------:R-:W-:Y:S01]  /*bff0*/  VIADD R21, R45, 0x91 ;  /* 0x000000912d157836 */ /* 0x000fe20000000000 */
[----:B------:R-:W-:Y:S02]  /*c000*/  FSEL R191, R191, -INF , !P2 ;  /* 0xff800000bfbf7808 */ /* 0x000fe40005000000 */
[----:B------:R-:W-:Y:S01]  /*c010*/  FSEL R184, R184, -INF , !P4 ;  /* 0xff800000b8b87808 */ /* 0x000fe20006000000 */
[----:B----4-:R-:W-:Y:S01]  /*c020*/  HMMA.16816.F32 R136, R12, R16, RZ ;  /* 0x000000100c88723c */ /* 0x010fe200000018ff */
[----:B------:R-:W-:Y:S01]  /*c030*/  ISETP.GE.AND P2, PT, R21, R56, PT ;  /* 0x000000381500720c */ /* 0x000fe20003f46270 */
[----:B------:R-:W-:Y:S01]  /*c040*/  VIADD R9, R45, 0xa1 ;  /* 0x000000a12d097836 */ /* 0x000fe20000000000 */
[----:B------:R-:W-:Y:S01]  /*c050*/  ISETP.GE.AND P4, PT, R21, R54, PT ;  /* 0x000000361500720c */ /* 0x000fe20003f86270 */
[----:B------:R-:W-:Y:S01]  /*c060*/  VIADD R21, R45, 0x98 ;  /* 0x000000982d157836 */ /* 0x000fe20000000000 */
[----:B------:R-:W-:Y:S01]  /*c070*/  FSEL R189, R186, -INF , !P1 ;  /* 0xff800000babd7808 */ /* 0x000fe20004800000 */
[----:B------:R-:W-:Y:S01]  /*c080*/  HMMA.16816.F32 R32, R4, R10, R32 ;  /* 0x0000000a0420723c */ /* 0x000fe20000001820 */
[----:B------:R-:W-:Y:S01]  /*c090*/  FSEL R156, R185, -INF , !P6 ;  /* 0xff800000b99c7808 */ /* 0x000fe20007000000 */
[----:B------:R-:W-:Y:S01]  /*c0a0*/  VIADD R17, R45, 0x99 ;  /* 0x000000992d117836 */ /* 0x000fe20000000000 */
[----:B------:R-:W-:-:S02]  /*c0b0*/  ISETP.GE.AND P1, PT, R21, R56, PT ;  /* 0x000000381500720c */ /* 0x000fc40003f26270 */
[----:B------:R-:W-:Y:S02]  /*c0c0*/  ISETP.GE.AND P6, PT, R21, R54, PT ;  /* 0x000000361500720c */ /* 0x000fe40003fc6270 */
[----:B------:R-:W3:Y:S01]  /*c0d0*/  LDSM.16.M88.4 R20, [R234+0x4400] ;  /* 0x00440000ea14783b */ /* 0x000ee20000000200 */
[----:B------:R-:W-:Y:S01]  /*c0e0*/  FSEL R187, R187, -INF , !P3 ;  /* 0xff800000bbbb7808 */ /* 0x000fe20005800000 */
[----:B------:R-:W-:Y:S01]  /*c0f0*/  VIADD R11, R45, 0xa8 ;  /* 0x000000a82d0b7836 */ /* 0x000fe20000000000 */
[----:B------:R-:W-:Y:S02]  /*c100*/  FSEL R180, R180, -INF , !P0 ;  /* 0xff800000b4b47808 */ /* 0x000fe40004000000 */
[C---:B------:R-:W-:Y:S02]  /*c110*/  ISETP.GE.AND P3, PT, R17.reuse, R56, PT ;  /* 0x000000381100720c */ /* 0x040fe40003f66270 */
[----:B------:R-:W-:Y:S02]  /*c120*/  ISETP.GE.AND P0, PT, R17, R54, PT ;  /* 0x000000361100720c */ /* 0x000fe40003f06270 */
[----:B------:R-:W-:Y:S01]  /*c130*/  HMMA.16816.F32 R16, R12, R18, RZ ;  /* 0x000000120c10723c */ /* 0x000fe200000018ff */
[----:B------:R-:W-:-:S02]  /*c140*/  FSEL R183, R183, -INF , !P4 ;  /* 0xff800000b7b77808 */ /* 0x000fc40006000000 */
[----:B------:R-:W-:Y:S02]  /*c150*/  FSEL R176, R176, -INF , !P1 ;  /* 0xff800000b0b07808 */ /* 0x000fe40004800000 */
[----:B------:R-:W-:Y:S01]  /*c160*/  FSEL R185, R182, -INF , !P5 ;  /* 0xff800000b6b97808 */ /* 0x000fe20006800000 */
[C---:B-1----:R-:W-:Y:S01]  /*c170*/  HMMA.16816.F32 R136, R4.reuse, R24, R136 ;  /* 0x000000180488723c */ /* 0x042fe20000001888 */
[C---:B------:R-:W-:Y:S02]  /*c180*/  ISETP.GE.AND P4, PT, R9.reuse, R56, PT ;  /* 0x000000380900720c */ /* 0x040fe40003f86270 */
[----:B------:R-:W-:Y:S01]  /*c190*/  ISETP.GE.AND P1, PT, R9, R54, PT ;  /* 0x000000360900720c */ /* 0x000fe20003f26270 */
[----:B------:R-:W-:Y:S01]  /*c1a0*/  VIADD R9, R45, 0xa9 ;  /* 0x000000a92d097836 */ /* 0x000fe20000000000 */
[----:B------:R-:W-:Y:S01]  /*c1b0*/  ISETP.GE.AND P5, PT, R47, R56, PT ;  /* 0x000000382f00720c */ /* 0x000fe20003fa6270 */
[----:B--2---:R-:W-:Y:S01]  /*c1c0*/  HMMA.16816.F32 R108, R4, R36, R108 ;  /* 0x00000024046c723c */ /* 0x004fe2000000186c */
[----:B------:R-:W-:-:S02]  /*c1d0*/  FSEL R158, R181, -INF , !P2 ;  /* 0xff800000b59e7808 */ /* 0x000fc40005000000 */
[----:B------:R-:W-:Y:S02]  /*c1e0*/  FSEL R181, R178, -INF , !P6 ;  /* 0xff800000b2b57808 */ /* 0x000fe40007000000 */
[----:B------:R-:W-:Y:S01]  /*c1f0*/  FSEL R160, R177, -INF , !P3 ;  /* 0xff800000b1a07808 */ /* 0x000fe20005800000 */
[C---:B------:R-:W-:Y:S01]  /*c200*/  HMMA.16816.F32 R100, R4.reuse, R38, R100 ;  /* 0x000000260464723c */ /* 0x040fe20000001864 */
[----:B------:R-:W-:Y:S01]  /*c210*/  FSEL R179, R179, -INF , !P0 ;  /* 0xff800000b3b37808 */ /* 0x000fe20004000000 */
[----:B------:R-:W-:Y:S01]  /*c220*/  VIADD R37, R45, 0xc1 ;  /* 0x000000c12d257836 */ /* 0x000fe20000000000 */
[----:B------:R-:W-:Y:S02]  /*c230*/  FSEL R162, R28, -INF , !P5 ;  /* 0xff8000001ca27808 */ /* 0x000fe40006800000 */
[C---:B------:R-:W-:Y:S01]  /*c240*/  ISETP.GE.AND P6, PT, R11.reuse, R56, PT ;  /* 0x000000380b00720c */ /* 0x040fe20003fc6270 */
[----:B------:R-:W-:Y:S01]  /*c250*/  HMMA.16816.F32 R16, R4, R26, R16 ;  /* 0x0000001a0410723c */ /* 0x000fe20000001810 */
[----:B------:R-:W-:Y:S01]  /*c260*/  ISETP.GE.AND P3, PT, R11, R54, PT ;  /* 0x000000360b00720c */ /* 0x000fe20003f66270 */
[----:B------:R-:W-:Y:S01]  /*c270*/  LDSM.16.M88.4 R24, [R234+0x4800] ;  /* 0x00480000ea18783b */ /* 0x000fe20000000200 */
[----:B------:R-:W-:-:S02]  /*c280*/  ISETP.GE.AND P0, PT, R9, R56, PT ;  /* 0x000000380900720c */ /* 0x000fc40003f06270 */
[-C--:B------:R-:W-:Y:S02]  /*c290*/  ISETP.GE.AND P5, PT, R9, R54.reuse, PT ;  /* 0x000000360900720c */ /* 0x080fe40003fa6270 */
[----:B------:R-:W1:Y:S01]  /*c2a0*/  LDSM.16.M88.4 R8, [R233+0x3400] ;  /* 0x00340000e908783b */ /* 0x000e620000000200 */
[----:B------:R-:W-:Y:S01]  /*c2b0*/  ISETP.GE.AND P2, PT, R47, R54, PT ;  /* 0x000000362f00720c */ /* 0x000fe20003f46270 */
[----:B------:R-:W-:Y:S01]  /*c2c0*/  VIADD R47, R45, 0xb1 ;  /* 0x000000b12d2f7836 */ /* 0x000fe20000000000 */
[----:B------:R-:W-:Y:S02]  /*c2d0*/  FSEL R164, R29, -INF , !P4 ;  /* 0xff8000001da47808 */ /* 0x000fe40006000000 */
[----:B------:R-:W-:Y:S02]  /*c2e0*/  FSEL R177, R30, -INF , !P2 ;  /* 0xff8000001eb17808 */ /* 0x000fe40005000000 */
[----:B------:R-:W-:Y:S02]  /*c2f0*/  FSEL R163, R31, -INF , !P1 ;  /* 0xff8000001fa37808 */ /* 0x000fe40004800000 */
[----:B---3--:R-:W-:Y:S01]  /*c300*/  HMMA.16816.F32 R28, R12, R20, RZ ;  /* 0x000000140c1c723c */ /* 0x008fe200000018ff */
[----:B------:R-:W-:-:S02]  /*c310*/  ISETP.GE.AND P2, PT, R49, R56, PT ;  /* 0x000000383100720c */ /* 0x000fc40003f46270 */
[----:B------:R-:W-:Y:S02]  /*c320*/  FSEL R151, R35, -INF , !P5 ;  /* 0xff80000023977808 */ /* 0x000fe40006800000 */
[----:B------:R-:W-:Y:S02]  /*c330*/  FSEL R136, R136, -INF , !P2 ;  /* 0xff80000088887808 */ /* 0x000fe40005000000 */
[----:B------:R-:W-:Y:S01]  /*c340*/  VIADD R21, R45, 0xb9 ;  /* 0x000000b92d157836 */ /* 0x000fe20000000000 */
[----:B------:R-:W-:Y:S02]  /*c350*/  ISETP.GE.AND P4, PT, R49, R54, PT ;  /* 0x000000363100720c */ /* 0x000fe40003f86270 */
[----:B------:R-:W2:Y:S01]  /*c360*/  LDSM.16.M88.4 R48, [R234+0x4c00] ;  /* 0x004c0000ea30783b */ /* 0x000ea20000000200 */
[----:B------:R-:W-:Y:S02]  /*c370*/  FSEL R166, R32, -INF , !P6 ;  /* 0xff80000020a67808 */ /* 0x000fe40007000000 */
[----:B------:R-:W-:-:S02]  /*c380*/  ISETP.GE.AND P5, PT, R21, R56, PT ;  /* 0x000000381500720c */ /* 0x000fc40003fa6270 */
[----:B------:R-:W-:Y:S02]  /*c390*/  ISETP.GE.AND P2, PT, R21, R54, PT ;  /* 0x000000361500720c */ /* 0x000fe40003f46270 */
[----:B------:R-:W-:Y:S01]  /*c3a0*/  HMMA.16816.F32 R20, R12, R22, RZ ;  /* 0x000000160c14723c */ /* 0x000fe200000018ff */
[C---:B------:R-:W-:Y:S02]  /*c3b0*/  ISETP.GE.AND P1, PT, R47.reuse, R56, PT ;  /* 0x000000382f00720c */ /* 0x040fe40003f26270 */
[----:B------:R-:W-:Y:S01]  /*c3c0*/  ISETP.GE.AND P6, PT, R47, R54, PT ;  /* 0x000000362f00720c */ /* 0x000fe20003fc6270 */
[----:B------:R-:W-:Y:S01]  /*c3d0*/  VIADD R47, R45, 0xb8 ;  /* 0x000000b82d2f7836 */ /* 0x000fe20000000000 */
[----:B------:R-:W-:Y:S02]  /*c3e0*/  FSEL R159, R34, -INF , !P3 ;  /* 0xff800000229f7808 */ /* 0x000fe40005800000 */
[----:B------:R-:W-:Y:S02]  /*c3f0*/  FSEL R168, R33, -INF , !P0 ;  /* 0xff80000021a87808 */ /* 0x000fe40004000000 */
[C---:B------:R-:W-:Y:S01]  /*c400*/  ISETP.GE.AND P3, PT, R47.reuse, R56, PT ;  /* 0x000000382f00720c */ /* 0x040fe20003f66270 */
[----:B------:R-:W3:Y:S01]  /*c410*/  LDSM.16.M88.4 R32, [R233+0x3800] ;  /* 0x00380000e920783b */ /* 0x000ee20000000200 */
[----:B------:R-:W-:Y:S01]  /*c420*/  ISETP.GE.AND P0, PT, R47, R54, PT ;  /* 0x000000362f00720c */ /* 0x000fe20003f06270 */
[----:B------:R-:W-:Y:S01]  /*c430*/  VIADD R47, R45, 0xc0 ;  /* 0x000000c02d2f7836 */ /* 0x000fe20000000000 */
[----:B------:R-:W-:Y:S01]  /*c440*/  FSEL R143, R138, -INF , !P4 ;  /* 0xff8000008a8f7808 */ /* 0x000fe20006000000 */
[----:B-1----:R-:W-:Y:S01]  /*c450*/  HMMA.16816.F32 R28, R4, R8, R28 ;  /* 0x00000008041c723c */ /* 0x002fe2000000181c */
[----:B------:R-:W-:-:S02]  /*c460*/  FSEL R125, R19, -INF , !P2 ;  /* 0xff800000137d7808 */ /* 0x000fc40005000000 */
[-C--:B------:R-:W-:Y:S02]  /*c470*/  ISETP.GE.AND P4, PT, R47, R56.reuse, PT ;  /* 0x000000382f00720c */ /* 0x080fe40003f86270 */
[----:B------:R-:W-:Y:S02]  /*c480*/  FSEL R139, R139, -INF , !P6 ;  /* 0xff8000008b8b7808 */ /* 0x000fe40007000000 */
[----:B------:R-:W-:Y:S01]  /*c490*/  VIADD R9, R45, 0xc9 ;  /* 0x000000c92d097836 */ /* 0x000fe20000000000 */
[----:B------:R-:W-:Y:S02]  /*c4a0*/  FSEL R178, R108, -INF , !P4 ;  /* 0xff8000006cb27808 */ /* 0x000fe40006000000 */
[----:B------:R-:W-:Y:S01]  /*c4b0*/  HMMA.16816.F32 R20, R4, R10, R20 ;  /* 0x0000000a0414723c */ /* 0x000fe20000001814 */
[----:B------:R-:W-:Y:S02]  /*c4c0*/  FSEL R170, R16, -INF , !P3 ;  /* 0xff80000010aa7808 */ /* 0x000fe40005800000 */
[----:B------:R-:W-:-:S02]  /*c4d0*/  ISETP.GE.AND P2, PT, R9, R56, PT ;  /* 0x000000380900720c */ /* 0x000fc40003f46270 */
[----:B------:R-:W-:Y:S02]  /*c4e0*/  ISETP.GE.AND P4, PT, R9, R54, PT ;  /* 0x000000360900720c */ /* 0x000fe40003f86270 */
        /* <DEDUP_REMOVED lines=34> */
[C---:B---3--:R-:W-:Y:S01]  /*c710*/  HMMA.16816.F32 R36, R4.reuse, R32, R36 ;  /* 0x000000200424723c */ /* 0x048fe20000001824 */
        /* <DEDUP_REMOVED lines=33> */
[----:B------:R-:W-:Y:S02]  /*c930*/  ISETP.GT.AND P0, PT, R246, R237, PT ;  /* 0x000000edf600720c */ /* 0x000fe40003f04270 */
        /* <DEDUP_REMOVED lines=83> */
.L_x_2533:
[----:B------:R-:W-:Y:S02]  /*ce70*/  ULDC UR10, c[0x0][0x248] ;  /* 0x00009200000a7ab9 */ /* 0x000fe40000000800 */
[----:B------:R-:W-:-:S06]  /*ce80*/  USHF.L.U32 UR5, UR10, 0x8, URZ ;  /* 0x000000080a057899 */ /* 0x000fcc000800063f */
[----:B------:R-:W-:-:S04]  /*ce90*/  IADD3 R10, RZ, -UR5, RZ ;  /* 0x80000005ff0a7c10 */ /* 0x000fc8000fffe0ff */
[----:B------:R-:W-:-:S07]  /*cea0*/  SHF.R.S32.HI R12, RZ, 0x1f, R10 ;  /* 0x0000001fff0c7819 */ /* 0x000fce000001140a */
.L_x_2534:
[----:B------:R-:W-:Y:S01]  /*ceb0*/  USHF.L.U32 UR8, UR10, 0x6, URZ ;  /* 0x000000060a087899 */ /* 0x000fe2000800063f */
[C---:B------:R-:W-:Y:S01]  /*cec0*/  LEA R238, P1, R10.reuse, R238, 0x1 ;  /* 0x000000ee0aee7211 */ /* 0x040fe200078208ff */
[----:B------:R-:W-:Y:S02]  /*ced0*/  ULDC UR5, c[0x0][0x24c] ;  /* 0x0000930000057ab9 */ /* 0x000fe40000000800 */
[----:B------:R-:W-:Y:S01]  /*cee0*/  USHF.L.U64.HI UR5, UR10, 0x6, UR5 ;  /* 0x000000060a057899 */ /* 0x000fe20008010205 */
        /* <DEDUP_REMOVED lines=27> */
.L_x_2532:
        /* <DEDUP_REMOVED lines=168> */
[----:B------:R-:W-:Y:S01]  /*db20*/  FADD.FTZ R154, R173, R154 ;  /* 0x0000009aad9a7221 */ /* 0x000fe20000010000 */
[--C-:B------:R-:W-:Y:S01]  /*db30*/  FFMA.FTZ R73, R168, UR5, -R89.reuse ;  /* 0x00000005a8497c23 */ /* 0x100fe20008010859 */
[----:B------:R-:W-:Y:S01]  /*db40*/  FMNMX.FTZ R0, R155, R0, !PT ;  /* 0x000000009b007209 */ /* 0x000fe20007810000 */
[--C-:B------:R-:W-:Y:S01]  /*db50*/  FFMA.FTZ R74, R170, UR5, -R89.reuse ;  /* 0x00000005aa4a7c23 */ /* 0x100fe20008010859 */
[----:B------:R-:W-:Y:S01]  /*db60*/  FADD.FTZ R167, R167, R154 ;  /* 0x0000009aa7a77221 */ /* 0x000fe20000010000 */
        /* <DEDUP_REMOVED lines=77> */
[----:B------:R-:W-:Y:S01]  /*e040*/  MUFU.EX2 R82, R82 ;  /* 0x0000005200527308 */ /* 0x000fe20000000800 */
        /* <DEDUP_REMOVED lines=68> */
[----:B-1----:R-:W-:Y:S01]  /*e490*/  HMMA.16816.F32 R8, R28, R24, RZ ;  /* 0x000000181c08723c */ /* 0x002fe200000018ff */
[--C-:B------:R-:W-:Y:S01]  /*e4a0*/  FFMA.FTZ R59, R59, UR5, -R66.reuse ;  /* 0x000000053b3b7c23 */ /* 0x100fe20008010842 */
[----:B------:R-:W-:Y:S01]  /*e4b0*/  FFMA.FTZ R58, R58, UR5, -R66 ;  /* 0x000000053a3a7c23 */ /* 0x000fe20008010842 */
[----:B------:R-:W-:Y:S01]  /*e4c0*/  MUFU.EX2 R133, R133 ;  /* 0x0000008500857308 */ /* 0x000fe20000000800 */
[----:B------:R-:W-:-:S02]  /*e4d0*/  FFMA.FTZ R251, R63, UR5, -R89 ;  /* 0x000000053ffb7c23 */ /* 0x000fc40008010859 */
        /* <DEDUP_REMOVED lines=180> */
[C---:B--2---:R-:W-:Y:S01]  /*f020*/  HMMA.16816.F32 R16, R32.reuse, R24, R16 ;  /* 0x000000182010723c */ /* 0x044fe20000001810 */
[----:B------:R-:W-:Y:S01]  /*f030*/  MUFU.EX2 R74, R74 ;  /* 0x0000004a004a7308 */ /* 0x000fe20000000800 */
[----:B------:R-:W-:Y:S02]  /*f040*/  FADD.FTZ R130, R130, R135 ;  /* 0x0000008782827221 */ /* 0x000fe40000010000 */
[----:B------:R-:W-:Y:S02]  /*f050*/  LDSM.16.MT88.4 R132, [R231+0x8c00] ;  /* 0x008c0000e784783b */ /* 0x000fe40000004200 */
[C---:B------:R-:W-:Y:S01]  /*f060*/  HMMA.16816.F32 R12, R32.reuse, R26, R12 ;  /* 0x0000001a200c723c */ /* 0x040fe2000000180c */
[----:B------:R-:W-:Y:S01]  /*f070*/  FADD.FTZ R130, R137, R130 ;  /* 0x0000008289827221 */ /* 0x000fe20000010000 */
[----:B------:R-:W1:Y:S01]  /*f080*/  LDSM.16.MT88.4 R24, [R231+0x7c00] ;  /* 0x007c0000e718783b */ /* 0x000e620000004200 */
[----:B------:R-:W2:Y:S02]  /*f090*/  MUFU.EX2 R69, R69 ;  /* 0x0000004500457308 */ /* 0x000ea40000000800 */
[----:B------:R-:W-:Y:S01]  /*f0a0*/  FADD.FTZ R149, R149, R130 ;  /* 0x0000008295957221 */ /* 0x000fe20000010000 */
[----:B---3--:R-:W-:Y:S03]  /*f0b0*/  HMMA.16816.F32 R8, R32, R20, R8 ;  /* 0x000000142008723c */ /* 0x008fe60000001808 */
[----:B------:R-:W-:-:S02]  /*f0c0*/  FADD.FTZ R149, R138, R149 ;  /* 0x000000958a957221 */ /* 0x000fc40000010000 */
[----:B------:R-:W-:Y:S01]  /*f0d0*/  MUFU.EX2 R136, R136 ;  /* 0x0000008800887308 */ /* 0x000fe20000000800 */
[----:B------:R-:W-:Y:S01]  /*f0e0*/  HMMA.16816.F32 R28, R32, R22, R28 ;  /* 0x00000016201c723c */ /* 0x000fe2000000181c */
[----:B----4-:R-:W-:Y:S01]  /*f0f0*/  F2FP.F16.F32.PACK_AB R20, R71, R76 ;  /* 0x0000004c4714723e */ /* 0x010fe200000000ff */
[----:B------:R-:W3:Y:S01]  /*f100*/  LDSM.16.MT88.4 R32, [R232+0x8000] ;  /* 0x00800000e820783b */ /* 0x000ee20000004200 */
[----:B------:R-:W-:-:S04]  /*f110*/  FADD.FTZ R140, R140, R149 ;  /* 0x000000958c8c7221 */ /* 0x000fc80000010000 */
[----:B------:R-:W4:Y:S01]  /*f120*/  MUFU.EX2 R41, R139 ;  /* 0x0000008b00297308 */ /* 0x000f220000000800 */
[----:B--2---:R-:W-:Y:S01]  /*f130*/  F2FP.F16.F32.PACK_AB R22, R69, R74 ;  /* 0x0000004a4516723e */ /* 0x004fe200000000ff */
[----:B------:R-:W-:Y:S02]  /*f140*/  FADD.FTZ R155, R155, R140 ;  /* 0x0000008c9b9b7221 */ /* 0x000fe40000010000 */
[----:B------:R-:W-:Y:S02]  /*f150*/  LDSM.16.MT88.4 R140, [R232+0x8c00] ;  /* 0x008c0000e88c783b */ /* 0x000fe40000004200 */
        /* <DEDUP_REMOVED lines=108> */
[----:B--2---:R-:W-:Y:S01]  /*f820*/  F2FP.F16.F32.PACK_AB R4, R47, R48 ;  /* 0x000000302f04723e */ /* 0x004fe200000000ff */
[----:B------:R-:W-:Y:S01]  /*f830*/  FADD.FTZ R49, R49, R50 ;  /* 0x0000003231317221 */ /* 0x000fe20000010000 */
[----:B---3--:R-:W-:-:S03]  /*f840*/  F2FP.F16.F32.PACK_AB R6, R44, R45 ;  /* 0x0000002d2c06723e */ /* 0x008fc600000000ff */
[----:B------:R-:W-:Y:S02]  /*f850*/  FADD.FTZ R48, R48, R49 ;  /* 0x0000003130307221 */ /* 0x000fe40000010000 */
[----:B------:R-:W-:Y:S02]  /*f860*/  MUFU.EX2 R59, R59 ;  /* 0x0000003b003b7308 */ /* 0x000fe40000000800 */
[----:B------:R-:W-:-:S04]  /*f870*/  FADD.FTZ R48, R47, R48 ;  /* 0x000000302f307221 */ /* 0x000fc80000010000 */
[----:B------:R-:W-:Y:S02]  /*f880*/  FADD.FTZ R45, R45, R48 ;  /* 0x000000302d2d7221 */ /* 0x000fe40000010000 */
[----:B------:R-:W2:Y:S01]  /*f890*/  MUFU.EX2 R58, R58 ;  /* 0x0000003a003a7308 */ /* 0x000ea20000000800 */
[----:B----4-:R-:W-:Y:S01]  /*f8a0*/  F2FP.F16.F32.PACK_AB R5, R60, R61 ;  /* 0x0000003d3c05723e */ /* 0x010fe200000000ff */
[----:B------:R-:W-:-:S06]  /*f8b0*/  FADD.FTZ R45, R44, R45 ;  /* 0x0000002d2c2d7221 */ /* 0x000fcc0000010000 */
        /* <DEDUP_REMOVED lines=110> */
.L_x_2536:
[----:B------:R-:W-:Y:S02]  /*ffa0*/  ULDC UR8, c[0x0][0x250] ;  /* 0x0000940000087ab9 */ /* 0x000fe40000000800 */
[----:B------:R-:W-:-:S06]  /*ffb0*/  USHF.L.U32 UR4, UR8, 0x8, URZ ;  /* 0x0000000808047899 */ /* 0x000fcc000800063f */
[----:B------:R-:W-:-:S04]  /*ffc0*/  IADD3 R8, RZ, -UR4, RZ ;  /* 0x80000004ff087c10 */ /* 0x000fc8000fffe0ff */
[----:B------:R-:W-:-:S07]  /*ffd0*/  SHF.R.S32.HI R4, RZ, 0x1f, R8 ;  /* 0x0000001fff047819 */ /* 0x000fce0000011408 */
.L_x_2537:
[----:B------:R-:W-:Y:S01]  /*ffe0*/  USHF.L.U32 UR5, UR8, 0x6, URZ ;  /* 0x0000000608057899 */ /* 0x000fe2000800063f */
[C---:B------:R-:W-:Y:S01]  /*fff0*/  LEA R240, P0, R8.reuse, R240, 0x1 ;  /* 0x000000f008f07211 */ /* 0x040fe200078008ff */
[----:B------:R-:W-:Y:S01]  /*10000*/  ULDC UR4, c[0x0][0x254] ;  /* 0x0000950000047ab9 */ /* 0x000fe20000000800 */
[----:B------:R-:W1:Y:S01]  /*10010*/  S2R R3, SR_TID.X ;  /* 0x0000000000037919 */ /* 0x000e620000002100 */
[----:B------:R-:W-:Y:S01]  /*10020*/  USHF.L.U64.HI UR4, UR8, 0x6, UR4 ;  /* 0x0000000608047899 */ /* 0x000fe20008010204 */
[----:B------:R-:W-:Y:S01]  /*10030*/  LEA.HI.X R241, R8, R241, R4, 0x1, P0 ;  /* 0x000000f108f17211 */ /* 0x000fe200000f0c04 */
[----:B------:R-:W-:Y:S01]  /*10040*/  IMAD.SHL.U32 R52, R246, 0x100, RZ ;  /* 0x00000100f6347824 */ /* 0x000fe200078e00ff */
        /* <DEDUP_REMOVED lines=19> */
[----:B------:R-:W-:-:S03]  /*10180*/  IADD3 R22, P0, R12, UR5, RZ ;  /* 0x000000050c167c10 */ /* 0x000fc6000ff1e0ff */
[----:B------:R1:W-:Y:S01]  /*10190*/  LDGSTS.E.BYPASS.LTC128B.128 [R247+0x7800], desc[UR6][R12.64] ;  /* 0x078000000cf77fae */ /* 0x0003e2000b901d46 */
[----:B------:R-:W-:Y:S02]  /*101a0*/  IADD3.X R23, R13, UR4, RZ, P0, !PT ;  /* 0x000000040d177c10 */ /* 0x000fe400087fe4ff */
[----:B------:R-:W-:Y:S02]  /*101b0*/  IADD3 R36, P0, R22, UR5, RZ ;  /* 0x0000000516247c10 */ /* 0x000fe4000ff1e0ff */
[----:B------:R-:W-:Y:S01]  /*101c0*/  LOP3.LUT R3, R3, 0x6, RZ, 0xc0, !PT ;  /* 0x0000000603037812 */ /* 0x000fe200078ec0ff */
[----:B------:R3:W-:Y:S01]  /*101d0*/  LDGSTS.E.BYPASS.LTC128B.128 [R247+0x8000], desc[UR6][R22.64] ;  /* 0x0800000016f77fae */ /* 0x0007e2000b901d46 */
[----:B------:R-:W-:Y:S02]  /*101e0*/  IADD3.X R37, R23, UR4, RZ, P0, !PT ;  /* 0x0000000417257c10 */ /* 0x000fe400087fe4ff */
[C---:B------:R-:W-:Y:S02]  /*101f0*/  LOP3.LUT R47, R52.reuse, R3, RZ, 0xfc, !PT ;  /* 0x00000003342f7212 */ /* 0x040fe400078efcff */
[----:B------:R-:W-:Y:S01]  /*10200*/  LOP3.LUT R45, R52, 0x1, R3, 0xfe, !PT ;  /* 0x00000001342d7812 */ /* 0x000fe200078efe03 */
[----:B------:R4:W-:Y:S01]  /*10210*/  LDGSTS.E.BYPASS.LTC128B.128 [R247+0x8800], desc[UR6][R36.64] ;  /* 0x0880000024f77fae */ /* 0x0009e2000b901d46 */
[----:B------:R-:W-:-:S02]  /*10220*/  ISETP.GE.AND P2, PT, R47, R56, PT ;  /* 0x000000382f00720c */ /* 0x000fc40003f46270 */
[----:B------:R-:W-:Y:S01]  /*10230*/  ISETP.GE.AND P0, PT, R47, R54, PT ;  /* 0x000000362f00720c */ /* 0x000fe20003f06270 */
[----:B------:R-:W-:Y:S01]  /*10240*/  LDSM.16.M88.4 R8, [R236] ;  /* 0x00000000ec08783b */ /* 0x000fe20000000200 */
[C---:B------:R-:W-:Y:S02]  /*10250*/  ISETP.GE.AND P6, PT, R45.reuse, R56, PT ;  /* 0x000000382d00720c */ /* 0x040fe40003fc6270 */
[----:B------:R-:W-:Y:S01]  /*10260*/  ISETP.GE.AND P3, PT, R45, R54, PT ;  /* 0x000000362d00720c */ /* 0x000fe20003f66270 */
[----:B------:R-:W5:Y:S01]  /*10270*/  LDSM.16.M88.4 R28, [R234+0x1000] ;  /* 0x00100000ea1c783b */ /* 0x000f620000000200 */
[C-C-:B------:R-:W-:Y:S02]  /*10280*/  LOP3.LUT R45, R52.reuse, 0x10, R3.reuse, 0xfe, !PT ;  /* 0x00000010342d7812 */ /* 0x140fe400078efe03 */
[C-C-:B------:R-:W-:Y:S01]  /*10290*/  LOP3.LUT R49, R52.reuse, 0xc1, R3.reuse, 0xfe, !PT ;  /* 0x000000c134317812 */ /* 0x140fe200078efe03 */
[----:B------:R-:W4:Y:S04]  /*102a0*/  LDSM.16.M88.4 R16, [R234+0x1400] ;  /* 0x00140000ea10783b */ /* 0x000f280000000200 */
[----:B--2---:R-:W-:Y:S04]  /*102b0*/  LDSM.16.M88.4 R4, [R235] ;  /* 0x00000000eb04783b */ /* 0x004fe80000000200 */
[----:B------:R-:W2:Y:S04]  /*102c0*/  LDSM.16.M88.4 R32, [R233] ;  /* 0x00000000e920783b */ /* 0x000ea80000000200 */
[----:B-1----:R-:W1:Y:S04]  /*102d0*/  LDSM.16.M88.4 R12, [R230] ;  /* 0x00000000e60c783b */ /* 0x002e680000000200 */
[----:B------:R-:W1:Y:S04]  /*102e0*/  LDSM.16.M88.4 R24, [R234+0x1800] ;  /* 0x00180000ea18783b */ /* 0x000e680000000200 */
[----:B---3--:R-:W3:Y:S04]  /*102f0*/  LDSM.16.M88.4 R20, [R234+0x1c00] ;  /* 0x001c0000ea14783b */ /* 0x008ee80000000200 */
[----:B------:R-:W-:Y:S04]  /*10300*/  LDSM.16.M88.4 R40, [R229] ;  /* 0x00000000e528783b */ /* 0x000fe80000000200 */
[----:B------:R-:W3:Y:S04]  /*10310*/  LDSM.16.M88.4 R212, [R234+0x2000] ;  /* 0x00200000ead4783b */ /* 0x000ee80000000200 */
[----:B------:R-:W-:Y:S01]  /*10320*/  LDSM.16.M88.4 R204, [R234+0x2400] ;  /* 0x00240000eacc783b */ /* 0x000fe20000000200 */
[C---:B-----5:R-:W-:Y:S03]  /*10330*/  HMMA.16816.F32 R152, R8.reuse, R28, RZ ;  /* 0x0000001c0898723c */ /* 0x060fe600000018ff */
[----:B------:R-:W-:Y:S04]  /*10340*/  LDSM.16.M88.4 R184, [R234+0x2c00] ;  /* 0x002c0000eab8783b */ /* 0x000fe80000000200 */
[----:B------:R-:W-:Y:S01]  /*10350*/  LDSM.16.M88.4 R172, [R234+0x3000] ;  /* 0x00300000eaac783b */ /* 0x000fe20000000200 */
[C---:B----4-:R-:W-:Y:S03]  /*10360*/  HMMA.16816.F32 R36, R8.reuse, R16, RZ ;  /* 0x000000100824723c */ /* 0x050fe600000018ff */
[----:B------:R-:W-:Y:S03]  /*10370*/  LDSM.16.M88.4 R164, [R234+0x3400] ;  /* 0x00340000eaa4783b */ /* 0x000fe60000000200 */
[C---:B------:R-:W-:Y:S01]  /*10380*/  HMMA.16816.F32 R16, R8.reuse, R18, RZ ;  /* 0x000000120810723c */ /* 0x040fe200000018ff */
[----:B------:R-:W-:Y:S04]  /*10390*/  LDSM.16.M88.4 R156, [R234+0x3800] ;  /* 0x00380000ea9c783b */ /* 0x000fe80000000200 */
[----:B------:R-:W-:Y:S01]  /*103a0*/  LDSM.16.M88.4 R112, [R234+0x3c00] ;  /* 0x003c0000ea70783b */ /* 0x000fe20000000200 */
[----:B------:R-:W-:Y:S03]  /*103b0*/  HMMA.16816.F32 R28, R8, R30, RZ ;  /* 0x0000001e081c723c */ /* 0x000fe600000018ff */
[----:B------:R-:W0:Y:S03]  /*103c0*/  LDGDEPBAR ;  /* 0x00000000000079af */ /* 0x000e260000000000 */
[C---:B--2---:R-:W-:Y:S06]  /*103d0*/  HMMA.16816.F32 R152, R4.reuse, R32, R152 ;  /* 0x000000200498723c */ /* 0x044fec0000001898 */
[----:B-1----:R-:W-:Y:S01]  /*103e0*/  HMMA.16816.F32 R36, R4, R12, R36 ;  /* 0x0000000c0424723c */ /* 0x002fe20000001824 */
[----:B------:R-:W-:-:S04]  /*103f0*/  LOP3.LUT R33, R52, 0xf9, R3, 0xfe, !PT ;  /* 0x000000f934217812 */ /* 0x000fc800078efe03 */
[C---:B------:R-:W-:Y:S01]  /*10400*/  ISETP.GE.AND P5, PT, R33.reuse, R56, PT ;  /* 0x000000382100720c */ /* 0x040fe20003fa6270 */
[----:B------:R-:W-:Y:S01]  /*10410*/  HMMA.16816.F32 R16, R4, R14, R16 ;  /* 0x0000000e0410723c */ /* 0x000fe20000001810 */
[----:B------:R-:W1:Y:S01]  /*10420*/  LDSM.16.M88.4 R12, [R228] ;  /* 0x00000000e40c783b */ /* 0x000e620000000200 */
[----:B------:R-:W-:-:S04]  /*10430*/  ISETP.GE.AND P1, PT, R33, R54, PT ;  /* 0x000000362100720c */ /* 0x000fc80003f26270 */
[----:B------:R-:W-:Y:S06]  /*10440*/  HMMA.16816.F32 R28, R4, R34, R28 ;  /* 0x00000022041c723c */ /* 0x000fec000000181c */
[C---:B------:R-:W-:Y:S01]  /*10450*/  HMMA.16816.F32 R32, R8.reuse, R24, RZ ;  /* 0x000000180820723c */ /* 0x040fe200000018ff */
[----:B------:R-:W-:Y:S02]  /*10460*/  FSEL R67, R152, -INF , !P2 ;  /* 0xff80000098437808 */ /* 0x000fe40005000000 */
[----:B------:R-:W-:Y:S02]  /*10470*/  FSEL R154, R154, -INF , !P0 ;  /* 0xff8000009a9a7808 */ /* 0x000fe40004000000 */
[----:B------:R-:W-:Y:S01]  /*10480*/  FSEL R65, R153, -INF , !P6 ;  /* 0xff80000099417808 */ /* 0x000fe20007000000 */
[----:B---3--:R-:W-:Y:S01]  /*10490*/  HMMA.16816.F32 R96, R8, R20, RZ ;  /* 0x000000140860723c */ /* 0x008fe200000018ff */
[----:B------:R-:W-:-:S02]  /*104a0*/  LOP3.LUT R25, R52, 0x8, R3, 0xfe, !PT ;  /* 0x0000000834197812 */ /* 0x000fc400078efe03 */
[----:B------:R-:W-:Y:S02]  /*104b0*/  FSEL R152, R155, -INF , !P3 ;  /* 0xff8000009b987808 */ /* 0x000fe40005800000 */
[C---:B------:R-:W-:Y:S01]  /*104c0*/  ISETP.GE.AND P4, PT, R25.reuse, R56, PT ;  /* 0x000000381900720c */ /* 0x040fe20003f86270 */
[C---:B------:R-:W-:Y:S01]  /*104d0*/  HMMA.16816.F32 R20, R8.reuse, R22, RZ ;  /* 0x000000160814723c */ /* 0x040fe200000018ff */
[----:B------:R-:W-:Y:S02]  /*104e0*/  ISETP.GE.AND P2, PT, R25, R54, PT ;  /* 0x000000361900720c */ /* 0x000fe40003f46270 */
[----:B------:R-:W-:Y:S02]  /*104f0*/  LOP3.LUT R25, R52, 0x9, R3, 0xfe, !PT ;  /* 0x0000000934197812 */ /* 0x000fe400078efe03 */
[-C--:B------:R-:W-:Y:S01]  /*10500*/  ISETP.GE.AND P3, PT, R45, R56.reuse, PT ;  /* 0x000000382d00720c */ /* 0x080fe20003f66270 */
[----:B------:R-:W-:Y:S01]  /*10510*/  HMMA.16816.F32 R108, R8, R212, RZ ;  /* 0x000000d4086c723c */ /* 0x000fe200000018ff */
[----:B------:R-:W-:-:S02]  /*10520*/  ISETP.GE.AND P0, PT, R25, R56, PT ;  /* 0x000000381900720c */ /* 0x000fc40003f06270 */
[-C--:B------:R-:W-:Y:S02]  /*10530*/  ISETP.GE.AND P6, PT, R25, R54.reuse, PT ;  /* 0x000000361900720c */ /* 0x080fe40003fc6270 */
[----:B------:R-:W-:Y:S01]  /*10540*/  FSEL R63, R28, -INF , !P4 ;  /* 0xff8000001c3f7808 */ /* 0x000fe20006000000 */
[----:B------:R-:W-:Y:S01]  /*10550*/  HMMA.16816.F32 R24, R8, R26, RZ ;  /* 0x0000001a0818723c */ /* 0x000fe200000018ff */
[----:B------:R-:W-:Y:S02]  /*10560*/  FSEL R195, R30, -INF , !P2 ;  /* 0xff8000001ec37808 */ /* 0x000fe40005000000 */
[----:B------:R-:W-:Y:S02]  /*10570*/  FSEL R61, R29, -INF , !P0 ;  /* 0xff8000001d3d7808 */ /* 0x000fe40004000000 */
[----:B------:R-:W-:Y:S01]  /*10580*/  FSEL R124, R31, -INF , !P6 ;  /* 0xff8000001f7c7808 */ /* 0x000fe20007000000 */
[----:B------:R-:W-:Y:S01]  /*10590*/  HMMA.16816.F32 R32, R4, R40, R32 ;  /* 0x000000280420723c */ /* 0x000fe20000001820 */
[----:B------:R-:W2:Y:S01]  /*105a0*/  LDSM.16.M88.4 R28, [R227] ;  /* 0x00000000e31c783b */ /* 0x000ea20000000200 */
[----:B------:R-:W-:-:S02]  /*105b0*/  ISETP.GE.AND P4, PT, R45, R54, PT ;  /* 0x000000362d00720c */ /* 0x000fc40003f86270 */
[--C-:B------:R-:W-:Y:S02]  /*105c0*/  LOP3.LUT R45, R52, 0x11, R3.reuse, 0xfe, !PT ;  /* 0x00000011342d7812 */ /* 0x100fe400078efe03 */
[----:B------:R-:W-:Y:S01]  /*105d0*/  FSEL R59, R36, -INF , !P3 ;  /* 0xff800000243b7808 */ /* 0x000fe20005800000 */
[C---:B-1----:R-:W-:Y:S01]  /*105e0*/  HMMA.16816.F32 R96, R4.reuse, R12, R96 ;  /* 0x0000000c0460723c */ /* 0x042fe20000001860 */
[C-C-:B------:R-:W-:Y:S02]  /*105f0*/  LOP3.LUT R41, R52.reuse, 0x18, R3.reuse, 0xfe, !PT ;  /* 0x0000001834297812 */ /* 0x140fe400078efe03 */
[-C--:B------:R-:W-:Y:S02]  /*10600*/  ISETP.GE.AND P2, PT, R45, R56.reuse, PT ;  /* 0x000000382d00720c */ /* 0x080fe40003f46270 */
[C---:B------:R-:W-:Y:S01]  /*10610*/  ISETP.GE.AND P6, PT, R41.reuse, R56, PT ;  /* 0x000000382900720c */ /* 0x040fe20003fc6270 */
[----:B------:R-:W-:Y:S01]  /*10620*/  HMMA.16816.F32 R20, R4, R14, R20 ;  /* 0x0000000e0414723c */ /* 0x000fe20000001814 */
[----:B------:R-:W-:Y:S01]  /*10630*/  ISETP.GE.AND P3, PT, R41, R54, PT ;  /* 0x000000362900720c */ /* 0x000fe20003f66270 */
[----:B------:R-:W1:Y:S01]  /*10640*/  LDSM.16.M88.4 R12, [R226] ;  /* 0x00000000e20c783b */ /* 0x000e620000000200 */
[----:B------:R-:W-:-:S02]  /*10650*/  LOP3.LUT R41, R52, 0x19, R3, 0xfe, !PT ;  /* 0x0000001934297812 */ /* 0x000fc400078efe03 */
        /* <DEDUP_REMOVED lines=8> */
[----:B------:R-:W-:Y:S01]  /*106e0*/  FSEL R53, R17, -INF , !P2 ;  /* 0xff80000011357808 */ /* 0x000fe20005000000 */
[C---:B------:R-:W-:Y:S01]  /*106f0*/  HMMA.16816.F32 R208, R8.reuse, R204, RZ ;  /* 0x000000cc08d0723c */ /* 0x040fe200000018ff */
[----:B------:R-:W-:Y:S02]  /*10700*/  FSEL R150, R19, -INF , !P4 ;  /* 0xff80000013967808 */ /* 0x000fe40006000000 */
[----:B------:R-:W3:Y:S01]  /*10710*/  LDSM.16.M88.4 R16, [R234+0x2800] ;  /* 0x00280000ea10783b */ /* 0x000ee20000000200 */
[----:B------:R-:W-:Y:S02]  /*10720*/  ISETP.GE.AND P0, PT, R45, R54, PT ;  /* 0x000000362d00720c */ /* 0x000fe40003f06270 */
[----:B------:R-:W-:Y:S01]  /*10730*/  LOP3.LUT R37, R52, 0x20, R3, 0xfe, !PT ;  /* 0x0000002034257812 */ /* 0x000fe200078efe03 */
[----:B------:R-:W-:Y:S01]  /*10740*/  HMMA.16816.F32 R204, R8, R206, RZ ;  /* 0x000000ce08cc723c */ /* 0x000fe200000018ff */
[----:B------:R-:W-:Y:S01]  /*10750*/  FSEL R118, R39, -INF , !P0 ;  /* 0xff80000027767808 */ /* 0x000fe20004000000 */
[----:B------:R-:W-:Y:S01]  /*10760*/  LDSM.16.M88.4 R44, [R234+0x4800] ;  /* 0x00480000ea2c783b */ /* 0x000fe20000000200 */
[----:B------:R-:W-:-:S02]  /*10770*/  ISETP.GE.AND P0, PT, R37, R56, PT ;  /* 0x000000382500720c */ /* 0x000fc40003f06270 */
[----:B------:R-:W-:Y:S01]  /*10780*/  ISETP.GE.AND P6, PT, R37, R54, PT ;  /* 0x000000362500720c */ /* 0x000fe20003fc6270 */
[C---:B--2---:R-:W-:Y:S01]  /*10790*/  HMMA.16816.F32 R108, R4.reuse, R28, R108 ;  /* 0x0000001c046c723c */ /* 0x044fe2000000186c */
[C-C-:B------:R-:W-:Y:S02]  /*107a0*/  LOP3.LUT R39, R52.reuse, 0x21, R3.reuse, 0xfe, !PT ;  /* 0x0000002134277812 */ /* 0x140fe400078efe03 */
[----:B------:R-:W-:Y:S02]  /*107b0*/  LOP3.LUT R37, R52, 0x28, R3, 0xfe, !PT ;  /* 0x0000002834257812 */ /* 0x000fe400078efe03 */
[----:B------:R-:W-:Y:S01]  /*107c0*/  FSEL R69, R32, -INF , !P0 ;  /* 0xff80000020457808 */ /* 0x000fe20004000000 */
[----:B------:R-:W-:Y:S01]  /*107d0*/  HMMA.16816.F32 R212, R4, R30, R212 ;  /* 0x0000001e04d4723c */ /* 0x000fe200000018d4 */
[C---:B------:R-:W-:Y:S02]  /*107e0*/  ISETP.GE.AND P3, PT, R39.reuse, R56, PT ;  /* 0x000000382700720c */ /* 0x040fe40003f66270 */
[----:B------:R-:W-:-:S02]  /*107f0*/  ISETP.GE.AND P2, PT, R39, R54, PT ;  /* 0x000000362700720c */ /* 0x000fc40003f46270 */
[C---:B------:R-:W-:Y:S01]  /*10800*/  ISETP.GE.AND P4, PT, R37.reuse, R56, PT ;  /* 0x000000382500720c */ /* 0x040fe20003f86270 */
[C---:B-1----:R-:W-:Y:S01]  /*10810*/  HMMA.16816.F32 R208, R4.reuse, R12, R208 ;  /* 0x0000000c04d0723c */ /* 0x042fe200000018d0 */
[----:B------:R-:W-:Y:S02]  /*10820*/  ISETP.GE.AND P0, PT, R37, R54, PT ;  /* 0x000000362500720c */ /* 0x000fe40003f06270 */
[C-C-:B------:R-:W-:Y:S02]  /*10830*/  LOP3.LUT R39, R52.reuse, 0x29, R3.reuse, 0xfe, !PT ;  /* 0x0000002934277812 */ /* 0x140fe400078efe03 */
[----:B------:R-:W-:Y:S01]  /*10840*/  LOP3.LUT R37, R52, 0x30, R3, 0xfe, !PT ;  /* 0x0000003034257812 */ /* 0x000fe200078efe03 */
[----:B------:R-:W-:Y:S01]  /*10850*/  HMMA.16816.F32 R204, R4, R14, R204 ;  /* 0x0000000e04cc723c */ /* 0x000fe200000018cc */
[----:B------:R-:W-:Y:S01]  /*10860*/  FSEL R127, R34, -INF , !P6 ;  /* 0xff800000227f7808 */ /* 0x000fe20007000000 */
[----:B------:R-:W1:Y:S01]  /*10870*/  LDSM.16.M88.4 R12, [R224] ;  /* 0x00000000e00c783b */ /* 0x000e620000000200 */
[----:B------:R-:W-:-:S02]  /*10880*/  FSEL R106, R35, -INF , !P2 ;  /* 0xff800000236a7808 */ /* 0x000fc40005000000 */
[----:B------:R-:W-:Y:S01]  /*10890*/  FSEL R71, R33, -INF , !P3 ;  /* 0xff80000021477808 */ /* 0x000fe20005800000 */
[C---:B------:R-:W-:Y:S01]  /*108a0*/  HMMA.16816.F32 R188, R8.reuse, R184, RZ ;  /* 0x000000b808bc723c */ /* 0x040fe200000018ff */
[----:B------:R-:W-:Y:S02]  /*108b0*/  ISETP.GE.AND P6, PT, R39, R54, PT ;  /* 0x000000362700720c */ /* 0x000fe40003fc6270 */
[-C--:B------:R-:W-:Y:S02]  /*108c0*/  ISETP.GE.AND P2, PT, R37, R56.reuse, PT ;  /* 0x000000382500720c */ /* 0x080fe40003f46270 */
[----:B------:R-:W-:Y:S01]  /*108d0*/  ISETP.GE.AND P3, PT, R39, R56, PT ;  /* 0x000000382700720c */ /* 0x000fe20003f66270 */
[----:B---3--:R-:W-:Y:S01]  /*108e0*/  HMMA.16816.F32 R200, R8, R16, RZ ;  /* 0x0000001008c8723c */ /* 0x008fe200000018ff */
[C-C-:B------:R-:W-:Y:S02]  /*108f0*/  LOP3.LUT R33, R52.reuse, 0x31, R3.reuse, 0xfe, !PT ;  /* 0x0000003134217812 */ /* 0x140fe400078efe03 */
[----:B------:R-:W-:-:S02]  /*10900*/  LOP3.LUT R29, R52, 0x38, R3, 0xfe, !PT ;  /* 0x00000038341d7812 */ /* 0x000fc400078efe03 */
[----:B------:R-:W-:Y:S01]  /*10910*/  FSEL R73, R24, -INF , !P4 ;  /* 0xff80000018497808 */ /* 0x000fe20006000000 */
[C---:B------:R-:W-:Y:S01]  /*10920*/  HMMA.16816.F32 R184, R8.reuse, R186, RZ ;  /* 0x000000ba08b8723c */ /* 0x040fe200000018ff */
[----:B------:R-:W-:Y:S02]  /*10930*/  FSEL R121, R26, -INF , !P0 ;  /* 0xff8000001a797808 */ /* 0x000fe40004000000 */
[----:B------:R-:W-:Y:S02]  /*10940*/  FSEL R102, R27, -INF , !P6 ;  /* 0xff8000001b667808 */ /* 0x000fe40007000000 */
[----:B------:R-:W-:Y:S01]  /*10950*/  FSEL R77, R96, -INF , !P2 ;  /* 0xff800000604d7808 */ /* 0x000fe20005000000 */
[C---:B------:R-:W-:Y:S01]  /*10960*/  HMMA.16816.F32 R180, R8.reuse, R172, RZ ;  /* 0x000000ac08b4723c */ /* 0x040fe200000018ff */
[----:B------:R-:W-:Y:S02]  /*10970*/  ISETP.GE.AND P4, PT, R37, R54, PT ;  /* 0x000000362500720c */ /* 0x000fe40003f86270 */
[-C--:B------:R-:W-:Y:S01]  /*10980*/  ISETP.GE.AND P0, PT, R33, R56.reuse, PT ;  /* 0x000000382100720c */ /* 0x080fe20003f06270 */
[----:B------:R-:W-:Y:S01]  /*10990*/  LDSM.16.M88.4 R36, [R218] ;  /* 0x00000000da24783b */ /* 0x000fe20000000200 */
[----:B------:R-:W-:Y:S01]  /*109a0*/  FSEL R75, R25, -INF , !P3 ;  /* 0xff800000194b7808 */ /* 0x000fe20005800000 */
[----:B------:R-:W-:Y:S01]  /*109b0*/  HMMA.16816.F32 R172, R8, R174, RZ ;  /* 0x000000ae08ac723c */ /* 0x000fe200000018ff */
[C---:B------:R-:W-:Y:S01]  /*109c0*/  ISETP.GE.AND P6, PT, R29.reuse, R56, PT ;  /* 0x000000381d00720c */ /* 0x040fe20003fc6270 */
[----:B------:R-:W2:Y:S01]  /*109d0*/  LDSM.16.M88.4 R24, [R225] ;  /* 0x00000000e118783b */ /* 0x000ea20000000200 */
[----:B------:R-:W-:-:S02]  /*109e0*/  ISETP.GE.AND P2, PT, R29, R54, PT ;  /* 0x000000361d00720c */ /* 0x000fc40003f46270 */
[----:B------:R-:W-:Y:S01]  /*109f0*/  LOP3.LUT R29, R52, 0x39, R3, 0xfe, !PT ;  /* 0x00000039341d7812 */ /* 0x000fe200078efe03 */
[----:B------:R-:W-:Y:S01]  /*10a00*/  HMMA.16816.F32 R168, R8, R164, RZ ;  /* 0x000000a408a8723c */ /* 0x000fe200000018ff */
[----:B------:R-:W-:Y:S02]  /*10a10*/  FSEL R79, R97, -INF , !P0 ;  /* 0xff800000614f7808 */ /* 0x000fe40004000000 */
[----:B------:R-:W-:Y:S02]  /*10a20*/  FSEL R98, R98, -INF , !P4 ;  /* 0xff80000062627808 */ /* 0x000fe40006000000 */
[----:B------:R-:W-:Y:S01]  /*10a30*/  ISETP.GE.AND P3, PT, R33, R54, PT ;  /* 0x000000362100720c */ /* 0x000fe20003f66270 */
[----:B-1----:R-:W-:Y:S01]  /*10a40*/  HMMA.16816.F32 R188, R4, R12, R188 ;  /* 0x0000000c04bc723c */ /* 0x002fe200000018bc */
[C---:B------:R-:W-:Y:S01]  /*10a50*/  ISETP.GE.AND P0, PT, R29.reuse, R56, PT ;  /* 0x000000381d00720c */ /* 0x040fe20003f06270 */
[----:B------:R-:W-:Y:S01]  /*10a60*/  LDSM.16.M88.4 R32, [R234+0x4400] ;  /* 0x00440000ea20783b */ /* 0x000fe20000000200 */
[----:B------:R-:W-:-:S02]  /*10a70*/  ISETP.GE.AND P4, PT, R29, R54, PT ;  /* 0x000000361d00720c */ /* 0x000fc40003f86270 */
[--C-:B------:R-:W-:Y:S01]  /*10a80*/  LOP3.LUT R29, R52, 0x40, R3.reuse, 0xfe, !PT ;  /* 0x00000040341d7812 */ /* 0x100fe200078efe03 */
[----:B------:R-:W-:Y:S01]  /*10a90*/  HMMA.16816.F32 R184, R4, R14, R184 ;  /* 0x0000000e04b8723c */ /* 0x000fe200000018b8 */
[----:B------:R-:W-:Y:S01]  /*10aa0*/  FSEL R148, R99, -INF , !P3 ;  /* 0xff80000063947808 */ /* 0x000fe20005800000 */
[----:B------:R-:W1:Y:S01]  /*10ab0*/  LDSM.16.M88.4 R12, [R222] ;  /* 0x00000000de0c783b */ /* 0x000e620000000200 */
        /* <DEDUP_REMOVED lines=11> */
[----:B------:R-:W-:Y:S02]  /*10b70*/  ISETP.GE.AND P0, PT, R29, R54, PT ;  /* 0x000000361d00720c */ /* 0x000fe40003f06270 */
[----:B------:R-:W-:-:S02]  /*10b80*/  ISETP.GE.AND P4, PT, R17, R56, PT ;  /* 0x000000381100720c */ /* 0x000fc40003f86270 */
[----:B------:R-:W-:Y:S01]  /*10b90*/  FSEL R85, R108, -INF , !P3 ;  /* 0xff8000006c557808 */ /* 0x000fe20005800000 */
[----:B--2---:R-:W-:Y:S01]  /*10ba0*/  HMMA.16816.F32 R200, R4, R24, R200 ;  /* 0x0000001804c8723c */ /* 0x004fe200000018c8 */
[----:B------:R-:W-:Y:S02]  /*10bb0*/  ISETP.GE.AND P2, PT, R29, R56, PT ;  /* 0x000000381d00720c */ /* 0x000fe40003f46270 */
[----:B------:R-:W-:Y:S02]  /*10bc0*/  ISETP.GE.AND P3, PT, R17, R54, PT ;  /* 0x000000361100720c */ /* 0x000fe40003f66270 */
[C-C-:B------:R-:W-:Y:S01]  /*10bd0*/  LOP3.LUT R21, R52.reuse, 0x50, R3.reuse, 0xfe, !PT ;  /* 0x0000005034157812 */ /* 0x140fe200078efe03 */
[----:B------:R-:W-:Y:S01]  /*10be0*/  HMMA.16816.F32 R128, R8, R112, RZ ;  /* 0x000000700880723c */ /* 0x000fe200000018ff */
[----:B------:R-:W-:Y:S02]  /*10bf0*/  LOP3.LUT R17, R52, 0x49, R3, 0xfe, !PT ;  /* 0x0000004934117812 */ /* 0x000fe400078efe03 */
[----:B------:R-:W-:-:S02]  /*10c00*/  FSEL R119, R111, -INF , !P0 ;  /* 0xff8000006f777808 */ /* 0x000fc40004000000 */
[----:B------:R-:W-:Y:S01]  /*10c10*/  FSEL R91, R212, -INF , !P4 ;  /* 0xff800000d45b7808 */ /* 0x000fe20006000000 */
[----:B------:R-:W-:Y:S01]  /*10c20*/  HMMA.16816.F32 R112, R8, R114, RZ ;  /* 0x000000720870723c */ /* 0x000fe200000018ff */
[----:B------:R-:W-:Y:S02]  /*10c30*/  FSEL R87, R109, -INF , !P2 ;  /* 0xff8000006d577808 */ /* 0x000fe40005000000 */
[----:B------:R-:W-:Y:S02]  /*10c40*/  FSEL R110, R110, -INF , !P6 ;  /* 0xff8000006e6e7808 */ /* 0x000fe40007000000 */
[C---:B------:R-:W-:Y:S01]  /*10c50*/  ISETP.GE.AND P0, PT, R21.reuse, R56, PT ;  /* 0x000000381500720c */ /* 0x040fe20003f06270 */
[----:B-1----:R-:W-:Y:S01]  /*10c60*/  HMMA.16816.F32 R168, R4, R12, R168 ;  /* 0x0000000c04a8723c */ /* 0x002fe200000018a8 */
[----:B------:R-:W-:Y:S02]  /*10c70*/  ISETP.GE.AND P4, PT, R21, R54, PT ;  /* 0x000000361500720c */ /* 0x000fe40003f86270 */
[----:B------:R-:W-:-:S02]  /*10c80*/  ISETP.GE.AND P2, PT, R17, R56, PT ;  /* 0x000000381100720c */ /* 0x000fc40003f46270 */
[----:B------:R-:W-:Y:S01]  /*10c90*/  ISETP.GE.AND P6, PT, R17, R54, PT ;  /* 0x000000361100720c */ /* 0x000fe20003fc6270 */
[----:B------:R-:W-:Y:S01]  /*10ca0*/  HMMA.16816.F32 R164, R4, R14, R164 ;  /* 0x0000000e04a4723c */ /* 0x000fe200000018a4 */
[C-C-:B------:R-:W-:Y:S01]  /*10cb0*/  LOP3.LUT R23, R52.reuse, 0x51, R3.reuse, 0xfe, !PT ;  /* 0x0000005134177812 */ /* 0x140fe200078efe03 */
[----:B------:R-:W1:Y:S01]  /*10cc0*/  LDSM.16.M88.4 R12, [R220] ;  /* 0x00000000dc0c783b */ /* 0x000e620000000200 */
[----:B------:R-:W-:Y:S02]  /*10cd0*/  LOP3.LUT R21, R52, 0x58, R3, 0xfe, !PT ;  /* 0x0000005834157812 */ /* 0x000fe400078efe03 */
[----:B------:R-:W-:Y:S01]  /*10ce0*/  FSEL R249, R214, -INF , !P3 ;  /* 0xff800000d6f97808 */ /* 0x000fe20005800000 */
[----:B------:R-:W-:Y:S01]  /*10cf0*/  HMMA.16816.F32 R16, R8, R18, RZ ;  /* 0x000000120810723c */ /* 0x000fe200000018ff */
[----:B------:R-:W-:Y:S02]  /*10d00*/  FSEL R95, R213, -INF , !P2 ;  /* 0xff800000d55f7808 */ /* 0x000fe40005000000 */
        /* <DEDUP_REMOVED lines=8> */
[----:B------:R-:W2:Y:S01]  /*10d90*/  LDSM.16.M88.4 R20, [R223] ;  /* 0x00000000df14783b */ /* 0x000ea20000000200 */
[----:B------:R-:W-:-:S02]  /*10da0*/  LOP3.LUT R25, R52, 0x59, R3, 0xfe, !PT ;  /* 0x0000005934197812 */ /* 0x000fc400078efe03 */
[----:B------:R-:W-:Y:S02]  /*10db0*/  FSEL R58, R209, -INF , !P3 ;  /* 0xff800000d13a7808 */ /* 0x000fe40005800000 */
[----:B------:R-:W-:Y:S02]  /*10dc0*/  FSEL R213, R210, -INF , !P4 ;  /* 0xff800000d2d57808 */ /* 0x000fe40006000000 */
[C---:B------:R-:W-:Y:S02]  /*10dd0*/  ISETP.GE.AND P3, PT, R25.reuse, R56, PT ;  /* 0x000000381900720c */ /* 0x040fe40003f66270 */
[C---:B------:R-:W-:Y:S01]  /*10de0*/  HMMA.16816.F32 R16, R4.reuse, R26, R16 ;  /* 0x0000001a0410723c */ /* 0x040fe20000001810 */
[----:B------:R-:W-:Y:S02]  /*10df0*/  ISETP.GE.AND P4, PT, R25, R54, PT ;  /* 0x000000361900720c */ /* 0x000fe40003f86270 */
[----:B------:R-:W-:Y:S02]  /*10e00*/  LOP3.LUT R25, R52, 0x60, R3, 0xfe, !PT ;  /* 0x0000006034197812 */ /* 0x000fe400078efe03 */
[----:B------:R-:W-:Y:S01]  /*10e10*/  FSEL R211, R211, -INF , !P2 ;  /* 0xff800000d3d37808 */ /* 0x000fe20005000000 */
[----:B------:R-:W-:Y:S01]  /*10e20*/  HMMA.16816.F32 R40, R4, R36, R40 ;  /* 0x000000240428723c */ /* 0x000fe20000001828 */
[----:B------:R-:W-:-:S02]  /*10e30*/  FSEL R204, R204, -INF , !P6 ;  /* 0xff800000cccc7808 */ /* 0x000fc40007000000 */
[C---:B------:R-:W-:Y:S02]  /*10e40*/  ISETP.GE.AND P2, PT, R25.reuse, R56, PT ;  /* 0x000000381900720c */ /* 0x040fe40003f46270 */
[----:B------:R-:W-:Y:S01]  /*10e50*/  ISETP.GE.AND P6, PT, R25, R54, PT ;  /* 0x000000361900720c */ /* 0x000fe20003fc6270 */
[C---:B-1----:R-:W-:Y:S01]  /*10e60*/  HMMA.16816.F32 R128, R4.reuse, R12, R128 ;  /* 0x0000000c0480723c */ /* 0x042fe20000001880 */
[C-C-:B------:R-:W-:Y:S02]  /*10e70*/  LOP3.LUT R27, R52.reuse, 0x61, R3.reuse, 0xfe, !PT ;  /* 0x00000061341b7812 */ /* 0x140fe400078efe03 */
[----:B------:R-:W-:Y:S02]  /*10e80*/  LOP3.LUT R25, R52, 0x68, R3, 0xfe, !PT ;  /* 0x0000006834197812 */ /* 0x000fe400078efe03 */
[----:B------:R-:W-:Y:S01]  /*10e90*/  FSEL R209, R206, -INF , !P0 ;  /* 0xff800000ced17808 */ /* 0x000fe20004000000 */
[----:B------:R-:W-:Y:S01]  /*10ea0*/  HMMA.16816.F32 R112, R4, R14, R112 ;  /* 0x0000000e0470723c */ /* 0x000fe20000001870 */
[----:B------:R-:W-:-:S02]  /*10eb0*/  FSEL R60, R205, -INF , !P3 ;  /* 0xff800000cd3c7808 */ /* 0x000fc40005800000 */
[----:B------:R-:W-:Y:S02]  /*10ec0*/  FSEL R207, R207, -INF , !P4 ;  /* 0xff800000cfcf7808 */ /* 0x000fe40006000000 */
[----:B------:R-:W-:Y:S01]  /*10ed0*/  FSEL R200, R200, -INF , !P2 ;  /* 0xff800000c8c87808 */ /* 0x000fe20005000000 */
[C---:B------:R-:W-:Y:S01]  /*10ee0*/  HMMA.16816.F32 R32, R4.reuse, R38, R32 ;  /* 0x000000260420723c */ /* 0x040fe20000001820 */
[C---:B------:R-:W-:Y:S02]  /*10ef0*/  ISETP.GE.AND P0, PT, R27.reuse, R56, PT ;  /* 0x000000381b00720c */ /* 0x040fe40003f06270 */
[----:B------:R-:W-:Y:S02]  /*10f00*/  ISETP.GE.AND P3, PT, R27, R54, PT ;  /* 0x000000361b00720c */ /* 0x000fe40003f66270 */
[C---:B------:R-:W-:Y:S02]  /*10f10*/  ISETP.GE.AND P4, PT, R25.reuse, R56, PT ;  /* 0x000000381900720c */ /* 0x040fe40003f86270 */
[----:B------:R-:W-:Y:S01]  /*10f20*/  ISETP.GE.AND P2, PT, R25, R54, PT ;  /* 0x000000361900720c */ /* 0x000fe20003f46270 */
[----:B--2---:R-:W-:Y:S01]  /*10f30*/  HMMA.16816.F32 R180, R4, R20, R180 ;  /* 0x0000001404b4723c */ /* 0x004fe200000018b4 */
[----:B------:R-:W-:-:S02]  /*10f40*/  LOP3.LUT R27, R52, 0x69, R3, 0xfe, !PT ;  /* 0x00000069341b7812 */ /* 0x000fc400078efe03 */
[----:B------:R-:W-:Y:S02]  /*10f50*/  LOP3.LUT R25, R52, 0x70, R3, 0xfe, !PT ;  /* 0x0000007034197812 */ /* 0x000fe400078efe03 */
[----:B------:R-:W-:Y:S01]  /*10f60*/  FSEL R205, R202, -INF , !P6 ;  /* 0xff800000cacd7808 */ /* 0x000fe20007000000 */
[----:B------:R-:W-:Y:S01]  /*10f70*/  HMMA.16816.F32 R172, R4, R22, R172 ;  /* 0x0000001604ac723c */ /* 0x000fe200000018ac */
[----:B------:R-:W-:Y:S02]  /*10f80*/  FSEL R203, R203, -INF , !P3 ;  /* 0xff800000cbcb7808 */ /* 0x000fe40005800000 */
[----:B------:R-:W-:Y:S02]  /*10f90*/  FSEL R64, R16, -INF , !P4 ;  /* 0xff80000010407808 */ /* 0x000fe40006000000 */
        /* <DEDUP_REMOVED lines=8> */
[----:B------:R-:W-:Y:S02]  /*11020*/  FSEL R188, R188, -INF , !P3 ;  /* 0xff800000bcbc7808 */ /* 0x000fe40005800000 */
[-C--:B------:R-:W-:Y:S02]  /*11030*/  ISETP.GE.AND P0, PT, R27, R56.reuse, PT ;  /* 0x000000381b00720c */ /* 0x080fe40003f06270 */
[-C--:B------:R-:W-:Y:S02]  /*11040*/  ISETP.GE.AND P2, PT, R25, R56.reuse, PT ;  /* 0x000000381900720c */ /* 0x080fe40003f46270 */
[C---:B------:R-:W-:Y:S02]  /*11050*/  ISETP.GE.AND P6, PT, R21.reuse, R56, PT ;  /* 0x000000381500720c */ /* 0x040fe40003fc6270 */
[----:B------:R-:W-:Y:S02]  /*11060*/  ISETP.GE.AND P3, PT, R21, R54, PT ;  /* 0x000000361500720c */ /* 0x000fe40003f66270 */
[----:B------:R-:W-:-:S02]  /*11070*/  LOP3.LUT R21, R52, 0x79, R3, 0xfe, !PT ;  /* 0x0000007934157812 */ /* 0x000fc400078efe03 */
[----:B------:R-:W-:Y:S02]  /*11080*/  FSEL R66, R17, -INF , !P0 ;  /* 0xff80000011427808 */ /* 0x000fe40004000000 */
[----:B------:R-:W-:Y:S01]  /*11090*/  FSEL R68, R189, -INF , !P2 ;  /* 0xff800000bd447808 */ /* 0x000fe20005000000 */
[----:B------:R-:W1:Y:S01]  /*110a0*/  LDSM.16.M88.4 R16, [R221] ;  /* 0x00000000dd10783b */ /* 0x000e620000000200 */
[----:B------:R-:W-:Y:S02]  /*110b0*/  FSEL R193, R190, -INF , !P4 ;  /* 0xff800000bec17808 */ /* 0x000fe40006000000 */
[----:B------:R-:W-:Y:S02]  /*110c0*/  ISETP.GE.AND P0, PT, R25, R54, PT ;  /* 0x000000361900720c */ /* 0x000fe40003f06270 */
[C---:B------:R-:W-:Y:S02]  /*110d0*/  ISETP.GE.AND P2, PT, R21.reuse, R56, PT ;  /* 0x000000381500720c */ /* 0x040fe40003f46270 */
[----:B------:R-:W-:-:S02]  /*110e0*/  ISETP.GE.AND P4, PT, R21, R54, PT ;  /* 0x000000361500720c */ /* 0x000fc40003f86270 */
[--C-:B------:R-:W-:Y:S02]  /*110f0*/  LOP3.LUT R21, R52, 0x80, R3.reuse, 0xfe, !PT ;  /* 0x0000008034157812 */ /* 0x100fe400078efe03 */
        /* <DEDUP_REMOVED lines=11> */
[----:B------:R-:W-:Y:S02]  /*111b0*/  ISETP.GE.AND P2, PT, R23, R54, PT ;  /* 0x000000361700720c */ /* 0x000fe40003f46270 */
[C---:B------:R-:W-:Y:S02]  /*111c0*/  ISETP.GE.AND P4, PT, R21.reuse, R56, PT ;  /* 0x000000381500720c */ /* 0x040fe40003f86270 */
[----:B------:R-:W-:Y:S02]  /*111d0*/  ISETP.GE.AND P0, PT, R21, R54, PT ;  /* 0x000000361500720c */ /* 0x000fe40003f06270 */
[----:B------:R-:W2:Y:S01]  /*111e0*/  LDSM.16.M88.4 R20, [R234+0x4000] ;  /* 0x00400000ea14783b */ /* 0x000ea20000000200 */
[C-C-:B------:R-:W-:Y:S01]  /*111f0*/  LOP3.LUT R25, R52.reuse, 0x90, R3.reuse, 0xfe, !PT ;  /* 0x0000009034197812 */ /* 0x140fe200078efe03 */
[----:B-1----:R-:W-:Y:S01]  /*11200*/  HMMA.16816.F32 R160, R4, R16, R160 ;  /* 0x0000001004a0723c */ /* 0x002fe200000018a0 */
[----:B------:R-:W-:Y:S02]  /*11210*/  LOP3.LUT R27, R52, 0x89, R3, 0xfe, !PT ;  /* 0x00000089341b7812 */ /* 0x000fe400078efe03 */
[----:B------:R-:W-:-:S02]  /*11220*/  FSEL R183, R183, -INF , !P2 ;  /* 0xff800000b7b77808 */ /* 0x000fc40005000000 */
[----:B------:R-:W-:Y:S01]  /*11230*/  FSEL R172, R172, -INF , !P4 ;  /* 0xff800000acac7808 */ /* 0x000fe20006000000 */
[----:B------:R-:W-:Y:S01]  /*11240*/  HMMA.16816.F32 R156, R4, R18, R156 ;  /* 0x00000012049c723c */ /* 0x000fe2000000189c */
        /* <DEDUP_REMOVED lines=8> */
[----:B------:R-:W-:Y:S02]  /*112d0*/  ISETP.GE.AND P6, PT, R27, R54, PT ;  /* 0x000000361b00720c */ /* 0x000fe40003fc6270 */
[C---:B------:R-:W-:Y:S02]  /*112e0*/  ISETP.GE.AND P0, PT, R25.reuse, R56, PT ;  /* 0x000000381900720c */ /* 0x040fe40003f06270 */
[----:B------:R-:W-:-:S02]  /*112f0*/  ISETP.GE.AND P3, PT, R25, R54, PT ;  /* 0x000000361900720c */ /* 0x000fc40003f66270 */
[----:B------:R-:W1:Y:S01]  /*11300*/  LDSM.16.M88.4 R24, [R219] ;  /* 0x00000000db18783b */ /* 0x000e620000000200 */
[--C-:B------:R-:W-:Y:S02]  /*11310*/  LOP3.LUT R17, R52, 0x98, R3.reuse, 0xfe, !PT ;  /* 0x0000009834117812 */ /* 0x100fe400078efe03 */
[----:B------:R-:W-:Y:S02]  /*11320*/  FSEL R175, R175, -INF , !P6 ;  /* 0xff800000afaf7808 */ /* 0x000fe40007000000 */
[----:B------:R-:W-:Y:S02]  /*11330*/  FSEL R168, R168, -INF , !P2 ;  /* 0xff800000a8a87808 */ /* 0x000fe40005000000 */
[C---:B------:R-:W-:Y:S01]  /*11340*/  ISETP.GE.AND P6, PT, R17.reuse, R56, PT ;  /* 0x000000381100720c */ /* 0x040fe20003fc6270 */
[----:B--2---:R-:W-:Y:S01]  /*11350*/  HMMA.16816.F32 R28, R8, R20, RZ ;  /* 0x00000014081c723c */ /* 0x004fe200000018ff */
[----:B------:R-:W-:Y:S02]  /*11360*/  ISETP.GE.AND P2, PT, R17, R54, PT ;  /* 0x000000361100720c */ /* 0x000fe40003f46270 */
[----:B------:R-:W-:-:S02]  /*11370*/  LOP3.LUT R17, R52, 0x99, R3, 0xfe, !PT ;  /* 0x0000009934117812 */ /* 0x000fc400078efe03 */
[----:B------:R-:W-:Y:S01]  /*11380*/  FSEL R174, R169, -INF , !P0 ;  /* 0xff800000a9ae7808 */ /* 0x000fe20004000000 */
[----:B------:R-:W-:Y:S01]  /*11390*/  HMMA.16816.F32 R20, R8, R22, RZ ;  /* 0x000000160814723c */ /* 0x000fe200000018ff */
[----:B------:R-:W-:Y:S02]  /*113a0*/  FSEL R173, R170, -INF , !P4 ;  /* 0xff800000aaad7808 */ /* 0x000fe40006000000 */
[C---:B------:R-:W-:Y:S02]  /*113b0*/  ISETP.GE.AND P0, PT, R17.reuse, R56, PT ;  /* 0x000000381100720c */ /* 0x040fe40003f06270 */
[----:B------:R-:W-:Y:S02]  /*113c0*/  ISETP.GE.AND P4, PT, R17, R54, PT ;  /* 0x000000361100720c */ /* 0x000fe40003f86270 */
[C-C-:B------:R-:W-:Y:S02]  /*113d0*/  LOP3.LUT R17, R52.reuse, 0xa0, R3.reuse, 0xfe, !PT ;  /* 0x000000a034117812 */ /* 0x140fe400078efe03 */
[----:B------:R-:W-:-:S02]  /*113e0*/  LOP3.LUT R19, R52, 0xa1, R3, 0xfe, !PT ;  /* 0x000000a134137812 */ /* 0x000fc400078efe03 */
[----:B------:R-:W-:Y:S02]  /*113f0*/  FSEL R171, R171, -INF , !P3 ;  /* 0xff800000abab7808 */ /* 0x000fe40005800000 */
[----:B------:R-:W-:Y:S02]  /*11400*/  FSEL R164, R164, -INF , !P6 ;  /* 0xff800000a4a47808 */ /* 0x000fe40007000000 */
[----:B------:R-:W-:Y:S02]  /*11410*/  FSEL R169, R166, -INF , !P2 ;  /* 0xff800000a6a97808 */ /* 0x000fe40005000000 */
[C---:B------:R-:W-:Y:S02]  /*11420*/  ISETP.GE.AND P3, PT, R17.reuse, R56, PT ;  /* 0x000000381100720c */ /* 0x040fe40003f66270 */
[----:B------:R-:W-:Y:S02]  /*11430*/  ISETP.GE.AND P6, PT, R17, R54, PT ;  /* 0x000000361100720c */ /* 0x000fe40003fc6270 */
[----:B------:R-:W-:-:S02]  /*11440*/  FSEL R166, R165, -INF , !P0 ;  /* 0xff800000a5a67808 */ /* 0x000fc40004000000 */
[C-C-:B------:R-:W-:Y:S02]  /*11450*/  LOP3.LUT R17, R52.reuse, 0xa8, R3.reuse, 0xfe, !PT ;  /* 0x000000a834117812 */ /* 0x140fe400078efe03 */
[----:B------:R-:W-:Y:S01]  /*11460*/  ISETP.GE.AND P0, PT, R19, R54, PT ;  /* 0x000000361300720c */ /* 0x000fe20003f06270 */
[C---:B-1----:R-:W-:Y:S01]  /*11470*/  HMMA.16816.F32 R28, R4.reuse, R24, R28 ;  /* 0x00000018041c723c */ /* 0x042fe2000000181c */
[C-C-:B------:R-:W-:Y:S02]  /*11480*/  LOP3.LUT R13, R52.reuse, 0xa9, R3.reuse, 0xfe, !PT ;  /* 0x000000a9340d7812 */ /* 0x140fe400078efe03 */
[----:B------:R-:W-:Y:S02]  /*11490*/  LOP3.LUT R15, R52, 0xb0, R3, 0xfe, !PT ;  /* 0x000000b0340f7812 */ /* 0x000fe400078efe03 */
[----:B------:R-:W-:Y:S01]  /*114a0*/  FSEL R167, R167, -INF , !P4 ;  /* 0xff800000a7a77808 */ /* 0x000fe20006000000 */
[----:B------:R-:W-:Y:S01]  /*114b0*/  HMMA.16816.F32 R20, R4, R26, R20 ;  /* 0x0000001a0414723c */ /* 0x000fe20000001814 */
[----:B------:R-:W-:-:S02]  /*114c0*/  FSEL R160, R160, -INF , !P3 ;  /* 0xff800000a0a07808 */ /* 0x000fc40005800000 */
[C---:B------:R-:W-:Y:S02]  /*114d0*/  ISETP.GE.AND P4, PT, R17.reuse, R56, PT ;  /* 0x000000381100720c */ /* 0x040fe40003f86270 */
[-C--:B------:R-:W-:Y:S02]  /*114e0*/  ISETP.GE.AND P3, PT, R17, R54.reuse, PT ;  /* 0x000000361100720c */ /* 0x080fe40003f66270 */
[----:B------:R-:W-:Y:S02]  /*114f0*/  FSEL R165, R162, -INF , !P6 ;  /* 0xff800000a2a57808 */ /* 0x000fe40007000000 */
[----:B------:R-:W-:Y:S02]  /*11500*/  FSEL R163, R163, -INF , !P0 ;  /* 0xff800000a3a37808 */ /* 0x000fe40004000000 */
[----:B------:R-:W-:Y:S02]  /*11510*/  ISETP.GE.AND P6, PT, R13, R54, PT ;  /* 0x000000360d00720c */ /* 0x000fe40003fc6270 */
[----:B------:R-:W-:-:S02]  /*11520*/  ISETP.GE.AND P0, PT, R15, R56, PT ;  /* 0x000000380f00720c */ /* 0x000fc40003f06270 */
[----:B------:R-:W-:Y:S02]  /*11530*/  LOP3.LUT R17, R52, 0xb8, R3, 0xfe, !PT ;  /* 0x000000b834117812 */ /* 0x000fe400078efe03 */
[----:B------:R-:W-:Y:S02]  /*11540*/  FSEL R159, R159, -INF , !P6 ;  /* 0xff8000009f9f7808 */ /* 0x000fe40007000000 */
[----:B------:R-:W-:Y:S02]  /*11550*/  FSEL R128, R128, -INF , !P0 ;  /* 0xff80000080807808 */ /* 0x000fe40004000000 */
[-C--:B------:R-:W-:Y:S02]  /*11560*/  ISETP.GE.AND P2, PT, R19, R56.reuse, PT ;  /* 0x000000381300720c */ /* 0x080fe40003f46270 */
[C---:B------:R-:W-:Y:S02]  /*11570*/  ISETP.GE.AND P6, PT, R17.reuse, R56, PT ;  /* 0x000000381100720c */ /* 0x040fe40003fc6270 */
[----:B------:R-:W-:-:S02]  /*11580*/  ISETP.GE.AND P0, PT, R17, R54, PT ;  /* 0x000000361100720c */ /* 0x000fc40003f06270 */
[----:B------:R-:W1:Y:S01]  /*11590*/  LDSM.16.M88.4 R16, [R234+0x4c00] ;  /* 0x004c0000ea10783b */ /* 0x000e620000000200 */
[----:B------:R-:W-:Y:S02]  /*115a0*/  FSEL R170, R161, -INF , !P2 ;  /* 0xff800000a1aa7808 */ /* 0x000fe40005000000 */
[----:B------:R-:W-:Y:S02]  /*115b0*/  ISETP.GE.AND P2, PT, R13, R56, PT ;  /* 0x000000380d00720c */ /* 0x000fe40003f46270 */
[----:B------:R-:W-:Y:S02]  /*115c0*/  LOP3.LUT R13, R52, 0xb1, R3, 0xfe, !PT ;  /* 0x000000b1340d7812 */ /* 0x000fe400078efe03 */
[----:B------:R-:W-:Y:S02]  /*115d0*/  FSEL R162, R156, -INF , !P4 ;  /* 0xff8000009ca27808 */ /* 0x000fe40006000000 */
[----:B------:R-:W-:Y:S02]  /*115e0*/  FSEL R161, R158, -INF , !P3 ;  /* 0xff8000009ea17808 */ /* 0x000fe40005800000 */
[----:B------:R-:W-:-:S02]  /*115f0*/  ISETP.GE.AND P4, PT, R15, R54, PT ;  /* 0x000000360f00720c */ /* 0x000fc40003f86270 */
[----:B------:R-:W-:Y:S02]  /*11600*/  ISETP.GE.AND P3, PT, R13, R56, PT ;  /* 0x000000380d00720c */ /* 0x000fe40003f66270 */
[----:B------:R-:W-:Y:S02]  /*11610*/  LOP3.LUT R25, R52, 0xb9, R3, 0xfe, !PT ;  /* 0x000000b934197812 */ /* 0x000fe400078efe03 */
[----:B------:R-:W-:Y:S02]  /*11620*/  FSEL R158, R157, -INF , !P2 ;  /* 0xff8000009d9e7808 */ /* 0x000fe40005000000 */
[----:B------:R-:W-:Y:S02]  /*11630*/  ISETP.GE.AND P2, PT, R13, R54, PT ;  /* 0x000000360d00720c */ /* 0x000fe40003f46270 */
[----:B------:R-:W-:Y:S01]  /*11640*/  FSEL R129, R129, -INF , !P3 ;  /* 0xff80000081817808 */ /* 0x000fe20005800000 */
[----:B------:R-:W2:Y:S01]  /*11650*/  LDSM.16.M88.4 R12, [R217] ;  /* 0x00000000d90c783b */ /* 0x000ea20000000200 */
[----:B------:R-:W-:-:S02]  /*11660*/  FSEL R149, R130, -INF , !P4 ;  /* 0xff80000082957808 */ /* 0x000fc40006000000 */
[C---:B------:R-:W-:Y:S02]  /*11670*/  ISETP.GE.AND P3, PT, R25.reuse, R56, PT ;  /* 0x000000381900720c */ /* 0x040fe40003f66270 */
[----:B------:R-:W-:Y:S02]  /*11680*/  ISETP.GE.AND P4, PT, R25, R54, PT ;  /* 0x000000361900720c */ /* 0x000fe40003f86270 */
[----:B------:R-:W-:Y:S02]  /*11690*/  LOP3.LUT R25, R52, 0xc0, R3, 0xfe, !PT ;  /* 0x000000c034197812 */ /* 0x000fe400078efe03 */
[----:B------:R-:W-:Y:S02]  /*116a0*/  FSEL R131, R131, -INF , !P2 ;  /* 0xff80000083837808 */ /* 0x000fe40005000000 */
[----:B------:R-:W-:Y:S02]  /*116b0*/  FSEL R112, R112, -INF , !P6 ;  /* 0xff80000070707808 */ /* 0x000fe40007000000 */
[----:B------:R-:W-:-:S02]  /*116c0*/  FSEL R125, R114, -INF , !P0 ;  /* 0xff800000727d7808 */ /* 0x000fc40004000000 */
[----:B------:R-:W-:Y:S02]  /*116d0*/  FSEL R113, R113, -INF , !P3 ;  /* 0xff80000071717808 */ /* 0x000fe40005800000 */
[C---:B------:R-:W-:Y:S02]  /*116e0*/  ISETP.GE.AND P2, PT, R25.reuse, R56, PT ;  /* 0x000000381900720c */ /* 0x040fe40003f46270 */
[----:B------:R-:W-:Y:S02]  /*116f0*/  ISETP.GE.AND P6, PT, R25, R54, PT ;  /* 0x000000361900720c */ /* 0x000fe40003fc6270 */
[C---:B------:R-:W-:Y:S01]  /*11700*/  ISETP.GE.AND P0, PT, R49.reuse, R56, PT ;  /* 0x000000383100720c */ /* 0x040fe20003f06270 */
[----:B------:R-:W-:Y:S01]  /*11710*/  HMMA.16816.F32 R24, R8, R44, RZ ;  /* 0x0000002c0818723c */ /* 0x000fe200000018ff */
[----:B------:R-:W-:Y:S02]  /*11720*/  ISETP.GE.AND P3, PT, R49, R54, PT ;  /* 0x000000363100720c */ /* 0x000fe40003f66270 */
[----:B------:R-:W-:-:S02]  /*11730*/  FSEL R114, R28, -INF , !P2 ;  /* 0xff8000001c727808 */ /* 0x000fc40005000000 */
[----:B------:R-:W-:Y:S01]  /*11740*/  FSEL R176, R29, -INF , !P0 ;  /* 0xff8000001db07808 */ /* 0x000fe20004000000 */
[----:B-1----:R-:W-:Y:S01]  /*11750*/  HMMA.16816.F32 R48, R8, R16, RZ ;  /* 0x000000100830723c */ /* 0x002fe200000018ff */
[----:B------:R-:W-:Y:S02]  /*11760*/  FSEL R107, R30, -INF , !P6 ;  /* 0xff8000001e6b7808 */ /* 0x000fe40007000000 */
[----:B------:R-:W-:Y:S02]  /*11770*/  FSEL R101, R31, -INF , !P3 ;  /* 0xff8000001f657808 */ /* 0x000fe40005800000 */
[----:B------:R-:W1:Y:S01]  /*11780*/  LDSM.16.M88.4 R28, [R216] ;  /* 0x00000000d81c783b */ /* 0x000e620000000200 */
[----:B------:R-:W-:Y:S01]  /*11790*/  LOP3.LUT R37, R52, 0xc9, R3, 0xfe, !PT ;  /* 0x000000c934257812 */ /* 0x000fe200078efe03 */
[----:B------:R-:W-:-:S04]  /*117a0*/  DEPBAR.LE SB0, 0x0 ;  /* 0x000080000000791a */ /* 0x000fc80000000000 */
[----:B------:R-:W-:Y:S01]  /*117b0*/  BAR.SYNC.DEFER_BLOCKING 0x0 ;  /* 0x0000000000007b1d */ /* 0x000fe20000010000 */
[C---:B------:R-:W-:Y:S02]  /*117c0*/  ISETP.GE.AND P0, PT, R37.reuse, R56, PT ;  /* 0x000000382500720c */ /* 0x040fe40003f06270 */
[----:B------:R-:W-:Y:S02]  /*117d0*/  ISETP.GE.AND P6, PT, R37, R54, PT ;  /* 0x000000362500720c */ /* 0x000fe40003fc6270 */
[----:B------:R-:W-:Y:S01]  /*117e0*/  HMMA.16816.F32 R36, R8, R46, RZ ;  /* 0x0000002e0824723c */ /* 0x000fe200000018ff */
[----:B------:R-:W-:Y:S02]  /*117f0*/  LOP3.LUT R45, R52, 0xc8, R3, 0xfe, !PT ;  /* 0x000000c8342d7812 */ /* 0x000fe400078efe03 */
[----:B------:R-:W-:Y:S02]  /*11800*/  FSEL R115, R115, -INF , !P4 ;  /* 0xff80000073737808 */ /* 0x000fe40006000000 */
[C---:B------:R-:W-:Y:S01]  /*11810*/  ISETP.GE.AND P4, PT, R45.reuse, R56, PT ;  /* 0x000000382d00720c */ /* 0x040fe20003f86270 */
[----:B--2---:R-:W-:Y:S01]  /*11820*/  HMMA.16816.F32 R24, R4, R12, R24 ;  /* 0x0000000c0418723c */ /* 0x004fe20000001818 */
[----:B------:R-:W-:-:S02]  /*11830*/  ISETP.GE.AND P2, PT, R45, R54, PT ;  /* 0x000000362d00720c */ /* 0x000fc40003f46270 */
[--C-:B------:R-:W-:Y:S02]  /*11840*/  LOP3.LUT R45, R52, 0xd0, R3.reuse, 0xfe, !PT ;  /* 0x000000d0342d7812 */ /* 0x100fe400078efe03 */
[----:B------:R-:W-:Y:S01]  /*11850*/  FSEL R20, R20, -INF , !P4 ;  /* 0xff80000014147808 */ /* 0x000fe20006000000 */
[----:B------:R-:W-:Y:S01]  /*11860*/  HMMA.16816.F32 R8, R8, R18, RZ ;  /* 0x000000120808723c */ /* 0x000fe200000018ff */
[C---:B------:R-:W-:Y:S02]  /*11870*/  ISETP.GE.AND P3, PT, R45.reuse, R56, PT ;  /* 0x000000382d00720c */ /* 0x040fe40003f66270 */
[----:B------:R-:W-:Y:S02]  /*11880*/  ISETP.GE.AND P4, PT, R45, R54, PT ;  /* 0x000000362d00720c */ /* 0x000fe40003f86270 */
[C-C-:B------:R-:W-:Y:S02]  /*11890*/  LOP3.LUT R47, R52.reuse, 0xd1, R3.reuse, 0xfe, !PT ;  /* 0x000000d1342f7812 */ /* 0x140fe400078efe03 */
[----:B------:R-:W-:-:S02]  /*118a0*/  LOP3.LUT R45, R52, 0xd8, R3, 0xfe, !PT ;  /* 0x000000d8342d7812 */ /* 0x000fc400078efe03 */
[----:B------:R-:W-:Y:S02]  /*118b0*/  FSEL R97, R22, -INF , !P2 ;  /* 0xff80000016617808 */ /* 0x000fe40005000000 */
[----:B------:R-:W-:Y:S01]  /*118c0*/  FSEL R21, R21, -INF , !P0 ;  /* 0xff80000015157808 */ /* 0x000fe20004000000 */
[C---:B------:R-:W-:Y:S01]  /*118d0*/  HMMA.16816.F32 R36, R4.reuse, R14, R36 ;  /* 0x0000000e0424723c */ /* 0x040fe20000001824 */
[----:B------:R-:W-:Y:S02]  /*118e0*/  FSEL R93, R23, -INF , !P6 ;  /* 0xff800000175d7808 */ /* 0x000fe40007000000 */
[C---:B------:R-:W-:Y:S02]  /*118f0*/  ISETP.GE.AND P2, PT, R47.reuse, R56, PT ;  /* 0x000000382f00720c */ /* 0x040fe40003f46270 */
[----:B------:R-:W-:Y:S01]  /*11900*/  ISETP.GE.AND P0, PT, R47, R54, PT ;  /* 0x000000362f00720c */ /* 0x000fe20003f06270 */
[----:B-1----:R-:W-:Y:S01]  /*11910*/  HMMA.16816.F32 R48, R4, R28, R48 ;  /* 0x0000001c0430723c */ /* 0x002fe20000001830 */
[----:B------:R-:W-:-:S02]  /*11920*/  ISETP.GE.AND P6, PT, R45, R56, PT ;  /* 0x000000382d00720c */ /* 0x000fc40003fc6270 */
[C-C-:B------:R-:W-:Y:S02]  /*11930*/  LOP3.LUT R23, R52.reuse, 0xd9, R3.reuse, 0xfe, !PT ;  /* 0x000000d934177812 */ /* 0x140fe400078efe03 */
[----:B------:R-:W-:Y:S01]  /*11940*/  LOP3.LUT R19, R52, 0xe0, R3, 0xfe, !PT ;  /* 0x000000e034137812 */ /* 0x000fe200078efe03 */
[----:B------:R-:W-:Y:S01]  /*11950*/  HMMA.16816.F32 R8, R4, R30, R8 ;  /* 0x0000001e0408723c */ /* 0x000fe20000001808 */
[----:B------:R-:W-:Y:S02]  /*11960*/  FSEL R13, R40, -INF , !P3 ;  /* 0xff800000280d7808 */ /* 0x000fe40005800000 */
[----:B------:R-:W-:Y:S02]  /*11970*/  ISETP.GE.AND P3, PT, R45, R54, PT ;  /* 0x000000362d00720c */ /* 0x000fe40003f66270 */
[----:B------:R-:W-:Y:S02]  /*11980*/  FSEL R17, R41, -INF , !P2 ;  /* 0xff80000029117808 */ /* 0x000fe40005000000 */
[----:B------:R-:W-:-:S02]  /*11990*/  FSEL R45, R43, -INF , !P0 ;  /* 0xff8000002b2d7808 */ /* 0x000fc40004000000 */
[----:B------:R-:W-:Y:S02]  /*119a0*/  FSEL R15, R32, -INF , !P6 ;  /* 0xff800000200f7808 */ /* 0x000fe40007000000 */
[-C--:B------:R-:W-:Y:S02]  /*119b0*/  ISETP.GE.AND P2, PT, R23, R56.reuse, PT ;  /* 0x000000381700720c */ /* 0x080fe40003f46270 */
[C---:B------:R-:W-:Y:S02]  /*119c0*/  ISETP.GE.AND P0, PT, R19.reuse, R56, PT ;  /* 0x000000381300720c */ /* 0x040fe40003f06270 */
[----:B------:R-:W-:Y:S02]  /*119d0*/  ISETP.GE.AND P6, PT, R19, R54, PT ;  /* 0x000000361300720c */ /* 0x000fe40003fc6270 */
[----:B------:R-:W-:Y:S02]  /*119e0*/  FSEL R46, R42, -INF , !P4 ;  /* 0xff8000002a2e7808 */ /* 0x000fe40006000000 */
[----:B------:R-:W-:-:S02]  /*119f0*/  LOP3.LUT R19, R52, 0xe1, R3, 0xfe, !PT ;  /* 0x000000e134137812 */ /* 0x000fc400078efe03 */
[----:B------:R-:W-:Y:S02]  /*11a00*/  ISETP.GE.AND P4, PT, R23, R54, PT ;  /* 0x000000361700720c */ /* 0x000fe40003f86270 */
[----:B------:R-:W-:Y:S02]  /*11a10*/  LOP3.LUT R23, R52, 0xe8, R3, 0xfe, !PT ;  /* 0x000000e834177812 */ /* 0x000fe400078efe03 */
[----:B------:R-:W-:Y:S02]  /*11a20*/  FSEL R44, R34, -INF , !P3 ;  /* 0xff800000222c7808 */ /* 0x000fe40005800000 */
[----:B------:R-:W-:Y:S02]  /*11a30*/  FSEL R33, R33, -INF , !P2 ;  /* 0xff80000021217808 */ /* 0x000fe40005000000 */
[C---:B------:R-:W-:Y:S02]  /*11a40*/  ISETP.GE.AND P3, PT, R19.reuse, R56, PT ;  /* 0x000000381300720c */ /* 0x040fe40003f66270 */
[----:B------:R-:W-:-:S02]  /*11a50*/  ISETP.GE.AND P2, PT, R19, R54, PT ;  /* 0x000000361300720c */ /* 0x000fc40003f46270 */
[----:B------:R-:W-:Y:S02]  /*11a60*/  FSEL R19, R24, -INF , !P0 ;  /* 0xff80000018137808 */ /* 0x000fe40004000000 */
[----:B------:R-:W-:Y:S02]  /*11a70*/  ISETP.GE.AND P0, PT, R23, R54, PT ;  /* 0x000000361700720c */ /* 0x000fe40003f06270 */
[----:B------:R-:W-:Y:S02]  /*11a80*/  LOP3.LUT R7, R52, 0xf1, R3, 0xfe, !PT ;  /* 0x000000f134077812 */ /* 0x000fe400078efe03 */
[----:B------:R-:W-:Y:S02]  /*11a90*/  FSEL R40, R38, -INF , !P0 ;  /* 0xff80000026287808 */ /* 0x000fe40004000000 */
[----:B------:R-:W-:Y:S02]  /*11aa0*/  ISETP.GE.AND P0, PT, R7, R56, PT ;  /* 0x000000380700720c */ /* 0x000fe40003f06270 */
[----:B------:R-:W-:-:S02]  /*11ab0*/  FSEL R43, R35, -INF , !P4 ;  /* 0xff800000232b7808 */ /* 0x000fc40006000000 */
[----:B------:R-:W-:Y:S02]  /*11ac0*/  FSEL R49, R49, -INF , !P0 ;  /* 0xff80000031317808 */ /* 0x000fe40004000000 */
[----:B------:R-:W-:Y:S02]  /*11ad0*/  ISETP.GT.AND P0, PT, R246, R237, PT ;  /* 0x000000edf600720c */ /* 0x000fe40003f04270 */
        /* <DEDUP_REMOVED lines=14> */
[-C--:B------:R-:W-:Y:S02]  /*11bc0*/  ISETP.GE.AND P4, PT, R23, R54.reuse, PT ;  /* 0x000000361700720c */ /* 0x080fe40003f86270 */
[----:B------:R-:W-:-:S02]  /*11bd0*/  ISETP.GE.AND P3, PT, R7, R54, PT ;  /* 0x000000360700720c */ /* 0x000fc40003f66270 */
[C---:B------:R-:W-:Y:S02]  /*11be0*/  ISETP.GE.AND P6, PT, R3.reuse, R56, PT ;  /* 0x000000380300720c */ /* 0x040fe40003fc6270 */
        /* <DEDUP_REMOVED lines=12> */
[----:B------:R-:W-:Y:S01]  /*11cb0*/  IADD3 R12, R52, -0x100, RZ ;  /* 0xffffff00340c7810 */ /* 0x000fe20007ffe0ff */
        /* <DEDUP_REMOVED lines=40> */
[C---:B------:R-:W-:Y:S01]  /*11f40*/  IMAD.WIDE R22, R11.reuse, 0x4, R244 ;  /* 0x000000040b167825 */ /* 0x040fe200078e02f4 */
        /* <DEDUP_REMOVED lines=16> */
.L_x_2539:
[----:B------:R-:W-:Y:S02]  /*12050*/  ULDC UR6, c[0x0][0x248] ;  /* 0x0000920000067ab9 */ /* 0x000fe40000000800 */
[----:B------:R-:W-:-:S06]  /*12060*/  USHF.L.U32 UR4, UR6, 0x8, URZ ;  /* 0x0000000806047899 */ /* 0x000fcc000800063f */
[----:B------:R-:W-:-:S04]  /*12070*/  IADD3 R8, RZ, -UR4, RZ ;  /* 0x80000004ff087c10 */ /* 0x000fc8000fffe0ff */
[----:B------:R-:W-:-:S07]  /*12080*/  SHF.R.S32.HI R4, RZ, 0x1f, R8 ;  /* 0x0000001fff047819 */ /* 0x000fce0000011408 */
.L_x_2540:
        /* <DEDUP_REMOVED lines=31> */
.L_x_2538:
[----:B------:R-:W-:Y:S01]  /*12280*/  FMNMX.FTZ R4, R2, R67, !PT ;  /* 0x0000004302047209 */ /* 0x000fe20007810000 */
[----:B------:R-:W-:Y:S01]  /*12290*/  ULDC UR4, c[0x0][0x2ec] ;  /* 0x0000bb0000047ab9 */ /* 0x000fe20000000800 */
[----:B-1----:R-:W-:Y:S02]  /*122a0*/  LDSM.16.MT88.4 R8, [R231+0x5000] ;  /* 0x00500000e708783b */ /* 0x002fe40000004200 */
        /* <DEDUP_REMOVED lines=242> */
[----:B------:R-:W-:-:S03]  /*131d0*/  FMUL.FTZ R50, R87, UR4 ;  /* 0x0000000457327c20 */ /* 0x000fc60008410000 */
[----:B------:R-:W-:-:S03]  /*131e0*/  FSEL R5, R87, RZ, P1 ;  /* 0x000000ff57057208 */ /* 0x000fc60000800000 */
[----:B------:R-:W-:Y:S01]  /*131f0*/  MUFU.EX2 R74, R74 ;  /* 0x0000004a004a7308 */ /* 0x000fe20000000800 */
[----:B------:R-:W-:Y:S01]  /*13200*/  FSEL R50, R50, RZ, P1 ;  /* 0x000000ff32327208 */ /* 0x000fe20000800000 */
[----:B------:R-:W-:-:S04]  /*13210*/  FADD.FTZ R5, R0, -R5 ;  /* 0x8000000500057221 */ /* 0x000fc80000010000 */
[--C-:B------:R-:W-:Y:S01]  /*13220*/  FFMA.FTZ R114, R150, UR4, -R50.reuse ;  /* 0x0000000496727c23 */ /* 0x100fe20008010832 */
[--C-:B------:R-:W-:Y:S01]  /*13230*/  FFMA.FTZ R113, R148, UR4, -R50.reuse ;  /* 0x0000000494717c23 */ /* 0x100fe20008010832 */
[--C-:B------:R-:W-:Y:S01]  /*13240*/  FFMA.FTZ R154, R154, UR4, -R50.reuse ;  /* 0x000000049a9a7c23 */ /* 0x100fe20008010832 */
[--C-:B------:R-:W-:Y:S01]  /*13250*/  FFMA.FTZ R128, R152, UR4, -R50.reuse ;  /* 0x0000000498807c23 */ /* 0x100fe20008010832 */
[--C-:B------:R-:W-:Y:S01]  /*13260*/  FFMA.FTZ R195, R195, UR4, -R50.reuse ;  /* 0x00000004c3c37c23 */ /* 0x100fe20008010832 */
[--C-:B------:R-:W-:Y:S01]  /*13270*/  FFMA.FTZ R124, R124, UR4, -R50.reuse ;  /* 0x000000047c7c7c23 */ /* 0x100fe20008010832 */
[----:B------:R-:W-:Y:S01]  /*13280*/  FMUL.FTZ R150, R2, UR4 ;  /* 0x0000000402967c20 */ /* 0x000fe20008410000 */
[----:B------:R-:W-:Y:S01]  /*13290*/  FMUL.FTZ R148, R5, UR4 ;  /* 0x0000000405947c20 */ /* 0x000fe20008410000 */
[----:B------:R-:W-:Y:S01]  /*132a0*/  MUFU.EX2 R154, R154 ;  /* 0x0000009a009a7308 */ /* 0x000fe20000000800 */
[--C-:B------:R-:W-:Y:S01]  /*132b0*/  FFMA.FTZ R179, R179, UR4, -R50.reuse ;  /* 0x00000004b3b37c23 */ /* 0x100fe20008010832 */
[--C-:B------:R-:W-:Y:S01]  /*132c0*/  FFMA.FTZ R118, R118, UR4, -R50.reuse ;  /* 0x0000000476767c23 */ /* 0x100fe20008010832 */
[--C-:B------:R-:W-:Y:S01]  /*132d0*/  FFMA.FTZ R153, R153, UR4, -R50.reuse ;  /* 0x0000000499997c23 */ /* 0x100fe20008010832 */
[----:B------:R-:W1:Y:S01]  /*132e0*/  LDSM.16.MT88.4 R4, [R232+0x5400] ;  /* 0x00540000e804783b */ /* 0x000e620000004200 */
        /* <DEDUP_REMOVED lines=40> */
[----:B------:R-:W-:-:S03]  /*13570*/  FFMA.FTZ R3, R3, UR4, -R50 ;  /* 0x0000000403037c23 */ /* 0x000fc60008010832 */
        /* <DEDUP_REMOVED lines=27> */
[----:B------:R-:W-:Y:S01]  /*13730*/  FFMA.FTZ R146, R189, UR4, -R50 ;  /* 0x00000004bd927c23 */ /* 0x000fe20008010832 */
[----:B------:R-:W-:Y:S01]  /*13740*/  FFMA.FTZ R251, R251, R150, R156 ;  /* 0x00000096fbfb7223 */ /* 0x000fe2000001009c */
[----:B------:R-:W-:Y:S01]  /*13750*/  HMMA.16816.F32 R20, R12, R16, R20 ;  /* 0x000000100c14723c */ /* 0x000fe20000001814 */
[----:B------:R-:W-:-:S02]  /*13760*/  FFMA.FTZ R169, R250, R148, R154 ;  /* 0x00000094faa97223 */ /* 0x000fc4000001009a */
[----:B------:R-:W-:Y:S01]  /*13770*/  MUFU.EX2 R127, R127 ;  /* 0x0000007f007f7308 */ /* 0x000fe20000000800 */
[----:B------:R-:W-:Y:S01]  /*13780*/  FADD.FTZ R148, R130, R251 ;  /* 0x000000fb82947221 */ /* 0x000fe20000010000 */
[----:B------:R-:W-:Y:S01]  /*13790*/  FADD.FTZ R128, R128, R169 ;  /* 0x000000a980807221 */ /* 0x000fe20000010000 */
[----:B------:R-:W-:Y:S01]  /*137a0*/  HMMA.16816.F32 R16, R12, R18, R140 ;  /* 0x000000120c10723c */ /* 0x000fe2000000188c */
[----:B------:R-:W-:Y:S01]  /*137b0*/  FFMA.FTZ R130, R165, UR4, -R50 ;  /* 0x00000004a5827c23 */ /* 0x000fe20008010832 */
[----:B------:R-:W-:Y:S01]  /*137c0*/  FADD.FTZ R199, R199, R148 ;  /* 0x00000094c7c77221 */ /* 0x000fe20000010000 */
[----:B------:R-:W-:Y:S02]  /*137d0*/  FADD.FTZ R195, R195, R128 ;  /* 0x00000080c3c37221 */ /* 0x000fe40000010000 */
        /* <DEDUP_REMOVED lines=19> */
[----:B-1----:R-:W-:Y:S03]  /*13910*/  HMMA.16816.F32 R20, R32, R4, R20 ;  /* 0x000000042014723c */ /* 0x002fe60000001814 */
[----:B------:R-:W-:Y:S01]  /*13920*/  MUFU.EX2 R98, R98 ;  /* 0x0000006200627308 */ /* 0x000fe20000000800 */
[----:B------:R-:W-:-:S02]  /*13930*/  FADD.FTZ R155, R155, R120 ;  /* 0x000000789b9b7221 */ /* 0x000fc40000010000 */
[----:B------:R-:W-:Y:S01]  /*13940*/  HMMA.16816.F32 R16, R32, R6, R16 ;  /* 0x000000062010723c */ /* 0x000fe20000001810 */
[----:B------:R-:W1:Y:S01]  /*13950*/  LDSM.16.MT88.4 R4, [R232+0x5c00] ;  /* 0x005c0000e804783b */ /* 0x000e620000004200 */
        /* <DEDUP_REMOVED lines=114> */
[----:B---3--:R-:W-:-:S07]  /*14080*/  F2FP.F16.F32.PACK_AB R15, R175, R158 ;  /* 0x0000009eaf0f723e */ /* 0x008fce00000000ff */
[----:B------:R-:W-:Y:S01]  /*14090*/  MUFU.EX2 R71, R71 ;  /* 0x0000004700477308 */ /* 0x000fe20000000800 */
[C---:B----4-:R-:W-:Y:S06]  /*140a0*/  HMMA.16816.F32 R136, R12.reuse, R8, R136 ;  /* 0x000000080c88723c */ /* 0x050fec0000001888 */
[----:B------:R-:W-:Y:S01]  /*140b0*/  HMMA.16816.F32 R132, R12, R10, R132 ;  /* 0x0000000a0c84723c */ /* 0x000fe20000001884 */
[----:B------:R-:W3:Y:S01]  /*140c0*/  MUFU.EX2 R70, R70 ;  /* 0x0000004600467308 */ /* 0x000ee20000000800 */
[----:B------:R-:W4:Y:S01]  /*140d0*/  LDSM.16.MT88.4 R8, [R231+0x7800] ;  /* 0x00780000e708783b */ /* 0x000f220000004200 */
[----:B--2---:R-:W-:Y:S01]  /*140e0*/  F2FP.F16.F32.PACK_AB R32, R72, R73 ;  /* 0x000000494820723e */ /* 0x004fe200000000ff */
[----:B------:R-:W-:-:S02]  /*140f0*/  FADD.FTZ R73, R73, R74 ;  /* 0x0000004a49497221 */ /* 0x000fc40000010000 */
[C---:B------:R-:W-:Y:S02]  /*14100*/  HMMA.16816.F32 R20, R12.reuse, R16, R20 ;  /* 0x000000100c14723c */ /* 0x040fe40000001814 */
[----:B------:R-:W-:Y:S01]  /*14110*/  FADD.FTZ R72, R72, R73 ;  /* 0x0000004948487221 */ /* 0x000fe20000010000 */
[----:B------:R-:W-:Y:S03]  /*14120*/  MUFU.EX2 R160, R160 ;  /* 0x000000a000a07308 */ /* 0x000fe60000000800 */
[----:B------:R-:W-:Y:S01]  /*14130*/  HMMA.16816.F32 R28, R12, R18, R28 ;  /* 0x000000120c1c723c */ /* 0x000fe2000000181c */
[----:B------:R-:W2:Y:S04]  /*14140*/  LDSM.16.MT88.4 R16, [R232+0x7800] ;  /* 0x00780000e810783b */ /* 0x000ea80000004200 */
[----:B------:R-:W5:Y:S01]  /*14150*/  MUFU.EX2 R171, R171 ;  /* 0x000000ab00ab7308 */ /* 0x000f620000000800 */
[----:B---3--:R-:W-:Y:S01]  /*14160*/  F2FP.F16.F32.PACK_AB R34, R70, R71 ;  /* 0x000000474622723e */ /* 0x008fe200000000ff */
[----:B------:R-:W-:Y:S01]  /*14170*/  FADD.FTZ R12, R118, R179 ;  /* 0x000000b3760c7221 */ /* 0x000fe20000010000 */
[----:B------:R-:W-:Y:S01]  /*14180*/  FADD.FTZ R71, R71, R72 ;  /* 0x0000004847477221 */ /* 0x000fe20000010000 */
[----:B------:R-:W-:-:S02]  /*14190*/  FFMA.FTZ R118, R157, UR4, -R88 ;  /* 0x000000049d767c23 */ /* 0x000fc40008010858 */
[----:B------:R-:W-:Y:S01]  /*141a0*/  FADD.FTZ R153, R153, R12 ;  /* 0x0000000c99997221 */ /* 0x000fe20000010000 */
[----:B------:R-:W-:Y:S01]  /*141b0*/  FADD.FTZ R70, R70, R71 ;  /* 0x0000004746467221 */ /* 0x000fe20000010000 */
[----:B------:R-:W-:Y:S02]  /*141c0*/  MUFU.EX2 R162, R162 ;  /* 0x000000a200a27308 */ /* 0x000fe40000000800 */
[----:B------:R-:W-:-:S04]  /*141d0*/  FADD.FTZ R12, R114, R153 ;  /* 0x00000099720c7221 */ /* 0x000fc80000010000 */
[----:B------:R-:W-:Y:S02]  /*141e0*/  FADD.FTZ R127, R127, R12 ;  /* 0x0000000c7f7f7221 */ /* 0x000fe40000010000 */
[----:B------:R-:W3:Y:S01]  /*141f0*/  MUFU.EX2 R167, R167 ;  /* 0x000000a700a77308 */ /* 0x000ee20000000800 */
[----:B-----5:R-:W-:Y:S01]  /*14200*/  F2FP.F16.F32.PACK_AB R33, R171, R160 ;  /* 0x000000a0ab21723e */ /* 0x020fe200000000ff */
[----:B------:R-:W-:Y:S01]  /*14210*/  FADD.FTZ R106, R106, R127 ;  /* 0x0000007f6a6a7221 */ /* 0x000fe20000010000 */
[----:B------:R-:W5:Y:S03]  /*14220*/  LDSM.16.MT88.4 R12, [R232+0x7c00] ;  /* 0x007c0000e80c783b */ /* 0x000f660000004200 */
[----:B------:R-:W-:Y:S02]  /*14230*/  FADD.FTZ R121, R121, R106 ;  /* 0x0000006a79797221 */ /* 0x000fe40000010000 */
[----:B------:R-:W-:Y:S02]  /*14240*/  MUFU.EX2 R69, R69 ;  /* 0x0000004500457308 */ /* 0x000fe40000000800 */
[----:B------:R-:W-:-:S06]  /*14250*/  FADD.FTZ R121, R102, R121 ;  /* 0x0000007966797221 */ /* 0x000fcc0000010000 */
[----:B------:R-:W4:Y:S01]  /*14260*/  MUFU.EX2 R68, R68 ;  /* 0x0000004400447308 */ /* 0x000f220000000800 */
[----:B---3--:R-:W-:-:S07]  /*14270*/  F2FP.F16.F32.PACK_AB R35, R167, R162 ;  /* 0x000000a2a723723e */ /* 0x008fce00000000ff */
[----:B------:R-:W-:Y:S01]  /*14280*/  MUFU.EX2 R67, R67 ;  /* 0x0000004300437308 */ /* 0x000fe20000000800 */
[C---:B------:R-:W-:Y:S06]  /*14290*/  HMMA.16816.F32 R136, R32.reuse, R24, R136 ;  /* 0x000000182088723c */ /* 0x040fec0000001888 */
[----:B-1----:R-:W-:Y:S01]  /*142a0*/  HMMA.16816.F32 R20, R32, R4, R20 ;  /* 0x000000042014723c */ /* 0x002fe20000001814 */
[----:B------:R-:W1:Y:S01]  /*142b0*/  MUFU.EX2 R66, R66 ;  /* 0x0000004200427308 */ /* 0x000e620000000800 */
        /* <DEDUP_REMOVED lines=9> */
[----:B-1----:R-:W-:Y:S01]  /*14350*/  F2FP.F16.F32.PACK_AB R6, R66, R67 ;  /* 0x000000434206723e */ /* 0x002fe200000000ff */
        /* <DEDUP_REMOVED lines=12> */
[----:B------:R-:W1:Y:S01]  /*14420*/  MUFU.EX2 R159, R159 ;  /* 0x0000009f009f7308 */ /* 0x000e620000000800 */
[----:B---3--:R-:W-:-:S07]  /*14430*/  F2FP.F16.F32.PACK_AB R5, R163, R130 ;  /* 0x00000082a305723e */ /* 0x008fce00000000ff */
[----:B------:R-:W-:Y:S08]  /*14440*/  MUFU.EX2 R65, R65 ;  /* 0x0000004100417308 */ /* 0x000ff00000000800 */
[----:B------:R-:W3:Y:S01]  /*14450*/  MUFU.EX2 R64, R64 ;  /* 0x0000004000407308 */ /* 0x000ee20000000800 */
[----:B-1----:R-:W-:-:S07]  /*14460*/  F2FP.F16.F32.PACK_AB R7, R159, R124 ;  /* 0x0000007c9f07723e */ /* 0x002fce00000000ff */
[C---:B------:R-:W-:Y:S01]  /*14470*/  HMMA.16816.F32 R136, R4.reuse, R8, R136 ;  /* 0x000000080488723c */ /* 0x040fe20000001888 */
[----:B------:R-:W-:Y:S05]  /*14480*/  MUFU.EX2 R63, R63 ;  /* 0x0000003f003f7308 */ /* 0x000fea0000000800 */
[C---:B--2---:R-:W-:Y:S01]  /*14490*/  HMMA.16816.F32 R20, R4.reuse, R16, R20 ;  /* 0x000000100414723c */ /* 0x044fe20000001814 */
        /* <DEDUP_REMOVED lines=13> */
[----:B---3--:R-:W-:Y:S01]  /*14570*/  F2FP.F16.F32.PACK_AB R4, R64, R65 ;  /* 0x000000414004723e */ /* 0x008fe200000000ff */
[----:B------:R-:W-:Y:S01]  /*14580*/  FADD.FTZ R119, R119, R2 ;  /* 0x0000000277777221 */ /* 0x000fe20000010000 */
[----:B-1----:R-:W-:Y:S01]  /*14590*/  F2FP.F16.F32.PACK_AB R6, R62, R63 ;  /* 0x0000003f3e06723e */ /* 0x002fe200000000ff */
        /* <DEDUP_REMOVED lines=29> */
[----:B--2---:R-:W-:Y:S01]  /*14770*/  HMMA.16816.F32 R136, R4, R16, R136 ;  /* 0x000000100488723c */ /* 0x004fe20000001888 */
[----:B------:R-:W-:-:S03]  /*14780*/  FADD.FTZ R146, R146, R191 ;  /* 0x000000bf92927221 */ /* 0x000fc60000010000 */
[----:B------:R-:W-:Y:S01]  /*14790*/  MUFU.EX2 R32, R32 ;  /* 0x0000002000207308 */ /* 0x000fe20000000800 */
[----:B------:R-:W-:Y:S01]  /*147a0*/  FADD.FTZ R187, R187, R146 ;  /* 0x00000092bbbb7221 */ /* 0x000fe20000010000 */
[----:B------:R-:W-:Y:S01]  /*147b0*/  HMMA.16816.F32 R132, R4, R18, R132 ;  /* 0x000000120484723c */ /* 0x000fe20000001884 */
[----:B------:R-:W2:Y:S02]  /*147c0*/  LDSM.16.MT88.4 R16, [R232+0x8400] ;  /* 0x00840000e810783b */ /* 0x000ea40000004200 */
[----:B------:R-:W-:-:S03]  /*147d0*/  FADD.FTZ R152, R152, R187 ;  /* 0x000000bb98987221 */ /* 0x000fc60000010000 */
[----:B------:R-:W4:Y:S01]  /*147e0*/  MUFU.EX2 R33, R33 ;  /* 0x0000002100217308 */ /* 0x000f220000000800 */
[----:B------:R-:W-:Y:S01]  /*147f0*/  FADD.FTZ R183, R183, R152 ;  /* 0x00000098b7b77221 */ /* 0x000fe20000010000 */
[----:B---3--:R-:W-:Y:S01]  /*14800*/  F2FP.F16.F32.PACK_AB R4, R60, R61 ;  /* 0x0000003d3c04723e */ /* 0x008fe200000000ff */
        /* <DEDUP_REMOVED lines=21> */
[----:B------:R-:W-:Y:S01]  /*14960*/  HMMA.16816.F32 R20, R4, R8, R20 ;  /* 0x000000080414723c */ /* 0x000fe20000001814 */
[----:B------:R-:W-:-:S04]  /*14970*/  FADD.FTZ R159, R159, R124 ;  /* 0x0000007c9f9f7221 */ /* 0x000fc80000010000 */
[----:B------:R-:W-:Y:S01]  /*14980*/  FADD.FTZ R114, R114, R159 ;  /* 0x0000009f72727221 */ /* 0x000fe20000010000 */
[----:B------:R-:W-:Y:S01]  /*14990*/  HMMA.16816.F32 R28, R4, R10, R28 ;  /* 0x0000000a041c723c */ /* 0x000fe2000000181c */
[----:B------:R-:W3:Y:S01]  /*149a0*/  MUFU.EX2 R54, R54 ;  /* 0x0000003600367308 */ /* 0x000ee20000000800 */
        /* <DEDUP_REMOVED lines=9> */
[----:B------:R-:W2:Y:S02]  /*14a40*/  MUFU.EX2 R45, R45 ;  /* 0x0000002d002d7308 */ /* 0x000ea40000000800 */
[----:B----4-:R-:W-:Y:S01]  /*14a50*/  F2FP.F16.F32.PACK_AB R4, R56, R57 ;  /* 0x000000393804723e */ /* 0x010fe200000000ff */
[----:B------:R-:W-:Y:S01]  /*14a60*/  FADD.FTZ R33, R33, R32 ;  /* 0x0000002021217221 */ /* 0x000fe20000010000 */
[----:B---3--:R-:W-:Y:S01]  /*14a70*/  F2FP.F16.F32.PACK_AB R6, R54, R55 ;  /* 0x000000373606723e */ /* 0x008fe200000000ff */
[----:B------:R-:W-:-:S02]  /*14a80*/  FADD.FTZ R57, R57, R58 ;  /* 0x0000003a39397221 */ /* 0x000fc40000010000 */
[----:B------:R-:W-:Y:S01]  /*14a90*/  FADD.FTZ R0, R0, R33 ;  /* 0x0000002100007221 */ /* 0x000fe20000010000 */
[----:B------:R-:W-:Y:S01]  /*14aa0*/  MUFU.EX2 R34, R34 ;  /* 0x0000002200227308 */ /* 0x000fe20000000800 */
[----:B------:R-:W-:Y:S02]  /*14ab0*/  FADD.FTZ R56, R56, R57 ;  /* 0x0000003938387221 */ /* 0x000fe40000010000 */
[----:B------:R-:W-:Y:S02]  /*14ac0*/  FADD.FTZ R93, R93, R0 ;  /* 0x000000005d5d7221 */ /* 0x000fe40000010000 */
[----:B------:R-:W-:-:S03]  /*14ad0*/  FADD.FTZ R55, R55, R56 ;  /* 0x0000003837377221 */ /* 0x000fc60000010000 */
[----:B------:R-:W3:Y:S01]  /*14ae0*/  MUFU.EX2 R49, R49 ;  /* 0x0000003100317308 */ /* 0x000ee20000000800 */
[----:B--2---:R-:W-:Y:S01]  /*14af0*/  F2FP.F16.F32.PACK_AB R5, R45, R2 ;  /* 0x000000022d05723e */ /* 0x004fe200000000ff */
[----:B------:R-:W-:Y:S01]  /*14b00*/  FADD.FTZ R2, R2, R93 ;  /* 0x0000005d02027221 */ /* 0x000fe20000010000 */
[----:B------:R-:W-:-:S03]  /*14b10*/  FADD.FTZ R54, R54, R55 ;  /* 0x0000003736367221 */ /* 0x000fc60000010000 */
[----:B------:R-:W-:Y:S01]  /*14b20*/  FADD.FTZ R45, R45, R2 ;  /* 0x000000022d2d7221 */ /* 0x000fe20000010000 */
[----:B------:R-:W-:Y:S01]  /*14b30*/  MOV R2, R89 ;  /* 0x0000005900027202 */ /* 0x000fe20000000f00 */
        /* <DEDUP_REMOVED lines=16> */
[----:B--2---:R-:W-:Y:S01]  /*14c40*/  F2FP.F16.F32.PACK_AB R4, R52, R53 ;  /* 0x000000353404723e */ /* 0x004fe200000000ff */
[----:B------:R-:W-:Y:S01]  /*14c50*/  FADD.FTZ R53, R53, R54 ;  /* 0x0000003635357221 */ /* 0x000fe20000010000 */
[----:B----4-:R-:W-:-:S03]  /*14c60*/  F2FP.F16.F32.PACK_AB R6, R118, R51 ;  /* 0x000000337606723e */ /* 0x010fc600000000ff */
[----:B------:R-:W-:Y:S02]  /*14c70*/  FADD.FTZ R52, R52, R53 ;  /* 0x0000003534347221 */ /* 0x000fe40000010000 */
[----:B------:R-:W2:Y:S08]  /*14c80*/  MUFU.EX2 R40, R40 ;  /* 0x0000002800287308 */ /* 0x000eb00000000800 */
[----:B------:R-:W4:Y:S01]  /*14c90*/  MUFU.EX2 R39, R39 ;  /* 0x0000002700277308 */ /* 0x000f220000000800 */
[----:B-----5:R-:W-:Y:S01]  /*14ca0*/  F2FP.F16.F32.PACK_AB R5, R41, R42 ;  /* 0x0000002a2905723e */ /* 0x020fe200000000ff */
[----:B------:R-:W-:-:S04]  /*14cb0*/  FADD.FTZ R42, R42, R49 ;  /* 0x000000312a2a7221 */ /* 0x000fc80000010000 */
[----:B------:R-:W-:Y:S02]  /*14cc0*/  FADD.FTZ R41, R41, R42 ;  /* 0x0000002a29297221 */ /* 0x000fe40000010000 */
[----:B------:R5:W-:Y:S02]  /*14cd0*/  MUFU.EX2 R37, R8 ;  /* 0x0000000800257308 */ /* 0x000be40000000800 */
[----:B--2---:R-:W-:-:S06]  /*14ce0*/  FADD.FTZ R0, R40, R41 ;  /* 0x0000002928007221 */ /* 0x004fcc0000010000 */
[----:B------:R-:W-:Y:S01]  /*14cf0*/  MUFU.EX2 R24, R24 ;  /* 0x0000001800187308 */ /* 0x000fe20000000800 */
[C---:B----4-:R-:W-:Y:S01]  /*14d00*/  F2FP.F16.F32.PACK_AB R7, R39.reuse, R40 ;  /* 0x000000282707723e */ /* 0x050fe200000000ff */
[----:B------:R-:W-:-:S06]  /*14d10*/  FADD.FTZ R0, R39, R0 ;  /* 0x0000000027007221 */ /* 0x000fcc0000010000 */
[C---:B-1----:R-:W-:Y:S01]  /*14d20*/  HMMA.16816.F32 R20, R4.reuse, R12, R20 ;  /* 0x0000000c0414723c */ /* 0x042fe20000001814 */
[----:B-----5:R-:W1:Y:S01]  /*14d30*/  LDSM.16.MT88.4 R8, [R231+0x8c00] ;  /* 0x008c0000e708783b */ /* 0x020e620000004200 */
[----:B------:R-:W2:Y:S04]  /*14d40*/  MUFU.EX2 R35, R35 ;  /* 0x0000002300237308 */ /* 0x000ea80000000800 */
[----:B---3--:R-:W-:Y:S01]  /*14d50*/  HMMA.16816.F32 R136, R4, R16, R136 ;  /* 0x000000100488723c */ /* 0x008fe20000001888 */
[----:B------:R-:W-:-:S03]  /*14d60*/  FFMA.FTZ R12, R36, UR4, -R50 ;  /* 0x00000004240c7c23 */ /* 0x000fc60008010832 */
[----:B------:R-:W-:Y:S02]  /*14d70*/  MUFU.EX2 R43, R43 ;  /* 0x0000002b002b7308 */ /* 0x000fe40000000800 */
[C---:B------:R-:W-:Y:S06]  /*14d80*/  HMMA.16816.F32 R28, R4.reuse, R14, R28 ;  /* 0x0000000e041c723c */ /* 0x040fec000000181c */
        /* <DEDUP_REMOVED lines=24> */
.L_x_2535:
        /* <DEDUP_REMOVED lines=17> */
.L_x_2545:
[----:B------:R-:W-:Y:S04]  /*15020*/  DEPBAR.LE SB0, 0x0 ;  /* 0x000080000000791a */ /* 0x000fe80000000000 */
[----:B------:R-:W-:Y:S01]  /*15030*/  BAR.SYNC.DEFER_BLOCKING 0x0 ;  /* 0x0000000000007b1d */ /* 0x000fe20000010000 */
[----:B------:R-:W-:Y:S01]  /*15040*/  PLOP3.LUT P0, PT, PT, PT, UP0, 0x40, 0x0 ;  /* 0x000000000000781c */ /* 0x000fe20003f0e808 */
[----:B------:R-:W-:Y:S01]  /*15050*/  VIADD R246, R246, 0xffffffff ;  /* 0xfffffffff6f67836 */ /* 0x000fe20000000000 */
[----:B------:R-:W-:Y:S01]  /*15060*/  MOV R8, R249 ;  /* 0x000000f900087202 */ /* 0x000fe20000000f00 */
[----:B------:R-:W-:Y:S10]  /*15070*/  IMAD.MOV.U32 R0, RZ, RZ, R248 ;  /* 0x000000ffff007224 */ /* 0x000ff400078e00f8 */
        /* <DEDUP_REMOVED lines=62> */
.L_x_2542:
        /* <DEDUP_REMOVED lines=132> */
[----:B------:R-:W-:Y:S01]  /*15ca0*/  ULEA UR8, -UR9, URZ, 0x8 ;  /* 0x0000003f09087291 */ /* 0x000fe2000f8e413f */
[----:B------:R-:W-:Y:S01]  /*15cb0*/  PLOP3.LUT P0, PT, PT, PT, UP0, 0x40, 0x0 ;  /* 0x000000000000781c */ /* 0x000fe20003f0e808 */
[----:B------:R-:W-:Y:S02]  /*15cc0*/  ULDC.64 UR12, c[0x0][0x208] ;  /* 0x00008200000c7ab9 */ /* 0x000fe40000000a00 */
[----:B------:R-:W-:Y:S02]  /*15cd0*/  USHF.R.S32.HI UR7, URZ, 0x1f, UR8 ;  /* 0x0000001f3f077899 */ /* 0x000fe40008011408 */
[----:B------:R-:W-:Y:S04]  /*15ce0*/  IMAD.U32 R156, RZ, RZ, UR8 ;  /* 0x00000008ff9c7e24 */ /* 0x000fe8000f8e00ff */
[----:B------:R-:W-:Y:S04]  /*15cf0*/  MOV R153, UR7 ;  /* 0x0000000700997c02 */ /* 0x000fe80008000f00 */
        /* <DEDUP_REMOVED lines=62> */
.L_x_2544:
        /* <DEDUP_REMOVED lines=28> */
.L_x_2543:
        /* <DEDUP_REMOVED lines=366> */
[--C-:B------:R-:W-:Y:S03]  /*17980*/  FFMA.FTZ R78, R101, UR4, -R152.reuse ;  /* 0x00000004654e7c23 */ /* 0x100fe60008010898 */
        /* <DEDUP_REMOVED lines=330> */
[----:B------:R-:W-:Y:S01]  /*18e30*/  FADD.FTZ R50, R50, R3 ;  /* 0x0000000332327221 */ /* 0x000fe20000010000 */
[----:B------:R-:W-:Y:S01]  /*18e40*/  MOV R3, R0 ;  /* 0x0000000000037202 */ /* 0x000fe20000000f00 */
[----:B------:R-:W-:Y:S10]  /*18e50*/  MUFU.EX2 R37, R37 ;  /* 0x0000002500257308 */ /* 0x000ff40000000800 */
[----:B------:R-:W1:Y:S01]  /*18e60*/  MUFU.EX2 R250, R151 ;  /* 0x0000009700fa7308 */ /* 0x000e620000000800 */
[C---:B--2---:R-:W-:Y:S01]  /*18e70*/  F2FP.F16.F32.PACK_AB R134, R251.reuse, R36 ;  /* 0x00000024fb86723e */ /* 0x044fe200000000ff */
[----:B------:R-:W-:Y:S04]  /*18e80*/  FADD.FTZ R36, R36, R5 ;  /* 0x0000000524247221 */ /* 0x000fe80000010000 */
[----:B------:R-:W-:Y:S01]  /*18e90*/  FADD.FTZ R251, R251, R36 ;  /* 0x00000024fbfb7221 */ /* 0x000fe20000010000 */
[C---:B-1----:R-:W-:Y:S01]  /*18ea0*/  F2FP.F16.F32.PACK_AB R135, R250.reuse, R37 ;  /* 0x00000025fa87723e */ /* 0x042fe200000000ff */
[----:B------:R-:W-:Y:S04]  /*18eb0*/  FADD.FTZ R37, R37, R50 ;  /* 0x0000003225257221 */ /* 0x000fe80000010000 */
        /* <DEDUP_REMOVED lines=8> */
.L_x_2541:
[----:B------:R-:W1:Y:S01]  /*18f40*/  SHFL.BFLY PT, R7, R250, 0x2, 0x1f ;  /* 0x0c401f00fa077f89 */ /* 0x000e6200000e0000 */
[----:B------:R-:W2:Y:S01]  /*18f50*/  S2UR UR5, SR_CgaCtaId ;  /* 0x00000000000579c3 */ /* 0x000ea20000008800 */
[----:B------:R-:W-:Y:S01]  /*18f60*/  IMAD.MOV.U32 R12, RZ, RZ, 0x3f800000 ;  /* 0x3f800000ff0c7424 */ /* 0x000fe200078e00ff */
[----:B------:R-:W-:Y:S01]  /*18f70*/  UMOV UR4, 0x400 ;  /* 0x0000040000047882 */ /* 0x000fe20000000000 */
[----:B------:R-:W3:Y:S01]  /*18f80*/  SHFL.BFLY PT, R6, R251, 0x2, 0x1f ;  /* 0x0c401f00fb067f89 */ /* 0x000ee200000e0000 */
[----:B------:R-:W-:Y:S01]  /*18f90*/  IMAD.MOV.U32 R11, RZ, RZ, 0x3f800000 ;  /* 0x3f800000ff0b7424 */ /* 0x000fe200078e00ff */
[----:B------:R-:W-:Y:S01]  /*18fa0*/  ULDC.64 UR6, c[0x0][0x208] ;  /* 0x0000820000067ab9 */ /* 0x000fe20000000a00 */
[----:B------:R-:W-:Y:S01]  /*18fb0*/  BSSY B0, `(.L_x_2546) ;  /* 0x0000099000007945 */ /* 0x000fe20003800000 */
[----:B------:R-:W4:Y:S01]  /*18fc0*/  S2R R3, SR_TID.X ;  /* 0x0000000000037919 */ /* 0x000f220000002100 */
        /* <DEDUP_REMOVED lines=10> */
[----:B------:R-:W-:-:S03]  /*19070*/  SHF.R.S32.HI R9, RZ, 0x2, R8 ;  /* 0x00000002ff097819 */ /* 0x000fc60000011408 */
[----:B------:R-:W-:Y:S01]  /*19080*/  IMAD.SHL.U32 R18, R18, 0x4, RZ ;  /* 0x0000000412127824 */ /* 0x000fe200078e00ff */
[----:B------:R-:W-:Y:S01]  /*19090*/  SHF.R.S32.HI R14, RZ, 0x1f, R9 ;  /* 0x0000001fff0e7819 */ /* 0x000fe20000011409 */
[----:B--2---:R-:W-:Y:S01]  /*190a0*/  FADD.FTZ R4, R7, R4 ;  /* 0x0000000407047221 */ /* 0x004fe20000010000 */
[----:B------:R-:W-:Y:S02]  /*190b0*/  LEA.HI R7, R10, R3, RZ, 0x3 ;  /* 0x000000030a077211 */ /* 0x000fe400078f18ff */
[----:B------:R-:W-:Y:S01]  /*190c0*/  LEA.HI R16, R14, R9, RZ, 0x3 ;  /* 0x000000090e107211 */ /* 0x000fe200078f18ff */
[----:B---3--:R-:W-:Y:S01]  /*190d0*/  FADD.FTZ R5, R6, R5 ;  /* 0x0000000506057221 */ /* 0x008fe20000010000 */
[----:B------:R-:W-:Y:S02]  /*190e0*/  SHF.R.S32.HI R6, RZ, 0x3, R7 ;  /* 0x00000003ff067819 */ /* 0x000fe40000011407 */
[C---:B------:R-:W-:Y:S02]  /*190f0*/  LOP3.LUT R14, R7.reuse, 0xfffffff8, RZ, 0xc0, !PT ;  /* 0xfffffff8070e7812 */ /* 0x040fe400078ec0ff */
[----:B------:R-:W-:-:S02]  /*19100*/  LEA.HI R13, R7, R6, RZ, 0x1 ;  /* 0x00000006070d7211 */ /* 0x000fc400078f08ff */
[----:B------:R-:W-:Y:S01]  /*19110*/  LOP3.LUT R16, R16, 0xfffffff8, RZ, 0xc0, !PT ;  /* 0xfffffff810107812 */ /* 0x000fe200078ec0ff */
[----:B------:R-:W-:Y:S01]  /*19120*/  IMAD.IADD R7, R3, 0x1, -R14 ;  /* 0x0000000103077824 */ /* 0x000fe200078e0a0e */
[----:B------:R-:W-:Y:S02]  /*19130*/  LOP3.LUT R13, R13, 0xfffffffe, RZ, 0xc0, !PT ;  /* 0xfffffffe0d0d7812 */ /* 0x000fe400078ec0ff */
[----:B------:R-:W-:Y:S01]  /*19140*/  LOP3.LUT R18, R18, 0x3fffff00, RZ, 0xc0, !PT ;  /* 0x3fffff0012127812 */ /* 0x000fe200078ec0ff */
[----:B------:R-:W-:Y:S01]  /*19150*/  IMAD.IADD R16, R9, 0x1, -R16 ;  /* 0x0000000109107824 */ /* 0x000fe200078e0a10 */
[----:B------:R-:W-:Y:S02]  /*19160*/  IADD3 R13, R6, -R13, RZ ;  /* 0x8000000d060d7210 */ /* 0x000fe40007ffe0ff */
[----:B------:R-:W-:Y:S02]  /*19170*/  LEA.HI R14, R10, R3, RZ, 0x4 ;  /* 0x000000030a0e7211 */ /* 0x000fe400078f20ff */
[----:B------:R-:W-:Y:S01]  /*19180*/  LEA.HI R15, R7, R7, RZ, 0x1 ;  /* 0x00000007070f7211 */ /* 0x000fe200078f08ff */
[----:B------:R-:W-:Y:S01]  /*19190*/  IMAD R13, R13, 0x20, R18 ;  /* 0x000000200d0d7824 */ /* 0x000fe200078e0212 */
[----:B------:R-:W-:-:S02]  /*191a0*/  SHF.R.S32.HI R14, RZ, 0x4, R14 ;  /* 0x00000004ff0e7819 */ /* 0x000fc4000001140e */
[----:B------:R-:W-:Y:S02]  /*191b0*/  LEA.HI R9, R16, R16, RZ, 0x1 ;  /* 0x0000001010097211 */ /* 0x000fe400078f08ff */
[----:B------:R-:W-:Y:S01]  /*191c0*/  LOP3.LUT R18, R15, 0xfffffffe, RZ, 0xc0, !PT ;  /* 0xfffffffe0f127812 */ /* 0x000fe200078ec0ff */
[----:B------:R-:W-:Y:S01]  /*191d0*/  IMAD.SHL.U32 R14, R14, 0x40, RZ ;  /* 0x000000400e0e7824 */ /* 0x000fe200078e00ff */
[----:B------:R-:W-:Y:S02]  /*191e0*/  LOP3.LUT R17, R9, 0x1fffffe, RZ, 0xc0, !PT ;  /* 0x01fffffe09117812 */ /* 0x000fe400078ec0ff */
[----:B------:R-:W-:Y:S01]  /*191f0*/  SHF.R.S32.HI R15, RZ, 0x1, R15 ;  /* 0x00000001ff0f7819 */ /* 0x000fe2000001140f */
[----:B------:R-:W-:Y:S01]  /*19200*/  IMAD.IADD R18, R7, 0x1, -R18 ;  /* 0x0000000107127824 */ /* 0x000fe200078e0a12 */
[----:B------:R-:W-:Y:S02]  /*19210*/  IADD3 R17, R16, -R17, RZ ;  /* 0x8000001110117210 */ /* 0x000fe40007ffe0ff */
[----:B------:R-:W-:Y:S01]  /*19220*/  LEA.HI R10, R10, R3, RZ, 0x5 ;  /* 0x000000030a0a7211 */ /* 0x000fe200078f28ff */
[----:B------:R-:W-:Y:S01]  /*19230*/  IMAD.SHL.U32 R15, R15, 0x8, RZ ;  /* 0x000000080f0f7824 */ /* 0x000fe200078e00ff */
[----:B------:R-:W-:Y:S01]  /*19240*/  LOP3.LUT R16, R8, 0xfffffffc, RZ, 0xc0, !PT ;  /* 0xfffffffc08107812 */ /* 0x000fe200078ec0ff */
[----:B------:R-:W-:Y:S01]  /*19250*/  IMAD R13, R18, 0x4, R13 ;  /* 0x00000004120d7824 */ /* 0x000fe200078e020d */
[----:B------:R-:W-:Y:S01]  /*19260*/  LOP3.LUT R14, R14, 0xc0, RZ, 0xc0, !PT ;  /* 0x000000c00e0e7812 */ /* 0x000fe200078ec0ff */
[----:B------:R-:W2:Y:S01]  /*19270*/  S2R R8, SR_TID.X ;  /* 0x0000000000087919 */ /* 0x000ea20000002100 */
[----:B------:R-:W-:Y:S01]  /*19280*/  FSETP.NE.FTZ.AND P3, PT, R5, RZ, PT ;  /* 0x000000ff0500720b */ /* 0x000fe20003f75000 */
[----:B------:R-:W-:Y:S01]  /*19290*/  IMAD.IADD R16, R3, 0x1, -R16 ;  /* 0x0000000103107824 */ /* 0x000fe200078e0a10 */
[----:B------:R-:W-:-:S02]  /*192a0*/  FSETP.NE.FTZ.AND P2, PT, R4, RZ, PT ;  /* 0x000000ff0400720b */ /* 0x000fc40003f55000 */
[----:B------:R-:W-:Y:S02]  /*192b0*/  SHF.R.S32.HI R18, RZ, 0x1, R9 ;  /* 0x00000001ff127819 */ /* 0x000fe40000011409 */
[----:B------:R-:W-:Y:S02]  /*192c0*/  SHF.R.S32.HI R9, RZ, 0x5, R10 ;  /* 0x00000005ff097819 */ /* 0x000fe4000001140a */
[----:B------:R-:W-:Y:S02]  /*192d0*/  LOP3.LUT R19, R14, 0x18, R15, 0xf8, !PT ;  /* 0x000000180e137812 */ /* 0x000fe400078ef80f */
[C---:B------:R-:W-:Y:S01]  /*192e0*/  SHF.L.U32 R15, R18.reuse, 0x6, RZ ;  /* 0x00000006120f7819 */ /* 0x040fe200000006ff */
[----:B------:R-:W-:Y:S01]  /*192f0*/  IMAD R16, R9, 0x100, R16 ;  /* 0x0000010009107824 */ /* 0x000fe200078e0210 */
[----:B------:R-:W-:Y:S01]  /*19300*/  LOP3.LUT P0, RZ, R18, 0x2, RZ, 0xc0, !PT ;  /* 0x0000000212ff7812 */ /* 0x000fe2000780c0ff */
[----:B------:R-:W3:Y:S01]  /*19310*/  @P3 MUFU.RCP R12, R5 ;  /* 0x00000005000c3308 */ /* 0x000ee20000001000 */
[----:B------:R-:W-:Y:S01]  /*19320*/  LOP3.LUT R15, R15, 0xc0, RZ, 0xc0, !PT ;  /* 0x000000c00f0f7812 */ /* 0x000fe200078ec0ff */
[----:B------:R-:W-:Y:S01]  /*19330*/  IMAD R16, R17, 0x10, R16 ;  /* 0x0000001011107824 */ /* 0x000fe200078e0210 */
[----:B------:R-:W-:Y:S01]  /*19340*/  SHF.R.U32.HI R14, RZ, 0x3, R14 ;  /* 0x00000003ff0e7819 */ /* 0x000fe2000001160e */
[----:B------:R-:W4:Y:S01]  /*19350*/  @P3 LDC R37, c[0x0][0x2e8] ;  /* 0x0000ba00ff253b82 */ /* 0x000f220000000800 */
[----:B------:R-:W-:-:S02]  /*19360*/  LEA.HI R17, R15, R15, RZ, 0x1d ;  /* 0x0000000f0f117211 */ /* 0x000fc400078fe8ff */
[----:B------:R-:W-:Y:S01]  /*19370*/  LOP3.LUT R15, R18, 0x1, RZ, 0xc0, !PT ;  /* 0x00000001120f7812 */ /* 0x000fe200078ec0ff */
[----:B------:R-:W5:Y:S01]  /*19380*/  @P2 MUFU.RCP R11, R4 ;  /* 0x00000004000b2308 */ /* 0x000f620000001000 */
[----:B------:R-:W-:Y:S01]  /*19390*/  LOP3.LUT R14, R19, R14, RZ, 0x3c, !PT ;  /* 0x0000000e130e7212 */ /* 0x000fe200078e3cff */
[----:B------:R-:W-:Y:S01]  /*193a0*/  IMAD.U32 R16, R16, 0x2, R17 ;  /* 0x0000000210107824 */ /* 0x000fe200078e0011 */
[----:B------:R-:W-:Y:S01]  /*193b0*/  ISETP.NE.U32.AND P1, PT, R15, 0x1, PT ;  /* 0x000000010f00780c */ /* 0x000fe20003f25070 */
[----:B------:R-:W4:Y:S01]  /*193c0*/  @P2 LDC R35, c[0x0][0x2e8] ;  /* 0x0000ba00ff232b82 */ /* 0x000f220000000800 */
[----:B------:R-:W-:Y:S01]  /*193d0*/  MOV R15, 0xffffffe0 ;  /* 0xffffffe0000f7802 */ /* 0x000fe20000000f00 */
[----:B------:R-:W-:Y:S01]  /*193e0*/  IMAD.IADD R13, R13, 0x1, R14 ;  /* 0x000000010d0d7824 */ /* 0x000fe200078e020e */
[----:B------:R-:W-:Y:S01]  /*193f0*/  LEA R16, R16, UR5, 0x2 ;  /* 0x0000000510107c11 */ /* 0x000fe2000f8e10ff */
[----:B------:R-:W1:Y:S01]  /*19400*/  @P3 MUFU.LG2 R5, R5 ;  /* 0x0000000500053308 */ /* 0x000e620000000c00 */
[----:B------:R-:W-:Y:S01]  /*19410*/  SEL R15, R15, 0x20, !P1 ;  /* 0x000000200f0f7807 */ /* 0x000fe20004800000 */
[C---:B---3--:R-:W-:Y:S01]  /*19420*/  FMUL.FTZ R144, R12.reuse, R144 ;  /* 0x000000900c907220 */ /* 0x048fe20000410000 */
[----:B------:R-:W-:Y:S01]  /*19430*/  FMUL.FTZ R145, R12, R145 ;  /* 0x000000910c917220 */ /* 0x000fe20000410000 */
[C---:B------:R-:W-:Y:S01]  /*19440*/  VIADD R17, R16.reuse, 0x40 ;  /* 0x0000004010117836 */ /* 0x040fe20000000000 */
[----:B------:R-:W-:Y:S01]  /*19450*/  @P0 IADD3 R17, R16, -0x40, RZ ;  /* 0xffffffc010110810 */ /* 0x000fe20007ffe0ff */
[C---:B------:R-:W-:Y:S01]  /*19460*/  FMUL.FTZ R140, R12.reuse, R140 ;  /* 0x0000008c0c8c7220 */ /* 0x040fe20000410000 */
[C---:B------:R-:W-:Y:S01]  /*19470*/  FMUL.FTZ R141, R12.reuse, R141 ;  /* 0x0000008d0c8d7220 */ /* 0x040fe20000410000 */
[C---:B------:R-:W-:Y:S01]  /*19480*/  FMUL.FTZ R136, R12.reuse, R136 ;  /* 0x000000880c887220 */ /* 0x040fe20000410000 */
[C---:B-----5:R-:W-:Y:S01]  /*19490*/  FMUL.FTZ R147, R11.reuse, R147 ;  /* 0x000000930b937220 */ /* 0x060fe20000410000 */
        /* <DEDUP_REMOVED lines=9> */
[C---:B------:R-:W-:Y:S01]  /*19530*/  FMUL.FTZ R135, R11.reuse, R135 ;  /* 0x000000870b877220 */ /* 0x040fe20000410000 */
[----:B------:R-:W-:Y:S01]  /*19540*/  FMUL.FTZ R134, R11, R134 ;  /* 0x000000860b867220 */ /* 0x000fe20000410000 */
[----:B------:R-:W-:Y:S01]  /*19550*/  IMAD.IADD R18, R15, 0x1, R17 ;  /* 0x000000010f127824 */ /* 0x000fe200078e0211 */
[----:B------:R-:W-:Y:S01]  /*19560*/  STS.64 [R16], R144 ;  /* 0x0000009010007388 */ /* 0x000fe20000000a00 */
[----:B------:R-:W-:Y:S01]  /*19570*/  LEA R34, R13, UR5, 0x2 ;  /* 0x000000050d227c11 */ /* 0x000fe2000f8e10ff */
[----:B------:R-:W3:Y:S01]  /*19580*/  LDC R14, c[0x0][0x270] ;  /* 0x00009c00ff0e7b82 */ /* 0x000ee20000000800 */
[----:B--2---:R-:W-:Y:S01]  /*19590*/  SHF.R.S32.HI R33, RZ, 0x1f, R8 ;  /* 0x0000001fff217819 */ /* 0x004fe20000011408 */
[----:B------:R-:W-:Y:S01]  /*195a0*/  STS.64 [R16+0x400], R146 ;  /* 0x0004009210007388 */ /* 0x000fe20000000a00 */
[----:B------:R-:W-:Y:S01]  /*195b0*/  SHF.R.S32.HI R32, RZ, 0x1f, R9 ;  /* 0x0000001fff207819 */ /* 0x000fe20000011409 */
[----:B------:R-:W2:Y:S01]  /*195c0*/  @P2 MUFU.LG2 R4, R4 ;  /* 0x0000000400042308 */ /* 0x000ea20000000c00 */
[----:B------:R-:W-:Y:S01]  /*195d0*/  LEA.HI R33, R33, R8, RZ, 0x5 ;  /* 0x0000000821217211 */ /* 0x000fe200078f28ff */
[----:B------:R-:W-:Y:S01]  /*195e0*/  STS.64 [R12], R140 ;  /* 0x0000008c0c007388 */ /* 0x000fe20000000a00 */
[----:B------:R-:W-:Y:S01]  /*195f0*/  LOP3.LUT R10, R10, 0xffffffe0, RZ, 0xc0, !PT ;  /* 0xffffffe00a0a7812 */ /* 0x000fe200078ec0ff */
[----:B-1----:R-:W-:Y:S01]  /*19600*/  @P3 FMUL.FTZ R5, R5, 0.69314718246459960938 ;  /* 0x3f31721805053820 */ /* 0x002fe20000410000 */
[----:B------:R-:W-:Y:S01]  /*19610*/  LOP3.LUT R33, R33, 0xffffffe0, RZ, 0xc0, !PT ;  /* 0xffffffe021217812 */ /* 0x000fe200078ec0ff */
[----:B------:R1:W-:Y:S01]  /*19620*/  STS.64 [R12+0x400], R142 ;  /* 0x0004008e0c007388 */ /* 0x0003e20000000a00 */
[----:B------:R-:W-:Y:S01]  /*19630*/  LEA.HI R32, R32, R9, RZ, 0x2 ;  /* 0x0000000920207211 */ /* 0x000fe200078f10ff */
[----:B------:R-:W-:-:S02]  /*19640*/  IMAD.IADD R10, R3, 0x1, -R10 ;  /* 0x00000001030a7824 */ /* 0x000fc400078e0a0a */
[----:B------:R1:W-:Y:S01]  /*19650*/  STS.64 [R17], R136 ;  /* 0x0000008811007388 */ /* 0x0003e20000000a00 */
[----:B------:R-:W-:Y:S01]  /*19660*/  IMAD.IADD R33, R8, 0x1, -R33 ;  /* 0x0000000108217824 */ /* 0x000fe200078e0a21 */
[----:B------:R-:W-:Y:S02]  /*19670*/  LOP3.LUT R32, R32, 0xffffffc, RZ, 0xc0, !PT ;  /* 0x0ffffffc20207812 */ /* 0x000fe400078ec0ff */
[----:B------:R1:W-:Y:S01]  /*19680*/  STS.64 [R17+0x400], R138 ;  /* 0x0004008a11007388 */ /* 0x0003e20000000a00 */
[----:B------:R-:W-:Y:S02]  /*19690*/  LOP3.LUT P0, RZ, R10, 0x3, RZ, 0xc0, !PT ;  /* 0x000000030aff7812 */ /* 0x000fe4000780c0ff */
[----:B------:R-:W-:Y:S01]  /*196a0*/  SHF.R.S32.HI R8, RZ, 0x1f, R33 ;  /* 0x0000001fff087819 */ /* 0x000fe20000011421 */
[----:B------:R1:W-:Y:S01]  /*196b0*/  STS.64 [R18], R132 ;  /* 0x0000008412007388 */ /* 0x0003e20000000a00 */
[----:B------:R-:W-:Y:S01]  /*196c0*/  IADD3 R32, R9, -R32, RZ ;  /* 0x8000002009207210 */ /* 0x000fe20007ffe0ff */
[----:B------:R-:W-:Y:S01]  /*196d0*/  IMAD.MOV R9, RZ, RZ, -R243 ;  /* 0x000000ffff097224 */ /* 0x000fe200078e0af3 */
[----:B------:R-:W-:Y:S01]  /*196e0*/  LEA.HI R8, R8, R33, RZ, 0x2 ;  /* 0x0000002108087211 */ /* 0x000fe200078f10ff */
[----:B------:R1:W-:Y:S01]  /*196f0*/  STS.64 [R18+0x400], R134 ;  /* 0x0004008612007388 */ /* 0x0003e20000000a00 */
[----:B--2---:R-:W-:Y:S01]  /*19700*/  @P2 FMUL.FTZ R33, R4, 0.69314718246459960938 ;  /* 0x3f31721804212820 */ /* 0x004fe20000410000 */
[----:B---3--:R-:W-:Y:S01]  /*19710*/  IMAD R9, R14, R9, UR4 ;  /* 0x000000040e097e24 */ /* 0x008fe2000f8e0209 */
[----:B------:R-:W-:Y:S01]  /*19720*/  SHF.R.S32.HI R3, RZ, 0x2, R8 ;  /* 0x00000002ff037819 */ /* 0x000fe20000011408 */
[----:B------:R-:W-:Y:S01]  /*19730*/  BAR.SYNC.DEFER_BLOCKING 0x0 ;  /* 0x0000000000007b1d */ /* 0x000fe20000010000 */
[----:B------:R-:W-:Y:S01]  /*19740*/  IMAD.MOV.U32 R8, RZ, RZ, -0x800000 ;  /* 0xff800000ff087424 */ /* 0x000fe200078e00ff */
[----:B------:R-:W-:Y:S01]  /*19750*/  MOV R10, 0xff800000 ;  /* 0xff800000000a7802 */ /* 0x000fe20000000f00 */
[----:B----4-:R-:W-:Y:S01]  /*19760*/  @P3 FFMA.FTZ R8, R2, R37, R5 ;  /* 0x0000002502083223 */ /* 0x010fe20000010005 */
[----:B------:R-:W-:-:S02]  /*19770*/  IMAD R3, R32, 0x10, R3 ;  /* 0x0000001020037824 */ /* 0x000fc400078e0203 */
[----:B------:R-:W-:Y:S01]  /*19780*/  @P2 FFMA.FTZ R10, R0, R35, R33 ;  /* 0x00000023000a2223 */ /* 0x000fe20000010021 */
[----:B------:R-:W-:Y:S01]  /*19790*/  IMAD.SHL.U32 R32, R7, 0x4, RZ ;  /* 0x0000000407207824 */ /* 0x000fe200078e00ff */
[----:B-1----:R-:W1:Y:S01]  /*197a0*/  LDC.64 R12, c[0x0][0x2c0] ;  /* 0x0000b000ff0c7b82 */ /* 0x002e620000000a00 */
[----:B------:R-:W1:Y:S03]  /*197b0*/  S2R R11, SR_CTAID.Y ;  /* 0x00000000000b7919 */ /* 0x000e660000002600 */
[----:B------:R-:W-:Y:S01]  /*197c0*/  SHF.R.S32.HI R33, RZ, 0x1f, R32 ;  /* 0x0000001fff217819 */ /* 0x000fe20000011420 */
[----:B------:R-:W2:Y:S01]  /*197d0*/  S2R R15, SR_CTAID.X ;  /* 0x00000000000f7919 */ /* 0x000ea20000002500 */
[----:B------:R3:W4:Y:S04]  /*197e0*/  LDS.128 R28, [R34] ;  /* 0x00000000221c7984 */ /* 0x0007280000000c00 */
[----:B------:R3:W2:Y:S04]  /*197f0*/  LDS.128 R24, [R34+0x800] ;  /* 0x0008000022187984 */ /* 0x0006a80000000c00 */
[----:B------:R3:W3:Y:S04]  /*19800*/  LDS.128 R20, [R34+0x1000] ;  /* 0x0010000022147984 */ /* 0x0006e80000000c00 */
[----:B------:R1:W3:Y:S02]  /*19810*/  LDS.128 R16, [R34+0x1800] ;  /* 0x0018000022107984 */ /* 0x0002e40000000c00 */
[----:B-1----:R-:W-:-:S02]  /*19820*/  IMAD R11, R11, R12, R243 ;  /* 0x0000000c0b0b7224 */ /* 0x002fc400078e02f3 */
[----:B--2---:R-:W-:Y:S02]  /*19830*/  IMAD.SHL.U32 R12, R15, 0x40, RZ ;  /* 0x000000400f0c7824 */ /* 0x004fe400078e00ff */
[----:B------:R-:W-:Y:S02]  /*19840*/  IMAD R9, R11, R14, R9 ;  /* 0x0000000e0b097224 */ /* 0x000fe400078e0209 */
[----:B------:R-:W-:Y:S02]  /*19850*/  IMAD R5, R15, -0x40, R242 ;  /* 0xffffffc00f057824 */ /* 0x000fe400078e02f2 */
[----:B------:R-:W-:Y:S01]  /*19860*/  IMAD R12, R9, R13, R12 ;  /* 0x0000000d090c7224 */ /* 0x000fe200078e020c */
[----:B----4-:R-:W-:Y:S06]  /*19870*/  @P0 BRA `(.L_x_2547) ;  /* 0x0000000000300947 */ /* 0x010fec0003800000 */
[----:B------:R-:W-:Y:S01]  /*19880*/  IMAD R242, R15, -0x40, R242 ;  /* 0xffffffc00ff27824 */ /* 0x000fe200078e02f2 */
[----:B------:R-:W-:Y:S01]  /*19890*/  SHF.R.S32.HI R7, RZ, 0x1f, R3 ;  /* 0x0000001fff077819 */ /* 0x000fe20000011403 */
[C---:B------:R-:W-:Y:S01]  /*198a0*/  VIADD R9, R3.reuse, 0x8 ;  /* 0x0000000803097836 */ /* 0x040fe20000000000 */
[C---:B------:R-:W-:Y:S01]  /*198b0*/  IADD3 R0, P0, R12.reuse, R3, RZ ;  /* 0x000000030c007210 */ /* 0x040fe20007f1e0ff */
        /* <DEDUP_REMOVED lines=8> */
.L_x_2547:
[----:B------:R-:W-:Y:S05]  /*19940*/  BSYNC B0 ;  /* 0x0000000000007941 */ /* 0x000fea0003800000 */
.L_x_2546:
[----:B------:R-:W-:Y:S01]  /*19950*/  ULDC UR4, c[0x0][0x2dc] ;  /* 0x0000b70000047ab9 */ /* 0x000fe20000000800 */
[C---:B------:R-:W-:Y:S01]  /*19960*/  VIADD R0, R6.reuse, 0x10 ;  /* 0x0000001006007836 */ /* 0x040fe20000000000 */
[C---:B------:R-:W-:Y:S01]  /*19970*/  ISETP.GE.AND P3, PT, R6.reuse, R5, PT ;  /* 0x000000050600720c */ /* 0x040fe20003f66270 */
[----:B------:R-:W-:-:S03]  /*19980*/  IMAD.WIDE R32, R6, 0x20, R32 ;  /* 0x0000002006207825 */ /* 0x000fc600078e0220 */
[-C--:B------:R-:W-:Y:S01]  /*19990*/  ISETP.GE.AND P2, PT, R0, R5.reuse, PT ;  /* 0x000000050000720c */ /* 0x080fe20003f46270 */
[----:B------:R-:W-:Y:S01]  /*199a0*/  IMAD R12, R12, UR4, RZ ;  /* 0x000000040c0c7c24 */ /* 0x000fe2000f8e02ff */
[----:B------:R-:W-:Y:S01]  /*199b0*/  ULDC.64 UR4, c[0x0][0x288] ;  /* 0x0000a20000047ab9 */ /* 0x000fe20000000a00 */
[C---:B-1----:R-:W-:Y:S02]  /*199c0*/  VIADD R2, R6.reuse, 0x20 ;  /* 0x0000002006027836 */ /* 0x042fe40000000000 */
[----:B------:R-:W-:Y:S01]  /*199d0*/  VIADD R6, R6, 0x30 ;  /* 0x0000003006067836 */ /* 0x000fe20000000000 */
[----:B------:R-:W-:Y:S02]  /*199e0*/  IADD3 R0, P0, R12, R32, RZ ;  /* 0x000000200c007210 */ /* 0x000fe40007f1e0ff */
[----:B------:R-:W-:Y:S02]  /*199f0*/  ISETP.GE.AND P1, PT, R2, R5, PT ;  /* 0x000000050200720c */ /* 0x000fe40003f26270 */
[----:B------:R-:W-:-:S02]  /*19a00*/  LEA.HI.X.SX32 R3, R12, R33, 0x1, P0 ;  /* 0x000000210c037211 */ /* 0x000fc400000f0eff */
[----:B------:R-:W-:-:S04]  /*19a10*/  LEA R2, P0, R0, UR4, 0x2 ;  /* 0x0000000400027c11 */ /* 0x000fc8000f8010ff */
[----:B------:R-:W-:Y:S02]  /*19a20*/  LEA.HI.X R3, R0, UR5, R3, 0x2, P0 ;  /* 0x0000000500037c11 */ /* 0x000fe400080f1403 */
[----:B------:R-:W-:-:S03]  /*19a30*/  ISETP.GE.AND P0, PT, R6, R5, PT ;  /* 0x000000050600720c */ /* 0x000fc60003f06270 */
[----:B------:R1:W-:Y:S04]  /*19a40*/  @!P3 STG.E.64 desc[UR6][R2.64], R28 ;  /* 0x0000001c0200b986 */ /* 0x0003e8000c101b06 */
[----:B------:R1:W-:Y:S04]  /*19a50*/  @!P3 STG.E.64 desc[UR6][R2.64+0x8], R30 ;  /* 0x0000081e0200b986 */ /* 0x0003e8000c101b06 */
[----:B------:R1:W-:Y:S04]  /*19a60*/  @!P2 STG.E.128 desc[UR6][R2.64+0x800], R24 ;  /* 0x000800180200a986 */ /* 0x0003e8000c101d06 */
[----:B---3--:R1:W-:Y:S01]  /*19a70*/  @!P1 STG.E.128 desc[UR6][R2.64+0x1000], R20 ;  /* 0x0010001402009986 */ /* 0x0083e2000c101d06 */
[----:B------:R-:W-:Y:S05]  /*19a80*/  @P0 EXIT ;  /* 0x000000000000094d */ /* 0x000fea0003800000 */
[----:B------:R-:W-:Y:S01]  /*19a90*/  STG.E.128 desc[UR6][R2.64+0x1800], R16 ;  /* 0x0018001002007986 */ /* 0x000fe2000c101d06 */
[----:B------:R-:W-:Y:S05]  /*19aa0*/  EXIT ;  /* 0x000000000000794d */ /* 0x000fea0003800000 */
.L_x_2548:
        /* <DEDUP_REMOVED lines=13> */
.L_x_5342:


//--------------------- .text._ZN5flash24flash_fwd_splitkv_kernelI23Flash_fwd_kernel_traitsILi32ELi64ELi256ELi4ELb0ELb0EN7cutlass6half_tE19Flash_kernel_traitsILi32ELi64ELi256ELi4ES3_EELb1ELb0ELb0ELb0ELb1ELb1ELb1ELb1EEEvNS_16Flash_fwd_paramsE --------------------------
	.section	.text._ZN5flash24flash_fwd_splitkv_kernelI23Flash_fwd_kernel_traitsILi32ELi64ELi256ELi4ELb0ELb0EN7cutlass6half_tE19Flash_kernel_traitsILi32ELi64ELi256ELi4ES3_EELb1ELb0ELb0ELb0ELb1ELb1ELb1ELb1EEEvNS_16Flash_fwd_paramsE,"ax",@progbits
	.align	128
        .global         _ZN5flash24flash_fwd_splitkv_kernelI23Flash_fwd_kernel_traitsILi32ELi64ELi256ELi4ELb0ELb0EN7cutlass6half_tE19Flash_kernel_traitsILi32ELi64ELi256ELi4ES3_EELb1ELb0ELb0ELb0ELb1ELb1ELb1ELb1EEEvNS_16Flash_fwd_paramsE
        .type           _ZN5flash24flash_fwd_splitkv_kernelI23Flash_fwd_kernel_traitsILi32ELi64ELi256ELi4ELb0ELb0EN7cutlass6half_tE19Flash_kernel_traitsILi32ELi64ELi256ELi4ES3_EELb1ELb0ELb0ELb0ELb1ELb1ELb1ELb1EEEvNS_16Flash_fwd_paramsE,@function
        .size           _ZN5flash24flash_fwd_splitkv_kernelI23Flash_fwd_kernel_traitsILi32ELi64ELi256ELi4ELb0ELb0EN7cutlass6half_tE19Flash_kernel_traitsILi32ELi64ELi256ELi4ES3_EELb1ELb0ELb0ELb0ELb1ELb1ELb1ELb1EEEvNS_16Flash_fwd_paramsE,(.L_x_5343 - _ZN5flash24flash_fwd_splitkv_kernelI23Flash_fwd_kernel_traitsILi32ELi64ELi256ELi4ELb0ELb0EN7cutlass6half_tE19Flash_kernel_traitsILi32ELi64ELi256ELi4ES3_EELb1ELb0ELb0ELb0ELb1ELb1ELb1ELb1EEEvNS_16Flash_fwd_paramsE)
        .other          _ZN5flash24flash_fwd_splitkv_kernelI23Flash_fwd_kernel_traitsILi32ELi64ELi256ELi4ELb0ELb0EN7cutlass6half_tE19Flash_kernel_traitsILi32ELi64ELi256ELi4ES3_EELb1ELb0ELb0ELb0ELb1ELb1ELb1ELb1EEEvNS_16Flash_fwd_paramsE,@"STO_CUDA_ENTRY STV_DEFAULT"
_ZN5flash24flash_fwd_splitkv_kernelI23Flash_fwd_kernel_traitsILi32ELi64ELi256ELi4ELb0ELb0EN7cutlass6half_tE19Flash_kernel_traitsILi32ELi64ELi256ELi4ES3_EELb1ELb0ELb0ELb0ELb1ELb1ELb1ELb1EEEvNS_16Flash_fwd_paramsE:
.text._ZN5flash24flash_fwd_splitkv_kernelI23Flash_fwd_kernel_traitsILi32ELi64ELi256ELi4ELb0ELb0EN7cutlass6half_tE19Flash_kernel_traitsILi32ELi64ELi256ELi4ES3_EELb1ELb0ELb0ELb0ELb1ELb1ELb1ELb1EEEvNS_16Flash_fwd_paramsE:
        /* <DEDUP_REMOVED lines=60> */
.L_x_2549:
[----:B------:R-:W2:Y:S02]  /*03c0*/  LDC R77, c[0x0][0x2c8] ;  /* 0x0000b200ff4d7b82 */ /* 0x000ea40000000800 */
.L_x_2550:
        /* <DEDUP_REMOVED lines=115> */
.L_x_2551:
        /* <DEDUP_REMOVED lines=29> */
.L_x_2552:
        /* <DEDUP_REMOVED lines=81> */
.L_x_2553:
        /* <DEDUP_REMOVED lines=49> */
.L_x_2555:
        /* <DEDUP_REMOVED lines=33> */
.L_x_2554:
        /* <DEDUP_REMOVED lines=274> */
.L_x_2610:
        /* <DEDUP_REMOVED lines=138> */
.L_x_2560:
[----:B------:R-:W-:Y:S05]  /*30c0*/  BSYNC B0 ;  /* 0x0000000000007941 */ /* 0x000fea0003800000 */
.L_x_2559:
        /* <DEDUP_REMOVED lines=66> */
.L_x_2562:
[----:B------:R-:W-:Y:S05]  /*34f0*/  BSYNC B0 ;  /* 0x0000000000007941 */ /* 0x000fea0003800000 */
.L_x_2561:
        /* <DEDUP_REMOVED lines=61> */
.L_x_2564:
[----:B------:R-:W-:Y:S05]  /*38d0*/  BSYNC B0 ;  /* 0x0000000000007941 */ /* 0x000fea0003800000 */
.L_x_2563:
        /* <DEDUP_REMOVED lines=67> */
.L_x_2566:
[----:B------:R-:W-:Y:S05]  /*3d10*/  BSYNC B0 ;  /* 0x0000000000007941 */ /* 0x000fea0003800000 */
.L_x_2565:
        /* <DEDUP_REMOVED lines=61> */
.L_x_2568:
[----:B------:R-:W-:Y:S05]  /*40f0*/  BSYNC B0 ;  /* 0x0000000000007941 */ /* 0x000fea0003800000 */
.L_x_2567:
        /* <DEDUP_REMOVED lines=67> */
.L_x_2570:
[----:B------:R-:W-:Y:S05]  /*4530*/  BSYNC B0 ;  /* 0x0000000000007941 */ /* 0x000fea0003800000 */
.L_x_2569:
        /* <DEDUP_REMOVED lines=67> */
.L_x_2572:
[----:B------:R-:W-:Y:S05]  /*4970*/  BSYNC B0 ;  /* 0x0000000000007941 */ /* 0x000fea0003800000 */
.L_x_2571:
        /* <DEDUP_REMOVED lines=67> */
.L_x_2574:
[----:B------:R-:W-:Y:S05]  /*4db0*/  BSYNC B0 ;  /* 0x0000000000007941 */ /* 0x000fea0003800000 */
.L_x_2573:
[C---:B------:R-:W-:Y:S01]  /*4dc0*/  LEA R44, P1, R35.reuse, R44, 0x1 ;  /* 0x0000002c232c7211 */ /* 0x040fe200078208ff */
[----:B------:R-:W-:Y:S01]  /*4dd0*/  IMAD.MOV.U32 R8, RZ, RZ, R10 ;  /* 0x000000ffff087224 */ /* 0x000fe200078e000a */
[----:B------:R-:W-:Y:S02]  /*4de0*/  UMOV UR4, UR29 ;  /* 0x0000001d00047c82 */ /* 0x000fe40008000000 */
[C---:B------:R-:W-:Y:S02]  /*4df0*/  LEA.HI.X.SX32 R45, R35.reuse, R45, 0x1, P1 ;  /* 0x0000002d232d7211 */ /* 0x040fe400008f0eff */
[C---:B------:R-:W-:Y:S04]  /*4e00*/  LEA R10, P0, R35.reuse, R8, 0x1 ;  /* 0x00000008230a7211 */ /* 0x040fe800078008ff */
[----:B------:R-:W-:Y:S01]  /*4e10*/  LEA.HI.X.SX32 R9, R35, R9, 0x1, P0 ;  /* 0x0000000923097211 */ /* 0x000fe200000f0eff */
[----:B------:R-:W-:Y:S08]  /*4e20*/  BRA `(.L_x_2575) ;  /* 0x0000003800347947 */ /* 0x000ff00003800000 */
.L_x_2558:
        /* <DEDUP_REMOVED lines=96> */
.L_x_2579:
[----:B------:R-:W-:Y:S05]  /*5430*/  BSYNC B0 ;  /* 0x0000000000007941 */ /* 0x000fea0003800000 */
.L_x_2578:
[----:B-----5:R2:W-:Y:S02]  /*5440*/  STG.E.128 desc[UR6][R80.64], R32 ;  /* 0x0000002050007986 */ /* 0x0205e4000c101d06 */
.L_x_2577:
[----:B------:R-:W-:Y:S05]  /*5450*/  BSYNC B1 ;  /* 0x0000000000017941 */ /* 0x000fea0003800000 */
.L_x_2576:
        /* <DEDUP_REMOVED lines=103> */
.L_x_2583:
[----:B------:R-:W-:Y:S05]  /*5ad0*/  BSYNC B0 ;  /* 0x0000000000007941 */ /* 0x000fea0003800000 */
.L_x_2582:
[----:B-----5:R4:W-:Y:S02]  /*5ae0*/  STG.E.128 desc[UR6][R156.64], R52 ;  /* 0x000000349c007986 */ /* 0x0209e4000c101d06 */
.L_x_2581:
[----:B------:R-:W-:Y:S05]  /*5af0*/  BSYNC B1 ;  /* 0x0000000000017941 */ /* 0x000fea0003800000 */
.L_x_2580:
        /* <DEDUP_REMOVED lines=96> */
.L_x_2587:
[----:B------:R-:W-:Y:S05]  /*6100*/  BSYNC B0 ;  /* 0x0000000000007941 */ /* 0x000fea0003800000 */
.L_x_2586:
[----:B-----5:R4:W-:Y:S02]  /*6110*/  STG.E.128 desc[UR6][R156.64], R52 ;  /* 0x000000349c007986 */ /* 0x0209e4000c101d06 */
.L_x_2585:
[----:B------:R-:W-:Y:S05]  /*6120*/  BSYNC B1 ;  /* 0x0000000000017941 */ /* 0x000fea0003800000 */
.L_x_2584:
        /* <DEDUP_REMOVED lines=102> */
.L_x_2591:
[----:B------:R-:W-:Y:S05]  /*6790*/  BSYNC B0 ;  /* 0x0000000000007941 */ /* 0x000fea0003800000 */
.L_x_2590:
[----:B-----5:R1:W-:Y:S02]  /*67a0*/  STG.E.128 desc[UR6][R156.64], R52 ;  /* 0x000000349c007986 */ /* 0x0203e4000c101d06 */
.L_x_2589:
[----:B------:R-:W-:Y:S05]  /*67b0*/  BSYNC B1 ;  /* 0x0000000000017941 */ /* 0x000fea0003800000 */
.L_x_2588:
        /* <DEDUP_REMOVED lines=96> */
.L_x_2595:
[----:B------:R-:W-:Y:S05]  /*6dc0*/  BSYNC B0 ;  /* 0x0000000000007941 */ /* 0x000fea0003800000 */
.L_x_2594:
[----:B-----5:R3:W-:Y:S02]  /*6dd0*/  STG.E.128 desc[UR6][R156.64], R52 ;  /* 0x000000349c007986 */ /* 0x0207e4000c101d06 */
.L_x_2593:
[----:B------:R-:W-:Y:S05]  /*6de0*/  BSYNC B1 ;  /* 0x0000000000017941 */ /* 0x000fea0003800000 */
.L_x_2592:
        /* <DEDUP_REMOVED lines=102> */
.L_x_2599:
[----:B------:R-:W-:Y:S05]  /*7450*/  BSYNC B0 ;  /* 0x0000000000007941 */ /* 0x000fea0003800000 */
.L_x_2598:
[----:B-----5:R1:W-:Y:S02]  /*7460*/  STG.E.128 desc[UR6][R156.64], R52 ;  /* 0x000000349c007986 */ /* 0x0203e4000c101d06 */
.L_x_2597:
[----:B------:R-:W-:Y:S05]  /*7470*/  BSYNC B1 ;  /* 0x0000000000017941 */ /* 0x000fea0003800000 */
.L_x_2596:
        /* <DEDUP_REMOVED lines=102> */
.L_x_2603:
[----:B------:R-:W-:Y:S05]  /*7ae0*/  BSYNC B0 ;  /* 0x0000000000007941 */ /* 0x000fea0003800000 */
.L_x_2602:
[----:B-----5:R1:W-:Y:S02]  /*7af0*/  STG.E.128 desc[UR6][R156.64], R52 ;  /* 0x000000349c007986 */ /* 0x0203e4000c101d06 */
.L_x_2601:
[----:B------:R-:W-:Y:S05]  /*7b00*/  BSYNC B1 ;  /* 0x0000000000017941 */ /* 0x000fea0003800000 */
.L_x_2600:
        /* <DEDUP_REMOVED lines=101> */
.L_x_2607:
[----:B------:R-:W-:Y:S05]  /*8160*/  BSYNC B0 ;  /* 0x0000000000007941 */ /* 0x000fea0003800000 */
.L_x_2606:
[----:B-----5:R1:W-:Y:S02]  /*8170*/  STG.E.128 desc[UR6][R156.64], R52 ;  /* 0x000000349c007986 */ /* 0x0203e4000c101d06 */
.L_x_2605:
[----:B------:R-:W-:Y:S05]  /*8180*/  BSYNC B1 ;  /* 0x0000000000017941 */ /* 0x000fea0003800000 */
.L_x_2604:
        /* <DEDUP_REMOVED lines=10> */
.L_x_2557:
        /* <DEDUP_REMOVED lines=77> */
.L_x_2575:
        /* <DEDUP_REMOVED lines=83> */
.L_x_2608:
        /* <DEDUP_REMOVED lines=9> */
.L_x_2609:
[----:B------:R-:W-:Y:S04]  /*8cc0*/  IADD3 R11, R11, -0x1, RZ ;  /* 0xffffffff0b0b7810 */ /* 0x000fe80007ffe0ff */
[----:B------:R-:W-:Y:S11]  /*8cd0*/  ISETP.GT.AND P0, PT, R11, R75, PT ;  /* 0x0000004b0b00720c */ /* 0x000ff60003f04270 */
[----:B------:R-:W-:Y:S02]  /*8ce0*/  @!UPT UIADD3 URZ, URZ, URZ, URZ ;  /* 0x0000003f3f3ff290 */ /* 0x000fe4000fffe03f */
[----:B------:R-:W-:Y:S05]  /*8cf0*/  @P0 BRA `(.L_x_2610) ;  /* 0xffffff9800c80947 */ /* 0x000fea000383ffff */
.L_x_2556:
        /* <DEDUP_REMOVED lines=92> */
.L_x_2617:
[----:B------:R-:W-:Y:S05]  /*92c0*/  BSYNC B0 ;  /* 0x0000000000007941 */ /* 0x000fea0003800000 */
.L_x_2616:
[----:B-----5:R1:W-:Y:S04]  /*92d0*/  STS.64 [R217], R8 ;  /* 0x00000008d9007388 */ /* 0x0203e80000000a00 */
[----:B------:R1:W-:Y:S02]  /*92e0*/  STS.64 [R217+0x8], R10 ;  /* 0x0000080ad9007388 */ /* 0x0003e40000000a00 */
.L_x_2615:
[----:B------:R-:W-:Y:S05]  /*92f0*/  BSYNC B1 ;  /* 0x0000000000017941 */ /* 0x000fea0003800000 */
.L_x_2614:
        /* <DEDUP_REMOVED lines=57> */
.L_x_2620:
[----:B------:R-:W-:Y:S05]  /*9690*/  BSYNC B0 ;  /* 0x0000000000007941 */ /* 0x000fea0003800000 */
.L_x_2619:
[----:B-----5:R1:W-:Y:S01]  /*96a0*/  STS.128 [R217+0x800], R8 ;  /* 0x00080008d9007388 */ /* 0x0203e20000000c00 */
[----:B------:R-:W-:Y:S05]  /*96b0*/  BRA `(.L_x_2618) ;  /* 0x0000000c00387947 */ /* 0x000fea0003800000 */
.L_x_2613:
        /* <DEDUP_REMOVED lines=90> */
.L_x_2624:
[----:B------:R-:W-:Y:S05]  /*9c60*/  BSYNC B0 ;  /* 0x0000000000007941 */ /* 0x000fea0003800000 */
.L_x_2623:
[----:B-----5:R1:W-:Y:S04]  /*9c70*/  STS.64 [R217], R20 ;  /* 0x00000014d9007388 */ /* 0x0203e80000000a00 */
[----:B------:R1:W-:Y:S02]  /*9c80*/  STS.64 [R217+0x8], R22 ;  /* 0x00000816d9007388 */ /* 0x0003e40000000a00 */
.L_x_2622:
[----:B------:R-:W-:Y:S05]  /*9c90*/  BSYNC B1 ;  /* 0x0000000000017941 */ /* 0x000fea0003800000 */
.L_x_2621:
        /* <DEDUP_REMOVED lines=92> */
.L_x_2626:
[----:B------:R-:W-:Y:S05]  /*a260*/  BSYNC B0 ;  /* 0x0000000000007941 */ /* 0x000fea0003800000 */
.L_x_2625:
[----:B-----5:R2:W-:Y:S01]  /*a270*/  STS.128 [R217+0x800], R16 ;  /* 0x00080010d9007388 */ /* 0x0205e20000000c00 */
[----:B------:R-:W-:Y:S05]  /*a280*/  BRA `(.L_x_2618) ;  /* 0x0000000000447947 */ /* 0x000fea0003800000 */
.L_x_2612:
        /* <DEDUP_REMOVED lines=17> */
.L_x_2618:
[----:B------:R-:W-:Y:S05]  /*a3a0*/  BSYNC B2 ;  /* 0x0000000000027941 */ /* 0x000fea0003800000 */
.L_x_2611:
[----:B------:R-:W-:Y:S01]  /*a3b0*/  VIADD R216, R46, 0xffffffff ;  /* 0xffffffff2ed87836 */ /* 0x000fe20000000000 */
[----:B------:R-:W-:Y:S01]  /*a3c0*/  ULDC.64 UR8, c[0x0][0x398] ;  /* 0x0000e60000087ab9 */ /* 0x000fe20000000a00 */
[----:B------:R-:W-:Y:S02]  /*a3d0*/  VIADD R26, R134, 0x40 ;  /* 0x00000040861a7836 */ /* 0x000fe40000000000 */
[----:B------:R-:W-:Y:S02]  /*a3e0*/  IMAD.SHL.U32 R0, R216, 0x100, RZ ;  /* 0x00000100d8007824 */ /* 0x000fe400078e00ff */
[C---:B-1----:R-:W-:Y:S02]  /*a3f0*/  VIADD R24, R134.reuse, 0x60 ;  /* 0x0000006086187836 */ /* 0x042fe40000000000 */
[----:B------:R-:W-:Y:S02]  /*a400*/  IMAD.IADD R15, R57, 0x1, -R0 ;  /* 0x00000001390f7824 */ /* 0x000fe400078e0a00 */
[----:B------:R-:W-:-:S02]  /*a410*/  VIADD R22, R134, 0x80 ;  /* 0x0000008086167836 */ /* 0x000fc40000000000 */
[C---:B--234-:R-:W-:Y:S01]  /*a420*/  VIADD R18, R134.reuse, 0xa0 ;  /* 0x000000a086127836 */ /* 0x05cfe20000000000 */
        /* <DEDUP_REMOVED lines=10> */
[----:B------:R-:W-:Y:S01]  /*a4d0*/  @!PT LDS RZ, [RZ] ;  /* 0x00000000fffff984 */ /* 0x000fe20000000800 */
[----:B------:R-:W-:Y:S01]  /*a4e0*/  @!PT LDS RZ, [RZ] ;  /* 0x00000000fffff984 */ /* 0x000fe20000000800 */
[----:B------:R-:W-:Y:S01]  /*a4f0*/  @!PT LDS RZ, [RZ] ;  /* 0x00000000fffff984 */ /* 0x000fe20000000800 */
[----:B------:R-:W-:Y:S02]  /*a500*/  @!P1 LDGSTS.E.BYPASS.LTC128B.128 [R217+0x1000], desc[UR6][R208.64] ;  /* 0x01000000d0d99fae */ /* 0x000fe4000b901d46 */
[C---:B------:R-:W-:Y:S02]  /*a510*/  @!P0 LEA R28, P1, R101.reuse, R208, 0x1 ;  /* 0x000000d0651c8211 */ /* 0x040fe400078208ff */
[----:B------:R-:W1:Y:S02]  /*a520*/  @!P6 LDC.64 R4, c[0x0][0x248] ;  /* 0x00009200ff04eb82 */ /* 0x000e640000000a00 */
[----:B------:R-:W-:Y:S02]  /*a530*/  @!P0 LEA.HI.X R29, R101, R209, R112, 0x1, P1 ;  /* 0x000000d1651d8211 */ /* 0x000fe400008f0c70 */
[----:B------:R-:W-:-:S03]  /*a540*/  ISETP.GE.AND P1, PT, R14, R15, PT ;  /* 0x0000000f0e00720c */ /* 0x000fc60003f26270 */
[----:B------:R2:W-:Y:S01]  /*a550*/  @!P0 LDGSTS.E.BYPASS.LTC128B.128 [R217+0x1800], desc[UR6][R28.64] ;  /* 0x018000001cd98fae */ /* 0x0005e2000b901d46 */
[----:B------:R-:W3:Y:S08]  /*a560*/  @!P5 LDC.64 R2, c[0x0][0x248] ;  /* 0x00009200ff02db82 */ /* 0x000ef00000000a00 */
[----:B------:R-:W4:Y:S08]  /*a570*/  @!P4 LDC.64 R12, c[0x0][0x248] ;  /* 0x00009200ff0ccb82 */ /* 0x000f300000000a00 */
[----:B------:R-:W5:Y:S01]  /*a580*/  @!P3 LDC.64 R10, c[0x0][0x248] ;  /* 0x00009200ff0abb82 */ /* 0x000f620000000a00 */
[----:B-1----:R-:W-:-:S04]  /*a590*/  @!P6 LEA R32, P0, R4, R208, 0x7 ;  /* 0x000000d00420e211 */ /* 0x002fc800078038ff */
[----:B------:R-:W-:-:S03]  /*a5a0*/  @!P6 LEA.HI.X R33, R4, R209, R5, 0x7, P0 ;  /* 0x000000d10421e211 */ /* 0x000fc600000f3c05 */
[----:B------:R-:W1:Y:S01]  /*a5b0*/  @!P2 LDC.64 R8, c[0x0][0x248] ;  /* 0x00009200ff08ab82 */ /* 0x000e620000000a00 */
[----:B---3--:R-:W-:Y:S01]  /*a5c0*/  @!P5 IMAD.WIDE.U32 R30, R2, 0xc0, R208 ;  /* 0x000000c0021ed825 */ /* 0x008fe200078e00d0 */
[----:B------:R-:W-:Y:S01]  /*a5d0*/  @!P6 LDGSTS.E.BYPASS.LTC128B.128 [R217+0x2000], desc[UR6][R32.64] ;  /* 0x0200000020d9efae */ /* 0x000fe2000b901d46 */
[----:B------:R-:W-:Y:S02]  /*a5e0*/  ISETP.GE.AND P6, PT, R26, R15, PT ;  /* 0x0000000f1a00720c */ /* 0x000fe40003fc6270 */
[----:B------:R-:W-:-:S03]  /*a5f0*/  @!P5 IMAD R3, R3, 0xc0, RZ ;  /* 0x000000c00303d824 */ /* 0x000fc600078e02ff */
[----:B------:R-:W2:Y:S01]  /*a600*/  @!P1 LDC.64 R6, c[0x0][0x248] ;  /* 0x00009200ff069b82 */ /* 0x000ea20000000a00 */
[----:B------:R-:W-:Y:S01]  /*a610*/  @!P5 IMAD.IADD R31, R3, 0x1, R31 ;  /* 0x00000001031fd824 */ /* 0x000fe200078e021f */
[----:B----4-:R-:W-:-:S04]  /*a620*/  @!P4 LEA R34, P0, R12, R208, 0x8 ;  /* 0x000000d00c22c211 */ /* 0x010fc800078040ff */
[----:B------:R-:W-:Y:S01]  /*a630*/  @!P4 LEA.HI.X R35, R12, R209, R13, 0x8, P0 ;  /* 0x000000d10c23c211 */ /* 0x000fe200000f440d */
[----:B------:R-:W-:Y:S01]  /*a640*/  @!P5 LDGSTS.E.BYPASS.LTC128B.128 [R217+0x2800], desc[UR6][R30.64] ;  /* 0x028000001ed9dfae */ /* 0x000fe2000b901d46 */
[----:B-----5:R-:W-:Y:S01]  /*a650*/  @!P3 IMAD.WIDE.U32 R2, R10, 0x140, R208 ;  /* 0x000001400a02b825 */ /* 0x020fe200078e00d0 */
[----:B------:R-:W-:Y:S02]  /*a660*/  SHF.R.S32.HI R13, RZ, 0x1f, R56 ;  /* 0x0000001fff0d7819 */ /* 0x000fe40000011438 */
[----:B------:R-:W-:Y:S01]  /*a670*/  @!P4 LDGSTS.E.BYPASS.LTC128B.128 [R217+0x3000], desc[UR6][R34.64] ;  /* 0x0300000022d9cfae */ /* 0x000fe2000b901d46 */
[----:B------:R-:W-:Y:S01]  /*a680*/  @!P3 IMAD R11, R11, 0x140, RZ ;  /* 0x000001400b0bb824 */ /* 0x000fe200078e02ff */
[-C--:B------:R-:W-:Y:S01]  /*a690*/  ISETP.GE.AND P5, PT, R24, R15.reuse, PT ;  /* 0x0000000f1800720c */ /* 0x080fe20003fa6270 */
[----:B------:R-:W-:Y:S01]  /*a6a0*/  @!P3 IMAD.MOV.U32 R10, RZ, RZ, R2 ;  /* 0x000000ffff0ab224 */ /* 0x000fe200078e0002 */
[----:B------:R-:W-:Y:S01]  /*a6b0*/  LOP3.LUT R2, R130, 0x7fffffe, RZ, 0xc0, !PT ;  /* 0x07fffffe82027812 */ /* 0x000fe200078ec0ff */
[----:B-1----:R-:W-:Y:S01]  /*a6c0*/  @!P2 IMAD.WIDE.U32 R4, R8, 0x180, R208 ;  /* 0x000001800804a825 */ /* 0x002fe200078e00d0 */
[----:B------:R-:W-:-:S02]  /*a6d0*/  ISETP.GE.AND P0, PT, R20, R15, PT ;  /* 0x0000000f1400720c */ /* 0x000fc40003f06270 */
[-C--:B------:R-:W-:Y:S01]  /*a6e0*/  ISETP.GE.AND P4, PT, R22, R15.reuse, PT ;  /* 0x0000000f1600720c */ /* 0x080fe20003f86270 */
[----:B------:R-:W-:Y:S01]  /*a6f0*/  @!P2 IMAD R9, R9, 0x180, RZ ;  /* 0x000001800909a824 */ /* 0x000fe200078e02ff */
[-C--:B------:R-:W-:Y:S01]  /*a700*/  LEA.HI R94, R13, R56.reuse, RZ, 0x5 ;  /* 0x000000380d5e7211 */ /* 0x080fe200078f28ff */
[----:B------:R-:W-:Y:S01]  /*a710*/  @!P3 IMAD.IADD R11, R11, 0x1, R3 ;  /* 0x000000010b0bb824 */ /* 0x000fe200078e0203 */
[----:B------:R-:W-:Y:S01]  /*a720*/  LEA.HI R3, R13, R56, RZ, 0x4 ;  /* 0x000000380d037211 */ /* 0x000fe200078f20ff */
[----:B--2---:R-:W-:Y:S01]  /*a730*/  @!P1 IMAD.WIDE.U32 R28, R6, 0x1c0, R208 ;  /* 0x000001c0061c9825 */ /* 0x004fe200078e00d0 */
[----:B------:R-:W-:Y:S02]  /*a740*/  SHF.R.S32.HI R6, RZ, 0x1f, R131 ;  /* 0x0000001fff067819 */ /* 0x000fe40000011483 */
[----:B------:R-:W-:Y:S01]  /*a750*/  @!P3 LDGSTS.E.BYPASS.LTC128B.128 [R217+0x3800], desc[UR6][R10.64] ;  /* 0x038000000ad9bfae */ /* 0x000fe2000b901d46 */
[----:B------:R-:W-:Y:S01]  /*a760*/  @!P1 IMAD R7, R7, 0x1c0, RZ ;  /* 0x000001c007079824 */ /* 0x000fe200078e02ff */
[----:B------:R-:W-:Y:S01]  /*a770*/  SHF.R.S32.HI R3, RZ, 0x4, R3 ;  /* 0x00000004ff037819 */ /* 0x000fe20000011403 */
[----:B------:R-:W-:Y:S01]  /*a780*/  @!P2 IMAD.IADD R5, R9, 0x1, R5 ;  /* 0x000000010905a824 */ /* 0x000fe200078e0205 */
[----:B------:R-:W-:Y:S01]  /*a790*/  ISETP.GE.AND P3, PT, R18, R15, PT ;  /* 0x0000000f1200720c */ /* 0x000fe20003f66270 */
[----:B------:R-:W-:Y:S01]  /*a7a0*/  @!P1 IMAD.IADD R29, R7, 0x1, R29 ;  /* 0x00000001071d9824 */ /* 0x000fe200078e021d */
[----:B------:R-:W-:Y:S01]  /*a7b0*/  SHF.R.S32.HI R48, RZ, 0x5, R94 ;  /* 0x00000005ff307819 */ /* 0x000fe2000001145e */
[----:B------:R-:W-:Y:S01]  /*a7c0*/  IMAD.IADD R2, R131, 0x1, -R2 ;  /* 0x0000000183027824 */ /* 0x000fe200078e0a02 */
[----:B------:R1:W-:Y:S01]  /*a7d0*/  @!P2 LDGSTS.E.BYPASS.LTC128B.128 [R217+0x4000], desc[UR6][R4.64] ;  /* 0x0400000004d9afae */ /* 0x0003e2000b901d46 */
[----:B------:R-:W-:Y:S01]  /*a7e0*/  LEA.HI R131, R6, R131, RZ, 0x3 ;  /* 0x0000008306837211 */ /* 0x000fe200078f18ff */
[----:B------:R-:W-:Y:S01]  /*a7f0*/  IMAD.SHL.U32 R12, R60, 0x40, RZ ;  /* 0x000000403c0c7824 */ /* 0x000fe200078e00ff */
[-C--:B------:R-:W-:Y:S01]  /*a800*/  ISETP.GE.AND P2, PT, R16, R15.reuse, PT ;  /* 0x0000000f1000720c */ /* 0x080fe20003f46270 */
[----:B------:R-:W-:Y:S01]  /*a810*/  @!P1 LDGSTS.E.BYPASS.LTC128B.128 [R217+0x4800], desc[UR6][R28.64] ;  /* 0x048000001cd99fae */ /* 0x000fe2000b901d46 */
[----:B------:R-:W-:Y:S01]  /*a820*/  ISETP.GE.AND P1, PT, R134, R15, PT ;  /* 0x0000000f8600720c */ /* 0x000fe20003f26270 */
[----:B------:R-:W-:Y:S01]  /*a830*/  IMAD.SHL.U32 R47, R131, 0x20, RZ ;  /* 0x00000020832f7824 */ /* 0x000fe200078e00ff */
[----:B------:R-:W-:Y:S01]  /*a840*/  LOP3.LUT R12, R12, 0xc0, RZ, 0xc0, !PT ;  /* 0x000000c00c0c7812 */ /* 0x000fe200078ec0ff */
[----:B------:R-:W0:Y:S03]  /*a850*/  LDGDEPBAR ;  /* 0x00000000000079af */ /* 0x000e260000000000 */
[----:B------:R-:W-:Y:S01]  /*a860*/  LOP3.LUT R47, R47, 0xffffff00, RZ, 0xc0, !PT ;  /* 0xffffff002f2f7812 */ /* 0x000fe200078ec0ff */
[----:B-1----:R-:W-:Y:S01]  /*a870*/  IMAD.SHL.U32 R4, R58, 0x40, RZ ;  /* 0x000000403a047824 */ /* 0x002fe200078e00ff */
[----:B------:R-:W-:Y:S01]  /*a880*/  LEA.HI R5, R3, R3, RZ, 0x1 ;  /* 0x0000000303057211 */ /* 0x000fe200078f08ff */
[----:B------:R-:W-:-:S04]  /*a890*/  DEPBAR.LE SB0, 0x0 ;  /* 0x000080000000791a */ /* 0x000fc80000000000 */
[----:B------:R-:W-:Y:S01]  /*a8a0*/  BAR.SYNC.DEFER_BLOCKING 0x0 ;  /* 0x0000000000007b1d */ /* 0x000fe20000010000 */
[----:B------:R-:W-:Y:S02]  /*a8b0*/  LOP3.LUT R6, R5, 0xfffffffe, RZ, 0xc0, !PT ;  /* 0xfffffffe05067812 */ /* 0x000fe400078ec0ff */
[----:B------:R-:W-:-:S03]  /*a8c0*/  LOP3.LUT R4, R4, 0xc0, RZ, 0xc0, !PT ;  /* 0x000000c004047812 */ /* 0x000fc600078ec0ff */
[----:B------:R-:W-:Y:S01]  /*a8d0*/  IMAD.IADD R3, R3, 0x1, -R6 ;  /* 0x0000000103037824 */ /* 0x000fe200078e0a06 */
[----:B------:R-:W-:Y:S01]  /*a8e0*/  LOP3.LUT R204, R4, 0x8, R129, 0xf8, !PT ;  /* 0x0000000804cc7812 */ /* 0x000fe200078ef881 */
[----:B------:R-:W1:Y:S01]  /*a8f0*/  @!P6 LDC.64 R6, c[0x0][0x250] ;  /* 0x00009400ff06eb82 */ /* 0x000e620000000a00 */
[----:B------:R-:W-:Y:S01]  /*a900*/  SHF.R.U32.HI R9, RZ, 0x3, R4 ;  /* 0x00000003ff097819 */ /* 0x000fe20000011604 */
[C---:B------:R-:W-:Y:S02]  /*a910*/  IMAD R11, R3.reuse, 0x8, R128 ;  /* 0x00000008030b7824 */ /* 0x040fe400078e0280 */
[----:B------:R-:W-:Y:S01]  /*a920*/  IMAD.SHL.U32 R3, R3, 0x8, RZ ;  /* 0x0000000803037824 */ /* 0x000fe200078e00ff */
[----:B------:R-:W-:-:S03]  /*a930*/  LOP3.LUT R204, R204, R9, RZ, 0x3c, !PT ;  /* 0x00000009cccc7212 */ /* 0x000fc600078e3cff */
[----:B------:R-:W2:Y:S01]  /*a940*/  @!P5 LDC.64 R4, c[0x0][0x250] ;  /* 0x00009400ff04db82 */ /* 0x000ea20000000a00 */
[----:B------:R-:W-:Y:S01]  /*a950*/  LOP3.LUT R3, R12, 0x8, R3, 0xf8, !PT ;  /* 0x000000080c037812 */ /* 0x000fe200078ef803 */
[----:B------:R-:W-:-:S05]  /*a960*/  IMAD.U32 R204, R11, 0x20, R204 ;  /* 0x000000200bcc7824 */ /* 0x000fca00078e00cc */
[----:B------:R-:W-:Y:S01]  /*a970*/  LEA R204, R204, UR4, 0x1 ;  /* 0x00000004cccc7c11 */ /* 0x000fe2000f8e08ff */
[----:B------:R-:W-:Y:S01]  /*a980*/  @P1 STS [R217+0x5000], RZ ;  /* 0x005000ffd9001388 */ /* 0x000fe20000000800 */
[----:B------:R-:W3:Y:S03]  /*a990*/  @!P4 LDC.64 R8, c[0x0][0x250] ;  /* 0x00009400ff08cb82 */ /* 0x000ee60000000a00 */
[----:B------:R-:W-:Y:S01]  /*a9a0*/  @P1 STS [R217+0x5004], RZ ;  /* 0x005004ffd9001388 */ /* 0x000fe20000000800 */
[----:B------:R-:W-:-:S03]  /*a9b0*/  VIADD R203, R204, 0x1020 ;  /* 0x00001020cccb7836 */ /* 0x000fc60000000000 */
[----:B------:R-:W-:Y:S01]  /*a9c0*/  @P1 STS.64 [R217+0x5008], RZ ;  /* 0x005008ffd9001388 */ /* 0x000fe20000000a00 */
[----:B------:R-:W4:Y:S03]  /*a9d0*/  @!P3 LDC.64 R10, c[0x0][0x250] ;  /* 0x00009400ff0abb82 */ /* 0x000f260000000a00 */
        /* <DEDUP_REMOVED lines=8> */
[----:B--2---:R-:W-:Y:S01]  /*aa60*/  @!P5 IMAD.WIDE.U32 R14, R4, 0xc0, R210 ;  /* 0x000000c0040ed825 */ /* 0x004fe200078e00d2 */
[----:B------:R-:W-:Y:S01]  /*aa70*/  SHF.R.U32.HI R4, RZ, 0x3, R12 ;  /* 0x00000003ff047819 */ /* 0x000fe2000001160c */
[----:B------:R-:W-:Y:S01]  /*aa80*/  @!PT LDS RZ, [RZ] ;  /* 0x00000000fffff984 */ /* 0x000fe20000000800 */
[----:B------:R-:W-:Y:S01]  /*aa90*/  @!PT LDS RZ, [RZ] ;  /* 0x00000000fffff984 */ /* 0x000fe20000000800 */
[----:B------:R-:W-:Y:S01]  /*aaa0*/  @!PT LDS RZ, [RZ] ;  /* 0x00000000fffff984 */ /* 0x000fe20000000800 */
[----:B------:R3:W-:Y:S01]  /*aab0*/  @!P0 LDGSTS.E.BYPASS.LTC128B.128 [R217+0x5800], desc[UR6][R18.64] ;  /* 0x0580000012d98fae */ /* 0x0007e2000b901d46 */
[C---:B-1----:R-:W-:Y:S01]  /*aac0*/  @!P6 LEA R16, P0, R6.reuse, R210, 0x7 ;  /* 0x000000d20610e211 */ /* 0x042fe200078038ff */
[----:B------:R-:W-:Y:S01]  /*aad0*/  @!P5 IMAD R12, R5, 0xc0, RZ ;  /* 0x000000c0050cd824 */ /* 0x000fe200078e02ff */
[----:B------:R-:W-:Y:S01]  /*aae0*/  LOP3.LUT R3, R3, R4, RZ, 0x3c, !PT ;  /* 0x0000000403037212 */ /* 0x000fe200078e3cff */
[----:B------:R-:W-:Y:S01]  /*aaf0*/  @P6 STS.128 [R217+0x6000], RZ ;  /* 0x006000ffd9006388 */ /* 0x000fe20000000c00 */
[----:B------:R-:W-:Y:S01]  /*ab00*/  @!P6 LEA.HI.X R17, R6, R211, R7, 0x7, P0 ;  /* 0x000000d30611e211 */ /* 0x000fe200000f3c07 */
[----:B------:R-:W-:Y:S01]  /*ab10*/  @!P5 IMAD.IADD R15, R12, 0x1, R15 ;  /* 0x000000010c0fd824 */ /* 0x000fe200078e020f */
[----:B------:R-:W1:Y:S03]  /*ab20*/  @!P2 LDC.64 R6, c[0x0][0x250] ;  /* 0x00009400ff06ab82 */ /* 0x000e660000000a00 */
[----:B------:R-:W-:Y:S01]  /*ab30*/  @!PT LDS RZ, [RZ] ;  /* 0x00000000fffff984 */ /* 0x000fe20000000800 */
[----:B------:R-:W-:Y:S01]  /*ab40*/  @!PT LDS RZ, [RZ] ;  /* 0x00000000fffff984 */ /* 0x000fe20000000800 */
[----:B------:R-:W-:Y:S01]  /*ab50*/  @!PT LDS RZ, [RZ] ;  /* 0x00000000fffff984 */ /* 0x000fe20000000800 */
[----:B------:R-:W-:Y:S01]  /*ab60*/  @!P6 LDGSTS.E.BYPASS.LTC128B.128 [R217+0x6000], desc[UR6][R16.64] ;  /* 0x0600000010d9efae */ /* 0x000fe2000b901d46 */
[----:B----4-:R-:W-:-:S03]  /*ab70*/  @!P3 IMAD R11, R11, 0x140, RZ ;  /* 0x000001400b0bb824 */ /* 0x010fc600078e02ff */
[----:B------:R-:W-:Y:S01]  /*ab80*/  @P5 STS.128 [R217+0x6800], RZ ;  /* 0x006800ffd9005388 */ /* 0x000fe20000000c00 */
[----:B------:R-:W2:Y:S03]  /*ab90*/  @!P1 LDC.64 R4, c[0x0][0x250] ;  /* 0x00009400ff049b82 */ /* 0x000ea60000000a00 */
[----:B------:R-:W-:Y:S01]  /*aba0*/  @!PT LDS RZ, [RZ] ;  /* 0x00000000fffff984 */ /* 0x000fe20000000800 */
[----:B------:R-:W-:Y:S01]  /*abb0*/  @!PT LDS RZ, [RZ] ;  /* 0x00000000fffff984 */ /* 0x000fe20000000800 */
[----:B------:R-:W-:Y:S01]  /*abc0*/  @!PT LDS RZ, [RZ] ;  /* 0x00000000fffff984 */ /* 0x000fe20000000800 */
[----:B------:R4:W-:Y:S04]  /*abd0*/  @!P5 LDGSTS.E.BYPASS.LTC128B.128 [R217+0x6800], desc[UR6][R14.64] ;  /* 0x068000000ed9dfae */ /* 0x0009e8000b901d46 */
[----:B------:R-:W-:Y:S01]  /*abe0*/  @P4 STS.128 [R217+0x7000], RZ ;  /* 0x007000ffd9004388 */ /* 0x000fe20000000c00 */
[----:B---3--:R-:W-:-:S04]  /*abf0*/  @!P4 LEA R18, P0, R8, R210, 0x8 ;  /* 0x000000d20812c211 */ /* 0x008fc800078040ff */
[----:B------:R-:W-:Y:S01]  /*ac00*/  @!P4 LEA.HI.X R19, R8, R211, R9, 0x8, P0 ;  /* 0x000000d30813c211 */ /* 0x000fe200000f4409 */
[----:B------:R-:W-:Y:S01]  /*ac10*/  @!P3 IMAD.WIDE.U32 R8, R10, 0x140, R210 ;  /* 0x000001400a08b825 */ /* 0x000fe200078e00d2 */
[----:B------:R-:W-:-:S03]  /*ac20*/  LOP3.LUT P0, RZ, R58, 0x2, RZ, 0xc0, !PT ;  /* 0x000000023aff7812 */ /* 0x000fc6000780c0ff */
[----:B------:R-:W-:Y:S01]  /*ac30*/  @!P3 IMAD.IADD R9, R11, 0x1, R9 ;  /* 0x000000010b09b824 */ /* 0x000fe200078e0209 */
[----:B------:R-:W-:Y:S01]  /*ac40*/  @!PT LDS RZ, [RZ] ;  /* 0x00000000fffff984 */ /* 0x000fe20000000800 */
[----:B------:R-:W-:Y:S01]  /*ac50*/  @!PT LDS RZ, [RZ] ;  /* 0x00000000fffff984 */ /* 0x000fe20000000800 */
[----:B------:R-:W-:Y:S01]  /*ac60*/  @!PT LDS RZ, [RZ] ;  /* 0x00000000fffff984 */ /* 0x000fe20000000800 */
[----:B------:R-:W-:Y:S01]  /*ac70*/  @!P4 LDGSTS.E.BYPASS.LTC128B.128 [R217+0x7000], desc[UR6][R18.64] ;  /* 0x0700000012d9cfae */ /* 0x000fe2000b901d46 */
        /* <DEDUP_REMOVED lines=9> */
[----:B----4-:R-:W-:Y:S01]  /*ad10*/  @!P2 IMAD.WIDE.U32 R14, R6, 0x180, R210 ;  /* 0x00000180060ea825 */ /* 0x010fe200078e00d2 */
[----:B------:R-:W-:Y:S03]  /*ad20*/  @P2 STS.128 [R217+0x8000], RZ ;  /* 0x008000ffd9002388 */ /* 0x000fe60000000c00 */
[----:B------:R-:W-:-:S02]  /*ad30*/  @!P1 IMAD R5, R5, 0x1c0, RZ ;  /* 0x000001c005059824 */ /* 0x000fc400078e02ff */
[----:B------:R-:W-:Y:S02]  /*ad40*/  IMAD.IADD R206, R3, 0x1, R206 ;  /* 0x0000000103ce7824 */ /* 0x000fe400078e02ce */
[----:B------:R-:W-:Y:S02]  /*ad50*/  @!P2 IMAD.IADD R7, R7, 0x1, R15 ;  /* 0x000000010707a824 */ /* 0x000fe400078e020f */
[----:B------:R-:W-:Y:S01]  /*ad60*/  @!P2 IMAD.MOV.U32 R6, RZ, RZ, R14 ;  /* 0x000000ffff06a224 */ /* 0x000fe200078e000e */
[----:B------:R-:W-:Y:S01]  /*ad70*/  LEA R206, R206, UR4, 0x1 ;  /* 0x00000004cece7c11 */ /* 0x000fe2000f8e08ff */
[----:B------:R-:W-:Y:S02]  /*ad80*/  @!P1 IMAD.IADD R17, R5, 0x1, R13 ;  /* 0x0000000105119824 */ /* 0x000fe400078e020d */
[----:B------:R-:W-:Y:S01]  /*ad90*/  @!P1 IMAD.MOV.U32 R16, RZ, RZ, R12 ;  /* 0x000000ffff109224 */ /* 0x000fe200078e000c */
[----:B------:R-:W-:Y:S01]  /*ada0*/  @!PT LDS RZ, [RZ] ;  /* 0x00000000fffff984 */ /* 0x000fe20000000800 */
[----:B------:R-:W-:Y:S01]  /*adb0*/  @!PT LDS RZ, [RZ] ;  /* 0x00000000fffff984 */ /* 0x000fe20000000800 */
[----:B------:R-:W-:Y:S01]  /*adc0*/  @!PT LDS RZ, [RZ] ;  /* 0x00000000fffff984 */ /* 0x000fe20000000800 */
[----:B------:R2:W-:Y:S01]  /*add0*/  @!P2 LDGSTS.E.BYPASS.LTC128B.128 [R217+0x8000], desc[UR6][R6.64] ;  /* 0x0800000006d9afae */ /* 0x0005e2000b901d46 */
[----:B------:R-:W-:-:S02]  /*ade0*/  VIADD R4, R204, 0x1000 ;  /* 0x00001000cc047836 */ /* 0x000fc40000000000 */
[----:B------:R-:W-:Y:S01]  /*adf0*/  IMAD R205, R43, 0x2, R206 ;  /* 0x000000022bcd7824 */ /* 0x000fe200078e02ce */
[----:B------:R-:W-:Y:S01]  /*ae00*/  @P1 STS.128 [R217+0x8800], RZ ;  /* 0x008800ffd9001388 */ /* 0x000fe20000000c00 */
[----:B------:R-:W-:Y:S02]  /*ae10*/  @P0 VIADD R203, R4, 0xffffffe0 ;  /* 0xffffffe004cb0836 */ /* 0x000fe40000000000 */
[----:B------:R-:W-:Y:S01]  /*ae20*/  IMAD R2, R2, 0x20, R47 ;  /* 0x0000002002027824 */ /* 0x000fe200078e022f */
[----:B------:R-:W-:Y:S01]  /*ae30*/  @!PT LDS RZ, [RZ] ;  /* 0x00000000fffff984 */ /* 0x000fe20000000800 */
[----:B------:R-:W-:Y:S01]  /*ae40*/  @!PT LDS RZ, [RZ] ;  /* 0x00000000fffff984 */ /* 0x000fe20000000800 */
[----:B------:R-:W-:Y:S01]  /*ae50*/  @!PT LDS RZ, [RZ] ;  /* 0x00000000fffff984 */ /* 0x000fe20000000800 */
[----:B------:R3:W-:Y:S01]  /*ae60*/  @!P1 LDGSTS.E.BYPASS.LTC128B.128 [R217+0x8800], desc[UR6][R16.64] ;  /* 0x0880000010d99fae */ /* 0x0007e2000b901d46 */
[----:B------:R-:W-:Y:S02]  /*ae70*/  VIADD R200, R203, 0x400 ;  /* 0x00000400cbc87836 */ /* 0x000fe40000000000 */
[----:B------:R-:W-:Y:S01]  /*ae80*/  IMAD.IADD R3, R3, 0x1, R2 ;  /* 0x0000000103037824 */ /* 0x000fe200078e0202 */
[----:B------:R-:W-:Y:S01]  /*ae90*/  LDSM.16.M88.4 R12, [R206] ;  /* 0x00000000ce0c783b */ /* 0x000fe20000000200 */
[----:B------:R-:W-:-:S02]  /*aea0*/  VIADD R199, R203, 0x800 ;  /* 0x00000800cbc77836 */ /* 0x000fc40000000000 */
[C---:B------:R-:W-:Y:S01]  /*aeb0*/  VIADD R198, R203.reuse, 0xc00 ;  /* 0x00000c00cbc67836 */ /* 0x040fe20000000000 */
[----:B------:R-:W4:Y:S01]  /*aec0*/  LDSM.16.M88.4 R28, [R204+0x1000] ;  /* 0x00100000cc1c783b */ /* 0x000f220000000200 */
[C---:B------:R-:W-:Y:S02]  /*aed0*/  VIADD R197, R203.reuse, 0x1000 ;  /* 0x00001000cbc57836 */ /* 0x040fe40000000000 */
[C---:B------:R-:W-:Y:S01]  /*aee0*/  VIADD R196, R203.reuse, 0x1400 ;  /* 0x00001400cbc47836 */ /* 0x040fe20000000000 */
[----:B-1----:R-:W-:Y:S01]  /*aef0*/  LDSM.16.M88.4 R8, [R203] ;  /* 0x00000000cb08783b */ /* 0x002fe20000000200 */
[C---:B------:R-:W-:Y:S02]  /*af00*/  VIADD R195, R203.reuse, 0x1800 ;  /* 0x00001800cbc37836 */ /* 0x040fe40000000000 */
[C---:B------:R-:W-:Y:S01]  /*af10*/  VIADD R194, R203.reuse, 0x1c00 ;  /* 0x00001c00cbc27836 */ /* 0x040fe20000000000 */
[----:B------:R-:W1:Y:S01]  /*af20*/  LDSM.16.M88.4 R24, [R204+0x1400] ;  /* 0x00140000cc18783b */ /* 0x000e620000000200 */
[----:B------:R-:W-:-:S02]  /*af30*/  VIADD R193, R203, 0x2000 ;  /* 0x00002000cbc17836 */ /* 0x000fc40000000000 */
[C---:B------:R-:W-:Y:S01]  /*af40*/  VIADD R192, R203.reuse, 0x2400 ;  /* 0x00002400cbc07836 */ /* 0x040fe20000000000 */
[----:B--2---:R-:W2:Y:S01]  /*af50*/  LDSM.16.M88.4 R4, [R205] ;  /* 0x00000000cd04783b */ /* 0x004ea20000000200 */
[C---:B------:R-:W-:Y:S02]  /*af60*/  VIADD R191, R203.reuse, 0x2800 ;  /* 0x00002800cbbf7836 */ /* 0x040fe40000000000 */
[C---:B------:R-:W-:Y:S01]  /*af70*/  VIADD R190, R203.reuse, 0x2c00 ;  /* 0x00002c00cbbe7836 */ /* 0x040fe20000000000 */
[----:B------:R-:W-:Y:S01]  /*af80*/  LDSM.16.M88.4 R36, [R203+0x400] ;  /* 0x00040000cb24783b */ /* 0x000fe20000000200 */
[C---:B------:R-:W-:Y:S02]  /*af90*/  VIADD R189, R203.reuse, 0x3000 ;  /* 0x00003000cbbd7836 */ /* 0x040fe40000000000 */
[C---:B------:R-:W-:Y:S01]  /*afa0*/  VIADD R188, R203.reuse, 0x3400 ;  /* 0x00003400cbbc7836 */ /* 0x040fe20000000000 */
[----:B---3--:R-:W3:Y:S01]  /*afb0*/  LDSM.16.M88.4 R16, [R204+0x1800] ;  /* 0x00180000cc10783b */ /* 0x008ee20000000200 */
[----:B------:R-:W-:-:S02]  /*afc0*/  VIADD R150, R203, 0x3800 ;  /* 0x00003800cb967836 */ /* 0x000fc40000000000 */
[----:B------:R-:W-:Y:S01]  /*afd0*/  VIADD R148, R203, 0x3c00 ;  /* 0x00003c00cb947836 */ /* 0x000fe20000000000 */
[----:B------:R-:W5:Y:S04]  /*afe0*/  LDSM.16.M88.4 R32, [R203+0x800] ;  /* 0x00080000cb20783b */ /* 0x000f680000000200 */
[----:B------:R-:W0:Y:S01]  /*aff0*/  LDGDEPBAR ;  /* 0x00000000000079af */ /* 0x000e220000000000 */
[C---:B----4-:R-:W-:Y:S06]  /*b000*/  HMMA.16816.F32 R52, R12.reuse, R28, RZ ;  /* 0x0000001c0c34723c */ /* 0x050fec00000018ff */
[C---:B------:R-:W-:Y:S06]  /*b010*/  HMMA.16816.F32 R28, R12.reuse, R30, RZ ;  /* 0x0000001e0c1c723c */ /* 0x040fec00000018ff */
[C---:B-1----:R-:W-:Y:S06]  /*b020*/  HMMA.16816.F32 R20, R12.reuse, R24, RZ ;  /* 0x000000180c14723c */ /* 0x042fec00000018ff */
[----:B------:R-:W-:Y:S06]  /*b030*/  HMMA.16816.F32 R24, R12, R26, RZ ;  /* 0x0000001a0c18723c */ /* 0x000fec00000018ff */
[C---:B--2---:R-:W-:Y:S06]  /*b040*/  HMMA.16816.F32 R52, R4.reuse, R8, R52 ;  /* 0x000000080434723c */ /* 0x044fec0000001834 */
[----:B------:R-:W-:Y:S06]  /*b050*/  HMMA.16816.F32 R28, R4, R10, R28 ;  /* 0x0000000a041c723c */ /* 0x000fec000000181c */
[C---:B---3--:R-:W-:Y:S06]  /*b060*/  HMMA.16816.F32 R8, R12.reuse, R16, RZ ;  /* 0x000000100c08723c */ /* 0x048fec00000018ff */
[----:B------:R-:W-:Y:S06]  /*b070*/  HMMA.16816.F32 R16, R12, R18, RZ ;  /* 0x000000120c10723c */ /* 0x000fec00000018ff */
[----:B------:R-:W-:Y:S01]  /*b080*/  HMMA.16816.F32 R20, R4, R36, R20 ;  /* 0x000000240414723c */ /* 0x000fe20000001814 */
        /* <DEDUP_REMOVED lines=8> */
[C---:B------:R-:W-:Y:S01]  /*b110*/  HMMA.16816.F32 R24, R4.reuse, R38, R24 ;  /* 0x000000260418723c */ /* 0x040fe20000001818 */
[----:B------:R-:W1:Y:S02]  /*b120*/  LDSM.16.M88.4 R28, [R204+0x1c00] ;  /* 0x001c0000cc1c783b */ /* 0x000e640000000200 */
[----:B------:R-:W2:Y:S02]  /*b130*/  MUFU.TANH R84, R54 ;  /* 0x0000003600547308 */ /* 0x000ea40000002400 */
[----:B------:R-:W3:Y:S01]  /*b140*/  LDSM.16.M88.4 R36, [R203+0xc00] ;  /* 0x000c0000cb24783b */ /* 0x000ee20000000200 */
[C---:B-----5:R-:W-:Y:S05]  /*b150*/  HMMA.16816.F32 R8, R4.reuse, R32, R8 ;  /* 0x000000200408723c */ /* 0x060fea0000001808 */
[----:B------:R-:W4:Y:S01]  /*b160*/  MUFU.TANH R91, R55 ;  /* 0x00000037005b7308 */ /* 0x000f220000002400 */
[----:B------:R-:W-:Y:S01]  /*b170*/  HMMA.16816.F32 R16, R4, R34, R16 ;  /* 0x000000220410723c */ /* 0x000fe20000001810 */
[----:B------:R-:W-:Y:S01]  /*b180*/  LDSM.16.M88.4 R32, [R203+0x1000] ;  /* 0x00100000cb20783b */ /* 0x000fe20000000200 */
[----:B------:R-:W-:Y:S01]  /*b190*/  FMUL.FTZ R20, R20, UR9 ;  /* 0x0000000914147c20 */ /* 0x000fe20008410000 */
[----:B------:R-:W-:Y:S01]  /*b1a0*/  FMUL.FTZ R21, R21, UR9 ;  /* 0x0000000915157c20 */ /* 0x000fe20008410000 */
[----:B------:R-:W-:Y:S01]  /*b1b0*/  FMUL.FTZ R22, R22, UR9 ;  /* 0x0000000916167c20 */ /* 0x000fe20008410000 */
[----:B------:R-:W-:-:S02]  /*b1c0*/  FMUL.FTZ R87, R23, UR9 ;  /* 0x0000000917577c20 */ /* 0x000fc40008410000 */
[----:B------:R-:W-:Y:S05]  /*b1d0*/  MUFU.TANH R78, R20 ;  /* 0x00000014004e7308 */ /* 0x000fea0000002400 */
[----:B------:R-:W-:Y:S01]  /*b1e0*/  FMUL.FTZ R74, R24, UR9 ;  /* 0x00000009184a7c20 */ /* 0x000fe20008410000 */
[----:B------:R-:W-:Y:S01]  /*b1f0*/  FMUL.FTZ R72, R25, UR9 ;  /* 0x0000000919487c20 */ /* 0x000fe20008410000 */
[----:B------:R-:W-:Y:S01]  /*b200*/  FMUL.FTZ R86, R26, UR9 ;  /* 0x000000091a567c20 */ /* 0x000fe20008410000 */
[----:B------:R-:W-:Y:S01]  /*b210*/  FMUL.FTZ R85, R27, UR9 ;  /* 0x000000091b557c20 */ /* 0x000fe20008410000 */
[----:B------:R-:W-:Y:S01]  /*b220*/  MUFU.TANH R76, R21 ;  /* 0x00000015004c7308 */ /* 0x000fe20000002400 */
[----:B------:R-:W5:Y:S01]  /*b230*/  LDSM.16.M88.4 R24, [R204+0x2000] ;  /* 0x00200000cc18783b */ /* 0x000f620000000200 */
[----:B------:R-:W-:Y:S01]  /*b240*/  FMUL.FTZ R8, R8, UR9 ;  /* 0x0000000908087c20 */ /* 0x000fe20008410000 */
[----:B------:R-:W-:Y:S01]  /*b250*/  FMUL.FTZ R9, R9, UR9 ;  /* 0x0000000909097c20 */ /* 0x000fe20008410000 */
[----:B------:R-:W-:Y:S01]  /*b260*/  FMUL.FTZ R10, R10, UR9 ;  /* 0x000000090a0a7c20 */ /* 0x000fe20008410000 */
[----:B------:R-:W-:-:S03]  /*b270*/  FMUL.FTZ R81, R11, UR9 ;  /* 0x000000090b517c20 */ /* 0x000fc60008410000 */
[----:B------:R1:W-:Y:S01]  /*b280*/  MUFU.TANH R88, R22 ;  /* 0x0000001600587308 */ /* 0x0003e20000002400 */
[----:B------:R-:W-:Y:S01]  /*b290*/  FMUL.FTZ R66, R16, UR9 ;  /* 0x0000000910427c20 */ /* 0x000fe20008410000 */
[----:B------:R-:W-:Y:S01]  /*b2a0*/  FMUL.FTZ R50, R17, UR9 ;  /* 0x0000000911327c20 */ /* 0x000fe20008410000 */
[----:B------:R-:W-:Y:S01]  /*b2b0*/  FMUL.FTZ R42, R18, UR9 ;  /* 0x00000009122a7c20 */ /* 0x000fe20008410000 */
[----:B------:R-:W-:Y:S02]  /*b2c0*/  FMUL.FTZ R40, R19, UR9 ;  /* 0x0000000913287c20 */ /* 0x000fe40008410000 */
[----:B------:R-:W2:Y:S02]  /*b2d0*/  LDSM.16.M88.4 R16, [R204+0x2400] ;  /* 0x00240000cc10783b */ /* 0x000ea40000000200 */
[----:B------:R-:W-:Y:S08]  /*b2e0*/  MUFU.TANH R70, R8 ;  /* 0x0000000800467308 */ /* 0x000ff00000002400 */
[----:B------:R-:W-:Y:S01]  /*b2f0*/  MUFU.TANH R68, R9 ;  /* 0x0000000900447308 */ /* 0x000fe20000002400 */
[C---:B-1----:R-:W-:Y:S06]  /*b300*/  HMMA.16816.F32 R20, R12.reuse, R28, RZ ;  /* 0x0000001c0c14723c */ /* 0x042fec00000018ff */
[----:B------:R-:W-:Y:S01]  /*b310*/  HMMA.16816.F32 R28, R12, R30, RZ ;  /* 0x0000001e0c1c723c */ /* 0x000fe200000018ff */
[----:B------:R5:W-:Y:S08]  /*b320*/  MUFU.TANH R83, R10 ;  /* 0x0000000a00537308 */ /* 0x000bf00000002400 */
[----:B------:R-:W1:Y:S08]  /*b330*/  MUFU.TANH R82, R82 ;  /* 0x0000005200527308 */ /* 0x000e700000002400 */
[----:B------:R-:W-:Y:S01]  /*b340*/  MUFU.TANH R80, R80 ;  /* 0x0000005000507308 */ /* 0x000fe20000002400 */
[----:B---3--:R-:W-:Y:S06]  /*b350*/  HMMA.16816.F32 R20, R4, R36, R20 ;  /* 0x000000240414723c */ /* 0x008fec0000001814 */
[----:B-----5:R-:W-:Y:S01]  /*b360*/  HMMA.16816.F32 R8, R12, R24, RZ ;  /* 0x000000180c08723c */ /* 0x020fe200000018ff */
[----:B------:R-:W3:Y:S05]  /*b370*/  MUFU.TANH R90, R90 ;  /* 0x0000005a005a7308 */ /* 0x000eea0000002400 */
[----:B------:R-:W-:Y:S01]  /*b380*/  HMMA.16816.F32 R28, R4, R38, R28 ;  /* 0x00000026041c723c */ /* 0x000fe2000000181c */
[----:B------:R-:W5:Y:S02]  /*b390*/  LDSM.16.M88.4 R36, [R203+0x1400] ;  /* 0x00140000cb24783b */ /* 0x000f640000000200 */
[----:B------:R-:W3:Y:S03]  /*b3a0*/  MUFU.TANH R89, R89 ;  /* 0x0000005900597308 */ /* 0x000ee60000002400 */
[----:B------:R-:W-:Y:S05]  /*b3b0*/  HMMA.16816.F32 R24, R12, R26, RZ ;  /* 0x0000001a0c18723c */ /* 0x000fea00000018ff */
[----:B------:R-:W3:Y:S01]  /*b3c0*/  MUFU.TANH R87, R87 ;  /* 0x0000005700577308 */ /* 0x000ee20000002400 */
[----:B------:R-:W-:Y:S01]  /*b3d0*/  FMUL.FTZ R20, R20, UR9 ;  /* 0x0000000914147c20 */ /* 0x000fe20008410000 */
[----:B------:R-:W-:Y:S01]  /*b3e0*/  FMUL.FTZ R21, R21, UR9 ;  /* 0x0000000915157c20 */ /* 0x000fe20008410000 */
[----:B------:R-:W-:Y:S01]  /*b3f0*/  FMUL.FTZ R22, R22, UR9 ;  /* 0x0000000916167c20 */ /* 0x000fe20008410000 */
[----:B------:R-:W-:-:S03]  /*b400*/  FMUL.FTZ R75, R23, UR9 ;  /* 0x00000009174b7c20 */ /* 0x000fc60008410000 */
[----:B------:R-:W-:Y:S01]  /*b410*/  HMMA.16816.F32 R8, R4, R32, R8 ;  /* 0x000000200408723c */ /* 0x000fe20000001808 */
[----:B------:R-:W-:Y:S05]  /*b420*/  MUFU.TANH R44, R20 ;  /* 0x00000014002c7308 */ /* 0x000fea0000002400 */
[----:B------:R-:W-:Y:S01]  /*b430*/  FMUL.FTZ R73, R28, UR9 ;  /* 0x000000091c497c20 */ /* 0x000fe20008410000 */
[----:B------:R-:W-:Y:S01]  /*b440*/  FMUL.FTZ R69, R29, UR9 ;  /* 0x000000091d457c20 */ /* 0x000fe20008410000 */
[----:B------:R-:W-:Y:S01]  /*b450*/  FMUL.FTZ R71, R30, UR9 ;  /* 0x000000091e477c20 */ /* 0x000fe20008410000 */
[----:B------:R-:W-:Y:S01]  /*b460*/  MUFU.TANH R77, R21 ;  /* 0x00000015004d7308 */ /* 0x000fe20000002400 */
[----:B------:R-:W-:-:S02]  /*b470*/  FMUL.FTZ R67, R31, UR9 ;  /* 0x000000091f437c20 */ /* 0x000fc40008410000 */
[----:B------:R-:W-:Y:S01]  /*b480*/  HMMA.16816.F32 R24, R4, R34, R24 ;  /* 0x000000220418723c */ /* 0x000fe20000001818 */
[----:B------:R-:W4:Y:S04]  /*b490*/  LDSM.16.M88.4 R28, [R204+0x2800] ;  /* 0x00280000cc1c783b */ /* 0x000f280000000200 */
[----:B------:R2:W-:Y:S01]  /*b4a0*/  MUFU.TANH R79, R22 ;  /* 0x00000016004f7308 */ /* 0x0005e20000002400 */
[----:B------:R-:W-:Y:S06]  /*b4b0*/  LDSM.16.M88.4 R32, [R203+0x1800] ;  /* 0x00180000cb20783b */ /* 0x000fec0000000200 */
[----:B------:R-:W-:Y:S01]  /*b4c0*/  FMUL.FTZ R8, R8, UR9 ;  /* 0x0000000908087c20 */ /* 0x000fe20008410000 */
[----:B------:R-:W-:Y:S01]  /*b4d0*/  FMUL.FTZ R9, R9, UR9 ;  /* 0x0000000909097c20 */ /* 0x000fe20008410000 */
[----:B------:R-:W-:Y:S01]  /*b4e0*/  FMUL.FTZ R10, R10, UR9 ;  /* 0x000000090a0a7c20 */ /* 0x000fe20008410000 */
[----:B------:R-:W-:Y:S01]  /*b4f0*/  FMUL.FTZ R53, R11, UR9 ;  /* 0x000000090b357c20 */ /* 0x000fe20008410000 */
[----:B------:R-:W-:Y:S01]  /*b500*/  MUFU.TANH R65, R8 ;  /* 0x0000000800417308 */ /* 0x000fe20000002400 */
[C---:B--2---:R-:W-:Y:S07]  /*b510*/  HMMA.16816.F32 R20, R12.reuse, R16, RZ ;  /* 0x000000100c14723c */ /* 0x044fee00000018ff */
[----:B------:R-:W-:Y:S01]  /*b520*/  FMUL.FTZ R49, R24, UR9 ;  /* 0x0000000918317c20 */ /* 0x000fe20008410000 */
[----:B------:R-:W-:Y:S01]  /*b530*/  FMUL.FTZ R41, R25, UR9 ;  /* 0x0000000919297c20 */ /* 0x000fe20008410000 */
[----:B------:R-:W-:Y:S01]  /*b540*/  FMUL.FTZ R45, R26, UR9 ;  /* 0x000000091a2d7c20 */ /* 0x000fe20008410000 */
[----:B------:R-:W-:Y:S01]  /*b550*/  FMUL.FTZ R51, R27, UR9 ;  /* 0x000000091b337c20 */ /* 0x000fe20008410000 */
[----:B------:R-:W-:Y:S01]  /*b560*/  HMMA.16816.F32 R16, R12, R18, RZ ;  /* 0x000000120c10723c */ /* 0x000fe200000018ff */
[----:B------:R-:W2:Y:S01]  /*b570*/  LDSM.16.M88.4 R24, [R204+0x2c00] ;  /* 0x002c0000cc18783b */ /* 0x000ea20000000200 */
[----:B------:R-:W-:Y:S08]  /*b580*/  MUFU.TANH R63, R9 ;  /* 0x00000009003f7308 */ /* 0x000ff00000002400 */
[----:B------:R4:W-:Y:S03]  /*b590*/  MUFU.TANH R64, R10 ;  /* 0x0000000a00407308 */ /* 0x0009e60000002400 */
[C---:B-----5:R-:W-:Y:S05]  /*b5a0*/  HMMA.16816.F32 R20, R4.reuse, R36, R20 ;  /* 0x000000240414723c */ /* 0x060fea0000001814 */
[----:B------:R-:W5:Y:S06]  /*b5b0*/  MUFU.TANH R74, R74 ;  /* 0x0000004a004a7308 */ /* 0x000f6c0000002400 */
[----:B------:R-:W-:Y:S01]  /*b5c0*/  HMMA.16816.F32 R16, R4, R38, R16 ;  /* 0x000000260410723c */ /* 0x000fe20000001810 */
[----:B------:R-:W1:Y:S01]  /*b5d0*/  LDSM.16.M88.4 R36, [R203+0x1c00] ;  /* 0x001c0000cb24783b */ /* 0x000e620000000200 */
[----:B------:R-:W5:Y:S04]  /*b5e0*/  MUFU.TANH R85, R85 ;  /* 0x0000005500557308 */ /* 0x000f680000002400 */
[----:B----4-:R-:W-:Y:S04]  /*b5f0*/  HMMA.16816.F32 R8, R12, R28, RZ ;  /* 0x0000001c0c08723c */ /* 0x010fe800000018ff */
[----:B------:R-:W4:Y:S03]  /*b600*/  MUFU.TANH R86, R86 ;  /* 0x0000005600567308 */ /* 0x000f260000002400 */
[----:B------:R-:W-:Y:S01]  /*b610*/  FMUL.FTZ R62, R20, UR9 ;  /* 0x00000009143e7c20 */ /* 0x000fe20008410000 */
[----:B------:R-:W-:Y:S01]  /*b620*/  FMUL.FTZ R61, R21, UR9 ;  /* 0x00000009153d7c20 */ /* 0x000fe20008410000 */
[----:B------:R-:W-:Y:S01]  /*b630*/  FMUL.FTZ R246, R22, UR9 ;  /* 0x0000000916f67c20 */ /* 0x000fe20008410000 */
[----:B------:R-:W-:-:S02]  /*b640*/  FMUL.FTZ R60, R23, UR9 ;  /* 0x00000009173c7c20 */ /* 0x000fc40008410000 */
[----:B------:R-:W4:Y:S01]  /*b650*/  MUFU.TANH R81, R81 ;  /* 0x0000005100517308 */ /* 0x000f220000002400 */
[C---:B------:R-:W-:Y:S05]  /*b660*/  HMMA.16816.F32 R20, R12.reuse, R30, RZ ;  /* 0x0000001e0c14723c */ /* 0x040fea00000018ff */
[----:B------:R-:W-:Y:S01]  /*b670*/  FMUL.FTZ R55, R16, UR9 ;  /* 0x0000000910377c20 */ /* 0x000fe20008410000 */
[----:B------:R-:W-:Y:S01]  /*b680*/  FMUL.FTZ R54, R17, UR9 ;  /* 0x0000000911367c20 */ /* 0x000fe20008410000 */
[----:B------:R-:W-:Y:S01]  /*b690*/  FMUL.FTZ R58, R18, UR9 ;  /* 0x00000009123a7c20 */ /* 0x000fe20008410000 */
[----:B------:R-:W-:Y:S02]  /*b6a0*/  FMUL.FTZ R244, R19, UR9 ;  /* 0x0000000913f47c20 */ /* 0x000fe40008410000 */
[----:B------:R-:W3:Y:S01]  /*b6b0*/  LDSM.16.M88.4 R16, [R204+0x3000] ;  /* 0x00300000cc10783b */ /* 0x000ee20000000200 */
[----:B--2---:R-:W-:Y:S01]  /*b6c0*/  HMMA.16816.F32 R28, R12, R24, RZ ;  /* 0x000000180c1c723c */ /* 0x004fe200000018ff */
[----:B------:R-:W2:Y:S05]  /*b6d0*/  MUFU.TANH R66, R66 ;  /* 0x0000004200427308 */ /* 0x000eaa0000002400 */
[----:B------:R-:W-:Y:S03]  /*b6e0*/  HMMA.16816.F32 R8, R4, R32, R8 ;  /* 0x000000200408723c */ /* 0x000fe60000001808 */
[----:B------:R-:W2:Y:S03]  /*b6f0*/  MUFU.TANH R72, R72 ;  /* 0x0000004800487308 */ /* 0x000ea60000002400 */
[----:B------:R-:W-:Y:S05]  /*b700*/  HMMA.16816.F32 R24, R12, R26, RZ ;  /* 0x0000001a0c18723c */ /* 0x000fea00000018ff */
[----:B------:R-:W2:Y:S01]  /*b710*/  MUFU.TANH R50, R50 ;  /* 0x0000003200327308 */ /* 0x000ea20000002400 */
[C---:B------:R-:W-:Y:S01]  /*b720*/  HMMA.16816.F32 R20, R4.reuse, R34, R20 ;  /* 0x000000220414723c */ /* 0x040fe20000001814 */
[----:B------:R-:W5:Y:S05]  /*b730*/  LDSM.16.M88.4 R32, [R203+0x2000] ;  /* 0x00200000cb20783b */ /* 0x000f6a0000000200 */
[C---:B-1----:R-:W-:Y:S01]  /*b740*/  HMMA.16816.F32 R28, R4.reuse, R36, R28 ;  /* 0x00000024041c723c */ /* 0x042fe2000000181c */
[----:B------:R-:W1:Y:S05]  /*b750*/  MUFU.TANH R42, R42 ;  /* 0x0000002a002a7308 */ /* 0x000e6a0000002400 */
[----:B------:R-:W-:Y:S01]  /*b760*/  FMUL.FTZ R8, R8, UR9 ;  /* 0x0000000908087c20 */ /* 0x000fe20008410000 */
[----:B------:R-:W-:Y:S01]  /*b770*/  FMUL.FTZ R9, R9, UR9 ;  /* 0x0000000909097c20 */ /* 0x000fe20008410000 */
[----:B------:R-:W-:Y:S01]  /*b780*/  FMUL.FTZ R10, R10, UR9 ;  /* 0x000000090a0a7c20 */ /* 0x000fe20008410000 */
[----:B------:R-:W-:Y:S01]  /*b790*/  FMUL.FTZ R166, R11, UR9 ;  /* 0x000000090ba67c20 */ /* 0x000fe20008410000 */
[----:B------:R-:W-:Y:S02]  /*b7a0*/  MUFU.TANH R95, R8 ;  /* 0x00000008005f7308 */ /* 0x000fe40000002400 */
[----:B------:R-:W-:Y:S06]  /*b7b0*/  HMMA.16816.F32 R24, R4, R38, R24 ;  /* 0x000000260418723c */ /* 0x000fec0000001818 */
        /* <DEDUP_REMOVED lines=9> */
[----:B------:R-:W-:Y:S06]  /*b850*/  MUFU.TANH R93, R9 ;  /* 0x00000009005d7308 */ /* 0x000fec0000002400 */
[----:B------:R-:W-:Y:S01]  /*b860*/  FMUL.FTZ R101, R24, UR9 ;  /* 0x0000000918657c20 */ /* 0x000fe20008410000 */
[----:B------:R-:W-:Y:S01]  /*b870*/  FMUL.FTZ R236, R26, UR9 ;  /* 0x000000091aec7c20 */ /* 0x000fe20008410000 */
[----:B------:R3:W-:Y:S01]  /*b880*/  MUFU.TANH R242, R10 ;  /* 0x0000000a00f27308 */ /* 0x0007e20000002400 */
[----:B----4-:R-:W4:Y:S01]  /*b890*/  LDSM.16.M88.4 R20, [R204+0x3400] ;  /* 0x00340000cc14783b */ /* 0x010f220000000200 */
[----:B------:R-:W-:-:S06]  /*b8a0*/  FMUL.FTZ R186, R27, UR9 ;  /* 0x000000091bba7c20 */ /* 0x000fcc0008410000 */
[----:B------:R2:W-:Y:S08]  /*b8b0*/  MUFU.TANH R97, R28 ;  /* 0x0000001c00617308 */ /* 0x0005f00000002400 */
[----:B------:R-:W1:Y:S01]  /*b8c0*/  MUFU.TANH R40, R40 ;  /* 0x0000002800287308 */ /* 0x000e620000002400 */
[C---:B---3--:R-:W-:Y:S06]  /*b8d0*/  HMMA.16816.F32 R8, R12.reuse, R16, RZ ;  /* 0x000000100c08723c */ /* 0x048fec00000018ff */
[----:B------:R-:W-:Y:S01]  /*b8e0*/  HMMA.16816.F32 R16, R12, R18, RZ ;  /* 0x000000120c10723c */ /* 0x000fe200000018ff */
[----:B------:R-:W3:Y:S01]  /*b8f0*/  MUFU.TANH R75, R75 ;  /* 0x0000004b004b7308 */ /* 0x000ee20000002400 */
[----:B--2---:R-:W2:Y:S07]  /*b900*/  LDSM.16.M88.4 R28, [R203+0x2400] ;  /* 0x00240000cb1c783b */ /* 0x004eae0000000200 */
[----:B------:R-:W3:Y:S08]  /*b910*/  MUFU.TANH R73, R73 ;  /* 0x0000004900497308 */ /* 0x000ef00000002400 */
[----:B------:R-:W-:Y:S01]  /*b920*/  MUFU.TANH R69, R69 ;  /* 0x0000004500457308 */ /* 0x000fe20000002400 */
[C---:B-----5:R-:W-:Y:S06]  /*b930*/  HMMA.16816.F32 R8, R4.reuse, R32, R8 ;  /* 0x000000200408723c */ /* 0x060fec0000001808 */
[----:B------:R-:W-:Y:S01]  /*b940*/  HMMA.16816.F32 R16, R4, R34, R16 ;  /* 0x000000220410723c */ /* 0x000fe20000001810 */
[----:B------:R-:W-:Y:S01]  /*b950*/  FMUL.FTZ R33, R25, UR9 ;  /* 0x0000000919217c20 */ /* 0x000fe20008410000 */
[----:B------:R-:W5:Y:S04]  /*b960*/  MUFU.TANH R71, R71 ;  /* 0x0000004700477308 */ /* 0x000f680000002400 */
[----:B----4-:R-:W-:Y:S04]  /*b970*/  HMMA.16816.F32 R24, R12, R20, RZ ;  /* 0x000000140c18723c */ /* 0x010fe800000018ff */
[----:B------:R-:W4:Y:S08]  /*b980*/  MUFU.TANH R67, R67 ;  /* 0x0000004300437308 */ /* 0x000f300000002400 */
[----:B------:R-:W-:Y:S01]  /*b990*/  FMUL.FTZ R35, R9, UR9 ;  /* 0x0000000909237c20 */ /* 0x000fe20008410000 */
[----:B------:R-:W-:Y:S01]  /*b9a0*/  LOP3.LUT R9, R94, 0xffffffe0, RZ, 0xc0, !PT ;  /* 0xffffffe05e097812 */ /* 0x000fe200078ec0ff */
[----:B------:R-:W-:Y:S01]  /*b9b0*/  FMUL.FTZ R98, R8, UR9 ;  /* 0x0000000908627c20 */ /* 0x000fe20008410000 */
[----:B------:R-:W-:Y:S01]  /*b9c0*/  FMUL.FTZ R234, R10, UR9 ;  /* 0x000000090aea7c20 */ /* 0x000fe20008410000 */
[----:B------:R-:W-:Y:S01]  /*b9d0*/  FMUL.FTZ R222, R11, UR9 ;  /* 0x000000090bde7c20 */ /* 0x000fe20008410000 */
[----:B------:R-:W4:Y:S01]  /*b9e0*/  MUFU.TANH R53, R53 ;  /* 0x0000003500357308 */ /* 0x000f220000002400 */
[----:B------:R-:W-:Y:S01]  /*b9f0*/  FMUL.FTZ R102, R16, UR9 ;  /* 0x0000000910667c20 */ /* 0x000fe20008410000 */
[----:B------:R-:W-:-:S02]  /*ba00*/  IMAD.IADD R16, R56, 0x1, -R9 ;  /* 0x0000000138107824 */ /* 0x000fc400078e0a09 */
[----:B------:R-:W-:Y:S01]  /*ba10*/  FMUL.FTZ R17, R17, UR9 ;  /* 0x0000000911117c20 */ /* 0x000fe20008410000 */
[----:B------:R-:W-:Y:S01]  /*ba20*/  FMUL.FTZ R232, R18, UR9 ;  /* 0x0000000912e87c20 */ /* 0x000fe20008410000 */
[----:B------:R-:W-:Y:S01]  /*ba30*/  FMUL.FTZ R226, R19, UR9 ;  /* 0x0000000913e27c20 */ /* 0x000fe20008410000 */
[----:B--2---:R-:W-:Y:S01]  /*ba40*/  HMMA.16816.F32 R8, R4, R28, R24 ;  /* 0x0000001c0408723c */ /* 0x004fe20000001818 */
[----:B------:R-:W2:Y:S01]  /*ba50*/  LDSM.16.M88.4 R24, [R204+0x3800] ;  /* 0x00380000cc18783b */ /* 0x000ea20000000200 */
[----:B------:R-:W-:Y:S01]  /*ba60*/  SHF.R.S32.HI R21, RZ, 0x1f, R16 ;  /* 0x0000001fff157819 */ /* 0x000fe20000011410 */
[----:B------:R1:W-:Y:S03]  /*ba70*/  MUFU.TANH R99, R17 ;  /* 0x0000001100637308 */ /* 0x0003e60000002400 */
[----:B------:R-:W-:Y:S01]  /*ba80*/  LEA.HI R16, R21, R16, RZ, 0x2 ;  /* 0x0000001015107211 */ /* 0x000fe200078f10ff */
[----:B------:R-:W-:Y:S01]  /*ba90*/  IMAD R28, R48, 0x10, R59 ;  /* 0x00000010301c7824 */ /* 0x000fe200078e023b */
[----:B------:R-:W-:Y:S02]  /*baa0*/  HMMA.16816.F32 R20, R12, R22, RZ ;  /* 0x000000160c14723c */ /* 0x000fe400000018ff */
[----:B------:R-:W-:Y:S01]  /*bab0*/  SHF.R.S32.HI R29, RZ, 0x2, R16 ;  /* 0x00000002ff1d7819 */ /* 0x000fe20000011410 */
[----:B------:R-:W4:Y:S03]  /*bac0*/  MUFU.TANH R49, R49 ;  /* 0x0000003100317308 */ /* 0x000f260000002400 */
[----:B------:R-:W-:Y:S01]  /*bad0*/  IADD3 R28, R28, 0x1, R29 ;  /* 0x000000011c1c7810 */ /* 0x000fe20007ffe01d */
[----:B------:R-:W-:-:S03]  /*bae0*/  IMAD.SHL.U32 R29, R56, 0x2, RZ ;  /* 0x00000002381d7824 */ /* 0x000fc600078e00ff */
[----:B------:R-:W-:Y:S01]  /*baf0*/  IADD3 R28, R57, R28, -R212 ;  /* 0x0000001c391c7210 */ /* 0x000fe20007ffe8d4 */
[----:B------:R-:W-:Y:S01]  /*bb00*/  MUFU.TANH R41, R41 ;  /* 0x0000002900297308 */ /* 0x000fe20000002400 */
[----:B-1----:R-:W1:Y:S01]  /*bb10*/  LDSM.16.M88.4 R16, [R203+0x2800] ;  /* 0x00280000cb10783b */ /* 0x002e620000000200 */
[----:B------:R-:W-:Y:S02]  /*bb20*/  LOP3.LUT R29, R29, 0x6, RZ, 0xc0, !PT ;  /* 0x000000061d1d7812 */ /* 0x000fe400078ec0ff */
[----:B------:R-:W-:Y:S02]  /*bb30*/  VIADD R28, R28, UR8 ;  /* 0x000000081c1c7c36 */ /* 0x000fe40008000000 */
[----:B------:R-:W-:Y:S01]  /*bb40*/  FMUL.FTZ R56, R8, UR9 ;  /* 0x0000000908387c20 */ /* 0x000fe20008410000 */
[----:B------:R-:W-:Y:S01]  /*bb50*/  FMUL.FTZ R10, R10, UR9 ;  /* 0x000000090a0a7c20 */ /* 0x000fe20008410000 */
[----:B------:R-:W-:Y:S02]  /*bb60*/  IMAD.IADD R2, R0, 0x1, R29 ;  /* 0x0000000100027824 */ /* 0x000fe400078e021d */
[----:B------:R-:W-:Y:S01]  /*bb70*/  FMUL.FTZ R228, R11, UR9 ;  /* 0x000000090be47c20 */ /* 0x000fe20008410000 */
[C---:B------:R-:W-:Y:S01]  /*bb80*/  VIMNMX R48, R28.reuse, R57, PT ;  /* 0x000000391c307248 */ /* 0x040fe20003fe0100 */
[----:B------:R3:W-:Y:S01]  /*bb90*/  MUFU.TANH R230, R10 ;  /* 0x0000000a00e67308 */ /* 0x0007e20000002400 */
[----:B------:R-:W-:Y:S01]  /*bba0*/  VIADDMNMX R47, R28, 0x8, R57, PT ;  /* 0x000000081c2f7846 */ /* 0x000fe20003800139 */
[C---:B------:R-:W-:Y:S01]  /*bbb0*/  VIADD R28, R2.reuse, 0x8 ;  /* 0x00000008021c7836 */ /* 0x040fe20000000000 */
[----:B------:R-:W-:Y:S01]  /*bbc0*/  HMMA.16816.F32 R20, R4, R30, R20 ;  /* 0x0000001e0414723c */ /* 0x000fe20000001814 */
[----:B------:R-:W-:-:S02]  /*bbd0*/  VIADD R8, R2, 0x1 ;  /* 0x0000000102087836 */ /* 0x000fc40000000000 */
[----:B------:R-:W-:Y:S01]  /*bbe0*/  FMUL.FTZ R57, R9, UR9 ;  /* 0x0000000909397c20 */ /* 0x000fe20008410000 */
[CC--:B------:R-:W-:Y:S01]  /*bbf0*/  ISETP.GE.AND P1, PT, R2.reuse, R47.reuse, PT ;  /* 0x0000002f0200720c */ /* 0x0c0fe20003f26270 */
[----:B------:R-:W-:Y:S01]  /*bc00*/  VIADD R9, R2, 0x9 ;  /* 0x0000000902097836 */ /* 0x000fe20000000000 */
[CC--:B------:R-:W-:Y:S01]  /*bc10*/  ISETP.GE.AND P3, PT, R28.reuse, R48.reuse, PT ;  /* 0x000000301c00720c */ /* 0x0c0fe20003f66270 */
[----:B------:R-:W4:Y:S01]  /*bc20*/  MUFU.TANH R45, R45 ;  /* 0x0000002d002d7308 */ /* 0x000f220000002400 */
[-C--:B------:R-:W-:Y:S02]  /*bc30*/  ISETP.GE.AND P5, PT, R28, R47.reuse, PT ;  /* 0x0000002f1c00720c */ /* 0x080fe40003fa6270 */
[C---:B--2---:R-:W-:Y:S01]  /*bc40*/  HMMA.16816.F32 R28, R12.reuse, R24, RZ ;  /* 0x000000180c1c723c */ /* 0x044fe200000018ff */
[CC--:B------:R-:W-:Y:S02]  /*bc50*/  ISETP.GE.AND P6, PT, R8.reuse, R48.reuse, PT ;  /* 0x000000300800720c */ /* 0x0c0fe40003fc6270 */
[----:B------:R-:W-:Y:S01]  /*bc60*/  ISETP.GE.AND P0, PT, R8, R47, PT ;  /* 0x0000002f0800720c */ /* 0x000fe20003f06270 */
[----:B------:R-:W-:Y:S01]  /*bc70*/  VIADD R8, R2, 0x10 ;  /* 0x0000001002087836 */ /* 0x000fe20000000000 */
[----:B------:R-:W-:Y:S01]  /*bc80*/  FSEL R182, R84, -INF , !P1 ;  /* 0xff80000054b67808 */ /* 0x000fe20004800000 */
[----:B------:R-:W-:Y:S01]  /*bc90*/  HMMA.16816.F32 R24, R12, R26, RZ ;  /* 0x0000001a0c18723c */ /* 0x000fe200000018ff */
[----:B------:R-:W-:Y:S01]  /*bca0*/  FSEL R84, R92, -INF , !P6 ;  /* 0xff8000005c547808 */ /* 0x000fe20007000000 */
[----:B------:R-:W2:Y:S01]  /*bcb0*/  MUFU.TANH R51, R51 ;  /* 0x0000003300337308 */ /* 0x000ea20000002400 */
[----:B------:R-:W-:-:S02]  /*bcc0*/  ISETP.GE.AND P2, PT, R9, R48, PT ;  /* 0x000000300900720c */ /* 0x000fc40003f46270 */
[-C--:B------:R-:W-:Y:S01]  /*bcd0*/  ISETP.GE.AND P4, PT, R9, R47.reuse, PT ;  /* 0x0000002f0900720c */ /* 0x080fe20003f86270 */
[----:B------:R-:W-:Y:S01]  /*bce0*/  VIADD R9, R2, 0x11 ;  /* 0x0000001102097836 */ /* 0x000fe20000000000 */
[CC--:B------:R-:W-:Y:S02]  /*bcf0*/  ISETP.GE.AND P1, PT, R8.reuse, R48.reuse, PT ;  /* 0x000000300800720c */ /* 0x0c0fe40003f26270 */
[-C--:B------:R-:W-:Y:S01]  /*bd00*/  ISETP.GE.AND P6, PT, R8, R47.reuse, PT ;  /* 0x0000002f0800720c */ /* 0x080fe20003fc6270 */
[----:B------:R-:W-:Y:S01]  /*bd10*/  VIADD R8, R2, 0x18 ;  /* 0x0000001802087836 */ /* 0x000fe20000000000 */
[----:B------:R-:W-:Y:S01]  /*bd20*/  FSEL R252, R91, -INF , !P0 ;  /* 0xff8000005bfc7808 */ /* 0x000fe20004000000 */
[----:B------:R-:W-:Y:S01]  /*bd30*/  FMUL.FTZ R20, R20, UR9 ;  /* 0x0000000914147c20 */ /* 0x000fe20008410000 */
[----:B------:R-:W-:Y:S01]  /*bd40*/  FSEL R82, R82, -INF , !P3 ;  /* 0xff80000052527808 */ /* 0x000fe20005800000 */
[----:B------:R-:W-:Y:S01]  /*bd50*/  FMUL.FTZ R21, R21, UR9 ;  /* 0x0000000915157c20 */ /* 0x000fe20008410000 */
[----:B------:R-:W-:Y:S01]  /*bd60*/  FSEL R176, R90, -INF , !P5 ;  /* 0xff8000005ab07808 */ /* 0x000fe20006800000 */
[----:B------:R-:W-:Y:S01]  /*bd70*/  MUFU.TANH R59, R20 ;  /* 0x00000014003b7308 */ /* 0x000fe20000002400 */
[----:B------:R-:W-:Y:S01]  /*bd80*/  FSEL R80, R80, -INF , !P2 ;  /* 0xff80000050507808 */ /* 0x000fe20005000000 */
[----:B------:R-:W-:Y:S01]  /*bd90*/  FMUL.FTZ R224, R22, UR9 ;  /* 0x0000000916e07c20 */ /* 0x000fe20008410000 */
[----:B------:R-:W-:Y:S01]  /*bda0*/  ISETP.GE.AND P0, PT, R9, R48, PT ;  /* 0x000000300900720c */ /* 0x000fe20003f06270 */
[----:B------:R-:W-:Y:S01]  /*bdb0*/  FMUL.FTZ R220, R23, UR9 ;  /* 0x0000000917dc7c20 */ /* 0x000fe20008410000 */
[----:B------:R-:W-:-:S02]  /*bdc0*/  ISETP.GE.AND P3, PT, R9, R47, PT ;  /* 0x0000002f0900720c */ /* 0x000fc40003f66270 */
[C---:B------:R-:W-:Y:S01]  /*bdd0*/  ISETP.GE.AND P5, PT, R8.reuse, R48, PT ;  /* 0x000000300800720c */ /* 0x040fe20003fa6270 */
[C---:B-1----:R-:W-:Y:S01]  /*bde0*/  HMMA.16816.F32 R24, R4.reuse, R18, R24 ;  /* 0x000000120418723c */ /* 0x042fe20000001818 */
[----:B------:R-:W-:Y:S01]  /*bdf0*/  ISETP.GE.AND P2, PT, R8, R47, PT ;  /* 0x0000002f0800720c */ /* 0x000fe20003f46270 */
[----:B------:R-:W1:Y:S01]  /*be00*/  MUFU.TANH R62, R62 ;  /* 0x0000003e003e7308 */ /* 0x000e620000002400 */
[----:B------:R-:W-:Y:S02]  /*be10*/  FSEL R164, R88, -INF , !P6 ;  /* 0xff80000058a47808 */ /* 0x000fe40007000000 */
[----:B------:R-:W-:Y:S01]  /*be20*/  FSEL R76, R76, -INF , !P0 ;  /* 0xff8000004c4c7808 */ /* 0x000fe20004000000 */
[----:B---3--:R-:W-:Y:S01]  /*be30*/  HMMA.16816.F32 R8, R4, R16, R28 ;  /* 0x000000100408723c */ /* 0x008fe2000000181c */
[----:B------:R-:W3:Y:S01]  /*be40*/  LDSM.16.M88.4 R28, [R204+0x3c00] ;  /* 0x003c0000cc1c783b */ /* 0x000ee20000000200 */
[----:B------:R-:W-:Y:S02]  /*be50*/  FSEL R202, R89, -INF , !P4 ;  /* 0xff80000059ca7808 */ /* 0x000fe40006000000 */
[----:B------:R5:W-:Y:S01]  /*be60*/  MUFU.TANH R89, R21 ;  /* 0x0000001500597308 */ /* 0x000be20000002400 */
[----:B------:R-:W-:-:S02]  /*be70*/  FSEL R158, R87, -INF , !P3 ;  /* 0xff800000579e7808 */ /* 0x000fc40005800000 */
[----:B------:R-:W-:Y:S01]  /*be80*/  VIADD R16, R2, 0x20 ;  /* 0x0000002002107836 */ /* 0x000fe20000000000 */
[----:B------:R-:W-:Y:S01]  /*be90*/  FSEL R78, R78, -INF , !P1 ;  /* 0xff8000004e4e7808 */ /* 0x000fe20004800000 */
[----:B------:R-:W-:Y:S01]  /*bea0*/  VIADD R17, R2, 0x19 ;  /* 0x0000001902117836 */ /* 0x000fe20000000000 */
[----:B------:R-:W-:Y:S02]  /*beb0*/  FSEL R74, R74, -INF , !P5 ;  /* 0xff8000004a4a7808 */ /* 0x000fe40006800000 */
[CC--:B------:R-:W-:Y:S01]  /*bec0*/  ISETP.GE.AND P6, PT, R16.reuse, R48.reuse, PT ;  /* 0x000000301000720c */ /* 0x0c0fe20003fc6270 */
[----:B------:R-:W-:Y:S01]  /*bed0*/  MUFU.TANH R61, R61 ;  /* 0x0000003d003d7308 */ /* 0x000fe20000002400 */
[-C--:B------:R-:W-:Y:S01]  /*bee0*/  ISETP.GE.AND P0, PT, R16, R47.reuse, PT ;  /* 0x0000002f1000720c */ /* 0x080fe20003f06270 */
[----:B------:R-:W-:Y:S01]  /*bef0*/  VIADD R16, R2, 0x21 ;  /* 0x0000002102107836 */ /* 0x000fe20000000000 */
[-C--:B------:R-:W-:Y:S02]  /*bf00*/  ISETP.GE.AND P1, PT, R17, R47.reuse, PT ;  /* 0x0000002f1100720c */ /* 0x080fe40003f26270 */
[----:B------:R-:W-:Y:S01]  /*bf10*/  FSEL R70, R70, -INF , !P6 ;  /* 0xff80000046467808 */ /* 0x000fe20007000000 */
[----:B------:R-:W-:Y:S01]  /*bf20*/  FMUL.FTZ R24, R24, UR9 ;  /* 0x0000000918187c20 */ /* 0x000fe20008410000 */
[C---:B------:R-:W-:Y:S01]  /*bf30*/  ISETP.GE.AND P3, PT, R16.reuse, R48, PT ;  /* 0x000000301000720c */ /* 0x040fe20003f66270 */
[----:B-----5:R-:W5:Y:S01]  /*bf40*/  LDSM.16.M88.4 R20, [R203+0x2c00] ;  /* 0x002c0000cb14783b */ /* 0x020f620000000200 */
[----:B------:R-:W-:Y:S01]  /*bf50*/  ISETP.GE.AND P5, PT, R16, R47, PT ;  /* 0x0000002f1000720c */ /* 0x000fe20003fa6270 */
[----:B------:R-:W-:-:S02]  /*bf60*/  VIADD R16, R2, 0x28 ;  /* 0x0000002802107836 */ /* 0x000fc40000000000 */
[----:B------:R-:W-:Y:S01]  /*bf70*/  FMUL.FTZ R87, R8, UR9 ;  /* 0x0000000908577c20 */ /* 0x000fe20008410000 */
[----:B------:R-:W-:Y:S01]  /*bf80*/  VIADD R8, R2, 0x29 ;  /* 0x0000002902087836 */ /* 0x000fe20000000000 */
[----:B------:R-:W-:Y:S01]  /*bf90*/  FSEL R136, R85, -INF , !P1 ;  /* 0xff80000055887808 */ /* 0x000fe20004800000 */
[----:B------:R-:W-:Y:S01]  /*bfa0*/  FMUL.FTZ R85, R9, UR9 ;  /* 0x0000000909557c20 */ /* 0x000fe20008410000 */
[----:B------:R-:W-:Y:S01]  /*bfb0*/  FSEL R140, R86, -INF , !P2 ;  /* 0xff800000568c7808 */ /* 0x000fe20005000000 */
[----:B------:R-:W-:Y:S01]  /*bfc0*/  VIADD R9, R2, 0x30 ;  /* 0x0000003002097836 */ /* 0x000fe20000000000 */
[-C--:B------:R-:W-:Y:S01]  /*bfd0*/  ISETP.GE.AND P1, PT, R8, R48.reuse, PT ;  /* 0x000000300800720c */ /* 0x080fe20003f26270 */
[----:B------:R-:W-:Y:S01]  /*bfe0*/  FMUL.FTZ R10, R10, UR9 ;  /* 0x000000090a0a7c20 */ /* 0x000fe20008410000 */
[----:B------:R-:W-:Y:S01]  /*bff0*/  ISETP.GE.AND P6, PT, R8, R47, PT ;  /* 0x0000002f0800720c */ /* 0x000fe20003fc6270 */
[----:B------:R-:W-:Y:S01]  /*c000*/  VIADD R8, R2, 0x31 ;  /* 0x0000003102087836 */ /* 0x000fe20000000000 */
[-C--:B------:R-:W-:Y:S01]  /*c010*/  ISETP.GE.AND P2, PT, R16, R48.reuse, PT ;  /* 0x000000301000720c */ /* 0x080fe20003f46270 */
[----:B------:R4:W-:Y:S01]  /*c020*/  MUFU.TANH R218, R10 ;  /* 0x0000000a00da7308 */ /* 0x0009e20000002400 */
[----:B------:R-:W-:Y:S01]  /*c030*/  ISETP.GE.AND P4, PT, R17, R48, PT ;  /* 0x000000301100720c */ /* 0x000fe20003f86270 */
[----:B------:R-:W-:Y:S01]  /*c040*/  FMUL.FTZ R174, R11, UR9 ;  /* 0x000000090bae7c20 */ /* 0x000fe20008410000 */
[----:B------:R-:W-:Y:S01]  /*c050*/  FSEL R128, R83, -INF , !P0 ;  /* 0xff80000053807808 */ /* 0x000fe20004000000 */
[----:B------:R-:W-:Y:S01]  /*c060*/  FMUL.FTZ R25, R25, UR9 ;  /* 0x0000000919197c20 */ /* 0x000fe20008410000 */
[----:B------:R-:W-:Y:S01]  /*c070*/  FSEL R68, R68, -INF , !P3 ;  /* 0xff80000044447808 */ /* 0x000fe20005800000 */
[----:B------:R-:W-:Y:S01]  /*c080*/  FMUL.FTZ R170, R26, UR9 ;  /* 0x000000091aaa7c20 */ /* 0x000fe20008410000 */
[----:B------:R-:W-:Y:S01]  /*c090*/  FSEL R124, R81, -INF , !P5 ;  /* 0xff800000517c7808 */ /* 0x000fe20006800000 */
[----:B------:R-:W-:Y:S01]  /*c0a0*/  FMUL.FTZ R162, R27, UR9 ;  /* 0x000000091ba27c20 */ /* 0x000fe20008410000 */
[----:B------:R-:W-:Y:S01]  /*c0b0*/  FSEL R66, R66, -INF , !P2 ;  /* 0xff80000042427808 */ /* 0x000fe20005000000 */
[----:B------:R-:W-:Y:S01]  /*c0c0*/  MUFU.TANH R81, R24 ;  /* 0x0000001800517308 */ /* 0x000fe20000002400 */
[----:B------:R-:W-:-:S02]  /*c0d0*/  FSEL R72, R72, -INF , !P4 ;  /* 0xff80000048487808 */ /* 0x000fc40006000000 */
[CC--:B------:R-:W-:Y:S02]  /*c0e0*/  ISETP.GE.AND P0, PT, R9.reuse, R48.reuse, PT ;  /* 0x000000300900720c */ /* 0x0c0fe40003f06270 */
[-C--:B------:R-:W-:Y:S01]  /*c0f0*/  ISETP.GE.AND P3, PT, R9, R47.reuse, PT ;  /* 0x0000002f0900720c */ /* 0x080fe20003f66270 */
[----:B------:R-:W-:Y:S01]  /*c100*/  VIADD R9, R2, 0x38 ;  /* 0x0000003802097836 */ /* 0x000fe20000000000 */
[C---:B------:R-:W-:Y:S01]  /*c110*/  ISETP.GE.AND P5, PT, R8.reuse, R48, PT ;  /* 0x000000300800720c */ /* 0x040fe20003fa6270 */
[----:B------:R-:W1:Y:S01]  /*c120*/  MUFU.TANH R246, R246 ;  /* 0x000000f600f67308 */ /* 0x000e620000002400 */
[-C--:B------:R-:W-:Y:S01]  /*c130*/  ISETP.GE.AND P2, PT, R8, R47.reuse, PT ;  /* 0x0000002f0800720c */ /* 0x080fe20003f46270 */
[----:B------:R-:W-:Y:S01]  /*c140*/  VIADD R8, R2, 0x39 ;  /* 0x0000003902087836 */ /* 0x000fe20000000000 */
[----:B------:R-:W-:Y:S02]  /*c150*/  ISETP.GE.AND P4, PT, R16, R47, PT ;  /* 0x0000002f1000720c */ /* 0x000fe40003f86270 */
[----:B---3--:R-:W-:Y:S01]  /*c160*/  HMMA.16816.F32 R16, R12, R28, RZ ;  /* 0x0000001c0c10723c */ /* 0x008fe200000018ff */
[----:B------:R-:W-:-:S02]  /*c170*/  FSEL R50, R50, -INF , !P1 ;  /* 0xff80000032327808 */ /* 0x000fc40004800000 */
[----:B------:R-:W-:Y:S01]  /*c180*/  FSEL R42, R42, -INF , !P4 ;  /* 0xff8000002a2a7808 */ /* 0x000fe20006000000 */
[----:B------:R-:W3:Y:S01]  /*c190*/  MUFU.TANH R60, R60 ;  /* 0x0000003c003c7308 */ /* 0x000ee20000002400 */
[----:B------:R-:W-:Y:S01]  /*c1a0*/  FSEL R40, R40, -INF , !P6 ;  /* 0xff80000028287808 */ /* 0x000fe20007000000 */
[----:B------:R-:W-:Y:S01]  /*c1b0*/  HMMA.16816.F32 R28, R12, R30, RZ ;  /* 0x0000001e0c1c723c */ /* 0x000fe200000018ff */
[----:B------:R-:W-:Y:S02]  /*c1c0*/  FSEL R44, R44, -INF , !P0 ;  /* 0xff8000002c2c7808 */ /* 0x000fe40004000000 */
[CC--:B------:R-:W-:Y:S02]  /*c1d0*/  ISETP.GE.AND P4, PT, R9.reuse, R48.reuse, PT ;  /* 0x000000300900720c */ /* 0x0c0fe40003f86270 */
[----:B------:R-:W-:Y:S01]  /*c1e0*/  ISETP.GE.AND P1, PT, R9, R47, PT ;  /* 0x0000002f0900720c */ /* 0x000fe20003f26270 */
[----:B------:R-:W-:Y:S01]  /*c1f0*/  MUFU.TANH R54, R54 ;  /* 0x0000003600367308 */ /* 0x000fe20000002400 */
[----:B------:R-:W-:-:S02]  /*c200*/  ISETP.GE.AND P6, PT, R8, R48, PT ;  /* 0x000000300800720c */ /* 0x000fc40003fc6270 */
[----:B------:R-:W-:Y:S02]  /*c210*/  ISETP.GE.AND P0, PT, R8, R47, PT ;  /* 0x0000002f0800720c */ /* 0x000fe40003f06270 */
[----:B----4-:R-:W4:Y:S01]  /*c220*/  LDSM.16.M88.4 R8, [R204+0x4000] ;  /* 0x00400000cc08783b */ /* 0x010f220000000200 */
[----:B------:R-:W-:Y:S02]  /*c230*/  FSEL R38, R79, -INF , !P3 ;  /* 0xff8000004f267808 */ /* 0x000fe40005800000 */
[----:B------:R2:W-:Y:S01]  /*c240*/  MUFU.TANH R79, R25 ;  /* 0x00000019004f7308 */ /* 0x0005e20000002400 */
[----:B------:R-:W-:Y:S02]  /*c250*/  FSEL R36, R75, -INF , !P2 ;  /* 0xff8000004b247808 */ /* 0x000fe40005000000 */
[----:B------:R-:W-:Y:S01]  /*c260*/  FSEL R88, R73, -INF , !P4 ;  /* 0xff80000049587808 */ /* 0x000fe20006000000 */
[----:B-----5:R-:W-:Y:S01]  /*c270*/  HMMA.16816.F32 R16, R4, R20, R16 ;  /* 0x000000140410723c */ /* 0x020fe20000001810 */
[----:B------:R-:W-:-:S02]  /*c280*/  FSEL R34, R71, -INF , !P1 ;  /* 0xff80000047227808 */ /* 0x000fc40004800000 */
[----:B------:R-:W-:Y:S01]  /*c290*/  FSEL R90, R69, -INF , !P6 ;  /* 0xff800000455a7808 */ /* 0x000fe20007000000 */
[----:B------:R-:W5:Y:S01]  /*c2a0*/  MUFU.TANH R58, R58 ;  /* 0x0000003a003a7308 */ /* 0x000f620000002400 */
[----:B------:R-:W-:Y:S01]  /*c2b0*/  FSEL R86, R77, -INF , !P5 ;  /* 0xff8000004d567808 */ /* 0x000fe20006800000 */
[----:B------:R-:W-:Y:S01]  /*c2c0*/  HMMA.16816.F32 R28, R4, R22, R28 ;  /* 0x00000016041c723c */ /* 0x000fe2000000181c */
[C---:B------:R-:W-:Y:S01]  /*c2d0*/  VIADD R20, R2.reuse, 0x41 ;  /* 0x0000004102147836 */ /* 0x040fe20000000000 */
[----:B------:R-:W-:Y:S01]  /*c2e0*/  FSEL R32, R67, -INF , !P0 ;  /* 0xff80000043207808 */ /* 0x000fe20004000000 */
[----:B------:R-:W-:-:S03]  /*c2f0*/  VIADD R21, R2, 0x40 ;  /* 0x0000004002157836 */ /* 0x000fc60000000000 */
[CC--:B------:R-:W-:Y:S01]  /*c300*/  ISETP.GE.AND P2, PT, R20.reuse, R48.reuse, PT ;  /* 0x000000301400720c */ /* 0x0c0fe20003f46270 */
[----:B--2---:R-:W2:Y:S01]  /*c310*/  LDSM.16.M88.4 R24, [R203+0x3000] ;  /* 0x00300000cb18783b */ /* 0x004ea20000000200 */
[-C--:B------:R-:W-:Y:S01]  /*c320*/  ISETP.GE.AND P4, PT, R20, R47.reuse, PT ;  /* 0x0000002f1400720c */ /* 0x080fe20003f86270 */
[----:B------:R-:W-:Y:S01]  /*c330*/  VIADD R20, R2, 0x48 ;  /* 0x0000004802147836 */ /* 0x000fe20000000000 */
[CC--:B------:R-:W-:Y:S01]  /*c340*/  ISETP.GE.AND P3, PT, R21.reuse, R48.reuse, PT ;  /* 0x000000301500720c */ /* 0x0c0fe20003f66270 */
[----:B------:R-:W5:Y:S01]  /*c350*/  MUFU.TANH R55, R55 ;  /* 0x0000003700377308 */ /* 0x000f620000002400 */
[-C--:B------:R-:W-:Y:S02]  /*c360*/  ISETP.GE.AND P5, PT, R21, R47.reuse, PT ;  /* 0x0000002f1500720c */ /* 0x080fe40003fa6270 */
[CC--:B------:R-:W-:Y:S02]  /*c370*/  ISETP.GE.AND P1, PT, R20.reuse, R48.reuse, PT ;  /* 0x000000301400720c */ /* 0x0c0fe40003f26270 */
[-C--:B------:R-:W-:Y:S01]  /*c380*/  ISETP.GE.AND P6, PT, R20, R47.reuse, PT ;  /* 0x0000002f1400720c */ /* 0x080fe20003fc6270 */
[----:B------:R-:W-:Y:S01]  /*c390*/  VIADD R20, R2, 0x49 ;  /* 0x0000004902147836 */ /* 0x000fe20000000000 */
[----:B------:R-:W-:Y:S01]  /*c3a0*/  FSEL R94, R65, -INF , !P3 ;  /* 0xff800000415e7808 */ /* 0x000fe20005800000 */
[----:B------:R-:W-:Y:S01]  /*c3b0*/  FMUL.FTZ R83, R16, UR9 ;  /* 0x0000000910537c20 */ /* 0x000fe20008410000 */
[----:B------:R-:W-:Y:S01]  /*c3c0*/  VIADD R16, R2, 0x50 ;  /* 0x0000005002107836 */ /* 0x000fe20000000000 */
[----:B------:R-:W-:Y:S01]  /*c3d0*/  FSEL R250, R64, -INF , !P5 ;  /* 0xff80000040fa7808 */ /* 0x000fe20006800000 */
[----:B------:R-:W-:Y:S01]  /*c3e0*/  FMUL.FTZ R18, R18, UR9 ;  /* 0x0000000912127c20 */ /* 0x000fe20008410000 */
[CC--:B------:R-:W-:Y:S01]  /*c3f0*/  ISETP.GE.AND P0, PT, R20.reuse, R48.reuse, PT ;  /* 0x000000301400720c */ /* 0x0c0fe20003f06270 */
[----:B------:R-:W-:Y:S01]  /*c400*/  FMUL.FTZ R146, R19, UR9 ;  /* 0x0000000913927c20 */ /* 0x000fe20008410000 */
[-C--:B------:R-:W-:Y:S01]  /*c410*/  ISETP.GE.AND P3, PT, R20, R47.reuse, PT ;  /* 0x0000002f1400720c */ /* 0x080fe20003f66270 */
[----:B------:R1:W-:Y:S01]  /*c420*/  MUFU.TANH R154, R18 ;  /* 0x00000012009a7308 */ /* 0x0003e20000002400 */
[----:B----4-:R-:W-:Y:S01]  /*c430*/  HMMA.16816.F32 R20, R12, R8, RZ ;  /* 0x000000080c14723c */ /* 0x010fe200000018ff */
[----:B------:R-:W-:Y:S01]  /*c440*/  FSEL R100, R63, -INF , !P2 ;  /* 0xff8000003f647808 */ /* 0x000fe20005000000 */
[----:B------:R-:W-:Y:S01]  /*c450*/  FMUL.FTZ R63, R17, UR9 ;  /* 0x00000009113f7c20 */ /* 0x000fe20008410000 */
[-C--:B------:R-:W-:Y:S01]  /*c460*/  ISETP.GE.AND P5, PT, R16, R48.reuse, PT ;  /* 0x000000301000720c */ /* 0x080fe20003fa6270 */
[----:B------:R-:W-:Y:S01]  /*c470*/  VIADD R17, R2, 0x51 ;  /* 0x0000005102117836 */ /* 0x000fe20000000000 */
[-C--:B------:R-:W-:Y:S01]  /*c480*/  ISETP.GE.AND P2, PT, R16, R47.reuse, PT ;  /* 0x0000002f1000720c */ /* 0x080fe20003f46270 */
[C---:B------:R-:W-:Y:S01]  /*c490*/  VIADD R16, R2.reuse, 0x58 ;  /* 0x0000005802107836 */ /* 0x040fe20000000000 */
[----:B------:R-:W-:Y:S01]  /*c4a0*/  FSEL R130, R53, -INF , !P4 ;  /* 0xff80000035827808 */ /* 0x000fe20006000000 */
[C---:B------:R-:W-:Y:S01]  /*c4b0*/  VIADD R9, R2.reuse, 0x59 ;  /* 0x0000005902097836 */ /* 0x040fe20000000000 */
[----:B------:R-:W-:Y:S01]  /*c4c0*/  FSEL R104, R49, -INF , !P1 ;  /* 0xff80000031687808 */ /* 0x000fe20004800000 */
[----:B------:R-:W-:Y:S01]  /*c4d0*/  VIADD R8, R2, 0x60 ;  /* 0x0000006002087836 */ /* 0x000fe20000000000 */
[----:B------:R-:W-:Y:S01]  /*c4e0*/  FSEL R248, R45, -INF , !P6 ;  /* 0xff8000002df87808 */ /* 0x000fe20007000000 */
[----:B------:R-:W4:Y:S01]  /*c4f0*/  MUFU.TANH R244, R244 ;  /* 0x000000f400f47308 */ /* 0x000f220000002400 */
[----:B------:R-:W-:Y:S01]  /*c500*/  FSEL R108, R41, -INF , !P0 ;  /* 0xff800000296c7808 */ /* 0x000fe20004000000 */
[----:B------:R-:W-:Y:S01]  /*c510*/  FMUL.FTZ R28, R28, UR9 ;  /* 0x000000091c1c7c20 */ /* 0x000fe20008410000 */
[-C--:B------:R-:W-:Y:S01]  /*c520*/  ISETP.GE.AND P4, PT, R17, R48.reuse, PT ;  /* 0x000000301100720c */ /* 0x080fe20003f86270 */
[----:B------:R-:W-:Y:S01]  /*c530*/  FMUL.FTZ R29, R29, UR9 ;  /* 0x000000091d1d7c20 */ /* 0x000fe20008410000 */
[-C--:B------:R-:W-:Y:S01]  /*c540*/  ISETP.GE.AND P1, PT, R17, R47.reuse, PT ;  /* 0x0000002f1100720c */ /* 0x080fe20003f26270 */
[----:B------:R-:W-:Y:S01]  /*c550*/  FMUL.FTZ R138, R30, UR9 ;  /* 0x000000091e8a7c20 */ /* 0x000fe20008410000 */
[C---:B------:R-:W-:Y:S01]  /*c560*/  ISETP.GE.AND P6, PT, R16.reuse, R48, PT ;  /* 0x000000301000720c */ /* 0x040fe20003fc6270 */
[----:B------:R-:W4:Y:S01]  /*c570*/  MUFU.TANH R166, R166 ;  /* 0x000000a600a67308 */ /* 0x000f220000002400 */
[----:B------:R-:W-:Y:S01]  /*c580*/  ISETP.GE.AND P0, PT, R16, R47, PT ;  /* 0x0000002f1000720c */ /* 0x000fe20003f06270 */
[----:B------:R-:W-:Y:S01]  /*c590*/  FMUL.FTZ R132, R31, UR9 ;  /* 0x000000091f847c20 */ /* 0x000fe20008410000 */
[----:B-1----:R-:W1:Y:S01]  /*c5a0*/  LDSM.16.M88.4 R16, [R204+0x4400] ;  /* 0x00440000cc10783b */ /* 0x002e620000000200 */
[----:B------:R-:W-:Y:S01]  /*c5b0*/  FSEL R142, R51, -INF , !P3 ;  /* 0xff800000338e7808 */ /* 0x000fe20005800000 */
[----:B--2---:R-:W-:Y:S01]  /*c5c0*/  HMMA.16816.F32 R20, R4, R24, R20 ;  /* 0x000000180414723c */ /* 0x004fe20000001814 */
[----:B------:R-:W-:-:S02]  /*c5d0*/  FSEL R41, R62, -INF , !P5 ;  /* 0xff8000003e297808 */ /* 0x000fc40006800000 */
[----:B------:R-:W-:Y:S01]  /*c5e0*/  FSEL R246, R246, -INF , !P2 ;  /* 0xff800000f6f67808 */ /* 0x000fe20005000000 */
[----:B------:R-:W-:Y:S01]  /*c5f0*/  MUFU.TANH R37, R37 ;  /* 0x0000002500257308 */ /* 0x000fe20000002400 */
[----:B------:R-:W-:Y:S02]  /*c600*/  FSEL R45, R61, -INF , !P4 ;  /* 0xff8000003d2d7808 */ /* 0x000fe40006000000 */
[CC--:B------:R-:W-:Y:S01]  /*c610*/  ISETP.GE.AND P3, PT, R9.reuse, R48.reuse, PT ;  /* 0x000000300900720c */ /* 0x0c0fe20003f66270 */
[C---:B------:R-:W-:Y:S01]  /*c620*/  VIADD R24, R2.reuse, 0x68 ;  /* 0x0000006802187836 */ /* 0x040fe20000000000 */
[-C--:B------:R-:W-:Y:S01]  /*c630*/  ISETP.GE.AND P5, PT, R9, R47.reuse, PT ;  /* 0x0000002f0900720c */ /* 0x080fe20003fa6270 */
[----:B------:R-:W-:Y:S01]  /*c640*/  VIADD R25, R2, 0x61 ;  /* 0x0000006102197836 */ /* 0x000fe20000000000 */
[C---:B------:R-:W-:Y:S01]  /*c650*/  ISETP.GE.AND P2, PT, R8.reuse, R48, PT ;  /* 0x000000300800720c */ /* 0x040fe20003f46270 */
[----:B------:R-:W-:Y:S01]  /*c660*/  MUFU.TANH R61, R28 ;  /* 0x0000001c003d7308 */ /* 0x000fe20000002400 */
[----:B------:R-:W-:-:S02]  /*c670*/  ISETP.GE.AND P4, PT, R8, R47, PT ;  /* 0x0000002f0800720c */ /* 0x000fc40003f86270 */
[----:B------:R-:W-:Y:S01]  /*c680*/  HMMA.16816.F32 R8, R12, R10, RZ ;  /* 0x0000000a0c08723c */ /* 0x000fe200000018ff */
[----:B---3--:R-:W-:Y:S02]  /*c690*/  FSEL R144, R60, -INF , !P1 ;  /* 0xff8000003c907808 */ /* 0x008fe40004800000 */
[----:B-----5:R-:W-:Y:S02]  /*c6a0*/  FSEL R160, R58, -INF , !P0 ;  /* 0xff8000003aa07808 */ /* 0x020fe40004000000 */
[----:B------:R2:W-:Y:S01]  /*c6b0*/  MUFU.TANH R60, R29 ;  /* 0x0000001d003c7308 */ /* 0x0005e20000002400 */
[----:B------:R-:W-:Y:S02]  /*c6c0*/  FSEL R51, R54, -INF , !P3 ;  /* 0xff80000036337808 */ /* 0x000fe40005800000 */
[CC--:B------:R-:W-:Y:S01]  /*c6d0*/  ISETP.GE.AND P0, PT, R24.reuse, R48.reuse, PT ;  /* 0x000000301800720c */ /* 0x0c0fe20003f06270 */
[----:B------:R-:W-:Y:S01]  /*c6e0*/  FMUL.FTZ R54, R21, UR9 ;  /* 0x0000000915367c20 */ /* 0x000fe20008410000 */
[-C--:B------:R-:W-:Y:S01]  /*c6f0*/  ISETP.GE.AND P3, PT, R24, R47.reuse, PT ;  /* 0x0000002f1800720c */ /* 0x080fe20003f66270 */
[----:B------:R-:W-:Y:S01]  /*c700*/  VIADD R24, R2, 0x69 ;  /* 0x0000006902187836 */ /* 0x000fe20000000000 */
[----:B------:R-:W-:Y:S01]  /*c710*/  FSEL R49, R55, -INF , !P6 ;  /* 0xff80000037317808 */ /* 0x000fe20007000000 */
[----:B------:R-:W3:Y:S01]  /*c720*/  MUFU.TANH R240, R240 ;  /* 0x000000f000f07308 */ /* 0x000ee20000002400 */
[----:B----4-:R-:W-:Y:S01]  /*c730*/  FSEL R244, R244, -INF , !P5 ;  /* 0xff800000f4f47808 */ /* 0x010fe20006800000 */
[----:B------:R-:W-:Y:S01]  /*c740*/  FMUL.FTZ R55, R20, UR9 ;  /* 0x0000000914377c20 */ /* 0x000fe20008410000 */
[----:B------:R-:W-:Y:S01]  /*c750*/  FSEL R95, R95, -INF , !P2 ;  /* 0xff8000005f5f7808 */ /* 0x000fe20005000000 */
[C---:B------:R-:W-:Y:S01]  /*c760*/  VIADD R20, R2.reuse, 0x71 ;  /* 0x0000007102147836 */ /* 0x040fe20000000000 */
[CC--:B------:R-:W-:Y:S01]  /*c770*/  ISETP.GE.AND P6, PT, R25.reuse, R47.reuse, PT ;  /* 0x0000002f1900720c */ /* 0x0c0fe20003fc6270 */
[----:B------:R-:W-:Y:S01]  /*c780*/  VIADD R21, R2, 0x78 ;  /* 0x0000007802157836 */ /* 0x000fe20000000000 */
[CC--:B------:R-:W-:Y:S01]  /*c790*/  ISETP.GE.AND P5, PT, R24.reuse, R48.reuse, PT ;  /* 0x000000301800720c */ /* 0x0c0fe20003fa6270 */
[----:B------:R-:W4:Y:S01]  /*c7a0*/  MUFU.TANH R172, R172 ;  /* 0x000000ac00ac7308 */ /* 0x000f220000002400 */
[----:B--2---:R-:W2:Y:S01]  /*c7b0*/  LDSM.16.M88.4 R28, [R203+0x3400] ;  /* 0x00340000cb1c783b */ /* 0x004ea20000000200 */
[----:B------:R-:W-:Y:S01]  /*c7c0*/  ISETP.GE.AND P2, PT, R24, R47, PT ;  /* 0x0000002f1800720c */ /* 0x000fe20003f46270 */
[----:B------:R-:W-:Y:S01]  /*c7d0*/  HMMA.16816.F32 R8, R4, R26, R8 ;  /* 0x0000001a0408723c */ /* 0x000fe20000001808 */
[----:B------:R-:W-:Y:S01]  /*c7e0*/  VIADD R24, R2, 0x70 ;  /* 0x0000007002187836 */ /* 0x000fe20000000000 */
[----:B------:R-:W-:Y:S01]  /*c7f0*/  ISETP.GE.AND P1, PT, R25, R48, PT ;  /* 0x000000301900720c */ /* 0x000fe20003f26270 */
[----:B------:R-:W-:Y:S01]  /*c800*/  FMUL.FTZ R22, R22, UR9 ;  /* 0x0000000916167c20 */ /* 0x000fe20008410000 */
[----:B------:R-:W-:Y:S01]  /*c810*/  FSEL R166, R166, -INF , !P6 ;  /* 0xff800000a6a67808 */ /* 0x000fe20007000000 */
[----:B------:R-:W5:Y:S01]  /*c820*/  MUFU.TANH R238, R238 ;  /* 0x000000ee00ee7308 */ /* 0x000f620000002400 */
[----:B------:R-:W-:Y:S01]  /*c830*/  FSEL R53, R96, -INF , !P0 ;  /* 0xff80000060357808 */ /* 0x000fe20004000000 */
[----:B------:R-:W-:Y:S01]  /*c840*/  FMUL.FTZ R23, R23, UR9 ;  /* 0x0000000917177c20 */ /* 0x000fe20008410000 */
[----:B------:R-:W-:-:S02]  /*c850*/  FSEL R242, R242, -INF , !P4 ;  /* 0xff800000f2f27808 */ /* 0x000fc40006000000 */
[CC--:B------:R-:W-:Y:S02]  /*c860*/  ISETP.GE.AND P6, PT, R20.reuse, R48.reuse, PT ;  /* 0x000000301400720c */ /* 0x0c0fe40003fc6270 */
[-C--:B------:R-:W-:Y:S01]  /*c870*/  ISETP.GE.AND P0, PT, R20, R47.reuse, PT ;  /* 0x0000002f1400720c */ /* 0x080fe20003f06270 */
[----:B------:R-:W-:Y:S01]  /*c880*/  VIADD R20, R2, 0x79 ;  /* 0x0000007902147836 */ /* 0x000fe20000000000 */
[C---:B------:R-:W-:Y:S01]  /*c890*/  ISETP.GE.AND P4, PT, R24.reuse, R48, PT ;  /* 0x000000301800720c */ /* 0x040fe20003f86270 */
[----:B------:R-:W5:Y:S01]  /*c8a0*/  MUFU.TANH R39, R39 ;  /* 0x0000002700277308 */ /* 0x000f620000002400 */
[----:B------:R-:W-:Y:S02]  /*c8b0*/  FSEL R93, R93, -INF , !P1 ;  /* 0xff8000005d5d7808 */ /* 0x000fe40004800000 */
[----:B------:R-:W-:Y:S02]  /*c8c0*/  ISETP.GE.AND P1, PT, R24, R47, PT ;  /* 0x0000002f1800720c */ /* 0x000fe40003f26270 */
[----:B-1----:R-:W-:Y:S01]  /*c8d0*/  HMMA.16816.F32 R24, R12, R16, RZ ;  /* 0x000000100c18723c */ /* 0x002fe200000018ff */
[----:B---3--:R-:W-:-:S02]  /*c8e0*/  FSEL R240, R240, -INF , !P3 ;  /* 0xff800000f0f07808 */ /* 0x008fc40005800000 */
[----:B------:R-:W1:Y:S01]  /*c8f0*/  MUFU.TANH R180, R180 ;  /* 0x000000b400b47308 */ /* 0x000e620000002400 */
[----:B------:R-:W-:Y:S01]  /*c900*/  FSEL R37, R37, -INF , !P5 ;  /* 0xff80000025257808 */ /* 0x000fe20006800000 */
[----:B------:R-:W-:Y:S01]  /*c910*/  FMUL.FTZ R58, R8, UR9 ;  /* 0x00000009083a7c20 */ /* 0x000fe20008410000 */
[----:B----4-:R-:W-:Y:S01]  /*c920*/  FSEL R172, R172, -INF , !P2 ;  /* 0xff800000acac7808 */ /* 0x010fe20005000000 */
[C---:B------:R-:W-:Y:S01]  /*c930*/  VIADD R17, R2.reuse, 0x80 ;  /* 0x0000008002117836 */ /* 0x040fe20000000000 */
[----:B------:R-:W-:Y:S01]  /*c940*/  FSEL R65, R97, -INF , !P4 ;  /* 0xff80000061417808 */ /* 0x000fe20006000000 */
[C---:B------:R-:W-:Y:S01]  /*c950*/  VIADD R16, R2.reuse, 0x81 ;  /* 0x0000008102107836 */ /* 0x040fe20000000000 */
[CC--:B------:R-:W-:Y:S01]  /*c960*/  ISETP.GE.AND P3, PT, R21.reuse, R48.reuse, PT ;  /* 0x000000301500720c */ /* 0x0c0fe20003f66270 */
[----:B------:R-:W3:Y:S01]  /*c970*/  MUFU.TANH R101, R101 ;  /* 0x0000006500657308 */ /* 0x000ee20000002400 */
[-C--:B------:R-:W-:Y:S01]  /*c980*/  ISETP.GE.AND P5, PT, R21, R47.reuse, PT ;  /* 0x0000002f1500720c */ /* 0x080fe20003fa6270 */
[----:B------:R-:W-:Y:S01]  /*c990*/  VIADD R8, R2, 0x89 ;  /* 0x0000008902087836 */ /* 0x000fe20000000000 */
[CC--:B------:R-:W-:Y:S01]  /*c9a0*/  ISETP.GE.AND P2, PT, R20.reuse, R48.reuse, PT ;  /* 0x000000301400720c */ /* 0x0c0fe20003f46270 */
[----:B------:R-:W-:Y:S01]  /*c9b0*/  FMUL.FTZ R9, R9, UR9 ;  /* 0x0000000909097c20 */ /* 0x000fe20008410000 */
[----:B------:R-:W-:Y:S01]  /*c9c0*/  ISETP.GE.AND P4, PT, R20, R47, PT ;  /* 0x0000002f1400720c */ /* 0x000fe20003f86270 */
[----:B------:R-:W-:Y:S01]  /*c9d0*/  FMUL.FTZ R10, R10, UR9 ;  /* 0x000000090a0a7c20 */ /* 0x000fe20008410000 */
[----:B-----5:R-:W-:Y:S01]  /*c9e0*/  FSEL R238, R238, -INF , !P1 ;  /* 0xff800000eeee7808 */ /* 0x020fe20004800000 */
[----:B------:R-:W4:Y:S01]  /*c9f0*/  MUFU.TANH R186, R186 ;  /* 0x000000ba00ba7308 */ /* 0x000f220000002400 */
[----:B------:R-:W-:Y:S01]  /*ca00*/  ISETP.GE.AND P1, PT, R17, R48, PT ;  /* 0x000000301100720c */ /* 0x000fe20003f26270 */
[----:B------:R-:W-:Y:S01]  /*ca10*/  FMUL.FTZ R106, R11, UR9 ;  /* 0x000000090b6a7c20 */ /* 0x000fe20008410000 */
[----:B------:R-:W-:-:S02]  /*ca20*/  FSEL R39, R39, -INF , !P6 ;  /* 0xff80000027277808 */ /* 0x000fc40007000000 */
[----:B-1----:R-:W-:Y:S01]  /*ca30*/  FSEL R180, R180, -INF , !P0 ;  /* 0xff800000b4b47808 */ /* 0x002fe20004000000 */
[----:B--2---:R-:W-:Y:S01]  /*ca40*/  HMMA.16816.F32 R24, R4, R28, R24 ;  /* 0x0000001c0418723c */ /* 0x004fe20000001818 */
[-C--:B------:R-:W-:Y:S01]  /*ca50*/  ISETP.GE.AND P6, PT, R17, R47.reuse, PT ;  /* 0x0000002f1100720c */ /* 0x080fe20003fc6270 */
[----:B------:R-:W1:Y:S01]  /*ca60*/  MUFU.TANH R98, R98 ;  /* 0x0000006200627308 */ /* 0x000e620000002400 */
[----:B---3--:R-:W-:Y:S02]  /*ca70*/  FSEL R67, R101, -INF , !P3 ;  /* 0xff80000065437808 */ /* 0x008fe40005800000 */
[C---:B------:R-:W-:Y:S02]  /*ca80*/  ISETP.GE.AND P0, PT, R16.reuse, R48, PT ;  /* 0x000000301000720c */ /* 0x040fe40003f06270 */
[----:B------:R-:W-:Y:S01]  /*ca90*/  ISETP.GE.AND P3, PT, R16, R47, PT ;  /* 0x0000002f1000720c */ /* 0x000fe20003f66270 */
[----:B------:R-:W-:Y:S01]  /*caa0*/  VIADD R28, R2, 0x88 ;  /* 0x00000088021c7836 */ /* 0x000fe20000000000 */
[----:B------:R-:W-:Y:S01]  /*cab0*/  HMMA.16816.F32 R16, R12, R18, RZ ;  /* 0x000000120c10723c */ /* 0x000fe200000018ff */
[----:B------:R-:W-:Y:S01]  /*cac0*/  MUFU.TANH R120, R22 ;  /* 0x0000001600787308 */ /* 0x000fe20000002400 */
[----:B----4-:R-:W-:-:S02]  /*cad0*/  FSEL R186, R186, -INF , !P4 ;  /* 0xff800000baba7808 */ /* 0x010fc40006000000 */
[----:B------:R-:W-:-:S04]  /*cae0*/  ISETP.GE.AND P4, PT, R8, R48, PT ;  /* 0x000000300800720c */ /* 0x000fc80003f86270 */
[----:B------:R-:W-:Y:S01]  /*caf0*/  FSEL R73, R99, -INF , !P4 ;  /* 0xff80000063497808 */ /* 0x000fe20006000000 */
[----:B------:R2:W-:Y:S01]  /*cb00*/  MUFU.TANH R114, R23 ;  /* 0x0000001700727308 */ /* 0x0005e20000002400 */
[----:B-1----:R-:W-:Y:S02]  /*cb10*/  FSEL R69, R98, -INF , !P1 ;  /* 0xff80000062457808 */ /* 0x002fe40004800000 */
[----:B------:R-:W-:Y:S01]  /*cb20*/  ISETP.GE.AND P1, PT, R8, R47, PT ;  /* 0x0000002f0800720c */ /* 0x000fe20003f26270 */
[----:B------:R-:W-:Y:S02]  /*cb30*/  VIADD R8, R2, 0x90 ;  /* 0x0000009002087836 */ /* 0x000fe40000000000 */
[----:B------:R-:W-:Y:S01]  /*cb40*/  FMUL.FTZ R64, R24, UR9 ;  /* 0x0000000918407c20 */ /* 0x000fe20008410000 */
[----:B------:R-:W-:Y:S01]  /*cb50*/  VIADD R24, R2, 0x99 ;  /* 0x0000009902187836 */ /* 0x000fe20000000000 */
[----:B------:R-:W1:Y:S01]  /*cb60*/  MUFU.TANH R35, R35 ;  /* 0x0000002300237308 */ /* 0x000e620000002400 */
[----:B------:R-:W-:Y:S01]  /*cb70*/  FMUL.FTZ R25, R25, UR9 ;  /* 0x0000000919197c20 */ /* 0x000fe20008410000 */
[----:B------:R-:W-:Y:S01]  /*cb80*/  FMUL.FTZ R26, R26, UR9 ;  /* 0x000000091a1a7c20 */ /* 0x000fe20008410000 */
[----:B------:R-:W-:-:S04]  /*cb90*/  FMUL.FTZ R27, R27, UR9 ;  /* 0x000000091b1b7c20 */ /* 0x000fc80008410000 */
[----:B------:R-:W-:Y:S01]  /*cba0*/  HMMA.16816.F32 R16, R4, R30, R16 ;  /* 0x0000001e0410723c */ /* 0x000fe20000001810 */
[----:B------:R-:W3:Y:S01]  /*cbb0*/  MUFU.TANH R234, R234 ;  /* 0x000000ea00ea7308 */ /* 0x000ee20000002400 */
[----:B--2---:R-:W2:Y:S07]  /*cbc0*/  LDSM.16.M88.4 R20, [R204+0x4800] ;  /* 0x00480000cc14783b */ /* 0x004eae0000000200 */
[----:B------:R-:W4:Y:S01]  /*cbd0*/  MUFU.TANH R33, R33 ;  /* 0x0000002100217308 */ /* 0x000f220000002400 */
[----:B-1----:R-:W-:-:S02]  /*cbe0*/  FSEL R35, R35, -INF , !P0 ;  /* 0xff80000023237808 */ /* 0x002fc40004000000 */
[----:B------:R-:W-:-:S04]  /*cbf0*/  ISETP.GE.AND P0, PT, R8, R47, PT ;  /* 0x0000002f0800720c */ /* 0x000fc80003f06270 */
[----:B------:R-:W-:Y:S01]  /*cc00*/  FSEL R230, R230, -INF , !P0 ;  /* 0xff800000e6e67808 */ /* 0x000fe20004000000 */
[----:B------:R-:W1:Y:S01]  /*cc10*/  MUFU.TANH R236, R236 ;  /* 0x000000ec00ec7308 */ /* 0x000e620000002400 */
[----:B---3--:R-:W-:Y:S02]  /*cc20*/  FSEL R234, R234, -INF , !P6 ;  /* 0xff800000eaea7808 */ /* 0x008fe40007000000 */
[----:B------:R-:W-:-:S04]  /*cc30*/  ISETP.GE.AND P6, PT, R8, R48, PT ;  /* 0x000000300800720c */ /* 0x000fc80003fc6270 */
[----:B------:R-:W-:Y:S01]  /*cc40*/  FMUL.FTZ R16, R16, UR9 ;  /* 0x0000000910107c20 */ /* 0x000fe20008410000 */
[----:B------:R-:W3:Y:S01]  /*cc50*/  MUFU.TANH R222, R222 ;  /* 0x000000de00de7308 */ /* 0x000ee20000002400 */
[----:B----4-:R-:W-:Y:S01]  /*cc60*/  FSEL R33, R33, -INF , !P2 ;  /* 0xff80000021217808 */ /* 0x010fe20005000000 */
[----:B------:R-:W-:Y:S01]  /*cc70*/  FMUL.FTZ R17, R17, UR9 ;  /* 0x0000000911117c20 */ /* 0x000fe20008410000 */
[----:B------:R-:W-:Y:S01]  /*cc80*/  ISETP.GE.AND P2, PT, R28, R47, PT ;  /* 0x0000002f1c00720c */ /* 0x000fe20003f46270 */
[----:B------:R-:W-:-:S04]  /*cc90*/  FMUL.FTZ R18, R18, UR9 ;  /* 0x0000000912127c20 */ /* 0x000fc80008410000 */
[----:B------:R-:W4:Y:S01]  /*cca0*/  MUFU.TANH R102, R102 ;  /* 0x0000006600667308 */ /* 0x000f220000002400 */
[----:B-1----:R-:W-:Y:S02]  /*ccb0*/  FSEL R236, R236, -INF , !P5 ;  /* 0xff800000ecec7808 */ /* 0x002fe40006800000 */
[----:B------:R-:W-:Y:S01]  /*ccc0*/  ISETP.GE.AND P5, PT, R28, R48, PT ;  /* 0x000000301c00720c */ /* 0x000fe20003fa6270 */
[----:B------:R-:W-:-:S04]  /*ccd0*/  VIADD R28, R2, 0x91 ;  /* 0x00000091021c7836 */ /* 0x000fc80000000000 */
[----:B------:R-:W1:Y:S01]  /*cce0*/  MUFU.TANH R232, R232 ;  /* 0x000000e800e87308 */ /* 0x000e620000002400 */
[----:B---3--:R-:W-:Y:S02]  /*ccf0*/  FSEL R222, R222, -INF , !P3 ;  /* 0xff800000dede7808 */ /* 0x008fe40005800000 */
[----:B------:R-:W-:-:S05]  /*cd00*/  ISETP.GE.AND P3, PT, R28, R48, PT ;  /* 0x000000301c00720c */ /* 0x000fca0003f66270 */
[----:B------:R-:W-:Y:S01]  /*cd10*/  MUFU.TANH R62, R9 ;  /* 0x00000009003e7308 */ /* 0x000fe20000002400 */
[----:B----4-:R-:W-:Y:S02]  /*cd20*/  FSEL R71, R102, -INF , !P5 ;  /* 0xff80000066477808 */ /* 0x010fe40006800000 */
[----:B------:R-:W-:Y:S01]  /*cd30*/  ISETP.GE.AND P5, PT, R28, R47, PT ;  /* 0x0000002f1c00720c */ /* 0x000fe20003fa6270 */
[----:B------:R-:W-:-:S04]  /*cd40*/  VIADD R28, R2, 0x98 ;  /* 0x00000098021c7836 */ /* 0x000fc80000000000 */
[----:B------:R3:W-:Y:S01]  /*cd50*/  MUFU.TANH R110, R10 ;  /* 0x0000000a006e7308 */ /* 0x0007e20000002400 */
[----:B-1----:R-:W-:Y:S02]  /*cd60*/  FSEL R232, R232, -INF , !P2 ;  /* 0xff800000e8e87808 */ /* 0x002fe40005000000 */
[C---:B------:R-:W-:Y:S02]  /*cd70*/  ISETP.GE.AND P2, PT, R28.reuse, R48, PT ;  /* 0x000000301c00720c */ /* 0x040fe40003f46270 */
[----:B------:R-:W-:Y:S02]  /*cd80*/  ISETP.GE.AND P4, PT, R28, R47, PT ;  /* 0x0000002f1c00720c */ /* 0x000fe40003f86270 */
[----:B--2---:R-:W-:Y:S01]  /*cd90*/  HMMA.16816.F32 R28, R12, R20, RZ ;  /* 0x000000140c1c723c */ /* 0x004fe200000018ff */
[----:B------:R-:W1:Y:S01]  /*cda0*/  MUFU.TANH R226, R226 ;  /* 0x000000e200e27308 */ /* 0x000e620000002400 */
[----:B------:R-:W-:Y:S01]  /*cdb0*/  FSEL R107, R59, -INF , !P2 ;  /* 0xff8000003b6b7808 */ /* 0x000fe20005000000 */
[----:B------:R-:W-:-:S04]  /*cdc0*/  FMUL.FTZ R59, R19, UR9 ;  /* 0x00000009133b7c20 */ /* 0x000fc80008410000 */
[C---:B------:R-:W-:Y:S02]  /*cdd0*/  VIADD R20, R2.reuse, 0xa0 ;  /* 0x000000a002147836 */ /* 0x040fe40000000000 */
[----:B------:R-:W2:Y:S01]  /*cde0*/  MUFU.TANH R56, R56 ;  /* 0x0000003800387308 */ /* 0x000ea20000002400 */
[----:B---3--:R-:W3:Y:S01]  /*cdf0*/  LDSM.16.M88.4 R8, [R203+0x3800] ;  /* 0x00380000cb08783b */ /* 0x008ee20000000200 */
        /* <DEDUP_REMOVED lines=8> */
[----:B--2---:R-:W-:Y:S02]  /*ce80*/  FSEL R75, R56, -INF , !P6 ;  /* 0xff800000384b7808 */ /* 0x004fe40007000000 */
[----:B------:R-:W-:-:S05]  /*ce90*/  ISETP.GE.AND P6, PT, R24, R47, PT ;  /* 0x0000002f1800720c */ /* 0x000fca0003fc6270 */
[----:B------:R-:W2:Y:S01]  /*cea0*/  MUFU.TANH R224, R224 ;  /* 0x000000e000e07308 */ /* 0x000ea20000002400 */
[----:B----4-:R-:W-:Y:S02]  /*ceb0*/  FSEL R77, R57, -INF , !P3 ;  /* 0xff800000394d7808 */ /* 0x010fe40005800000 */
[----:B------:R-:W-:Y:S01]  /*cec0*/  ISETP.GE.AND P3, PT, R20, R47, PT ;  /* 0x0000002f1400720c */ /* 0x000fe20003f66270 */
[----:B------:R-:W-:-:S03]  /*ced0*/  VIADD R20, R2, 0xa8 ;  /* 0x000000a802147836 */ /* 0x000fc60000000000 */
[----:B------:R-:W-:Y:S01]  /*cee0*/  FSEL R218, R218, -INF , !P3 ;  /* 0xff800000dada7808 */ /* 0x000fe20005800000 */
[----:B------:R-:W-:Y:S01]  /*cef0*/  MUFU.TANH R91, R25 ;  /* 0x00000019005b7308 */ /* 0x000fe20000002400 */
[----:B-1----:R-:W-:Y:S02]  /*cf00*/  FSEL R228, R228, -INF , !P5 ;  /* 0xff800000e4e47808 */ /* 0x002fe40006800000 */
[----:B------:R-:W-:Y:S02]  /*cf10*/  ISETP.GE.AND P5, PT, R21, R48, PT ;  /* 0x000000301500720c */ /* 0x000fe40003fa6270 */
[----:B------:R-:W-:-:S03]  /*cf20*/  ISETP.GE.AND P1, PT, R20, R47, PT ;  /* 0x0000002f1400720c */ /* 0x000fc60003f26270 */
[----:B------:R-:W-:Y:S01]  /*cf30*/  MUFU.TANH R98, R26 ;  /* 0x0000001a00627308 */ /* 0x000fe20000002400 */
[----:B--2---:R-:W-:Y:S01]  /*cf40*/  FSEL R224, R224, -INF , !P4 ;  /* 0xff800000e0e07808 */ /* 0x004fe20006000000 */
[----:B---3--:R-:W-:Y:S01]  /*cf50*/  HMMA.16816.F32 R28, R4, R8, R28 ;  /* 0x00000008041c723c */ /* 0x008fe2000000181c */
[----:B------:R-:W-:-:S04]  /*cf60*/  ISETP.GE.AND P4, PT, R20, R48, PT ;  /* 0x000000301400720c */ /* 0x000fc80003f86270 */
[----:B------:R-:W-:Y:S01]  /*cf70*/  FSEL R119, R81, -INF , !P4 ;  /* 0xff80000051777808 */ /* 0x000fe20006000000 */
[----:B------:R1:W-:Y:S01]  /*cf80*/  MUFU.TANH R96, R27 ;  /* 0x0000001b00607308 */ /* 0x0003e20000002400 */
[----:B------:R-:W-:Y:S01]  /*cf90*/  HMMA.16816.F32 R20, R12, R22, RZ ;  /* 0x000000160c14723c */ /* 0x000fe200000018ff */
[C---:B------:R-:W-:Y:S02]  /*cfa0*/  VIADD R8, R2.reuse, 0xa9 ;  /* 0x000000a902087836 */ /* 0x040fe40000000000 */
[C---:B------:R-:W-:Y:S02]  /*cfb0*/  VIADD R9, R2.reuse, 0xb0 ;  /* 0x000000b002097836 */ /* 0x040fe40000000000 */
[----:B------:R-:W-:Y:S02]  /*cfc0*/  VIADD R81, R2, 0xc1 ;  /* 0x000000c102517836 */ /* 0x000fe40000000000 */
[----:B------:R-:W2:Y:S01]  /*cfd0*/  MUFU.TANH R220, R220 ;  /* 0x000000dc00dc7308 */ /* 0x000ea20000002400 */
[----:B------:R-:W-:-:S07]  /*cfe0*/  ISETP.GE.AND P3, PT, R9, R48, PT ;  /* 0x000000300900720c */ /* 0x000fce0003f66270 */
[----:B------:R-:W3:Y:S01]  /*cff0*/  MUFU.TANH R87, R87 ;  /* 0x0000005700577308 */ /* 0x000ee20000002400 */
[----:B-1----:R-:W1:Y:S01]  /*d000*/  LDSM.16.M88.4 R24, [R204+0x4c00] ;  /* 0x004c0000cc18783b */ /* 0x002e620000000200 */
[----:B------:R-:W-:Y:S01]  /*d010*/  FMUL.FTZ R31, R31, UR9 ;  /* 0x000000091f1f7c20 */ /* 0x000fe20008410000 */
[----:B------:R-:W-:-:S05]  /*d020*/  FMUL.FTZ R29, R29, UR9 ;  /* 0x000000091d1d7c20 */ /* 0x000fca0008410000 */
[----:B------:R-:W4:Y:S01]  /*d030*/  MUFU.TANH R85, R85 ;  /* 0x0000005500557308 */ /* 0x000f220000002400 */
[----:B--2---:R-:W-:Y:S01]  /*d040*/  FSEL R220, R220, -INF , !P6 ;  /* 0xff800000dcdc7808 */ /* 0x004fe20007000000 */
[----:B------:R-:W-:Y:S01]  /*d050*/  HMMA.16816.F32 R20, R4, R10, R20 ;  /* 0x0000000a0414723c */ /* 0x000fe20000001814 */
[----:B------:R-:W-:-:S05]  /*d060*/  ISETP.GE.AND P6, PT, R8, R48, PT ;  /* 0x000000300800720c */ /* 0x000fca0003fc6270 */
[----:B------:R-:W2:Y:S01]  /*d070*/  MUFU.TANH R174, R174 ;  /* 0x000000ae00ae7308 */ /* 0x000ea20000002400 */
[----:B---3--:R-:W-:Y:S02]  /*d080*/  FSEL R113, R87, -INF , !P0 ;  /* 0xff80000057717808 */ /* 0x008fe40004000000 */
[----:B------:R-:W-:Y:S01]  /*d090*/  ISETP.GE.AND P0, PT, R8, R47, PT ;  /* 0x0000002f0800720c */ /* 0x000fe20003f06270 */
[----:B------:R-:W-:-:S04]  /*d0a0*/  VIADD R8, R2, 0xb1 ;  /* 0x000000b102087836 */ /* 0x000fc80000000000 */
[----:B------:R-:W3:Y:S01]  /*d0b0*/  MUFU.TANH R170, R170 ;  /* 0x000000aa00aa7308 */ /* 0x000ee20000002400 */
[----:B----4-:R-:W-:Y:S01]  /*d0c0*/  FSEL R117, R85, -INF , !P5 ;  /* 0xff80000055757808 */ /* 0x010fe20006800000 */
[----:B------:R-:W-:Y:S01]  /*d0d0*/  FMUL.FTZ R85, R28, UR9 ;  /* 0x000000091c557c20 */ /* 0x000fe20008410000 */
[-C--:B------:R-:W-:Y:S01]  /*d0e0*/  ISETP.GE.AND P5, PT, R9, R47.reuse, PT ;  /* 0x0000002f0900720c */ /* 0x080fe20003fa6270 */
[----:B------:R-:W-:Y:S01]  /*d0f0*/  VIADD R9, R2, 0xb8 ;  /* 0x000000b802097836 */ /* 0x000fe20000000000 */
[-C--:B------:R-:W-:Y:S02]  /*d100*/  ISETP.GE.AND P4, PT, R8, R47.reuse, PT ;  /* 0x0000002f0800720c */ /* 0x080fe40003f86270 */
[----:B------:R-:W-:Y:S01]  /*d110*/  FSEL R28, R79, -INF , !P6 ;  /* 0xff8000004f1c7808 */ /* 0x000fe20007000000 */
[----:B------:R-:W4:Y:S01]  /*d120*/  MUFU.TANH R162, R162 ;  /* 0x000000a200a27308 */ /* 0x000f220000002400 */
[----:B--2---:R-:W-:Y:S01]  /*d130*/  FSEL R174, R174, -INF , !P2 ;  /* 0xff800000aeae7808 */ /* 0x004fe20005000000 */
[----:B------:R-:W-:Y:S01]  /*d140*/  FMUL.FTZ R21, R21, UR9 ;  /* 0x0000000915157c20 */ /* 0x000fe20008410000 */
[----:B------:R-:W-:Y:S01]  /*d150*/  ISETP.GE.AND P2, PT, R8, R48, PT ;  /* 0x000000300800720c */ /* 0x000fe20003f46270 */
[----:B------:R-:W-:Y:S01]  /*d160*/  VIADD R8, R2, 0xb9 ;  /* 0x000000b902087836 */ /* 0x000fe20000000000 */
[----:B------:R-:W-:-:S02]  /*d170*/  ISETP.GE.AND P6, PT, R9, R47, PT ;  /* 0x0000002f0900720c */ /* 0x000fc40003fc6270 */
[----:B------:R-:W-:Y:S01]  /*d180*/  FSEL R154, R154, -INF , !P5 ;  /* 0xff8000009a9a7808 */ /* 0x000fe20006800000 */
[----:B------:R-:W2:Y:S01]  /*d190*/  MUFU.TANH R83, R83 ;  /* 0x0000005300537308 */ /* 0x000ea20000002400 */
[----:B---3--:R-:W-:Y:S02]  /*d1a0*/  FSEL R170, R170, -INF , !P1 ;  /* 0xff800000aaaa7808 */ /* 0x008fe40004800000 */
[----:B------:R-:W-:-:S05]  /*d1b0*/  ISETP.GE.AND P1, PT, R9, R48, PT ;  /* 0x000000300900720c */ /* 0x000fca0003f26270 */
[----:B------:R-:W-:Y:S01]  /*d1c0*/  MUFU.TANH R56, R16 ;  /* 0x0000001000387308 */ /* 0x000fe20000002400 */
[----:B----4-:R-:W-:Y:S02]  /*d1d0*/  FSEL R162, R162, -INF , !P0 ;  /* 0xff800000a2a27808 */ /* 0x010fe40004000000 */
[----:B------:R-:W-:-:S05]  /*d1e0*/  ISETP.GE.AND P0, PT, R8, R48, PT ;  /* 0x000000300800720c */ /* 0x000fca0003f06270 */
[----:B------:R-:W-:Y:S01]  /*d1f0*/  MUFU.TANH R57, R17 ;  /* 0x0000001100397308 */ /* 0x000fe20000002400 */
[----:B--2---:R-:W-:Y:S01]  /*d200*/  FSEL R123, R83, -INF , !P3 ;  /* 0xff800000537b7808 */ /* 0x004fe20005800000 */
[----:B------:R-:W-:Y:S01]  /*d210*/  VIADD R83, R2, 0xc0 ;  /* 0x000000c002537836 */ /* 0x000fe20000000000 */
[----:B------:R-:W-:Y:S02]  /*d220*/  ISETP.GE.AND P3, PT, R8, R47, PT ;  /* 0x0000002f0800720c */ /* 0x000fe40003f66270 */
[C---:B-1----:R-:W-:Y:S02]  /*d230*/  HMMA.16816.F32 R8, R12.reuse, R24, RZ ;  /* 0x000000180c08723c */ /* 0x042fe400000018ff */
[----:B------:R-:W-:Y:S01]  /*d240*/  ISETP.GE.AND P5, PT, R83, R48, PT ;  /* 0x000000305300720c */ /* 0x000fe20003fa6270 */
[----:B------:R1:W-:Y:S03]  /*d250*/  MUFU.TANH R92, R18 ;  /* 0x00000012005c7308 */ /* 0x0003e60000002400 */
[----:B------:R-:W-:Y:S01]  /*d260*/  HMMA.16816.F32 R12, R12, R26, RZ ;  /* 0x0000001a0c0c723c */ /* 0x000fe200000018ff */
[----:B------:R-:W-:Y:S01]  /*d270*/  FSEL R25, R60, -INF , !P0 ;  /* 0xff8000003c197808 */ /* 0x000fe20004000000 */
[----:B------:R-:W-:-:S03]  /*d280*/  VIADD R60, R2, 0xd0 ;  /* 0x000000d0023c7836 */ /* 0x000fc60000000000 */
[----:B------:R-:W2:Y:S02]  /*d290*/  MUFU.TANH R146, R146 ;  /* 0x0000009200927308 */ /* 0x000ea40000002400 */
[----:B------:R-:W-:Y:S02]  /*d2a0*/  VIADD R26, R2, 0xd8 ;  /* 0x000000d8021a7836 */ /* 0x000fe40000000000 */
[----:B------:R-:W-:-:S04]  /*d2b0*/  FMUL.FTZ R27, R22, UR9 ;  /* 0x00000009161b7c20 */ /* 0x000fc80008410000 */
        /* <DEDUP_REMOVED lines=9> */
[----:B----4-:R-:W-:-:S07]  /*d350*/  FSEL R132, R132, -INF , !P3 ;  /* 0xff80000084847808 */ /* 0x010fce0005800000 */
[----:B------:R-:W3:Y:S08]  /*d360*/  MUFU.TANH R63, R63 ;  /* 0x0000003f003f7308 */ /* 0x000ef00000002400 */
[----:B------:R-:W4:Y:S01]  /*d370*/  MUFU.TANH R58, R58 ;  /* 0x0000003a003a7308 */ /* 0x000f220000002400 */
[C---:B-1----:R-:W-:Y:S06]  /*d380*/  HMMA.16816.F32 R8, R4.reuse, R16, R8 ;  /* 0x000000100408723c */ /* 0x042fec0000001808 */
[----:B------:R-:W-:Y:S01]  /*d390*/  HMMA.16816.F32 R12, R4, R18, R12 ;  /* 0x00000012040c723c */ /* 0x000fe2000000180c */
[----:B------:R-:W1:Y:S01]  /*d3a0*/  MUFU.TANH R106, R106 ;  /* 0x0000006a006a7308 */ /* 0x000e620000002400 */
[----:B------:R-:W-:Y:S01]  /*d3b0*/  VIADD R17, R2, 0xd1 ;  /* 0x000000d102117836 */ /* 0x000fe20000000000 */
[----:B--2---:R-:W-:Y:S01]  /*d3c0*/  FSEL R16, R54, -INF , !P4 ;  /* 0xff80000036107808 */ /* 0x004fe20006000000 */
[----:B------:R-:W-:Y:S01]  /*d3d0*/  VIADD R54, R2, 0xd9 ;  /* 0x000000d902367836 */ /* 0x000fe20000000000 */
[----:B---3--:R-:W-:-:S02]  /*d3e0*/  FSEL R24, R63, -INF , !P2 ;  /* 0xff8000003f187808 */ /* 0x008fc40005000000 */
[-C--:B------:R-:W-:Y:S01]  /*d3f0*/  ISETP.GE.AND P2, PT, R83, R47.reuse, PT ;  /* 0x0000002f5300720c */ /* 0x080fe20003f46270 */
[C---:B------:R-:W-:Y:S01]  /*d400*/  VIADD R5, R2.reuse, 0xe1 ;  /* 0x000000e102057836 */ /* 0x040fe20000000000 */
[----:B------:R2:W-:Y:S01]  /*d410*/  MUFU.TANH R79, R85 ;  /* 0x00000055004f7308 */ /* 0x0005e20000002400 */
[----:B------:R-:W-:Y:S01]  /*d420*/  VIADD R4, R2, 0xe8 ;  /* 0x000000e802047836 */ /* 0x000fe20000000000 */
[----:B------:R-:W-:Y:S01]  /*d430*/  FSEL R120, R120, -INF , !P2 ;  /* 0xff80000078787808 */ /* 0x000fe20005000000 */
[----:B------:R-:W-:Y:S01]  /*d440*/  VIADD R6, R2, 0xf0 ;  /* 0x000000f002067836 */ /* 0x000fe20000000000 */
[C---:B------:R-:W-:Y:S02]  /*d450*/  ISETP.GE.AND P2, PT, R60.reuse, R48, PT ;  /* 0x000000303c00720c */ /* 0x040fe40003f46270 */
[----:B------:R-:W-:Y:S02]  /*d460*/  ISETP.GE.AND P4, PT, R60, R47, PT ;  /* 0x0000002f3c00720c */ /* 0x000fe40003f86270 */
[----:B------:R-:W3:Y:S01]  /*d470*/  MUFU.TANH R64, R64 ;  /* 0x0000004000407308 */ /* 0x000ee20000002400 */
[----:B------:R-:W-:Y:S01]  /*d480*/  FMUL.FTZ R9, R9, UR9 ;  /* 0x0000000909097c20 */ /* 0x000fe20008410000 */
[----:B------:R-:W-:Y:S01]  /*d490*/  FSEL R98, R98, -INF , !P4 ;  /* 0xff80000062627808 */ /* 0x000fe20006000000 */
[----:B------:R-:W-:Y:S01]  /*d4a0*/  FMUL.FTZ R126, R8, UR9 ;  /* 0x00000009087e7c20 */ /* 0x000fe20008410000 */
[----:B------:R-:W-:Y:S01]  /*d4b0*/  FMUL.FTZ R10, R10, UR9 ;  /* 0x000000090a0a7c20 */ /* 0x000fe20008410000 */
[----:B------:R-:W-:-:S02]  /*d4c0*/  FMUL.FTZ R11, R11, UR9 ;  /* 0x000000090b0b7c20 */ /* 0x000fc40008410000 */
[----:B------:R-:W-:Y:S01]  /*d4d0*/  FMUL.FTZ R12, R12, UR9 ;  /* 0x000000090c0c7c20 */ /* 0x000fe20008410000 */
[----:B------:R-:W5:Y:S01]  /*d4e0*/  MUFU.TANH R59, R59 ;  /* 0x0000003b003b7308 */ /* 0x000f620000002400 */
[----:B--2---:R-:W-:Y:S01]  /*d4f0*/  FMUL.FTZ R85, R30, UR9 ;  /* 0x000000091e557c20 */ /* 0x004fe20008410000 */
[----:B------:R-:W-:Y:S01]  /*d500*/  FSEL R30, R61, -INF , !P1 ;  /* 0xff8000003d1e7808 */ /* 0x000fe20004800000 */
[C---:B------:R-:W-:Y:S01]  /*d510*/  VIADD R61, R2.reuse, 0xc9 ;  /* 0x000000c9023d7836 */ /* 0x040fe20000000000 */
[-C--:B------:R-:W-:Y:S01]  /*d520*/  ISETP.GE.AND P1, PT, R81, R47.reuse, PT ;  /* 0x0000002f5100720c */ /* 0x080fe20003f26270 */
[----:B------:R-:W-:Y:S02]  /*d530*/  VIADD R81, R2, 0xc8 ;  /* 0x000000c802517836 */ /* 0x000fe40000000000 */
[----:B------:R-:W-:Y:S01]  /*d540*/  FMUL.FTZ R13, R13, UR9 ;  /* 0x000000090d0d7c20 */ /* 0x000fe20008410000 */
[----:B------:R-:W-:Y:S01]  /*d550*/  FMUL.FTZ R14, R14, UR9 ;  /* 0x000000090e0e7c20 */ /* 0x000fe20008410000 */
[-C--:B------:R-:W-:Y:S01]  /*d560*/  ISETP.GE.AND P3, PT, R61, R48.reuse, PT ;  /* 0x000000303d00720c */ /* 0x080fe20003f66270 */
[----:B------:R-:W2:Y:S01]  /*d570*/  MUFU.TANH R31, R31 ;  /* 0x0000001f001f7308 */ /* 0x000ea20000002400 */
[----:B------:R-:W-:Y:S01]  /*d580*/  ISETP.GE.AND P6, PT, R81, R48, PT ;  /* 0x000000305100720c */ /* 0x000fe20003fc6270 */
[----:B------:R-:W-:Y:S01]  /*d590*/  FMUL.FTZ R15, R15, UR9 ;  /* 0x000000090f0f7c20 */ /* 0x000fe20008410000 */
[----:B------:R-:W-:Y:S01]  /*d5a0*/  ISETP.GE.AND P0, PT, R81, R47, PT ;  /* 0x0000002f5100720c */ /* 0x000fe20003f06270 */
[----:B------:R-:W-:Y:S01]  /*d5b0*/  FMUL.FTZ R81, R20, UR9 ;  /* 0x0000000914517c20 */ /* 0x000fe20008410000 */
[----:B------:R-:W-:-:S02]  /*d5c0*/  FSEL R20, R55, -INF , !P5 ;  /* 0xff80000037147808 */ /* 0x000fc40006800000 */
[-C--:B------:R-:W-:Y:S01]  /*d5d0*/  ISETP.GE.AND P5, PT, R61, R47.reuse, PT ;  /* 0x0000002f3d00720c */ /* 0x080fe20003fa6270 */
[----:B------:R-:W-:Y:S01]  /*d5e0*/  MUFU.TANH R29, R29 ;  /* 0x0000001d001d7308 */ /* 0x000fe20000002400 */
[----:B------:R-:W-:Y:S02]  /*d5f0*/  FSEL R114, R114, -INF , !P1 ;  /* 0xff80000072727808 */ /* 0x000fe40004800000 */
[----:B----4-:R-:W-:Y:S01]  /*d600*/  FSEL R22, R58, -INF , !P6 ;  /* 0xff8000003a167808 */ /* 0x010fe20007000000 */
[----:B------:R-:W-:Y:S01]  /*d610*/  FMUL.FTZ R58, R23, UR9 ;  /* 0x00000009173a7c20 */ /* 0x000fe20008410000 */
[----:B------:R-:W-:Y:S01]  /*d620*/  FSEL R110, R110, -INF , !P0 ;  /* 0xff8000006e6e7808 */ /* 0x000fe20004000000 */
[----:B------:R-:W-:Y:S01]  /*d630*/  VIADD R23, R2, 0xe0 ;  /* 0x000000e002177836 */ /* 0x000fe20000000000 */
[C---:B------:R-:W-:Y:S01]  /*d640*/  ISETP.GE.AND P1, PT, R17.reuse, R48, PT ;  /* 0x000000301100720c */ /* 0x040fe20003f26270 */
[----:B------:R-:W4:Y:S01]  /*d650*/  MUFU.TANH R63, R85 ;  /* 0x00000055003f7308 */ /* 0x000f220000002400 */
[----:B------:R-:W-:-:S02]  /*d660*/  ISETP.GE.AND P6, PT, R17, R47, PT ;  /* 0x0000002f1100720c */ /* 0x000fc40003fc6270 */
[-C--:B------:R-:W-:Y:S02]  /*d670*/  ISETP.GE.AND P0, PT, R26, R48.reuse, PT ;  /* 0x000000301a00720c */ /* 0x080fe40003f06270 */
[----:B------:R-:W-:Y:S02]  /*d680*/  FSEL R17, R62, -INF , !P3 ;  /* 0xff8000003e117808 */ /* 0x000fe40005800000 */
[----:B-1----:R-:W-:Y:S01]  /*d690*/  FSEL R106, R106, -INF , !P5 ;  /* 0xff8000006a6a7808 */ /* 0x002fe20006800000 */
[----:B------:R-:W-:Y:S01]  /*d6a0*/  MUFU.TANH R55, R81 ;  /* 0x0000005100377308 */ /* 0x000fe20000002400 */
[----:B------:R-:W-:Y:S02]  /*d6b0*/  ISETP.GE.AND P3, PT, R26, R47, PT ;  /* 0x0000002f1a00720c */ /* 0x000fe40003f66270 */
[----:B------:R-:W-:Y:S02]  /*d6c0*/  ISETP.GE.AND P5, PT, R54, R48, PT ;  /* 0x000000303600720c */ /* 0x000fe40003fa6270 */
[----:B------:R-:W-:-:S02]  /*d6d0*/  FSEL R96, R96, -INF , !P6 ;  /* 0xff80000060607808 */ /* 0x000fc40007000000 */
[----:B------:R-:W-:Y:S01]  /*d6e0*/  FSEL R7, R56, -INF , !P0 ;  /* 0xff80000038077808 */ /* 0x000fe20004000000 */
[----:B------:R1:W4:Y:S01]  /*d6f0*/  MUFU.TANH R102, R9 ;  /* 0x0000000900667308 */ /* 0x0003220000002400 */
[C---:B------:R-:W-:Y:S02]  /*d700*/  ISETP.GE.AND P6, PT, R5.reuse, R48, PT ;  /* 0x000000300500720c */ /* 0x040fe40003fc6270 */
[----:B------:R-:W-:Y:S02]  /*d710*/  ISETP.GE.AND P0, PT, R5, R47, PT ;  /* 0x0000002f0500720c */ /* 0x000fe40003f06270 */
[----:B------:R-:W-:Y:S02]  /*d720*/  FSEL R92, R92, -INF , !P3 ;  /* 0xff8000005c5c7808 */ /* 0x000fe40005800000 */
[----:B------:R-:W-:Y:S01]  /*d730*/  FSEL R5, R57, -INF , !P5 ;  /* 0xff80000039057808 */ /* 0x000fe20006800000 */
[----:B------:R-:W-:Y:S01]  /*d740*/  MUFU.TANH R21, R21 ;  /* 0x0000001500157308 */ /* 0x000fe20000002400 */
[----:B---3--:R-:W-:-:S02]  /*d750*/  FSEL R26, R64, -INF , !P2 ;  /* 0xff800000401a7808 */ /* 0x008fc40005000000 */
[CC--:B------:R-:W-:Y:S02]  /*d760*/  ISETP.GE.AND P3, PT, R4.reuse, R48.reuse, PT ;  /* 0x000000300400720c */ /* 0x0c0fe40003f66270 */
[-C--:B------:R-:W-:Y:S01]  /*d770*/  ISETP.GE.AND P5, PT, R4, R47.reuse, PT ;  /* 0x0000002f0400720c */ /* 0x080fe20003fa6270 */
[----:B------:R-:W-:Y:S01]  /*d780*/  VIADD R4, R2, 0xe9 ;  /* 0x000000e902047836 */ /* 0x000fe20000000000 */
[----:B------:R-:W-:Y:S01]  /*d790*/  ISETP.GE.AND P2, PT, R54, R47, PT ;  /* 0x0000002f3600720c */ /* 0x000fe20003f46270 */
[----:B------:R3:W-:Y:S01]  /*d7a0*/  MUFU.TANH R64, R12 ;  /* 0x0000000c00407308 */ /* 0x0007e20000002400 */
[----:B------:R-:W-:Y:S01]  /*d7b0*/  ISETP.GE.AND P4, PT, R23, R48, PT ;  /* 0x000000301700720c */ /* 0x000fe20003f86270 */
[----:B-1----:R-:W-:Y:S01]  /*d7c0*/  VIADD R9, R2, 0xf9 ;  /* 0x000000f902097836 */ /* 0x002fe20000000000 */
[----:B-----5:R-:W-:Y:S02]  /*d7d0*/  FSEL R62, R59, -INF , !P2 ;  /* 0xff8000003b3e7808 */ /* 0x020fe40005000000 */
[----:B------:R-:W-:-:S02]  /*d7e0*/  FSEL R18, R79, -INF , !P4 ;  /* 0xff8000004f127808 */ /* 0x000fc40006000000 */
[C---:B------:R-:W-:Y:S01]  /*d7f0*/  ISETP.GE.AND P2, PT, R4.reuse, R48, PT ;  /* 0x000000300400720c */ /* 0x040fe20003f46270 */
[----:B------:R-:W1:Y:S01]  /*d800*/  MUFU.TANH R27, R27 ;  /* 0x0000001b001b7308 */ /* 0x000e620000002400 */
[-C--:B------:R-:W-:Y:S01]  /*d810*/  ISETP.GE.AND P4, PT, R4, R47.reuse, PT ;  /* 0x0000002f0400720c */ /* 0x080fe20003f86270 */
[----:B------:R-:W-:Y:S01]  /*d820*/  VIADD R4, R2, 0xf1 ;  /* 0x000000f102047836 */ /* 0x000fe20000000000 */
[----:B------:R-:W-:Y:S02]  /*d830*/  FSEL R8, R91, -INF , !P1 ;  /* 0xff8000005b087808 */ /* 0x000fe40004800000 */
[----:B------:R-:W-:Y:S02]  /*d840*/  ISETP.GE.AND P1, PT, R23, R47, PT ;  /* 0x0000002f1700720c */ /* 0x000fe40003f26270 */
[----:B--2---:R-:W-:Y:S01]  /*d850*/  FSEL R60, R31, -INF , !P0 ;  /* 0xff8000001f3c7808 */ /* 0x004fe20004000000 */
[----:B------:R-:W2:Y:S01]  /*d860*/  MUFU.TANH R58, R58 ;  /* 0x0000003a003a7308 */ /* 0x000ea20000002400 */
[----:B---3--:R-:W-:Y:S01]  /*d870*/  FMUL.FTZ R12, R52, UR9 ;  /* 0x00000009340c7c20 */ /* 0x008fe20008410000 */
[----:B----4-:R-:W-:-:S02]  /*d880*/  FSEL R61, R63, -INF , !P1 ;  /* 0xff8000003f3d7808 */ /* 0x010fc40004800000 */
[-C--:B------:R-:W-:Y:S02]  /*d890*/  ISETP.GE.AND P0, PT, R4, R48.reuse, PT ;  /* 0x000000300400720c */ /* 0x080fe40003f06270 */
[----:B------:R-:W-:Y:S02]  /*d8a0*/  ISETP.GE.AND P1, PT, R6, R48, PT ;  /* 0x000000300600720c */ /* 0x000fe40003f26270 */
[----:B------:R-:W3:Y:S01]  /*d8b0*/  MUFU.TANH R126, R126 ;  /* 0x0000007e007e7308 */ /* 0x000ee20000002400 */
[----:B------:R-:W-:Y:S02]  /*d8c0*/  FSEL R102, R102, -INF , !P0 ;  /* 0xff80000066667808 */ /* 0x000fe40004000000 */
[----:B------:R-:W-:Y:S02]  /*d8d0*/  ISETP.GT.AND P0, PT, R216, R207, PT ;  /* 0x000000cfd800720c */ /* 0x000fe40003f04270 */
[----:B-1----:R-:W-:-:S03]  /*d8e0*/  FSEL R59, R27, -INF , !P5 ;  /* 0xff8000001b3b7808 */ /* 0x002fc60006800000 */
[----:B------:R1:W4:Y:S01]  /*d8f0*/  MUFU.TANH R57, R10 ;  /* 0x0000000a00397308 */ /* 0x0003220000002400 */
[----:B--2---:R-:W-:Y:S01]  /*d900*/  FSEL R58, R58, -INF , !P4 ;  /* 0xff8000003a3a7808 */ /* 0x004fe20006000000 */
[----:B------:R-:W-:Y:S01]  /*d910*/  BAR.SYNC.DEFER_BLOCKING 0x0 ;  /* 0x0000000000007b1d */ /* 0x000fe20000010000 */
[----:B------:R-:W-:-:S05]  /*d920*/  ISETP.GE.AND P4, PT, R9, R48, PT ;  /* 0x000000300900720c */ /* 0x000fca0003f86270 */
[----:B------:R2:W5:Y:S01]  /*d930*/  MUFU.TANH R56, R11 ;  /* 0x0000000b00387308 */ /* 0x0005620000002400 */
[----:B---3--:R-:W-:Y:S02]  /*d940*/  FSEL R126, R126, -INF , !P1 ;  /* 0xff8000007e7e7808 */ /* 0x008fe40004800000 */
[----:B------:R-:W-:-:S05]  /*d950*/  ISETP.GE.AND P1, PT, R9, R47, PT ;  /* 0x0000002f0900720c */ /* 0x000fca0003f26270 */
[----:B------:R-:W-:Y:S01]  /*d960*/  MUFU.TANH R63, R13 ;  /* 0x0000000d003f7308 */ /* 0x000fe20000002400 */
[----:B-1----:R-:W-:Y:S02]  /*d970*/  FSEL R10, R29, -INF , !P6 ;  /* 0xff8000001d0a7808 */ /* 0x002fe40007000000 */
[-C--:B------:R-:W-:Y:S02]  /*d980*/  ISETP.GE.AND P6, PT, R6, R47.reuse, PT ;  /* 0x0000002f0600720c */ /* 0x080fe40003fc6270 */
[----:B------:R-:W-:Y:S02]  /*d990*/  FSEL R6, R55, -INF , !P3 ;  /* 0xff80000037067808 */ /* 0x000fe40005800000 */
[----:B------:R-:W-:Y:S01]  /*d9a0*/  ISETP.GE.AND P3, PT, R4, R47, PT ;  /* 0x0000002f0400720c */ /* 0x000fe20003f66270 */
[----:B------:R-:W1:Y:S01]  /*d9b0*/  MUFU.TANH R55, R14 ;  /* 0x0000000e00377308 */ /* 0x000e620000002400 */
[----:B--2---:R-:W-:Y:S01]  /*d9c0*/  VIADD R11, R2, 0xf8 ;  /* 0x000000f8020b7836 */ /* 0x004fe20000000000 */
[----:B------:R-:W-:-:S02]  /*d9d0*/  FSEL R4, R21, -INF , !P2 ;  /* 0xff80000015047808 */ /* 0x000fc40005000000 */
[----:B----4-:R-:W-:Y:S02]  /*d9e0*/  FSEL R57, R57, -INF , !P6 ;  /* 0xff80000039397808 */ /* 0x010fe40007000000 */
[CC--:B------:R-:W-:Y:S02]  /*d9f0*/  ISETP.GE.AND P5, PT, R11.reuse, R48.reuse, PT ;  /* 0x000000300b00720c */ /* 0x0c0fe40003fa6270 */
[----:B------:R-:W2:Y:S01]  /*da00*/  MUFU.TANH R54, R15 ;  /* 0x0000000f00367308 */ /* 0x000ea20000002400 */
[----:B------:R-:W-:Y:S02]  /*da10*/  ISETP.GE.AND P2, PT, R11, R47, PT ;  /* 0x0000002f0b00720c */ /* 0x000fe40003f46270 */
[----:B------:R-:W-:Y:S02]  /*da20*/  ISETP.GE.AND P6, PT, R2, R48, PT ;  /* 0x000000300200720c */ /* 0x000fe40003fc6270 */
[----:B-----5:R-:W-:Y:S02]  /*da30*/  FSEL R56, R56, -INF , !P3 ;  /* 0xff80000038387808 */ /* 0x020fe40005800000 */
[----:B------:R-:W-:Y:S01]  /*da40*/  FSEL R64, R64, -INF , !P5 ;  /* 0xff80000040407808 */ /* 0x000fe20006800000 */
[----:B------:R-:W3:Y:S01]  /*da50*/  MUFU.TANH R12, R12 ;  /* 0x0000000c000c7308 */ /* 0x000ee20000002400 */
[----:B-1----:R-:W-:-:S02]  /*da60*/  FSEL R55, R55, -INF , !P2 ;  /* 0xff80000037377808 */ /* 0x002fc40005000000 */
[----:B------:R-:W-:Y:S02]  /*da70*/  FSEL R63, R63, -INF , !P4 ;  /* 0xff8000003f3f7808 */ /* 0x000fe40006000000 */
[----:B--2---:R-:W-:Y:S02]  /*da80*/  FSEL R54, R54, -INF , !P1 ;  /* 0xff80000036367808 */ /* 0x004fe40004800000 */
        /* <DEDUP_REMOVED lines=63> */
.L_x_2628:
[----:B------:R-:W-:Y:S02]  /*de80*/  ULDC UR10, c[0x0][0x248] ;  /* 0x00009200000a7ab9 */ /* 0x000fe40000000800 */
[----:B------:R-:W-:-:S06]  /*de90*/  USHF.L.U32 UR5, UR10, 0x8, URZ ;  /* 0x000000080a057899 */ /* 0x000fcc000800063f */
[----:B------:R-:W-:-:S04]  /*dea0*/  IADD3 R14, RZ, -UR5, RZ ;  /* 0x80000005ff0e7c10 */ /* 0x000fc8000fffe0ff */
[----:B------:R-:W-:-:S07]  /*deb0*/  SHF.R.S32.HI R2, RZ, 0x1f, R14 ;  /* 0x0000001fff027819 */ /* 0x000fce000001140e */
.L_x_2629:
        /* <DEDUP_REMOVED lines=31> */
.L_x_2627:
        /* <DEDUP_REMOVED lines=169> */
[----:B------:R-:W-:Y:S01]  /*eb40*/  FFMA.FTZ R74, R123, UR5, -R91 ;  /* 0x000000057b4a7c23 */ /* 0x000fe2000801085b */
[----:B------:R-:W-:Y:S01]  /*eb50*/  FADD.FTZ R147, R184, R147 ;  /* 0x00000093b8937221 */ /* 0x000fe20000010000 */
[----:B------:R-:W-:Y:S01]  /*eb60*/  MUFU.EX2 R121, R121 ;  /* 0x0000007900797308 */ /* 0x000fe20000000800 */
[----:B------:R-:W-:Y:S01]  /*eb70*/  FMNMX.FTZ R9, R180, R9, !PT ;  /* 0x00000009b4097209 */ /* 0x000fe20007810000 */
[----:B------:R-:W-:Y:S01]  /*eb80*/  FFMA.FTZ R221, R63, UR5, -R91 ;  /* 0x000000053fdd7c23 */ /* 0x000fe2000801085b */
[----:B------:R-:W-:-:S02]  /*eb90*/  FADD.FTZ R178, R178, R147 ;  /* 0x00000093b2b27221 */ /* 0x000fc40000010000 */
        /* <DEDUP_REMOVED lines=50> */
[----:B------:R-:W-:-:S05]  /*eec0*/  FMNMX.FTZ R0, R54, R9, !PT ;  /* 0x0000000936007209 */ /* 0x000fca0007810000 */
[----:B------:R-:W3:Y:S02]  /*eed0*/  SHFL.BFLY PT, R9, R0, 0x2, 0x1f ;  /* 0x0c401f0000097f89 */ /* 0x000ee400000e0000 */
[----:B------:R-:W-:Y:S08]  /*eee0*/  MUFU.EX2 R93, R93 ;  /* 0x0000005d005d7308 */ /* 0x000ff00000000800 */
[----:B------:R-:W-:Y:S08]  /*eef0*/  MUFU.EX2 R90, R90 ;  /* 0x0000005a005a7308 */ /* 0x000ff00000000800 */
[----:B------:R-:W-:Y:S01]  /*ef00*/  MUFU.EX2 R89, R89 ;  /* 0x0000005900597308 */ /* 0x000fe20000000800 */
[----:B---3--:R-:W-:-:S07]  /*ef10*/  FMNMX.FTZ R9, R0, R9, !PT ;  /* 0x0000000900097209 */ /* 0x008fce0007810000 */
[----:B------:R-:W-:Y:S01]  /*ef20*/  MUFU.EX2 R88, R88 ;  /* 0x0000005800587308 */ /* 0x000fe20000000800 */
[----:B------:R-:W3:Y:S07]  /*ef30*/  SHFL.BFLY PT, R0, R9, 0x1, 0x1f ;  /* 0x0c201f0009007f89 */ /* 0x000eee00000e0000 */
[----:B------:R-:W-:Y:S08]  /*ef40*/  MUFU.EX2 R87, R87 ;  /* 0x0000005700577308 */ /* 0x000ff00000000800 */
[----:B------:R-:W-:Y:S08]  /*ef50*/  MUFU.EX2 R86, R86 ;  /* 0x0000005600567308 */ /* 0x000ff00000000800 */
[----:B------:R-:W-:Y:S01]  /*ef60*/  MUFU.EX2 R85, R85 ;  /* 0x0000005500557308 */ /* 0x000fe20000000800 */
[----:B---3--:R-:W-:-:S04]  /*ef70*/  FMNMX.FTZ R0, R9, R0, !PT ;  /* 0x0000000009007209 */ /* 0x008fc80007810000 */
[C---:B------:R-:W-:Y:S01]  /*ef80*/  FSETP.NEU.FTZ.AND P1, PT, R0.reuse, -INF , PT ;  /* 0xff8000000000780b */ /* 0x040fe20003f3d000 */
[----:B------:R-:W-:Y:S02]  /*ef90*/  FMUL.FTZ R65, R0, UR5 ;  /* 0x0000000500417c20 */ /* 0x000fe40008410000 */
[----:B------:R-:W-:Y:S03]  /*efa0*/  MUFU.EX2 R84, R84 ;  /* 0x0000005400547308 */ /* 0x000fe60000000800 */
[----:B------:R-:W-:-:S05]  /*efb0*/  FSEL R65, R65, RZ, P1 ;  /* 0x000000ff41417208 */ /* 0x000fca0000800000 */
[----:B------:R-:W-:Y:S01]  /*efc0*/  MUFU.EX2 R83, R83 ;  /* 0x0000005300537308 */ /* 0x000fe20000000800 */
[--C-:B------:R-:W-:Y:S01]  /*efd0*/  FFMA.FTZ R139, R202, UR5, -R65.reuse ;  /* 0x00000005ca8b7c23 */ /* 0x100fe20008010841 */
[----:B------:R-:W-:Y:S01]  /*efe0*/  LEA R202, R3, UR4, 0x1 ;  /* 0x0000000403ca7c11 */ /* 0x000fe2000f8e08ff */
[--C-:B------:R-:W-:Y:S01]  /*eff0*/  FFMA.FTZ R182, R182, UR5, -R65.reuse ;  /* 0x00000005b6b67c23 */ /* 0x100fe20008010841 */
[--C-:B------:R-:W-:Y:S01]  /*f000*/  FFMA.FTZ R145, R252, UR5, -R65.reuse ;  /* 0x00000005fc917c23 */ /* 0x100fe20008010841 */
[--C-:B------:R-:W-:Y:S01]  /*f010*/  FFMA.FTZ R176, R176, UR5, -R65.reuse ;  /* 0x00000005b0b07c23 */ /* 0x100fe20008010841 */
[----:B------:R-:W-:Y:S01]  /*f020*/  LEA R201, R43, R202, 0x1 ;  /* 0x000000ca2bc97211 */ /* 0x000fe200078e08ff */
        /* <DEDUP_REMOVED lines=17> */
[----:B------:R-:W3:Y:S01]  /*f140*/  MUFU.EX2 R145, R145 ;  /* 0x0000009100917308 */ /* 0x000ee20000000800 */
[----:B--2---:R-:W-:Y:S01]  /*f150*/  F2FP.F16.F32.PACK_AB R38, R125, R156 ;  /* 0x0000009c7d26723e */ /* 0x004fe200000000ff */
[--C-:B------:R-:W-:Y:S01]  /*f160*/  FFMA.FTZ R140, R128, UR5, -R65.reuse ;  /* 0x00000005808c7c23 */ /* 0x100fe20008010841 */
[--C-:B------:R-:W-:Y:S01]  /*f170*/  FFMA.FTZ R3, R34, UR5, -R65.reuse ;  /* 0x0000000522037c23 */ /* 0x100fe20008010841 */
[--C-:B------:R-:W-:Y:S01]  /*f180*/  FFMA.FTZ R128, R32, UR5, -R65.reuse ;  /* 0x0000000520807c23 */ /* 0x100fe20008010841 */
[--C-:B------:R-:W-:Y:S01]  /*f190*/  FFMA.FTZ R113, R250, UR5, -R65.reuse ;  /* 0x00000005fa717c23 */ /* 0x100fe20008010841 */
[----:B------:R-:W2:Y:S01]  /*f1a0*/  LDSM.16.MT88.4 R32, [R201+0x5800] ;  /* 0x00580000c920783b */ /* 0x000ea20000004200 */
        /* <DEDUP_REMOVED lines=27> */
[--C-:B------:R-:W-:Y:S01]  /*f360*/  FFMA.FTZ R228, R228, UR5, -R65.reuse ;  /* 0x00000005e4e47c23 */ /* 0x100fe20008010841 */
[--C-:B------:R-:W-:Y:S01]  /*f370*/  FFMA.FTZ R157, R224, UR5, -R65.reuse ;  /* 0x00000005e09d7c23 */ /* 0x100fe20008010841 */
[--C-:B------:R-:W-:Y:S01]  /*f380*/  FFMA.FTZ R220, R220, UR5, -R65.reuse ;  /* 0x00000005dcdc7c23 */ /* 0x100fe20008010841 */
[----:B------:R-:W-:Y:S01]  /*f390*/  FFMA.FTZ R159, R218, UR5, -R65 ;  /* 0x00000005da9f7c23 */ /* 0x000fe20008010841 */
[----:B------:R-:W-:Y:S01]  /*f3a0*/  FADD.FTZ R145, R182, R145 ;  /* 0x00000091b6917221 */ /* 0x000fe20000010000 */
[C---:B------:R-:W-:Y:S01]  /*f3b0*/  HMMA.16816.F32 R12, R28.reuse, R14, RZ ;  /* 0x0000000e1c0c723c */ /* 0x040fe200000018ff */
[----:B------:R-:W4:Y:S01]  /*f3c0*/  MUFU.EX2 R127, R127 ;  /* 0x0000007f007f7308 */ /* 0x000f220000000800 */
        /* <DEDUP_REMOVED lines=16> */
[----:B----4-:R-:W-:Y:S01]  /*f4d0*/  F2FP.F16.F32.PACK_AB R39, R127, R158 ;  /* 0x0000009e7f27723e */ /* 0x010fe200000000ff */
[----:B------:R-:W-:Y:S01]  /*f4e0*/  FFMA.FTZ R58, R58, UR5, -R65 ;  /* 0x000000053a3a7c23 */ /* 0x000fe20008010841 */
[----:B------:R-:W-:-:S05]  /*f4f0*/  F2FP.F16.F32.PACK_AB R26, R115, R134 ;  /* 0x00000086731a723e */ /* 0x000fca00000000ff */
[----:B------:R-:W-:Y:S01]  /*f500*/  MUFU.EX2 R136, R136 ;  /* 0x0000008800887308 */ /* 0x000fe20000000800 */
[C---:B-----5:R-:W-:Y:S06]  /*f510*/  HMMA.16816.F32 R16, R36.reuse, R4, R16 ;  /* 0x000000042410723c */ /* 0x060fec0000001810 */
[----:B------:R-:W-:Y:S01]  /*f520*/  HMMA.16816.F32 R12, R36, R6, R12 ;  /* 0x00000006240c723c */ /* 0x000fe2000000180c */
[----:B------:R-:W4:Y:S01]  /*f530*/  MUFU.EX2 R111, R111 ;  /* 0x0000006f006f7308 */ /* 0x000f220000000800 */
[----:B------:R-:W5:Y:S01]  /*f540*/  LDSM.16.MT88.4 R4, [R202+0x5c00] ;  /* 0x005c0000ca04783b */ /* 0x000f620000004200 */
[----:B---3--:R-:W-:-:S03]  /*f550*/  F2FP.F16.F32.PACK_AB R25, R119, R140 ;  /* 0x0000008c7719723e */ /* 0x008fc600000000ff */
[C---:B------:R-:W-:Y:S03]  /*f560*/  HMMA.16816.F32 R8, R36.reuse, R40, R8 ;  /* 0x000000282408723c */ /* 0x040fe60000001808 */
[----:B------:R-:W-:Y:S03]  /*f570*/  MUFU.EX2 R124, R124 ;  /* 0x0000007c007c7308 */ /* 0x000fe60000000800 */
[----:B------:R-:W-:Y:S01]  /*f580*/  HMMA.16816.F32 R28, R36, R42, R28 ;  /* 0x0000002a241c723c */ /* 0x000fe2000000181c */
[----:B------:R-:W3:Y:S04]  /*f590*/  LDSM.16.MT88.4 R36, [R201+0x5c00] ;  /* 0x005c0000c924783b */ /* 0x000ee80000004200 */
[----:B------:R-:W5:Y:S01]  /*f5a0*/  MUFU.EX2 R107, R107 ;  /* 0x0000006b006b7308 */ /* 0x000f620000000800 */
[----:B----4-:R-:W-:Y:S01]  /*f5b0*/  F2FP.F16.F32.PACK_AB R27, R111, R136 ;  /* 0x000000886f1b723e */ /* 0x010fe200000000ff */
[----:B------:R-:W-:Y:S06]  /*f5c0*/  LDSM.16.MT88.4 R40, [R201+0x6000] ;  /* 0x00600000c928783b */ /* 0x000fec0000004200 */
[----:B------:R-:W-:Y:S01]  /*f5d0*/  MUFU.EX2 R3, R3 ;  /* 0x0000000300037308 */ /* 0x000fe20000000800 */
[C---:B-1----:R-:W-:Y:S06]  /*f5e0*/  HMMA.16816.F32 R16, R24.reuse, R20, R16 ;  /* 0x000000141810723c */ /* 0x042fec0000001810 */
[C---:B------:R-:W-:Y:S01]  /*f5f0*/  HMMA.16816.F32 R12, R24.reuse, R22, R12 ;  /* 0x00000016180c723c */ /* 0x040fe2000000180c */
[----:B------:R-:W1:Y:S01]  /*f600*/  MUFU.EX2 R128, R128 ;  /* 0x0000008000807308 */ /* 0x000e620000000800 */
[----:B------:R-:W4:Y:S04]  /*f610*/  LDSM.16.MT88.4 R20, [R202+0x6000] ;  /* 0x00600000ca14783b */ /* 0x000f280000004200 */
[C---:B--2---:R-:W-:Y:S03]  /*f620*/  HMMA.16816.F32 R8, R24.reuse, R32, R8 ;  /* 0x000000201808723c */ /* 0x044fe60000001808 */
[----:B------:R-:W-:Y:S03]  /*f630*/  MUFU.EX2 R113, R113 ;  /* 0x0000007100717308 */ /* 0x000fe60000000800 */
[----:B------:R-:W-:Y:S01]  /*f640*/  HMMA.16816.F32 R28, R24, R34, R28 ;  /* 0x00000022181c723c */ /* 0x000fe2000000181c */
[----:B------:R-:W-:-:S04]  /*f650*/  F2FP.F16.F32.PACK_AB R32, R103, R116 ;  /* 0x000000746720723e */ /* 0x000fc800000000ff */
[----:B------:R-:W2:Y:S02]  /*f660*/  MUFU.EX2 R130, R130 ;  /* 0x0000008200827308 */ /* 0x000ea40000000800 */
[----:B------:R-:W-:Y:S02]  /*f670*/  F2FP.F16.F32.PACK_AB R24, R109, R122 ;  /* 0x0000007a6d18723e */ /* 0x000fe400000000ff */
[----:B-----5:R-:W-:Y:S02]  /*f680*/  F2FP.F16.F32.PACK_AB R25, R107, R124 ;  /* 0x0000007c6b19723e */ /* 0x020fe400000000ff */
[----:B------:R-:W-:Y:S02]  /*f690*/  F2FP.F16.F32.PACK_AB R26, R105, R118 ;  /* 0x00000076691a723e */ /* 0x000fe400000000ff */
[----:B-1----:R-:W-:Y:S01]  /*f6a0*/  F2FP.F16.F32.PACK_AB R27, R128, R3 ;  /* 0x00000003801b723e */ /* 0x002fe200000000ff */
[----:B------:R-:W-:Y:S01]  /*f6b0*/  MUFU.EX2 R117, R117 ;  /* 0x0000007500757308 */ /* 0x000fe20000000800 */
[----:B------:R-:W-:-:S05]  /*f6c0*/  F2FP.F16.F32.PACK_AB R34, R101, R112 ;  /* 0x000000706522723e */ /* 0x000fca00000000ff */
[----:B------:R-:W-:Y:S02]  /*f6d0*/  HMMA.16816.F32 R16, R24, R4, R16 ;  /* 0x000000041810723c */ /* 0x000fe40000001810 */
[----:B------:R-:W1:Y:S01]  /*f6e0*/  MUFU.EX2 R142, R142 ;  /* 0x0000008e008e7308 */ /* 0x000e620000000800 */
[----:B--2---:R-:W-:-:S03]  /*f6f0*/  F2FP.F16.F32.PACK_AB R33, R130, R113 ;  /* 0x000000718221723e */ /* 0x004fc600000000ff */
[C---:B------:R-:W-:Y:S01]  /*f700*/  HMMA.16816.F32 R12, R24.reuse, R6, R12 ;  /* 0x00000006180c723c */ /* 0x040fe2000000180c */
[----:B------:R-:W2:Y:S03]  /*f710*/  LDSM.16.MT88.4 R4, [R202+0x6400] ;  /* 0x00640000ca04783b */ /* 0x000ea60000004200 */
[----:B------:R-:W-:Y:S02]  /*f720*/  MUFU.EX2 R123, R123 ;  /* 0x0000007b007b7308 */ /* 0x000fe40000000800 */
[C---:B---3--:R-:W-:Y:S06]  /*f730*/  HMMA.16816.F32 R8, R24.reuse, R36, R8 ;  /* 0x000000241808723c */ /* 0x048fec0000001808 */
[----:B------:R-:W-:Y:S01]  /*f740*/  HMMA.16816.F32 R28, R24, R38, R28 ;  /* 0x00000026181c723c */ /* 0x000fe2000000181c */
[----:B-1----:R-:W-:Y:S01]  /*f750*/  F2FP.F16.F32.PACK_AB R35, R142, R117 ;  /* 0x000000758e23723e */ /* 0x002fe200000000ff */
[----:B------:R-:W1:Y:S01]  /*f760*/  MUFU.EX2 R144, R144 ;  /* 0x0000009000907308 */ /* 0x000e620000000800 */
[----:B------:R-:W3:Y:S04]  /*f770*/  LDSM.16.MT88.4 R36, [R201+0x6400] ;  /* 0x00640000c924783b */ /* 0x000ee80000004200 */
[----:B------:R-:W5:Y:S01]  /*f780*/  LDSM.16.MT88.4 R24, [R202+0x6800] ;  /* 0x00680000ca18783b */ /* 0x000f620000004200 */
[C---:B----4-:R-:W-:Y:S02]  /*f790*/  HMMA.16816.F32 R16, R32.reuse, R20, R16 ;  /* 0x000000142010723c */ /* 0x050fe40000001810 */
[----:B------:R-:W-:Y:S04]  /*f7a0*/  MUFU.EX2 R160, R160 ;  /* 0x000000a000a07308 */ /* 0x000fe80000000800 */
[----:B------:R-:W-:Y:S01]  /*f7b0*/  HMMA.16816.F32 R12, R32, R22, R12 ;  /* 0x00000016200c723c */ /* 0x000fe2000000180c */
[----:B------:R-:W-:-:S03]  /*f7c0*/  F2FP.F16.F32.PACK_AB R20, R99, R108 ;  /* 0x0000006c6314723e */ /* 0x000fc600000000ff */
[----:B------:R-:W4:Y:S01]  /*f7d0*/  MUFU.EX2 R131, R131 ;  /* 0x0000008300837308 */ /* 0x000f220000000800 */
[----:B-1----:R-:W-:Y:S01]  /*f7e0*/  F2FP.F16.F32.PACK_AB R21, R144, R123 ;  /* 0x0000007b9015723e */ /* 0x002fe200000000ff */
[----:B------:R-:W-:Y:S01]  /*f7f0*/  HMMA.16816.F32 R8, R32, R40, R8 ;  /* 0x000000282008723c */ /* 0x000fe20000001808 */
[----:B------:R-:W-:-:S05]  /*f800*/  F2FP.F16.F32.PACK_AB R22, R97, R104 ;  /* 0x000000686116723e */ /* 0x000fca00000000ff */
[----:B------:R-:W-:Y:S01]  /*f810*/  HMMA.16816.F32 R28, R32, R42, R28 ;  /* 0x0000002a201c723c */ /* 0x000fe2000000181c */
[----:B------:R-:W-:Y:S01]  /*f820*/  MUFU.EX2 R133, R133 ;  /* 0x0000008500857308 */ /* 0x000fe20000000800 */
[----:B------:R-:W1:Y:S04]  /*f830*/  LDSM.16.MT88.4 R32, [R201+0x6800] ;  /* 0x00680000c920783b */ /* 0x000e680000004200 */
[----:B------:R-:W-:Y:S01]  /*f840*/  LDSM.16.MT88.4 R40, [R201+0x6c00] ;  /* 0x006c0000c928783b */ /* 0x000fe20000004200 */
[----:B----4-:R-:W-:Y:S02]  /*f850*/  F2FP.F16.F32.PACK_AB R23, R131, R160 ;  /* 0x000000a08317723e */ /* 0x010fe400000000ff */
[----:B------:R-:W4:Y:S05]  /*f860*/  MUFU.EX2 R166, R166 ;  /* 0x000000a600a67308 */ /* 0x000f2a0000000800 */
[C---:B--2---:R-:W-:Y:S03]  /*f870*/  HMMA.16816.F32 R16, R20.reuse, R4, R16 ;  /* 0x000000041410723c */ /* 0x044fe60000001810 */
[----:B------:R-:W-:Y:S03]  /*f880*/  MUFU.EX2 R137, R137 ;  /* 0x0000008900897308 */ /* 0x000fe60000000800 */
[C---:B------:R-:W-:Y:S01]  /*f890*/  HMMA.16816.F32 R12, R20.reuse, R6, R12 ;  /* 0x00000006140c723c */ /* 0x040fe2000000180c */
[----:B------:R-:W2:Y:S04]  /*f8a0*/  LDSM.16.MT88.4 R4, [R202+0x6c00] ;  /* 0x006c0000ca04783b */ /* 0x000ea80000004200 */
[----:B------:R-:W5:Y:S01]  /*f8b0*/  MUFU.EX2 R172, R172 ;  /* 0x000000ac00ac7308 */ /* 0x000f620000000800 */
[C---:B---3--:R-:W-:Y:S06]  /*f8c0*/  HMMA.16816.F32 R8, R20.reuse, R36, R8 ;  /* 0x000000241408723c */ /* 0x048fec0000001808 */
[----:B------:R-:W-:Y:S01]  /*f8d0*/  HMMA.16816.F32 R28, R20, R38, R28 ;  /* 0x00000026141c723c */ /* 0x000fe2000000181c */
[----:B------:R-:W-:Y:S01]  /*f8e0*/  MUFU.EX2 R143, R143 ;  /* 0x0000008f008f7308 */ /* 0x000fe20000000800 */
[----:B------:R-:W-:-:S05]  /*f8f0*/  F2FP.F16.F32.PACK_AB R36, R89, R90 ;  /* 0x0000005a5924723e */ /* 0x000fca00000000ff */
[----:B------:R-:W-:Y:S02]  /*f900*/  F2FP.F16.F32.PACK_AB R20, R95, R100 ;  /* 0x000000645f14723e */ /* 0x000fe400000000ff */
[----:B----4-:R-:W-:Y:S01]  /*f910*/  F2FP.F16.F32.PACK_AB R21, R166, R133 ;  /* 0x00000085a615723e */ /* 0x010fe200000000ff */
[----:B------:R-:W3:Y:S01]  /*f920*/  MUFU.EX2 R180, R180 ;  /* 0x000000b400b47308 */ /* 0x000ee20000000800 */
[----:B------:R-:W-:Y:S02]  /*f930*/  F2FP.F16.F32.PACK_AB R22, R93, R94 ;  /* 0x0000005e5d16723e */ /* 0x000fe400000000ff */
[----:B-----5:R-:W-:Y:S02]  /*f940*/  F2FP.F16.F32.PACK_AB R23, R172, R137 ;  /* 0x00000089ac17723e */ /* 0x020fe400000000ff */
        /* <DEDUP_REMOVED lines=37> */
[----:B------:R-:W2:Y:S01]  /*fba0*/  MUFU.EX2 R79, R79 ;  /* 0x0000004f004f7308 */ /* 0x000ea20000000800 */
[----:B-1----:R-:W-:Y:S01]  /*fbb0*/  F2FP.F16.F32.PACK_AB R36, R81, R82 ;  /* 0x000000525124723e */ /* 0x002fe200000000ff */
[----:B------:R-:W-:Y:S01]  /*fbc0*/  FADD.FTZ R125, R125, R156 ;  /* 0x0000009c7d7d7221 */ /* 0x000fe20000010000 */
[----:B------:R-:W1:Y:S02]  /*fbd0*/  LDSM.16.MT88.4 R24, [R202+0x7800] ;  /* 0x00780000ca18783b */ /* 0x000e640000004200 */
[C---:B------:R-:W-:Y:S01]  /*fbe0*/  HMMA.16816.F32 R8, R20.reuse, R32, R8 ;  /* 0x000000201408723c */ /* 0x040fe20000001808 */
[----:B------:R-:W-:Y:S02]  /*fbf0*/  FADD.FTZ R152, R152, R125 ;  /* 0x0000007d98987221 */ /* 0x000fe40000010000 */
[----:B------:R-:W-:Y:S02]  /*fc00*/  MUFU.EX2 R155, R155 ;  /* 0x0000009b009b7308 */ /* 0x000fe40000000800 */
[----:B------:R-:W-:Y:S01]  /*fc10*/  FADD.FTZ R121, R121, R152 ;  /* 0x0000009879797221 */ /* 0x000fe20000010000 */
[----:B------:R-:W-:Y:S01]  /*fc20*/  HMMA.16816.F32 R28, R20, R34, R28 ;  /* 0x00000022141c723c */ /* 0x000fe2000000181c */
[----:B------:R-:W5:Y:S02]  /*fc30*/  LDSM.16.MT88.4 R20, [R201+0x7800] ;  /* 0x00780000c914783b */ /* 0x000f640000004200 */
[----:B------:R-:W-:-:S02]  /*fc40*/  FADD.FTZ R134, R134, R121 ;  /* 0x0000007986867221 */ /* 0x000fc40000010000 */
        /* <DEDUP_REMOVED lines=18> */
[----:B------:R-:W-:Y:S01]  /*fd70*/  HMMA.16816.F32 R16, R36, R4, R16 ;  /* 0x000000042410723c */ /* 0x000fe20000001810 */
[----:B------:R-:W-:Y:S01]  /*fd80*/  MUFU.EX2 R76, R76 ;  /* 0x0000004c004c7308 */ /* 0x000fe20000000800 */
[----:B------:R-:W-:-:S04]  /*fd90*/  FADD.FTZ R99, R99, R108 ;  /* 0x0000006c63637221 */ /* 0x000fc80000010000 */
[C---:B------:R-:W-:Y:S01]  /*fda0*/  HMMA.16816.F32 R12, R36.reuse, R6, R12 ;  /* 0x00000006240c723c */ /* 0x040fe2000000180c */
[----:B------:R-:W-:Y:S01]  /*fdb0*/  FADD.FTZ R5, R129, R164 ;  /* 0x000000a481057221 */ /* 0x000fe20000010000 */
[----:B------:R-:W-:Y:S01]  /*fdc0*/  FADD.FTZ R104, R104, R99 ;  /* 0x0000006368687221 */ /* 0x000fe20000010000 */
[----:B------:R-:W2:Y:S01]  /*fdd0*/  MUFU.EX2 R75, R75 ;  /* 0x0000004b004b7308 */ /* 0x000ea20000000800 */
[----:B----4-:R-:W-:Y:S01]  /*fde0*/  F2FP.F16.F32.PACK_AB R32, R77, R78 ;  /* 0x0000004e4d20723e */ /* 0x010fe200000000ff */
[----:B------:R-:W-:Y:S01]  /*fdf0*/  FADD.FTZ R158, R158, R5 ;  /* 0x000000059e9e7221 */ /* 0x000fe20000010000 */
[----:B------:R-:W-:Y:S01]  /*fe00*/  FADD.FTZ R97, R97, R104 ;  /* 0x0000006861617221 */ /* 0x000fe20000010000 */
[C---:B---3--:R-:W-:Y:S01]  /*fe10*/  HMMA.16816.F32 R8, R36.reuse, R40, R8 ;  /* 0x000000282408723c */ /* 0x048fe20000001808 */
[----:B------:R-:W3:Y:S01]  /*fe20*/  LDSM.16.MT88.4 R4, [R202+0x7c00] ;  /* 0x007c0000ca04783b */ /* 0x000ee20000004200 */
[----:B------:R-:W-:Y:S01]  /*fe30*/  FADD.FTZ R127, R127, R158 ;  /* 0x0000009e7f7f7221 */ /* 0x000fe20000010000 */
[----:B------:R-:W-:Y:S01]  /*fe40*/  FADD.FTZ R100, R100, R97 ;  /* 0x0000006164647221 */ /* 0x000fe20000010000 */
[----:B------:R-:W-:Y:S01]  /*fe50*/  MUFU.EX2 R159, R159 ;  /* 0x0000009f009f7308 */ /* 0x000fe20000000800 */
[----:B------:R-:W-:Y:S01]  /*fe60*/  FFMA.FTZ R129, R154, UR5, -R65 ;  /* 0x000000059a817c23 */ /* 0x000fe20008010841 */
[----:B------:R-:W-:Y:S01]  /*fe70*/  FADD.FTZ R140, R140, R127 ;  /* 0x0000007f8c8c7221 */ /* 0x000fe20000010000 */
[----:B------:R-:W-:Y:S01]  /*fe80*/  HMMA.16816.F32 R28, R36, R42, R28 ;  /* 0x0000002a241c723c */ /* 0x000fe2000000181c */
[----:B------:R-:W-:Y:S01]  /*fe90*/  FADD.FTZ R95, R95, R100 ;  /* 0x000000645f5f7221 */ /* 0x000fe20000010000 */
[----:B------:R-:W-:Y:S01]  /*fea0*/  FFMA.FTZ R41, R110, UR5, -R65 ;  /* 0x000000056e297c23 */ /* 0x000fe20008010841 */
[----:B------:R-:W-:-:S02]  /*feb0*/  FADD.FTZ R119, R119, R140 ;  /* 0x0000008c77777221 */ /* 0x000fc40000010000 */
[----:B------:R-:W4:Y:S01]  /*fec0*/  MUFU.EX2 R174, R174 ;  /* 0x000000ae00ae7308 */ /* 0x000f220000000800 */
[----:B--2---:R-:W-:Y:S01]  /*fed0*/  F2FP.F16.F32.PACK_AB R34, R75, R76 ;  /* 0x0000004c4b22723e */ /* 0x004fe200000000ff */
        /* <DEDUP_REMOVED lines=34> */
[----:B-1----:R-:W-:Y:S01]  /*10100*/  HMMA.16816.F32 R16, R32, R24, R16 ;  /* 0x000000182010723c */ /* 0x002fe20000001810 */
[----:B------:R-:W-:Y:S01]  /*10110*/  MUFU.EX2 R72, R72 ;  /* 0x0000004800487308 */ /* 0x000fe20000000800 */
[----:B------:R-:W-:Y:S01]  /*10120*/  FADD.FTZ R123, R123, R142 ;  /* 0x0000008e7b7b7221 */ /* 0x000fe20000010000 */
[----:B------:R-:W-:-:S03]  /*10130*/  FADD.FTZ R83, R83, R84 ;  /* 0x0000005453537221 */ /* 0x000fc60000010000 */
[----:B------:R-:W-:Y:S01]  /*10140*/  FADD.FTZ R123, R144, R123 ;  /* 0x0000007b907b7221 */ /* 0x000fe20000010000 */
[C---:B------:R-:W-:Y:S01]  /*10150*/  HMMA.16816.F32 R12, R32.reuse, R26, R12 ;  /* 0x0000001a200c723c */ /* 0x040fe2000000180c */
[----:B------:R-:W1:Y:S01]  /*10160*/  LDSM.16.MT88.4 R24, [R201+0x7c00] ;  /* 0x007c0000c918783b */ /* 0x000e620000004200 */
[----:B------:R-:W2:Y:S01]  /*10170*/  MUFU.EX2 R71, R71 ;  /* 0x0000004700477308 */ /* 0x000ea20000000800 */
[----:B------:R-:W-:Y:S01]  /*10180*/  FADD.FTZ R160, R160, R123 ;  /* 0x0000007ba0a07221 */ /* 0x000fe20000010000 */
[----:B------:R-:W-:Y:S02]  /*10190*/  FADD.FTZ R82, R82, R83 ;  /* 0x0000005352527221 */ /* 0x000fe40000010000 */
[C---:B-----5:R-:W-:Y:S01]  /*101a0*/  HMMA.16816.F32 R8, R32.reuse, R20, R8 ;  /* 0x000000142008723c */ /* 0x060fe20000001808 */
[----:B------:R-:W-:Y:S01]  /*101b0*/  FADD.FTZ R160, R131, R160 ;  /* 0x000000a083a07221 */ /* 0x000fe20000010000 */
[----:B------:R-:W-:Y:S02]  /*101c0*/  FADD.FTZ R81, R81, R82 ;  /* 0x0000005251517221 */ /* 0x000fe40000010000 */
[----:B------:R-:W-:Y:S01]  /*101d0*/  MUFU.EX2 R129, R129 ;  /* 0x0000008100817308 */ /* 0x000fe20000000800 */
[----:B------:R-:W-:Y:S01]  /*101e0*/  FADD.FTZ R133, R133, R160 ;  /* 0x000000a085857221 */ /* 0x000fe20000010000 */
[----:B------:R-:W-:Y:S01]  /*101f0*/  HMMA.16816.F32 R28, R32, R22, R28 ;  /* 0x00000016201c723c */ /* 0x000fe2000000181c */
[----:B------:R-:W5:Y:S01]  /*10200*/  LDSM.16.MT88.4 R32, [R202+0x8000] ;  /* 0x00800000ca20783b */ /* 0x000f620000004200 */
[----:B----4-:R-:W-:Y:S01]  /*10210*/  F2FP.F16.F32.PACK_AB R20, R73, R74 ;  /* 0x0000004a4914723e */ /* 0x010fe200000000ff */
[----:B------:R-:W-:Y:S01]  /*10220*/  FADD.FTZ R166, R166, R133 ;  /* 0x00000085a6a67221 */ /* 0x000fe20000010000 */
[----:B------:R-:W-:Y:S01]  /*10230*/  FADD.FTZ R80, R80, R81 ;  /* 0x0000005150507221 */ /* 0x000fe20000010000 */
[----:B------:R-:W-:Y:S01]  /*10240*/  LDSM.16.MT88.4 R132, [R201+0x8c00] ;  /* 0x008c0000c984783b */ /* 0x000fe20000004200 */
[----:B------:R-:W4:Y:S01]  /*10250*/  MUFU.EX2 R40, R146 ;  /* 0x0000009200287308 */ /* 0x000f220000000800 */
[----:B------:R-:W-:Y:S01]  /*10260*/  FADD.FTZ R137, R137, R166 ;  /* 0x000000a689897221 */ /* 0x000fe20000010000 */
[----:B--2---:R-:W-:Y:S01]  /*10270*/  F2FP.F16.F32.PACK_AB R22, R71, R72 ;  /* 0x000000484716723e */ /* 0x004fe200000000ff */
[----:B------:R-:W-:-:S02]  /*10280*/  FADD.FTZ R79, R79, R80 ;  /* 0x000000504f4f7221 */ /* 0x000fc40000010000 */
[----:B------:R-:W-:Y:S02]  /*10290*/  FADD.FTZ R172, R172, R137 ;  /* 0x00000089acac7221 */ /* 0x000fe40000010000 */
[----:B------:R-:W-:Y:S01]  /*102a0*/  FADD.FTZ R78, R78, R79 ;  /* 0x0000004f4e4e7221 */ /* 0x000fe20000010000 */
[----:B------:R-:W-:Y:S01]  /*102b0*/  MUFU.EX2 R37, R37 ;  /* 0x0000002500257308 */ /* 0x000fe20000000800 */
[----:B------:R-:W-:Y:S02]  /*102c0*/  FADD.FTZ R143, R143, R172 ;  /* 0x000000ac8f8f7221 */ /* 0x000fe40000010000 */
[----:B------:R-:W-:Y:S02]  /*102d0*/  FADD.FTZ R77, R77, R78 ;  /* 0x0000004e4d4d7221 */ /* 0x000fe40000010000 */
[----:B------:R-:W-:Y:S02]  /*102e0*/  FADD.FTZ R180, R180, R143 ;  /* 0x0000008fb4b47221 */ /* 0x000fe40000010000 */
[----:B------:R-:W-:Y:S01]  /*102f0*/  FADD.FTZ R76, R76, R77 ;  /* 0x0000004d4c4c7221 */ /* 0x000fe20000010000 */
[----:B------:R-:W2:Y:S01]  /*10300*/  MUFU.EX2 R38, R38 ;  /* 0x0000002600267308 */ /* 0x000ea20000000800 */
[----:B------:R-:W-:Y:S01]  /*10310*/  FADD.FTZ R149, R149, R180 ;  /* 0x000000b495957221 */ /* 0x000fe20000010000 */
[----:B----4-:R-:W-:Y:S01]  /*10320*/  F2FP.F16.F32.PACK_AB R21, R40, R129 ;  /* 0x000000812815723e */ /* 0x010fe200000000ff */
[----:B------:R-:W-:Y:S01]  /*10330*/  FADD.FTZ R75, R75, R76 ;  /* 0x0000004c4b4b7221 */ /* 0x000fe20000010000 */
[----:B------:R-:W-:Y:S01]  /*10340*/  LDSM.16.MT88.4 R140, [R202+0x8c00] ;  /* 0x008c0000ca8c783b */ /* 0x000fe20000004200 */
[----:B------:R-:W-:-:S02]  /*10350*/  FADD.FTZ R186, R186, R149 ;  /* 0x00000095baba7221 */ /* 0x000fc40000010000 */
[----:B------:R-:W-:Y:S01]  /*10360*/  FADD.FTZ R74, R74, R75 ;  /* 0x0000004b4a4a7221 */ /* 0x000fe20000010000 */
[----:B------:R-:W-:Y:S01]  /*10370*/  MUFU.EX2 R70, R70 ;  /* 0x0000004600467308 */ /* 0x000fe20000000800 */
[----:B------:R-:W-:Y:S02]  /*10380*/  FADD.FTZ R151, R151, R186 ;  /* 0x000000ba97977221 */ /* 0x000fe40000010000 */
[----:B------:R-:W-:Y:S02]  /*10390*/  FADD.FTZ R73, R73, R74 ;  /* 0x0000004a49497221 */ /* 0x000fe40000010000 */
[----:B------:R-:W-:Y:S02]  /*103a0*/  FADD.FTZ R222, R222, R151 ;  /* 0x00000097dede7221 */ /* 0x000fe40000010000 */
[----:B------:R-:W-:Y:S01]  /*103b0*/  FADD.FTZ R72, R72, R73 ;  /* 0x0000004948487221 */ /* 0x000fe20000010000 */
[----:B------:R-:W4:Y:S01]  /*103c0*/  MUFU.EX2 R69, R69 ;  /* 0x0000004500457308 */ /* 0x000f220000000800 */
[----:B--2---:R-:W-:Y:S01]  /*103d0*/  F2FP.F16.F32.PACK_AB R23, R38, R37 ;  /* 0x000000252617723e */ /* 0x004fe200000000ff */
[----:B------:R-:W-:Y:S01]  /*103e0*/  FADD.FTZ R153, R153, R222 ;  /* 0x000000de99997221 */ /* 0x000fe20000010000 */
[----:B------:R-:W-:-:S03]  /*103f0*/  FADD.FTZ R71, R71, R72 ;  /* 0x0000004847477221 */ /* 0x000fc60000010000 */
[----:B------:R-:W-:Y:S02]  /*10400*/  FADD.FTZ R226, R226, R153 ;  /* 0x00000099e2e27221 */ /* 0x000fe40000010000 */
[----:B---3--:R-:W-:Y:S01]  /*10410*/  HMMA.16816.F32 R16, R20, R4, R16 ;  /* 0x000000041410723c */ /* 0x008fe20000001810 */
[----:B------:R-:W-:Y:S01]  /*10420*/  MUFU.EX2 R68, R68 ;  /* 0x0000004400447308 */ /* 0x000fe20000000800 */
[----:B------:R-:W-:-:S04]  /*10430*/  FADD.FTZ R155, R155, R226 ;  /* 0x000000e29b9b7221 */ /* 0x000fc80000010000 */
[C---:B------:R-:W-:Y:S01]  /*10440*/  HMMA.16816.F32 R12, R20.reuse, R6, R12 ;  /* 0x00000006140c723c */ /* 0x040fe2000000180c */
[----:B------:R-:W2:Y:S01]  /*10450*/  LDSM.16.MT88.4 R4, [R201+0x8000] ;  /* 0x00800000c904783b */ /* 0x000ea20000004200 */
[----:B------:R-:W-:Y:S01]  /*10460*/  FADD.FTZ R228, R228, R155 ;  /* 0x0000009be4e47221 */ /* 0x000fe20000010000 */
[----:B------:R-:W3:Y:S03]  /*10470*/  MUFU.EX2 R67, R67 ;  /* 0x0000004300437308 */ /* 0x000ee60000000800 */
[----:B-1----:R-:W-:Y:S01]  /*10480*/  HMMA.16816.F32 R8, R20, R24, R8 ;  /* 0x000000181408723c */ /* 0x002fe20000001808 */
[----:B------:R-:W-:-:S04]  /*10490*/  FADD.FTZ R157, R157, R228 ;  /* 0x000000e49d9d7221 */ /* 0x000fc80000010000 */
[----:B------:R-:W-:Y:S01]  /*104a0*/  MUFU.EX2 R39, R39 ;  /* 0x0000002700277308 */ /* 0x000fe20000000800 */
[----:B------:R-:W-:Y:S01]  /*104b0*/  HMMA.16816.F32 R28, R20, R26, R28 ;  /* 0x0000001a141c723c */ /* 0x000fe2000000181c */
[----:B------:R-:W1:Y:S01]  /*104c0*/  LDSM.16.MT88.4 R20, [R202+0x8400] ;  /* 0x00840000ca14783b */ /* 0x000e620000004200 */
[----:B----4-:R-:W-:Y:S01]  /*104d0*/  F2FP.F16.F32.PACK_AB R24, R69, R70 ;  /* 0x000000464518723e */ /* 0x010fe200000000ff */
[----:B------:R-:W-:Y:S01]  /*104e0*/  FADD.FTZ R218, R218, R157 ;  /* 0x0000009ddada7221 */ /* 0x000fe20000010000 */
[----:B------:R-:W-:-:S03]  /*104f0*/  FADD.FTZ R70, R70, R71 ;  /* 0x0000004746467221 */ /* 0x000fc60000010000 */
[----:B------:R-:W4:Y:S01]  /*10500*/  MUFU.EX2 R42, R42 ;  /* 0x0000002a002a7308 */ /* 0x000f220000000800 */
        /* <DEDUP_REMOVED lines=21> */
[----:B-----5:R-:W-:Y:S01]  /*10660*/  HMMA.16816.F32 R16, R24, R32, R16 ;  /* 0x000000201810723c */ /* 0x020fe20000001810 */
[----:B------:R-:W-:-:S04]  /*10670*/  FADD.FTZ R41, R41, R42 ;  /* 0x0000002a29297221 */ /* 0x000fc80000010000 */
[----:B------:R-:W-:Y:S01]  /*10680*/  FADD.FTZ R41, R106, R41 ;  /* 0x000000296a297221 */ /* 0x000fe20000010000 */
[C---:B------:R-:W-:Y:S01]  /*10690*/  HMMA.16816.F32 R12, R24.reuse, R34, R12 ;  /* 0x00000022180c723c */ /* 0x040fe2000000180c */
[----:B------:R-:W3:Y:S01]  /*106a0*/  MUFU.EX2 R51, R51 ;  /* 0x0000003300337308 */ /* 0x000ee20000000800 */
[----:B------:R-:W5:Y:S04]  /*106b0*/  LDSM.16.MT88.4 R32, [R201+0x8400] ;  /* 0x00840000c920783b */ /* 0x000f680000004200 */
[C---:B--2---:R-:W-:Y:S03]  /*106c0*/  HMMA.16816.F32 R8, R24.reuse, R4, R8 ;  /* 0x000000041808723c */ /* 0x044fe60000001808 */
[----:B------:R-:W-:Y:S03]  /*106d0*/  MUFU.EX2 R96, R98 ;  /* 0x0000006200607308 */ /* 0x000fe60000000800 */
[----:B------:R-:W-:Y:S01]  /*106e0*/  HMMA.16816.F32 R28, R24, R6, R28 ;  /* 0x00000006181c723c */ /* 0x000fe2000000181c */
[----:B----4-:R-:W-:Y:S01]  /*106f0*/  F2FP.F16.F32.PACK_AB R4, R53, R66 ;  /* 0x000000423504723e */ /* 0x010fe200000000ff */
[----:B------:R-:W2:Y:S01]  /*10700*/  LDSM.16.MT88.4 R24, [R202+0x8800] ;  /* 0x00880000ca18783b */ /* 0x000ea20000004200 */
[----:B------:R-:W-:-:S02]  /*10710*/  FADD.FTZ R66, R66, R67 ;  /* 0x0000004342427221 */ /* 0x000fc40000010000 */
[----:B------:R-:W4:Y:S02]  /*10720*/  MUFU.EX2 R43, R43 ;  /* 0x0000002b002b7308 */ /* 0x000f240000000800 */
[----:B---3--:R-:W-:Y:S01]  /*10730*/  F2FP.F16.F32.PACK_AB R6, R51, R52 ;  /* 0x000000343306723e */ /* 0x008fe200000000ff */
[----:B------:R-:W-:-:S04]  /*10740*/  FADD.FTZ R53, R53, R66 ;  /* 0x0000004235357221 */ /* 0x000fc80000010000 */
[----:B------:R-:W-:Y:S01]  /*10750*/  FADD.FTZ R52, R52, R53 ;  /* 0x0000003534347221 */ /* 0x000fe20000010000 */
[----:B------:R-:W-:Y:S03]  /*10760*/  MUFU.EX2 R92, R92 ;  /* 0x0000005c005c7308 */ /* 0x000fe60000000800 */
[----:B------:R-:W-:-:S05]  /*10770*/  FADD.FTZ R51, R51, R52 ;  /* 0x0000003433337221 */ /* 0x000fca0000010000 */
[----:B------:R-:W3:Y:S01]  /*10780*/  MUFU.EX2 R93, R94 ;  /* 0x0000005e005d7308 */ /* 0x000ee20000000800 */
[----:B----4-:R-:W-:Y:S01]  /*10790*/  F2FP.F16.F32.PACK_AB R5, R43, R96 ;  /* 0x000000602b05723e */ /* 0x010fe200000000ff */
[----:B------:R-:W-:-:S04]  /*107a0*/  FADD.FTZ R96, R96, R41 ;  /* 0x0000002960607221 */ /* 0x000fc80000010000 */
[----:B------:R-:W-:Y:S02]  /*107b0*/  FADD.FTZ R43, R43, R96 ;  /* 0x000000602b2b7221 */ /* 0x000fe40000010000 */
[----:B------:R-:W-:Y:S08]  /*107c0*/  MUFU.EX2 R50, R50 ;  /* 0x0000003200327308 */ /* 0x000ff00000000800 */
[----:B------:R-:W4:Y:S01]  /*107d0*/  MUFU.EX2 R49, R49 ;  /* 0x0000003100317308 */ /* 0x000f220000000800 */
[----:B---3--:R-:W-:Y:S01]  /*107e0*/  F2FP.F16.F32.PACK_AB R7, R93, R92 ;  /* 0x0000005c5d07723e */ /* 0x008fe200000000ff */
[----:B------:R-:W-:-:S04]  /*107f0*/  FADD.FTZ R92, R92, R43 ;  /* 0x0000002b5c5c7221 */ /* 0x000fc80000010000 */
[----:B------:R-:W-:Y:S02]  /*10800*/  FADD.FTZ R92, R93, R92 ;  /* 0x0000005c5d5c7221 */ /* 0x000fe40000010000 */
[C---:B-1----:R-:W-:Y:S01]  /*10810*/  HMMA.16816.F32 R16, R4.reuse, R20, R16 ;  /* 0x000000140410723c */ /* 0x042fe20000001810 */
[----:B------:R-:W-:Y:S05]  /*10820*/  MUFU.EX2 R45, R45 ;  /* 0x0000002d002d7308 */ /* 0x000fea0000000800 */
[C---:B------:R-:W-:Y:S01]  /*10830*/  HMMA.16816.F32 R12, R4.reuse, R22, R12 ;  /* 0x00000016040c723c */ /* 0x040fe2000000180c */
[----:B------:R-:W1:Y:S02]  /*10840*/  LDSM.16.MT88.4 R20, [R201+0x8800] ;  /* 0x00880000c914783b */ /* 0x000e640000004200 */
[----:B------:R-:W3:Y:S03]  /*10850*/  MUFU.EX2 R44, R44 ;  /* 0x0000002c002c7308 */ /* 0x000ee60000000800 */
[C---:B-----5:R-:W-:Y:S05]  /*10860*/  HMMA.16816.F32 R8, R4.reuse, R32, R8 ;  /* 0x000000200408723c */ /* 0x060fea0000001808 */
[----:B------:R-:W-:Y:S01]  /*10870*/  MUFU.EX2 R61, R61 ;  /* 0x0000003d003d7308 */ /* 0x000fe20000000800 */
[----:B------:R-:W-:Y:S01]  /*10880*/  HMMA.16816.F32 R28, R4, R34, R28 ;  /* 0x00000022041c723c */ /* 0x000fe2000000181c */
[--C-:B------:R-:W-:Y:S01]  /*10890*/  FFMA.FTZ R32, R57, UR5, -R65.reuse ;  /* 0x0000000539207c23 */ /* 0x100fe20008010841 */
[----:B------:R-:W-:-:S05]  /*108a0*/  FFMA.FTZ R33, R56, UR5, -R65 ;  /* 0x0000000538217c23 */ /* 0x000fca0008010841 */
        /* <DEDUP_REMOVED lines=12> */
[----:B------:R-:W-:Y:S08]  /*10970*/  MUFU.EX2 R36, R36 ;  /* 0x0000002400247308 */ /* 0x000ff00000000800 */
[----:B------:R-:W4:Y:S01]  /*10980*/  MUFU.EX2 R3, R3 ;  /* 0x0000000300037308 */ /* 0x000f220000000800 */
[----:B---3--:R-:W-:Y:S01]  /*10990*/  F2FP.F16.F32.PACK_AB R7, R58, R59 ;  /* 0x0000003b3a07723e */ /* 0x008fe200000000ff */
[----:B------:R-:W-:-:S04]  /*109a0*/  FADD.FTZ R59, R59, R60 ;  /* 0x0000003c3b3b7221 */ /* 0x000fc80000010000 */
[----:B------:R-:W-:Y:S02]  /*109b0*/  FADD.FTZ R59, R58, R59 ;  /* 0x0000003b3a3b7221 */ /* 0x000fe40000010000 */
[C---:B--2---:R-:W-:Y:S01]  /*109c0*/  HMMA.16816.F32 R16, R4.reuse, R24, R16 ;  /* 0x000000180410723c */ /* 0x044fe20000001810 */
[----:B------:R-:W-:Y:S05]  /*109d0*/  MUFU.EX2 R32, R32 ;  /* 0x0000002000207308 */ /* 0x000fea0000000800 */
[C---:B-1----:R-:W-:Y:S01]  /*109e0*/  HMMA.16816.F32 R8, R4.reuse, R20, R8 ;  /* 0x000000140408723c */ /* 0x042fe20000001808 */
[--C-:B------:R-:W-:Y:S01]  /*109f0*/  FFMA.FTZ R24, R55, UR5, -R65.reuse ;  /* 0x0000000537187c23 */ /* 0x100fe20008010841 */
[----:B------:R-:W-:Y:S01]  /*10a00*/  FFMA.FTZ R25, R54, UR5, -R65 ;  /* 0x0000000536197c23 */ /* 0x000fe20008010841 */
[----:B------:R-:W1:Y:S03]  /*10a10*/  MUFU.EX2 R33, R33 ;  /* 0x0000002100217308 */ /* 0x000e660000000800 */
[C---:B------:R-:W-:Y:S05]  /*10a20*/  HMMA.16816.F32 R12, R4.reuse, R26, R12 ;  /* 0x0000001a040c723c */ /* 0x040fea000000180c */
[----:B------:R-:W-:Y:S01]  /*10a30*/  MUFU.EX2 R62, R62 ;  /* 0x0000003e003e7308 */ /* 0x000fe20000000800 */
[----:B------:R-:W-:Y:S07]  /*10a40*/  HMMA.16816.F32 R28, R4, R22, R28 ;  /* 0x00000016041c723c */ /* 0x000fee000000181c */
[----:B------:R-:W2:Y:S01]  /*10a50*/  MUFU.EX2 R221, R221 ;  /* 0x000000dd00dd7308 */ /* 0x000ea20000000800 */
[----:B----4-:R-:W-:Y:S01]  /*10a60*/  F2FP.F16.F32.PACK_AB R4, R3, R36 ;  /* 0x000000240304723e */ /* 0x010fe200000000ff */
        /* <DEDUP_REMOVED lines=84> */
.L_x_2631:
[----:B------:R-:W-:Y:S02]  /*10fb0*/  ULDC UR8, c[0x0][0x250] ;  /* 0x0000940000087ab9 */ /* 0x000fe40000000800 */
[----:B------:R-:W-:-:S06]  /*10fc0*/  USHF.L.U32 UR4, UR8, 0x8, URZ ;  /* 0x0000000808047899 */ /* 0x000fcc000800063f */
[----:B------:R-:W-:-:S04]  /*10fd0*/  IADD3 R8, RZ, -UR4, RZ ;  /* 0x80000004ff087c10 */ /* 0x000fc8000fffe0ff */
[----:B------:R-:W-:-:S07]  /*10fe0*/  SHF.R.S32.HI R4, RZ, 0x1f, R8 ;  /* 0x0000001fff047819 */ /* 0x000fce0000011408 */
.L_x_2632:
[----:B------:R-:W-:Y:S01]  /*10ff0*/  USHF.L.U32 UR5, UR8, 0x6, URZ ;  /* 0x0000000608057899 */ /* 0x000fe2000800063f */
[----:B------:R-:W-:Y:S01]  /*11000*/  LEA R210, P0, R8, R210, 0x1 ;  /* 0x000000d208d27211 */ /* 0x000fe200078008ff */
[----:B------:R-:W-:Y:S01]  /*11010*/  ULDC UR4, c[0x0][0x254] ;  /* 0x0000950000047ab9 */ /* 0x000fe20000000800 */
[----:B------:R-:W-:Y:S01]  /*11020*/  IMAD.SHL.U32 R50, R216, 0x100, RZ ;  /* 0x00000100d8327824 */ /* 0x000fe200078e00ff */
        /* <DEDUP_REMOVED lines=26> */
[----:B------:R-:W-:-:S04]  /*111d0*/  ULDC UR4, c[0x0][0x39c] ;  /* 0x0000e70000047ab9 */ /* 0x000fc80000000800 */
[----:B------:R5:W-:Y:S04]  /*111e0*/  LDGSTS.E.BYPASS.LTC128B.128 [R217+0x8800], desc[UR6][R38.64] ;  /* 0x0880000026d97fae */ /* 0x000be8000b901d46 */
[----:B-1----:R-:W-:Y:S04]  /*111f0*/  LDSM.16.M88.4 R8, [R206] ;  /* 0x00000000ce08783b */ /* 0x002fe80000000200 */
[----:B------:R-:W1:Y:S04]  /*11200*/  LDSM.16.M88.4 R16, [R204+0x1000] ;  /* 0x00100000cc10783b */ /* 0x000e680000000200 */
[----:B------:R-:W-:Y:S04]  /*11210*/  LDSM.16.M88.4 R12, [R205] ;  /* 0x00000000cd0c783b */ /* 0x000fe80000000200 */
[----:B------:R-:W-:Y:S04]  /*11220*/  LDSM.16.M88.4 R20, [R203] ;  /* 0x00000000cb14783b */ /* 0x000fe80000000200 */
[----:B--2---:R-:W3:Y:S04]  /*11230*/  LDSM.16.M88.4 R4, [R204+0x1400] ;  /* 0x00140000cc04783b */ /* 0x004ee80000000200 */
[----:B------:R-:W2:Y:S04]  /*11240*/  LDSM.16.M88.4 R28, [R200] ;  /* 0x00000000c81c783b */ /* 0x000ea80000000200 */
[----:B------:R-:W0:Y:S01]  /*11250*/  LDGDEPBAR ;  /* 0x00000000000079af */ /* 0x000e220000000000 */
[C---:B-1----:R-:W-:Y:S06]  /*11260*/  HMMA.16816.F32 R32, R8.reuse, R16, RZ ;  /* 0x000000100820723c */ /* 0x042fec00000018ff */
[C---:B------:R-:W-:Y:S06]  /*11270*/  HMMA.16816.F32 R16, R8.reuse, R18, RZ ;  /* 0x000000120810723c */ /* 0x040fec00000018ff */
[C---:B---3--:R-:W-:Y:S06]  /*11280*/  HMMA.16816.F32 R24, R8.reuse, R4, RZ ;  /* 0x000000040818723c */ /* 0x048fec00000018ff */
[----:B------:R-:W-:Y:S06]  /*11290*/  HMMA.16816.F32 R4, R8, R6, RZ ;  /* 0x000000060804723c */ /* 0x000fec00000018ff */
[C---:B------:R-:W-:Y:S06]  /*112a0*/  HMMA.16816.F32 R32, R12.reuse, R20, R32 ;  /* 0x000000140c20723c */ /* 0x040fec0000001820 */
[C---:B------:R-:W-:Y:S01]  /*112b0*/  HMMA.16816.F32 R16, R12.reuse, R22, R16 ;  /* 0x000000160c10723c */ /* 0x040fe20000001810 */
[----:B------:R-:W1:Y:S05]  /*112c0*/  LDSM.16.M88.4 R20, [R204+0x1800] ;  /* 0x00180000cc14783b */ /* 0x000e6a0000000200 */
[C---:B--2---:R-:W-:Y:S06]  /*112d0*/  HMMA.16816.F32 R24, R12.reuse, R28, R24 ;  /* 0x0000001c0c18723c */ /* 0x044fec0000001818 */
[----:B------:R-:W-:Y:S06]  /*112e0*/  HMMA.16816.F32 R4, R12, R30, R4 ;  /* 0x0000001e0c04723c */ /* 0x000fec0000001804 */
[----:B------:R-:W-:Y:S01]  /*112f0*/  FMUL.FTZ R32, R32, UR4 ;  /* 0x0000000420207c20 */ /* 0x000fe20008410000 */
[----:B----4-:R-:W-:Y:S01]  /*11300*/  FMUL.FTZ R36, R33, UR4 ;  /* 0x0000000421247c20 */ /* 0x010fe20008410000 */
[----:B------:R-:W-:Y:S01]  /*11310*/  FMUL.FTZ R113, R34, UR4 ;  /* 0x0000000422717c20 */ /* 0x000fe20008410000 */
[----:B------:R-:W-:Y:S01]  /*11320*/  FMUL.FTZ R105, R35, UR4 ;  /* 0x0000000423697c20 */ /* 0x000fe20008410000 */
[----:B------:R2:W3:Y:S02]  /*11330*/  MUFU.TANH R37, R32 ;  /* 0x0000002000257308 */ /* 0x0004e40000002400 */
[----:B------:R-:W-:Y:S01]  /*11340*/  FMUL.FTZ R16, R16, UR4 ;  /* 0x0000000410107c20 */ /* 0x000fe20008410000 */
[----:B------:R-:W-:Y:S01]  /*11350*/  FMUL.FTZ R3, R17, UR4 ;  /* 0x0000000411037c20 */ /* 0x000fe20008410000 */
[----:B------:R-:W-:Y:S01]  /*11360*/  FMUL.FTZ R119, R18, UR4 ;  /* 0x0000000412777c20 */ /* 0x000fe20008410000 */
[----:B------:R-:W-:-:S03]  /*11370*/  FMUL.FTZ R127, R19, UR4 ;  /* 0x00000004137f7c20 */ /* 0x000fc60008410000 */
[----:B------:R4:W-:Y:S01]  /*11380*/  MUFU.TANH R41, R16 ;  /* 0x0000001000297308 */ /* 0x0009e20000002400 */
[----:B------:R-:W-:Y:S01]  /*11390*/  FMUL.FTZ R24, R24, UR4 ;  /* 0x0000000418187c20 */ /* 0x000fe20008410000 */
[----:B-----5:R-:W-:Y:S01]  /*113a0*/  FMUL.FTZ R39, R25, UR4 ;  /* 0x0000000419277c20 */ /* 0x020fe20008410000 */
[----:B------:R-:W-:Y:S01]  /*113b0*/  FMUL.FTZ R153, R26, UR4 ;  /* 0x000000041a997c20 */ /* 0x000fe20008410000 */
[----:B------:R-:W-:Y:S02]  /*113c0*/  FMUL.FTZ R121, R27, UR4 ;  /* 0x000000041b797c20 */ /* 0x000fe40008410000 */
[----:B------:R-:W-:Y:S01]  /*113d0*/  FMUL.FTZ R4, R4, UR4 ;  /* 0x0000000404047c20 */ /* 0x000fe20008410000 */
[----:B------:R-:W-:Y:S01]  /*113e0*/  FMUL.FTZ R40, R5, UR4 ;  /* 0x0000000405287c20 */ /* 0x000fe20008410000 */
[----:B------:R5:W-:Y:S01]  /*113f0*/  MUFU.TANH R38, R24 ;  /* 0x0000001800267308 */ /* 0x000be20000002400 */
[----:B--2---:R-:W2:Y:S01]  /*11400*/  LDSM.16.M88.4 R32, [R199] ;  /* 0x00000000c720783b */ /* 0x004ea20000000200 */
[----:B------:R-:W-:Y:S01]  /*11410*/  FMUL.FTZ R249, R6, UR4 ;  /* 0x0000000406f97c20 */ /* 0x000fe20008410000 */
[----:B-1----:R-:W-:Y:S01]  /*11420*/  HMMA.16816.F32 R28, R8, R20, RZ ;  /* 0x00000014081c723c */ /* 0x002fe200000018ff */
[----:B------:R-:W-:-:S04]  /*11430*/  FMUL.FTZ R106, R7, UR4 ;  /* 0x00000004076a7c20 */ /* 0x000fc80008410000 */
[----:B------:R1:W-:Y:S01]  /*11440*/  MUFU.TANH R42, R4 ;  /* 0x00000004002a7308 */ /* 0x0003e20000002400 */
[----:B----4-:R-:W4:Y:S01]  /*11450*/  LDSM.16.M88.4 R16, [R204+0x1c00] ;  /* 0x001c0000cc10783b */ /* 0x010f220000000200 */
[----:B------:R-:W-:Y:S06]  /*11460*/  HMMA.16816.F32 R20, R8, R22, RZ ;  /* 0x000000160814723c */ /* 0x000fec00000018ff */
[----:B------:R-:W-:Y:S01]  /*11470*/  MUFU.TANH R36, R36 ;  /* 0x0000002400247308 */ /* 0x000fe20000002400 */
[----:B-----5:R-:W5:Y:S07]  /*11480*/  LDSM.16.M88.4 R24, [R198] ;  /* 0x00000000c618783b */ /* 0x020f6e0000000200 */
[----:B------:R-:W3:Y:S01]  /*11490*/  MUFU.TANH R113, R113 ;  /* 0x0000007100717308 */ /* 0x000ee20000002400 */
[----:B-1----:R-:W1:Y:S07]  /*114a0*/  LDSM.16.M88.4 R4, [R204+0x2000] ;  /* 0x00200000cc04783b */ /* 0x002e6e0000000200 */
[----:B------:R-:W3:Y:S08]  /*114b0*/  MUFU.TANH R105, R105 ;  /* 0x0000006900697308 */ /* 0x000ef00000002400 */
[----:B------:R-:W3:Y:S01]  /*114c0*/  MUFU.TANH R119, R119 ;  /* 0x0000007700777308 */ /* 0x000ee20000002400 */
[C---:B--2---:R-:W-:Y:S06]  /*114d0*/  HMMA.16816.F32 R28, R12.reuse, R32, R28 ;  /* 0x000000200c1c723c */ /* 0x044fec000000181c */
[----:B------:R-:W-:Y:S01]  /*114e0*/  HMMA.16816.F32 R20, R12, R34, R20 ;  /* 0x000000220c14723c */ /* 0x000fe20000001814 */
[----:B------:R-:W2:Y:S05]  /*114f0*/  MUFU.TANH R3, R3 ;  /* 0x0000000300037308 */ /* 0x000eaa0000002400 */
[C---:B----4-:R-:W-:Y:S03]  /*11500*/  HMMA.16816.F32 R32, R8.reuse, R16, RZ ;  /* 0x000000100820723c */ /* 0x050fe600000018ff */
[----:B------:R-:W-:Y:S03]  /*11510*/  MUFU.TANH R39, R39 ;  /* 0x0000002700277308 */ /* 0x000fe60000002400 */
[----:B------:R-:W-:Y:S05]  /*11520*/  HMMA.16816.F32 R16, R8, R18, RZ ;  /* 0x000000120810723c */ /* 0x000fea00000018ff */
[----:B------:R-:W4:Y:S01]  /*11530*/  MUFU.TANH R153, R153 ;  /* 0x0000009900997308 */ /* 0x000f220000002400 */
        /* <DEDUP_REMOVED lines=9> */
[C---:B-----5:R-:W-:Y:S03]  /*115d0*/  HMMA.16816.F32 R32, R12.reuse, R24, R32 ;  /* 0x000000180c20723c */ /* 0x060fe60000001820 */
[----:B------:R5:W-:Y:S03]  /*115e0*/  MUFU.TANH R54, R20 ;  /* 0x0000001400367308 */ /* 0x000be60000002400 */
[----:B------:R-:W-:Y:S05]  /*115f0*/  HMMA.16816.F32 R16, R12, R26, R16 ;  /* 0x0000001a0c10723c */ /* 0x000fea0000001810 */
[----:B------:R-:W4:Y:S01]  /*11600*/  MUFU.TANH R127, R127 ;  /* 0x0000007f007f7308 */ /* 0x000f220000002400 */
[----:B---3--:R-:W3:Y:S01]  /*11610*/  LDSM.16.M88.4 R28, [R197] ;  /* 0x00000000c51c783b */ /* 0x008ee20000000200 */
[C---:B-1----:R-:W-:Y:S06]  /*11620*/  HMMA.16816.F32 R24, R8.reuse, R4, RZ ;  /* 0x000000040818723c */ /* 0x042fec00000018ff */
[----:B------:R-:W-:Y:S01]  /*11630*/  HMMA.16816.F32 R4, R8, R6, RZ ;  /* 0x000000060804723c */ /* 0x000fe200000018ff */
[----:B-----5:R-:W1:Y:S01]  /*11640*/  LDSM.16.M88.4 R20, [R204+0x2400] ;  /* 0x00240000cc14783b */ /* 0x020e620000000200 */
[----:B------:R-:W5:Y:S03]  /*11650*/  MUFU.TANH R121, R121 ;  /* 0x0000007900797308 */ /* 0x000f660000002400 */
        /* <DEDUP_REMOVED lines=10> */
[----:B------:R-:W-:Y:S01]  /*11700*/  MUFU.TANH R40, R40 ;  /* 0x0000002800287308 */ /* 0x000fe20000002400 */
[----:B--2---:R-:W2:Y:S01]  /*11710*/  LDSM.16.M88.4 R32, [R196] ;  /* 0x00000000c420783b */ /* 0x004ea20000000200 */
[C---:B---3--:R-:W-:Y:S06]  /*11720*/  HMMA.16816.F32 R24, R12.reuse, R28, R24 ;  /* 0x0000001c0c18723c */ /* 0x048fec0000001818 */
[----:B------:R-:W3:Y:S01]  /*11730*/  MUFU.TANH R249, R249 ;  /* 0x000000f900f97308 */ /* 0x000ee20000002400 */
[----:B----4-:R-:W4:Y:S01]  /*11740*/  LDSM.16.M88.4 R16, [R204+0x2800] ;  /* 0x00280000cc10783b */ /* 0x010f220000000200 */
[----:B------:R-:W-:Y:S06]  /*11750*/  HMMA.16816.F32 R4, R12, R30, R4 ;  /* 0x0000001e0c04723c */ /* 0x000fec0000001804 */
[----:B------:R-:W3:Y:S01]  /*11760*/  MUFU.TANH R106, R106 ;  /* 0x0000006a006a7308 */ /* 0x000ee20000002400 */
[C---:B-1----:R-:W-:Y:S07]  /*11770*/  HMMA.16816.F32 R28, R8.reuse, R20, RZ ;  /* 0x00000014081c723c */ /* 0x042fee00000018ff */
[----:B------:R-:W1:Y:S01]  /*11780*/  MUFU.TANH R44, R44 ;  /* 0x0000002c002c7308 */ /* 0x000e620000002400 */
        /* <DEDUP_REMOVED lines=10> */
[C---:B--2---:R-:W-:Y:S01]  /*11830*/  HMMA.16816.F32 R28, R12.reuse, R32, R28 ;  /* 0x000000200c1c723c */ /* 0x044fe2000000181c */
[----:B------:R2:W-:Y:S07]  /*11840*/  MUFU.TANH R68, R4 ;  /* 0x0000000400447308 */ /* 0x0005ee0000002400 */
[----:B------:R-:W-:Y:S01]  /*11850*/  HMMA.16816.F32 R20, R12, R34, R20 ;  /* 0x000000220c14723c */ /* 0x000fe20000001814 */
[----:B-----5:R-:W5:Y:S01]  /*11860*/  LDSM.16.M88.4 R24, [R195] ;  /* 0x00000000c318783b */ /* 0x020f620000000200 */
[----:B------:R-:W1:Y:S04]  /*11870*/  MUFU.TANH R102, R102 ;  /* 0x0000006600667308 */ /* 0x000e680000002400 */
[C---:B----4-:R-:W-:Y:S01]  /*11880*/  HMMA.16816.F32 R32, R8.reuse, R16, RZ ;  /* 0x000000100820723c */ /* 0x050fe200000018ff */
[----:B--2---:R-:W2:Y:S05]  /*11890*/  LDSM.16.M88.4 R4, [R204+0x2c00] ;  /* 0x002c0000cc04783b */ /* 0x004eaa0000000200 */
[----:B------:R-:W-:Y:S01]  /*118a0*/  HMMA.16816.F32 R16, R8, R18, RZ ;  /* 0x000000120810723c */ /* 0x000fe200000018ff */
[----:B------:R-:W4:Y:S03]  /*118b0*/  MUFU.TANH R98, R98 ;  /* 0x0000006200627308 */ /* 0x000f260000002400 */
        /* <DEDUP_REMOVED lines=10> */
[----:B------:R-:W-:Y:S01]  /*11960*/  MUFU.TANH R52, R52 ;  /* 0x0000003400347308 */ /* 0x000fe20000002400 */
[----:B---3--:R-:W3:Y:S01]  /*11970*/  LDSM.16.M88.4 R28, [R194] ;  /* 0x00000000c21c783b */ /* 0x008ee20000000200 */
[C---:B-----5:R-:W-:Y:S06]  /*11980*/  HMMA.16816.F32 R32, R12.reuse, R24, R32 ;  /* 0x000000180c20723c */ /* 0x060fec0000001820 */
[----:B------:R-:W5:Y:S01]  /*11990*/  MUFU.TANH R251, R251 ;  /* 0x000000fb00fb7308 */ /* 0x000f620000002400 */
[----:B-1----:R-:W1:Y:S01]  /*119a0*/  LDSM.16.M88.4 R20, [R204+0x3000] ;  /* 0x00300000cc14783b */ /* 0x002e620000000200 */
[----:B------:R-:W-:Y:S06]  /*119b0*/  HMMA.16816.F32 R16, R12, R26, R16 ;  /* 0x0000001a0c10723c */ /* 0x000fec0000001810 */
[----:B------:R-:W5:Y:S01]  /*119c0*/  MUFU.TANH R122, R122 ;  /* 0x0000007a007a7308 */ /* 0x000f620000002400 */
[C---:B--2---:R-:W-:Y:S06]  /*119d0*/  HMMA.16816.F32 R24, R8.reuse, R4, RZ ;  /* 0x000000040818723c */ /* 0x044fec00000018ff */
[----:B------:R-:W-:Y:S01]  /*119e0*/  HMMA.16816.F32 R4, R8, R6, RZ ;  /* 0x000000060804723c */ /* 0x000fe200000018ff */
[----:B------:R-:W2:Y:S02]  /*119f0*/  MUFU.TANH R46, R46 ;  /* 0x0000002e002e7308 */ /* 0x000ea40000002400 */
        /* <DEDUP_REMOVED lines=9> */
[C---:B---3--:R-:W-:Y:S01]  /*11a90*/  HMMA.16816.F32 R24, R12.reuse, R28, R24 ;  /* 0x0000001c0c18723c */ /* 0x048fe20000001818 */
[----:B------:R3:W-:Y:S05]  /*11aa0*/  MUFU.TANH R82, R16 ;  /* 0x0000001000527308 */ /* 0x0007ea0000002400 */
[----:B------:R-:W-:Y:S01]  /*11ab0*/  HMMA.16816.F32 R4, R12, R30, R4 ;  /* 0x0000001e0c04723c */ /* 0x000fe20000001804 */
[----:B----4-:R-:W4:Y:S02]  /*11ac0*/  LDSM.16.M88.4 R32, [R193] ;  /* 0x00000000c120783b */ /* 0x010f240000000200 */
[----:B------:R-:W2:Y:S03]  /*11ad0*/  MUFU.TANH R124, R124 ;  /* 0x0000007c007c7308 */ /* 0x000ea60000002400 */
[C---:B-1----:R-:W-:Y:S01]  /*11ae0*/  HMMA.16816.F32 R28, R8.reuse, R20, RZ ;  /* 0x00000014081c723c */ /* 0x042fe200000018ff */
[----:B---3--:R-:W1:Y:S05]  /*11af0*/  LDSM.16.M88.4 R16, [R204+0x3400] ;  /* 0x00340000cc10783b */ /* 0x008e6a0000000200 */
[----:B------:R-:W-:Y:S01]  /*11b00*/  HMMA.16816.F32 R20, R8, R22, RZ ;  /* 0x000000160814723c */ /* 0x000fe200000018ff */
[----:B------:R-:W3:Y:S05]  /*11b10*/  MUFU.TANH R112, R112 ;  /* 0x0000007000707308 */ /* 0x000eea0000002400 */
        /* <DEDUP_REMOVED lines=9> */
[----:B------:R-:W-:Y:S08]  /*11bb0*/  MUFU.TANH R56, R56 ;  /* 0x0000003800387308 */ /* 0x000ff00000002400 */
[----:B------:R-:W3:Y:S01]  /*11bc0*/  MUFU.TANH R110, R110 ;  /* 0x0000006e006e7308 */ /* 0x000ee20000002400 */
[----:B-----5:R-:W5:Y:S01]  /*11bd0*/  LDSM.16.M88.4 R24, [R192] ;  /* 0x00000000c018783b */ /* 0x020f620000000200 */
[C---:B----4-:R-:W-:Y:S01]  /*11be0*/  HMMA.16816.F32 R28, R12.reuse, R32, R28 ;  /* 0x000000200c1c723c */ /* 0x050fe2000000181c */
[----:B------:R-:W4:Y:S05]  /*11bf0*/  S2R R32, SR_TID.X ;  /* 0x0000000000207919 */ /* 0x000f2a0000002100 */
[----:B------:R-:W3:Y:S01]  /*11c00*/  MUFU.TANH R62, R62 ;  /* 0x0000003e003e7308 */ /* 0x000ee20000002400 */
[----:B------:R-:W-:Y:S07]  /*11c10*/  HMMA.16816.F32 R20, R12, R34, R20 ;  /* 0x000000220c14723c */ /* 0x000fee0000001814 */
[----:B------:R-:W3:Y:S01]  /*11c20*/  MUFU.TANH R58, R58 ;  /* 0x0000003a003a7308 */ /* 0x000ee20000002400 */
[C---:B-1----:R-:W-:Y:S06]  /*11c30*/  HMMA.16816.F32 R4, R8.reuse, R16, RZ ;  /* 0x000000100804723c */ /* 0x042fec00000018ff */
[----:B------:R-:W-:Y:S01]  /*11c40*/  HMMA.16816.F32 R16, R8, R18, RZ ;  /* 0x000000120810723c */ /* 0x000fe200000018ff */
[----:B------:R-:W1:Y:S02]  /*11c50*/  MUFU.TANH R60, R60 ;  /* 0x0000003c003c7308 */ /* 0x000e640000002400 */
[----:B------:R-:W-:Y:S01]  /*11c60*/  FMUL.FTZ R93, R28, UR4 ;  /* 0x000000041c5d7c20 */ /* 0x000fe20008410000 */
[----:B------:R-:W-:Y:S01]  /*11c70*/  FMUL.FTZ R94, R29, UR4 ;  /* 0x000000041d5e7c20 */ /* 0x000fe20008410000 */
[----:B------:R-:W-:Y:S01]  /*11c80*/  FMUL.FTZ R227, R30, UR4 ;  /* 0x000000041ee37c20 */ /* 0x000fe20008410000 */
[----:B------:R-:W-:-:S03]  /*11c90*/  FMUL.FTZ R223, R31, UR4 ;  /* 0x000000041fdf7c20 */ /* 0x000fc60008410000 */
[----:B------:R-:W1:Y:S01]  /*11ca0*/  MUFU.TANH R64, R64 ;  /* 0x0000004000407308 */ /* 0x000e620000002400 */
[----:B------:R-:W2:Y:S01]  /*11cb0*/  LDSM.16.M88.4 R28, [R204+0x3800] ;  /* 0x00380000cc1c783b */ /* 0x000ea20000000200 */
[----:B------:R-:W-:Y:S01]  /*11cc0*/  FMUL.FTZ R92, R20, UR4 ;  /* 0x00000004145c7c20 */ /* 0x000fe20008410000 */
[----:B------:R-:W-:Y:S01]  /*11cd0*/  FMUL.FTZ R89, R21, UR4 ;  /* 0x0000000415597c20 */ /* 0x000fe20008410000 */
[----:B------:R-:W-:Y:S01]  /*11ce0*/  FMUL.FTZ R225, R22, UR4 ;  /* 0x0000000416e17c20 */ /* 0x000fe20008410000 */
[----:B------:R-:W-:Y:S01]  /*11cf0*/  FMUL.FTZ R219, R23, UR4 ;  /* 0x0000000417db7c20 */ /* 0x000fe20008410000 */
[----:B----4-:R-:W-:Y:S01]  /*11d00*/  IMAD.SHL.U32 R32, R32, 0x2, RZ ;  /* 0x0000000220207824 */ /* 0x010fe200078e00ff */
[----:B------:R-:W4:Y:S02]  /*11d10*/  LDSM.16.M88.4 R20, [R191] ;  /* 0x00000000bf14783b */ /* 0x000f240000000200 */
[----:B-----5:R-:W-:Y:S01]  /*11d20*/  HMMA.16816.F32 R4, R12, R24, R4 ;  /* 0x000000180c04723c */ /* 0x020fe20000001804 */
[----:B------:R-:W-:Y:S01]  /*11d30*/  MUFU.TANH R67, R67 ;  /* 0x0000004300437308 */ /* 0x000fe20000002400 */
[----:B------:R-:W-:-:S04]  /*11d40*/  LOP3.LUT R49, R32, 0x6, RZ, 0xc0, !PT ;  /* 0x0000000620317812 */ /* 0x000fc800078ec0ff */
[----:B------:R-:W-:Y:S03]  /*11d50*/  HMMA.16816.F32 R16, R12, R26, R16 ;  /* 0x0000001a0c10723c */ /* 0x000fe60000001810 */
[----:B------:R-:W5:Y:S08]  /*11d60*/  MUFU.TANH R70, R70 ;  /* 0x0000004600467308 */ /* 0x000f700000002400 */
[----:B------:R-:W5:Y:S07]  /*11d70*/  MUFU.TANH R129, R129 ;  /* 0x0000008100817308 */ /* 0x000f6e0000002400 */
[----:B------:R-:W-:Y:S01]  /*11d80*/  FMUL.FTZ R90, R4, UR4 ;  /* 0x00000004045a7c20 */ /* 0x000fe20008410000 */
[C-C-:B------:R-:W-:Y:S01]  /*11d90*/  LOP3.LUT R4, R50.reuse, 0xf9, R49.reuse, 0xfe, !PT ;  /* 0x000000f932047812 */ /* 0x140fe200078efe31 */
[----:B------:R-:W-:Y:S01]  /*11da0*/  FMUL.FTZ R96, R5, UR4 ;  /* 0x0000000405607c20 */ /* 0x000fe20008410000 */
[--C-:B------:R-:W-:Y:S01]  /*11db0*/  LOP3.LUT R5, R50, 0x1, R49.reuse, 0xfe, !PT ;  /* 0x0000000132057812 */ /* 0x100fe200078efe31 */
[----:B------:R-:W-:Y:S01]  /*11dc0*/  FMUL.FTZ R6, R6, UR4 ;  /* 0x0000000406067c20 */ /* 0x000fe20008410000 */
[CC--:B------:R-:W-:Y:S01]  /*11dd0*/  ISETP.GE.AND P5, PT, R4.reuse, R48.reuse, PT ;  /* 0x000000300400720c */ /* 0x0c0fe20003fa6270 */
[----:B------:R-:W-:Y:S01]  /*11de0*/  FMUL.FTZ R183, R7, UR4 ;  /* 0x0000000407b77c20 */ /* 0x000fe20008410000 */
[----:B------:R-:W-:Y:S01]  /*11df0*/  ISETP.GE.AND P1, PT, R4, R47, PT ;  /* 0x0000002f0400720c */ /* 0x000fe20003f26270 */
[----:B------:R4:W-:Y:S01]  /*11e00*/  MUFU.TANH R187, R6 ;  /* 0x0000000600bb7308 */ /* 0x0009e20000002400 */
[C---:B--2---:R-:W-:Y:S01]  /*11e10*/  HMMA.16816.F32 R24, R8.reuse, R28, RZ ;  /* 0x0000001c0818723c */ /* 0x044fe200000018ff */
[----:B------:R-:W-:Y:S01]  /*11e20*/  LOP3.LUT R4, R50, R49, RZ, 0xfc, !PT ;  /* 0x0000003132047212 */ /* 0x000fe200078efcff */
[----:B------:R-:W-:Y:S01]  /*11e30*/  FMUL.FTZ R17, R17, UR4 ;  /* 0x0000000411117c20 */ /* 0x000fe20008410000 */
[-C--:B------:R-:W-:Y:S01]  /*11e40*/  ISETP.GE.AND P6, PT, R5, R48.reuse, PT ;  /* 0x000000300500720c */ /* 0x080fe20003fc6270 */
[----:B------:R-:W-:Y:S01]  /*11e50*/  FMUL.FTZ R18, R18, UR4 ;  /* 0x0000000412127c20 */ /* 0x000fe20008410000 */
[CC--:B------:R-:W-:Y:S01]  /*11e60*/  ISETP.GE.AND P2, PT, R4.reuse, R48.reuse, PT ;  /* 0x000000300400720c */ /* 0x0c0fe20003f46270 */
[----:B------:R-:W-:Y:S01]  /*11e70*/  HMMA.16816.F32 R32, R8, R30, RZ ;  /* 0x0000001e0820723c */ /* 0x000fe200000018ff */
[-C--:B------:R-:W-:Y:S01]  /*11e80*/  ISETP.GE.AND P0, PT, R4, R47.reuse, PT ;  /* 0x0000002f0400720c */ /* 0x080fe20003f06270 */
[----:B------:R-:W-:Y:S01]  /*11e90*/  LDSM.16.M88.4 R28, [R190] ;  /* 0x00000000be1c783b */ /* 0x000fe20000000200 */
[----:B------:R-:W-:Y:S01]  /*11ea0*/  LOP3.LUT R4, R50, 0x8, R49, 0xfe, !PT ;  /* 0x0000000832047812 */ /* 0x000fe200078efe31 */
[----:B------:R-:W-:Y:S01]  /*11eb0*/  FMUL.FTZ R19, R19, UR4 ;  /* 0x0000000413137c20 */ /* 0x000fe20008410000 */
[----:B------:R-:W-:Y:S01]  /*11ec0*/  FSEL R51, R37, -INF , !P2 ;  /* 0xff80000025337808 */ /* 0x000fe20005000000 */
[----:B------:R-:W-:Y:S01]  /*11ed0*/  FMUL.FTZ R37, R16, UR4 ;  /* 0x0000000410257c20 */ /* 0x000fe20008410000 */
[----:B------:R-:W-:Y:S01]  /*11ee0*/  ISETP.GE.AND P3, PT, R5, R47, PT ;  /* 0x0000002f0500720c */ /* 0x000fe20003f66270 */
[----:B------:R-:W-:Y:S01]  /*11ef0*/  MUFU.TANH R181, R18 ;  /* 0x0000001200b57308 */ /* 0x000fe20000002400 */
[----:B------:R-:W-:-:S02]  /*11f00*/  ISETP.GE.AND P4, PT, R4, R48, PT ;  /* 0x000000300400720c */ /* 0x000fc40003f86270 */
[----:B------:R-:W-:Y:S02]  /*11f10*/  ISETP.GE.AND P2, PT, R4, R47, PT ;  /* 0x0000002f0400720c */ /* 0x000fe40003f46270 */
[C-C-:B------:R-:W-:Y:S02]  /*11f20*/  LOP3.LUT R5, R50.reuse, 0x9, R49.reuse, 0xfe, !PT ;  /* 0x0000000932057812 */ /* 0x140fe400078efe31 */
[----:B------:R-:W-:Y:S01]  /*11f30*/  LOP3.LUT R4, R50, 0x10, R49, 0xfe, !PT ;  /* 0x0000001032047812 */ /* 0x000fe200078efe31 */
[----:B------:R-:W-:Y:S01]  /*11f40*/  MUFU.TANH R177, R19 ;  /* 0x0000001300b17308 */ /* 0x000fe20000002400 */
[----:B------:R-:W-:Y:S02]  /*11f50*/  FSEL R113, R113, -INF , !P0 ;  /* 0xff80000071717808 */ /* 0x000fe40004000000 */
[----:B------:R-:W-:Y:S02]  /*11f60*/  FSEL R53, R36, -INF , !P6 ;  /* 0xff80000024357808 */ /* 0x000fe40007000000 */
[----:B------:R-:W-:-:S02]  /*11f70*/  FSEL R105, R105, -INF , !P3 ;  /* 0xff80000069697808 */ /* 0x000fc40005800000 */
[----:B------:R-:W-:Y:S01]  /*11f80*/  FSEL R55, R41, -INF , !P4 ;  /* 0xff80000029377808 */ /* 0x000fe20006000000 */
[----:B------:R2:W-:Y:S01]  /*11f90*/  MUFU.TANH R36, R17 ;  /* 0x0000001100247308 */ /* 0x0005e20000002400 */
[CC--:B------:R-:W-:Y:S02]  /*11fa0*/  ISETP.GE.AND P0, PT, R5.reuse, R48.reuse, PT ;  /* 0x000000300500720c */ /* 0x0c0fe40003f06270 */
[-C--:B------:R-:W-:Y:S02]  /*11fb0*/  ISETP.GE.AND P6, PT, R5, R47.reuse, PT ;  /* 0x0000002f0500720c */ /* 0x080fe40003fc6270 */
[C---:B------:R-:W-:Y:S02]  /*11fc0*/  ISETP.GE.AND P3, PT, R4.reuse, R48, PT ;  /* 0x000000300400720c */ /* 0x040fe40003f66270 */
[----:B------:R-:W-:Y:S01]  /*11fd0*/  ISETP.GE.AND P4, PT, R4, R47, PT ;  /* 0x0000002f0400720c */ /* 0x000fe20003f86270 */
[----:B------:R-:W5:Y:S01]  /*11fe0*/  MUFU.TANH R71, R71 ;  /* 0x0000004700477308 */ /* 0x000f620000002400 */
[----:B----4-:R-:W-:Y:S01]  /*11ff0*/  HMMA.16816.F32 R4, R12, R20, R24 ;  /* 0x000000140c04723c */ /* 0x010fe20000001818 */
[----:B------:R-:W4:Y:S01]  /*12000*/  LDSM.16.M88.4 R24, [R204+0x3c00] ;  /* 0x003c0000cc18783b */ /* 0x000f220000000200 */
[----:B------:R-:W-:-:S02]  /*12010*/  FSEL R119, R119, -INF , !P2 ;  /* 0xff80000077777808 */ /* 0x000fc40005000000 */
[----:B------:R-:W-:Y:S02]  /*12020*/  FSEL R57, R3, -INF , !P0 ;  /* 0xff80000003397808 */ /* 0x000fe40004000000 */
[C-C-:B------:R-:W-:Y:S01]  /*12030*/  LOP3.LUT R3, R50.reuse, 0x19, R49.reuse, 0xfe, !PT ;  /* 0x0000001932037812 */ /* 0x140fe200078efe31 */
[----:B------:R-:W5:Y:S01]  /*12040*/  MUFU.TANH R245, R245 ;  /* 0x000000f500f57308 */ /* 0x000f620000002400 */
[C-C-:B------:R-:W-:Y:S02]  /*12050*/  LOP3.LUT R20, R50.reuse, 0x11, R49.reuse, 0xfe, !PT ;  /* 0x0000001132147812 */ /* 0x140fe400078efe31 */
[----:B------:R-:W-:Y:S02]  /*12060*/  LOP3.LUT R16, R50, 0x18, R49, 0xfe, !PT ;  /* 0x0000001832107812 */ /* 0x000fe400078efe31 */
[----:B------:R-:W-:Y:S02]  /*12070*/  ISETP.GE.AND P2, PT, R20, R48, PT ;  /* 0x000000301400720c */ /* 0x000fe40003f46270 */
[----:B------:R-:W-:Y:S01]  /*12080*/  FSEL R153, R153, -INF , !P4 ;  /* 0xff80000099997808 */ /* 0x000fe20006000000 */
[----:B------:R-:W5:Y:S01]  /*12090*/  MUFU.TANH R247, R247 ;  /* 0x000000f700f77308 */ /* 0x000f620000002400 */
[----:B------:R-:W-:-:S02]  /*120a0*/  FSEL R61, R39, -INF , !P2 ;  /* 0xff800000273d7808 */ /* 0x000fc40005000000 */
[----:B------:R-:W-:Y:S02]  /*120b0*/  FSEL R127, R127, -INF , !P6 ;  /* 0xff8000007f7f7808 */ /* 0x000fe40007000000 */
[----:B------:R-:W-:Y:S02]  /*120c0*/  FSEL R59, R38, -INF , !P3 ;  /* 0xff800000263b7808 */ /* 0x000fe40005800000 */
[CC--:B------:R-:W-:Y:S01]  /*120d0*/  ISETP.GE.AND P2, PT, R3.reuse, R48.reuse, PT ;  /* 0x000000300300720c */ /* 0x0c0fe20003f46270 */
[----:B------:R-:W-:Y:S01]  /*120e0*/  MUFU.TANH R72, R72 ;  /* 0x0000004800487308 */ /* 0x000fe20000002400 */
[-C--:B------:R-:W-:Y:S01]  /*120f0*/  ISETP.GE.AND P4, PT, R3, R47.reuse, PT ;  /* 0x0000002f0300720c */ /* 0x080fe20003f86270 */
[----:B------:R-:W-:Y:S01]  /*12100*/  FMUL.FTZ R3, R4, UR4 ;  /* 0x0000000404037c20 */ /* 0x000fe20008410000 */
[-C--:B------:R-:W-:Y:S01]  /*12110*/  ISETP.GE.AND P0, PT, R20, R47.reuse, PT ;  /* 0x0000002f1400720c */ /* 0x080fe20003f06270 */
[----:B------:R-:W-:Y:S01]  /*12120*/  FMUL.FTZ R38, R5, UR4 ;  /* 0x0000000405267c20 */ /* 0x000fe20008410000 */
[----:B------:R-:W-:Y:S01]  /*12130*/  ISETP.GE.AND P6, PT, R16, R48, PT ;  /* 0x000000301000720c */ /* 0x000fe20003fc6270 */
[----:B------:R-:W-:Y:S01]  /*12140*/  FMUL.FTZ R6, R6, UR4 ;  /* 0x0000000406067c20 */ /* 0x000fe20008410000 */
[----:B------:R-:W-:Y:S01]  /*12150*/  ISETP.GE.AND P3, PT, R16, R47, PT ;  /* 0x0000002f1000720c */ /* 0x000fe20003f66270 */
[----:B------:R-:W-:Y:S01]  /*12160*/  FMUL.FTZ R169, R7, UR4 ;  /* 0x0000000407a97c20 */ /* 0x000fe20008410000 */
[C-C-:B------:R-:W-:Y:S01]  /*12170*/  LOP3.LUT R16, R50.reuse, 0x20, R49.reuse, 0xfe, !PT ;  /* 0x0000002032107812 */ /* 0x140fe200078efe31 */
[----:B------:R3:W-:Y:S01]  /*12180*/  MUFU.TANH R173, R6 ;  /* 0x0000000600ad7308 */ /* 0x0007e20000002400 */
[----:B------:R-:W-:Y:S01]  /*12190*/  LOP3.LUT R4, R50, 0x21, R49, 0xfe, !PT ;  /* 0x0000002132047812 */ /* 0x000fe200078efe31 */
[----:B------:R-:W-:Y:S01]  /*121a0*/  HMMA.16816.F32 R20, R12, R22, R32 ;  /* 0x000000160c14723c */ /* 0x000fe20000001820 */
[----:B------:R-:W-:-:S02]  /*121b0*/  FSEL R121, R121, -INF , !P0 ;  /* 0xff80000079797808 */ /* 0x000fc40004000000 */
[----:B------:R-:W-:Y:S02]  /*121c0*/  FSEL R65, R42, -INF , !P6 ;  /* 0xff8000002a417808 */ /* 0x000fe40007000000 */
[----:B------:R-:W-:Y:S01]  /*121d0*/  FSEL R249, R249, -INF , !P3 ;  /* 0xff800000f9f97808 */ /* 0x000fe20005800000 */
[C---:B----4-:R-:W-:Y:S01]  /*121e0*/  HMMA.16816.F32 R32, R8.reuse, R26, RZ ;  /* 0x0000001a0820723c */ /* 0x050fe200000018ff */
[----:B------:R-:W-:Y:S01]  /*121f0*/  FSEL R69, R40, -INF , !P2 ;  /* 0xff80000028457808 */ /* 0x000fe20005000000 */
[----:B------:R-:W4:Y:S01]  /*12200*/  MUFU.TANH R243, R243 ;  /* 0x000000f300f37308 */ /* 0x000f220000002400 */
[CC--:B------:R-:W-:Y:S02]  /*12210*/  ISETP.GE.AND P0, PT, R16.reuse, R48.reuse, PT ;  /* 0x000000301000720c */ /* 0x0c0fe40003f06270 */
[-C--:B------:R-:W-:Y:S02]  /*12220*/  ISETP.GE.AND P6, PT, R16, R47.reuse, PT ;  /* 0x0000002f1000720c */ /* 0x080fe40003fc6270 */
[C---:B------:R-:W-:Y:S01]  /*12230*/  ISETP.GE.AND P3, PT, R4.reuse, R48, PT ;  /* 0x000000300400720c */ /* 0x040fe20003f66270 */
[----:B--2---:R-:W-:Y:S01]  /*12240*/  HMMA.16816.F32 R16, R8, R24, RZ ;  /* 0x000000180810723c */ /* 0x004fe200000018ff */
[----:B------:R-:W-:Y:S01]  /*12250*/  ISETP.GE.AND P2, PT, R4, R47, PT ;  /* 0x0000002f0400720c */ /* 0x000fe20003f46270 */
[----:B------:R-:W2:Y:S01]  /*12260*/  MUFU.TANH R241, R241 ;  /* 0x000000f100f17308 */ /* 0x000ea20000002400 */
[----:B------:R-:W-:-:S02]  /*12270*/  LOP3.LUT R5, R50, 0x28, R49, 0xfe, !PT ;  /* 0x0000002832057812 */ /* 0x000fc400078efe31 */
[----:B------:R-:W-:Y:S02]  /*12280*/  LOP3.LUT R4, R50, 0x29, R49, 0xfe, !PT ;  /* 0x0000002932047812 */ /* 0x000fe400078efe31 */
[----:B------:R-:W-:Y:S02]  /*12290*/  FSEL R106, R106, -INF , !P4 ;  /* 0xff8000006a6a7808 */ /* 0x000fe40006000000 */
[----:B------:R-:W-:Y:S01]  /*122a0*/  FSEL R75, R43, -INF , !P0 ;  /* 0xff8000002b4b7808 */ /* 0x000fe20004000000 */
[----:B------:R-:W-:Y:S01]  /*122b0*/  FMUL.FTZ R40, R20, UR4 ;  /* 0x0000000414287c20 */ /* 0x000fe20008410000 */
[----:B------:R-:W-:Y:S01]  /*122c0*/  FSEL R73, R44, -INF , !P3 ;  /* 0xff8000002c497808 */ /* 0x000fe20005800000 */
[----:B------:R-:W-:Y:S01]  /*122d0*/  FMUL.FTZ R21, R21, UR4 ;  /* 0x0000000415157c20 */ /* 0x000fe20008410000 */
[----:B------:R-:W-:Y:S01]  /*122e0*/  FSEL R102, R102, -INF , !P6 ;  /* 0xff80000066667808 */ /* 0x000fe20007000000 */
[----:B------:R-:W-:Y:S01]  /*122f0*/  FMUL.FTZ R22, R22, UR4 ;  /* 0x0000000416167c20 */ /* 0x000fe20008410000 */
[-C--:B------:R-:W-:Y:S01]  /*12300*/  ISETP.GE.AND P4, PT, R5, R48.reuse, PT ;  /* 0x000000300500720c */ /* 0x080fe20003f86270 */
[----:B------:R-:W-:Y:S01]  /*12310*/  FMUL.FTZ R23, R23, UR4 ;  /* 0x0000000417177c20 */ /* 0x000fe20008410000 */
[----:B------:R-:W-:Y:S01]  /*12320*/  ISETP.GE.AND P0, PT, R5, R47, PT ;  /* 0x0000002f0500720c */ /* 0x000fe20003f06270 */
[----:B------:R-:W-:Y:S01]  /*12330*/  MUFU.TANH R39, R21 ;  /* 0x0000001500277308 */ /* 0x000fe20000002400 */
[----:B------:R-:W-:-:S02]  /*12340*/  ISETP.GE.AND P3, PT, R4, R48, PT ;  /* 0x000000300400720c */ /* 0x000fc40003f66270 */
[----:B------:R-:W-:Y:S02]  /*12350*/  ISETP.GE.AND P6, PT, R4, R47, PT ;  /* 0x0000002f0400720c */ /* 0x000fe40003fc6270 */
[C-C-:B------:R-:W-:Y:S01]  /*12360*/  LOP3.LUT R5, R50.reuse, 0x30, R49.reuse, 0xfe, !PT ;  /* 0x0000003032057812 */ /* 0x140fe200078efe31 */
[C---:B------:R-:W-:Y:S01]  /*12370*/  HMMA.16816.F32 R16, R12.reuse, R28, R16 ;  /* 0x0000001c0c10723c */ /* 0x040fe20000001810 */
[----:B------:R-:W-:Y:S01]  /*12380*/  LOP3.LUT R4, R50, 0x31, R49, 0xfe, !PT ;  /* 0x0000003132047812 */ /* 0x000fe200078efe31 */
[----:B------:R-:W-:Y:S01]  /*12390*/  MUFU.TANH R165, R22 ;  /* 0x0000001600a57308 */ /* 0x000fe20000002400 */
[----:B------:R-:W-:Y:S02]  /*123a0*/  FSEL R98, R98, -INF , !P2 ;  /* 0xff80000062627808 */ /* 0x000fe40005000000 */
[----:B------:R-:W-:Y:S01]  /*123b0*/  FSEL R77, R54, -INF , !P4 ;  /* 0xff800000364d7808 */ /* 0x000fe20006000000 */
[----:B------:R-:W-:Y:S01]  /*123c0*/  HMMA.16816.F32 R28, R12, R30, R32 ;  /* 0x0000001e0c1c723c */ /* 0x000fe20000001820 */
[----:B------:R-:W-:-:S02]  /*123d0*/  FSEL R251, R251, -INF , !P0 ;  /* 0xff800000fbfb7808 */ /* 0x000fc40004000000 */
[----:B------:R-:W-:Y:S01]  /*123e0*/  FSEL R79, R52, -INF , !P3 ;  /* 0xff800000344f7808 */ /* 0x000fe20005800000 */
[----:B------:R1:W-:Y:S01]  /*123f0*/  MUFU.TANH R159, R23 ;  /* 0x00000017009f7308 */ /* 0x0003e20000002400 */
[CC--:B------:R-:W-:Y:S02]  /*12400*/  ISETP.GE.AND P2, PT, R5.reuse, R48.reuse, PT ;  /* 0x000000300500720c */ /* 0x0c0fe40003f46270 */
[-C--:B------:R-:W-:Y:S02]  /*12410*/  ISETP.GE.AND P4, PT, R5, R47.reuse, PT ;  /* 0x0000002f0500720c */ /* 0x080fe40003f86270 */
[C---:B------:R-:W-:Y:S02]  /*12420*/  ISETP.GE.AND P0, PT, R4.reuse, R48, PT ;  /* 0x000000300400720c */ /* 0x040fe40003f06270 */
[----:B------:R-:W-:Y:S01]  /*12430*/  ISETP.GE.AND P3, PT, R4, R47, PT ;  /* 0x0000002f0400720c */ /* 0x000fe20003f66270 */
[----:B------:R-:W2:Y:S01]  /*12440*/  MUFU.TANH R78, R78 ;  /* 0x0000004e004e7308 */ /* 0x000ea20000002400 */
[----:B---3--:R-:W1:Y:S01]  /*12450*/  LDSM.16.M88.4 R4, [R204+0x4000] ;  /* 0x00400000cc04783b */ /* 0x008e620000000200 */
[----:B------:R-:W-:-:S02]  /*12460*/  LOP3.LUT R24, R50, 0x38, R49, 0xfe, !PT ;  /* 0x0000003832187812 */ /* 0x000fc400078efe31 */
[----:B------:R-:W-:Y:S02]  /*12470*/  FSEL R122, R122, -INF , !P6 ;  /* 0xff8000007a7a7808 */ /* 0x000fe40007000000 */
[----:B------:R-:W-:Y:S01]  /*12480*/  FSEL R85, R45, -INF , !P2 ;  /* 0xff8000002d557808 */ /* 0x000fe20005000000 */
[----:B------:R-:W-:Y:S01]  /*12490*/  FMUL.FTZ R41, R16, UR4 ;  /* 0x0000000410297c20 */ /* 0x000fe20008410000 */
[CC--:B------:R-:W-:Y:S01]  /*124a0*/  ISETP.GE.AND P6, PT, R24.reuse, R48.reuse, PT ;  /* 0x000000301800720c */ /* 0x0c0fe20003fc6270 */
[----:B------:R-:W-:Y:S01]  /*124b0*/  FMUL.FTZ R42, R17, UR4 ;  /* 0x00000004112a7c20 */ /* 0x000fe20008410000 */
[-C--:B------:R-:W-:Y:S01]  /*124c0*/  ISETP.GE.AND P2, PT, R24, R47.reuse, PT ;  /* 0x0000002f1800720c */ /* 0x080fe20003f46270 */
[----:B------:R-:W-:Y:S01]  /*124d0*/  FMUL.FTZ R18, R18, UR4 ;  /* 0x0000000412127c20 */ /* 0x000fe20008410000 */
[----:B------:R-:W3:Y:S01]  /*124e0*/  LDSM.16.M88.4 R24, [R189] ;  /* 0x00000000bd18783b */ /* 0x000ee20000000200 */
[--C-:B------:R-:W-:Y:S01]  /*124f0*/  LOP3.LUT R20, R50, 0x39, R49.reuse, 0xfe, !PT ;  /* 0x0000003932147812 */ /* 0x100fe200078efe31 */
[----:B------:R-:W-:Y:S01]  /*12500*/  FMUL.FTZ R131, R19, UR4 ;  /* 0x0000000413837c20 */ /* 0x000fe20008410000 */
[----:B------:R-:W-:Y:S01]  /*12510*/  FSEL R83, R46, -INF , !P0 ;  /* 0xff8000002e537808 */ /* 0x000fe20004000000 */
[----:B------:R-:W-:Y:S01]  /*12520*/  MUFU.TANH R149, R18 ;  /* 0x0000001200957308 */ /* 0x000fe20000002400 */
[----:B------:R-:W-:Y:S01]  /*12530*/  FSEL R124, R124, -INF , !P4 ;  /* 0xff8000007c7c7808 */ /* 0x000fe20006000000 */
[----:B------:R-:W-:Y:S01]  /*12540*/  FMUL.FTZ R28, R28, UR4 ;  /* 0x000000041c1c7c20 */ /* 0x000fe20008410000 */
[C---:B------:R-:W-:Y:S01]  /*12550*/  ISETP.GE.AND P0, PT, R20.reuse, R48, PT ;  /* 0x000000301400720c */ /* 0x040fe20003f06270 */
[----:B------:R-:W-:Y:S01]  /*12560*/  FMUL.FTZ R29, R29, UR4 ;  /* 0x000000041d1d7c20 */ /* 0x000fe20008410000 */
[----:B------:R-:W-:Y:S01]  /*12570*/  ISETP.GE.AND P4, PT, R20, R47, PT ;  /* 0x0000002f1400720c */ /* 0x000fe20003f86270 */
[----:B------:R-:W-:Y:S01]  /*12580*/  FMUL.FTZ R125, R30, UR4 ;  /* 0x000000041e7d7c20 */ /* 0x000fe20008410000 */
[----:B------:R-:W-:Y:S01]  /*12590*/  LOP3.LUT R20, R50, 0x40, R49, 0xfe, !PT ;  /* 0x0000004032147812 */ /* 0x000fe200078efe31 */
[----:B------:R-:W2:Y:S01]  /*125a0*/  MUFU.TANH R239, R239 ;  /* 0x000000ef00ef7308 */ /* 0x000ea20000002400 */
[----:B------:R-:W-:Y:S01]  /*125b0*/  FSEL R112, R112, -INF , !P3 ;  /* 0xff80000070707808 */ /* 0x000fe20005800000 */
[----:B------:R-:W-:Y:S01]  /*125c0*/  FMUL.FTZ R115, R31, UR4 ;  /* 0x000000041f737c20 */ /* 0x000fe20008410000 */
[----:B------:R-:W-:-:S02]  /*125d0*/  FSEL R63, R63, -INF , !P6 ;  /* 0xff8000003f3f7808 */ /* 0x000fc40007000000 */
[CC--:B------:R-:W-:Y:S02]  /*125e0*/  ISETP.GE.AND P3, PT, R20.reuse, R48.reuse, PT ;  /* 0x000000301400720c */ /* 0x0c0fe40003f66270 */
[-C--:B------:R-:W-:Y:S01]  /*125f0*/  ISETP.GE.AND P6, PT, R20, R47.reuse, PT ;  /* 0x0000002f1400720c */ /* 0x080fe20003fc6270 */
[----:B------:R-:W-:Y:S01]  /*12600*/  MUFU.TANH R44, R28 ;  /* 0x0000001c002c7308 */ /* 0x000fe20000002400 */
[----:B------:R-:W-:Y:S02]  /*12610*/  LOP3.LUT R20, R50, 0x41, R49, 0xfe, !PT ;  /* 0x0000004132147812 */ /* 0x000fe400078efe31 */
[----:B------:R-:W-:Y:S02]  /*12620*/  FSEL R110, R110, -INF , !P2 ;  /* 0xff8000006e6e7808 */ /* 0x000fe40005000000 */
[----:B------:R-:W-:Y:S02]  /*12630*/  FSEL R91, R56, -INF , !P0 ;  /* 0xff800000385b7808 */ /* 0x000fe40004000000 */
[C---:B------:R-:W-:Y:S01]  /*12640*/  ISETP.GE.AND P2, PT, R20.reuse, R48, PT ;  /* 0x000000301400720c */ /* 0x040fe20003f46270 */
[----:B------:R5:W-:Y:S01]  /*12650*/  MUFU.TANH R43, R29 ;  /* 0x0000001d002b7308 */ /* 0x000be20000002400 */
[----:B------:R-:W-:-:S02]  /*12660*/  ISETP.GE.AND P0, PT, R20, R47, PT ;  /* 0x0000002f1400720c */ /* 0x000fc40003f06270 */
[----:B-1----:R-:W-:Y:S01]  /*12670*/  HMMA.16816.F32 R20, R8, R4, RZ ;  /* 0x000000040814723c */ /* 0x002fe200000018ff */
[--C-:B------:R-:W-:Y:S02]  /*12680*/  LOP3.LUT R16, R50, 0x48, R49.reuse, 0xfe, !PT ;  /* 0x0000004832107812 */ /* 0x100fe400078efe31 */
[----:B------:R-:W-:Y:S02]  /*12690*/  FSEL R34, R62, -INF , !P4 ;  /* 0xff8000003e227808 */ /* 0x000fe40006000000 */
[----:B------:R-:W-:Y:S01]  /*126a0*/  FSEL R95, R66, -INF , !P3 ;  /* 0xff800000425f7808 */ /* 0x000fe20005800000 */
[----:B------:R-:W1:Y:S01]  /*126b0*/  MUFU.TANH R237, R237 ;  /* 0x000000ed00ed7308 */ /* 0x000e620000002400 */
[C---:B------:R-:W-:Y:S02]  /*126c0*/  ISETP.GE.AND P4, PT, R16.reuse, R48, PT ;  /* 0x000000301000720c */ /* 0x040fe40003f86270 */
[----:B------:R-:W-:Y:S02]  /*126d0*/  ISETP.GE.AND P3, PT, R16, R47, PT ;  /* 0x0000002f1000720c */ /* 0x000fe40003f66270 */
[----:B------:R-:W-:-:S02]  /*126e0*/  LOP3.LUT R17, R50, 0x49, R49, 0xfe, !PT ;  /* 0x0000004932117812 */ /* 0x000fc400078efe31 */
[----:B------:R-:W-:Y:S01]  /*126f0*/  LOP3.LUT R16, R50, 0x50, R49, 0xfe, !PT ;  /* 0x0000005032107812 */ /* 0x000fe200078efe31 */
[----:B-----5:R-:W-:Y:S01]  /*12700*/  LDSM.16.M88.4 R28, [R188] ;  /* 0x00000000bc1c783b */ /* 0x020fe20000000200 */
[----:B------:R-:W-:Y:S01]  /*12710*/  FSEL R99, R58, -INF , !P2 ;  /* 0xff8000003a637808 */ /* 0x000fe20005000000 */
[----:B------:R-:W-:Y:S01]  /*12720*/  MUFU.TANH R81, R81 ;  /* 0x0000005100517308 */ /* 0x000fe20000002400 */
[----:B------:R-:W-:Y:S02]  /*12730*/  FSEL R32, R60, -INF , !P6 ;  /* 0xff8000003c207808 */ /* 0x000fe40007000000 */
[----:B------:R-:W-:Y:S02]  /*12740*/  FSEL R35, R64, -INF , !P0 ;  /* 0xff80000040237808 */ /* 0x000fe40004000000 */
[----:B------:R-:W-:Y:S02]  /*12750*/  FSEL R161, R68, -INF , !P4 ;  /* 0xff80000044a17808 */ /* 0x000fe40006000000 */
[C---:B------:R-:W-:Y:S01]  /*12760*/  ISETP.GE.AND P2, PT, R17.reuse, R48, PT ;  /* 0x000000301100720c */ /* 0x040fe20003f46270 */
[----:B------:R-:W5:Y:S01]  /*12770*/  MUFU.TANH R235, R235 ;  /* 0x000000eb00eb7308 */ /* 0x000f620000002400 */
[----:B------:R-:W-:-:S02]  /*12780*/  ISETP.GE.AND P6, PT, R17, R47, PT ;  /* 0x0000002f1100720c */ /* 0x000fc40003fc6270 */
[C---:B------:R-:W-:Y:S02]  /*12790*/  ISETP.GE.AND P0, PT, R16.reuse, R48, PT ;  /* 0x000000301000720c */ /* 0x040fe40003f06270 */
[----:B------:R-:W-:Y:S02]  /*127a0*/  ISETP.GE.AND P4, PT, R16, R47, PT ;  /* 0x0000002f1000720c */ /* 0x000fe40003f86270 */
[----:B---3--:R-:W-:Y:S01]  /*127b0*/  HMMA.16816.F32 R16, R12, R24, R20 ;  /* 0x000000180c10723c */ /* 0x008fe20000001814 */
[----:B------:R-:W3:Y:S01]  /*127c0*/  LDSM.16.M88.4 R20, [R204+0x4400] ;  /* 0x00440000cc14783b */ /* 0x000ee20000000200 */
[C-C-:B------:R-:W-:Y:S01]  /*127d0*/  LOP3.LUT R5, R50.reuse, 0x51, R49.reuse, 0xfe, !PT ;  /* 0x0000005132057812 */ /* 0x140fe200078efe31 */
[----:B------:R-:W5:Y:S01]  /*127e0*/  MUFU.TANH R233, R233 ;  /* 0x000000e900e97308 */ /* 0x000f620000002400 */
[----:B------:R-:W-:Y:S02]  /*127f0*/  LOP3.LUT R4, R50, 0x58, R49, 0xfe, !PT ;  /* 0x0000005832047812 */ /* 0x000fe400078efe31 */
[----:B------:R-:W-:-:S02]  /*12800*/  FSEL R33, R70, -INF , !P3 ;  /* 0xff80000046217808 */ /* 0x000fc40005800000 */
[----:B------:R-:W-:Y:S02]  /*12810*/  FSEL R67, R67, -INF , !P2 ;  /* 0xff80000043437808 */ /* 0x000fe40005000000 */
[----:B------:R-:W-:Y:S01]  /*12820*/  FSEL R129, R129, -INF , !P6 ;  /* 0xff80000081817808 */ /* 0x000fe20007000000 */
[----:B------:R-:W5:Y:S01]  /*12830*/  MUFU.TANH R88, R88 ;  /* 0x0000005800587308 */ /* 0x000f620000002400 */
[----:B------:R-:W-:Y:S02]  /*12840*/  FSEL R167, R76, -INF , !P0 ;  /* 0xff8000004ca77808 */ /* 0x000fe40004000000 */
[CC--:B------:R-:W-:Y:S02]  /*12850*/  ISETP.GE.AND P3, PT, R5.reuse, R48.reuse, PT ;  /* 0x000000300500720c */ /* 0x0c0fe40003f66270 */
[-C--:B------:R-:W-:Y:S02]  /*12860*/  ISETP.GE.AND P2, PT, R5, R47.reuse, PT ;  /* 0x0000002f0500720c */ /* 0x080fe40003f46270 */
[C---:B------:R-:W-:Y:S01]  /*12870*/  ISETP.GE.AND P6, PT, R4.reuse, R48, PT ;  /* 0x000000300400720c */ /* 0x040fe20003fc6270 */
[----:B------:R-:W5:Y:S01]  /*12880*/  MUFU.TANH R231, R231 ;  /* 0x000000e700e77308 */ /* 0x000f620000002400 */
[----:B------:R-:W-:-:S02]  /*12890*/  ISETP.GE.AND P0, PT, R4, R47, PT ;  /* 0x0000002f0400720c */ /* 0x000fc40003f06270 */
[----:B------:R-:W-:Y:S01]  /*128a0*/  HMMA.16816.F32 R4, R8, R6, RZ ;  /* 0x000000060804723c */ /* 0x000fe200000018ff */
[--C-:B------:R-:W-:Y:S01]  /*128b0*/  LOP3.LUT R25, R50, 0x59, R49.reuse, 0xfe, !PT ;  /* 0x0000005932197812 */ /* 0x100fe200078efe31 */
[----:B------:R-:W-:Y:S01]  /*128c0*/  FMUL.FTZ R45, R16, UR4 ;  /* 0x00000004102d7c20 */ /* 0x000fe20008410000 */
[----:B------:R-:W-:Y:S01]  /*128d0*/  LOP3.LUT R24, R50, 0x60, R49, 0xfe, !PT ;  /* 0x0000006032187812 */ /* 0x000fe200078efe31 */
[----:B------:R-:W-:Y:S01]  /*128e0*/  FMUL.FTZ R46, R17, UR4 ;  /* 0x00000004112e7c20 */ /* 0x000fe20008410000 */
[----:B------:R-:W-:Y:S01]  /*128f0*/  FSEL R71, R71, -INF , !P3 ;  /* 0xff80000047477808 */ /* 0x000fe20005800000 */
[----:B------:R-:W-:Y:S01]  /*12900*/  FMUL.FTZ R18, R18, UR4 ;  /* 0x0000000412127c20 */ /* 0x000fe20008410000 */
[----:B------:R-:W-:Y:S01]  /*12910*/  FSEL R245, R245, -INF , !P2 ;  /* 0xff800000f5f57808 */ /* 0x000fe20005000000 */
[----:B------:R-:W-:Y:S01]  /*12920*/  FMUL.FTZ R19, R19, UR4 ;  /* 0x0000000413137c20 */ /* 0x000fe20008410000 */
[----:B------:R-:W-:Y:S01]  /*12930*/  FSEL R175, R74, -INF , !P6 ;  /* 0xff8000004aaf7808 */ /* 0x000fe20007000000 */
[----:B------:R-:W-:Y:S01]  /*12940*/  MUFU.TANH R84, R84 ;  /* 0x0000005400547308 */ /* 0x000fe20000002400 */
[----:B------:R-:W-:-:S02]  /*12950*/  ISETP.GE.AND P3, PT, R25, R48, PT ;  /* 0x000000301900720c */ /* 0x000fc40003f66270 */
[CC--:B------:R-:W-:Y:S02]  /*12960*/  ISETP.GE.AND P2, PT, R24.reuse, R48.reuse, PT ;  /* 0x000000301800720c */ /* 0x0c0fe40003f46270 */
[-C--:B------:R-:W-:Y:S02]  /*12970*/  ISETP.GE.AND P6, PT, R24, R47.reuse, PT ;  /* 0x0000002f1800720c */ /* 0x080fe40003fc6270 */
[----:B------:R-:W-:Y:S01]  /*12980*/  LOP3.LUT R24, R50, 0x61, R49, 0xfe, !PT ;  /* 0x0000006132187812 */ /* 0x000fe200078efe31 */
[----:B------:R-:W5:Y:S01]  /*12990*/  MUFU.TANH R229, R229 ;  /* 0x000000e500e57308 */ /* 0x000f620000002400 */
[----:B------:R-:W-:Y:S02]  /*129a0*/  FSEL R247, R247, -INF , !P4 ;  /* 0xff800000f7f77808 */ /* 0x000fe40006000000 */
[----:B----4-:R-:W-:Y:S02]  /*129b0*/  FSEL R243, R243, -INF , !P0 ;  /* 0xff800000f3f37808 */ /* 0x010fe40004000000 */
[----:B------:R-:W-:Y:S01]  /*129c0*/  FSEL R72, R72, -INF , !P3 ;  /* 0xff80000048487808 */ /* 0x000fe20005800000 */
[----:B------:R-:W-:Y:S01]  /*129d0*/  HMMA.16816.F32 R4, R12, R26, R4 ;  /* 0x0000001a0c04723c */ /* 0x000fe20000001804 */
[----:B------:R-:W-:Y:S01]  /*129e0*/  ISETP.GE.AND P4, PT, R25, R47, PT ;  /* 0x0000002f1900720c */ /* 0x000fe20003f86270 */
[----:B------:R-:W-:Y:S01]  /*129f0*/  MUFU.TANH R107, R18 ;  /* 0x00000012006b7308 */ /* 0x000fe20000002400 */
[----:B------:R-:W-:-:S02]  /*12a00*/  ISETP.GE.AND P0, PT, R24, R48, PT ;  /* 0x000000301800720c */ /* 0x000fc40003f06270 */
[----:B------:R-:W-:Y:S02]  /*12a10*/  ISETP.GE.AND P3, PT, R24, R47, PT ;  /* 0x0000002f1800720c */ /* 0x000fe40003f66270 */
[C-C-:B------:R-:W-:Y:S02]  /*12a20*/  LOP3.LUT R24, R50.reuse, 0x68, R49.reuse, 0xfe, !PT ;  /* 0x0000006832187812 */ /* 0x140fe400078efe31 */
[----:B------:R-:W-:Y:S01]  /*12a30*/  LOP3.LUT R16, R50, 0x69, R49, 0xfe, !PT ;  /* 0x0000006932107812 */ /* 0x000fe200078efe31 */
[----:B------:R4:W-:Y:S01]  /*12a40*/  MUFU.TANH R101, R19 ;  /* 0x0000001300657308 */ /* 0x0009e20000002400 */
[----:B--2---:R-:W-:Y:S02]  /*12a50*/  FSEL R241, R241, -INF , !P4 ;  /* 0xff800000f1f17808 */ /* 0x004fe40006000000 */
[----:B------:R-:W-:Y:S02]  /*12a60*/  FSEL R80, R80, -INF , !P2 ;  /* 0xff80000050507808 */ /* 0x000fe40005000000 */
[----:B------:R-:W-:-:S02]  /*12a70*/  FSEL R78, R78, -INF , !P0 ;  /* 0xff8000004e4e7808 */ /* 0x000fc40004000000 */
[----:B------:R-:W-:Y:S01]  /*12a80*/  FSEL R239, R239, -INF , !P6 ;  /* 0xff800000efef7808 */ /* 0x000fe20007000000 */
[----:B------:R-:W2:Y:S01]  /*12a90*/  MUFU.TANH R179, R179 ;  /* 0x000000b300b37308 */ /* 0x000ea20000002400 */
[CC--:B------:R-:W-:Y:S02]  /*12aa0*/  ISETP.GE.AND P4, PT, R24.reuse, R48.reuse, PT ;  /* 0x000000301800720c */ /* 0x0c0fe40003f86270 */
[-C--:B------:R-:W-:Y:S02]  /*12ab0*/  ISETP.GE.AND P2, PT, R24, R47.reuse, PT ;  /* 0x0000002f1800720c */ /* 0x080fe40003f46270 */
[C---:B------:R-:W-:Y:S01]  /*12ac0*/  ISETP.GE.AND P0, PT, R16.reuse, R48, PT ;  /* 0x000000301000720c */ /* 0x040fe20003f06270 */
[C---:B---3--:R-:W-:Y:S01]  /*12ad0*/  HMMA.16816.F32 R24, R8.reuse, R20, RZ ;  /* 0x000000140818723c */ /* 0x048fe200000018ff */
[----:B------:R-:W-:Y:S01]  /*12ae0*/  ISETP.GE.AND P6, PT, R16, R47, PT ;  /* 0x0000002f1000720c */ /* 0x000fe20003fc6270 */
[----:B------:R-:W3:Y:S01]  /*12af0*/  MUFU.TANH R185, R185 ;  /* 0x000000b900b97308 */ /* 0x000ee20000002400 */
[--C-:B------:R-:W-:Y:S01]  /*12b00*/  LOP3.LUT R17, R50, 0x70, R49.reuse, 0xfe, !PT ;  /* 0x0000007032117812 */ /* 0x100fe200078efe31 */
[----:B------:R-:W-:Y:S01]  /*12b10*/  FMUL.FTZ R74, R4, UR4 ;  /* 0x00000004044a7c20 */ /* 0x000fe20008410000 */
[----:B------:R-:W-:Y:S01]  /*12b20*/  LOP3.LUT R16, R50, 0x71, R49, 0xfe, !PT ;  /* 0x0000007132107812 */ /* 0x000fe200078efe31 */
[----:B------:R-:W-:Y:S01]  /*12b30*/  HMMA.16816.F32 R20, R8, R22, RZ ;  /* 0x000000160814723c */ /* 0x000fe200000018ff */
[----:B-1----:R-:W-:Y:S01]  /*12b40*/  FSEL R237, R237, -INF , !P3 ;  /* 0xff800000eded7808 */ /* 0x002fe20005800000 */
[----:B------:R-:W-:Y:S01]  /*12b50*/  FMUL.FTZ R5, R5, UR4 ;  /* 0x0000000405057c20 */ /* 0x000fe20008410000 */
[----:B------:R-:W-:Y:S01]  /*12b60*/  FSEL R82, R82, -INF , !P4 ;  /* 0xff80000052527808 */ /* 0x000fe20006000000 */
[----:B------:R-:W1:Y:S01]  /*12b70*/  MUFU.TANH R93, R93 ;  /* 0x0000005d005d7308 */ /* 0x000e620000002400 */
[----:B-----5:R-:W-:Y:S01]  /*12b80*/  FSEL R235, R235, -INF , !P2 ;  /* 0xff800000ebeb7808 */ /* 0x020fe20005000000 */
[----:B------:R-:W-:Y:S01]  /*12b90*/  FMUL.FTZ R6, R6, UR4 ;  /* 0x0000000406067c20 */ /* 0x000fe20008410000 */
[----:B------:R-:W-:-:S02]  /*12ba0*/  FSEL R81, R81, -INF , !P0 ;  /* 0xff80000051517808 */ /* 0x000fc40004000000 */
[CC--:B------:R-:W-:Y:S02]  /*12bb0*/  ISETP.GE.AND P3, PT, R17.reuse, R48.reuse, PT ;  /* 0x000000301100720c */ /* 0x0c0fe40003f66270 */
[-C--:B------:R-:W-:Y:S01]  /*12bc0*/  ISETP.GE.AND P4, PT, R17, R47.reuse, PT ;  /* 0x0000002f1100720c */ /* 0x080fe20003f86270 */
[----:B------:R-:W5:Y:S01]  /*12bd0*/  MUFU.TANH R86, R86 ;  /* 0x0000005600567308 */ /* 0x000f620000002400 */
[C---:B------:R-:W-:Y:S02]  /*12be0*/  ISETP.GE.AND P2, PT, R16.reuse, R48, PT ;  /* 0x000000301000720c */ /* 0x040fe40003f46270 */
[----:B------:R-:W-:Y:S02]  /*12bf0*/  ISETP.GE.AND P0, PT, R16, R47, PT ;  /* 0x0000002f1000720c */ /* 0x000fe40003f06270 */
[C-C-:B------:R-:W-:Y:S01]  /*12c00*/  LOP3.LUT R17, R50.reuse, 0x78, R49.reuse, 0xfe, !PT ;  /* 0x0000007832117812 */ /* 0x140fe200078efe31 */
[----:B------:R-:W-:Y:S01]  /*12c10*/  HMMA.16816.F32 R24, R12, R28, R24 ;  /* 0x0000001c0c18723c */ /* 0x000fe20000001818 */
[----:B------:R-:W-:Y:S01]  /*12c20*/  LOP3.LUT R16, R50, 0x79, R49, 0xfe, !PT ;  /* 0x0000007932107812 */ /* 0x000fe200078efe31 */
[----:B------:R-:W5:Y:S01]  /*12c30*/  MUFU.TANH R94, R94 ;  /* 0x0000005e005e7308 */ /* 0x000f620000002400 */
[----:B------:R-:W-:-:S02]  /*12c40*/  FSEL R52, R87, -INF , !P3 ;  /* 0xff80000057347808 */ /* 0x000fc40005800000 */
[----:B------:R-:W-:Y:S01]  /*12c50*/  FSEL R233, R233, -INF , !P6 ;  /* 0xff800000e9e97808 */ /* 0x000fe20007000000 */
[----:B------:R-:W-:Y:S01]  /*12c60*/  HMMA.16816.F32 R20, R12, R30, R20 ;  /* 0x0000001e0c14723c */ /* 0x000fe20000001814 */
[----:B------:R-:W-:Y:S01]  /*12c70*/  FSEL R87, R88, -INF , !P2 ;  /* 0xff80000058577808 */ /* 0x000fe20005000000 */
[----:B------:R-:W-:Y:S01]  /*12c80*/  FMUL.FTZ R29, R7, UR4 ;  /* 0x00000004071d7c20 */ /* 0x000fe20008410000 */
[----:B------:R-:W-:Y:S01]  /*12c90*/  FSEL R231, R231, -INF , !P4 ;  /* 0xff800000e7e77808 */ /* 0x000fe20006000000 */
[----:B------:R-:W5:Y:S01]  /*12ca0*/  MUFU.TANH R227, R227 ;  /* 0x000000e300e37308 */ /* 0x000f620000002400 */
[CC--:B------:R-:W-:Y:S02]  /*12cb0*/  ISETP.GE.AND P6, PT, R17.reuse, R48.reuse, PT ;  /* 0x000000301100720c */ /* 0x0c0fe40003fc6270 */
[----:B------:R-:W-:Y:S02]  /*12cc0*/  ISETP.GE.AND P3, PT, R17, R47, PT ;  /* 0x0000002f1100720c */ /* 0x000fe40003f66270 */
[----:B------:R-:W-:-:S02]  /*12cd0*/  ISETP.GE.AND P2, PT, R16, R48, PT ;  /* 0x000000301000720c */ /* 0x000fc40003f46270 */
[-C--:B------:R-:W-:Y:S01]  /*12ce0*/  ISETP.GE.AND P4, PT, R16, R47.reuse, PT ;  /* 0x0000002f1000720c */ /* 0x080fe20003f86270 */
[----:B------:R-:W5:Y:S01]  /*12cf0*/  MUFU.TANH R223, R223 ;  /* 0x000000df00df7308 */ /* 0x000f620000002400 */
[----:B----4-:R-:W4:Y:S01]  /*12d00*/  LDSM.16.M88.4 R16, [R204+0x4800] ;  /* 0x00480000cc10783b */ /* 0x010f220000000200 */
[C-C-:B------:R-:W-:Y:S02]  /*12d10*/  LOP3.LUT R4, R50.reuse, 0x81, R49.reuse, 0xfe, !PT ;  /* 0x0000008132047812 */ /* 0x140fe400078efe31 */
[--C-:B------:R-:W-:Y:S02]  /*12d20*/  LOP3.LUT R28, R50, 0x80, R49.reuse, 0xfe, !PT ;  /* 0x00000080321c7812 */ /* 0x100fe400078efe31 */
[----:B------:R-:W-:Y:S01]  /*12d30*/  FSEL R229, R229, -INF , !P3 ;  /* 0xff800000e5e57808 */ /* 0x000fe20005800000 */
[----:B------:R-:W-:Y:S01]  /*12d40*/  FMUL.FTZ R25, R25, UR4 ;  /* 0x0000000419197c20 */ /* 0x000fe20008410000 */
[----:B------:R-:W-:Y:S01]  /*12d50*/  FSEL R56, R84, -INF , !P2 ;  /* 0xff80000054387808 */ /* 0x000fe20005000000 */
[----:B------:R-:W4:Y:S01]  /*12d60*/  MUFU.TANH R92, R92 ;  /* 0x0000005c005c7308 */ /* 0x000f220000002400 */
[----:B--2---:R-:W-:Y:S01]  /*12d70*/  FSEL R179, R179, -INF , !P0 ;  /* 0xff800000b3b37808 */ /* 0x004fe20004000000 */
[----:B------:R-:W-:Y:S01]  /*12d80*/  FMUL.FTZ R84, R24, UR4 ;  /* 0x0000000418547c20 */ /* 0x000fe20008410000 */
[-C--:B------:R-:W-:Y:S01]  /*12d90*/  ISETP.GE.AND P3, PT, R4, R48.reuse, PT ;  /* 0x000000300400720c */ /* 0x080fe20003f66270 */
[----:B------:R-:W-:Y:S01]  /*12da0*/  FMUL.FTZ R26, R26, UR4 ;  /* 0x000000041a1a7c20 */ /* 0x000fe20008410000 */
[----:B------:R-:W-:Y:S01]  /*12db0*/  ISETP.GE.AND P2, PT, R4, R47, PT ;  /* 0x0000002f0400720c */ /* 0x000fe20003f46270 */
[----:B------:R-:W-:Y:S01]  /*12dc0*/  FMUL.FTZ R20, R20, UR4 ;  /* 0x0000000414147c20 */ /* 0x000fe20008410000 */
[----:B------:R-:W-:Y:S01]  /*12dd0*/  ISETP.GE.AND P0, PT, R28, R48, PT ;  /* 0x000000301c00720c */ /* 0x000fe20003f06270 */
[----:B------:R-:W-:Y:S01]  /*12de0*/  MUFU.TANH R76, R5 ;  /* 0x00000005004c7308 */ /* 0x000fe20000002400 */
[----:B------:R-:W-:Y:S01]  /*12df0*/  LOP3.LUT R4, R50, 0x88, R49, 0xfe, !PT ;  /* 0x0000008832047812 */ /* 0x000fe200078efe31 */
[----:B------:R-:W-:Y:S01]  /*12e00*/  FMUL.FTZ R21, R21, UR4 ;  /* 0x0000000415157c20 */ /* 0x000fe20008410000 */
[----:B---3--:R-:W-:-:S02]  /*12e10*/  FSEL R185, R185, -INF , !P4 ;  /* 0xff800000b9b97808 */ /* 0x008fc40006000000 */
[----:B-1----:R-:W-:Y:S02]  /*12e20*/  FSEL R60, R93, -INF , !P0 ;  /* 0xff8000005d3c7808 */ /* 0x002fe40004000000 */
[C---:B------:R-:W-:Y:S01]  /*12e30*/  ISETP.GE.AND P4, PT, R4.reuse, R48, PT ;  /* 0x000000300400720c */ /* 0x040fe20003f86270 */
[----:B------:R1:W-:Y:S01]  /*12e40*/  MUFU.TANH R97, R6 ;  /* 0x0000000600617308 */ /* 0x0003e20000002400 */
[-C--:B------:R-:W-:Y:S02]  /*12e50*/  ISETP.GE.AND P0, PT, R4, R47.reuse, PT ;  /* 0x0000002f0400720c */ /* 0x080fe40003f06270 */
[----:B-----5:R-:W-:Y:S02]  /*12e60*/  FSEL R54, R86, -INF , !P6 ;  /* 0xff80000056367808 */ /* 0x020fe40007000000 */
[----:B------:R-:W-:Y:S02]  /*12e70*/  ISETP.GE.AND P6, PT, R28, R47, PT ;  /* 0x0000002f1c00720c */ /* 0x000fe40003fc6270 */
[----:B------:R-:W-:Y:S01]  /*12e80*/  LOP3.LUT R28, R50, 0x89, R49, 0xfe, !PT ;  /* 0x00000089321c7812 */ /* 0x000fe200078efe31 */
[----:B------:R-:W2:Y:S01]  /*12e90*/  MUFU.TANH R89, R89 ;  /* 0x0000005900597308 */ /* 0x000ea20000002400 */
[----:B------:R-:W-:-:S02]  /*12ea0*/  FSEL R58, R94, -INF , !P3 ;  /* 0xff8000005e3a7808 */ /* 0x000fc40005800000 */
[----:B------:R-:W-:Y:S02]  /*12eb0*/  FSEL R227, R227, -INF , !P6 ;  /* 0xff800000e3e37808 */ /* 0x000fe40007000000 */
[CC--:B------:R-:W-:Y:S02]  /*12ec0*/  ISETP.GE.AND P3, PT, R28.reuse, R48.reuse, PT ;  /* 0x000000301c00720c */ /* 0x0c0fe40003f66270 */
[----:B------:R-:W-:Y:S01]  /*12ed0*/  ISETP.GE.AND P6, PT, R28, R47, PT ;  /* 0x0000002f1c00720c */ /* 0x000fe20003fc6270 */
[----:B------:R-:W3:Y:S01]  /*12ee0*/  MUFU.TANH R225, R225 ;  /* 0x000000e100e17308 */ /* 0x000ee20000002400 */
[----:B-1----:R-:W1:Y:S01]  /*12ef0*/  LDSM.16.M88.4 R4, [R150] ;  /* 0x000000009604783b */ /* 0x002e620000000200 */
[----:B------:R-:W-:Y:S02]  /*12f00*/  LOP3.LUT R28, R50, 0x90, R49, 0xfe, !PT ;  /* 0x00000090321c7812 */ /* 0x000fe400078efe31 */
[----:B------:R-:W-:Y:S02]  /*12f10*/  FSEL R223, R223, -INF , !P2 ;  /* 0xff800000dfdf7808 */ /* 0x000fe40005000000 */
[----:B----4-:R-:W-:Y:S01]  /*12f20*/  FSEL R62, R92, -INF , !P4 ;  /* 0xff8000005c3e7808 */ /* 0x010fe20006000000 */
[----:B------:R-:W-:Y:S01]  /*12f30*/  FMUL.FTZ R92, R22, UR4 ;  /* 0x00000004165c7c20 */ /* 0x000fe20008410000 */
[----:B------:R4:W-:Y:S01]  /*12f40*/  MUFU.TANH R93, R29 ;  /* 0x0000001d005d7308 */ /* 0x0009e20000002400 */
[----:B------:R-:W-:-:S02]  /*12f50*/  ISETP.GE.AND P2, PT, R28, R48, PT ;  /* 0x000000301c00720c */ /* 0x000fc40003f46270 */
[-C--:B------:R-:W-:Y:S02]  /*12f60*/  ISETP.GE.AND P4, PT, R28, R47.reuse, PT ;  /* 0x0000002f1c00720c */ /* 0x080fe40003f86270 */
[----:B------:R-:W-:Y:S02]  /*12f70*/  LOP3.LUT R24, R50, 0x91, R49, 0xfe, !PT ;  /* 0x0000009132187812 */ /* 0x000fe400078efe31 */
[----:B--2---:R-:W-:Y:S01]  /*12f80*/  FSEL R64, R89, -INF , !P3 ;  /* 0xff80000059407808 */ /* 0x004fe20005800000 */
[----:B------:R-:W2:Y:S01]  /*12f90*/  MUFU.TANH R219, R219 ;  /* 0x000000db00db7308 */ /* 0x000ea20000002400 */
[----:B---3--:R-:W-:Y:S01]  /*12fa0*/  FSEL R225, R225, -INF , !P0 ;  /* 0xff800000e1e17808 */ /* 0x008fe20004000000 */
[----:B------:R-:W-:Y:S01]  /*12fb0*/  FMUL.FTZ R89, R27, UR4 ;  /* 0x000000041b597c20 */ /* 0x000fe20008410000 */
[C---:B------:R-:W-:Y:S02]  /*12fc0*/  ISETP.GE.AND P0, PT, R24.reuse, R48, PT ;  /* 0x000000301800720c */ /* 0x040fe40003f06270 */
[----:B------:R-:W-:-:S02]  /*12fd0*/  ISETP.GE.AND P3, PT, R24, R47, PT ;  /* 0x0000002f1800720c */ /* 0x000fc40003f66270 */
[----:B------:R-:W-:Y:S01]  /*12fe0*/  FSEL R187, R187, -INF , !P4 ;  /* 0xff800000bbbb7808 */ /* 0x000fe20006000000 */
[----:B------:R-:W3:Y:S01]  /*12ff0*/  MUFU.TANH R90, R90 ;  /* 0x0000005a005a7308 */ /* 0x000ee20000002400 */
[----:B----4-:R-:W-:Y:S07]  /*13000*/  HMMA.16816.F32 R28, R8, R16, RZ ;  /* 0x00000010081c723c */ /* 0x010fee00000018ff */
[----:B------:R-:W4:Y:S01]  /*13010*/  MUFU.TANH R96, R96 ;  /* 0x0000006000607308 */ /* 0x000f220000002400 */
[----:B------:R-:W-:-:S02]  /*13020*/  LOP3.LUT R16, R50, 0x98, R49, 0xfe, !PT ;  /* 0x0000009832107812 */ /* 0x000fc400078efe31 */
[----:B--2---:R-:W-:Y:S02]  /*13030*/  FSEL R219, R219, -INF , !P6 ;  /* 0xff800000dbdb7808 */ /* 0x004fe40007000000 */
[----:B------:R-:W-:Y:S02]  /*13040*/  ISETP.GE.AND P6, PT, R16, R48, PT ;  /* 0x000000301000720c */ /* 0x000fe40003fc6270 */
[--C-:B------:R-:W-:Y:S01]  /*13050*/  LOP3.LUT R17, R50, 0x99, R49.reuse, 0xfe, !PT ;  /* 0x0000009932117812 */ /* 0x100fe200078efe31 */
[----:B------:R-:W2:Y:S01]  /*13060*/  MUFU.TANH R183, R183 ;  /* 0x000000b700b77308 */ /* 0x000ea20000002400 */
[----:B---3--:R-:W-:Y:S02]  /*13070*/  FSEL R68, R90, -INF , !P2 ;  /* 0xff8000005a447808 */ /* 0x008fe40005000000 */
[----:B------:R-:W-:Y:S02]  /*13080*/  ISETP.GE.AND P2, PT, R16, R47, PT ;  /* 0x0000002f1000720c */ /* 0x000fe40003f46270 */
[----:B------:R-:W-:-:S02]  /*13090*/  LOP3.LUT R16, R50, 0xa0, R49, 0xfe, !PT ;  /* 0x000000a032107812 */ /* 0x000fc400078efe31 */
[C---:B------:R-:W-:Y:S01]  /*130a0*/  ISETP.GE.AND P4, PT, R17.reuse, R47, PT ;  /* 0x0000002f1100720c */ /* 0x040fe20003f86270 */
[----:B------:R-:W3:Y:S01]  /*130b0*/  MUFU.TANH R37, R37 ;  /* 0x0000002500257308 */ /* 0x000ee20000002400 */
[----:B----4-:R-:W-:Y:S01]  /*130c0*/  FSEL R66, R96, -INF , !P0 ;  /* 0xff80000060427808 */ /* 0x010fe20004000000 */
[----:B-1----:R-:W-:Y:S01]  /*130d0*/  HMMA.16816.F32 R28, R12, R4, R28 ;  /* 0x000000040c1c723c */ /* 0x002fe2000000181c */
[----:B------:R-:W-:Y:S02]  /*130e0*/  ISETP.GE.AND P0, PT, R17, R48, PT ;  /* 0x000000301100720c */ /* 0x000fe40003f06270 */
[----:B------:R-:W-:Y:S02]  /*130f0*/  FSEL R181, R181, -INF , !P2 ;  /* 0xff800000b5b57808 */ /* 0x000fe40005000000 */
[----:B------:R-:W-:Y:S01]  /*13100*/  FSEL R114, R36, -INF , !P0 ;  /* 0xff80000024727808 */ /* 0x000fe20004000000 */
[----:B------:R-:W-:Y:S01]  /*13110*/  MUFU.TANH R86, R25 ;  /* 0x0000001900567308 */ /* 0x000fe20000002400 */
[----:B--2---:R-:W-:-:S02]  /*13120*/  FSEL R183, R183, -INF , !P3 ;  /* 0xff800000b7b77808 */ /* 0x004fc40005800000 */
[-C--:B------:R-:W-:Y:S02]  /*13130*/  ISETP.GE.AND P3, PT, R16, R48.reuse, PT ;  /* 0x000000301000720c */ /* 0x080fe40003f66270 */
[C-C-:B------:R-:W-:Y:S02]  /*13140*/  LOP3.LUT R5, R50.reuse, 0xa1, R49.reuse, 0xfe, !PT ;  /* 0x000000a132057812 */ /* 0x140fe400078efe31 */
[----:B------:R-:W-:Y:S01]  /*13150*/  LOP3.LUT R4, R50, 0xa8, R49, 0xfe, !PT ;  /* 0x000000a832047812 */ /* 0x000fe200078efe31 */
[----:B------:R1:W-:Y:S01]  /*13160*/  MUFU.TANH R88, R26 ;  /* 0x0000001a00587308 */ /* 0x0003e20000002400 */
[----:B---3--:R-:W-:Y:S02]  /*13170*/  FSEL R70, R37, -INF , !P6 ;  /* 0xff80000025467808 */ /* 0x008fe40007000000 */
[----:B------:R-:W-:Y:S02]  /*13180*/  ISETP.GE.AND P6, PT, R16, R47, PT ;  /* 0x0000002f1000720c */ /* 0x000fe40003fc6270 */
[----:B------:R-:W-:Y:S01]  /*13190*/  HMMA.16816.F32 R16, R8, R18, RZ ;  /* 0x000000120810723c */ /* 0x000fe200000018ff */
[----:B------:R-:W-:-:S02]  /*131a0*/  ISETP.GE.AND P2, PT, R5, R48, PT ;  /* 0x000000300500720c */ /* 0x000fc40003f46270 */
[----:B------:R-:W2:Y:S01]  /*131b0*/  MUFU.TANH R3, R3 ;  /* 0x0000000300037308 */ /* 0x000ea20000002400 */
[----:B------:R-:W-:Y:S01]  /*131c0*/  FSEL R177, R177, -INF , !P4 ;  /* 0xff800000b1b17808 */ /* 0x000fe20006000000 */
[----:B------:R-:W-:Y:S01]  /*131d0*/  FMUL.FTZ R94, R29, UR4 ;  /* 0x000000041d5e7c20 */ /* 0x000fe20008410000 */
[----:B------:R-:W-:Y:S01]  /*131e0*/  ISETP.GE.AND P0, PT, R5, R47, PT ;  /* 0x0000002f0500720c */ /* 0x000fe20003f06270 */
[----:B------:R-:W-:Y:S01]  /*131f0*/  FMUL.FTZ R30, R30, UR4 ;  /* 0x000000041e1e7c20 */ /* 0x000fe20008410000 */
[----:B------:R-:W-:Y:S02]  /*13200*/  ISETP.GE.AND P4, PT, R4, R48, PT ;  /* 0x000000300400720c */ /* 0x000fe40003f86270 */
[----:B------:R-:W-:Y:S01]  /*13210*/  LOP3.LUT R5, R50, 0xa9, R49, 0xfe, !PT ;  /* 0x000000a932057812 */ /* 0x000fe200078efe31 */
[----:B------:R-:W3:Y:S01]  /*13220*/  MUFU.TANH R38, R38 ;  /* 0x0000002600267308 */ /* 0x000ee20000002400 */
[----:B-1----:R-:W1:Y:S01]  /*13230*/  LDSM.16.M88.4 R24, [R204+0x4c00] ;  /* 0x004c0000cc18783b */ /* 0x002e620000000200 */
[----:B------:R-:W-:-:S02]  /*13240*/  FSEL R173, R173, -INF , !P6 ;  /* 0xff800000adad7808 */ /* 0x000fc40007000000 */
[----:B------:R-:W-:-:S04]  /*13250*/  ISETP.GE.AND P6, PT, R5, R47, PT ;  /* 0x0000002f0500720c */ /* 0x000fc80003fc6270 */
[----:B------:R-:W4:Y:S01]  /*13260*/  MUFU.TANH R169, R169 ;  /* 0x000000a900a97308 */ /* 0x000f220000002400 */
[----:B--2---:R-:W-:Y:S01]  /*13270*/  FSEL R118, R3, -INF , !P3 ;  /* 0xff80000003767808 */ /* 0x004fe20005800000 */
[----:B------:R-:W-:Y:S01]  /*13280*/  FMUL.FTZ R3, R23, UR4 ;  /* 0x0000000417037c20 */ /* 0x000fe20008410000 */
[----:B------:R-:W-:Y:S02]  /*13290*/  ISETP.GE.AND P3, PT, R4, R47, PT ;  /* 0x0000002f0400720c */ /* 0x000fe40003f66270 */
[----:B------:R-:W-:Y:S01]  /*132a0*/  LOP3.LUT R4, R50, 0xb0, R49, 0xfe, !PT ;  /* 0x000000b032047812 */ /* 0x000fe200078efe31 */
[----:B------:R-:W-:Y:S01]  /*132b0*/  HMMA.16816.F32 R16, R12, R6, R16 ;  /* 0x000000060c10723c */ /* 0x000fe20000001810 */
[----:B------:R-:W-:Y:S01]  /*132c0*/  FSEL R165, R165, -INF , !P3 ;  /* 0xff800000a5a57808 */ /* 0x000fe20005800000 */
[----:B------:R-:W2:Y:S01]  /*132d0*/  MUFU.TANH R40, R40 ;  /* 0x0000002800287308 */ /* 0x000ea20000002400 */
[----:B---3--:R-:W-:Y:S01]  /*132e0*/  FSEL R126, R38, -INF , !P2 ;  /* 0xff800000267e7808 */ /* 0x008fe20005000000 */
[----:B------:R-:W-:Y:S01]  /*132f0*/  FMUL.FTZ R38, R28, UR4 ;  /* 0x000000041c267c20 */ /* 0x000fe20008410000 */
[----:B------:R-:W-:-:S02]  /*13300*/  ISETP.GE.AND P2, PT, R5, R48, PT ;  /* 0x000000300500720c */ /* 0x000fc40003f46270 */
[----:B------:R-:W-:-:S03]  /*13310*/  FSEL R159, R159, -INF , !P6 ;  /* 0xff8000009f9f7808 */ /* 0x000fc60007000000 */
[----:B------:R-:W-:Y:S01]  /*13320*/  MUFU.TANH R90, R20 ;  /* 0x00000014005a7308 */ /* 0x000fe20000002400 */
[----:B----4-:R-:W-:Y:S02]  /*13330*/  FSEL R169, R169, -INF , !P0 ;  /* 0xff800000a9a97808 */ /* 0x010fe40004000000 */
[----:B------:R-:W-:-:S05]  /*13340*/  ISETP.GE.AND P0, PT, R4, R48, PT ;  /* 0x000000300400720c */ /* 0x000fca0003f06270 */
[----:B------:R3:W-:Y:S01]  /*13350*/  MUFU.TANH R37, R21 ;  /* 0x0000001500257308 */ /* 0x0007e20000002400 */
[----:B--2---:R-:W-:Y:S02]  /*13360*/  FSEL R28, R40, -INF , !P4 ;  /* 0xff800000281c7808 */ /* 0x004fe40006000000 */
[----:B------:R-:W-:Y:S02]  /*13370*/  ISETP.GE.AND P4, PT, R4, R47, PT ;  /* 0x0000002f0400720c */ /* 0x000fe40003f86270 */
[----:B------:R-:W-:Y:S01]  /*13380*/  LOP3.LUT R40, R50, 0xb8, R49, 0xfe, !PT ;  /* 0x000000b832287812 */ /* 0x000fe200078efe31 */
[----:B------:R-:W-:Y:S01]  /*13390*/  FMUL.FTZ R157, R17, UR4 ;  /* 0x00000004119d7c20 */ /* 0x000fe20008410000 */
[----:B------:R-:W-:Y:S01]  /*133a0*/  FSEL R149, R149, -INF , !P4 ;  /* 0xff80000095957808 */ /* 0x000fe20006000000 */
[----:B------:R-:W2:Y:S01]  /*133b0*/  MUFU.TANH R41, R41 ;  /* 0x0000002900297308 */ /* 0x000ea20000002400 */
[----:B-1----:R-:W-:Y:S01]  /*133c0*/  HMMA.16816.F32 R4, R8, R24, RZ ;  /* 0x000000180804723c */ /* 0x002fe200000018ff */
[----:B------:R-:W-:Y:S01]  /*133d0*/  ISETP.GE.AND P6, PT, R40, R48, PT ;  /* 0x000000302800720c */ /* 0x000fe20003fc6270 */
[----:B------:R-:W-:Y:S01]  /*133e0*/  FMUL.FTZ R18, R18, UR4 ;  /* 0x0000000412127c20 */ /* 0x000fe20008410000 */
[----:B------:R-:W-:-:S03]  /*133f0*/  FMUL.FTZ R19, R19, UR4 ;  /* 0x0000000413137c20 */ /* 0x000fc60008410000 */
[----:B------:R-:W-:Y:S01]  /*13400*/  HMMA.16816.F32 R8, R8, R26, RZ ;  /* 0x0000001a0808723c */ /* 0x000fe200000018ff */
[----:B------:R-:W-:Y:S01]  /*13410*/  MUFU.TANH R42, R42 ;  /* 0x0000002a002a7308 */ /* 0x000fe20000002400 */
[----:B---3--:R-:W1:Y:S01]  /*13420*/  LDSM.16.M88.4 R20, [R148] ;  /* 0x000000009414783b */ /* 0x008e620000000200 */
[----:B------:R-:W-:Y:S01]  /*13430*/  FSEL R25, R39, -INF , !P2 ;  /* 0xff80000027197808 */ /* 0x000fe20005000000 */
[----:B------:R-:W-:-:S04]  /*13440*/  DEPBAR.LE SB0, 0x0 ;  /* 0x000080000000791a */ /* 0x000fc80000000000 */
[--C-:B------:R-:W-:Y:S01]  /*13450*/  LOP3.LUT R39, R50, 0xb9, R49.reuse, 0xfe, !PT ;  /* 0x000000b932277812 */ /* 0x100fe200078efe31 */
[----:B------:R-:W-:Y:S01]  /*13460*/  MUFU.TANH R131, R131 ;  /* 0x0000008300837308 */ /* 0x000fe20000002400 */
[----:B--2---:R-:W-:Y:S01]  /*13470*/  FSEL R29, R41, -INF , !P0 ;  /* 0xff800000291d7808 */ /* 0x004fe20004000000 */
[----:B------:R-:W-:Y:S01]  /*13480*/  FMUL.FTZ R41, R31, UR4 ;  /* 0x000000041f297c20 */ /* 0x000fe20008410000 */
[-C--:B------:R-:W-:Y:S01]  /*13490*/  ISETP.GE.AND P4, PT, R39, R47.reuse, PT ;  /* 0x0000002f2700720c */ /* 0x080fe20003f86270 */
[----:B------:R-:W-:Y:S01]  /*134a0*/  FMUL.FTZ R26, R16, UR4 ;  /* 0x00000004101a7c20 */ /* 0x000fe20008410000 */
[----:B------:R-:W-:Y:S02]  /*134b0*/  ISETP.GE.AND P0, PT, R40, R47, PT ;  /* 0x0000002f2800720c */ /* 0x000fe40003f06270 */
[----:B------:R-:W-:Y:S01]  /*134c0*/  LOP3.LUT R16, R50, 0xc1, R49, 0xfe, !PT ;  /* 0x000000c132107812 */ /* 0x000fe200078efe31 */
[----:B------:R-:W2:Y:S01]  /*134d0*/  MUFU.TANH R125, R125 ;  /* 0x0000007d007d7308 */ /* 0x000ea20000002400 */
[----:B------:R-:W-:-:S07]  /*134e0*/  FSEL R27, R44, -INF , !P6 ;  /* 0xff8000002c1b7808 */ /* 0x000fce0007000000 */
[----:B------:R3:W-:Y:S08]  /*134f0*/  MUFU.TANH R36, R92 ;  /* 0x0000005c00247308 */ /* 0x0007f00000002400 */
[----:B------:R-:W4:Y:S01]  /*13500*/  MUFU.TANH R115, R115 ;  /* 0x0000007300737308 */ /* 0x000f220000002400 */
[----:B--2---:R-:W-:Y:S02]  /*13510*/  FSEL R125, R125, -INF , !P0 ;  /* 0xff8000007d7d7808 */ /* 0x004fe40004000000 */
[----:B------:R-:W-:-:S05]  /*13520*/  ISETP.GE.AND P0, PT, R16, R48, PT ;  /* 0x000000301000720c */ /* 0x000fca0003f06270 */
[----:B------:R-:W2:Y:S01]  /*13530*/  MUFU.TANH R45, R45 ;  /* 0x0000002d002d7308 */ /* 0x000ea20000002400 */
[----:B---3--:R-:W-:Y:S01]  /*13540*/  LOP3.LUT R92, R50, 0xb1, R49, 0xfe, !PT ;  /* 0x000000b1325c7812 */ /* 0x008fe200078efe31 */
[C---:B-1----:R-:W-:Y:S03]  /*13550*/  HMMA.16816.F32 R4, R12.reuse, R20, R4 ;  /* 0x000000140c04723c */ /* 0x042fe60000001804 */
[CC--:B------:R-:W-:Y:S02]  /*13560*/  ISETP.GE.AND P3, PT, R92.reuse, R48.reuse, PT ;  /* 0x000000305c00720c */ /* 0x0c0fe40003f66270 */
[----:B------:R-:W-:Y:S01]  /*13570*/  ISETP.GE.AND P2, PT, R92, R47, PT ;  /* 0x0000002f5c00720c */ /* 0x000fe20003f46270 */
[----:B------:R-:W1:Y:S01]  /*13580*/  MUFU.TANH R46, R46 ;  /* 0x0000002e002e7308 */ /* 0x000e620000002400 */
[----:B------:R-:W-:Y:S01]  /*13590*/  FSEL R31, R42, -INF , !P3 ;  /* 0xff8000002a1f7808 */ /* 0x000fe20005800000 */
[----:B------:R-:W-:Y:S01]  /*135a0*/  HMMA.16816.F32 R8, R12, R22, R8 ;  /* 0x000000160c08723c */ /* 0x000fe20000001808 */
[----:B------:R-:W-:-:S02]  /*135b0*/  ISETP.GE.AND P3, PT, R39, R48, PT ;  /* 0x000000302700720c */ /* 0x000fc40003f66270 */
[C-C-:B------:R-:W-:Y:S02]  /*135c0*/  LOP3.LUT R39, R50.reuse, 0xc0, R49.reuse, 0xfe, !PT ;  /* 0x000000c032277812 */ /* 0x140fe400078efe31 */
[----:B------:R-:W-:Y:S01]  /*135d0*/  FSEL R131, R131, -INF , !P2 ;  /* 0xff80000083837808 */ /* 0x000fe20005000000 */
[----:B------:R-:W3:Y:S01]  /*135e0*/  MUFU.TANH R74, R74 ;  /* 0x0000004a004a7308 */ /* 0x000ee20000002400 */
[C---:B------:R-:W-:Y:S02]  /*135f0*/  ISETP.GE.AND P2, PT, R39.reuse, R48, PT ;  /* 0x000000302700720c */ /* 0x040fe40003f46270 */
[--C-:B------:R-:W-:Y:S02]  /*13600*/  LOP3.LUT R21, R50, 0xc8, R49.reuse, 0xfe, !PT ;  /* 0x000000c832157812 */ /* 0x100fe400078efe31 */
[-C--:B------:R-:W-:Y:S02]  /*13610*/  ISETP.GE.AND P6, PT, R39, R47.reuse, PT ;  /* 0x0000002f2700720c */ /* 0x080fe40003fc6270 */
[----:B------:R-:W-:Y:S01]  /*13620*/  FSEL R17, R43, -INF , !P3 ;  /* 0xff8000002b117808 */ /* 0x000fe20005800000 */
[----:B------:R-:W-:Y:S01]  /*13630*/  MUFU.TANH R84, R84 ;  /* 0x0000005400547308 */ /* 0x000fe20000002400 */
[----:B------:R-:W-:Y:S01]  /*13640*/  ISETP.GE.AND P3, PT, R16, R47, PT ;  /* 0x0000002f1000720c */ /* 0x000fe20003f66270 */
[----:B------:R-:W-:Y:S01]  /*13650*/  FMUL.FTZ R109, R4, UR4 ;  /* 0x00000004046d7c20 */ /* 0x000fe20008410000 */
[----:B------:R-:W-:-:S02]  /*13660*/  LOP3.LUT R39, R50, 0xc9, R49, 0xfe, !PT ;  /* 0x000000c932277812 */ /* 0x000fc400078efe31 */
[----:B----4-:R-:W-:Y:S02]  /*13670*/  FSEL R115, R115, -INF , !P4 ;  /* 0xff80000073737808 */ /* 0x010fe40006000000 */
[----:B--2---:R-:W-:Y:S01]  /*13680*/  FSEL R16, R45, -INF , !P2 ;  /* 0xff8000002d107808 */ /* 0x004fe20005000000 */
[----:B------:R-:W2:Y:S01]  /*13690*/  MUFU.TANH R89, R89 ;  /* 0x0000005900597308 */ /* 0x000ea20000002400 */
[CC--:B------:R-:W-:Y:S02]  /*136a0*/  ISETP.GE.AND P4, PT, R21.reuse, R48.reuse, PT ;  /* 0x000000301500720c */ /* 0x0c0fe40003f86270 */
[----:B------:R-:W-:Y:S02]  /*136b0*/  ISETP.GE.AND P2, PT, R21, R47, PT ;  /* 0x0000002f1500720c */ /* 0x000fe40003f46270 */
[----:B-1----:R-:W-:Y:S02]  /*136c0*/  FSEL R21, R46, -INF , !P0 ;  /* 0xff8000002e157808 */ /* 0x002fe40004000000 */
[----:B------:R-:W-:Y:S01]  /*136d0*/  ISETP.GE.AND P0, PT, R39, R48, PT ;  /* 0x000000302700720c */ /* 0x000fe20003f06270 */
[----:B------:R-:W1:Y:S01]  /*136e0*/  MUFU.TANH R3, R3 ;  /* 0x0000000300037308 */ /* 0x000e620000002400 */
[----:B------:R-:W-:-:S02]  /*136f0*/  LOP3.LUT R12, R50, 0xd1, R49, 0xfe, !PT ;  /* 0x000000d1320c7812 */ /* 0x000fc400078efe31 */
[----:B------:R-:W-:Y:S02]  /*13700*/  LOP3.LUT R14, R50, 0xd0, R49, 0xfe, !PT ;  /* 0x000000d0320e7812 */ /* 0x000fe400078efe31 */
[----:B------:R-:W-:Y:S02]  /*13710*/  FSEL R97, R97, -INF , !P2 ;  /* 0xff80000061617808 */ /* 0x000fe40005000000 */
[----:B------:R-:W-:Y:S01]  /*13720*/  FSEL R15, R76, -INF , !P0 ;  /* 0xff8000004c0f7808 */ /* 0x000fe20004000000 */
[----:B------:R-:W4:Y:S01]  /*13730*/  MUFU.TANH R38, R38 ;  /* 0x0000002600267308 */ /* 0x000f220000002400 */
[----:B------:R-:W-:Y:S02]  /*13740*/  FSEL R107, R107, -INF , !P6 ;  /* 0xff8000006b6b7808 */ /* 0x000fe40007000000 */
[----:B------:R-:W-:Y:S02]  /*13750*/  FSEL R101, R101, -INF , !P3 ;  /* 0xff80000065657808 */ /* 0x000fe40005800000 */
[----:B---3--:R-:W-:-:S02]  /*13760*/  FSEL R13, R74, -INF , !P4 ;  /* 0xff8000004a0d7808 */ /* 0x008fc40006000000 */
[CC--:B------:R-:W-:Y:S01]  /*13770*/  ISETP.GE.AND P2, PT, R12.reuse, R48.reuse, PT ;  /* 0x000000300c00720c */ /* 0x0c0fe20003f46270 */
[----:B------:R-:W3:Y:S01]  /*13780*/  MUFU.TANH R41, R41 ;  /* 0x0000002900297308 */ /* 0x000ee20000002400 */
[-C--:B------:R-:W-:Y:S02]  /*13790*/  ISETP.GE.AND P0, PT, R12, R47.reuse, PT ;  /* 0x0000002f0c00720c */ /* 0x080fe40003f06270 */
[-C--:B------:R-:W-:Y:S02]  /*137a0*/  ISETP.GE.AND P6, PT, R39, R47.reuse, PT ;  /* 0x0000002f2700720c */ /* 0x080fe40003fc6270 */
[C---:B------:R-:W-:Y:S02]  /*137b0*/  ISETP.GE.AND P3, PT, R14.reuse, R48, PT ;  /* 0x000000300e00720c */ /* 0x040fe40003f66270 */
[----:B------:R-:W-:Y:S01]  /*137c0*/  ISETP.GE.AND P4, PT, R14, R47, PT ;  /* 0x0000002f0e00720c */ /* 0x000fe20003f86270 */
[----:B------:R5:W-:Y:S01]  /*137d0*/  MUFU.TANH R20, R26 ;  /* 0x0000001a00147308 */ /* 0x000be20000002400 */
[--C-:B------:R-:W-:Y:S01]  /*137e0*/  LOP3.LUT R12, R50, 0xd8, R49.reuse, 0xfe, !PT ;  /* 0x000000d8320c7812 */ /* 0x100fe200078efe31 */
[----:B------:R-:W-:Y:S01]  /*137f0*/  FMUL.FTZ R14, R8, UR4 ;  /* 0x00000004080e7c20 */ /* 0x000fe20008410000 */
[----:B------:R-:W-:-:S02]  /*13800*/  LOP3.LUT R4, R50, 0xd9, R49, 0xfe, !PT ;  /* 0x000000d932047812 */ /* 0x000fc400078efe31 */
[----:B------:R-:W-:Y:S02]  /*13810*/  FSEL R93, R93, -INF , !P6 ;  /* 0xff8000005d5d7808 */ /* 0x000fe40007000000 */
[----:B------:R-:W-:Y:S01]  /*13820*/  FSEL R46, R88, -INF , !P4 ;  /* 0xff800000582e7808 */ /* 0x000fe20006000000 */
[----:B------:R-:W3:Y:S01]  /*13830*/  MUFU.TANH R30, R30 ;  /* 0x0000001e001e7308 */ /* 0x000ee20000002400 */
[----:B------:R-:W-:Y:S02]  /*13840*/  ISETP.GE.AND P6, PT, R12, R48, PT ;  /* 0x000000300c00720c */ /* 0x000fe40003fc6270 */
[----:B------:R-:W-:Y:S02]  /*13850*/  ISETP.GE.AND P4, PT, R4, R47, PT ;  /* 0x0000002f0400720c */ /* 0x000fe40003f86270 */
[----:B------:R-:W-:Y:S02]  /*13860*/  LOP3.LUT R22, R50, 0xe1, R49, 0xfe, !PT ;  /* 0x000000e132167812 */ /* 0x000fe400078efe31 */
[----:B--2---:R-:W-:Y:S01]  /*13870*/  FSEL R45, R89, -INF , !P0 ;  /* 0xff800000592d7808 */ /* 0x004fe20004000000 */
[----:B------:R2:W3:Y:S01]  /*13880*/  MUFU.TANH R40, R18 ;  /* 0x0000001200287308 */ /* 0x0004e20000002400 */
[----:B------:R-:W-:Y:S01]  /*13890*/  FSEL R8, R90, -INF , !P6 ;  /* 0xff8000005a087808 */ /* 0x000fe20007000000 */
[----:B-----5:R-:W-:Y:S01]  /*138a0*/  FMUL.FTZ R26, R6, UR4 ;  /* 0x00000004061a7c20 */ /* 0x020fe20008410000 */
[----:B-1----:R-:W-:-:S02]  /*138b0*/  FSEL R43, R3, -INF , !P4 ;  /* 0xff800000032b7808 */ /* 0x002fc40006000000 */
[----:B------:R-:W-:-:S03]  /*138c0*/  LOP3.LUT R6, R50, 0xf0, R49, 0xfe, !PT ;  /* 0x000000f032067812 */ /* 0x000fc600078efe31 */
[----:B------:R1:W5:Y:S08]  /*138d0*/  MUFU.TANH R39, R19 ;  /* 0x0000001300277308 */ /* 0x0003700000002400 */
[----:B------:R-:W5:Y:S01]  /*138e0*/  MUFU.TANH R109, R109 ;  /* 0x0000006d006d7308 */ /* 0x000f620000002400 */
[----:B--2---:R-:W-:Y:S01]  /*138f0*/  FMUL.FTZ R18, R5, UR4 ;  /* 0x0000000405127c20 */ /* 0x004fe20008410000 */
[----:B------:R-:W-:Y:S01]  /*13900*/  FSEL R5, R86, -INF , !P2 ;  /* 0xff80000056057808 */ /* 0x000fe20005000000 */
[----:B------:R-:W-:Y:S01]  /*13910*/  BAR.SYNC.DEFER_BLOCKING 0x0 ;  /* 0x0000000000007b1d */ /* 0x000fe20000010000 */
[----:B------:R-:W-:-:S02]  /*13920*/  ISETP.GE.AND P2, PT, R4, R48, PT ;  /* 0x000000300400720c */ /* 0x000fc40003f46270 */
[----:B------:R-:W-:Y:S02]  /*13930*/  LOP3.LUT R4, R50, 0xe0, R49, 0xfe, !PT ;  /* 0x000000e032047812 */ /* 0x000fe400078efe31 */
[----:B-1----:R-:W-:Y:S01]  /*13940*/  FSEL R19, R84, -INF , !P3 ;  /* 0xff80000054137808 */ /* 0x002fe20005800000 */
[----:B------:R-:W-:Y:S01]  /*13950*/  MUFU.TANH R24, R94 ;  /* 0x0000005e00187308 */ /* 0x000fe20000002400 */
[-C--:B------:R-:W-:Y:S02]  /*13960*/  ISETP.GE.AND P3, PT, R12, R47.reuse, PT ;  /* 0x0000002f0c00720c */ /* 0x080fe40003f66270 */
[CC--:B------:R-:W-:Y:S02]  /*13970*/  ISETP.GE.AND P0, PT, R4.reuse, R48.reuse, PT ;  /* 0x000000300400720c */ /* 0x0c0fe40003f06270 */
[-C--:B------:R-:W-:Y:S02]  /*13980*/  ISETP.GE.AND P6, PT, R4, R47.reuse, PT ;  /* 0x0000002f0400720c */ /* 0x080fe40003fc6270 */
[----:B------:R-:W-:Y:S01]  /*13990*/  FSEL R4, R37, -INF , !P2 ;  /* 0xff80000025047808 */ /* 0x000fe20005000000 */
[----:B------:R1:W2:Y:S01]  /*139a0*/  MUFU.TANH R12, R18 ;  /* 0x00000012000c7308 */ /* 0x0002a20000002400 */
[----:B------:R-:W-:Y:S01]  /*139b0*/  ISETP.GE.AND P2, PT, R22, R47, PT ;  /* 0x0000002f1600720c */ /* 0x000fe20003f46270 */
[----:B------:R-:W-:Y:S01]  /*139c0*/  FMUL.FTZ R37, R7, UR4 ;  /* 0x0000000407257c20 */ /* 0x000fe20008410000 */
[----:B------:R-:W-:Y:S01]  /*139d0*/  FSEL R44, R36, -INF , !P3 ;  /* 0xff800000242c7808 */ /* 0x000fe20005800000 */
[----:B------:R-:W-:Y:S01]  /*139e0*/  FMUL.FTZ R36, R10, UR4 ;  /* 0x000000040a247c20 */ /* 0x000fe20008410000 */
[----:B------:R-:W-:-:S02]  /*139f0*/  ISETP.GE.AND P3, PT, R22, R48, PT ;  /* 0x000000301600720c */ /* 0x000fc40003f66270 */
[----:B----4-:R-:W-:Y:S01]  /*13a00*/  FSEL R23, R38, -INF , !P0 ;  /* 0xff80000026177808 */ /* 0x010fe20004000000 */
[----:B------:R-:W-:Y:S01]  /*13a10*/  MUFU.TANH R157, R157 ;  /* 0x0000009d009d7308 */ /* 0x000fe20000002400 */
[--C-:B------:R-:W-:Y:S02]  /*13a20*/  LOP3.LUT R22, R50, 0xe9, R49.reuse, 0xfe, !PT ;  /* 0x000000e932167812 */ /* 0x100fe400078efe31 */
[----:B---3--:R-:W-:Y:S02]  /*13a30*/  FSEL R41, R41, -INF , !P2 ;  /* 0xff80000029297808 */ /* 0x008fe40005000000 */
[----:B------:R-:W-:Y:S02]  /*13a40*/  ISETP.GE.AND P2, PT, R6, R48, PT ;  /* 0x000000300600720c */ /* 0x000fe40003f46270 */
[C-C-:B------:R-:W-:Y:S01]  /*13a50*/  LOP3.LUT R10, R50.reuse, 0xf1, R49.reuse, 0xfe, !PT ;  /* 0x000000f1320a7812 */ /* 0x140fe200078efe31 */
[----:B------:R-:W3:Y:S01]  /*13a60*/  MUFU.TANH R3, R26 ;  /* 0x0000001a00037308 */ /* 0x000ee20000002400 */
[----:B-1----:R-:W-:Y:S01]  /*13a70*/  FMUL.FTZ R18, R9, UR4 ;  /* 0x0000000409127c20 */ /* 0x002fe20008410000 */
[----:B------:R-:W-:-:S02]  /*13a80*/  LOP3.LUT R9, R50, 0xe8, R49, 0xfe, !PT ;  /* 0x000000e832097812 */ /* 0x000fc400078efe31 */
[----:B------:R-:W-:Y:S02]  /*13a90*/  FSEL R42, R30, -INF , !P6 ;  /* 0xff8000001e2a7808 */ /* 0x000fe40007000000 */
[C---:B------:R-:W-:Y:S02]  /*13aa0*/  ISETP.GE.AND P4, PT, R9.reuse, R48, PT ;  /* 0x000000300900720c */ /* 0x040fe40003f86270 */
[-C--:B------:R-:W-:Y:S01]  /*13ab0*/  ISETP.GE.AND P0, PT, R9, R47.reuse, PT ;  /* 0x0000002f0900720c */ /* 0x080fe20003f06270 */
[----:B------:R-:W1:Y:S01]  /*13ac0*/  MUFU.TANH R14, R14 ;  /* 0x0000000e000e7308 */ /* 0x000e620000002400 */
[----:B------:R-:W-:Y:S02]  /*13ad0*/  FSEL R7, R20, -INF , !P4 ;  /* 0xff80000014077808 */ /* 0x000fe40006000000 */
[-C--:B------:R-:W-:Y:S01]  /*13ae0*/  ISETP.GE.AND P4, PT, R6, R47.reuse, PT ;  /* 0x0000002f0600720c */ /* 0x080fe20003f86270 */
[----:B------:R-:W-:Y:S01]  /*13af0*/  FMUL.FTZ R6, R11, UR4 ;  /* 0x000000040b067c20 */ /* 0x000fe20008410000 */
[----:B------:R-:W-:-:S02]  /*13b00*/  ISETP.GE.AND P6, PT, R22, R47, PT ;  /* 0x0000002f1600720c */ /* 0x000fc40003fc6270 */
[----:B------:R-:W-:Y:S01]  /*13b10*/  LOP3.LUT R49, R50, 0xf8, R49, 0xfe, !PT ;  /* 0x000000f832317812 */ /* 0x000fe200078efe31 */
[----:B------:R-:W4:Y:S01]  /*13b20*/  MUFU.TANH R18, R18 ;  /* 0x0000001200127308 */ /* 0x000f220000002400 */
[----:B------:R-:W-:Y:S02]  /*13b30*/  FSEL R40, R40, -INF , !P0 ;  /* 0xff80000028287808 */ /* 0x000fe40004000000 */
[-C--:B------:R-:W-:Y:S02]  /*13b40*/  ISETP.GE.AND P0, PT, R10, R48.reuse, PT ;  /* 0x000000300a00720c */ /* 0x080fe40003f06270 */
[----:B-----5:R-:W-:Y:S02]  /*13b50*/  FSEL R39, R39, -INF , !P6 ;  /* 0xff80000027277808 */ /* 0x020fe40007000000 */
[----:B------:R-:W-:Y:S01]  /*13b60*/  FSEL R109, R109, -INF , !P2 ;  /* 0xff8000006d6d7808 */ /* 0x000fe20005000000 */
[----:B------:R-:W5:Y:S01]  /*13b70*/  MUFU.TANH R37, R37 ;  /* 0x0000002500257308 */ /* 0x000f620000002400 */
[----:B------:R-:W-:-:S02]  /*13b80*/  ISETP.GE.AND P6, PT, R49, R48, PT ;  /* 0x000000303100720c */ /* 0x000fc40003fc6270 */
[----:B------:R-:W-:Y:S02]  /*13b90*/  ISETP.GE.AND P2, PT, R49, R47, PT ;  /* 0x0000002f3100720c */ /* 0x000fe40003f46270 */
[----:B--2---:R-:W-:Y:S02]  /*13ba0*/  FSEL R49, R12, -INF , !P0 ;  /* 0xff8000000c317808 */ /* 0x004fe40004000000 */
[----:B------:R-:W-:Y:S01]  /*13bb0*/  ISETP.GT.AND P0, PT, R216, R207, PT ;  /* 0x000000cfd800720c */ /* 0x000fe20003f04270 */
[----:B------:R-:W2:Y:S01]  /*13bc0*/  MUFU.TANH R36, R36 ;  /* 0x0000002400247308 */ /* 0x000ea20000002400 */
[----:B------:R-:W-:Y:S02]  /*13bd0*/  FSEL R9, R24, -INF , !P3 ;  /* 0xff80000018097808 */ /* 0x000fe40005800000 */
[----:B------:R-:W-:Y:S02]  /*13be0*/  ISETP.GE.AND P3, PT, R22, R48, PT ;  /* 0x000000301600720c */ /* 0x000fe40003f66270 */
[----:B---3--:R-:W-:-:S02]  /*13bf0*/  FSEL R38, R3, -INF , !P4 ;  /* 0xff80000003267808 */ /* 0x008fc40006000000 */
[----:B------:R-:W-:Y:S01]  /*13c00*/  FSEL R157, R157, -INF , !P3 ;  /* 0xff8000009d9d7808 */ /* 0x000fe20005800000 */
[----:B------:R-:W3:Y:S01]  /*13c10*/  MUFU.TANH R6, R6 ;  /* 0x0000000600067308 */ /* 0x000ee20000002400 */
[----:B------:R-:W-:Y:S02]  /*13c20*/  ISETP.GE.AND P3, PT, R10, R47, PT ;  /* 0x0000002f0a00720c */ /* 0x000fe40003f66270 */
[----:B-1----:R-:W-:Y:S02]  /*13c30*/  FSEL R48, R14, -INF , !P6 ;  /* 0xff8000000e307808 */ /* 0x002fe40007000000 */
[----:B----4-:R-:W-:Y:S02]  /*13c40*/  FSEL R47, R18, -INF , !P5 ;  /* 0xff800000122f7808 */ /* 0x010fe40006800000 */
[----:B-----5:R-:W-:Y:S02]  /*13c50*/  FSEL R37, R37, -INF , !P3 ;  /* 0xff80000025257808 */ /* 0x020fe40005800000 */
[----:B--2---:R-:W-:-:S02]  /*13c60*/  FSEL R36, R36, -INF , !P2 ;  /* 0xff80000024247808 */ /* 0x004fc40005000000 */
[----:B---3--:R-:W-:Y:S01]  /*13c70*/  FSEL R3, R6, -INF , !P1 ;  /* 0xff80000006037808 */ /* 0x008fe20004800000 */
        /* <DEDUP_REMOVED lines=63> */
.L_x_2634:
[----:B------:R-:W-:Y:S02]  /*14070*/  ULDC UR6, c[0x0][0x248] ;  /* 0x0000920000067ab9 */ /* 0x000fe40000000800 */
[----:B------:R-:W-:-:S06]  /*14080*/  USHF.L.U32 UR4, UR6, 0x8, URZ ;  /* 0x0000000806047899 */ /* 0x000fcc000800063f */
[----:B------:R-:W-:-:S04]  /*14090*/  IADD3 R88, RZ, -UR4, RZ ;  /* 0x80000004ff587c10 */ /* 0x000fc8000fffe0ff */
[----:B------:R-:W-:-:S07]  /*140a0*/  SHF.R.S32.HI R6, RZ, 0x1f, R88 ;  /* 0x0000001fff067819 */ /* 0x000fce0000011458 */
.L_x_2635:
        /* <DEDUP_REMOVED lines=28> */
[----:B------:R-:W-:-:S05]  /*14270*/  IADD3.X R155, R171, UR5, RZ, P1, !PT ;  /* 0x00000005ab9b7c10 */ /* 0x000fca0008ffe4ff */
[----:B------:R2:W-:Y:S04]  /*14280*/  LDGSTS.E.BYPASS.LTC128B.128 [R217+0x4800], desc[UR8][R154.64] ;  /* 0x048000009ad97fae */ /* 0x0005e8000b901d48 */
[----:B------:R-:W0:Y:S02]  /*14290*/  LDGDEPBAR ;  /* 0x00000000000079af */ /* 0x000e240000000000 */
.L_x_2633:
        /* <DEDUP_REMOVED lines=23> */
[----:B--2---:R-:W-:-:S04]  /*14410*/  FMNMX.FTZ R11, R175, R6, !PT ;  /* 0x00000006af0b7209 */ /* 0x004fc80007810000 */
        /* <DEDUP_REMOVED lines=71> */
[----:B------:R-:W-:Y:S01]  /*14890*/  FADD.FTZ R2, R2, -R5 ;  /* 0x8000000502027221 */ /* 0x000fe20000010000 */
        /* <DEDUP_REMOVED lines=15> */
[----:B------:R-:W-:Y:S01]  /*14990*/  LDSM.16.MT88.4 R16, [R202+0x5000] ;  /* 0x00500000ca10783b */ /* 0x000fe20000004200 */
        /* <DEDUP_REMOVED lines=58> */
[-C--:B---3--:R-:W-:Y:S01]  /*14d40*/  FMUL.FTZ R136, R136, R158.reuse ;  /* 0x0000009e88887220 */ /* 0x088fe20000410000 */
[-C--:B------:R-:W-:Y:S01]  /*14d50*/  FMUL.FTZ R137, R137, R158.reuse ;  /* 0x0000009e89897220 */ /* 0x080fe20000410000 */
[----:B------:R-:W-:Y:S01]  /*14d60*/  FMUL.FTZ R132, R132, R158 ;  /* 0x0000009e84847220 */ /* 0x000fe20000410000 */
[----:B------:R-:W-:Y:S01]  /*14d70*/  FMNMX.FTZ R6, R231, R6, !PT ;  /* 0x00000006e7067209 */ /* 0x000fe20007810000 */
[-C--:B------:R-:W-:Y:S01]  /*14d80*/  FMUL.FTZ R133, R133, R158.reuse ;  /* 0x0000009e85857220 */ /* 0x080fe20000410000 */
[----:B------:R-:W-:Y:S01]  /*14d90*/  FMUL.FTZ R20, R144, R158 ;  /* 0x0000009e90147220 */ /* 0x000fe20000410000 */
[----:B------:R-:W-:Y:S01]  /*14da0*/  MUFU.EX2 R155, R155 ;  /* 0x0000009b009b7308 */ /* 0x000fe20000000800 */
[----:B------:R-:W-:Y:S01]  /*14db0*/  FMNMX.FTZ R6, R179, R6, !PT ;  /* 0x00000006b3067209 */ /* 0x000fe20007810000 */
[-C--:B------:R-:W-:Y:S01]  /*14dc0*/  FMUL.FTZ R21, R145, R158.reuse ;  /* 0x0000009e91157220 */ /* 0x080fe20000410000 */
[-C--:B------:R-:W-:Y:S01]  /*14dd0*/  FMUL.FTZ R140, R140, R158.reuse ;  /* 0x0000009e8c8c7220 */ /* 0x080fe20000410000 */
[----:B------:R-:W-:Y:S01]  /*14de0*/  FMUL.FTZ R141, R141, R158 ;  /* 0x0000009e8d8d7220 */ /* 0x000fe20000410000 */
[----:B------:R-:W-:Y:S01]  /*14df0*/  FMNMX.FTZ R6, R229, R6, !PT ;  /* 0x00000006e5067209 */ /* 0x000fe20007810000 */
[--C-:B------:R-:W-:Y:S01]  /*14e00*/  FFMA.FTZ R67, R28, UR4, -R88.reuse ;  /* 0x000000041c437c23 */ /* 0x100fe20008010858 */
[--C-:B------:R-:W-:Y:S01]  /*14e10*/  FFMA.FTZ R65, R29, UR4, -R88.reuse ;  /* 0x000000041d417c23 */ /* 0x100fe20008010858 */
[----:B------:R-:W2:Y:S01]  /*14e20*/  MUFU.EX2 R116, R116 ;  /* 0x0000007400747308 */ /* 0x000ea20000000800 */
[----:B------:R-:W-:Y:S01]  /*14e30*/  FMNMX.FTZ R6, R185, R6, !PT ;  /* 0x00000006b9067209 */ /* 0x000fe20007810000 */
[----:B------:R-:W-:Y:S01]  /*14e40*/  FFMA.FTZ R64, R31, UR4, -R88 ;  /* 0x000000041f407c23 */ /* 0x000fe20008010858 */
[----:B------:R-:W-:Y:S01]  /*14e50*/  FFMA.FTZ R221, R221, R158, R156 ;  /* 0x0000009edddd7223 */ /* 0x000fe2000001009c */
[----:B------:R-:W-:Y:S01]  /*14e60*/  LDSM.16.MT88.4 R28, [R202+0x5800] ;  /* 0x00580000ca1c783b */ /* 0x000fe20000004200 */
        /* <DEDUP_REMOVED lines=52> */
[----:B---3--:R-:W-:-:S02]  /*151b0*/  FMNMX.FTZ R6, R10, R11, !PT ;  /* 0x0000000b0a067209 */ /* 0x008fc40007810000 */
[----:B------:R-:W-:Y:S05]  /*151c0*/  LDSM.16.MT88.4 R8, [R201+0x5000] ;  /* 0x00500000c908783b */ /* 0x000fea0000004200 */
        /* <DEDUP_REMOVED lines=31> */
[----:B-1----:R-:W-:Y:S01]  /*153c0*/  F2FP.F16.F32.PACK_AB R32, R120, R163 ;  /* 0x000000a37820723e */ /* 0x002fe200000000ff */
[--C-:B------:R-:W-:Y:S01]  /*153d0*/  FFMA.FTZ R106, R98, UR4, -R50.reuse ;  /* 0x00000004626a7c23 */ /* 0x100fe20008010832 */
[----:B--2---:R-:W-:Y:S01]  /*153e0*/  F2FP.F16.F32.PACK_AB R34, R116, R155 ;  /* 0x0000009b7422723e */ /* 0x004fe200000000ff */
        /* <DEDUP_REMOVED lines=77> */
[----:B------:R-:W5:Y:S01]  /*158c0*/  LDSM.16.MT88.4 R24, [R201+0x5c00] ;  /* 0x005c0000c918783b */ /* 0x000f620000004200 */
        /* <DEDUP_REMOVED lines=103> */
[----:B-----5:R-:W-:Y:S01]  /*15f40*/  HMMA.16816.F32 R136, R32, R24, R136 ;  /* 0x000000182088723c */ /* 0x020fe20000001888 */
        /* <DEDUP_REMOVED lines=21> */
[----:B------:R-:W-:Y:S01]  /*160a0*/  HMMA.16816.F32 R132, R12, R10, R132 ;  /* 0x0000000a0c84723c */ /* 0x000fe20000001884 */
[----:B------:R-:W4:Y:S01]  /*160b0*/  MUFU.EX2 R70, R70 ;  /* 0x0000004600467308 */ /* 0x000f220000000800 */
[----:B------:R-:W5:Y:S01]  /*160c0*/  LDSM.16.MT88.4 R8, [R201+0x7800] ;  /* 0x00780000c908783b */ /* 0x000f620000004200 */
        /* <DEDUP_REMOVED lines=199> */
[C---:B--2---:R-:W-:Y:S01]  /*16d40*/  HMMA.16816.F32 R20, R4.reuse, R12, R20 ;  /* 0x0000000c0414723c */ /* 0x044fe20000001814 */
[----:B-----5:R-:W2:Y:S01]  /*16d50*/  LDSM.16.MT88.4 R8, [R201+0x8c00] ;  /* 0x008c0000c908783b */ /* 0x020ea20000004200 */
        /* <DEDUP_REMOVED lines=29> */
.L_x_2630:
        /* <DEDUP_REMOVED lines=18> */
.L_x_2640:
[----:B------:R-:W-:Y:S04]  /*17050*/  DEPBAR.LE SB0, 0x0 ;  /* 0x000080000000791a */ /* 0x000fe80000000000 */
[----:B------:R-:W-:Y:S01]  /*17060*/  BAR.SYNC.DEFER_BLOCKING 0x0 ;  /* 0x0000000000007b1d */ /* 0x000fe20000010000 */
[----:B------:R-:W-:Y:S01]  /*17070*/  PLOP3.LUT P0, PT, PT, PT, UP0, 0x40, 0x0 ;  /* 0x000000000000781c */ /* 0x000fe20003f0e808 */
[----:B------:R-:W-:Y:S01]  /*17080*/  VIADD R216, R216, 0xffffffff ;  /* 0xffffffffd8d87836 */ /* 0x000fe20000000000 */
[----:B------:R-:W-:Y:S01]  /*17090*/  MOV R10, R219 ;  /* 0x000000db000a7202 */ /* 0x000fe20000000f00 */
[----:B------:R-:W-:Y:S10]  /*170a0*/  IMAD.MOV.U32 R5, RZ, RZ, R218 ;  /* 0x000000ffff057224 */ /* 0x000ff400078e00da */
[----:B------:R-:W-:Y:S05]  /*170b0*/  @P0 BRA `(.L_x_2637) ;  /* 0x0000000000f40947 */ /* 0x000fea0003800000 */
[----:B------:R-:W1:Y:S02]  /*170c0*/  LDC R0, c[0x0][0x380] ;  /* 0x0000e000ff007b82 */ /* 0x000e640000000800 */
[-C--:B-1----:R-:W-:Y:S04]  /*170d0*/  IABS R2, R0.reuse ;  /* 0x0000000000027213 */ /* 0x082fe80000000000 */
[----:B------:R-:W1:Y:S10]  /*170e0*/  I2F.RP R7, R2 ;  /* 0x0000000200077306 */ /* 0x000e740000209400 */
[----:B-1----:R-:W1:Y:S02]  /*170f0*/  MUFU.RCP R3, R7 ;  /* 0x0000000700037308 */ /* 0x002e640000001000 */
[----:B-1----:R-:W-:Y:S01]  /*17100*/  VIADD R8, R3, 0xffffffe ;  /* 0x0ffffffe03087836 */ /* 0x002fe20000000000 */
[----:B------:R-:W-:Y:S07]  /*17110*/  SHF.L.U32 R3, R216, 0x8, RZ ;  /* 0x00000008d8037819 */ /* 0x000fee00000006ff */
[----:B------:R-:W1:Y:S01]  /*17120*/  F2I.FTZ.U32.TRUNC.NTZ R9, R8 ;  /* 0x0000000800097305 */ /* 0x000e62000021f000 */
[----:B------:R-:W-:Y:S01]  /*17130*/  IABS R4, R3 ;  /* 0x0000000300047213 */ /* 0x000fe20000000000 */
[C---:B------:R-:W-:Y:S01]  /*17140*/  VIADD R11, R3.reuse, 0x100 ;  /* 0x00000100030b7836 */ /* 0x040fe20000000000 */
[-C--:B------:R-:W-:Y:S04]  /*17150*/  LOP3.LUT R3, R3, R0.reuse, RZ, 0x3c, !PT ;  /* 0x0000000003037212 */ /* 0x080fe800078e3cff */
[----:B------:R-:W-:Y:S02]  /*17160*/  IABS R6, R11 ;  /* 0x0000000b00067213 */ /* 0x000fe40000000000 */
[----:B------:R-:W-:Y:S02]  /*17170*/  ISETP.GE.AND P0, PT, R3, RZ, PT ;  /* 0x000000ff0300720c */ /* 0x000fe40003f06270 */
[----:B------:R-:W-:Y:S01]  /*17180*/  LOP3.LUT R11, R11, R0, RZ, 0x3c, !PT ;  /* 0x000000000b0b7212 */ /* 0x000fe200078e3cff */
[--C-:B-1----:R-:W-:Y:S03]  /*17190*/  IMAD.MOV R5, RZ, RZ, -R9.reuse ;  /* 0x000000ffff057224 */ /* 0x102fe600078e0a09 */
[----:B------:R-:W-:Y:S01]  /*171a0*/  ISETP.GE.AND P2, PT, R11, RZ, PT ;  /* 0x000000ff0b00720c */ /* 0x000fe20003f46270 */
        /* <DEDUP_REMOVED lines=46> */
.L_x_2637:
        /* <DEDUP_REMOVED lines=24> */
[----:B------:R-:W-:Y:S01]  /*17610*/  ISETP.GT.AND P0, PT, R216, R207, PT ;  /* 0x000000cfd800720c */ /* 0x000fe20003f04270 */
        /* <DEDUP_REMOVED lines=87> */
[----:B------:R3:W1:Y:S01]  /*17b90*/  MUFU.TANH R245, R14 ;  /* 0x0000000e00f57308 */ /* 0x0006620000002400 */
[----:B-----5:R-:W5:Y:S09]  /*17ba0*/  LDSM.16.M88.4 R8, [R198] ;  /* 0x00000000c608783b */ /* 0x020f720000000200 */
        /* <DEDUP_REMOVED lines=23> */
[----:B--2---:R-:W-:Y:S05]  /*17d20*/  FMUL.FTZ R12, R30, UR10 ;  /* 0x0000000a1e0c7c20 */ /* 0x004fea0008410000 */
[----:B------:R-:W2:Y:S02]  /*17d30*/  MUFU.TANH R227, R227 ;  /* 0x000000e300e37308 */ /* 0x000ea40000002400 */
[----:B------:R-:W-:Y:S01]  /*17d40*/  FMUL.FTZ R29, R29, UR10 ;  /* 0x0000000a1d1d7c20 */ /* 0x000fe20008410000 */
[----:B---3--:R-:W-:Y:S01]  /*17d50*/  FMUL.FTZ R14, R32, UR10 ;  /* 0x0000000a200e7c20 */ /* 0x008fe20008410000 */
[----:B----4-:R-:W-:Y:S01]  /*17d60*/  FMUL.FTZ R16, R34, UR10 ;  /* 0x0000000a22107c20 */ /* 0x010fe20008410000 */
[----:B------:R-:W-:Y:S01]  /*17d70*/  FMUL.FTZ R31, R31, UR10 ;  /* 0x0000000a1f1f7c20 */ /* 0x000fe20008410000 */
[----:B------:R-:W-:Y:S04]  /*17d80*/  FMUL.FTZ R33, R33, UR10 ;  /* 0x0000000a21217c20 */ /* 0x000fe80008410000 */
[----:B------:R3:W4:Y:S01]  /*17d90*/  MUFU.TANH R179, R28 ;  /* 0x0000001c00b37308 */ /* 0x0007220000002400 */
[----:B------:R-:W-:Y:S01]  /*17da0*/  FMUL.FTZ R35, R35, UR10 ;  /* 0x0000000a23237c20 */ /* 0x000fe20008410000 */
[----:B-1----:R-:W-:Y:S01]  /*17db0*/  FMUL.FTZ R24, R38, UR10 ;  /* 0x0000000a26187c20 */ /* 0x002fe20008410000 */
[----:B------:R-:W-:Y:S01]  /*17dc0*/  FMUL.FTZ R18, R36, UR10 ;  /* 0x0000000a24127c20 */ /* 0x000fe20008410000 */
[----:B------:R-:W-:Y:S01]  /*17dd0*/  FMUL.FTZ R37, R37, UR10 ;  /* 0x0000000a25257c20 */ /* 0x000fe20008410000 */
[----:B------:R-:W-:Y:S05]  /*17de0*/  FMUL.FTZ R39, R39, UR10 ;  /* 0x0000000a27277c20 */ /* 0x000fea0008410000 */
[----:B------:R-:W1:Y:S01]  /*17df0*/  MUFU.TANH R13, R13 ;  /* 0x0000000d000d7308 */ /* 0x000e620000002400 */
[----:B------:R-:W-:Y:S01]  /*17e00*/  FMUL.FTZ R34, R43, UR10 ;  /* 0x0000000a2b227c20 */ /* 0x000fe20008410000 */
[----:B------:R-:W-:Y:S01]  /*17e10*/  FMUL.FTZ R26, R40, UR10 ;  /* 0x0000000a281a7c20 */ /* 0x000fe20008410000 */
[C---:B-----5:R-:W-:Y:S07]  /*17e20*/  HMMA.16816.F32 R44, R180.reuse, R8, R44 ;  /* 0x00000008b42c723c */ /* 0x060fee000000182c */
[----:B------:R-:W1:Y:S01]  /*17e30*/  MUFU.TANH R15, R15 ;  /* 0x0000000f000f7308 */ /* 0x000e620000002400 */
[----:B---3--:R-:W-:Y:S03]  /*17e40*/  FMUL.FTZ R28, R41, UR10 ;  /* 0x0000000a291c7c20 */ /* 0x008fe60008410000 */
[----:B------:R-:W-:Y:S01]  /*17e50*/  FMUL.FTZ R41, R42, UR10 ;  /* 0x0000000a2a297c20 */ /* 0x000fe20008410000 */
[C---:B------:R-:W-:Y:S01]  /*17e60*/  HMMA.16816.F32 R48, R180.reuse, R10, R48 ;  /* 0x0000000ab430723c */ /* 0x040fe20000001830 */
[----:B------:R-:W3:Y:S04]  /*17e70*/  LDSM.16.M88.4 R8, [R194] ;  /* 0x00000000c208783b */ /* 0x000ee80000000200 */
[----:B------:R-:W1:Y:S01]  /*17e80*/  MUFU.TANH R17, R17 ;  /* 0x0000001100117308 */ /* 0x000e620000002400 */
[C---:B------:R-:W-:Y:S09]  /*17e90*/  HMMA.16816.F32 R52, R180.reuse, R4, R52 ;  /* 0x00000004b434723c */ /* 0x040ff20000001834 */
[----:B------:R-:W1:Y:S01]  /*17ea0*/  MUFU.TANH R19, R19 ;  /* 0x0000001300137308 */ /* 0x000e620000002400 */
[C---:B------:R-:W-:Y:S01]  /*17eb0*/  HMMA.16816.F32 R56, R180.reuse, R6, R56 ;  /* 0x00000006b438723c */ /* 0x040fe20000001838 */
[----:B------:R-:W5:Y:S02]  /*17ec0*/  LDSM.16.M88.4 R4, [R193] ;  /* 0x00000000c104783b */ /* 0x000f640000000200 */
        /* <DEDUP_REMOVED lines=18> */
[C---:B---3--:R-:W-:Y:S03]  /*17ff0*/  HMMA.16816.F32 R60, R180.reuse, R8, R60 ;  /* 0x00000008b43c723c */ /* 0x048fe6000000183c */
[----:B------:R-:W-:Y:S03]  /*18000*/  FMUL.FTZ R54, R59, UR10 ;  /* 0x0000000a3b367c20 */ /* 0x000fe60008410000 */
[----:B------:R-:W3:Y:S01]  /*18010*/  MUFU.TANH R186, R57 ;  /* 0x0000003900ba7308 */ /* 0x000ee20000002400 */
[C---:B------:R-:W-:Y:S01]  /*18020*/  HMMA.16816.F32 R64, R180.reuse, R10, R64 ;  /* 0x0000000ab440723c */ /* 0x040fe20000001840 */
[----:B------:R-:W2:Y:S08]  /*18030*/  LDSM.16.M88.4 R8, [R192] ;  /* 0x00000000c008783b */ /* 0x000eb00000000200 */
[----:B------:R-:W1:Y:S01]  /*18040*/  MUFU.TANH R27, R27 ;  /* 0x0000001b001b7308 */ /* 0x000e620000002400 */
[C---:B-----5:R-:W-:Y:S09]  /*18050*/  HMMA.16816.F32 R68, R180.reuse, R4, R68 ;  /* 0x00000004b444723c */ /* 0x060ff20000001844 */
        /* <DEDUP_REMOVED lines=20> */
[C---:B--2---:R-:W-:Y:S03]  /*181a0*/  HMMA.16816.F32 R76, R180.reuse, R8, R76 ;  /* 0x00000008b44c723c */ /* 0x044fe6000000184c */
[----:B------:R-:W-:Y:S01]  /*181b0*/  FMUL.FTZ R73, R73, UR10 ;  /* 0x0000000a49497c20 */ /* 0x000fe20008410000 */
[----:B------:R-:W-:Y:S03]  /*181c0*/  FMUL.FTZ R71, R74, UR10 ;  /* 0x0000000a4a477c20 */ /* 0x000fe60008410000 */
[----:B------:R2:W1:Y:S01]  /*181d0*/  MUFU.TANH R228, R64 ;  /* 0x0000004000e47308 */ /* 0x0004620000002400 */
[C---:B------:R-:W-:Y:S01]  /*181e0*/  HMMA.16816.F32 R80, R180.reuse, R10, R80 ;  /* 0x0000000ab450723c */ /* 0x040fe20000001850 */
[----:B------:R-:W4:Y:S08]  /*181f0*/  LDSM.16.M88.4 R8, [R190] ;  /* 0x00000000be08783b */ /* 0x000f300000000200 */
        /* <DEDUP_REMOVED lines=21> */
[C---:B----4-:R-:W-:Y:S03]  /*18350*/  HMMA.16816.F32 R92, R180.reuse, R8, R92 ;  /* 0x00000008b45c723c */ /* 0x050fe6000000185c */
[----:B--2---:R-:W-:Y:S01]  /*18360*/  FMUL.FTZ R64, R90, UR10 ;  /* 0x0000000a5a407c20 */ /* 0x004fe20008410000 */
[----:B------:R-:W-:Y:S04]  /*18370*/  FMUL.FTZ R87, R91, UR10 ;  /* 0x0000000a5b577c20 */ /* 0x000fe80008410000 */
[----:B------:R2:W4:Y:S01]  /*18380*/  MUFU.TANH R238, R88 ;  /* 0x0000005800ee7308 */ /* 0x0005220000002400 */
[C---:B------:R-:W-:Y:S01]  /*18390*/  HMMA.16816.F32 R96, R180.reuse, R10, R96 ;  /* 0x0000000ab460723c */ /* 0x040fe20000001860 */
[----:B------:R-:W1:Y:S08]  /*183a0*/  LDSM.16.M88.4 R8, [R188] ;  /* 0x00000000bc08783b */ /* 0x000e700000000200 */
[----:B------:R-:W1:Y:S02]  /*183b0*/  MUFU.TANH R244, R79 ;  /* 0x0000004f00f47308 */ /* 0x000e640000002400 */
[----:B---3--:R-:W-:Y:S01]  /*183c0*/  FMUL.FTZ R77, R89, UR10 ;  /* 0x0000000a594d7c20 */ /* 0x008fe20008410000 */
[C---:B-----5:R-:W-:Y:S07]  /*183d0*/  HMMA.16816.F32 R100, R180.reuse, R4, R100 ;  /* 0x00000004b464723c */ /* 0x060fee0000001864 */
[----:B------:R-:W3:Y:S01]  /*183e0*/  MUFU.TANH R154, R83 ;  /* 0x00000053009a7308 */ /* 0x000ee20000002400 */
[C---:B------:R-:W-:Y:S01]  /*183f0*/  HMMA.16816.F32 R104, R180.reuse, R6, R104 ;  /* 0x00000006b468723c */ /* 0x040fe20000001868 */
[----:B------:R-:W5:Y:S02]  /*18400*/  LDSM.16.M88.4 R4, [R150] ;  /* 0x000000009604783b */ /* 0x000f640000000200 */
[----:B------:R-:W-:Y:S01]  /*18410*/  FMUL.FTZ R93, R93, UR10 ;  /* 0x0000000a5d5d7c20 */ /* 0x000fe20008410000 */
[----:B------:R-:W-:Y:S01]  /*18420*/  FMUL.FTZ R68, R92, UR10 ;  /* 0x0000000a5c447c20 */ /* 0x000fe20008410000 */
[----:B--2---:R-:W-:Y:S04]  /*18430*/  FMUL.FTZ R88, R95, UR10 ;  /* 0x0000000a5f587c20 */ /* 0x004fe80008410000 */
[----:B------:R2:W1:Y:S02]  /*18440*/  MUFU.TANH R170, R84 ;  /* 0x0000005400aa7308 */ /* 0x0004640000002400 */
[----:B------:R-:W-:Y:S01]  /*18450*/  FMUL.FTZ R92, R94, UR10 ;  /* 0x0000000a5e5c7c20 */ /* 0x000fe20008410000 */
[----:B------:R-:W-:Y:S01]  /*18460*/  FMUL.FTZ R76, R96, UR10 ;  /* 0x0000000a604c7c20 */ /* 0x000fe20008410000 */
[----:B------:R-:W-:Y:S01]  /*18470*/  FMUL.FTZ R98, R98, UR10 ;  /* 0x0000000a62627c20 */ /* 0x000fe20008410000 */
[----:B------:R-:W-:Y:S05]  /*18480*/  FMUL.FTZ R99, R99, UR10 ;  /* 0x0000000a63637c20 */ /* 0x000fea0008410000 */
[----:B------:R-:W3:Y:S01]  /*18490*/  MUFU.TANH R166, R85 ;  /* 0x0000005500a67308 */ /* 0x000ee20000002400 */
[----:B------:R-:W-:Y:S01]  /*184a0*/  FMUL.FTZ R101, R101, UR10 ;  /* 0x0000000a65657c20 */ /* 0x000fe20008410000 */
[----:B------:R-:W-:Y:S01]  /*184b0*/  FMUL.FTZ R100, R100, UR10 ;  /* 0x0000000a64647c20 */ /* 0x000fe20008410000 */
[----:B------:R-:W-:Y:S01]  /*184c0*/  FMUL.FTZ R102, R102, UR10 ;  /* 0x0000000a66667c20 */ /* 0x000fe20008410000 */
[----:B------:R-:W-:Y:S06]  /*184d0*/  FMUL.FTZ R103, R103, UR10 ;  /* 0x0000000a67677c20 */ /* 0x000fec0008410000 */
[----:B------:R-:W3:Y:S01]  /*184e0*/  MUFU.TANH R184, R93 ;  /* 0x0000005d00b87308 */ /* 0x000ee20000002400 */
[----:B------:R-:W-:Y:S01]  /*184f0*/  FMUL.FTZ R105, R105, UR10 ;  /* 0x0000000a69697c20 */ /* 0x000fe20008410000 */
[C---:B-1----:R-:W-:Y:S03]  /*18500*/  HMMA.16816.F32 R108, R180.reuse, R8, R108 ;  /* 0x00000008b46c723c */ /* 0x042fe6000000186c */
[----:B--2---:R-:W-:Y:S01]  /*18510*/  FMUL.FTZ R84, R97, UR10 ;  /* 0x0000000a61547c20 */ /* 0x004fe20008410000 */
[----:B------:R-:W-:Y:S01]  /*18520*/  FMUL.FTZ R104, R104, UR10 ;  /* 0x0000000a68687c20 */ /* 0x000fe20008410000 */
[----:B------:R-:W-:Y:S03]  /*18530*/  FMUL.FTZ R106, R106, UR10 ;  /* 0x0000000a6a6a7c20 */ /* 0x000fe60008410000 */
[----:B------:R1:W2:Y:S01]  /*18540*/  MUFU.TANH R165, R101 ;  /* 0x0000006500a57308 */ /* 0x0002a20000002400 */
[C---:B------:R-:W-:Y:S01]  /*18550*/  HMMA.16816.F32 R112, R180.reuse, R10, R112 ;  /* 0x0000000ab470723c */ /* 0x040fe20000001870 */
[----:B------:R-:W4:Y:S01]  /*18560*/  LDSM.16.M88.4 R8, [R148] ;  /* 0x000000009408783b */ /* 0x000f220000000200 */
[----:B------:R-:W-:Y:S04]  /*18570*/  DEPBAR.LE SB0, 0x0 ;  /* 0x000080000000791a */ /* 0x000fe80000000000 */
[----:B------:R-:W-:Y:S03]  /*18580*/  FMUL.FTZ R107, R107, UR10 ;  /* 0x0000000a6b6b7c20 */ /* 0x000fe60008410000 */
[----:B------:R3:W1:Y:S01]  /*18590*/  MUFU.TANH R247, R105 ;  /* 0x0000006900f77308 */ /* 0x0006620000002400 */
[C---:B-----5:R-:W-:Y:S09]  /*185a0*/  HMMA.16816.F32 R116, R180.reuse, R4, R116 ;  /* 0x00000004b474723c */ /* 0x060ff20000001874 */
[----:B------:R-:W2:Y:S01]  /*185b0*/  MUFU.TANH R31, R31 ;  /* 0x0000001f001f7308 */ /* 0x000ea20000002400 */
[----:B------:R-:W-:Y:S01]  /*185c0*/  BAR.SYNC.DEFER_BLOCKING 0x0 ;  /* 0x0000000000007b1d */ /* 0x000fe20000010000 */
[C---:B------:R-:W-:Y:S03]  /*185d0*/  HMMA.16816.F32 R120, R180.reuse, R6, R120 ;  /* 0x00000006b478723c */ /* 0x040fe60000001878 */
[----:B------:R-:W-:Y:S01]  /*185e0*/  FMUL.FTZ R225, R109, UR10 ;  /* 0x0000000a6de17c20 */ /* 0x000fe20008410000 */
[----:B------:R-:W-:Y:S01]  /*185f0*/  FMUL.FTZ R109, R110, UR10 ;  /* 0x0000000a6e6d7c20 */ /* 0x000fe20008410000 */
[----:B-1----:R-:W-:Y:S03]  /*18600*/  FMUL.FTZ R101, R111, UR10 ;  /* 0x0000000a6f657c20 */ /* 0x002fe60008410000 */
[----:B------:R-:W1:Y:S03]  /*18610*/  MUFU.TANH R14, R14 ;  /* 0x0000000e000e7308 */ /* 0x000e660000002400 */
[----:B---3--:R-:W-:Y:S01]  /*18620*/  FMUL.FTZ R105, R112, UR10 ;  /* 0x0000000a70697c20 */ /* 0x008fe20008410000 */
[----:B------:R-:W-:Y:S01]  /*18630*/  FMUL.FTZ R95, R113, UR10 ;  /* 0x0000000a715f7c20 */ /* 0x000fe20008410000 */
[----:B------:R-:W-:Y:S01]  /*18640*/  FMUL.FTZ R93, R114, UR10 ;  /* 0x0000000a725d7c20 */ /* 0x000fe20008410000 */
[----:B------:R-:W-:Y:S01]  /*18650*/  FMUL.FTZ R85, R115, UR10 ;  /* 0x0000000a73557c20 */ /* 0x000fe20008410000 */
[----:B------:R-:W-:Y:S03]  /*18660*/  FMUL.FTZ R108, R108, UR10 ;  /* 0x0000000a6c6c7c20 */ /* 0x000fe60008410000 */
[----:B------:R-:W3:Y:S01]  /*18670*/  MUFU.TANH R33, R33 ;  /* 0x0000002100217308 */ /* 0x000ee20000002400 */
[----:B------:R-:W-:Y:S01]  /*18680*/  FMUL.FTZ R83, R116, UR10 ;  /* 0x0000000a74537c20 */ /* 0x000fe20008410000 */
[----:B------:R-:W-:Y:S01]  /*18690*/  FMUL.FTZ R79, R117, UR10 ;  /* 0x0000000a754f7c20 */ /* 0x000fe20008410000 */
[----:B------:R-:W-:Y:S01]  /*186a0*/  FMUL.FTZ R75, R118, UR10 ;  /* 0x0000000a764b7c20 */ /* 0x000fe20008410000 */
[----:B------:R-:W-:Y:S06]  /*186b0*/  FMUL.FTZ R65, R119, UR10 ;  /* 0x0000000a77417c20 */ /* 0x000fec0008410000 */
[----:B------:R-:W1:Y:S01]  /*186c0*/  MUFU.TANH R16, R16 ;  /* 0x0000001000107308 */ /* 0x000e620000002400 */
[C---:B----4-:R-:W-:Y:S03]  /*186d0*/  HMMA.16816.F32 R124, R180.reuse, R8, R124 ;  /* 0x00000008b47c723c */ /* 0x050fe6000000187c */
[----:B------:R-:W-:Y:S01]  /*186e0*/  FMUL.FTZ R67, R120, UR10 ;  /* 0x0000000a78437c20 */ /* 0x000fe20008410000 */
[----:B------:R-:W-:Y:S01]  /*186f0*/  FMUL.FTZ R63, R121, UR10 ;  /* 0x0000000a793f7c20 */ /* 0x000fe20008410000 */
[----:B------:R-:W-:Y:S04]  /*18700*/  FMUL.FTZ R61, R122, UR10 ;  /* 0x0000000a7a3d7c20 */ /* 0x000fe80008410000 */
[----:B------:R-:W4:Y:S01]  /*18710*/  MUFU.TANH R35, R35 ;  /* 0x0000002300237308 */ /* 0x000f220000002400 */
        /* <DEDUP_REMOVED lines=90> */
[----:B------:R-:W-:Y:S01]  /*18cc0*/  ULEA UR8, -UR9, URZ, 0x8 ;  /* 0x0000003f09087291 */ /* 0x000fe2000f8e413f */
[----:B------:R-:W-:Y:S01]  /*18cd0*/  PLOP3.LUT P0, PT, PT, PT, UP0, 0x40, 0x0 ;  /* 0x000000000000781c */ /* 0x000fe20003f0e808 */
[----:B------:R-:W-:Y:S02]  /*18ce0*/  ULDC.64 UR14, c[0x0][0x208] ;  /* 0x00008200000e7ab9 */ /* 0x000fe40000000a00 */
[----:B------:R-:W-:Y:S02]  /*18cf0*/  USHF.R.S32.HI UR7, URZ, 0x1f, UR8 ;  /* 0x0000001f3f077899 */ /* 0x000fe40008011408 */
[----:B------:R-:W-:Y:S04]  /*18d00*/  IMAD.U32 R10, RZ, RZ, UR8 ;  /* 0x00000008ff0a7e24 */ /* 0x000fe8000f8e00ff */
[----:B------:R-:W-:Y:S04]  /*18d10*/  MOV R7, UR7 ;  /* 0x0000000700077c02 */ /* 0x000fe80008000f00 */
[----:B------:R-:W-:Y:S05]  /*18d20*/  @P0 BRA `(.L_x_2639) ;  /* 0x0000000000f40947 */ /* 0x000fea0003800000 */
[----:B------:R-:W2:Y:S01]  /*18d30*/  LDC R0, c[0x0][0x380] ;  /* 0x0000e000ff007b82 */ /* 0x000ea20000000800 */
[----:B------:R-:W-:Y:S04]  /*18d40*/  SHF.L.U32 R5, R216, 0x8, RZ ;  /* 0x00000008d8057819 */ /* 0x000fe800000006ff */
[----:B------:R-:W-:Y:S01]  /*18d50*/  IABS R6, R5 ;  /* 0x0000000500067213 */ /* 0x000fe20000000000 */
[C---:B------:R-:W-:Y:S01]  /*18d60*/  VIADD R11, R5.reuse, 0xffffff00 ;  /* 0xffffff00050b7836 */ /* 0x040fe20000000000 */
[-C--:B--2---:R-:W-:Y:S02]  /*18d70*/  IABS R2, R0.reuse ;  /* 0x0000000000027213 */ /* 0x084fe40000000000 */
[-C--:B------:R-:W-:Y:S02]  /*18d80*/  LOP3.LUT R5, R5, R0.reuse, RZ, 0x3c, !PT ;  /* 0x0000000005057212 */ /* 0x080fe400078e3cff */
[----:B------:R-:W2:Y:S02]  /*18d90*/  I2F.RP R10, R2 ;  /* 0x00000002000a7306 */ /* 0x000ea40000209400 */
[----:B------:R-:W-:Y:S08]  /*18da0*/  ISETP.GE.AND P2, PT, R5, RZ, PT ;  /* 0x000000ff0500720c */ /* 0x000ff00003f46270 */
[----:B--2---:R-:W2:Y:S02]  /*18db0*/  MUFU.RCP R4, R10 ;  /* 0x0000000a00047308 */ /* 0x004ea40000001000 */
[----:B--2---:R-:W-:Y:S01]  /*18dc0*/  VIADD R8, R4, 0xffffffe ;  /* 0x0ffffffe04087836 */ /* 0x004fe20000000000 */
[----:B------:R-:W-:Y:S02]  /*18dd0*/  IABS R4, R11 ;  /* 0x0000000b00047213 */ /* 0x000fe40000000000 */
[----:B------:R-:W-:Y:S05]  /*18de0*/  LOP3.LUT R11, R11, R0, RZ, 0x3c, !PT ;  /* 0x000000000b0b7212 */ /* 0x000fea00078e3cff */
[----:B------:R-:W2:Y:S01]  /*18df0*/  F2I.FTZ.U32.TRUNC.NTZ R9, R8 ;  /* 0x0000000800097305 */ /* 0x000ea2000021f000 */
[----:B------:R-:W-:Y:S01]  /*18e00*/  ISETP.GE.AND P0, PT, R11, RZ, PT ;  /* 0x000000ff0b00720c */ /* 0x000fe20003f06270 */
        /* <DEDUP_REMOVED lines=20> */
[----:B------:R-:W2:Y:S09]  /*18f50*/  LDC R2, c[0x0][0x24c] ;  /* 0x00009300ff027b82 */ /* 0x000eb20000000800 */
[----:B------:R-:W-:Y:S02]  /*18f60*/  @P4 IADD3 R8, R8, 0x1, RZ ;  /* 0x0000000108084810 */ /* 0x000fe40007ffe0ff */
[----:B------:R-:W-:Y:S03]  /*18f70*/  @P5 VIADD R10, R10, 0x1 ;  /* 0x000000010a0a5836 */ /* 0x000fe60000000000 */
[----:B------:R-:W-:Y:S02]  /*18f80*/  @!P0 IMAD.MOV R8, RZ, RZ, -R8 ;  /* 0x000000ffff088224 */ /* 0x000fe400078e0a08 */
[----:B------:R-:W-:Y:S03]  /*18f90*/  @!P2 IADD3 R10, -R10, RZ, RZ ;  /* 0x000000ff0a0aa210 */ /* 0x000fe60007ffe1ff */
[C---:B------:R-:W-:Y:S02]  /*18fa0*/  SEL R5, R9.reuse, R8, !P1 ;  /* 0x0000000809057207 */ /* 0x040fe40004800000 */
[----:B------:R-:W-:Y:S02]  /*18fb0*/  SEL R9, R9, R10, !P1 ;  /* 0x0000000a09097207 */ /* 0x000fe40004800000 */
[-C--:B------:R-:W-:Y:S02]  /*18fc0*/  LEA R90, P1, R5, R214.reuse, 0x2 ;  /* 0x000000d6055a7211 */ /* 0x080fe400078210ff */
[----:B-1----:R-:W-:Y:S02]  /*18fd0*/  LEA R80, P0, R9, R214, 0x2 ;  /* 0x000000d609507211 */ /* 0x002fe400078010ff */
[-C--:B------:R-:W-:Y:S02]  /*18fe0*/  LEA.HI.X.SX32 R91, R5, R215.reuse, 0x2, P1 ;  /* 0x000000d7055b7211 */ /* 0x080fe400008f16ff */
[C---:B------:R-:W-:Y:S01]  /*18ff0*/  LEA.HI.X.SX32 R81, R9.reuse, R215, 0x2, P0 ;  /* 0x000000d709517211 */ /* 0x040fe200000f16ff */
[----:B------:R-:W-:Y:S02]  /*19000*/  IMAD.IADD R9, R9, 0x1, -R5 ;  /* 0x0000000109097824 */ /* 0x000fe400078e0a05 */
[----:B------:R-:W3:Y:S01]  /*19010*/  LDG.E R6, desc[UR14][R90.64] ;  /* 0x0000000e5a067981 */ /* 0x000ee2000c1e1900 */
[----:B------:R-:W1:Y:S01]  /*19020*/  LDC.64 R4, c[0x0][0x230] ;  /* 0x00008c00ff047b82 */ /* 0x000e620000000a00 */
        /* <DEDUP_REMOVED lines=9> */
[CC--:B-1----:R-:W-:Y:S04]  /*190c0*/  IMAD.WIDE.U32 R10, R6.reuse, R4.reuse, R10 ;  /* 0x00000004060a7225 */ /* 0x0c2fe800078e000a */
[----:B------:R-:W-:Y:S04]  /*190d0*/  IMAD R7, R7, R4, RZ ;  /* 0x0000000407077224 */ /* 0x000fe800078e02ff */
[----:B------:R-:W-:Y:S05]  /*190e0*/  IMAD R7, R6, R5, R7 ;  /* 0x0000000506077224 */ /* 0x000fea00078e0207 */
[----:B------:R-:W-:Y:S07]  /*190f0*/  IADD3 R7, R11, R7, RZ ;  /* 0x000000070b077210 */ /* 0x000fee0007ffe0ff */
.L_x_2639:
[C---:B------:R-:W-:Y:S04]  /*19100*/  LEA R208, P0, R10.reuse, R208, 0x1 ;  /* 0x000000d00ad07211 */ /* 0x040fe800078008ff */
[----:B------:R-:W-:Y:S02]  /*19110*/  LEA.HI.X R209, R10, R209, R7, 0x1, P0 ;  /* 0x000000d10ad17211 */ /* 0x000fe400000f0c07 */
[----:B-1----:R-:W-:Y:S03]  /*19120*/  IADD3 R80, P0, R208, UR5, RZ ;  /* 0x00000005d0507c10 */ /* 0x002fe6000ff1e0ff */
        /* <DEDUP_REMOVED lines=25> */
.L_x_2638:
        /* <DEDUP_REMOVED lines=25> */
[----:B------:R-:W-:Y:S02]  /*19450*/  FMNMX.FTZ R0, R179, R0, !PT ;  /* 0x00000000b3007209 */ /* 0x000fe40007810000 */
[----:B------:R-:W-:Y:S02]  /*19460*/  FMNMX.FTZ R7, R31, R2, !PT ;  /* 0x000000021f077209 */ /* 0x000fe40007810000 */
[----:B------:R-:W-:Y:S02]  /*19470*/  FMNMX.FTZ R5, R29, R0, !PT ;  /* 0x000000001d057209 */ /* 0x000fe40007810000 */
[----:B-1----:R-:W-:Y:S02]  /*19480*/  FMNMX.FTZ R2, R16, R7, !PT ;  /* 0x0000000710027209 */ /* 0x002fe40007810000 */
[----:B------:R-:W-:Y:S04]  /*19490*/  FMNMX.FTZ R0, R14, R5, !PT ;  /* 0x000000050e007209 */ /* 0x000fe80007810000 */
        /* <DEDUP_REMOVED lines=133> */
[--C-:B------:R-:W-:Y:S01]  /*19cf0*/  FFMA.FTZ R110, R43, UR4, -R48.reuse ;  /* 0x000000042b6e7c23 */ /* 0x100fe20008010830 */
[--C-:B------:R-:W-:Y:S01]  /*19d00*/  FFMA.FTZ R98, R42, UR4, -R48.reuse ;  /* 0x000000042a627c23 */ /* 0x100fe20008010830 */
[----:B-1----:R-:W-:Y:S01]  /*19d10*/  FMUL.FTZ R9, R22, R141 ;  /* 0x0000008d16097220 */ /* 0x002fe20000410000 */
[--C-:B------:R-:W-:Y:S01]  /*19d20*/  FFMA.FTZ R106, R47, UR4, -R48.reuse ;  /* 0x000000042f6a7c23 */ /* 0x100fe20008010830 */
[----:B------:R-:W-:Y:S01]  /*19d30*/  FFMA.FTZ R149, R44, UR4, -R48 ;  /* 0x000000042c957c23 */ /* 0x000fe20008010830 */
[----:B------:R-:W1:Y:S01]  /*19d40*/  LDSM.16.MT88.4 R28, [R201+0x5000] ;  /* 0x00500000c91c783b */ /* 0x000e620000004200 */
[--C-:B------:R-:W-:Y:S03]  /*19d50*/  FFMA.FTZ R182, R185, UR4, -R50.reuse ;  /* 0x00000004b9b67c23 */ /* 0x100fe60008010832 */
[----:B------:R-:W-:Y:S01]  /*19d60*/  MUFU.EX2 R229, R229 ;  /* 0x000000e500e57308 */ /* 0x000fe20000000800 */
[--C-:B------:R-:W-:Y:S01]  /*19d70*/  FFMA.FTZ R172, R231, UR4, -R50.reuse ;  /* 0x00000004e7ac7c23 */ /* 0x100fe20008010832 */
[--C-:B------:R-:W-:Y:S01]  /*19d80*/  FFMA.FTZ R187, R187, UR4, -R50.reuse ;  /* 0x00000004bbbb7c23 */ /* 0x100fe20008010832 */
[----:B------:R-:W-:Y:S01]  /*19d90*/  FFMA.FTZ R152, R159, UR4, -R50 ;  /* 0x000000049f987c23 */ /* 0x000fe20008010832 */
[----:B------:R-:W-:Y:S01]  /*19da0*/  FFMA.FTZ R159, R36, UR4, -R48 ;  /* 0x00000004249f7c23 */ /* 0x000fe20008010830 */
        /* <DEDUP_REMOVED lines=10> */
[----:B------:R-:W-:Y:S03]  /*19e50*/  FMUL.FTZ R13, R22, R137 ;  /* 0x00000089160d7220 */ /* 0x000fe60000410000 */
        /* <DEDUP_REMOVED lines=34> */
[----:B------:R-:W-:Y:S01]  /*1a080*/  FFMA.FTZ R55, R55, UR4, -R50 ;  /* 0x0000000437377c23 */ /* 0x000fe20008010832 */
[--C-:B------:R-:W-:Y:S01]  /*1a090*/  FFMA.FTZ R223, R223, UR4, -R48.reuse ;  /* 0x00000004dfdf7c23 */ /* 0x100fe20008010830 */
[----:B------:R-:W-:Y:S01]  /*1a0a0*/  FMUL.FTZ R21, R4, UR4 ;  /* 0x0000000404157c20 */ /* 0x000fe20008410000 */
[--C-:B------:R-:W-:Y:S01]  /*1a0b0*/  FFMA.FTZ R103, R227, UR4, -R48.reuse ;  /* 0x00000004e3677c23 */ /* 0x100fe20008010830 */
[--C-:B------:R-:W-:Y:S01]  /*1a0c0*/  FFMA.FTZ R227, R163, UR4, -R48.reuse ;  /* 0x00000004a3e37c23 */ /* 0x100fe20008010830 */
[--C-:B------:R-:W-:Y:S03]  /*1a0d0*/  FFMA.FTZ R163, R45, UR4, -R48.reuse ;  /* 0x000000042da37c23 */ /* 0x100fe60008010830 */
[----:B------:R-:W4:Y:S01]  /*1a0e0*/  MUFU.EX2 R8, R223 ;  /* 0x000000df00087308 */ /* 0x000f220000000800 */
[----:B------:R-:W-:Y:S01]  /*1a0f0*/  LDSM.16.MT88.4 R44, [R202+0x5800] ;  /* 0x00580000ca2c783b */ /* 0x000fe20000004200 */
[----:B------:R-:W-:Y:S01]  /*1a100*/  FFMA.FTZ R180, R235, UR4, -R48 ;  /* 0x00000004ebb47c23 */ /* 0x000fe20008010830 */
[----:B------:R-:W-:Y:S01]  /*1a110*/  FFMA.FTZ R235, R241, UR4, -R50 ;  /* 0x00000004f1eb7c23 */ /* 0x000fe20008010832 */
[--C-:B------:R-:W-:Y:S01]  /*1a120*/  FFMA.FTZ R176, R239, UR4, -R48.reuse ;  /* 0x00000004efb07c23 */ /* 0x100fe20008010830 */
[--C-:B------:R-:W-:Y:S01]  /*1a130*/  FFMA.FTZ R126, R27, UR4, -R48.reuse ;  /* 0x000000041b7e7c23 */ /* 0x100fe20008010830 */
[--C-:B------:R-:W-:Y:S01]  /*1a140*/  FFMA.FTZ R181, R24, UR4, -R48.reuse ;  /* 0x0000000418b57c23 */ /* 0x100fe20008010830 */
[----:B------:R-:W-:Y:S03]  /*1a150*/  F2FP.F16.F32.PACK_AB R24, R182, R151 ;  /* 0x00000097b618723e */ /* 0x000fe600000000ff */
[----:B------:R-:W5:Y:S01]  /*1a160*/  MUFU.EX2 R21, R21 ;  /* 0x0000001500157308 */ /* 0x000f620000000800 */
[C---:B------:R-:W-:Y:S01]  /*1a170*/  FMUL.FTZ R4, R22.reuse, R144 ;  /* 0x0000009016047220 */ /* 0x040fe20000410000 */
[----:B------:R-:W-:Y:S01]  /*1a180*/  FMUL.FTZ R5, R22, R145 ;  /* 0x0000009116057220 */ /* 0x000fe20000410000 */
[--C-:B------:R-:W-:Y:S01]  /*1a190*/  FFMA.FTZ R107, R15, UR4, -R48.reuse ;  /* 0x000000040f6b7c23 */ /* 0x100fe20008010830 */
[----:B------:R-:W-:Y:S01]  /*1a1a0*/  FFMA.FTZ R160, R153, UR4, -R48 ;  /* 0x0000000499a07c23 */ /* 0x000fe20008010830 */
[----:B------:R-:W-:Y:S01]  /*1a1b0*/  FFMA.FTZ R153, R52, UR4, -R50 ;  /* 0x0000000434997c23 */ /* 0x000fe20008010832 */
[--C-:B------:R-:W-:Y:S01]  /*1a1c0*/  FFMA.FTZ R187, R12, UR4, -R48.reuse ;  /* 0x000000040cbb7c23 */ /* 0x100fe20008010830 */
[C---:B------:R-:W-:Y:S03]  /*1a1d0*/  FMUL.FTZ R12, R22.reuse, R136 ;  /* 0x00000088160c7220 */ /* 0x040fe60000410000 */
[----:B------:R-:W2:Y:S01]  /*1a1e0*/  MUFU.EX2 R103, R103 ;  /* 0x0000006700677308 */ /* 0x000ea20000000800 */
[----:B----4-:R-:W-:Y:S01]  /*1a1f0*/  MOV R239, R8 ;  /* 0x0000000800ef7202 */ /* 0x010fe20000000f00 */
[----:B------:R-:W-:Y:S01]  /*1a200*/  FMUL.FTZ R8, R22, R140 ;  /* 0x0000008c16087220 */ /* 0x000fe20000410000 */
[--C-:B------:R-:W-:Y:S01]  /*1a210*/  FFMA.FTZ R223, R171, UR4, -R48.reuse ;  /* 0x00000004abdf7c23 */ /* 0x100fe20008010830 */
[--C-:B------:R-:W-:Y:S01]  /*1a220*/  FFMA.FTZ R171, R41, UR4, -R48.reuse ;  /* 0x0000000429ab7c23 */ /* 0x100fe20008010830 */
[----:B------:R-:W-:Y:S01]  /*1a230*/  FFMA.FTZ R130, R167, UR4, -R48 ;  /* 0x00000004a7827c23 */ /* 0x000fe20008010830 */
[----:B------:R-:W4:Y:S01]  /*1a240*/  LDSM.16.MT88.4 R40, [R201+0x5400] ;  /* 0x00540000c928783b */ /* 0x000f220000004200 */
[----:B------:R-:W-:Y:S03]  /*1a250*/  FFMA.FTZ R167, R32, UR4, -R50 ;  /* 0x0000000420a77c23 */ /* 0x000fe60008010832 */
[----:B------:R-:W-:Y:S01]  /*1a260*/  MUFU.EX2 R180, R180 ;  /* 0x000000b400b47308 */ /* 0x000fe20000000800 */
[C---:B-----5:R-:W-:Y:S01]  /*1a270*/  FMUL.FTZ R10, R21.reuse, R142 ;  /* 0x0000008e150a7220 */ /* 0x060fe20000410000 */
[C---:B------:R-:W-:Y:S01]  /*1a280*/  FMUL.FTZ R11, R21.reuse, R143 ;  /* 0x0000008f150b7220 */ /* 0x040fe20000410000 */
[C---:B------:R-:W-:Y:S01]  /*1a290*/  FMUL.FTZ R14, R21.reuse, R138 ;  /* 0x0000008a150e7220 */ /* 0x040fe20000410000 */
[C---:B------:R-:W-:Y:S01]  /*1a2a0*/  FMUL.FTZ R15, R21.reuse, R139 ;  /* 0x0000008b150f7220 */ /* 0x040fe20000410000 */
[C---:B------:R-:W-:Y:S01]  /*1a2b0*/  FMUL.FTZ R6, R21.reuse, R146 ;  /* 0x0000009215067220 */ /* 0x040fe20000410000 */
[----:B------:R-:W-:Y:S01]  /*1a2c0*/  LDSM.16.MT88.4 R140, [R202+0x8c00] ;  /* 0x008c0000ca8c783b */ /* 0x000fe20000004200 */
[----:B------:R-:W-:Y:S03]  /*1a2d0*/  FMUL.FTZ R7, R21, R147 ;  /* 0x0000009315077220 */ /* 0x000fe60000410000 */
[----:B------:R-:W5:Y:S01]  /*1a2e0*/  MUFU.EX2 R176, R176 ;  /* 0x000000b000b07308 */ /* 0x000f620000000800 */
[----:B--2---:R-:W-:Y:S01]  /*1a2f0*/  F2FP.F16.F32.PACK_AB R25, R103, R239 ;  /* 0x000000ef6719723e */ /* 0x004fe200000000ff */
[--C-:B------:R-:W-:Y:S01]  /*1a300*/  FFMA.FTZ R183, R35, UR4, -R48.reuse ;  /* 0x0000000423b77c23 */ /* 0x100fe20008010830 */
[--C-:B------:R-:W-:Y:S01]  /*1a310*/  FFMA.FTZ R114, R34, UR4, -R48.reuse ;  /* 0x0000000422727c23 */ /* 0x100fe20008010830 */
[----:B------:R-:W-:Y:S01]  /*1a320*/  F2FP.F16.F32.PACK_AB R34, R156, R231 ;  /* 0x000000e79c22723e */ /* 0x000fe200000000ff */
[----:B------:R-:W-:Y:S01]  /*1a330*/  FFMA.FTZ R220, R21, R220, R239 ;  /* 0x000000dc15dc7223 */ /* 0x000fe200000100ef */
[----:B------:R-:W-:Y:S01]  /*1a340*/  FFMA.FTZ R127, R56, UR4, -R48 ;  /* 0x00000004387f7c23 */ /* 0x000fe20008010830 */
[----:B------:R-:W-:Y:S03]  /*1a350*/  FFMA.FTZ R56, R166, UR4, -R50 ;  /* 0x00000004a6387c23 */ /* 0x000fe60008010832 */
[----:B------:R-:W2:Y:S01]  /*1a360*/  MUFU.EX2 R235, R235 ;  /* 0x000000eb00eb7308 */ /* 0x000ea20000000800 */
[----:B------:R-:W-:Y:S01]  /*1a370*/  FFMA.FTZ R94, R54, UR4, -R48 ;  /* 0x00000004365e7c23 */ /* 0x000fe20008010830 */
[----:B------:R-:W-:Y:S01]  /*1a380*/  FFMA.FTZ R54, R238, UR4, -R50 ;  /* 0x00000004ee367c23 */ /* 0x000fe20008010832 */
[----:B------:R-:W-:Y:S01]  /*1a390*/  FFMA.FTZ R111, R69, UR4, -R48 ;  /* 0x00000004456f7c23 */ /* 0x000fe20008010830 */
[----:B------:R-:W-:Y:S01]  /*1a3a0*/  FFMA.FTZ R69, R170, UR4, -R50 ;  /* 0x00000004aa457c23 */ /* 0x000fe20008010832 */
[--C-:B------:R-:W-:Y:S01]  /*1a3b0*/  FFMA.FTZ R168, R245, UR4, -R48.reuse ;  /* 0x00000004f5a87c23 */ /* 0x100fe20008010830 */
[----:B------:R-:W-:Y:S01]  /*1a3c0*/  FFMA.FTZ R151, R22, R221, R151 ;  /* 0x000000dd16977223 */ /* 0x000fe20000010097 */
[--C-:B------:R-:W-:Y:S03]  /*1a3d0*/  FFMA.FTZ R123, R58, UR4, -R48.reuse ;  /* 0x000000043a7b7c23 */ /* 0x100fe60008010830 */
[----:B------:R-:W-:Y:S01]  /*1a3e0*/  MUFU.EX2 R107, R107 ;  /* 0x0000006b006b7308 */ /* 0x000fe20000000800 */
[----:B-----5:R-:W-:Y:S01]  /*1a3f0*/  F2FP.F16.F32.PACK_AB R27, R176, R180 ;  /* 0x000000b4b01b723e */ /* 0x020fe200000000ff */
[--C-:B------:R-:W-:Y:S01]  /*1a400*/  FFMA.FTZ R86, R230, UR4, -R48.reuse ;  /* 0x00000004e6567c23 */ /* 0x100fe20008010830 */
[--C-:B------:R-:W-:Y:S01]  /*1a410*/  FFMA.FTZ R115, R62, UR4, -R48.reuse ;  /* 0x000000043e737c23 */ /* 0x100fe20008010830 */
[--C-:B------:R-:W-:Y:S01]  /*1a420*/  FFMA.FTZ R80, R236, UR4, -R48.reuse ;  /* 0x00000004ec507c23 */ /* 0x100fe20008010830 */
[--C-:B------:R-:W-:Y:S01]  /*1a430*/  FFMA.FTZ R74, R240, UR4, -R48.reuse ;  /* 0x00000004f04a7c23 */ /* 0x100fe20008010830 */
[--C-:B------:R-:W-:Y:S01]  /*1a440*/  FFMA.FTZ R97, R71, UR4, -R48.reuse ;  /* 0x0000000447617c23 */ /* 0x100fe20008010830 */
[----:B------:R-:W-:Y:S03]  /*1a450*/  FFMA.FTZ R70, R252, UR4, -R48 ;  /* 0x00000004fc467c23 */ /* 0x000fe60008010830 */
[----:B------:R-:W5:Y:S01]  /*1a460*/  MUFU.EX2 R168, R168 ;  /* 0x000000a800a87308 */ /* 0x000f620000000800 */
[C---:B------:R-:W-:Y:S05]  /*1a470*/  HMMA.16816.F32 R4, R24.reuse, R16, R4 ;  /* 0x000000101804723c */ /* 0x040fea0000001804 */
[----:B--2---:R-:W-:Y:S01]  /*1a480*/  F2FP.F16.F32.PACK_AB R32, R164, R235 ;  /* 0x000000eba420723e */ /* 0x004fe200000000ff */
[C---:B------:R-:W-:Y:S03]  /*1a490*/  HMMA.16816.F32 R8, R24.reuse, R18, R8 ;  /* 0x000000121808723c */ /* 0x040fe60000001808 */
[----:B------:R-:W2:Y:S01]  /*1a4a0*/  MUFU.EX2 R160, R160 ;  /* 0x000000a000a07308 */ /* 0x000ea20000000800 */
[----:B------:R-:W-:Y:S01]  /*1a4b0*/  ISETP.GT.AND P0, PT, R216, R207, PT ;  /* 0x000000cfd800720c */ /* 0x000fe20003f04270 */
[C---:B------:R-:W-:Y:S01]  /*1a4c0*/  FMUL.FTZ R16, R22.reuse, R132 ;  /* 0x0000008416107220 */ /* 0x040fe20000410000 */
[C---:B-1----:R-:W-:Y:S07]  /*1a4d0*/  HMMA.16816.F32 R12, R24.reuse, R28, R12 ;  /* 0x0000001c180c723c */ /* 0x042fee000000180c */
[----:B------:R-:W1:Y:S01]  /*1a4e0*/  MUFU.EX2 R119, R119 ;  /* 0x0000007700777308 */ /* 0x000e620000000800 */
[----:B-----5:R-:W-:Y:S03]  /*1a4f0*/  F2FP.F16.F32.PACK_AB R33, R107, R168 ;  /* 0x000000a86b21723e */ /* 0x020fe600000000ff */
[----:B------:R-:W-:Y:S01]  /*1a500*/  FMUL.FTZ R17, R22, R133 ;  /* 0x0000008516117220 */ /* 0x000fe20000410000 */
[C---:B------:R-:W-:Y:S01]  /*1a510*/  FMUL.FTZ R18, R21.reuse, R134 ;  /* 0x0000008615127220 */ /* 0x040fe20000410000 */
[----:B------:R-:W-:Y:S04]  /*1a520*/  FMUL.FTZ R19, R21, R135 ;  /* 0x0000008715137220 */ /* 0x000fe80000410000 */
[----:B------:R-:W-:Y:S01]  /*1a530*/  MUFU.EX2 R227, R227 ;  /* 0x000000e300e37308 */ /* 0x000fe20000000800 */
[----:B--2---:R-:W-:Y:S01]  /*1a540*/  F2FP.F16.F32.PACK_AB R35, R229, R160 ;  /* 0x000000a0e523723e */ /* 0x004fe200000000ff */
[----:B------:R-:W-:Y:S01]  /*1a550*/  FFMA.FTZ R21, R184, UR4, -R50 ;  /* 0x00000004b8157c23 */ /* 0x000fe20008010832 */
[----:B------:R-:W-:Y:S01]  /*1a560*/  FFMA.FTZ R22, R88, UR4, -R48 ;  /* 0x0000000458167c23 */ /* 0x000fe20008010830 */
[----:B------:R-:W-:Y:S01]  /*1a570*/  HMMA.16816.F32 R16, R24, R30, R16 ;  /* 0x0000001e1810723c */ /* 0x000fe20000001810 */
[----:B------:R-:W2:Y:S02]  /*1a580*/  LDSM.16.MT88.4 R28, [R201+0x5800] ;  /* 0x00580000c91c783b */ /* 0x000ea40000004200 */
[----:B------:R-:W-:Y:S03]  /*1a590*/  FFMA.FTZ R88, R173, UR4, -R50 ;  /* 0x00000004ad587c23 */ /* 0x000fe60008010832 */
[----:B------:R-:W5:Y:S01]  /*1a5a0*/  MUFU.EX2 R130, R130 ;  /* 0x0000008200827308 */ /* 0x000f620000000800 */
[--C-:B------:R-:W-:Y:S01]  /*1a5b0*/  FFMA.FTZ R89, R246, UR4, -R48.reuse ;  /* 0x00000004f6597c23 */ /* 0x100fe20008010830 */
[C---:B---3--:R-:W-:Y:S05]  /*1a5c0*/  HMMA.16816.F32 R4, R32.reuse, R36, R4 ;  /* 0x000000242004723c */ /* 0x048fea0000001804 */
[----:B-1----:R-:W-:Y:S03]  /*1a5d0*/  F2FP.F16.F32.PACK_AB R24, R119, R152 ;  /* 0x000000987718723e */ /* 0x002fe600000000ff */
[----:B------:R-:W-:Y:S01]  /*1a5e0*/  MUFU.EX2 R128, R128 ;  /* 0x0000008000807308 */ /* 0x000fe20000000800 */
[C---:B------:R-:W-:Y:S01]  /*1a5f0*/  HMMA.16816.F32 R8, R32.reuse, R38, R8 ;  /* 0x000000262008723c */ /* 0x040fe20000001808 */
[----:B------:R-:W1:Y:S02]  /*1a600*/  LDSM.16.MT88.4 R36, [R202+0x5c00] ;  /* 0x005c0000ca24783b */ /* 0x000e640000004200 */
[--C-:B------:R-:W-:Y:S01]  /*1a610*/  FFMA.FTZ R62, R244, UR4, -R48.reuse ;  /* 0x00000004f43e7c23 */ /* 0x100fe20008010830 */
[--C-:B------:R-:W-:Y:S02]  /*1a620*/  FFMA.FTZ R73, R158, UR4, -R48.reuse ;  /* 0x000000049e497c23 */ /* 0x100fe40008010830 */
[C---:B----4-:R-:W-:Y:S03]  /*1a630*/  HMMA.16816.F32 R12, R32.reuse, R40, R12 ;  /* 0x00000028200c723c */ /* 0x050fe6000000180c */
[----:B------:R-:W3:Y:S02]  /*1a640*/  MUFU.EX2 R121, R121 ;  /* 0x0000007900797308 */ /* 0x000ee40000000800 */
[----:B-----5:R-:W-:Y:S01]  /*1a650*/  F2FP.F16.F32.PACK_AB R25, R130, R227 ;  /* 0x000000e38219723e */ /* 0x020fe200000000ff */
[----:B------:R-:W-:Y:S01]  /*1a660*/  HMMA.16816.F32 R16, R32, R42, R16 ;  /* 0x0000002a2010723c */ /* 0x000fe20000001810 */
[----:B------:R-:W4:Y:S06]  /*1a670*/  LDSM.16.MT88.4 R40, [R201+0x5c00] ;  /* 0x005c0000c928783b */ /* 0x000f2c0000004200 */
[----:B------:R-:W-:Y:S01]  /*1a680*/  MUFU.EX2 R223, R223 ;  /* 0x000000df00df7308 */ /* 0x000fe20000000800 */
[--C-:B------:R-:W-:Y:S03]  /*1a690*/  FFMA.FTZ R58, R154, UR4, -R48.reuse ;  /* 0x000000049a3a7c23 */ /* 0x100fe60008010830 */
[----:B------:R-:W-:Y:S01]  /*1a6a0*/  FFMA.FTZ R71, R242, UR4, -R48 ;  /* 0x00000004f2477c23 */ /* 0x000fe20008010830 */
[----:B------:R-:W-:Y:S01]  /*1a6b0*/  FADD.FTZ R33, R103, R220 ;  /* 0x000000dc67217221 */ /* 0x000fe20000010000 */
[--C-:B------:R-:W-:Y:S04]  /*1a6c0*/  FFMA.FTZ R52, R232, UR4, -R48.reuse ;  /* 0x00000004e8347c23 */ /* 0x100fe80008010830 */
[----:B------:R-:W5:Y:S01]  /*1a6d0*/  MUFU.EX2 R126, R126 ;  /* 0x0000007e007e7308 */ /* 0x000f620000000800 */
[----:B---3--:R-:W-:Y:S01]  /*1a6e0*/  F2FP.F16.F32.PACK_AB R26, R121, R128 ;  /* 0x00000080791a723e */ /* 0x008fe200000000ff */
[----:B------:R-:W-:Y:S01]  /*1a6f0*/  FADD.FTZ R33, R180, R33 ;  /* 0x00000021b4217221 */ /* 0x000fe20000010000 */
[--C-:B------:R-:W-:Y:S01]  /*1a700*/  FFMA.FTZ R64, R64, UR4, -R48.reuse ;  /* 0x0000000440407c23 */ /* 0x100fe20008010830 */
[--C-:B------:R-:W-:Y:S01]  /*1a710*/  FFMA.FTZ R87, R87, UR4, -R48.reuse ;  /* 0x0000000457577c23 */ /* 0x100fe20008010830 */
[--C-:B------:R-:W-:Y:S01]  /*1a720*/  FFMA.FTZ R92, R92, UR4, -R48.reuse ;  /* 0x000000045c5c7c23 */ /* 0x100fe20008010830 */
[----:B------:R-:W-:Y:S01]  /*1a730*/  FADD.FTZ R33, R176, R33 ;  /* 0x00000021b0217221 */ /* 0x000fe20000010000 */
[--C-:B------:R-:W-:Y:S03]  /*1a740*/  FFMA.FTZ R175, R175, UR4, -R48.reuse ;  /* 0x00000004afaf7c23 */ /* 0x100fe60008010830 */
[----:B------:R-:W-:Y:S01]  /*1a750*/  MUFU.EX2 R131, R131 ;  /* 0x0000008300837308 */ /* 0x000fe20000000800 */
[--C-:B------:R-:W-:Y:S01]  /*1a760*/  FFMA.FTZ R135, R237, UR4, -R48.reuse ;  /* 0x00000004ed877c23 */ /* 0x100fe20008010830 */
[----:B------:R-:W-:Y:S01]  /*1a770*/  FADD.FTZ R168, R168, R33 ;  /* 0x00000021a8a87221 */ /* 0x000fe20000010000 */
[--C-:B------:R-:W-:Y:S01]  /*1a780*/  FFMA.FTZ R243, R243, UR4, -R48.reuse ;  /* 0x00000004f3f37c23 */ /* 0x100fe20008010830 */
[----:B------:R-:W-:Y:S01]  /*1a790*/  FADD.FTZ R133, R182, R151 ;  /* 0x00000097b6857221 */ /* 0x000fe20000010000 */
[--C-:B------:R-:W-:Y:S01]  /*1a7a0*/  FFMA.FTZ R101, R101, UR4, -R48.reuse ;  /* 0x0000000465657c23 */ /* 0x100fe20008010830 */
[--C-:B------:R-:W-:Y:S01]  /*1a7b0*/  FFMA.FTZ R85, R85, UR4, -R48.reuse ;  /* 0x0000000455557c23 */ /* 0x100fe20008010830 */
[--C-:B------:R-:W-:Y:S03]  /*1a7c0*/  FFMA.FTZ R109, R109, UR4, -R48.reuse ;  /* 0x000000046d6d7c23 */ /* 0x100fe60008010830 */
[----:B------:R-:W3:Y:S01]  /*1a7d0*/  MUFU.EX2 R124, R124 ;  /* 0x0000007c007c7308 */ /* 0x000ee20000000800 */
[----:B-----5:R-:W-:Y:S01]  /*1a7e0*/  F2FP.F16.F32.PACK_AB R27, R126, R223 ;  /* 0x000000df7e1b723e */ /* 0x020fe200000000ff */
[----:B------:R-:W-:Y:S01]  /*1a7f0*/  FADD.FTZ R133, R178, R133 ;  /* 0x00000085b2857221 */ /* 0x000fe20000010000 */
[--C-:B------:R-:W-:Y:S01]  /*1a800*/  FFMA.FTZ R93, R93, UR4, -R48.reuse ;  /* 0x000000045d5d7c23 */ /* 0x100fe20008010830 */
[--C-:B------:R-:W-:Y:S01]  /*1a810*/  FFMA.FTZ R65, R65, UR4, -R48.reuse ;  /* 0x0000000441417c23 */ /* 0x100fe20008010830 */
[----:B------:R-:W-:Y:S01]  /*1a820*/  MOV R151, R2 ;  /* 0x0000000200977202 */ /* 0x000fe20000000f00 */
[----:B------:R-:W-:Y:S01]  /*1a830*/  FADD.FTZ R172, R172, R133 ;  /* 0x00000085acac7221 */ /* 0x000fe20000010000 */
[----:B------:R-:W-:Y:S03]  /*1a840*/  FFMA.FTZ R57, R57, UR4, -R48 ;  /* 0x0000000439397c23 */ /* 0x000fe60008010830 */
[----:B------:R-:W-:Y:S01]  /*1a850*/  MUFU.EX2 R187, R187 ;  /* 0x000000bb00bb7308 */ /* 0x000fe20000000800 */
[C---:B------:R-:W-:Y:S05]  /*1a860*/  HMMA.16816.F32 R4, R24.reuse, R44, R4 ;  /* 0x0000002c1804723c */ /* 0x040fea0000001804 */
[----:B------:R-:W-:Y:S01]  /*1a870*/  FADD.FTZ R235, R235, R172 ;  /* 0x000000acebeb7221 */ /* 0x000fe20000010000 */
[C---:B------:R-:W-:Y:S03]  /*1a880*/  HMMA.16816.F32 R8, R24.reuse, R46, R8 ;  /* 0x0000002e1808723c */ /* 0x040fe60000001808 */
[----:B------:R-:W5:Y:S01]  /*1a890*/  MUFU.EX2 R122, R122 ;  /* 0x0000007a007a7308 */ /* 0x000f620000000800 */
[----:B------:R-:W4:Y:S01]  /*1a8a0*/  LDSM.16.MT88.4 R44, [R202+0x6000] ;  /* 0x00600000ca2c783b */ /* 0x000f220000004200 */
[----:B---3--:R-:W-:Y:S01]  /*1a8b0*/  F2FP.F16.F32.PACK_AB R32, R124, R131 ;  /* 0x000000837c20723e */ /* 0x008fe200000000ff */
[C---:B--2---:R-:W-:Y:S07]  /*1a8c0*/  HMMA.16816.F32 R12, R24.reuse, R28, R12 ;  /* 0x0000001c180c723c */ /* 0x044fee000000180c */
[----:B------:R-:W-:Y:S01]  /*1a8d0*/  MUFU.EX2 R185, R185 ;  /* 0x000000b900b97308 */ /* 0x000fe20000000800 */
[----:B------:R-:W-:Y:S01]  /*1a8e0*/  FADD.FTZ R164, R164, R235 ;  /* 0x000000eba4a47221 */ /* 0x000fe20000010000 */
[----:B------:R-:W-:Y:S01]  /*1a8f0*/  HMMA.16816.F32 R16, R24, R30, R16 ;  /* 0x0000001e1810723c */ /* 0x000fe20000001810 */
[----:B------:R-:W2:Y:S07]  /*1a900*/  LDSM.16.MT88.4 R28, [R201+0x6000] ;  /* 0x00600000c91c783b */ /* 0x000eae0000004200 */
[----:B------:R-:W3:Y:S03]  /*1a910*/  MUFU.EX2 R118, R118 ;  /* 0x0000007600767308 */ /* 0x000ee60000000800 */
[----:B-----5:R-:W-:Y:S01]  /*1a920*/  F2FP.F16.F32.PACK_AB R33, R122, R187 ;  /* 0x000000bb7a21723e */ /* 0x020fe200000000ff */
[----:B------:R-:W-:Y:S01]  /*1a930*/  FFMA.FTZ R24, R84, UR4, -R50 ;  /* 0x0000000454187c23 */ /* 0x000fe20008010832 */
[----:B------:R-:W-:Y:S01]  /*1a940*/  FADD.FTZ R25, R107, R168 ;  /* 0x000000a86b197221 */ /* 0x000fe20000010000 */
[----:B------:R-:W-:Y:S03]  /*1a950*/  FFMA.FTZ R84, R177, UR4, -R48 ;  /* 0x00000004b1547c23 */ /* 0x000fe60008010830 */
[----:B------:R-:W-:Y:S01]  /*1a960*/  FADD.FTZ R26, R160, R25 ;  /* 0x00000019a01a7221 */ /* 0x000fe20000010000 */
[----:B------:R-:W-:Y:S01]  /*1a970*/  MUFU.EX2 R120, R120 ;  /* 0x0000007800787308 */ /* 0x000fe20000000800 */
[----:B------:R-:W-:Y:S01]  /*1a980*/  FADD.FTZ R231, R231, R164 ;  /* 0x000000a4e7e77221 */ /* 0x000fe20000010000 */
[----:B------:R-:W-:Y:S01]  /*1a990*/  FFMA.FTZ R53, R53, UR4, -R48 ;  /* 0x0000000435357c23 */ /* 0x000fe20008010830 */
[----:B------:R-:W-:Y:S02]  /*1a9a0*/  FADD.FTZ R26, R229, R26 ;  /* 0x0000001ae51a7221 */ /* 0x000fe40000010000 */
[----:B------:R-:W-:Y:S02]  /*1a9b0*/  FADD.FTZ R231, R156, R231 ;  /* 0x000000e79ce77221 */ /* 0x000fe40000010000 */
[----:B------:R-:W-:Y:S03]  /*1a9c0*/  FADD.FTZ R227, R227, R26 ;  /* 0x0000001ae3e37221 */ /* 0x000fe60000010000 */
        /* <DEDUP_REMOVED lines=8> */
[----:B------:R-:W-:Y:S01]  /*1aa50*/  FFMA.FTZ R133, R249, UR4, -R50 ;  /* 0x00000004f9857c23 */ /* 0x000fe20008010832 */
[----:B------:R-:W-:Y:S02]  /*1aa60*/  FADD.FTZ R126, R126, R223 ;  /* 0x000000df7e7e7221 */ /* 0x000fe40000010000 */
[----:B------:R-:W-:Y:S05]  /*1aa70*/  FADD.FTZ R128, R121, R128 ;  /* 0x0000008079807221 */ /* 0x000fea0000010000 */
[----:B------:R-:W-:Y:S01]  /*1aa80*/  MUFU.EX2 R100, R100 ;  /* 0x0000006400647308 */ /* 0x000fe20000000800 */
[----:B-----5:R-:W-:Y:S01]  /*1aa90*/  F2FP.F16.F32.PACK_AB R35, R183, R120 ;  /* 0x00000078b723723e */ /* 0x020fe200000000ff */
[----:B------:R-:W-:Y:S04]  /*1aaa0*/  FADD.FTZ R187, R187, R126 ;  /* 0x0000007ebbbb7221 */ /* 0x000fe80000010000 */
[----:B------:R-:W-:Y:S04]  /*1aab0*/  FADD.FTZ R187, R122, R187 ;  /* 0x000000bb7abb7221 */ /* 0x000fe80000010000 */
[----:B------:R-:W-:Y:S01]  /*1aac0*/  MUFU.EX2 R181, R181 ;  /* 0x000000b500b57308 */ /* 0x000fe20000000800 */
[C---:B-1----:R-:W-:Y:S06]  /*1aad0*/  HMMA.16816.F32 R4, R32.reuse, R36, R4 ;  /* 0x000000242004723c */ /* 0x042fec0000001804 */
        /* <DEDUP_REMOVED lines=8> */
[----:B-1----:R-:W-:Y:S01]  /*1ab60*/  F2FP.F16.F32.PACK_AB R25, R104, R181 ;  /* 0x000000b56819723e */ /* 0x002fe200000000ff */
[----:B------:R-:W-:Y:S01]  /*1ab70*/  FADD.FTZ R33, R131, R128 ;  /* 0x0000008083217221 */ /* 0x000fe20000010000 */
[----:B------:R-:W-:Y:S03]  /*1ab80*/  FFMA.FTZ R131, R157, UR4, -R48 ;  /* 0x000000049d837c23 */ /* 0x000fe60008010830 */
[----:B------:R-:W-:Y:S03]  /*1ab90*/  FADD.FTZ R124, R124, R33 ;  /* 0x000000217c7c7221 */ /* 0x000fe60000010000 */
[----:B------:R-:W-:Y:S01]  /*1aba0*/  MUFU.EX2 R171, R171 ;  /* 0x000000ab00ab7308 */ /* 0x000fe20000000800 */
[----:B------:R-:W-:Y:S04]  /*1abb0*/  FADD.FTZ R185, R185, R124 ;  /* 0x0000007cb9b97221 */ /* 0x000fe80000010000 */
[----:B------:R-:W-:Y:S05]  /*1abc0*/  FADD.FTZ R118, R118, R185 ;  /* 0x000000b976767221 */ /* 0x000fea0000010000 */
[----:B------:R-:W1:Y:S01]  /*1abd0*/  MUFU.EX2 R114, R114 ;  /* 0x0000007200727308 */ /* 0x000e620000000800 */
[----:B-----5:R-:W-:Y:S09]  /*1abe0*/  F2FP.F16.F32.PACK_AB R26, R116, R169 ;  /* 0x000000a9741a723e */ /* 0x020ff200000000ff */
[----:B------:R5:W-:Y:S10]  /*1abf0*/  MUFU.EX2 R107, R24 ;  /* 0x00000018006b7308 */ /* 0x000bf40000000800 */
[----:B------:R-:W-:Y:S01]  /*1ac00*/  MUFU.EX2 R167, R167 ;  /* 0x000000a700a77308 */ /* 0x000fe20000000800 */
[----:B-1----:R-:W-:Y:S09]  /*1ac10*/  F2FP.F16.F32.PACK_AB R27, R114, R171 ;  /* 0x000000ab721b723e */ /* 0x002ff200000000ff */
[----:B------:R-:W1:Y:S01]  /*1ac20*/  MUFU.EX2 R112, R112 ;  /* 0x0000007000707308 */ /* 0x000e620000000800 */
[C---:B-----5:R-:W-:Y:S01]  /*1ac30*/  F2FP.F16.F32.PACK_AB R24, R100.reuse, R179 ;  /* 0x000000b36418723e */ /* 0x060fe200000000ff */
[----:B------:R-:W-:Y:S04]  /*1ac40*/  FADD.FTZ R179, R179, R118 ;  /* 0x00000076b3b37221 */ /* 0x000fe80000010000 */
[----:B------:R-:W-:Y:S04]  /*1ac50*/  FADD.FTZ R118, R100, R179 ;  /* 0x000000b364767221 */ /* 0x000fe80000010000 */
[----:B------:R-:W-:Y:S01]  /*1ac60*/  MUFU.EX2 R163, R163 ;  /* 0x000000a300a37308 */ /* 0x000fe20000000800 */
[C---:B------:R-:W-:Y:S05]  /*1ac70*/  HMMA.16816.F32 R4, R24.reuse, R44, R4 ;  /* 0x0000002c1804723c */ /* 0x040fea0000001804 */
[----:B------:R-:W-:Y:S01]  /*1ac80*/  FADD.FTZ R169, R169, R118 ;  /* 0x00000076a9a97221 */ /* 0x000fe20000010000 */
[C---:B------:R-:W-:Y:S03]  /*1ac90*/  HMMA.16816.F32 R8, R24.reuse, R46, R8 ;  /* 0x0000002e1808723c */ /* 0x040fe60000001808 */
[----:B------:R-:W5:Y:S01]  /*1aca0*/  MUFU.EX2 R110, R110 ;  /* 0x0000006e006e7308 */ /* 0x000f620000000800 */
[----:B------:R-:W4:Y:S01]  /*1acb0*/  LDSM.16.MT88.4 R44, [R202+0x6800] ;  /* 0x00680000ca2c783b */ /* 0x000f220000004200 */
[----:B-1----:R-:W-:Y:S01]  /*1acc0*/  F2FP.F16.F32.PACK_AB R32, R112, R167 ;  /* 0x000000a77020723e */ /* 0x002fe200000000ff */
[C---:B--2---:R-:W-:Y:S07]  /*1acd0*/  HMMA.16816.F32 R12, R24.reuse, R28, R12 ;  /* 0x0000001c180c723c */ /* 0x044fee000000180c */
[----:B------:R-:W-:Y:S01]  /*1ace0*/  MUFU.EX2 R161, R161 ;  /* 0x000000a100a17308 */ /* 0x000fe20000000800 */
[----:B------:R-:W-:Y:S01]  /*1acf0*/  FADD.FTZ R116, R116, R169 ;  /* 0x000000a974747221 */ /* 0x000fe20000010000 */
[----:B------:R-:W-:Y:S01]  /*1ad00*/  HMMA.16816.F32 R16, R24, R30, R16 ;  /* 0x0000001e1810723c */ /* 0x000fe20000001810 */
[----:B------:R-:W1:Y:S07]  /*1ad10*/  LDSM.16.MT88.4 R28, [R201+0x6800] ;  /* 0x00680000c91c783b */ /* 0x000e6e0000004200 */
[----:B------:R-:W2:Y:S03]  /*1ad20*/  MUFU.EX2 R108, R108 ;  /* 0x0000006c006c7308 */ /* 0x000ea60000000800 */
[----:B-----5:R-:W-:Y:S01]  /*1ad30*/  F2FP.F16.F32.PACK_AB R33, R110, R163 ;  /* 0x000000a36e21723e */ /* 0x020fe200000000ff */
[----:B------:R-:W-:Y:S01]  /*1ad40*/  FADD.FTZ R24, R120, R187 ;  /* 0x000000bb78187221 */ /* 0x000fe20000010000 */
[----:B------:R-:W-:Y:S03]  /*1ad50*/  FADD.FTZ R167, R167, R116 ;  /* 0x00000074a7a77221 */ /* 0x000fe60000010000 */
[----:B------:R-:W-:Y:S02]  /*1ad60*/  FADD.FTZ R24, R183, R24 ;  /* 0x00000018b7187221 */ /* 0x000fe40000010000 */
[----:B------:R-:W-:Y:S02]  /*1ad70*/  MUFU.EX2 R159, R159 ;  /* 0x0000009f009f7308 */ /* 0x000fe40000000800 */
[----:B------:R-:W-:Y:S08]  /*1ad80*/  FADD.FTZ R181, R181, R24 ;  /* 0x00000018b5b57221 */ /* 0x000ff00000010000 */
[----:B------:R-:W5:Y:S01]  /*1ad90*/  MUFU.EX2 R106, R106 ;  /* 0x0000006a006a7308 */ /* 0x000f620000000800 */
[----:B--2---:R-:W-:Y:S09]  /*1ada0*/  F2FP.F16.F32.PACK_AB R34, R108, R161 ;  /* 0x000000a16c22723e */ /* 0x004ff200000000ff */
[----:B------:R-:W-:Y:S10]  /*1adb0*/  MUFU.EX2 R153, R153 ;  /* 0x0000009900997308 */ /* 0x000ff40000000800 */
[----:B------:R-:W2:Y:S01]  /*1adc0*/  MUFU.EX2 R102, R102 ;  /* 0x0000006600667308 */ /* 0x000ea20000000800 */
[----:B-----5:R-:W-:Y:S09]  /*1add0*/  F2FP.F16.F32.PACK_AB R35, R106, R159 ;  /* 0x0000009f6a23723e */ /* 0x020ff200000000ff */
[----:B------:R-:W-:Y:S01]  /*1ade0*/  MUFU.EX2 R149, R149 ;  /* 0x0000009500957308 */ /* 0x000fe20000000800 */
[C---:B---3--:R-:W-:Y:S06]  /*1adf0*/  HMMA.16816.F32 R4, R32.reuse, R36, R4 ;  /* 0x000000242004723c */ /* 0x048fec0000001804 */
[C---:B------:R-:W-:Y:S03]  /*1ae00*/  HMMA.16816.F32 R8, R32.reuse, R38, R8 ;  /* 0x000000262008723c */ /* 0x040fe60000001808 */
[----:B------:R-:W3:Y:S01]  /*1ae10*/  MUFU.EX2 R98, R98 ;  /* 0x0000006200627308 */ /* 0x000ee20000000800 */
[----:B------:R-:W5:Y:S01]  /*1ae20*/  LDSM.16.MT88.4 R36, [R202+0x6c00] ;  /* 0x006c0000ca24783b */ /* 0x000f620000004200 */
[----:B--2---:R-:W-:Y:S01]  /*1ae30*/  F2FP.F16.F32.PACK_AB R24, R102, R153 ;  /* 0x000000996618723e */ /* 0x004fe200000000ff */
[C---:B----4-:R-:W-:Y:S07]  /*1ae40*/  HMMA.16816.F32 R12, R32.reuse, R40, R12 ;  /* 0x00000028200c723c */ /* 0x050fee000000180c */
[----:B------:R-:W-:Y:S01]  /*1ae50*/  MUFU.EX2 R129, R129 ;  /* 0x0000008100817308 */ /* 0x000fe20000000800 */
[----:B------:R-:W-:Y:S01]  /*1ae60*/  HMMA.16816.F32 R16, R32, R42, R16 ;  /* 0x0000002a2010723c */ /* 0x000fe20000001810 */
[----:B------:R-:W2:Y:S08]  /*1ae70*/  LDSM.16.MT88.4 R40, [R201+0x6c00] ;  /* 0x006c0000c928783b */ /* 0x000eb00000004200 */
[----:B------:R-:W4:Y:S02]  /*1ae80*/  MUFU.EX2 R96, R96 ;  /* 0x0000006000607308 */ /* 0x000f240000000800 */
[----:B---3--:R-:W-:Y:S01]  /*1ae90*/  F2FP.F16.F32.PACK_AB R25, R98, R149 ;  /* 0x000000956219723e */ /* 0x008fe200000000ff */
[----:B------:R-:W-:Y:S04]  /*1aea0*/  FADD.FTZ R32, R104, R181 ;  /* 0x000000b568207221 */ /* 0x000fe80000010000 */
        /* <DEDUP_REMOVED lines=12> */
[----:B------:R-:W-:Y:S04]  /*1af70*/  FADD.FTZ R153, R153, R108 ;  /* 0x0000006c99997221 */ /* 0x000fe80000010000 */
[----:B------:R-:W-:Y:S05]  /*1af80*/  FADD.FTZ R102, R102, R153 ;  /* 0x0000009966667221 */ /* 0x000fea0000010000 */
[----:B------:R-:W4:Y:S01]  /*1af90*/  MUFU.EX2 R90, R90 ;  /* 0x0000005a005a7308 */ /* 0x000f220000000800 */
[----:B---3--:R-:W-:Y:S01]  /*1afa0*/  F2FP.F16.F32.PACK_AB R27, R94, R127 ;  /* 0x0000007f5e1b723e */ /* 0x008fe200000000ff */
[----:B------:R-:W-:Y:S04]  /*1afb0*/  FADD.FTZ R129, R129, R102 ;  /* 0x0000006681817221 */ /* 0x000fe80000010000 */
[----:B------:R-:W-:Y:S04]  /*1afc0*/  FADD.FTZ R96, R96, R129 ;  /* 0x0000008160607221 */ /* 0x000fe80000010000 */
[----:B------:R-:W-:Y:S01]  /*1afd0*/  MUFU.EX2 R123, R123 ;  /* 0x0000007b007b7308 */ /* 0x000fe20000000800 */
[C---:B------:R-:W-:Y:S06]  /*1afe0*/  HMMA.16816.F32 R4, R24.reuse, R44, R4 ;  /* 0x0000002c1804723c */ /* 0x040fec0000001804 */
[C---:B------:R-:W-:Y:S03]  /*1aff0*/  HMMA.16816.F32 R8, R24.reuse, R46, R8 ;  /* 0x0000002e1808723c */ /* 0x040fe60000001808 */
[----:B------:R-:W3:Y:S01]  /*1b000*/  MUFU.EX2 R86, R86 ;  /* 0x0000005600567308 */ /* 0x000ee20000000800 */
[----:B------:R-:W2:Y:S01]  /*1b010*/  LDSM.16.MT88.4 R44, [R202+0x7000] ;  /* 0x00700000ca2c783b */ /* 0x000ea20000004200 */
        /* <DEDUP_REMOVED lines=8> */
[----:B------:R-:W-:Y:S04]  /*1b0a0*/  FADD.FTZ R24, R106, R159 ;  /* 0x0000009f6a187221 */ /* 0x000fe80000010000 */
[----:B------:R-:W-:Y:S02]  /*1b0b0*/  FADD.FTZ R149, R149, R24 ;  /* 0x0000001895957221 */ /* 0x000fe40000010000 */
        /* <DEDUP_REMOVED lines=19> */
[----:B------:R-:W-:Y:S03]  /*1b1f0*/  MOV R149, R0 ;  /* 0x0000000000957202 */ /* 0x000fe60000000f00 */
        /* <DEDUP_REMOVED lines=13> */
[----:B------:R-:W-:Y:S01]  /*1b2d0*/  FFMA.FTZ R82, R79, UR4, -R50 ;  /* 0x000000044f527c23 */ /* 0x000fe20008010832 */
[----:B------:R-:W-:Y:S02]  /*1b2e0*/  FFMA.FTZ R79, R75, UR4, -R48 ;  /* 0x000000044b4f7c23 */ /* 0x000fe40008010830 */
        /* <DEDUP_REMOVED lines=50> */
[----:B------:R-:W-:Y:S10]  /*1b610*/  MUFU.EX2 R68, R68 ;  /* 0x0000004400447308 */ /* 0x000ff40000000800 */
[----:B------:R-:W4:Y:S01]  /*1b620*/  MUFU.EX2 R21, R21 ;  /* 0x0000001500157308 */ /* 0x000f220000000800 */
[----:B---3--:R-:W-:Y:S09]  /*1b630*/  F2FP.F16.F32.PACK_AB R27, R87, R64 ;  /* 0x00000040571b723e */ /* 0x008ff200000000ff */
[----:B------:R3:W-:Y:S01]  /*1b640*/  MUFU.EX2 R103, R92 ;  /* 0x0000005c00677308 */ /* 0x0007e20000000800 */
[C---:B------:R-:W-:Y:S06]  /*1b650*/  HMMA.16816.F32 R4, R24.reuse, R44, R4 ;  /* 0x0000002c1804723c */ /* 0x040fec0000001804 */
[C---:B------:R-:W-:Y:S03]  /*1b660*/  HMMA.16816.F32 R8, R24.reuse, R46, R8 ;  /* 0x0000002e1808723c */ /* 0x040fe60000001808 */
[----:B------:R-:W5:Y:S01]  /*1b670*/  MUFU.EX2 R22, R22 ;  /* 0x0000001600167308 */ /* 0x000f620000000800 */
[----:B------:R-:W2:Y:S01]  /*1b680*/  LDSM.16.MT88.4 R44, [R202+0x8000] ;  /* 0x00800000ca2c783b */ /* 0x000ea20000004200 */
[----:B----4-:R-:W-:Y:S01]  /*1b690*/  F2FP.F16.F32.PACK_AB R32, R21, R68 ;  /* 0x000000441520723e */ /* 0x010fe200000000ff */
[C---:B-1----:R-:W-:Y:S07]  /*1b6a0*/  HMMA.16816.F32 R12, R24.reuse, R28, R12 ;  /* 0x0000001c180c723c */ /* 0x042fee000000180c */
[----:B------:R-:W1:Y:S01]  /*1b6b0*/  MUFU.EX2 R76, R76 ;  /* 0x0000004c004c7308 */ /* 0x000e620000000800 */
[--C-:B---3--:R-:W-:Y:S01]  /*1b6c0*/  FFMA.FTZ R92, R155, UR4, -R48.reuse ;  /* 0x000000049b5c7c23 */ /* 0x108fe20008010830 */
[----:B------:R-:W-:Y:S01]  /*1b6d0*/  HMMA.16816.F32 R16, R24, R30, R16 ;  /* 0x0000001e1810723c */ /* 0x000fe20000001810 */
[----:B------:R-:W3:Y:S07]  /*1b6e0*/  LDSM.16.MT88.4 R28, [R201+0x8000] ;  /* 0x00800000c91c783b */ /* 0x000eee0000004200 */
[----:B------:R-:W-:Y:S03]  /*1b6f0*/  MUFU.EX2 R84, R84 ;  /* 0x0000005400547308 */ /* 0x000fe60000000800 */
[----:B-----5:R-:W-:Y:S01]  /*1b700*/  F2FP.F16.F32.PACK_AB R33, R22, R103 ;  /* 0x000000671621723e */ /* 0x020fe200000000ff */
[----:B------:R-:W-:Y:S01]  /*1b710*/  FFMA.FTZ R26, R61, UR4, -R48 ;  /* 0x000000043d1a7c23 */ /* 0x000fe20008010830 */
[----:B------:R-:W-:Y:S01]  /*1b720*/  FADD.FTZ R24, R58, R73 ;  /* 0x000000493a187221 */ /* 0x000fe20000010000 */
[----:B------:R-:W-:Y:S03]  /*1b730*/  FADD.FTZ R61, R69, R60 ;  /* 0x0000003c453d7221 */ /* 0x000fe60000010000 */
[----:B------:R-:W-:Y:S01]  /*1b740*/  FADD.FTZ R71, R71, R24 ;  /* 0x0000001847477221 */ /* 0x000fe20000010000 */
[----:B------:R-:W4:Y:S01]  /*1b750*/  MUFU.EX2 R119, R175 ;  /* 0x000000af00777308 */ /* 0x000f220000000800 */
[----:B-1----:R-:W-:Y:S01]  /*1b760*/  F2FP.F16.F32.PACK_AB R34, R107, R76 ;  /* 0x0000004c6b22723e */ /* 0x002fe200000000ff */
[----:B------:R-:W-:Y:S01]  /*1b770*/  FADD.FTZ R61, R56, R61 ;  /* 0x0000003d383d7221 */ /* 0x000fe20000010000 */
[----:B------:R-:W-:Y:S03]  /*1b780*/  FADD.FTZ R71, R52, R71 ;  /* 0x0000004734477221 */ /* 0x000fe60000010000 */
[----:B------:R-:W-:Y:S01]  /*1b790*/  FADD.FTZ R54, R54, R61 ;  /* 0x0000003d36367221 */ /* 0x000fe20000010000 */
[----:B------:R-:W-:Y:S03]  /*1b7a0*/  FADD.FTZ R64, R64, R71 ;  /* 0x0000004740407221 */ /* 0x000fe60000010000 */
[----:B------:R-:W-:Y:S01]  /*1b7b0*/  MUFU.EX2 R88, R88 ;  /* 0x0000005800587308 */ /* 0x000fe20000000800 */
[----:B------:R-:W-:Y:S01]  /*1b7c0*/  FADD.FTZ R77, R77, R54 ;  /* 0x000000364d4d7221 */ /* 0x000fe20000010000 */
[----:B------:R-:W-:Y:S01]  /*1b7d0*/  FADD.FTZ R64, R87, R64 ;  /* 0x0000004057407221 */ /* 0x000fe20000010000 */
[----:B------:R-:W-:Y:S02]  /*1b7e0*/  FFMA.FTZ R54, R51, UR4, -R48 ;  /* 0x0000000433367c23 */ /* 0x000fe40008010830 */
[----:B------:R-:W-:Y:S01]  /*1b7f0*/  FADD.FTZ R68, R68, R77 ;  /* 0x0000004d44447221 */ /* 0x000fe20000010000 */
[----:B------:R-:W-:Y:S04]  /*1b800*/  FADD.FTZ R103, R103, R64 ;  /* 0x0000004067677221 */ /* 0x000fe80000010000 */
[----:B------:R-:W1:Y:S01]  /*1b810*/  MUFU.EX2 R121, R165 ;  /* 0x000000a500797308 */ /* 0x000e620000000800 */
[----:B----4-:R-:W-:Y:S01]  /*1b820*/  F2FP.F16.F32.PACK_AB R35, R119, R84 ;  /* 0x000000547723723e */ /* 0x010fe200000000ff */
        /* <DEDUP_REMOVED lines=8> */
[----:B------:R-:W4:Y:S01]  /*1b8b0*/  MUFU.EX2 R92, R92 ;  /* 0x0000005c005c7308 */ /* 0x000f220000000800 */
[----:B------:R-:W5:Y:S01]  /*1b8c0*/  LDSM.16.MT88.4 R36, [R202+0x8400] ;  /* 0x00840000ca24783b */ /* 0x000f620000004200 */
[----:B-1----:R-:W-:Y:S01]  /*1b8d0*/  F2FP.F16.F32.PACK_AB R24, R121, R88 ;  /* 0x000000587918723e */ /* 0x002fe200000000ff */
[C---:B--2---:R-:W-:Y:S07]  /*1b8e0*/  HMMA.16816.F32 R12, R32.reuse, R40, R12 ;  /* 0x00000028200c723c */ /* 0x044fee000000180c */
[----:B------:R-:W-:Y:S01]  /*1b8f0*/  MUFU.EX2 R133, R133 ;  /* 0x0000008500857308 */ /* 0x000fe20000000800 */
[----:B------:R-:W-:Y:S01]  /*1b900*/  FADD.FTZ R107, R107, R76 ;  /* 0x0000004c6b6b7221 */ /* 0x000fe20000010000 */
[----:B------:R-:W-:Y:S01]  /*1b910*/  HMMA.16816.F32 R16, R32, R42, R16 ;  /* 0x0000002a2010723c */ /* 0x000fe20000001810 */
[----:B------:R-:W1:Y:S07]  /*1b920*/  LDSM.16.MT88.4 R40, [R201+0x8400] ;  /* 0x00840000c928783b */ /* 0x000e6e0000004200 */
[----:B------:R-:W-:Y:S03]  /*1b930*/  MUFU.EX2 R100, R247 ;  /* 0x000000f700647308 */ /* 0x000fe60000000800 */
[----:B----4-:R-:W-:Y:S01]  /*1b940*/  F2FP.F16.F32.PACK_AB R25, R92, R131 ;  /* 0x000000835c19723e */ /* 0x010fe200000000ff */
[----:B------:R-:W-:Y:S01]  /*1b950*/  FADD.FTZ R88, R88, R107 ;  /* 0x0000006b58587221 */ /* 0x000fe20000010000 */
[----:B------:R-:W-:Y:S03]  /*1b960*/  FADD.FTZ R131, R131, R22 ;  /* 0x0000001683837221 */ /* 0x000fe60000010000 */
[----:B------:R-:W-:Y:S01]  /*1b970*/  FADD.FTZ R22, R121, R88 ;  /* 0x0000005879167221 */ /* 0x000fe20000010000 */
[----:B------:R-:W-:Y:S01]  /*1b980*/  FADD.FTZ R131, R92, R131 ;  /* 0x000000835c837221 */ /* 0x000fe20000010000 */
[----:B------:R-:W-:Y:S10]  /*1b990*/  MUFU.EX2 R104, R243 ;  /* 0x000000f300687308 */ /* 0x000ff40000000800 */
[----:B------:R-:W2:Y:S10]  /*1b9a0*/  MUFU.EX2 R135, R135 ;  /* 0x0000008700877308 */ /* 0x000eb40000000800 */
[----:B------:R4:W-:Y:S10]  /*1b9b0*/  MUFU.EX2 R58, R26 ;  /* 0x0000001a003a7308 */ /* 0x0009f40000000800 */
[----:B------:R-:W-:Y:S01]  /*1b9c0*/  MUFU.EX2 R112, R233 ;  /* 0x000000e900707308 */ /* 0x000fe20000000800 */
[C---:B--2---:R-:W-:Y:S01]  /*1b9d0*/  F2FP.F16.F32.PACK_AB R27, R135.reuse, R104 ;  /* 0x00000068871b723e */ /* 0x044fe200000000ff */
[----:B------:R-:W-:Y:S04]  /*1b9e0*/  FADD.FTZ R104, R104, R131 ;  /* 0x0000008368687221 */ /* 0x000fe80000010000 */
[----:B------:R-:W-:Y:S04]  /*1b9f0*/  FADD.FTZ R135, R135, R104 ;  /* 0x0000006887877221 */ /* 0x000fe80000010000 */
[----:B------:R-:W2:Y:S01]  /*1ba00*/  MUFU.EX2 R137, R137 ;  /* 0x0000008900897308 */ /* 0x000ea20000000800 */
[C---:B----4-:R-:W-:Y:S01]  /*1ba10*/  F2FP.F16.F32.PACK_AB R26, R100.reuse, R133 ;  /* 0x00000085641a723e */ /* 0x050fe200000000ff */
        /* <DEDUP_REMOVED lines=31> */
[----:B------:R-:W4:Y:S02]  /*1bc10*/  MUFU.EX2 R65, R65 ;  /* 0x0000004100417308 */ /* 0x000f240000000800 */
[--C-:B------:R-:W-:Y:S01]  /*1bc20*/  FFMA.FTZ R36, R49, UR4, -R50.reuse ;  /* 0x0000000431247c23 */ /* 0x100fe20008010832 */
[----:B------:R-:W-:Y:S01]  /*1bc30*/  FFMA.FTZ R50, R23, UR4, -R50 ;  /* 0x0000000417327c23 */ /* 0x000fe20008010832 */
[C---:B-1----:R-:W-:Y:S06]  /*1bc40*/  HMMA.16816.F32 R12, R32.reuse, R40, R12 ;  /* 0x00000028200c723c */ /* 0x042fec000000180c */
[----:B------:R-:W-:Y:S01]  /*1bc50*/  MUFU.EX2 R66, R67 ;  /* 0x0000004300427308 */ /* 0x000fe20000000800 */
[----:B---3--:R-:W-:Y:S01]  /*1bc60*/  F2FP.F16.F32.PACK_AB R24, R75, R80 ;  /* 0x000000504b18723e */ /* 0x008fe200000000ff */
[----:B------:R-:W-:Y:S01]  /*1bc70*/  FADD.FTZ R80, R80, R95 ;  /* 0x0000005f50507221 */ /* 0x000fe20000010000 */
[----:B------:R-:W-:Y:S07]  /*1bc80*/  HMMA.16816.F32 R16, R32, R42, R16 ;  /* 0x0000002a2010723c */ /* 0x000fee0000001810 */
[----:B------:R-:W1:Y:S01]  /*1bc90*/  MUFU.EX2 R63, R63 ;  /* 0x0000003f003f7308 */ /* 0x000e620000000800 */
[----:B----4-:R-:W-:Y:S03]  /*1bca0*/  F2FP.F16.F32.PACK_AB R25, R65, R74 ;  /* 0x0000004a4119723e */ /* 0x010fe600000000ff */
[----:B------:R-:W-:Y:S01]  /*1bcb0*/  FADD.FTZ R74, R74, R85 ;  /* 0x000000554a4a7221 */ /* 0x000fe20000010000 */
[--C-:B------:R-:W-:Y:S01]  /*1bcc0*/  FFMA.FTZ R32, R20, UR4, -R48.reuse ;  /* 0x0000000414207c23 */ /* 0x100fe20008010830 */
[----:B------:R-:W-:Y:S01]  /*1bcd0*/  FFMA.FTZ R48, R3, UR4, -R48 ;  /* 0x0000000403307c23 */ /* 0x000fe20008010830 */
[----:B------:R-:W3:Y:S01]  /*1bce0*/  LDSM.16.MT88.4 R20, [R201+0x8c00] ;  /* 0x008c0000c914783b */ /* 0x000ee20000004200 */
[----:B------:R-:W-:Y:S02]  /*1bcf0*/  FADD.FTZ R75, R75, R80 ;  /* 0x000000504b4b7221 */ /* 0x000fe40000010000 */
[----:B------:R-:W4:Y:S01]  /*1bd00*/  MUFU.EX2 R57, R57 ;  /* 0x0000003900397308 */ /* 0x000f220000000800 */
[----:B------:R-:W-:Y:S09]  /*1bd10*/  FADD.FTZ R65, R65, R74 ;  /* 0x0000004a41417221 */ /* 0x000ff20000010000 */
[----:B------:R-:W-:Y:S01]  /*1bd20*/  MUFU.EX2 R52, R59 ;  /* 0x0000003b00347308 */ /* 0x000fe20000000800 */
[C---:B-1----:R-:W-:Y:S01]  /*1bd30*/  F2FP.F16.F32.PACK_AB R26, R63.reuse, R66 ;  /* 0x000000423f1a723e */ /* 0x042fe200000000ff */
        /* <DEDUP_REMOVED lines=9> */
[----:B------:R-:W4:Y:S02]  /*1bdd0*/  MUFU.EX2 R54, R54 ;  /* 0x0000003600367308 */ /* 0x000f240000000800 */
[----:B-1----:R-:W-:Y:S01]  /*1bde0*/  F2FP.F16.F32.PACK_AB R132, R55, R52 ;  /* 0x000000343784723e */ /* 0x002fe200000000ff */
[C---:B--2---:R-:W-:Y:S07]  /*1bdf0*/  HMMA.16816.F32 R12, R24.reuse, R28, R12 ;  /* 0x0000001c180c723c */ /* 0x044fee000000180c */
[----:B------:R-:W-:Y:S01]  /*1be00*/  MUFU.EX2 R36, R36 ;  /* 0x0000002400247308 */ /* 0x000fe20000000800 */
[----:B------:R-:W-:Y:S01]  /*1be10*/  FADD.FTZ R52, R52, R63 ;  /* 0x0000003f34347221 */ /* 0x000fe20000010000 */
[----:B------:R-:W-:Y:S08]  /*1be20*/  HMMA.16816.F32 R16, R24, R30, R16 ;  /* 0x0000001e1810723c */ /* 0x000ff00000001810 */
[----:B------:R-:W1:Y:S03]  /*1be30*/  MUFU.EX2 R221, R50 ;  /* 0x0000003200dd7308 */ /* 0x000e660000000800 */
[C---:B----4-:R-:W-:Y:S01]  /*1be40*/  F2FP.F16.F32.PACK_AB R133, R54.reuse, R53 ;  /* 0x000000353685723e */ /* 0x050fe200000000ff */
[----:B------:R-:W-:Y:S01]  /*1be50*/  FADD.FTZ R53, R53, R58 ;  /* 0x0000003a35357221 */ /* 0x000fe20000010000 */
[----:B------:R-:W-:Y:S03]  /*1be60*/  FADD.FTZ R55, R55, R52 ;  /* 0x0000003437377221 */ /* 0x000fe60000010000 */
[----:B------:R-:W-:Y:S02]  /*1be70*/  FADD.FTZ R53, R54, R53 ;  /* 0x0000003536357221 */ /* 0x000fe40000010000 */
[----:B------:R-:W-:Y:S10]  /*1be80*/  MUFU.EX2 R32, R32 ;  /* 0x0000002000207308 */ /* 0x000ff40000000800 */
[----:B------:R-:W2:Y:S01]  /*1be90*/  MUFU.EX2 R3, R48 ;  /* 0x0000003000037308 */ /* 0x000ea20000000800 */
[C---:B-1----:R-:W-:Y:S01]  /*1bea0*/  F2FP.F16.F32.PACK_AB R134, R221.reuse, R36 ;  /* 0x00000024dd86723e */ /* 0x042fe200000000ff */
[----:B------:R-:W-:Y:S04]  /*1beb0*/  FADD.FTZ R36, R36, R55 ;  /* 0x0000003724247221 */ /* 0x000fe80000010000 */
[----:B------:R-:W-:Y:S01]  /*1bec0*/  FADD.FTZ R221, R221, R36 ;  /* 0x00000024dddd7221 */ /* 0x000fe20000010000 */
[C---:B--2---:R-:W-:Y:S01]  /*1bed0*/  F2FP.F16.F32.PACK_AB R135, R3.reuse, R32 ;  /* 0x000000200387723e */ /* 0x044fe200000000ff */
        /* <DEDUP_REMOVED lines=9> */
.L_x_2636:
        /* <DEDUP_REMOVED lines=160> */
.L_x_2642:
[----:B------:R-:W-:Y:S05]  /*1c970*/  BSYNC B0 ;  /* 0x0000000000007941 */ /* 0x000fea0003800000 */
.L_x_2641:
        /* <DEDUP_REMOVED lines=22> */
.L_x_2643:
        /* <DEDUP_REMOVED lines=10> */
.L_x_5343:


//--------------------- .text._ZN5flash24flash_fwd_splitkv_kernelI23Flash_fwd_kernel_traitsILi32ELi64ELi256ELi4ELb0ELb0EN7cutlass6half_tE19Flash_kernel_traitsILi32ELi64ELi256ELi4ES3_EELb1ELb0ELb1ELb0ELb0ELb0ELb1ELb1EEEvNS_16Flash_fwd_paramsE --------------------------
	.section	.text._ZN5flash24flash_fwd_splitkv_kernelI23Flash_fwd_kernel_traitsILi32ELi64ELi256ELi4ELb0ELb0EN7cutlass6half_tE19Flash_kernel_traitsILi32ELi64ELi256ELi4ES3_EELb1ELb0ELb1ELb0ELb0ELb0ELb1ELb1EEEvNS_16Flash_fwd_paramsE,"ax",@progbits
	.align	128
        .global         _ZN5flash24flash_fwd_splitkv_kernelI23Flash_fwd_kernel_traitsILi32ELi64ELi256ELi4ELb0ELb0EN7cutlass6half_tE19Flash_kernel_traitsILi32ELi64ELi256ELi4ES3_EELb1ELb0ELb1ELb0ELb0ELb0ELb1ELb1EEEvNS_16Flash_fwd_paramsE
        .type           _ZN5flash24flash_fwd_splitkv_kernelI23Flash_fwd_kernel_traitsILi32ELi64ELi256ELi4ELb0ELb0EN7cutlass6half_tE19Flash_kernel_traitsILi32ELi64ELi256ELi4ES3_EELb1ELb0ELb1ELb0ELb0ELb0ELb1ELb1EEEvNS_16Flash_fwd_paramsE,@function
        .size           _ZN5flash24flash_fwd_splitkv_kernelI23Flash_fwd_kernel_traitsILi32ELi64ELi256ELi4ELb0ELb0EN7cutlass6half_tE19Flash_kernel_traitsILi32ELi64ELi256ELi4ES3_EELb1ELb0ELb1ELb0ELb0ELb0ELb1ELb1EEEvNS_16Flash_fwd_paramsE,(.L_x_5344 - _ZN5flash24flash_fwd_splitkv_kernelI23Flash_fwd_kernel_traitsILi32ELi64ELi256ELi4ELb0ELb0EN7cutlass6half_tE19Flash_kernel_traitsILi32ELi64ELi256ELi4ES3_EELb1ELb0ELb1ELb0ELb0ELb0ELb1ELb1EEEvNS_16Flash_fwd_paramsE)
        .other          _ZN5flash24flash_fwd_splitkv_kernelI23Flash_fwd_kernel_traitsILi32ELi64ELi256ELi4ELb0ELb0EN7cutlass6half_tE19Flash_kernel_traitsILi32ELi64ELi256ELi4ES3_EELb1ELb0ELb1ELb0ELb0ELb0ELb1ELb1EEEvNS_16Flash_fwd_paramsE,@"STO_CUDA_ENTRY STV_DEFAULT"
_ZN5flash24flash_fwd_splitkv_kernelI23Flash_fwd_kernel_traitsILi32ELi64ELi256ELi4ELb0ELb0EN7cutlass6half_tE19Flash_kernel_traitsILi32ELi64ELi256ELi4ES3_EELb1ELb0ELb1ELb0ELb0ELb0ELb1ELb1EEEvNS_16Flash_fwd_paramsE:
.text._ZN5flash24flash_fwd_splitkv_kernelI23Flash_fwd_kernel_traitsILi32ELi64ELi256ELi4ELb0ELb0EN7cutlass6half_tE19Flash_kernel_traitsILi32ELi64ELi256ELi4ES3_EELb1ELb0ELb1ELb0ELb0ELb0ELb1ELb1EEEvNS_16Flash_fwd_paramsE:
[----:B------:R-:W-:Y:S01]  /*0000*/  LDC R1, c[0x0][0x28] ;  /* 0x00000a00ff017b82 */ /* 0x000fe20000000800 */
[----:B------:R-:W-:-:S07]  /*0010*/  ULDC UR10, c[0x0][0x270] ;  /* 0x00009c00000a7ab9 */ /* 0x000fce0000000800 */
[----:B------:R-:W1:Y:S01]  /*0020*/  S2UR UR28, SR_CTAID.Z ;  /* 0x00000000001c79c3 */ /* 0x000e620000002700 */
[----:B------:R-:W2:Y:S01]  /*0030*/  I2F.U32.RP R0, UR10 ;  /* 0x0000000a00007d06 */ /* 0x000ea20008209000 */
[----:B------:R-:W-:Y:S01]  /*0040*/  UISETP.NE.U32.AND UP1, UPT, UR10, URZ, UPT ;  /* 0x0000003f0a00728c */ /* 0x000fe2000bf25070 */
[----:B------:R-:W-:Y:S01]  /*0050*/  ULDC.64 UR8, c[0x0][0x2f0] ;  /* 0x0000bc0000087ab9 */ /* 0x000fe20000000a00 */
[----:B------:R-:W-:Y:S01]  /*0060*/  ULDC.64 UR14, c[0x0][0x2f8] ;  /* 0x0000be00000e7ab9 */ /* 0x000fe20000000a00 */
[----:B------:R-:W-:-:S04]  /*0070*/  ULDC.64 UR12, c[0x0][0x300] ;  /* 0x0000c000000c7ab9 */ /* 0x000fc80000000a00 */
        /* <DEDUP_REMOVED lines=9> */
[----:B------:R-:W-:Y:S01]  /*0110*/  ULDC.U8 UR6, c[0x0][0x3c2] ;  /* 0x0000f08000067ab9 */ /* 0x000fe20000000000 */
[----:B------:R-:W-:-:S04]  /*0120*/  UIADD3 UR4, -UR23, URZ, URZ ;  /* 0x0000003f17047290 */ /* 0x000fc8000fffe13f */
[----:B------:R-:W-:-:S04]  /*0130*/  UIMAD UR4, UR10, UR4, UR28 ;  /* 0x000000040a0472a4 */ /* 0x000fc8000f8e021c */
[----:B------:R-:W-:-:S11]  /*0140*/  UISETP.GE.U32.AND UP3, UPT, UR4, UR10, UPT ;  /* 0x0000000a0400728c */ /* 0x000fd6000bf66070 */
[----:B------:R-:W-:Y:S02]  /*0150*/  @UP3 UIADD3 UR4, UR4, -UR10, URZ ;  /* 0x8000000a04043290 */ /* 0x000fe4000fffe03f */
[----:B------:R-:W-:Y:S02]  /*0160*/  @UP3 UIADD3 UR23, UR23, 0x1, URZ ;  /* 0x0000000117173890 */ /* 0x000fe4000fffe03f */
[----:B------:R-:W-:-:S03]  /*0170*/  UISETP.GE.U32.AND UP2, UPT, UR4, UR10, UPT ;  /* 0x0000000a0400728c */ /* 0x000fc6000bf46070 */
[----:B------:R-:W-:Y:S02]  /*0180*/  ULDC.64 UR4, c[0x0][0x2f0] ;  /* 0x0000bc0000047ab9 */ /* 0x000fe40000000a00 */
[----:B------:R-:W-:-:S04]  /*0190*/  UISETP.NE.U32.AND UP0, UPT, UR4, URZ, UPT ;  /* 0x0000003f0400728c */ /* 0x000fc8000bf05070 */
[----:B------:R-:W-:Y:S02]  /*01a0*/  UISETP.NE.AND.EX UP0, UPT, UR5, URZ, UPT, UP0 ;  /* 0x0000003f0500728c */ /* 0x000fe4000bf05300 */
[----:B------:R-:W-:Y:S01]  /*01b0*/  @UP2 UIADD3 UR23, UR23, 0x1, URZ ;  /* 0x0000000117172890 */ /* 0x000fe2000fffe03f */
[----:B------:R-:W-:Y:S01]  /*01c0*/  ULDC.64 UR4, c[0x0][0x2f8] ;  /* 0x0000be0000047ab9 */ /* 0x000fe20000000a00 */
[----:B------:R-:W-:Y:S02]  /*01d0*/  @!UP1 ULOP3.LUT UR23, URZ, UR10, URZ, 0x33, !UPT ;  /* 0x0000000a3f179292 */ /* 0x000fe4000f8e333f */
[----:B------:R-:W-:Y:S01]  /*01e0*/  PLOP3.LUT P1, PT, PT, PT, UP0, 0x80, 0x0 ;  /* 0x000000000000781c */ /* 0x000fe20003f2f008 */
[----:B------:R-:W-:Y:S02]  /*01f0*/  UISETP.NE.AND UP2, UPT, UR6, URZ, UPT ;  /* 0x0000003f0600728c */ /* 0x000fe4000bf45270 */
[----:B------:R-:W-:Y:S02]  /*0200*/  UISETP.EQ.U32.AND UP1, UPT, UR4, URZ, UPT ;  /* 0x0000003f0400728c */ /* 0x000fe4000bf22070 */
[----:B------:R-:W-:-:S02]  /*0210*/  UIMAD.WIDE UR8, UR23, 0x4, UR8 ;  /* 0x00000004170878a5 */ /* 0x000fc4000f8e0208 */
[----:B------:R-:W-:Y:S02]  /*0220*/  UISETP.EQ.OR.EX UP1, UPT, UR5, URZ, !UP2, UP1 ;  /* 0x0000003f0500728c */ /* 0x000fe4000d722710 */
[----:B------:R-:W-:Y:S02]  /*0230*/  UIMAD.WIDE UR14, UR23, 0x4, UR14 ;  /* 0x00000004170e78a5 */ /* 0x000fe4000f8e020e */
[----:B------:R-:W-:Y:S01]  /*0240*/  IMAD.U32 R2, RZ, RZ, UR8 ;  /* 0x00000008ff027e24 */ /* 0x000fe2000f8e00ff */
[----:B------:R-:W-:Y:S01]  /*0250*/  ULDC.64 UR6, c[0x0][0x208] ;  /* 0x0000820000067ab9 */ /* 0x000fe20000000a00 */
[----:B------:R-:W-:Y:S01]  /*0260*/  PLOP3.LUT P0, PT, PT, PT, UP1, 0x80, 0x0 ;  /* 0x000000000000781c */ /* 0x000fe20003f0f018 */
        /* <DEDUP_REMOVED lines=17> */
[----:B------:R-:W1:Y:S08]  /*0380*/  S2UR UR27, SR_CTAID.X ;  /* 0x00000000001b79c3 */ /* 0x000e700000002500 */
[----:B------:R-:W1:Y:S01]  /*0390*/  S2UR UR11, SR_CTAID.Y ;  /* 0x00000000000b79c3 */ /* 0x000e620000002600 */
[----:B--2---:R-:W-:-:S02]  /*03a0*/  @P1 R2UR UR12, R4 ;  /* 0x00000000040c12ca */ /* 0x004fc400000e0000 */
[----:B---3--:R-:W-:-:S13]  /*03b0*/  @P1 R2UR UR21, R0 ;  /* 0x00000000001512ca */ /* 0x008fda00000e0000 */
[----:B------:R-:W-:-:S07]  /*03c0*/  @UP0 UIADD3 UR21, UR21, -UR12, URZ ;  /* 0x8000000c15150290 */ /* 0x000fce000fffe03f */
[----:B------:R-:W-:Y:S01]  /*03d0*/  @!UP0 ULDC UR21, c[0x0][0x2c4] ;  /* 0x0000b10000158ab9 */ /* 0x000fe20000000800 */
[----:B----4-:R-:W-:Y:S02]  /*03e0*/  @!P0 R2UR UR15, R3 ;  /* 0x00000000030f82ca */ /* 0x010fe400000e0000 */
[----:B------:R-:W-:Y:S01]  /*03f0*/  ISETP.NE.U32.AND P0, PT, RZ, UR4, PT ;  /* 0x00000004ff007c0c */ /* 0x000fe2000bf05070 */
[----:B------:R-:W-:Y:S01]  /*0400*/  UIADD3 UR4, -UR23, URZ, URZ ;  /* 0x0000003f17047290 */ /* 0x000fe2000fffe13f */
[----:B-----5:R-:W-:Y:S02]  /*0410*/  @P4 R2UR UR14, R2 ;  /* 0x00000000020e42ca */ /* 0x020fe400000e0000 */
[----:B------:R-:W-:Y:S01]  /*0420*/  ISETP.NE.AND.EX P0, PT, RZ, UR5, PT, P0 ;  /* 0x00000005ff007c0c */ /* 0x000fe2000bf05300 */
[----:B------:R-:W-:-:S12]  /*0430*/  UIMAD UR28, UR10, UR4, UR28 ;  /* 0x000000040a1c72a4 */ /* 0x000fd8000f8e021c */
        /* <DEDUP_REMOVED lines=8> */
.L_x_2644:
[----:B------:R-:W-:-:S05]  /*04c0*/  ULDC UR29, c[0x0][0x2c8] ;  /* 0x0000b200001d7ab9 */ /* 0x000fca0000000800 */
.L_x_2645:
        /* <DEDUP_REMOVED lines=14> */
[----:B------:R-:W-:Y:S01]  /*05b0*/  @!UP2 UISETP.NE.AND.EX UP0, UPT, UR5, URZ, UPT, UP0 ;  /* 0x0000003f0500a28c */ /* 0x000fe2000bf05300 */
[----:B------:R-:W-:-:S03]  /*05c0*/  @!UP2 ULDC UR4, c[0x0][0x2cc] ;  /* 0x0000b3000004aab9 */ /* 0x000fc60000000800 */
[----:B------:R-:W-:Y:S01]  /*05d0*/  @!UP2 USEL UR4, UR4, URZ, UP0 ;  /* 0x0000003f0404a287 */ /* 0x000fe20008000000 */
[----:B--2---:R-:W-:Y:S02]  /*05e0*/  @P0 R2UR UR24, R0 ;  /* 0x00000000001802ca */ /* 0x004fe400000e0000 */
[----:B------:R-:W-:-:S11]  /*05f0*/  PLOP3.LUT P0, PT, PT, PT, UP1, 0x80, 0x0 ;  /* 0x000000000000781c */ /* 0x000fd60003f0f018 */
[----:B------:R-:W-:Y:S02]  /*0600*/  @UP2 UIADD3 UR24, UR24, -UR14, URZ ;  /* 0x8000000e18182290 */ /* 0x000fe4000fffe03f */
[----:B------:R-:W-:Y:S01]  /*0610*/  @!UP2 UIADD3 UR24, UR29, UR4, URZ ;  /* 0x000000041d18a290 */ /* 0x000fe2000fffe03f */
[----:B------:R-:W-:Y:S11]  /*0620*/  @!P0 EXIT ;  /* 0x000000000000894d */ /* 0x000ff60003800000 */
[----:B------:R-:W-:Y:S01]  /*0630*/  ULDC UR16, c[0x0][0x10] ;  /* 0x0000040000107ab9 */ /* 0x000fe20000000800 */
[----:B------:R-:W1:Y:S01]  /*0640*/  LDC R0, c[0x0][0x10] ;  /* 0x00000400ff007b82 */ /* 0x000e620000000800 */
[----:B------:R-:W-:Y:S01]  /*0650*/  ULDC UR5, c[0x0][0x2c8] ;  /* 0x0000b20000057ab9 */ /* 0x000fe20000000800 */
[----:B------:R-:W-:Y:S01]  /*0660*/  UMOV UR18, URZ ;  /* 0x0000003f00127c82 */ /* 0x000fe20008000000 */
[----:B------:R-:W-:Y:S02]  /*0670*/  UIADD3 UR5, UR5, 0xff, URZ ;  /* 0x000000ff05057890 */ /* 0x000fe4000fffe03f */
[----:B------:R-:W-:Y:S02]  /*0680*/  UISETP.NE.AND UP1, UPT, UR16, URZ, UPT ;  /* 0x0000003f1000728c */ /* 0x000fe4000bf25270 */
[----:B------:R-:W-:-:S04]  /*0690*/  USHF.R.S32.HI UR4, URZ, 0x1f, UR5 ;  /* 0x0000001f3f047899 */ /* 0x000fc80008011405 */
        /* <DEDUP_REMOVED lines=38> */
[----:B------:R-:W-:Y:S02]  /*0900*/  ULDC UR5, c[0x0][0x398] ;  /* 0x0000e60000057ab9 */ /* 0x000fe40000000800 */
[----:B------:R-:W-:Y:S02]  /*0910*/  UIADD3 UR5, UR4, UR5, UR24 ;  /* 0x0000000504057290 */ /* 0x000fe4000fffe018 */
[----:B------:R-:W-:Y:S02]  /*0920*/  VIADDMNMX R0, R0, UR18, R2, PT ;  /* 0x0000001200007c46 */ /* 0x000fe4000b800102 */
[----:B------:R-:W-:Y:S02]  /*0930*/  USHF.R.S32.HI UR4, URZ, 0x1f, UR5 ;  /* 0x0000001f3f047899 */ /* 0x000fe40008011405 */
[----:B------:R-:W-:-:S02]  /*0940*/  R2UR UR22, R0 ;  /* 0x00000000001672ca */ /* 0x000fc400000e0000 */
[----:B------:R-:W-:-:S04]  /*0950*/  ULEA.HI UR4, UR4, UR5, URZ, 0x8 ;  /* 0x0000000504047291 */ /* 0x000fc8000f8f403f */
[----:B------:R-:W-:-:S07]  /*0960*/  USHF.R.S32.HI UR4, URZ, 0x8, UR4 ;  /* 0x000000083f047899 */ /* 0x000fce0008011404 */
        /* <DEDUP_REMOVED lines=46> */
[C---:B------:R-:W-:Y:S01]  /*0c50*/  LEA R6, P2, R2.reuse, UR4, 0x2 ;  /* 0x0000000402067c11 */ /* 0x040fe2000f8410ff */
        /* <DEDUP_REMOVED lines=16> */
.L_x_2646:
        /* <DEDUP_REMOVED lines=11> */
[----:B------:R-:W-:Y:S01]  /*0e10*/  UMOV UR13, UR23 ;  /* 0x00000017000d7c82 */ /* 0x000fe20008000000 */
[----:B------:R-:W-:Y:S01]  /*0e20*/  UPLOP3.LUT UP1, UPT, UPT, UPT, UPT, 0x40, 0x0 ;  /* 0x000000000000789c */ /* 0x000fe20003f2e870 */
[----:B------:R-:W-:Y:S02]  /*0e30*/  CS2R R240, SRZ ;  /* 0x0000000000f07805 */ /* 0x000fe4000001ff00 */
[----:B------:R-:W-:Y:S01]  /*0e40*/  ISETP.NE.AND.EX P1, PT, RZ, UR11, PT, P1 ;  /* 0x0000000bff007c0c */ /* 0x000fe2000bf25310 */
[----:B------:R-:W-:Y:S01]  /*0e50*/  USHF.R.S32.HI UR26, URZ, 0x1f, UR23 ;  /* 0x0000001f3f1a7899 */ /* 0x000fe20008011417 */
        /* <DEDUP_REMOVED lines=14> */
.L_x_2647:
        /* <DEDUP_REMOVED lines=36> */
[----:B-1----:R-:W-:Y:S02]  /*1180*/  IABS R5, R0 ;  /* 0x0000000000057213 */ /* 0x002fe40000000000 */
[----:B------:R-:W-:Y:S02]  /*1190*/  IADD3 R6, -R6, RZ, RZ ;  /* 0x000000ff06067210 */ /* 0x000fe40007ffe1ff */
[----:B------:R-:W1:Y:S03]  /*11a0*/  I2F.RP R10, R5 ;  /* 0x00000005000a7306 */ /* 0x000e660000209400 */
[----:B------:R-:W-:-:S05]  /*11b0*/  IMAD R8, R8, R6, R27 ;  /* 0x0000000608087224 */ /* 0x000fca00078e021b */
[----:B------:R-:W-:Y:S01]  /*11c0*/  SHF.R.S32.HI R6, RZ, 0x1f, R8 ;  /* 0x0000001fff067819 */ /* 0x000fe20000011408 */
[----:B-1----:R-:W1:Y:S01]  /*11d0*/  MUFU.RCP R10, R10 ;  /* 0x0000000a000a7308 */ /* 0x002e620000001000 */
[----:B--2---:R-:W-:-:S05]  /*11e0*/  IMAD.U32 R2, RZ, RZ, UR28 ;  /* 0x0000001cff027e24 */ /* 0x004fca000f8e00ff */
[----:B------:R-:W-:-:S05]  /*11f0*/  IABS R2, R2 ;  /* 0x0000000200027213 */ /* 0x000fca0000000000 */
[----:B------:R-:W-:Y:S02]  /*1200*/  IMAD.MOV.U32 R7, RZ, RZ, R2 ;  /* 0x000000ffff077224 */ /* 0x000fe400078e0002 */
[----:B-1----:R-:W-:-:S04]  /*1210*/  VIADD R10, R10, 0xffffffe ;  /* 0x0ffffffe0a0a7836 */ /* 0x002fc80000000000 */
[----:B------:R-:W1:Y:S02]  /*1220*/  F2I.FTZ.U32.TRUNC.NTZ R11, R10 ;  /* 0x0000000a000b7305 */ /* 0x000e64000021f000 */
[----:B-1----:R-:W-:Y:S02]  /*1230*/  IADD3 R4, RZ, -R11, RZ ;  /* 0x8000000bff047210 */ /* 0x002fe40007ffe0ff */
        /* <DEDUP_REMOVED lines=42> */
[----:B------:R-:W-:Y:S02]  /*14e0*/  IADD3 R2, R11, R0, RZ ;  /* 0x000000000b027210 */ /* 0x000fe40007ffe0ff */
[----:B------:R-:W-:Y:S01]  /*14f0*/  MOV R0, R4 ;  /* 0x0000000400007202 */ /* 0x000fe20000000f00 */
[----:B------:R-:W-:Y:S06]  /*1500*/  BRA `(.L_x_2649) ;  /* 0x0000000400487947 */ /* 0x000fec0003800000 */
.L_x_2648:
[----:B------:R-:W1:Y:S01]  /*1510*/  LDC R4, c[0x0][0x278] ;  /* 0x00009e00ff047b82 */ /* 0x000e620000000800 */
[----:B------:R-:W-:Y:S01]  /*1520*/  MOV R0, UR28 ;  /* 0x0000001c00007c02 */ /* 0x000fe20008000f00 */
[----:B------:R-:W-:Y:S02]  /*1530*/  UISETP.NE.AND UP0, UPT, UR15, -0x1, UPT ;  /* 0xffffffff0f00788c */ /* 0x000fe4000bf05270 */
[----:B------:R-:W-:Y:S01]  /*1540*/  ULEA UR5, UR22, 0xffffff00, 0x8 ;  /* 0xffffff0016057891 */ /* 0x000fe2000f8e403f */
[----:B------:R-:W-:-:S03]  /*1550*/  IABS R0, R0 ;  /* 0x0000000000007213 */ /* 0x000fc60000000000 */
        /* <DEDUP_REMOVED lines=15> */
[----:B------:R-:W-:-:S04]  /*1650*/  IMAD.HI.U32 R8, R9, R2, R8 ;  /* 0x0000000209087227 */ /* 0x000fc800078e0008 */
[----:B------:R-:W-:-:S04]  /*1660*/  IMAD.MOV.U32 R2, RZ, RZ, R0 ;  /* 0x000000ffff027224 */ /* 0x000fc800078e0000 */
[----:B------:R-:W-:-:S05]  /*1670*/  IMAD.HI.U32 R0, R8, R2, RZ ;  /* 0x0000000208007227 */ /* 0x000fca00078e00ff */
[----:B------:R-:W-:-:S05]  /*1680*/  IADD3 R5, -R0, RZ, RZ ;  /* 0x000000ff00057210 */ /* 0x000fca0007ffe1ff */
[C---:B------:R-:W-:Y:S02]  /*1690*/  IMAD R5, R6.reuse, R5, R2 ;  /* 0x0000000506057224 */ /* 0x040fe400078e0202 */
[----:B------:R-:W1:Y:S03]  /*16a0*/  LDC.64 R2, c[0x0][0x260] ;  /* 0x00009800ff027b82 */ /* 0x000e660000000a00 */
[----:B------:R-:W-:-:S13]  /*16b0*/  ISETP.GT.U32.AND P1, PT, R6, R5, PT ;  /* 0x000000050600720c */ /* 0x000fda0003f24070 */
[----:B------:R-:W-:Y:S02]  /*16c0*/  @!P1 IMAD.IADD R5, R5, 0x1, -R6 ;  /* 0x0000000105059824 */ /* 0x000fe400078e0a06 */
[----:B------:R-:W-:Y:S01]  /*16d0*/  @!P1 VIADD R0, R0, 0x1 ;  /* 0x0000000100009836 */ /* 0x000fe20000000000 */
[C---:B------:R-:W-:Y:S02]  /*16e0*/  ISETP.NE.AND P1, PT, R4.reuse, RZ, PT ;  /* 0x000000ff0400720c */ /* 0x040fe40003f25270 */
[----:B------:R-:W-:Y:S02]  /*16f0*/  ISETP.GE.U32.AND P3, PT, R5, R6, PT ;  /* 0x000000060500720c */ /* 0x000fe40003f66070 */
[----:B------:R-:W-:Y:S02]  /*1700*/  LOP3.LUT R5, R4, UR28, RZ, 0x3c, !PT ;  /* 0x0000001c04057c12 */ /* 0x000fe4000f8e3cff */
[----:B------:R-:W-:Y:S02]  /*1710*/  SHF.R.S32.HI R6, RZ, 0x1f, R27 ;  /* 0x0000001fff067819 */ /* 0x000fe4000001141b */
        /* <DEDUP_REMOVED lines=16> */
.L_x_2650:
        /* <DEDUP_REMOVED lines=33> */
.L_x_2649:
        /* <DEDUP_REMOVED lines=9> */
[----:B------:R-:W-:Y:S01]  /*1ac0*/  SHF.R.S32.HI R106, RZ, 0x2, R90 ;  /* 0x00000002ff6a7819 */ /* 0x000fe2000001145a */
[----:B------:R-:W-:Y:S01]  /*1ad0*/  USHF.L.U64.HI UR19, UR32, 0x5, UR33 ;  /* 0x0000000520137899 */ /* 0x000fe20008010221 */
[----:B------:R-:W-:Y:S01]  /*1ae0*/  SHF.R.S32.HI R37, RZ, 0x3, R93 ;  /* 0x00000003ff257819 */ /* 0x000fe2000001145d */
[----:B------:R-:W4:Y:S01]  /*1af0*/  LDC.64 R112, c[0x0][0x250] ;  /* 0x00009400ff707b82 */ /* 0x000f220000000a00 */
[C---:B------:R-:W-:Y:S01]  /*1b00*/  LEA.HI R7, R90.reuse, R106, RZ, 0x1 ;  /* 0x0000006a5a077211 */ /* 0x040fe200078f08ff */
[----:B------:R-:W-:Y:S01]  /*1b10*/  @!UP0 ULDC.64 UR4, c[0x0][0x228] ;  /* 0x00008a0000048ab9 */ /* 0x000fe20000000a00 */
[----:B------:R-:W-:Y:S01]  /*1b20*/  LOP3.LUT R90, R90, 0xfffffffc, RZ, 0xc0, !PT ;  /* 0xfffffffc5a5a7812 */ /* 0x000fe200078ec0ff */
[----:B------:R-:W-:Y:S01]  /*1b30*/  @UP0 UIMAD.WIDE.U32 UR30, UR12, UR10, URZ ;  /* 0x0000000a0c1e02a5 */ /* 0x000fe2000f8e003f */
[CC--:B------:R-:W-:Y:S01]  /*1b40*/  LEA.HI R97, R96.reuse, R35.reuse, RZ, 0x5 ;  /* 0x0000002360617211 */ /* 0x0c0fe200078f28ff */
[----:B------:R-:W-:Y:S01]  /*1b50*/  @!UP0 UIMAD.WIDE.U32 UR34, UR23, UR4, URZ ;  /* 0x00000004172282a5 */ /* 0x000fe2000f8e003f */
[----:B------:R-:W-:Y:S01]  /*1b60*/  LOP3.LUT R7, R7, 0x7fffffe, RZ, 0xc0, !PT ;  /* 0x07fffffe07077812 */ /* 0x000fe200078ec0ff */
[----:B------:R-:W-:Y:S01]  /*1b70*/  IMAD.IADD R90, R35, 0x1, -R90 ;  /* 0x00000001235a7824 */ /* 0x000fe200078e0a5a */
[----:B------:R-:W-:Y:S01]  /*1b80*/  LEA.HI R96, R96, R35, RZ, 0x4 ;  /* 0x0000002360607211 */ /* 0x000fe200078f20ff */
[----:B------:R-:W-:Y:S01]  /*1b90*/  IMAD.SHL.U32 R4, R37, 0x40, RZ ;  /* 0x0000004025047824 */ /* 0x000fe200078e00ff */
[----:B------:R-:W-:Y:S01]  /*1ba0*/  LOP3.LUT R93, R93, 0xfffffff8, RZ, 0xc0, !PT ;  /* 0xfffffff85d5d7812 */ /* 0x000fe200078ec0ff */
[----:B------:R-:W-:Y:S01]  /*1bb0*/  IMAD.SHL.U32 R196, R90, 0x8, RZ ;  /* 0x000000085ac47824 */ /* 0x000fe200078e00ff */
[----:B------:R-:W-:Y:S01]  /*1bc0*/  @!UP0 UMOV UR30, UR34 ;  /* 0x00000022001e8c82 */ /* 0x000fe20008000000 */
[----:B------:R-:W-:Y:S01]  /*1bd0*/  @!UP0 UIMAD UR13, UR26, UR4, URZ ;  /* 0x000000041a0d82a4 */ /* 0x000fe2000f8e023f */
[----:B------:R-:W-:Y:S01]  /*1be0*/  SHF.R.S32.HI R97, RZ, 0x5, R97 ;  /* 0x00000005ff617819 */ /* 0x000fe20000011461 */
[----:B------:R-:W-:Y:S01]  /*1bf0*/  IMAD.IADD R7, R106, 0x1, -R7 ;  /* 0x000000016a077824 */ /* 0x000fe200078e0a07 */
[----:B------:R-:W-:Y:S01]  /*1c00*/  IADD3 R12, P1, R196, UR30, RZ ;  /* 0x0000001ec40c7c10 */ /* 0x000fe2000ff3e0ff */
[----:B------:R-:W-:Y:S01]  /*1c10*/  USHF.R.S32.HI UR30, URZ, 0x1f, UR29 ;  /* 0x0000001f3f1e7899 */ /* 0x000fe2000801141d */
[----:B------:R-:W-:Y:S01]  /*1c20*/  LOP3.LUT R96, R96, 0xfffffff0, RZ, 0xc0, !PT ;  /* 0xfffffff060607812 */ /* 0x000fe200078ec0ff */
[----:B------:R-:W-:Y:S01]  /*1c30*/  IMAD.IADD R93, R35, 0x1, -R93 ;  /* 0x00000001235d7824 */ /* 0x000fe200078e0a5d */
[----:B------:R-:W-:Y:S01]  /*1c40*/  LOP3.LUT R4, R4, 0xc0, RZ, 0xc0, !PT ;  /* 0x000000c004047812 */ /* 0x000fe200078ec0ff */
[----:B------:R-:W-:Y:S01]  /*1c50*/  ULEA.HI UR30, UR30, UR29, URZ, 0x8 ;  /* 0x0000001d1e1e7291 */ /* 0x000fe2000f8f403f */
[----:B------:R-:W-:Y:S01]  /*1c60*/  IMAD R97, R97, 0x8, R7 ;  /* 0x0000000861617824 */ /* 0x000fe200078e0207 */
[----:B------:R-:W-:Y:S01]  /*1c70*/  @!UP0 UIMAD UR13, UR23, UR5, UR13 ;  /* 0x00000005170d82a4 */ /* 0x000fe2000f8e020d */
[----:B------:R-:W-:Y:S01]  /*1c80*/  SHF.R.S32.HI R197, RZ, 0x1f, R196 ;  /* 0x0000001fffc57819 */ /* 0x000fe200000114c4 */
[----:B------:R-:W-:Y:S01]  /*1c90*/  USHF.R.S32.HI UR30, URZ, 0x8, UR30 ;  /* 0x000000083f1e7899 */ /* 0x000fe2000801141e */
[----:B------:R-:W-:Y:S01]  /*1ca0*/  IADD3 R10, P0, R196, UR16, RZ ;  /* 0x00000010c40a7c10 */ /* 0x000fe2000ff1e0ff */
[----:B------:R-:W-:Y:S01]  /*1cb0*/  IMAD.IADD R96, R35, 0x1, -R96 ;  /* 0x0000000123607824 */ /* 0x000fe200078e0a60 */
[----:B------:R-:W-:Y:S01]  /*1cc0*/  LOP3.LUT R7, R4, 0x18, R196, 0xf8, !PT ;  /* 0x0000001804077812 */ /* 0x000fe200078ef8c4 */
[----:B------:R-:W-:Y:S01]  /*1cd0*/  @UP0 UIMAD UR12, UR12, UR11, UR31 ;  /* 0x0000000b0c0c02a4 */ /* 0x000fe2000f8e021f */
[----:B------:R-:W-:Y:S01]  /*1ce0*/  SHF.R.U32.HI R4, RZ, 0x3, R4 ;  /* 0x00000003ff047819 */ /* 0x000fe20000011604 */
[----:B------:R-:W-:Y:S01]  /*1cf0*/  @!UP0 UIADD3 UR12, UR35, UR13, URZ ;  /* 0x0000000d230c8290 */ /* 0x000fe2000fffe03f */
[----:B------:R-:W-:Y:S01]  /*1d00*/  LEA.HI R36, R93, R93, RZ, 0x1 ;  /* 0x0000005d5d247211 */ /* 0x000fe200078f08ff */
[----:B------:R-:W-:Y:S01]  /*1d10*/  UISETP.LT.AND UP0, UPT, UR18, UR30, UPT ;  /* 0x0000001e1200728c */ /* 0x000fe2000bf01270 */
[--C-:B------:R-:W-:Y:S01]  /*1d20*/  SHF.R.S32.HI R107, RZ, 0x1f, R106.reuse ;  /* 0x0000001fff6b7819 */ /* 0x100fe2000001146a */
[----:B------:R-:W-:Y:S01]  /*1d30*/  ULDC.64 UR4, c[0x0][0x268] ;  /* 0x00009a0000047ab9 */ /* 0x000fe20000000a00 */
[----:B------:R-:W-:Y:S01]  /*1d40*/  IADD3.X R11, R197, UR15, RZ, P0, !PT ;  /* 0x0000000fc50b7c10 */ /* 0x000fe200087fe4ff */
[----:B------:R-:W-:Y:S01]  /*1d50*/  USEL UR30, UR18, UR30, !UP0 ;  /* 0x0000001e121e7287 */ /* 0x000fe2000c000000 */
[----:B------:R-:W-:Y:S01]  /*1d60*/  IADD3 R98, P0, R106, R8, RZ ;  /* 0x000000086a627210 */ /* 0x000fe20007f1e0ff */
[----:B---3--:R-:W-:Y:S01]  /*1d70*/  IMAD.WIDE R14, R14, 0x40, R106 ;  /* 0x000000400e0e7825 */ /* 0x008fe200078e026a */
[----:B------:R-:W-:Y:S01]  /*1d80*/  LOP3.LUT R4, R7, R4, RZ, 0x3c, !PT ;  /* 0x0000000407047212 */ /* 0x000fe200078e3cff */
[----:B------:R-:W-:Y:S01]  /*1d90*/  UISETP.GT.AND UP0, UPT, UR22, UR30, UPT ;  /* 0x0000001e1600728c */ /* 0x000fe2000bf04270 */
[----:B------:R-:W-:Y:S01]  /*1da0*/  LEA.HI R95, R96, R96, RZ, 0x1 ;  /* 0x00000060605f7211 */ /* 0x000fe200078f08ff */
[----:B------:R-:W-:Y:S01]  /*1db0*/  IMAD.X R100, R107, 0x1, R6, P0 ;  /* 0x000000016b647824 */ /* 0x000fe200000e0606 */
[----:B------:R-:W-:Y:S01]  /*1dc0*/  LOP3.LUT R7, R36, 0xfffffffe, RZ, 0xc0, !PT ;  /* 0xfffffffe24077812 */ /* 0x000fe200078ec0ff */
[----:B------:R-:W-:Y:S01]  /*1dd0*/  IMAD.U32 R97, R97, 0x20, R4 ;  /* 0x0000002061617824 */ /* 0x000fe200078e0004 */
[--C-:B------:R-:W-:Y:S01]  /*1de0*/  SHF.R.S32.HI R9, RZ, 0x1, R95.reuse ;  /* 0x00000001ff097819 */ /* 0x100fe2000001145f */
[----:B------:R-:W-:Y:S01]  /*1df0*/  IMAD R4, R72, UR4, RZ ;  /* 0x0000000448047c24 */ /* 0x000fe2000f8e02ff */
[----:B------:R-:W-:Y:S01]  /*1e00*/  SHF.R.S32.HI R94, RZ, 0x1f, R95 ;  /* 0x0000001fff5e7819 */ /* 0x000fe2000001145f */
[----:B------:R-:W-:Y:S01]  /*1e10*/  IMAD.IADD R93, R93, 0x1, -R7 ;  /* 0x000000015d5d7824 */ /* 0x000fe200078e0a07 */
[----:B------:R-:W-:Y:S01]  /*1e20*/  IADD3 R102, P0, R196, R3, RZ ;  /* 0x00000003c4667210 */ /* 0x000fe20007f1e0ff */
[----:B------:R-:W-:Y:S01]  /*1e30*/  IMAD R7, R15, UR10, RZ ;  /* 0x0000000a0f077c24 */ /* 0x000fe2000f8e02ff */
[C---:B------:R-:W-:Y:S01]  /*1e40*/  IADD3.X R13, R197.reuse, UR12, RZ, P1, !PT ;  /* 0x0000000cc50d7c10 */ /* 0x040fe20008ffe4ff */
[----:B------:R-:W-:Y:S01]  /*1e50*/  IMAD R4, R0, UR5, R4 ;  /* 0x0000000500047c24 */ /* 0x000fe2000f8e0204 */
[----:B------:R-:W-:Y:S01]  /*1e60*/  LEA.HI R94, R94, R9, RZ, 0x2 ;  /* 0x000000095e5e7211 */ /* 0x000fe200078f10ff */
[----:B------:R-:W-:Y:S01]  /*1e70*/  IMAD.WIDE.U32 R10, R0, UR4, R10 ;  /* 0x00000004000a7c25 */ /* 0x000fe2000f8e000a */
[----:B--2---:R-:W-:Y:S01]  /*1e80*/  LEA.HI R92, R92, R92, RZ, 0x1 ;  /* 0x0000005c5c5c7211 */ /* 0x004fe200078f08ff */
[----:B------:R-:W-:Y:S01]  /*1e90*/  ULDC.64 UR4, c[0x0][0x258] ;  /* 0x0000960000047ab9 */ /* 0x000fe20000000a00 */
[----:B------:R-:W-:Y:S01]  /*1ea0*/  LOP3.LUT R94, R94, 0xfffffffc, RZ, 0xc0, !PT ;  /* 0xfffffffc5e5e7812 */ /* 0x000fe200078ec0ff */
[----:B------:R-:W-:Y:S01]  /*1eb0*/  IMAD.X R103, R197, 0x1, R2, P0 ;  /* 0x00000001c5677824 */ /* 0x000fe200000e0602 */
[----:B------:R-:W-:Y:S01]  /*1ec0*/  PLOP3.LUT P0, PT, PT, PT, UP0, 0x80, 0x0 ;  /* 0x000000000000781c */ /* 0x000fe20003f0f008 */
[C---:B------:R-:W-:Y:S01]  /*1ed0*/  IMAD R7, R14.reuse, UR11, R7 ;  /* 0x0000000b0e077c24 */ /* 0x040fe2000f8e0207 */
[----:B------:R-:W-:Y:S01]  /*1ee0*/  SHF.R.S32.HI R89, RZ, 0x1, R92 ;  /* 0x00000001ff597819 */ /* 0x000fe2000001145c */
[----:B------:R-:W-:Y:S01]  /*1ef0*/  IMAD.WIDE.U32 R12, R14, UR10, R12 ;  /* 0x0000000a0e0c7c25 */ /* 0x000fe2000f8e000c */
[----:B------:R-:W-:Y:S01]  /*1f00*/  UIMAD UR10, UR25, UR4, URZ ;  /* 0x00000004190a72a4 */ /* 0x000fe2000f8e023f */
[----:B----4-:R-:W-:Y:S01]  /*1f10*/  SHF.L.U64.HI R221, R112, 0x5, R113 ;  /* 0x0000000570dd7819 */ /* 0x010fe20000010271 */
[----:B------:R-:W-:Y:S01]  /*1f20*/  USHF.L.U32 UR20, UR32, 0x5, URZ ;  /* 0x0000000520147899 */ /* 0x000fe2000800063f */
[----:B------:R-:W-:Y:S01]  /*1f30*/  IMAD.SHL.U32 R90, R90, 0x4, RZ ;  /* 0x000000045a5a7824 */ /* 0x000fe200078e00ff */
[----:B------:R-:W-:Y:S01]  /*1f40*/  UIMAD UR5, UR28, UR5, UR10 ;  /* 0x000000051c0572a4 */ /* 0x000fe2000f8e020a */
[----:B------:R-:W-:Y:S01]  /*1f50*/  IMAD.IADD R13, R13, 0x1, R7 ;  /* 0x000000010d0d7824 */ /* 0x000fe200078e0207 */
[----:B------:R-:W-:Y:S01]  /*1f60*/  SHF.R.S32.HI R36, RZ, 0x1, R36 ;  /* 0x00000001ff247819 */ /* 0x000fe20000011424 */
[----:B------:R-:W-:-:S02]  /*1f70*/  IMAD.U32 R110, RZ, RZ, UR4 ;  /* 0x00000004ff6e7e24 */ /* 0x000fc4000f8e00ff */
[----:B------:R-:W-:Y:S02]  /*1f80*/  IMAD.IADD R94, R9, 0x1, -R94 ;  /* 0x00000001095e7824 */ /* 0x000fe400078e0a5e */
[----:B------:R-:W-:Y:S02]  /*1f90*/  IMAD R100, R100, R112, RZ ;  /* 0x0000007064647224 */ /* 0x000fe400078e02ff */
[----:B------:R-:W-:Y:S01]  /*1fa0*/  IMAD R91, R106, R89, R90 ;  /* 0x000000596a5b7224 */ /* 0x000fe200078e025a */
[----:B------:R-:W-:Y:S01]  /*1fb0*/  LOP3.LUT P1, RZ, R94, 0x2, RZ, 0xc0, !PT ;  /* 0x000000025eff7812 */ /* 0x000fe2000782c0ff */
[----:B------:R-:W-:Y:S02]  /*1fc0*/  IMAD.IADD R11, R11, 0x1, R4 ;  /* 0x000000010b0b7824 */ /* 0x000fe400078e0204 */
[----:B------:R-:W-:Y:S01]  /*1fd0*/  IMAD R104, R107, UR32, RZ ;  /* 0x000000206b687c24 */ /* 0x000fe2000f8e02ff */
[----:B------:R-:W-:Y:S01]  /*1fe0*/  SHF.R.S32.HI R81, RZ, 0x1f, R91 ;  /* 0x0000001fff517819 */ /* 0x000fe2000001145b */
[----:B------:R-:W-:-:S04]  /*1ff0*/  IMAD.WIDE.U32 R110, R110, UR28, R12 ;  /* 0x0000001c6e6e7c25 */ /* 0x000fc8000f8e000c */
[----:B------:R-:W-:Y:S02]  /*2000*/  IMAD R100, R98, R113, R100 ;  /* 0x0000007162647224 */ /* 0x000fe400078e0264 */
[----:B------:R-:W-:Y:S02]  /*2010*/  IMAD.MOV.U32 R9, RZ, RZ, 0x10 ;  /* 0x00000010ff097424 */ /* 0x000fe400078e00ff */
        /* <DEDUP_REMOVED lines=40> */
[C---:B------:R-:W-:Y:S01]  /*22a0*/  IMAD.WIDE.U32 R12, R6.reuse, UR14, R12 ;  /* 0x0000000e060c7c25 */ /* 0x040fe2000f8e000c */
        /* <DEDUP_REMOVED lines=75> */
[C---:B------:R-:W-:Y:S01]  /*2760*/  IMAD R41, R89.reuse, 0xc0, RZ ;  /* 0x000000c059297824 */ /* 0x040fe200078e02ff */
        /* <DEDUP_REMOVED lines=56> */
.L_x_2705:
[----:B------:R-:W-:Y:S01]  /*2af0*/  ISETP.GE.AND P1, PT, R196, UR53, PT ;  /* 0x00000035c4007c0c */ /* 0x000fe2000bf26270 */
[----:B------:R-:W-:Y:S02]  /*2b00*/  IMAD.SHL.U32 R14, R12, 0x100, RZ ;  /* 0x000001000c0e7824 */ /* 0x000fe400078e00ff */
[----:B------:R-:W-:Y:S02]  /*2b10*/  IMAD.MOV.U32 R2, RZ, RZ, R71 ;  /* 0x000000ffff027224 */ /* 0x000fe400078e0047 */
[----:B------:R-:W-:Y:S02]  /*2b20*/  VIADD R13, R14, 0xffffff00 ;  /* 0xffffff000e0d7836 */ /* 0x000fe40000000000 */
[----:B------:R-:W-:Y:S03]  /*2b30*/  IMAD.MOV.U32 R3, RZ, RZ, R70 ;  /* 0x000000ffff037224 */ /* 0x000fe600078e0046 */
[C---:B-1----:R-:W-:Y:S02]  /*2b40*/  IADD3 R121, -R13.reuse, UR24, RZ ;  /* 0x000000180d797c10 */ /* 0x042fe4000fffe1ff */
[----:B------:R-:W-:Y:S02]  /*2b50*/  IADD3 R120, -R13, UR29, RZ ;  /* 0x0000001d0d787c10 */ /* 0x000fe4000fffe1ff */
[-C--:B------:R-:W-:Y:S02]  /*2b60*/  ISETP.GE.OR P0, PT, R106, R121.reuse, P1 ;  /* 0x000000796a00720c */ /* 0x080fe40000f06670 */
[-C--:B------:R-:W-:Y:S02]  /*2b70*/  ISETP.GE.OR P2, PT, R88, R121.reuse, P1 ;  /* 0x000000795800720c */ /* 0x080fe40000f46670 */
[-C--:B------:R-:W-:Y:S02]  /*2b80*/  ISETP.LT.OR P0, PT, R106, R120.reuse, P0 ;  /* 0x000000786a00720c */ /* 0x080fe40000701670 */
[-C--:B------:R-:W-:Y:S11]  /*2b90*/  ISETP.LT.OR P2, PT, R88, R120.reuse, P2 ;  /* 0x000000785800720c */ /* 0x080ff60001741670 */
[----:B--23--:R-:W2:Y:S01]  /*2ba0*/  @!P0 LDG.E.128 R4, desc[UR6][R2.64] ;  /* 0x0000000602048981 */ /* 0x00cea2000c1e1d00 */
[----:B----4-:R-:W-:Y:S01]  /*2bb0*/  @!P0 IMAD.MOV.U32 R18, RZ, RZ, R69 ;  /* 0x000000ffff128224 */ /* 0x010fe200078e0045 */
        /* <DEDUP_REMOVED lines=76> */
[----:B------:R-:W-:Y:S03]  /*3080*/  ISETP.GE.AND P0, PT, R196, UR4, PT ;  /* 0x00000004c4007c0c */ /* 0x000fe6000bf06270 */
        /* <DEDUP_REMOVED lines=43> */
[----:B------:R-:W-:Y:S01]  /*3340*/  @!P0 FFMA.FTZ R29, R6, R23, -R29 ;  /* 0x00000017061d8223 */ /* 0x000fe2000001081d */
[----:B------:R-:W-:Y:S01]  /*3350*/  MOV R6, R67 ;  /* 0x0000004300067202 */ /* 0x000fe20000000f00 */
[----:B------:R-:W-:Y:S01]  /*3360*/  @!P0 FFMA.FTZ R4, R22, R23, R4 ;  /* 0x0000001716048223 */ /* 0x000fe20000010004 */
[----:B------:R-:W-:Y:S02]  /*3370*/  @!P0 F2FP.F16.F32.PACK_AB R2, R2, R28 ;  /* 0x0000001c0202823e */ /* 0x000fe400000000ff */
[----:B------:R-:W-:Y:S02]  /*3380*/  @!P0 F2FP.F16.F32.PACK_AB R3, R3, R7 ;  /* 0x000000070303823e */ /* 0x000fe400000000ff */
[----:B------:R-:W-:Y:S02]  /*3390*/  @!P0 F2FP.F16.F32.PACK_AB R4, R4, R29 ;  /* 0x0000001d0404823e */ /* 0x000fe400000000ff */
[----:B------:R-:W-:Y:S02]  /*33a0*/  @!P0 MOV R17, R2 ;  /* 0x0000000200118202 */ /* 0x000fe40000000f00 */
[----:B------:R-:W-:Y:S02]  /*33b0*/  MOV R7, R66 ;  /* 0x0000004200077202 */ /* 0x000fe40000000f00 */
[----:B------:R-:W-:Y:S02]  /*33c0*/  @!P0 MOV R18, R3 ;  /* 0x0000000300128202 */ /* 0x000fe40000000f00 */
[----:B------:R-:W-:Y:S05]  /*33d0*/  @!P0 MOV R19, R4 ;  /* 0x0000000400138202 */ /* 0x000fea0000000f00 */
[----:B------:R3:W-:Y:S02]  /*33e0*/  STG.E.128 desc[UR6][R6.64], R16 ;  /* 0x0000001006007986 */ /* 0x0007e4000c101d06 */
.L_x_2655:
[----:B------:R-:W-:Y:S05]  /*33f0*/  BSYNC B0 ;  /* 0x0000000000007941 */ /* 0x000fea0003800000 */
.L_x_2654:
        /* <DEDUP_REMOVED lines=64> */
.L_x_2657:
[----:B------:R-:W-:Y:S05]  /*3800*/  BSYNC B0 ;  /* 0x0000000000007941 */ /* 0x000fea0003800000 */
.L_x_2656:
        /* <DEDUP_REMOVED lines=65> */
.L_x_2659:
[----:B------:R-:W-:Y:S05]  /*3c20*/  BSYNC B0 ;  /* 0x0000000000007941 */ /* 0x000fea0003800000 */
.L_x_2658:
        /* <DEDUP_REMOVED lines=16> */
[----:B------:R-:W-:Y:S05]  /*3d30*/  MOV R5, R72 ;  /* 0x0000004800057202 */ /* 0x000fea0000000f00 */
        /* <DEDUP_REMOVED lines=11> */
[----:B---3--:R-:W2:Y:S08]  /*3df0*/  LDG.E.128 R16, desc[UR6][R4.64] ;  /* 0x0000000604107981 */ /* 0x008eb0000c1e1d00 */
        /* <DEDUP_REMOVED lines=12> */
[C---:B------:R-:W-:Y:S01]  /*3ec0*/  @!P0 FMUL.FTZ R0, R6.reuse, R0 ;  /* 0x0000000006008220 */ /* 0x040fe20000410000 */
[----:B------:R-:W-:Y:S02]  /*3ed0*/  @!P0 HADD2.F32 R2, -RZ, R2.H1_H1 ;  /* 0x30000002ff028230 */ /* 0x000fe40000004100 */
[----:B------:R-:W-:Y:S01]  /*3ee0*/  @!P0 FFMA.FTZ R25, R6, R15, -R25 ;  /* 0x0000000f06198223 */ /* 0x000fe20000010819 */
[----:B------:R-:W-:Y:S01]  /*3ef0*/  @!P0 MOV R6, R19 ;  /* 0x0000001300068202 */ /* 0x000fe20000000f00 */
[----:B------:R-:W-:Y:S01]  /*3f00*/  @!P0 FFMA.FTZ R0, R8, R15, R0 ;  /* 0x0000000f08008223 */ /* 0x000fe20000010000 */
[--C-:B------:R-:W-:Y:S02]  /*3f10*/  @!P0 HADD2.F32 R8, -RZ, R3.reuse.H1_H1 ;  /* 0x30000003ff088230 */ /* 0x100fe40000004100 */
[----:B------:R-:W-:Y:S02]  /*3f20*/  @!P0 HADD2.F32 R20, -RZ, R22.H1_H1 ;  /* 0x30000016ff148230 */ /* 0x000fe40000004100 */
[----:B------:R-:W-:Y:S01]  /*3f30*/  @!P0 F2FP.F16.F32.PACK_AB R0, R0, R25 ;  /* 0x000000190000823e */ /* 0x000fe200000000ff */
[----:B------:R-:W-:Y:S02]  /*3f40*/  @!P0 HADD2.F32 R3, -RZ, R3.H0_H0 ;  /* 0x20000003ff038230 */ /* 0x000fe40000004100 */
[----:B------:R-:W-:Y:S01]  /*3f50*/  @!P0 FMUL.FTZ R32, R8, R2 ;  /* 0x0000000208208220 */ /* 0x000fe20000410000 */
[--C-:B------:R-:W-:Y:S01]  /*3f60*/  @!P0 HADD2.F32 R15, -RZ, R7.reuse.H1_H1 ;  /* 0x30000007ff0f8230 */ /* 0x100fe20000004100 */
[----:B------:R-:W-:Y:S01]  /*3f70*/  @!P0 MOV R16, R0 ;  /* 0x0000000000108202 */ /* 0x000fe20000000f00 */
[----:B------:R-:W-:Y:S02]  /*3f80*/  @!P0 HADD2.F32 R7, -RZ, R7.H0_H0 ;  /* 0x20000007ff078230 */ /* 0x000fe40000004100 */
[C---:B------:R-:W-:Y:S01]  /*3f90*/  @!P0 FFMA.FTZ R32, R3.reuse, R20, -R32 ;  /* 0x0000001403208223 */ /* 0x040fe20000010820 */
[--C-:B------:R-:W-:Y:S02]  /*3fa0*/  @!P0 HADD2.F32 R22, -RZ, R6.reuse.H1_H1 ;  /* 0x30000006ff168230 */ /* 0x100fe40000004100 */
[----:B------:R-:W-:Y:S01]  /*3fb0*/  @!P0 FMUL.FTZ R2, R3, R2 ;  /* 0x0000000203028220 */ /* 0x000fe20000410000 */
[----:B------:R-:W-:Y:S02]  /*3fc0*/  @!P0 HADD2.F32 R6, -RZ, R6.H0_H0 ;  /* 0x20000006ff068230 */ /* 0x000fe40000004100 */
[-C--:B------:R-:W-:Y:S01]  /*3fd0*/  @!P0 FMUL.FTZ R34, R15, R5.reuse ;  /* 0x000000050f228220 */ /* 0x080fe20000410000 */
[--C-:B------:R-:W-:Y:S02]  /*3fe0*/  @!P0 HADD2.F32 R21, -RZ, R23.reuse.H0_H0 ;  /* 0x20000017ff158230 */ /* 0x100fe40000004100 */
[C---:B------:R-:W-:Y:S01]  /*3ff0*/  @!P0 FMUL.FTZ R3, R7.reuse, R5 ;  /* 0x0000000507038220 */ /* 0x040fe20000410000 */
[----:B------:R-:W-:Y:S02]  /*4000*/  @!P0 HADD2.F32 R23, -RZ, R23.H1_H1 ;  /* 0x30000017ff178230 */ /* 0x000fe40000004100 */
[-C--:B------:R-:W-:Y:S01]  /*4010*/  @!P0 FMUL.FTZ R33, R22, R4.reuse ;  /* 0x0000000416218220 */ /* 0x080fe20000410000 */
[----:B------:R-:W-:Y:S01]  /*4020*/  @!P0 FMUL.FTZ R4, R6, R4 ;  /* 0x0000000406048220 */ /* 0x000fe20000410000 */
[----:B------:R-:W-:Y:S01]  /*4030*/  @!P0 FFMA.FTZ R2, R8, R20, R2 ;  /* 0x0000001408028223 */ /* 0x000fe20000010002 */
[----:B------:R-:W-:Y:S01]  /*4040*/  MOV R20, R67 ;  /* 0x0000004300147202 */ /* 0x000fe20000000f00 */
[-C--:B------:R-:W-:Y:S01]  /*4050*/  @!P0 FFMA.FTZ R7, R7, R21.reuse, -R34 ;  /* 0x0000001507078223 */ /* 0x080fe20000010822 */
[----:B------:R-:W-:Y:S01]  /*4060*/  @!P0 FFMA.FTZ R3, R15, R21, R3 ;  /* 0x000000150f038223 */ /* 0x000fe20000010003 */
[----:B------:R-:W-:Y:S01]  /*4070*/  MOV R21, R66 ;  /* 0x0000004200157202 */ /* 0x000fe20000000f00 */
[-C--:B------:R-:W-:Y:S01]  /*4080*/  @!P0 FFMA.FTZ R33, R6, R23.reuse, -R33 ;  /* 0x0000001706218223 */ /* 0x080fe20000010821 */
[----:B------:R-:W-:Y:S01]  /*4090*/  @!P0 F2FP.F16.F32.PACK_AB R2, R2, R32 ;  /* 0x000000200202823e */ /* 0x000fe200000000ff */
[----:B------:R-:W-:Y:S01]  /*40a0*/  @!P0 FFMA.FTZ R4, R22, R23, R4 ;  /* 0x0000001716048223 */ /* 0x000fe20000010004 */
[----:B------:R-:W-:Y:S01]  /*40b0*/  @!P0 F2FP.F16.F32.PACK_AB R3, R3, R7 ;  /* 0x000000070303823e */ /* 0x000fe200000000ff */
[----:B------:R-:W-:Y:S01]  /*40c0*/  IMAD.WIDE.U32 R20, R30, 0xc0, R20 ;  /* 0x000000c01e147825 */ /* 0x000fe200078e0014 */
[----:B------:R-:W-:Y:S02]  /*40d0*/  @!P0 MOV R17, R2 ;  /* 0x0000000200118202 */ /* 0x000fe40000000f00 */
[----:B------:R-:W-:Y:S02]  /*40e0*/  @!P0 F2FP.F16.F32.PACK_AB R4, R4, R33 ;  /* 0x000000210404823e */ /* 0x000fe400000000ff */
[----:B------:R-:W-:Y:S02]  /*40f0*/  IADD3 R21, R21, R31, RZ ;  /* 0x0000001f15157210 */ /* 0x000fe40007ffe0ff */
[----:B------:R-:W-:Y:S02]  /*4100*/  @!P0 MOV R18, R3 ;  /* 0x0000000300128202 */ /* 0x000fe40000000f00 */
[----:B------:R-:W-:Y:S05]  /*4110*/  @!P0 MOV R19, R4 ;  /* 0x0000000400138202 */ /* 0x000fea0000000f00 */
[----:B------:R2:W-:Y:S02]  /*4120*/  STG.E.128 desc[UR6][R20.64], R16 ;  /* 0x0000001014007986 */ /* 0x0005e4000c101d06 */
.L_x_2661:
[----:B------:R-:W-:Y:S05]  /*4130*/  BSYNC B0 ;  /* 0x0000000000007941 */ /* 0x000fea0003800000 */
.L_x_2660:
        /* <DEDUP_REMOVED lines=64> */
.L_x_2663:
[----:B------:R-:W-:Y:S05]  /*4540*/  BSYNC B0 ;  /* 0x0000000000007941 */ /* 0x000fea0003800000 */
.L_x_2662:
[----:B------:R-:W-:Y:S04]  /*4550*/  BSSY B0, `(.L_x_2664) ;  /* 0x0000045000007945 */ /* 0x000fe80003800000 */
[----:B------:R-:W-:Y:S05]  /*4560*/  @P3 BRA `(.L_x_2665) ;  /* 0x00000004000c3947 */ /* 0x000fea0003800000 */
[----:B------:R-:W-:Y:S01]  /*4570*/  ISETP.GE.AND P0, PT, R196, UR4, PT ;  /* 0x00000004c4007c0c */ /* 0x000fe2000bf06270 */
[----:B------:R-:W5:Y:S01]  /*4580*/  LDC.64 R2, c[0x0][0x338] ;  /* 0x0000ce00ff027b82 */ /* 0x000f620000000a00 */
[----:B-1----:R-:W-:Y:S02]  /*4590*/  MOV R4, R73 ;  /* 0x0000004900047202 */ /* 0x002fe40000000f00 */
[----:B------:R-:W-:Y:S05]  /*45a0*/  MOV R5, R72 ;  /* 0x0000004800057202 */ /* 0x000fea0000000f00 */
        /* <DEDUP_REMOVED lines=11> */
[----:B--23--:R-:W2:Y:S08]  /*4660*/  LDG.E.128 R16, desc[UR6][R4.64] ;  /* 0x0000000604107981 */ /* 0x00ceb0000c1e1d00 */
        /* <DEDUP_REMOVED lines=51> */
.L_x_2665:
[----:B------:R-:W-:Y:S05]  /*49a0*/  BSYNC B0 ;  /* 0x0000000000007941 */ /* 0x000fea0003800000 */
.L_x_2664:
        /* <DEDUP_REMOVED lines=69> */
.L_x_2667:
[----:B------:R-:W-:Y:S05]  /*4e00*/  BSYNC B0 ;  /* 0x0000000000007941 */ /* 0x000fea0003800000 */
.L_x_2666:
[----:B------:R-:W-:Y:S04]  /*4e10*/  BSSY B0, `(.L_x_2668) ;  /* 0x0000045000007945 */ /* 0x000fe80003800000 */
[----:B------:R-:W-:Y:S05]  /*4e20*/  @P1 BRA `(.L_x_2669) ;  /* 0x00000004000c1947 */ /* 0x000fea0003800000 */
[----:B------:R-:W-:Y:S01]  /*4e30*/  ISETP.GE.AND P0, PT, R196, UR4, PT ;  /* 0x00000004c4007c0c */ /* 0x000fe2000bf06270 */
[----:B------:R-:W5:Y:S01]  /*4e40*/  LDC.64 R2, c[0x0][0x338] ;  /* 0x0000ce00ff027b82 */ /* 0x000f620000000a00 */
[----:B-1----:R-:W-:Y:S02]  /*4e50*/  MOV R4, R73 ;  /* 0x0000004900047202 */ /* 0x002fe40000000f00 */
[----:B------:R-:W-:Y:S09]  /*4e60*/  MOV R5, R72 ;  /* 0x0000004800057202 */ /* 0x000ff20000000f00 */
        /* <DEDUP_REMOVED lines=9> */
[----:B--234-:R-:W2:Y:S01]  /*4f00*/  LDG.E.128 R16, desc[UR6][R4.64] ;  /* 0x0000000604107981 */ /* 0x01cea2000c1e1d00 */
        /* <DEDUP_REMOVED lines=53> */
.L_x_2669:
[----:B------:R-:W-:Y:S05]  /*5260*/  BSYNC B0 ;  /* 0x0000000000007941 */ /* 0x000fea0003800000 */
.L_x_2668:
        /* <DEDUP_REMOVED lines=8> */
.L_x_2653:
[----:B------:R-:W-:Y:S01]  /*52f0*/  ULEA.HI UR57, UR4, UR4, URZ, 0x1 ;  /* 0x0000000404397291 */ /* 0x000fe2000f8f083f */
[----:B------:R-:W-:Y:S03]  /*5300*/  BSSY B1, `(.L_x_2671) ;  /* 0x0000067000017945 */ /* 0x000fe60003800000 */
[----:B------:R-:W-:Y:S06]  /*5310*/  USHF.R.S32.HI UR57, URZ, 0x1, UR57 ;  /* 0x000000013f397899 */ /* 0x000fec0008011439 */
[----:B------:R-:W-:Y:S01]  /*5320*/  MOV R122, UR57 ;  /* 0x00000039007a7c02 */ /* 0x000fe20008000f00 */
[----:B------:R-:W-:Y:S05]  /*5330*/  @P0 BRA `(.L_x_2672) ;  /* 0x00000004008c0947 */ /* 0x000fea0003800000 */
[----:B------:R-:W-:Y:S01]  /*5340*/  ISETP.GE.AND P0, PT, R196, UR4, PT ;  /* 0x00000004c4007c0c */ /* 0x000fe2000bf06270 */
[----:B------:R-:W-:Y:S01]  /*5350*/  IMAD.MOV.U32 R18, RZ, RZ, R73 ;  /* 0x000000ffff127224 */ /* 0x000fe200078e0049 */
[----:B------:R-:W-:Y:S01]  /*5360*/  BSSY B0, `(.L_x_2673) ;  /* 0x000005f000007945 */ /* 0x000fe20003800000 */
[----:B------:R-:W-:Y:S01]  /*5370*/  IMAD.MOV.U32 R19, RZ, RZ, R72 ;  /* 0x000000ffff137224 */ /* 0x000fe200078e0048 */
[----:B------:R-:W-:Y:S02]  /*5380*/  MOV R128, R67 ;  /* 0x0000004300807202 */ /* 0x000fe40000000f00 */
[----:B------:R-:W-:Y:S02]  /*5390*/  MOV R129, R66 ;  /* 0x0000004200817202 */ /* 0x000fe40000000f00 */
[----:B-1----:R1:W5:Y:S05]  /*53a0*/  LDG.E.128 R4, desc[UR6][R18.64] ;  /* 0x0000000612047981 */ /* 0x00236a000c1e1d00 */
        /* <DEDUP_REMOVED lines=90> */
.L_x_2674:
[----:B------:R-:W-:Y:S05]  /*5950*/  BSYNC B0 ;  /* 0x0000000000007941 */ /* 0x000fea0003800000 */
.L_x_2673:
[----:B-----5:R2:W-:Y:S02]  /*5960*/  STG.E.128 desc[UR6][R128.64], R4 ;  /* 0x0000000480007986 */ /* 0x0205e4000c101d06 */
.L_x_2672:
[----:B------:R-:W-:Y:S05]  /*5970*/  BSYNC B1 ;  /* 0x0000000000017941 */ /* 0x000fea0003800000 */
.L_x_2671:
[C---:B------:R-:W-:Y:S01]  /*5980*/  ISETP.GE.OR P0, PT, R88.reuse, R121, P1 ;  /* 0x000000795800720c */ /* 0x040fe20000f06670 */
[----:B------:R-:W-:Y:S03]  /*5990*/  BSSY B1, `(.L_x_2675) ;  /* 0x000006a000017945 */ /* 0x000fe60003800000 */
[----:B------:R-:W-:Y:S11]  /*59a0*/  ISETP.LT.OR P0, PT, R88, R120, P0 ;  /* 0x000000785800720c */ /* 0x000ff60000701670 */
[----:B------:R-:W-:Y:S02]  /*59b0*/  @!UPT UIADD3 URZ, URZ, URZ, URZ ;  /* 0x0000003f3f3ff290 */ /* 0x000fe4000fffe03f */
[----:B------:R-:W-:Y:S05]  /*59c0*/  @P0 BRA `(.L_x_2676) ;  /* 0x0000000400980947 */ /* 0x000fea0003800000 */
[C---:B-1----:R-:W-:Y:S01]  /*59d0*/  LEA R16, P0, R79.reuse, R73, 0x1 ;  /* 0x000000494f107211 */ /* 0x042fe200078008ff */
[----:B--2---:R-:W-:Y:S01]  /*59e0*/  IMAD.U32 R128, RZ, RZ, UR20 ;  /* 0x00000014ff807e24 */ /* 0x004fe2000f8e00ff */
[----:B------:R-:W-:Y:S01]  /*59f0*/  ISETP.GE.AND P2, PT, R196, UR4, PT ;  /* 0x00000004c4007c0c */ /* 0x000fe2000bf46270 */
[----:B------:R-:W-:Y:S01]  /*5a00*/  IMAD.U32 R2, RZ, RZ, UR20 ;  /* 0x00000014ff027e24 */ /* 0x000fe2000f8e00ff */
[----:B------:R-:W-:Y:S01]  /*5a10*/  LEA.HI.X R17, R79, R72, R78, 0x1, P0 ;  /* 0x000000484f117211 */ /* 0x000fe200000f0c4e */
[----:B------:R-:W-:Y:S01]  /*5a20*/  IMAD.U32 R0, RZ, RZ, UR19 ;  /* 0x00000013ff007e24 */ /* 0x000fe2000f8e00ff */
[----:B------:R-:W-:Y:S01]  /*5a30*/  LEA R128, P0, R128, R67, 0x1 ;  /* 0x0000004380807211 */ /* 0x000fe200078008ff */
[----:B------:R-:W-:Y:S02]  /*5a40*/  BSSY B0, `(.L_x_2677) ;  /* 0x000005d000007945 */ /* 0x000fe40003800000 */
        /* <DEDUP_REMOVED lines=92> */
.L_x_2678:
[----:B------:R-:W-:Y:S05]  /*6010*/  BSYNC B0 ;  /* 0x0000000000007941 */ /* 0x000fea0003800000 */
.L_x_2677:
[----:B-----5:R3:W-:Y:S02]  /*6020*/  STG.E.128 desc[UR6][R128.64], R4 ;  /* 0x0000000480007986 */ /* 0x0207e4000c101d06 */
.L_x_2676:
[----:B------:R-:W-:Y:S05]  /*6030*/  BSYNC B1 ;  /* 0x0000000000017941 */ /* 0x000fea0003800000 */
.L_x_2675:
        /* <DEDUP_REMOVED lines=11> */
[C---:B--23--:R-:W-:Y:S01]  /*60f0*/  LEA R128, P0, R2.reuse, R67, 0x1 ;  /* 0x0000004302807211 */ /* 0x04cfe200078008ff */
        /* <DEDUP_REMOVED lines=93> */
.L_x_2682:
[----:B------:R-:W-:Y:S05]  /*66d0*/  BSYNC B0 ;  /* 0x0000000000007941 */ /* 0x000fea0003800000 */
.L_x_2681:
[----:B-----5:R4:W-:Y:S02]  /*66e0*/  STG.E.128 desc[UR6][R128.64], R4 ;  /* 0x0000000480007986 */ /* 0x0209e4000c101d06 */
.L_x_2680:
[----:B------:R-:W-:Y:S05]  /*66f0*/  BSYNC B1 ;  /* 0x0000000000017941 */ /* 0x000fea0003800000 */
.L_x_2679:
[C---:B------:R-:W-:Y:S01]  /*6700*/  ISETP.GE.OR P0, PT, R86.reuse, R121, P1 ;  /* 0x000000795600720c */ /* 0x040fe20000f06670 */
[----:B------:R-:W-:Y:S03]  /*6710*/  BSSY B1, `(.L_x_2683) ;  /* 0x000006f000017945 */ /* 0x000fe60003800000 */
[----:B------:R-:W-:Y:S11]  /*6720*/  ISETP.LT.OR P0, PT, R86, R120, P0 ;  /* 0x000000785600720c */ /* 0x000ff60000701670 */
[----:B------:R-:W-:Y:S02]  /*6730*/  @!UPT UIADD3 URZ, URZ, URZ, URZ ;  /* 0x0000003f3f3ff290 */ /* 0x000fe4000fffe03f */
[----:B------:R-:W-:Y:S05]  /*6740*/  @P0 BRA `(.L_x_2684) ;  /* 0x0000000400ac0947 */ /* 0x000fea0003800000 */
[----:B-1----:R-:W-:Y:S01]  /*6750*/  MOV R16, R73 ;  /* 0x0000004900107202 */ /* 0x002fe20000000f00 */
[----:B------:R-:W1:Y:S01]  /*6760*/  LDC.64 R2, c[0x0][0x338] ;  /* 0x0000ce00ff027b82 */ /* 0x000e620000000a00 */
[----:B------:R-:W-:Y:S01]  /*6770*/  MOV R17, R72 ;  /* 0x0000004800117202 */ /* 0x000fe20000000f00 */
[----:B------:R-:W-:Y:S01]  /*6780*/  BSSY B0, `(.L_x_2685) ;  /* 0x0000066000007945 */ /* 0x000fe20003800000 */
[----:B------:R-:W-:Y:S02]  /*6790*/  ISETP.GE.AND P0, PT, R196, UR4, PT ;  /* 0x00000004c4007c0c */ /* 0x000fe4000bf06270 */
[----:B--234-:R-:W-:Y:S02]  /*67a0*/  MOV R128, R67 ;  /* 0x0000004300807202 */ /* 0x01cfe40000000f00 */
[----:B------:R-:W-:Y:S01]  /*67b0*/  MOV R129, R66 ;  /* 0x0000004200817202 */ /* 0x000fe20000000f00 */
[----:B-1----:R-:W-:Y:S04]  /*67c0*/  IMAD.WIDE.U32 R16, R2, 0xc0, R16 ;  /* 0x000000c002107825 */ /* 0x002fe800078e0010 */
        /* <DEDUP_REMOVED lines=97> */
.L_x_2686:
[----:B------:R-:W-:Y:S05]  /*6de0*/  BSYNC B0 ;  /* 0x0000000000007941 */ /* 0x000fea0003800000 */
.L_x_2685:
[----:B-----5:R1:W-:Y:S02]  /*6df0*/  STG.E.128 desc[UR6][R128.64], R4 ;  /* 0x0000000480007986 */ /* 0x0203e4000c101d06 */
.L_x_2684:
[----:B------:R-:W-:Y:S05]  /*6e00*/  BSYNC B1 ;  /* 0x0000000000017941 */ /* 0x000fea0003800000 */
.L_x_2683:
        /* <DEDUP_REMOVED lines=11> */
[C---:B--234-:R-:W-:Y:S01]  /*6ec0*/  LEA R128, P0, R2.reuse, R67, 0x1 ;  /* 0x0000004302807211 */ /* 0x05cfe200078008ff */
        /* <DEDUP_REMOVED lines=93> */
.L_x_2690:
[----:B------:R-:W-:Y:S05]  /*74a0*/  BSYNC B0 ;  /* 0x0000000000007941 */ /* 0x000fea0003800000 */
.L_x_2689:
[----:B-----5:R2:W-:Y:S02]  /*74b0*/  STG.E.128 desc[UR6][R128.64], R4 ;  /* 0x0000000480007986 */ /* 0x0205e4000c101d06 */
.L_x_2688:
[----:B------:R-:W-:Y:S05]  /*74c0*/  BSYNC B1 ;  /* 0x0000000000017941 */ /* 0x000fea0003800000 */
.L_x_2687:
        /* <DEDUP_REMOVED lines=110> */
.L_x_2694:
[----:B------:R-:W-:Y:S05]  /*7bb0*/  BSYNC B0 ;  /* 0x0000000000007941 */ /* 0x000fea0003800000 */
.L_x_2693:
[----:B-----5:R1:W-:Y:S02]  /*7bc0*/  STG.E.128 desc[UR6][R128.64], R4 ;  /* 0x0000000480007986 */ /* 0x0203e4000c101d06 */
.L_x_2692:
[----:B------:R-:W-:Y:S05]  /*7bd0*/  BSYNC B1 ;  /* 0x0000000000017941 */ /* 0x000fea0003800000 */
.L_x_2691:
        /* <DEDUP_REMOVED lines=110> */
.L_x_2698:
[----:B------:R-:W-:Y:S05]  /*82c0*/  BSYNC B0 ;  /* 0x0000000000007941 */ /* 0x000fea0003800000 */
.L_x_2697:
[----:B-----5:R1:W-:Y:S02]  /*82d0*/  STG.E.128 desc[UR6][R128.64], R4 ;  /* 0x0000000480007986 */ /* 0x0203e4000c101d06 */
.L_x_2696:
[----:B------:R-:W-:Y:S05]  /*82e0*/  BSYNC B1 ;  /* 0x0000000000017941 */ /* 0x000fea0003800000 */
.L_x_2695:
        /* <DEDUP_REMOVED lines=10> */
[----:B------:R-:W-:Y:S02]  /*8390*/  MOV R124, R67 ;  /* 0x00000043007c7202 */ /* 0x000fe40000000f00 */
[----:B------:R-:W-:Y:S01]  /*83a0*/  MOV R125, R66 ;  /* 0x00000042007d7202 */ /* 0x000fe20000000f00 */
[----:B-1----:R-:W-:Y:S04]  /*83b0*/  IMAD.WIDE.U32 R16, R2, 0x1c0, R16 ;  /* 0x000001c002107825 */ /* 0x002fe800078e0010 */
[----:B------:R-:W-:Y:S05]  /*83c0*/  IMAD R3, R3, 0x1c0, RZ ;  /* 0x000001c003037824 */ /* 0x000fea00078e02ff */
[----:B------:R-:W-:Y:S02]  /*83d0*/  IADD3 R17, R17, R3, RZ ;  /* 0x0000000311117210 */ /* 0x000fe40007ffe0ff */
[----:B------:R-:W1:Y:S03]  /*83e0*/  LDC.64 R2, c[0x0][0x248] ;  /* 0x00009200ff027b82 */ /* 0x000e660000000a00 */
[----:B--234-:R2:W5:Y:S01]  /*83f0*/  LDG.E.128 R4, desc[UR6][R16.64] ;  /* 0x0000000610047981 */ /* 0x01c562000c1e1d00 */
        /* <DEDUP_REMOVED lines=92> */
.L_x_2702:
[----:B------:R-:W-:Y:S05]  /*89c0*/  BSYNC B0 ;  /* 0x0000000000007941 */ /* 0x000fea0003800000 */
.L_x_2701:
[----:B-----5:R1:W-:Y:S02]  /*89d0*/  STG.E.128 desc[UR6][R124.64], R4 ;  /* 0x000000047c007986 */ /* 0x0203e4000c101d06 */
.L_x_2700:
[----:B------:R-:W-:Y:S05]  /*89e0*/  BSYNC B1 ;  /* 0x0000000000017941 */ /* 0x000fea0003800000 */
.L_x_2699:
        /* <DEDUP_REMOVED lines=12> */
.L_x_2652:
[--C-:B------:R-:W-:Y:S01]  /*8ab0*/  @!P0 IMAD.MOV.U32 R2, RZ, RZ, R73.reuse ;  /* 0x000000ffff028224 */ /* 0x100fe200078e0049 */
[----:B-1----:R-:W-:Y:S01]  /*8ac0*/  @!P0 MOV R16, R67 ;  /* 0x0000004300108202 */ /* 0x002fe20000000f00 */
[----:B------:R-:W-:Y:S01]  /*8ad0*/  @!P0 IMAD.MOV.U32 R3, RZ, RZ, R72 ;  /* 0x000000ffff038224 */ /* 0x000fe200078e0048 */
[C---:B------:R-:W-:Y:S01]  /*8ae0*/  ISETP.GE.OR P2, PT, R88.reuse, R121, P1 ;  /* 0x000000795800720c */ /* 0x040fe20000f46670 */
[----:B------:R-:W-:Y:S01]  /*8af0*/  @!P0 IMAD.MOV.U32 R17, RZ, RZ, R66 ;  /* 0x000000ffff118224 */ /* 0x000fe200078e0042 */
[----:B------:R-:W-:Y:S01]  /*8b00*/  UMOV UR4, URZ ;  /* 0x0000003f00047c82 */ /* 0x000fe20008000000 */
[----:B------:R-:W-:Y:S01]  /*8b10*/  IMAD.U32 R0, RZ, RZ, UR19 ;  /* 0x00000013ff007e24 */ /* 0x000fe2000f8e00ff */
        /* <DEDUP_REMOVED lines=8> */
[----:B-1----:R1:W2:Y:S11]  /*8ba0*/  @!P2 LDG.E.128 R4, desc[UR6][R2.64] ;  /* 0x000000060204a981 */ /* 0x0022b6000c1e1d00 */
[----:B------:R-:W-:Y:S01]  /*8bb0*/  @!UPT UIADD3 URZ, URZ, URZ, URZ ;  /* 0x0000003f3f3ff290 */ /* 0x000fe2000fffe03f */
[C---:B------:R-:W-:Y:S04]  /*8bc0*/  @!P0 LEA R16, P3, R55.reuse, R73, 0x1 ;  /* 0x0000004937108211 */ /* 0x040fe800078608ff */
[----:B------:R-:W-:Y:S01]  /*8bd0*/  @!P0 LEA.HI.X R17, R55, R72, R54, 0x1, P3 ;  /* 0x0000004837118211 */ /* 0x000fe200018f0c36 */
[----:B-1----:R-:W-:Y:S01]  /*8be0*/  IMAD.U32 R3, RZ, RZ, UR20 ;  /* 0x00000014ff037e24 */ /* 0x002fe2000f8e00ff */
[----:B------:R-:W-:Y:S04]  /*8bf0*/  MOV R2, UR20 ;  /* 0x0000001400027c02 */ /* 0x000fe80008000f00 */
[----:B------:R-:W-:Y:S04]  /*8c00*/  @!P2 LEA R18, P4, R3, R67, 0x1 ;  /* 0x000000430312a211 */ /* 0x000fe800078808ff */
[----:B------:R-:W-:Y:S02]  /*8c10*/  @!P2 LEA.HI.X R19, R2, R66, R0, 0x1, P4 ;  /* 0x000000420213a211 */ /* 0x000fe400020f0c00 */
[----:B------:R-:W-:Y:S03]  /*8c20*/  MOV R0, UR31 ;  /* 0x0000001f00007c02 */ /* 0x000fe60008000f00 */
[----:B--2---:R1:W-:Y:S01]  /*8c30*/  @!P2 STG.E.128 desc[UR6][R18.64], R4 ;  /* 0x000000041200a986 */ /* 0x0043e2000c101d06 */
[C---:B------:R-:W-:Y:S04]  /*8c40*/  ISETP.GE.OR P2, PT, R86.reuse, R121, P1 ;  /* 0x000000795600720c */ /* 0x040fe80000f46670 */
[----:B------:R-:W-:Y:S11]  /*8c50*/  ISETP.LT.OR P2, PT, R86, R120, P2 ;  /* 0x000000785600720c */ /* 0x000ff60001741670 */
[----:B------:R-:W-:Y:S02]  /*8c60*/  @!UPT UIADD3 URZ, URZ, URZ, URZ ;  /* 0x0000003f3f3ff290 */ /* 0x000fe4000fffe03f */
[----:B------:R-:W2:Y:S01]  /*8c70*/  @!P2 LDC.64 R2, c[0x0][0x338] ;  /* 0x0000ce00ff02ab82 */ /* 0x000ea20000000a00 */
[----:B-1----:R-:W-:Y:S01]  /*8c80*/  @!P2 IMAD.MOV.U32 R18, RZ, RZ, R73 ;  /* 0x000000ffff12a224 */ /* 0x002fe200078e0049 */
[----:B------:R1:W3:Y:S01]  /*8c90*/  @!P0 LDG.E.128 R4, desc[UR6][R16.64] ;  /* 0x0000000610048981 */ /* 0x0002e2000c1e1d00 */
[----:B------:R-:W-:Y:S02]  /*8ca0*/  @!P2 IMAD.MOV.U32 R19, RZ, RZ, R72 ;  /* 0x000000ffff13a224 */ /* 0x000fe400078e0048 */
[----:B--2---:R-:W-:Y:S04]  /*8cb0*/  @!P2 IMAD.WIDE.U32 R18, R2, 0xc0, R18 ;  /* 0x000000c00212a825 */ /* 0x004fe800078e0012 */
[----:B------:R-:W-:Y:S04]  /*8cc0*/  @!P2 IMAD R3, R3, 0xc0, RZ ;  /* 0x000000c00303a824 */ /* 0x000fe800078e02ff */
[----:B------:R-:W-:Y:S02]  /*8cd0*/  @!P2 IMAD.IADD R19, R19, 0x1, R3 ;  /* 0x000000011313a824 */ /* 0x000fe400078e0203 */
[----:B------:R-:W2:Y:S01]  /*8ce0*/  @!P2 LDC.64 R2, c[0x0][0x248] ;  /* 0x00009200ff02ab82 */ /* 0x000ea20000000a00 */
[----:B-1----:R-:W-:Y:S01]  /*8cf0*/  IMAD.U32 R16, RZ, RZ, UR32 ;  /* 0x00000020ff107e24 */ /* 0x002fe2000f8e00ff */
[----:B------:R-:W-:Y:S02]  /*8d00*/  MOV R17, UR33 ;  /* 0x0000002100117c02 */ /* 0x000fe40008000f00 */
[-C--:B------:R-:W-:Y:S02]  /*8d10*/  @!P2 MOV R17, R66.reuse ;  /* 0x000000420011a202 */ /* 0x080fe40000000f00 */
[C---:B------:R-:W-:Y:S04]  /*8d20*/  @!P0 LEA R20, P3, R16.reuse, R67, 0x1 ;  /* 0x0000004310148211 */ /* 0x040fe800078608ff */
[----:B------:R-:W-:Y:S01]  /*8d30*/  @!P0 LEA.HI.X R21, R16, R66, R0, 0x1, P3 ;  /* 0x0000004210158211 */ /* 0x000fe200018f0c00 */
[----:B------:R-:W-:Y:S01]  /*8d40*/  @!P2 IMAD.MOV.U32 R16, RZ, RZ, R67 ;  /* 0x000000ffff10a224 */ /* 0x000fe200078e0043 */
[----:B------:R-:W-:Y:S03]  /*8d50*/  MOV R0, UR36 ;  /* 0x0000002400007c02 */ /* 0x000fe60008000f00 */
        /* <DEDUP_REMOVED lines=15> */
[----:B-1----:R-:W-:Y:S01]  /*8e50*/  IMAD.U32 R16, RZ, RZ, UR34 ;  /* 0x00000022ff107e24 */ /* 0x002fe2000f8e00ff */
[----:B------:R1:W3:Y:S01]  /*8e60*/  @!P0 LDG.E.128 R4, desc[UR6][R18.64] ;  /* 0x0000000612048981 */ /* 0x0002e2000c1e1d00 */
[----:B------:R-:W-:Y:S03]  /*8e70*/  MOV R17, UR35 ;  /* 0x0000002300117c02 */ /* 0x000fe60008000f00 */
[C---:B------:R-:W-:Y:S01]  /*8e80*/  @!P0 LEA R20, P3, R16.reuse, R67, 0x1 ;  /* 0x0000004310148211 */ /* 0x040fe200078608ff */
[----:B--2---:R-:W-:Y:S03]  /*8e90*/  @!P2 IMAD R3, R3, 0x140, RZ ;  /* 0x000001400303a824 */ /* 0x004fe600078e02ff */
[----:B------:R-:W-:Y:S01]  /*8ea0*/  @!P0 LEA.HI.X R21, R16, R66, R0, 0x1, P3 ;  /* 0x0000004210158211 */ /* 0x000fe200018f0c00 */
[----:B-1----:R-:W-:Y:S02]  /*8eb0*/  @!P2 IMAD.MOV.U32 R18, RZ, RZ, R73 ;  /* 0x000000ffff12a224 */ /* 0x002fe400078e0049 */
[----:B------:R-:W-:Y:S02]  /*8ec0*/  @!P2 IMAD.MOV.U32 R19, RZ, RZ, R72 ;  /* 0x000000ffff13a224 */ /* 0x000fe400078e0048 */
        /* <DEDUP_REMOVED lines=11> */
[----:B------:R-:W-:Y:S01]  /*8f80*/  @!P0 IMAD.MOV.U32 R21, RZ, RZ, R72 ;  /* 0x000000ffff158224 */ /* 0x000fe200078e0048 */
[----:B------:R-:W-:Y:S02]  /*8f90*/  @!P2 MOV R6, R67 ;  /* 0x000000430006a202 */ /* 0x000fe40000000f00 */
[----:B------:R-:W-:Y:S01]  /*8fa0*/  @!P0 MOV R20, R73 ;  /* 0x0000004900148202 */ /* 0x000fe20000000f00 */
[----:B---3--:R-:W-:Y:S04]  /*8fb0*/  @!P0 IMAD R3, R3, 0x180, RZ ;  /* 0x0000018003038824 */ /* 0x008fe800078e02ff */
[----:B------:R-:W-:Y:S04]  /*8fc0*/  @!P0 IMAD.WIDE.U32 R20, R2, 0x180, R20 ;  /* 0x0000018002148825 */ /* 0x000fe800078e0014 */
[----:B------:R-:W-:Y:S02]  /*8fd0*/  @!P0 IMAD.IADD R21, R21, 0x1, R3 ;  /* 0x0000000115158824 */ /* 0x000fe400078e0203 */
[----:B------:R-:W3:Y:S01]  /*8fe0*/  @!P1 LDC.64 R2, c[0x0][0x338] ;  /* 0x0000ce00ff029b82 */ /* 0x000ee20000000a00 */
[----:B-1----:R-:W-:Y:S04]  /*8ff0*/  @!P2 IMAD.WIDE.U32 R6, R4, 0x140, R6 ;  /* 0x000001400406a825 */ /* 0x002fe800078e0006 */
[----:B------:R-:W-:Y:S05]  /*9000*/  @!P2 IMAD R5, R5, 0x140, RZ ;  /* 0x000001400505a824 */ /* 0x000fea00078e02ff */
[----:B------:R-:W-:Y:S02]  /*9010*/  @!P2 IADD3 R7, R7, R5, RZ ;  /* 0x000000050707a210 */ /* 0x000fe40007ffe0ff */
[----:B------:R-:W1:Y:S01]  /*9020*/  @!P0 LDC.64 R4, c[0x0][0x248] ;  /* 0x00009200ff048b82 */ /* 0x000e620000000a00 */
[----:B---3--:R-:W-:Y:S02]  /*9030*/  @!P1 IMAD R3, R3, 0x1c0, RZ ;  /* 0x000001c003039824 */ /* 0x008fe400078e02ff */
[----:B-1----:R-:W-:Y:S01]  /*9040*/  @!P0 IMAD R5, R5, 0x180, RZ ;  /* 0x0000018005058824 */ /* 0x002fe200078e02ff */
[----:B--2---:R1:W-:Y:S02]  /*9050*/  @!P2 STG.E.128 desc[UR6][R6.64], R16 ;  /* 0x000000100600a986 */ /* 0x0043e4000c101d06 */
[----:B-1----:R-:W-:Y:S04]  /*9060*/  @!P0 IMAD.MOV.U32 R7, RZ, RZ, R66 ;  /* 0x000000ffff078224 */ /* 0x002fe800078e0042 */
[----:B------:R1:W2:Y:S01]  /*9070*/  @!P0 LDG.E.128 R16, desc[UR6][R20.64] ;  /* 0x0000000614108981 */ /* 0x0002a2000c1e1d00 */
[----:B------:R-:W-:Y:S05]  /*9080*/  @!P0 MOV R6, R67 ;  /* 0x0000004300068202 */ /* 0x000fea0000000f00 */
[----:B------:R-:W-:Y:S05]  /*9090*/  @!P0 IMAD.WIDE.U32 R6, R4, 0x180, R6 ;  /* 0x0000018004068825 */ /* 0x000fea00078e0006 */
[----:B------:R-:W-:Y:S01]  /*90a0*/  @!P0 IADD3 R7, R7, R5, RZ ;  /* 0x0000000507078210 */ /* 0x000fe20007ffe0ff */
[----:B-1----:R-:W-:Y:S01]  /*90b0*/  @!P1 IMAD.MOV.U32 R21, RZ, RZ, R72 ;  /* 0x000000ffff159224 */ /* 0x002fe200078e0048 */
[----:B------:R-:W-:Y:S05]  /*90c0*/  @!P1 MOV R20, R73 ;  /* 0x0000004900149202 */ /* 0x000fea0000000f00 */
[----:B------:R-:W-:Y:S04]  /*90d0*/  @!P1 IMAD.WIDE.U32 R20, R2, 0x1c0, R20 ;  /* 0x000001c002149825 */ /* 0x000fe800078e0014 */
[----:B------:R-:W-:Y:S02]  /*90e0*/  @!P1 IMAD.IADD R21, R21, 0x1, R3 ;  /* 0x0000000115159824 */ /* 0x000fe400078e0203 */
[----:B------:R-:W1:Y:S02]  /*90f0*/  @!P1 LDC.64 R2, c[0x0][0x248] ;  /* 0x00009200ff029b82 */ /* 0x000e640000000a00 */
[----:B-1----:R-:W-:Y:S01]  /*9100*/  @!P1 IMAD R3, R3, 0x1c0, RZ ;  /* 0x000001c003039824 */ /* 0x002fe200078e02ff */
[----:B--2---:R1:W-:Y:S06]  /*9110*/  @!P0 STG.E.128 desc[UR6][R6.64], R16 ;  /* 0x0000001006008986 */ /* 0x0043ec000c101d06 */
[----:B-1----:R-:W2:Y:S01]  /*9120*/  @!P1 LDG.E.128 R4, desc[UR6][R20.64] ;  /* 0x0000000614049981 */ /* 0x002ea2000c1e1d00 */
[----:B------:R-:W-:Y:S01]  /*9130*/  @!P1 IMAD.MOV.U32 R17, RZ, RZ, R66 ;  /* 0x000000ffff119224 */ /* 0x000fe200078e0042 */
[----:B------:R-:W-:Y:S05]  /*9140*/  @!P1 MOV R16, R67 ;  /* 0x0000004300109202 */ /* 0x000fea0000000f00 */
[----:B------:R-:W-:Y:S05]  /*9150*/  @!P1 IMAD.WIDE.U32 R16, R2, 0x1c0, R16 ;  /* 0x000001c002109825 */ /* 0x000fea00078e0010 */
[----:B------:R-:W-:Y:S05]  /*9160*/  @!P1 IADD3 R17, R17, R3, RZ ;  /* 0x0000000311119210 */ /* 0x000fea0007ffe0ff */
[----:B--2---:R1:W-:Y:S02]  /*9170*/  @!P1 STG.E.128 desc[UR6][R16.64], R4 ;  /* 0x0000000410009986 */ /* 0x0043e4000c101d06 */
.L_x_2670:
        /* <DEDUP_REMOVED lines=9> */
[----:B------:R-:W-:Y:S11]  /*9210*/  ISETP.GT.AND P0, PT, R0, UR30, PT ;  /* 0x0000001e00007c0c */ /* 0x000ff6000bf04270 */
[----:B------:R-:W-:Y:S02]  /*9220*/  @!UPT UIADD3 URZ, URZ, URZ, URZ ;  /* 0x0000003f3f3ff290 */ /* 0x000fe4000fffe03f */
[----:B------:R-:W-:Y:S05]  /*9230*/  @!P0 BRA `(.L_x_2704) ;  /* 0x0000000400548947 */ /* 0x000fea0003800000 */
[----:B------:R-:W5:Y:S01]  /*9240*/  LDC R3, c[0x0][0x380] ;  /* 0x0000e000ff037b82 */ /* 0x000f620000000800 */
[----:B------:R-:W-:Y:S02]  /*9250*/  IADD3 R0, R14, -0x200, RZ ;  /* 0xfffffe000e007810 */ /* 0x000fe40007ffe0ff */
[----:B------:R-:W-:Y:S02]  /*9260*/  IABS R14, R13 ;  /* 0x0000000d000e7213 */ /* 0x000fe40000000000 */
[----:B-1-3--:R-:W-:Y:S02]  /*9270*/  IABS R7, R0 ;  /* 0x0000000000077213 */ /* 0x00afe40000000000 */
        /* <DEDUP_REMOVED lines=42> */
[----:B------:R-:W-:Y:S01]  /*9520*/  IMAD R0, R2, R3, R0 ;  /* 0x0000000302007224 */ /* 0x000fe200078e0200 */
[----:B------:R-:W3:Y:S04]  /*9530*/  LDG.E R6, desc[UR6][R6.64] ;  /* 0x0000000606067981 */ /* 0x000ee8000c1e1900 */
[----:B------:R-:W-:Y:S05]  /*9540*/  SHF.R.S32.HI R4, RZ, 0x1f, R0 ;  /* 0x0000001fff047819 */ /* 0x000fea0000011400 */
[C---:B------:R-:W-:Y:S02]  /*9550*/  IMAD R3, R4.reuse, UR16, RZ ;  /* 0x0000001004037c24 */ /* 0x040fe4000f8e02ff */
[----:B------:R-:W-:Y:S02]  /*9560*/  IMAD R4, R4, UR10, RZ ;  /* 0x0000000a04047c24 */ /* 0x000fe4000f8e02ff */
[C---:B------:R-:W-:Y:S02]  /*9570*/  IMAD R3, R0.reuse, UR17, R3 ;  /* 0x0000001100037c24 */ /* 0x040fe4000f8e0203 */
[C---:B------:R-:W-:Y:S02]  /*9580*/  IMAD R4, R0.reuse, UR11, R4 ;  /* 0x0000000b00047c24 */ /* 0x040fe4000f8e0204 */
[----:B-1----:R-:W-:Y:S05]  /*9590*/  IMAD.WIDE.U32 R14, R0, UR16, RZ ;  /* 0x00000010000e7c25 */ /* 0x002fea000f8e00ff */
[----:B------:R-:W-:Y:S01]  /*95a0*/  IADD3 R15, R15, R3, RZ ;  /* 0x000000030f0f7210 */ /* 0x000fe20007ffe0ff */
[----:B---3--:R-:W-:Y:S04]  /*95b0*/  IMAD.IADD R6, R5, 0x1, -R6 ;  /* 0x0000000105067824 */ /* 0x008fe800078e0a06 */
[C---:B--2-4-:R-:W-:Y:S01]  /*95c0*/  IMAD.WIDE.U32 R16, R6.reuse, UR12, RZ ;  /* 0x0000000c06107c25 */ /* 0x054fe2000f8e00ff */
        /* <DEDUP_REMOVED lines=16> */
.L_x_2703:
[----:B-1-3--:R-:W-:Y:S01]  /*96d0*/  MOV R7, R68 ;  /* 0x0000004400077202 */ /* 0x00afe20000000f00 */
[----:B------:R-:W1:Y:S01]  /*96e0*/  LDC R2, c[0x0][0x250] ;  /* 0x00009400ff027b82 */ /* 0x000e620000000800 */
[----:B------:R-:W-:Y:S01]  /*96f0*/  MOV R5, R66 ;  /* 0x0000004200057202 */ /* 0x000fe20000000f00 */
[----:B------:R-:W-:Y:S06]  /*9700*/  IMAD.MOV.U32 R6, RZ, RZ, R69 ;  /* 0x000000ffff067224 */ /* 0x000fec00078e0045 */
[----:B------:R-:W3:Y:S01]  /*9710*/  LDC R0, c[0x0][0x248] ;  /* 0x00009200ff007b82 */ /* 0x000ee20000000800 */
[----:B------:R-:W-:Y:S02]  /*9720*/  IMAD.MOV.U32 R4, RZ, RZ, R67 ;  /* 0x000000ffff047224 */ /* 0x000fe400078e0043 */
[----:B---3--:R-:W-:Y:S02]  /*9730*/  IMAD.U32 R0, R0, -0x100, RZ ;  /* 0xffffff0000007824 */ /* 0x008fe400078e00ff */
[----:B-1----:R-:W-:Y:S03]  /*9740*/  IMAD.U32 R2, R2, -0x100, RZ ;  /* 0xffffff0002027824 */ /* 0x002fe600078e00ff */
[----:B------:R-:W-:Y:S02]  /*9750*/  LEA R67, P0, R0, R4, 0x1 ;  /* 0x0000000400437211 */ /* 0x000fe400078008ff */
[----:B------:R-:W-:Y:S02]  /*9760*/  LEA R69, P1, R2, R6, 0x1 ;  /* 0x0000000602457211 */ /* 0x000fe400078208ff */
[----:B------:R-:W-:Y:S02]  /*9770*/  LEA.HI.X.SX32 R66, R0, R5, 0x1, P0 ;  /* 0x0000000500427211 */ /* 0x000fe400000f0eff */
[----:B------:R-:W-:Y:S09]  /*9780*/  LEA.HI.X.SX32 R68, R2, R7, 0x1, P1 ;  /* 0x0000000702447211 */ /* 0x000ff200008f0eff */
.L_x_2704:
[----:B------:R-:W-:Y:S04]  /*9790*/  IADD3 R12, R12, -0x1, RZ ;  /* 0xffffffff0c0c7810 */ /* 0x000fe80007ffe0ff */
[----:B------:R-:W-:Y:S11]  /*97a0*/  ISETP.GT.AND P0, PT, R12, UR30, PT ;  /* 0x0000001e0c007c0c */ /* 0x000ff6000bf04270 */
[----:B------:R-:W-:Y:S02]  /*97b0*/  @!UPT UIADD3 URZ, URZ, URZ, URZ ;  /* 0x0000003f3f3ff290 */ /* 0x000fe4000fffe03f */
[----:B------:R-:W-:Y:S05]  /*97c0*/  @P0 BRA `(.L_x_2705) ;  /* 0xffffff9000c80947 */ /* 0x000fea000383ffff */
.L_x_2651:
        /* <DEDUP_REMOVED lines=17> */
[----:B------:R-:W-:-:S04]  /*98e0*/  IADD3 R2, P1, R110, UR10, RZ ;  /* 0x0000000a6e027c10 */ /* 0x000fc8000ff3e0ff */
        /* <DEDUP_REMOVED lines=13> */
[----:B------:R-:W-:Y:S01]  /*99c0*/  LEA.HI.X R11, R2, UR9, R0, 0x1, P1 ;  /* 0x00000009020b7c11 */ /* 0x000fe200088f0c00 */
[----:B------:R-:W-:Y:S02]  /*99d0*/  IMAD.SHL.U32 R0, R89, 0x20, RZ ;  /* 0x0000002059007824 */ /* 0x000fe400078e00ff */
        /* <DEDUP_REMOVED lines=21> */
[C---:B---3--:R-:W-:Y:S02]  /*9b30*/  IADD3 R6, P0, R3.reuse, UR8, RZ ;  /* 0x0000000803067c10 */ /* 0x048fe4000ff1e0ff */
[----:B------:R-:W-:Y:S02]  /*9b40*/  IADD3 R4, P1, R3, UR10, RZ ;  /* 0x0000000a03047c10 */ /* 0x000fe4000ff3e0ff */
[C---:B------:R-:W-:Y:S02]  /*9b50*/  IADD3.X R7, R2.reuse, UR9, RZ, P0, !PT ;  /* 0x0000000902077c10 */ /* 0x040fe400087fe4ff */
[----:B-----5:R-:W-:-:S03]  /*9b60*/  IADD3.X R5, R2, UR11, RZ, P1, !PT ;  /* 0x0000000b02057c10 */ /* 0x020fc60008ffe4ff */
[----:B------:R2:W3:Y:S04]  /*9b70*/  LDG.E.64 R2, desc[UR6][R6.64] ;  /* 0x0000000606027981 */ /* 0x0004e8000c1e1b00 */
[----:B------:R-:W3:Y:S01]  /*9b80*/  LDG.E.64 R4, desc[UR6][R4.64] ;  /* 0x0000000604047981 */ /* 0x000ee2000c1e1b00 */
[----:B----4-:R-:W-:Y:S02]  /*9b90*/  MOV R19, R13 ;  /* 0x0000000d00137202 */ /* 0x010fe40000000f00 */
[----:B------:R-:W-:Y:S02]  /*9ba0*/  MOV R16, R15 ;  /* 0x0000000f00107202 */ /* 0x000fe40000000f00 */
[----:B------:R-:W-:Y:S01]  /*9bb0*/  MOV R18, R14 ;  /* 0x0000000e00127202 */ /* 0x000fe20000000f00 */
[----:B------:R-:W-:-:S02]  /*9bc0*/  HADD2.F32 R20, -RZ, R19.H0_H0 ;  /* 0x20000013ff147230 */ /* 0x000fc40000004100 */
[--C-:B------:R-:W-:Y:S02]  /*9bd0*/  HADD2.F32 R17, -RZ, R16.reuse.H0_H0 ;  /* 0x20000010ff117230 */ /* 0x100fe40000004100 */
[----:B------:R-:W-:Y:S02]  /*9be0*/  HADD2.F32 R19, -RZ, R19.H1_H1 ;  /* 0x30000013ff137230 */ /* 0x000fe40000004100 */
[----:B------:R-:W-:Y:S01]  /*9bf0*/  HADD2.F32 R16, -RZ, R16.H1_H1 ;  /* 0x30000010ff107230 */ /* 0x000fe20000004100 */
[----:B--2---:R-:W-:Y:S01]  /*9c00*/  MOV R6, R12 ;  /* 0x0000000c00067202 */ /* 0x004fe20000000f00 */
[----:B---3--:R-:W-:Y:S02]  /*9c10*/  HADD2.F32 R12, -RZ, R2.H1_H1 ;  /* 0x30000002ff0c7230 */ /* 0x008fe40000004100 */
[----:B------:R-:W-:Y:S02]  /*9c20*/  HADD2.F32 R7, -RZ, R3.H1_H1 ;  /* 0x30000003ff077230 */ /* 0x000fe40000004100 */
[----:B------:R-:W-:-:S02]  /*9c30*/  HADD2.F32 R15, -RZ, R4.H1_H1 ;  /* 0x30000004ff0f7230 */ /* 0x000fc40000004100 */
[-C--:B------:R-:W-:Y:S01]  /*9c40*/  FMUL.FTZ R13, R19, R12.reuse ;  /* 0x0000000c130d7220 */ /* 0x080fe20000410000 */
[----:B------:R-:W-:Y:S02]  /*9c50*/  HADD2.F32 R14, -RZ, R5.H1_H1 ;  /* 0x30000005ff0e7230 */ /* 0x000fe40000004100 */
[-C--:B------:R-:W-:Y:S01]  /*9c60*/  FMUL.FTZ R8, R16, R7.reuse ;  /* 0x0000000710087220 */ /* 0x080fe20000410000 */
[C---:B------:R-:W-:Y:S01]  /*9c70*/  FMUL.FTZ R12, R20.reuse, R12 ;  /* 0x0000000c140c7220 */ /* 0x040fe20000410000 */
[C---:B------:R-:W-:Y:S01]  /*9c80*/  FMUL.FTZ R7, R17.reuse, R7 ;  /* 0x0000000711077220 */ /* 0x040fe20000410000 */
[-C--:B------:R-:W-:Y:S01]  /*9c90*/  FFMA.FTZ R13, R20, R15.reuse, -R13 ;  /* 0x0000000f140d7223 */ /* 0x080fe2000001080d */
[-C--:B------:R-:W-:Y:S01]  /*9ca0*/  FFMA.FTZ R8, R17, R14.reuse, -R8 ;  /* 0x0000000e11087223 */ /* 0x080fe20000010808 */
[----:B------:R-:W-:Y:S01]  /*9cb0*/  FFMA.FTZ R12, R19, R15, R12 ;  /* 0x0000000f130c7223 */ /* 0x000fe2000001000c */
[----:B------:R-:W-:Y:S01]  /*9cc0*/  FFMA.FTZ R7, R16, R14, R7 ;  /* 0x0000000e10077223 */ /* 0x000fe20000010007 */
[----:B------:R-:W-:-:S02]  /*9cd0*/  HADD2.F32 R14, -RZ, R6.H0_H0 ;  /* 0x20000006ff0e7230 */ /* 0x000fc40000004100 */
[----:B------:R-:W-:Y:S01]  /*9ce0*/  HADD2.F32 R15, -RZ, R6.H1_H1 ;  /* 0x30000006ff0f7230 */ /* 0x000fe20000004100 */
[----:B------:R-:W-:Y:S01]  /*9cf0*/  F2FP.F16.F32.PACK_AB R12, R12, R13 ;  /* 0x0000000d0c0c723e */ /* 0x000fe200000000ff */
[----:B------:R-:W-:Y:S01]  /*9d00*/  HADD2.F32 R2, -RZ, R2.H0_H0 ;  /* 0x20000002ff027230 */ /* 0x000fe20000004100 */
[----:B------:R-:W-:Y:S01]  /*9d10*/  F2FP.F16.F32.PACK_AB R7, R7, R8 ;  /* 0x000000080707723e */ /* 0x000fe200000000ff */
[--C-:B------:R-:W-:Y:S01]  /*9d20*/  HADD2.F32 R6, -RZ, R18.reuse.H0_H0 ;  /* 0x20000012ff067230 */ /* 0x100fe20000004100 */
[----:B------:R-:W-:Y:S01]  /*9d30*/  MOV R13, R12 ;  /* 0x0000000c000d7202 */ /* 0x000fe20000000f00 */
[----:B------:R-:W-:Y:S02]  /*9d40*/  HADD2.F32 R3, -RZ, R3.H0_H0 ;  /* 0x20000003ff037230 */ /* 0x000fe40000004100 */
[----:B------:R-:W-:Y:S01]  /*9d50*/  FMUL.FTZ R17, R14, R2 ;  /* 0x000000020e117220 */ /* 0x000fe20000410000 */
[----:B------:R-:W-:Y:S02]  /*9d60*/  HADD2.F32 R18, -RZ, R18.H1_H1 ;  /* 0x30000012ff127230 */ /* 0x000fe40000004100 */
[----:B------:R-:W-:-:S02]  /*9d70*/  HADD2.F32 R16, -RZ, R5.H0_H0 ;  /* 0x20000005ff107230 */ /* 0x000fc40000004100 */
        /* <DEDUP_REMOVED lines=13> */
.L_x_2712:
[----:B------:R-:W-:Y:S05]  /*9e50*/  BSYNC B0 ;  /* 0x0000000000007941 */ /* 0x000fea0003800000 */
.L_x_2711:
[----:B-----5:R2:W-:Y:S04]  /*9e60*/  STS.64 [R223], R12 ;  /* 0x0000000cdf007388 */ /* 0x0205e80000000a00 */
[----:B------:R2:W-:Y:S02]  /*9e70*/  STS.64 [R223+0x8], R14 ;  /* 0x0000080edf007388 */ /* 0x0005e40000000a00 */
.L_x_2710:
[----:B------:R-:W-:Y:S05]  /*9e80*/  BSYNC B1 ;  /* 0x0000000000017941 */ /* 0x000fea0003800000 */
.L_x_2709:
        /* <DEDUP_REMOVED lines=18> */
[----:B---3--:R-:W-:-:S02]  /*9fb0*/  IADD3 R6, P0, R2, UR8, RZ ;  /* 0x0000000802067c10 */ /* 0x008fc4000ff1e0ff */
[----:B------:R-:W-:Y:S02]  /*9fc0*/  IADD3 R4, P1, R2, UR10, RZ ;  /* 0x0000000a02047c10 */ /* 0x000fe4000ff3e0ff */
[C---:B------:R-:W-:Y:S02]  /*9fd0*/  IADD3.X R7, R0.reuse, UR9, RZ, P0, !PT ;  /* 0x0000000900077c10 */ /* 0x040fe400087fe4ff */
[----:B-----5:R-:W-:-:S03]  /*9fe0*/  IADD3.X R5, R0, UR11, RZ, P1, !PT ;  /* 0x0000000b00057c10 */ /* 0x020fc60008ffe4ff */
[----:B------:R3:W2:Y:S04]  /*9ff0*/  LDG.E.64 R2, desc[UR6][R6.64] ;  /* 0x0000000606027981 */ /* 0x0006a8000c1e1b00 */
[----:B------:R-:W2:Y:S01]  /*a000*/  LDG.E.64 R4, desc[UR6][R4.64] ;  /* 0x0000000604047981 */ /* 0x000ea2000c1e1b00 */
[----:B----4-:R-:W-:Y:S02]  /*a010*/  MOV R17, R13 ;  /* 0x0000000d00117202 */ /* 0x010fe40000000f00 */
[----:B------:R-:W-:Y:S02]  /*a020*/  MOV R16, R14 ;  /* 0x0000000e00107202 */ /* 0x000fe40000000f00 */
[----:B------:R-:W-:Y:S01]  /*a030*/  MOV R0, R12 ;  /* 0x0000000c00007202 */ /* 0x000fe20000000f00 */
[----:B------:R-:W-:-:S02]  /*a040*/  HADD2.F32 R18, -RZ, R17.H0_H0 ;  /* 0x20000011ff127230 */ /* 0x000fc40000004100 */
[----:B------:R-:W-:Y:S01]  /*a050*/  HADD2.F32 R17, -RZ, R17.H1_H1 ;  /* 0x30000011ff117230 */ /* 0x000fe20000004100 */
[----:B---3--:R-:W-:-:S05]  /*a060*/  MOV R6, R15 ;  /* 0x0000000f00067202 */ /* 0x008fca0000000f00 */
[--C-:B------:R-:W-:Y:S02]  /*a070*/  HADD2.F32 R15, -RZ, R6.reuse.H0_H0 ;  /* 0x20000006ff0f7230 */ /* 0x100fe40000004100 */
        /* <DEDUP_REMOVED lines=37> */
.L_x_2715:
[----:B------:R-:W-:Y:S05]  /*a2d0*/  BSYNC B0 ;  /* 0x0000000000007941 */ /* 0x000fea0003800000 */
.L_x_2714:
[----:B-----5:R1:W-:Y:S01]  /*a2e0*/  STS.128 [R223+0x800], R12 ;  /* 0x0008000cdf007388 */ /* 0x0203e20000000c00 */
[----:B------:R-:W-:Y:S05]  /*a2f0*/  BRA `(.L_x_2713) ;  /* 0x0000000c00fc7947 */ /* 0x000fea0003800000 */
.L_x_2708:
        /* <DEDUP_REMOVED lines=17> */
[----:B-----5:R-:W-:-:S09]  /*a410*/  MOV R5, R89 ;  /* 0x0000005900057202 */ /* 0x020fd20000000f00 */
        /* <DEDUP_REMOVED lines=12> */
[----:B------:R-:W4:Y:S02]  /*a4e0*/  LDG.E.128 R4, desc[UR6][R6.64] ;  /* 0x0000000606047981 */ /* 0x000f24000c1e1d00 */
        /* <DEDUP_REMOVED lines=55> */
[----:B------:R-:W-:Y:S02]  /*a860*/  HADD2.F32 R14, -RZ, R15.H0_H0 ;  /* 0x2000000fff0e7230 */ /* 0x000fe40000004100 */
[--C-:B------:R-:W-:Y:S02]  /*a870*/  HADD2.F32 R2, -RZ, R20.reuse.H0_H0 ;  /* 0x20000014ff027230 */ /* 0x100fe40000004100 */
        /* <DEDUP_REMOVED lines=18> */
.L_x_2719:
[----:B------:R-:W-:Y:S05]  /*a9a0*/  BSYNC B0 ;  /* 0x0000000000007941 */ /* 0x000fea0003800000 */
.L_x_2718:
[----:B-----5:R1:W-:Y:S04]  /*a9b0*/  STS.64 [R223], R20 ;  /* 0x00000014df007388 */ /* 0x0203e80000000a00 */
[----:B------:R1:W-:Y:S02]  /*a9c0*/  STS.64 [R223+0x8], R22 ;  /* 0x00000816df007388 */ /* 0x0003e40000000a00 */
.L_x_2717:
[----:B------:R-:W-:Y:S05]  /*a9d0*/  BSYNC B1 ;  /* 0x0000000000017941 */ /* 0x000fea0003800000 */
.L_x_2716:
        /* <DEDUP_REMOVED lines=71> */
[----:B------:R-:W-:Y:S01]  /*ae50*/  @!P0 FADD.FTZ R7, -R7, -RZ ;  /* 0x800000ff07078221 */ /* 0x000fe20000010100 */
[--C-:B--2---:R-:W-:Y:S02]  /*ae60*/  HADD2.F32 R0, -RZ, R13.reuse.H0_H0 ;  /* 0x2000000dff007230 */ /* 0x104fe40000004100 */
[----:B------:R-:W-:Y:S01]  /*ae70*/  @!P0 FADD.FTZ R21, -R21, -RZ ;  /* 0x800000ff15158221 */ /* 0x000fe20000010100 */
[----:B------:R-:W-:Y:S02]  /*ae80*/  HADD2.F32 R10, -RZ, R10.H1_H1 ;  /* 0x3000000aff0a7230 */ /* 0x000fe40000004100 */
[----:B------:R-:W-:Y:S02]  /*ae90*/  HADD2.F32 R13, -RZ, R13.H1_H1 ;  /* 0x3000000dff0d7230 */ /* 0x000fe40000004100 */
[----:B------:R-:W-:Y:S01]  /*aea0*/  FMUL.FTZ R24, R24, R20 ;  /* 0x0000001418187220 */ /* 0x000fe20000410000 */
[----:B------:R-:W-:Y:S01]  /*aeb0*/  FMUL.FTZ R4, R18, R4 ;  /* 0x0000000412047220 */ /* 0x000fe20000410000 */
[----:B------:R-:W-:Y:S01]  /*aec0*/  FMUL.FTZ R7, R19, R7 ;  /* 0x0000000713077220 */ /* 0x000fe20000410000 */
[----:B------:R-:W-:Y:S01]  /*aed0*/  FFMA.FTZ R0, R5, R0, R23 ;  /* 0x0000000005007223 */ /* 0x000fe20000010017 */
[----:B------:R-:W-:Y:S01]  /*aee0*/  FMUL.FTZ R10, R10, R21 ;  /* 0x000000150a0a7220 */ /* 0x000fe20000410000 */
[----:B------:R-:W-:-:S02]  /*aef0*/  HADD2.F32 R18, -RZ, R3.H0_H0 ;  /* 0x20000003ff127230 */ /* 0x000fc40000004100 */
[----:B------:R-:W-:Y:S01]  /*af00*/  FFMA.FTZ R13, R16, R13, R17 ;  /* 0x0000000d100d7223 */ /* 0x000fe20000010011 */
[--C-:B------:R-:W-:Y:S02]  /*af10*/  HADD2.F32 R19, -RZ, R12.reuse.H0_H0 ;  /* 0x2000000cff137230 */ /* 0x100fe40000004100 */
[----:B------:R-:W-:Y:S02]  /*af20*/  HADD2.F32 R20, -RZ, R12.H1_H1 ;  /* 0x3000000cff147230 */ /* 0x000fe40000004100 */
[----:B------:R-:W-:Y:S02]  /*af30*/  HADD2.F32 R5, -RZ, R3.H1_H1 ;  /* 0x30000003ff057230 */ /* 0x000fe40000004100 */
        /* <DEDUP_REMOVED lines=8> */
[----:B------:R-:W-:Y:S01]  /*afc0*/  FFMA.FTZ R18, R18, R19, R24 ;  /* 0x0000001312127223 */ /* 0x000fe20000010018 */
        /* <DEDUP_REMOVED lines=10> */
[----:B------:R-:W-:Y:S02]  /*b070*/  MOV R17, R0 ;  /* 0x0000000000117202 */ /* 0x000fe40000000f00 */
[----:B------:R-:W-:-:S02]  /*b080*/  MOV R18, R4 ;  /* 0x0000000400127202 */ /* 0x000fc40000000f00 */
[----:B------:R-:W-:Y:S02]  /*b090*/  MOV R19, R2 ;  /* 0x0000000200137202 */ /* 0x000fe40000000f00 */
.L_x_2721:
[----:B------:R-:W-:Y:S05]  /*b0a0*/  BSYNC B0 ;  /* 0x0000000000007941 */ /* 0x000fea0003800000 */
.L_x_2720:
[----:B-----5:R4:W-:Y:S01]  /*b0b0*/  STS.128 [R223+0x800], R16 ;  /* 0x00080010df007388 */ /* 0x0209e20000000c00 */
[----:B------:R-:W-:Y:S05]  /*b0c0*/  BRA `(.L_x_2713) ;  /* 0x0000000000887947 */ /* 0x000fea0003800000 */
.L_x_2707:
        /* <DEDUP_REMOVED lines=19> */
.L_x_2723:
[----:B------:R-:W-:Y:S05]  /*b200*/  BSYNC B0 ;  /* 0x0000000000007941 */ /* 0x000fea0003800000 */
.L_x_2722:
        /* <DEDUP_REMOVED lines=14> */
.L_x_2713:
[----:B------:R-:W-:Y:S05]  /*b2f0*/  BSYNC B2 ;  /* 0x0000000000027941 */ /* 0x000fea0003800000 */
.L_x_2706:
[----:B------:R-:W-:Y:S01]  /*b300*/  UIADD3 UR8, UR22, -0x1, URZ ;  /* 0xffffffff16087890 */ /* 0x000fe2000fffe03f */
[C---:B-1----:R-:W-:Y:S01]  /*b310*/  VIADD R2, R106.reuse, 0x40 ;  /* 0x000000406a027836 */ /* 0x042fe20000000000 */
[----:B------:R-:W-:Y:S01]  /*b320*/  ULDC.64 UR10, c[0x0][0x218] ;  /* 0x00008600000a7ab9 */ /* 0x000fe20000000a00 */
[----:B------:R-:W-:Y:S01]  /*b330*/  VIADD R0, R106, 0x60 ;  /* 0x000000606a007836 */ /* 0x000fe20000000000 */
[----:B------:R-:W-:Y:S01]  /*b340*/  USHF.L.U32 UR9, UR8, 0x8, URZ ;  /* 0x0000000808097899 */ /* 0x000fe2000800063f */
[----:B------:R-:W-:Y:S01]  /*b350*/  LEA R243, P1, R102, UR10, 0x1 ;  /* 0x0000000a66f37c11 */ /* 0x000fe2000f8208ff */
[----:B------:R-:W-:Y:S01]  /*b360*/  BSSY B0, `(.L_x_2724) ;  /* 0x0000018000007945 */ /* 0x000fe20003800000 */
[----:B-----5:R-:W-:Y:S01]  /*b370*/  VIADD R5, R106, 0x80 ;  /* 0x000000806a057836 */ /* 0x020fe20000000000 */
[----:B------:R-:W-:Y:S01]  /*b380*/  UIADD3 UR5, -UR9, UR24, URZ ;  /* 0x0000001809057290 */ /* 0x000fe2000fffe13f */
[----:B------:R-:W-:-:S05]  /*b390*/  LEA.HI.X R242, R102, UR11, R105, 0x1, P1 ;  /* 0x0000000b66f27c11 */ /* 0x000fca00088f0c69 */
[----:B------:R-:W-:Y:S02]  /*b3a0*/  ISETP.GE.AND P3, PT, R106, UR5, PT ;  /* 0x000000056a007c0c */ /* 0x000fe4000bf66270 */
[C---:B------:R-:W-:Y:S02]  /*b3b0*/  ISETP.GE.AND P2, PT, R8.reuse, UR5, PT ;  /* 0x0000000508007c0c */ /* 0x040fe4000bf46270 */
[----:B------:R-:W-:Y:S02]  /*b3c0*/  ISETP.GE.AND P0, PT, R8, UR5, PT ;  /* 0x0000000508007c0c */ /* 0x000fe4000bf06270 */
        /* <DEDUP_REMOVED lines=17> */
.L_x_2725:
[----:B------:R-:W-:Y:S05]  /*b4e0*/  BSYNC B0 ;  /* 0x0000000000007941 */ /* 0x000fea0003800000 */
.L_x_2724:
        /* <DEDUP_REMOVED lines=11> */
[----:B---3--:R-:W-:-:S04]  /*b5a0*/  LEA R6, P2, R3, R243, 0x1 ;  /* 0x000000f303067211 */ /* 0x008fc800078408ff */
[----:B------:R-:W-:-:S05]  /*b5b0*/  LEA.HI.X R7, R2, R242, R0, 0x1, P2 ;  /* 0x000000f202077211 */ /* 0x000fca00010f0c00 */
[----:B------:R-:W-:Y:S01]  /*b5c0*/  @!PT LDS RZ, [RZ] ;  /* 0x00000000fffff984 */ /* 0x000fe20000000800 */
[----:B------:R-:W-:Y:S01]  /*b5d0*/  @!PT LDS RZ, [RZ] ;  /* 0x00000000fffff984 */ /* 0x000fe20000000800 */
[----:B------:R-:W-:Y:S01]  /*b5e0*/  @!PT LDS RZ, [RZ] ;  /* 0x00000000fffff984 */ /* 0x000fe20000000800 */
[----:B------:R1:W-:Y:S04]  /*b5f0*/  LDGSTS.E.BYPASS.LTC128B.128 [R223+0x1800], desc[UR6][R6.64] ;  /* 0x0180000006df7fae */ /* 0x0003e8000b901d46 */
.L_x_2727:
[----:B------:R-:W-:Y:S05]  /*b600*/  BSYNC B0 ;  /* 0x0000000000007941 */ /* 0x000fea0003800000 */
.L_x_2726:
        /* <DEDUP_REMOVED lines=8> */
[----:B-1----:R-:W3:Y:S02]  /*b690*/  LDC.64 R2, c[0x0][0x248] ;  /* 0x00009200ff027b82 */ /* 0x002ee40000000a00 */
[----:B---3--:R-:W-:-:S04]  /*b6a0*/  LEA R6, P4, R2, R243, 0x7 ;  /* 0x000000f302067211 */ /* 0x008fc800078838ff */
[----:B------:R-:W-:-:S05]  /*b6b0*/  LEA.HI.X R7, R2, R242, R3, 0x7, P4 ;  /* 0x000000f202077211 */ /* 0x000fca00020f3c03 */
[----:B------:R-:W-:Y:S01]  /*b6c0*/  @!PT LDS RZ, [RZ] ;  /* 0x00000000fffff984 */ /* 0x000fe20000000800 */
[----:B------:R-:W-:Y:S01]  /*b6d0*/  @!PT LDS RZ, [RZ] ;  /* 0x00000000fffff984 */ /* 0x000fe20000000800 */
[----:B------:R-:W-:Y:S01]  /*b6e0*/  @!PT LDS RZ, [RZ] ;  /* 0x00000000fffff984 */ /* 0x000fe20000000800 */
[----:B------:R1:W-:Y:S04]  /*b6f0*/  LDGSTS.E.BYPASS.LTC128B.128 [R223+0x2000], desc[UR6][R6.64] ;  /* 0x0200000006df7fae */ /* 0x0003e8000b901d46 */
.L_x_2729:
[----:B------:R-:W-:Y:S05]  /*b700*/  BSYNC B0 ;  /* 0x0000000000007941 */ /* 0x000fea0003800000 */
.L_x_2728:
[----:B------:R-:W-:Y:S01]  /*b710*/  BSSY B0, `(.L_x_2730) ;  /* 0x0000011000007945 */ /* 0x000fe20003800000 */
[----:B------:R-:W-:-:S03]  /*b720*/  ISETP.GE.AND P4, PT, R0, UR5, PT ;  /* 0x0000000500007c0c */ /* 0x000fc6000bf86270 */
[----:B------:R-:W-:Y:S10]  /*b730*/  @P1 BRA `(.L_x_2731) ;  /* 0x0000000000381947 */ /* 0x000ff40003800000 */
[----:B------:R-:W-:Y:S02]  /*b740*/  ULDC UR10, c[0x0][0x2d0] ;  /* 0x0000b400000a7ab9 */ /* 0x000fe40000000800 */
[----:B------:R-:W-:-:S13]  /*b750*/  ISETP.GE.AND P1, PT, R196, UR10, PT ;  /* 0x0000000ac4007c0c */ /* 0x000fda000bf26270 */
[----:B------:R1:W-:Y:S01]  /*b760*/  @P1 STS.128 [R223+0x2800], RZ ;  /* 0x002800ffdf001388 */ /* 0x0003e20000000c00 */
[----:B------:R-:W-:Y:S05]  /*b770*/  @P1 BRA `(.L_x_2731) ;  /* 0x0000000000281947 */ /* 0x000fea0003800000 */
[----:B-1----:R-:W1:Y:S01]  /*b780*/  LDC.64 R2, c[0x0][0x248] ;  /* 0x00009200ff027b82 */ /* 0x002e620000000a00 */
[----:B---3--:R-:W-:Y:S02]  /*b790*/  MOV R6, R243 ;  /* 0x000000f300067202 */ /* 0x008fe40000000f00 */
        /* <DEDUP_REMOVED lines=8> */
.L_x_2731:
[----:B------:R-:W-:Y:S05]  /*b820*/  BSYNC B0 ;  /* 0x0000000000007941 */ /* 0x000fea0003800000 */
.L_x_2730:
[----:B------:R-:W-:Y:S01]  /*b830*/  BSSY B0, `(.L_x_2732) ;  /* 0x0000010000007945 */ /* 0x000fe20003800000 */
[C---:B------:R-:W-:Y:S01]  /*b840*/  ISETP.GE.AND P1, PT, R106.reuse, UR5, PT ;  /* 0x000000056a007c0c */ /* 0x040fe2000bf26270 */
[----:B------:R-:W-:Y:S01]  /*b850*/  VIADD R106, R106, 0xe0 ;  /* 0x000000e06a6a7836 */ /* 0x000fe20000000000 */
[----:B-1-3--:R-:W-:Y:S01]  /*b860*/  LOP3.LUT R6, R95, 0x7fffffe, RZ, 0xc0, !PT ;  /* 0x07fffffe5f067812 */ /* 0x00afe200078ec0ff */
        /* <DEDUP_REMOVED lines=12> */
.L_x_2733:
[----:B------:R-:W-:Y:S05]  /*b930*/  BSYNC B0 ;  /* 0x0000000000007941 */ /* 0x000fea0003800000 */
.L_x_2732:
[----:B------:R-:W-:Y:S01]  /*b940*/  SHF.R.S32.HI R2, RZ, 0x1f, R96 ;  /* 0x0000001fff027819 */ /* 0x000fe20000011460 */
[----:B------:R-:W-:Y:S01]  /*b950*/  BSSY B0, `(.L_x_2734) ;  /* 0x0000015000007945 */ /* 0x000fe20003800000 */
[----:B------:R-:W-:Y:S01]  /*b960*/  SHF.R.S32.HI R33, RZ, 0x1f, R35 ;  /* 0x0000001fff217819 */ /* 0x000fe20000011423 */
[----:B------:R-:W-:Y:S01]  /*b970*/  IMAD.IADD R6, R96, 0x1, -R6 ;  /* 0x0000000160067824 */ /* 0x000fe200078e0a06 */
[----:B------:R-:W-:Y:S02]  /*b980*/  ISETP.GE.AND P3, PT, R106, UR5, PT ;  /* 0x000000056a007c0c */ /* 0x000fe4000bf66270 */
[----:B------:R-:W-:Y:S02]  /*b990*/  LEA.HI R96, R2, R96, RZ, 0x3 ;  /* 0x0000006002607211 */ /* 0x000fe400078f18ff */
[----:B------:R-:W-:Y:S01]  /*b9a0*/  LEA.HI R7, R33, R35, RZ, 0x3 ;  /* 0x0000002321077211 */ /* 0x000fe200078f18ff */
[----:B------:R-:W-:Y:S05]  /*b9b0*/  @P2 BRA `(.L_x_2735) ;  /* 0x0000000000382947 */ /* 0x000fea0003800000 */
[----:B------:R-:W-:Y:S02]  /*b9c0*/  ULDC UR10, c[0x0][0x2d0] ;  /* 0x0000b400000a7ab9 */ /* 0x000fe40000000800 */
[----:B------:R-:W-:-:S13]  /*b9d0*/  ISETP.GE.AND P2, PT, R196, UR10, PT ;  /* 0x0000000ac4007c0c */ /* 0x000fda000bf46270 */
[----:B------:R1:W-:Y:S01]  /*b9e0*/  @P2 STS.128 [R223+0x3800], RZ ;  /* 0x003800ffdf002388 */ /* 0x0003e20000000c00 */
[----:B------:R-:W-:Y:S05]  /*b9f0*/  @P2 BRA `(.L_x_2735) ;  /* 0x0000000000282947 */ /* 0x000fea0003800000 */
[----:B------:R-:W5:Y:S01]  /*ba00*/  LDC.64 R2, c[0x0][0x248] ;  /* 0x00009200ff027b82 */ /* 0x000f620000000a00 */
[----:B--23--:R-:W-:Y:S02]  /*ba10*/  MOV R10, R243 ;  /* 0x000000f3000a7202 */ /* 0x00cfe40000000f00 */
        /* <DEDUP_REMOVED lines=8> */
.L_x_2735:
[----:B------:R-:W-:Y:S05]  /*baa0*/  BSYNC B0 ;  /* 0x0000000000007941 */ /* 0x000fea0003800000 */
.L_x_2734:
[----:B------:R-:W-:Y:S04]  /*bab0*/  BSSY B0, `(.L_x_2736) ;  /* 0x0000010000007945 */ /* 0x000fe80003800000 */
        /* <DEDUP_REMOVED lines=15> */
.L_x_2737:
[----:B------:R-:W-:Y:S05]  /*bbb0*/  BSYNC B0 ;  /* 0x0000000000007941 */ /* 0x000fea0003800000 */
.L_x_2736:
        /* <DEDUP_REMOVED lines=16> */
.L_x_2739:
[----:B------:R-:W-:Y:S05]  /*bcc0*/  BSYNC B0 ;  /* 0x0000000000007941 */ /* 0x000fea0003800000 */
.L_x_2738:
[----:B------:R-:W-:Y:S01]  /*bcd0*/  ULDC.64 UR10, c[0x0][0x220] ;  /* 0x00008800000a7ab9 */ /* 0x000fe20000000a00 */
[----:B------:R-:W-:Y:S01]  /*bce0*/  LEA.HI R2, R7, R37, RZ, 0x1 ;  /* 0x0000002507027211 */ /* 0x000fe200078f08ff */
[----:B------:R-:W0:Y:S01]  /*bcf0*/  LDGDEPBAR ;  /* 0x00000000000079af */ /* 0x000e220000000000 */
[----:B------:R-:W-:Y:S01]  /*bd00*/  LEA R193, P2, R98, UR10, 0x1 ;  /* 0x0000000a62c17c11 */ /* 0x000fe2000f8408ff */
[----:B------:R-:W-:Y:S01]  /*bd10*/  IMAD.SHL.U32 R96, R96, 0x20, RZ ;  /* 0x0000002060607824 */ /* 0x000fe200078e00ff */
[-C--:B------:R-:W-:Y:S01]  /*bd20*/  LEA.HI R3, R33, R35.reuse, RZ, 0x4 ;  /* 0x0000002321037211 */ /* 0x080fe200078f20ff */
[----:B------:R-:W-:Y:S01]  /*bd30*/  UMOV UR29, UR25 ;  /* 0x00000019001d7c82 */ /* 0x000fe20008000000 */
[----:B------:R-:W-:Y:S01]  /*bd40*/  LEA.HI.X R192, R98, UR11, R101, 0x1, P2 ;  /* 0x0000000b62c07c11 */ /* 0x000fe200090f0c65 */
[----:B------:R-:W-:Y:S01]  /*bd50*/  ULDC.64 UR10, c[0x0][0x3d0] ;  /* 0x0000f400000a7ab9 */ /* 0x000fe20000000a00 */
[----:B------:R-:W-:Y:S01]  /*bd60*/  LOP3.LUT R2, R2, 0xfffffffe, RZ, 0xc0, !PT ;  /* 0xfffffffe02027812 */ /* 0x000fe200078ec0ff */
[----:B------:R-:W-:Y:S01]  /*bd70*/  UIMAD UR26, UR26, UR10, URZ ;  /* 0x0000000a1a1a72a4 */ /* 0x000fe2000f8e023f */
[----:B------:R-:W-:Y:S01]  /*bd80*/  ISETP.GE.AND P2, PT, R0, UR5, PT ;  /* 0x0000000500007c0c */ /* 0x000fe2000bf46270 */
[----:B------:R-:W-:Y:S01]  /*bd90*/  UIMAD.WIDE.U32 UR12, UR23, UR10, UR28 ;  /* 0x0000000a170c72a5 */ /* 0x000fe2000f8e001c */
[----:B------:R-:W-:Y:S01]  /*bda0*/  SHF.R.S32.HI R0, RZ, 0x4, R3 ;  /* 0x00000004ff007819 */ /* 0x000fe20000011403 */
[----:B------:R-:W-:Y:S01]  /*bdb0*/  IMAD.IADD R37, R37, 0x1, -R2 ;  /* 0x0000000125257824 */ /* 0x000fe200078e0a02 */
[----:B------:R-:W-:Y:S01]  /*bdc0*/  LEA.HI R33, R33, R35, RZ, 0x5 ;  /* 0x0000002321217211 */ /* 0x000fe200078f28ff */
[----:B------:R-:W-:Y:S01]  /*bdd0*/  UIMAD UR26, UR23, UR11, UR26 ;  /* 0x0000000b171a72a4 */ /* 0x000fe2000f8e021a */
[----:B------:R-:W-:Y:S01]  /*bde0*/  LEA.HI R2, R0, R0, RZ, 0x1 ;  /* 0x0000000000027211 */ /* 0x000fe200078f08ff */
[----:B------:R-:W-:Y:S01]  /*bdf0*/  IMAD.SHL.U32 R94, R94, 0x40, RZ ;  /* 0x000000405e5e7824 */ /* 0x000fe200078e00ff */
[----:B------:R-:W-:Y:S01]  /*be00*/  ULDC.64 UR10, c[0x0][0x3c8] ;  /* 0x0000f200000a7ab9 */ /* 0x000fe20000000a00 */
[----:B------:R-:W-:Y:S01]  /*be10*/  SHF.R.S32.HI R32, RZ, 0x5, R33 ;  /* 0x00000005ff207819 */ /* 0x000fe20000011421 */
[----:B------:R-:W-:Y:S01]  /*be20*/  ULEA UR10, UP0, UR12, UR10, 0x2 ;  /* 0x0000000a0c0a7291 */ /* 0x000fe2000f80103f */
[----:B------:R-:W-:Y:S01]  /*be30*/  LOP3.LUT R3, R96, 0xffffff00, RZ, 0xc0, !PT ;  /* 0xffffff0060037812 */ /* 0x000fe200078ec0ff */
[----:B------:R-:W-:Y:S01]  /*be40*/  UIADD3 UR26, UR13, UR26, URZ ;  /* 0x0000001a0d1a7290 */ /* 0x000fe2000fffe03f */
[----:B------:R-:W-:Y:S01]  /*be50*/  LOP3.LUT R2, R2, 0xfffffffe, RZ, 0xc0, !PT ;  /* 0xfffffffe02027812 */ /* 0x000fe200078ec0ff */
[----:B------:R-:W-:Y:S01]  /*be60*/  IMAD.SHL.U32 R37, R37, 0x8, RZ ;  /* 0x0000000825257824 */ /* 0x000fe200078e00ff */
[----:B------:R-:W-:Y:S01]  /*be70*/  ISETP.GE.AND P3, PT, R4, UR5, PT ;  /* 0x0000000504007c0c */ /* 0x000fe2000bf66270 */
[----:B------:R-:W-:Y:S01]  /*be80*/  IMAD R3, R32, 0x200, R3 ;  /* 0x0000020020037824 */ /* 0x000fe200078e0203 */
[----:B------:R-:W-:Y:S01]  /*be90*/  ULEA.HI.X UR11, UR12, UR11, UR26, 0x2, UP0 ;  /* 0x0000000b0c0b7291 */ /* 0x000fe200080f141a */
[----:B------:R-:W-:Y:S01]  /*bea0*/  IMAD.IADD R0, R0, 0x1, -R2 ;  /* 0x0000000100007824 */ /* 0x000fe200078e0a02 */
[----:B------:R-:W-:-:S04]  /*beb0*/  DEPBAR.LE SB0, 0x0 ;  /* 0x000080000000791a */ /* 0x000fc80000000000 */
[----:B------:R-:W-:Y:S01]  /*bec0*/  IMAD R6, R6, 0x20, R3 ;  /* 0x0000002006067824 */ /* 0x000fe200078e0203 */
[----:B------:R-:W-:Y:S01]  /*bed0*/  LOP3.LUT R3, R94, 0xc0, RZ, 0xc0, !PT ;  /* 0x000000c05e037812 */ /* 0x000fe200078ec0ff */
[C---:B------:R-:W-:Y:S01]  /*bee0*/  IMAD R93, R0.reuse, 0x8, R93 ;  /* 0x00000008005d7824 */ /* 0x040fe200078e025d */
[----:B------:R-:W-:Y:S01]  /*bef0*/  ISETP.GE.AND P4, PT, R5, UR5, PT ;  /* 0x0000000505007c0c */ /* 0x000fe2000bf86270 */
[----:B------:R-:W-:Y:S01]  /*bf00*/  IMAD.SHL.U32 R0, R0, 0x8, RZ ;  /* 0x0000000800007824 */ /* 0x000fe200078e00ff */
[----:B------:R-:W-:Y:S01]  /*bf10*/  SHF.R.U32.HI R4, RZ, 0x3, R3 ;  /* 0x00000003ff047819 */ /* 0x000fe20000011603 */
[----:B--23--:R-:W-:Y:S01]  /*bf20*/  IMAD.U32 R10, RZ, RZ, UR10 ;  /* 0x0000000aff0a7e24 */ /* 0x00cfe2000f8e00ff */
[----:B------:R-:W-:Y:S01]  /*bf30*/  ULDC UR10, c[0x0][0x2e8] ;  /* 0x0000ba00000a7ab9 */ /* 0x000fe20000000800 */
[----:B------:R-:W-:Y:S01]  /*bf40*/  IMAD.U32 R11, RZ, RZ, UR11 ;  /* 0x0000000bff0b7e24 */ /* 0x000fe2000f8e00ff */
[----:B------:R-:W-:Y:S01]  /*bf50*/  LOP3.LUT R0, R3, 0x8, R0, 0xf8, !PT ;  /* 0x0000000803007812 */ /* 0x000fe200078ef800 */
[----:B------:R-:W-:-:S03]  /*bf60*/  IMAD.SHL.U32 R2, R36, 0x40, RZ ;  /* 0x0000004024027824 */ /* 0x000fc600078e00ff */
[----:B------:R2:W5:Y:S02]  /*bf70*/  LDG.E R3, desc[UR6][R10.64] ;  /* 0x000000060a037981 */ /* 0x000564000c1e1900 */
[----:B------:R-:W-:Y:S01]  /*bf80*/  LOP3.LUT R2, R2, 0xc0, RZ, 0xc0, !PT ;  /* 0x000000c002027812 */ /* 0x000fe200078ec0ff */
[----:B------:R-:W-:Y:S03]  /*bf90*/  BAR.SYNC.DEFER_BLOCKING 0x0 ;  /* 0x0000000000007b1d */ /* 0x000fe60000010000 */
[----:B------:R-:W-:Y:S02]  /*bfa0*/  LOP3.LUT R37, R2, 0x8, R37, 0xf8, !PT ;  /* 0x0000000802257812 */ /* 0x000fe400078ef825 */
[----:B------:R-:W-:Y:S01]  /*bfb0*/  SHF.R.U32.HI R2, RZ, 0x3, R2 ;  /* 0x00000003ff027819 */ /* 0x000fe20000011602 */
[----:B------:R-:W-:Y:S03]  /*bfc0*/  BSSY B0, `(.L_x_2740) ;  /* 0x0000014000007945 */ /* 0x000fe60003800000 */
[----:B------:R-:W-:Y:S01]  /*bfd0*/  LOP3.LUT R37, R37, R2, RZ, 0x3c, !PT ;  /* 0x0000000225257212 */ /* 0x000fe200078e3cff */
[----:B------:R2:W-:Y:S04]  /*bfe0*/  @P1 STS [R223+0x5000], RZ ;  /* 0x005000ffdf001388 */ /* 0x0005e80000000800 */
[----:B------:R2:W-:Y:S04]  /*bff0*/  @P1 STS [R223+0x5004], RZ ;  /* 0x005004ffdf001388 */ /* 0x0005e80000000800 */
[----:B------:R2:W-:Y:S01]  /*c000*/  @P1 STS.64 [R223+0x5008], RZ ;  /* 0x005008ffdf001388 */ /* 0x0005e20000000a00 */
[----:B------:R-:W-:-:S02]  /*c010*/  LOP3.LUT R2, R0, R4, RZ, 0x3c, !PT ;  /* 0x0000000400027212 */ /* 0x000fc400078e3cff */
[----:B------:R-:W3:Y:S01]  /*c020*/  MUFU.RCP R0, UR10 ;  /* 0x0000000a00007d08 */ /* 0x000ee20008001000 */
        /* <DEDUP_REMOVED lines=13> */
.L_x_2741:
[----:B------:R-:W-:Y:S05]  /*c100*/  BSYNC B0 ;  /* 0x0000000000007941 */ /* 0x000fea0003800000 */
.L_x_2740:
        /* <DEDUP_REMOVED lines=18> */
.L_x_2743:
[----:B------:R-:W-:Y:S05]  /*c230*/  BSYNC B0 ;  /* 0x0000000000007941 */ /* 0x000fea0003800000 */
.L_x_2742:
        /* <DEDUP_REMOVED lines=14> */
.L_x_2745:
[----:B------:R-:W-:Y:S05]  /*c320*/  BSYNC B0 ;  /* 0x0000000000007941 */ /* 0x000fea0003800000 */
.L_x_2744:
        /* <DEDUP_REMOVED lines=17> */
.L_x_2747:
[----:B------:R-:W-:Y:S05]  /*c440*/  BSYNC B0 ;  /* 0x0000000000007941 */ /* 0x000fea0003800000 */
.L_x_2746:
        /* <DEDUP_REMOVED lines=14> */
.L_x_2749:
[----:B------:R-:W-:Y:S05]  /*c530*/  BSYNC B0 ;  /* 0x0000000000007941 */ /* 0x000fea0003800000 */
.L_x_2748:
        /* <DEDUP_REMOVED lines=17> */
.L_x_2751:
[----:B------:R-:W-:Y:S05]  /*c650*/  BSYNC B0 ;  /* 0x0000000000007941 */ /* 0x000fea0003800000 */
.L_x_2750:
        /* <DEDUP_REMOVED lines=17> */
.L_x_2753:
[----:B------:R-:W-:Y:S05]  /*c770*/  BSYNC B0 ;  /* 0x0000000000007941 */ /* 0x000fea0003800000 */
.L_x_2752:
        /* <DEDUP_REMOVED lines=17> */
.L_x_2755:
[----:B------:R-:W-:Y:S05]  /*c890*/  BSYNC B0 ;  /* 0x0000000000007941 */ /* 0x000fea0003800000 */
.L_x_2754:
[----:B------:R-:W-:Y:S01]  /*c8a0*/  LDSM.16.M88.4 R72, [R215] ;  /* 0x00000000d748783b */ /* 0x000fe20000000200 */
[----:B------:R-:W-:Y:S01]  /*c8b0*/  LOP3.LUT P0, RZ, R36, 0x2, RZ, 0xc0, !PT ;  /* 0x0000000224ff7812 */ /* 0x000fe2000780c0ff */
[----:B------:R-:W-:Y:S01]  /*c8c0*/  VIADD R8, R213, 0x1000 ;  /* 0x00001000d5087836 */ /* 0x000fe20000000000 */
[----:B------:R-:W-:Y:S01]  /*c8d0*/  LOP3.LUT R33, R33, 0xffffffe0, RZ, 0xc0, !PT ;  /* 0xffffffe021217812 */ /* 0x000fe200078ec0ff */
[----:B------:R-:W2:Y:S01]  /*c8e0*/  LDSM.16.M88.4 R64, [R213+0x1000] ;  /* 0x00100000d540783b */ /* 0x000ea20000000200 */
[----:B------:R-:W-:Y:S02]  /*c8f0*/  VIADD R212, R213, 0x1020 ;  /* 0x00001020d5d47836 */ /* 0x000fe40000000000 */
[----:B---3-5:R-:W-:Y:S01]  /*c900*/  FMUL.FTZ R0, R3, R0 ;  /* 0x0000000003007220 */ /* 0x028fe20000410000 */
[----:B------:R-:W-:Y:S01]  /*c910*/  IMAD R214, R9, 0x2, R215 ;  /* 0x0000000209d67824 */ /* 0x000fe200078e02d7 */
[----:B------:R-:W3:Y:S01]  /*c920*/  LDSM.16.M88.4 R56, [R213+0x1400] ;  /* 0x00140000d538783b */ /* 0x000ee20000000200 */
[C---:B------:R-:W-:Y:S01]  /*c930*/  IMAD.IADD R33, R35.reuse, 0x1, -R33 ;  /* 0x0000000123217824 */ /* 0x040fe200078e0a21 */
[----:B------:R-:W-:Y:S01]  /*c940*/  ULDC UR4, c[0x0][0x398] ;  /* 0x0000e60000047ab9 */ /* 0x000fe20000000800 */
[----:B------:R-:W-:Y:S01]  /*c950*/  IMAD.SHL.U32 R35, R35, 0x2, RZ ;  /* 0x0000000223237824 */ /* 0x000fe200078e00ff */
[----:B------:R-:W3:Y:S01]  /*c960*/  LDSM.16.M88.4 R48, [R213+0x1800] ;  /* 0x00180000d530783b */ /* 0x000ee20000000200 */
[----:B------:R-:W-:Y:S01]  /*c970*/  R2UR UR5, R0 ;  /* 0x00000000000572ca */ /* 0x000fe200000e0000 */
[----:B------:R-:W-:Y:S01]  /*c980*/  @P0 VIADD R212, R8, 0xffffffe0 ;  /* 0xffffffe008d40836 */ /* 0x000fe20000000000 */
[----:B------:R-:W-:Y:S01]  /*c990*/  SHF.R.S32.HI R96, RZ, 0x1f, R33 ;  /* 0x0000001fff607819 */ /* 0x000fe20000011421 */
[----:B------:R-:W3:Y:S01]  /*c9a0*/  LDSM.16.M88.4 R40, [R213+0x1c00] ;  /* 0x001c0000d528783b */ /* 0x000ee20000000200 */
[----:B------:R-:W-:Y:S01]  /*c9b0*/  UISETP.GT.AND UP0, UPT, UR8, UR18, UPT ;  /* 0x000000120800728c */ /* 0x000fe2000bf04270 */
[----:B------:R-:W-:Y:S01]  /*c9c0*/  VIADD R211, R212, 0x400 ;  /* 0x00000400d4d37836 */ /* 0x000fe20000000000 */
[----:B------:R-:W-:Y:S01]  /*c9d0*/  LEA.HI R96, R96, R33, RZ, 0x2 ;  /* 0x0000002160607211 */ /* 0x000fe200078f10ff */
[----:B----4-:R-:W4:Y:S01]  /*c9e0*/  LDSM.16.M88.4 R28, [R213+0x2000] ;  /* 0x00200000d51c783b */ /* 0x010f220000000200 */
[----:B------:R-:W-:Y:S01]  /*c9f0*/  ULDC.64 UR10, c[0x0][0x208] ;  /* 0x00008200000a7ab9 */ /* 0x000fe20000000a00 */
[C---:B------:R-:W-:Y:S01]  /*ca00*/  VIADD R210, R212.reuse, 0x800 ;  /* 0x00000800d4d27836 */ /* 0x040fe20000000000 */
[----:B------:R-:W-:Y:S01]  /*ca10*/  SHF.R.S32.HI R96, RZ, 0x2, R96 ;  /* 0x00000002ff607819 */ /* 0x000fe20000011460 */
[----:B------:R-:W4:Y:S01]  /*ca20*/  LDSM.16.M88.4 R20, [R213+0x2400] ;  /* 0x00240000d514783b */ /* 0x000f220000000200 */
[----:B------:R-:W-:-:S02]  /*ca30*/  VIADD R209, R212, 0xc00 ;  /* 0x00000c00d4d17836 */ /* 0x000fc40000000000 */
[C---:B------:R-:W-:Y:S01]  /*ca40*/  VIADD R208, R212.reuse, 0x1000 ;  /* 0x00001000d4d07836 */ /* 0x040fe20000000000 */
[----:B------:R-:W4:Y:S01]  /*ca50*/  LDSM.16.M88.4 R12, [R213+0x2800] ;  /* 0x00280000d50c783b */ /* 0x000f220000000200 */
[C---:B------:R-:W-:Y:S02]  /*ca60*/  VIADD R207, R212.reuse, 0x1400 ;  /* 0x00001400d4cf7836 */ /* 0x040fe40000000000 */
[C---:B------:R-:W-:Y:S01]  /*ca70*/  VIADD R206, R212.reuse, 0x1800 ;  /* 0x00001800d4ce7836 */ /* 0x040fe20000000000 */
[----:B-1----:R-:W1:Y:S01]  /*ca80*/  LDSM.16.M88.4 R4, [R213+0x2c00] ;  /* 0x002c0000d504783b */ /* 0x002e620000000200 */
[C---:B------:R-:W-:Y:S02]  /*ca90*/  VIADD R205, R212.reuse, 0x1c00 ;  /* 0x00001c00d4cd7836 */ /* 0x040fe40000000000 */
[C---:B------:R-:W-:Y:S01]  /*caa0*/  VIADD R204, R212.reuse, 0x2000 ;  /* 0x00002000d4cc7836 */ /* 0x040fe20000000000 */
[----:B------:R-:W1:Y:S01]  /*cab0*/  LDSM.16.M88.4 R148, [R213+0x3000] ;  /* 0x00300000d594783b */ /* 0x000e620000000200 */
[----:B------:R-:W-:-:S02]  /*cac0*/  VIADD R203, R212, 0x2400 ;  /* 0x00002400d4cb7836 */ /* 0x000fc40000000000 */
[C---:B------:R-:W-:Y:S01]  /*cad0*/  VIADD R202, R212.reuse, 0x2800 ;  /* 0x00002800d4ca7836 */ /* 0x040fe20000000000 */
[----:B------:R-:W1:Y:S01]  /*cae0*/  LDSM.16.M88.4 R140, [R213+0x3400] ;  /* 0x00340000d58c783b */ /* 0x000e620000000200 */
[C---:B------:R-:W-:Y:S02]  /*caf0*/  VIADD R201, R212.reuse, 0x2c00 ;  /* 0x00002c00d4c97836 */ /* 0x040fe40000000000 */
[C---:B------:R-:W-:Y:S01]  /*cb00*/  VIADD R200, R212.reuse, 0x3000 ;  /* 0x00003000d4c87836 */ /* 0x040fe20000000000 */
[----:B------:R-:W1:Y:S01]  /*cb10*/  LDSM.16.M88.4 R132, [R213+0x3800] ;  /* 0x00380000d584783b */ /* 0x000e620000000200 */
[----:B--2---:R-:W-:Y:S01]  /*cb20*/  HMMA.16816.F32 R68, R72, R64, RZ ;  /* 0x000000404844723c */ /* 0x004fe200000018ff */
[C---:B------:R-:W-:Y:S02]  /*cb30*/  VIADD R199, R212.reuse, 0x3400 ;  /* 0x00003400d4c77836 */ /* 0x040fe40000000000 */
[----:B------:R-:W2:Y:S01]  /*cb40*/  LDSM.16.M88.4 R124, [R213+0x3c00] ;  /* 0x003c0000d57c783b */ /* 0x000ea20000000200 */
[----:B------:R-:W-:-:S02]  /*cb50*/  VIADD R198, R212, 0x3800 ;  /* 0x00003800d4c67836 */ /* 0x000fc40000000000 */
[C---:B---3--:R-:W-:Y:S01]  /*cb60*/  HMMA.16816.F32 R60, R72.reuse, R56, RZ ;  /* 0x00000038483c723c */ /* 0x048fe200000018ff */
[----:B------:R-:W3:Y:S04]  /*cb70*/  LDSM.16.M88.4 R116, [R213+0x4000] ;  /* 0x00400000d574783b */ /* 0x000ee80000000200 */
[----:B------:R-:W3:Y:S01]  /*cb80*/  LDSM.16.M88.4 R108, [R213+0x4400] ;  /* 0x00440000d56c783b */ /* 0x000ee20000000200 */
[C---:B------:R-:W-:Y:S03]  /*cb90*/  HMMA.16816.F32 R52, R72.reuse, R48, RZ ;  /* 0x000000304834723c */ /* 0x040fe600000018ff */
[----:B------:R-:W3:Y:S03]  /*cba0*/  LDSM.16.M88.4 R80, [R213+0x4800] ;  /* 0x00480000d550783b */ /* 0x000ee60000000200 */
[C---:B------:R-:W-:Y:S01]  /*cbb0*/  HMMA.16816.F32 R44, R72.reuse, R40, RZ ;  /* 0x00000028482c723c */ /* 0x040fe200000018ff */
[----:B------:R-:W3:Y:S04]  /*cbc0*/  LDSM.16.M88.4 R88, [R213+0x4c00] ;  /* 0x004c0000d558783b */ /* 0x000ee80000000200 */
[----:B------:R-:W-:Y:S01]  /*cbd0*/  LDSM.16.M88.4 R84, [R214] ;  /* 0x00000000d654783b */ /* 0x000fe20000000200 */
[C---:B----4-:R-:W-:Y:S03]  /*cbe0*/  HMMA.16816.F32 R164, R72.reuse, R28, RZ ;  /* 0x0000001c48a4723c */ /* 0x050fe600000018ff */
[----:B------:R-:W4:Y:S03]  /*cbf0*/  LDSM.16.M88.4 R168, [R212+0x800] ;  /* 0x00080000d4a8783b */ /* 0x000f260000000200 */
[C---:B------:R-:W-:Y:S01]  /*cc00*/  HMMA.16816.F32 R24, R72.reuse, R20, RZ ;  /* 0x000000144818723c */ /* 0x040fe200000018ff */
[----:B------:R-:W4:Y:S01]  /*cc10*/  LDSM.16.M88.4 R36, [R212+0xc00] ;  /* 0x000c0000d424783b */ /* 0x000f220000000200 */
[----:B------:R-:W3:Y:S04]  /*cc20*/  S2R R244, SR_TID.X ;  /* 0x0000000000f47919 */ /* 0x000ee80000002100 */
[C---:B------:R-:W-:Y:S01]  /*cc30*/  HMMA.16816.F32 R16, R72.reuse, R12, RZ ;  /* 0x0000000c4810723c */ /* 0x040fe200000018ff */
[----:B------:R-:W4:Y:S05]  /*cc40*/  LDSM.16.M88.4 R176, [R212] ;  /* 0x00000000d4b0783b */ /* 0x000f2a0000000200 */
[C---:B-1----:R-:W-:Y:S01]  /*cc50*/  HMMA.16816.F32 R8, R72.reuse, R4, RZ ;  /* 0x000000044808723c */ /* 0x042fe200000018ff */
[----:B------:R-:W-:Y:S04]  /*cc60*/  LDSM.16.M88.4 R172, [R212+0x400] ;  /* 0x00040000d4ac783b */ /* 0x000fe80000000200 */
[----:B------:R-:W-:Y:S01]  /*cc70*/  LDSM.16.M88.4 R160, [R212+0x1000] ;  /* 0x00100000d4a0783b */ /* 0x000fe20000000200 */
[C---:B------:R-:W-:Y:S03]  /*cc80*/  HMMA.16816.F32 R152, R72.reuse, R148, RZ ;  /* 0x000000944898723c */ /* 0x040fe600000018ff */
[----:B------:R-:W-:Y:S03]  /*cc90*/  LDSM.16.M88.4 R156, [R212+0x1400] ;  /* 0x00140000d49c783b */ /* 0x000fe60000000200 */
[C---:B------:R-:W-:Y:S01]  /*cca0*/  HMMA.16816.F32 R144, R72.reuse, R140, RZ ;  /* 0x0000008c4890723c */ /* 0x040fe200000018ff */
[----:B------:R-:W-:Y:S04]  /*ccb0*/  LDSM.16.M88.4 R180, [R212+0x1c00] ;  /* 0x001c0000d4b4783b */ /* 0x000fe80000000200 */
[----:B------:R-:W0:Y:S01]  /*ccc0*/  LDGDEPBAR ;  /* 0x00000000000079af */ /* 0x000e220000000000 */
[C---:B------:R-:W-:Y:S06]  /*ccd0*/  HMMA.16816.F32 R136, R72.reuse, R132, RZ ;  /* 0x000000844888723c */ /* 0x040fec00000018ff */
[----:B--2---:R-:W-:Y:S01]  /*cce0*/  HMMA.16816.F32 R128, R72, R124, RZ ;  /* 0x0000007c4880723c */ /* 0x004fe200000018ff */
[----:B---3--:R-:W-:-:S04]  /*ccf0*/  SHF.R.S32.HI R34, RZ, 0x1f, R244 ;  /* 0x0000001fff227819 */ /* 0x008fc800000114f4 */
[----:B------:R-:W-:Y:S01]  /*cd00*/  LEA.HI R34, R34, R244, RZ, 0x4 ;  /* 0x000000f422227211 */ /* 0x000fe200078f20ff */
[----:B------:R-:W-:Y:S03]  /*cd10*/  HMMA.16816.F32 R120, R72, R116, RZ ;  /* 0x000000744878723c */ /* 0x000fe600000018ff */
[----:B------:R-:W-:-:S03]  /*cd20*/  LOP3.LUT R34, R34, 0xfffffff0, RZ, 0xc0, !PT ;  /* 0xfffffff022227812 */ /* 0x000fc600078ec0ff */
[----:B------:R-:W-:Y:S02]  /*cd30*/  HMMA.16816.F32 R112, R72, R108, RZ ;  /* 0x0000006c4870723c */ /* 0x000fe400000018ff */
[----:B------:R-:W-:Y:S01]  /*cd40*/  IMAD.IADD R33, R244, 0x1, -R34 ;  /* 0x00000001f4217824 */ /* 0x000fe200078e0a22 */
[----:B------:R-:W-:-:S03]  /*cd50*/  LEA R34, R32, UR27, 0x4 ;  /* 0x0000001b20227c11 */ /* 0x000fc6000f8e20ff */
[C---:B------:R-:W-:Y:S01]  /*cd60*/  HMMA.16816.F32 R92, R72.reuse, R80, RZ ;  /* 0x00000050485c723c */ /* 0x040fe200000018ff */
[----:B------:R-:W-:Y:S02]  /*cd70*/  LEA.HI R32, R33, R33, RZ, 0x1 ;  /* 0x0000002121207211 */ /* 0x000fe400078f08ff */
[----:B------:R-:W-:Y:S02]  /*cd80*/  IADD3 R34, R34, 0x1, R96 ;  /* 0x0000000122227810 */ /* 0x000fe40007ffe060 */
[----:B------:R-:W-:Y:S01]  /*cd90*/  LOP3.LUT R3, R32, 0x7fffffe, RZ, 0xc0, !PT ;  /* 0x07fffffe20037812 */ /* 0x000fe200078ec0ff */
        /* <DEDUP_REMOVED lines=18> */
[C---:B----4-:R-:W-:Y:S06]  /*cec0*/  HMMA.16816.F32 R52, R84.reuse, R168, R52 ;  /* 0x000000a85434723c */ /* 0x050fec0000001834 */
[C---:B------:R-:W-:Y:S01]  /*ced0*/  HMMA.16816.F32 R48, R84.reuse, R170, R48 ;  /* 0x000000aa5430723c */ /* 0x040fe20000001830 */
[----:B------:R-:W2:Y:S05]  /*cee0*/  LDSM.16.M88.4 R168, [R212+0x2800] ;  /* 0x00280000d4a8783b */ /* 0x000eaa0000000200 */
[C---:B------:R-:W-:Y:S06]  /*cef0*/  HMMA.16816.F32 R44, R84.reuse, R36, R44 ;  /* 0x00000024542c723c */ /* 0x040fec000000182c */
[C---:B------:R-:W-:Y:S06]  /*cf00*/  HMMA.16816.F32 R40, R84.reuse, R38, R40 ;  /* 0x000000265428723c */ /* 0x040fec0000001828 */
[C---:B------:R-:W-:Y:S06]  /*cf10*/  HMMA.16816.F32 R68, R84.reuse, R176, R68 ;  /* 0x000000b05444723c */ /* 0x040fec0000001844 */
[C---:B------:R-:W-:Y:S01]  /*cf20*/  HMMA.16816.F32 R64, R84.reuse, R178, R64 ;  /* 0x000000b25440723c */ /* 0x040fe20000001840 */
[----:B------:R-:W-:Y:S05]  /*cf30*/  LDSM.16.M88.4 R176, [R212+0x2000] ;  /* 0x00200000d4b0783b */ /* 0x000fea0000000200 */
[C---:B-1----:R-:W-:Y:S06]  /*cf40*/  HMMA.16816.F32 R16, R84.reuse, R88, R16 ;  /* 0x000000585410723c */ /* 0x042fec0000001810 */
[C---:B------:R-:W-:Y:S01]  /*cf50*/  HMMA.16816.F32 R12, R84.reuse, R90, R12 ;  /* 0x0000005a540c723c */ /* 0x040fe2000000180c */
[----:B------:R-:W1:Y:S05]  /*cf60*/  LDSM.16.M88.4 R88, [R212+0x3800] ;  /* 0x00380000d458783b */ /* 0x000e6a0000000200 */
[C---:B------:R-:W-:Y:S06]  /*cf70*/  HMMA.16816.F32 R60, R84.reuse, R172, R60 ;  /* 0x000000ac543c723c */ /* 0x040fec000000183c */
[C---:B------:R-:W-:Y:S01]  /*cf80*/  HMMA.16816.F32 R56, R84.reuse, R174, R56 ;  /* 0x000000ae5438723c */ /* 0x040fe20000001838 */
[----:B------:R-:W3:Y:S05]  /*cf90*/  LDSM.16.M88.4 R172, [R212+0x2400] ;  /* 0x00240000d4ac783b */ /* 0x000eea0000000200 */
[C---:B------:R-:W-:Y:S01]  /*cfa0*/  HMMA.16816.F32 R36, R84.reuse, R160, R164 ;  /* 0x000000a05424723c */ /* 0x040fe200000018a4 */
[----:B------:R-:W4:Y:S05]  /*cfb0*/  LDSM.16.M88.4 R164, [R212+0x2c00] ;  /* 0x002c0000d4a4783b */ /* 0x000f2a0000000200 */
[C---:B------:R-:W-:Y:S01]  /*cfc0*/  HMMA.16816.F32 R28, R84.reuse, R162, R28 ;  /* 0x000000a2541c723c */ /* 0x040fe2000000181c */
[----:B------:R-:W4:Y:S05]  /*cfd0*/  LDSM.16.M88.4 R160, [R212+0x3000] ;  /* 0x00300000d4a0783b */ /* 0x000f2a0000000200 */
[C---:B------:R-:W-:Y:S06]  /*cfe0*/  HMMA.16816.F32 R24, R84.reuse, R156, R24 ;  /* 0x0000009c5418723c */ /* 0x040fec0000001818 */
[C---:B------:R-:W-:Y:S01]  /*cff0*/  HMMA.16816.F32 R20, R84.reuse, R158, R20 ;  /* 0x0000009e5414723c */ /* 0x040fe20000001814 */
[----:B------:R-:W4:Y:S05]  /*d000*/  LDSM.16.M88.4 R156, [R212+0x3400] ;  /* 0x00340000d49c783b */ /* 0x000f2a0000000200 */
[C---:B--2---:R-:W-:Y:S06]  /*d010*/  HMMA.16816.F32 R136, R84.reuse, R168, R136 ;  /* 0x000000a85488723c */ /* 0x044fec0000001888 */
[----:B------:R-:W-:Y:S01]  /*d020*/  HMMA.16816.F32 R132, R84, R170, R132 ;  /* 0x000000aa5484723c */ /* 0x000fe20000001884 */
[----:B------:R-:W2:Y:S01]  /*d030*/  LDSM.16.M88.4 R168, [R212+0x3c00] ;  /* 0x003c0000d4a8783b */ /* 0x000ea20000000200 */
[----:B------:R-:W-:-:S04]  /*d040*/  DEPBAR.LE SB0, 0x0 ;  /* 0x000080000000791a */ /* 0x000fc80000000000 */
[C---:B-1----:R-:W-:Y:S06]  /*d050*/  HMMA.16816.F32 R92, R84.reuse, R88, R92 ;  /* 0x00000058545c723c */ /* 0x042fec000000185c */
[----:B------:R-:W-:Y:S01]  /*d060*/  HMMA.16816.F32 R8, R84, R180, R8 ;  /* 0x000000b45408723c */ /* 0x000fe20000001808 */
[----:B------:R-:W-:-:S04]  /*d070*/  SHF.R.S32.HI R88, RZ, 0x1f, R33 ;  /* 0x0000001fff587819 */ /* 0x000fc80000011421 */
[----:B------:R-:W-:Y:S01]  /*d080*/  LEA.HI R88, R88, R33, RZ, 0x3 ;  /* 0x0000002158587211 */ /* 0x000fe200078f18ff */
[----:B------:R-:W-:Y:S01]  /*d090*/  IMAD.IADD R33, R33, 0x1, -R3 ;  /* 0x0000000121217824 */ /* 0x000fe200078e0a03 */
[----:B------:R-:W-:Y:S01]  /*d0a0*/  LOP3.LUT R3, R35, 0x6, RZ, 0xc0, !PT ;  /* 0x0000000623037812 */ /* 0x000fe200078ec0ff */
[----:B------:R-:W-:Y:S01]  /*d0b0*/  IMAD.U32 R35, RZ, RZ, UR24 ;  /* 0x00000018ff237e24 */ /* 0x000fe2000f8e00ff */
[C---:B------:R-:W-:Y:S01]  /*d0c0*/  HMMA.16816.F32 R4, R84.reuse, R182, R4 ;  /* 0x000000b65404723c */ /* 0x040fe20000001804 */
[----:B------:R-:W-:Y:S02]  /*d0d0*/  IMAD.SHL.U32 R88, R88, 0x20, RZ ;  /* 0x0000002058587824 */ /* 0x000fe400078e00ff */
[----:B------:R-:W-:Y:S01]  /*d0e0*/  VIADD R3, R3, UR9 ;  /* 0x0000000903037c36 */ /* 0x000fe20008000000 */
[----:B------:R-:W-:Y:S02]  /*d0f0*/  IADD3 R34, R35, -UR21, R34 ;  /* 0x8000001523227c10 */ /* 0x000fe4000fffe022 */
[----:B------:R-:W-:Y:S01]  /*d100*/  LOP3.LUT R0, R88, 0xffffff00, RZ, 0xc0, !PT ;  /* 0xffffff0058007812 */ /* 0x000fe200078ec0ff */
[----:B------:R-:W-:Y:S02]  /*d110*/  HMMA.16816.F32 R152, R84, R176, R152 ;  /* 0x000000b05498723c */ /* 0x000fe40000001898 */
[----:B------:R-:W-:Y:S01]  /*d120*/  VIADD R34, R34, UR4 ;  /* 0x0000000422227c36 */ /* 0x000fe20008000000 */
[----:B------:R-:W-:Y:S01]  /*d130*/  UIADD3 UR4, UR22, -0x1, URZ ;  /* 0xffffffff16047890 */ /* 0x000fe2000fffe03f */
[----:B------:R-:W-:-:S02]  /*d140*/  IMAD R0, R33, 0x20, R0 ;  /* 0x0000002021007824 */ /* 0x000fc400078e0200 */
[----:B------:R-:W-:Y:S01]  /*d150*/  VIADD R33, R3, 0x1 ;  /* 0x0000000103217836 */ /* 0x000fe20000000000 */
[C---:B------:R-:W-:Y:S01]  /*d160*/  HMMA.16816.F32 R148, R84.reuse, R178, R148 ;  /* 0x000000b25494723c */ /* 0x040fe20000001894 */
[----:B------:R-:W-:Y:S01]  /*d170*/  IMAD.IADD R246, R2, 0x1, R0 ;  /* 0x0000000102f67824 */ /* 0x000fe200078e0200 */
[----:B------:R-:W-:Y:S01]  /*d180*/  USHF.L.U32 UR4, UR4, 0x8, URZ ;  /* 0x0000000804047899 */ /* 0x000fe2000800063f */
[----:B------:R-:W-:Y:S01]  /*d190*/  IMAD.MOV.U32 R0, RZ, RZ, 0x8 ;  /* 0x00000008ff007424 */ /* 0x000fe200078e00ff */
[-C--:B------:R-:W-:Y:S02]  /*d1a0*/  I2FP.F32.S32 R35, R33.reuse ;  /* 0x0000002100237245 */ /* 0x080fe40000201400 */
[----:B------:R-:W-:Y:S01]  /*d1b0*/  I2FP.F32.S32 R2, R33 ;  /* 0x0000002100027245 */ /* 0x000fe20000201400 */
[----:B---3--:R-:W-:Y:S01]  /*d1c0*/  HMMA.16816.F32 R144, R84, R172, R144 ;  /* 0x000000ac5490723c */ /* 0x008fe20000001890 */
[----:B------:R-:W-:Y:S01]  /*d1d0*/  VIADDMNMX R0, R34, R0, UR24, PT ;  /* 0x0000001822007e46 */ /* 0x000fe2000b800100 */
[----:B------:R-:W-:Y:S01]  /*d1e0*/  FFMA.FTZ R35, R35, UR5, R69 ;  /* 0x0000000523237c23 */ /* 0x000fe20008010045 */
[----:B------:R-:W-:-:S02]  /*d1f0*/  VIADD R69, R3, 0x8 ;  /* 0x0000000803457836 */ /* 0x000fc40000000000 */
[----:B------:R-:W-:Y:S01]  /*d200*/  FFMA.FTZ R71, R2, UR5, R71 ;  /* 0x0000000502477c23 */ /* 0x000fe20008010047 */
[----:B------:R-:W-:Y:S01]  /*d210*/  VIMNMX R2, R34, UR24, PT ;  /* 0x0000001822027c48 */ /* 0x000fe2000bfe0100 */
[C---:B------:R-:W-:Y:S01]  /*d220*/  HMMA.16816.F32 R140, R84.reuse, R174, R140 ;  /* 0x000000ae548c723c */ /* 0x040fe2000000188c */
[C---:B------:R-:W-:Y:S02]  /*d230*/  ISETP.GE.AND P6, PT, R33.reuse, R0, PT ;  /* 0x000000002100720c */ /* 0x040fe40003fc6270 */
[----:B------:R-:W-:Y:S02]  /*d240*/  I2FP.F32.S32 R34, R69 ;  /* 0x0000004500227245 */ /* 0x000fe40000201400 */
[-C--:B------:R-:W-:Y:S01]  /*d250*/  ISETP.GE.AND P0, PT, R33, R2.reuse, PT ;  /* 0x000000022100720c */ /* 0x080fe20003f06270 */
[----:B----4-:R-:W-:Y:S01]  /*d260*/  HMMA.16816.F32 R128, R84, R164, R128 ;  /* 0x000000a45480723c */ /* 0x010fe20000001880 */
[C---:B------:R-:W-:Y:S01]  /*d270*/  ISETP.GE.AND P3, PT, R69.reuse, R2, PT ;  /* 0x000000024500720c */ /* 0x040fe20003f66270 */
[----:B------:R-:W-:Y:S01]  /*d280*/  FFMA.FTZ R34, R34, UR5, R64 ;  /* 0x0000000522227c23 */ /* 0x000fe20008010040 */
[----:B------:R-:W-:-:S03]  /*d290*/  ISETP.GE.AND P1, PT, R69, R0, PT ;  /* 0x000000004500720c */ /* 0x000fc60003f26270 */
[----:B------:R-:W-:Y:S01]  /*d2a0*/  HMMA.16816.F32 R124, R84, R166, R124 ;  /* 0x000000a6547c723c */ /* 0x000fe2000000187c */
[----:B------:R-:W-:-:S05]  /*d2b0*/  I2FP.F32.S32 R165, R69 ;  /* 0x0000004500a57245 */ /* 0x000fca0000201400 */
[----:B------:R-:W-:Y:S01]  /*d2c0*/  HMMA.16816.F32 R120, R84, R160, R120 ;  /* 0x000000a05478723c */ /* 0x000fe20000001878 */
[----:B------:R-:W-:Y:S01]  /*d2d0*/  FFMA.FTZ R165, R165, UR5, R66 ;  /* 0x00000005a5a57c23 */ /* 0x000fe20008010042 */
[----:B------:R-:W-:-:S04]  /*d2e0*/  VIADD R66, R3, 0x11 ;  /* 0x0000001103427836 */ /* 0x000fc80000000000 */
[----:B------:R-:W-:Y:S01]  /*d2f0*/  HMMA.16816.F32 R116, R84, R162, R116 ;  /* 0x000000a25474723c */ /* 0x000fe20000001874 */
[----:B------:R-:W-:Y:S02]  /*d300*/  I2FP.F32.S32 R216, R66 ;  /* 0x0000004200d87245 */ /* 0x000fe40000201400 */
[----:B------:R-:W-:-:S03]  /*d310*/  FSEL R165, R165, -INF , !P1 ;  /* 0xff800000a5a57808 */ /* 0x000fc60004800000 */
[C---:B------:R-:W-:Y:S01]  /*d320*/  HMMA.16816.F32 R112, R84.reuse, R156, R112 ;  /* 0x0000009c5470723c */ /* 0x040fe20000001870 */
[----:B------:R-:W-:Y:S01]  /*d330*/  FFMA.FTZ R216, R216, UR5, R63 ;  /* 0x00000005d8d87c23 */ /* 0x000fe2000801003f */
[----:B------:R-:W-:Y:S01]  /*d340*/  FSEL R63, R34, -INF , !P3 ;  /* 0xff800000223f7808 */ /* 0x000fe20005800000 */
[----:B------:R-:W-:Y:S01]  /*d350*/  VIADD R34, R3, 0x20 ;  /* 0x0000002003227836 */ /* 0x000fe20000000000 */
[----:B------:R-:W-:Y:S01]  /*d360*/  BAR.SYNC.DEFER_BLOCKING 0x0 ;  /* 0x0000000000007b1d */ /* 0x000fe20000010000 */
[C---:B------:R-:W-:Y:S01]  /*d370*/  ISETP.GE.AND P3, PT, R66.reuse, R0, PT ;  /* 0x000000004200720c */ /* 0x040fe20003f66270 */
[C---:B------:R-:W-:Y:S01]  /*d380*/  HMMA.16816.F32 R108, R84.reuse, R158, R108 ;  /* 0x0000009e546c723c */ /* 0x040fe2000000186c */
[----:B------:R-:W-:Y:S02]  /*d390*/  FSEL R156, R71, -INF , !P6 ;  /* 0xff800000479c7808 */ /* 0x000fe40007000000 */
[----:B------:R-:W-:Y:S02]  /*d3a0*/  ISETP.GE.AND P6, PT, R66, R2, PT ;  /* 0x000000024200720c */ /* 0x000fe40003fc6270 */
[----:B------:R-:W-:Y:S01]  /*d3b0*/  FSEL R216, R216, -INF , !P3 ;  /* 0xff800000d8d87808 */ /* 0x000fe20005800000 */
[C---:B------:R-:W-:Y:S06]  /*d3c0*/  HMMA.16816.F32 R80, R84.reuse, R90, R80 ;  /* 0x0000005a5450723c */ /* 0x040fec0000001850 */
[C---:B--2---:R-:W-:Y:S06]  /*d3d0*/  HMMA.16816.F32 R76, R84.reuse, R168, R76 ;  /* 0x000000a8544c723c */ /* 0x044fec000000184c */
[----:B------:R-:W-:Y:S07]  /*d3e0*/  HMMA.16816.F32 R72, R84, R170, R72 ;  /* 0x000000aa5448723c */ /* 0x000fee0000001848 */
[----:B------:R-:W-:-:S02]  /*d3f0*/  VIADD R85, R3, 0x9 ;  /* 0x0000000903557836 */ /* 0x000fc40000000000 */
[----:B------:R-:W-:-:S03]  /*d400*/  VIADD R84, R3, 0x10 ;  /* 0x0000001003547836 */ /* 0x000fc60000000000 */
[-C--:B------:R-:W-:Y:S02]  /*d410*/  I2FP.F32.S32 R33, R85.reuse ;  /* 0x0000005500217245 */ /* 0x080fe40000201400 */
[----:B------:R-:W-:Y:S02]  /*d420*/  I2FP.F32.S32 R64, R85 ;  /* 0x0000005500407245 */ /* 0x000fe40000201400 */
[----:B------:R-:W-:Y:S01]  /*d430*/  ISETP.GE.AND P4, PT, R84, R2, PT ;  /* 0x000000025400720c */ /* 0x000fe20003f86270 */
[----:B------:R-:W-:Y:S01]  /*d440*/  FFMA.FTZ R67, R33, UR5, R67 ;  /* 0x0000000521437c23 */ /* 0x000fe20008010043 */
[-C--:B------:R-:W-:Y:S01]  /*d450*/  I2FP.F32.S32 R33, R84.reuse ;  /* 0x0000005400217245 */ /* 0x080fe20000201400 */
[----:B------:R-:W-:Y:S01]  /*d460*/  FFMA.FTZ R69, R64, UR5, R65 ;  /* 0x0000000540457c23 */ /* 0x000fe20008010041 */
[----:B------:R-:W-:Y:S02]  /*d470*/  I2FP.F32.S32 R64, R84 ;  /* 0x0000005400407245 */ /* 0x000fe40000201400 */
[----:B------:R-:W-:Y:S01]  /*d480*/  I2FP.F32.S32 R65, R66 ;  /* 0x0000004200417245 */ /* 0x000fe20000201400 */
[----:B------:R-:W-:Y:S01]  /*d490*/  FFMA.FTZ R33, R33, UR5, R60 ;  /* 0x0000000521217c23 */ /* 0x000fe2000801003c */
[----:B------:R-:W-:-:S02]  /*d4a0*/  VIADD R60, R3, 0x18 ;  /* 0x00000018033c7836 */ /* 0x000fc40000000000 */
[----:B------:R-:W-:Y:S01]  /*d4b0*/  FFMA.FTZ R62, R64, UR5, R62 ;  /* 0x00000005403e7c23 */ /* 0x000fe2000801003e */
[----:B------:R-:W-:Y:S01]  /*d4c0*/  FSEL R64, R35, -INF , !P0 ;  /* 0xff80000023407808 */ /* 0x000fe20004000000 */
[----:B------:R-:W-:Y:S01]  /*d4d0*/  FFMA.FTZ R65, R65, UR5, R61 ;  /* 0x0000000541417c23 */ /* 0x000fe2000801003d */
[----:B------:R-:W-:Y:S01]  /*d4e0*/  VIADD R35, R3, 0x19 ;  /* 0x0000001903237836 */ /* 0x000fe20000000000 */
[----:B------:R-:W-:Y:S02]  /*d4f0*/  I2FP.F32.S32 R61, R60 ;  /* 0x0000003c003d7245 */ /* 0x000fe40000201400 */
[----:B------:R-:W-:Y:S02]  /*d500*/  ISETP.GE.AND P0, PT, R84, R0, PT ;  /* 0x000000005400720c */ /* 0x000fe40003f06270 */
[----:B------:R-:W-:Y:S01]  /*d510*/  I2FP.F32.S32 R84, R60 ;  /* 0x0000003c00547245 */ /* 0x000fe20000201400 */
[----:B------:R-:W-:Y:S01]  /*d520*/  FFMA.FTZ R58, R61, UR5, R58 ;  /* 0x000000053d3a7c23 */ /* 0x000fe2000801003a */
[----:B------:R-:W-:-:S02]  /*d530*/  ISETP.GE.AND P5, PT, R85, R2, PT ;  /* 0x000000025500720c */ /* 0x000fc40003fa6270 */
[-C--:B------:R-:W-:Y:S01]  /*d540*/  I2FP.F32.S32 R71, R35.reuse ;  /* 0x0000002300477245 */ /* 0x080fe20000201400 */
[----:B------:R-:W-:Y:S01]  /*d550*/  FFMA.FTZ R66, R84, UR5, R56 ;  /* 0x0000000554427c23 */ /* 0x000fe20008010038 */
[----:B------:R-:W-:Y:S02]  /*d560*/  I2FP.F32.S32 R61, R35 ;  /* 0x00000023003d7245 */ /* 0x000fe40000201400 */
[----:B------:R-:W-:Y:S02]  /*d570*/  FSEL R56, R69, -INF , !P5 ;  /* 0xff80000045387808 */ /* 0x000fe40006800000 */
[C---:B------:R-:W-:Y:S01]  /*d580*/  ISETP.GE.AND P1, PT, R60.reuse, R2, PT ;  /* 0x000000023c00720c */ /* 0x040fe20003f26270 */
[----:B------:R-:W-:Y:S01]  /*d590*/  FFMA.FTZ R59, R61, UR5, R59 ;  /* 0x000000053d3b7c23 */ /* 0x000fe2000801003b */
[-C--:B------:R-:W-:Y:S01]  /*d5a0*/  ISETP.GE.AND P5, PT, R60, R0.reuse, PT ;  /* 0x000000003c00720c */ /* 0x080fe20003fa6270 */
[----:B------:R-:W-:Y:S01]  /*d5b0*/  FFMA.FTZ R60, R71, UR5, R57 ;  /* 0x00000005473c7c23 */ /* 0x000fe20008010039 */
[----:B------:R-:W-:Y:S01]  /*d5c0*/  FSEL R57, R33, -INF , !P4 ;  /* 0xff80000021397808 */ /* 0x000fe20006000000 */
[----:B------:R-:W-:Y:S01]  /*d5d0*/  VIADD R33, R3, 0x21 ;  /* 0x0000002103217836 */ /* 0x000fe20000000000 */
[----:B------:R-:W-:-:S02]  /*d5e0*/  ISETP.GE.AND P2, PT, R85, R0, PT ;  /* 0x000000005500720c */ /* 0x000fc40003f46270 */
[----:B------:R-:W-:Y:S02]  /*d5f0*/  I2FP.F32.S32 R61, R34 ;  /* 0x00000022003d7245 */ /* 0x000fe40000201400 */
[----:B------:R-:W-:Y:S02]  /*d600*/  FSEL R194, R67, -INF , !P2 ;  /* 0xff80000043c27808 */ /* 0x000fe40005000000 */
[----:B------:R-:W-:Y:S01]  /*d610*/  ISETP.GE.AND P2, PT, R35, R2, PT ;  /* 0x000000022300720c */ /* 0x000fe20003f46270 */
[----:B------:R-:W-:Y:S01]  /*d620*/  FFMA.FTZ R54, R61, UR5, R54 ;  /* 0x000000053d367c23 */ /* 0x000fe20008010036 */
[----:B------:R-:W-:Y:S01]  /*d630*/  ISETP.GE.AND P4, PT, R35, R0, PT ;  /* 0x000000002300720c */ /* 0x000fe20003f86270 */
[----:B------:R-:W-:Y:S01]  /*d640*/  VIADD R61, R3, 0x28 ;  /* 0x00000028033d7836 */ /* 0x000fe20000000000 */
[-C--:B------:R-:W-:Y:S02]  /*d650*/  I2FP.F32.S32 R67, R33.reuse ;  /* 0x0000002100437245 */ /* 0x080fe40000201400 */
[----:B------:R-:W-:-:S02]  /*d660*/  I2FP.F32.S32 R35, R33 ;  /* 0x0000002100237245 */ /* 0x000fc40000201400 */
[----:B------:R-:W-:Y:S01]  /*d670*/  FSEL R195, R62, -INF , !P0 ;  /* 0xff8000003ec37808 */ /* 0x000fe20004000000 */
[----:B------:R-:W-:Y:S01]  /*d680*/  FFMA.FTZ R53, R67, UR5, R53 ;  /* 0x0000000543357c23 */ /* 0x000fe20008010035 */
[----:B------:R-:W-:Y:S01]  /*d690*/  FSEL R65, R65, -INF , !P6 ;  /* 0xff80000041417808 */ /* 0x000fe20007000000 */
[----:B------:R-:W-:Y:S01]  /*d6a0*/  FFMA.FTZ R55, R35, UR5, R55 ;  /* 0x0000000523377c23 */ /* 0x000fe20008010037 */
[----:B------:R-:W-:Y:S02]  /*d6b0*/  I2FP.F32.S32 R69, R34 ;  /* 0x0000002200457245 */ /* 0x000fe40000201400 */
[C---:B------:R-:W-:Y:S02]  /*d6c0*/  ISETP.GE.AND P0, PT, R34.reuse, R2, PT ;  /* 0x000000022200720c */ /* 0x040fe40003f06270 */
[----:B------:R-:W-:Y:S01]  /*d6d0*/  ISETP.GE.AND P6, PT, R34, R0, PT ;  /* 0x000000002200720c */ /* 0x000fe20003fc6270 */
[----:B------:R-:W-:Y:S01]  /*d6e0*/  VIADD R34, R3, 0x29 ;  /* 0x0000002903227836 */ /* 0x000fe20000000000 */
[-C--:B------:R-:W-:Y:S01]  /*d6f0*/  I2FP.F32.S32 R67, R61.reuse ;  /* 0x0000003d00437245 */ /* 0x080fe20000201400 */
[----:B------:R-:W-:Y:S01]  /*d700*/  FFMA.FTZ R52, R69, UR5, R52 ;  /* 0x0000000545347c23 */ /* 0x000fe20008010034 */
[----:B------:R-:W-:-:S02]  /*d710*/  I2FP.F32.S32 R35, R61 ;  /* 0x0000003d00237245 */ /* 0x000fc40000201400 */
[----:B------:R-:W-:Y:S01]  /*d720*/  FSEL R66, R66, -INF , !P1 ;  /* 0xff80000042427808 */ /* 0x000fe20004800000 */
[----:B------:R-:W-:Y:S01]  /*d730*/  FFMA.FTZ R67, R67, UR5, R48 ;  /* 0x0000000543437c23 */ /* 0x000fe20008010030 */
[----:B------:R-:W-:Y:S02]  /*d740*/  I2FP.F32.S32 R69, R34 ;  /* 0x0000002200457245 */ /* 0x000fe40000201400 */
[C---:B------:R-:W-:Y:S02]  /*d750*/  ISETP.GE.AND P3, PT, R33.reuse, R2, PT ;  /* 0x000000022100720c */ /* 0x040fe40003f66270 */
[----:B------:R-:W-:Y:S01]  /*d760*/  ISETP.GE.AND P1, PT, R33, R0, PT ;  /* 0x000000002100720c */ /* 0x000fe20003f26270 */
[----:B------:R-:W-:Y:S01]  /*d770*/  FFMA.FTZ R33, R35, UR5, R50 ;  /* 0x0000000523217c23 */ /* 0x000fe20008010032 */
[----:B------:R-:W-:Y:S01]  /*d780*/  I2FP.F32.S32 R48, R34 ;  /* 0x0000002200307245 */ /* 0x000fe20000201400 */
[----:B------:R-:W-:Y:S02]  /*d790*/  VIADD R35, R3, 0x30 ;  /* 0x0000003003237836 */ /* 0x000fe40000000000 */
[----:B------:R-:W-:Y:S01]  /*d7a0*/  FFMA.FTZ R69, R69, UR5, R49 ;  /* 0x0000000545457c23 */ /* 0x000fe20008010031 */
[----:B------:R-:W-:-:S02]  /*d7b0*/  FSEL R191, R59, -INF , !P4 ;  /* 0xff8000003bbf7808 */ /* 0x000fc40006000000 */
[----:B------:R-:W-:Y:S01]  /*d7c0*/  FSEL R49, R52, -INF , !P0 ;  /* 0xff80000034317808 */ /* 0x000fe20004000000 */
[----:B------:R-:W-:Y:S01]  /*d7d0*/  FFMA.FTZ R48, R48, UR5, R51 ;  /* 0x0000000530307c23 */ /* 0x000fe20008010033 */
[C---:B------:R-:W-:Y:S02]  /*d7e0*/  ISETP.GE.AND P4, PT, R34.reuse, R2, PT ;  /* 0x000000022200720c */ /* 0x040fe40003f86270 */
[----:B------:R-:W-:Y:S01]  /*d7f0*/  ISETP.GE.AND P0, PT, R34, R0, PT ;  /* 0x000000002200720c */ /* 0x000fe20003f06270 */
[----:B------:R-:W-:Y:S01]  /*d800*/  VIADD R34, R3, 0x31 ;  /* 0x0000003103227836 */ /* 0x000fe20000000000 */
        /* <DEDUP_REMOVED lines=8> */
[----:B------:R-:W-:Y:S01]  /*d890*/  I2FP.F32.S32 R58, R34 ;  /* 0x00000022003a7245 */ /* 0x000fe20000201400 */
[----:B------:R-:W-:Y:S01]  /*d8a0*/  FFMA.FTZ R53, R59, UR5, R45 ;  /* 0x000000053b357c23 */ /* 0x000fe2000801002d */
[----:B------:R-:W-:Y:S01]  /*d8b0*/  FSEL R190, R54, -INF , !P6 ;  /* 0xff80000036be7808 */ /* 0x000fe20007000000 */
[----:B------:R-:W-:Y:S01]  /*d8c0*/  VIADD R54, R3, 0x39 ;  /* 0x0000003903367836 */ /* 0x000fe20000000000 */
[----:B------:R-:W-:-:S02]  /*d8d0*/  I2FP.F32.S32 R45, R46 ;  /* 0x0000002e002d7245 */ /* 0x000fc40000201400 */
[C---:B------:R-:W-:Y:S02]  /*d8e0*/  ISETP.GE.AND P6, PT, R35.reuse, R2, PT ;  /* 0x000000022300720c */ /* 0x040fe40003fc6270 */
[----:B------:R-:W-:Y:S01]  /*d8f0*/  ISETP.GE.AND P3, PT, R35, R0, PT ;  /* 0x000000002300720c */ /* 0x000fe20003f66270 */
[----:B------:R-:W-:Y:S01]  /*d900*/  FFMA.FTZ R35, R58, UR5, R47 ;  /* 0x000000053a237c23 */ /* 0x000fe2000801002f */
[----:B------:R-:W-:Y:S01]  /*d910*/  ISETP.GE.AND P5, PT, R61, R2, PT ;  /* 0x000000023d00720c */ /* 0x000fe20003fa6270 */
[----:B------:R-:W-:Y:S01]  /*d920*/  FFMA.FTZ R45, R45, UR5, R40 ;  /* 0x000000052d2d7c23 */ /* 0x000fe20008010028 */
[----:B------:R-:W-:Y:S02]  /*d930*/  I2FP.F32.S32 R47, R46 ;  /* 0x0000002e002f7245 */ /* 0x000fe40000201400 */
[----:B------:R-:W-:Y:S02]  /*d940*/  FSEL R50, R60, -INF , !P2 ;  /* 0xff8000003c327808 */ /* 0x000fe40005000000 */
[----:B------:R-:W-:-:S02]  /*d950*/  ISETP.GE.AND P2, PT, R61, R0, PT ;  /* 0x000000003d00720c */ /* 0x000fc40003f46270 */
[----:B------:R-:W-:Y:S02]  /*d960*/  FSEL R189, R55, -INF , !P1 ;  /* 0xff80000037bd7808 */ /* 0x000fe40004800000 */
[----:B------:R-:W-:Y:S02]  /*d970*/  FSEL R67, R67, -INF , !P5 ;  /* 0xff80000043437808 */ /* 0x000fe40006800000 */
[----:B------:R-:W-:Y:S02]  /*d980*/  I2FP.F32.S32 R40, R54 ;  /* 0x0000003600287245 */ /* 0x000fe40000201400 */
[C---:B------:R-:W-:Y:S02]  /*d990*/  ISETP.GE.AND P1, PT, R34.reuse, R2, PT ;  /* 0x000000022200720c */ /* 0x040fe40003f26270 */
[----:B------:R-:W-:Y:S01]  /*d9a0*/  ISETP.GE.AND P5, PT, R34, R0, PT ;  /* 0x000000002200720c */ /* 0x000fe20003fa6270 */
[----:B------:R-:W-:Y:S01]  /*d9b0*/  FFMA.FTZ R34, R47, UR5, R42 ;  /* 0x000000052f227c23 */ /* 0x000fe2000801002a */
[----:B------:R-:W-:Y:S01]  /*d9c0*/  I2FP.F32.S32 R55, R54 ;  /* 0x0000003600377245 */ /* 0x000fe20000201400 */
[----:B------:R-:W-:Y:S01]  /*d9d0*/  VIADD R47, R3, 0x40 ;  /* 0x00000040032f7836 */ /* 0x000fe20000000000 */
[----:B------:R-:W-:Y:S01]  /*d9e0*/  FSEL R42, R33, -INF , !P2 ;  /* 0xff800000212a7808 */ /* 0x000fe20005000000 */
[----:B------:R-:W-:Y:S01]  /*d9f0*/  FFMA.FTZ R33, R40, UR5, R43 ;  /* 0x0000000528217c23 */ /* 0x000fe2000801002b */
[----:B------:R-:W-:Y:S01]  /*da00*/  FSEL R69, R69, -INF , !P4 ;  /* 0xff80000045457808 */ /* 0x000fe20006000000 */
[----:B------:R-:W-:Y:S01]  /*da10*/  VIADD R43, R3, 0x41 ;  /* 0x00000041032b7836 */ /* 0x000fe20000000000 */
[----:B------:R-:W-:-:S02]  /*da20*/  ISETP.GE.AND P2, PT, R46, R2, PT ;  /* 0x000000022e00720c */ /* 0x000fc40003f46270 */
[----:B------:R-:W-:Y:S01]  /*da30*/  ISETP.GE.AND P4, PT, R46, R0, PT ;  /* 0x000000002e00720c */ /* 0x000fe20003f86270 */
[----:B------:R-:W-:Y:S01]  /*da40*/  FFMA.FTZ R46, R55, UR5, R41 ;  /* 0x00000005372e7c23 */ /* 0x000fe20008010029 */
[-C--:B------:R-:W-:Y:S02]  /*da50*/  I2FP.F32.S32 R55, R47.reuse ;  /* 0x0000002f00377245 */ /* 0x080fe40000201400 */
[----:B------:R-:W-:Y:S02]  /*da60*/  I2FP.F32.S32 R188, R47 ;  /* 0x0000002f00bc7245 */ /* 0x000fe40000201400 */
[----:B------:R-:W-:Y:S01]  /*da70*/  FSEL R40, R48, -INF , !P0 ;  /* 0xff80000030287808 */ /* 0x000fe20004000000 */
[----:B------:R-:W-:Y:S01]  /*da80*/  VIADD R48, R3, 0x48 ;  /* 0x0000004803307836 */ /* 0x000fe20000000000 */
[----:B------:R-:W-:Y:S01]  /*da90*/  FSEL R41, R44, -INF , !P6 ;  /* 0xff8000002c297808 */ /* 0x000fe20007000000 */
[----:B------:R-:W-:Y:S01]  /*daa0*/  FFMA.FTZ R44, R55, UR5, R36 ;  /* 0x00000005372c7c23 */ /* 0x000fe20008010024 */
[----:B------:R-:W-:Y:S01]  /*dab0*/  ISETP.GE.AND P0, PT, R54, R2, PT ;  /* 0x000000023600720c */ /* 0x000fe20003f06270 */
[----:B------:R-:W-:Y:S01]  /*dac0*/  FFMA.FTZ R188, R188, UR5, R38 ;  /* 0x00000005bcbc7c23 */ /* 0x000fe20008010026 */
[----:B------:R-:W-:-:S02]  /*dad0*/  ISETP.GE.AND P6, PT, R54, R0, PT ;  /* 0x000000003600720c */ /* 0x000fc40003fc6270 */
[-C--:B------:R-:W-:Y:S02]  /*dae0*/  I2FP.F32.S32 R54, R43.reuse ;  /* 0x0000002b00367245 */ /* 0x080fe40000201400 */
[----:B------:R-:W-:Y:S02]  /*daf0*/  I2FP.F32.S32 R187, R43 ;  /* 0x0000002b00bb7245 */ /* 0x000fe40000201400 */
[----:B------:R-:W-:Y:S02]  /*db00*/  FSEL R36, R52, -INF , !P3 ;  /* 0xff80000034247808 */ /* 0x000fe40005800000 */
[----:B------:R-:W-:Y:S01]  /*db10*/  FSEL R38, R53, -INF , !P1 ;  /* 0xff80000035267808 */ /* 0x000fe20004800000 */
[----:B------:R-:W-:Y:S01]  /*db20*/  FFMA.FTZ R187, R187, UR5, R39 ;  /* 0x00000005bbbb7c23 */ /* 0x000fe20008010027 */
[C---:B------:R-:W-:Y:S02]  /*db30*/  ISETP.GE.AND P3, PT, R47.reuse, R2, PT ;  /* 0x000000022f00720c */ /* 0x040fe40003f66270 */
[----:B------:R-:W-:Y:S01]  /*db40*/  ISETP.GE.AND P1, PT, R47, R0, PT ;  /* 0x000000002f00720c */ /* 0x000fe20003f26270 */
[----:B------:R-:W-:Y:S01]  /*db50*/  FFMA.FTZ R47, R54, UR5, R37 ;  /* 0x00000005362f7c23 */ /* 0x000fe20008010025 */
[----:B------:R-:W-:-:S02]  /*db60*/  I2FP.F32.S32 R39, R48 ;  /* 0x0000003000277245 */ /* 0x000fc40000201400 */
[----:B------:R-:W-:Y:S01]  /*db70*/  FSEL R37, R45, -INF , !P2 ;  /* 0xff8000002d257808 */ /* 0x000fe20005000000 */
[----:B------:R-:W-:Y:S01]  /*db80*/  VIADD R45, R3, 0x49 ;  /* 0x00000049032d7836 */ /* 0x000fe20000000000 */
[----:B------:R-:W-:Y:S02]  /*db90*/  FSEL R35, R35, -INF , !P5 ;  /* 0xff80000023237808 */ /* 0x000fe40006800000 */
[C---:B------:R-:W-:Y:S02]  /*dba0*/  ISETP.GE.AND P5, PT, R43.reuse, R2, PT ;  /* 0x000000022b00720c */ /* 0x040fe40003fa6270 */
[----:B------:R-:W-:Y:S01]  /*dbb0*/  ISETP.GE.AND P2, PT, R43, R0, PT ;  /* 0x000000002b00720c */ /* 0x000fe20003f46270 */
[----:B------:R-:W-:Y:S01]  /*dbc0*/  FFMA.FTZ R43, R39, UR5, R28 ;  /* 0x00000005272b7c23 */ /* 0x000fe2000801001c */
[----:B------:R-:W-:Y:S02]  /*dbd0*/  I2FP.F32.S32 R186, R48 ;  /* 0x0000003000ba7245 */ /* 0x000fe40000201400 */
[----:B------:R-:W-:-:S02]  /*dbe0*/  I2FP.F32.S32 R39, R45 ;  /* 0x0000002d00277245 */ /* 0x000fc40000201400 */
[----:B------:R-:W-:Y:S01]  /*dbf0*/  FSEL R33, R33, -INF , !P6 ;  /* 0xff80000021217808 */ /* 0x000fe20007000000 */
[----:B------:R-:W-:Y:S01]  /*dc00*/  FFMA.FTZ R186, R186, UR5, R30 ;  /* 0x00000005baba7c23 */ /* 0x000fe2000801001e */
[----:B------:R-:W-:Y:S02]  /*dc10*/  VIADD R30, R3, 0x50 ;  /* 0x00000050031e7836 */ /* 0x000fe40000000000 */
[----:B------:R-:W-:Y:S01]  /*dc20*/  FFMA.FTZ R39, R39, UR5, R29 ;  /* 0x0000000527277c23 */ /* 0x000fe2000801001d */
[----:B------:R-:W-:Y:S02]  /*dc30*/  FSEL R29, R44, -INF , !P3 ;  /* 0xff8000002c1d7808 */ /* 0x000fe40005800000 */
[----:B------:R-:W-:Y:S02]  /*dc40*/  I2FP.F32.S32 R52, R45 ;  /* 0x0000002d00347245 */ /* 0x000fe40000201400 */
[C---:B------:R-:W-:Y:S02]  /*dc50*/  ISETP.GE.AND P6, PT, R45.reuse, R2, PT ;  /* 0x000000022d00720c */ /* 0x040fe40003fc6270 */
[----:B------:R-:W-:Y:S01]  /*dc60*/  ISETP.GE.AND P3, PT, R45, R0, PT ;  /* 0x000000002d00720c */ /* 0x000fe20003f66270 */
[----:B------:R-:W-:Y:S01]  /*dc70*/  VIADD R45, R3, 0x51 ;  /* 0x00000051032d7836 */ /* 0x000fe20000000000 */
[----:B------:R-:W-:Y:S01]  /*dc80*/  FSEL R28, R46, -INF , !P0 ;  /* 0xff8000002e1c7808 */ /* 0x000fe20004000000 */
[----:B------:R-:W-:Y:S01]  /*dc90*/  FFMA.FTZ R31, R52, UR5, R31 ;  /* 0x00000005341f7c23 */ /* 0x000fe2000801001f */
[----:B------:R-:W-:-:S02]  /*dca0*/  I2FP.F32.S32 R46, R30 ;  /* 0x0000001e002e7245 */ /* 0x000fc40000201400 */
[----:B------:R-:W-:Y:S02]  /*dcb0*/  FSEL R34, R34, -INF , !P4 ;  /* 0xff80000022227808 */ /* 0x000fe40006000000 */
[----:B------:R-:W-:Y:S01]  /*dcc0*/  ISETP.GE.AND P4, PT, R48, R2, PT ;  /* 0x000000023000720c */ /* 0x000fe20003f86270 */
[----:B------:R-:W-:Y:S01]  /*dcd0*/  FFMA.FTZ R44, R46, UR5, R24 ;  /* 0x000000052e2c7c23 */ /* 0x000fe20008010018 */
[----:B------:R-:W-:Y:S01]  /*dce0*/  ISETP.GE.AND P0, PT, R48, R0, PT ;  /* 0x000000003000720c */ /* 0x000fe20003f06270 */
[----:B------:R-:W-:Y:S01]  /*dcf0*/  VIADD R46, R3, 0x58 ;  /* 0x00000058032e7836 */ /* 0x000fe20000000000 */
[----:B------:R-:W-:Y:S02]  /*dd00*/  I2FP.F32.S32 R184, R30 ;  /* 0x0000001e00b87245 */ /* 0x000fe40000201400 */
[----:B------:R-:W-:Y:S02]  /*dd10*/  I2FP.F32.S32 R48, R45 ;  /* 0x0000002d00307245 */ /* 0x000fe40000201400 */
[----:B------:R-:W-:Y:S01]  /*dd20*/  FSEL R188, R188, -INF , !P1 ;  /* 0xff800000bcbc7808 */ /* 0x000fe20004800000 */
[----:B------:R-:W-:Y:S01]  /*dd30*/  FFMA.FTZ R184, R184, UR5, R26 ;  /* 0x00000005b8b87c23 */ /* 0x000fe2000801001a */
[----:B------:R-:W-:-:S02]  /*dd40*/  FSEL R24, R47, -INF , !P5 ;  /* 0xff8000002f187808 */ /* 0x000fc40006800000 */
[C---:B------:R-:W-:Y:S02]  /*dd50*/  ISETP.GE.AND P1, PT, R30.reuse, R2, PT ;  /* 0x000000021e00720c */ /* 0x040fe40003f26270 */
[----:B------:R-:W-:Y:S01]  /*dd60*/  ISETP.GE.AND P5, PT, R30, R0, PT ;  /* 0x000000001e00720c */ /* 0x000fe20003fa6270 */
[----:B------:R-:W-:Y:S01]  /*dd70*/  FFMA.FTZ R30, R48, UR5, R25 ;  /* 0x00000005301e7c23 */ /* 0x000fe20008010019 */
[----:B------:R-:W-:Y:S02]  /*dd80*/  I2FP.F32.S32 R26, R45 ;  /* 0x0000002d001a7245 */ /* 0x000fe40000201400 */
[----:B------:R-:W-:Y:S02]  /*dd90*/  FSEL R187, R187, -INF , !P2 ;  /* 0xff800000bbbb7808 */ /* 0x000fe40005000000 */
[----:B------:R-:W-:Y:S01]  /*dda0*/  FSEL R25, R43, -INF , !P4 ;  /* 0xff8000002b197808 */ /* 0x000fe20006000000 */
[----:B------:R-:W-:Y:S01]  /*ddb0*/  FFMA.FTZ R27, R26, UR5, R27 ;  /* 0x000000051a1b7c23 */ /* 0x000fe2000801001b */
[----:B------:R-:W-:Y:S01]  /*ddc0*/  ISETP.GE.AND P2, PT, R45, R2, PT ;  /* 0x000000022d00720c */ /* 0x000fe20003f46270 */
[----:B------:R-:W-:Y:S01]  /*ddd0*/  VIADD R43, R3, 0x60 ;  /* 0x00000060032b7836 */ /* 0x000fe20000000000 */
[----:B------:R-:W-:Y:S01]  /*dde0*/  ISETP.GE.AND P4, PT, R45, R0, PT ;  /* 0x000000002d00720c */ /* 0x000fe20003f86270 */
[----:B------:R-:W-:Y:S01]  /*ddf0*/  VIADD R45, R3, 0x59 ;  /* 0x00000059032d7836 */ /* 0x000fe20000000000 */
[----:B------:R-:W-:-:S02]  /*de00*/  I2FP.F32.S32 R182, R46 ;  /* 0x0000002e00b67245 */ /* 0x000fc40000201400 */
[----:B------:R-:W-:Y:S02]  /*de10*/  I2FP.F32.S32 R26, R46 ;  /* 0x0000002e001a7245 */ /* 0x000fe40000201400 */
[-C--:B------:R-:W-:Y:S01]  /*de20*/  I2FP.F32.S32 R181, R45.reuse ;  /* 0x0000002d00b57245 */ /* 0x080fe20000201400 */
[----:B------:R-:W-:Y:S01]  /*de30*/  FFMA.FTZ R182, R182, UR5, R22 ;  /* 0x00000005b6b67c23 */ /* 0x000fe20008010016 */
[----:B------:R-:W-:Y:S01]  /*de40*/  I2FP.F32.S32 R22, R45 ;  /* 0x0000002d00167245 */ /* 0x000fe20000201400 */
[----:B------:R-:W-:Y:S01]  /*de50*/  FFMA.FTZ R26, R26, UR5, R20 ;  /* 0x000000051a1a7c23 */ /* 0x000fe20008010014 */
[----:B------:R-:W-:Y:S01]  /*de60*/  FSEL R185, R31, -INF , !P3 ;  /* 0xff8000001fb97808 */ /* 0x000fe20005800000 */
[----:B------:R-:W-:Y:S01]  /*de70*/  VIADD R31, R3, 0x61 ;  /* 0x00000061031f7836 */ /* 0x000fe20000000000 */
[----:B------:R-:W-:Y:S01]  /*de80*/  FSEL R20, R39, -INF , !P6 ;  /* 0xff80000027147808 */ /* 0x000fe20007000000 */
[----:B------:R-:W-:Y:S01]  /*de90*/  FFMA.FTZ R181, R181, UR5, R23 ;  /* 0x00000005b5b57c23 */ /* 0x000fe20008010017 */
[----:B------:R-:W-:Y:S01]  /*dea0*/  FFMA.FTZ R39, R22, UR5, R21 ;  /* 0x0000000516277c23 */ /* 0x000fe20008010015 */
[----:B------:R-:W-:-:S02]  /*deb0*/  I2FP.F32.S32 R23, R43 ;  /* 0x0000002b00177245 */ /* 0x000fc40000201400 */
[----:B------:R-:W-:Y:S02]  /*dec0*/  I2FP.F32.S32 R22, R43 ;  /* 0x0000002b00167245 */ /* 0x000fe40000201400 */
[----:B------:R-:W-:Y:S01]  /*ded0*/  FSEL R21, R44, -INF , !P1 ;  /* 0xff8000002c157808 */ /* 0x000fe20004800000 */
[----:B------:R-:W-:Y:S01]  /*dee0*/  FFMA.FTZ R18, R23, UR5, R18 ;  /* 0x0000000517127c23 */ /* 0x000fe20008010012 */
[C---:B------:R-:W-:Y:S01]  /*def0*/  ISETP.GE.AND P3, PT, R45.reuse, R2, PT ;  /* 0x000000022d00720c */ /* 0x040fe20003f66270 */
[----:B------:R-:W-:Y:S01]  /*df00*/  FFMA.FTZ R22, R22, UR5, R16 ;  /* 0x0000000516167c23 */ /* 0x000fe20008010010 */
[----:B------:R-:W-:Y:S01]  /*df10*/  ISETP.GE.AND P1, PT, R45, R0, PT ;  /* 0x000000002d00720c */ /* 0x000fe20003f26270 */
[----:B------:R-:W-:Y:S01]  /*df20*/  VIADD R23, R3, 0x68 ;  /* 0x0000006803177836 */ /* 0x000fe20000000000 */
[----:B------:R-:W-:Y:S02]  /*df30*/  I2FP.F32.S32 R45, R31 ;  /* 0x0000001f002d7245 */ /* 0x000fe40000201400 */
[----:B------:R-:W-:-:S02]  /*df40*/  FSEL R186, R186, -INF , !P0 ;  /* 0xff800000baba7808 */ /* 0x000fc40004000000 */
[-C--:B------:R-:W-:Y:S02]  /*df50*/  ISETP.GE.AND P0, PT, R46, R2.reuse, PT ;  /* 0x000000022e00720c */ /* 0x080fe40003f06270 */
[----:B------:R-:W-:Y:S01]  /*df60*/  FSEL R16, R30, -INF , !P2 ;  /* 0xff8000001e107808 */ /* 0x000fe20005000000 */
[----:B------:R-:W-:Y:S01]  /*df70*/  FFMA.FTZ R30, R45, UR5, R17 ;  /* 0x000000052d1e7c23 */ /* 0x000fe20008010011 */
[----:B------:R-:W-:Y:S01]  /*df80*/  FSEL R17, R26, -INF , !P0 ;  /* 0xff8000001a117808 */ /* 0x000fe20004000000 */
[----:B------:R-:W-:Y:S01]  /*df90*/  VIADD R26, R3, 0x69 ;  /* 0x00000069031a7836 */ /* 0x000fe20000000000 */
[----:B------:R-:W-:Y:S02]  /*dfa0*/  I2FP.F32.S32 R160, R23 ;  /* 0x0000001700a07245 */ /* 0x000fe40000201400 */
[----:B------:R-:W-:Y:S02]  /*dfb0*/  FSEL R184, R184, -INF , !P5 ;  /* 0xff800000b8b87808 */ /* 0x000fe40006800000 */
[C---:B------:R-:W-:Y:S01]  /*dfc0*/  ISETP.GE.AND P5, PT, R43.reuse, R2, PT ;  /* 0x000000022b00720c */ /* 0x040fe20003fa6270 */
[----:B------:R-:W-:Y:S01]  /*dfd0*/  FFMA.FTZ R160, R160, UR5, R14 ;  /* 0x00000005a0a07c23 */ /* 0x000fe2000801000e */
[----:B------:R-:W-:-:S02]  /*dfe0*/  ISETP.GE.AND P2, PT, R43, R0, PT ;  /* 0x000000002b00720c */ /* 0x000fc40003f46270 */
[----:B------:R-:W-:Y:S02]  /*dff0*/  I2FP.F32.S32 R43, R23 ;  /* 0x00000017002b7245 */ /* 0x000fe40000201400 */
[----:B------:R-:W-:Y:S02]  /*e000*/  I2FP.F32.S32 R162, R26 ;  /* 0x0000001a00a27245 */ /* 0x000fe40000201400 */
[----:B------:R-:W-:Y:S02]  /*e010*/  ISETP.GE.AND P6, PT, R46, R0, PT ;  /* 0x000000002e00720c */ /* 0x000fe40003fc6270 */
[----:B------:R-:W-:Y:S01]  /*e020*/  FSEL R183, R27, -INF , !P4 ;  /* 0xff8000001bb77808 */ /* 0x000fe20006000000 */
[----:B------:R-:W-:Y:S01]  /*e030*/  FFMA.FTZ R27, R43, UR5, R12 ;  /* 0x000000052b1b7c23 */ /* 0x000fe2000801000c */
[----:B------:R-:W-:Y:S01]  /*e040*/  I2FP.F32.S32 R44, R31 ;  /* 0x0000001f002c7245 */ /* 0x000fe20000201400 */
[----:B------:R-:W-:Y:S01]  /*e050*/  FFMA.FTZ R162, R162, UR5, R15 ;  /* 0x00000005a2a27c23 */ /* 0x000fe2000801000f */
[C---:B------:R-:W-:Y:S01]  /*e060*/  ISETP.GE.AND P4, PT, R31.reuse, R2, PT ;  /* 0x000000021f00720c */ /* 0x040fe20003f86270 */
[----:B------:R-:W1:Y:S01]  /*e070*/  S2R R15, SR_TID.X ;  /* 0x00000000000f7919 */ /* 0x000e620000002100 */
[----:B------:R-:W-:Y:S01]  /*e080*/  ISETP.GE.AND P0, PT, R31, R0, PT ;  /* 0x000000001f00720c */ /* 0x000fe20003f06270 */
[----:B------:R-:W-:Y:S01]  /*e090*/  VIADD R31, R3, 0x70 ;  /* 0x00000070031f7836 */ /* 0x000fe20000000000 */
[----:B------:R-:W-:Y:S01]  /*e0a0*/  I2FP.F32.S32 R14, R26 ;  /* 0x0000001a000e7245 */ /* 0x000fe20000201400 */
[----:B------:R-:W-:Y:S01]  /*e0b0*/  FFMA.FTZ R19, R44, UR5, R19 ;  /* 0x000000052c137c23 */ /* 0x000fe20008010013 */
[----:B------:R-:W-:-:S02]  /*e0c0*/  FSEL R182, R182, -INF , !P6 ;  /* 0xff800000b6b67808 */ /* 0x000fc40007000000 */
[----:B------:R-:W-:Y:S02]  /*e0d0*/  FSEL R12, R39, -INF , !P3 ;  /* 0xff800000270c7808 */ /* 0x000fe40005800000 */
[C---:B------:R-:W-:Y:S02]  /*e0e0*/  ISETP.GE.AND P6, PT, R23.reuse, R2, PT ;  /* 0x000000021700720c */ /* 0x040fe40003fc6270 */
[----:B------:R-:W-:Y:S01]  /*e0f0*/  ISETP.GE.AND P3, PT, R23, R0, PT ;  /* 0x000000001700720c */ /* 0x000fe20003f66270 */
[----:B------:R-:W-:Y:S01]  /*e100*/  FFMA.FTZ R23, R14, UR5, R13 ;  /* 0x000000050e177c23 */ /* 0x000fe2000801000d */
[-C--:B------:R-:W-:Y:S02]  /*e110*/  I2FP.F32.S32 R14, R31.reuse ;  /* 0x0000001f000e7245 */ /* 0x080fe40000201400 */
[----:B------:R-:W-:Y:S02]  /*e120*/  FSEL R13, R22, -INF , !P5 ;  /* 0xff800000160d7808 */ /* 0x000fe40006800000 */
[----:B------:R-:W-:Y:S01]  /*e130*/  I2FP.F32.S32 R164, R31 ;  /* 0x0000001f00a47245 */ /* 0x000fe20000201400 */
[----:B------:R-:W-:Y:S01]  /*e140*/  FFMA.FTZ R22, R14, UR5, R8 ;  /* 0x000000050e167c23 */ /* 0x000fe20008010008 */
[----:B------:R-:W-:Y:S01]  /*e150*/  VIADD R14, R3, 0x71 ;  /* 0x00000071030e7836 */ /* 0x000fe20000000000 */
[----:B------:R-:W-:-:S02]  /*e160*/  FSEL R181, R181, -INF , !P1 ;  /* 0xff800000b5b57808 */ /* 0x000fc40004800000 */
[----:B------:R-:W-:Y:S01]  /*e170*/  ISETP.GE.AND P1, PT, R26, R2, PT ;  /* 0x000000021a00720c */ /* 0x000fe20003f26270 */
[----:B------:R-:W-:Y:S01]  /*e180*/  FFMA.FTZ R164, R164, UR5, R10 ;  /* 0x00000005a4a47c23 */ /* 0x000fe2000801000a */
[----:B------:R-:W-:Y:S01]  /*e190*/  ISETP.GE.AND P5, PT, R26, R0, PT ;  /* 0x000000001a00720c */ /* 0x000fe20003fa6270 */
[----:B------:R-:W-:Y:S01]  /*e1a0*/  VIADD R26, R3, 0x78 ;  /* 0x00000078031a7836 */ /* 0x000fe20000000000 */
[-C--:B------:R-:W-:Y:S02]  /*e1b0*/  I2FP.F32.S32 R171, R14.reuse ;  /* 0x0000000e00ab7245 */ /* 0x080fe40000201400 */
[----:B------:R-:W-:Y:S02]  /*e1c0*/  I2FP.F32.S32 R10, R14 ;  /* 0x0000000e000a7245 */ /* 0x000fe40000201400 */
[----:B------:R-:W-:Y:S01]  /*e1d0*/  FSEL R180, R18, -INF , !P2 ;  /* 0xff80000012b47808 */ /* 0x000fe20005000000 */
[----:B------:R-:W-:Y:S01]  /*e1e0*/  FFMA.FTZ R171, R171, UR5, R11 ;  /* 0x00000005abab7c23 */ /* 0x000fe2000801000b */
[----:B------:R-:W-:Y:S01]  /*e1f0*/  I2FP.F32.S32 R11, R26 ;  /* 0x0000001a000b7245 */ /* 0x000fe20000201400 */
[----:B------:R-:W-:Y:S01]  /*e200*/  FFMA.FTZ R18, R10, UR5, R9 ;  /* 0x000000050a127c23 */ /* 0x000fe20008010009 */
[----:B------:R-:W-:Y:S01]  /*e210*/  VIADD R10, R3, 0x79 ;  /* 0x00000079030a7836 */ /* 0x000fe20000000000 */
[----:B------:R-:W-:-:S02]  /*e220*/  FSEL R8, R30, -INF , !P4 ;  /* 0xff8000001e087808 */ /* 0x000fc40006000000 */
[----:B------:R-:W-:Y:S01]  /*e230*/  FFMA.FTZ R6, R11, UR5, R6 ;  /* 0x000000050b067c23 */ /* 0x000fe20008010006 */
[----:B------:R-:W-:Y:S01]  /*e240*/  FSEL R159, R19, -INF , !P0 ;  /* 0xff800000139f7808 */ /* 0x000fe20004000000 */
[----:B------:R-:W-:Y:S01]  /*e250*/  VIADD R19, R3, 0x80 ;  /* 0x0000008003137836 */ /* 0x000fe20000000000 */
[-C--:B------:R-:W-:Y:S02]  /*e260*/  I2FP.F32.S32 R11, R10.reuse ;  /* 0x0000000a000b7245 */ /* 0x080fe40000201400 */
[----:B------:R-:W-:Y:S02]  /*e270*/  I2FP.F32.S32 R177, R10 ;  /* 0x0000000a00b17245 */ /* 0x000fe40000201400 */
[----:B------:R-:W-:Y:S01]  /*e280*/  ISETP.GE.AND P2, PT, R31, R2, PT ;  /* 0x000000021f00720c */ /* 0x000fe20003f46270 */
[----:B------:R-:W-:Y:S01]  /*e290*/  FFMA.FTZ R11, R11, UR5, R5 ;  /* 0x000000050b0b7c23 */ /* 0x000fe20008010005 */
[----:B------:R-:W-:Y:S01]  /*e2a0*/  I2FP.F32.S32 R30, R26 ;  /* 0x0000001a001e7245 */ /* 0x000fe20000201400 */
[----:B------:R-:W-:Y:S01]  /*e2b0*/  FFMA.FTZ R177, R177, UR5, R7 ;  /* 0x00000005b1b17c23 */ /* 0x000fe20008010007 */
[----:B------:R-:W-:-:S02]  /*e2c0*/  FSEL R9, R27, -INF , !P6 ;  /* 0xff8000001b097808 */ /* 0x000fc40007000000 */
[C---:B------:R-:W-:Y:S02]  /*e2d0*/  ISETP.GE.AND P0, PT, R14.reuse, R2, PT ;  /* 0x000000020e00720c */ /* 0x040fe40003f06270 */
[-C--:B------:R-:W-:Y:S01]  /*e2e0*/  ISETP.GE.AND P6, PT, R14, R0.reuse, PT ;  /* 0x000000000e00720c */ /* 0x080fe20003fc6270 */
[----:B------:R-:W-:Y:S01]  /*e2f0*/  FFMA.FTZ R14, R30, UR5, R4 ;  /* 0x000000051e0e7c23 */ /* 0x000fe20008010004 */
[----:B------:R-:W-:Y:S01]  /*e300*/  FSEL R5, R22, -INF , !P2 ;  /* 0xff80000016057808 */ /* 0x000fe20005000000 */
[----:B-1----:R-:W-:Y:S01]  /*e310*/  IMAD.SHL.U32 R22, R15, 0x2, RZ ;  /* 0x000000020f167824 */ /* 0x002fe200078e00ff */
[-C--:B------:R-:W-:Y:S01]  /*e320*/  I2FP.F32.S32 R7, R19.reuse ;  /* 0x0000001300077245 */ /* 0x080fe20000201400 */
[----:B------:R-:W-:Y:S01]  /*e330*/  VIADD R15, R3, 0x81 ;  /* 0x00000081030f7836 */ /* 0x000fe20000000000 */
[----:B------:R-:W-:Y:S02]  /*e340*/  FSEL R4, R23, -INF , !P1 ;  /* 0xff80000017047808 */ /* 0x000fe40004800000 */
[----:B------:R-:W-:Y:S01]  /*e350*/  ISETP.GE.AND P4, PT, R31, R0, PT ;  /* 0x000000001f00720c */ /* 0x000fe20003f86270 */
[----:B------:R-:W-:Y:S01]  /*e360*/  FFMA.FTZ R154, R7, UR5, R154 ;  /* 0x00000005079a7c23 */ /* 0x000fe2000801009a */
[----:B------:R-:W-:-:S02]  /*e370*/  I2FP.F32.S32 R23, R19 ;  /* 0x0000001300177245 */ /* 0x000fc40000201400 */
[----:B------:R-:W-:Y:S02]  /*e380*/  FSEL R162, R162, -INF , !P5 ;  /* 0xff800000a2a27808 */ /* 0x000fe40006800000 */
[----:B------:R-:W-:Y:S02]  /*e390*/  LOP3.LUT R22, R22, 0x6, RZ, 0xc0, !PT ;  /* 0x0000000616167812 */ /* 0x000fe400078ec0ff */
[C---:B------:R-:W-:Y:S02]  /*e3a0*/  ISETP.GE.AND P5, PT, R10.reuse, R2, PT ;  /* 0x000000020a00720c */ /* 0x040fe40003fa6270 */
[----:B------:R-:W-:Y:S01]  /*e3b0*/  ISETP.GE.AND P2, PT, R10, R0, PT ;  /* 0x000000000a00720c */ /* 0x000fe20003f46270 */
[----:B------:R-:W-:Y:S01]  /*e3c0*/  FFMA.FTZ R10, R23, UR5, R152 ;  /* 0x00000005170a7c23 */ /* 0x000fe20008010098 */
[----:B------:R-:W-:Y:S01]  /*e3d0*/  FSEL R164, R164, -INF , !P4 ;  /* 0xff800000a4a47808 */ /* 0x000fe20006000000 */
[----:B------:R-:W-:Y:S01]  /*e3e0*/  VIADD R52, R22, UR4 ;  /* 0x0000000416347c36 */ /* 0x000fe20008000000 */
[----:B------:R-:W-:-:S02]  /*e3f0*/  FSEL R7, R18, -INF , !P0 ;  /* 0xff80000012077808 */ /* 0x000fc40004000000 */
[C---:B------:R-:W-:Y:S01]  /*e400*/  ISETP.GE.AND P4, PT, R19.reuse, R2, PT ;  /* 0x000000021300720c */ /* 0x040fe20003f86270 */
[C---:B------:R-:W-:Y:S01]  /*e410*/  VIADD R22, R52.reuse, 0x98 ;  /* 0x0000009834167836 */ /* 0x040fe20000000000 */
[----:B------:R-:W-:Y:S01]  /*e420*/  ISETP.GE.AND P0, PT, R19, R0, PT ;  /* 0x000000001300720c */ /* 0x000fe20003f06270 */
[----:B------:R-:W-:Y:S01]  /*e430*/  VIADD R30, R52, 0xa0 ;  /* 0x000000a0341e7836 */ /* 0x000fe20000000000 */
[----:B------:R-:W-:Y:S01]  /*e440*/  FSEL R160, R160, -INF , !P3 ;  /* 0xff800000a0a07808 */ /* 0x000fe20005800000 */
[C---:B------:R-:W-:Y:S01]  /*e450*/  VIADD R27, R52.reuse, 0xa1 ;  /* 0x000000a1341b7836 */ /* 0x040fe20000000000 */
[----:B------:R-:W-:Y:S01]  /*e460*/  I2FP.F32.S32 R23, R3 ;  /* 0x0000000300177245 */ /* 0x000fe20000201400 */
[C---:B------:R-:W-:Y:S01]  /*e470*/  VIADD R43, R52.reuse, 0xa9 ;  /* 0x000000a9342b7836 */ /* 0x040fe20000000000 */
[-C--:B------:R-:W-:Y:S01]  /*e480*/  I2FP.F32.S32 R19, R15.reuse ;  /* 0x0000000f00137245 */ /* 0x080fe20000201400 */
[----:B------:R-:W-:Y:S01]  /*e490*/  VIADD R39, R52, 0xb0 ;  /* 0x000000b034277836 */ /* 0x000fe20000000000 */
        /* <DEDUP_REMOVED lines=8> */
[----:B------:R-:W-:Y:S01]  /*e520*/  FSEL R14, R14, -INF , !P3 ;  /* 0xff8000000e0e7808 */ /* 0x000fe20005800000 */
[C---:B------:R-:W-:Y:S01]  /*e530*/  VIADD R23, R52.reuse, 0x91 ;  /* 0x0000009134177836 */ /* 0x040fe20000000000 */
[-C--:B------:R-:W-:Y:S01]  /*e540*/  ISETP.GE.AND P6, PT, R3, R2.reuse, PT ;  /* 0x000000020300720c */ /* 0x080fe20003fc6270 */
[C---:B------:R-:W-:Y:S01]  /*e550*/  VIADD R3, R52.reuse, 0x90 ;  /* 0x0000009034037836 */ /* 0x040fe20000000000 */
[C---:B------:R-:W-:Y:S01]  /*e560*/  ISETP.GE.AND P3, PT, R15.reuse, R2, PT ;  /* 0x000000020f00720c */ /* 0x040fe20003f66270 */
[----:B------:R-:W-:Y:S01]  /*e570*/  VIADD R45, R52, 0xb8 ;  /* 0x000000b8342d7836 */ /* 0x000fe20000000000 */
[----:B------:R-:W-:Y:S01]  /*e580*/  FSEL R176, R6, -INF , !P1 ;  /* 0xff80000006b07808 */ /* 0x000fe20004800000 */
[C---:B------:R-:W-:Y:S01]  /*e590*/  VIADD R44, R52.reuse, 0xb9 ;  /* 0x000000b9342c7836 */ /* 0x040fe20000000000 */
[----:B------:R-:W-:Y:S01]  /*e5a0*/  ISETP.GE.AND P1, PT, R15, R0, PT ;  /* 0x000000000f00720c */ /* 0x000fe20003f26270 */
[----:B------:R-:W-:Y:S01]  /*e5b0*/  VIADD R15, R52, 0x89 ;  /* 0x00000089340f7836 */ /* 0x000fe20000000000 */
[----:B------:R-:W-:Y:S01]  /*e5c0*/  FSEL R84, R68, -INF , !P6 ;  /* 0xff80000044547808 */ /* 0x000fe20007000000 */
[C---:B------:R-:W-:Y:S01]  /*e5d0*/  VIADD R107, R52.reuse, 0xc0 ;  /* 0x000000c0346b7836 */ /* 0x040fe20000000000 */
[----:B------:R-:W-:Y:S01]  /*e5e0*/  FSEL R6, R153, -INF , !P3 ;  /* 0xff80000099067808 */ /* 0x000fe20005800000 */
[----:B------:R-:W-:Y:S01]  /*e5f0*/  VIADD R106, R52, 0xc1 ;  /* 0x000000c1346a7836 */ /* 0x000fe20000000000 */
[----:B------:R-:W-:Y:S01]  /*e600*/  ISETP.GE.AND P3, PT, R18, R2, PT ;  /* 0x000000021200720c */ /* 0x000fe20003f66270 */
[----:B------:R-:W-:Y:S01]  /*e610*/  VIADD R96, R52, 0xc8 ;  /* 0x000000c834607836 */ /* 0x000fe20000000000 */
[----:B------:R-:W-:Y:S01]  /*e620*/  ISETP.GE.AND P6, PT, R18, R0, PT ;  /* 0x000000001200720c */ /* 0x000fe20003fc6270 */
[C---:B------:R-:W-:Y:S01]  /*e630*/  VIADD R97, R52.reuse, 0xc9 ;  /* 0x000000c934617836 */ /* 0x040fe20000000000 */
[----:B------:R-:W-:Y:S01]  /*e640*/  I2FP.F32.S32 R18, R18 ;  /* 0x0000001200127245 */ /* 0x000fe20000201400 */
[C---:B------:R-:W-:Y:S01]  /*e650*/  VIADD R48, R52.reuse, 0xd8 ;  /* 0x000000d834307836 */ /* 0x040fe20000000000 */
[----:B------:R-:W-:Y:S01]  /*e660*/  FSEL R11, R11, -INF , !P5 ;  /* 0xff8000000b0b7808 */ /* 0x000fe20006800000 */
[----:B------:R-:W-:Y:S01]  /*e670*/  VIADD R47, R52, 0xd9 ;  /* 0x000000d9342f7836 */ /* 0x000fe20000000000 */
[----:B------:R-:W-:Y:S01]  /*e680*/  FSEL R177, R177, -INF , !P2 ;  /* 0xff800000b1b17808 */ /* 0x000fe20005000000 */
[C---:B------:R-:W-:Y:S01]  /*e690*/  FFMA.FTZ R19, R18.reuse, UR5, R148 ;  /* 0x0000000512137c23 */ /* 0x040fe20008010094 */
[C---:B------:R-:W-:Y:S01]  /*e6a0*/  ISETP.GE.AND P2, PT, R15.reuse, R2, PT ;  /* 0x000000020f00720c */ /* 0x040fe20003f46270 */
[----:B------:R-:W-:Y:S01]  /*e6b0*/  FFMA.FTZ R150, R18, UR5, R150 ;  /* 0x0000000512967c23 */ /* 0x000fe20008010096 */
[----:B------:R-:W-:Y:S01]  /*e6c0*/  ISETP.GE.AND P5, PT, R15, R0, PT ;  /* 0x000000000f00720c */ /* 0x000fe20003fa6270 */
[C---:B------:R-:W-:Y:S01]  /*e6d0*/  VIADD R54, R52.reuse, 0xe8 ;  /* 0x000000e834367836 */ /* 0x040fe20000000000 */
[----:B------:R-:W-:Y:S01]  /*e6e0*/  I2FP.F32.S32 R15, R15 ;  /* 0x0000000f000f7245 */ /* 0x000fe20000201400 */
[----:B------:R-:W-:Y:S01]  /*e6f0*/  VIADD R46, R52, 0xe0 ;  /* 0x000000e0342e7836 */ /* 0x000fe20000000000 */
[----:B------:R-:W-:Y:S01]  /*e700*/  FSEL R10, R10, -INF , !P4 ;  /* 0xff8000000a0a7808 */ /* 0x000fe20006000000 */
[----:B------:R-:W-:Y:S01]  /*e710*/  VIADD R55, R52, 0xe1 ;  /* 0x000000e134377836 */ /* 0x000fe20000000000 */
[----:B------:R-:W-:Y:S01]  /*e720*/  FSEL R178, R154, -INF , !P0 ;  /* 0xff8000009ab27808 */ /* 0x000fe20004000000 */
[----:B------:R-:W-:Y:S01]  /*e730*/  FFMA.FTZ R18, R15, UR5, R149 ;  /* 0x000000050f127c23 */ /* 0x000fe20008010095 */
[----:B------:R-:W-:Y:S01]  /*e740*/  ISETP.GE.AND P0, PT, R3, R2, PT ;  /* 0x000000020300720c */ /* 0x000fe20003f06270 */
[----:B------:R-:W-:Y:S01]  /*e750*/  FFMA.FTZ R151, R15, UR5, R151 ;  /* 0x000000050f977c23 */ /* 0x000fe20008010097 */
[----:B------:R-:W-:Y:S01]  /*e760*/  ISETP.GE.AND P4, PT, R3, R0, PT ;  /* 0x000000000300720c */ /* 0x000fe20003f86270 */
[C---:B------:R-:W-:Y:S01]  /*e770*/  VIADD R60, R52.reuse, 0xf1 ;  /* 0x000000f1343c7836 */ /* 0x040fe20000000000 */
[----:B------:R-:W-:Y:S01]  /*e780*/  I2FP.F32.S32 R3, R3 ;  /* 0x0000000300037245 */ /* 0x000fe20000201400 */
[C---:B------:R-:W-:Y:S01]  /*e790*/  VIADD R53, R52.reuse, 0xe9 ;  /* 0x000000e934357836 */ /* 0x040fe20000000000 */
[----:B------:R-:W-:Y:S01]  /*e7a0*/  FSEL R179, R155, -INF , !P1 ;  /* 0xff8000009bb37808 */ /* 0x000fe20004800000 */
[C---:B------:R-:W-:Y:S01]  /*e7b0*/  VIADD R59, R52.reuse, 0xf8 ;  /* 0x000000f8343b7836 */ /* 0x040fe20000000000 */
[----:B------:R-:W-:Y:S01]  /*e7c0*/  FSEL R19, R19, -INF , !P3 ;  /* 0xff80000013137808 */ /* 0x000fe20005800000 */
[C---:B------:R-:W-:Y:S01]  /*e7d0*/  FFMA.FTZ R15, R3.reuse, UR5, R144 ;  /* 0x00000005030f7c23 */ /* 0x040fe20008010090 */
[----:B------:R-:W-:Y:S01]  /*e7e0*/  FFMA.FTZ R146, R3, UR5, R146 ;  /* 0x0000000503927c23 */ /* 0x000fe20008010092 */
[C---:B------:R-:W-:Y:S01]  /*e7f0*/  ISETP.GE.AND P1, PT, R23.reuse, R2, PT ;  /* 0x000000021700720c */ /* 0x040fe20003f26270 */
[----:B------:R-:W-:Y:S01]  /*e800*/  VIADD R3, R52, 0x99 ;  /* 0x0000009934037836 */ /* 0x000fe20000000000 */
[----:B------:R-:W-:-:S02]  /*e810*/  ISETP.GE.AND P3, PT, R23, R0, PT ;  /* 0x000000001700720c */ /* 0x000fc40003f66270 */
[----:B------:R-:W-:Y:S02]  /*e820*/  I2FP.F32.S32 R23, R23 ;  /* 0x0000001700177245 */ /* 0x000fe40000201400 */
[----:B------:R-:W-:Y:S02]  /*e830*/  FSEL R170, R150, -INF , !P6 ;  /* 0xff80000096aa7808 */ /* 0x000fe40007000000 */
[----:B------:R-:W-:Y:S01]  /*e840*/  FSEL R18, R18, -INF , !P2 ;  /* 0xff80000012127808 */ /* 0x000fe20005000000 */
[C---:B------:R-:W-:Y:S01]  /*e850*/  FFMA.FTZ R26, R23.reuse, UR5, R145 ;  /* 0x00000005171a7c23 */ /* 0x040fe20008010091 */
[C---:B------:R-:W-:Y:S01]  /*e860*/  ISETP.GE.AND P6, PT, R22.reuse, R2, PT ;  /* 0x000000021600720c */ /* 0x040fe20003fc6270 */
[----:B------:R-:W-:Y:S01]  /*e870*/  FFMA.FTZ R147, R23, UR5, R147 ;  /* 0x0000000517937c23 */ /* 0x000fe20008010093 */
        /* <DEDUP_REMOVED lines=13> */
[----:B------:R-:W-:Y:S01]  /*e950*/  ISETP.GE.AND P4, PT, R30, R2, PT ;  /* 0x000000021e00720c */ /* 0x000fe20003f86270 */
[----:B------:R-:W-:Y:S01]  /*e960*/  VIADD R3, R52, 0xa8 ;  /* 0x000000a834037836 */ /* 0x000fe20000000000 */
[----:B------:R-:W-:Y:S02]  /*e970*/  ISETP.GE.AND P1, PT, R30, R0, PT ;  /* 0x000000001e00720c */ /* 0x000fe40003f26270 */
        /* <DEDUP_REMOVED lines=16> */
[----:B------:R-:W-:Y:S01]  /*ea80*/  FSEL R31, R31, -INF , !P4 ;  /* 0xff8000001f1f7808 */ /* 0x000fe20006000000 */
[C---:B------:R-:W-:Y:S01]  /*ea90*/  FFMA.FTZ R27, R3.reuse, UR5, R132 ;  /* 0x00000005031b7c23 */ /* 0x040fe20008010084 */
[----:B------:R-:W-:Y:S01]  /*eaa0*/  FFMA.FTZ R134, R3, UR5, R134 ;  /* 0x0000000503867c23 */ /* 0x000fe20008010086 */
[C---:B------:R-:W-:Y:S01]  /*eab0*/  ISETP.GE.AND P0, PT, R43.reuse, R2, PT ;  /* 0x000000022b00720c */ /* 0x040fe20003f06270 */
[----:B------:R-:W-:Y:S01]  /*eac0*/  VIADD R3, R52, 0xb1 ;  /* 0x000000b134037836 */ /* 0x000fe20000000000 */
[----:B------:R-:W-:Y:S02]  /*ead0*/  ISETP.GE.AND P4, PT, R43, R0, PT ;  /* 0x000000002b00720c */ /* 0x000fe40003f86270 */
[----:B------:R-:W-:Y:S02]  /*eae0*/  I2FP.F32.S32 R43, R43 ;  /* 0x0000002b002b7245 */ /* 0x000fe40000201400 */
[----:B------:R-:W-:-:S02]  /*eaf0*/  FSEL R147, R138, -INF , !P1 ;  /* 0xff8000008a937808 */ /* 0x000fc40004800000 */
[----:B------:R-:W-:Y:S01]  /*eb00*/  FSEL R30, R30, -INF , !P3 ;  /* 0xff8000001e1e7808 */ /* 0x000fe20005800000 */
[----:B------:R-:W-:Y:S01]  /*eb10*/  FFMA.FTZ R68, R43, UR5, R133 ;  /* 0x000000052b447c23 */ /* 0x000fe20008010085 */
[----:B------:R-:W-:Y:S01]  /*eb20*/  ISETP.GE.AND P1, PT, R39, R2, PT ;  /* 0x000000022700720c */ /* 0x000fe20003f26270 */
[----:B------:R-:W-:Y:S01]  /*eb30*/  FFMA.FTZ R135, R43, UR5, R135 ;  /* 0x000000052b877c23 */ /* 0x000fe20008010087 */
[----:B------:R-:W-:Y:S02]  /*eb40*/  ISETP.GE.AND P3, PT, R39, R0, PT ;  /* 0x000000002700720c */ /* 0x000fe40003f66270 */
[----:B------:R-:W-:Y:S02]  /*eb50*/  I2FP.F32.S32 R39, R39 ;  /* 0x0000002700277245 */ /* 0x000fe40000201400 */
[----:B------:R-:W-:Y:S02]  /*eb60*/  FSEL R139, R139, -INF , !P6 ;  /* 0xff8000008b8b7808 */ /* 0x000fe40007000000 */
[----:B------:R-:W-:Y:S01]  /*eb70*/  FSEL R27, R27, -INF , !P2 ;  /* 0xff8000001b1b7808 */ /* 0x000fe20005000000 */
[----:B------:R-:W-:Y:S01]  /*eb80*/  FFMA.FTZ R43, R39, UR5, R128 ;  /* 0x00000005272b7c23 */ /* 0x000fe20008010080 */
[----:B------:R-:W-:Y:S01]  /*eb90*/  ISETP.GE.AND P6, PT, R3, R2, PT ;  /* 0x000000020300720c */ /* 0x000fe20003fc6270 */
        /* <DEDUP_REMOVED lines=15> */
[----:B------:R-:W-:Y:S01]  /*ec90*/  ISETP.GE.AND P1, PT, R44, R0, PT ;  /* 0x000000002c00720c */ /* 0x000fe20003f26270 */
[----:B------:R-:W-:Y:S01]  /*eca0*/  VIADD R45, R52, 0xd0 ;  /* 0x000000d0342d7836 */ /* 0x000fe20000000000 */
[----:B------:R-:W-:Y:S02]  /*ecb0*/  I2FP.F32.S32 R44, R44 ;  /* 0x0000002c002c7245 */ /* 0x000fe40000201400 */
[----:B------:R-:W-:-:S02]  /*ecc0*/  FSEL R128, R128, -INF , !P3 ;  /* 0xff80000080807808 */ /* 0x000fc40005800000 */
[----:B------:R-:W-:Y:S01]  /*ecd0*/  FSEL R39, R39, -INF , !P6 ;  /* 0xff80000027277808 */ /* 0x000fe20007000000 */
[C---:B------:R-:W-:Y:S01]  /*ece0*/  FFMA.FTZ R71, R44.reuse, UR5, R125 ;  /* 0x000000052c477c23 */ /* 0x040fe2000801007d */
[----:B------:R-:W-:Y:S01]  /*ecf0*/  I2FP.F32.S32 R58, R52 ;  /* 0x00000034003a7245 */ /* 0x000fe20000201400 */
[----:B------:R-:W-:Y:S01]  /*ed00*/  FFMA.FTZ R127, R44, UR5, R127 ;  /* 0x000000052c7f7c23 */ /* 0x000fe2000801007f */
[C---:B------:R-:W-:Y:S01]  /*ed10*/  ISETP.GE.AND P3, PT, R107.reuse, R2, PT ;  /* 0x000000026b00720c */ /* 0x040fe20003f66270 */
[----:B------:R-:W-:Y:S01]  /*ed20*/  VIADD R44, R52, 0xd1 ;  /* 0x000000d1342c7836 */ /* 0x000fe20000000000 */
[----:B------:R-:W-:Y:S01]  /*ed30*/  ISETP.GE.AND P6, PT, R107, R0, PT ;  /* 0x000000006b00720c */ /* 0x000fe20003fc6270 */
[----:B------:R-:W-:Y:S01]  /*ed40*/  FFMA.FTZ R58, R58, UR5, R70 ;  /* 0x000000053a3a7c23 */ /* 0x000fe20008010046 */
[----:B------:R-:W-:Y:S02]  /*ed50*/  I2FP.F32.S32 R107, R107 ;  /* 0x0000006b006b7245 */ /* 0x000fe40000201400 */
[----:B------:R-:W-:-:S02]  /*ed60*/  FSEL R124, R131, -INF , !P2 ;  /* 0xff800000837c7808 */ /* 0x000fc40005000000 */
[----:B------:R-:W-:Y:S01]  /*ed70*/  FSEL R125, R3, -INF , !P5 ;  /* 0xff800000037d7808 */ /* 0x000fe20006800000 */
[C---:B------:R-:W-:Y:S01]  /*ed80*/  FFMA.FTZ R70, R107.reuse, UR5, R120 ;  /* 0x000000056b467c23 */ /* 0x040fe20008010078 */
[C---:B------:R-:W-:Y:S01]  /*ed90*/  ISETP.GE.AND P2, PT, R106.reuse, R2, PT ;  /* 0x000000026a00720c */ /* 0x040fe20003f46270 */
        /* <DEDUP_REMOVED lines=12> */
[C---:B------:R-:W-:Y:S01]  /*ee60*/  FFMA.FTZ R3, R96.reuse, UR5, R116 ;  /* 0x0000000560037c23 */ /* 0x040fe20008010074 */
[----:B------:R-:W-:Y:S01]  /*ee70*/  FFMA.FTZ R96, R96, UR5, R118 ;  /* 0x0000000560607c23 */ /* 0x000fe20008010076 */
[C---:B------:R-:W-:Y:S02]  /*ee80*/  ISETP.GE.AND P1, PT, R97.reuse, R2, PT ;  /* 0x000000026100720c */ /* 0x040fe40003f26270 */
[----:B------:R-:W-:Y:S02]  /*ee90*/  ISETP.GE.AND P3, PT, R97, R0, PT ;  /* 0x000000006100720c */ /* 0x000fe40003f66270 */
[----:B------:R-:W-:-:S02]  /*eea0*/  FSEL R107, R107, -INF , !P6 ;  /* 0xff8000006b6b7808 */ /* 0x000fc40007000000 */
        /* <DEDUP_REMOVED lines=28> */
[----:B------:R-:W-:-:S02]  /*f070*/  I2FP.F32.S32 R44, R44 ;  /* 0x0000002c002c7245 */ /* 0x000fc40000201400 */
[----:B------:R-:W-:Y:S02]  /*f080*/  FSEL R48, R48, -INF , !P1 ;  /* 0xff80000030307808 */ /* 0x000fe40004800000 */
[----:B------:R-:W-:Y:S01]  /*f090*/  FSEL R133, R109, -INF , !P3 ;  /* 0xff8000006d857808 */ /* 0x000fe20005800000 */
[C---:B------:R-:W-:Y:S01]  /*f0a0*/  FFMA.FTZ R113, R44.reuse, UR5, R113 ;  /* 0x000000052c717c23 */ /* 0x040fe20008010071 */
[----:B------:R-:W-:Y:S01]  /*f0b0*/  FFMA.FTZ R44, R44, UR5, R115 ;  /* 0x000000052c2c7c23 */ /* 0x000fe20008010073 */
[C---:B------:R-:W-:Y:S02]  /*f0c0*/  ISETP.GE.AND P1, PT, R54.reuse, R2, PT ;  /* 0x000000023600720c */ /* 0x040fe40003f26270 */
        /* <DEDUP_REMOVED lines=38> */
[----:B------:R-:W-:Y:S01]  /*f330*/  PLOP3.LUT P1, PT, PT, PT, UP0, 0x80, 0x0 ;  /* 0x000000000000781c */ /* 0x000fe20003f2f008 */
[C---:B------:R-:W-:Y:S01]  /*f340*/  FFMA.FTZ R76, R3.reuse, UR5, R76 ;  /* 0x00000005034c7c23 */ /* 0x040fe2000801004c */
[----:B------:R-:W-:Y:S01]  /*f350*/  FFMA.FTZ R78, R3, UR5, R78 ;  /* 0x00000005034e7c23 */ /* 0x000fe2000801004e */
[----:B------:R-:W-:Y:S01]  /*f360*/  VIADD R3, R52, 0xf9 ;  /* 0x000000f934037836 */ /* 0x000fe20000000000 */
[----:B------:R-:W-:-:S02]  /*f370*/  FSEL R55, R55, -INF , !P4 ;  /* 0xff80000037377808 */ /* 0x000fc40006000000 */
[----:B------:R-:W-:Y:S02]  /*f380*/  ISETP.GE.AND P4, PT, R52, R0, PT ;  /* 0x000000003400720c */ /* 0x000fe40003f86270 */
[----:B------:R-:W-:Y:S02]  /*f390*/  FSEL R135, R81, -INF , !P6 ;  /* 0xff80000051877808 */ /* 0x000fe40007000000 */
[----:B------:R-:W-:Y:S02]  /*f3a0*/  FSEL R53, R53, -INF , !P2 ;  /* 0xff80000035357808 */ /* 0x000fe40005000000 */
        /* <DEDUP_REMOVED lines=23> */
[----:B------:R-:W-:-:S04]  /*f520*/  UIADD3 UR4, UR22, -0x1, URZ ;  /* 0xffffffff16047890 */ /* 0x000fc8000fffe03f */
[----:B------:R-:W-:-:S04]  /*f530*/  USHF.L.U32 UR4, UR4, 0x8, URZ ;  /* 0x0000000804047899 */ /* 0x000fc8000800063f */
[----:B------:R-:W-:Y:S02]  /*f540*/  UIADD3 UR6, UR4, -0x100, URZ ;  /* 0xffffff0004067890 */ /* 0x000fe4000fffe03f */
        /* <DEDUP_REMOVED lines=42> */
[----:B------:R-:W-:Y:S01]  /*f7f0*/  IMAD.WIDE R78, R76, 0x4, R240 ;  /* 0x000000044c4e7825 */ /* 0x000fe200078e02f0 */
[----:B------:R-:W2:Y:S04]  /*f800*/  LDG.E R74, desc[UR10][R80.64] ;  /* 0x0000000a504a7981 */ /* 0x000ea8000c1e1900 */
[----:B------:R1:W2:Y:S01]  /*f810*/  LDG.E R72, desc[UR10][R78.64] ;  /* 0x0000000a4e487981 */ /* 0x0002a2000c1e1900 */
[----:B------:R-:W-:Y:S01]  /*f820*/  IADD3 R76, R75, -R76, RZ ;  /* 0x8000004c4b4c7210 */ /* 0x000fe20007ffe0ff */
[----:B------:R-:W-:-:S04]  /*f830*/  IMAD.U32 R75, RZ, RZ, UR6 ;  /* 0x00000006ff4b7e24 */ /* 0x000fc8000f8e00ff */
[----:B------:R-:W-:-:S05]  /*f840*/  IMAD R76, R76, R73, -0x100 ;  /* 0xffffff004c4c7424 */ /* 0x000fca00078e0249 */
[----:B------:R-:W-:-:S05]  /*f850*/  SHF.R.S32.HI R73, RZ, 0x1f, R76 ;  /* 0x0000001fff497819 */ /* 0x000fca000001144c */
[----:B------:R-:W-:-:S04]  /*f860*/  IMAD R73, R73, R75, RZ ;  /* 0x0000004b49497224 */ /* 0x000fc800078e02ff */
[C---:B------:R-:W-:Y:S01]  /*f870*/  IMAD R73, R76.reuse, UR7, R73 ;  /* 0x000000074c497c24 */ /* 0x040fe2000f8e0249 */
[----:B------:R-:W-:Y:S01]  /*f880*/  ULDC.64 UR6, c[0x0][0x230] ;  /* 0x00008c0000067ab9 */ /* 0x000fe20000000a00 */
        /* <DEDUP_REMOVED lines=10> */
.L_x_2757:
[----:B------:R-:W1:Y:S02]  /*f930*/  LDC R75, c[0x0][0x248] ;  /* 0x00009200ff4b7b82 */ /* 0x000e640000000800 */
[----:B-1----:R-:W-:-:S05]  /*f940*/  IMAD.SHL.U32 R77, R75, 0x100, RZ ;  /* 0x000001004b4d7824 */ /* 0x002fca00078e00ff */
[----:B------:R-:W-:-:S04]  /*f950*/  IADD3 R77, -R77, RZ, RZ ;  /* 0x000000ff4d4d7210 */ /* 0x000fc80007ffe1ff */
[----:B------:R-:W-:-:S07]  /*f960*/  SHF.R.S32.HI R76, RZ, 0x1f, R77 ;  /* 0x0000001fff4c7819 */ /* 0x000fce000001144d */
.L_x_2758:
[----:B------:R-:W-:Y:S01]  /*f970*/  ULDC UR4, c[0x0][0x2d0] ;  /* 0x0000b40000047ab9 */ /* 0x000fe20000000800 */
[----:B------:R-:W-:Y:S01]  /*f980*/  ULDC.64 UR6, c[0x0][0x218] ;  /* 0x0000860000067ab9 */ /* 0x000fe20000000a00 */
[----:B------:R-:W-:Y:S01]  /*f990*/  ISETP.GE.AND P0, PT, R196, UR4, PT ;  /* 0x00000004c4007c0c */ /* 0x000fe2000bf06270 */
[----:B------:R-:W-:-:S12]  /*f9a0*/  BSSY B0, `(.L_x_2759) ;  /* 0x0000062000007945 */ /* 0x000fd80003800000 */
        /* <DEDUP_REMOVED lines=97> */
.L_x_2760:
[----:B------:R-:W-:Y:S05]  /*ffc0*/  BSYNC B0 ;  /* 0x0000000000007941 */ /* 0x000fea0003800000 */
.L_x_2759:
[----:B------:R-:W0:Y:S01]  /*ffd0*/  LDGDEPBAR ;  /* 0x00000000000079af */ /* 0x000e220000000000 */
[----:B------:R-:W-:-:S04]  /*ffe0*/  LEA R243, P0, R77, R243, 0x1 ;  /* 0x000000f34df37211 */ /* 0x000fc800078008ff */
[----:B------:R-:W-:-:S09]  /*fff0*/  LEA.HI.X R242, R77, R242, R76, 0x1, P0 ;  /* 0x000000f24df27211 */ /* 0x000fd200000f0c4c */
.L_x_2756:
[----:B------:R-:W-:Y:S01]  /*10000*/  FMNMX.FTZ R73, R84, R64, !PT ;  /* 0x0000004054497209 */ /* 0x000fe20007810000 */
[----:B------:R-:W-:Y:S01]  /*10010*/  ULDC UR4, c[0x0][0x2ec] ;  /* 0x0000bb0000047ab9 */ /* 0x000fe20000000800 */
[----:B------:R-:W3:Y:S01]  /*10020*/  S2UR UR6, SR_CgaCtaId ;  /* 0x00000000000679c3 */ /* 0x000ee20000008800 */
        /* <DEDUP_REMOVED lines=72> */
[----:B-1----:R-:W-:-:S05]  /*104b0*/  FMUL.FTZ R91, R134, UR4 ;  /* 0x00000004865b7c20 */ /* 0x002fca0008410000 */
        /* <DEDUP_REMOVED lines=52> */
[--C-:B--2---:R-:W-:Y:S01]  /*10800*/  FFMA.FTZ R74, R43, UR4, -R91.reuse ;  /* 0x000000042b4a7c23 */ /* 0x104fe2000801085b */
        /* <DEDUP_REMOVED lines=8> */
[----:B------:R-:W-:Y:S01]  /*10890*/  LDSM.16.MT88.4 R20, [R246+0x5800] ;  /* 0x00580000f614783b */ /* 0x000fe20000004200 */
        /* <DEDUP_REMOVED lines=39> */
[----:B------:R-:W-:Y:S01]  /*10b10*/  FFMA.FTZ R62, R62, UR4, -R91 ;  /* 0x000000043e3e7c23 */ /* 0x000fe2000801085b */
[----:B------:R-:W-:Y:S01]  /*10b20*/  FMNMX.FTZ R4, R160, R8, !PT ;  /* 0x00000008a0047209 */ /* 0x000fe20007810000 */
[----:B------:R-:W-:Y:S01]  /*10b30*/  MUFU.EX2 R138, R138 ;  /* 0x0000008a008a7308 */ /* 0x000fe20000000800 */
[----:B-1----:R-:W-:Y:S01]  /*10b40*/  F2FP.F16.F32.PACK_AB R38, R146, R151 ;  /* 0x000000979226723e */ /* 0x002fe200000000ff */
[----:B------:R-:W-:Y:S01]  /*10b50*/  FADD.FTZ R174, R166, R174 ;  /* 0x000000aea6ae7221 */ /* 0x000fe20000010000 */
        /* <DEDUP_REMOVED lines=66> */
[--C-:B------:R-:W-:Y:S02]  /*10f80*/  SHF.R.S32.HI R4, RZ, 0x1, R32.reuse ;  /* 0x00000001ff047819 */ /* 0x100fe40000011420 */
[----:B------:R-:W-:Y:S01]  /*10f90*/  SHF.R.S32.HI R5, RZ, 0x1f, R32 ;  /* 0x0000001fff057819 */ /* 0x000fe20000011420 */
[C---:B------:R-:W-:Y:S01]  /*10fa0*/  FMUL.FTZ R65, R133.reuse, UR4 ;  /* 0x0000000485417c20 */ /* 0x040fe20008410000 */
[----:B------:R-:W-:Y:S01]  /*10fb0*/  FSETP.NEU.FTZ.AND P0, PT, R133, -INF , PT ;  /* 0xff8000008500780b */ /* 0x000fe20003f1d000 */
[----:B------:R-:W-:Y:S01]  /*10fc0*/  MUFU.EX2 R83, R83 ;  /* 0x0000005300537308 */ /* 0x000fe20000000800 */
[----:B------:R-:W-:Y:S02]  /*10fd0*/  LEA.HI R5, R5, R4, RZ, 0x2 ;  /* 0x0000000405057211 */ /* 0x000fe400078f10ff */
[----:B------:R-:W-:Y:S02]  /*10fe0*/  FSEL R65, R65, RZ, P0 ;  /* 0x000000ff41417208 */ /* 0x000fe40000000000 */
[----:B------:R-:W-:-:S03]  /*10ff0*/  LOP3.LUT R5, R5, 0xfffffffc, RZ, 0xc0, !PT ;  /* 0xfffffffc05057812 */ /* 0x000fc600078ec0ff */
[--C-:B------:R-:W-:Y:S01]  /*11000*/  FFMA.FTZ R168, R165, UR4, -R65.reuse ;  /* 0x00000004a5a87c23 */ /* 0x100fe20008010841 */
[----:B------:R-:W-:Y:S01]  /*11010*/  IADD3 R5, R4, -R5, RZ ;  /* 0x8000000504057210 */ /* 0x000fe20007ffe0ff */
[--C-:B------:R-:W-:Y:S01]  /*11020*/  FFMA.FTZ R173, R141, UR4, -R65.reuse ;  /* 0x000000048dad7c23 */ /* 0x100fe20008010841 */
[--C-:B------:R-:W-:Y:S01]  /*11030*/  FFMA.FTZ R172, R156, UR4, -R65.reuse ;  /* 0x000000049cac7c23 */ /* 0x100fe20008010841 */
[--C-:B------:R-:W-:Y:S01]  /*11040*/  FFMA.FTZ R165, R194, UR4, -R65.reuse ;  /* 0x00000004c2a57c23 */ /* 0x100fe20008010841 */
[----:B------:R-:W-:Y:S01]  /*11050*/  LOP3.LUT P0, RZ, R5, 0x2, RZ, 0xc0, !PT ;  /* 0x0000000205ff7812 */ /* 0x000fe2000780c0ff */
[----:B------:R-:W-:Y:S01]  /*11060*/  MUFU.EX2 R168, R168 ;  /* 0x000000a800a87308 */ /* 0x000fe20000000800 */
[----:B------:R-:W-:Y:S01]  /*11070*/  LDSM.16.MT88.4 R4, [R246+0x5400] ;  /* 0x00540000f604783b */ /* 0x000fe20000004200 */
[--C-:B------:R-:W-:Y:S01]  /*11080*/  FFMA.FTZ R156, R195, UR4, -R65.reuse ;  /* 0x00000004c39c7c23 */ /* 0x100fe20008010841 */
[----:B------:R-:W-:Y:S01]  /*11090*/  SEL R245, R245, 0xfffffff0, !P0 ;  /* 0xfffffff0f5f57807 */ /* 0x000fe20004000000 */
[--C-:B------:R-:W-:Y:S01]  /*110a0*/  FFMA.FTZ R150, R216, UR4, -R65.reuse ;  /* 0x00000004d8967c23 */ /* 0x100fe20008010841 */
[--C-:B------:R-:W-:Y:S01]  /*110b0*/  FFMA.FTZ R149, R217, UR4, -R65.reuse ;  /* 0x00000004d9957c23 */ /* 0x100fe20008010841 */
[--C-:B------:R-:W-:Y:S01]  /*110c0*/  FFMA.FTZ R144, R191, UR4, -R65.reuse ;  /* 0x00000004bf907c23 */ /* 0x100fe20008010841 */
[----:B------:R-:W-:Y:S01]  /*110d0*/  LEA R245, R245, R246, 0x1 ;  /* 0x000000f6f5f57211 */ /* 0x000fe200078e08ff */
[----:B------:R-:W-:Y:S01]  /*110e0*/  MUFU.EX2 R173, R173 ;  /* 0x000000ad00ad7308 */ /* 0x000fe20000000800 */
[--C-:B------:R-:W-:Y:S01]  /*110f0*/  FFMA.FTZ R132, R42, UR4, -R65.reuse ;  /* 0x000000042a847c23 */ /* 0x100fe20008010841 */
[--C-:B------:R-:W-:Y:S01]  /*11100*/  FFMA.FTZ R125, R40, UR4, -R65.reuse ;  /* 0x00000004287d7c23 */ /* 0x100fe20008010841 */
[--C-:B------:R-:W-:Y:S01]  /*11110*/  FFMA.FTZ R118, R36, UR4, -R65.reuse ;  /* 0x0000000424767c23 */ /* 0x100fe20008010841 */
[----:B------:R-:W1:Y:S01]  /*11120*/  LDSM.16.MT88.4 R24, [R245+0x5000] ;  /* 0x00500000f518783b */ /* 0x000e620000004200 */
[----:B------:R-:W-:Y:S01]  /*11130*/  F2FP.F16.F32.PACK_AB R36, R157, R161 ;  /* 0x000000a19d24723e */ /* 0x000fe200000000ff */
[--C-:B------:R-:W-:Y:S01]  /*11140*/  FFMA.FTZ R137, R190, UR4, -R65.reuse ;  /* 0x00000004be897c23 */ /* 0x100fe20008010841 */
[--C-:B------:R-:W-:Y:S01]  /*11150*/  FFMA.FTZ R135, R189, UR4, -R65.reuse ;  /* 0x00000004bd877c23 */ /* 0x100fe20008010841 */
[----:B------:R-:W2:Y:S01]  /*11160*/  MUFU.EX2 R172, R172 ;  /* 0x000000ac00ac7308 */ /* 0x000ea20000000800 */
[----:B------:R-:W3:Y:S01]  /*11170*/  LDSM.16.MT88.4 R40, [R245+0x5400] ;  /* 0x00540000f528783b */ /* 0x000ee20000004200 */
[--C-:B------:R-:W-:Y:S01]  /*11180*/  FFMA.FTZ R117, R35, UR4, -R65.reuse ;  /* 0x0000000423757c23 */ /* 0x100fe20008010841 */
[--C-:B------:R-:W-:Y:S01]  /*11190*/  FFMA.FTZ R116, R34, UR4, -R65.reuse ;  /* 0x0000000422747c23 */ /* 0x100fe20008010841 */
[--C-:B------:R-:W-:Y:S01]  /*111a0*/  FFMA.FTZ R123, R33, UR4, -R65.reuse ;  /* 0x00000004217b7c23 */ /* 0x100fe20008010841 */
[--C-:B------:R-:W-:Y:S01]  /*111b0*/  FFMA.FTZ R126, R188, UR4, -R65.reuse ;  /* 0x00000004bc7e7c23 */ /* 0x100fe20008010841 */
[----:B------:R-:W4:Y:S01]  /*111c0*/  LDSM.16.MT88.4 R32, [R245+0x5800] ;  /* 0x00580000f520783b */ /* 0x000f220000004200 */
        /* <DEDUP_REMOVED lines=18> */
[----:B-----5:R-:W-:Y:S01]  /*112f0*/  F2FP.F16.F32.PACK_AB R31, R165, R168 ;  /* 0x000000a8a51f723e */ /* 0x020fe200000000ff */
[--C-:B------:R-:W-:Y:S01]  /*11300*/  FFMA.FTZ R177, R177, UR4, -R65.reuse ;  /* 0x00000004b1b17c23 */ /* 0x100fe20008010841 */
[----:B------:R-:W-:Y:S01]  /*11310*/  FADD.FTZ R172, R173, R172 ;  /* 0x000000acadac7221 */ /* 0x000fe20000010000 */
[----:B------:R-:W-:Y:S01]  /*11320*/  FADD.FTZ R161, R161, R174 ;  /* 0x000000aea1a17221 */ /* 0x000fe20000010000 */
[--C-:B------:R-:W-:Y:S01]  /*11330*/  FFMA.FTZ R178, R178, UR4, -R65.reuse ;  /* 0x00000004b2b27c23 */ /* 0x100fe20008010841 */
[----:B------:R-:W-:Y:S01]  /*11340*/  FFMA.FTZ R179, R179, UR4, -R65 ;  /* 0x00000004b3b37c23 */ /* 0x000fe20008010841 */
[----:B------:R-:W-:Y:S01]  /*11350*/  FADD.FTZ R172, R168, R172 ;  /* 0x000000aca8ac7221 */ /* 0x000fe20000010000 */
[C---:B------:R-:W-:Y:S01]  /*11360*/  HMMA.16816.F32 R16, R28.reuse, R12, RZ ;  /* 0x0000000c1c10723c */ /* 0x040fe200000018ff */
[----:B------:R-:W-:Y:S01]  /*11370*/  MUFU.EX2 R149, R149 ;  /* 0x0000009500957308 */ /* 0x000fe20000000800 */
[----:B------:R-:W-:Y:S01]  /*11380*/  FADD.FTZ R161, R157, R161 ;  /* 0x000000a19da17221 */ /* 0x000fe20000010000 */
[----:B------:R-:W-:Y:S01]  /*11390*/  FADD.FTZ R165, R165, R172 ;  /* 0x000000aca5a57221 */ /* 0x000fe20000010000 */
[--C-:B------:R-:W-:Y:S01]  /*113a0*/  FFMA.FTZ R170, R170, UR4, -R65.reuse ;  /* 0x00000004aaaa7c23 */ /* 0x100fe20008010841 */
[----:B------:R-:W-:Y:S01]  /*113b0*/  FFMA.FTZ R167, R167, UR4, -R65 ;  /* 0x00000004a7a77c23 */ /* 0x000fe20008010841 */
[C---:B------:R-:W-:Y:S01]  /*113c0*/  HMMA.16816.F32 R12, R28.reuse, R14, RZ ;  /* 0x0000000e1c0c723c */ /* 0x040fe200000018ff */
[----:B-1----:R-:W-:Y:S01]  /*113d0*/  FADD.FTZ R165, R156, R165 ;  /* 0x000000a59ca57221 */ /* 0x002fe20000010000 */
[----:B------:R-:W-:Y:S01]  /*113e0*/  FADD.FTZ R161, R151, R161 ;  /* 0x000000a197a17221 */ /* 0x000fe20000010000 */
[----:B------:R-:W1:Y:S01]  /*113f0*/  MUFU.EX2 R144, R144 ;  /* 0x0000009000907308 */ /* 0x000e620000000800 */
[C---:B--2---:R-:W-:Y:S01]  /*11400*/  F2FP.F16.F32.PACK_AB R37, R150.reuse, R156 ;  /* 0x0000009c9625723e */ /* 0x044fe200000000ff */
[----:B------:R-:W-:Y:S01]  /*11410*/  FADD.FTZ R165, R150, R165 ;  /* 0x000000a596a57221 */ /* 0x000fe20000010000 */
[C---:B------:R-:W-:Y:S01]  /*11420*/  HMMA.16816.F32 R8, R28.reuse, R24, RZ ;  /* 0x000000181c08723c */ /* 0x040fe200000018ff */
[----:B------:R-:W-:Y:S01]  /*11430*/  FADD.FTZ R161, R146, R161 ;  /* 0x000000a192a17221 */ /* 0x000fe20000010000 */
[--C-:B------:R-:W-:Y:S01]  /*11440*/  FFMA.FTZ R163, R163, UR4, -R65.reuse ;  /* 0x00000004a3a37c23 */ /* 0x100fe20008010841 */
[--C-:B------:R-:W-:Y:S01]  /*11450*/  FFMA.FTZ R158, R158, UR4, -R65.reuse ;  /* 0x000000049e9e7c23 */ /* 0x100fe20008010841 */
[----:B------:R-:W-:Y:S01]  /*11460*/  FFMA.FTZ R154, R154, UR4, -R65 ;  /* 0x000000049a9a7c23 */ /* 0x000fe20008010841 */
[----:B------:R-:W2:Y:S01]  /*11470*/  MUFU.EX2 R137, R137 ;  /* 0x0000008900897308 */ /* 0x000ea20000000800 */
[----:B------:R-:W-:Y:S01]  /*11480*/  HMMA.16816.F32 R28, R28, R26, RZ ;  /* 0x0000001a1c1c723c */ /* 0x000fe200000018ff */
[----:B------:R-:W-:Y:S01]  /*11490*/  F2FP.F16.F32.PACK_AB R24, R138, R145 ;  /* 0x000000918a18723e */ /* 0x000fe200000000ff */
[----:B------:R-:W-:Y:S01]  /*114a0*/  FADD.FTZ R145, R145, R161 ;  /* 0x000000a191917221 */ /* 0x000fe20000010000 */
[--C-:B------:R-:W-:Y:S01]  /*114b0*/  FFMA.FTZ R139, R139, UR4, -R65.reuse ;  /* 0x000000048b8b7c23 */ /* 0x100fe20008010841 */
[--C-:B------:R-:W-:Y:S01]  /*114c0*/  FFMA.FTZ R140, R140, UR4, -R65.reuse ;  /* 0x000000048c8c7c23 */ /* 0x100fe20008010841 */
[----:B------:R-:W-:Y:S01]  /*114d0*/  FFMA.FTZ R129, R129, UR4, -R65 ;  /* 0x0000000481817c23 */ /* 0x000fe20008010841 */
[----:B------:R-:W-:Y:S01]  /*114e0*/  FADD.FTZ R145, R138, R145 ;  /* 0x000000918a917221 */ /* 0x000fe20000010000 */
[----:B------:R-:W5:Y:S01]  /*114f0*/  MUFU.EX2 R135, R135 ;  /* 0x0000008700877308 */ /* 0x000f620000000800 */
[----:B-1----:R-:W-:Y:S01]  /*11500*/  F2FP.F16.F32.PACK_AB R39, R144, R149 ;  /* 0x000000959027723e */ /* 0x002fe200000000ff */
[----:B------:R-:W-:Y:S01]  /*11510*/  FADD.FTZ R149, R149, R165 ;  /* 0x000000a595957221 */ /* 0x000fe20000010000 */
[----:B------:R-:W-:Y:S01]  /*11520*/  F2FP.F16.F32.PACK_AB R26, R130, R136 ;  /* 0x00000088821a723e */ /* 0x000fe200000000ff */
[----:B------:R-:W-:Y:S01]  /*11530*/  FADD.FTZ R145, R136, R145 ;  /* 0x0000009188917221 */ /* 0x000fe20000010000 */
[----:B------:R-:W-:Y:S01]  /*11540*/  FFMA.FTZ R128, R128, UR4, -R65 ;  /* 0x0000000480807c23 */ /* 0x000fe20008010841 */
[----:B------:R-:W-:Y:S01]  /*11550*/  FADD.FTZ R144, R144, R149 ;  /* 0x0000009590907221 */ /* 0x000fe20000010000 */
[----:B------:R-:W-:Y:S01]  /*11560*/  FFMA.FTZ R124, R124, UR4, -R65 ;  /* 0x000000047c7c7c23 */ /* 0x000fe20008010841 */
[----:B------:R-:W-:Y:S01]  /*11570*/  MUFU.EX2 R132, R132 ;  /* 0x0000008400847308 */ /* 0x000fe20000000800 */
[C---:B------:R-:W-:Y:S01]  /*11580*/  HMMA.16816.F32 R16, R36.reuse, R4, R16 ;  /* 0x000000042410723c */ /* 0x040fe20000001810 */
[----:B--2---:R-:W-:Y:S01]  /*11590*/  FADD.FTZ R144, R137, R144 ;  /* 0x0000009089907221 */ /* 0x004fe20000010000 */
[----:B------:R-:W-:Y:S01]  /*115a0*/  FADD.FTZ R145, R130, R145 ;  /* 0x0000009182917221 */ /* 0x000fe20000010000 */
[--C-:B------:R-:W-:Y:S01]  /*115b0*/  FFMA.FTZ R45, R45, UR4, -R65.reuse ;  /* 0x000000042d2d7c23 */ /* 0x100fe20008010841 */
[--C-:B------:R-:W-:Y:S01]  /*115c0*/  FFMA.FTZ R44, R44, UR4, -R65.reuse ;  /* 0x000000042c2c7c23 */ /* 0x100fe20008010841 */
[----:B------:R-:W-:Y:S01]  /*115d0*/  FFMA.FTZ R48, R48, UR4, -R65 ;  /* 0x0000000430307c23 */ /* 0x000fe20008010841 */
[C---:B------:R-:W-:Y:S01]  /*115e0*/  HMMA.16816.F32 R12, R36.reuse, R6, R12 ;  /* 0x00000006240c723c */ /* 0x040fe2000000180c */
[----:B------:R-:W1:Y:S01]  /*115f0*/  MUFU.EX2 R125, R125 ;  /* 0x0000007d007d7308 */ /* 0x000e620000000800 */
[----:B------:R-:W2:Y:S01]  /*11600*/  LDSM.16.MT88.4 R4, [R246+0x5c00] ;  /* 0x005c0000f604783b */ /* 0x000ea20000004200 */
[C---:B-----5:R-:W-:Y:S01]  /*11610*/  F2FP.F16.F32.PACK_AB R25, R135.reuse, R137 ;  /* 0x000000898719723e */ /* 0x060fe200000000ff */
[----:B------:R-:W-:Y:S01]  /*11620*/  FADD.FTZ R144, R135, R144 ;  /* 0x0000009087907221 */ /* 0x000fe20000010000 */
[----:B------:R-:W-:Y:S01]  /*11630*/  FADD.FTZ R145, R121, R145 ;  /* 0x0000009179917221 */ /* 0x000fe20000010000 */
[C---:B---3--:R-:W-:Y:S01]  /*11640*/  HMMA.16816.F32 R8, R36.reuse, R40, R8 ;  /* 0x000000282408723c */ /* 0x048fe20000001808 */
[--C-:B------:R-:W-:Y:S01]  /*11650*/  FFMA.FTZ R47, R47, UR4, -R65.reuse ;  /* 0x000000042f2f7c23 */ /* 0x100fe20008010841 */
[--C-:B------:R-:W-:Y:S01]  /*11660*/  FFMA.FTZ R46, R46, UR4, -R65.reuse ;  /* 0x000000042e2e7c23 */ /* 0x100fe20008010841 */
[----:B------:R-:W3:Y:S01]  /*11670*/  MUFU.EX2 R118, R118 ;  /* 0x0000007600767308 */ /* 0x000ee20000000800 */
[--C-:B------:R-:W-:Y:S01]  /*11680*/  FFMA.FTZ R55, R55, UR4, -R65.reuse ;  /* 0x0000000437377c23 */ /* 0x100fe20008010841 */
[--C-:B------:R-:W-:Y:S01]  /*11690*/  FFMA.FTZ R54, R54, UR4, -R65.reuse ;  /* 0x0000000436367c23 */ /* 0x100fe20008010841 */
[----:B------:R-:W-:Y:S01]  /*116a0*/  HMMA.16816.F32 R28, R36, R42, R28 ;  /* 0x0000002a241c723c */ /* 0x000fe2000000181c */
[----:B------:R-:W5:Y:S01]  /*116b0*/  LDSM.16.MT88.4 R36, [R245+0x5c00] ;  /* 0x005c0000f524783b */ /* 0x000f620000004200 */
[----:B------:R-:W-:Y:S01]  /*116c0*/  FFMA.FTZ R53, R53, UR4, -R65 ;  /* 0x0000000435357c23 */ /* 0x000fe20008010841 */
[----:B------:R-:W-:Y:S01]  /*116d0*/  FFMA.FTZ R216, R61, UR4, -R91 ;  /* 0x000000043dd87c23 */ /* 0x000fe2000801085b */
[----:B------:R-:W-:Y:S01]  /*116e0*/  FFMA.FTZ R217, R58, UR4, -R65 ;  /* 0x000000043ad97c23 */ /* 0x000fe20008010841 */
[----:B------:R-:W4:Y:S01]  /*116f0*/  MUFU.EX2 R117, R117 ;  /* 0x0000007500757308 */ /* 0x000f220000000800 */
[----:B-1----:R-:W-:Y:S01]  /*11700*/  F2FP.F16.F32.PACK_AB R27, R125, R132 ;  /* 0x000000847d1b723e */ /* 0x002fe200000000ff */
[----:B------:R-:W-:Y:S01]  /*11710*/  LDSM.16.MT88.4 R40, [R245+0x6000] ;  /* 0x00600000f528783b */ /* 0x000fe20000004200 */
[----:B------:R-:W-:-:S03]  /*11720*/  FADD.FTZ R132, R132, R144 ;  /* 0x0000009084847221 */ /* 0x000fc60000010000 */
[----:B------:R-:W-:Y:S01]  /*11730*/  LDSM.16.MT88.4 R224, [R245+0x8c00] ;  /* 0x008c0000f5e0783b */ /* 0x000fe20000004200 */
[----:B------:R-:W-:Y:S01]  /*11740*/  FADD.FTZ R132, R125, R132 ;  /* 0x000000847d847221 */ /* 0x000fe20000010000 */
[----:B------:R-:W1:Y:S01]  /*11750*/  MUFU.EX2 R116, R116 ;  /* 0x0000007400747308 */ /* 0x000e620000000800 */
[----:B------:R-:W-:Y:S02]  /*11760*/  HMMA.16816.F32 R16, R24, R20, R16 ;  /* 0x000000141810723c */ /* 0x000fe40000001810 */
[----:B---3--:R-:W-:-:S04]  /*11770*/  FADD.FTZ R132, R118, R132 ;  /* 0x0000008476847221 */ /* 0x008fc80000010000 */
[----:B------:R-:W-:Y:S01]  /*11780*/  HMMA.16816.F32 R12, R24, R22, R12 ;  /* 0x00000016180c723c */ /* 0x000fe2000000180c */
[----:B------:R-:W3:Y:S01]  /*11790*/  MUFU.EX2 R123, R123 ;  /* 0x0000007b007b7308 */ /* 0x000ee20000000800 */
[----:B------:R-:W5:Y:S01]  /*117a0*/  LDSM.16.MT88.4 R20, [R246+0x6000] ;  /* 0x00600000f614783b */ /* 0x000f620000004200 */
[----:B----4-:R-:W-:-:S03]  /*117b0*/  FADD.FTZ R132, R117, R132 ;  /* 0x0000008475847221 */ /* 0x010fc60000010000 */
        /* <DEDUP_REMOVED lines=26> */
[----:B------:R-:W4:Y:S02]  /*11960*/  MUFU.EX2 R142, R142 ;  /* 0x0000008e008e7308 */ /* 0x000f240000000800 */
[----:B-----5:R-:W-:Y:S01]  /*11970*/  HMMA.16816.F32 R8, R24, R36, R8 ;  /* 0x000000241808723c */ /* 0x020fe20000001808 */
[----:B---3--:R-:W-:Y:S01]  /*11980*/  FADD.FTZ R127, R131, R127 ;  /* 0x0000007f837f7221 */ /* 0x008fe20000010000 */
[----:B------:R-:W-:-:S04]  /*11990*/  FADD.FTZ R110, R109, R110 ;  /* 0x0000006e6d6e7221 */ /* 0x000fc80000010000 */
[----:B------:R-:W-:Y:S01]  /*119a0*/  HMMA.16816.F32 R28, R24, R38, R28 ;  /* 0x00000026181c723c */ /* 0x000fe2000000181c */
[C---:B--2---:R-:W-:Y:S01]  /*119b0*/  F2FP.F16.F32.PACK_AB R35, R141.reuse, R131 ;  /* 0x000000838d23723e */ /* 0x044fe200000000ff */
[----:B------:R-:W2:Y:S01]  /*119c0*/  MUFU.EX2 R143, R143 ;  /* 0x0000008f008f7308 */ /* 0x000ea20000000800 */
[----:B------:R-:W3:Y:S01]  /*119d0*/  LDSM.16.MT88.4 R36, [R245+0x6400] ;  /* 0x00640000f524783b */ /* 0x000ee20000004200 */
[----:B------:R-:W-:-:S03]  /*119e0*/  FADD.FTZ R141, R141, R127 ;  /* 0x0000007f8d8d7221 */ /* 0x000fc60000010000 */
[----:B------:R-:W5:Y:S01]  /*119f0*/  LDSM.16.MT88.4 R24, [R246+0x6800] ;  /* 0x00680000f618783b */ /* 0x000f620000004200 */
[C---:B------:R-:W-:Y:S01]  /*11a00*/  HMMA.16816.F32 R16, R32.reuse, R20, R16 ;  /* 0x000000142010723c */ /* 0x040fe20000001810 */
[----:B----4-:R-:W-:Y:S01]  /*11a10*/  FADD.FTZ R141, R142, R141 ;  /* 0x0000008d8e8d7221 */ /* 0x010fe20000010000 */
[----:B------:R-:W-:Y:S04]  /*11a20*/  MUFU.EX2 R155, R155 ;  /* 0x0000009b009b7308 */ /* 0x000fe80000000800 */
[C---:B------:R-:W-:Y:S01]  /*11a30*/  HMMA.16816.F32 R12, R32.reuse, R22, R12 ;  /* 0x00000016200c723c */ /* 0x040fe2000000180c */
[----:B------:R-:W-:Y:S01]  /*11a40*/  F2FP.F16.F32.PACK_AB R20, R105, R108 ;  /* 0x0000006c6914723e */ /* 0x000fe200000000ff */
[----:B------:R-:W-:Y:S02]  /*11a50*/  FADD.FTZ R108, R108, R110 ;  /* 0x0000006e6c6c7221 */ /* 0x000fe40000010000 */
[----:B------:R-:W4:Y:S01]  /*11a60*/  MUFU.EX2 R148, R148 ;  /* 0x0000009400947308 */ /* 0x000f220000000800 */
[----:B--2---:R-:W-:Y:S01]  /*11a70*/  F2FP.F16.F32.PACK_AB R21, R143, R142 ;  /* 0x0000008e8f15723e */ /* 0x004fe200000000ff */
[----:B------:R-:W-:Y:S01]  /*11a80*/  HMMA.16816.F32 R8, R32, R40, R8 ;  /* 0x000000282008723c */ /* 0x000fe20000001808 */
[----:B------:R-:W-:Y:S01]  /*11a90*/  F2FP.F16.F32.PACK_AB R22, R103, R104 ;  /* 0x000000686716723e */ /* 0x000fe200000000ff */
[----:B------:R-:W-:Y:S01]  /*11aa0*/  FADD.FTZ R108, R105, R108 ;  /* 0x0000006c696c7221 */ /* 0x000fe20000010000 */
[----:B------:R-:W-:-:S03]  /*11ab0*/  FADD.FTZ R141, R143, R141 ;  /* 0x0000008d8f8d7221 */ /* 0x000fc60000010000 */
[----:B------:R-:W-:Y:S01]  /*11ac0*/  HMMA.16816.F32 R28, R32, R42, R28 ;  /* 0x0000002a201c723c */ /* 0x000fe2000000181c */
[----:B------:R-:W2:Y:S01]  /*11ad0*/  MUFU.EX2 R153, R153 ;  /* 0x0000009900997308 */ /* 0x000ea20000000800 */
[----:B------:R-:W5:Y:S01]  /*11ae0*/  LDSM.16.MT88.4 R32, [R245+0x6800] ;  /* 0x00680000f520783b */ /* 0x000f620000004200 */
[----:B------:R-:W-:-:S03]  /*11af0*/  FADD.FTZ R108, R104, R108 ;  /* 0x0000006c686c7221 */ /* 0x000fc60000010000 */
[----:B------:R-:W-:Y:S01]  /*11b00*/  LDSM.16.MT88.4 R40, [R245+0x6c00] ;  /* 0x006c0000f528783b */ /* 0x000fe20000004200 */
[----:B------:R-:W-:Y:S01]  /*11b10*/  FADD.FTZ R103, R103, R108 ;  /* 0x0000006c67677221 */ /* 0x000fe20000010000 */
[----:B----4-:R-:W-:Y:S01]  /*11b20*/  F2FP.F16.F32.PACK_AB R23, R148, R155 ;  /* 0x0000009b9417723e */ /* 0x010fe200000000ff */
[----:B------:R-:W4:Y:S01]  /*11b30*/  MUFU.EX2 R159, R159 ;  /* 0x0000009f009f7308 */ /* 0x000f220000000800 */
        /* <DEDUP_REMOVED lines=15> */
[C---:B----4-:R-:W-:Y:S01]  /*11c30*/  F2FP.F16.F32.PACK_AB R21, R159.reuse, R153 ;  /* 0x000000999f15723e */ /* 0x050fe200000000ff */
[----:B------:R-:W4:Y:S01]  /*11c40*/  MUFU.EX2 R171, R171 ;  /* 0x000000ab00ab7308 */ /* 0x000f220000000800 */
        /* <DEDUP_REMOVED lines=8> */
[----:B-----5:R-:W-:Y:S01]  /*11cd0*/  HMMA.16816.F32 R16, R20, R24, R16 ;  /* 0x000000181410723c */ /* 0x020fe20000001810 */
[----:B------:R-:W-:-:S02]  /*11ce0*/  FADD.FTZ R162, R162, R159 ;  /* 0x0000009fa2a27221 */ /* 0x000fc40000010000 */
[----:B------:R-:W-:Y:S02]  /*11cf0*/  FADD.FTZ R92, R90, R92 ;  /* 0x0000005c5a5c7221 */ /* 0x000fe40000010000 */
[----:B---3--:R-:W-:Y:S01]  /*11d00*/  FADD.FTZ R162, R164, R162 ;  /* 0x000000a2a4a27221 */ /* 0x008fe20000010000 */
[----:B------:R-:W3:Y:S01]  /*11d10*/  MUFU.EX2 R177, R177 ;  /* 0x000000b100b17308 */ /* 0x000ee20000000800 */
[C---:B------:R-:W-:Y:S01]  /*11d20*/  HMMA.16816.F32 R12, R20.reuse, R26, R12 ;  /* 0x0000001a140c723c */ /* 0x040fe2000000180c */
[----:B------:R-:W5:Y:S01]  /*11d30*/  LDSM.16.MT88.4 R24, [R246+0x7000] ;  /* 0x00700000f618783b */ /* 0x000f620000004200 */
[----:B----4-:R-:W-:Y:S01]  /*11d40*/  F2FP.F16.F32.PACK_AB R37, R171, R164 ;  /* 0x000000a4ab25723e */ /* 0x010fe200000000ff */
[----:B------:R-:W-:Y:S01]  /*11d50*/  FADD.FTZ R89, R89, R92 ;  /* 0x0000005c59597221 */ /* 0x000fe20000010000 */
[----:B------:R-:W-:Y:S02]  /*11d60*/  FADD.FTZ R171, R171, R162 ;  /* 0x000000a2abab7221 */ /* 0x000fe40000010000 */
[----:B------:R-:W-:Y:S01]  /*11d70*/  HMMA.16816.F32 R8, R20, R32, R8 ;  /* 0x000000201408723c */ /* 0x000fe20000001808 */
[----:B------:R-:W4:Y:S01]  /*11d80*/  MUFU.EX2 R178, R178 ;  /* 0x000000b200b27308 */ /* 0x000f220000000800 */
[----:B------:R-:W-:Y:S01]  /*11d90*/  FADD.FTZ R89, R88, R89 ;  /* 0x0000005958597221 */ /* 0x000fe20000010000 */
[----:B--2---:R-:W-:-:S03]  /*11da0*/  FADD.FTZ R171, R176, R171 ;  /* 0x000000abb0ab7221 */ /* 0x004fc60000010000 */
[----:B------:R-:W-:Y:S01]  /*11db0*/  HMMA.16816.F32 R28, R20, R34, R28 ;  /* 0x00000022141c723c */ /* 0x000fe2000000181c */
[----:B------:R-:W2:Y:S01]  /*11dc0*/  LDSM.16.MT88.4 R32, [R245+0x7000] ;  /* 0x00700000f520783b */ /* 0x000ea20000004200 */
[----:B------:R-:W-:Y:S01]  /*11dd0*/  FADD.FTZ R87, R87, R89 ;  /* 0x0000005957577221 */ /* 0x000fe20000010000 */
[----:B------:R-:W4:Y:S01]  /*11de0*/  MUFU.EX2 R179, R179 ;  /* 0x000000b300b37308 */ /* 0x000f220000000800 */
        /* <DEDUP_REMOVED lines=9> */
[----:B----4-:R-:W-:Y:S01]  /*11e80*/  FADD.FTZ R177, R178, R177 ;  /* 0x000000b1b2b17221 */ /* 0x010fe20000010000 */
[----:B------:R-:W-:-:S04]  /*11e90*/  FADD.FTZ R84, R84, R87 ;  /* 0x0000005754547221 */ /* 0x000fc80000010000 */
[C---:B------:R-:W-:Y:S01]  /*11ea0*/  HMMA.16816.F32 R12, R36.reuse, R6, R12 ;  /* 0x00000006240c723c */ /* 0x040fe2000000180c */
[----:B------:R-:W1:Y:S01]  /*11eb0*/  MUFU.EX2 R167, R167 ;  /* 0x000000a700a77308 */ /* 0x000e620000000800 */
[----:B------:R-:W3:Y:S01]  /*11ec0*/  LDSM.16.MT88.4 R4, [R246+0x7400] ;  /* 0x00740000f604783b */ /* 0x000ee20000004200 */
[C---:B------:R-:W-:Y:S01]  /*11ed0*/  F2FP.F16.F32.PACK_AB R21, R179.reuse, R178 ;  /* 0x000000b2b315723e */ /* 0x040fe200000000ff */
[----:B------:R-:W-:Y:S01]  /*11ee0*/  FADD.FTZ R177, R179, R177 ;  /* 0x000000b1b3b17221 */ /* 0x000fe20000010000 */
[----:B------:R-:W-:Y:S01]  /*11ef0*/  FADD.FTZ R84, R83, R84 ;  /* 0x0000005453547221 */ /* 0x000fe20000010000 */
[C---:B------:R-:W-:Y:S03]  /*11f00*/  HMMA.16816.F32 R8, R36.reuse, R40, R8 ;  /* 0x000000282408723c */ /* 0x040fe60000001808 */
[----:B------:R4:W-:Y:S03]  /*11f10*/  MUFU.EX2 R147, R20 ;  /* 0x0000001400937308 */ /* 0x0009e60000000800 */
[----:B------:R-:W-:Y:S01]  /*11f20*/  HMMA.16816.F32 R28, R36, R42, R28 ;  /* 0x0000002a241c723c */ /* 0x000fe2000000181c */
[----:B------:R-:W3:Y:S04]  /*11f30*/  LDSM.16.MT88.4 R40, [R245+0x7400] ;  /* 0x00740000f528783b */ /* 0x000ee80000004200 */
[----:B------:R-:W2:Y:S01]  /*11f40*/  MUFU.EX2 R82, R82 ;  /* 0x0000005200527308 */ /* 0x000ea20000000800 */
[----:B-1----:R-:W-:Y:S01]  /*11f50*/  F2FP.F16.F32.PACK_AB R23, R167, R170 ;  /* 0x000000aaa717723e */ /* 0x002fe200000000ff */
[----:B------:R-:W-:-:S04]  /*11f60*/  FADD.FTZ R170, R170, R177 ;  /* 0x000000b1aaaa7221 */ /* 0x000fc80000010000 */
[----:B------:R-:W-:Y:S02]  /*11f70*/  FADD.FTZ R170, R167, R170 ;  /* 0x000000aaa7aa7221 */ /* 0x000fe40000010000 */
[----:B------:R-:W1:Y:S01]  /*11f80*/  MUFU.EX2 R81, R81 ;  /* 0x0000005100517308 */ /* 0x000e620000000800 */
[----:B----4-:R-:W-:-:S07]  /*11f90*/  F2FP.F16.F32.PACK_AB R20, R85, R86 ;  /* 0x000000565514723e */ /* 0x010fce00000000ff */
[----:B------:R-:W4:Y:S01]  /*11fa0*/  MUFU.EX2 R80, R80 ;  /* 0x0000005000507308 */ /* 0x000f220000000800 */
[----:B-----5:R-:W-:Y:S01]  /*11fb0*/  HMMA.16816.F32 R16, R20, R24, R16 ;  /* 0x000000181410723c */ /* 0x020fe20000001810 */
[----:B--2---:R-:W-:-:S05]  /*11fc0*/  FADD.FTZ R84, R82, R84 ;  /* 0x0000005452547221 */ /* 0x004fca0000010000 */
[C---:B------:R-:W-:Y:S01]  /*11fd0*/  HMMA.16816.F32 R12, R20.reuse, R26, R12 ;  /* 0x0000001a140c723c */ /* 0x040fe2000000180c */
[----:B------:R-:W2:Y:S01]  /*11fe0*/  MUFU.EX2 R79, R79 ;  /* 0x0000004f004f7308 */ /* 0x000ea20000000800 */
[----:B------:R-:W5:Y:S01]  /*11ff0*/  LDSM.16.MT88.4 R24, [R246+0x7800] ;  /* 0x00780000f618783b */ /* 0x000f620000004200 */
[C---:B-1----:R-:W-:Y:S01]  /*12000*/  F2FP.F16.F32.PACK_AB R36, R81.reuse, R82 ;  /* 0x000000525124723e */ /* 0x042fe200000000ff */
[----:B------:R-:W-:Y:S02]  /*12010*/  FADD.FTZ R81, R81, R84 ;  /* 0x0000005451517221 */ /* 0x000fe40000010000 */
[----:B------:R-:W-:Y:S03]  /*12020*/  HMMA.16816.F32 R8, R20, R32, R8 ;  /* 0x000000201408723c */ /* 0x000fe60000001808 */
[----:B------:R-:W1:Y:S01]  /*12030*/  MUFU.EX2 R163, R163 ;  /* 0x000000a300a37308 */ /* 0x000e620000000800 */
[----:B----4-:R-:W-:-:S02]  /*12040*/  FADD.FTZ R81, R80, R81 ;  /* 0x0000005150517221 */ /* 0x010fc40000010000 */
[----:B------:R-:W-:Y:S01]  /*12050*/  HMMA.16816.F32 R28, R20, R34, R28 ;  /* 0x00000022141c723c */ /* 0x000fe2000000181c */
[----:B------:R-:W4:Y:S04]  /*12060*/  LDSM.16.MT88.4 R20, [R245+0x7800] ;  /* 0x00780000f514783b */ /* 0x000f280000004200 */
[----:B------:R-:W3:Y:S01]  /*12070*/  MUFU.EX2 R158, R158 ;  /* 0x0000009e009e7308 */ /* 0x000ee20000000800 */
[C---:B--2---:R-:W-:Y:S01]  /*12080*/  F2FP.F16.F32.PACK_AB R38, R79.reuse, R80 ;  /* 0x000000504f26723e */ /* 0x044fe200000000ff */
[----:B------:R-:W-:-:S06]  /*12090*/  FADD.FTZ R79, R79, R81 ;  /* 0x000000514f4f7221 */ /* 0x000fcc0000010000 */
[----:B------:R-:W2:Y:S01]  /*120a0*/  MUFU.EX2 R154, R154 ;  /* 0x0000009a009a7308 */ /* 0x000ea20000000800 */
[----:B-1----:R-:W-:-:S07]  /*120b0*/  FADD.FTZ R170, R163, R170 ;  /* 0x000000aaa3aa7221 */ /* 0x002fce0000010000 */
[----:B------:R-:W1:Y:S01]  /*120c0*/  MUFU.EX2 R78, R78 ;  /* 0x0000004e004e7308 */ /* 0x000e620000000800 */
[C---:B---3--:R-:W-:Y:S01]  /*120d0*/  F2FP.F16.F32.PACK_AB R37, R158.reuse, R163 ;  /* 0x000000a39e25723e */ /* 0x048fe200000000ff */
[----:B------:R-:W-:-:S06]  /*120e0*/  FADD.FTZ R158, R158, R170 ;  /* 0x000000aa9e9e7221 */ /* 0x000fcc0000010000 */
[----:B------:R-:W3:Y:S01]  /*120f0*/  MUFU.EX2 R77, R77 ;  /* 0x0000004d004d7308 */ /* 0x000ee20000000800 */
[----:B--2---:R-:W-:Y:S01]  /*12100*/  F2FP.F16.F32.PACK_AB R39, R147, R154 ;  /* 0x0000009a9327723e */ /* 0x004fe200000000ff */
[----:B------:R-:W-:-:S04]  /*12110*/  FADD.FTZ R158, R154, R158 ;  /* 0x0000009e9a9e7221 */ /* 0x000fc80000010000 */
[----:B------:R-:W-:Y:S02]  /*12120*/  FADD.FTZ R147, R147, R158 ;  /* 0x0000009e93937221 */ /* 0x000fe40000010000 */
[----:B------:R-:W2:Y:S01]  /*12130*/  MUFU.EX2 R76, R76 ;  /* 0x0000004c004c7308 */ /* 0x000ea20000000800 */
[----:B------:R-:W-:Y:S01]  /*12140*/  HMMA.16816.F32 R16, R36, R4, R16 ;  /* 0x000000042410723c */ /* 0x000fe20000001810 */
[----:B-1----:R-:W-:-:S05]  /*12150*/  FADD.FTZ R79, R78, R79 ;  /* 0x0000004f4e4f7221 */ /* 0x002fca0000010000 */
[C---:B------:R-:W-:Y:S01]  /*12160*/  HMMA.16816.F32 R12, R36.reuse, R6, R12 ;  /* 0x00000006240c723c */ /* 0x040fe2000000180c */
[----:B------:R-:W1:Y:S01]  /*12170*/  MUFU.EX2 R75, R75 ;  /* 0x0000004b004b7308 */ /* 0x000e620000000800 */
[----:B------:R-:W4:Y:S01]  /*12180*/  LDSM.16.MT88.4 R4, [R246+0x7c00] ;  /* 0x007c0000f604783b */ /* 0x000f220000004200 */
[C---:B---3--:R-:W-:Y:S01]  /*12190*/  F2FP.F16.F32.PACK_AB R32, R77.reuse, R78 ;  /* 0x0000004e4d20723e */ /* 0x048fe200000000ff */
[----:B------:R-:W-:Y:S02]  /*121a0*/  FADD.FTZ R77, R77, R79 ;  /* 0x0000004f4d4d7221 */ /* 0x000fe40000010000 */
[----:B------:R-:W-:Y:S03]  /*121b0*/  HMMA.16816.F32 R8, R36, R40, R8 ;  /* 0x000000282408723c */ /* 0x000fe60000001808 */
[----:B------:R-:W3:Y:S01]  /*121c0*/  MUFU.EX2 R152, R152 ;  /* 0x0000009800987308 */ /* 0x000ee20000000800 */
[----:B--2---:R-:W-:-:S02]  /*121d0*/  FADD.FTZ R77, R76, R77 ;  /* 0x0000004d4c4d7221 */ /* 0x004fc40000010000 */
[----:B------:R-:W-:Y:S01]  /*121e0*/  HMMA.16816.F32 R28, R36, R42, R28 ;  /* 0x0000002a241c723c */ /* 0x000fe2000000181c */
[----:B------:R-:W-:-:S04]  /*121f0*/  FFMA.FTZ R41, R106, UR4, -R65 ;  /* 0x000000046a297c23 */ /* 0x000fc80008010841 */
[----:B------:R-:W2:Y:S01]  /*12200*/  MUFU.EX2 R139, R139 ;  /* 0x0000008b008b7308 */ /* 0x000ea20000000800 */
[----:B-1----:R-:W-:Y:S01]  /*12210*/  F2FP.F16.F32.PACK_AB R34, R75, R76 ;  /* 0x0000004c4b22723e */ /* 0x002fe200000000ff */
[--C-:B------:R-:W-:Y:S01]  /*12220*/  FFMA.FTZ R37, R122, UR4, -R65.reuse ;  /* 0x000000047a257c23 */ /* 0x100fe20008010841 */
[--C-:B------:R-:W-:Y:S01]  /*12230*/  FFMA.FTZ R38, R120, UR4, -R65.reuse ;  /* 0x0000000478267c23 */ /* 0x100fe20008010841 */
[--C-:B------:R-:W-:Y:S01]  /*12240*/  FFMA.FTZ R43, R96, UR4, -R65.reuse ;  /* 0x00000004602b7c23 */ /* 0x100fe20008010841 */
[--C-:B------:R-:W-:Y:S01]  /*12250*/  FFMA.FTZ R39, R107, UR4, -R65.reuse ;  /* 0x000000046b277c23 */ /* 0x100fe20008010841 */
[----:B------:R-:W-:Y:S01]  /*12260*/  FFMA.FTZ R96, R97, UR4, -R65 ;  /* 0x0000000461607c23 */ /* 0x000fe20008010841 */
[----:B------:R-:W-:Y:S01]  /*12270*/  FADD.FTZ R75, R75, R77 ;  /* 0x0000004d4b4b7221 */ /* 0x000fe20000010000 */
[----:B------:R-:W1:Y:S01]  /*12280*/  MUFU.EX2 R140, R140 ;  /* 0x0000008c008c7308 */ /* 0x000e620000000800 */
[----:B---3--:R-:W-:Y:S01]  /*12290*/  FADD.FTZ R147, R152, R147 ;  /* 0x0000009398937221 */ /* 0x008fe20000010000 */
[--C-:B------:R-:W-:Y:S01]  /*122a0*/  FFMA.FTZ R36, R114, UR4, -R91.reuse ;  /* 0x0000000472247c23 */ /* 0x100fe2000801085b */
[----:B------:R-:W-:-:S05]  /*122b0*/  FFMA.FTZ R42, R95, UR4, -R91 ;  /* 0x000000045f2a7c23 */ /* 0x000fca000801085b */
[----:B------:R-:W3:Y:S01]  /*122c0*/  MUFU.EX2 R129, R129 ;  /* 0x0000008100817308 */ /* 0x000ee20000000800 */
[C---:B--2---:R-:W-:Y:S01]  /*122d0*/  F2FP.F16.F32.PACK_AB R33, R139.reuse, R152 ;  /* 0x000000988b21723e */ /* 0x044fe200000000ff */
[----:B------:R-:W-:-:S06]  /*122e0*/  FADD.FTZ R139, R139, R147 ;  /* 0x000000938b8b7221 */ /* 0x000fcc0000010000 */
[----:B------:R-:W-:Y:S01]  /*122f0*/  MUFU.EX2 R74, R74 ;  /* 0x0000004a004a7308 */ /* 0x000fe20000000800 */
[----:B-1----:R-:W-:-:S07]  /*12300*/  FADD.FTZ R139, R140, R139 ;  /* 0x0000008b8c8b7221 */ /* 0x002fce0000010000 */
[----:B------:R-:W1:Y:S01]  /*12310*/  MUFU.EX2 R73, R73 ;  /* 0x0000004900497308 */ /* 0x000e620000000800 */
[C---:B---3--:R-:W-:Y:S01]  /*12320*/  F2FP.F16.F32.PACK_AB R35, R129.reuse, R140 ;  /* 0x0000008c8123723e */ /* 0x048fe200000000ff */
[----:B------:R-:W-:-:S06]  /*12330*/  FADD.FTZ R129, R129, R139 ;  /* 0x0000008b81817221 */ /* 0x000fcc0000010000 */
[C---:B-----5:R-:W-:Y:S01]  /*12340*/  HMMA.16816.F32 R16, R32.reuse, R24, R16 ;  /* 0x000000182010723c */ /* 0x060fe20000001810 */
[----:B------:R-:W-:Y:S05]  /*12350*/  MUFU.EX2 R72, R72 ;  /* 0x0000004800487308 */ /* 0x000fea0000000800 */
[C---:B------:R-:W-:Y:S01]  /*12360*/  HMMA.16816.F32 R12, R32.reuse, R26, R12 ;  /* 0x0000001a200c723c */ /* 0x040fe2000000180c */
[----:B------:R-:W2:Y:S02]  /*12370*/  LDSM.16.MT88.4 R24, [R245+0x7c00] ;  /* 0x007c0000f518783b */ /* 0x000ea40000004200 */
[----:B------:R-:W3:Y:S03]  /*12380*/  MUFU.EX2 R71, R71 ;  /* 0x0000004700477308 */ /* 0x000ee60000000800 */
[C---:B----4-:R-:W-:Y:S05]  /*12390*/  HMMA.16816.F32 R8, R32.reuse, R20, R8 ;  /* 0x000000142008723c */ /* 0x050fea0000001808 */
[----:B------:R-:W-:Y:S01]  /*123a0*/  MUFU.EX2 R128, R128 ;  /* 0x0000008000807308 */ /* 0x000fe20000000800 */
[----:B------:R-:W-:Y:S01]  /*123b0*/  HMMA.16816.F32 R28, R32, R22, R28 ;  /* 0x00000016201c723c */ /* 0x000fe2000000181c */
[----:B------:R-:W4:Y:S01]  /*123c0*/  LDSM.16.MT88.4 R32, [R246+0x8000] ;  /* 0x00800000f620783b */ /* 0x000f220000004200 */
[----:B-1----:R-:W-:Y:S01]  /*123d0*/  F2FP.F16.F32.PACK_AB R20, R73, R74 ;  /* 0x0000004a4914723e */ /* 0x002fe200000000ff */
[----:B------:R-:W-:-:S04]  /*123e0*/  FADD.FTZ R74, R74, R75 ;  /* 0x0000004b4a4a7221 */ /* 0x000fc80000010000 */
[----:B------:R-:W1:Y:S01]  /*123f0*/  MUFU.EX2 R40, R124 ;  /* 0x0000007c00287308 */ /* 0x000e620000000800 */
[----:B---3--:R-:W-:Y:S01]  /*12400*/  F2FP.F16.F32.PACK_AB R22, R71, R72 ;  /* 0x000000484716723e */ /* 0x008fe200000000ff */
[----:B------:R-:W-:-:S04]  /*12410*/  FADD.FTZ R74, R73, R74 ;  /* 0x0000004a494a7221 */ /* 0x000fc80000010000 */
[----:B------:R-:W-:Y:S02]  /*12420*/  FADD.FTZ R72, R72, R74 ;  /* 0x0000004a48487221 */ /* 0x000fe40000010000 */
[----:B------:R-:W-:Y:S02]  /*12430*/  MUFU.EX2 R37, R37 ;  /* 0x0000002500257308 */ /* 0x000fe40000000800 */
[----:B------:R-:W-:-:S06]  /*12440*/  FADD.FTZ R72, R71, R72 ;  /* 0x0000004847487221 */ /* 0x000fcc0000010000 */
        /* <DEDUP_REMOVED lines=14> */
[C---:B--2---:R-:W-:Y:S05]  /*12530*/  HMMA.16816.F32 R8, R20.reuse, R24, R8 ;  /* 0x000000181408723c */ /* 0x044fea0000001808 */
[----:B------:R-:W2:Y:S01]  /*12540*/  MUFU.EX2 R39, R39 ;  /* 0x0000002700277308 */ /* 0x000ea20000000800 */
[----:B------:R-:W-:Y:S01]  /*12550*/  HMMA.16816.F32 R28, R20, R26, R28 ;  /* 0x0000001a141c723c */ /* 0x000fe2000000181c */
[----:B------:R-:W3:Y:S01]  /*12560*/  LDSM.16.MT88.4 R20, [R246+0x8400] ;  /* 0x00840000f614783b */ /* 0x000ee20000004200 */
[----:B-1----:R-:W-:Y:S01]  /*12570*/  F2FP.F16.F32.PACK_AB R24, R69, R70 ;  /* 0x000000464518723e */ /* 0x002fe200000000ff */
[----:B------:R-:W-:-:S04]  /*12580*/  FADD.FTZ R70, R70, R72 ;  /* 0x0000004846467221 */ /* 0x000fc80000010000 */
[----:B------:R-:W1:Y:S01]  /*12590*/  MUFU.EX2 R41, R41 ;  /* 0x0000002900297308 */ /* 0x000e620000000800 */
[----:B-----5:R-:W-:Y:S01]  /*125a0*/  F2FP.F16.F32.PACK_AB R26, R67, R68 ;  /* 0x00000044431a723e */ /* 0x020fe200000000ff */
[----:B------:R-:W-:-:S04]  /*125b0*/  FADD.FTZ R70, R69, R70 ;  /* 0x0000004645467221 */ /* 0x000fc80000010000 */
[----:B------:R-:W-:Y:S02]  /*125c0*/  FADD.FTZ R68, R68, R70 ;  /* 0x0000004644447221 */ /* 0x000fe40000010000 */
[----:B------:R-:W5:Y:S01]  /*125d0*/  MUFU.EX2 R43, R43 ;  /* 0x0000002b002b7308 */ /* 0x000f620000000800 */
[----:B--2---:R-:W-:Y:S01]  /*125e0*/  FADD.FTZ R37, R39, R37 ;  /* 0x0000002527257221 */ /* 0x004fe20000010000 */
[----:B------:R-:W-:-:S06]  /*125f0*/  FADD.FTZ R68, R67, R68 ;  /* 0x0000004443447221 */ /* 0x000fcc0000010000 */
[----:B------:R-:W2:Y:S01]  /*12600*/  MUFU.EX2 R96, R96 ;  /* 0x0000006000607308 */ /* 0x000ea20000000800 */
[C---:B-1----:R-:W-:Y:S01]  /*12610*/  F2FP.F16.F32.PACK_AB R25, R41.reuse, R39 ;  /* 0x000000272919723e */ /* 0x042fe200000000ff */
[----:B------:R-:W-:-:S06]  /*12620*/  FADD.FTZ R41, R41, R37 ;  /* 0x0000002529297221 */ /* 0x000fcc0000010000 */
[----:B------:R-:W-:Y:S01]  /*12630*/  MUFU.EX2 R66, R66 ;  /* 0x0000004200427308 */ /* 0x000fe20000000800 */
[----:B-----5:R-:W-:-:S07]  /*12640*/  FADD.FTZ R41, R43, R41 ;  /* 0x000000292b297221 */ /* 0x020fce0000010000 */
[----:B------:R-:W1:Y:S01]  /*12650*/  MUFU.EX2 R64, R64 ;  /* 0x0000004000407308 */ /* 0x000e620000000800 */
[C---:B--2---:R-:W-:Y:S01]  /*12660*/  F2FP.F16.F32.PACK_AB R27, R96.reuse, R43 ;  /* 0x0000002b601b723e */ /* 0x044fe200000000ff */
[----:B------:R-:W-:-:S06]  /*12670*/  FADD.FTZ R41, R96, R41 ;  /* 0x0000002960297221 */ /* 0x000fcc0000010000 */
[----:B------:R-:W-:Y:S01]  /*12680*/  MUFU.EX2 R63, R63 ;  /* 0x0000003f003f7308 */ /* 0x000fe20000000800 */
[C---:B----4-:R-:W-:Y:S06]  /*12690*/  HMMA.16816.F32 R16, R24.reuse, R32, R16 ;  /* 0x000000201810723c */ /* 0x050fec0000001810 */
[C---:B------:R-:W-:Y:S01]  /*126a0*/  HMMA.16816.F32 R12, R24.reuse, R34, R12 ;  /* 0x00000022180c723c */ /* 0x040fe2000000180c */
[----:B------:R-:W2:Y:S01]  /*126b0*/  MUFU.EX2 R57, R57 ;  /* 0x0000003900397308 */ /* 0x000ea20000000800 */
[----:B------:R-:W4:Y:S04]  /*126c0*/  LDSM.16.MT88.4 R32, [R245+0x8400] ;  /* 0x00840000f520783b */ /* 0x000f280000004200 */
[C---:B---3--:R-:W-:Y:S03]  /*126d0*/  HMMA.16816.F32 R8, R24.reuse, R4, R8 ;  /* 0x000000041808723c */ /* 0x048fe60000001808 */
[----:B------:R-:W-:Y:S03]  /*126e0*/  MUFU.EX2 R45, R45 ;  /* 0x0000002d002d7308 */ /* 0x000fe60000000800 */
[----:B------:R-:W-:Y:S01]  /*126f0*/  HMMA.16816.F32 R28, R24, R6, R28 ;  /* 0x00000006181c723c */ /* 0x000fe2000000181c */
[----:B-1----:R-:W-:Y:S01]  /*12700*/  F2FP.F16.F32.PACK_AB R4, R64, R66 ;  /* 0x000000424004723e */ /* 0x002fe200000000ff */
        /* <DEDUP_REMOVED lines=25> */
[--C-:B------:R-:W-:Y:S01]  /*128a0*/  FFMA.FTZ R32, R52, UR4, -R65.reuse ;  /* 0x0000000434207c23 */ /* 0x100fe20008010841 */
[----:B------:R-:W-:-:S05]  /*128b0*/  FFMA.FTZ R33, R60, UR4, -R65 ;  /* 0x000000043c217c23 */ /* 0x000fca0008010841 */
        /* <DEDUP_REMOVED lines=12> */
[----:B------:R-:W4:Y:S08]  /*12980*/  MUFU.EX2 R36, R36 ;  /* 0x0000002400247308 */ /* 0x000f300000000800 */
[----:B------:R-:W5:Y:S01]  /*12990*/  MUFU.EX2 R32, R32 ;  /* 0x0000002000207308 */ /* 0x000f620000000800 */
[----:B---3--:R-:W-:Y:S01]  /*129a0*/  F2FP.F16.F32.PACK_AB R7, R53, R54 ;  /* 0x000000363507723e */ /* 0x008fe200000000ff */
[----:B------:R-:W-:-:S04]  /*129b0*/  FADD.FTZ R54, R54, R46 ;  /* 0x0000002e36367221 */ /* 0x000fc80000010000 */
[----:B------:R-:W-:Y:S02]  /*129c0*/  FADD.FTZ R54, R53, R54 ;  /* 0x0000003635367221 */ /* 0x000fe40000010000 */
[----:B-1----:R-:W-:Y:S01]  /*129d0*/  HMMA.16816.F32 R16, R4, R24, R16 ;  /* 0x000000180410723c */ /* 0x002fe20000001810 */
[----:B------:R-:W1:Y:S01]  /*129e0*/  MUFU.EX2 R42, R42 ;  /* 0x0000002a002a7308 */ /* 0x000e620000000800 */
[----:B----4-:R-:W-:-:S04]  /*129f0*/  FADD.FTZ R50, R36, R50 ;  /* 0x0000003224327221 */ /* 0x010fc80000010000 */
[C---:B--2---:R-:W-:Y:S01]  /*12a00*/  HMMA.16816.F32 R8, R4.reuse, R20, R8 ;  /* 0x000000140408723c */ /* 0x044fe20000001808 */
[----:B------:R-:W-:Y:S02]  /*12a10*/  FFMA.FTZ R24, R59, UR4, -R65 ;  /* 0x000000043b187c23 */ /* 0x000fe40008010841 */
[----:B------:R-:W2:Y:S01]  /*12a20*/  MUFU.EX2 R62, R62 ;  /* 0x0000003e003e7308 */ /* 0x000ea20000000800 */
[----:B-----5:R-:W-:Y:S02]  /*12a30*/  FADD.FTZ R54, R32, R54 ;  /* 0x0000003620367221 */ /* 0x020fe40000010000 */
[C---:B------:R-:W-:Y:S05]  /*12a40*/  HMMA.16816.F32 R12, R4.reuse, R26, R12 ;  /* 0x0000001a040c723c */ /* 0x040fea000000180c */
[----:B------:R-:W3:Y:S01]  /*12a50*/  MUFU.EX2 R216, R216 ;  /* 0x000000d800d87308 */ /* 0x000ee20000000800 */
[----:B------:R-:W-:Y:S01]  /*12a60*/  HMMA.16816.F32 R28, R4, R22, R28 ;  /* 0x00000016041c723c */ /* 0x000fe2000000181c */
[----:B-1----:R-:W-:-:S06]  /*12a70*/  FADD.FTZ R50, R42, R50 ;  /* 0x000000322a327221 */ /* 0x002fcc0000010000 */
[----:B------:R-:W1:Y:S01]  /*12a80*/  MUFU.EX2 R33, R33 ;  /* 0x0000002100217308 */ /* 0x000e620000000800 */
[----:B------:R-:W-:Y:S01]  /*12a90*/  F2FP.F16.F32.PACK_AB R4, R42, R36 ;  /* 0x000000242a04723e */ /* 0x000fe200000000ff */
[----:B--2---:R-:W-:-:S06]  /*12aa0*/  FADD.FTZ R50, R62, R50 ;  /* 0x000000323e327221 */ /* 0x004fcc0000010000 */
        /* <DEDUP_REMOVED lines=84> */
.L_x_2762:
[----:B------:R-:W1:Y:S02]  /*12ff0*/  LDC R8, c[0x0][0x250] ;  /* 0x00009400ff087b82 */ /* 0x000e640000000800 */
[----:B-1----:R-:W-:-:S05]  /*13000*/  IMAD.SHL.U32 R10, R8, 0x100, RZ ;  /* 0x00000100080a7824 */ /* 0x002fca00078e00ff */
[----:B------:R-:W-:-:S04]  /*13010*/  IADD3 R10, -R10, RZ, RZ ;  /* 0x000000ff0a0a7210 */ /* 0x000fc80007ffe1ff */
[----:B------:R-:W-:-:S07]  /*13020*/  SHF.R.S32.HI R9, RZ, 0x1f, R10 ;  /* 0x0000001fff097819 */ /* 0x000fce000001140a */
.L_x_2763:
[----:B------:R-:W-:Y:S01]  /*13030*/  ULDC UR6, c[0x0][0x2d0] ;  /* 0x0000b40000067ab9 */ /* 0x000fe20000000800 */
[----:B------:R-:W-:Y:S01]  /*13040*/  LEA R193, P1, R10, R193, 0x1 ;  /* 0x000000c10ac17211 */ /* 0x000fe200078208ff */
[----:B------:R-:W-:Y:S01]  /*13050*/  IMAD.SHL.U32 R132, R244, 0x2, RZ ;  /* 0x00000002f4847824 */ /* 0x000fe200078e00ff */
[----:B------:R-:W-:Y:S01]  /*13060*/  ISETP.GE.AND P0, PT, R196, UR6, PT ;  /* 0x00000006c4007c0c */ /* 0x000fe2000bf06270 */
[----:B------:R-:W-:Y:S01]  /*13070*/  ULDC.64 UR6, c[0x0][0x220] ;  /* 0x0000880000067ab9 */ /* 0x000fe20000000a00 */
[----:B------:R-:W-:Y:S01]  /*13080*/  LEA.HI.X R192, R10, R192, R9, 0x1, P1 ;  /* 0x000000c00ac07211 */ /* 0x000fe200008f0c09 */
[----:B------:R-:W-:-:S10]  /*13090*/  UISETP.GT.AND UP0, UPT, UR8, UR18, UPT ;  /* 0x000000120800728c */ /* 0x000fd4000bf04270 */
        /* <DEDUP_REMOVED lines=79> */
[----:B------:R-:W-:Y:S01]  /*13590*/  @!P0 LEA R14, P1, R10, UR6, 0x1 ;  /* 0x000000060a0e8c11 */ /* 0x000fe2000f8208ff */
[----:B------:R-:W-:Y:S01]  /*135a0*/  USHF.L.U32 UR6, UR8, 0x8, URZ ;  /* 0x0000000808067899 */ /* 0x000fe2000800063f */
[----:B------:R-:W-:-:S02]  /*135b0*/  @!P0 LEA.HI.X R23, R8, UR7, R6, 0x1, P3 ;  /* 0x0000000708178c11 */ /* 0x000fc400098f0c06 */
[----:B------:R-:W-:Y:S02]  /*135c0*/  @!P0 LEA.HI.X R19, R16, UR7, R5, 0x1, P2 ;  /* 0x0000000710138c11 */ /* 0x000fe400090f0c05 */
[----:B------:R-:W-:Y:S01]  /*135d0*/  @!P0 LEA.HI.X R15, R10, UR7, R4, 0x1, P1 ;  /* 0x000000070a0f8c11 */ /* 0x000fe200088f0c04 */
[----:B------:R-:W-:Y:S01]  /*135e0*/  @!PT LDS RZ, [RZ] ;  /* 0x00000000fffff984 */ /* 0x000fe20000000800 */
[----:B------:R-:W-:Y:S01]  /*135f0*/  @!PT LDS RZ, [RZ] ;  /* 0x00000000fffff984 */ /* 0x000fe20000000800 */
[----:B------:R-:W-:Y:S01]  /*13600*/  @!PT LDS RZ, [RZ] ;  /* 0x00000000fffff984 */ /* 0x000fe20000000800 */
[----:B------:R1:W-:Y:S01]  /*13610*/  @!P0 LDGSTS.E.BYPASS.LTC128B.128 [R223+0x7800], desc[UR10][R22.64] ;  /* 0x0780000016df8fae */ /* 0x0003e2000b901d4a */
[----:B------:R-:W-:-:S03]  /*13620*/  IMAD.U32 R135, RZ, RZ, UR6 ;  /* 0x00000006ff877e24 */ /* 0x000fc6000f8e00ff */
        /* <DEDUP_REMOVED lines=12> */
[----:B------:R-:W-:Y:S04]  /*136f0*/  LDSM.16.M88.4 R188, [R214] ;  /* 0x00000000d6bc783b */ /* 0x000fe80000000200 */
[----:B------:R-:W-:Y:S04]  /*13700*/  LDSM.16.M88.4 R136, [R210] ;  /* 0x00000000d288783b */ /* 0x000fe80000000200 */
[----:B------:R-:W-:Y:S04]  /*13710*/  LDSM.16.M88.4 R140, [R211] ;  /* 0x00000000d38c783b */ /* 0x000fe80000000200 */
[----:B-1----:R-:W1:Y:S04]  /*13720*/  LDSM.16.M88.4 R20, [R213+0x1000] ;  /* 0x00100000d514783b */ /* 0x002e680000000200 */
        /* <DEDUP_REMOVED lines=8> */
[C---:B------:R-:W-:Y:S01]  /*137b0*/  HMMA.16816.F32 R4, R28.reuse, R6, RZ ;  /* 0x000000061c04723c */ /* 0x040fe200000018ff */
[----:B------:R-:W3:Y:S04]  /*137c0*/  LDSM.16.M88.4 R76, [R213+0x3400] ;  /* 0x00340000d54c783b */ /* 0x000ee80000000200 */
[----:B------:R-:W3:Y:S04]  /*137d0*/  LDSM.16.M88.4 R68, [R213+0x3800] ;  /* 0x00380000d544783b */ /* 0x000ee80000000200 */
[----:B------:R-:W3:Y:S01]  /*137e0*/  LDSM.16.M88.4 R60, [R213+0x3c00] ;  /* 0x003c0000d53c783b */ /* 0x000ee20000000200 */
[C---:B-1----:R-:W-:Y:S03]  /*137f0*/  HMMA.16816.F32 R24, R28.reuse, R20, RZ ;  /* 0x000000141c18723c */ /* 0x042fe600000018ff */
[----:B------:R-:W1:Y:S03]  /*13800*/  LDSM.16.M88.4 R52, [R213+0x4000] ;  /* 0x00400000d534783b */ /* 0x000e660000000200 */
[C---:B--2---:R-:W-:Y:S01]  /*13810*/  HMMA.16816.F32 R16, R28.reuse, R12, RZ ;  /* 0x0000000c1c10723c */ /* 0x044fe200000018ff */
[----:B------:R-:W2:Y:S04]  /*13820*/  LDSM.16.M88.4 R44, [R213+0x4400] ;  /* 0x00440000d52c783b */ /* 0x000ea80000000200 */
[----:B------:R-:W2:Y:S01]  /*13830*/  LDSM.16.M88.4 R36, [R213+0x4800] ;  /* 0x00480000d524783b */ /* 0x000ea20000000200 */
[----:B------:R-:W-:Y:S03]  /*13840*/  HMMA.16816.F32 R12, R28, R14, RZ ;  /* 0x0000000e1c0c723c */ /* 0x000fe600000018ff */
[----:B------:R-:W2:Y:S03]  /*13850*/  LDSM.16.M88.4 R148, [R213+0x4c00] ;  /* 0x004c0000d594783b */ /* 0x000ea60000000200 */
[C---:B------:R-:W-:Y:S01]  /*13860*/  HMMA.16816.F32 R8, R188.reuse, R136, R8 ;  /* 0x00000088bc08723c */ /* 0x040fe20000001808 */
[----:B------:R-:W2:Y:S04]  /*13870*/  LDSM.16.M88.4 R168, [R205] ;  /* 0x00000000cda8783b */ /* 0x000ea80000000200 */
[----:B------:R-:W-:Y:S01]  /*13880*/  LDSM.16.M88.4 R164, [R204] ;  /* 0x00000000cca4783b */ /* 0x000fe20000000200 */
[C---:B------:R-:W-:Y:S03]  /*13890*/  HMMA.16816.F32 R4, R188.reuse, R138, R4 ;  /* 0x0000008abc04723c */ /* 0x040fe60000001804 */
[----:B------:R-:W-:Y:S03]  /*138a0*/  LDSM.16.M88.4 R136, [R3] ;  /* 0x000000000388783b */ /* 0x000fe60000000200 */
[C---:B------:R-:W-:Y:S01]  /*138b0*/  HMMA.16816.F32 R16, R188.reuse, R140, R16 ;  /* 0x0000008cbc10723c */ /* 0x040fe20000001810 */
[----:B------:R-:W-:Y:S04]  /*138c0*/  LDSM.16.M88.4 R160, [R203] ;  /* 0x00000000cba0783b */ /* 0x000fe80000000200 */
[----:B------:R-:W-:Y:S01]  /*138d0*/  LDSM.16.M88.4 R156, [R202] ;  /* 0x00000000ca9c783b */ /* 0x000fe20000000200 */
[----:B------:R-:W-:Y:S03]  /*138e0*/  HMMA.16816.F32 R12, R188, R142, R12 ;  /* 0x0000008ebc0c723c */ /* 0x000fe6000000180c */
[----:B------:R-:W2:Y:S03]  /*138f0*/  LDSM.16.M88.4 R140, [R198] ;  /* 0x00000000c68c783b */ /* 0x000ea60000000200 */
[C---:B----4-:R-:W-:Y:S01]  /*13900*/  HMMA.16816.F32 R128, R28.reuse, R124, RZ ;  /* 0x0000007c1c80723c */ /* 0x050fe200000018ff */
[----:B------:R-:W-:Y:S04]  /*13910*/  LDSM.16.M88.4 R152, [R201] ;  /* 0x00000000c998783b */ /* 0x000fe80000000200 */
[----:B------:R-:W-:Y:S01]  /*13920*/  LDSM.16.M88.4 R144, [R212] ;  /* 0x00000000d490783b */ /* 0x000fe20000000200 */
[C---:B-----5:R-:W-:Y:S03]  /*13930*/  HMMA.16816.F32 R120, R28.reuse, R116, RZ ;  /* 0x000000741c78723c */ /* 0x060fe600000018ff */
[----:B------:R-:W-:Y:S03]  /*13940*/  LDSM.16.M88.4 R184, [R209] ;  /* 0x00000000d1b8783b */ /* 0x000fe60000000200 */
[C---:B------:R-:W-:Y:S01]  /*13950*/  HMMA.16816.F32 R112, R28.reuse, R108, RZ ;  /* 0x0000006c1c70723c */ /* 0x040fe200000018ff */
[----:B------:R-:W-:Y:S04]  /*13960*/  LDSM.16.M88.4 R180, [R208] ;  /* 0x00000000d0b4783b */ /* 0x000fe80000000200 */
[----:B------:R-:W-:Y:S01]  /*13970*/  LDSM.16.M88.4 R176, [R207] ;  /* 0x00000000cfb0783b */ /* 0x000fe20000000200 */
[C---:B------:R-:W-:Y:S03]  /*13980*/  HMMA.16816.F32 R104, R28.reuse, R100, RZ ;  /* 0x000000641c68723c */ /* 0x040fe600000018ff */
[----:B------:R-:W-:Y:S03]  /*13990*/  LDSM.16.M88.4 R172, [R206] ;  /* 0x00000000ceac783b */ /* 0x000fe60000000200 */
[C---:B------:R-:W-:Y:S01]  /*139a0*/  HMMA.16816.F32 R96, R28.reuse, R92, RZ ;  /* 0x0000005c1c60723c */ /* 0x040fe200000018ff */
[----:B------:R-:W0:Y:S05]  /*139b0*/  LDGDEPBAR ;  /* 0x00000000000079af */ /* 0x000e2a0000000000 */
[C---:B---3--:R-:W-:Y:S06]  /*139c0*/  HMMA.16816.F32 R88, R28.reuse, R84, RZ ;  /* 0x000000541c58723c */ /* 0x048fec00000018ff */
[C---:B------:R-:W-:Y:S06]  /*139d0*/  HMMA.16816.F32 R80, R28.reuse, R76, RZ ;  /* 0x0000004c1c50723c */ /* 0x040fec00000018ff */
[C---:B------:R-:W-:Y:S06]  /*139e0*/  HMMA.16816.F32 R72, R28.reuse, R68, RZ ;  /* 0x000000441c48723c */ /* 0x040fec00000018ff */
[C---:B------:R-:W-:Y:S06]  /*139f0*/  HMMA.16816.F32 R64, R28.reuse, R60, RZ ;  /* 0x0000003c1c40723c */ /* 0x040fec00000018ff */
        /* <DEDUP_REMOVED lines=20> */
[C---:B------:R-:W-:Y:S06]  /*13b40*/  HMMA.16816.F32 R92, R188.reuse, R170, R92 ;  /* 0x000000aabc5c723c */ /* 0x040fec000000185c */
[----:B------:R-:W-:Y:S01]  /*13b50*/  HMMA.16816.F32 R36, R188, R142, R36 ;  /* 0x0000008ebc24723c */ /* 0x000fe20000001824 */
[----:B------:R-:W-:-:S05]  /*13b60*/  IMAD.U32 R170, RZ, RZ, UR6 ;  /* 0x00000006ffaa7e24 */ /* 0x000fca000f8e00ff */
[C---:B------:R-:W-:Y:S01]  /*13b70*/  HMMA.16816.F32 R28, R188.reuse, R138, R28 ;  /* 0x0000008abc1c723c */ /* 0x040fe2000000181c */
[----:B------:R-:W-:Y:S01]  /*13b80*/  LOP3.LUT R143, R132, 0x6, RZ, 0xc0, !PT ;  /* 0x00000006848f7812 */ /* 0x000fe200078ec0ff */
[----:B------:R-:W-:Y:S02]  /*13b90*/  IMAD.U32 R132, RZ, RZ, UR6 ;  /* 0x00000006ff847e24 */ /* 0x000fe4000f8e00ff */
[----:B------:R-:W-:Y:S01]  /*13ba0*/  IMAD.U32 R142, RZ, RZ, UR6 ;  /* 0x00000006ff8e7e24 */ /* 0x000fe2000f8e00ff */
[--C-:B------:R-:W-:Y:S01]  /*13bb0*/  LOP3.LUT R135, R135, 0xf9, R143.reuse, 0xfe, !PT ;  /* 0x000000f987877812 */ /* 0x100fe200078efe8f */
[C---:B------:R-:W-:Y:S01]  /*13bc0*/  HMMA.16816.F32 R88, R188.reuse, R164, R88 ;  /* 0x000000a4bc58723c */ /* 0x040fe20000001858 */
[----:B------:R-:W-:Y:S01]  /*13bd0*/  LOP3.LUT R132, R132, 0x71, R143, 0xfe, !PT ;  /* 0x0000007184847812 */ /* 0x000fe200078efe8f */
[----:B------:R-:W-:Y:S01]  /*13be0*/  IMAD.U32 R138, RZ, RZ, UR6 ;  /* 0x00000006ff8a7e24 */ /* 0x000fe2000f8e00ff */
[C---:B------:R-:W-:Y:S02]  /*13bf0*/  ISETP.GE.AND P3, PT, R135.reuse, R2, PT ;  /* 0x000000028700720c */ /* 0x040fe40003f66270 */
[----:B------:R-:W-:Y:S01]  /*13c00*/  ISETP.GE.AND P2, PT, R135, R0, PT ;  /* 0x000000008700720c */ /* 0x000fe20003f46270 */
[----:B------:R-:W-:Y:S01]  /*13c10*/  HMMA.16816.F32 R32, R188, R136, R32 ;  /* 0x00000088bc20723c */ /* 0x000fe20000001820 */
[----:B------:R-:W-:-:S02]  /*13c20*/  ISETP.GE.AND P1, PT, R132, R2, PT ;  /* 0x000000028400720c */ /* 0x000fc40003f26270 */
[----:B------:R-:W-:Y:S02]  /*13c30*/  ISETP.GE.AND P6, PT, R132, R0, PT ;  /* 0x000000008400720c */ /* 0x000fe40003fc6270 */
[--C-:B------:R-:W-:Y:S01]  /*13c40*/  LOP3.LUT R142, R142, 0x79, R143.reuse, 0xfe, !PT ;  /* 0x000000798e8e7812 */ /* 0x100fe200078efe8f */
[----:B-1----:R-:W-:Y:S01]  /*13c50*/  HMMA.16816.F32 R56, R188, R148, R56 ;  /* 0x00000094bc38723c */ /* 0x002fe20000001838 */
[----:B------:R-:W-:Y:S02]  /*13c60*/  I2FP.F32.S32 R136, R135 ;  /* 0x0000008700887245 */ /* 0x000fe40000201400 */
[----:B------:R-:W-:Y:S02]  /*13c70*/  I2FP.F32.S32 R135, R132 ;  /* 0x0000008400877245 */ /* 0x000fe40000201400 */
[----:B------:R-:W-:Y:S01]  /*13c80*/  LOP3.LUT R138, R138, 0x89, R143, 0xfe, !PT ;  /* 0x000000898a8a7812 */ /* 0x000fe200078efe8f */
[----:B------:R-:W-:Y:S01]  /*13c90*/  FFMA.FTZ R132, R136, UR5, R29 ;  /* 0x0000000588847c23 */ /* 0x000fe2000801001d */
[----:B------:R-:W-:-:S02]  /*13ca0*/  IMAD.U32 R148, RZ, RZ, UR6 ;  /* 0x00000006ff947e24 */ /* 0x000fc4000f8e00ff */
[----:B------:R-:W-:Y:S01]  /*13cb0*/  FFMA.FTZ R29, R136, UR5, R31 ;  /* 0x00000005881d7c23 */ /* 0x000fe2000801001f */
[----:B------:R-:W-:Y:S01]  /*13cc0*/  IMAD.U32 R136, RZ, RZ, UR6 ;  /* 0x00000006ff887e24 */ /* 0x000fe2000f8e00ff */
[C---:B------:R-:W-:Y:S01]  /*13cd0*/  HMMA.16816.F32 R84, R188.reuse, R166, R84 ;  /* 0x000000a6bc54723c */ /* 0x040fe20000001854 */
[C---:B------:R-:W-:Y:S01]  /*13ce0*/  FFMA.FTZ R97, R135.reuse, UR5, R97 ;  /* 0x0000000587617c23 */ /* 0x040fe20008010061 */
[----:B------:R-:W-:Y:S01]  /*13cf0*/  LOP3.LUT R148, R148, 0x78, R143, 0xfe, !PT ;  /* 0x0000007894947812 */ /* 0x000fe200078efe8f */
[----:B------:R-:W-:Y:S01]  /*13d00*/  FFMA.FTZ R99, R135, UR5, R99 ;  /* 0x0000000587637c23 */ /* 0x000fe20008010063 */
[----:B------:R-:W-:Y:S01]  /*13d10*/  LOP3.LUT R136, R136, 0x80, R143, 0xfe, !PT ;  /* 0x0000008088887812 */ /* 0x000fe200078efe8f */
[----:B------:R-:W-:Y:S01]  /*13d20*/  IMAD.U32 R135, RZ, RZ, UR6 ;  /* 0x00000006ff877e24 */ /* 0x000fe2000f8e00ff */
[C---:B------:R-:W-:Y:S01]  /*13d30*/  ISETP.GE.AND P5, PT, R148.reuse, R2, PT ;  /* 0x000000029400720c */ /* 0x040fe20003fa6270 */
[----:B------:R-:W-:Y:S01]  /*13d40*/  HMMA.16816.F32 R80, R188, R160, R80 ;  /* 0x000000a0bc50723c */ /* 0x000fe20000001850 */
[----:B------:R-:W-:-:S02]  /*13d50*/  ISETP.GE.AND P4, PT, R148, R0, PT ;  /* 0x000000009400720c */ /* 0x000fc40003f86270 */
[----:B------:R-:W-:Y:S02]  /*13d60*/  I2FP.F32.S32 R148, R148 ;  /* 0x0000009400947245 */ /* 0x000fe40000201400 */
[----:B------:R-:W-:Y:S01]  /*13d70*/  FSEL R149, R99, -INF , !P6 ;  /* 0xff80000063957808 */ /* 0x000fe20007000000 */
[C---:B------:R-:W-:Y:S01]  /*13d80*/  HMMA.16816.F32 R76, R188.reuse, R162, R76 ;  /* 0x000000a2bc4c723c */ /* 0x040fe2000000184c */
[----:B------:R-:W-:Y:S01]  /*13d90*/  ISETP.GE.AND P6, PT, R136, R0, PT ;  /* 0x000000008800720c */ /* 0x000fe20003fc6270 */
[C---:B------:R-:W-:Y:S01]  /*13da0*/  FFMA.FTZ R31, R148.reuse, UR5, R92 ;  /* 0x00000005941f7c23 */ /* 0x040fe2000801005c */
[----:B------:R-:W-:Y:S01]  /*13db0*/  FFMA.FTZ R148, R148, UR5, R94 ;  /* 0x0000000594947c23 */ /* 0x000fe2000801005e */
[----:B------:R-:W-:Y:S01]  /*13dc0*/  FSEL R94, R132, -INF , !P3 ;  /* 0xff800000845e7808 */ /* 0x000fe20005800000 */
[----:B------:R-:W-:Y:S01]  /*13dd0*/  IMAD.U32 R99, RZ, RZ, UR6 ;  /* 0x00000006ff637e24 */ /* 0x000fe2000f8e00ff */
[----:B------:R-:W-:Y:S01]  /*13de0*/  FSEL R92, R29, -INF , !P2 ;  /* 0xff8000001d5c7808 */ /* 0x000fe20005000000 */
[----:B------:R-:W-:Y:S01]  /*13df0*/  HMMA.16816.F32 R40, R188, R140, R40 ;  /* 0x0000008cbc28723c */ /* 0x000fe20000001828 */
[----:B------:R-:W-:-:S02]  /*13e00*/  ISETP.GE.AND P3, PT, R142, R2, PT ;  /* 0x000000028e00720c */ /* 0x000fc40003f66270 */
[----:B------:R-:W-:Y:S02]  /*13e10*/  ISETP.GE.AND P2, PT, R142, R0, PT ;  /* 0x000000008e00720c */ /* 0x000fe40003f46270 */
[----:B------:R-:W-:Y:S01]  /*13e20*/  I2FP.F32.S32 R142, R142 ;  /* 0x0000008e008e7245 */ /* 0x000fe20000201400 */
[C---:B------:R-:W-:Y:S01]  /*13e30*/  HMMA.16816.F32 R72, R188.reuse, R156, R72 ;  /* 0x0000009cbc48723c */ /* 0x040fe20000001848 */
[----:B------:R-:W-:Y:S01]  /*13e40*/  FSEL R29, R97, -INF , !P1 ;  /* 0xff800000611d7808 */ /* 0x000fe20004800000 */
[----:B------:R-:W-:Y:S01]  /*13e50*/  IMAD.U32 R97, RZ, RZ, UR6 ;  /* 0x00000006ff617e24 */ /* 0x000fe2000f8e00ff */
[----:B------:R-:W-:Y:S01]  /*13e60*/  ISETP.GE.AND P1, PT, R136, R2, PT ;  /* 0x000000028800720c */ /* 0x000fe20003f26270 */
[C---:B------:R-:W-:Y:S01]  /*13e70*/  FFMA.FTZ R93, R142.reuse, UR5, R93 ;  /* 0x000000058e5d7c23 */ /* 0x040fe2000801005d */
[----:B------:R-:W-:Y:S01]  /*13e80*/  I2FP.F32.S32 R136, R136 ;  /* 0x0000008800887245 */ /* 0x000fe20000201400 */
[----:B------:R-:W-:Y:S01]  /*13e90*/  FFMA.FTZ R142, R142, UR5, R95 ;  /* 0x000000058e8e7c23 */ /* 0x000fe2000801005f */
[--C-:B------:R-:W-:Y:S01]  /*13ea0*/  LOP3.LUT R135, R135, 0x81, R143.reuse, 0xfe, !PT ;  /* 0x0000008187877812 */ /* 0x100fe200078efe8f */
[C---:B------:R-:W-:Y:S01]  /*13eb0*/  HMMA.16816.F32 R68, R188.reuse, R158, R68 ;  /* 0x0000009ebc44723c */ /* 0x040fe20000001844 */
[----:B------:R-:W-:Y:S01]  /*13ec0*/  LOP3.LUT R97, R97, 0x88, R143, 0xfe, !PT ;  /* 0x0000008861617812 */ /* 0x000fe200078efe8f */
[C---:B------:R-:W-:Y:S01]  /*13ed0*/  FFMA.FTZ R95, R136.reuse, UR5, R88 ;  /* 0x00000005885f7c23 */ /* 0x040fe20008010058 */
[----:B------:R-:W-:Y:S01]  /*13ee0*/  FSEL R88, R31, -INF , !P5 ;  /* 0xff8000001f587808 */ /* 0x000fe20006800000 */
[----:B------:R-:W-:Y:S01]  /*13ef0*/  FFMA.FTZ R90, R136, UR5, R90 ;  /* 0x00000005885a7c23 */ /* 0x000fe2000801005a */
[----:B------:R-:W-:Y:S01]  /*13f00*/  FSEL R148, R148, -INF , !P4 ;  /* 0xff80000094947808 */ /* 0x000fe20006000000 */
[----:B------:R-:W-:Y:S01]  /*13f10*/  HMMA.16816.F32 R64, R188, R152, R64 ;  /* 0x00000098bc40723c */ /* 0x000fe20000001840 */
[----:B------:R-:W-:-:S02]  /*13f20*/  ISETP.GE.AND P5, PT, R135, R2, PT ;  /* 0x000000028700720c */ /* 0x000fc40003fa6270 */
[----:B------:R-:W-:Y:S02]  /*13f30*/  ISETP.GE.AND P4, PT, R135, R0, PT ;  /* 0x000000008700720c */ /* 0x000fe40003f86270 */
[----:B------:R-:W-:Y:S01]  /*13f40*/  I2FP.F32.S32 R135, R135 ;  /* 0x0000008700877245 */ /* 0x000fe20000201400 */
[C---:B------:R-:W-:Y:S01]  /*13f50*/  HMMA.16816.F32 R60, R188.reuse, R154, R60 ;  /* 0x0000009abc3c723c */ /* 0x040fe2000000183c */
        /* <DEDUP_REMOVED lines=8> */
[----:B------:R-:W-:Y:S02]  /*13fe0*/  LOP3.LUT R99, R99, 0x90, R143, 0xfe, !PT ;  /* 0x0000009063637812 */ /* 0x000fe400078efe8f */
        /* <DEDUP_REMOVED lines=8> */
[----:B------:R-:W-:Y:S01]  /*14070*/  I2FP.F32.S32 R138, R138 ;  /* 0x0000008a008a7245 */ /* 0x000fe20000201400 */
[C---:B------:R-:W-:Y:S01]  /*14080*/  HMMA.16816.F32 R20, R188.reuse, R146, R20 ;  /* 0x00000092bc14723c */ /* 0x040fe20000001814 */
[----:B------:R-:W-:Y:S01]  /*14090*/  FSEL R84, R93, -INF , !P5 ;  /* 0xff8000005d547808 */ /* 0x000fe20006800000 */
[----:B------:R-:W1:Y:S01]  /*140a0*/  LDSM.16.M88.4 R144, [R199] ;  /* 0x00000000c790783b */ /* 0x000e620000000200 */
[----:B------:R-:W-:Y:S01]  /*140b0*/  FSEL R140, R91, -INF , !P4 ;  /* 0xff8000005b8c7808 */ /* 0x000fe20006000000 */
[C---:B------:R-:W-:Y:S01]  /*140c0*/  FFMA.FTZ R85, R138.reuse, UR5, R85 ;  /* 0x000000058a557c23 */ /* 0x040fe20008010055 */
[C---:B------:R-:W-:Y:S01]  /*140d0*/  ISETP.GE.AND P5, PT, R99.reuse, R2, PT ;  /* 0x000000026300720c */ /* 0x040fe20003fa6270 */
[----:B------:R-:W-:Y:S01]  /*140e0*/  FFMA.FTZ R138, R138, UR5, R87 ;  /* 0x000000058a8a7c23 */ /* 0x000fe20008010057 */
[----:B------:R-:W-:Y:S01]  /*140f0*/  ISETP.GE.AND P4, PT, R99, R0, PT ;  /* 0x000000006300720c */ /* 0x000fe20003f86270 */
[----:B------:R-:W-:Y:S01]  /*14100*/  HMMA.16816.F32 R52, R188, R150, R52 ;  /* 0x00000096bc34723c */ /* 0x000fe20000001834 */
[----:B------:R-:W-:Y:S01]  /*14110*/  I2FP.F32.S32 R99, R99 ;  /* 0x0000006300637245 */ /* 0x000fe20000201400 */
[----:B------:R-:W-:-:S04]  /*14120*/  DEPBAR.LE SB0, 0x0 ;  /* 0x000080000000791a */ /* 0x000fc80000000000 */
[--C-:B------:R-:W-:Y:S01]  /*14130*/  LOP3.LUT R97, R97, 0x91, R143.reuse, 0xfe, !PT ;  /* 0x0000009161617812 */ /* 0x100fe200078efe8f */
[C---:B------:R-:W-:Y:S01]  /*14140*/  FFMA.FTZ R137, R99.reuse, UR5, R82 ;  /* 0x0000000563897c23 */ /* 0x040fe20008010052 */
[----:B------:R-:W-:Y:S01]  /*14150*/  LOP3.LUT R90, R90, 0x98, R143, 0xfe, !PT ;  /* 0x000000985a5a7812 */ /* 0x000fe200078efe8f */
[----:B------:R-:W-:Y:S01]  /*14160*/  FFMA.FTZ R87, R99, UR5, R80 ;  /* 0x0000000563577c23 */ /* 0x000fe20008010050 */
[----:B------:R-:W-:Y:S01]  /*14170*/  FSEL R82, R89, -INF , !P3 ;  /* 0xff80000059527808 */ /* 0x000fe20005800000 */
[----:B------:R-:W-:Y:S01]  /*14180*/  IMAD.U32 R89, RZ, RZ, UR6 ;  /* 0x00000006ff597e24 */ /* 0x000fe2000f8e00ff */
[----:B------:R-:W-:Y:S01]  /*14190*/  FSEL R139, R139, -INF , !P2 ;  /* 0xff8000008b8b7808 */ /* 0x000fe20005000000 */
[----:B------:R-:W-:Y:S01]  /*141a0*/  HMMA.16816.F32 R128, R188, R184, R128 ;  /* 0x000000b8bc80723c */ /* 0x000fe20000001880 */
[C---:B------:R-:W-:Y:S01]  /*141b0*/  ISETP.GE.AND P3, PT, R97.reuse, R2, PT ;  /* 0x000000026100720c */ /* 0x040fe20003f66270 */
[----:B------:R-:W-:Y:S01]  /*141c0*/  IMAD.U32 R99, RZ, RZ, UR6 ;  /* 0x00000006ff637e24 */ /* 0x000fe2000f8e00ff */
[----:B------:R-:W-:-:S02]  /*141d0*/  ISETP.GE.AND P2, PT, R97, R0, PT ;  /* 0x000000006100720c */ /* 0x000fc40003f46270 */
[----:B------:R-:W-:Y:S01]  /*141e0*/  I2FP.F32.S32 R97, R97 ;  /* 0x0000006100617245 */ /* 0x000fe20000201400 */
[C---:B------:R-:W-:Y:S01]  /*141f0*/  HMMA.16816.F32 R120, R188.reuse, R180, R120 ;  /* 0x000000b4bc78723c */ /* 0x040fe20000001878 */
[----:B------:R-:W-:Y:S02]  /*14200*/  FSEL R80, R85, -INF , !P1 ;  /* 0xff80000055507808 */ /* 0x000fe40004800000 */
[----:B------:R-:W-:Y:S01]  /*14210*/  FSEL R138, R138, -INF , !P6 ;  /* 0xff8000008a8a7808 */ /* 0x000fe20007000000 */
[C---:B------:R-:W-:Y:S01]  /*14220*/  FFMA.FTZ R85, R97.reuse, UR5, R81 ;  /* 0x0000000561557c23 */ /* 0x040fe20008010051 */
[----:B------:R-:W-:Y:S01]  /*14230*/  I2FP.F32.S32 R135, R90 ;  /* 0x0000005a00877245 */ /* 0x000fe20000201400 */
[----:B------:R-:W-:Y:S01]  /*14240*/  FFMA.FTZ R83, R97, UR5, R83 ;  /* 0x0000000561537c23 */ /* 0x000fe20008010053 */
[C---:B------:R-:W-:Y:S01]  /*14250*/  ISETP.GE.AND P1, PT, R90.reuse, R2, PT ;  /* 0x000000025a00720c */ /* 0x040fe20003f26270 */
[----:B------:R-:W-:Y:S01]  /*14260*/  HMMA.16816.F32 R124, R188, R186, R124 ;  /* 0x000000babc7c723c */ /* 0x000fe2000000187c */
[----:B------:R-:W-:Y:S01]  /*14270*/  ISETP.GE.AND P6, PT, R90, R0, PT ;  /* 0x000000005a00720c */ /* 0x000fe20003fc6270 */
[----:B------:R-:W-:-:S02]  /*14280*/  IMAD.U32 R90, RZ, RZ, UR6 ;  /* 0x00000006ff5a7e24 */ /* 0x000fc4000f8e00ff */
[----:B------:R-:W-:Y:S01]  /*14290*/  FFMA.FTZ R81, R135, UR5, R76 ;  /* 0x0000000587517c23 */ /* 0x000fe2000801004c */
[--C-:B------:R-:W-:Y:S01]  /*142a0*/  LOP3.LUT R76, R89, 0x99, R143.reuse, 0xfe, !PT ;  /* 0x00000099594c7812 */ /* 0x100fe200078efe8f */
[----:B------:R-:W-:Y:S01]  /*142b0*/  FFMA.FTZ R135, R135, UR5, R78 ;  /* 0x0000000587877c23 */ /* 0x000fe2000801004e */
[----:B------:R-:W-:Y:S01]  /*142c0*/  FSEL R78, R87, -INF , !P5 ;  /* 0xff800000574e7808 */ /* 0x000fe20006800000 */
[C---:B-1----:R-:W-:Y:S01]  /*142d0*/  HMMA.16816.F32 R48, R188.reuse, R144, R48 ;  /* 0x00000090bc30723c */ /* 0x042fe20000001830 */
[----:B------:R-:W-:Y:S01]  /*142e0*/  LOP3.LUT R90, R90, 0xa0, R143, 0xfe, !PT ;  /* 0x000000a05a5a7812 */ /* 0x000fe200078efe8f */
[----:B------:R-:W-:Y:S01]  /*142f0*/  IMAD.U32 R97, RZ, RZ, UR6 ;  /* 0x00000006ff617e24 */ /* 0x000fe2000f8e00ff */
[----:B------:R-:W-:Y:S02]  /*14300*/  I2FP.F32.S32 R87, R76 ;  /* 0x0000004c00577245 */ /* 0x000fe40000201400 */
[----:B------:R-:W-:Y:S01]  /*14310*/  FSEL R136, R83, -INF , !P2 ;  /* 0xff80000053887808 */ /* 0x000fe20005000000 */
[C---:B------:R-:W-:Y:S01]  /*14320*/  HMMA.16816.F32 R44, R188.reuse, R146, R44 ;  /* 0x00000092bc2c723c */ /* 0x040fe2000000182c */
[----:B------:R-:W-:Y:S01]  /*14330*/  I2FP.F32.S32 R83, R90 ;  /* 0x0000005a00537245 */ /* 0x000fe20000201400 */
[----:B------:R-:W-:Y:S01]  /*14340*/  FFMA.FTZ R77, R87, UR5, R77 ;  /* 0x00000005574d7c23 */ /* 0x000fe2000801004d */
[----:B------:R-:W-:Y:S01]  /*14350*/  FSEL R137, R137, -INF , !P4 ;  /* 0xff80000089897808 */ /* 0x000fe20006000000 */
[----:B------:R-:W-:Y:S01]  /*14360*/  FFMA.FTZ R79, R87, UR5, R79 ;  /* 0x00000005574f7c23 */ /* 0x000fe2000801004f */
[C---:B------:R-:W-:Y:S01]  /*14370*/  ISETP.GE.AND P5, PT, R76.reuse, R2, PT ;  /* 0x000000024c00720c */ /* 0x040fe20003fa6270 */
[----:B------:R-:W-:Y:S01]  /*14380*/  IMAD.U32 R87, RZ, RZ, UR6 ;  /* 0x00000006ff577e24 */ /* 0x000fe2000f8e00ff */
[----:B------:R-:W-:Y:S01]  /*14390*/  ISETP.GE.AND P4, PT, R76, R0, PT ;  /* 0x000000004c00720c */ /* 0x000fe20003f86270 */
[C---:B------:R-:W-:Y:S01]  /*143a0*/  HMMA.16816.F32 R116, R188.reuse, R182, R116 ;  /* 0x000000b6bc74723c */ /* 0x040fe20000001874 */
[----:B------:R-:W-:Y:S01]  /*143b0*/  FSEL R76, R85, -INF , !P3 ;  /* 0xff800000554c7808 */ /* 0x000fe20005800000 */
[----:B------:R-:W-:Y:S01]  /*143c0*/  FFMA.FTZ R85, R83, UR5, R72 ;  /* 0x0000000553557c23 */ /* 0x000fe20008010048 */
[----:B------:R-:W-:Y:S01]  /*143d0*/  LOP3.LUT R89, R89, 0xa1, R143, 0xfe, !PT ;  /* 0x000000a159597812 */ /* 0x000fe200078efe8f */
[----:B------:R-:W-:Y:S01]  /*143e0*/  FFMA.FTZ R83, R83, UR5, R74 ;  /* 0x0000000553537c23 */ /* 0x000fe2000801004a */
[----:B------:R-:W-:Y:S01]  /*143f0*/  FSEL R74, R81, -INF , !P1 ;  /* 0xff800000514a7808 */ /* 0x000fe20004800000 */
[----:B------:R-:W-:Y:S01]  /*14400*/  HMMA.16816.F32 R108, R188, R178, R108 ;  /* 0x000000b2bc6c723c */ /* 0x000fe2000000186c */
[----:B------:R-:W-:-:S02]  /*14410*/  I2FP.F32.S32 R81, R89 ;  /* 0x0000005900517245 */ /* 0x000fc40000201400 */
[----:B------:R-:W-:Y:S02]  /*14420*/  LOP3.LUT R87, R87, 0xa8, R143, 0xfe, !PT ;  /* 0x000000a857577812 */ /* 0x000fe400078efe8f */
[----:B------:R-:W-:Y:S01]  /*14430*/  FSEL R72, R77, -INF , !P5 ;  /* 0xff8000004d487808 */ /* 0x000fe20006800000 */
[C---:B------:R-:W-:Y:S01]  /*14440*/  FFMA.FTZ R73, R81.reuse, UR5, R73 ;  /* 0x0000000551497c23 */ /* 0x040fe20008010049 */
[----:B------:R-:W-:Y:S01]  /*14450*/  I2FP.F32.S32 R77, R87 ;  /* 0x00000057004d7245 */ /* 0x000fe20000201400 */
[----:B------:R-:W-:Y:S01]  /*14460*/  FFMA.FTZ R81, R81, UR5, R75 ;  /* 0x0000000551517c23 */ /* 0x000fe2000801004b */
[----:B------:R-:W-:Y:S01]  /*14470*/  IMAD.U32 R75, RZ, RZ, UR6 ;  /* 0x00000006ff4b7e24 */ /* 0x000fe2000f8e00ff */
[----:B------:R-:W-:Y:S01]  /*14480*/  FSEL R135, R135, -INF , !P6 ;  /* 0xff80000087877808 */ /* 0x000fe20007000000 */
[C---:B------:R-:W-:Y:S01]  /*14490*/  HMMA.16816.F32 R112, R188.reuse, R176, R112 ;  /* 0x000000b0bc70723c */ /* 0x040fe20000001870 */
[C---:B------:R-:W-:Y:S02]  /*144a0*/  ISETP.GE.AND P1, PT, R89.reuse, R2, PT ;  /* 0x000000025900720c */ /* 0x040fe40003f26270 */
[-C--:B------:R-:W-:Y:S01]  /*144b0*/  ISETP.GE.AND P6, PT, R89, R0.reuse, PT ;  /* 0x000000005900720c */ /* 0x080fe20003fc6270 */
[----:B------:R-:W-:Y:S01]  /*144c0*/  IMAD.U32 R89, RZ, RZ, UR6 ;  /* 0x00000006ff597e24 */ /* 0x000fe2000f8e00ff */
[----:B------:R-:W-:Y:S01]  /*144d0*/  FSEL R132, R79, -INF , !P4 ;  /* 0xff8000004f847808 */ /* 0x000fe20006000000 */
[C---:B------:R-:W-:Y:S01]  /*144e0*/  FFMA.FTZ R79, R77.reuse, UR5, R68 ;  /* 0x000000054d4f7c23 */ /* 0x040fe20008010044 */
[C---:B------:R-:W-:Y:S01]  /*144f0*/  ISETP.GE.AND P2, PT, R90.reuse, R0, PT ;  /* 0x000000005a00720c */ /* 0x040fe20003f46270 */
[----:B------:R-:W-:Y:S01]  /*14500*/  FFMA.FTZ R77, R77, UR5, R70 ;  /* 0x000000054d4d7c23 */ /* 0x000fe20008010046 */
[----:B------:R-:W-:Y:S01]  /*14510*/  LOP3.LUT R68, R75, 0xa9, R143, 0xfe, !PT ;  /* 0x000000a94b447812 */ /* 0x000fe200078efe8f */
[----:B------:R-:W-:Y:S01]  /*14520*/  HMMA.16816.F32 R104, R188, R172, R104 ;  /* 0x000000acbc68723c */ /* 0x000fe20000001868 */
[----:B------:R-:W-:Y:S01]  /*14530*/  ISETP.GE.AND P3, PT, R90, R2, PT ;  /* 0x000000025a00720c */ /* 0x000fe20003f66270 */
[----:B------:R-:W-:Y:S01]  /*14540*/  IMAD.U32 R90, RZ, RZ, UR6 ;  /* 0x00000006ff5a7e24 */ /* 0x000fe2000f8e00ff */
[----:B------:R-:W-:-:S02]  /*14550*/  FSEL R70, R83, -INF , !P2 ;  /* 0xff80000053467808 */ /* 0x000fc40005000000 */
[----:B------:R-:W-:Y:S01]  /*14560*/  LOP3.LUT R89, R89, 0xb0, R143, 0xfe, !PT ;  /* 0x000000b059597812 */ /* 0x000fe200078efe8f */
[----:B------:R-:W-:Y:S01]  /*14570*/  HMMA.16816.F32 R100, R188, R174, R100 ;  /* 0x000000aebc64723c */ /* 0x000fe20000001864 */
[----:B------:R-:W-:Y:S02]  /*14580*/  I2FP.F32.S32 R83, R68 ;  /* 0x0000004400537245 */ /* 0x000fe40000201400 */
[----:B------:R-:W-:Y:S02]  /*14590*/  FSEL R75, R85, -INF , !P3 ;  /* 0xff800000554b7808 */ /* 0x000fe40005800000 */
[C---:B------:R-:W-:Y:S01]  /*145a0*/  ISETP.GE.AND P3, PT, R68.reuse, R2, PT ;  /* 0x000000024400720c */ /* 0x040fe20003f66270 */
[----:B------:R-:W-:Y:S01]  /*145b0*/  FFMA.FTZ R69, R83, UR5, R69 ;  /* 0x0000000553457c23 */ /* 0x000fe20008010045 */
[----:B------:R-:W-:Y:S02]  /*145c0*/  ISETP.GE.AND P2, PT, R68, R0, PT ;  /* 0x000000004400720c */ /* 0x000fe40003f46270 */
[----:B------:R-:W-:-:S02]  /*145d0*/  ISETP.GE.AND P5, PT, R87, R2, PT ;  /* 0x000000025700720c */ /* 0x000fc40003fa6270 */
[----:B------:R-:W-:Y:S01]  /*145e0*/  ISETP.GE.AND P4, PT, R87, R0, PT ;  /* 0x000000005700720c */ /* 0x000fe20003f86270 */
[----:B------:R-:W-:Y:S01]  /*145f0*/  IMAD.U32 R87, RZ, RZ, UR6 ;  /* 0x00000006ff577e24 */ /* 0x000fe2000f8e00ff */
[----:B------:R-:W-:Y:S02]  /*14600*/  FSEL R73, R73, -INF , !P1 ;  /* 0xff80000049497808 */ /* 0x000fe40004800000 */
[----:B------:R-:W-:Y:S01]  /*14610*/  FSEL R68, R81, -INF , !P6 ;  /* 0xff80000051447808 */ /* 0x000fe20007000000 */
[----:B------:R-:W-:Y:S01]  /*14620*/  FFMA.FTZ R81, R83, UR5, R71 ;  /* 0x0000000553517c23 */ /* 0x000fe20008010047 */
[C---:B------:R-:W-:Y:S01]  /*14630*/  ISETP.GE.AND P1, PT, R89.reuse, R2, PT ;  /* 0x000000025900720c */ /* 0x040fe20003f26270 */
[----:B------:R-:W-:Y:S01]  /*14640*/  IMAD.U32 R71, RZ, RZ, UR6 ;  /* 0x00000006ff477e24 */ /* 0x000fe2000f8e00ff */
[----:B------:R-:W-:Y:S02]  /*14650*/  ISETP.GE.AND P6, PT, R89, R0, PT ;  /* 0x000000005900720c */ /* 0x000fe40003fc6270 */
[----:B------:R-:W-:-:S02]  /*14660*/  I2FP.F32.S32 R89, R89 ;  /* 0x0000005900597245 */ /* 0x000fc40000201400 */
[--C-:B------:R-:W-:Y:S02]  /*14670*/  LOP3.LUT R87, R87, 0xb1, R143.reuse, 0xfe, !PT ;  /* 0x000000b157577812 */ /* 0x100fe400078efe8f */
[----:B------:R-:W-:Y:S01]  /*14680*/  FSEL R69, R69, -INF , !P3 ;  /* 0xff80000045457808 */ /* 0x000fe20005800000 */
[C---:B------:R-:W-:Y:S01]  /*14690*/  FFMA.FTZ R85, R89.reuse, UR5, R64 ;  /* 0x0000000559557c23 */ /* 0x040fe20008010040 */
[----:B------:R-:W-:Y:S01]  /*146a0*/  FFMA.FTZ R83, R89, UR5, R66 ;  /* 0x0000000559537c23 */ /* 0x000fe20008010042 */
[----:B------:R-:W-:Y:S02]  /*146b0*/  LOP3.LUT R89, R71, 0xb8, R143, 0xfe, !PT ;  /* 0x000000b847597812 */ /* 0x000fe400078efe8f */
[----:B------:R-:W-:Y:S02]  /*146c0*/  FSEL R71, R79, -INF , !P5 ;  /* 0xff8000004f477808 */ /* 0x000fe40006800000 */
[----:B------:R-:W-:Y:S02]  /*146d0*/  FSEL R66, R77, -INF , !P4 ;  /* 0xff8000004d427808 */ /* 0x000fe40006000000 */
[----:B------:R-:W-:-:S02]  /*146e0*/  ISETP.GE.AND P5, PT, R87, R2, PT ;  /* 0x000000025700720c */ /* 0x000fc40003fa6270 */
[----:B------:R-:W-:Y:S02]  /*146f0*/  ISETP.GE.AND P4, PT, R87, R0, PT ;  /* 0x000000005700720c */ /* 0x000fe40003f86270 */
[----:B------:R-:W-:Y:S02]  /*14700*/  I2FP.F32.S32 R87, R87 ;  /* 0x0000005700577245 */ /* 0x000fe40000201400 */
[----:B------:R-:W-:Y:S02]  /*14710*/  FSEL R64, R81, -INF , !P2 ;  /* 0xff80000051407808 */ /* 0x000fe40005000000 */
[----:B------:R-:W-:Y:S01]  /*14720*/  I2FP.F32.S32 R77, R89 ;  /* 0x00000059004d7245 */ /* 0x000fe20000201400 */
[----:B------:R-:W-:Y:S01]  /*14730*/  FFMA.FTZ R81, R87, UR5, R67 ;  /* 0x0000000557517c23 */ /* 0x000fe20008010043 */
[----:B------:R-:W-:Y:S01]  /*14740*/  IMAD.U32 R67, RZ, RZ, UR6 ;  /* 0x00000006ff437e24 */ /* 0x000fe2000f8e00ff */
[----:B------:R-:W-:Y:S01]  /*14750*/  ISETP.GE.AND P3, PT, R89, R2, PT ;  /* 0x000000025900720c */ /* 0x000fe20003f66270 */
[----:B------:R-:W-:Y:S01]  /*14760*/  FFMA.FTZ R65, R87, UR5, R65 ;  /* 0x0000000557417c23 */ /* 0x000fe20008010041 */
[----:B------:R-:W-:Y:S01]  /*14770*/  FFMA.FTZ R79, R77, UR5, R60 ;  /* 0x000000054d4f7c23 */ /* 0x000fe2000801003c */
[----:B------:R-:W-:Y:S01]  /*14780*/  ISETP.GE.AND P2, PT, R89, R0, PT ;  /* 0x000000005900720c */ /* 0x000fe20003f46270 */
[----:B------:R-:W-:Y:S01]  /*14790*/  IMAD.U32 R89, RZ, RZ, UR6 ;  /* 0x00000006ff597e24 */ /* 0x000fe2000f8e00ff */
[----:B------:R-:W-:Y:S01]  /*147a0*/  LOP3.LUT R60, R67, 0xb9, R143, 0xfe, !PT ;  /* 0x000000b9433c7812 */ /* 0x000fe200078efe8f */
[----:B------:R-:W-:Y:S01]  /*147b0*/  IMAD.U32 R87, RZ, RZ, UR6 ;  /* 0x00000006ff577e24 */ /* 0x000fe2000f8e00ff */
[----:B------:R-:W-:Y:S01]  /*147c0*/  FSEL R67, R85, -INF , !P1 ;  /* 0xff80000055437808 */ /* 0x000fe20004800000 */
[----:B------:R-:W-:Y:S01]  /*147d0*/  FFMA.FTZ R77, R77, UR5, R62 ;  /* 0x000000054d4d7c23 */ /* 0x000fe2000801003e */
[----:B------:R-:W-:-:S02]  /*147e0*/  I2FP.F32.S32 R85, R60 ;  /* 0x0000003c00557245 */ /* 0x000fc40000201400 */
[----:B------:R-:W-:Y:S02]  /*147f0*/  LOP3.LUT R89, R89, 0xc0, R143, 0xfe, !PT ;  /* 0x000000c059597812 */ /* 0x000fe400078efe8f */
[----:B------:R-:W-:Y:S01]  /*14800*/  FSEL R62, R83, -INF , !P6 ;  /* 0xff800000533e7808 */ /* 0x000fe20007000000 */
[C---:B------:R-:W-:Y:S01]  /*14810*/  FFMA.FTZ R61, R85.reuse, UR5, R61 ;  /* 0x00000005553d7c23 */ /* 0x040fe2000801003d */
[----:B------:R-:W-:Y:S01]  /*14820*/  FFMA.FTZ R85, R85, UR5, R63 ;  /* 0x0000000555557c23 */ /* 0x000fe2000801003f */
[----:B------:R-:W-:Y:S01]  /*14830*/  IMAD.U32 R63, RZ, RZ, UR6 ;  /* 0x00000006ff3f7e24 */ /* 0x000fe2000f8e00ff */
[C---:B------:R-:W-:Y:S02]  /*14840*/  ISETP.GE.AND P1, PT, R60.reuse, R2, PT ;  /* 0x000000023c00720c */ /* 0x040fe40003f26270 */
[----:B------:R-:W-:Y:S02]  /*14850*/  ISETP.GE.AND P6, PT, R60, R0, PT ;  /* 0x000000003c00720c */ /* 0x000fe40003fc6270 */
[----:B------:R-:W-:-:S02]  /*14860*/  FSEL R65, R65, -INF , !P5 ;  /* 0xff80000041417808 */ /* 0x000fc40006800000 */
[----:B------:R-:W-:Y:S02]  /*14870*/  FSEL R60, R81, -INF , !P4 ;  /* 0xff800000513c7808 */ /* 0x000fe40006000000 */
[--C-:B------:R-:W-:Y:S02]  /*14880*/  LOP3.LUT R87, R87, 0xc1, R143.reuse, 0xfe, !PT ;  /* 0x000000c157577812 */ /* 0x100fe400078efe8f */
[C---:B------:R-:W-:Y:S02]  /*14890*/  ISETP.GE.AND P5, PT, R89.reuse, R2, PT ;  /* 0x000000025900720c */ /* 0x040fe40003fa6270 */
[----:B------:R-:W-:Y:S02]  /*148a0*/  ISETP.GE.AND P4, PT, R89, R0, PT ;  /* 0x000000005900720c */ /* 0x000fe40003f86270 */
[----:B------:R-:W-:Y:S02]  /*148b0*/  I2FP.F32.S32 R81, R89 ;  /* 0x0000005900517245 */ /* 0x000fe40000201400 */
[----:B------:R-:W-:-:S02]  /*148c0*/  LOP3.LUT R89, R63, 0xc8, R143, 0xfe, !PT ;  /* 0x000000c83f597812 */ /* 0x000fc400078efe8f */
[----:B------:R-:W-:Y:S01]  /*148d0*/  FSEL R63, R79, -INF , !P3 ;  /* 0xff8000004f3f7808 */ /* 0x000fe20005800000 */
[C---:B------:R-:W-:Y:S01]  /*148e0*/  FFMA.FTZ R83, R81.reuse, UR5, R56 ;  /* 0x0000000551537c23 */ /* 0x040fe20008010038 */
[----:B------:R-:W-:Y:S01]  /*148f0*/  I2FP.F32.S32 R79, R87 ;  /* 0x00000057004f7245 */ /* 0x000fe20000201400 */
[----:B------:R-:W-:Y:S01]  /*14900*/  FFMA.FTZ R81, R81, UR5, R58 ;  /* 0x0000000551517c23 */ /* 0x000fe2000801003a */
[----:B------:R-:W-:Y:S02]  /*14910*/  FSEL R58, R77, -INF , !P2 ;  /* 0xff8000004d3a7808 */ /* 0x000fe40005000000 */
[----:B------:R-:W-:Y:S01]  /*14920*/  I2FP.F32.S32 R77, R89 ;  /* 0x00000059004d7245 */ /* 0x000fe20000201400 */
[C---:B------:R-:W-:Y:S01]  /*14930*/  FFMA.FTZ R57, R79.reuse, UR5, R57 ;  /* 0x000000054f397c23 */ /* 0x040fe20008010039 */
[----:B------:R-:W-:Y:S01]  /*14940*/  FFMA.FTZ R79, R79, UR5, R59 ;  /* 0x000000054f4f7c23 */ /* 0x000fe2000801003b */
[----:B------:R-:W-:Y:S01]  /*14950*/  IMAD.U32 R59, RZ, RZ, UR6 ;  /* 0x00000006ff3b7e24 */ /* 0x000fe2000f8e00ff */
[----:B------:R-:W-:Y:S01]  /*14960*/  ISETP.GE.AND P3, PT, R87, R2, PT ;  /* 0x000000025700720c */ /* 0x000fe20003f66270 */
[----:B------:R-:W-:Y:S01]  /*14970*/  FFMA.FTZ R146, R77, UR5, R52 ;  /* 0x000000054d927c23 */ /* 0x000fe20008010034 */
[----:B------:R-:W-:Y:S01]  /*14980*/  ISETP.GE.AND P2, PT, R87, R0, PT ;  /* 0x000000005700720c */ /* 0x000fe20003f46270 */
[----:B------:R-:W-:Y:S01]  /*14990*/  IMAD.U32 R87, RZ, RZ, UR6 ;  /* 0x00000006ff577e24 */ /* 0x000fe2000f8e00ff */
[----:B------:R-:W-:Y:S01]  /*149a0*/  LOP3.LUT R52, R59, 0xc9, R143, 0xfe, !PT ;  /* 0x000000c93b347812 */ /* 0x000fe200078efe8f */
[----:B------:R-:W-:Y:S01]  /*149b0*/  FFMA.FTZ R77, R77, UR5, R54 ;  /* 0x000000054d4d7c23 */ /* 0x000fe20008010036 */
[----:B------:R-:W-:-:S02]  /*149c0*/  FSEL R59, R83, -INF , !P5 ;  /* 0xff800000533b7808 */ /* 0x000fc40006800000 */
[----:B------:R-:W-:Y:S02]  /*149d0*/  I2FP.F32.S32 R83, R52 ;  /* 0x0000003400537245 */ /* 0x000fe40000201400 */
[----:B------:R-:W-:Y:S02]  /*149e0*/  FSEL R54, R81, -INF , !P4 ;  /* 0xff80000051367808 */ /* 0x000fe40006000000 */
[----:B------:R-:W-:Y:S01]  /*149f0*/  LOP3.LUT R87, R87, 0xd0, R143, 0xfe, !PT ;  /* 0x000000d057577812 */ /* 0x000fe200078efe8f */
[----:B------:R-:W-:Y:S01]  /*14a00*/  FFMA.FTZ R81, R83, UR5, R53 ;  /* 0x0000000553517c23 */ /* 0x000fe20008010035 */
[C---:B------:R-:W-:Y:S02]  /*14a10*/  ISETP.GE.AND P5, PT, R52.reuse, R2, PT ;  /* 0x000000023400720c */ /* 0x040fe40003fa6270 */
[----:B------:R-:W-:Y:S02]  /*14a20*/  ISETP.GE.AND P4, PT, R52, R0, PT ;  /* 0x000000003400720c */ /* 0x000fe40003f86270 */
[----:B------:R-:W-:Y:S01]  /*14a30*/  FSEL R52, R79, -INF , !P2 ;  /* 0xff8000004f347808 */ /* 0x000fe20005000000 */
[----:B------:R-:W-:Y:S01]  /*14a40*/  FFMA.FTZ R79, R83, UR5, R55 ;  /* 0x00000005534f7c23 */ /* 0x000fe20008010037 */
[----:B------:R-:W-:Y:S01]  /*14a50*/  FSEL R56, R85, -INF , !P6 ;  /* 0xff80000055387808 */ /* 0x000fe20007000000 */
[----:B------:R-:W-:Y:S01]  /*14a60*/  IMAD.U32 R55, RZ, RZ, UR6 ;  /* 0x00000006ff377e24 */ /* 0x000fe2000f8e00ff */
[----:B------:R-:W-:Y:S01]  /*14a70*/  FSEL R57, R57, -INF , !P3 ;  /* 0xff80000039397808 */ /* 0x000fe20005800000 */
[----:B------:R-:W-:Y:S01]  /*14a80*/  IMAD.U32 R85, RZ, RZ, UR6 ;  /* 0x00000006ff557e24 */ /* 0x000fe2000f8e00ff */
[----:B------:R-:W-:-:S02]  /*14a90*/  ISETP.GE.AND P3, PT, R87, R2, PT ;  /* 0x000000025700720c */ /* 0x000fc40003f66270 */
[----:B------:R-:W-:Y:S02]  /*14aa0*/  ISETP.GE.AND P2, PT, R87, R0, PT ;  /* 0x000000005700720c */ /* 0x000fe40003f46270 */
[----:B------:R-:W-:Y:S02]  /*14ab0*/  I2FP.F32.S32 R87, R87 ;  /* 0x0000005700577245 */ /* 0x000fe40000201400 */
[----:B------:R-:W-:Y:S02]  /*14ac0*/  FSEL R61, R61, -INF , !P1 ;  /* 0xff8000003d3d7808 */ /* 0x000fe40004800000 */
[----:B------:R-:W-:Y:S01]  /*14ad0*/  ISETP.GE.AND P1, PT, R89, R2, PT ;  /* 0x000000025900720c */ /* 0x000fe20003f26270 */
[----:B------:R-:W-:Y:S01]  /*14ae0*/  FFMA.FTZ R155, R87, UR5, R48 ;  /* 0x00000005579b7c23 */ /* 0x000fe20008010030 */
[----:B------:R-:W-:Y:S01]  /*14af0*/  ISETP.GE.AND P6, PT, R89, R0, PT ;  /* 0x000000005900720c */ /* 0x000fe20003fc6270 */
[----:B------:R-:W-:Y:S01]  /*14b00*/  FFMA.FTZ R53, R87, UR5, R50 ;  /* 0x0000000557357c23 */ /* 0x000fe20008010032 */
[--C-:B------:R-:W-:Y:S01]  /*14b10*/  LOP3.LUT R83, R55, 0xd8, R143.reuse, 0xfe, !PT ;  /* 0x000000d837537812 */ /* 0x100fe200078efe8f */
[----:B------:R-:W-:Y:S01]  /*14b20*/  IMAD.U32 R89, RZ, RZ, UR6 ;  /* 0x00000006ff597e24 */ /* 0x000fe2000f8e00ff */
[----:B------:R-:W-:-:S02]  /*14b30*/  LOP3.LUT R85, R85, 0xd1, R143, 0xfe, !PT ;  /* 0x000000d155557812 */ /* 0x000fc400078efe8f */
[----:B------:R-:W-:Y:S02]  /*14b40*/  FSEL R55, R81, -INF , !P5 ;  /* 0xff80000051377808 */ /* 0x000fe40006800000 */
[----:B------:R-:W-:Y:S01]  /*14b50*/  FSEL R48, R79, -INF , !P4 ;  /* 0xff8000004f307808 */ /* 0x000fe20006000000 */
[----:B------:R-:W-:Y:S01]  /*14b60*/  IMAD.U32 R79, RZ, RZ, UR6 ;  /* 0x00000006ff4f7e24 */ /* 0x000fe2000f8e00ff */
[----:B------:R-:W-:Y:S02]  /*14b70*/  FSEL R146, R146, -INF , !P1 ;  /* 0xff80000092927808 */ /* 0x000fe40004800000 */
[----:B------:R-:W-:Y:S01]  /*14b80*/  FSEL R50, R77, -INF , !P6 ;  /* 0xff8000004d327808 */ /* 0x000fe20007000000 */
[----:B------:R-:W-:Y:S01]  /*14b90*/  IMAD.U32 R77, RZ, RZ, UR6 ;  /* 0x00000006ff4d7e24 */ /* 0x000fe2000f8e00ff */
[C---:B------:R-:W-:Y:S02]  /*14ba0*/  ISETP.GE.AND P5, PT, R83.reuse, R2, PT ;  /* 0x000000025300720c */ /* 0x040fe40003fa6270 */
[----:B------:R-:W-:-:S02]  /*14bb0*/  ISETP.GE.AND P4, PT, R83, R0, PT ;  /* 0x000000005300720c */ /* 0x000fc40003f86270 */
[C---:B------:R-:W-:Y:S02]  /*14bc0*/  ISETP.GE.AND P1, PT, R85.reuse, R2, PT ;  /* 0x000000025500720c */ /* 0x040fe40003f26270 */
[----:B------:R-:W-:Y:S02]  /*14bd0*/  ISETP.GE.AND P6, PT, R85, R0, PT ;  /* 0x000000005500720c */ /* 0x000fe40003fc6270 */
[----:B------:R-:W-:Y:S02]  /*14be0*/  I2FP.F32.S32 R83, R83 ;  /* 0x0000005300537245 */ /* 0x000fe40000201400 */
[----:B------:R-:W-:Y:S02]  /*14bf0*/  I2FP.F32.S32 R85, R85 ;  /* 0x0000005500557245 */ /* 0x000fe40000201400 */
[--C-:B------:R-:W-:Y:S01]  /*14c00*/  LOP3.LUT R79, R79, 0xe0, R143.reuse, 0xfe, !PT ;  /* 0x000000e04f4f7812 */ /* 0x100fe200078efe8f */
[----:B------:R-:W-:Y:S01]  /*14c10*/  FFMA.FTZ R165, R83, UR5, R44 ;  /* 0x0000000553a57c23 */ /* 0x000fe2000801002c */
[----:B------:R-:W-:Y:S01]  /*14c20*/  LOP3.LUT R44, R77, 0xd9, R143, 0xfe, !PT ;  /* 0x000000d94d2c7812 */ /* 0x000fe200078efe8f */
[C---:B------:R-:W-:Y:S01]  /*14c30*/  FFMA.FTZ R151, R85.reuse, UR5, R49 ;  /* 0x0000000555977c23 */ /* 0x040fe20008010031 */
[----:B------:R-:W-:Y:S01]  /*14c40*/  FFMA.FTZ R51, R85, UR5, R51 ;  /* 0x0000000555337c23 */ /* 0x000fe20008010033 */
        /* <DEDUP_REMOVED lines=25> */
[----:B------:R-:W-:-:S02]  /*14de0*/  I2FP.F32.S32 R77, R77 ;  /* 0x0000004d004d7245 */ /* 0x000fc40000201400 */
[----:B------:R-:W-:Y:S02]  /*14df0*/  LOP3.LUT R51, R51, 0xe8, R143, 0xfe, !PT ;  /* 0x000000e833337812 */ /* 0x000fe400078efe8f */
[----:B------:R-:W-:Y:S01]  /*14e00*/  FSEL R40, R45, -INF , !P2 ;  /* 0xff8000002d287808 */ /* 0x000fe20005000000 */
[C---:B------:R-:W-:Y:S01]  /*14e10*/  FFMA.FTZ R45, R77.reuse, UR5, R43 ;  /* 0x000000054d2d7c23 */ /* 0x040fe2000801002b */
[----:B------:R-:W-:Y:S01]  /*14e20*/  I2FP.F32.S32 R53, R51 ;  /* 0x0000003300357245 */ /* 0x000fe20000201400 */
[----:B------:R-:W-:Y:S01]  /*14e30*/  IMAD.U32 R43, RZ, RZ, UR6 ;  /* 0x00000006ff2b7e24 */ /* 0x000fe2000f8e00ff */
[----:B------:R-:W-:Y:S01]  /*14e40*/  FSEL R158, R158, -INF , !P3 ;  /* 0xff8000009e9e7808 */ /* 0x000fe20005800000 */
[----:B------:R-:W-:Y:S01]  /*14e50*/  FFMA.FTZ R162, R77, UR5, R41 ;  /* 0x000000054da27c23 */ /* 0x000fe20008010029 */
[----:B------:R-:W-:Y:S01]  /*14e60*/  ISETP.GE.AND P3, PT, R51, R2, PT ;  /* 0x000000023300720c */ /* 0x000fe20003f66270 */
[----:B------:R-:W-:Y:S01]  /*14e70*/  FFMA.FTZ R154, R53, UR5, R36 ;  /* 0x00000005359a7c23 */ /* 0x000fe20008010024 */
[----:B------:R-:W-:Y:S01]  /*14e80*/  ISETP.GE.AND P2, PT, R51, R0, PT ;  /* 0x000000003300720c */ /* 0x000fe20003f46270 */
[----:B------:R-:W-:Y:S01]  /*14e90*/  IMAD.U32 R51, RZ, RZ, UR6 ;  /* 0x00000006ff337e24 */ /* 0x000fe2000f8e00ff */
[--C-:B------:R-:W-:Y:S01]  /*14ea0*/  LOP3.LUT R43, R43, 0xe9, R143.reuse, 0xfe, !PT ;  /* 0x000000e92b2b7812 */ /* 0x100fe200078efe8f */
[----:B------:R-:W-:Y:S01]  /*14eb0*/  FFMA.FTZ R36, R53, UR5, R38 ;  /* 0x0000000535247c23 */ /* 0x000fe20008010026 */
[--C-:B------:R-:W-:Y:S01]  /*14ec0*/  LOP3.LUT R49, R49, 0xf1, R143.reuse, 0xfe, !PT ;  /* 0x000000f131317812 */ /* 0x100fe200078efe8f */
[----:B------:R-:W-:Y:S01]  /*14ed0*/  IMAD.U32 R77, RZ, RZ, UR6 ;  /* 0x00000006ff4d7e24 */ /* 0x000fe2000f8e00ff */
[----:B------:R-:W-:-:S02]  /*14ee0*/  LOP3.LUT R51, R51, 0xf0, R143, 0xfe, !PT ;  /* 0x000000f033337812 */ /* 0x000fc400078efe8f */
[----:B------:R-:W-:Y:S02]  /*14ef0*/  FSEL R167, R167, -INF , !P1 ;  /* 0xff800000a7a77808 */ /* 0x000fe40004800000 */
[----:B------:R-:W-:Y:S02]  /*14f00*/  FSEL R41, R47, -INF , !P6 ;  /* 0xff8000002f297808 */ /* 0x000fe40007000000 */
[C---:B------:R-:W-:Y:S02]  /*14f10*/  ISETP.GE.AND P1, PT, R43.reuse, R2, PT ;  /* 0x000000022b00720c */ /* 0x040fe40003f26270 */
[----:B------:R-:W-:Y:S02]  /*14f20*/  ISETP.GE.AND P6, PT, R43, R0, PT ;  /* 0x000000002b00720c */ /* 0x000fe40003fc6270 */
[----:B------:R-:W-:Y:S02]  /*14f30*/  I2FP.F32.S32 R43, R43 ;  /* 0x0000002b002b7245 */ /* 0x000fe40000201400 */
[----:B------:R-:W-:-:S02]  /*14f40*/  FSEL R38, R45, -INF , !P4 ;  /* 0xff8000002d267808 */ /* 0x000fc40006000000 */
[----:B------:R-:W-:Y:S01]  /*14f50*/  FSEL R154, R154, -INF , !P3 ;  /* 0xff8000009a9a7808 */ /* 0x000fe20005800000 */
[C---:B------:R-:W-:Y:S01]  /*14f60*/  FFMA.FTZ R37, R43.reuse, UR5, R37 ;  /* 0x000000052b257c23 */ /* 0x040fe20008010025 */
[----:B------:R-:W-:Y:S01]  /*14f70*/  FSEL R36, R36, -INF , !P2 ;  /* 0xff80000024247808 */ /* 0x000fe20005000000 */
[----:B------:R-:W-:Y:S01]  /*14f80*/  FFMA.FTZ R43, R43, UR5, R39 ;  /* 0x000000052b2b7c23 */ /* 0x000fe20008010027 */
[----:B------:R-:W-:Y:S02]  /*14f90*/  I2FP.F32.S32 R45, R51 ;  /* 0x00000033002d7245 */ /* 0x000fe40000201400 */
[C---:B------:R-:W-:Y:S02]  /*14fa0*/  ISETP.GE.AND P3, PT, R49.reuse, R2, PT ;  /* 0x000000023100720c */ /* 0x040fe40003f66270 */
[----:B------:R-:W-:Y:S01]  /*14fb0*/  ISETP.GE.AND P2, PT, R49, R0, PT ;  /* 0x000000003100720c */ /* 0x000fe20003f46270 */
[C---:B------:R-:W-:Y:S01]  /*14fc0*/  FFMA.FTZ R47, R45.reuse, UR5, R32 ;  /* 0x000000052d2f7c23 */ /* 0x040fe20008010020 */
[----:B------:R-:W-:Y:S01]  /*14fd0*/  I2FP.F32.S32 R49, R49 ;  /* 0x0000003100317245 */ /* 0x000fe20000201400 */
[----:B------:R-:W-:Y:S01]  /*14fe0*/  FFMA.FTZ R39, R45, UR5, R34 ;  /* 0x000000052d277c23 */ /* 0x000fe20008010022 */
[----:B------:R-:W-:Y:S01]  /*14ff0*/  IMAD.U32 R34, RZ, RZ, UR6 ;  /* 0x00000006ff227e24 */ /* 0x000fe2000f8e00ff */
[----:B------:R-:W-:Y:S01]  /*15000*/  FSEL R162, R162, -INF , !P5 ;  /* 0xff800000a2a27808 */ /* 0x000fe20006800000 */
[----:B------:R-:W-:-:S02]  /*15010*/  IMAD.U32 R32, RZ, RZ, UR6 ;  /* 0x00000006ff207e24 */ /* 0x000fc4000f8e00ff */
[C---:B------:R-:W-:Y:S01]  /*15020*/  FFMA.FTZ R45, R49.reuse, UR5, R33 ;  /* 0x00000005312d7c23 */ /* 0x040fe20008010021 */
[----:B------:R-:W-:Y:S02]  /*15030*/  IMAD.U32 R33, RZ, RZ, UR6 ;  /* 0x00000006ff217e24 */ /* 0x000fe4000f8e00ff */
[----:B------:R-:W-:Y:S01]  /*15040*/  FFMA.FTZ R35, R49, UR5, R35 ;  /* 0x0000000531237c23 */ /* 0x000fe20008010023 */
[C---:B------:R-:W-:Y:S02]  /*15050*/  ISETP.GE.AND P5, PT, R51.reuse, R2, PT ;  /* 0x000000023300720c */ /* 0x040fe40003fa6270 */
[----:B------:R-:W-:Y:S02]  /*15060*/  ISETP.GE.AND P4, PT, R51, R0, PT ;  /* 0x000000003300720c */ /* 0x000fe40003f86270 */
[----:B------:R-:W-:Y:S02]  /*15070*/  LOP3.LUT R33, R33, 0xf8, R143, 0xfe, !PT ;  /* 0x000000f821217812 */ /* 0x000fe400078efe8f */
[----:B------:R-:W-:-:S02]  /*15080*/  FSEL R49, R37, -INF , !P1 ;  /* 0xff80000025317808 */ /* 0x000fc40004800000 */
[----:B------:R-:W-:Y:S02]  /*15090*/  FSEL R43, R43, -INF , !P6 ;  /* 0xff8000002b2b7808 */ /* 0x000fe40007000000 */
[--C-:B------:R-:W-:Y:S02]  /*150a0*/  LOP3.LUT R85, R85, 0x1, R143.reuse, 0xfe, !PT ;  /* 0x0000000155557812 */ /* 0x100fe400078efe8f */
[----:B------:R-:W-:Y:S02]  /*150b0*/  LOP3.LUT R34, R34, 0x8, R143, 0xfe, !PT ;  /* 0x0000000822227812 */ /* 0x000fe400078efe8f */
[----:B------:R-:W-:Y:S02]  /*150c0*/  LOP3.LUT R95, R143, UR6, RZ, 0xfc, !PT ;  /* 0x000000068f5f7c12 */ /* 0x000fe4000f8efcff */
[C---:B------:R-:W-:Y:S02]  /*150d0*/  ISETP.GE.AND P1, PT, R33.reuse, R2, PT ;  /* 0x000000022100720c */ /* 0x040fe40003f26270 */
[----:B------:R-:W-:-:S02]  /*150e0*/  ISETP.GE.AND P6, PT, R33, R0, PT ;  /* 0x000000002100720c */ /* 0x000fc40003fc6270 */
[----:B------:R-:W-:Y:S02]  /*150f0*/  I2FP.F32.S32 R33, R33 ;  /* 0x0000002100217245 */ /* 0x000fe40000201400 */
[----:B------:R-:W-:Y:S02]  /*15100*/  FSEL R47, R47, -INF , !P5 ;  /* 0xff8000002f2f7808 */ /* 0x000fe40006800000 */
[----:B------:R-:W-:Y:S01]  /*15110*/  FSEL R39, R39, -INF , !P4 ;  /* 0xff80000027277808 */ /* 0x000fe20006000000 */
[----:B------:R-:W-:Y:S01]  /*15120*/  FFMA.FTZ R28, R33, UR5, R28 ;  /* 0x00000005211c7c23 */ /* 0x000fe2000801001c */
[----:B------:R-:W-:Y:S01]  /*15130*/  FSEL R45, R45, -INF , !P3 ;  /* 0xff8000002d2d7808 */ /* 0x000fe20005800000 */
[----:B------:R-:W-:Y:S01]  /*15140*/  FFMA.FTZ R30, R33, UR5, R30 ;  /* 0x00000005211e7c23 */ /* 0x000fe2000801001e */
        /* <DEDUP_REMOVED lines=8> */
[----:B------:R-:W-:Y:S02]  /*151d0*/  IMAD.U32 R24, RZ, RZ, UR6 ;  /* 0x00000006ff187e24 */ /* 0x000fe4000f8e00ff */
[----:B------:R-:W-:Y:S01]  /*151e0*/  FFMA.FTZ R85, R85, UR5, R25 ;  /* 0x0000000555557c23 */ /* 0x000fe20008010019 */
[--C-:B------:R-:W-:Y:S01]  /*151f0*/  LOP3.LUT R33, R33, 0x19, R143.reuse, 0xfe, !PT ;  /* 0x0000001921217812 */ /* 0x100fe200078efe8f */
[----:B------:R-:W-:Y:S01]  /*15200*/  FFMA.FTZ R34, R34, UR5, R20 ;  /* 0x0000000522227c23 */ /* 0x000fe20008010014 */
[----:B------:R-:W-:Y:S01]  /*15210*/  IMAD.U32 R20, RZ, RZ, UR6 ;  /* 0x00000006ff147e24 */ /* 0x000fe2000f8e00ff */
[----:B------:R-:W-:Y:S01]  /*15220*/  LOP3.LUT R24, R24, 0x11, R143, 0xfe, !PT ;  /* 0x0000001118187812 */ /* 0x000fe200078efe8f */
[----:B------:R-:W-:Y:S01]  /*15230*/  IMAD.U32 R25, RZ, RZ, UR6 ;  /* 0x00000006ff197e24 */ /* 0x000fe2000f8e00ff */
[----:B------:R-:W-:-:S02]  /*15240*/  FSEL R85, R85, -INF , !P4 ;  /* 0xff80000055557808 */ /* 0x000fc40006000000 */
[----:B------:R-:W-:Y:S02]  /*15250*/  LOP3.LUT R20, R20, 0x20, R143, 0xfe, !PT ;  /* 0x0000002014147812 */ /* 0x000fe400078efe8f */
[----:B------:R-:W-:Y:S02]  /*15260*/  ISETP.GE.AND P4, PT, R33, R2, PT ;  /* 0x000000022100720c */ /* 0x000fe40003f86270 */
[----:B------:R-:W-:Y:S02]  /*15270*/  I2FP.F32.S32 R33, R33 ;  /* 0x0000002100217245 */ /* 0x000fe40000201400 */
[----:B------:R-:W-:Y:S01]  /*15280*/  FSEL R51, R30, -INF , !P6 ;  /* 0xff8000001e337808 */ /* 0x000fe20007000000 */
[----:B------:R-:W-:Y:S01]  /*15290*/  IMAD.U32 R30, RZ, RZ, UR6 ;  /* 0x00000006ff1e7e24 */ /* 0x000fe2000f8e00ff */
[----:B------:R-:W-:Y:S01]  /*152a0*/  FSEL R34, R34, -INF , !P3 ;  /* 0xff80000022227808 */ /* 0x000fe20005800000 */
[----:B------:R-:W-:Y:S01]  /*152b0*/  FFMA.FTZ R33, R33, UR5, R13 ;  /* 0x0000000521217c23 */ /* 0x000fe2000801000d */
[--C-:B------:R-:W-:Y:S01]  /*152c0*/  LOP3.LUT R32, R32, 0x9, R143.reuse, 0xfe, !PT ;  /* 0x0000000920207812 */ /* 0x100fe200078efe8f */
[----:B------:R-:W-:Y:S01]  /*152d0*/  IMAD.U32 R13, RZ, RZ, UR6 ;  /* 0x00000006ff0d7e24 */ /* 0x000fe2000f8e00ff */
[----:B------:R-:W-:-:S02]  /*152e0*/  LOP3.LUT R25, R25, 0x10, R143, 0xfe, !PT ;  /* 0x0000001019197812 */ /* 0x000fc400078efe8f */
        /* <DEDUP_REMOVED lines=10> */
[----:B------:R-:W-:Y:S01]  /*15390*/  LOP3.LUT R83, R83, 0x18, R143, 0xfe, !PT ;  /* 0x0000001853537812 */ /* 0x000fe200078efe8f */
[----:B------:R-:W-:Y:S01]  /*153a0*/  IMAD.U32 R24, RZ, RZ, UR6 ;  /* 0x00000006ff187e24 */ /* 0x000fe2000f8e00ff */
[----:B------:R-:W-:Y:S01]  /*153b0*/  ISETP.GE.AND P1, PT, R25, R2, PT ;  /* 0x000000021900720c */ /* 0x000fe20003f26270 */
[----:B------:R-:W-:Y:S01]  /*153c0*/  IMAD.U32 R28, RZ, RZ, UR6 ;  /* 0x00000006ff1c7e24 */ /* 0x000fe2000f8e00ff */
[----:B------:R-:W-:-:S02]  /*153d0*/  I2FP.F32.S32 R32, R32 ;  /* 0x0000002000207245 */ /* 0x000fc40000201400 */
[----:B------:R-:W-:Y:S02]  /*153e0*/  I2FP.F32.S32 R25, R25 ;  /* 0x0000001900197245 */ /* 0x000fe40000201400 */
[----:B------:R-:W-:Y:S01]  /*153f0*/  FSEL R95, R95, -INF , !P5 ;  /* 0xff8000005f5f7808 */ /* 0x000fe20006800000 */
[----:B------:R-:W-:Y:S01]  /*15400*/  FFMA.FTZ R21, R32, UR5, R21 ;  /* 0x0000000520157c23 */ /* 0x000fe20008010015 */
[----:B------:R-:W-:Y:S01]  /*15410*/  ISETP.GE.AND P5, PT, R83, R2, PT ;  /* 0x000000025300720c */ /* 0x000fe20003fa6270 */
[----:B------:R-:W-:Y:S01]  /*15420*/  FFMA.FTZ R16, R25, UR5, R16 ;  /* 0x0000000519107c23 */ /* 0x000fe20008010010 */
[----:B------:R-:W-:Y:S01]  /*15430*/  LOP3.LUT R13, R13, 0x29, R143, 0xfe, !PT ;  /* 0x000000290d0d7812 */ /* 0x000fe200078efe8f */
[----:B------:R-:W-:Y:S01]  /*15440*/  IMAD.U32 R25, RZ, RZ, UR6 ;  /* 0x00000006ff197e24 */ /* 0x000fe2000f8e00ff */
[----:B------:R-:W-:Y:S01]  /*15450*/  I2FP.F32.S32 R83, R83 ;  /* 0x0000005300537245 */ /* 0x000fe20000201400 */
[----:B------:R-:W-:Y:S01]  /*15460*/  IMAD.U32 R32, RZ, RZ, UR6 ;  /* 0x00000006ff207e24 */ /* 0x000fe2000f8e00ff */
[----:B------:R-:W-:-:S02]  /*15470*/  FSEL R93, R17, -INF , !P6 ;  /* 0xff800000115d7808 */ /* 0x000fc40007000000 */
[--C-:B------:R-:W-:Y:S01]  /*15480*/  LOP3.LUT R170, R170, 0x21, R143.reuse, 0xfe, !PT ;  /* 0x00000021aaaa7812 */ /* 0x100fe200078efe8f */
[----:B------:R-:W-:Y:S01]  /*15490*/  FFMA.FTZ R83, R83, UR5, R12 ;  /* 0x0000000553537c23 */ /* 0x000fe2000801000c */
[----:B------:R-:W-:Y:S01]  /*154a0*/  LOP3.LUT R20, R20, 0x28, R143, 0xfe, !PT ;  /* 0x0000002814147812 */ /* 0x000fe200078efe8f */
[----:B------:R-:W-:Y:S01]  /*154b0*/  IMAD.U32 R12, RZ, RZ, UR6 ;  /* 0x00000006ff0c7e24 */ /* 0x000fe2000f8e00ff */
[-C--:B------:R-:W-:Y:S02]  /*154c0*/  ISETP.GE.AND P6, PT, R13, R2.reuse, PT ;  /* 0x000000020d00720c */ /* 0x080fe40003fc6270 */
[----:B------:R-:W-:Y:S02]  /*154d0*/  I2FP.F32.S32 R13, R13 ;  /* 0x0000000d000d7245 */ /* 0x000fe40000201400 */
[----:B------:R-:W-:Y:S01]  /*154e0*/  FSEL R145, R21, -INF , !P2 ;  /* 0xff80000015917808 */ /* 0x000fe20005000000 */
[----:B------:R-:W-:Y:S01]  /*154f0*/  IMAD.U32 R21, RZ, RZ, UR6 ;  /* 0x00000006ff157e24 */ /* 0x000fe2000f8e00ff */
[----:B------:R-:W-:Y:S01]  /*15500*/  FSEL R144, R16, -INF , !P1 ;  /* 0xff80000010907808 */ /* 0x000fe20004800000 */
[----:B------:R-:W-:Y:S01]  /*15510*/  FFMA.FTZ R5, R13, UR5, R5 ;  /* 0x000000050d057c23 */ /* 0x000fe20008010005 */
[----:B------:R-:W-:Y:S01]  /*15520*/  LOP3.LUT R30, R30, 0x30, R143, 0xfe, !PT ;  /* 0x000000301e1e7812 */ /* 0x000fe200078efe8f */
[----:B------:R-:W-:Y:S01]  /*15530*/  IMAD.U32 R13, RZ, RZ, UR6 ;  /* 0x00000006ff0d7e24 */ /* 0x000fe2000f8e00ff */
[----:B------:R-:W-:-:S02]  /*15540*/  ISETP.GE.AND P2, PT, R170, R2, PT ;  /* 0x00000002aa00720c */ /* 0x000fc40003f46270 */
[----:B------:R-:W-:Y:S02]  /*15550*/  I2FP.F32.S32 R16, R20 ;  /* 0x0000001400107245 */ /* 0x000fe40000201400 */
[----:B------:R-:W-:Y:S02]  /*15560*/  I2FP.F32.S32 R170, R170 ;  /* 0x000000aa00aa7245 */ /* 0x000fe40000201400 */
[----:B------:R-:W-:Y:S01]  /*15570*/  FSEL R83, R83, -INF , !P5 ;  /* 0xff80000053537808 */ /* 0x000fe20006800000 */
[----:B------:R-:W-:Y:S01]  /*15580*/  FFMA.FTZ R4, R16, UR5, R4 ;  /* 0x0000000510047c23 */ /* 0x000fe20008010004 */
[----:B------:R-:W-:Y:S01]  /*15590*/  ISETP.GE.AND P5, PT, R30, R2, PT ;  /* 0x000000021e00720c */ /* 0x000fe20003fa6270 */
[----:B------:R-:W-:Y:S01]  /*155a0*/  FFMA.FTZ R170, R170, UR5, R9 ;  /* 0x00000005aaaa7c23 */ /* 0x000fe20008010009 */
[--C-:B------:R-:W-:Y:S01]  /*155b0*/  LOP3.LUT R25, R25, 0x41, R143.reuse, 0xfe, !PT ;  /* 0x0000004119197812 */ /* 0x100fe200078efe8f */
[----:B------:R-:W-:Y:S01]  /*155c0*/  IMAD.U32 R9, RZ, RZ, UR6 ;  /* 0x00000006ff097e24 */ /* 0x000fe2000f8e00ff */
[----:B------:R-:W-:Y:S01]  /*155d0*/  I2FP.F32.S32 R30, R30 ;  /* 0x0000001e001e7245 */ /* 0x000fe20000201400 */
[----:B------:R-:W-:Y:S01]  /*155e0*/  IMAD.U32 R16, RZ, RZ, UR6 ;  /* 0x00000006ff107e24 */ /* 0x000fe2000f8e00ff */
[----:B------:R-:W-:Y:S01]  /*155f0*/  ISETP.GE.AND P1, PT, R20, R2, PT ;  /* 0x000000021400720c */ /* 0x000fe20003f26270 */
[----:B------:R-:W-:Y:S01]  /*15600*/  IMAD.U32 R20, RZ, RZ, UR6 ;  /* 0x00000006ff147e24 */ /* 0x000fe2000f8e00ff */
[----:B------:R-:W-:Y:S01]  /*15610*/  FSEL R81, R5, -INF , !P6 ;  /* 0xff80000005517808 */ /* 0x000fe20007000000 */
[----:B------:R-:W-:Y:S01]  /*15620*/  FFMA.FTZ R30, R30, UR5, R128 ;  /* 0x000000051e1e7c23 */ /* 0x000fe20008010080 */
[--C-:B------:R-:W-:Y:S01]  /*15630*/  LOP3.LUT R12, R12, 0x31, R143.reuse, 0xfe, !PT ;  /* 0x000000310c0c7812 */ /* 0x100fe200078efe8f */
[----:B------:R-:W-:Y:S01]  /*15640*/  IMAD.U32 R5, RZ, RZ, UR6 ;  /* 0x00000006ff057e24 */ /* 0x000fe2000f8e00ff */
[----:B------:R-:W-:-:S02]  /*15650*/  LOP3.LUT R99, R99, 0x38, R143, 0xfe, !PT ;  /* 0x0000003863637812 */ /* 0x000fc400078efe8f */
[--C-:B------:R-:W-:Y:S02]  /*15660*/  LOP3.LUT R90, R90, 0x39, R143.reuse, 0xfe, !PT ;  /* 0x000000395a5a7812 */ /* 0x100fe400078efe8f */
[----:B------:R-:W-:Y:S02]  /*15670*/  LOP3.LUT R79, R79, 0x40, R143, 0xfe, !PT ;  /* 0x000000404f4f7812 */ /* 0x000fe400078efe8f */
[----:B------:R-:W-:Y:S02]  /*15680*/  ISETP.GE.AND P6, PT, R25, R2, PT ;  /* 0x000000021900720c */ /* 0x000fe40003fc6270 */
[----:B------:R-:W-:Y:S02]  /*15690*/  I2FP.F32.S32 R25, R25 ;  /* 0x0000001900197245 */ /* 0x000fe40000201400 */
[----:B------:R-:W-:Y:S01]  /*156a0*/  FSEL R91, R4, -INF , !P1 ;  /* 0xff800000045b7808 */ /* 0x000fe20004800000 */
[----:B------:R-:W-:Y:S01]  /*156b0*/  IMAD.U32 R4, RZ, RZ, UR6 ;  /* 0x00000006ff047e24 */ /* 0x000fe2000f8e00ff */
[----:B------:R-:W-:Y:S01]  /*156c0*/  FSEL R33, R33, -INF , !P4 ;  /* 0xff80000021217808 */ /* 0x000fe20006000000 */
[----:B------:R-:W-:Y:S01]  /*156d0*/  FFMA.FTZ R25, R25, UR5, R121 ;  /* 0x0000000519197c23 */ /* 0x000fe20008010079 */
[----:B------:R-:W-:Y:S01]  /*156e0*/  FSEL R171, R8, -INF , !P3 ;  /* 0xff80000008ab7808 */ /* 0x000fe20005800000 */
[----:B------:R-:W-:Y:S01]  /*156f0*/  IMAD.U32 R8, RZ, RZ, UR6 ;  /* 0x00000006ff087e24 */ /* 0x000fe2000f8e00ff */
[----:B------:R-:W-:-:S02]  /*15700*/  FSEL R170, R170, -INF , !P2 ;  /* 0xff800000aaaa7808 */ /* 0x000fc40005000000 */
[-C--:B------:R-:W-:Y:S02]  /*15710*/  ISETP.GE.AND P4, PT, R12, R2.reuse, PT ;  /* 0x000000020c00720c */ /* 0x080fe40003f86270 */
[----:B------:R-:W-:Y:S02]  /*15720*/  LOP3.LUT R9, R9, 0x48, R143, 0xfe, !PT ;  /* 0x0000004809097812 */ /* 0x000fe400078efe8f */
[-C--:B------:R-:W-:Y:S02]  /*15730*/  ISETP.GE.AND P3, PT, R99, R2.reuse, PT ;  /* 0x000000026300720c */ /* 0x080fe40003f66270 */
[-C--:B------:R-:W-:Y:S02]  /*15740*/  ISETP.GE.AND P2, PT, R90, R2.reuse, PT ;  /* 0x000000025a00720c */ /* 0x080fe40003f46270 */
[----:B------:R-:W-:Y:S02]  /*15750*/  ISETP.GE.AND P1, PT, R79, R2, PT ;  /* 0x000000024f00720c */ /* 0x000fe40003f26270 */
[----:B------:R-:W-:-:S02]  /*15760*/  I2FP.F32.S32 R12, R12 ;  /* 0x0000000c000c7245 */ /* 0x000fc40000201400 */
[----:B------:R-:W-:Y:S02]  /*15770*/  I2FP.F32.S32 R99, R99 ;  /* 0x0000006300637245 */ /* 0x000fe40000201400 */
[----:B------:R-:W-:Y:S01]  /*15780*/  I2FP.F32.S32 R90, R90 ;  /* 0x0000005a005a7245 */ /* 0x000fe20000201400 */
[----:B------:R-:W-:Y:S01]  /*15790*/  FFMA.FTZ R129, R12, UR5, R129 ;  /* 0x000000050c817c23 */ /* 0x000fe20008010081 */
[----:B------:R-:W-:Y:S01]  /*157a0*/  I2FP.F32.S32 R79, R79 ;  /* 0x0000004f004f7245 */ /* 0x000fe20000201400 */
[----:B------:R-:W-:Y:S01]  /*157b0*/  FFMA.FTZ R99, R99, UR5, R124 ;  /* 0x0000000563637c23 */ /* 0x000fe2000801007c */
[----:B------:R-:W-:Y:S01]  /*157c0*/  FSEL R30, R30, -INF , !P5 ;  /* 0xff8000001e1e7808 */ /* 0x000fe20006800000 */
[----:B------:R-:W-:Y:S01]  /*157d0*/  FFMA.FTZ R90, R90, UR5, R125 ;  /* 0x000000055a5a7c23 */ /* 0x000fe2000801007d */
[----:B------:R-:W-:Y:S01]  /*157e0*/  ISETP.GE.AND P5, PT, R9, R2, PT ;  /* 0x000000020900720c */ /* 0x000fe20003fa6270 */
[----:B------:R-:W-:Y:S01]  /*157f0*/  FFMA.FTZ R79, R79, UR5, R120 ;  /* 0x000000054f4f7c23 */ /* 0x000fe20008010078 */
[----:B------:R-:W-:Y:S01]  /*15800*/  LOP3.LUT R4, R4, 0x59, R143, 0xfe, !PT ;  /* 0x0000005904047812 */ /* 0x000fe200078efe8f */
[----:B------:R-:W-:Y:S01]  /*15810*/  IMAD.U32 R12, RZ, RZ, UR6 ;  /* 0x00000006ff0c7e24 */ /* 0x000fe2000f8e00ff */
[----:B------:R-:W-:-:S02]  /*15820*/  I2FP.F32.S32 R9, R9 ;  /* 0x0000000900097245 */ /* 0x000fc40000201400 */
[----:B------:R-:W-:Y:S02]  /*15830*/  FSEL R25, R25, -INF , !P6 ;  /* 0xff80000019197808 */ /* 0x000fe40007000000 */
[--C-:B------:R-:W-:Y:S01]  /*15840*/  LOP3.LUT R97, R97, 0x49, R143.reuse, 0xfe, !PT ;  /* 0x0000004961617812 */ /* 0x100fe200078efe8f */
[----:B------:R-:W-:Y:S01]  /*15850*/  FFMA.FTZ R9, R9, UR5, R116 ;  /* 0x0000000509097c23 */ /* 0x000fe20008010074 */
[--C-:B------:R-:W-:Y:S02]  /*15860*/  LOP3.LUT R89, R89, 0x50, R143.reuse, 0xfe, !PT ;  /* 0x0000005059597812 */ /* 0x100fe400078efe8f */
[--C-:B------:R-:W-:Y:S02]  /*15870*/  LOP3.LUT R77, R77, 0x51, R143.reuse, 0xfe, !PT ;  /* 0x000000514d4d7812 */ /* 0x100fe400078efe8f */
[----:B------:R-:W-:Y:S02]  /*15880*/  LOP3.LUT R24, R24, 0x58, R143, 0xfe, !PT ;  /* 0x0000005818187812 */ /* 0x000fe400078efe8f */
[----:B------:R-:W-:-:S02]  /*15890*/  ISETP.GE.AND P6, PT, R4, R2, PT ;  /* 0x000000020400720c */ /* 0x000fc40003fc6270 */
[----:B------:R-:W-:Y:S02]  /*158a0*/  I2FP.F32.S32 R4, R4 ;  /* 0x0000000400047245 */ /* 0x000fe40000201400 */
[----:B------:R-:W-:Y:S02]  /*158b0*/  FSEL R116, R129, -INF , !P4 ;  /* 0xff80000081747808 */ /* 0x000fe40006000000 */
[----:B------:R-:W-:Y:S01]  /*158c0*/  FSEL R99, R99, -INF , !P3 ;  /* 0xff80000063637808 */ /* 0x000fe20005800000 */
[----:B------:R-:W-:Y:S01]  /*158d0*/  FFMA.FTZ R109, R4, UR5, R109 ;  /* 0x00000005046d7c23 */ /* 0x000fe2000801006d */
[----:B------:R-:W-:Y:S01]  /*158e0*/  FSEL R90, R90, -INF , !P2 ;  /* 0xff8000005a5a7808 */ /* 0x000fe20005000000 */
[----:B------:R-:W-:Y:S01]  /*158f0*/  IMAD.U32 R4, RZ, RZ, UR6 ;  /* 0x00000006ff047e24 */ /* 0x000fe2000f8e00ff */
[----:B------:R-:W-:Y:S02]  /*15900*/  FSEL R79, R79, -INF , !P1 ;  /* 0xff8000004f4f7808 */ /* 0x000fe40004800000 */
[----:B------:R-:W-:-:S02]  /*15910*/  ISETP.GE.AND P4, PT, R97, R2, PT ;  /* 0x000000026100720c */ /* 0x000fc40003f86270 */
[-C--:B------:R-:W-:Y:S02]  /*15920*/  ISETP.GE.AND P3, PT, R89, R2.reuse, PT ;  /* 0x000000025900720c */ /* 0x080fe40003f66270 */
        /* <DEDUP_REMOVED lines=8> */
[----:B------:R-:W-:Y:S01]  /*159b0*/  LOP3.LUT R13, R13, 0x60, R143, 0xfe, !PT ;  /* 0x000000600d0d7812 */ /* 0x000fe200078efe8f */
[----:B------:R-:W-:Y:S01]  /*159c0*/  FFMA.FTZ R77, R77, UR5, R113 ;  /* 0x000000054d4d7c23 */ /* 0x000fe20008010071 */
[--C-:B------:R-:W-:Y:S01]  /*159d0*/  LOP3.LUT R12, R12, 0x61, R143.reuse, 0xfe, !PT ;  /* 0x000000610c0c7812 */ /* 0x100fe200078efe8f */
[----:B------:R-:W-:Y:S01]  /*159e0*/  FFMA.FTZ R24, R24, UR5, R108 ;  /* 0x0000000518187c23 */ /* 0x000fe2000801006c */
[----:B------:R-:W-:-:S02]  /*159f0*/  LOP3.LUT R8, R8, 0x68, R143, 0xfe, !PT ;  /* 0x0000006808087812 */ /* 0x000fc400078efe8f */
[--C-:B------:R-:W-:Y:S02]  /*15a00*/  LOP3.LUT R5, R5, 0x69, R143.reuse, 0xfe, !PT ;  /* 0x0000006905057812 */ /* 0x100fe400078efe8f */
[----:B------:R-:W-:Y:S02]  /*15a10*/  LOP3.LUT R4, R4, 0x70, R143, 0xfe, !PT ;  /* 0x0000007004047812 */ /* 0x000fe400078efe8f */
[----:B------:R-:W-:Y:S02]  /*15a20*/  FSEL R113, R9, -INF , !P5 ;  /* 0xff80000009717808 */ /* 0x000fe40006800000 */
[----:B------:R-:W-:Y:S02]  /*15a30*/  FSEL R97, R97, -INF , !P4 ;  /* 0xff80000061617808 */ /* 0x000fe40006000000 */
[----:B------:R-:W-:Y:S02]  /*15a40*/  FSEL R89, R89, -INF , !P3 ;  /* 0xff80000059597808 */ /* 0x000fe40005800000 */
[----:B------:R-:W-:-:S02]  /*15a50*/  FSEL R77, R77, -INF , !P2 ;  /* 0xff8000004d4d7808 */ /* 0x000fc40005000000 */
[----:B------:R-:W-:Y:S02]  /*15a60*/  FSEL R24, R24, -INF , !P1 ;  /* 0xff80000018187808 */ /* 0x000fe40004800000 */
[-C--:B------:R-:W-:Y:S02]  /*15a70*/  ISETP.GE.AND P5, PT, R13, R2.reuse, PT ;  /* 0x000000020d00720c */ /* 0x080fe40003fa6270 */
[-C--:B------:R-:W-:Y:S02]  /*15a80*/  ISETP.GE.AND P4, PT, R12, R2.reuse, PT ;  /* 0x000000020c00720c */ /* 0x080fe40003f86270 */
[-C--:B------:R-:W-:Y:S02]  /*15a90*/  ISETP.GE.AND P3, PT, R8, R2.reuse, PT ;  /* 0x000000020800720c */ /* 0x080fe40003f66270 */
[-C--:B------:R-:W-:Y:S02]  /*15aa0*/  ISETP.GE.AND P2, PT, R5, R2.reuse, PT ;  /* 0x000000020500720c */ /* 0x080fe40003f46270 */
[----:B------:R-:W-:-:S02]  /*15ab0*/  ISETP.GE.AND P1, PT, R4, R2, PT ;  /* 0x000000020400720c */ /* 0x000fc40003f26270 */
[----:B------:R-:W-:Y:S01]  /*15ac0*/  I2FP.F32.S32 R35, R12 ;  /* 0x0000000c00237245 */ /* 0x000fe20000201400 */
[----:B------:R-:W-:Y:S01]  /*15ad0*/  IMAD.U32 R12, RZ, RZ, UR6 ;  /* 0x00000006ff0c7e24 */ /* 0x000fe2000f8e00ff */
[----:B------:R-:W-:Y:S02]  /*15ae0*/  FSEL R2, R109, -INF , !P6 ;  /* 0xff8000006d027808 */ /* 0x000fe40007000000 */
[----:B------:R-:W-:Y:S01]  /*15af0*/  ISETP.GE.AND P6, PT, R4, R0, PT ;  /* 0x000000000400720c */ /* 0x000fe20003fc6270 */
[----:B------:R-:W-:Y:S01]  /*15b00*/  IMAD.U32 R4, RZ, RZ, UR6 ;  /* 0x00000006ff047e24 */ /* 0x000fe2000f8e00ff */
[----:B------:R-:W-:Y:S01]  /*15b10*/  I2FP.F32.S32 R9, R13 ;  /* 0x0000000d00097245 */ /* 0x000fe20000201400 */
[----:B------:R-:W-:Y:S01]  /*15b20*/  FFMA.FTZ R35, R35, UR5, R105 ;  /* 0x0000000523237c23 */ /* 0x000fe20008010069 */
[----:B------:R-:W-:Y:S01]  /*15b30*/  I2FP.F32.S32 R8, R8 ;  /* 0x0000000800087245 */ /* 0x000fe20000201400 */
[----:B------:R-:W-:Y:S01]  /*15b40*/  IMAD.U32 R13, RZ, RZ, UR6 ;  /* 0x00000006ff0d7e24 */ /* 0x000fe2000f8e00ff */
[--C-:B------:R-:W-:Y:S01]  /*15b50*/  LOP3.LUT R4, R4, 0x18, R143.reuse, 0xfe, !PT ;  /* 0x0000001804047812 */ /* 0x100fe200078efe8f */
[----:B------:R-:W-:Y:S01]  /*15b60*/  FFMA.FTZ R9, R9, UR5, R104 ;  /* 0x0000000509097c23 */ /* 0x000fe20008010068 */
[--C-:B------:R-:W-:Y:S01]  /*15b70*/  LOP3.LUT R12, R12, 0x70, R143.reuse, 0xfe, !PT ;  /* 0x000000700c0c7812 */ /* 0x100fe200078efe8f */
[----:B------:R-:W-:Y:S01]  /*15b80*/  FFMA.FTZ R100, R8, UR5, R100 ;  /* 0x0000000508647c23 */ /* 0x000fe20008010064 */
[----:B------:R-:W-:-:S02]  /*15b90*/  LOP3.LUT R13, R13, 0x11, R143, 0xfe, !PT ;  /* 0x000000110d0d7812 */ /* 0x000fc400078efe8f */
[----:B------:R-:W-:Y:S02]  /*15ba0*/  FSEL R35, R35, -INF , !P4 ;  /* 0xff80000023237808 */ /* 0x000fe40006000000 */
[----:B------:R-:W-:Y:S02]  /*15bb0*/  I2FP.F32.S32 R8, R5 ;  /* 0x0000000500087245 */ /* 0x000fe40000201400 */
[----:B------:R-:W-:Y:S02]  /*15bc0*/  ISETP.GE.AND P4, PT, R4, R0, PT ;  /* 0x000000000400720c */ /* 0x000fe40003f86270 */
[----:B------:R-:W-:Y:S01]  /*15bd0*/  I2FP.F32.S32 R4, R4 ;  /* 0x0000000400047245 */ /* 0x000fe20000201400 */
[----:B------:R-:W-:Y:S01]  /*15be0*/  FFMA.FTZ R101, R8, UR5, R101 ;  /* 0x0000000508657c23 */ /* 0x000fe20008010065 */
[----:B------:R-:W-:Y:S01]  /*15bf0*/  I2FP.F32.S32 R5, R12 ;  /* 0x0000000c00057245 */ /* 0x000fe20000201400 */
[----:B------:R-:W-:Y:S01]  /*15c00*/  IMAD.U32 R8, RZ, RZ, UR6 ;  /* 0x00000006ff087e24 */ /* 0x000fe2000f8e00ff */
[----:B------:R-:W-:Y:S01]  /*15c10*/  FSEL R87, R9, -INF , !P5 ;  /* 0xff80000009577808 */ /* 0x000fe20006800000 */
[----:B------:R-:W-:Y:S01]  /*15c20*/  FFMA.FTZ R14, R4, UR5, R14 ;  /* 0x00000005040e7c23 */ /* 0x000fe2000801000e */
[----:B------:R-:W-:Y:S01]  /*15c30*/  ISETP.GE.AND P5, PT, R13, R0, PT ;  /* 0x000000000d00720c */ /* 0x000fe20003fa6270 */
[----:B------:R-:W-:Y:S01]  /*15c40*/  IMAD.U32 R9, RZ, RZ, UR6 ;  /* 0x00000006ff097e24 */ /* 0x000fe2000f8e00ff */
[----:B------:R-:W-:Y:S01]  /*15c50*/  I2FP.F32.S32 R13, R13 ;  /* 0x0000000d000d7245 */ /* 0x000fe20000201400 */
[C---:B------:R-:W-:Y:S01]  /*15c60*/  FFMA.FTZ R104, R5.reuse, UR5, R96 ;  /* 0x0000000505687c23 */ /* 0x040fe20008010060 */
[----:B------:R-:W-:Y:S01]  /*15c70*/  FFMA.FTZ R98, R5, UR5, R98 ;  /* 0x0000000505627c23 */ /* 0x000fe20008010062 */
[----:B------:R-:W-:Y:S01]  /*15c80*/  IMAD.U32 R4, RZ, RZ, UR6 ;  /* 0x00000006ff047e24 */ /* 0x000fe2000f8e00ff */
[----:B------:R-:W-:Y:S01]  /*15c90*/  LOP3.LUT R8, R8, 0x19, R143, 0xfe, !PT ;  /* 0x0000001908087812 */ /* 0x000fe200078efe8f */
[----:B------:R-:W-:-:S02]  /*15ca0*/  IMAD.U32 R5, RZ, RZ, UR6 ;  /* 0x00000006ff057e24 */ /* 0x000fc4000f8e00ff */
[----:B------:R-:W-:Y:S01]  /*15cb0*/  FFMA.FTZ R13, R13, UR5, R19 ;  /* 0x000000050d0d7c23 */ /* 0x000fe20008010013 */
[--C-:B------:R-:W-:Y:S01]  /*15cc0*/  LOP3.LUT R9, R9, 0x28, R143.reuse, 0xfe, !PT ;  /* 0x0000002809097812 */ /* 0x100fe200078efe8f */
[----:B------:R-:W-:Y:S01]  /*15cd0*/  IMAD.U32 R12, RZ, RZ, UR6 ;  /* 0x00000006ff0c7e24 */ /* 0x000fe2000f8e00ff */
[--C-:B------:R-:W-:Y:S01]  /*15ce0*/  LOP3.LUT R16, R16, 0x29, R143.reuse, 0xfe, !PT ;  /* 0x0000002910107812 */ /* 0x100fe200078efe8f */
[----:B------:R-:W-:Y:S01]  /*15cf0*/  IMAD.U32 R19, RZ, RZ, UR6 ;  /* 0x00000006ff137e24 */ /* 0x000fe2000f8e00ff */
[--C-:B------:R-:W-:Y:S02]  /*15d00*/  LOP3.LUT R4, R4, 0x20, R143.reuse, 0xfe, !PT ;  /* 0x0000002004047812 */ /* 0x100fe400078efe8f */
[----:B------:R-:W-:Y:S02]  /*15d10*/  LOP3.LUT R5, R5, 0x21, R143, 0xfe, !PT ;  /* 0x0000002105057812 */ /* 0x000fe400078efe8f */
[----:B------:R-:W-:Y:S02]  /*15d20*/  FSEL R96, R100, -INF , !P3 ;  /* 0xff80000064607808 */ /* 0x000fe40005800000 */
[----:B------:R-:W-:-:S02]  /*15d30*/  FSEL R164, R98, -INF , !P6 ;  /* 0xff80000062a47808 */ /* 0x000fc40007000000 */
[----:B------:R-:W-:Y:S02]  /*15d40*/  FSEL R13, R13, -INF , !P5 ;  /* 0xff8000000d0d7808 */ /* 0x000fe40006800000 */
[-C--:B------:R-:W-:Y:S02]  /*15d50*/  ISETP.GE.AND P3, PT, R8, R0.reuse, PT ;  /* 0x000000000800720c */ /* 0x080fe40003f66270 */
[----:B------:R-:W-:Y:S02]  /*15d60*/  FSEL R112, R101, -INF , !P2 ;  /* 0xff80000065707808 */ /* 0x000fe40005000000 */
[-C--:B------:R-:W-:Y:S02]  /*15d70*/  ISETP.GE.AND P6, PT, R9, R0.reuse, PT ;  /* 0x000000000900720c */ /* 0x080fe40003fc6270 */
[----:B------:R-:W-:Y:S02]  /*15d80*/  ISETP.GE.AND P5, PT, R16, R0, PT ;  /* 0x000000001000720c */ /* 0x000fe40003fa6270 */
[----:B------:R-:W-:-:S02]  /*15d90*/  I2FP.F32.S32 R8, R8 ;  /* 0x0000000800087245 */ /* 0x000fc40000201400 */
[----:B------:R-:W-:Y:S02]  /*15da0*/  ISETP.GE.AND P2, PT, R4, R0, PT ;  /* 0x000000000400720c */ /* 0x000fe40003f46270 */
[----:B------:R-:W-:Y:S01]  /*15db0*/  FSEL R104, R104, -INF , !P1 ;  /* 0xff80000068687808 */ /* 0x000fe20004800000 */
[----:B------:R-:W-:Y:S01]  /*15dc0*/  FFMA.FTZ R15, R8, UR5, R15 ;  /* 0x00000005080f7c23 */ /* 0x000fe2000801000f */
[----:B------:R-:W-:Y:S01]  /*15dd0*/  I2FP.F32.S32 R9, R9 ;  /* 0x0000000900097245 */ /* 0x000fe20000201400 */
[----:B------:R-:W-:Y:S01]  /*15de0*/  IMAD.U32 R8, RZ, RZ, UR6 ;  /* 0x00000006ff087e24 */ /* 0x000fe2000f8e00ff */
[----:B------:R-:W-:Y:S02]  /*15df0*/  I2FP.F32.S32 R16, R16 ;  /* 0x0000001000107245 */ /* 0x000fe40000201400 */
[----:B------:R-:W-:Y:S01]  /*15e00*/  I2FP.F32.S32 R4, R4 ;  /* 0x0000000400047245 */ /* 0x000fe20000201400 */
[----:B------:R-:W-:Y:S01]  /*15e10*/  FFMA.FTZ R9, R9, UR5, R6 ;  /* 0x0000000509097c23 */ /* 0x000fe20008010006 */
[----:B------:R-:W-:Y:S01]  /*15e20*/  ISETP.GE.AND P1, PT, R5, R0, PT ;  /* 0x000000000500720c */ /* 0x000fe20003f26270 */
[----:B------:R-:W-:Y:S01]  /*15e30*/  FFMA.FTZ R16, R16, UR5, R7 ;  /* 0x0000000510107c23 */ /* 0x000fe20008010007 */
[----:B------:R-:W-:Y:S01]  /*15e40*/  I2FP.F32.S32 R5, R5 ;  /* 0x0000000500057245 */ /* 0x000fe20000201400 */
[----:B------:R-:W-:Y:S01]  /*15e50*/  FFMA.FTZ R4, R4, UR5, R10 ;  /* 0x0000000504047c23 */ /* 0x000fe2000801000a */
[----:B------:R-:W-:Y:S01]  /*15e60*/  IMAD.U32 R7, RZ, RZ, UR6 ;  /* 0x00000006ff077e24 */ /* 0x000fe2000f8e00ff */
[----:B------:R-:W-:Y:S01]  /*15e70*/  LOP3.LUT R8, R8, 0x31, R143, 0xfe, !PT ;  /* 0x0000003108087812 */ /* 0x000fe200078efe8f */
[----:B------:R-:W-:-:S02]  /*15e80*/  IMAD.U32 R6, RZ, RZ, UR6 ;  /* 0x00000006ff067e24 */ /* 0x000fc4000f8e00ff */
[----:B------:R-:W-:Y:S01]  /*15e90*/  FFMA.FTZ R10, R5, UR5, R11 ;  /* 0x00000005050a7c23 */ /* 0x000fe2000801000b */
[----:B------:R-:W-:Y:S01]  /*15ea0*/  IMAD.U32 R5, RZ, RZ, UR6 ;  /* 0x00000006ff057e24 */ /* 0x000fe2000f8e00ff */
[--C-:B------:R-:W-:Y:S02]  /*15eb0*/  LOP3.LUT R7, R7, 0x38, R143.reuse, 0xfe, !PT ;  /* 0x0000003807077812 */ /* 0x100fe400078efe8f */
[--C-:B------:R-:W-:Y:S02]  /*15ec0*/  LOP3.LUT R6, R6, 0x39, R143.reuse, 0xfe, !PT ;  /* 0x0000003906067812 */ /* 0x100fe400078efe8f */
[--C-:B------:R-:W-:Y:S02]  /*15ed0*/  LOP3.LUT R12, R12, 0x40, R143.reuse, 0xfe, !PT ;  /* 0x000000400c0c7812 */ /* 0x100fe400078efe8f */
[----:B------:R-:W-:Y:S02]  /*15ee0*/  LOP3.LUT R5, R5, 0x30, R143, 0xfe, !PT ;  /* 0x0000003005057812 */ /* 0x000fe400078efe8f */
[----:B------:R-:W-:-:S02]  /*15ef0*/  FSEL R15, R15, -INF , !P3 ;  /* 0xff8000000f0f7808 */ /* 0x000fc40005800000 */
[----:B------:R-:W-:Y:S01]  /*15f00*/  FSEL R11, R4, -INF , !P2 ;  /* 0xff800000040b7808 */ /* 0x000fe20005000000 */
[----:B------:R-:W-:Y:S01]  /*15f10*/  IMAD.U32 R4, RZ, RZ, UR6 ;  /* 0x00000006ff047e24 */ /* 0x000fe2000f8e00ff */
[----:B------:R-:W-:Y:S02]  /*15f20*/  FSEL R10, R10, -INF , !P1 ;  /* 0xff8000000a0a7808 */ /* 0x000fe40004800000 */
[-C--:B------:R-:W-:Y:S02]  /*15f30*/  ISETP.GE.AND P3, PT, R8, R0.reuse, PT ;  /* 0x000000000800720c */ /* 0x080fe40003f66270 */
[-C--:B------:R-:W-:Y:S02]  /*15f40*/  ISETP.GE.AND P2, PT, R7, R0.reuse, PT ;  /* 0x000000000700720c */ /* 0x080fe40003f46270 */
[----:B------:R-:W-:Y:S02]  /*15f50*/  ISETP.GE.AND P1, PT, R6, R0, PT ;  /* 0x000000000600720c */ /* 0x000fe40003f26270 */
[----:B------:R-:W-:-:S02]  /*15f60*/  FSEL R9, R9, -INF , !P6 ;  /* 0xff80000009097808 */ /* 0x000fc40007000000 */
[----:B------:R-:W-:Y:S02]  /*15f70*/  FSEL R17, R14, -INF , !P4 ;  /* 0xff8000000e117808 */ /* 0x000fe40006000000 */
[----:B------:R-:W-:Y:S02]  /*15f80*/  I2FP.F32.S32 R8, R8 ;  /* 0x0000000800087245 */ /* 0x000fe40000201400 */
[----:B------:R-:W-:Y:S02]  /*15f90*/  I2FP.F32.S32 R7, R7 ;  /* 0x0000000700077245 */ /* 0x000fe40000201400 */
[----:B------:R-:W-:Y:S01]  /*15fa0*/  I2FP.F32.S32 R6, R6 ;  /* 0x0000000600067245 */ /* 0x000fe20000201400 */
[----:B------:R-:W-:Y:S01]  /*15fb0*/  FFMA.FTZ R8, R8, UR5, R131 ;  /* 0x0000000508087c23 */ /* 0x000fe20008010083 */
[-C--:B------:R-:W-:Y:S01]  /*15fc0*/  ISETP.GE.AND P6, PT, R12, R0.reuse, PT ;  /* 0x000000000c00720c */ /* 0x080fe20003fc6270 */
[----:B------:R-:W-:Y:S01]  /*15fd0*/  FFMA.FTZ R7, R7, UR5, R126 ;  /* 0x0000000507077c23 */ /* 0x000fe2000801007e */
[----:B------:R-:W-:Y:S01]  /*15fe0*/  ISETP.GE.AND P4, PT, R5, R0, PT ;  /* 0x000000000500720c */ /* 0x000fe20003f86270 */
[----:B------:R-:W-:Y:S01]  /*15ff0*/  FFMA.FTZ R6, R6, UR5, R127 ;  /* 0x0000000506067c23 */ /* 0x000fe2000801007f */
[----:B------:R-:W-:Y:S01]  /*16000*/  I2FP.F32.S32 R14, R5 ;  /* 0x00000005000e7245 */ /* 0x000fe20000201400 */
[----:B------:R-:W-:Y:S01]  /*16010*/  IMAD.U32 R5, RZ, RZ, UR6 ;  /* 0x00000006ff057e24 */ /* 0x000fe2000f8e00ff */
[----:B------:R-:W-:-:S02]  /*16020*/  I2FP.F32.S32 R12, R12 ;  /* 0x0000000c000c7245 */ /* 0x000fc40000201400 */
[--C-:B------:R-:W-:Y:S01]  /*16030*/  LOP3.LUT R19, R19, 0x49, R143.reuse, 0xfe, !PT ;  /* 0x0000004913137812 */ /* 0x100fe200078efe8f */
[----:B------:R-:W-:Y:S01]  /*16040*/  FFMA.FTZ R14, R14, UR5, R130 ;  /* 0x000000050e0e7c23 */ /* 0x000fe20008010082 */
[--C-:B------:R-:W-:Y:S01]  /*16050*/  LOP3.LUT R5, R5, 0x50, R143.reuse, 0xfe, !PT ;  /* 0x0000005005057812 */ /* 0x100fe200078efe8f */
[----:B------:R-:W-:Y:S01]  /*16060*/  FFMA.FTZ R12, R12, UR5, R122 ;  /* 0x000000050c0c7c23 */ /* 0x000fe2000801007a */
[--C-:B------:R-:W-:Y:S02]  /*16070*/  LOP3.LUT R4, R4, 0x51, R143.reuse, 0xfe, !PT ;  /* 0x0000005104047812 */ /* 0x100fe400078efe8f */
[--C-:B------:R-:W-:Y:S02]  /*16080*/  LOP3.LUT R21, R21, 0x58, R143.reuse, 0xfe, !PT ;  /* 0x0000005815157812 */ /* 0x100fe400078efe8f */
[----:B------:R-:W-:Y:S02]  /*16090*/  LOP3.LUT R28, R28, 0x41, R143, 0xfe, !PT ;  /* 0x000000411c1c7812 */ /* 0x000fe400078efe8f */
[----:B------:R-:W-:-:S02]  /*160a0*/  FSEL R8, R8, -INF , !P3 ;  /* 0xff80000008087808 */ /* 0x000fc40005800000 */
[----:B------:R-:W-:Y:S02]  /*160b0*/  FSEL R7, R7, -INF , !P2 ;  /* 0xff80000007077808 */ /* 0x000fe40005000000 */
[----:B------:R-:W-:Y:S02]  /*160c0*/  FSEL R6, R6, -INF , !P1 ;  /* 0xff80000006067808 */ /* 0x000fe40004800000 */
[----:B------:R-:W-:Y:S01]  /*160d0*/  LOP3.LUT R32, R32, 0x48, R143, 0xfe, !PT ;  /* 0x0000004820207812 */ /* 0x000fe200078efe8f */
[----:B------:R-:W-:Y:S01]  /*160e0*/  BAR.SYNC.DEFER_BLOCKING 0x0 ;  /* 0x0000000000007b1d */ /* 0x000fe20000010000 */
[-C--:B------:R-:W-:Y:S02]  /*160f0*/  ISETP.GE.AND P3, PT, R19, R0.reuse, PT ;  /* 0x000000001300720c */ /* 0x080fe40003f66270 */
[-C--:B------:R-:W-:Y:S02]  /*16100*/  ISETP.GE.AND P2, PT, R5, R0.reuse, PT ;  /* 0x000000000500720c */ /* 0x080fe40003f46270 */
[----:B------:R-:W-:-:S02]  /*16110*/  ISETP.GE.AND P1, PT, R4, R0, PT ;  /* 0x000000000400720c */ /* 0x000fc40003f26270 */
[----:B------:R-:W-:Y:S02]  /*16120*/  FSEL R12, R12, -INF , !P6 ;  /* 0xff8000000c0c7808 */ /* 0x000fe40007000000 */
[----:B------:R-:W-:Y:S02]  /*16130*/  I2FP.F32.S32 R19, R19 ;  /* 0x0000001300137245 */ /* 0x000fe40000201400 */
[----:B------:R-:W-:Y:S02]  /*16140*/  I2FP.F32.S32 R5, R5 ;  /* 0x0000000500057245 */ /* 0x000fe40000201400 */
[----:B------:R-:W-:Y:S01]  /*16150*/  I2FP.F32.S32 R4, R4 ;  /* 0x0000000400047245 */ /* 0x000fe20000201400 */
[----:B------:R-:W-:Y:S01]  /*16160*/  FFMA.FTZ R119, R19, UR5, R119 ;  /* 0x0000000513777c23 */ /* 0x000fe20008010077 */
[-C--:B------:R-:W-:Y:S01]  /*16170*/  ISETP.GE.AND P6, PT, R21, R0.reuse, PT ;  /* 0x000000001500720c */ /* 0x080fe20003fc6270 */
[----:B------:R-:W-:Y:S01]  /*16180*/  FFMA.FTZ R114, R5, UR5, R114 ;  /* 0x0000000505727c23 */ /* 0x000fe20008010072 */
[----:B------:R-:W-:Y:S01]  /*16190*/  FSEL R16, R16, -INF , !P5 ;  /* 0xff80000010107808 */ /* 0x000fe20006800000 */
[----:B------:R-:W-:Y:S01]  /*161a0*/  FFMA.FTZ R115, R4, UR5, R115 ;  /* 0x0000000504737c23 */ /* 0x000fe20008010073 */
[----:B------:R-:W-:Y:S01]  /*161b0*/  I2FP.F32.S32 R21, R21 ;  /* 0x0000001500157245 */ /* 0x000fe20000201400 */
[----:B------:R-:W-:Y:S01]  /*161c0*/  IMAD.U32 R19, RZ, RZ, UR6 ;  /* 0x00000006ff137e24 */ /* 0x000fe2000f8e00ff */
[----:B------:R-:W-:Y:S01]  /*161d0*/  ISETP.GE.AND P5, PT, R28, R0, PT ;  /* 0x000000001c00720c */ /* 0x000fe20003fa6270 */
[----:B------:R-:W-:Y:S01]  /*161e0*/  IMAD.U32 R5, RZ, RZ, UR6 ;  /* 0x00000006ff057e24 */ /* 0x000fe2000f8e00ff */
[----:B------:R-:W-:Y:S01]  /*161f0*/  FSEL R14, R14, -INF , !P4 ;  /* 0xff8000000e0e7808 */ /* 0x000fe20006000000 */
[----:B------:R-:W-:Y:S01]  /*16200*/  IMAD.U32 R4, RZ, RZ, UR6 ;  /* 0x00000006ff047e24 */ /* 0x000fe2000f8e00ff */
[----:B------:R-:W-:Y:S01]  /*16210*/  I2FP.F32.S32 R28, R28 ;  /* 0x0000001c001c7245 */ /* 0x000fe20000201400 */
[----:B------:R-:W-:Y:S01]  /*16220*/  FFMA.FTZ R110, R21, UR5, R110 ;  /* 0x00000005156e7c23 */ /* 0x000fe2000801006e */
[----:B------:R-:W-:Y:S01]  /*16230*/  ISETP.GE.AND P4, PT, R32, R0, PT ;  /* 0x000000002000720c */ /* 0x000fe20003f86270 */
[----:B------:R-:W-:Y:S01]  /*16240*/  IMAD.U32 R21, RZ, RZ, UR6 ;  /* 0x00000006ff157e24 */ /* 0x000fe2000f8e00ff */
[----:B------:R-:W-:Y:S01]  /*16250*/  I2FP.F32.S32 R32, R32 ;  /* 0x0000002000207245 */ /* 0x000fe20000201400 */
[----:B------:R-:W-:Y:S01]  /*16260*/  FFMA.FTZ R28, R28, UR5, R123 ;  /* 0x000000051c1c7c23 */ /* 0x000fe2000801007b */
[----:B------:R-:W-:-:S02]  /*16270*/  LOP3.LUT R20, R20, 0x59, R143, 0xfe, !PT ;  /* 0x0000005914147812 */ /* 0x000fc400078efe8f */
[--C-:B------:R-:W-:Y:S01]  /*16280*/  LOP3.LUT R19, R19, 0x60, R143.reuse, 0xfe, !PT ;  /* 0x0000006013137812 */ /* 0x100fe200078efe8f */
[----:B------:R-:W-:Y:S01]  /*16290*/  FFMA.FTZ R32, R32, UR5, R118 ;  /* 0x0000000520207c23 */ /* 0x000fe20008010076 */
[--C-:B------:R-:W-:Y:S02]  /*162a0*/  LOP3.LUT R5, R5, 0x61, R143.reuse, 0xfe, !PT ;  /* 0x0000006105057812 */ /* 0x100fe400078efe8f */
[--C-:B------:R-:W-:Y:S02]  /*162b0*/  LOP3.LUT R4, R4, 0x68, R143.reuse, 0xfe, !PT ;  /* 0x0000006804047812 */ /* 0x100fe400078efe8f */
[----:B------:R-:W-:Y:S02]  /*162c0*/  LOP3.LUT R21, R21, 0x69, R143, 0xfe, !PT ;  /* 0x0000006915157812 */ /* 0x000fe400078efe8f */
[----:B------:R-:W-:Y:S02]  /*162d0*/  FSEL R28, R28, -INF , !P5 ;  /* 0xff8000001c1c7808 */ /* 0x000fe40006800000 */
[----:B------:R-:W-:-:S02]  /*162e0*/  ISETP.GE.AND P5, PT, R20, R0, PT ;  /* 0x000000001400720c */ /* 0x000fc40003fa6270 */
[----:B------:R-:W-:Y:S02]  /*162f0*/  FSEL R32, R32, -INF , !P4 ;  /* 0xff80000020207808 */ /* 0x000fe40006000000 */
[----:B------:R-:W-:Y:S02]  /*16300*/  FSEL R128, R119, -INF , !P3 ;  /* 0xff80000077807808 */ /* 0x000fe40005800000 */
[----:B------:R-:W-:Y:S02]  /*16310*/  FSEL R129, R114, -INF , !P2 ;  /* 0xff80000072817808 */ /* 0x000fe40005000000 */
[----:B------:R-:W-:Y:S02]  /*16320*/  I2FP.F32.S32 R20, R20 ;  /* 0x0000001400147245 */ /* 0x000fe40000201400 */
[-C--:B------:R-:W-:Y:S02]  /*16330*/  ISETP.GE.AND P4, PT, R19, R0.reuse, PT ;  /* 0x000000001300720c */ /* 0x080fe40003f86270 */
[-C--:B------:R-:W-:Y:S01]  /*16340*/  ISETP.GE.AND P3, PT, R5, R0.reuse, PT ;  /* 0x000000000500720c */ /* 0x080fe20003f66270 */
[----:B------:R-:W-:Y:S01]  /*16350*/  FFMA.FTZ R111, R20, UR5, R111 ;  /* 0x00000005146f7c23 */ /* 0x000fe2000801006f */
[----:B------:R-:W-:Y:S01]  /*16360*/  ISETP.GE.AND P2, PT, R4, R0, PT ;  /* 0x000000000400720c */ /* 0x000fe20003f46270 */
[----:B------:R-:W-:Y:S01]  /*16370*/  IMAD.U32 R20, RZ, RZ, UR6 ;  /* 0x00000006ff147e24 */ /* 0x000fe2000f8e00ff */
[----:B------:R-:W-:-:S02]  /*16380*/  FSEL R169, R115, -INF , !P1 ;  /* 0xff80000073a97808 */ /* 0x000fc40004800000 */
[----:B------:R-:W-:Y:S02]  /*16390*/  I2FP.F32.S32 R19, R19 ;  /* 0x0000001300137245 */ /* 0x000fe40000201400 */
        /* <DEDUP_REMOVED lines=14> */
[----:B------:R-:W-:Y:S02]  /*16480*/  LOP3.LUT R4, R4, 0x10, R143, 0xfe, !PT ;  /* 0x0000001004047812 */ /* 0x000fe400078efe8f */
[----:B------:R-:W-:Y:S02]  /*16490*/  FSEL R161, R21, -INF , !P1 ;  /* 0xff80000015a17808 */ /* 0x000fe40004800000 */
[----:B------:R-:W-:-:S02]  /*164a0*/  LOP3.LUT R143, R143, UR6, RZ, 0xfc, !PT ;  /* 0x000000068f8f7c12 */ /* 0x000fc4000f8efcff */
[----:B------:R-:W-:Y:S02]  /*164b0*/  PLOP3.LUT P1, PT, PT, PT, UP0, 0x80, 0x0 ;  /* 0x000000000000781c */ /* 0x000fe40003f2f008 */
[----:B------:R-:W-:Y:S02]  /*164c0*/  FSEL R150, R111, -INF , !P5 ;  /* 0xff8000006f967808 */ /* 0x000fe40006800000 */
[-C--:B------:R-:W-:Y:S02]  /*164d0*/  ISETP.GE.AND P5, PT, R20, R0.reuse, PT ;  /* 0x000000001400720c */ /* 0x080fe40003fa6270 */
[----:B------:R-:W-:Y:S02]  /*164e0*/  FSEL R153, R106, -INF , !P4 ;  /* 0xff8000006a997808 */ /* 0x000fe40006000000 */
[----:B------:R-:W-:Y:S02]  /*164f0*/  FSEL R168, R110, -INF , !P6 ;  /* 0xff8000006ea87808 */ /* 0x000fe40007000000 */
[----:B------:R-:W-:-:S02]  /*16500*/  ISETP.GE.AND P4, PT, R19, R0, PT ;  /* 0x000000001300720c */ /* 0x000fc40003f86270 */
[----:B------:R-:W-:Y:S02]  /*16510*/  FSEL R157, R107, -INF , !P3 ;  /* 0xff8000006b9d7808 */ /* 0x000fe40005800000 */
[----:B------:R-:W-:Y:S02]  /*16520*/  FSEL R160, R102, -INF , !P2 ;  /* 0xff80000066a07808 */ /* 0x000fe40005000000 */
[----:B------:R-:W-:Y:S02]  /*16530*/  I2FP.F32.S32 R20, R20 ;  /* 0x0000001400147245 */ /* 0x000fe40000201400 */
[-C--:B------:R-:W-:Y:S02]  /*16540*/  ISETP.GE.AND P6, PT, R143, R0.reuse, PT ;  /* 0x000000008f00720c */ /* 0x080fe40003fc6270 */
[-C--:B------:R-:W-:Y:S01]  /*16550*/  ISETP.GE.AND P3, PT, R5, R0.reuse, PT ;  /* 0x000000000500720c */ /* 0x080fe20003f66270 */
[----:B------:R-:W-:Y:S01]  /*16560*/  FFMA.FTZ R20, R20, UR5, R27 ;  /* 0x0000000514147c23 */ /* 0x000fe2000801001b */
[----:B------:R-:W-:-:S02]  /*16570*/  ISETP.GE.AND P2, PT, R4, R0, PT ;  /* 0x000000000400720c */ /* 0x000fc40003f46270 */
[----:B------:R-:W-:Y:S02]  /*16580*/  I2FP.F32.S32 R19, R19 ;  /* 0x0000001300137245 */ /* 0x000fe40000201400 */
[----:B------:R-:W-:Y:S02]  /*16590*/  I2FP.F32.S32 R143, R143 ;  /* 0x0000008f008f7245 */ /* 0x000fe40000201400 */
[----:B------:R-:W-:Y:S01]  /*165a0*/  I2FP.F32.S32 R5, R5 ;  /* 0x0000000500057245 */ /* 0x000fe20000201400 */
[----:B------:R-:W-:Y:S01]  /*165b0*/  FFMA.FTZ R19, R19, UR5, R22 ;  /* 0x0000000513137c23 */ /* 0x000fe20008010016 */
[----:B------:R-:W-:Y:S01]  /*165c0*/  I2FP.F32.S32 R4, R4 ;  /* 0x0000000400047245 */ /* 0x000fe20000201400 */
[----:B------:R-:W-:Y:S01]  /*165d0*/  FFMA.FTZ R26, R143, UR5, R26 ;  /* 0x000000058f1a7c23 */ /* 0x000fe2000801001a */
[----:B------:R-:W-:Y:S01]  /*165e0*/  FSEL R21, R20, -INF , !P5 ;  /* 0xff80000014157808 */ /* 0x000fe20006800000 */
[----:B------:R-:W-:Y:S01]  /*165f0*/  FFMA.FTZ R5, R5, UR5, R23 ;  /* 0x0000000505057c23 */ /* 0x000fe20008010017 */
[----:B------:R-:W-:Y:S01]  /*16600*/  FSEL R20, R19, -INF , !P4 ;  /* 0xff80000013147808 */ /* 0x000fe20006000000 */
[----:B------:R-:W-:Y:S01]  /*16610*/  FFMA.FTZ R18, R4, UR5, R18 ;  /* 0x0000000504127c23 */ /* 0x000fe20008010012 */
[----:B------:R-:W-:-:S02]  /*16620*/  FSEL R22, R26, -INF , !P6 ;  /* 0xff8000001a167808 */ /* 0x000fc40007000000 */
[----:B------:R-:W-:Y:S02]  /*16630*/  FSEL R19, R5, -INF , !P3 ;  /* 0xff80000005137808 */ /* 0x000fe40005800000 */
[----:B------:R-:W-:Y:S01]  /*16640*/  FSEL R18, R18, -INF , !P2 ;  /* 0xff80000012127808 */ /* 0x000fe20005000000 */
[----:B------:R-:W-:Y:S06]  /*16650*/  @!P1 BRA `(.L_x_2764) ;  /* 0x0000000800949947 */ /* 0x000fec0003800000 */
[----:B------:R-:W-:-:S13]  /*16660*/  PLOP3.LUT P2, PT, PT, PT, UP1, 0x40, 0x0 ;  /* 0x000000000000781c */ /* 0x000fda0003f4e818 */
        /* <DEDUP_REMOVED lines=36> */
[----:B------:R-:W-:Y:S01]  /*168b0*/  @P6 VIADD R100, R100, 0x1 ;  /* 0x0000000164646836 */ /* 0x000fe20000000000 */
[----:B------:R-:W-:-:S03]  /*168c0*/  LOP3.LUT R4, RZ, R0, RZ, 0x33, !PT ;  /* 0x00000000ff047212 */ /* 0x000fc600078e33ff */
[----:B------:R-:W-:Y:S02]  /*168d0*/  IMAD.MOV.U32 R5, RZ, RZ, R98 ;  /* 0x000000ffff057224 */ /* 0x000fe400078e0062 */
[----:B------:R-:W-:Y:S02]  /*168e0*/  @!P4 IADD3 R100, -R100, RZ, RZ ;  /* 0x000000ff6464c210 */ /* 0x000fe40007ffe1ff */
[----:B------:R-:W-:Y:S02]  /*168f0*/  @!P2 IMAD.MOV R5, RZ, RZ, -R5 ;  /* 0x000000ffff05a224 */ /* 0x000fe400078e0a05 */
[----:B------:R-:W-:-:S03]  /*16900*/  SEL R98, R4, R100, !P3 ;  /* 0x0000006404627207 */ /* 0x000fc60005800000 */
[----:B------:R-:W-:Y:S02]  /*16910*/  SEL R4, R4, R5, !P3 ;  /* 0x0000000504047207 */ /* 0x000fe40005800000 */
[----:B------:R-:W-:-:S04]  /*16920*/  IMAD.WIDE R26, R98, 0x4, R240 ;  /* 0x00000004621a7825 */ /* 0x000fc800078e02f0 */
[----:B------:R-:W-:Y:S02]  /*16930*/  IMAD.WIDE R100, R4, 0x4, R240 ;  /* 0x0000000404647825 */ /* 0x000fe400078e02f0 */
[----:B------:R1:W2:Y:S04]  /*16940*/  LDG.E R26, desc[UR10][R26.64] ;  /* 0x0000000a1a1a7981 */ /* 0x0002a8000c1e1900 */
[----:B------:R3:W2:Y:S01]  /*16950*/  LDG.E R23, desc[UR10][R100.64] ;  /* 0x0000000a64177981 */ /* 0x0006a2000c1e1900 */
[----:B------:R-:W-:Y:S02]  /*16960*/  IADD3 R98, R98, -R4, RZ ;  /* 0x8000000462627210 */ /* 0x000fe40007ffe0ff */
[----:B------:R-:W4:Y:S03]  /*16970*/  LDC.64 R4, c[0x0][0x230] ;  /* 0x00008c00ff047b82 */ /* 0x000f260000000a00 */
[----:B------:R-:W-:-:S02]  /*16980*/  IMAD R98, R98, R0, -0x100 ;  /* 0xffffff0062627424 */ /* 0x000fc400078e0200 */
[----:B------:R-:W-:-:S03]  /*16990*/  IMAD.U32 R0, RZ, RZ, UR6 ;  /* 0x00000006ff007e24 */ /* 0x000fc6000f8e00ff */
[----:B-1----:R-:W-:Y:S01]  /*169a0*/  SHF.R.S32.HI R27, RZ, 0x1f, R98 ;  /* 0x0000001fff1b7819 */ /* 0x002fe20000011462 */
[----:B---3--:R-:W-:Y:S01]  /*169b0*/  IMAD.WIDE.U32 R100, R98, R0, RZ ;  /* 0x0000000062647225 */ /* 0x008fe200078e00ff */
[----:B--2---:R-:W-:-:S03]  /*169c0*/  IADD3 R23, -R26, R23, RZ ;  /* 0x000000171a177210 */ /* 0x004fc60007ffe1ff */
[----:B------:R-:W-:Y:S01]  /*169d0*/  IMAD R26, R27, R0, RZ ;  /* 0x000000001b1a7224 */ /* 0x000fe200078e02ff */
[----:B------:R-:W-:-:S03]  /*169e0*/  SHF.R.S32.HI R27, RZ, 0x1f, R23 ;  /* 0x0000001fff1b7819 */ /* 0x000fc60000011417 */
[----:B------:R-:W-:Y:S02]  /*169f0*/  IMAD R26, R98, UR7, R26 ;  /* 0x00000007621a7c24 */ /* 0x000fe4000f8e021a */
[-C--:B----4-:R-:W-:Y:S02]  /*16a00*/  IMAD R27, R27, R4.reuse, RZ ;  /* 0x000000041b1b7224 */ /* 0x090fe400078e02ff */
[----:B------:R-:W-:Y:S02]  /*16a10*/  IMAD.IADD R101, R101, 0x1, R26 ;  /* 0x0000000165657824 */ /* 0x000fe400078e021a */
[C---:B------:R-:W-:Y:S02]  /*16a20*/  IMAD R5, R23.reuse, R5, R27 ;  /* 0x0000000517057224 */ /* 0x040fe400078e021b */
[----:B------:R-:W-:-:S04]  /*16a30*/  IMAD.WIDE.U32 R100, R23, R4, R100 ;  /* 0x0000000417647225 */ /* 0x000fc800078e0064 */
[----:B------:R-:W-:Y:S01]  /*16a40*/  IMAD.MOV.U32 R27, RZ, RZ, R100 ;  /* 0x000000ffff1b7224 */ /* 0x000fe200078e0064 */
[----:B------:R-:W-:Y:S01]  /*16a50*/  IADD3 R26, R101, R5, RZ ;  /* 0x00000005651a7210 */ /* 0x000fe20007ffe0ff */
[----:B------:R-:W-:Y:S06]  /*16a60*/  BRA `(.L_x_2766) ;  /* 0x0000000000107947 */ /* 0x000fec0003800000 */
.L_x_2765:
[----:B------:R-:W1:Y:S02]  /*16a70*/  LDC R0, c[0x0][0x248] ;  /* 0x00009200ff007b82 */ /* 0x000e640000000800 */
[----:B-1----:R-:W-:-:S05]  /*16a80*/  IMAD.SHL.U32 R27, R0, 0x100, RZ ;  /* 0x00000100001b7824 */ /* 0x002fca00078e00ff */
[----:B------:R-:W-:-:S04]  /*16a90*/  IADD3 R27, -R27, RZ, RZ ;  /* 0x000000ff1b1b7210 */ /* 0x000fc80007ffe1ff */
[----:B------:R-:W-:-:S07]  /*16aa0*/  SHF.R.S32.HI R26, RZ, 0x1f, R27 ;  /* 0x0000001fff1a7819 */ /* 0x000fce000001141b */
.L_x_2766:
[----:B------:R-:W1:Y:S01]  /*16ab0*/  @!P0 LDC R98, c[0x0][0x24c] ;  /* 0x00009300ff628b82 */ /* 0x000e620000000800 */
[----:B------:R-:W-:Y:S01]  /*16ac0*/  @!P0 IADD3 R5, P2, R27, UR20, RZ ;  /* 0x000000141b058c10 */ /* 0x000fe2000ff5e0ff */
[----:B------:R-:W-:Y:S01]  /*16ad0*/  @!P0 IMAD.MOV.U32 R102, RZ, RZ, R27 ;  /* 0x000000ffff668224 */ /* 0x000fe200078e001b */
[----:B------:R2:W-:Y:S01]  /*16ae0*/  @P0 STS [R223+0x1004], RZ ;  /* 0x001004ffdf000388 */ /* 0x0005e20000000800 */
[----:B------:R-:W-:Y:S01]  /*16af0*/  @!P0 IMAD.MOV.U32 R103, RZ, RZ, R26 ;  /* 0x000000ffff678224 */ /* 0x000fe200078e001a */
[----:B------:R-:W-:Y:S01]  /*16b00*/  @!P0 IADD3.X R4, R26, UR19, RZ, P2, !PT ;  /* 0x000000131a048c10 */ /* 0x000fe200097fe4ff */
[----:B------:R-:W-:Y:S01]  /*16b10*/  BSSY B0, `(.L_x_2767) ;  /* 0x0000056000007945 */ /* 0x000fe20003800000 */
[C---:B------:R-:W-:Y:S01]  /*16b20*/  @!P0 LEA R106, P2, R5.reuse, R243, 0x1 ;  /* 0x000000f3056a8211 */ /* 0x040fe200078408ff */
        /* <DEDUP_REMOVED lines=13> */
[C---:B------:R-:W-:Y:S01]  /*16c00*/  @!P0 LEA R110, P3, R101.reuse, R243, 0x1 ;  /* 0x000000f3656e8211 */ /* 0x040fe200078608ff */
        /* <DEDUP_REMOVED lines=11> */
[----:B------:R3:W-:Y:S03]  /*16cc0*/  @P0 STS.128 [R223+0x2000], RZ ;  /* 0x002000ffdf000388 */ /* 0x0007e60000000c00 */
[----:B------:R-:W-:Y:S01]  /*16cd0*/  @!P0 LEA.HI.X R111, R101, R242, R100, 0x1, P3 ;  /* 0x000000f2656f8211 */ /* 0x000fe200018f0c64 */
[----:B------:R-:W-:-:S02]  /*16ce0*/  @!P0 IMAD.MOV.U32 R100, RZ, RZ, R27 ;  /* 0x000000ffff648224 */ /* 0x000fc400078e001b */
[----:B------:R-:W-:Y:S02]  /*16cf0*/  @!P0 IMAD.MOV.U32 R101, RZ, RZ, R26 ;  /* 0x000000ffff658224 */ /* 0x000fe400078e001a */
        /* <DEDUP_REMOVED lines=8> */
[----:B-----5:R-:W-:-:S03]  /*16d80*/  @!P0 LEA R108, P2, R102, R243, 0x1 ;  /* 0x000000f3666c8211 */ /* 0x020fc600078408ff */
[----:B------:R-:W-:Y:S01]  /*16d90*/  @!P0 IMAD.IADD R4, R4, 0x1, R101 ;  /* 0x0000000104048824 */ /* 0x000fe200078e0265 */
[----:B------:R-:W-:Y:S01]  /*16da0*/  @!P0 LEA.HI.X R109, R102, R242, R98, 0x1, P2 ;  /* 0x000000f2666d8211 */ /* 0x000fe200010f0c62 */
[----:B------:R-:W-:Y:S01]  /*16db0*/  @!P0 IMAD.MOV.U32 R102, RZ, RZ, R27 ;  /* 0x000000ffff668224 */ /* 0x000fe200078e001b */
[----:B------:R-:W-:-:S03]  /*16dc0*/  @!P0 LEA R98, P2, R0, R27, 0x7 ;  /* 0x0000001b00628211 */ /* 0x000fc600078438ff */
[----:B------:R-:W-:Y:S01]  /*16dd0*/  @!P0 IMAD.WIDE.U32 R102, R0, 0xa0, R102 ;  /* 0x000000a000668825 */ /* 0x000fe200078e0066 */
[-C--:B-1----:R-:W-:Y:S01]  /*16de0*/  @!P0 LEA R106, P4, R98, R243.reuse, 0x1 ;  /* 0x000000f3626a8211 */ /* 0x082fe200078808ff */
[----:B------:R-:W-:Y:S01]  /*16df0*/  @!PT LDS RZ, [RZ] ;  /* 0x00000000fffff984 */ /* 0x000fe20000000800 */
[----:B------:R-:W-:Y:S01]  /*16e00*/  @!PT LDS RZ, [RZ] ;  /* 0x00000000fffff984 */ /* 0x000fe20000000800 */
[----:B------:R-:W-:Y:S01]  /*16e10*/  @!PT LDS RZ, [RZ] ;  /* 0x00000000fffff984 */ /* 0x000fe20000000800 */
[----:B------:R3:W-:Y:S01]  /*16e20*/  @!P0 LDGSTS.E.BYPASS.LTC128B.128 [R223+0x2800], desc[UR10][R108.64] ;  /* 0x028000006cdf8fae */ /* 0x0007e2000b901d4a */
[----:B------:R-:W-:Y:S01]  /*16e30*/  @!P0 LEA.HI.X R23, R0, R26, R23, 0x7, P2 ;  /* 0x0000001a00178211 */ /* 0x000fe200010f3c17 */
[----:B------:R-:W-:Y:S01]  /*16e40*/  @!P0 IMAD.IADD R5, R5, 0x1, R103 ;  /* 0x0000000105058824 */ /* 0x000fe200078e0267 */
[-C--:B------:R-:W-:Y:S01]  /*16e50*/  @!P0 LEA R118, P3, R102, R243.reuse, 0x1 ;  /* 0x000000f366768211 */ /* 0x080fe200078608ff */
        /* <DEDUP_REMOVED lines=33> */
.L_x_2768:
[----:B------:R-:W-:Y:S05]  /*17070*/  BSYNC B0 ;  /* 0x0000000000007941 */ /* 0x000fea0003800000 */
.L_x_2767:
[----:B------:R-:W0:Y:S01]  /*17080*/  LDGDEPBAR ;  /* 0x00000000000079af */ /* 0x000e220000000000 */
[----:B------:R-:W-:-:S04]  /*17090*/  LEA R243, P0, R27, R243, 0x1 ;  /* 0x000000f31bf37211 */ /* 0x000fc800078008ff */
[----:B------:R-:W-:-:S09]  /*170a0*/  LEA.HI.X R242, R27, R242, R26, 0x1, P0 ;  /* 0x000000f21bf27211 */ /* 0x000fd200000f0c1a */
.L_x_2764:
[----:B-1----:R-:W-:-:S04]  /*170b0*/  FMNMX.FTZ R4, R134, R95, !PT ;  /* 0x0000005f86047209 */ /* 0x002fc80007810000 */
        /* <DEDUP_REMOVED lines=70> */
[----:B------:R-:W-:Y:S02]  /*17520*/  FMNMX.FTZ R0, R21, R0, !PT ;  /* 0x0000000015007209 */ /* 0x000fe40007810000 */
[----:B------:R-:W-:-:S02]  /*17530*/  FSEL R4, R105, RZ, P2 ;  /* 0x000000ff69047208 */ /* 0x000fc40001000000 */
[----:B------:R-:W-:Y:S02]  /*17540*/  FMNMX.FTZ R0, R20, R0, !PT ;  /* 0x0000000014007209 */ /* 0x000fe40007810000 */
[----:B------:R-:W-:Y:S01]  /*17550*/  FSEL R103, R103, RZ, P2 ;  /* 0x000000ff67677208 */ /* 0x000fe20001000000 */
[----:B------:R-:W-:Y:S01]  /*17560*/  FADD.FTZ R4, R134, -R4 ;  /* 0x8000000486047221 */ /* 0x000fe20000010000 */
        /* <DEDUP_REMOVED lines=11> */
[--C-:B---3--:R-:W-:Y:S01]  /*17620*/  FFMA.FTZ R111, R90, UR4, -R103.reuse ;  /* 0x000000045a6f7c23 */ /* 0x108fe20008010867 */
        /* <DEDUP_REMOVED lines=82> */
[----:B------:R-:W-:Y:S01]  /*17b50*/  FMNMX.FTZ R0, R149, R0, !PT ;  /* 0x0000000095007209 */ /* 0x000fe20007810000 */
[-C--:B-1----:R-:W-:Y:S01]  /*17b60*/  FMUL.FTZ R232, R232, R167.reuse ;  /* 0x000000a7e8e87220 */ /* 0x082fe20000410000 */
[-C--:B------:R-:W-:Y:S01]  /*17b70*/  FMUL.FTZ R233, R233, R167.reuse ;  /* 0x000000a7e9e97220 */ /* 0x080fe20000410000 */
[-C--:B------:R-:W-:Y:S01]  /*17b80*/  FMUL.FTZ R228, R228, R167.reuse ;  /* 0x000000a7e4e47220 */ /* 0x080fe20000410000 */
[----:B------:R-:W-:Y:S01]  /*17b90*/  FMNMX.FTZ R104, R148, R0, !PT ;  /* 0x0000000094687209 */ /* 0x000fe20007810000 */
[-C--:B------:R-:W-:Y:S01]  /*17ba0*/  FMUL.FTZ R229, R229, R167.reuse ;  /* 0x000000a7e5e57220 */ /* 0x080fe20000410000 */
[-C--:B------:R-:W-:Y:S01]  /*17bb0*/  FMUL.FTZ R224, R224, R167.reuse ;  /* 0x000000a7e0e07220 */ /* 0x080fe20000410000 */
[----:B------:R-:W-:Y:S01]  /*17bc0*/  MUFU.EX2 R145, R145 ;  /* 0x0000009100917308 */ /* 0x000fe20000000800 */
[----:B------:R-:W-:Y:S01]  /*17bd0*/  FMNMX.FTZ R104, R142, R104, !PT ;  /* 0x000000688e687209 */ /* 0x000fe20007810000 */
[----:B------:R-:W-:-:S03]  /*17be0*/  FMUL.FTZ R225, R225, R167 ;  /* 0x000000a7e1e17220 */ /* 0x000fc60000410000 */
[----:B------:R-:W-:-:S03]  /*17bf0*/  FMNMX.FTZ R104, R141, R104, !PT ;  /* 0x000000688d687209 */ /* 0x000fc60007810000 */
[----:B------:R-:W1:Y:S01]  /*17c00*/  MUFU.EX2 R144, R144 ;  /* 0x0000009000907308 */ /* 0x000e620000000800 */
[----:B------:R-:W-:-:S04]  /*17c10*/  FMNMX.FTZ R104, R140, R104, !PT ;  /* 0x000000688c687209 */ /* 0x000fc80007810000 */
        /* <DEDUP_REMOVED lines=69> */
[--C-:B------:R-:W-:Y:S01]  /*18070*/  FFMA.FTZ R162, R22, UR4, -R55.reuse ;  /* 0x0000000416a27c23 */ /* 0x100fe20008010837 */
[----:B------:R-:W1:Y:S01]  /*18080*/  LDSM.16.MT88.4 R16, [R246+0x5000] ;  /* 0x00500000f610783b */ /* 0x000e620000004200 */
[--C-:B------:R-:W-:Y:S01]  /*18090*/  FFMA.FTZ R158, R21, UR4, -R55.reuse ;  /* 0x00000004159e7c23 */ /* 0x100fe20008010837 */
[--C-:B------:R-:W-:Y:S01]  /*180a0*/  FFMA.FTZ R155, R20, UR4, -R55.reuse ;  /* 0x00000004149b7c23 */ /* 0x100fe20008010837 */
[----:B------:R-:W-:Y:S01]  /*180b0*/  FMUL.FTZ R5, R5, UR4 ;  /* 0x0000000405057c20 */ /* 0x000fe20008410000 */
[----:B------:R-:W-:Y:S01]  /*180c0*/  MUFU.EX2 R154, R154 ;  /* 0x0000009a009a7308 */ /* 0x000fe20000000800 */
[--C-:B------:R-:W-:Y:S01]  /*180d0*/  FFMA.FTZ R127, R11, UR4, -R55.reuse ;  /* 0x000000040b7f7c23 */ /* 0x100fe20008010837 */
[--C-:B------:R-:W-:Y:S01]  /*180e0*/  FFMA.FTZ R123, R10, UR4, -R55.reuse ;  /* 0x000000040a7b7c23 */ /* 0x100fe20008010837 */
[--C-:B------:R-:W-:Y:S01]  /*180f0*/  FFMA.FTZ R122, R9, UR4, -R55.reuse ;  /* 0x00000004097a7c23 */ /* 0x100fe20008010837 */
[--C-:B------:R-:W-:Y:S01]  /*18100*/  FFMA.FTZ R117, R8, UR4, -R55.reuse ;  /* 0x0000000408757c23 */ /* 0x100fe20008010837 */
[--C-:B------:R-:W-:Y:S01]  /*18110*/  FFMA.FTZ R113, R7, UR4, -R55.reuse ;  /* 0x0000000407717c23 */ /* 0x100fe20008010837 */
[----:B------:R-:W2:Y:S01]  /*18120*/  LDSM.16.MT88.4 R8, [R245+0x5000] ;  /* 0x00500000f508783b */ /* 0x000ea20000004200 */
[--C-:B------:R-:W-:Y:S01]  /*18130*/  FFMA.FTZ R110, R6, UR4, -R55.reuse ;  /* 0x00000004066e7c23 */ /* 0x100fe20008010837 */
[----:B------:R-:W-:Y:S01]  /*18140*/  MUFU.EX2 R162, R162 ;  /* 0x000000a200a27308 */ /* 0x000fe20000000800 */
[--C-:B------:R-:W-:Y:S01]  /*18150*/  FFMA.FTZ R146, R13, UR4, -R55.reuse ;  /* 0x000000040d927c23 */ /* 0x100fe20008010837 */
[--C-:B------:R-:W-:Y:S01]  /*18160*/  FFMA.FTZ R130, R15, UR4, -R55.reuse ;  /* 0x000000040f827c23 */ /* 0x100fe20008010837 */
[--C-:B------:R-:W-:Y:S01]  /*18170*/  FFMA.FTZ R114, R14, UR4, -R55.reuse ;  /* 0x000000040e727c23 */ /* 0x100fe20008010837 */
[--C-:B------:R-:W-:Y:S01]  /*18180*/  FFMA.FTZ R112, R12, UR4, -R55.reuse ;  /* 0x000000040c707c23 */ /* 0x100fe20008010837 */
[----:B------:R-:W-:Y:S01]  /*18190*/  F2FP.F16.F32.PACK_AB R12, R163, R166 ;  /* 0x000000a6a30c723e */ /* 0x000fe200000000ff */
[----:B------:R-:W-:Y:S01]  /*181a0*/  FMUL.FTZ R20, R236, R167 ;  /* 0x000000a7ec147220 */ /* 0x000fe20000410000 */
[----:B------:R-:W-:Y:S01]  /*181b0*/  F2FP.F16.F32.PACK_AB R14, R156, R159 ;  /* 0x0000009f9c0e723e */ /* 0x000fe200000000ff */
[----:B------:R-:W3:Y:S01]  /*181c0*/  MUFU.EX2 R158, R158 ;  /* 0x0000009e009e7308 */ /* 0x000ee20000000800 */
[-C--:B------:R-:W-:Y:S01]  /*181d0*/  FMUL.FTZ R21, R237, R167.reuse ;  /* 0x000000a7ed157220 */ /* 0x080fe20000410000 */
[--C-:B------:R-:W-:Y:S01]  /*181e0*/  FFMA.FTZ R121, R28, UR4, -R55.reuse ;  /* 0x000000041c797c23 */ /* 0x100fe20008010837 */
[--C-:B------:R-:W-:Y:S01]  /*181f0*/  FFMA.FTZ R126, R32, UR4, -R55.reuse ;  /* 0x00000004207e7c23 */ /* 0x100fe20008010837 */
[----:B------:R-:W-:Y:S01]  /*18200*/  LDSM.16.MT88.4 R28, [R246+0x5800] ;  /* 0x00580000f61c783b */ /* 0x000fe20000004200 */
        /* <DEDUP_REMOVED lines=12> */
[----:B---3--:R-:W-:Y:S01]  /*182d0*/  F2FP.F16.F32.PACK_AB R13, R158, R162 ;  /* 0x000000a29e0d723e */ /* 0x008fe200000000ff */
[--C-:B------:R-:W-:Y:S01]  /*182e0*/  FFMA.FTZ R164, R164, UR4, -R55.reuse ;  /* 0x00000004a4a47c23 */ /* 0x100fe20008010837 */
[--C-:B------:R-:W-:Y:S01]  /*182f0*/  FFMA.FTZ R149, R149, UR4, -R55.reuse ;  /* 0x0000000495957c23 */ /* 0x100fe20008010837 */
[--C-:B------:R-:W-:Y:S01]  /*18300*/  FFMA.FTZ R148, R148, UR4, -R55.reuse ;  /* 0x0000000494947c23 */ /* 0x100fe20008010837 */
[--C-:B------:R-:W-:Y:S01]  /*18310*/  FFMA.FTZ R142, R142, UR4, -R55.reuse ;  /* 0x000000048e8e7c23 */ /* 0x100fe20008010837 */
[----:B------:R-:W-:Y:S01]  /*18320*/  FFMA.FTZ R166, R216, R167, R166 ;  /* 0x000000a7d8a67223 */ /* 0x000fe200000100a6 */
[--C-:B------:R-:W-:Y:S01]  /*18330*/  FFMA.FTZ R141, R141, UR4, -R55.reuse ;  /* 0x000000048d8d7c23 */ /* 0x100fe20008010837 */
[----:B------:R-:W-:Y:S01]  /*18340*/  MUFU.EX2 R151, R151 ;  /* 0x0000009700977308 */ /* 0x000fe20000000800 */
[----:B----4-:R-:W-:Y:S01]  /*18350*/  F2FP.F16.F32.PACK_AB R15, R154, R155 ;  /* 0x0000009b9a0f723e */ /* 0x010fe200000000ff */
[----:B------:R-:W-:Y:S01]  /*18360*/  FADD.FTZ R163, R163, R166 ;  /* 0x000000a6a3a37221 */ /* 0x000fe20000010000 */
[--C-:B------:R-:W-:Y:S01]  /*18370*/  FFMA.FTZ R140, R140, UR4, -R55.reuse ;  /* 0x000000048c8c7c23 */ /* 0x100fe20008010837 */
[--C-:B------:R-:W-:Y:S01]  /*18380*/  FFMA.FTZ R139, R139, UR4, -R55.reuse ;  /* 0x000000048b8b7c23 */ /* 0x100fe20008010837 */
[----:B------:R-:W-:Y:S01]  /*18390*/  FFMA.FTZ R138, R138, UR4, -R55 ;  /* 0x000000048a8a7c23 */ /* 0x000fe20008010837 */
[----:B------:R-:W-:Y:S01]  /*183a0*/  FADD.FTZ R163, R159, R163 ;  /* 0x000000a39fa37221 */ /* 0x000fe20000010000 */
[----:B------:R-:W-:Y:S01]  /*183b0*/  FFMA.FTZ R137, R137, UR4, -R55 ;  /* 0x0000000489897c23 */ /* 0x000fe20008010837 */
[----:B------:R-:W3:Y:S01]  /*183c0*/  MUFU.EX2 R146, R146 ;  /* 0x0000009200927308 */ /* 0x000ee20000000800 */
[----:B-----5:R-:W4:Y:S01]  /*183d0*/  LDSM.16.MT88.4 R4, [R246+0x5400] ;  /* 0x00540000f604783b */ /* 0x020f220000004200 */
[-C--:B-1----:R-:W-:Y:S01]  /*183e0*/  FMUL.FTZ R22, R238, R165.reuse ;  /* 0x000000a5ee167220 */ /* 0x082fe20000410000 */
        /* <DEDUP_REMOVED lines=9> */
[----:B------:R-:W-:Y:S01]  /*18480*/  FFMA.FTZ R162, R217, R165, R162 ;  /* 0x000000a5d9a27223 */ /* 0x000fe200000100a2 */
[----:B------:R-:W-:Y:S01]  /*18490*/  FADD.FTZ R163, R156, R163 ;  /* 0x000000a39ca37221 */ /* 0x000fe20000010000 */
[--C-:B------:R-:W-:Y:S01]  /*184a0*/  FFMA.FTZ R136, R136, UR4, -R55.reuse ;  /* 0x0000000488887c23 */ /* 0x100fe20008010837 */
[----:B------:R-:W-:Y:S01]  /*184b0*/  FFMA.FTZ R135, R135, UR4, -R55 ;  /* 0x0000000487877c23 */ /* 0x000fe20008010837 */
[----:B------:R-:W1:Y:S01]  /*184c0*/  MUFU.EX2 R130, R130 ;  /* 0x0000008200827308 */ /* 0x000e620000000800 */
[C---:B------:R-:W-:Y:S01]  /*184d0*/  HMMA.16816.F32 R16, R12.reuse, R18, R232 ;  /* 0x000000120c10723c */ /* 0x040fe200000018e8 */
[----:B---3--:R-:W-:Y:S01]  /*184e0*/  F2FP.F16.F32.PACK_AB R33, R146, R151 ;  /* 0x000000979221723e */ /* 0x008fe200000000ff */
[----:B------:R-:W-:Y:S01]  /*184f0*/  FADD.FTZ R162, R158, R162 ;  /* 0x000000a29ea27221 */ /* 0x000fe20000010000 */
[----:B------:R-:W-:Y:S01]  /*18500*/  FADD.FTZ R152, R152, R163 ;  /* 0x000000a398987221 */ /* 0x000fe20000010000 */
[--C-:B------:R-:W-:Y:S01]  /*18510*/  FFMA.FTZ R132, R132, UR4, -R55.reuse ;  /* 0x0000000484847c23 */ /* 0x100fe20008010837 */
[--C-:B------:R-:W-:Y:S01]  /*18520*/  FFMA.FTZ R70, R70, UR4, -R55.reuse ;  /* 0x0000000446467c23 */ /* 0x100fe20008010837 */
[C---:B--2---:R-:W-:Y:S01]  /*18530*/  HMMA.16816.F32 R228, R12.reuse, R8, R228 ;  /* 0x000000080ce4723c */ /* 0x044fe200000018e4 */
[----:B------:R-:W-:Y:S01]  /*18540*/  MUFU.EX2 R127, R127 ;  /* 0x0000007f007f7308 */ /* 0x000fe20000000800 */
[----:B------:R-:W-:Y:S01]  /*18550*/  FADD.FTZ R162, R155, R162 ;  /* 0x000000a29ba27221 */ /* 0x000fe20000010000 */
[----:B------:R-:W-:Y:S01]  /*18560*/  FADD.FTZ R152, R147, R152 ;  /* 0x0000009893987221 */ /* 0x000fe20000010000 */
[--C-:B------:R-:W-:Y:S01]  /*18570*/  FFMA.FTZ R68, R68, UR4, -R55.reuse ;  /* 0x0000000444447c23 */ /* 0x100fe20008010837 */
[--C-:B------:R-:W-:Y:S01]  /*18580*/  FFMA.FTZ R66, R66, UR4, -R55.reuse ;  /* 0x0000000442427c23 */ /* 0x100fe20008010837 */
[----:B------:R-:W-:Y:S01]  /*18590*/  HMMA.16816.F32 R224, R12, R10, R224 ;  /* 0x0000000a0ce0723c */ /* 0x000fe200000018e0 */
[----:B------:R-:W2:Y:S01]  /*185a0*/  LDSM.16.MT88.4 R8, [R245+0x5800] ;  /* 0x00580000f508783b */ /* 0x000ea20000004200 */
[----:B------:R-:W-:Y:S01]  /*185b0*/  FADD.FTZ R154, R154, R162 ;  /* 0x000000a29a9a7221 */ /* 0x000fe20000010000 */
[----:B------:R-:W3:Y:S01]  /*185c0*/  MUFU.EX2 R123, R123 ;  /* 0x0000007b007b7308 */ /* 0x000ee20000000800 */
[----:B-1----:R-:W-:Y:S01]  /*185d0*/  F2FP.F16.F32.PACK_AB R35, R130, R143 ;  /* 0x0000008f8223723e */ /* 0x002fe200000000ff */
[----:B------:R-:W-:Y:S01]  /*185e0*/  FADD.FTZ R152, R145, R152 ;  /* 0x0000009891987221 */ /* 0x000fe20000010000 */
[----:B------:R-:W-:Y:S01]  /*185f0*/  FADD.FTZ R151, R151, R154 ;  /* 0x0000009a97977221 */ /* 0x000fe20000010000 */
        /* <DEDUP_REMOVED lines=8> */
[--C-:B------:R-:W-:Y:S01]  /*18680*/  FFMA.FTZ R62, R62, UR4, -R55.reuse ;  /* 0x000000043e3e7c23 */ /* 0x100fe20008010837 */
        /* <DEDUP_REMOVED lines=8> */
[C---:B------:R-:W-:Y:S01]  /*18710*/  HMMA.16816.F32 R228, R32.reuse, R24, R228 ;  /* 0x0000001820e4723c */ /* 0x040fe200000018e4 */
[----:B------:R-:W-:Y:S01]  /*18720*/  FFMA.FTZ R42, R42, UR4, -R55 ;  /* 0x000000042a2a7c23 */ /* 0x000fe20008010837 */
[----:B------:R-:W-:Y:S01]  /*18730*/  FADD.FTZ R130, R127, R130 ;  /* 0x000000827f827221 */ /* 0x000fe20000010000 */
[----:B------:R-:W3:Y:S01]  /*18740*/  MUFU.EX2 R114, R114 ;  /* 0x0000007200727308 */ /* 0x000ee20000000800 */
[----:B------:R-:W-:Y:S01]  /*18750*/  FADD.FTZ R131, R124, R131 ;  /* 0x000000837c837221 */ /* 0x000fe20000010000 */
[----:B------:R-:W-:Y:S01]  /*18760*/  FFMA.FTZ R41, R41, UR4, -R55 ;  /* 0x0000000429297c23 */ /* 0x000fe20008010837 */
[----:B------:R-:W-:Y:S01]  /*18770*/  HMMA.16816.F32 R224, R32, R26, R224 ;  /* 0x0000001a20e0723c */ /* 0x000fe200000018e0 */
[----:B------:R-:W5:Y:S01]  /*18780*/  LDSM.16.MT88.4 R24, [R245+0x5c00] ;  /* 0x005c0000f518783b */ /* 0x000f620000004200 */
[----:B------:R-:W-:Y:S01]  /*18790*/  FADD.FTZ R130, R123, R130 ;  /* 0x000000827b827221 */ /* 0x000fe20000010000 */
[----:B------:R-:W-:Y:S01]  /*187a0*/  FADD.FTZ R131, R120, R131 ;  /* 0x0000008378837221 */ /* 0x000fe20000010000 */
[----:B------:R-:W-:Y:S01]  /*187b0*/  FFMA.FTZ R38, R38, UR4, -R55 ;  /* 0x0000000426267c23 */ /* 0x000fe20008010837 */
[----:B------:R-:W2:Y:S01]  /*187c0*/  MUFU.EX2 R117, R117 ;  /* 0x0000007500757308 */ /* 0x000ea20000000800 */
[----:B-1----:R-:W-:Y:S01]  /*187d0*/  F2FP.F16.F32.PACK_AB R15, R118, R122 ;  /* 0x0000007a760f723e */ /* 0x002fe200000000ff */
[----:B------:R-:W-:Y:S01]  /*187e0*/  FADD.FTZ R122, R122, R130 ;  /* 0x000000827a7a7221 */ /* 0x000fe20000010000 */
[----:B------:R-:W-:Y:S01]  /*187f0*/  F2FP.F16.F32.PACK_AB R32, R116, R119 ;  /* 0x000000777420723e */ /* 0x000fe200000000ff */
[----:B------:R-:W-:Y:S01]  /*18800*/  FADD.FTZ R119, R119, R131 ;  /* 0x0000008377777221 */ /* 0x000fe20000010000 */
[----:B------:R-:W-:Y:S01]  /*18810*/  F2FP.F16.F32.PACK_AB R34, R111, R115 ;  /* 0x000000736f22723e */ /* 0x000fe200000000ff */
[----:B------:R-:W-:Y:S01]  /*18820*/  FADD.FTZ R122, R118, R122 ;  /* 0x0000007a767a7221 */ /* 0x000fe20000010000 */
[----:B------:R-:W-:Y:S01]  /*18830*/  FFMA.FTZ R36, R36, UR4, -R55 ;  /* 0x0000000424247c23 */ /* 0x000fe20008010837 */
[C---:B------:R-:W-:Y:S01]  /*18840*/  HMMA.16816.F32 R20, R12.reuse, R28, R20 ;  /* 0x0000001c0c14723c */ /* 0x040fe20000001814 */
[----:B------:R-:W1:Y:S01]  /*18850*/  MUFU.EX2 R113, R113 ;  /* 0x0000007100717308 */ /* 0x000e620000000800 */
[----:B---3--:R-:W-:Y:S01]  /*18860*/  FADD.FTZ R122, R114, R122 ;  /* 0x0000007a727a7221 */ /* 0x008fe20000010000 */
[----:B------:R-:W-:Y:S01]  /*18870*/  FADD.FTZ R119, R116, R119 ;  /* 0x0000007774777221 */ /* 0x000fe20000010000 */
[----:B------:R-:W-:Y:S01]  /*18880*/  FFMA.FTZ R43, R43, UR4, -R55 ;  /* 0x000000042b2b7c23 */ /* 0x000fe20008010837 */
[----:B------:R-:W-:Y:S01]  /*18890*/  LDSM.16.MT88.4 R232, [R246+0x8c00] ;  /* 0x008c0000f6e8783b */ /* 0x000fe20000004200 */
[C---:B------:R-:W-:Y:S01]  /*188a0*/  HMMA.16816.F32 R28, R12.reuse, R30, R16 ;  /* 0x0000001e0c1c723c */ /* 0x040fe20000001810 */
[----:B------:R-:W-:Y:S01]  /*188b0*/  FADD.FTZ R115, R115, R119 ;  /* 0x0000007773737221 */ /* 0x000fe20000010000 */
[----:B------:R-:W-:Y:S01]  /*188c0*/  FFMA.FTZ R216, R94, UR4, -R103 ;  /* 0x000000045ed87c23 */ /* 0x000fe20008010867 */
[----:B------:R-:W3:Y:S01]  /*188d0*/  MUFU.EX2 R110, R110 ;  /* 0x0000006e006e7308 */ /* 0x000ee20000000800 */
[----:B------:R-:W5:Y:S01]  /*188e0*/  LDSM.16.MT88.4 R16, [R246+0x6000] ;  /* 0x00600000f610783b */ /* 0x000f620000004200 */
[C---:B--2---:R-:W-:Y:S01]  /*188f0*/  F2FP.F16.F32.PACK_AB R33, R117.reuse, R114 ;  /* 0x000000727521723e */ /* 0x044fe200000000ff */
[----:B------:R-:W-:Y:S01]  /*18900*/  HMMA.16816.F32 R228, R12, R8, R228 ;  /* 0x000000080ce4723c */ /* 0x000fe200000018e4 */
[----:B------:R-:W-:Y:S01]  /*18910*/  FADD.FTZ R117, R117, R122 ;  /* 0x0000007a75757221 */ /* 0x000fe20000010000 */
[----:B------:R-:W-:Y:S01]  /*18920*/  FADD.FTZ R115, R111, R115 ;  /* 0x000000736f737221 */ /* 0x000fe20000010000 */
[----:B------:R-:W-:-:S02]  /*18930*/  FFMA.FTZ R217, R92, UR4, -R55 ;  /* 0x000000045cd97c23 */ /* 0x000fc40008010837 */
[----:B------:R-:W-:Y:S01]  /*18940*/  MUFU.EX2 R112, R112 ;  /* 0x0000007000707308 */ /* 0x000fe20000000800 */
[----:B------:R-:W-:Y:S01]  /*18950*/  HMMA.16816.F32 R224, R12, R10, R224 ;  /* 0x0000000a0ce0723c */ /* 0x000fe200000018e0 */
[----:B------:R-:W2:Y:S01]  /*18960*/  LDSM.16.MT88.4 R8, [R245+0x6000] ;  /* 0x00600000f508783b */ /* 0x000ea20000004200 */
[----:B-1----:R-:W-:Y:S01]  /*18970*/  FADD.FTZ R117, R113, R117 ;  /* 0x0000007571757221 */ /* 0x002fe20000010000 */
[----:B------:R-:W-:-:S04]  /*18980*/  FADD.FTZ R115, R109, R115 ;  /* 0x000000736d737221 */ /* 0x000fc80000010000 */
[----:B------:R-:W1:Y:S01]  /*18990*/  MUFU.EX2 R121, R121 ;  /* 0x0000007900797308 */ /* 0x000e620000000800 */
[C---:B---3--:R-:W-:Y:S01]  /*189a0*/  F2FP.F16.F32.PACK_AB R35, R110.reuse, R113 ;  /* 0x000000716e23723e */ /* 0x048fe200000000ff */
[----:B------:R-:W-:Y:S01]  /*189b0*/  FADD.FTZ R117, R110, R117 ;  /* 0x000000756e757221 */ /* 0x000fe20000010000 */
[C---:B------:R-:W-:Y:S01]  /*189c0*/  F2FP.F16.F32.PACK_AB R12, R108.reuse, R109 ;  /* 0x0000006d6c0c723e */ /* 0x040fe200000000ff */
        /* <DEDUP_REMOVED lines=9> */
[C---:B-1----:R-:W-:Y:S01]  /*18a60*/  F2FP.F16.F32.PACK_AB R13, R121.reuse, R112 ;  /* 0x00000070790d723e */ /* 0x042fe200000000ff */
[----:B------:R-:W-:Y:S01]  /*18a70*/  FADD.FTZ R112, R112, R117 ;  /* 0x0000007570707221 */ /* 0x000fe20000010000 */
[----:B------:R-:W-:Y:S01]  /*18a80*/  FADD.FTZ R106, R102, R106 ;  /* 0x0000006a666a7221 */ /* 0x000fe20000010000 */
[C---:B-----5:R-:W-:Y:S02]  /*18a90*/  HMMA.16816.F32 R228, R32.reuse, R24, R228 ;  /* 0x0000001820e4723c */ /* 0x060fe400000018e4 */
[----:B------:R-:W-:Y:S01]  /*18aa0*/  FADD.FTZ R112, R121, R112 ;  /* 0x0000007079707221 */ /* 0x000fe20000010000 */
[----:B------:R-:W-:Y:S03]  /*18ab0*/  MUFU.EX2 R129, R129 ;  /* 0x0000008100817308 */ /* 0x000fe60000000800 */
[----:B------:R-:W-:Y:S01]  /*18ac0*/  HMMA.16816.F32 R224, R32, R26, R224 ;  /* 0x0000001a20e0723c */ /* 0x000fe200000018e0 */
[----:B------:R-:W1:Y:S04]  /*18ad0*/  LDSM.16.MT88.4 R24, [R245+0x6400] ;  /* 0x00640000f518783b */ /* 0x000e680000004200 */
[----:B------:R-:W5:Y:S01]  /*18ae0*/  MUFU.EX2 R133, R133 ;  /* 0x0000008500857308 */ /* 0x000f620000000800 */
[----:B---3--:R-:W-:Y:S01]  /*18af0*/  F2FP.F16.F32.PACK_AB R15, R128, R126 ;  /* 0x0000007e800f723e */ /* 0x008fe200000000ff */
[----:B------:R-:W-:Y:S01]  /*18b00*/  FADD.FTZ R126, R126, R112 ;  /* 0x000000707e7e7221 */ /* 0x000fe20000010000 */
[C---:B------:R-:W-:Y:S01]  /*18b10*/  F2FP.F16.F32.PACK_AB R32, R101.reuse, R102 ;  /* 0x000000666520723e */ /* 0x040fe200000000ff */
[----:B------:R-:W-:Y:S01]  /*18b20*/  FADD.FTZ R101, R101, R106 ;  /* 0x0000006a65657221 */ /* 0x000fe20000010000 */
[----:B------:R-:W-:Y:S01]  /*18b30*/  F2FP.F16.F32.PACK_AB R34, R99, R100 ;  /* 0x000000646322723e */ /* 0x000fe200000000ff */
[----:B------:R-:W-:-:S02]  /*18b40*/  FADD.FTZ R126, R128, R126 ;  /* 0x0000007e807e7221 */ /* 0x000fc40000010000 */
[----:B------:R-:W3:Y:S01]  /*18b50*/  MUFU.EX2 R134, R134 ;  /* 0x0000008600867308 */ /* 0x000ee20000000800 */
[----:B------:R-:W-:Y:S01]  /*18b60*/  HMMA.16816.F32 R20, R12, R16, R20 ;  /* 0x000000100c14723c */ /* 0x000fe20000001814 */
[----:B------:R-:W-:-:S04]  /*18b70*/  FADD.FTZ R101, R100, R101 ;  /* 0x0000006564657221 */ /* 0x000fc80000010000 */
[----:B------:R-:W-:Y:S01]  /*18b80*/  FADD.FTZ R101, R99, R101 ;  /* 0x0000006563657221 */ /* 0x000fe20000010000 */
[C---:B------:R-:W-:Y:S01]  /*18b90*/  HMMA.16816.F32 R28, R12.reuse, R18, R28 ;  /* 0x000000120c1c723c */ /* 0x040fe2000000181c */
[----:B------:R-:W4:Y:S01]  /*18ba0*/  MUFU.EX2 R150, R150 ;  /* 0x0000009600967308 */ /* 0x000f220000000800 */
        /* <DEDUP_REMOVED lines=23> */
[----:B------:R-:W4:Y:S01]  /*18d20*/  LDSM.16.MT88.4 R4, [R246+0x6c00] ;  /* 0x006c0000f604783b */ /* 0x000f220000004200 */
[C---:B---3--:R-:W-:Y:S01]  /*18d30*/  F2FP.F16.F32.PACK_AB R13, R157.reuse, R153 ;  /* 0x000000999d0d723e */ /* 0x048fe200000000ff */
[----:B------:R-:W-:Y:S01]  /*18d40*/  FADD.FTZ R150, R157, R150 ;  /* 0x000000969d967221 */ /* 0x000fe20000010000 */
[----:B------:R-:W-:Y:S01]  /*18d50*/  FADD.FTZ R96, R96, R98 ;  /* 0x0000006260607221 */ /* 0x000fe20000010000 */
[----:B-1----:R-:W-:Y:S03]  /*18d60*/  HMMA.16816.F32 R228, R32, R24, R228 ;  /* 0x0000001820e4723c */ /* 0x002fe600000018e4 */
[----:B------:R-:W-:Y:S01]  /*18d70*/  MUFU.EX2 R164, R164 ;  /* 0x000000a400a47308 */ /* 0x000fe20000000800 */
[----:B------:R-:W-:-:S02]  /*18d80*/  FADD.FTZ R96, R95, R96 ;  /* 0x000000605f607221 */ /* 0x000fc40000010000 */
[----:B------:R-:W-:Y:S01]  /*18d90*/  HMMA.16816.F32 R224, R32, R26, R224 ;  /* 0x0000001a20e0723c */ /* 0x000fe200000018e0 */
[----:B------:R-:W1:Y:S04]  /*18da0*/  LDSM.16.MT88.4 R24, [R245+0x6c00] ;  /* 0x006c0000f518783b */ /* 0x000e680000004200 */
[----:B------:R-:W3:Y:S01]  /*18db0*/  MUFU.EX2 R149, R149 ;  /* 0x0000009500957308 */ /* 0x000ee20000000800 */
        /* <DEDUP_REMOVED lines=22> */
[----:B--2---:R-:W-:Y:S01]  /*18f20*/  F2FP.F16.F32.PACK_AB R35, R142, R148 ;  /* 0x000000948e23723e */ /* 0x004fe200000000ff */
[----:B------:R-:W-:-:S04]  /*18f30*/  FADD.FTZ R148, R148, R164 ;  /* 0x000000a494947221 */ /* 0x000fc80000010000 */
[----:B------:R-:W-:Y:S02]  /*18f40*/  FADD.FTZ R148, R142, R148 ;  /* 0x000000948e947221 */ /* 0x000fe40000010000 */
[----:B------:R-:W2:Y:S01]  /*18f50*/  MUFU.EX2 R86, R86 ;  /* 0x0000005600567308 */ /* 0x000ea20000000800 */
[C---:B----4-:R-:W-:Y:S06]  /*18f60*/  HMMA.16816.F32 R20, R32.reuse, R4, R20 ;  /* 0x000000042014723c */ /* 0x050fec0000001814 */
[----:B------:R-:W-:Y:S01]  /*18f70*/  HMMA.16816.F32 R28, R32, R6, R28 ;  /* 0x00000006201c723c */ /* 0x000fe2000000181c */
[----:B------:R-:W4:Y:S01]  /*18f80*/  MUFU.EX2 R85, R85 ;  /* 0x0000005500557308 */ /* 0x000f220000000800 */
[----:B------:R-:W3:Y:S01]  /*18f90*/  LDSM.16.MT88.4 R4, [R246+0x7400] ;  /* 0x00740000f604783b */ /* 0x000ee20000004200 */
[----:B-----5:R-:W-:Y:S01]  /*18fa0*/  F2FP.F16.F32.PACK_AB R12, R87, R88 ;  /* 0x00000058570c723e */ /* 0x020fe200000000ff */
[----:B------:R-:W-:-:S02]  /*18fb0*/  FADD.FTZ R88, R88, R90 ;  /* 0x0000005a58587221 */ /* 0x000fc40000010000 */
[C---:B-1----:R-:W-:Y:S02]  /*18fc0*/  HMMA.16816.F32 R228, R32.reuse, R24, R228 ;  /* 0x0000001820e4723c */ /* 0x042fe400000018e4 */
[----:B------:R-:W-:Y:S01]  /*18fd0*/  FADD.FTZ R88, R87, R88 ;  /* 0x0000005857587221 */ /* 0x000fe20000010000 */
[----:B------:R-:W-:Y:S03]  /*18fe0*/  MUFU.EX2 R141, R141 ;  /* 0x0000008d008d7308 */ /* 0x000fe60000000800 */
[----:B------:R-:W-:Y:S01]  /*18ff0*/  HMMA.16816.F32 R224, R32, R26, R224 ;  /* 0x0000001a20e0723c */ /* 0x000fe200000018e0 */
[----:B------:R-:W1:Y:S01]  /*19000*/  LDSM.16.MT88.4 R24, [R245+0x7400] ;  /* 0x00740000f518783b */ /* 0x000e620000004200 */
[----:B--2---:R-:W-:-:S03]  /*19010*/  FADD.FTZ R88, R86, R88 ;  /* 0x0000005856587221 */ /* 0x004fc60000010000 */
[----:B------:R-:W2:Y:S01]  /*19020*/  MUFU.EX2 R140, R140 ;  /* 0x0000008c008c7308 */ /* 0x000ea20000000800 */
[C---:B----4-:R-:W-:Y:S01]  /*19030*/  F2FP.F16.F32.PACK_AB R14, R85.reuse, R86 ;  /* 0x00000056550e723e */ /* 0x050fe200000000ff */
[----:B------:R-:W-:-:S06]  /*19040*/  FADD.FTZ R85, R85, R88 ;  /* 0x0000005855557221 */ /* 0x000fcc0000010000 */
[----:B------:R-:W4:Y:S08]  /*19050*/  MUFU.EX2 R139, R139 ;  /* 0x0000008b008b7308 */ /* 0x000f300000000800 */
[----:B------:R-:W5:Y:S01]  /*19060*/  MUFU.EX2 R138, R138 ;  /* 0x0000008a008a7308 */ /* 0x000f620000000800 */
[----:B--2---:R-:W-:Y:S01]  /*19070*/  F2FP.F16.F32.PACK_AB R13, R140, R141 ;  /* 0x0000008d8c0d723e */ /* 0x004fe200000000ff */
[----:B------:R-:W-:-:S04]  /*19080*/  FADD.FTZ R141, R141, R148 ;  /* 0x000000948d8d7221 */ /* 0x000fc80000010000 */
[----:B------:R-:W-:Y:S02]  /*19090*/  FADD.FTZ R141, R140, R141 ;  /* 0x0000008d8c8d7221 */ /* 0x000fe40000010000 */
[----:B------:R-:W2:Y:S02]  /*190a0*/  MUFU.EX2 R84, R84 ;  /* 0x0000005400547308 */ /* 0x000ea40000000800 */
[----:B----4-:R-:W-:-:S06]  /*190b0*/  FADD.FTZ R141, R139, R141 ;  /* 0x0000008d8b8d7221 */ /* 0x010fcc0000010000 */
        /* <DEDUP_REMOVED lines=8> */
[----:B------:R-:W5:Y:S01]  /*19140*/  LDSM.16.MT88.4 R16, [R246+0x7800] ;  /* 0x00780000f610783b */ /* 0x000f620000004200 */
[C---:B----4-:R-:W-:Y:S01]  /*19150*/  F2FP.F16.F32.PACK_AB R32, R83.reuse, R84 ;  /* 0x000000545320723e */ /* 0x050fe200000000ff */
[----:B------:R-:W-:Y:S02]  /*19160*/  FADD.FTZ R85, R83, R85 ;  /* 0x0000005553557221 */ /* 0x000fe40000010000 */
[C---:B---3--:R-:W-:Y:S03]  /*19170*/  HMMA.16816.F32 R228, R12.reuse, R8, R228 ;  /* 0x000000080ce4723c */ /* 0x048fe600000018e4 */
[----:B------:R-:W3:Y:S03]  /*19180*/  MUFU.EX2 R137, R137 ;  /* 0x0000008900897308 */ /* 0x000ee60000000800 */
[----:B------:R-:W-:Y:S01]  /*19190*/  HMMA.16816.F32 R224, R12, R10, R224 ;  /* 0x0000000a0ce0723c */ /* 0x000fe200000018e0 */
[----:B------:R-:W4:Y:S04]  /*191a0*/  LDSM.16.MT88.4 R8, [R245+0x7800] ;  /* 0x00780000f508783b */ /* 0x000f280000004200 */
[----:B------:R-:W1:Y:S01]  /*191b0*/  MUFU.EX2 R136, R136 ;  /* 0x0000008800887308 */ /* 0x000e620000000800 */
[----:B--2---:R-:W-:Y:S01]  /*191c0*/  F2FP.F16.F32.PACK_AB R34, R81, R82 ;  /* 0x000000525122723e */ /* 0x004fe200000000ff */
[----:B------:R-:W2:Y:S01]  /*191d0*/  LDSM.16.MT88.4 R12, [R246+0x7c00] ;  /* 0x007c0000f60c783b */ /* 0x000ea20000004200 */
[----:B------:R-:W-:-:S04]  /*191e0*/  FADD.FTZ R82, R82, R85 ;  /* 0x0000005552527221 */ /* 0x000fc80000010000 */
[----:B------:R-:W-:Y:S01]  /*191f0*/  FADD.FTZ R82, R81, R82 ;  /* 0x0000005251527221 */ /* 0x000fe20000010000 */
        /* <DEDUP_REMOVED lines=10> */
[----:B------:R-:W-:Y:S01]  /*192a0*/  MUFU.EX2 R78, R78 ;  /* 0x0000004e004e7308 */ /* 0x000fe20000000800 */
[C---:B------:R-:W-:Y:S06]  /*192b0*/  HMMA.16816.F32 R20, R32.reuse, R4, R20 ;  /* 0x000000042014723c */ /* 0x040fec0000001814 */
[----:B------:R-:W-:Y:S01]  /*192c0*/  HMMA.16816.F32 R28, R32, R6, R28 ;  /* 0x00000006201c723c */ /* 0x000fe2000000181c */
[----:B------:R-:W3:Y:S01]  /*192d0*/  MUFU.EX2 R77, R77 ;  /* 0x0000004d004d7308 */ /* 0x000ee20000000800 */
[----:B-1----:R-:W-:Y:S01]  /*192e0*/  F2FP.F16.F32.PACK_AB R4, R79, R80 ;  /* 0x000000504f04723e */ /* 0x002fe200000000ff */
[----:B------:R-:W-:-:S03]  /*192f0*/  FADD.FTZ R80, R80, R82 ;  /* 0x0000005250507221 */ /* 0x000fc60000010000 */
[C---:B------:R-:W-:Y:S01]  /*19300*/  HMMA.16816.F32 R228, R32.reuse, R24, R228 ;  /* 0x0000001820e4723c */ /* 0x040fe200000018e4 */
[----:B------:R-:W-:Y:S02]  /*19310*/  FADD.FTZ R80, R79, R80 ;  /* 0x000000504f507221 */ /* 0x000fe40000010000 */
[----:B------:R-:W-:Y:S03]  /*19320*/  MUFU.EX2 R70, R70 ;  /* 0x0000004600467308 */ /* 0x000fe60000000800 */
[----:B------:R-:W-:Y:S01]  /*19330*/  HMMA.16816.F32 R224, R32, R26, R224 ;  /* 0x0000001a20e0723c */ /* 0x000fe200000018e0 */
[----:B------:R-:W-:Y:S01]  /*19340*/  FFMA.FTZ R25, R60, UR4, -R55 ;  /* 0x000000043c197c23 */ /* 0x000fe20008010837 */
[----:B------:R-:W-:Y:S01]  /*19350*/  FFMA.FTZ R24, R47, UR4, -R103 ;  /* 0x000000042f187c23 */ /* 0x000fe20008010867 */
[--C-:B------:R-:W-:Y:S02]  /*19360*/  FFMA.FTZ R47, R48, UR4, -R55.reuse ;  /* 0x00000004302f7c23 */ /* 0x100fe40008010837 */
[----:B------:R-:W1:Y:S01]  /*19370*/  MUFU.EX2 R68, R68 ;  /* 0x0000004400447308 */ /* 0x000e620000000800 */
[----:B---3--:R-:W-:Y:S01]  /*19380*/  F2FP.F16.F32.PACK_AB R6, R77, R78 ;  /* 0x0000004e4d06723e */ /* 0x008fe200000000ff */
[--C-:B------:R-:W-:Y:S01]  /*19390*/  FFMA.FTZ R26, R58, UR4, -R55.reuse ;  /* 0x000000043a1a7c23 */ /* 0x100fe20008010837 */
[--C-:B------:R-:W-:Y:S01]  /*193a0*/  FFMA.FTZ R27, R56, UR4, -R55.reuse ;  /* 0x00000004381b7c23 */ /* 0x100fe20008010837 */
[--C-:B------:R-:W-:Y:S01]  /*193b0*/  FFMA.FTZ R32, R54, UR4, -R55.reuse ;  /* 0x0000000436207c23 */ /* 0x100fe20008010837 */
[--C-:B------:R-:W-:Y:S01]  /*193c0*/  FFMA.FTZ R33, R52, UR4, -R55.reuse ;  /* 0x0000000434217c23 */ /* 0x100fe20008010837 */
[----:B------:R-:W-:Y:S01]  /*193d0*/  FFMA.FTZ R35, R50, UR4, -R55 ;  /* 0x0000000432237c23 */ /* 0x000fe20008010837 */
[----:B------:R-:W-:Y:S01]  /*193e0*/  FFMA.FTZ R34, R45, UR4, -R103 ;  /* 0x000000042d227c23 */ /* 0x000fe20008010867 */
[----:B------:R-:W-:Y:S01]  /*193f0*/  MUFU.EX2 R66, R66 ;  /* 0x0000004200427308 */ /* 0x000fe20000000800 */
[----:B------:R-:W-:Y:S01]  /*19400*/  FFMA.FTZ R45, R44, UR4, -R55 ;  /* 0x000000042c2d7c23 */ /* 0x000fe20008010837 */
[----:B------:R-:W-:-:S04]  /*19410*/  FADD.FTZ R78, R78, R80 ;  /* 0x000000504e4e7221 */ /* 0x000fc80000010000 */
[----:B------:R-:W-:Y:S02]  /*19420*/  FADD.FTZ R78, R77, R78 ;  /* 0x0000004e4d4e7221 */ /* 0x000fe40000010000 */
        /* <DEDUP_REMOVED lines=9> */
[C---:B-----5:R-:W-:Y:S01]  /*194c0*/  HMMA.16816.F32 R20, R4.reuse, R16, R20 ;  /* 0x000000100414723c */ /* 0x060fe20000001814 */
[----:B------:R-:W-:Y:S05]  /*194d0*/  MUFU.EX2 R74, R74 ;  /* 0x0000004a004a7308 */ /* 0x000fea0000000800 */
[C---:B------:R-:W-:Y:S01]  /*194e0*/  HMMA.16816.F32 R28, R4.reuse, R18, R28 ;  /* 0x00000012041c723c */ /* 0x040fe2000000181c */
[----:B------:R-:W3:Y:S02]  /*194f0*/  LDSM.16.MT88.4 R16, [R245+0x7c00] ;  /* 0x007c0000f510783b */ /* 0x000ee40000004200 */
[----:B------:R-:W5:Y:S03]  /*19500*/  MUFU.EX2 R73, R73 ;  /* 0x0000004900497308 */ /* 0x000f660000000800 */
[C---:B----4-:R-:W-:Y:S05]  /*19510*/  HMMA.16816.F32 R228, R4.reuse, R8, R228 ;  /* 0x0000000804e4723c */ /* 0x050fea00000018e4 */
[----:B------:R-:W-:Y:S01]  /*19520*/  MUFU.EX2 R62, R62 ;  /* 0x0000003e003e7308 */ /* 0x000fe20000000800 */
[----:B------:R-:W-:Y:S01]  /*19530*/  HMMA.16816.F32 R224, R4, R10, R224 ;  /* 0x0000000a04e0723c */ /* 0x000fe200000018e0 */
[----:B------:R-:W4:Y:S06]  /*19540*/  LDSM.16.MT88.4 R8, [R246+0x8000] ;  /* 0x00800000f608783b */ /* 0x000f2c0000004200 */
[----:B------:R-:W2:Y:S01]  /*19550*/  MUFU.EX2 R25, R25 ;  /* 0x0000001900197308 */ /* 0x000ea20000000800 */
[----:B-1----:R-:W-:Y:S01]  /*19560*/  F2FP.F16.F32.PACK_AB R4, R75, R76 ;  /* 0x0000004c4b04723e */ /* 0x002fe200000000ff */
[----:B------:R-:W-:Y:S01]  /*19570*/  FADD.FTZ R76, R76, R78 ;  /* 0x0000004e4c4c7221 */ /* 0x000fe20000010000 */
[----:B-----5:R-:W-:-:S03]  /*19580*/  F2FP.F16.F32.PACK_AB R6, R73, R74 ;  /* 0x0000004a4906723e */ /* 0x020fc600000000ff */
        /* <DEDUP_REMOVED lines=8> */
[----:B------:R-:W2:Y:S02]  /*19610*/  MUFU.EX2 R72, R72 ;  /* 0x0000004800487308 */ /* 0x000ea40000000800 */
[----:B-1----:R-:W-:-:S06]  /*19620*/  FADD.FTZ R25, R26, R25 ;  /* 0x000000191a197221 */ /* 0x002fcc0000010000 */
[----:B------:R-:W1:Y:S01]  /*19630*/  MUFU.EX2 R71, R71 ;  /* 0x0000004700477308 */ /* 0x000e620000000800 */
[C---:B-----5:R-:W-:Y:S01]  /*19640*/  F2FP.F16.F32.PACK_AB R7, R27.reuse, R26 ;  /* 0x0000001a1b07723e */ /* 0x060fe200000000ff */
[----:B------:R-:W-:-:S06]  /*19650*/  FADD.FTZ R27, R27, R25 ;  /* 0x000000191b1b7221 */ /* 0x000fcc0000010000 */
[----:B------:R-:W-:Y:S01]  /*19660*/  HMMA.16816.F32 R20, R4, R12, R20 ;  /* 0x0000000c0414723c */ /* 0x000fe20000001814 */
[----:B------:R-:W-:Y:S01]  /*19670*/  MUFU.EX2 R69, R69 ;  /* 0x0000004500457308 */ /* 0x000fe20000000800 */
[----:B--2---:R-:W-:-:S04]  /*19680*/  FADD.FTZ R73, R72, R73 ;  /* 0x0000004948497221 */ /* 0x004fc80000010000 */
[C---:B------:R-:W-:Y:S01]  /*19690*/  HMMA.16816.F32 R28, R4.reuse, R14, R28 ;  /* 0x0000000e041c723c */ /* 0x040fe2000000181c */
[----:B------:R-:W2:Y:S02]  /*196a0*/  LDSM.16.MT88.4 R12, [R245+0x8000] ;  /* 0x00800000f50c783b */ /* 0x000ea40000004200 */
[----:B------:R-:W5:Y:S03]  /*196b0*/  MUFU.EX2 R67, R67 ;  /* 0x0000004300437308 */ /* 0x000f660000000800 */
[C---:B---3--:R-:W-:Y:S05]  /*196c0*/  HMMA.16816.F32 R228, R4.reuse, R16, R228 ;  /* 0x0000001004e4723c */ /* 0x048fea00000018e4 */
[----:B------:R-:W3:Y:S01]  /*196d0*/  MUFU.EX2 R32, R32 ;  /* 0x0000002000207308 */ /* 0x000ee20000000800 */
[----:B------:R-:W-:Y:S01]  /*196e0*/  HMMA.16816.F32 R224, R4, R18, R224 ;  /* 0x0000001204e0723c */ /* 0x000fe200000018e0 */
[----:B------:R-:W2:Y:S06]  /*196f0*/  LDSM.16.MT88.4 R16, [R246+0x8400] ;  /* 0x00840000f610783b */ /* 0x000eac0000004200 */
[----:B------:R-:W4:Y:S01]  /*19700*/  MUFU.EX2 R33, R33 ;  /* 0x0000002100217308 */ /* 0x000f220000000800 */
[C---:B-1----:R-:W-:Y:S01]  /*19710*/  F2FP.F16.F32.PACK_AB R4, R71.reuse, R72 ;  /* 0x000000484704723e */ /* 0x042fe200000000ff */
[----:B------:R-:W-:Y:S01]  /*19720*/  FADD.FTZ R71, R71, R73 ;  /* 0x0000004947477221 */ /* 0x000fe20000010000 */
[----:B-----5:R-:W-:-:S03]  /*19730*/  F2FP.F16.F32.PACK_AB R6, R67, R69 ;  /* 0x000000454306723e */ /* 0x020fc600000000ff */
[----:B------:R-:W-:Y:S02]  /*19740*/  FADD.FTZ R71, R69, R71 ;  /* 0x0000004745477221 */ /* 0x000fe40000010000 */
[----:B------:R-:W-:Y:S01]  /*19750*/  MUFU.EX2 R35, R35 ;  /* 0x0000002300237308 */ /* 0x000fe20000000800 */
[----:B---3--:R-:W-:Y:S01]  /*19760*/  FADD.FTZ R27, R32, R27 ;  /* 0x0000001b201b7221 */ /* 0x008fe20000010000 */
[----:B------:R-:W-:-:S06]  /*19770*/  FADD.FTZ R67, R67, R71 ;  /* 0x0000004743437221 */ /* 0x000fcc0000010000 */
[----:B------:R-:W1:Y:S01]  /*19780*/  MUFU.EX2 R47, R47 ;  /* 0x0000002f002f7308 */ /* 0x000e620000000800 */
[C---:B----4-:R-:W-:Y:S01]  /*19790*/  F2FP.F16.F32.PACK_AB R5, R33.reuse, R32 ;  /* 0x000000202105723e */ /* 0x050fe200000000ff */
[----:B------:R-:W-:-:S06]  /*197a0*/  FADD.FTZ R27, R33, R27 ;  /* 0x0000001b211b7221 */ /* 0x000fcc0000010000 */
[----:B------:R3:W4:Y:S08]  /*197b0*/  MUFU.EX2 R44, R46 ;  /* 0x0000002e002c7308 */ /* 0x0007300000000800 */
[----:B------:R-:W5:Y:S01]  /*197c0*/  MUFU.EX2 R65, R65 ;  /* 0x0000004100417308 */ /* 0x000f620000000800 */
[----:B-1----:R-:W-:Y:S01]  /*197d0*/  F2FP.F16.F32.PACK_AB R7, R47, R35 ;  /* 0x000000232f07723e */ /* 0x002fe200000000ff */
[----:B------:R-:W-:-:S04]  /*197e0*/  FADD.FTZ R35, R35, R27 ;  /* 0x0000001b23237221 */ /* 0x000fc80000010000 */
[----:B------:R-:W-:Y:S02]  /*197f0*/  FADD.FTZ R35, R47, R35 ;  /* 0x000000232f237221 */ /* 0x000fe40000010000 */
[----:B------:R-:W1:Y:S01]  /*19800*/  MUFU.EX2 R63, R63 ;  /* 0x0000003f003f7308 */ /* 0x000e620000000800 */
[----:B---3--:R-:W-:Y:S01]  /*19810*/  FFMA.FTZ R46, R40, UR4, -R55 ;  /* 0x00000004282e7c23 */ /* 0x008fe20008010837 */
[----:B------:R-:W-:Y:S01]  /*19820*/  HMMA.16816.F32 R20, R4, R8, R20 ;  /* 0x000000080414723c */ /* 0x000fe20000001814 */
[----:B------:R-:W-:Y:S01]  /*19830*/  FFMA.FTZ R40, R53, UR4, -R103 ;  /* 0x0000000435287c23 */ /* 0x000fe20008010867 */
[----:B----4-:R-:W-:-:S04]  /*19840*/  FADD.FTZ R35, R44, R35 ;  /* 0x000000232c237221 */ /* 0x010fc80000010000 */
[----:B------:R-:W-:Y:S01]  /*19850*/  MUFU.EX2 R61, R61 ;  /* 0x0000003d003d7308 */ /* 0x000fe20000000800 */
[----:B------:R-:W-:Y:S01]  /*19860*/  HMMA.16816.F32 R28, R4, R10, R28 ;  /* 0x0000000a041c723c */ /* 0x000fe2000000181c */
[----:B------:R-:W3:Y:S01]  /*19870*/  LDSM.16.MT88.4 R8, [R245+0x8400] ;  /* 0x00840000f508783b */ /* 0x000ee20000004200 */
[----:B-----5:R-:W-:-:S04]  /*19880*/  FADD.FTZ R67, R65, R67 ;  /* 0x0000004341437221 */ /* 0x020fc80000010000 */
[C---:B--2---:R-:W-:Y:S01]  /*19890*/  HMMA.16816.F32 R228, R4.reuse, R12, R228 ;  /* 0x0000000c04e4723c */ /* 0x044fe200000018e4 */
[----:B------:R-:W2:Y:S05]  /*198a0*/  MUFU.EX2 R59, R59 ;  /* 0x0000003b003b7308 */ /* 0x000eaa0000000800 */
[----:B------:R-:W-:Y:S01]  /*198b0*/  HMMA.16816.F32 R224, R4, R14, R224 ;  /* 0x0000000e04e0723c */ /* 0x000fe200000018e0 */
[----:B------:R-:W4:Y:S02]  /*198c0*/  LDSM.16.MT88.4 R12, [R246+0x8800] ;  /* 0x00880000f60c783b */ /* 0x000f240000004200 */
[----:B------:R-:W5:Y:S04]  /*198d0*/  MUFU.EX2 R45, R45 ;  /* 0x0000002d002d7308 */ /* 0x000f680000000800 */
[C---:B-1----:R-:W-:Y:S01]  /*198e0*/  F2FP.F16.F32.PACK_AB R4, R63.reuse, R65 ;  /* 0x000000413f04723e */ /* 0x042fe200000000ff */
[----:B------:R-:W-:-:S03]  /*198f0*/  FADD.FTZ R63, R63, R67 ;  /* 0x000000433f3f7221 */ /* 0x000fc60000010000 */
[----:B------:R-:W1:Y:S01]  /*19900*/  MUFU.EX2 R42, R42 ;  /* 0x0000002a002a7308 */ /* 0x000e620000000800 */
[----:B--2---:R-:W-:Y:S01]  /*19910*/  F2FP.F16.F32.PACK_AB R6, R59, R61 ;  /* 0x0000003d3b06723e */ /* 0x004fe200000000ff */
[----:B------:R-:W-:-:S04]  /*19920*/  FADD.FTZ R63, R61, R63 ;  /* 0x0000003f3d3f7221 */ /* 0x000fc80000010000 */
[----:B------:R-:W-:Y:S02]  /*19930*/  FADD.FTZ R59, R59, R63 ;  /* 0x0000003f3b3b7221 */ /* 0x000fe40000010000 */
[----:B------:R-:W2:Y:S01]  /*19940*/  MUFU.EX2 R46, R46 ;  /* 0x0000002e002e7308 */ /* 0x000ea20000000800 */
[C---:B-----5:R-:W-:Y:S01]  /*19950*/  F2FP.F16.F32.PACK_AB R5, R45.reuse, R44 ;  /* 0x0000002c2d05723e */ /* 0x060fe200000000ff */
[----:B------:R-:W-:-:S06]  /*19960*/  FADD.FTZ R45, R45, R35 ;  /* 0x000000232d2d7221 */ /* 0x000fcc0000010000 */
[----:B------:R-:W5:Y:S01]  /*19970*/  MUFU.EX2 R57, R57 ;  /* 0x0000003900397308 */ /* 0x000f620000000800 */
[----:B-1----:R-:W-:-:S07]  /*19980*/  FADD.FTZ R45, R42, R45 ;  /* 0x0000002d2a2d7221 */ /* 0x002fce0000010000 */
[----:B------:R-:W-:Y:S01]  /*19990*/  MUFU.EX2 R2, R2 ;  /* 0x0000000200027308 */ /* 0x000fe20000000800 */
[C---:B--2---:R-:W-:Y:S01]  /*199a0*/  F2FP.F16.F32.PACK_AB R7, R46.reuse, R42 ;  /* 0x0000002a2e07723e */ /* 0x044fe200000000ff */
[----:B------:R-:W-:-:S06]  /*199b0*/  FADD.FTZ R46, R46, R45 ;  /* 0x0000002d2e2e7221 */ /* 0x000fcc0000010000 */
[----:B------:R-:W-:Y:S01]  /*199c0*/  HMMA.16816.F32 R20, R4, R16, R20 ;  /* 0x000000100414723c */ /* 0x000fe20000001814 */
[----:B------:R-:W-:Y:S01]  /*199d0*/  MUFU.EX2 R0, R0 ;  /* 0x0000000000007308 */ /* 0x000fe20000000800 */
[----:B-----5:R-:W-:-:S04]  /*199e0*/  FADD.FTZ R59, R57, R59 ;  /* 0x0000003b393b7221 */ /* 0x020fc80000010000 */
[C---:B------:R-:W-:Y:S01]  /*199f0*/  HMMA.16816.F32 R28, R4.reuse, R18, R28 ;  /* 0x00000012041c723c */ /* 0x040fe2000000181c */
[----:B------:R-:W1:Y:S02]  /*19a00*/  LDSM.16.MT88.4 R16, [R245+0x8800] ;  /* 0x00880000f510783b */ /* 0x000e640000004200 */
[----:B------:R-:W2:Y:S03]  /*19a10*/  MUFU.EX2 R49, R49 ;  /* 0x0000003100317308 */ /* 0x000ea60000000800 */
[C---:B---3--:R-:W-:Y:S05]  /*19a20*/  HMMA.16816.F32 R228, R4.reuse, R8, R228 ;  /* 0x0000000804e4723c */ /* 0x048fea00000018e4 */
[----:B------:R-:W3:Y:S01]  /*19a30*/  MUFU.EX2 R41, R41 ;  /* 0x0000002900297308 */ /* 0x000ee20000000800 */
[----:B------:R-:W-:Y:S01]  /*19a40*/  HMMA.16816.F32 R224, R4, R10, R224 ;  /* 0x0000000a04e0723c */ /* 0x000fe200000018e0 */
[----:B------:R-:W5:Y:S06]  /*19a50*/  LDSM.16.MT88.4 R8, [R245+0x8c00] ;  /* 0x008c0000f508783b */ /* 0x000f6c0000004200 */
[----:B------:R-:W4:Y:S01]  /*19a60*/  MUFU.EX2 R38, R38 ;  /* 0x0000002600267308 */ /* 0x000f220000000800 */
[--C-:B------:R-:W-:Y:S01]  /*19a70*/  FFMA.FTZ R4, R39, UR4, -R55.reuse ;  /* 0x0000000427047c23 */ /* 0x100fe20008010837 */
[----:B------:R-:W-:Y:S01]  /*19a80*/  FFMA.FTZ R39, R37, UR4, -R55 ;  /* 0x0000000425277c23 */ /* 0x000fe20008010837 */
[----:B--2---:R-:W-:-:S05]  /*19a90*/  F2FP.F16.F32.PACK_AB R6, R49, R0 ;  /* 0x000000003106723e */ /* 0x004fca00000000ff */
[----:B------:R-:W2:Y:S01]  /*19aa0*/  MUFU.EX2 R36, R36 ;  /* 0x0000002400247308 */ /* 0x000ea20000000800 */
[----:B---3--:R-:W-:-:S07]  /*19ab0*/  FADD.FTZ R46, R41, R46 ;  /* 0x0000002e292e7221 */ /* 0x008fce0000010000 */
[----:B------:R-:W3:Y:S01]  /*19ac0*/  MUFU.EX2 R43, R43 ;  /* 0x0000002b002b7308 */ /* 0x000ee20000000800 */
[C---:B----4-:R-:W-:Y:S01]  /*19ad0*/  F2FP.F16.F32.PACK_AB R5, R38.reuse, R41 ;  /* 0x000000292605723e */ /* 0x050fe200000000ff */
[----:B------:R-:W-:-:S06]  /*19ae0*/  FADD.FTZ R38, R38, R46 ;  /* 0x0000002e26267221 */ /* 0x000fcc0000010000 */
[----:B------:R4:W1:Y:S01]  /*19af0*/  MUFU.EX2 R37, R4 ;  /* 0x0000000400257308 */ /* 0x0008620000000800 */
[----:B--2---:R-:W-:-:S07]  /*19b00*/  FADD.FTZ R38, R36, R38 ;  /* 0x0000002624267221 */ /* 0x004fce0000010000 */
[----:B------:R-:W2:Y:S01]  /*19b10*/  MUFU.EX2 R24, R24 ;  /* 0x0000001800187308 */ /* 0x000ea20000000800 */
[C---:B---3--:R-:W-:Y:S01]  /*19b20*/  F2FP.F16.F32.PACK_AB R7, R43.reuse, R36 ;  /* 0x000000242b07723e */ /* 0x048fe200000000ff */
[----:B------:R-:W-:-:S06]  /*19b30*/  FADD.FTZ R43, R43, R38 ;  /* 0x000000262b2b7221 */ /* 0x000fcc0000010000 */
[----:B------:R-:W3:Y:S01]  /*19b40*/  MUFU.EX2 R34, R34 ;  /* 0x0000002200227308 */ /* 0x000ee20000000800 */
[C---:B----4-:R-:W-:Y:S01]  /*19b50*/  F2FP.F16.F32.PACK_AB R4, R2.reuse, R57 ;  /* 0x000000390204723e */ /* 0x050fe200000000ff */
        /* <DEDUP_REMOVED lines=18> */
[----:B------:R-:W-:-:S04]  /*19c80*/  FADD.FTZ R216, R216, R49 ;  /* 0x00000031d8d87221 */ /* 0x000fc80000010000 */
        /* <DEDUP_REMOVED lines=11> */
.L_x_2761:
[----:B------:R-:W-:Y:S05]  /*19d40*/  @!P1 BRA `(.L_x_2769) ;  /* 0x0000005800189947 */ /* 0x000fea0003800000 */
[----:B------:R-:W-:Y:S01]  /*19d50*/  ULDC UR6, c[0x0][0x250] ;  /* 0x0000940000067ab9 */ /* 0x000fe20000000800 */
[----:B------:R-:W-:Y:S01]  /*19d60*/  IMAD.SHL.U32 R0, R244, 0x2, RZ ;  /* 0x00000002f4007824 */ /* 0x000fe200078e00ff */
[----:B------:R-:W-:Y:S01]  /*19d70*/  ULEA UR6, -UR6, URZ, 0x8 ;  /* 0x0000003f06067291 */ /* 0x000fe2000f8e413f */
[----:B------:R-:W-:Y:S01]  /*19d80*/  MOV R219, R133 ;  /* 0x0000008500db7202 */ /* 0x000fe20000000f00 */
[----:B------:R-:W-:Y:S01]  /*19d90*/  IMAD.MOV.U32 R220, RZ, RZ, R134 ;  /* 0x000000ffffdc7224 */ /* 0x000fe200078e0086 */
[----:B------:R-:W-:Y:S01]  /*19da0*/  ULDC UR7, c[0x0][0x2d0] ;  /* 0x0000b40000077ab9 */ /* 0x000fe20000000800 */
[----:B------:R-:W-:Y:S01]  /*19db0*/  USHF.R.S32.HI UR4, URZ, 0x1f, UR6 ;  /* 0x0000001f3f047899 */ /* 0x000fe20008011406 */
[----:B------:R-:W-:Y:S02]  /*19dc0*/  LOP3.LUT R218, R0, 0x6, RZ, 0xc0, !PT ;  /* 0x0000000600da7812 */ /* 0x000fe400078ec0ff */
[----:B------:R-:W-:-:S03]  /*19dd0*/  MOV R248, UR6 ;  /* 0x0000000600f87c02 */ /* 0x000fc60008000f00 */
[----:B------:R-:W-:Y:S01]  /*19de0*/  IMAD.U32 R247, RZ, RZ, UR4 ;  /* 0x00000004fff77e24 */ /* 0x000fe2000f8e00ff */
[----:B------:R-:W-:-:S06]  /*19df0*/  ULDC UR4, c[0x0][0x2ec] ;  /* 0x0000bb0000047ab9 */ /* 0x000fcc0000000800 */
.L_x_2773:
[----:B------:R-:W-:Y:S01]  /*19e00*/  ISETP.GE.AND P1, PT, R196, UR7, PT ;  /* 0x00000007c4007c0c */ /* 0x000fe2000bf26270 */
[----:B------:R-:W-:Y:S04]  /*19e10*/  DEPBAR.LE SB0, 0x0 ;  /* 0x000080000000791a */ /* 0x000fe80000000000 */
[----:B------:R-:W-:Y:S01]  /*19e20*/  BAR.SYNC.DEFER_BLOCKING 0x0 ;  /* 0x0000000000007b1d */ /* 0x000fe20000010000 */
[----:B------:R-:W-:Y:S01]  /*19e30*/  PLOP3.LUT P0, PT, PT, PT, UP1, 0x40, 0x0 ;  /* 0x000000000000781c */ /* 0x000fe20003f0e818 */
[----:B------:R-:W-:Y:S01]  /*19e40*/  UIADD3 UR8, UR8, -0x1, URZ ;  /* 0xffffffff08087890 */ /* 0x000fe2000fffe03f */
[----:B------:R-:W-:Y:S02]  /*19e50*/  IMAD.MOV.U32 R2, RZ, RZ, R248 ;  /* 0x000000ffff027224 */ /* 0x000fe400078e00f8 */
[----:B------:R-:W-:Y:S03]  /*19e60*/  IMAD.MOV.U32 R0, RZ, RZ, R247 ;  /* 0x000000ffff007224 */ /* 0x000fe600078e00f7 */
[----:B------:R-:W1:Y:S08]  /*19e70*/  @!P1 LDC.64 R10, c[0x0][0x250] ;  /* 0x00009400ff0a9b82 */ /* 0x000e700000000a00 */
[----:B------:R-:W2:Y:S08]  /*19e80*/  @!P1 LDC.64 R8, c[0x0][0x250] ;  /* 0x00009400ff089b82 */ /* 0x000eb00000000a00 */
[----:B------:R-:W3:Y:S01]  /*19e90*/  @!P1 LDC.64 R6, c[0x0][0x250] ;  /* 0x00009400ff069b82 */ /* 0x000ee20000000a00 */
[----:B------:R-:W-:Y:S05]  /*19ea0*/  @P0 BRA `(.L_x_2770) ;  /* 0x0000000400000947 */ /* 0x000fea0003800000 */
[----:B------:R-:W4:Y:S01]  /*19eb0*/  LDC R2, c[0x0][0x380] ;  /* 0x0000e000ff027b82 */ /* 0x000f220000000800 */
[----:B------:R-:W-:Y:S04]  /*19ec0*/  USHF.L.U32 UR6, UR8, 0x8, URZ ;  /* 0x0000000808067899 */ /* 0x000fe8000800063f */
[----:B------:R-:W-:Y:S02]  /*19ed0*/  UIADD3 UR9, UR6, 0x100, URZ ;  /* 0x0000010006097890 */ /* 0x000fe4000fffe03f */
[----:B------:R-:W-:Y:S04]  /*19ee0*/  MOV R13, UR6 ;  /* 0x00000006000d7c02 */ /* 0x000fe80008000f00 */
[----:B------:R-:W-:Y:S01]  /*19ef0*/  IMAD.U32 R15, RZ, RZ, UR9 ;  /* 0x00000009ff0f7e24 */ /* 0x000fe2000f8e00ff */
[----:B------:R-:W-:Y:S04]  /*19f00*/  IABS R13, R13 ;  /* 0x0000000d000d7213 */ /* 0x000fe80000000000 */
        /* <DEDUP_REMOVED lines=58> */
.L_x_2770:
        /* <DEDUP_REMOVED lines=8> */
[----:B------:R-:W-:Y:S01]  /*1a330*/  UISETP.GT.AND UP0, UPT, UR8, UR18, UPT ;  /* 0x000000120800728c */ /* 0x000fe2000bf04270 */
        /* <DEDUP_REMOVED lines=152> */
[C---:B------:R-:W-:Y:S05]  /*1acc0*/  HMMA.16816.F32 R16, R132.reuse, R194, R16 ;  /* 0x000000c28410723c */ /* 0x040fea0000001810 */
[----:B------:R-:W-:Y:S01]  /*1acd0*/  IMAD.MOV.U32 R193, RZ, RZ, R250 ;  /* 0x000000ffffc17224 */ /* 0x000fe200078e00fa */
[C---:B-----5:R-:W-:Y:S05]  /*1ace0*/  HMMA.16816.F32 R20, R132.reuse, R188, R20 ;  /* 0x000000bc8414723c */ /* 0x060fea0000001814 */
        /* <DEDUP_REMOVED lines=41> */
[----:B------:R-:W-:Y:S04]  /*1af80*/  IMAD.U32 R139, RZ, RZ, UR6 ;  /* 0x00000006ff8b7e24 */ /* 0x000fe8000f8e00ff */
[----:B------:R-:W-:Y:S02]  /*1af90*/  MOV R137, UR9 ;  /* 0x0000000900897c02 */ /* 0x000fe40008000f00 */
[----:B------:R-:W-:Y:S02]  /*1afa0*/  IABS R139, R139 ;  /* 0x0000008b008b7213 */ /* 0x000fe40000000000 */
        /* <DEDUP_REMOVED lines=57> */
.L_x_2772:
        /* <DEDUP_REMOVED lines=91> */
.L_x_2771:
[----:B------:R-:W-:Y:S01]  /*1b8f0*/  MOV R0, UR8 ;  /* 0x0000000800007c02 */ /* 0x000fe20008000f00 */
[----:B------:R-:W-:Y:S03]  /*1b900*/  UISETP.GT.AND UP0, UPT, UR8, UR18, UPT ;  /* 0x000000120800728c */ /* 0x000fe6000bf04270 */
        /* <DEDUP_REMOVED lines=456> */
[--C-:B------:R-:W-:Y:S01]  /*1d590*/  FFMA.FTZ R31, R31, UR4, -R4.reuse ;  /* 0x000000041f1f7c23 */ /* 0x100fe20008010804 */
[--C-:B------:R-:W-:Y:S01]  /*1d5a0*/  FFMA.FTZ R160, R71, UR4, -R4.reuse ;  /* 0x0000000447a07c23 */ /* 0x100fe20008010804 */
[----:B------:R-:W-:Y:S01]  /*1d5b0*/  FFMA.FTZ R71, R74, UR4, -R4 ;  /* 0x000000044a477c23 */ /* 0x000fe20008010804 */
[--C-:B------:R-:W-:Y:S01]  /*1d5c0*/  FFMA.FTZ R69, R69, UR4, -R132.reuse ;  /* 0x0000000445457c23 */ /* 0x100fe20008010884 */
[----:B------:R-:W1:Y:S03]  /*1d5d0*/  LDSM.16.MT88.4 R12, [R246+0x5400] ;  /* 0x00540000f60c783b */ /* 0x000e660000004200 */
[----:B------:R-:W5:Y:S01]  /*1d5e0*/  MUFU.EX2 R157, R157 ;  /* 0x0000009d009d7308 */ /* 0x000f620000000800 */
[----:B---3--:R-:W-:Y:S01]  /*1d5f0*/  F2FP.F16.F32.PACK_AB R20, R148, R0 ;  /* 0x000000009414723e */ /* 0x008fe200000000ff */
[--C-:B------:R-:W-:Y:S01]  /*1d600*/  FFMA.FTZ R72, R72, UR4, -R132.reuse ;  /* 0x0000000448487c23 */ /* 0x100fe20008010884 */
[----:B------:R-:W-:Y:S01]  /*1d610*/  FFMA.FTZ R73, R73, UR4, -R132 ;  /* 0x0000000449497c23 */ /* 0x000fe20008010884 */
[--C-:B------:R-:W-:Y:S01]  /*1d620*/  FFMA.FTZ R70, R70, UR4, -R4.reuse ;  /* 0x0000000446467c23 */ /* 0x100fe20008010804 */
[----:B------:R-:W-:Y:S01]  /*1d630*/  FFMA.FTZ R74, R75, UR4, -R4 ;  /* 0x000000044b4a7c23 */ /* 0x000fe20008010804 */
[--C-:B------:R-:W-:Y:S01]  /*1d640*/  FFMA.FTZ R84, R84, UR4, -R132.reuse ;  /* 0x0000000454547c23 */ /* 0x100fe20008010884 */
        /* <DEDUP_REMOVED lines=8> */
[----:B------:R-:W-:Y:S03]  /*1d6d0*/  FFMA.FTZ R97, R97, UR4, -R132 ;  /* 0x0000000461617c23 */ /* 0x000fe60008010884 */
[----:B------:R-:W-:Y:S01]  /*1d6e0*/  MUFU.EX2 R5, R5 ;  /* 0x0000000500057308 */ /* 0x000fe20000000800 */
        /* <DEDUP_REMOVED lines=8> */
[----:B--2---:R-:W-:Y:S01]  /*1d770*/  F2FP.F16.F32.PACK_AB R28, R144, R146 ;  /* 0x00000092901c723e */ /* 0x004fe200000000ff */
[--C-:B------:R-:W-:Y:S01]  /*1d780*/  FFMA.FTZ R159, R7, UR4, -R4.reuse ;  /* 0x00000004079f7c23 */ /* 0x100fe20008010804 */
[--C-:B------:R-:W-:Y:S01]  /*1d790*/  FFMA.FTZ R7, R30, UR4, -R4.reuse ;  /* 0x000000041e077c23 */ /* 0x100fe20008010804 */
[----:B------:R-:W-:Y:S01]  /*1d7a0*/  FFMA.FTZ R6, R34, UR4, -R4 ;  /* 0x0000000422067c23 */ /* 0x000fe20008010804 */
[--C-:B------:R-:W-:Y:S01]  /*1d7b0*/  FFMA.FTZ R32, R32, UR4, -R132.reuse ;  /* 0x0000000420207c23 */ /* 0x100fe20008010884 */
[----:B------:R-:W-:Y:S01]  /*1d7c0*/  FFMA.FTZ R33, R33, UR4, -R132 ;  /* 0x0000000421217c23 */ /* 0x000fe20008010884 */
        /* <DEDUP_REMOVED lines=17> */
[----:B------:R-:W-:Y:S01]  /*1d8e0*/  MUFU.EX2 R155, R155 ;  /* 0x0000009b009b7308 */ /* 0x000fe20000000800 */
[--C-:B------:R-:W-:Y:S01]  /*1d8f0*/  FFMA.FTZ R47, R47, UR4, -R4.reuse ;  /* 0x000000042f2f7c23 */ /* 0x100fe20008010804 */
[--C-:B------:R-:W-:Y:S01]  /*1d900*/  FFMA.FTZ R50, R50, UR4, -R4.reuse ;  /* 0x0000000432327c23 */ /* 0x100fe20008010804 */
        /* <DEDUP_REMOVED lines=23> */
[----:B------:R-:W-:Y:S01]  /*1da80*/  FFMA.FTZ R65, R65, UR4, -R132 ;  /* 0x0000000441417c23 */ /* 0x000fe20008010884 */
[----:B------:R-:W-:Y:S01]  /*1da90*/  HMMA.16816.F32 R224, R20, R18, R224 ;  /* 0x0000001214e0723c */ /* 0x000fe200000018e0 */
[----:B------:R-:W4:Y:S07]  /*1daa0*/  LDSM.16.MT88.4 R16, [R245+0x5800] ;  /* 0x00580000f510783b */ /* 0x000f2e0000004200 */
[----:B------:R-:W-:Y:S03]  /*1dab0*/  MUFU.EX2 R138, R138 ;  /* 0x0000008a008a7308 */ /* 0x000fe60000000800 */
[--C-:B------:R-:W-:Y:S01]  /*1dac0*/  FFMA.FTZ R62, R62, UR4, -R4.reuse ;  /* 0x000000043e3e7c23 */ /* 0x100fe20008010804 */
[--C-:B------:R-:W-:Y:S01]  /*1dad0*/  FFMA.FTZ R63, R63, UR4, -R4.reuse ;  /* 0x000000043f3f7c23 */ /* 0x100fe20008010804 */
[--C-:B------:R-:W-:Y:S01]  /*1dae0*/  FFMA.FTZ R66, R66, UR4, -R4.reuse ;  /* 0x0000000442427c23 */ /* 0x100fe20008010804 */
[----:B------:R-:W-:Y:S01]  /*1daf0*/  FFMA.FTZ R67, R67, UR4, -R4 ;  /* 0x0000000443437c23 */ /* 0x000fe20008010804 */
[----:B------:R-:W-:Y:S03]  /*1db00*/  FFMA.FTZ R0, R216, R135, R0 ;  /* 0x00000087d8007223 */ /* 0x000fe60000010000 */
[----:B------:R-:W5:Y:S01]  /*1db10*/  MUFU.EX2 R139, R139 ;  /* 0x0000008b008b7308 */ /* 0x000f620000000800 */
[----:B--2---:R-:W-:Y:S01]  /*1db20*/  F2FP.F16.F32.PACK_AB R31, R153, R154 ;  /* 0x0000009a991f723e */ /* 0x004fe200000000ff */
[----:B------:R-:W-:Y:S01]  /*1db30*/  FFMA.FTZ R75, R78, UR4, -R4 ;  /* 0x000000044e4b7c23 */ /* 0x000fe20008010804 */
[----:B------:R-:W-:Y:S01]  /*1db40*/  FADD.FTZ R148, R148, R0 ;  /* 0x0000000094947221 */ /* 0x000fe20000010000 */
        /* <DEDUP_REMOVED lines=18> */
[----:B------:R-:W-:Y:S01]  /*1dc70*/  FFMA.FTZ R87, R91, UR4, -R4 ;  /* 0x000000045b577c23 */ /* 0x000fe20008010804 */
        /* <DEDUP_REMOVED lines=57> */
[--C-:B------:R-:W-:Y:S01]  /*1e010*/  FFMA.FTZ R127, R127, UR4, -R4.reuse ;  /* 0x000000047f7f7c23 */ /* 0x100fe20008010804 */
[----:B------:R-:W-:Y:S01]  /*1e020*/  FFMA.FTZ R130, R130, UR4, -R4 ;  /* 0x0000000482827c23 */ /* 0x000fe20008010804 */
[----:B------:R-:W-:Y:S01]  /*1e030*/  FADD.FTZ R7, R7, R150 ;  /* 0x0000009607077221 */ /* 0x000fe20000010000 */
[----:B------:R-:W-:Y:S03]  /*1e040*/  FADD.FTZ R138, R142, R138 ;  /* 0x0000008a8e8a7221 */ /* 0x000fe60000010000 */
[----:B------:R-:W-:Y:S01]  /*1e050*/  MUFU.EX2 R36, R36 ;  /* 0x0000002400247308 */ /* 0x000fe20000000800 */
[----:B------:R-:W-:Y:S01]  /*1e060*/  FADD.FTZ R34, R34, R7 ;  /* 0x0000000722227221 */ /* 0x000fe20000010000 */
[----:B------:R-:W-:Y:S03]  /*1e070*/  FADD.FTZ R143, R143, R138 ;  /* 0x0000008a8f8f7221 */ /* 0x000fe60000010000 */
[----:B--2---:R-:W-:Y:S01]  /*1e080*/  FADD.FTZ R34, R6, R34 ;  /* 0x0000002206227221 */ /* 0x004fe20000010000 */
[----:B------:R-:W-:Y:S04]  /*1e090*/  FADD.FTZ R143, R32, R143 ;  /* 0x0000008f208f7221 */ /* 0x000fe80000010000 */
[----:B------:R-:W2:Y:S01]  /*1e0a0*/  MUFU.EX2 R37, R37 ;  /* 0x0000002500257308 */ /* 0x000ea20000000800 */
[----:B-1----:R-:W-:Y:S01]  /*1e0b0*/  F2FP.F16.F32.PACK_AB R31, R35, R6 ;  /* 0x00000006231f723e */ /* 0x002fe200000000ff */
[--C-:B------:R-:W-:Y:S01]  /*1e0c0*/  FFMA.FTZ R6, R98, UR4, -R4.reuse ;  /* 0x0000000462067c23 */ /* 0x100fe20008010804 */
[--C-:B------:R-:W-:Y:S01]  /*1e0d0*/  FFMA.FTZ R32, R111, UR4, -R4.reuse ;  /* 0x000000046f207c23 */ /* 0x100fe20008010804 */
[----:B------:R-:W-:Y:S01]  /*1e0e0*/  FADD.FTZ R143, R33, R143 ;  /* 0x0000008f218f7221 */ /* 0x000fe20000010000 */
[----:B------:R-:W-:Y:S01]  /*1e0f0*/  FFMA.FTZ R33, R110, UR4, -R4 ;  /* 0x000000046e217c23 */ /* 0x000fe20008010804 */
[----:B------:R-:W-:Y:S01]  /*1e100*/  FADD.FTZ R35, R35, R34 ;  /* 0x0000002223237221 */ /* 0x000fe20000010000 */
[----:B------:R-:W-:Y:S03]  /*1e110*/  FFMA.FTZ R34, R114, UR4, -R4 ;  /* 0x0000000472227c23 */ /* 0x000fe60008010804 */
        /* <DEDUP_REMOVED lines=329> */
.L_x_2769:
[----:B------:R-:W1:Y:S01]  /*1f5b0*/  SHFL.BFLY PT, R4, R216, 0x2, 0x1f ;  /* 0x0c401f00d8047f89 */ /* 0x000e6200000e0000 */
[----:B------:R-:W2:Y:S01]  /*1f5c0*/  S2UR UR5, SR_CgaCtaId ;  /* 0x00000000000579c3 */ /* 0x000ea20000008800 */
[----:B------:R-:W-:Y:S01]  /*1f5d0*/  IMAD.MOV.U32 R5, RZ, RZ, 0x3f800000 ;  /* 0x3f800000ff057424 */ /* 0x000fe200078e00ff */
[----:B------:R-:W-:Y:S01]  /*1f5e0*/  UMOV UR4, 0x400 ;  /* 0x0000040000047882 */ /* 0x000fe20000000000 */
[----:B------:R-:W3:Y:S01]  /*1f5f0*/  S2R R2, SR_TID.X ;  /* 0x0000000000027919 */ /* 0x000ee20000002100 */
[----:B------:R-:W-:Y:S01]  /*1f600*/  IMAD.MOV.U32 R6, RZ, RZ, 0x3f800000 ;  /* 0x3f800000ff067424 */ /* 0x000fe200078e00ff */
[----:B------:R-:W-:Y:S01]  /*1f610*/  SHF.R.S32.HI R25, RZ, 0x1f, R244 ;  /* 0x0000001fff197819 */ /* 0x000fe200000114f4 */
[----:B------:R-:W-:Y:S01]  /*1f620*/  BSSY B0, `(.L_x_2774) ;  /* 0x0000094000007945 */ /* 0x000fe20003800000 */
[----:B------:R-:W4:Y:S01]  /*1f630*/  SHFL.BFLY PT, R0, R217, 0x2, 0x1f ;  /* 0x0c401f00d9007f89 */ /* 0x000f2200000e0000 */
[----:B------:R-:W5:Y:S01]  /*1f640*/  S2UR UR6, SR_CTAID.X ;  /* 0x00000000000679c3 */ /* 0x000f620000002500 */
[----:B------:R-:W-:-:S07]  /*1f650*/  LEA.HI R25, R25, R244, RZ, 0x5 ;  /* 0x000000f419197211 */ /* 0x000fce00078f28ff */
[----:B------:R-:W-:Y:S01]  /*1f660*/  BAR.SYNC.DEFER_BLOCKING 0x0 ;  /* 0x0000000000007b1d */ /* 0x000fe20000010000 */
[----:B------:R-:W-:-:S05]  /*1f670*/  LOP3.LUT R25, R25, 0xffffffe0, RZ, 0xc0, !PT ;  /* 0xffffffe019197812 */ /* 0x000fca00078ec0ff */
[----:B------:R-:W-:Y:S02]  /*1f680*/  IMAD.IADD R244, R244, 0x1, -R25 ;  /* 0x00000001f4f47824 */ /* 0x000fe400078e0a19 */
[----:B-1----:R-:W-:Y:S01]  /*1f690*/  FADD.FTZ R4, R4, R216 ;  /* 0x000000d804047221 */ /* 0x002fe20000010000 */
[----:B--2---:R-:W-:Y:S01]  /*1f6a0*/  ULEA UR5, UR5, UR4, 0x18 ;  /* 0x0000000405057291 */ /* 0x004fe2000f8ec03f */
[----:B------:R-:W1:Y:S01]  /*1f6b0*/  S2UR UR4, SR_CTAID.Z ;  /* 0x00000000000479c3 */ /* 0x000e620000002700 */
[----:B----4-:R-:W-:Y:S02]  /*1f6c0*/  FADD.FTZ R217, R0, R217 ;  /* 0x000000d900d97221 */ /* 0x010fe40000010000 */
[----:B------:R-:W2:Y:S01]  /*1f6d0*/  SHFL.BFLY PT, R0, R4, 0x1, 0x1f ;  /* 0x0c201f0004007f89 */ /* 0x000ea200000e0000 */
[----:B---3--:R-:W-:-:S03]  /*1f6e0*/  SHF.R.S32.HI R9, RZ, 0x1f, R2 ;  /* 0x0000001fff097819 */ /* 0x008fc60000011402 */
[----:B------:R-:W3:Y:S01]  /*1f6f0*/  SHFL.BFLY PT, R3, R217, 0x1, 0x1f ;  /* 0x0c201f00d9037f89 */ /* 0x000ee200000e0000 */
[CC--:B------:R-:W-:Y:S02]  /*1f700*/  LEA.HI R7, R9.reuse, R2.reuse, RZ, 0x2 ;  /* 0x0000000209077211 */ /* 0x0c0fe400078f10ff */
[CC--:B------:R-:W-:Y:S02]  /*1f710*/  LEA.HI R8, R9.reuse, R2.reuse, RZ, 0x3 ;  /* 0x0000000209087211 */ /* 0x0c0fe400078f18ff */
[----:B------:R-:W-:Y:S02]  /*1f720*/  SHF.R.S32.HI R10, RZ, 0x2, R7 ;  /* 0x00000002ff0a7819 */ /* 0x000fe40000011407 */
[----:B------:R-:W-:Y:S02]  /*1f730*/  LEA.HI R12, R9, R2, RZ, 0x6 ;  /* 0x00000002090c7211 */ /* 0x000fe400078f30ff */
[----:B------:R-:W-:-:S03]  /*1f740*/  SHF.R.S32.HI R13, RZ, 0x1f, R10 ;  /* 0x0000001fff0d7819 */ /* 0x000fc6000001140a */
[----:B------:R-:W-:Y:S01]  /*1f750*/  IMAD.SHL.U32 R12, R12, 0x4, RZ ;  /* 0x000000040c0c7824 */ /* 0x000fe200078e00ff */
[----:B------:R-:W-:-:S04]  /*1f760*/  LEA.HI R13, R13, R10, RZ, 0x3 ;  /* 0x0000000a0d0d7211 */ /* 0x000fc800078f18ff */
[----:B------:R-:W-:Y:S01]  /*1f770*/  LOP3.LUT R13, R13, 0xfffffff8, RZ, 0xc0, !PT ;  /* 0xfffffff80d0d7812 */ /* 0x000fe200078ec0ff */
[----:B--2---:R-:W-:Y:S01]  /*1f780*/  FADD.FTZ R4, R4, R0 ;  /* 0x0000000004047221 */ /* 0x004fe20000010000 */
[----:B------:R-:W-:-:S03]  /*1f790*/  SHF.R.S32.HI R0, RZ, 0x3, R8 ;  /* 0x00000003ff007819 */ /* 0x000fc60000011408 */
[----:B------:R-:W-:Y:S02]  /*1f7a0*/  IMAD.IADD R10, R10, 0x1, -R13 ;  /* 0x000000010a0a7824 */ /* 0x000fe400078e0a0d */
[----:B---3--:R-:W-:Y:S01]  /*1f7b0*/  FADD.FTZ R3, R217, R3 ;  /* 0x00000003d9037221 */ /* 0x008fe20000010000 */
[----:B------:R-:W-:Y:S02]  /*1f7c0*/  LEA.HI R11, R8, R0, RZ, 0x1 ;  /* 0x00000000080b7211 */ /* 0x000fe400078f08ff */
[----:B------:R-:W-:Y:S02]  /*1f7d0*/  LOP3.LUT R12, R12, 0x3fffff00, RZ, 0xc0, !PT ;  /* 0x3fffff000c0c7812 */ /* 0x000fe400078ec0ff */
[----:B------:R-:W-:Y:S02]  /*1f7e0*/  LOP3.LUT R11, R11, 0xfffffffe, RZ, 0xc0, !PT ;  /* 0xfffffffe0b0b7812 */ /* 0x000fe400078ec0ff */
[----:B------:R-:W-:Y:S02]  /*1f7f0*/  LEA.HI R15, R10, R10, RZ, 0x1 ;  /* 0x0000000a0a0f7211 */ /* 0x000fe400078f08ff */
[----:B------:R-:W-:Y:S01]  /*1f800*/  LEA.HI R13, R9, R2, RZ, 0x4 ;  /* 0x00000002090d7211 */ /* 0x000fe200078f20ff */
[----:B------:R-:W-:Y:S01]  /*1f810*/  IMAD.IADD R11, R0, 0x1, -R11 ;  /* 0x00000001000b7824 */ /* 0x000fe200078e0a0b */
[----:B------:R-:W-:-:S02]  /*1f820*/  LOP3.LUT R14, R15, 0x1fffffe, RZ, 0xc0, !PT ;  /* 0x01fffffe0f0e7812 */ /* 0x000fc400078ec0ff */
[----:B------:R-:W-:Y:S02]  /*1f830*/  FSETP.NE.FTZ.AND P2, PT, R3, RZ, PT ;  /* 0x000000ff0300720b */ /* 0x000fe40003f55000 */
[----:B------:R-:W-:Y:S01]  /*1f840*/  LEA R11, R11, R12, 0x5 ;  /* 0x0000000c0b0b7211 */ /* 0x000fe200078e28ff */
[----:B------:R-:W-:Y:S01]  /*1f850*/  IMAD.IADD R12, R10, 0x1, -R14 ;  /* 0x000000010a0c7824 */ /* 0x000fe200078e0a0e */
[----:B------:R-:W-:Y:S02]  /*1f860*/  SHF.R.S32.HI R10, RZ, 0x4, R13 ;  /* 0x00000004ff0a7819 */ /* 0x000fe4000001140d */
[----:B------:R-:W-:Y:S02]  /*1f870*/  LEA.HI R9, R9, R2, RZ, 0x5 ;  /* 0x0000000209097211 */ /* 0x000fe400078f28ff */
[----:B------:R-:W-:Y:S01]  /*1f880*/  LOP3.LUT R13, R7, 0xfffffffc, RZ, 0xc0, !PT ;  /* 0xfffffffc070d7812 */ /* 0x000fe200078ec0ff */
[----:B------:R-:W-:Y:S01]  /*1f890*/  IMAD.SHL.U32 R10, R10, 0x40, RZ ;  /* 0x000000400a0a7824 */ /* 0x000fe200078e00ff */
[----:B------:R-:W-:-:S02]  /*1f8a0*/  SHF.R.S32.HI R15, RZ, 0x1, R15 ;  /* 0x00000001ff0f7819 */ /* 0x000fc4000001140f */
[----:B------:R-:W-:Y:S01]  /*1f8b0*/  FSETP.NE.FTZ.AND P3, PT, R4, RZ, PT ;  /* 0x000000ff0400720b */ /* 0x000fe20003f75000 */
[----:B------:R-:W2:Y:S01]  /*1f8c0*/  @P2 MUFU.RCP R5, R3 ;  /* 0x0000000300052308 */ /* 0x000ea20000001000 */
[----:B------:R-:W-:Y:S01]  /*1f8d0*/  SHF.R.S32.HI R7, RZ, 0x5, R9 ;  /* 0x00000005ff077819 */ /* 0x000fe20000011409 */
[----:B------:R-:W-:Y:S01]  /*1f8e0*/  IMAD.SHL.U32 R14, R15, 0x40, RZ ;  /* 0x000000400f0e7824 */ /* 0x000fe200078e00ff */
[----:B------:R-:W-:Y:S01]  /*1f8f0*/  IADD3 R13, -R13, R2, RZ ;  /* 0x000000020d0d7210 */ /* 0x000fe20007ffe1ff */
[----:B------:R-:W3:Y:S01]  /*1f900*/  @P2 LDC R25, c[0x0][0x2e8] ;  /* 0x0000ba00ff192b82 */ /* 0x000ee20000000800 */
[----:B------:R-:W-:Y:S02]  /*1f910*/  LOP3.LUT P0, RZ, R15, 0x2, RZ, 0xc0, !PT ;  /* 0x000000020fff7812 */ /* 0x000fe4000780c0ff */
[----:B------:R-:W-:Y:S01]  /*1f920*/  LOP3.LUT R14, R14, 0xc0, RZ, 0xc0, !PT ;  /* 0x000000c00e0e7812 */ /* 0x000fe200078ec0ff */
[----:B------:R-:W-:Y:S01]  /*1f930*/  IMAD R13, R7, 0x100, R13 ;  /* 0x00000100070d7824 */ /* 0x000fe200078e020d */
[----:B------:R-:W-:Y:S01]  /*1f940*/  LOP3.LUT R8, R8, 0xfffffff8, RZ, 0xc0, !PT ;  /* 0xfffffff808087812 */ /* 0x000fe200078ec0ff */
[----:B------:R-:W-:Y:S01]  /*1f950*/  @P2 MUFU.LG2 R3, R3 ;  /* 0x0000000300032308 */ /* 0x000fe20000000c00 */
[----:B------:R-:W-:Y:S01]  /*1f960*/  LEA.HI R14, R14, R14, RZ, 0x1d ;  /* 0x0000000e0e0e7211 */ /* 0x000fe200078fe8ff */
[----:B------:R-:W4:Y:S01]  /*1f970*/  @P3 LDC R26, c[0x0][0x2e8] ;  /* 0x0000ba00ff1a3b82 */ /* 0x000f220000000800 */
[----:B------:R-:W-:Y:S01]  /*1f980*/  LEA R13, R12, R13, 0x4 ;  /* 0x0000000d0c0d7211 */ /* 0x000fe200078e20ff */
[----:B------:R-:W-:Y:S01]  /*1f990*/  IMAD.IADD R8, R2, 0x1, -R8 ;  /* 0x0000000102087824 */ /* 0x000fe200078e0a08 */
[----:B------:R-:W-:Y:S01]  /*1f9a0*/  LOP3.LUT R12, R15, 0x1, RZ, 0xc0, !PT ;  /* 0x000000010f0c7812 */ /* 0x000fe200078ec0ff */
[----:B--2---:R-:W-:-:S02]  /*1f9b0*/  FMUL.FTZ R239, R5, R239 ;  /* 0x000000ef05ef7220 */ /* 0x004fc40000410000 */
[----:B------:R-:W2:Y:S01]  /*1f9c0*/  @P3 MUFU.RCP R6, R4 ;  /* 0x0000000400063308 */ /* 0x000ea20000001000 */
[----:B------:R-:W-:Y:S01]  /*1f9d0*/  IMAD.U32 R13, R13, 0x2, R14 ;  /* 0x000000020d0d7824 */ /* 0x000fe200078e000e */
[----:B------:R-:W-:Y:S01]  /*1f9e0*/  ISETP.NE.U32.AND P1, PT, R12, 0x1, PT ;  /* 0x000000010c00780c */ /* 0x000fe20003f25070 */
[----:B------:R-:W-:Y:S02]  /*1f9f0*/  IMAD.MOV.U32 R12, RZ, RZ, -0x20 ;  /* 0xffffffe0ff0c7424 */ /* 0x000fe400078e00ff */
[C---:B------:R-:W-:Y:S01]  /*1fa00*/  FMUL.FTZ R238, R5.reuse, R238 ;  /* 0x000000ee05ee7220 */ /* 0x040fe20000410000 */
[----:B------:R-:W-:Y:S01]  /*1fa10*/  FMUL.FTZ R235, R5, R235 ;  /* 0x000000eb05eb7220 */ /* 0x000fe20000410000 */
[----:B------:R-:W-:Y:S01]  /*1fa20*/  LEA R13, R13, UR5, 0x2 ;  /* 0x000000050d0d7c11 */ /* 0x000fe2000f8e10ff */
[C---:B------:R-:W-:Y:S01]  /*1fa30*/  FMUL.FTZ R234, R5.reuse, R234 ;  /* 0x000000ea05ea7220 */ /* 0x040fe20000410000 */
[C---:B------:R-:W-:Y:S01]  /*1fa40*/  FMUL.FTZ R231, R5.reuse, R231 ;  /* 0x000000e705e77220 */ /* 0x040fe20000410000 */
[C---:B------:R-:W-:Y:S01]  /*1fa50*/  FMUL.FTZ R230, R5.reuse, R230 ;  /* 0x000000e605e67220 */ /* 0x040fe20000410000 */
[C---:B------:R-:W-:Y:S01]  /*1fa60*/  FMUL.FTZ R227, R5.reuse, R227 ;  /* 0x000000e305e37220 */ /* 0x040fe20000410000 */
[----:B------:R-:W-:Y:S01]  /*1fa70*/  SEL R12, R12, 0x20, !P1 ;  /* 0x000000200c0c7807 */ /* 0x000fe20004800000 */
[----:B------:R-:W-:Y:S01]  /*1fa80*/  FMUL.FTZ R226, R5, R226 ;  /* 0x000000e205e27220 */ /* 0x000fe20000410000 */
[C---:B------:R-:W-:Y:S01]  /*1fa90*/  VIADD R5, R13.reuse, 0x40 ;  /* 0x000000400d057836 */ /* 0x040fe20000000000 */
[----:B------:R-:W-:Y:S01]  /*1faa0*/  LEA.HI R17, R8, R8, RZ, 0x1 ;  /* 0x0000000808117211 */ /* 0x000fe200078f08ff */
[C---:B------:R-:W-:Y:S01]  /*1fab0*/  @P0 VIADD R5, R13.reuse, 0xffffffc0 ;  /* 0xffffffc00d050836 */ /* 0x040fe20000000000 */
[----:B------:R-:W-:Y:S01]  /*1fac0*/  STS.64 [R13+0x400], R238 ;  /* 0x000400ee0d007388 */ /* 0x000fe20000000a00 */
        /* <DEDUP_REMOVED lines=10> */
[----:B------:R-:W-:Y:S01]  /*1fb70*/  SHF.R.S32.HI R16, RZ, 0x1, R17 ;  /* 0x00000001ff107819 */ /* 0x000fe20000011411 */
[----:B------:R-:W-:Y:S01]  /*1fb80*/  STS.64 [R13], R236 ;  /* 0x000000ec0d007388 */ /* 0x000fe20000000a00 */
[----:B------:R-:W-:Y:S01]  /*1fb90*/  LOP3.LUT R10, R10, 0xc0, RZ, 0xc0, !PT ;  /* 0x000000c00a0a7812 */ /* 0x000fe200078ec0ff */
[----:B------:R-:W2:Y:S01]  /*1fba0*/  @P3 MUFU.LG2 R4, R4 ;  /* 0x0000000400043308 */ /* 0x000ea20000000c00 */
[----:B------:R-:W-:Y:S01]  /*1fbb0*/  LOP3.LUT R17, R17, 0xfffffffe, RZ, 0xc0, !PT ;  /* 0xfffffffe11117812 */ /* 0x000fe200078ec0ff */
[----:B------:R-:W-:Y:S01]  /*1fbc0*/  STS.64 [R6], R232 ;  /* 0x000000e806007388 */ /* 0x000fe20000000a00 */
[----:B------:R-:W-:Y:S01]  /*1fbd0*/  IMAD.SHL.U32 R16, R16, 0x8, RZ ;  /* 0x0000000810107824 */ /* 0x000fe200078e00ff */
[----:B------:R-:W-:Y:S01]  /*1fbe0*/  LOP3.LUT R9, R9, 0xffffffe0, RZ, 0xc0, !PT ;  /* 0xffffffe009097812 */ /* 0x000fe200078ec0ff */
[----:B------:R-:W-:Y:S01]  /*1fbf0*/  @P2 FMUL.FTZ R3, R3, 0.69314718246459960938 ;  /* 0x3f31721803032820 */ /* 0x000fe20000410000 */
[----:B------:R1:W-:Y:S01]  /*1fc00*/  STS.64 [R6+0x400], R234 ;  /* 0x000400ea06007388 */ /* 0x0003e20000000a00 */
[----:B------:R-:W-:Y:S01]  /*1fc10*/  IMAD.IADD R17, R8, 0x1, -R17 ;  /* 0x0000000108117824 */ /* 0x000fe200078e0a11 */
[----:B------:R-:W-:Y:S01]  /*1fc20*/  LOP3.LUT R16, R10, 0x18, R16, 0xf8, !PT ;  /* 0x000000180a107812 */ /* 0x000fe200078ef810 */
[----:B------:R-:W-:Y:S01]  /*1fc30*/  IMAD.SHL.U32 R8, R8, 0x4, RZ ;  /* 0x0000000408087824 */ /* 0x000fe200078e00ff */
[----:B------:R-:W-:Y:S01]  /*1fc40*/  STS.64 [R5], R228 ;  /* 0x000000e405007388 */ /* 0x000fe20000000a00 */
[----:B------:R-:W-:Y:S01]  /*1fc50*/  SHF.R.U32.HI R10, RZ, 0x3, R10 ;  /* 0x00000003ff0a7819 */ /* 0x000fe2000001160a */
[----:B------:R-:W-:Y:S01]  /*1fc60*/  IMAD R11, R17, 0x4, R11 ;  /* 0x00000004110b7824 */ /* 0x000fe200078e020b */
[----:B------:R-:W-:Y:S01]  /*1fc70*/  IADD3 R9, R2, -R9, RZ ;  /* 0x8000000902097210 */ /* 0x000fe20007ffe0ff */
[----:B------:R1:W-:Y:S01]  /*1fc80*/  STS.64 [R5+0x400], R230 ;  /* 0x000400e605007388 */ /* 0x0003e20000000a00 */
[----:B------:R-:W-:Y:S01]  /*1fc90*/  LOP3.LUT R10, R16, R10, RZ, 0x3c, !PT ;  /* 0x0000000a100a7212 */ /* 0x000fe200078e3cff */
[----:B------:R-:W-:Y:S01]  /*1fca0*/  IMAD R2, RZ, RZ, -UR23 ;  /* 0x80000017ff027e24 */ /* 0x000fe2000f8e02ff */
[----:B------:R-:W-:Y:S01]  /*1fcb0*/  SHF.R.S32.HI R27, RZ, 0x1f, R7 ;  /* 0x0000001fff1b7819 */ /* 0x000fe20000011407 */
[----:B------:R1:W-:Y:S01]  /*1fcc0*/  STS.64 [R12], R224 ;  /* 0x000000e00c007388 */ /* 0x0003e20000000a00 */
[----:B------:R-:W-:Y:S01]  /*1fcd0*/  LOP3.LUT P0, RZ, R9, 0x3, RZ, 0xc0, !PT ;  /* 0x0000000309ff7812 */ /* 0x000fe2000780c0ff */
[----:B------:R-:W-:Y:S01]  /*1fce0*/  IMAD.IADD R10, R11, 0x1, R10 ;  /* 0x000000010b0a7824 */ /* 0x000fe200078e020a */
[----:B------:R-:W-:Y:S01]  /*1fcf0*/  LEA.HI R28, R27, R7, RZ, 0x2 ;  /* 0x000000071b1c7211 */ /* 0x000fe200078f10ff */
[----:B------:R1:W-:Y:S01]  /*1fd00*/  STS.64 [R12+0x400], R226 ;  /* 0x000400e20c007388 */ /* 0x0003e20000000a00 */
[----:B------:R-:W-:Y:S01]  /*1fd10*/  SHF.R.S32.HI R27, RZ, 0x1f, R244 ;  /* 0x0000001fff1b7819 */ /* 0x000fe200000114f4 */
[----:B--2---:R-:W-:Y:S01]  /*1fd20*/  @P3 FMUL.FTZ R4, R4, 0.69314718246459960938 ;  /* 0x3f31721804043820 */ /* 0x004fe20000410000 */
[----:B------:R-:W-:Y:S01]  /*1fd30*/  LEA R24, R10, UR5, 0x2 ;  /* 0x000000050a187c11 */ /* 0x000fe2000f8e10ff */
[----:B------:R-:W-:Y:S01]  /*1fd40*/  BAR.SYNC.DEFER_BLOCKING 0x0 ;  /* 0x0000000000007b1d */ /* 0x000fe20000010000 */
[----:B------:R-:W-:Y:S01]  /*1fd50*/  LOP3.LUT R28, R28, 0xffffffc, RZ, 0xc0, !PT ;  /* 0x0ffffffc1c1c7812 */ /* 0x000fe200078ec0ff */
[----:B-----5:R-:W-:Y:S01]  /*1fd60*/  USHF.L.U32 UR5, UR6, 0x6, URZ ;  /* 0x0000000606057899 */ /* 0x020fe2000800063f */
[----:B------:R-:W-:-:S02]  /*1fd70*/  LEA.HI R27, R27, R244, RZ, 0x2 ;  /* 0x000000f41b1b7211 */ /* 0x000fc400078f10ff */
[----:B------:R-:W-:-:S03]  /*1fd80*/  MOV R9, 0xff800000 ;  /* 0xff80000000097802 */ /* 0x000fc60000000f00 */
[----:B------:R-:W2:Y:S01]  /*1fd90*/  LDC.64 R10, c[0x0][0x2c0] ;  /* 0x0000b000ff0a7b82 */ /* 0x000ea20000000a00 */
[----:B------:R-:W-:Y:S01]  /*1fda0*/  SHF.R.S32.HI R27, RZ, 0x2, R27 ;  /* 0x00000002ff1b7819 */ /* 0x000fe2000001141b */
[----:B------:R-:W-:Y:S02]  /*1fdb0*/  IMAD.IADD R28, R7, 0x1, -R28 ;  /* 0x00000001071c7824 */ /* 0x000fe400078e0a1c */
[----:B---3--:R-:W-:Y:S01]  /*1fdc0*/  @P2 FFMA.FTZ R9, R133, R25, R3 ;  /* 0x0000001985092223 */ /* 0x008fe20000010003 */
[----:B------:R-:W-:Y:S02]  /*1fdd0*/  IMAD.MOV.U32 R7, RZ, RZ, -0x800000 ;  /* 0xff800000ff077424 */ /* 0x000fe400078e00ff */
[----:B----4-:R-:W-:Y:S01]  /*1fde0*/  @P3 FFMA.FTZ R7, R134, R26, R4 ;  /* 0x0000001a86073223 */ /* 0x010fe20000010004 */
[----:B------:R-:W-:Y:S01]  /*1fdf0*/  IMAD R27, R28, 0x10, R27 ;  /* 0x000000101c1b7824 */ /* 0x000fe200078e021b */
[----:B-1----:R-:W1:Y:S01]  /*1fe00*/  LDC R6, c[0x0][0x270] ;  /* 0x00009c00ff067b82 */ /* 0x002e620000000800 */
[----:B------:R-:W2:Y:S01]  /*1fe10*/  S2R R5, SR_CTAID.Y ;  /* 0x0000000000057919 */ /* 0x000ea20000002600 */
[----:B------:R3:W4:Y:S04]  /*1fe20*/  LDS.128 R20, [R24] ;  /* 0x0000000018147984 */ /* 0x0007280000000c00 */
[----:B------:R3:W1:Y:S04]  /*1fe30*/  LDS.128 R16, [R24+0x800] ;  /* 0x0008000018107984 */ /* 0x0006680000000c00 */
[----:B------:R3:W2:Y:S01]  /*1fe40*/  LDS.128 R12, [R24+0x1000] ;  /* 0x00100000180c7984 */ /* 0x0006a20000000c00 */
[----:B-1----:R-:W-:-:S02]  /*1fe50*/  IMAD R2, R6, R2, UR4 ;  /* 0x0000000406027e24 */ /* 0x002fc4000f8e0202 */
[----:B--2---:R-:W-:-:S04]  /*1fe60*/  IMAD R5, R5, R10, UR23 ;  /* 0x0000001705057e24 */ /* 0x004fc8000f8e020a */
[----:B------:R-:W-:-:S04]  /*1fe70*/  IMAD R2, R5, R6, R2 ;  /* 0x0000000605027224 */ /* 0x000fc800078e0202 */
[----:B------:R-:W-:Y:S01]  /*1fe80*/  IMAD R2, R2, R11, UR5 ;  /* 0x0000000502027e24 */ /* 0x000fe2000f8e020b */
[----:B---34-:R-:W-:Y:S06]  /*1fe90*/  @P0 BRA `(.L_x_2775) ;  /* 0x0000000000300947 */ /* 0x018fec0003800000 */
[----:B------:R-:W-:Y:S01]  /*1fea0*/  UIMAD UR4, UR6, -0x40, UR21 ;  /* 0xffffffc0060478a4 */ /* 0x000fe2000f8e0215 */
[C---:B------:R-:W-:Y:S01]  /*1feb0*/  VIADD R5, R27.reuse, 0x8 ;  /* 0x000000081b057836 */ /* 0x040fe20000000000 */
[----:B------:R-:W-:Y:S02]  /*1fec0*/  SHF.R.S32.HI R4, RZ, 0x1f, R27 ;  /* 0x0000001fff047819 */ /* 0x000fe4000001141b */
[C---:B------:R-:W-:Y:S02]  /*1fed0*/  IADD3 R3, P0, R2.reuse, R27, RZ ;  /* 0x0000001b02037210 */ /* 0x040fe40007f1e0ff */
[----:B------:R-:W-:Y:S02]  /*1fee0*/  ISETP.GE.AND P2, PT, R27, UR4, PT ;  /* 0x000000041b007c0c */ /* 0x000fe4000bf46270 */
[----:B------:R-:W-:Y:S01]  /*1fef0*/  ISETP.GE.AND P1, PT, R5, UR4, PT ;  /* 0x0000000405007c0c */ /* 0x000fe2000bf26270 */
[----:B------:R-:W-:Y:S01]  /*1ff00*/  ULDC.64 UR4, c[0x0][0x2b8] ;  /* 0x0000ae0000047ab9 */ /* 0x000fe20000000a00 */
[----:B------:R-:W-:-:S02]  /*1ff10*/  LEA.HI.X.SX32 R4, R2, R4, 0x1, P0 ;  /* 0x0000000402047211 */ /* 0x000fc400000f0eff */
[----:B------:R-:W-:-:S04]  /*1ff20*/  LEA R10, P0, R3, UR4, 0x2 ;  /* 0x00000004030a7c11 */ /* 0x000fc8000f8010ff */
[----:B------:R-:W-:-:S05]  /*1ff30*/  LEA.HI.X R11, R3, UR5, R4, 0x2, P0 ;  /* 0x00000005030b7c11 */ /* 0x000fca00080f1404 */
[----:B------:R1:W-:Y:S04]  /*1ff40*/  @!P2 STG.E desc[UR10][R10.64], R7 ;  /* 0x000000070a00a986 */ /* 0x0003e8000c10190a */
[----:B------:R1:W-:Y:S02]  /*1ff50*/  @!P1 STG.E desc[UR10][R10.64+0x20], R9 ;  /* 0x000020090a009986 */ /* 0x0003e4000c10190a */
.L_x_2775:
[----:B------:R-:W-:Y:S05]  /*1ff60*/  BSYNC B0 ;  /* 0x0000000000007941 */ /* 0x000fea0003800000 */
.L_x_2774:
[----:B------:R-:W2:Y:S01]  /*1ff70*/  LDS.128 R24, [R24+0x1800] ;  /* 0x0018000018187984 */ /* 0x000ea20000000c00 */
[----:B------:R-:W-:Y:S01]  /*1ff80*/  ULDC UR4, c[0x0][0x2d0] ;  /* 0x0000b40000047ab9 */ /* 0x000fe20000000800 */
[----:B------:R-:W-:Y:S01]  /*1ff90*/  UIMAD UR7, UR6, -0x40, UR21 ;  /* 0xffffffc0060778a4 */ /* 0x000fe2000f8e0215 */
[--C-:B-1----:R-:W-:Y:S01]  /*1ffa0*/  SHF.R.S32.HI R9, RZ, 0x1f, R8.reuse ;  /* 0x0000001fff097819 */ /* 0x102fe20000011408 */
[----:B------:R-:W-:Y:S01]  /*1ffb0*/  VIADD R3, R0, 0x10 ;  /* 0x0000001000037836 */ /* 0x000fe20000000000 */
[----:B------:R-:W-:Y:S01]  /*1ffc0*/  ISETP.GE.AND P1, PT, R8, UR4, PT ;  /* 0x0000000408007c0c */ /* 0x000fe2000bf26270 */
[----:B------:R-:W-:Y:S01]  /*1ffd0*/  ULDC UR4, c[0x0][0x2dc] ;  /* 0x0000b70000047ab9 */ /* 0x000fe20000000800 */
[C---:B------:R-:W-:Y:S02]  /*1ffe0*/  IMAD.WIDE R8, R0.reuse, 0x20, R8 ;  /* 0x0000002000087825 */ /* 0x040fe400078e0208 */
[----:B------:R-:W-:Y:S02]  /*1fff0*/  ISETP.GE.OR P3, PT, R3, UR7, P1 ;  /* 0x0000000703007c0c */ /* 0x000fe40008f66670 */
[----:B------:R-:W-:Y:S01]  /*20000*/  ISETP.GE.OR P4, PT, R0, UR7, P1 ;  /* 0x0000000700007c0c */ /* 0x000fe20008f86670 */
[----:B------:R-:W-:Y:S01]  /*20010*/  IMAD R2, R2, UR4, RZ ;  /* 0x0000000402027c24 */ /* 0x000fe2000f8e02ff */
[----:B------:R-:W-:Y:S01]  /*20020*/  ULDC.64 UR4, c[0x0][0x288] ;  /* 0x0000a20000047ab9 */ /* 0x000fe20000000a00 */
[----:B------:R-:W-:-:S02]  /*20030*/  VIADD R3, R0, 0x20 ;  /* 0x0000002000037836 */ /* 0x000fc40000000000 */
[----:B------:R-:W-:Y:S01]  /*20040*/  VIADD R0, R0, 0x30 ;  /* 0x0000003000007836 */ /* 0x000fe20000000000 */
[----:B------:R-:W-:Y:S02]  /*20050*/  IADD3 R4, P0, R2, R8, RZ ;  /* 0x0000000802047210 */ /* 0x000fe40007f1e0ff */
        /* <DEDUP_REMOVED lines=9> */
[----:B--2---:R-:W-:Y:S05]  /*200f0*/  @P1 EXIT ;  /* 0x000000000000194d */ /* 0x004fea0003800000 */
[----:B------:R-:W-:Y:S01]  /*20100*/  STG.E.128 desc[UR10][R6.64+0x1800], R24 ;  /* 0x0018001806007986 */ /* 0x000fe2000c101d0a */
[----:B------:R-:W-:Y:S05]  /*20110*/  EXIT ;  /* 0x000000000000794d */ /* 0x000fea0003800000 */
.L_x_2776:
        /* <DEDUP_REMOVED lines=14> */
.L_x_5344:


//--------------------- .text._ZN5flash24flash_fwd_splitkv_kernelI23Flash_fwd_kernel_traitsILi32ELi64ELi256ELi4ELb0ELb0EN7cutlass6half_tE19Flash_kernel_traitsILi32ELi64ELi256ELi4ES3_EELb1ELb0ELb1ELb0ELb0ELb1ELb1ELb1EEEvNS_16Flash_fwd_paramsE --------------------------
	.section	.text._ZN5flash24flash_fwd_splitkv_kernelI23Flash_fwd_kernel_traitsILi32ELi64ELi256ELi4ELb0ELb0EN7cutlass6half_tE19Flash_kernel_traitsILi32ELi64ELi256ELi4ES3_EELb1ELb0ELb1ELb0ELb0ELb1ELb1ELb1EEEvNS_16Flash_fwd_paramsE,"ax",@progbits
	.align	128
        .global         _ZN5flash24flash_fwd_splitkv_kernelI23Flash_fwd_kernel_traitsILi32ELi64ELi256ELi4ELb0ELb0EN7cutlass6half_tE19Flash_kernel_traitsILi32ELi64ELi256ELi4ES3_EELb1ELb0ELb1ELb0ELb0ELb1ELb1ELb1EEEvNS_16Flash_fwd_paramsE
        .type           _ZN5flash24flash_fwd_splitkv_kernelI23Flash_fwd_kernel_traitsILi32ELi64ELi256ELi4ELb0ELb0EN7cutlass6half_tE19Flash_kernel_traitsILi32ELi64ELi256ELi4ES3_EELb1ELb0ELb1ELb0ELb0ELb1ELb1ELb1EEEvNS_16Flash_fwd_paramsE,@function
        .size           _ZN5flash24flash_fwd_splitkv_kernelI23Flash_fwd_kernel_traitsILi32ELi64ELi256ELi4ELb0ELb0EN7cutlass6half_tE19Flash_kernel_traitsILi32ELi64ELi256ELi4ES3_EELb1ELb0ELb1ELb0ELb0ELb1ELb1ELb1EEEvNS_16Flash_fwd_paramsE,(.L_x_5345 - _ZN5flash24flash_fwd_splitkv_kernelI23Flash_fwd_kernel_traitsILi32ELi64ELi256ELi4ELb0ELb0EN7cutlass6half_tE19Flash_kernel_traitsILi32ELi64ELi256ELi4ES3_EELb1ELb0ELb1ELb0ELb0ELb1ELb1ELb1EEEvNS_16Flash_fwd_paramsE)
        .other          _ZN5flash24flash_fwd_splitkv_kernelI23Flash_fwd_kernel_traitsILi32ELi64ELi256ELi4ELb0ELb0EN7cutlass6half_tE19Flash_kernel_traitsILi32ELi64ELi256ELi4ES3_EELb1ELb0ELb1ELb0ELb0ELb1ELb1ELb1EEEvNS_16Flash_fwd_paramsE,@"STO_CUDA_ENTRY STV_DEFAULT"
_ZN5flash24flash_fwd_splitkv_kernelI23Flash_fwd_kernel_traitsILi32ELi64ELi256ELi4ELb0ELb0EN7cutlass6half_tE19Flash_kernel_traitsILi32ELi64ELi256ELi4ES3_EELb1ELb0ELb1ELb0ELb0ELb1ELb1ELb1EEEvNS_16Flash_fwd_paramsE:
.text._ZN5flash24flash_fwd_splitkv_kernelI23Flash_fwd_kernel_traitsILi32ELi64ELi256ELi4ELb0ELb0EN7cutlass6half_tE19Flash_kernel_traitsILi32ELi64ELi256ELi4ES3_EELb1ELb0ELb1ELb0ELb0ELb1ELb1ELb1EEEvNS_16Flash_fwd_paramsE:
        /* <DEDUP_REMOVED lines=56> */
[----:B------:R-:W1:Y:S08]  /*0380*/  S2UR UR27, SR_CTAID.X ;  /* 0x00000000001b79c3 */ /* 0x000e700000002500 */
[----:B------:R-:W1:Y:S01]  /*0390*/  S2UR UR11, SR_CTAID.Y ;  /* 0x00000000000b79c3 */ /* 0x000e620000002600 */
[----:B--2---:R-:W-:-:S02]  /*03a0*/  @P1 R2UR UR12, R4 ;  /* 0x00000000040c12ca */ /* 0x004fc400000e0000 */
[----:B---3--:R-:W-:Y:S02]  /*03b0*/  @P1 R2UR UR21, R0 ;  /* 0x00000000001512ca */ /* 0x008fe400000e0000 */
[----:B----4-:R-:W-:Y:S02]  /*03c0*/  @!P0 R2UR UR15, R3 ;  /* 0x00000000030f82ca */ /* 0x010fe400000e0000 */
[----:B------:R-:W-:-:S04]  /*03d0*/  ISETP.NE.U32.AND P0, PT, RZ, UR4, PT ;  /* 0x00000004ff007c0c */ /* 0x000fc8000bf05070 */
[----:B------:R-:W-:-:S05]  /*03e0*/  ISETP.NE.AND.EX P0, PT, RZ, UR5, PT, P0 ;  /* 0x00000005ff007c0c */ /* 0x000fca000bf05300 */
[----:B------:R-:W-:Y:S02]  /*03f0*/  @UP0 UIADD3 UR21, UR21, -UR12, URZ ;  /* 0x8000000c15150290 */ /* 0x000fe4000fffe03f */
[----:B------:R-:W-:Y:S01]  /*0400*/  UIADD3 UR4, -UR23, URZ, URZ ;  /* 0x0000003f17047290 */ /* 0x000fe2000fffe13f */
[----:B-----5:R-:W-:-:S03]  /*0410*/  @P4 R2UR UR14, R2 ;  /* 0x00000000020e42ca */ /* 0x020fc600000e0000 */
[----:B------:R-:W-:Y:S01]  /*0420*/  UIMAD UR28, UR10, UR4, UR28 ;  /* 0x000000040a1c72a4 */ /* 0x000fe2000f8e021c */
[----:B------:R-:W-:Y:S01]  /*0430*/  @!UP0 ULDC UR21, c[0x0][0x2c4] ;  /* 0x0000b10000158ab9 */ /* 0x000fe20000000800 */
[----:B-1----:R-:W-:Y:S10]  /*0440*/  @!P0 BRA `(.L_x_2777) ;  /* 0x00000000001c8947 */ /* 0x002ff40003800000 */
[----:B------:R-:W-:-:S13]  /*0450*/  PLOP3.LUT P0, PT, PT, PT, UP2, 0x80, 0x0 ;  /* 0x000000000000781c */ /* 0x000fda0003f0f028 */
[----:B------:R-:W2:Y:S04]  /*0460*/  @P0 LDG.E R0, desc[UR6][R6.64+0x4] ;  /* 0x0000040606000981 */ /* 0x000ea8000c1e1900 */
[----:B------:R-:W3:Y:S01]  /*0470*/  @!P0 LDG.E R2, desc[UR6][R6.64] ;  /* 0x0000000606028981 */ /* 0x000ee2000c1e1900 */
[----:B--2---:R-:W-:-:S13]  /*0480*/  @P0 R2UR UR29, R0 ;  /* 0x00000000001d02ca */ /* 0x004fda00000e0000 */
[----:B------:R-:W-:-:S07]  /*0490*/  @UP2 UIADD3 UR29, UR29, -UR15, URZ ;  /* 0x8000000f1d1d2290 */ /* 0x000fce000fffe03f */
[----:B---3--:R-:W-:Y:S01]  /*04a0*/  @!P0 R2UR UR29, R2 ;  /* 0x00000000021d82ca */ /* 0x008fe200000e0000 */
[----:B------:R-:W-:-:S14]  /*04b0*/  BRA `(.L_x_2778) ;  /* 0x0000000000047947 */ /* 0x000fdc0003800000 */
.L_x_2777:
[----:B------:R-:W-:-:S05]  /*04c0*/  ULDC UR29, c[0x0][0x2c8] ;  /* 0x0000b200001d7ab9 */ /* 0x000fca0000000800 */
.L_x_2778:
        /* <DEDUP_REMOVED lines=100> */
[----:B------:R-:W-:Y:S02]  /*0b10*/  ISETP.GE.OR P5, PT, R2, UR10, P6 ;  /* 0x0000000a02007c0c */ /* 0x000fe4000b7a6670 */
[----:B------:R-:W-:Y:S01]  /*0b20*/  IADD3 R3, P0, R4, UR5, RZ ;  /* 0x0000000504037c10 */ /* 0x000fe2000ff1e0ff */
[----:B------:R-:W-:Y:S01]  /*0b30*/  ULDC.64 UR4, c[0x0][0x288] ;  /* 0x0000a20000047ab9 */ /* 0x000fe20000000a00 */
[----:B------:R-:W-:-:S02]  /*0b40*/  VIADD R4, R2, 0x10 ;  /* 0x0000001002047836 */ /* 0x000fc40000000000 */
[----:B------:R-:W-:Y:S02]  /*0b50*/  LEA.HI.X.SX32 R0, R0, R5, 0x1, P0 ;  /* 0x0000000500007211 */ /* 0x000fe400000f0eff */
[C---:B------:R-:W-:Y:S02]  /*0b60*/  LEA R8, P0, R3.reuse, UR4, 0x2 ;  /* 0x0000000403087c11 */ /* 0x040fe4000f8010ff */
[----:B------:R-:W-:Y:S02]  /*0b70*/  ISETP.GE.AND P1, PT, R4, UR10, PT ;  /* 0x0000000a04007c0c */ /* 0x000fe4000bf26270 */
[----:B------:R-:W-:Y:S01]  /*0b80*/  LEA.HI.X R9, R3, UR5, R0, 0x2, P0 ;  /* 0x0000000503097c11 */ /* 0x000fe200080f1400 */
[----:B------:R-:W-:Y:S01]  /*0b90*/  VIADD R0, R2, 0x20 ;  /* 0x0000002002007836 */ /* 0x000fe20000000000 */
        /* <DEDUP_REMOVED lines=11> */
[C---:B------:R-:W-:Y:S02]  /*0c50*/  LEA R6, P2, R3.reuse, UR4, 0x2 ;  /* 0x0000000403067c11 */ /* 0x040fe4000f8410ff */
[----:B------:R-:W-:Y:S02]  /*0c60*/  ISETP.NE.OR P1, PT, R52, RZ, P1 ;  /* 0x000000ff3400720c */ /* 0x000fe40000f25670 */
[----:B------:R-:W-:Y:S01]  /*0c70*/  LEA.HI.X R7, R3, UR5, R0, 0x2, P2 ;  /* 0x0000000503077c11 */ /* 0x000fe200090f1400 */
[----:B------:R1:W-:Y:S01]  /*0c80*/  @!P5 STG.E.128 desc[UR6][R8.64+0x1000], RZ ;  /* 0x001000ff0800d986 */ /* 0x0003e2000c101d06 */
[----:B------:R-:W-:-:S02]  /*0c90*/  @!P3 IMAD.MOV.U32 R3, RZ, RZ, -0x800000 ;  /* 0xff800000ff03b424 */ /* 0x000fc400078e00ff */
[----:B------:R-:W-:Y:S01]  /*0ca0*/  @!P0 IMAD.MOV.U32 R0, RZ, RZ, -0x800000 ;  /* 0xff800000ff008424 */ /* 0x000fe200078e00ff */
        /* <DEDUP_REMOVED lines=11> */
.L_x_2779:
        /* <DEDUP_REMOVED lines=30> */
.L_x_2780:
[----:B------:R-:W-:-:S13]  /*0f40*/  PLOP3.LUT P0, PT, PT, PT, UP1, 0x40, 0x0 ;  /* 0x000000000000781c */ /* 0x000fda0003f0e818 */
[----:B------:R-:W-:Y:S05]  /*0f50*/  @P0 BRA `(.L_x_2781) ;  /* 0x00000004005c0947 */ /* 0x000fea0003800000 */
[----:B------:R-:W1:Y:S01]  /*0f60*/  LDC R6, c[0x0][0x380] ;  /* 0x0000e000ff067b82 */ /* 0x000e620000000800 */
[----:B------:R-:W-:Y:S01]  /*0f70*/  ULEA UR4, UR22, 0xffffff00, 0x8 ;  /* 0xffffff0016047891 */ /* 0x000fe2000f8e403f */
[----:B------:R-:W-:Y:S01]  /*0f80*/  MOV R8, RZ ;  /* 0x000000ff00087202 */ /* 0x000fe20000000f00 */
[----:B------:R-:W-:-:S04]  /*0f90*/  ULDC.64 UR32, c[0x0][0x248] ;  /* 0x0000920000207ab9 */ /* 0x000fc80000000a00 */
        /* <DEDUP_REMOVED lines=29> */
[----:B------:R-:W-:Y:S01]  /*1170*/  IMAD.U32 R2, RZ, RZ, UR28 ;  /* 0x0000001cff027e24 */ /* 0x000fe2000f8e00ff */
[----:B------:R-:W-:Y:S02]  /*1180*/  IADD3 R7, -R7, RZ, RZ ;  /* 0x000000ff07077210 */ /* 0x000fe40007ffe1ff */
        /* <DEDUP_REMOVED lines=9> */
[----:B------:R-:W-:-:S04]  /*1220*/  IMAD.HI.U32 R2, R9, R8, RZ ;  /* 0x0000000809027227 */ /* 0x000fc800078e00ff */
[----:B------:R-:W-:Y:S01]  /*1230*/  IMAD R9, R6, R7, R11 ;  /* 0x0000000706097224 */ /* 0x000fe200078e020b */
[----:B------:R-:W-:-:S04]  /*1240*/  IADD3 R4, -R2, RZ, RZ ;  /* 0x000000ff02047210 */ /* 0x000fc80007ffe1ff */
[----:B------:R-:W-:Y:S01]  /*1250*/  SHF.R.S32.HI R7, RZ, 0x1f, R9 ;  /* 0x0000001fff077819 */ /* 0x000fe20000011409 */
        /* <DEDUP_REMOVED lines=9> */
[----:B--2---:R-:W-:Y:S02]  /*12f0*/  R2UR UR14, R3 ;  /* 0x00000000030e72ca */ /* 0x004fe400000e0000 */
[----:B------:R-:W-:-:S04]  /*1300*/  LOP3.LUT R3, R0, UR28, RZ, 0x3c, !PT ;  /* 0x0000001c00037c12 */ /* 0x000fc8000f8e3cff */
[----:B------:R-:W-:-:S07]  /*1310*/  ISETP.GE.AND P0, PT, R3, RZ, PT ;  /* 0x000000ff0300720c */ /* 0x000fce0003f06270 */
[----:B------:R-:W-:Y:S02]  /*1320*/  USHF.R.S32.HI UR13, URZ, 0x1f, UR14 ;  /* 0x0000001f3f0d7899 */ /* 0x000fe4000801140e */
[----:B------:R-:W-:Y:S02]  /*1330*/  UIMAD.WIDE.U32 UR16, UR14, UR4, URZ ;  /* 0x000000040e1072a5 */ /* 0x000fe4000f8e003f */
[----:B------:R-:W-:Y:S02]  /*1340*/  UIMAD UR10, UR13, UR4, URZ ;  /* 0x000000040d0a72a4 */ /* 0x000fe4000f8e023f */
[----:B------:R-:W-:Y:S02]  /*1350*/  @!P0 IADD3 R4, -R4, RZ, RZ ;  /* 0x000000ff04048210 */ /* 0x000fe40007ffe1ff */
[----:B------:R-:W-:Y:S01]  /*1360*/  UIMAD UR4, UR14, UR5, UR10 ;  /* 0x000000050e0472a4 */ /* 0x000fe2000f8e020a */
[----:B------:R-:W-:Y:S01]  /*1370*/  MOV R13, UR17 ;  /* 0x00000011000d7c02 */ /* 0x000fe20008000f00 */
[----:B------:R-:W-:Y:S01]  /*1380*/  IMAD.U32 R12, RZ, RZ, UR16 ;  /* 0x00000010ff0c7e24 */ /* 0x000fe2000f8e00ff */
[----:B------:R-:W-:Y:S01]  /*1390*/  @!P1 LOP3.LUT R4, RZ, R0, RZ, 0x33, !PT ;  /* 0x00000000ff049212 */ /* 0x000fe200078e33ff */
[----:B------:R-:W-:Y:S01]  /*13a0*/  UIADD3 UR4, UR17, UR4, URZ ;  /* 0x0000000411047290 */ /* 0x000fe2000fffe03f */
[----:B------:R-:W-:Y:S01]  /*13b0*/  IMAD R0, R9, UR33, R2 ;  /* 0x0000002109007c24 */ /* 0x000fe2000f8e0202 */
[----:B------:R-:W-:Y:S01]  /*13c0*/  ULDC.64 UR10, c[0x0][0x260] ;  /* 0x00009800000a7ab9 */ /* 0x000fe20000000a00 */
[----:B------:R-:W-:-:S03]  /*13d0*/  SHF.R.S32.HI R101, RZ, 0x1f, R4 ;  /* 0x0000001fff657819 */ /* 0x000fc60000011404 */
[----:B------:R-:W-:Y:S01]  /*13e0*/  IMAD.U32 R13, RZ, RZ, UR4 ;  /* 0x00000004ff0d7e24 */ /* 0x000fe2000f8e00ff */
[----:B------:R-:W-:Y:S02]  /*13f0*/  ULDC.64 UR4, c[0x0][0x238] ;  /* 0x00008e0000047ab9 */ /* 0x000fe40000000a00 */
[----:B------:R-:W-:Y:S01]  /*1400*/  UIMAD UR13, UR13, UR4, URZ ;  /* 0x000000040d0d72a4 */ /* 0x000fe2000f8e023f */
[----:B------:R-:W-:Y:S01]  /*1410*/  IMAD.WIDE.U32 R2, R9, UR32, R12 ;  /* 0x0000002009027c25 */ /* 0x000fe2000f8e000c */
[----:B------:R-:W-:Y:S02]  /*1420*/  UIMAD.WIDE.U32 UR16, UR14, UR4, URZ ;  /* 0x000000040e1072a5 */ /* 0x000fe4000f8e003f */
[----:B------:R-:W-:Y:S01]  /*1430*/  UIMAD UR5, UR14, UR5, UR13 ;  /* 0x000000050e0572a4 */ /* 0x000fe2000f8e020d */
[----:B------:R-:W-:Y:S01]  /*1440*/  IMAD.MOV.U32 R12, RZ, RZ, R2 ;  /* 0x000000ffff0c7224 */ /* 0x000fe200078e0002 */
[----:B------:R-:W-:Y:S01]  /*1450*/  IADD3 R13, R3, R0, RZ ;  /* 0x00000000030d7210 */ /* 0x000fe20007ffe0ff */
[----:B------:R-:W-:Y:S01]  /*1460*/  IMAD R3, R101, UR10, RZ ;  /* 0x0000000a65037c24 */ /* 0x000fe2000f8e02ff */
[----:B------:R-:W-:-:S03]  /*1470*/  UIADD3 UR15, UR17, UR5, URZ ;  /* 0x00000005110f7290 */ /* 0x000fc6000fffe03f */
[C---:B------:R-:W-:Y:S02]  /*1480*/  IMAD R3, R4.reuse, UR11, R3 ;  /* 0x0000000b04037c24 */ /* 0x040fe4000f8e0203 */
[----:B------:R-:W-:-:S04]  /*1490*/  IMAD.WIDE.U32 R12, R4, UR10, R12 ;  /* 0x0000000a040c7c25 */ /* 0x000fc8000f8e000c */
[----:B------:R-:W-:Y:S01]  /*14a0*/  IMAD.MOV.U32 R2, RZ, RZ, R12 ;  /* 0x000000ffff027224 */ /* 0x000fe200078e000c */
[----:B------:R-:W-:Y:S01]  /*14b0*/  IADD3 R5, R13, R3, RZ ;  /* 0x000000030d057210 */ /* 0x000fe20007ffe0ff */
[----:B------:R-:W-:Y:S06]  /*14c0*/  BRA `(.L_x_2782) ;  /* 0x0000000400447947 */ /* 0x000fec0003800000 */
.L_x_2781:
[----:B------:R-:W1:Y:S01]  /*14d0*/  LDC R0, c[0x0][0x278] ;  /* 0x00009e00ff007b82 */ /* 0x000e620000000800 */
[----:B------:R-:W-:Y:S01]  /*14e0*/  MOV R4, RZ ;  /* 0x000000ff00047202 */ /* 0x000fe20000000f00 */
[----:B------:R-:W-:Y:S01]  /*14f0*/  IMAD.U32 R2, RZ, RZ, UR28 ;  /* 0x0000001cff027e24 */ /* 0x000fe2000f8e00ff */
[----:B------:R-:W-:Y:S02]  /*1500*/  UISETP.NE.AND UP0, UPT, UR15, -0x1, UPT ;  /* 0xffffffff0f00788c */ /* 0x000fe4000bf05270 */
[----:B------:R-:W-:Y:S02]  /*1510*/  ULEA UR5, UR22, 0xffffff00, 0x8 ;  /* 0xffffff0016057891 */ /* 0x000fe4000f8e403f */
[----:B------:R-:W-:Y:S02]  /*1520*/  IABS R2, R2 ;  /* 0x0000000200027213 */ /* 0x000fe40000000000 */
[----:B------:R-:W-:Y:S02]  /*1530*/  PLOP3.LUT P0, PT, PT, PT, UP0, 0x80, 0x0 ;  /* 0x000000000000781c */ /* 0x000fe40003f0f008 */
[----:B------:R-:W-:-:S03]  /*1540*/  MOV R11, UR5 ;  /* 0x00000005000b7c02 */ /* 0x000fc60008000f00 */
[----:B------:R-:W-:Y:S01]  /*1550*/  @UP0 UIADD3 UR4, UR14, UR15, URZ ;  /* 0x0000000f0e040290 */ /* 0x000fe2000fffe03f */
[----:B------:R-:W-:-:S03]  /*1560*/  @UP0 ULDC.64 UR32, c[0x0][0x248] ;  /* 0x0000920000200ab9 */ /* 0x000fc60000000a00 */
[----:B------:R-:W-:Y:S02]  /*1570*/  @UP0 UIMAD.WIDE.U32 UR10, UR4, UR32, URZ ;  /* 0x00000020040a02a5 */ /* 0x000fe4000f8e003f */
[----:B------:R-:W-:Y:S01]  /*1580*/  @UP0 UIMAD UR4, UR4, UR33, URZ ;  /* 0x00000021040402a4 */ /* 0x000fe2000f8e023f */
[----:B-1----:R-:W-:-:S03]  /*1590*/  IABS R6, R0 ;  /* 0x0000000000067213 */ /* 0x002fc60000000000 */
[----:B------:R-:W-:Y:S01]  /*15a0*/  @UP0 UIADD3 UR4, UR11, UR4, URZ ;  /* 0x000000040b040290 */ /* 0x000fe2000fffe03f */
[----:B------:R-:W1:Y:S08]  /*15b0*/  I2F.RP R8, R6 ;  /* 0x0000000600087306 */ /* 0x000e700000209400 */
[----:B-1----:R-:W1:Y:S02]  /*15c0*/  MUFU.RCP R7, R8 ;  /* 0x0000000800077308 */ /* 0x002e640000001000 */
[----:B-1----:R-:W-:-:S06]  /*15d0*/  VIADD R7, R7, 0xffffffe ;  /* 0x0ffffffe07077836 */ /* 0x002fcc0000000000 */
[----:B------:R-:W1:Y:S02]  /*15e0*/  F2I.FTZ.U32.TRUNC.NTZ R5, R7 ;  /* 0x0000000700057305 */ /* 0x000e64000021f000 */
[----:B-1----:R-:W-:Y:S01]  /*15f0*/  IMAD.MOV R3, RZ, RZ, -R5 ;  /* 0x000000ffff037224 */ /* 0x002fe200078e0a05 */
[----:B------:R-:W-:-:S03]  /*1600*/  SHF.R.S32.HI R7, RZ, 0x1f, R11 ;  /* 0x0000001fff077819 */ /* 0x000fc6000001140b */
[----:B------:R-:W-:-:S04]  /*1610*/  IMAD R3, R3, R6, RZ ;  /* 0x0000000603037224 */ /* 0x000fc800078e02ff */
[----:B------:R-:W-:-:S06]  /*1620*/  IMAD.HI.U32 R3, R5, R3, R4 ;  /* 0x0000000305037227 */ /* 0x000fcc00078e0004 */
[----:B------:R-:W-:-:S04]  /*1630*/  IMAD.HI.U32 R4, R3, R2, RZ ;  /* 0x0000000203047227 */ /* 0x000fc800078e00ff */
[----:B------:R-:W-:-:S04]  /*1640*/  IMAD.MOV R5, RZ, RZ, -R4 ;  /* 0x000000ffff057224 */ /* 0x000fc800078e0a04 */
[C---:B------:R-:W-:Y:S02]  /*1650*/  IMAD R5, R6.reuse, R5, R2 ;  /* 0x0000000506057224 */ /* 0x040fe400078e0202 */
[----:B------:R-:W1:Y:S03]  /*1660*/  LDC.64 R2, c[0x0][0x260] ;  /* 0x00009800ff027b82 */ /* 0x000e660000000a00 */
[----:B------:R-:W-:-:S13]  /*1670*/  ISETP.GT.U32.AND P1, PT, R6, R5, PT ;  /* 0x000000050600720c */ /* 0x000fda0003f24070 */
[----:B------:R-:W-:Y:S02]  /*1680*/  @!P1 IMAD.IADD R5, R5, 0x1, -R6 ;  /* 0x0000000105059824 */ /* 0x000fe400078e0a06 */
[----:B------:R-:W-:Y:S01]  /*1690*/  @!P1 VIADD R4, R4, 0x1 ;  /* 0x0000000104049836 */ /* 0x000fe20000000000 */
[C---:B------:R-:W-:Y:S02]  /*16a0*/  ISETP.NE.AND P1, PT, R0.reuse, RZ, PT ;  /* 0x000000ff0000720c */ /* 0x040fe40003f25270 */
        /* <DEDUP_REMOVED lines=18> */
.L_x_2783:
        /* <DEDUP_REMOVED lines=33> */
.L_x_2782:
        /* <DEDUP_REMOVED lines=19> */
[----:B------:R-:W-:Y:S01]  /*1b10*/  LEA.HI R13, R13, R52, RZ, 0x4 ;  /* 0x000000340d0d7211 */ /* 0x000fe200078f20ff */
[----:B------:R-:W-:Y:S01]  /*1b20*/  IMAD.IADD R3, R52, 0x1, -R3 ;  /* 0x0000000134037824 */ /* 0x000fe200078e0a03 */
[----:B------:R-:W-:Y:S01]  /*1b30*/  LOP3.LUT R15, R15, 0x7fffffe, RZ, 0xc0, !PT ;  /* 0x07fffffe0f0f7812 */ /* 0x000fe200078ec0ff */
[----:B------:R-:W-:Y:S01]  /*1b40*/  IMAD.SHL.U32 R17, R54, 0x40, RZ ;  /* 0x0000004036117824 */ /* 0x000fe200078e00ff */
[----:B------:R-:W-:Y:S01]  /*1b50*/  LOP3.LUT R55, R55, 0xfffffff8, RZ, 0xc0, !PT ;  /* 0xfffffff837377812 */ /* 0x000fe200078ec0ff */
[----:B------:R-:W-:Y:S01]  /*1b60*/  IMAD.SHL.U32 R148, R3, 0x8, RZ ;  /* 0x0000000803947824 */ /* 0x000fe200078e00ff */
[----:B------:R-:W-:Y:S01]  /*1b70*/  @!UP0 UMOV UR30, UR34 ;  /* 0x00000022001e8c82 */ /* 0x000fe20008000000 */
[----:B------:R-:W-:Y:S01]  /*1b80*/  @!UP0 UIMAD UR13, UR26, UR4, URZ ;  /* 0x000000041a0d82a4 */ /* 0x000fe2000f8e023f */
[----:B------:R-:W-:Y:S01]  /*1b90*/  LOP3.LUT R13, R13, 0xfffffff0, RZ, 0xc0, !PT ;  /* 0xfffffff00d0d7812 */ /* 0x000fe200078ec0ff */
[----:B------:R-:W-:Y:S01]  /*1ba0*/  IMAD.IADD R6, R124, 0x1, -R15 ;  /* 0x000000017c067824 */ /* 0x000fe200078e0a0f */
[----:B------:R-:W-:Y:S01]  /*1bb0*/  IADD3 R18, P1, R148, UR30, RZ ;  /* 0x0000001e94127c10 */ /* 0x000fe2000ff3e0ff */
[----:B------:R-:W-:Y:S01]  /*1bc0*/  USHF.R.S32.HI UR30, URZ, 0x1f, UR29 ;  /* 0x0000001f3f1e7899 */ /* 0x000fe2000801141d */
[----:B------:R-:W-:Y:S01]  /*1bd0*/  SHF.R.S32.HI R115, RZ, 0x5, R115 ;  /* 0x00000005ff737819 */ /* 0x000fe20000011473 */
[C---:B------:R-:W-:Y:S01]  /*1be0*/  IMAD.IADD R55, R52.reuse, 0x1, -R55 ;  /* 0x0000000134377824 */ /* 0x040fe200078e0a37 */
[----:B------:R-:W-:Y:S01]  /*1bf0*/  @!UP0 UIMAD UR13, UR23, UR5, UR13 ;  /* 0x00000005170d82a4 */ /* 0x000fe2000f8e020d */
[----:B------:R-:W-:Y:S01]  /*1c00*/  LOP3.LUT R17, R17, 0xc0, RZ, 0xc0, !PT ;  /* 0x000000c011117812 */ /* 0x000fe200078ec0ff */
[----:B------:R-:W-:Y:S01]  /*1c10*/  ULEA.HI UR30, UR30, UR29, URZ, 0x8 ;  /* 0x0000001d1e1e7291 */ /* 0x000fe2000f8f403f */
[----:B------:R-:W-:Y:S01]  /*1c20*/  SHF.R.S32.HI R149, RZ, 0x1f, R148 ;  /* 0x0000001fff957819 */ /* 0x000fe20000011494 */
[----:B------:R-:W-:Y:S01]  /*1c30*/  IMAD.IADD R58, R52, 0x1, -R13 ;  /* 0x00000001343a7824 */ /* 0x000fe200078e0a0d */
[----:B------:R-:W-:Y:S01]  /*1c40*/  IADD3 R16, P0, R148, UR16, RZ ;  /* 0x0000001094107c10 */ /* 0x000fe2000ff1e0ff */
[----:B------:R-:W-:Y:S01]  /*1c50*/  USHF.R.S32.HI UR30, URZ, 0x8, UR30 ;  /* 0x000000083f1e7899 */ /* 0x000fe2000801141e */
[----:B------:R-:W-:Y:S01]  /*1c60*/  IMAD R115, R115, 0x8, R6 ;  /* 0x0000000873737824 */ /* 0x000fe200078e0206 */
[----:B------:R-:W-:Y:S01]  /*1c70*/  @UP0 UIMAD UR12, UR12, UR11, UR31 ;  /* 0x0000000b0c0c02a4 */ /* 0x000fe2000f8e021f */
[----:B------:R-:W-:Y:S01]  /*1c80*/  LOP3.LUT R15, R17, 0x18, R148, 0xf8, !PT ;  /* 0x00000018110f7812 */ /* 0x000fe200078ef894 */
[----:B------:R-:W-:Y:S01]  /*1c90*/  @!UP0 UIADD3 UR12, UR35, UR13, URZ ;  /* 0x0000000d230c8290 */ /* 0x000fe2000fffe03f */
[----:B------:R-:W-:Y:S01]  /*1ca0*/  SHF.R.U32.HI R6, RZ, 0x3, R17 ;  /* 0x00000003ff067819 */ /* 0x000fe20000011611 */
[----:B------:R-:W-:Y:S01]  /*1cb0*/  UISETP.LT.AND UP0, UPT, UR18, UR30, UPT ;  /* 0x0000001e1200728c */ /* 0x000fe2000bf01270 */
[----:B------:R-:W-:Y:S01]  /*1cc0*/  LEA.HI R53, R55, R55, RZ, 0x1 ;  /* 0x0000003737357211 */ /* 0x000fe200078f08ff */
[----:B------:R-:W-:Y:S01]  /*1cd0*/  ULDC.64 UR4, c[0x0][0x268] ;  /* 0x00009a0000047ab9 */ /* 0x000fe20000000a00 */
[--C-:B------:R-:W-:Y:S01]  /*1ce0*/  SHF.R.S32.HI R125, RZ, 0x1f, R124.reuse ;  /* 0x0000001fff7d7819 */ /* 0x100fe2000001147c */
[----:B------:R-:W-:Y:S01]  /*1cf0*/  USEL UR30, UR18, UR30, !UP0 ;  /* 0x0000001e121e7287 */ /* 0x000fe2000c000000 */
[----:B------:R-:W-:Y:S01]  /*1d00*/  IADD3.X R17, R149, UR15, RZ, P0, !PT ;  /* 0x0000000f95117c10 */ /* 0x000fe200087fe4ff */
[----:B------:R-:W-:Y:S01]  /*1d10*/  IMAD R13, R101, UR4, RZ ;  /* 0x00000004650d7c24 */ /* 0x000fe2000f8e02ff */
[----:B------:R-:W-:Y:S01]  /*1d20*/  IADD3 R116, P0, R124, R9, RZ ;  /* 0x000000097c747210 */ /* 0x000fe20007f1e0ff */
[----:B---3--:R-:W-:Y:S01]  /*1d30*/  IMAD.WIDE R20, R21, 0x40, R124 ;  /* 0x0000004015147825 */ /* 0x008fe200078e027c */
[----:B------:R-:W-:Y:S01]  /*1d40*/  LEA.HI R57, R58, R58, RZ, 0x1 ;  /* 0x0000003a3a397211 */ /* 0x000fe200078f08ff */
[----:B------:R-:W-:Y:S01]  /*1d50*/  UISETP.GT.AND UP0, UPT, UR22, UR30, UPT ;  /* 0x0000001e1600728c */ /* 0x000fe2000bf04270 */
[----:B------:R-:W-:Y:S01]  /*1d60*/  LOP3.LUT R8, R53, 0xfffffffe, RZ, 0xc0, !PT ;  /* 0xfffffffe35087812 */ /* 0x000fe200078ec0ff */
[----:B------:R-:W-:Y:S01]  /*1d70*/  IMAD.X R119, R125, 0x1, R7, P0 ;  /* 0x000000017d777824 */ /* 0x000fe200000e0607 */
[----:B------:R-:W-:Y:S01]  /*1d80*/  LOP3.LUT R6, R15, R6, RZ, 0x3c, !PT ;  /* 0x000000060f067212 */ /* 0x000fe200078e3cff */
[----:B------:R-:W-:Y:S01]  /*1d90*/  IMAD.WIDE.U32 R16, R4, UR4, R16 ;  /* 0x0000000404107c25 */ /* 0x000fe2000f8e0010 */
[--C-:B------:R-:W-:Y:S01]  /*1da0*/  SHF.R.S32.HI R15, RZ, 0x1, R57.reuse ;  /* 0x00000001ff0f7819 */ /* 0x100fe20000011439 */
[----:B------:R-:W-:Y:S01]  /*1db0*/  USHF.L.U32 UR20, UR32, 0x5, URZ ;  /* 0x0000000520147899 */ /* 0x000fe2000800063f */
[----:B------:R-:W-:Y:S01]  /*1dc0*/  SHF.R.S32.HI R56, RZ, 0x1f, R57 ;  /* 0x0000001fff387819 */ /* 0x000fe20000011439 */
[----:B------:R-:W-:Y:S01]  /*1dd0*/  IMAD.IADD R55, R55, 0x1, -R8 ;  /* 0x0000000137377824 */ /* 0x000fe200078e0a08 */
[----:B------:R-:W-:Y:S01]  /*1de0*/  IADD3 R120, P0, R148, R2, RZ ;  /* 0x0000000294787210 */ /* 0x000fe20007f1e0ff */
[----:B------:R-:W-:Y:S01]  /*1df0*/  IMAD R8, R21, UR10, RZ ;  /* 0x0000000a15087c24 */ /* 0x000fe2000f8e02ff */
[----:B------:R-:W-:Y:S01]  /*1e00*/  IADD3.X R19, R149, UR12, RZ, P1, !PT ;  /* 0x0000000c95137c10 */ /* 0x000fe20008ffe4ff */
[----:B------:R-:W-:Y:S01]  /*1e10*/  IMAD.U32 R115, R115, 0x20, R6 ;  /* 0x0000002073737824 */ /* 0x000fe200078e0006 */
[----:B------:R-:W-:Y:S01]  /*1e20*/  LEA.HI R56, R56, R15, RZ, 0x2 ;  /* 0x0000000f38387211 */ /* 0x000fe200078f10ff */
[----:B------:R-:W-:Y:S01]  /*1e30*/  IMAD R6, R4, UR5, R13 ;  /* 0x0000000504067c24 */ /* 0x000fe2000f8e020d */
[----:B--2---:R-:W-:Y:S01]  /*1e40*/  LEA.HI R65, R65, R65, RZ, 0x1 ;  /* 0x0000004141417211 */ /* 0x004fe200078f08ff */
[----:B------:R-:W-:Y:S01]  /*1e50*/  IMAD.X R121, R149, 0x1, R5, P0 ;  /* 0x0000000195797824 */ /* 0x000fe200000e0605 */
[----:B------:R-:W-:Y:S01]  /*1e60*/  ULDC.64 UR4, c[0x0][0x258] ;  /* 0x0000960000047ab9 */ /* 0x000fe20000000a00 */
[C---:B------:R-:W-:Y:S01]  /*1e70*/  IMAD R8, R20.reuse, UR11, R8 ;  /* 0x0000000b14087c24 */ /* 0x040fe2000f8e0208 */
[----:B------:R-:W-:Y:S01]  /*1e80*/  PLOP3.LUT P0, PT, PT, PT, UP0, 0x80, 0x0 ;  /* 0x000000000000781c */ /* 0x000fe20003f0f008 */
[----:B------:R-:W-:Y:S01]  /*1e90*/  IMAD.WIDE.U32 R18, R20, UR10, R18 ;  /* 0x0000000a14127c25 */ /* 0x000fe2000f8e0012 */
[----:B------:R-:W-:Y:S01]  /*1ea0*/  LOP3.LUT R56, R56, 0xfffffffc, RZ, 0xc0, !PT ;  /* 0xfffffffc38387812 */ /* 0x000fe200078ec0ff */
[----:B------:R-:W-:Y:S01]  /*1eb0*/  UIMAD UR10, UR25, UR4, URZ ;  /* 0x00000004190a72a4 */ /* 0x000fe2000f8e023f */
[----:B------:R-:W-:Y:S01]  /*1ec0*/  SHF.R.S32.HI R63, RZ, 0x1, R65 ;  /* 0x00000001ff3f7819 */ /* 0x000fe20000011441 */
[----:B------:R-:W-:Y:S01]  /*1ed0*/  IMAD.SHL.U32 R3, R3, 0x4, RZ ;  /* 0x0000000403037824 */ /* 0x000fe200078e00ff */
[----:B----4-:R-:W-:Y:S01]  /*1ee0*/  SHF.L.U64.HI R174, R130, 0x5, R131 ;  /* 0x0000000582ae7819 */ /* 0x010fe20000010283 */
[----:B------:R-:W-:Y:S01]  /*1ef0*/  IMAD.IADD R19, R19, 0x1, R8 ;  /* 0x0000000113137824 */ /* 0x000fe200078e0208 */
[----:B------:R-:W-:Y:S01]  /*1f00*/  UIMAD UR5, UR28, UR5, UR10 ;  /* 0x000000051c0572a4 */ /* 0x000fe2000f8e020a */
[----:B------:R-:W-:Y:S01]  /*1f10*/  IMAD.U32 R128, RZ, RZ, UR4 ;  /* 0x00000004ff807e24 */ /* 0x000fe2000f8e00ff */
[----:B------:R-:W-:Y:S01]  /*1f20*/  SHF.R.S32.HI R53, RZ, 0x1, R53 ;  /* 0x00000001ff357819 */ /* 0x000fe20000011435 */
[----:B------:R-:W-:-:S02]  /*1f30*/  IMAD.IADD R56, R15, 0x1, -R56 ;  /* 0x000000010f387824 */ /* 0x000fc400078e0a38 */
[----:B------:R-:W-:Y:S02]  /*1f40*/  IMAD R119, R119, R130, RZ ;  /* 0x0000008277777224 */ /* 0x000fe400078e02ff */
[----:B------:R-:W-:Y:S01]  /*1f50*/  IMAD R64, R124, R63, R3 ;  /* 0x0000003f7c407224 */ /* 0x000fe200078e0203 */
[----:B------:R-:W-:Y:S01]  /*1f60*/  LOP3.LUT P1, RZ, R56, 0x2, RZ, 0xc0, !PT ;  /* 0x0000000238ff7812 */ /* 0x000fe2000782c0ff */
[----:B------:R-:W-:Y:S02]  /*1f70*/  IMAD.IADD R17, R17, 0x1, R6 ;  /* 0x0000000111117824 */ /* 0x000fe400078e0206 */
[----:B------:R-:W-:Y:S01]  /*1f80*/  IMAD R123, R125, UR32, RZ ;  /* 0x000000207d7b7c24 */ /* 0x000fe2000f8e02ff */
[----:B------:R-:W-:Y:S01]  /*1f90*/  SHF.R.S32.HI R61, RZ, 0x1f, R64 ;  /* 0x0000001fff3d7819 */ /* 0x000fe20000011440 */
[----:B------:R-:W-:-:S04]  /*1fa0*/  IMAD.WIDE.U32 R128, R128, UR28, R18 ;  /* 0x0000001c80807c25 */ /* 0x000fc8000f8e0012 */
[C---:B------:R-:W-:Y:S02]  /*1fb0*/  IMAD R119, R116.reuse, R131, R119 ;  /* 0x0000008374777224 */ /* 0x040fe400078e0277 */
        /* <DEDUP_REMOVED lines=25> */
[--C-:B------:R-:W-:Y:S01]  /*2150*/  SHF.R.S32.HI R5, RZ, 0x1f, R11.reuse ;  /* 0x0000001fff057819 */ /* 0x100fe2000001140b */
[----:B------:R-:W-:Y:S01]  /*2160*/  UIMAD UR5, UR23, UR5, UR12 ;  /* 0x00000005170572a4 */ /* 0x000fe2000f8e020c */
[----:B------:R-:W-:Y:S01]  /*2170*/  SHF.L.U32 R88, R131, 0x7, RZ ;  /* 0x0000000783587819 */ /* 0x000fe200000006ff */
[----:B-----5:R-:W-:Y:S01]  /*2180*/  IMAD.IADD R0, R0, 0x1, R11 ;  /* 0x0000000100007824 */ /* 0x020fe200078e020b */
[----:B------:R-:W-:Y:S01]  /*2190*/  IADD3.X R5, R5, ~UR4, R125, P1, P0 ;  /* 0x8000000405057c10 */ /* 0x000fe20008fe047d */
[----:B------:R-:W-:Y:S01]  /*21a0*/  IMAD.WIDE.U32 R10, R130, 0x80, RZ ;  /* 0x00000080820a7825 */ /* 0x000fe200078e00ff */
[----:B------:R-:W-:Y:S01]  /*21b0*/  ULDC.64 UR14, c[0x0][0x340] ;  /* 0x0000d000000e7ab9 */ /* 0x000fe20000000a00 */
[----:B------:R-:W-:Y:S01]  /*21c0*/  IADD3 R15, R15, UR11, RZ ;  /* 0x0000000b0f0f7c10 */ /* 0x000fe2000fffe0ff */
[----:B------:R-:W-:Y:S01]  /*21d0*/  ULDC.64 UR10, c[0x0][0x348] ;  /* 0x0000d200000a7ab9 */ /* 0x000fe20000000a00 */
[----:B------:R-:W-:Y:S01]  /*21e0*/  IMAD R6, R5, UR14, RZ ;  /* 0x0000000e05067c24 */ /* 0x000fe2000f8e02ff */
[----:B------:R-:W2:Y:S01]  /*21f0*/  LDC R80, c[0x0][0x340] ;  /* 0x0000d000ff507b82 */ /* 0x000ea20000000800 */
[----:B------:R-:W-:Y:S01]  /*2200*/  IMAD.IADD R88, R11, 0x1, R88 ;  /* 0x000000010b587824 */ /* 0x000fe200078e0258 */
[----:B------:R-:W-:Y:S01]  /*2210*/  ULDC.64 UR12, c[0x0][0x320] ;  /* 0x0000c800000c7ab9 */ /* 0x000fe20000000a00 */
[----:B------:R-:W-:Y:S01]  /*2220*/  VIADD R13, R13, UR5 ;  /* 0x000000050d0d7c36 */ /* 0x000fe20008000000 */
[----:B------:R-:W-:Y:S01]  /*2230*/  ULDC.64 UR4, c[0x0][0x350] ;  /* 0x0000d40000047ab9 */ /* 0x000fe20000000a00 */
[----:B-1----:R-:W-:Y:S01]  /*2240*/  IMAD R8, R5, R2, RZ ;  /* 0x0000000205087224 */ /* 0x002fe200078e02ff */
[C---:B------:R-:W-:Y:S01]  /*2250*/  SHF.L.U64.HI R88, R10.reuse, 0x1, R88 ;  /* 0x000000010a587819 */ /* 0x040fe20000010258 */
[C---:B------:R-:W-:Y:S01]  /*2260*/  IMAD R6, R7.reuse, UR15, R6 ;  /* 0x0000000f07067c24 */ /* 0x040fe2000f8e0206 */
[----:B------:R-:W-:Y:S01]  /*2270*/  USHF.L.U64.HI UR37, UR14, 0x5, UR15 ;  /* 0x000000050e257899 */ /* 0x000fe2000801020f */
[----:B------:R-:W-:Y:S01]  /*2280*/  IMAD.WIDE.U32 R14, R7, UR14, R14 ;  /* 0x0000000e070e7c25 */ /* 0x000fe2000f8e000e */
[----:B------:R-:W-:Y:S01]  /*2290*/  UIMAD UR43, UR15, 0xc0, URZ ;  /* 0x000000c00f2b78a4 */ /* 0x000fe2000f8e023f */
[----:B------:R-:W-:Y:S01]  /*22a0*/  SHF.L.U32 R79, R63, 0x5, RZ ;  /* 0x000000053f4f7819 */ /* 0x000fe200000006ff */
[----:B------:R-:W-:Y:S01]  /*22b0*/  USHF.L.U64.HI UR44, UR14, 0x7, UR15 ;  /* 0x000000070e2c7899 */ /* 0x000fe2000801020f */
[----:B------:R-:W-:Y:S01]  /*22c0*/  IMAD.SHL.U32 R89, R10, 0x2, RZ ;  /* 0x000000020a597824 */ /* 0x000fe200078e00ff */
[----:B------:R-:W-:Y:S01]  /*22d0*/  IADD3 R15, R15, R6, RZ ;  /* 0x000000060f0f7210 */ /* 0x000fe20007ffe0ff */
[----:B------:R-:W-:Y:S01]  /*22e0*/  IMAD.WIDE.U32 R10, R130, 0x40, RZ ;  /* 0x00000040820a7825 */ /* 0x000fe200078e00ff */
[----:B------:R-:W-:Y:S01]  /*22f0*/  UIMAD UR42, UR15, 0x140, URZ ;  /* 0x000001400f2a78a4 */ /* 0x000fe2000f8e023f */
[----:B------:R-:W-:Y:S01]  /*2300*/  SHF.L.U32 R73, R63, 0x7, RZ ;  /* 0x000000073f497819 */ /* 0x000fe200000006ff */
[----:B------:R-:W-:Y:S01]  /*2310*/  UIMAD UR39, UR15, 0x180, URZ ;  /* 0x000001800f2778a4 */ /* 0x000fe2000f8e023f */
[----:B------:R-:W-:Y:S01]  /*2320*/  IMAD.SHL.U32 R85, R131, 0x40, RZ ;  /* 0x0000004083557824 */ /* 0x000fe200078e00ff */
[----:B------:R-:W-:Y:S01]  /*2330*/  UIMAD.WIDE.U32 UR34, UR32, 0x80, URZ ;  /* 0x00000080202278a5 */ /* 0x000fe2000f8e003f */
[C---:B------:R-:W-:Y:S01]  /*2340*/  IMAD R5, R7.reuse, R3, R8 ;  /* 0x0000000307057224 */ /* 0x040fe200078e0208 */
[----:B------:R-:W-:Y:S01]  /*2350*/  USHF.L.U32 UR36, UR33, 0x7, URZ ;  /* 0x0000000721247899 */ /* 0x000fe2000800063f */
[----:B------:R-:W-:Y:S01]  /*2360*/  IMAD.WIDE.U32 R12, R7, R2, R12 ;  /* 0x00000002070c7225 */ /* 0x000fe200078e000c */
[----:B------:R-:W-:Y:S01]  /*2370*/  IADD3 R85, R11, R85, RZ ;  /* 0x000000550b557210 */ /* 0x000fe20007ffe0ff */
[----:B------:R-:W-:Y:S01]  /*2380*/  USHF.L.U32 UR31, UR33, 0x6, URZ ;  /* 0x00000006211f7899 */ /* 0x000fe2000800063f */
[----:B------:R-:W-:Y:S01]  /*2390*/  SHF.L.U64.HI R81, R2, 0x6, R3 ;  /* 0x0000000602517819 */ /* 0x000fe20000010203 */
[C---:B------:R-:W-:Y:S01]  /*23a0*/  IMAD R99, R101.reuse, UR4, RZ ;  /* 0x0000000465637c24 */ /* 0x040fe2000f8e02ff */
[----:B------:R-:W-:Y:S01]  /*23b0*/  SHF.L.U64.HI R85, R10, 0x1, R85 ;  /* 0x000000010a557819 */ /* 0x000fe20000010255 */
[----:B------:R-:W-:Y:S01]  /*23c0*/  IMAD R101, R101, UR10, RZ ;  /* 0x0000000a65657c24 */ /* 0x000fe2000f8e02ff */
[----:B------:R-:W-:Y:S01]  /*23d0*/  USHF.L.U32 UR38, UR14, 0x5, URZ ;  /* 0x000000050e267899 */ /* 0x000fe2000800063f */
[----:B------:R-:W-:Y:S01]  /*23e0*/  IMAD.IADD R13, R13, 0x1, R5 ;  /* 0x000000010d0d7824 */ /* 0x000fe200078e0205 */
[----:B------:R-:W-:Y:S01]  /*23f0*/  USHF.L.U32 UR45, UR14, 0x7, URZ ;  /* 0x000000070e2d7899 */ /* 0x000fe2000800063f */
[----:B------:R-:W-:Y:S01]  /*2400*/  IMAD R11, R63, R0, RZ ;  /* 0x000000003f0b7224 */ /* 0x000fe200078e02ff */
[----:B------:R-:W-:Y:S01]  /*2410*/  UIMAD.WIDE.U32 UR50, UR14, 0x1c0, URZ ;  /* 0x000001c00e3278a5 */ /* 0x000fe2000f8e003f */
[C---:B------:R-:W-:Y:S01]  /*2420*/  IMAD R99, R4.reuse, UR5, R99 ;  /* 0x0000000504637c24 */ /* 0x040fe2000f8e0263 */
[----:B------:R-:W-:Y:S01]  /*2430*/  UIMAD.WIDE.U32 UR32, UR32, 0x40, URZ ;  /* 0x00000040202078a5 */ /* 0x000fe2000f8e003f */
[----:B------:R-:W-:Y:S01]  /*2440*/  IMAD.WIDE.U32 R6, R4, UR4, R14 ;  /* 0x0000000404067c25 */ /* 0x000fe2000f8e000e */
[----:B------:R-:W-:Y:S01]  /*2450*/  SHF.R.S32.HI R43, RZ, 0x1f, R11 ;  /* 0x0000001fff2b7819 */ /* 0x000fe2000001140b */
[----:B------:R-:W-:Y:S01]  /*2460*/  ULDC.64 UR4, c[0x0][0x318] ;  /* 0x0000c60000047ab9 */ /* 0x000fe20000000a00 */
[-C--:B------:R-:W-:Y:S01]  /*2470*/  IADD3 R104, P2, R62, R11.reuse, RZ ;  /* 0x0000000b3e687210 */ /* 0x080fe20007f5e0ff */
[----:B------:R-:W-:Y:S01]  /*2480*/  IMAD R101, R4, UR11, R101 ;  /* 0x0000000b04657c24 */ /* 0x000fe2000f8e0265 */
[----:B------:R-:W-:Y:S01]  /*2490*/  IADD3 R44, P3, R64, R11, RZ ;  /* 0x0000000b402c7210 */ /* 0x000fe20007f7e0ff */
[----:B------:R-:W-:Y:S01]  /*24a0*/  IMAD.WIDE.U32 R4, R4, UR10, R12 ;  /* 0x0000000a04047c25 */ /* 0x000fe2000f8e000c */
[----:B------:R-:W-:Y:S01]  /*24b0*/  IADD3 R99, R7, R99, RZ ;  /* 0x0000006307637210 */ /* 0x000fe20007ffe0ff */
[----:B------:R-:W-:Y:S01]  /*24c0*/  ULDC.64 UR10, c[0x0][0x218] ;  /* 0x00008600000a7ab9 */ /* 0x000fe20000000a00 */
[----:B------:R-:W-:Y:S01]  /*24d0*/  LEA R98, P1, R6, UR12, 0x1 ;  /* 0x0000000c06627c11 */ /* 0x000fe2000f8208ff */
[----:B------:R-:W-:Y:S01]  /*24e0*/  IMAD.IADD R101, R5, 0x1, R101 ;  /* 0x0000000105657824 */ /* 0x000fe200078e0265 */
[----:B------:R-:W-:Y:S01]  /*24f0*/  LEA R100, P0, R4, UR4, 0x1 ;  /* 0x0000000404647c11 */ /* 0x000fe2000f8008ff */
[----:B------:R-:W-:Y:S01]  /*2500*/  USHF.L.U64.HI UR12, UR14, 0x6, UR15 ;  /* 0x000000060e0c7899 */ /* 0x000fe2000801020f */
[----:B------:R-:W-:Y:S01]  /*2510*/  IADD3.X R105, R60, R43, RZ, P2, !PT ;  /* 0x0000002b3c697210 */ /* 0x000fe200017fe4ff */
[----:B------:R-:W-:Y:S01]  /*2520*/  IMAD.X R43, R61, 0x1, R43, P3 ;  /* 0x000000013d2b7824 */ /* 0x000fe200018e062b */
[----:B------:R-:W-:Y:S01]  /*2530*/  LEA.HI.X R101, R4, UR5, R101, 0x1, P0 ;  /* 0x0000000504657c11 */ /* 0x000fe200080f0c65 */
[----:B------:R-:W-:Y:S01]  /*2540*/  ULDC.64 UR4, c[0x0][0x220] ;  /* 0x0000880000047ab9 */ /* 0x000fe20000000a00 */
[----:B------:R-:W-:Y:S01]  /*2550*/  LEA.HI.X R99, R6, UR13, R99, 0x1, P1 ;  /* 0x0000000d06637c11 */ /* 0x000fe200088f0c63 */
[C---:B------:R-:W-:Y:S01]  /*2560*/  IMAD R87, R131.reuse, 0xc0, RZ ;  /* 0x000000c083577824 */ /* 0x040fe200078e02ff */
[----:B------:R-:W-:Y:S01]  /*2570*/  LEA R94, P1, R120, UR10, 0x1 ;  /* 0x0000000a785e7c11 */ /* 0x000fe2000f8208ff */
[C---:B------:R-:W-:Y:S01]  /*2580*/  IMAD R7, R131.reuse, 0x140, RZ ;  /* 0x0000014083077824 */ /* 0x040fe200078e02ff */
[----:B------:R-:W-:Y:S01]  /*2590*/  LEA R96, P0, R116, UR4, 0x1 ;  /* 0x0000000474607c11 */ /* 0x000fe2000f8008ff */
[C---:B------:R-:W-:Y:S01]  /*25a0*/  IMAD R91, R131.reuse, 0x180, RZ ;  /* 0x00000180835b7824 */ /* 0x040fe200078e02ff */
[C---:B------:R-:W-:Y:S01]  /*25b0*/  SHF.L.U64.HI R43, R44.reuse, 0x1, R43 ;  /* 0x000000012c2b7819 */ /* 0x040fe2000001022b */
[----:B------:R-:W-:Y:S01]  /*25c0*/  IMAD.SHL.U32 R44, R44, 0x2, RZ ;  /* 0x000000022c2c7824 */ /* 0x000fe200078e00ff */
[C---:B------:R-:W-:Y:S01]  /*25d0*/  SHF.L.U64.HI R105, R104.reuse, 0x1, R105 ;  /* 0x0000000168697819 */ /* 0x040fe20000010269 */
[----:B------:R-:W-:Y:S01]  /*25e0*/  IMAD R5, R131, 0x1c0, RZ ;  /* 0x000001c083057824 */ /* 0x000fe200078e02ff */
[----:B------:R-:W-:Y:S01]  /*25f0*/  SHF.L.U32 R104, R104, 0x1, RZ ;  /* 0x0000000168687819 */ /* 0x000fe200000006ff */
[----:B------:R-:W-:Y:S01]  /*2600*/  IMAD.WIDE.U32 R136, R130, 0xc0, RZ ;  /* 0x000000c082887825 */ /* 0x000fe200078e00ff */
[----:B------:R-:W-:Y:S01]  /*2610*/  LEA.HI.X R93, R120, UR11, R123, 0x1, P1 ;  /* 0x0000000b785d7c11 */ /* 0x000fe200088f0c7b */
[----:B------:R-:W-:Y:S01]  /*2620*/  ULDC.64 UR10, c[0x0][0x360] ;  /* 0x0000d800000a7ab9 */ /* 0x000fe20000000a00 */
[----:B------:R-:W-:Y:S01]  /*2630*/  LEA.HI.X R97, R116, UR5, R119, 0x1, P0 ;  /* 0x0000000574617c11 */ /* 0x000fe200080f0c77 */
[----:B------:R-:W-:Y:S01]  /*2640*/  IMAD.WIDE.U32 R134, R130, 0x140, RZ ;  /* 0x0000014082867825 */ /* 0x000fe200078e00ff */
[----:B------:R-:W-:Y:S01]  /*2650*/  USHF.L.U32 UR13, UR14, 0x6, URZ ;  /* 0x000000060e0d7899 */ /* 0x000fe2000800063f */
[----:B------:R-:W-:Y:S01]  /*2660*/  IADD3 R102, P3, R104, UR10, RZ ;  /* 0x0000000a68667c10 */ /* 0x000fe2000ff7e0ff */
[----:B------:R-:W-:Y:S01]  /*2670*/  UIMAD UR15, UR15, 0x1c0, URZ ;  /* 0x000001c00f0f78a4 */ /* 0x000fe2000f8e023f */
[----:B------:R-:W-:Y:S01]  /*2680*/  IMAD.WIDE.U32 R132, R130, 0x180, RZ ;  /* 0x0000018082847825 */ /* 0x000fe200078e00ff */
[----:B------:R-:W-:Y:S01]  /*2690*/  ULDC.64 UR4, c[0x0][0x358] ;  /* 0x0000d60000047ab9 */ /* 0x000fe20000000a00 */
[----:B------:R-:W-:Y:S01]  /*26a0*/  UIMAD.WIDE.U32 UR48, UR14, 0xc0, URZ ;  /* 0x000000c00e3078a5 */ /* 0x000fe2000f8e003f */
[----:B------:R-:W-:Y:S01]  /*26b0*/  IADD3 R104, P2, R104, UR4, RZ ;  /* 0x0000000468687c10 */ /* 0x000fe2000ff5e0ff */
[C---:B------:R-:W-:Y:S01]  /*26c0*/  IMAD.SHL.U32 R77, R63.reuse, 0x40, RZ ;  /* 0x000000403f4d7824 */ /* 0x040fe200078e00ff */
[----:B------:R-:W-:Y:S01]  /*26d0*/  UIMAD.WIDE.U32 UR46, UR14, 0x140, URZ ;  /* 0x000001400e2e78a5 */ /* 0x000fe2000f8e003f */
[C---:B------:R-:W-:Y:S01]  /*26e0*/  IMAD R75, R63.reuse, 0x60, RZ ;  /* 0x000000603f4b7824 */ /* 0x040fe200078e02ff */
[----:B------:R-:W-:Y:S01]  /*26f0*/  UIMAD.WIDE.U32 UR40, UR14, 0x180, URZ ;  /* 0x000001800e2878a5 */ /* 0x000fe2000f8e003f */
[C---:B------:R-:W-:Y:S01]  /*2700*/  IMAD R71, R63.reuse, 0xa0, RZ ;  /* 0x000000a03f477824 */ /* 0x040fe200078e02ff */
[C-C-:B------:R-:W-:Y:S01]  /*2710*/  SHF.L.U64.HI R83, R2.reuse, 0x7, R3.reuse ;  /* 0x0000000702537819 */ /* 0x140fe20000010203 */
[C---:B------:R-:W-:Y:S01]  /*2720*/  IMAD R69, R63.reuse, 0xc0, RZ ;  /* 0x000000c03f457824 */ /* 0x040fe200078e02ff */
[C---:B------:R-:W-:Y:S01]  /*2730*/  SHF.L.U64.HI R106, R2.reuse, 0x5, R3 ;  /* 0x00000005026a7819 */ /* 0x040fe20000010203 */
[----:B------:R-:W-:Y:S01]  /*2740*/  IMAD R67, R63, 0xe0, RZ ;  /* 0x000000e03f437824 */ /* 0x000fe200078e02ff */
[----:B------:R-:W-:Y:S01]  /*2750*/  SHF.L.U32 R82, R2, 0x6, RZ ;  /* 0x0000000602527819 */ /* 0x000fe200000006ff */
[----:B------:R-:W-:Y:S01]  /*2760*/  IMAD.SHL.U32 R86, R10, 0x2, RZ ;  /* 0x000000020a567824 */ /* 0x000fe200078e00ff */
[----:B------:R-:W-:Y:S01]  /*2770*/  IADD3 R10, P1, R44, UR10, RZ ;  /* 0x0000000a2c0a7c10 */ /* 0x000fe2000ff3e0ff */
[----:B------:R-:W-:Y:S01]  /*2780*/  IMAD.WIDE.U32 R130, R130, 0x1c0, RZ ;  /* 0x000001c082827825 */ /* 0x000fe200078e00ff */
[----:B------:R-:W-:Y:S01]  /*2790*/  IADD3 R44, P0, R44, UR4, RZ ;  /* 0x000000042c2c7c10 */ /* 0x000fe2000ff1e0ff */
[----:B------:R-:W-:Y:S01]  /*27a0*/  USHF.L.U64.HI UR37, UR38, 0x1, UR37 ;  /* 0x0000000126257899 */ /* 0x000fe20008010225 */
        /* <DEDUP_REMOVED lines=46> */
.L_x_2838:
[----:B------:R-:W-:Y:S01]  /*2a90*/  ISETP.GE.AND P1, PT, R148, UR53, PT ;  /* 0x0000003594007c0c */ /* 0x000fe2000bf26270 */
[----:B------:R-:W-:Y:S02]  /*2aa0*/  IMAD.SHL.U32 R14, R12, 0x100, RZ ;  /* 0x000001000c0e7824 */ /* 0x000fe400078e00ff */
[----:B--234-:R-:W-:Y:S02]  /*2ab0*/  IMAD.MOV.U32 R16, RZ, RZ, R98 ;  /* 0x000000ffff107224 */ /* 0x01cfe400078e0062 */
[----:B------:R-:W-:Y:S02]  /*2ac0*/  VIADD R13, R14, 0xffffff00 ;  /* 0xffffff000e0d7836 */ /* 0x000fe40000000000 */
[----:B------:R-:W-:Y:S03]  /*2ad0*/  IMAD.MOV.U32 R17, RZ, RZ, R99 ;  /* 0x000000ffff117224 */ /* 0x000fe600078e0063 */
[C---:B------:R-:W-:Y:S02]  /*2ae0*/  IADD3 R5, -R13.reuse, UR24, RZ ;  /* 0x000000180d057c10 */ /* 0x040fe4000fffe1ff */
[----:B------:R-:W-:Y:S02]  /*2af0*/  IADD3 R3, -R13, UR29, RZ ;  /* 0x0000001d0d037c10 */ /* 0x000fe4000fffe1ff */
[CC--:B------:R-:W-:Y:S02]  /*2b00*/  ISETP.GE.OR P0, PT, R114.reuse, R5.reuse, P1 ;  /* 0x000000057200720c */ /* 0x0c0fe40000f06670 */
[C---:B------:R-:W-:Y:S02]  /*2b10*/  ISETP.GE.OR P6, PT, R113.reuse, R5, P1 ;  /* 0x000000057100720c */ /* 0x040fe40000fc6670 */
[-C--:B------:R-:W-:Y:S02]  /*2b20*/  ISETP.LT.OR P2, PT, R114, R3.reuse, P0 ;  /* 0x000000037200720c */ /* 0x080fe40000741670 */
[----:B------:R-:W-:Y:S02]  /*2b30*/  ISETP.LT.OR P6, PT, R113, R3, P6 ;  /* 0x000000037100720c */ /* 0x000fe400037c1670 */
        /* <DEDUP_REMOVED lines=16> */
[----:B------:R-:W-:Y:S02]  /*2c40*/  ISETP.GE.OR P3, PT, R110, R5, P6 ;  /* 0x000000056e00720c */ /* 0x000fe40003766670 */
[----:B------:R-:W-:Y:S02]  /*2c50*/  @!P5 IADD3 R140, P0, R96, R136, RZ ;  /* 0x00000088608cd210 */ /* 0x000fe40007f1e0ff */
[----:B------:R-:W-:Y:S02]  /*2c60*/  ISETP.LT.OR P3, PT, R110, R3, P3 ;  /* 0x000000036e00720c */ /* 0x000fe40001f61670 */
[----:B------:R-:W-:Y:S01]  /*2c70*/  P2R R46, PR, RZ, 0x4 ;  /* 0x00000004ff2e7803 */ /* 0x000fe20000000000 */
[----:B------:R-:W-:Y:S01]  /*2c80*/  @!P5 IMAD.X R141, R97, 0x1, R87, P0 ;  /* 0x00000001618dd824 */ /* 0x000fe200000e0657 */
[----:B------:R-:W-:Y:S02]  /*2c90*/  @!P4 IADD3 R24, P0, R98, UR45, RZ ;  /* 0x0000002d6218cc10 */ /* 0x000fe4000ff1e0ff */
[----:B------:R-:W-:Y:S02]  /*2ca0*/  ISETP.GE.OR P2, PT, R109, R5, P6 ;  /* 0x000000056d00720c */ /* 0x000fe40003746670 */
[----:B------:R-:W-:Y:S02]  /*2cb0*/  @!P4 IADD3.X R25, R99, UR44, RZ, P0, !PT ;  /* 0x0000002c6319cc10 */ /* 0x000fe400087fe4ff */
[----:B------:R-:W-:Y:S02]  /*2cc0*/  @!P4 IADD3 R138, P0, R96, R89, RZ ;  /* 0x00000059608ac210 */ /* 0x000fe40007f1e0ff */
[----:B------:R-:W-:Y:S02]  /*2cd0*/  ISETP.LT.OR P2, PT, R109, R3, P2 ;  /* 0x000000036d00720c */ /* 0x000fe40001741670 */
        /* <DEDUP_REMOVED lines=50> */
[----:B------:R-:W2:Y:S01]  /*3000*/  LDG.E.128 R16, desc[UR6][R100.64] ;  /* 0x0000000664107981 */ /* 0x000ea2000c1e1d00 */
[----:B------:R-:W-:Y:S11]  /*3010*/  MOV R95, R93 ;  /* 0x0000005d005f7202 */ /* 0x000ff60000000f00 */
        /* <DEDUP_REMOVED lines=48> */
.L_x_2788:
[----:B------:R-:W-:Y:S05]  /*3320*/  BSYNC B0 ;  /* 0x0000000000007941 */ /* 0x000fea0003800000 */
.L_x_2787:
        /* <DEDUP_REMOVED lines=69> */
.L_x_2790:
[----:B------:R-:W-:Y:S05]  /*3780*/  BSYNC B0 ;  /* 0x0000000000007941 */ /* 0x000fea0003800000 */
.L_x_2789:
        /* <DEDUP_REMOVED lines=64> */
.L_x_2792:
[----:B------:R-:W-:Y:S05]  /*3b90*/  BSYNC B0 ;  /* 0x0000000000007941 */ /* 0x000fea0003800000 */
.L_x_2791:
[----:B------:R-:W-:Y:S04]  /*3ba0*/  BSSY B0, `(.L_x_2793) ;  /* 0x0000042000007945 */ /* 0x000fe80003800000 */
[----:B------:R-:W-:Y:S05]  /*3bb0*/  @P5 BRA `(.L_x_2794) ;  /* 0x0000000400005947 */ /* 0x000fea0003800000 */
[----:B--2---:R-:W2:Y:S01]  /*3bc0*/  LDC.64 R32, c[0x0][0x338] ;  /* 0x0000ce00ff207b82 */ /* 0x004ea20000000a00 */
[----:B------:R-:W-:Y:S02]  /*3bd0*/  ISETP.GE.AND P0, PT, R148, UR4, PT ;  /* 0x0000000494007c0c */ /* 0x000fe4000bf06270 */
[----:B-1----:R-:W-:Y:S11]  /*3be0*/  MOV R95, R93 ;  /* 0x0000005d005f7202 */ /* 0x002ff60000000f00 */
        /* <DEDUP_REMOVED lines=11> */
[----:B------:R-:W1:Y:S05]  /*3ca0*/  LDC.64 R32, c[0x0][0x248] ;  /* 0x00009200ff207b82 */ /* 0x000e6a0000000a00 */
[----:B---3--:R-:W3:Y:S01]  /*3cb0*/  LDG.E.128 R16, desc[UR6][R38.64] ;  /* 0x0000000626107981 */ /* 0x008ee2000c1e1d00 */
[----:B-1----:R-:W-:Y:S04]  /*3cc0*/  IMAD.WIDE.U32 R46, R32, 0xc0, R94 ;  /* 0x000000c0202e7825 */ /* 0x002fe800078e005e */
        /* <DEDUP_REMOVED lines=47> */
.L_x_2794:
[----:B------:R-:W-:Y:S05]  /*3fc0*/  BSYNC B0 ;  /* 0x0000000000007941 */ /* 0x000fea0003800000 */
.L_x_2793:
        /* <DEDUP_REMOVED lines=64> */
.L_x_2796:
[----:B------:R-:W-:Y:S05]  /*43d0*/  BSYNC B0 ;  /* 0x0000000000007941 */ /* 0x000fea0003800000 */
.L_x_2795:
        /* <DEDUP_REMOVED lines=17> */
[----:B---34-:R-:W3:Y:S01]  /*44f0*/  LDG.E.128 R16, desc[UR6][R38.64] ;  /* 0x0000000626107981 */ /* 0x018ee2000c1e1d00 */
[----:B-1----:R-:W-:Y:S04]  /*4500*/  IMAD.WIDE.U32 R46, R32, 0x140, R94 ;  /* 0x00000140202e7825 */ /* 0x002fe800078e005e */
        /* <DEDUP_REMOVED lines=47> */
.L_x_2798:
[----:B------:R-:W-:Y:S05]  /*4800*/  BSYNC B0 ;  /* 0x0000000000007941 */ /* 0x000fea0003800000 */
.L_x_2797:
        /* <DEDUP_REMOVED lines=66> */
.L_x_2800:
[----:B------:R-:W-:Y:S05]  /*4c30*/  BSYNC B0 ;  /* 0x0000000000007941 */ /* 0x000fea0003800000 */
.L_x_2799:
        /* <DEDUP_REMOVED lines=66> */
.L_x_2802:
[----:B------:R-:W-:Y:S05]  /*5060*/  BSYNC B0 ;  /* 0x0000000000007941 */ /* 0x000fea0003800000 */
.L_x_2801:
[C---:B------:R-:W-:Y:S01]  /*5070*/  LEA R44, P1, R35.reuse, R42, 0x1 ;  /* 0x0000002a232c7211 */ /* 0x040fe200078208ff */
[----:B------:R-:W-:Y:S01]  /*5080*/  UMOV UR4, UR52 ;  /* 0x0000003400047c82 */ /* 0x000fe20008000000 */
[C---:B------:R-:W-:Y:S02]  /*5090*/  LEA R10, P0, R35.reuse, R10, 0x1 ;  /* 0x0000000a230a7211 */ /* 0x040fe400078008ff */
[C---:B------:R-:W-:Y:S02]  /*50a0*/  LEA.HI.X.SX32 R43, R35.reuse, R43, 0x1, P1 ;  /* 0x0000002b232b7211 */ /* 0x040fe400008f0eff */
[----:B------:R-:W-:Y:S01]  /*50b0*/  LEA.HI.X.SX32 R11, R35, R11, 0x1, P0 ;  /* 0x0000000b230b7211 */ /* 0x000fe200000f0eff */
[----:B------:R-:W-:Y:S08]  /*50c0*/  BRA `(.L_x_2803) ;  /* 0x00000038003c7947 */ /* 0x000ff00003800000 */
.L_x_2786:
[----:B------:R-:W-:Y:S01]  /*50d0*/  ULEA.HI UR57, UR4, UR4, URZ, 0x1 ;  /* 0x0000000404397291 */ /* 0x000fe2000f8f083f */
[----:B------:R-:W-:Y:S01]  /*50e0*/  ISETP.NE.AND P0, PT, R0, RZ, PT ;  /* 0x000000ff0000720c */ /* 0x000fe20003f05270 */
[----:B------:R-:W-:Y:S02]  /*50f0*/  BSSY B1, `(.L_x_2804) ;  /* 0x000005d000017945 */ /* 0x000fe40003800000 */
[----:B------:R-:W-:Y:S06]  /*5100*/  USHF.R.S32.HI UR57, URZ, 0x1, UR57 ;  /* 0x000000013f397899 */ /* 0x000fec0008011439 */
[----:B---3--:R-:W-:Y:S04]  /*5110*/  MOV R139, UR57 ;  /* 0x00000039008b7c02 */ /* 0x008fe80008000f00 */
[----:B------:R-:W-:Y:S05]  /*5120*/  @P0 BRA `(.L_x_2805) ;  /* 0x0000000400640947 */ /* 0x000fea0003800000 */
[----:B------:R-:W-:Y:S01]  /*5130*/  ISETP.GE.AND P0, PT, R148, UR4, PT ;  /* 0x0000000494007c0c */ /* 0x000fe2000bf06270 */
[----:B------:R1:W5:Y:S01]  /*5140*/  LDG.E.128 R32, desc[UR6][R100.64] ;  /* 0x0000000664207981 */ /* 0x000362000c1e1d00 */
[----:B------:R-:W-:Y:S01]  /*5150*/  MOV R95, R93 ;  /* 0x0000005d005f7202 */ /* 0x000fe20000000f00 */
[----:B------:R-:W-:Y:S10]  /*5160*/  BSSY B0, `(.L_x_2806) ;  /* 0x0000054000007945 */ /* 0x000ff40003800000 */
        /* <DEDUP_REMOVED lines=83> */
.L_x_2807:
[----:B------:R-:W-:Y:S05]  /*56a0*/  BSYNC B0 ;  /* 0x0000000000007941 */ /* 0x000fea0003800000 */
.L_x_2806:
[----:B-----5:R2:W-:Y:S02]  /*56b0*/  STG.E.128 desc[UR6][R94.64], R32 ;  /* 0x000000205e007986 */ /* 0x0205e4000c101d06 */
.L_x_2805:
[----:B------:R-:W-:Y:S05]  /*56c0*/  BSYNC B1 ;  /* 0x0000000000017941 */ /* 0x000fea0003800000 */
.L_x_2804:
        /* <DEDUP_REMOVED lines=16> */
[CC--:B------:R-:W-:Y:S02]  /*57d0*/  ISETP.GE.AND P0, PT, R148.reuse, R139.reuse, PT ;  /* 0x0000008b9400720c */ /* 0x0c0fe40003f06270 */
[----:B------:R-:W-:Y:S02]  /*57e0*/  MOV R95, R139 ;  /* 0x0000008b005f7202 */ /* 0x000fe40000000f00 */
[----:B------:R-:W-:Y:S02]  /*57f0*/  MOV R138, RZ ;  /* 0x000000ff008a7202 */ /* 0x000fe40000000f00 */
[----:B-----5:R-:W-:Y:S01]  /*5800*/  MOV R47, R33 ;  /* 0x00000021002f7202 */ /* 0x020fe20000000f00 */
[--C-:B------:R-:W-:Y:S01]  /*5810*/  HADD2.F32 R33, -RZ, R32.reuse.H0_H0 ;  /* 0x20000020ff217230 */ /* 0x100fe20000004100 */
[----:B------:R-:W-:Y:S01]  /*5820*/  MOV R45, R35 ;  /* 0x00000023002d7202 */ /* 0x000fe20000000f00 */
[----:B------:R-:W-:Y:S01]  /*5830*/  HADD2.F32 R35, -RZ, R32.H1_H1 ;  /* 0x30000020ff237230 */ /* 0x000fe20000004100 */
[----:B------:R-:W-:Y:S03]  /*5840*/  MOV R46, R34 ;  /* 0x00000022002e7202 */ /* 0x000fe60000000f00 */
[----:B------:R-:W-:Y:S04]  /*5850*/  @P0 IADD3 R95, RZ, -UR57, RZ ;  /* 0x80000039ff5f0c10 */ /* 0x000fe8000fffe0ff */
[C---:B------:R-:W-:Y:S02]  /*5860*/  LEA R16, P0, R95.reuse, R140, 0x1 ;  /* 0x0000008c5f107211 */ /* 0x040fe400078008ff */
[----:B--2---:R-:W-:Y:S02]  /*5870*/  MOV R140, RZ ;  /* 0x000000ff008c7202 */ /* 0x004fe40000000f00 */
[----:B------:R-:W-:Y:S02]  /*5880*/  LEA.HI.X.SX32 R17, R95, R141, 0x1, P0 ;  /* 0x0000008d5f117211 */ /* 0x000fe400000f0eff */
[-C--:B------:R-:W-:Y:S03]  /*5890*/  ISETP.GE.AND P0, PT, R148, R139.reuse, PT ;  /* 0x0000008b9400720c */ /* 0x080fe60003f06270 */
        /* <DEDUP_REMOVED lines=77> */
.L_x_2811:
[----:B------:R-:W-:Y:S05]  /*5d70*/  BSYNC B0 ;  /* 0x0000000000007941 */ /* 0x000fea0003800000 */
.L_x_2810:
[----:B-----5:R3:W-:Y:S02]  /*5d80*/  STG.E.128 desc[UR6][R144.64], R32 ;  /* 0x0000002090007986 */ /* 0x0207e4000c101d06 */
.L_x_2809:
[----:B------:R-:W-:Y:S05]  /*5d90*/  BSYNC B1 ;  /* 0x0000000000017941 */ /* 0x000fea0003800000 */
.L_x_2808:
[----:B------:R-:W-:Y:S04]  /*5da0*/  BSSY B1, `(.L_x_2812) ;  /* 0x0000065000017945 */ /* 0x000fe80003800000 */
[----:B------:R-:W-:Y:S05]  /*5db0*/  @P6 BRA `(.L_x_2813) ;  /* 0x00000004008c6947 */ /* 0x000fea0003800000 */
[----:B--2---:R-:W-:Y:S01]  /*5dc0*/  LEA R140, P0, R82, R100, 0x1 ;  /* 0x00000064528c7211 */ /* 0x004fe200078008ff */
[----:B------:R-:W-:Y:S01]  /*5dd0*/  IMAD.U32 R2, RZ, RZ, UR32 ;  /* 0x00000020ff027e24 */ /* 0x000fe2000f8e00ff */
[----:B------:R-:W-:Y:S01]  /*5de0*/  ISETP.GE.AND P6, PT, R148, UR4, PT ;  /* 0x0000000494007c0c */ /* 0x000fe2000bfc6270 */
[----:B------:R-:W-:Y:S01]  /*5df0*/  IMAD.U32 R0, RZ, RZ, UR31 ;  /* 0x0000001fff007e24 */ /* 0x000fe2000f8e00ff */
[----:B------:R-:W-:Y:S01]  /*5e00*/  LEA.HI.X R141, R82, R101, R81, 0x1, P0 ;  /* 0x00000065528d7211 */ /* 0x000fe200000f0c51 */
[----:B------:R-:W-:Y:S01]  /*5e10*/  IMAD.U32 R3, RZ, RZ, UR33 ;  /* 0x00000021ff037e24 */ /* 0x000fe2000f8e00ff */
[C---:B---3--:R-:W-:Y:S01]  /*5e20*/  LEA R144, P0, R2.reuse, R94, 0x1 ;  /* 0x0000005e02907211 */ /* 0x048fe200078008ff */
        /* <DEDUP_REMOVED lines=90> */
.L_x_2815:
[----:B------:R-:W-:Y:S05]  /*63d0*/  BSYNC B0 ;  /* 0x0000000000007941 */ /* 0x000fea0003800000 */
.L_x_2814:
[----:B-----5:R4:W-:Y:S02]  /*63e0*/  STG.E.128 desc[UR6][R144.64], R32 ;  /* 0x0000002090007986 */ /* 0x0209e4000c101d06 */
.L_x_2813:
[----:B------:R-:W-:Y:S05]  /*63f0*/  BSYNC B1 ;  /* 0x0000000000017941 */ /* 0x000fea0003800000 */
.L_x_2812:
[----:B------:R-:W-:Y:S04]  /*6400*/  BSSY B1, `(.L_x_2816) ;  /* 0x0000067000017945 */ /* 0x000fe80003800000 */
[----:B------:R-:W-:Y:S05]  /*6410*/  @P5 BRA `(.L_x_2817) ;  /* 0x0000000400945947 */ /* 0x000fea0003800000 */
[----:B------:R-:W1:Y:S01]  /*6420*/  LDC.64 R2, c[0x0][0x338] ;  /* 0x0000ce00ff027b82 */ /* 0x000e620000000a00 */
[----:B------:R-:W-:Y:S01]  /*6430*/  ISETP.GE.AND P0, PT, R148, UR4, PT ;  /* 0x0000000494007c0c */ /* 0x000fe2000bf06270 */
[----:B------:R-:W-:Y:S01]  /*6440*/  BSSY B0, `(.L_x_2818) ;  /* 0x0000061000007945 */ /* 0x000fe20003800000 */
[----:B--2---:R-:W-:Y:S01]  /*6450*/  MOV R95, R93 ;  /* 0x0000005d005f7202 */ /* 0x004fe20000000f00 */
[----:B-1----:R-:W-:Y:S04]  /*6460*/  IMAD.WIDE.U32 R142, R2, 0xc0, R100 ;  /* 0x000000c0028e7825 */ /* 0x002fe800078e0064 */
[----:B------:R-:W-:Y:S05]  /*6470*/  IMAD R3, R3, 0xc0, RZ ;  /* 0x000000c003037824 */ /* 0x000fea00078e02ff */
[----:B------:R-:W-:Y:S02]  /*6480*/  IADD3 R143, R143, R3, RZ ;  /* 0x000000038f8f7210 */ /* 0x000fe40007ffe0ff */
[----:B------:R-:W1:Y:S03]  /*6490*/  LDC.64 R2, c[0x0][0x248] ;  /* 0x00009200ff027b82 */ /* 0x000e660000000a00 */
[----:B---34-:R2:W5:Y:S01]  /*64a0*/  LDG.E.128 R32, desc[UR6][R142.64] ;  /* 0x000000068e207981 */ /* 0x018562000c1e1d00 */
[----:B-1----:R-:W-:Y:S04]  /*64b0*/  IMAD.WIDE.U32 R144, R2, 0xc0, R94 ;  /* 0x000000c002907825 */ /* 0x002fe800078e005e */
[----:B------:R-:W-:Y:S05]  /*64c0*/  IMAD R3, R3, 0xc0, RZ ;  /* 0x000000c003037824 */ /* 0x000fea00078e02ff */
[----:B------:R-:W-:Y:S01]  /*64d0*/  IADD3 R145, R145, R3, RZ ;  /* 0x0000000391917210 */ /* 0x000fe20007ffe0ff */
[----:B--2---:R-:W-:Y:S06]  /*64e0*/  @P0 BRA `(.L_x_2819) ;  /* 0x0000000400580947 */ /* 0x004fec0003800000 */
        /* <DEDUP_REMOVED lines=10> */
[C---:B------:R-:W-:Y:S02]  /*6590*/  LEA R16, P0, R140.reuse, R142, 0x1 ;  /* 0x0000008e8c107211 */ /* 0x040fe400078008ff */
[----:B------:R-:W-:Y:S02]  /*65a0*/  IADD3 R95, P6, R75, R138, RZ ;  /* 0x0000008a4b5f7210 */ /* 0x000fe40007fde0ff */
[----:B------:R-:W-:Y:S02]  /*65b0*/  LEA.HI.X.SX32 R17, R140, R143, 0x1, P0 ;  /* 0x0000008f8c117211 */ /* 0x000fe400000f0eff */
[C---:B------:R-:W-:Y:S02]  /*65c0*/  LEA R142, P0, R95.reuse, R102, 0x1 ;  /* 0x000000665f8e7211 */ /* 0x040fe400078008ff */
[----:B------:R-:W-:Y:S01]  /*65d0*/  LEA.HI.X.SX32 R138, R138, R74, 0x1, P6 ;  /* 0x0000004a8a8a7211 */ /* 0x000fe200030f0eff */
        /* <DEDUP_REMOVED lines=9> */
[----:B------:R1:W4:Y:S02]  /*6670*/  LDG.E.128 R48, desc[UR6][R36.64] ;  /* 0x0000000624307981 */ /* 0x000324000c1e1d00 */
[----:B-1----:R-:W-:Y:S02]  /*6680*/  HADD2.F32 R36, -RZ, R47.H0_H0 ;  /* 0x2000002fff247230 */ /* 0x002fe40000004100 */
        /* <DEDUP_REMOVED lines=20> */
[--C-:B----4-:R-:W-:Y:S02]  /*67d0*/  HADD2.F32 R32, -RZ, R48.reuse.H0_H0 ;  /* 0x20000030ff207230 */ /* 0x110fe40000004100 */
        /* <DEDUP_REMOVED lines=39> */
.L_x_2819:
[----:B------:R-:W-:Y:S05]  /*6a50*/  BSYNC B0 ;  /* 0x0000000000007941 */ /* 0x000fea0003800000 */
.L_x_2818:
[----:B-----5:R1:W-:Y:S02]  /*6a60*/  STG.E.128 desc[UR6][R144.64], R32 ;  /* 0x0000002090007986 */ /* 0x0203e4000c101d06 */
.L_x_2817:
[----:B------:R-:W-:Y:S05]  /*6a70*/  BSYNC B1 ;  /* 0x0000000000017941 */ /* 0x000fea0003800000 */
.L_x_2816:
[----:B------:R-:W-:Y:S04]  /*6a80*/  BSSY B1, `(.L_x_2820) ;  /* 0x0000065000017945 */ /* 0x000fe80003800000 */
[----:B------:R-:W-:Y:S05]  /*6a90*/  @P4 BRA `(.L_x_2821) ;  /* 0x00000004008c4947 */ /* 0x000fea0003800000 */
[----:B------:R-:W-:Y:S01]  /*6aa0*/  LEA R142, P0, R84, R100, 0x1 ;  /* 0x00000064548e7211 */ /* 0x000fe200078008ff */
[----:B------:R-:W-:Y:S01]  /*6ab0*/  IMAD.U32 R2, RZ, RZ, UR34 ;  /* 0x00000022ff027e24 */ /* 0x000fe2000f8e00ff */
[----:B------:R-:W-:Y:S01]  /*6ac0*/  ISETP.GE.AND P4, PT, R148, UR4, PT ;  /* 0x0000000494007c0c */ /* 0x000fe2000bf86270 */
[----:B------:R-:W-:Y:S01]  /*6ad0*/  IMAD.U32 R0, RZ, RZ, UR36 ;  /* 0x00000024ff007e24 */ /* 0x000fe2000f8e00ff */
[----:B------:R-:W-:Y:S01]  /*6ae0*/  LEA.HI.X R143, R84, R101, R83, 0x1, P0 ;  /* 0x00000065548f7211 */ /* 0x000fe200000f0c53 */
[----:B------:R-:W-:Y:S01]  /*6af0*/  IMAD.U32 R3, RZ, RZ, UR35 ;  /* 0x00000023ff037e24 */ /* 0x000fe2000f8e00ff */
[C---:B-1-34-:R-:W-:Y:S01]  /*6b00*/  LEA R144, P0, R2.reuse, R94, 0x1 ;  /* 0x0000005e02907211 */ /* 0x05afe200078008ff */
        /* <DEDUP_REMOVED lines=17> */
[C---:B-1----:R-:W-:Y:S02]  /*6c20*/  LEA R142, P0, R95.reuse, R102, 0x1 ;  /* 0x000000665f8e7211 */ /* 0x042fe400078008ff */
        /* <DEDUP_REMOVED lines=72> */
.L_x_2823:
[----:B------:R-:W-:Y:S05]  /*70b0*/  BSYNC B0 ;  /* 0x0000000000007941 */ /* 0x000fea0003800000 */
.L_x_2822:
[----:B-----5:R2:W-:Y:S02]  /*70c0*/  STG.E.128 desc[UR6][R144.64], R32 ;  /* 0x0000002090007986 */ /* 0x0205e4000c101d06 */
.L_x_2821:
[----:B------:R-:W-:Y:S05]  /*70d0*/  BSYNC B1 ;  /* 0x0000000000017941 */ /* 0x000fea0003800000 */
.L_x_2820:
        /* <DEDUP_REMOVED lines=101> */
.L_x_2827:
[----:B------:R-:W-:Y:S05]  /*7730*/  BSYNC B0 ;  /* 0x0000000000007941 */ /* 0x000fea0003800000 */
.L_x_2826:
[----:B-----5:R1:W-:Y:S02]  /*7740*/  STG.E.128 desc[UR6][R144.64], R32 ;  /* 0x0000002090007986 */ /* 0x0203e4000c101d06 */
.L_x_2825:
[----:B------:R-:W-:Y:S05]  /*7750*/  BSYNC B1 ;  /* 0x0000000000017941 */ /* 0x000fea0003800000 */
.L_x_2824:
        /* <DEDUP_REMOVED lines=101> */
.L_x_2831:
[----:B------:R-:W-:Y:S05]  /*7db0*/  BSYNC B0 ;  /* 0x0000000000007941 */ /* 0x000fea0003800000 */
.L_x_2830:
[----:B-----5:R1:W-:Y:S02]  /*7dc0*/  STG.E.128 desc[UR6][R144.64], R32 ;  /* 0x0000002090007986 */ /* 0x0203e4000c101d06 */
.L_x_2829:
[----:B------:R-:W-:Y:S05]  /*7dd0*/  BSYNC B1 ;  /* 0x0000000000017941 */ /* 0x000fea0003800000 */
.L_x_2828:
[----:B------:R-:W-:Y:S04]  /*7de0*/  BSSY B1, `(.L_x_2832) ;  /* 0x0000066000017945 */ /* 0x000fe80003800000 */
[----:B------:R-:W-:Y:S05]  /*7df0*/  @P1 BRA `(.L_x_2833) ;  /* 0x0000000400901947 */ /* 0x000fea0003800000 */
[----:B------:R-:W3:Y:S01]  /*7e00*/  LDC.64 R2, c[0x0][0x338] ;  /* 0x0000ce00ff027b82 */ /* 0x000ee20000000a00 */
[----:B------:R-:W-:Y:S01]  /*7e10*/  ISETP.GE.AND P0, PT, R148, UR4, PT ;  /* 0x0000000494007c0c */ /* 0x000fe2000bf06270 */
[----:B------:R-:W-:Y:S01]  /*7e20*/  BSSY B0, `(.L_x_2834) ;  /* 0x0000060000007945 */ /* 0x000fe20003800000 */
[----:B--2---:R-:W-:Y:S01]  /*7e30*/  MOV R95, R93 ;  /* 0x0000005d005f7202 */ /* 0x004fe20000000f00 */
[----:B---3--:R-:W-:Y:S04]  /*7e40*/  IMAD.WIDE.U32 R140, R2, 0x1c0, R100 ;  /* 0x000001c0028c7825 */ /* 0x008fe800078e0064 */
[----:B------:R-:W-:Y:S05]  /*7e50*/  IMAD R3, R3, 0x1c0, RZ ;  /* 0x000001c003037824 */ /* 0x000fea00078e02ff */
[----:B------:R-:W-:Y:S02]  /*7e60*/  IADD3 R141, R141, R3, RZ ;  /* 0x000000038d8d7210 */ /* 0x000fe40007ffe0ff */
[----:B------:R-:W2:Y:S03]  /*7e70*/  LDC.64 R2, c[0x0][0x248] ;  /* 0x00009200ff027b82 */ /* 0x000ea60000000a00 */
[----:B-1--4-:R1:W5:Y:S01]  /*7e80*/  LDG.E.128 R32, desc[UR6][R140.64] ;  /* 0x000000068c207981 */ /* 0x012362000c1e1d00 */
[----:B--2---:R-:W-:Y:S04]  /*7e90*/  IMAD.WIDE.U32 R144, R2, 0x1c0, R94 ;  /* 0x000001c002907825 */ /* 0x004fe800078e005e */
[----:B------:R-:W-:Y:S05]  /*7ea0*/  IMAD R3, R3, 0x1c0, RZ ;  /* 0x000001c003037824 */ /* 0x000fea00078e02ff */
[----:B------:R-:W-:Y:S01]  /*7eb0*/  IADD3 R145, R145, R3, RZ ;  /* 0x0000000391917210 */ /* 0x000fe20007ffe0ff */
[----:B-1----:R-:W-:Y:S06]  /*7ec0*/  @P0 BRA `(.L_x_2835) ;  /* 0x0000000400540947 */ /* 0x002fec0003800000 */
        /* <DEDUP_REMOVED lines=85> */
.L_x_2835:
[----:B------:R-:W-:Y:S05]  /*8420*/  BSYNC B0 ;  /* 0x0000000000007941 */ /* 0x000fea0003800000 */
.L_x_2834:
[----:B-----5:R1:W-:Y:S02]  /*8430*/  STG.E.128 desc[UR6][R144.64], R32 ;  /* 0x0000002090007986 */ /* 0x0203e4000c101d06 */
.L_x_2833:
[----:B------:R-:W-:Y:S05]  /*8440*/  BSYNC B1 ;  /* 0x0000000000017941 */ /* 0x000fea0003800000 */
.L_x_2832:
        /* <DEDUP_REMOVED lines=8> */
.L_x_2785:
[----:B---3--:R-:W-:Y:S01]  /*84d0*/  IMAD.U32 R5, RZ, RZ, UR20 ;  /* 0x00000014ff057e24 */ /* 0x008fe2000f8e00ff */
[----:B------:R-:W-:Y:S01]  /*84e0*/  P2R R2, PR, RZ, 0x2 ;  /* 0x00000002ff027803 */ /* 0x000fe20000000000 */
[----:B------:R-:W-:Y:S01]  /*84f0*/  IMAD.U32 R3, RZ, RZ, UR20 ;  /* 0x00000014ff037e24 */ /* 0x000fe2000f8e00ff */
[----:B------:R-:W-:Y:S01]  /*8500*/  ISETP.NE.AND P1, PT, R46, RZ, PT ;  /* 0x000000ff2e00720c */ /* 0x000fe20003f25270 */
[----:B------:R-:W-:Y:S01]  /*8510*/  IMAD.U32 R27, RZ, RZ, UR33 ;  /* 0x00000021ff1b7e24 */ /* 0x000fe2000f8e00ff */
[----:B------:R-:W-:Y:S01]  /*8520*/  MOV R8, UR19 ;  /* 0x0000001300087c02 */ /* 0x000fe20008000f00 */
[----:B------:R-:W-:Y:S01]  /*8530*/  UMOV UR4, URZ ;  /* 0x0000003f00047c82 */ /* 0x000fe20008000000 */
[----:B------:R-:W-:Y:S09]  /*8540*/  MOV R26, UR32 ;  /* 0x00000020001a7c02 */ /* 0x000ff20008000f00 */
[C---:B------:R-:W-:Y:S04]  /*8550*/  @!P1 LEA R6, P0, R107.reuse, R100, 0x1 ;  /* 0x000000646b069211 */ /* 0x040fe800078008ff */
[----:B------:R-:W-:Y:S02]  /*8560*/  @!P1 LEA.HI.X R7, R107, R101, R106, 0x1, P0 ;  /* 0x000000656b079211 */ /* 0x000fe400000f0c6a */
[----:B------:R-:W-:Y:S04]  /*8570*/  @!P1 LEA R24, P0, R5, R94, 0x1 ;  /* 0x0000005e05189211 */ /* 0x000fe800078008ff */
[----:B------:R-:W-:Y:S02]  /*8580*/  @!P1 LEA.HI.X R25, R3, R93, R8, 0x1, P0 ;  /* 0x0000005d03199211 */ /* 0x000fe400000f0c08 */
[----:B------:R-:W-:Y:S02]  /*8590*/  ISETP.NE.AND P0, PT, R0, RZ, PT ;  /* 0x000000ff0000720c */ /* 0x000fe40003f05270 */
[----:B------:R-:W-:Y:S11]  /*85a0*/  MOV R0, UR31 ;  /* 0x0000001f00007c02 */ /* 0x000ff60008000f00 */
[----:B------:R-:W2:Y:S01]  /*85b0*/  @!P0 LDG.E.128 R20, desc[UR6][R100.64] ;  /* 0x0000000664148981 */ /* 0x000ea2000c1e1d00 */
[----:B------:R-:W-:Y:S05]  /*85c0*/  @!P0 IMAD.MOV.U32 R95, RZ, RZ, R93 ;  /* 0x000000ffff5f8224 */ /* 0x000fea00078e005d */
[----:B--2---:R1:W-:Y:S01]  /*85d0*/  @!P0 STG.E.128 desc[UR6][R94.64], R20 ;  /* 0x000000145e008986 */ /* 0x0043e2000c101d06 */
[C---:B------:R-:W-:Y:S04]  /*85e0*/  @!P6 LEA R16, P0, R82.reuse, R100, 0x1 ;  /* 0x000000645210e211 */ /* 0x040fe800078008ff */
[----:B------:R-:W2:Y:S01]  /*85f0*/  @!P1 LDG.E.128 R4, desc[UR6][R6.64] ;  /* 0x0000000606049981 */ /* 0x000ea2000c1e1d00 */
[----:B------:R-:W-:Y:S02]  /*8600*/  @!P6 LEA.HI.X R17, R82, R101, R81, 0x1, P0 ;  /* 0x000000655211e211 */ /* 0x000fe400000f0c51 */
[C---:B-1----:R-:W-:Y:S02]  /*8610*/  @!P6 LEA R20, P0, R26.reuse, R94, 0x1 ;  /* 0x0000005e1a14e211 */ /* 0x042fe400078008ff */
[-C--:B------:R-:W-:Y:S02]  /*8620*/  @!P5 MOV R95, R93.reuse ;  /* 0x0000005d005fd202 */ /* 0x080fe40000000f00 */
[----:B------:R-:W-:Y:S02]  /*8630*/  @!P6 LEA.HI.X R21, R26, R93, R0, 0x1, P0 ;  /* 0x0000005d1a15e211 */ /* 0x000fe400000f0c00 */
[----:B------:R-:W-:Y:S01]  /*8640*/  MOV R0, UR36 ;  /* 0x0000002400007c02 */ /* 0x000fe20008000f00 */
[----:B--2---:R1:W-:Y:S01]  /*8650*/  @!P1 STG.E.128 desc[UR6][R24.64], R4 ;  /* 0x0000000418009986 */ /* 0x0043e2000c101d06 */
[----:B------:R-:W-:Y:S02]  /*8660*/  ISETP.NE.AND P1, PT, R2, RZ, PT ;  /* 0x000000ff0200720c */ /* 0x000fe40003f25270 */
[----:B------:R-:W2:Y:S02]  /*8670*/  @!P5 LDC.64 R2, c[0x0][0x338] ;  /* 0x0000ce00ff02db82 */ /* 0x000ea40000000a00 */
[----:B------:R-:W3:Y:S01]  /*8680*/  @!P6 LDG.E.128 R16, desc[UR6][R16.64] ;  /* 0x000000061010e981 */ /* 0x000ee2000c1e1d00 */
[----:B--2---:R-:W-:Y:S04]  /*8690*/  @!P5 IMAD.WIDE.U32 R28, R2, 0xc0, R100 ;  /* 0x000000c0021cd825 */ /* 0x004fe800078e0064 */
[----:B------:R-:W-:Y:S01]  /*86a0*/  @!P5 IMAD R3, R3, 0xc0, RZ ;  /* 0x000000c00303d824 */ /* 0x000fe200078e02ff */
[C---:B-1----:R-:W-:Y:S03]  /*86b0*/  @!P4 LEA R24, P0, R84.reuse, R100, 0x1 ;  /* 0x000000645418c211 */ /* 0x042fe600078008ff */
[----:B------:R-:W-:Y:S02]  /*86c0*/  @!P5 IMAD.IADD R29, R29, 0x1, R3 ;  /* 0x000000011d1dd824 */ /* 0x000fe400078e0203 */
[----:B------:R-:W1:Y:S01]  /*86d0*/  @!P5 LDC.64 R2, c[0x0][0x248] ;  /* 0x00009200ff02db82 */ /* 0x000e620000000a00 */
[----:B------:R-:W-:Y:S01]  /*86e0*/  @!P4 LEA.HI.X R25, R84, R101, R83, 0x1, P0 ;  /* 0x000000655419c211 */ /* 0x000fe200000f0c53 */
[----:B-1----:R-:W-:Y:S01]  /*86f0*/  @!P5 IMAD.WIDE.U32 R22, R2, 0xc0, R94 ;  /* 0x000000c00216d825 */ /* 0x002fe200078e005e */
[-C--:B------:R-:W-:Y:S03]  /*8700*/  @!P3 MOV R95, R93.reuse ;  /* 0x0000005d005fb202 */ /* 0x080fe60000000f00 */
[----:B------:R-:W-:Y:S04]  /*8710*/  @!P5 IMAD R3, R3, 0xc0, RZ ;  /* 0x000000c00303d824 */ /* 0x000fe800078e02ff */
[----:B------:R-:W-:Y:S02]  /*8720*/  @!P5 IMAD.IADD R23, R23, 0x1, R3 ;  /* 0x000000011717d824 */ /* 0x000fe400078e0203 */
        /* <DEDUP_REMOVED lines=10> */
[----:B-1----:R-:W-:Y:S01]  /*87d0*/  @!P3 IMAD.WIDE.U32 R22, R2, 0x140, R100 ;  /* 0x000001400216b825 */ /* 0x002fe200078e0064 */
[----:B------:R-:W1:Y:S03]  /*87e0*/  @!P3 LDC.64 R4, c[0x0][0x248] ;  /* 0x00009200ff04bb82 */ /* 0x000e660000000a00 */
[----:B------:R-:W-:Y:S05]  /*87f0*/  @!P3 IMAD.IADD R23, R23, 0x1, R3 ;  /* 0x000000011717b824 */ /* 0x000fea00078e0203 */
[----:B------:R-:W2:Y:S01]  /*8800*/  @!P2 LDC.64 R2, c[0x0][0x338] ;  /* 0x0000ce00ff02ab82 */ /* 0x000ea20000000a00 */
[----:B-1----:R-:W-:Y:S04]  /*8810*/  @!P3 IMAD.WIDE.U32 R6, R4, 0x140, R94 ;  /* 0x000001400406b825 */ /* 0x002fe800078e005e */
[----:B------:R-:W-:Y:S02]  /*8820*/  @!P3 IMAD R5, R5, 0x140, RZ ;  /* 0x000001400505b824 */ /* 0x000fe400078e02ff */
[----:B------:R-:W-:Y:S02]  /*8830*/  @!P2 IMAD.MOV.U32 R95, RZ, RZ, R93 ;  /* 0x000000ffff5fa224 */ /* 0x000fe400078e005d */
        /* <DEDUP_REMOVED lines=14> */
[----:B------:R-:W-:Y:S03]  /*8920*/  @!P1 MOV R95, R93 ;  /* 0x0000005d005f9202 */ /* 0x000fe60000000f00 */
[----:B------:R-:W-:Y:S01]  /*8930*/  @!P1 IMAD.IADD R25, R25, 0x1, R3 ;  /* 0x0000000119199824 */ /* 0x000fe200078e0203 */
[----:B------:R-:W-:Y:S01]  /*8940*/  @!P2 IADD3 R7, R7, R5, RZ ;  /* 0x000000050707a210 */ /* 0x000fe20007ffe0ff */
[----:B------:R-:W1:Y:S02]  /*8950*/  @!P1 LDC.64 R2, c[0x0][0x248] ;  /* 0x00009200ff029b82 */ /* 0x000e640000000a00 */
[----:B-1----:R-:W-:Y:S04]  /*8960*/  @!P1 IMAD.WIDE.U32 R20, R2, 0x1c0, R94 ;  /* 0x000001c002149825 */ /* 0x002fe800078e005e */
[----:B------:R-:W-:Y:S05]  /*8970*/  @!P1 IMAD R3, R3, 0x1c0, RZ ;  /* 0x000001c003039824 */ /* 0x000fea00078e02ff */
[----:B------:R-:W-:Y:S01]  /*8980*/  @!P1 IADD3 R21, R21, R3, RZ ;  /* 0x0000000315159210 */ /* 0x000fe20007ffe0ff */
[----:B---3--:R1:W-:Y:S05]  /*8990*/  @!P2 STG.E.128 desc[UR6][R6.64], R16 ;  /* 0x000000100600a986 */ /* 0x0083ea000c101d06 */
[----:B-1----:R-:W2:Y:S05]  /*89a0*/  @!P1 LDG.E.128 R4, desc[UR6][R24.64] ;  /* 0x0000000618049981 */ /* 0x002eaa000c1e1d00 */
[----:B--2---:R1:W-:Y:S02]  /*89b0*/  @!P1 STG.E.128 desc[UR6][R20.64], R4 ;  /* 0x0000000414009986 */ /* 0x0043e4000c101d06 */
.L_x_2803:
[----:B------:R-:W-:Y:S01]  /*89c0*/  PLOP3.LUT P0, PT, PT, PT, UP1, 0x40, 0x0 ;  /* 0x000000000000781c */ /* 0x000fe20003f0e818 */
[----:B------:R-:W5:Y:S02]  /*89d0*/  LDC R0, c[0x0][0x338] ;  /* 0x0000ce00ff007b82 */ /* 0x000f640000000800 */
[----:B-----5:R-:W-:Y:S05]  /*89e0*/  IMAD.U32 R3, R0, -0x100, RZ ;  /* 0xffffff0000037824 */ /* 0x020fea00078e00ff */
[C---:B-1----:R-:W-:Y:S04]  /*89f0*/  LEA R100, P1, R3.reuse, R100, 0x1 ;  /* 0x0000006403647211 */ /* 0x042fe800078208ff */
[----:B------:R-:W-:Y:S01]  /*8a00*/  LEA.HI.X.SX32 R101, R3, R101, 0x1, P1 ;  /* 0x0000006503657211 */ /* 0x000fe200008f0eff */
[----:B------:R-:W-:Y:S08]  /*8a10*/  @P0 BRA `(.L_x_2836) ;  /* 0x0000000400300947 */ /* 0x000ff00003800000 */
[----:B------:R-:W-:Y:S04]  /*8a20*/  IADD3 R0, R12, -0x1, RZ ;  /* 0xffffffff0c007810 */ /* 0x000fe80007ffe0ff */
[----:B------:R-:W-:Y:S11]  /*8a30*/  ISETP.GT.AND P0, PT, R0, UR30, PT ;  /* 0x0000001e00007c0c */ /* 0x000ff6000bf04270 */
        /* <DEDUP_REMOVED lines=74> */
.L_x_2836:
        /* <DEDUP_REMOVED lines=9> */
.L_x_2837:
[----:B------:R-:W-:Y:S04]  /*8f70*/  IADD3 R12, R12, -0x1, RZ ;  /* 0xffffffff0c0c7810 */ /* 0x000fe80007ffe0ff */
[----:B------:R-:W-:Y:S11]  /*8f80*/  ISETP.GT.AND P0, PT, R12, UR30, PT ;  /* 0x0000001e0c007c0c */ /* 0x000ff6000bf04270 */
[----:B------:R-:W-:Y:S02]  /*8f90*/  @!UPT UIADD3 URZ, URZ, URZ, URZ ;  /* 0x0000003f3f3ff290 */ /* 0x000fe4000fffe03f */
[----:B------:R-:W-:Y:S05]  /*8fa0*/  @P0 BRA `(.L_x_2838) ;  /* 0xffffff9800b80947 */ /* 0x000fea000383ffff */
.L_x_2784:
        /* <DEDUP_REMOVED lines=19> */
[----:B-----5:R-:W-:Y:S02]  /*90e0*/  IADD3.X R0, R59, UR11, RZ, P1, !PT ;  /* 0x0000000b3b007c10 */ /* 0x020fe40008ffe4ff */
        /* <DEDUP_REMOVED lines=40> */
[--C-:B---345:R-:W-:Y:S02]  /*9370*/  HADD2.F32 R17, -RZ, R15.reuse.H0_H0 ;  /* 0x2000000fff117230 */ /* 0x138fe40000004100 */
[----:B------:R-:W-:Y:S02]  /*9380*/  HADD2.F32 R15, -RZ, R15.H1_H1 ;  /* 0x3000000fff0f7230 */ /* 0x000fe40000004100 */
[--C-:B------:R-:W-:Y:S02]  /*9390*/  HADD2.F32 R19, -RZ, R13.reuse.H0_H0 ;  /* 0x2000000dff137230 */ /* 0x100fe40000004100 */
[----:B------:R-:W-:-:S02]  /*93a0*/  HADD2.F32 R16, -RZ, R13.H1_H1 ;  /* 0x3000000dff107230 */ /* 0x000fc40000004100 */
[----:B--2---:R-:W-:Y:S02]  /*93b0*/  HADD2.F32 R0, -RZ, R3.H1_H1 ;  /* 0x30000003ff007230 */ /* 0x004fe40000004100 */
[----:B------:R-:W-:Y:S02]  /*93c0*/  HADD2.F32 R7, -RZ, R2.H1_H1 ;  /* 0x30000002ff077230 */ /* 0x000fe40000004100 */
[----:B------:R-:W-:Y:S02]  /*93d0*/  HADD2.F32 R13, -RZ, R5.H1_H1 ;  /* 0x30000005ff0d7230 */ /* 0x000fe40000004100 */
[-C--:B------:R-:W-:Y:S01]  /*93e0*/  FMUL.FTZ R6, R15, R0.reuse ;  /* 0x000000000f067220 */ /* 0x080fe20000410000 */
[C---:B------:R-:W-:Y:S01]  /*93f0*/  FMUL.FTZ R0, R17.reuse, R0 ;  /* 0x0000000011007220 */ /* 0x040fe20000410000 */
[----:B------:R-:W-:Y:S02]  /*9400*/  HADD2.F32 R10, -RZ, R4.H1_H1 ;  /* 0x30000004ff0a7230 */ /* 0x000fe40000004100 */
[----:B------:R-:W-:Y:S01]  /*9410*/  FMUL.FTZ R8, R16, R7 ;  /* 0x0000000710087220 */ /* 0x000fe20000410000 */
[-C--:B------:R-:W-:Y:S01]  /*9420*/  FFMA.FTZ R6, R17, R13.reuse, -R6 ;  /* 0x0000000d11067223 */ /* 0x080fe20000010806 */
[----:B------:R-:W-:Y:S01]  /*9430*/  FFMA.FTZ R13, R15, R13, R0 ;  /* 0x0000000d0f0d7223 */ /* 0x000fe20000010000 */
[----:B------:R-:W-:-:S02]  /*9440*/  HADD2.F32 R0, -RZ, R14.H0_H0 ;  /* 0x2000000eff007230 */ /* 0x000fc40000004100 */
[C---:B------:R-:W-:Y:S01]  /*9450*/  FMUL.FTZ R7, R19.reuse, R7 ;  /* 0x0000000713077220 */ /* 0x040fe20000410000 */
[----:B------:R-:W-:Y:S02]  /*9460*/  HADD2.F32 R2, -RZ, R2.H0_H0 ;  /* 0x20000002ff027230 */ /* 0x000fe40000004100 */
[-C--:B------:R-:W-:Y:S01]  /*9470*/  FFMA.FTZ R8, R19, R10.reuse, -R8 ;  /* 0x0000000a13087223 */ /* 0x080fe20000010808 */
[----:B------:R-:W-:Y:S02]  /*9480*/  HADD2.F32 R3, -RZ, R3.H0_H0 ;  /* 0x20000003ff037230 */ /* 0x000fe40000004100 */
[----:B------:R-:W-:Y:S01]  /*9490*/  FFMA.FTZ R7, R16, R10, R7 ;  /* 0x0000000a10077223 */ /* 0x000fe20000010007 */
        /* <DEDUP_REMOVED lines=17> */
[----:B------:R-:W-:Y:S02]  /*95b0*/  MOV R13, R7 ;  /* 0x00000007000d7202 */ /* 0x000fe40000000f00 */
.L_x_2845:
[----:B------:R-:W-:Y:S05]  /*95c0*/  BSYNC B0 ;  /* 0x0000000000007941 */ /* 0x000fea0003800000 */
.L_x_2844:
[----:B-----5:R2:W-:Y:S04]  /*95d0*/  STS.64 [R196], R12 ;  /* 0x0000000cc4007388 */ /* 0x0205e80000000a00 */
[----:B------:R2:W-:Y:S02]  /*95e0*/  STS.64 [R196+0x8], R14 ;  /* 0x0000080ec4007388 */ /* 0x0005e40000000a00 */
.L_x_2843:
[----:B------:R-:W-:Y:S05]  /*95f0*/  BSYNC B1 ;  /* 0x0000000000017941 */ /* 0x000fea0003800000 */
.L_x_2842:
        /* <DEDUP_REMOVED lines=60> */
.L_x_2848:
[----:B------:R-:W-:Y:S05]  /*99c0*/  BSYNC B0 ;  /* 0x0000000000007941 */ /* 0x000fea0003800000 */
.L_x_2847:
[----:B-----5:R1:W-:Y:S01]  /*99d0*/  STS.128 [R196+0x800], R24 ;  /* 0x00080018c4007388 */ /* 0x0203e20000000c00 */
[----:B------:R-:W-:Y:S05]  /*99e0*/  BRA `(.L_x_2846) ;  /* 0x0000000c00a87947 */ /* 0x000fea0003800000 */
.L_x_2841:
        /* <DEDUP_REMOVED lines=36> */
[----:B---3--:R-:W-:Y:S02]  /*9c30*/  HADD2.F32 R27, -RZ, R16.H0_H0 ;  /* 0x20000010ff1b7230 */ /* 0x008fe40000004100 */
[----:B------:R-:W-:Y:S02]  /*9c40*/  HADD2.F32 R29, -RZ, R17.H0_H0 ;  /* 0x20000011ff1d7230 */ /* 0x000fe40000004100 */
[----:B----4-:R-:W-:Y:S02]  /*9c50*/  HADD2.F32 R0, -RZ, R4.H0_H0 ;  /* 0x20000004ff007230 */ /* 0x010fe40000004100 */
[--C-:B------:R-:W-:Y:S02]  /*9c60*/  HADD2.F32 R2, -RZ, R5.reuse.H0_H0 ;  /* 0x20000005ff027230 */ /* 0x100fe40000004100 */
[----:B------:R-:W-:Y:S02]  /*9c70*/  HADD2.F32 R5, -RZ, R5.H1_H1 ;  /* 0x30000005ff057230 */ /* 0x000fe40000004100 */
[----:B------:R-:W-:Y:S01]  /*9c80*/  @!P0 FADD.FTZ R0, -R0, -RZ ;  /* 0x800000ff00008221 */ /* 0x000fe20000010100 */
[----:B------:R-:W-:-:S02]  /*9c90*/  HADD2.F32 R3, -RZ, R6.H0_H0 ;  /* 0x20000006ff037230 */ /* 0x000fc40000004100 */
[----:B------:R-:W-:Y:S01]  /*9ca0*/  @!P0 FADD.FTZ R2, -R2, -RZ ;  /* 0x800000ff02028221 */ /* 0x000fe20000010100 */
[----:B------:R-:W-:Y:S02]  /*9cb0*/  HADD2.F32 R8, -RZ, R6.H1_H1 ;  /* 0x30000006ff087230 */ /* 0x000fe40000004100 */
[----:B------:R-:W-:Y:S01]  /*9cc0*/  @!P0 FADD.FTZ R5, -R5, -RZ ;  /* 0x800000ff05058221 */ /* 0x000fe20000010100 */
[----:B------:R-:W-:Y:S02]  /*9cd0*/  HADD2.F32 R6, -RZ, R7.H0_H0 ;  /* 0x20000007ff067230 */ /* 0x000fe40000004100 */
[----:B------:R-:W-:Y:S02]  /*9ce0*/  HADD2.F32 R10, -RZ, R17.H1_H1 ;  /* 0x30000011ff0a7230 */ /* 0x000fe40000004100 */
[----:B------:R-:W-:Y:S02]  /*9cf0*/  HADD2.F32 R7, -RZ, R7.H1_H1 ;  /* 0x30000007ff077230 */ /* 0x000fe40000004100 */
[----:B------:R-:W-:-:S02]  /*9d00*/  HADD2.F32 R4, -RZ, R4.H1_H1 ;  /* 0x30000004ff047230 */ /* 0x000fc40000004100 */
[----:B------:R-:W-:Y:S01]  /*9d10*/  FMUL.FTZ R27, R27, R0 ;  /* 0x000000001b1b7220 */ /* 0x000fe20000410000 */
[----:B------:R-:W-:Y:S01]  /*9d20*/  FMUL.FTZ R29, R29, R2 ;  /* 0x000000021d1d7220 */ /* 0x000fe20000410000 */
[----:B------:R-:W-:Y:S01]  /*9d30*/  FMUL.FTZ R10, R10, R5 ;  /* 0x000000050a0a7220 */ /* 0x000fe20000410000 */
[----:B------:R-:W-:Y:S02]  /*9d40*/  HADD2.F32 R2, -RZ, R18.H0_H0 ;  /* 0x20000012ff027230 */ /* 0x000fe40000004100 */
[----:B------:R-:W-:Y:S01]  /*9d50*/  @!P0 FADD.FTZ R3, -R3, -RZ ;  /* 0x800000ff03038221 */ /* 0x000fe20000010100 */
[--C-:B------:R-:W-:Y:S02]  /*9d60*/  HADD2.F32 R0, -RZ, R19.reuse.H1_H1 ;  /* 0x30000013ff007230 */ /* 0x100fe40000004100 */
[----:B------:R-:W-:Y:S01]  /*9d70*/  @!P0 FADD.FTZ R7, -R7, -RZ ;  /* 0x800000ff07078221 */ /* 0x000fe20000010100 */
[----:B------:R-:W-:Y:S02]  /*9d80*/  HADD2.F32 R31, -RZ, R16.H1_H1 ;  /* 0x30000010ff1f7230 */ /* 0x000fe40000004100 */
[----:B------:R-:W-:Y:S01]  /*9d90*/  @!P0 FADD.FTZ R4, -R4, -RZ ;  /* 0x800000ff04048221 */ /* 0x000fe20000010100 */
[----:B------:R-:W-:-:S02]  /*9da0*/  HADD2.F32 R5, -RZ, R19.H0_H0 ;  /* 0x20000013ff057230 */ /* 0x000fc40000004100 */
        /* <DEDUP_REMOVED lines=8> */
[----:B--2---:R-:W-:-:S02]  /*9e30*/  HADD2.F32 R2, -RZ, R12.H0_H0 ;  /* 0x2000000cff027230 */ /* 0x004fc40000004100 */
[----:B------:R-:W-:Y:S02]  /*9e40*/  HADD2.F32 R20, -RZ, R20.H1_H1 ;  /* 0x30000014ff147230 */ /* 0x000fe40000004100 */
[----:B------:R-:W-:Y:S02]  /*9e50*/  HADD2.F32 R4, -RZ, R21.H0_H0 ;  /* 0x20000015ff047230 */ /* 0x000fe40000004100 */
[----:B------:R-:W-:Y:S02]  /*9e60*/  HADD2.F32 R12, -RZ, R12.H1_H1 ;  /* 0x3000000cff0c7230 */ /* 0x000fe40000004100 */
        /* <DEDUP_REMOVED lines=24> */
.L_x_2852:
[----:B------:R-:W-:Y:S05]  /*9ff0*/  BSYNC B0 ;  /* 0x0000000000007941 */ /* 0x000fea0003800000 */
.L_x_2851:
[----:B-----5:R1:W-:Y:S04]  /*a000*/  STS.64 [R196], R20 ;  /* 0x00000014c4007388 */ /* 0x0203e80000000a00 */
[----:B------:R1:W-:Y:S02]  /*a010*/  STS.64 [R196+0x8], R22 ;  /* 0x00000816c4007388 */ /* 0x0003e40000000a00 */
.L_x_2850:
[----:B------:R-:W-:Y:S05]  /*a020*/  BSYNC B1 ;  /* 0x0000000000017941 */ /* 0x000fea0003800000 */
.L_x_2849:
        /* <DEDUP_REMOVED lines=97> */
.L_x_2854:
[----:B------:R-:W-:Y:S05]  /*a640*/  BSYNC B0 ;  /* 0x0000000000007941 */ /* 0x000fea0003800000 */
.L_x_2853:
[----:B-----5:R4:W-:Y:S01]  /*a650*/  STS.128 [R196+0x800], R16 ;  /* 0x00080010c4007388 */ /* 0x0209e20000000c00 */
[----:B------:R-:W-:Y:S05]  /*a660*/  BRA `(.L_x_2846) ;  /* 0x0000000000887947 */ /* 0x000fea0003800000 */
.L_x_2840:
[----:B------:R-:W-:Y:S01]  /*a670*/  UIADD3 UR5, -UR27, UR21, URZ ;  /* 0x000000151b057290 */ /* 0x000fe2000fffe13f */
[C---:B-----5:R-:W-:Y:S01]  /*a680*/  VIADD R0, R124.reuse, 0x20 ;  /* 0x000000207c007836 */ /* 0x060fe20000000000 */
        /* <DEDUP_REMOVED lines=17> */
.L_x_2856:
[----:B------:R-:W-:Y:S05]  /*a7a0*/  BSYNC B0 ;  /* 0x0000000000007941 */ /* 0x000fea0003800000 */
.L_x_2855:
        /* <DEDUP_REMOVED lines=14> */
.L_x_2846:
[----:B------:R-:W-:Y:S05]  /*a890*/  BSYNC B2 ;  /* 0x0000000000027941 */ /* 0x000fea0003800000 */
.L_x_2839:
[----:B------:R-:W-:Y:S01]  /*a8a0*/  UIADD3 UR8, UR22, -0x1, URZ ;  /* 0xffffffff16087890 */ /* 0x000fe2000fffe03f */
[----:B-1----:R-:W-:Y:S01]  /*a8b0*/  VIADD R2, R124, 0x40 ;  /* 0x000000407c027836 */ /* 0x002fe20000000000 */
[----:B------:R-:W-:Y:S01]  /*a8c0*/  ULDC.64 UR10, c[0x0][0x218] ;  /* 0x00008600000a7ab9 */ /* 0x000fe20000000a00 */
[----:B------:R-:W-:Y:S01]  /*a8d0*/  BSSY B0, `(.L_x_2857) ;  /* 0x0000019000007945 */ /* 0x000fe20003800000 */
[----:B------:R-:W-:Y:S01]  /*a8e0*/  USHF.L.U32 UR5, UR8, 0x8, URZ ;  /* 0x0000000808057899 */ /* 0x000fe2000800063f */
[----:B------:R-:W-:Y:S01]  /*a8f0*/  LEA R194, P2, R120, UR10, 0x1 ;  /* 0x0000000a78c27c11 */ /* 0x000fe2000f8408ff */
[----:B------:R-:W-:Y:S02]  /*a900*/  VIADD R4, R124, 0x80 ;  /* 0x000000807c047836 */ /* 0x000fe40000000000 */
[----:B------:R-:W-:Y:S01]  /*a910*/  UIADD3 UR9, -UR5, UR24, URZ ;  /* 0x0000001805097290 */ /* 0x000fe2000fffe13f */
[----:B------:R-:W-:-:S05]  /*a920*/  LEA.HI.X R195, R120, UR11, R123, 0x1, P2 ;  /* 0x0000000b78c37c11 */ /* 0x000fca00090f0c7b */
        /* <DEDUP_REMOVED lines=19> */
.L_x_2858:
[----:B------:R-:W-:Y:S05]  /*aa60*/  BSYNC B0 ;  /* 0x0000000000007941 */ /* 0x000fea0003800000 */
.L_x_2857:
        /* <DEDUP_REMOVED lines=16> */
.L_x_2860:
[----:B------:R-:W-:Y:S05]  /*ab70*/  BSYNC B0 ;  /* 0x0000000000007941 */ /* 0x000fea0003800000 */
.L_x_2859:
        /* <DEDUP_REMOVED lines=8> */
[----:B------:R-:W5:Y:S02]  /*ac00*/  LDC.64 R2, c[0x0][0x248] ;  /* 0x00009200ff027b82 */ /* 0x000f640000000a00 */
[----:B-----5:R-:W-:-:S04]  /*ac10*/  LEA R4, P1, R2, R194, 0x7 ;  /* 0x000000c202047211 */ /* 0x020fc800078238ff */
[----:B------:R-:W-:-:S05]  /*ac20*/  LEA.HI.X R5, R2, R195, R3, 0x7, P1 ;  /* 0x000000c302057211 */ /* 0x000fca00008f3c03 */
[----:B------:R-:W-:Y:S01]  /*ac30*/  @!PT LDS RZ, [RZ] ;  /* 0x00000000fffff984 */ /* 0x000fe20000000800 */
[----:B------:R-:W-:Y:S01]  /*ac40*/  @!PT LDS RZ, [RZ] ;  /* 0x00000000fffff984 */ /* 0x000fe20000000800 */
[----:B------:R-:W-:Y:S01]  /*ac50*/  @!PT LDS RZ, [RZ] ;  /* 0x00000000fffff984 */ /* 0x000fe20000000800 */
[----:B------:R1:W-:Y:S04]  /*ac60*/  LDGSTS.E.BYPASS.LTC128B.128 [R196+0x2000], desc[UR6][R4.64] ;  /* 0x0200000004c47fae */ /* 0x0003e8000b901d46 */
.L_x_2862:
[----:B------:R-:W-:Y:S05]  /*ac70*/  BSYNC B0 ;  /* 0x0000000000007941 */ /* 0x000fea0003800000 */
.L_x_2861:
[----:B------:R-:W-:Y:S01]  /*ac80*/  BSSY B0, `(.L_x_2863) ;  /* 0x000000f000007945 */ /* 0x000fe20003800000 */
[----:B------:R-:W-:-:S03]  /*ac90*/  ISETP.GE.AND P1, PT, R0, UR9, PT ;  /* 0x0000000900007c0c */ /* 0x000fc6000bf26270 */
[----:B------:R-:W-:Y:S10]  /*aca0*/  @P3 BRA `(.L_x_2864) ;  /* 0x0000000000303947 */ /* 0x000ff40003800000 */
        /* <DEDUP_REMOVED lines=12> */
.L_x_2864:
[----:B------:R-:W-:Y:S05]  /*ad70*/  BSYNC B0 ;  /* 0x0000000000007941 */ /* 0x000fea0003800000 */
.L_x_2863:
        /* <DEDUP_REMOVED lines=15> */
.L_x_2866:
[----:B------:R-:W-:Y:S05]  /*ae70*/  BSYNC B0 ;  /* 0x0000000000007941 */ /* 0x000fea0003800000 */
.L_x_2865:
        /* <DEDUP_REMOVED lines=15> */
.L_x_2868:
[----:B------:R-:W-:Y:S05]  /*af70*/  BSYNC B0 ;  /* 0x0000000000007941 */ /* 0x000fea0003800000 */
.L_x_2867:
[----:B------:R-:W-:Y:S01]  /*af80*/  BSSY B0, `(.L_x_2869) ;  /* 0x0000011000007945 */ /* 0x000fe20003800000 */
[C---:B------:R-:W-:Y:S01]  /*af90*/  ISETP.GE.AND P1, PT, R124.reuse, UR9, PT ;  /* 0x000000097c007c0c */ /* 0x040fe2000bf26270 */
[----:B------:R-:W-:Y:S01]  /*afa0*/  VIADD R124, R124, 0xe0 ;  /* 0x000000e07c7c7836 */ /* 0x000fe20000000000 */
[----:B------:R-:W-:Y:S01]  /*afb0*/  LOP3.LUT R57, R57, 0x7fffffe, RZ, 0xc0, !PT ;  /* 0x07fffffe39397812 */ /* 0x000fe200078ec0ff */
        /* <DEDUP_REMOVED lines=13> */
.L_x_2870:
[----:B------:R-:W-:Y:S05]  /*b090*/  BSYNC B0 ;  /* 0x0000000000007941 */ /* 0x000fea0003800000 */
.L_x_2869:
[----:B------:R-:W-:Y:S01]  /*b0a0*/  ISETP.GE.AND P2, PT, R124, UR9, PT ;  /* 0x000000097c007c0c */ /* 0x000fe2000bf46270 */
[----:B------:R-:W-:Y:S01]  /*b0b0*/  BSSY B0, `(.L_x_2871) ;  /* 0x0000014000007945 */ /* 0x000fe20003800000 */
[----:B------:R-:W-:Y:S01]  /*b0c0*/  SHF.R.S32.HI R3, RZ, 0x1f, R58 ;  /* 0x0000001fff037819 */ /* 0x000fe2000001143a */
[----:B-1----:R-:W-:Y:S01]  /*b0d0*/  IMAD.IADD R4, R58, 0x1, -R57 ;  /* 0x000000013a047824 */ /* 0x002fe200078e0a39 */
[----:B--234-:R-:W-:Y:S02]  /*b0e0*/  SHF.R.S32.HI R145, RZ, 0x1f, R52 ;  /* 0x0000001fff917819 */ /* 0x01cfe40000011434 */
[----:B------:R-:W-:Y:S02]  /*b0f0*/  LEA.HI R58, R3, R58, RZ, 0x3 ;  /* 0x0000003a033a7211 */ /* 0x000fe400078f18ff */
[CC--:B------:R-:W-:Y:S02]  /*b100*/  LEA.HI R5, R145.reuse, R52.reuse, RZ, 0x3 ;  /* 0x0000003491057211 */ /* 0x0c0fe400078f18ff */
[----:B------:R-:W-:-:S03]  /*b110*/  LEA.HI R6, R145, R52, RZ, 0x4 ;  /* 0x0000003491067211 */ /* 0x000fc600078f20ff */
        /* <DEDUP_REMOVED lines=13> */
.L_x_2872:
[----:B------:R-:W-:Y:S05]  /*b1f0*/  BSYNC B0 ;  /* 0x0000000000007941 */ /* 0x000fea0003800000 */
.L_x_2871:
[----:B------:R-:W-:Y:S01]  /*b200*/  ULDC.64 UR12, c[0x0][0x3d0] ;  /* 0x0000f400000c7ab9 */ /* 0x000fe20000000a00 */
[----:B------:R-:W-:Y:S01]  /*b210*/  ULDC.64 UR10, c[0x0][0x220] ;  /* 0x00008800000a7ab9 */ /* 0x000fe20000000a00 */
[----:B------:R-:W0:Y:S01]  /*b220*/  LDGDEPBAR ;  /* 0x00000000000079af */ /* 0x000e220000000000 */
[----:B------:R-:W-:Y:S01]  /*b230*/  UIMAD UR26, UR26, UR12, URZ ;  /* 0x0000000c1a1a72a4 */ /* 0x000fe2000f8e023f */
[C---:B------:R-:W-:Y:S01]  /*b240*/  LEA R220, P2, R116.reuse, UR10, 0x1 ;  /* 0x0000000a74dc7c11 */ /* 0x040fe2000f8408ff */
[----:B------:R-:W-:Y:S01]  /*b250*/  UMOV UR29, UR25 ;  /* 0x00000019001d7c82 */ /* 0x000fe20008000000 */
[----:B------:R-:W-:Y:S01]  /*b260*/  SHF.R.S32.HI R2, RZ, 0x4, R6 ;  /* 0x00000004ff027819 */ /* 0x000fe20000011406 */
[----:B------:R-:W-:Y:S01]  /*b270*/  UIMAD.WIDE.U32 UR14, UR23, UR12, UR28 ;  /* 0x0000000c170e72a5 */ /* 0x000fe2000f8e001c */
[----:B------:R-:W-:Y:S01]  /*b280*/  LEA.HI.X R221, R116, UR11, R119, 0x1, P2 ;  /* 0x0000000b74dd7c11 */ /* 0x000fe200090f0c77 */
[----:B------:R-:W-:Y:S01]  /*b290*/  UIMAD UR13, UR23, UR13, UR26 ;  /* 0x0000000d170d72a4 */ /* 0x000fe2000f8e021a */
[----:B------:R-:W-:Y:S01]  /*b2a0*/  LEA.HI R5, R5, R54, RZ, 0x1 ;  /* 0x0000003605057211 */ /* 0x000fe200078f08ff */
[----:B------:R-:W-:Y:S01]  /*b2b0*/  ULDC.64 UR10, c[0x0][0x3c8] ;  /* 0x0000f200000a7ab9 */ /* 0x000fe20000000a00 */
[----:B------:R-:W-:Y:S01]  /*b2c0*/  LEA.HI R3, R2, R2, RZ, 0x1 ;  /* 0x0000000202037211 */ /* 0x000fe200078f08ff */
[----:B------:R-:W-:Y:S01]  /*b2d0*/  ULEA UR10, UP0, UR14, UR10, 0x2 ;  /* 0x0000000a0e0a7291 */ /* 0x000fe2000f80103f */
[----:B------:R-:W-:Y:S01]  /*b2e0*/  LOP3.LUT R5, R5, 0xfffffffe, RZ, 0xc0, !PT ;  /* 0xfffffffe05057812 */ /* 0x000fe200078ec0ff */
[----:B------:R-:W-:Y:S01]  /*b2f0*/  UIADD3 UR13, UR15, UR13, URZ ;  /* 0x0000000d0f0d7290 */ /* 0x000fe2000fffe03f */
[----:B------:R-:W-:-:S02]  /*b300*/  LOP3.LUT R3, R3, 0xfffffffe, RZ, 0xc0, !PT ;  /* 0xfffffffe03037812 */ /* 0x000fc400078ec0ff */
[----:B------:R-:W-:Y:S01]  /*b310*/  ISETP.GE.AND P2, PT, R0, UR9, PT ;  /* 0x0000000900007c0c */ /* 0x000fe2000bf46270 */
[----:B------:R-:W-:Y:S01]  /*b320*/  ULEA.HI.X UR11, UR14, UR11, UR13, 0x2, UP0 ;  /* 0x0000000b0e0b7291 */ /* 0x000fe200080f140d */
[----:B------:R-:W-:Y:S01]  /*b330*/  IMAD.U32 R12, RZ, RZ, UR10 ;  /* 0x0000000aff0c7e24 */ /* 0x000fe2000f8e00ff */
[----:B------:R-:W-:Y:S01]  /*b340*/  LEA.HI R145, R145, R52, RZ, 0x5 ;  /* 0x0000003491917211 */ /* 0x000fe200078f28ff */
[----:B------:R-:W-:Y:S01]  /*b350*/  IMAD.IADD R54, R54, 0x1, -R5 ;  /* 0x0000000136367824 */ /* 0x000fe200078e0a05 */
[----:B------:R-:W-:Y:S01]  /*b360*/  ULDC UR10, c[0x0][0x2e8] ;  /* 0x0000ba00000a7ab9 */ /* 0x000fe20000000800 */
[----:B------:R-:W-:Y:S01]  /*b370*/  IMAD.IADD R0, R2, 0x1, -R3 ;  /* 0x0000000102007824 */ /* 0x000fe200078e0a03 */
[----:B------:R-:W-:Y:S01]  /*b380*/  SHF.R.S32.HI R142, RZ, 0x5, R145 ;  /* 0x00000005ff8e7819 */ /* 0x000fe20000011491 */
[----:B------:R-:W-:Y:S01]  /*b390*/  IMAD.U32 R13, RZ, RZ, UR11 ;  /* 0x0000000bff0d7e24 */ /* 0x000fe2000f8e00ff */
[----:B------:R-:W-:-:S04]  /*b3a0*/  DEPBAR.LE SB0, 0x0 ;  /* 0x000080000000791a */ /* 0x000fc80000000000 */
[----:B------:R3:W5:Y:S01]  /*b3b0*/  LDG.E R143, desc[UR6][R12.64] ;  /* 0x000000060c8f7981 */ /* 0x000762000c1e1900 */
[----:B------:R-:W-:Y:S02]  /*b3c0*/  IMAD.SHL.U32 R2, R56, 0x40, RZ ;  /* 0x0000004038027824 */ /* 0x000fe400078e00ff */
[----:B------:R-:W-:Y:S01]  /*b3d0*/  IMAD.SHL.U32 R5, R58, 0x20, RZ ;  /* 0x000000203a057824 */ /* 0x000fe200078e00ff */
[----:B------:R-:W-:Y:S01]  /*b3e0*/  BAR.SYNC.DEFER_BLOCKING 0x0 ;  /* 0x0000000000007b1d */ /* 0x000fe20000010000 */
[----:B------:R-:W-:Y:S01]  /*b3f0*/  IMAD.SHL.U32 R3, R53, 0x40, RZ ;  /* 0x0000004035037824 */ /* 0x000fe200078e00ff */
[----:B------:R-:W-:Y:S01]  /*b400*/  LOP3.LUT R2, R2, 0xc0, RZ, 0xc0, !PT ;  /* 0x000000c002027812 */ /* 0x000fe200078ec0ff */
[----:B------:R-:W-:Y:S01]  /*b410*/  IMAD.SHL.U32 R7, R0, 0x8, RZ ;  /* 0x0000000800077824 */ /* 0x000fe200078e00ff */
[----:B------:R-:W-:Y:S01]  /*b420*/  LOP3.LUT R5, R5, 0xffffff00, RZ, 0xc0, !PT ;  /* 0xffffff0005057812 */ /* 0x000fe200078ec0ff */
[----:B------:R-:W-:Y:S01]  /*b430*/  IMAD.SHL.U32 R54, R54, 0x8, RZ ;  /* 0x0000000836367824 */ /* 0x000fe200078e00ff */
[----:B------:R-:W-:Y:S01]  /*b440*/  LOP3.LUT R3, R3, 0xc0, RZ, 0xc0, !PT ;  /* 0x000000c003037812 */ /* 0x000fe200078ec0ff */
[----:B------:R-:W-:Y:S01]  /*b450*/  IMAD R55, R0, 0x8, R55 ;  /* 0x0000000800377824 */ /* 0x000fe200078e0237 */
[----:B------:R-:W-:Y:S01]  /*b460*/  LOP3.LUT R140, R2, 0x8, R7, 0xf8, !PT ;  /* 0x00000008028c7812 */ /* 0x000fe200078ef807 */
[----:B------:R-:W-:Y:S01]  /*b470*/  IMAD R5, R142, 0x200, R5 ;  /* 0x000002008e057824 */ /* 0x000fe200078e0205 */
[----:B------:R-:W-:Y:S01]  /*b480*/  SHF.R.U32.HI R7, RZ, 0x3, R2 ;  /* 0x00000003ff077819 */ /* 0x000fe20000011602 */
[----:B------:R3:W-:Y:S01]  /*b490*/  @P1 STS [R196+0x5000], RZ ;  /* 0x005000ffc4001388 */ /* 0x0007e20000000800 */
[----:B------:R-:W-:-:S03]  /*b4a0*/  LOP3.LUT R54, R3, 0x8, R54, 0xf8, !PT ;  /* 0x0000000803367812 */ /* 0x000fc600078ef836 */
[----:B------:R3:W-:Y:S01]  /*b4b0*/  @P1 STS [R196+0x5004], RZ ;  /* 0x005004ffc4001388 */ /* 0x0007e20000000800 */
[----:B--2---:R-:W-:-:S03]  /*b4c0*/  SHF.R.U32.HI R11, RZ, 0x3, R3 ;  /* 0x00000003ff0b7819 */ /* 0x004fc60000011603 */
[----:B------:R3:W-:Y:S01]  /*b4d0*/  @P1 STS.64 [R196+0x5008], RZ ;  /* 0x005008ffc4001388 */ /* 0x0007e20000000a00 */
[----:B------:R-:W2:Y:S01]  /*b4e0*/  MUFU.RCP R0, UR10 ;  /* 0x0000000a00007d08 */ /* 0x000ea20008001000 */
[----:B------:R-:W-:Y:S01]  /*b4f0*/  BSSY B0, `(.L_x_2873) ;  /* 0x000000f000007945 */ /* 0x000fe20003800000 */
[----:B------:R-:W-:Y:S01]  /*b500*/  IMAD R3, R4, 0x20, R5 ;  /* 0x0000002004037824 */ /* 0x000fe200078e0205 */
[----:B------:R-:W-:Y:S02]  /*b510*/  LOP3.LUT R54, R54, R11, RZ, 0x3c, !PT ;  /* 0x0000000b36367212 */ /* 0x000fe400078e3cff */
        /* <DEDUP_REMOVED lines=12> */
.L_x_2874:
[----:B------:R-:W-:Y:S05]  /*b5e0*/  BSYNC B0 ;  /* 0x0000000000007941 */ /* 0x000fea0003800000 */
.L_x_2873:
        /* <DEDUP_REMOVED lines=18> */
.L_x_2876:
[----:B------:R-:W-:Y:S05]  /*b710*/  BSYNC B0 ;  /* 0x0000000000007941 */ /* 0x000fea0003800000 */
.L_x_2875:
        /* <DEDUP_REMOVED lines=14> */
.L_x_2878:
[----:B------:R-:W-:Y:S05]  /*b800*/  BSYNC B0 ;  /* 0x0000000000007941 */ /* 0x000fea0003800000 */
.L_x_2877:
        /* <DEDUP_REMOVED lines=15> */
.L_x_2880:
[----:B------:R-:W-:Y:S05]  /*b900*/  BSYNC B0 ;  /* 0x0000000000007941 */ /* 0x000fea0003800000 */
.L_x_2879:
        /* <DEDUP_REMOVED lines=14> */
.L_x_2882:
[----:B------:R-:W-:Y:S05]  /*b9f0*/  BSYNC B0 ;  /* 0x0000000000007941 */ /* 0x000fea0003800000 */
.L_x_2881:
        /* <DEDUP_REMOVED lines=15> */
.L_x_2884:
[----:B------:R-:W-:Y:S05]  /*baf0*/  BSYNC B0 ;  /* 0x0000000000007941 */ /* 0x000fea0003800000 */
.L_x_2883:
        /* <DEDUP_REMOVED lines=15> */
.L_x_2886:
[----:B------:R-:W-:Y:S05]  /*bbf0*/  BSYNC B0 ;  /* 0x0000000000007941 */ /* 0x000fea0003800000 */
.L_x_2885:
        /* <DEDUP_REMOVED lines=15> */
.L_x_2888:
[----:B------:R-:W-:Y:S05]  /*bcf0*/  BSYNC B0 ;  /* 0x0000000000007941 */ /* 0x000fea0003800000 */
.L_x_2887:
[----:B---3--:R-:W-:Y:S01]  /*bd00*/  LDSM.16.M88.4 R12, [R168] ;  /* 0x00000000a80c783b */ /* 0x008fe20000000200 */
[----:B------:R-:W-:Y:S01]  /*bd10*/  LOP3.LUT P0, RZ, R53, 0x2, RZ, 0xc0, !PT ;  /* 0x0000000235ff7812 */ /* 0x000fe2000780c0ff */
[C---:B-1----:R-:W-:Y:S01]  /*bd20*/  VIADD R2, R166.reuse, 0x1000 ;  /* 0x00001000a6027836 */ /* 0x042fe20000000000 */
[----:B------:R-:W-:Y:S01]  /*bd30*/  ULDC.64 UR10, c[0x0][0x398] ;  /* 0x0000e600000a7ab9 */ /* 0x000fe20000000a00 */
[----:B------:R-:W1:Y:S01]  /*bd40*/  LDSM.16.M88.4 R32, [R166+0x1000] ;  /* 0x00100000a620783b */ /* 0x000e620000000200 */
[----:B------:R-:W-:Y:S01]  /*bd50*/  VIADD R165, R166, 0x1020 ;  /* 0x00001020a6a57836 */ /* 0x000fe20000000000 */
[----:B------:R-:W-:Y:S01]  /*bd60*/  LOP3.LUT R145, R145, 0xffffffe0, RZ, 0xc0, !PT ;  /* 0xffffffe091917812 */ /* 0x000fe200078ec0ff */
[----:B------:R-:W-:Y:S01]  /*bd70*/  IMAD R167, R9, 0x2, R168 ;  /* 0x0000000209a77824 */ /* 0x000fe200078e02a8 */
[----:B------:R-:W3:Y:S01]  /*bd80*/  LDSM.16.M88.4 R24, [R166+0x1800] ;  /* 0x00180000a618783b */ /* 0x000ee20000000200 */
[----:B------:R-:W-:Y:S01]  /*bd90*/  LEA R142, R142, UR27, 0x4 ;  /* 0x0000001b8e8e7c11 */ /* 0x000fe2000f8e20ff */
[----:B--2--5:R-:W-:Y:S01]  /*bda0*/  FMUL.FTZ R0, R143, R0 ;  /* 0x000000008f007220 */ /* 0x024fe20000410000 */
[----:B------:R-:W-:Y:S01]  /*bdb0*/  UIADD3 UR4, UR22, -0x1, URZ ;  /* 0xffffffff16047890 */ /* 0x000fe2000fffe03f */
[----:B------:R-:W-:Y:S01]  /*bdc0*/  LDSM.16.M88.4 R8, [R167] ;  /* 0x00000000a708783b */ /* 0x000fe20000000200 */
[----:B------:R-:W-:Y:S01]  /*bdd0*/  UISETP.GT.AND UP0, UPT, UR8, UR18, UPT ;  /* 0x000000120800728c */ /* 0x000fe2000bf04270 */
[----:B------:R-:W-:Y:S01]  /*bde0*/  @P0 VIADD R165, R2, 0xffffffe0 ;  /* 0xffffffe002a50836 */ /* 0x000fe20000000000 */
[----:B------:R-:W-:Y:S01]  /*bdf0*/  R2UR UR6, R0 ;  /* 0x00000000000672ca */ /* 0x000fe200000e0000 */
[----:B------:R-:W-:Y:S01]  /*be00*/  LDSM.16.M88.4 R20, [R166+0x1c00] ;  /* 0x001c0000a614783b */ /* 0x000fe20000000200 */
[----:B------:R-:W-:-:S03]  /*be10*/  USHF.L.U32 UR4, UR4, 0x8, URZ ;  /* 0x0000000804047899 */ /* 0x000fc6000800063f */
[----:B------:R-:W2:Y:S04]  /*be20*/  LDSM.16.M88.4 R4, [R165] ;  /* 0x00000000a504783b */ /* 0x000ea80000000200 */
[----:B------:R-:W-:Y:S04]  /*be30*/  LDSM.16.M88.4 R40, [R165+0xc00] ;  /* 0x000c0000a528783b */ /* 0x000fe80000000200 */
[----:B------:R-:W4:Y:S04]  /*be40*/  LDSM.16.M88.4 R36, [R166+0x1400] ;  /* 0x00140000a624783b */ /* 0x000f280000000200 */
[----:B------:R-:W-:Y:S04]  /*be50*/  LDSM.16.M88.4 R112, [R166+0x2000] ;  /* 0x00200000a670783b */ /* 0x000fe80000000200 */
[----:B------:R-:W-:Y:S04]  /*be60*/  LDSM.16.M88.4 R48, [R165+0x400] ;  /* 0x00040000a530783b */ /* 0x000fe80000000200 */
[----:B------:R-:W4:Y:S01]  /*be70*/  LDSM.16.M88.4 R96, [R166+0x2400] ;  /* 0x00240000a660783b */ /* 0x000f220000000200 */
[C---:B-1----:R-:W-:Y:S03]  /*be80*/  HMMA.16816.F32 R16, R12.reuse, R32, RZ ;  /* 0x000000200c10723c */ /* 0x042fe600000018ff */
[----:B------:R-:W1:Y:S04]  /*be90*/  LDSM.16.M88.4 R88, [R166+0x2800] ;  /* 0x00280000a658783b */ /* 0x000e680000000200 */
[----:B------:R-:W-:Y:S01]  /*bea0*/  LDSM.16.M88.4 R80, [R166+0x2c00] ;  /* 0x002c0000a650783b */ /* 0x000fe20000000200 */
[C---:B------:R-:W-:Y:S03]  /*beb0*/  HMMA.16816.F32 R32, R12.reuse, R34, RZ ;  /* 0x000000220c20723c */ /* 0x040fe600000018ff */
[----:B------:R-:W-:Y:S03]  /*bec0*/  LDSM.16.M88.4 R128, [R165+0x1400] ;  /* 0x00140000a580783b */ /* 0x000fe60000000200 */
[C---:B---3--:R-:W-:Y:S01]  /*bed0*/  HMMA.16816.F32 R28, R12.reuse, R24, RZ ;  /* 0x000000180c1c723c */ /* 0x048fe200000018ff */
        /* <DEDUP_REMOVED lines=9> */
[C---:B----4-:R-:W-:Y:S01]  /*bf70*/  HMMA.16816.F32 R44, R12.reuse, R36, RZ ;  /* 0x000000240c2c723c */ /* 0x050fe200000018ff */
[----:B------:R-:W-:Y:S01]  /*bf80*/  LDSM.16.M88.4 R100, [R165+0x2000] ;  /* 0x00200000a564783b */ /* 0x000fe20000000200 */
[----:B------:R-:W3:Y:S04]  /*bf90*/  S2R R197, SR_TID.X ;  /* 0x0000000000c57919 */ /* 0x000ee80000002100 */
[C---:B------:R-:W-:Y:S01]  /*bfa0*/  HMMA.16816.F32 R36, R12.reuse, R38, RZ ;  /* 0x000000260c24723c */ /* 0x040fe200000018ff */
[----:B------:R-:W0:Y:S05]  /*bfb0*/  LDGDEPBAR ;  /* 0x00000000000079af */ /* 0x000e2a0000000000 */
[----:B------:R-:W-:Y:S01]  /*bfc0*/  FMUL.FTZ R16, R16, UR11 ;  /* 0x0000000b10107c20 */ /* 0x000fe20008410000 */
[----:B------:R-:W-:Y:S01]  /*bfd0*/  FMUL.FTZ R17, R17, UR11 ;  /* 0x0000000b11117c20 */ /* 0x000fe20008410000 */
[----:B------:R-:W-:Y:S01]  /*bfe0*/  FMUL.FTZ R2, R18, UR11 ;  /* 0x0000000b12027c20 */ /* 0x000fe20008410000 */
[----:B------:R-:W-:Y:S01]  /*bff0*/  FMUL.FTZ R136, R19, UR11 ;  /* 0x0000000b13887c20 */ /* 0x000fe20008410000 */
[----:B------:R-:W-:Y:S01]  /*c000*/  MUFU.TANH R138, R16 ;  /* 0x00000010008a7308 */ /* 0x000fe20000002400 */
[----:B------:R-:W-:Y:S01]  /*c010*/  HMMA.16816.F32 R60, R12, R96, RZ ;  /* 0x000000600c3c723c */ /* 0x000fe200000018ff */
[----:B------:R-:W-:Y:S01]  /*c020*/  FMUL.FTZ R32, R32, UR11 ;  /* 0x0000000b20207c20 */ /* 0x000fe20008410000 */
[----:B------:R-:W-:Y:S01]  /*c030*/  FMUL.FTZ R33, R33, UR11 ;  /* 0x0000000b21217c20 */ /* 0x000fe20008410000 */
[----:B------:R-:W-:Y:S01]  /*c040*/  FMUL.FTZ R133, R34, UR11 ;  /* 0x0000000b22857c20 */ /* 0x000fe20008410000 */
[----:B------:R-:W-:-:S02]  /*c050*/  FMUL.FTZ R132, R35, UR11 ;  /* 0x0000000b23847c20 */ /* 0x000fc40008410000 */
[----:B-1----:R-:W-:Y:S01]  /*c060*/  HMMA.16816.F32 R92, R12, R88, RZ ;  /* 0x000000580c5c723c */ /* 0x002fe200000018ff */
[----:B------:R1:W4:Y:S05]  /*c070*/  MUFU.TANH R137, R17 ;  /* 0x0000001100897308 */ /* 0x00032a0000002400 */
[C---:B------:R-:W-:Y:S03]  /*c080*/  HMMA.16816.F32 R44, R8.reuse, R48, R44 ;  /* 0x00000030082c723c */ /* 0x040fe6000000182c */
[----:B------:R-:W-:Y:S03]  /*c090*/  MUFU.TANH R135, R32 ;  /* 0x0000002000877308 */ /* 0x000fe60000002400 */
[----:B------:R-:W-:Y:S01]  /*c0a0*/  HMMA.16816.F32 R36, R8, R50, R36 ;  /* 0x000000320824723c */ /* 0x000fe20000001824 */
[----:B------:R-:W-:Y:S04]  /*c0b0*/  LDSM.16.M88.4 R48, [R166+0x3800] ;  /* 0x00380000a630783b */ /* 0x000fe80000000200 */
[----:B------:R3:W-:Y:S01]  /*c0c0*/  MUFU.TANH R134, R33 ;  /* 0x0000002100867308 */ /* 0x0007e20000002400 */
[----:B-1----:R-:W-:Y:S06]  /*c0d0*/  HMMA.16816.F32 R16, R12, R20, RZ ;  /* 0x000000140c10723c */ /* 0x002fec00000018ff */
[C---:B--2---:R-:W-:Y:S01]  /*c0e0*/  HMMA.16816.F32 R24, R8.reuse, R6, R24 ;  /* 0x000000060818723c */ /* 0x044fe20000001818 */
[----:B------:R-:W1:Y:S05]  /*c0f0*/  MUFU.TANH R136, R136 ;  /* 0x0000008800887308 */ /* 0x000e6a0000002400 */
[----:B------:R-:W-:Y:S01]  /*c100*/  HMMA.16816.F32 R28, R8, R4, R28 ;  /* 0x00000004081c723c */ /* 0x000fe2000000181c */
[----:B------:R-:W-:Y:S01]  /*c110*/  FMUL.FTZ R44, R44, UR11 ;  /* 0x0000000b2c2c7c20 */ /* 0x000fe20008410000 */
[----:B------:R-:W-:Y:S01]  /*c120*/  FMUL.FTZ R45, R45, UR11 ;  /* 0x0000000b2d2d7c20 */ /* 0x000fe20008410000 */
[----:B------:R-:W-:Y:S01]  /*c130*/  FMUL.FTZ R46, R46, UR11 ;  /* 0x0000000b2e2e7c20 */ /* 0x000fe20008410000 */
[----:B---3--:R-:W2:Y:S01]  /*c140*/  LDSM.16.M88.4 R32, [R165+0x1000] ;  /* 0x00100000a520783b */ /* 0x008ea20000000200 */
[----:B------:R-:W-:Y:S01]  /*c150*/  MUFU.TANH R55, R44 ;  /* 0x0000002c00377308 */ /* 0x000fe20000002400 */
[----:B------:R-:W-:Y:S01]  /*c160*/  HMMA.16816.F32 R4, R12, R112, RZ ;  /* 0x000000700c04723c */ /* 0x000fe200000018ff */
[----:B------:R-:W-:Y:S01]  /*c170*/  FMUL.FTZ R36, R36, UR11 ;  /* 0x0000000b24247c20 */ /* 0x000fe20008410000 */
[----:B------:R-:W-:Y:S01]  /*c180*/  FMUL.FTZ R37, R37, UR11 ;  /* 0x0000000b25257c20 */ /* 0x000fe20008410000 */
[----:B------:R-:W-:Y:S01]  /*c190*/  FMUL.FTZ R38, R38, UR11 ;  /* 0x0000000b26267c20 */ /* 0x000fe20008410000 */
[----:B------:R-:W-:Y:S01]  /*c1a0*/  FMUL.FTZ R39, R39, UR11 ;  /* 0x0000000b27277c20 */ /* 0x000fe20008410000 */
[----:B------:R-:W-:Y:S01]  /*c1b0*/  FMUL.FTZ R3, R47, UR11 ;  /* 0x0000000b2f037c20 */ /* 0x000fe20008410000 */
[----:B------:R-:W-:Y:S01]  /*c1c0*/  HMMA.16816.F32 R16, R8, R40, R16 ;  /* 0x000000280810723c */ /* 0x000fe20000001810 */
[----:B------:R-:W-:Y:S05]  /*c1d0*/  MUFU.TANH R54, R45 ;  /* 0x0000002d00367308 */ /* 0x000fea0000002400 */
[C---:B------:R-:W-:Y:S01]  /*c1e0*/  HMMA.16816.F32 R20, R12.reuse, R22, RZ ;  /* 0x000000160c14723c */ /* 0x040fe200000018ff */
        /* <DEDUP_REMOVED lines=10> */
[C---:B------:R-:W-:Y:S01]  /*c290*/  HMMA.16816.F32 R88, R12.reuse, R90, RZ ;  /* 0x0000005a0c58723c */ /* 0x040fe200000018ff */
[----:B------:R-:W-:Y:S05]  /*c2a0*/  MUFU.TANH R153, R25 ;  /* 0x0000001900997308 */ /* 0x000fea0000002400 */
[----:B------:R-:W-:Y:S01]  /*c2b0*/  FMUL.FTZ R16, R16, UR11 ;  /* 0x0000000b10107c20 */ /* 0x000fe20008410000 */
[----:B------:R-:W-:Y:S01]  /*c2c0*/  FMUL.FTZ R17, R17, UR11 ;  /* 0x0000000b11117c20 */ /* 0x000fe20008410000 */
[----:B------:R-:W-:Y:S01]  /*c2d0*/  FMUL.FTZ R158, R18, UR11 ;  /* 0x0000000b129e7c20 */ /* 0x000fe20008410000 */
[----:B------:R-:W-:Y:S01]  /*c2e0*/  MUFU.TANH R154, R26 ;  /* 0x0000001a009a7308 */ /* 0x000fe20000002400 */
[----:B------:R-:W-:Y:S01]  /*c2f0*/  FMUL.FTZ R159, R19, UR11 ;  /* 0x0000000b139f7c20 */ /* 0x000fe20008410000 */
[----:B------:R-:W-:Y:S06]  /*c300*/  HMMA.16816.F32 R84, R12, R80, RZ ;  /* 0x000000500c54723c */ /* 0x000fec00000018ff */
[C---:B------:R-:W-:Y:S01]  /*c310*/  HMMA.16816.F32 R20, R8.reuse, R42, R20 ;  /* 0x0000002a0814723c */ /* 0x040fe20000001814 */
[----:B------:R3:W-:Y:S01]  /*c320*/  MUFU.TANH R155, R27 ;  /* 0x0000001b009b7308 */ /* 0x0007e20000002400 */
[----:B------:R-:W4:Y:S04]  /*c330*/  LDSM.16.M88.4 R40, [R166+0x3c00] ;  /* 0x003c0000a628783b */ /* 0x000f280000000200 */
[C---:B--2---:R-:W-:Y:S03]  /*c340*/  HMMA.16816.F32 R4, R8.reuse, R32, R4 ;  /* 0x000000200804723c */ /* 0x044fe60000001804 */
[----:B------:R-:W-:Y:S03]  /*c350*/  MUFU.TANH R156, R16 ;  /* 0x00000010009c7308 */ /* 0x000fe60000002400 */
[----:B------:R-:W-:Y:S01]  /*c360*/  HMMA.16816.F32 R112, R8, R34, R112 ;  /* 0x000000220870723c */ /* 0x000fe20000001870 */
[----:B------:R-:W2:Y:S04]  /*c370*/  LDSM.16.M88.4 R32, [R166+0x4000] ;  /* 0x00400000a620783b */ /* 0x000ea80000000200 */
[----:B------:R1:W-:Y:S01]  /*c380*/  MUFU.TANH R157, R17 ;  /* 0x00000011009d7308 */ /* 0x0003e20000002400 */
[----:B---3--:R-:W3:Y:S01]  /*c390*/  LDSM.16.M88.4 R24, [R166+0x4400] ;  /* 0x00440000a618783b */ /* 0x008ee20000000200 */
[C---:B------:R-:W-:Y:S05]  /*c3a0*/  HMMA.16816.F32 R80, R12.reuse, R82, RZ ;  /* 0x000000520c50723c */ /* 0x040fea00000018ff */
[----:B------:R-:W-:Y:S01]  /*c3b0*/  FMUL.FTZ R20, R20, UR11 ;  /* 0x0000000b14147c20 */ /* 0x000fe20008410000 */
[----:B------:R-:W-:Y:S01]  /*c3c0*/  HMMA.16816.F32 R96, R12, R98, RZ ;  /* 0x000000620c60723c */ /* 0x000fe200000018ff */
[----:B------:R-:W-:Y:S01]  /*c3d0*/  FMUL.FTZ R21, R21, UR11 ;  /* 0x0000000b15157c20 */ /* 0x000fe20008410000 */
[----:B------:R-:W-:Y:S01]  /*c3e0*/  FMUL.FTZ R22, R22, UR11 ;  /* 0x0000000b16167c20 */ /* 0x000fe20008410000 */
[----:B------:R-:W-:Y:S01]  /*c3f0*/  FMUL.FTZ R23, R23, UR11 ;  /* 0x0000000b17177c20 */ /* 0x000fe20008410000 */
[----:B------:R4:W-:Y:S01]  /*c400*/  MUFU.TANH R53, R46 ;  /* 0x0000002e00357308 */ /* 0x0009e20000002400 */
[----:B------:R-:W-:Y:S01]  /*c410*/  FMUL.FTZ R4, R4, UR11 ;  /* 0x0000000b04047c20 */ /* 0x000fe20008410000 */
[----:B------:R-:W-:Y:S01]  /*c420*/  FMUL.FTZ R5, R5, UR11 ;  /* 0x0000000b05057c20 */ /* 0x000fe20008410000 */
[----:B------:R-:W-:Y:S01]  /*c430*/  HMMA.16816.F32 R60, R8, R128, R60 ;  /* 0x00000080083c723c */ /* 0x000fe2000000183c */
[----:B------:R-:W-:Y:S01]  /*c440*/  FMUL.FTZ R170, R6, UR11 ;  /* 0x0000000b06aa7c20 */ /* 0x000fe20008410000 */
[----:B-1----:R-:W1:Y:S01]  /*c450*/  LDSM.16.M88.4 R16, [R166+0x4800] ;  /* 0x00480000a610783b */ /* 0x002e620000000200 */
[----:B------:R-:W-:Y:S01]  /*c460*/  FMUL.FTZ R171, R7, UR11 ;  /* 0x0000000b07ab7c20 */ /* 0x000fe20008410000 */
[----:B------:R-:W-:Y:S01]  /*c470*/  FMUL.FTZ R114, R114, UR11 ;  /* 0x0000000b72727c20 */ /* 0x000fe20008410000 */
        /* <DEDUP_REMOVED lines=9> */
[C---:B----4-:R-:W-:Y:S01]  /*c510*/  HMMA.16816.F32 R44, R12.reuse, R40, RZ ;  /* 0x000000280c2c723c */ /* 0x050fe200000018ff */
[----:B------:R-:W-:Y:S01]  /*c520*/  FMUL.FTZ R60, R60, UR11 ;  /* 0x0000000b3c3c7c20 */ /* 0x000fe20008410000 */
[----:B------:R-:W-:Y:S01]  /*c530*/  FMUL.FTZ R172, R61, UR11 ;  /* 0x0000000b3dac7c20 */ /* 0x000fe20008410000 */
[----:B------:R-:W-:Y:S01]  /*c540*/  FMUL.FTZ R173, R62, UR11 ;  /* 0x0000000b3ead7c20 */ /* 0x000fe20008410000 */
[----:B------:R-:W-:Y:S01]  /*c550*/  FMUL.FTZ R176, R63, UR11 ;  /* 0x0000000b3fb07c20 */ /* 0x000fe20008410000 */
[----:B------:R2:W-:Y:S01]  /*c560*/  MUFU.TANH R146, R39 ;  /* 0x0000002700927308 */ /* 0x0005e20000002400 */
[C---:B------:R-:W-:Y:S06]  /*c570*/  HMMA.16816.F32 R72, R12.reuse, R74, RZ ;  /* 0x0000004a0c48723c */ /* 0x040fec00000018ff */
[C---:B------:R-:W-:Y:S01]  /*c580*/  HMMA.16816.F32 R64, R12.reuse, R66, RZ ;  /* 0x000000420c40723c */ /* 0x040fe200000018ff */
[----:B------:R-:W-:Y:S05]  /*c590*/  MUFU.TANH R147, R28 ;  /* 0x0000001c00937308 */ /* 0x000fea0000002400 */
[C---:B------:R-:W-:Y:S03]  /*c5a0*/  HMMA.16816.F32 R48, R12.reuse, R50, RZ ;  /* 0x000000320c30723c */ /* 0x040fe600000018ff */
[----:B------:R-:W-:Y:S03]  /*c5b0*/  MUFU.TANH R129, R29 ;  /* 0x0000001d00817308 */ /* 0x000fe60000002400 */
[C---:B--2---:R-:W-:Y:S05]  /*c5c0*/  HMMA.16816.F32 R36, R12.reuse, R32, RZ ;  /* 0x000000200c24723c */ /* 0x044fea00000018ff */
[----:B------:R-:W-:Y:S01]  /*c5d0*/  MUFU.TANH R150, R30 ;  /* 0x0000001e00967308 */ /* 0x000fe20000002400 */
[C---:B------:R-:W-:Y:S06]  /*c5e0*/  HMMA.16816.F32 R40, R12.reuse, R42, RZ ;  /* 0x0000002a0c28723c */ /* 0x040fec00000018ff */
[----:B------:R-:W-:Y:S01]  /*c5f0*/  HMMA.16816.F32 R32, R12, R34, RZ ;  /* 0x000000220c20723c */ /* 0x000fe200000018ff */
[----:B------:R3:W-:Y:S05]  /*c600*/  MUFU.TANH R151, R31 ;  /* 0x0000001f00977308 */ /* 0x0007ea0000002400 */
[C---:B------:R-:W-:Y:S03]  /*c610*/  HMMA.16816.F32 R92, R8.reuse, R108, R92 ;  /* 0x0000006c085c723c */ /* 0x040fe6000000185c */
[----:B------:R-:W-:Y:S03]  /*c620*/  MUFU.TANH R160, R20 ;  /* 0x0000001400a07308 */ /* 0x000fe60000002400 */
[----:B------:R-:W-:Y:S01]  /*c630*/  HMMA.16816.F32 R88, R8, R110, R88 ;  /* 0x0000006e0858723c */ /* 0x000fe20000001858 */
[----:B------:R-:W2:Y:S04]  /*c640*/  LDSM.16.M88.4 R108, [R165+0x2800] ;  /* 0x00280000a56c783b */ /* 0x000ea80000000200 */
[----:B------:R-:W-:Y:S01]  /*c650*/  MUFU.TANH R161, R21 ;  /* 0x0000001500a17308 */ /* 0x000fe20000002400 */
[C---:B---3--:R-:W-:Y:S06]  /*c660*/  HMMA.16816.F32 R28, R12.reuse, R24, RZ ;  /* 0x000000180c1c723c */ /* 0x048fec00000018ff */
[----:B------:R-:W-:Y:S01]  /*c670*/  HMMA.16816.F32 R24, R12, R26, RZ ;  /* 0x0000001a0c18723c */ /* 0x000fe200000018ff */
[----:B------:R-:W-:Y:S05]  /*c680*/  MUFU.TANH R162, R22 ;  /* 0x0000001600a27308 */ /* 0x000fea0000002400 */
[C---:B------:R-:W-:Y:S01]  /*c690*/  HMMA.16816.F32 R84, R8.reuse, R104, R84 ;  /* 0x000000680854723c */ /* 0x040fe20000001854 */
[----:B------:R-:W-:Y:S01]  /*c6a0*/  FMUL.FTZ R92, R92, UR11 ;  /* 0x0000000b5c5c7c20 */ /* 0x000fe20008410000 */
[----:B------:R-:W-:Y:S01]  /*c6b0*/  FMUL.FTZ R93, R93, UR11 ;  /* 0x0000000b5d5d7c20 */ /* 0x000fe20008410000 */
[----:B------:R1:W-:Y:S03]  /*c6c0*/  MUFU.TANH R163, R23 ;  /* 0x0000001700a37308 */ /* 0x0003e60000002400 */
[----:B------:R-:W-:Y:S01]  /*c6d0*/  HMMA.16816.F32 R80, R8, R106, R80 ;  /* 0x0000006a0850723c */ /* 0x000fe20000001850 */
[----:B------:R-:W3:Y:S01]  /*c6e0*/  LDSM.16.M88.4 R104, [R165+0x2c00] ;  /* 0x002c0000a568783b */ /* 0x000ee20000000200 */
[----:B------:R-:W-:-:S03]  /*c6f0*/  FMUL.FTZ R91, R91, UR11 ;  /* 0x0000000b5b5b7c20 */ /* 0x000fc60008410000 */
[----:B------:R-:W-:Y:S01]  /*c700*/  MUFU.TANH R164, R4 ;  /* 0x0000000400a47308 */ /* 0x000fe20000002400 */
[C---:B------:R-:W-:Y:S06]  /*c710*/  HMMA.16816.F32 R96, R8.reuse, R130, R96 ;  /* 0x000000820860723c */ /* 0x040fec0000001860 */
[----:B------:R-:W-:Y:S01]  /*c720*/  HMMA.16816.F32 R76, R8, R100, R76 ;  /* 0x00000064084c723c */ /* 0x000fe2000000184c */
[----:B------:R4:W-:Y:S05]  /*c730*/  MUFU.TANH R169, R5 ;  /* 0x0000000500a97308 */ /* 0x0009ea0000002400 */
[C---:B-1----:R-:W-:Y:S01]  /*c740*/  HMMA.16816.F32 R20, R12.reuse, R16, RZ ;  /* 0x000000100c14723c */ /* 0x042fe200000018ff */
[----:B------:R-:W-:Y:S01]  /*c750*/  FMUL.FTZ R87, R87, UR11 ;  /* 0x0000000b57577c20 */ /* 0x000fe20008410000 */
[----:B------:R-:W-:Y:S01]  /*c760*/  FMUL.FTZ R84, R84, UR11 ;  /* 0x0000000b54547c20 */ /* 0x000fe20008410000 */
[----:B------:R1:W-:Y:S03]  /*c770*/  MUFU.TANH R131, R60 ;  /* 0x0000003c00837308 */ /* 0x0003e60000002400 */
[----:B------:R-:W-:Y:S01]  /*c780*/  HMMA.16816.F32 R16, R12, R18, RZ ;  /* 0x000000120c10723c */ /* 0x000fe200000018ff */
[----:B------:R-:W-:Y:S01]  /*c790*/  FMUL.FTZ R128, R83, UR11 ;  /* 0x0000000b53807c20 */ /* 0x000fe20008410000 */
[----:B------:R-:W-:-:S03]  /*c7a0*/  FMUL.FTZ R130, R82, UR11 ;  /* 0x0000000b52827c20 */ /* 0x000fc60008410000 */
[----:B------:R-:W3:Y:S01]  /*c7b0*/  MUFU.TANH R133, R133 ;  /* 0x0000008500857308 */ /* 0x000ee20000002400 */
[----:B----4-:R-:W-:Y:S01]  /*c7c0*/  HMMA.16816.F32 R4, R12, R124, RZ ;  /* 0x0000007c0c04723c */ /* 0x010fe200000018ff */
[----:B------:R-:W-:Y:S01]  /*c7d0*/  FMUL.FTZ R96, R96, UR11 ;  /* 0x0000000b60607c20 */ /* 0x000fe20008410000 */
[----:B------:R-:W-:-:S04]  /*c7e0*/  FMUL.FTZ R97, R97, UR11 ;  /* 0x0000000b61617c20 */ /* 0x000fc80008410000 */
[----:B------:R-:W-:Y:S01]  /*c7f0*/  HMMA.16816.F32 R12, R12, R126, RZ ;  /* 0x0000007e0c0c723c */ /* 0x000fe200000018ff */
[----:B------:R-:W4:Y:S01]  /*c800*/  LDSM.16.M88.4 R124, [R165+0x2400] ;  /* 0x00240000a57c783b */ /* 0x000f220000000200 */
[----:B------:R-:W-:Y:S03]  /*c810*/  MUFU.TANH R177, R96 ;  /* 0x0000006000b17308 */ /* 0x000fe60000002400 */
[----:B-1----:R-:W1:Y:S01]  /*c820*/  LDSM.16.M88.4 R60, [R165+0x3000] ;  /* 0x00300000a53c783b */ /* 0x002e620000000200 */
[C---:B------:R-:W-:Y:S03]  /*c830*/  HMMA.16816.F32 R72, R8.reuse, R102, R72 ;  /* 0x000000660848723c */ /* 0x040fe60000001848 */
[----:B------:R-:W1:Y:S01]  /*c840*/  LDSM.16.M88.4 R100, [R165+0x3400] ;  /* 0x00340000a564783b */ /* 0x000e620000000200 */
[----:B------:R-:W1:Y:S02]  /*c850*/  MUFU.TANH R132, R132 ;  /* 0x0000008400847308 */ /* 0x000e640000002400 */
[C---:B--2---:R-:W-:Y:S06]  /*c860*/  HMMA.16816.F32 R56, R8.reuse, R108, R56 ;  /* 0x0000006c0838723c */ /* 0x044fec0000001838 */
[C---:B---3--:R-:W-:Y:S01]  /*c870*/  HMMA.16816.F32 R44, R8.reuse, R104, R44 ;  /* 0x00000068082c723c */ /* 0x048fe2000000182c */
[----:B------:R-:W-:Y:S01]  /*c880*/  FMUL.FTZ R108, R99, UR11 ;  /* 0x0000000b636c7c20 */ /* 0x000fe20008410000 */
[----:B------:R-:W-:Y:S01]  /*c890*/  FMUL.FTZ R109, R94, UR11 ;  /* 0x0000000b5e6d7c20 */ /* 0x000fe20008410000 */
[----:B------:R-:W-:Y:S01]  /*c8a0*/  SHF.R.S32.HI R94, RZ, 0x1f, R197 ;  /* 0x0000001fff5e7819 */ /* 0x000fe200000114c5 */
[----:B------:R-:W2:Y:S02]  /*c8b0*/  MUFU.TANH R3, R3 ;  /* 0x0000000300037308 */ /* 0x000ea40000002400 */
[----:B------:R-:W-:Y:S01]  /*c8c0*/  HMMA.16816.F32 R40, R8, R106, R40 ;  /* 0x0000006a0828723c */ /* 0x000fe20000001828 */
[----:B------:R-:W3:Y:S01]  /*c8d0*/  LDSM.16.M88.4 R104, [R165+0x3c00] ;  /* 0x003c0000a568783b */ /* 0x000ee20000000200 */
[----:B------:R-:W-:-:S04]  /*c8e0*/  LEA.HI R94, R94, R197, RZ, 0x4 ;  /* 0x000000c55e5e7211 */ /* 0x000fc800078f20ff */
[----:B------:R-:W-:Y:S01]  /*c8f0*/  LOP3.LUT R94, R94, 0xfffffff0, RZ, 0xc0, !PT ;  /* 0xfffffff05e5e7812 */ /* 0x000fe200078ec0ff */
[C---:B------:R-:W-:Y:S01]  /*c900*/  HMMA.16816.F32 R48, R8.reuse, R110, R48 ;  /* 0x0000006e0830723c */ /* 0x040fe20000001830 */
[----:B------:R-:W2:Y:S08]  /*c910*/  MUFU.TANH R158, R158 ;  /* 0x0000009e009e7308 */ /* 0x000eb00000002400 */
[----:B------:R-:W2:Y:S01]  /*c920*/  MUFU.TANH R159, R159 ;  /* 0x0000009f009f7308 */ /* 0x000ea20000002400 */
[C---:B----4-:R-:W-:Y:S06]  /*c930*/  HMMA.16816.F32 R68, R8.reuse, R124, R68 ;  /* 0x0000007c0844723c */ /* 0x050fec0000001844 */
[----:B-1----:R-:W-:Y:S01]  /*c940*/  HMMA.16816.F32 R32, R8, R62, R32 ;  /* 0x0000003e0820723c */ /* 0x002fe20000001820 */
[----:B------:R1:W-:Y:S01]  /*c950*/  MUFU.TANH R124, R97 ;  /* 0x00000061007c7308 */ /* 0x0003e20000002400 */
[----:B------:R-:W-:-:S04]  /*c960*/  FMUL.FTZ R125, R98, UR11 ;  /* 0x0000000b627d7c20 */ /* 0x000fc80008410000 */
[C---:B------:R-:W-:Y:S01]  /*c970*/  HMMA.16816.F32 R24, R8.reuse, R102, R24 ;  /* 0x000000660818723c */ /* 0x040fe20000001818 */
[----:B------:R-:W-:Y:S01]  /*c980*/  FMUL.FTZ R62, R88, UR11 ;  /* 0x0000000b583e7c20 */ /* 0x000fe20008410000 */
[----:B------:R-:W-:Y:S02]  /*c990*/  IMAD.IADD R88, R197, 0x1, -R94 ;  /* 0x00000001c5587824 */ /* 0x000fe400078e0a5e */
[----:B------:R-:W-:Y:S01]  /*c9a0*/  FMUL.FTZ R63, R89, UR11 ;  /* 0x0000000b593f7c20 */ /* 0x000fe20008410000 */
[----:B------:R-:W-:Y:S02]  /*c9b0*/  IMAD.IADD R94, R52, 0x1, -R145 ;  /* 0x00000001345e7824 */ /* 0x000fe400078e0a91 */
[----:B------:R-:W-:Y:S01]  /*c9c0*/  FMUL.FTZ R82, R51, UR11 ;  /* 0x0000000b33527c20 */ /* 0x000fe20008410000 */
[C---:B------:R-:W-:Y:S01]  /*c9d0*/  HMMA.16816.F32 R28, R8.reuse, R100, R28 ;  /* 0x00000064081c723c */ /* 0x040fe2000000181c */
[----:B------:R-:W-:Y:S01]  /*c9e0*/  FMUL.FTZ R102, R78, UR11 ;  /* 0x0000000b4e667c20 */ /* 0x000fe20008410000 */
[----:B------:R-:W-:Y:S01]  /*c9f0*/  FMUL.FTZ R78, R56, UR11 ;  /* 0x0000000b384e7c20 */ /* 0x000fe20008410000 */
[----:B------:R-:W-:Y:S01]  /*ca00*/  MUFU.TANH R0, R84 ;  /* 0x0000005400007308 */ /* 0x000fe20000002400 */
[----:B-1----:R-:W1:Y:S02]  /*ca10*/  LDSM.16.M88.4 R96, [R165+0x3800] ;  /* 0x00380000a560783b */ /* 0x002e640000000200 */
[----:B------:R-:W-:Y:S01]  /*ca20*/  HMMA.16816.F32 R36, R8, R60, R36 ;  /* 0x0000003c0824723c */ /* 0x000fe20000001824 */
[----:B------:R-:W-:Y:S01]  /*ca30*/  LEA.HI R100, R88, R88, RZ, 0x1 ;  /* 0x0000005858647211 */ /* 0x000fe200078f08ff */
[----:B------:R-:W-:Y:S01]  /*ca40*/  FMUL.FTZ R110, R69, UR11 ;  /* 0x0000000b456e7c20 */ /* 0x000fe20008410000 */
[----:B------:R-:W-:-:S02]  /*ca50*/  SHF.R.S32.HI R101, RZ, 0x1f, R94 ;  /* 0x0000001fff657819 */ /* 0x000fc4000001145e */
[----:B------:R4:W-:Y:S01]  /*ca60*/  MUFU.TANH R60, R109 ;  /* 0x0000006d003c7308 */ /* 0x0009e20000002400 */
[----:B------:R-:W-:Y:S01]  /*ca70*/  LOP3.LUT R89, R100, 0x7fffffe, RZ, 0xc0, !PT ;  /* 0x07fffffe64597812 */ /* 0x000fe200078ec0ff */
[C---:B---3--:R-:W-:Y:S01]  /*ca80*/  HMMA.16816.F32 R4, R8.reuse, R104, R4 ;  /* 0x000000680804723c */ /* 0x048fe20000001804 */
[----:B------:R-:W-:Y:S01]  /*ca90*/  FMUL.FTZ R61, R95, UR11 ;  /* 0x0000000b5f3d7c20 */ /* 0x000fe20008410000 */
[----:B------:R-:W-:Y:S01]  /*caa0*/  SHF.R.S32.HI R95, RZ, 0x1f, R88 ;  /* 0x0000001fff5f7819 */ /* 0x000fe20000011458 */
[----:B------:R-:W-:Y:S01]  /*cab0*/  FMUL.FTZ R111, R68, UR11 ;  /* 0x0000000b446f7c20 */ /* 0x000fe20008410000 */
[----:B------:R-:W-:Y:S01]  /*cac0*/  IMAD.IADD R89, R88, 0x1, -R89 ;  /* 0x0000000158597824 */ /* 0x000fe200078e0a59 */
[----:B------:R-:W-:Y:S01]  /*cad0*/  LEA.HI R94, R101, R94, RZ, 0x2 ;  /* 0x0000005e655e7211 */ /* 0x000fe200078f10ff */
[----:B------:R-:W-:Y:S01]  /*cae0*/  FMUL.FTZ R56, R24, UR11 ;  /* 0x0000000b18387c20 */ /* 0x000fe20008410000 */
[----:B------:R-:W-:Y:S01]  /*caf0*/  LEA.HI R95, R95, R88, RZ, 0x3 ;  /* 0x000000585f5f7211 */ /* 0x000fe200078f18ff */
[----:B------:R-:W-:Y:S01]  /*cb00*/  FMUL.FTZ R88, R90, UR11 ;  /* 0x0000000b5a587c20 */ /* 0x000fe20008410000 */
[----:B------:R-:W-:Y:S01]  /*cb10*/  HMMA.16816.F32 R12, R8, R106, R12 ;  /* 0x0000006a080c723c */ /* 0x000fe2000000180c */
[----:B------:R-:W-:-:S02]  /*cb20*/  IMAD.SHL.U32 R24, R52, 0x2, RZ ;  /* 0x0000000234187824 */ /* 0x000fc400078e00ff */
[----:B------:R-:W-:Y:S01]  /*cb30*/  FMUL.FTZ R104, R74, UR11 ;  /* 0x0000000b4a687c20 */ /* 0x000fe20008410000 */
[----:B------:R-:W-:Y:S01]  /*cb40*/  IMAD.SHL.U32 R90, R95, 0x20, RZ ;  /* 0x000000205f5a7824 */ /* 0x000fe200078e00ff */
[----:B------:R-:W-:Y:S01]  /*cb50*/  SHF.R.S32.HI R95, RZ, 0x2, R94 ;  /* 0x00000002ff5f7819 */ /* 0x000fe2000001145e */
[----:B------:R-:W-:Y:S01]  /*cb60*/  FMUL.FTZ R74, R57, UR11 ;  /* 0x0000000b394a7c20 */ /* 0x000fe20008410000 */
[----:B------:R-:W-:Y:S01]  /*cb70*/  HMMA.16816.F32 R64, R8, R126, R64 ;  /* 0x0000007e0840723c */ /* 0x000fe20000001840 */
[----:B------:R3:W-:Y:S01]  /*cb80*/  MUFU.TANH R57, R128 ;  /* 0x0000008000397308 */ /* 0x0007e20000002400 */
[----:B------:R-:W-:Y:S01]  /*cb90*/  LOP3.LUT R90, R90, 0xffffff00, RZ, 0xc0, !PT ;  /* 0xffffff005a5a7812 */ /* 0x000fe200078ec0ff */
[----:B------:R-:W-:Y:S01]  /*cba0*/  FMUL.FTZ R83, R38, UR11 ;  /* 0x0000000b26537c20 */ /* 0x000fe20008410000 */
[----:B------:R-:W-:Y:S01]  /*cbb0*/  IADD3 R95, R142, 0x1, R95 ;  /* 0x000000018e5f7810 */ /* 0x000fe20007ffe05f */
[----:B------:R-:W-:Y:S01]  /*cbc0*/  FMUL.FTZ R94, R41, UR11 ;  /* 0x0000000b295e7c20 */ /* 0x000fe20008410000 */
[----:B------:R-:W-:Y:S01]  /*cbd0*/  FMUL.FTZ R51, R27, UR11 ;  /* 0x0000000b1b337c20 */ /* 0x000fe20008410000 */
[----:B------:R-:W-:-:S02]  /*cbe0*/  IMAD R199, R89, 0x20, R90 ;  /* 0x0000002059c77824 */ /* 0x000fc400078e025a */
[----:B----4-:R-:W-:Y:S01]  /*cbf0*/  FMUL.FTZ R109, R70, UR11 ;  /* 0x0000000b466d7c20 */ /* 0x010fe20008410000 */
[----:B------:R-:W-:Y:S02]  /*cc00*/  IMAD.U32 R90, RZ, RZ, UR24 ;  /* 0x00000018ff5a7e24 */ /* 0x000fe4000f8e00ff */
[----:B------:R-:W-:Y:S01]  /*cc10*/  FMUL.FTZ R41, R5, UR11 ;  /* 0x0000000b05297c20 */ /* 0x000fe20008410000 */
[----:B------:R-:W-:Y:S02]  /*cc20*/  IMAD.IADD R199, R140, 0x1, R199 ;  /* 0x000000018cc77824 */ /* 0x000fe400078e02c7 */
[----:B------:R-:W-:Y:S01]  /*cc30*/  FMUL.FTZ R140, R81, UR11 ;  /* 0x0000000b518c7c20 */ /* 0x000fe20008410000 */
[----:B------:R-:W-:Y:S01]  /*cc40*/  FMUL.FTZ R70, R35, UR11 ;  /* 0x0000000b23467c20 */ /* 0x000fe20008410000 */
[----:B------:R-:W-:Y:S01]  /*cc50*/  IADD3 R90, R90, -UR21, R95 ;  /* 0x800000155a5a7c10 */ /* 0x000fe2000fffe05f */
[----:B------:R-:W-:Y:S01]  /*cc60*/  FMUL.FTZ R81, R37, UR11 ;  /* 0x0000000b25517c20 */ /* 0x000fe20008410000 */
[----:B------:R-:W-:Y:S01]  /*cc70*/  FMUL.FTZ R95, R77, UR11 ;  /* 0x0000000b4d5f7c20 */ /* 0x000fe20008410000 */
[----:B------:R-:W-:Y:S01]  /*cc80*/  FMUL.FTZ R105, R73, UR11 ;  /* 0x0000000b49697c20 */ /* 0x000fe20008410000 */
[----:B-1----:R-:W-:Y:S01]  /*cc90*/  HMMA.16816.F32 R20, R8, R96, R20 ;  /* 0x000000600814723c */ /* 0x002fe20000001814 */
[----:B---3--:R-:W-:-:S02]  /*cca0*/  IMAD.MOV.U32 R128, RZ, RZ, 0x8 ;  /* 0x00000008ff807424 */ /* 0x008fc400078e00ff */
[----:B------:R-:W-:Y:S01]  /*ccb0*/  FMUL.FTZ R35, R15, UR11 ;  /* 0x0000000b0f237c20 */ /* 0x000fe20008410000 */
[----:B------:R-:W-:Y:S01]  /*ccc0*/  FMUL.FTZ R37, R14, UR11 ;  /* 0x0000000b0e257c20 */ /* 0x000fe20008410000 */
[----:B------:R-:W-:Y:S01]  /*ccd0*/  FMUL.FTZ R107, R71, UR11 ;  /* 0x0000000b476b7c20 */ /* 0x000fe20008410000 */
[----:B------:R-:W-:Y:S01]  /*cce0*/  FMUL.FTZ R77, R32, UR11 ;  /* 0x0000000b204d7c20 */ /* 0x000fe20008410000 */
[----:B------:R-:W-:Y:S01]  /*ccf0*/  HMMA.16816.F32 R16, R8, R98, R16 ;  /* 0x000000620810723c */ /* 0x000fe20000001810 */
[----:B------:R-:W-:Y:S01]  /*cd00*/  FMUL.FTZ R73, R34, UR11 ;  /* 0x0000000b22497c20 */ /* 0x000fe20008410000 */
[----:B------:R-:W-:Y:S01]  /*cd10*/  FMUL.FTZ R71, R28, UR11 ;  /* 0x0000000b1c477c20 */ /* 0x000fe20008410000 */
        /* <DEDUP_REMOVED lines=16> */
[----:B------:R-:W-:Y:S01]  /*ce20*/  LOP3.LUT R20, R24, 0x6, RZ, 0xc0, !PT ;  /* 0x0000000618147812 */ /* 0x000fe200078ec0ff */
[----:B------:R-:W-:Y:S01]  /*ce30*/  FMUL.FTZ R85, R80, UR11 ;  /* 0x0000000b50557c20 */ /* 0x000fe20008410000 */
[----:B------:R-:W-:Y:S01]  /*ce40*/  FMUL.FTZ R76, R59, UR11 ;  /* 0x0000000b3b4c7c20 */ /* 0x000fe20008410000 */
[----:B------:R3:W-:Y:S01]  /*ce50*/  MUFU.TANH R50, R130 ;  /* 0x0000008200327308 */ /* 0x0007e20000002400 */
[----:B------:R-:W-:Y:S01]  /*ce60*/  FMUL.FTZ R59, R25, UR11 ;  /* 0x0000000b193b7c20 */ /* 0x000fe20008410000 */
[----:B------:R-:W-:Y:S01]  /*ce70*/  FMUL.FTZ R38, R17, UR11 ;  /* 0x0000000b11267c20 */ /* 0x000fe20008410000 */
[----:B------:R-:W-:-:S02]  /*ce80*/  VIADD R17, R90, UR10 ;  /* 0x0000000a5a117c36 */ /* 0x000fc40008000000 */
[----:B------:R-:W-:Y:S01]  /*ce90*/  FMUL.FTZ R26, R18, UR11 ;  /* 0x0000000b121a7c20 */ /* 0x000fe20008410000 */
[----:B------:R-:W-:Y:S01]  /*cea0*/  FMUL.FTZ R18, R6, UR11 ;  /* 0x0000000b06127c20 */ /* 0x000fe20008410000 */
[----:B------:R-:W-:Y:S01]  /*ceb0*/  FMUL.FTZ R34, R16, UR11 ;  /* 0x0000000b10227c20 */ /* 0x000fe20008410000 */
[----:B------:R-:W-:Y:S01]  /*cec0*/  FMUL.FTZ R6, R13, UR11 ;  /* 0x0000000b0d067c20 */ /* 0x000fe20008410000 */
[----:B------:R-:W-:Y:S01]  /*ced0*/  VIADDMNMX R128, R17, R128, UR24, PT ;  /* 0x0000001811807e46 */ /* 0x000fe2000b800180 */
[----:B-1----:R-:W-:Y:S01]  /*cee0*/  VIADD R99, R20, UR5 ;  /* 0x0000000514637c36 */ /* 0x002fe20008000000 */
[----:B------:R1:W-:Y:S01]  /*cef0*/  MUFU.TANH R48, R85 ;  /* 0x0000005500307308 */ /* 0x0003e20000002400 */
[----:B------:R-:W-:Y:S01]  /*cf00*/  FMUL.FTZ R80, R44, UR11 ;  /* 0x0000000b2c507c20 */ /* 0x000fe20008410000 */
[----:B------:R-:W-:Y:S01]  /*cf10*/  FMUL.FTZ R96, R40, UR11 ;  /* 0x0000000b28607c20 */ /* 0x000fe20008410000 */
[----:B------:R-:W-:Y:S02]  /*cf20*/  VIADD R7, R99, 0x1 ;  /* 0x0000000163077836 */ /* 0x000fe40000000000 */
[----:B------:R-:W-:Y:S01]  /*cf30*/  FMUL.FTZ R91, R43, UR11 ;  /* 0x0000000b2b5b7c20 */ /* 0x000fe20008410000 */
[----:B------:R-:W-:-:S02]  /*cf40*/  VIADD R5, R99, 0x8 ;  /* 0x0000000863057836 */ /* 0x000fc40000000000 */
[----:B------:R-:W-:Y:S01]  /*cf50*/  FMUL.FTZ R106, R65, UR11 ;  /* 0x0000000b416a7c20 */ /* 0x000fe20008410000 */
[----:B---3--:R-:W-:Y:S01]  /*cf60*/  VIMNMX R130, R17, UR24, PT ;  /* 0x0000001811827c48 */ /* 0x008fe2000bfe0100 */
[C---:B------:R-:W-:Y:S01]  /*cf70*/  VIADD R27, R99.reuse, 0x9 ;  /* 0x00000009631b7836 */ /* 0x040fe20000000000 */
[-C--:B------:R-:W-:Y:S01]  /*cf80*/  I2FP.F32.S32 R24, R7.reuse ;  /* 0x0000000700187245 */ /* 0x080fe20000201400 */
[----:B------:R-:W-:Y:S01]  /*cf90*/  VIADD R17, R99, 0x11 ;  /* 0x0000001163117836 */ /* 0x000fe20000000000 */
[----:B------:R-:W-:Y:S01]  /*cfa0*/  ISETP.GE.AND P5, PT, R7, R130, PT ;  /* 0x000000820700720c */ /* 0x000fe20003fa6270 */
[----:B------:R-:W-:Y:S01]  /*cfb0*/  FMUL.FTZ R43, R23, UR11 ;  /* 0x0000000b172b7c20 */ /* 0x000fe20008410000 */
[----:B------:R-:W-:Y:S01]  /*cfc0*/  ISETP.GE.AND P0, PT, R7, R128, PT ;  /* 0x000000800700720c */ /* 0x000fe20003f06270 */
[----:B------:R-:W-:Y:S01]  /*cfd0*/  FFMA.FTZ R24, R24, UR6, R137 ;  /* 0x0000000618187c23 */ /* 0x000fe20008010089 */
[----:B------:R-:W-:Y:S01]  /*cfe0*/  I2FP.F32.S32 R7, R7 ;  /* 0x0000000700077245 */ /* 0x000fe20000201400 */
[----:B------:R3:W-:Y:S01]  /*cff0*/  MUFU.TANH R65, R87 ;  /* 0x0000005700417308 */ /* 0x0007e20000002400 */
[-C--:B------:R-:W-:Y:S01]  /*d000*/  I2FP.F32.S32 R20, R5.reuse ;  /* 0x0000000500147245 */ /* 0x080fe20000201400 */
[----:B-1----:R-:W-:Y:S01]  /*d010*/  FMUL.FTZ R85, R36, UR11 ;  /* 0x0000000b24557c20 */ /* 0x002fe20008410000 */
[----:B------:R-:W-:Y:S01]  /*d020*/  ISETP.GE.AND P4, PT, R5, R130, PT ;  /* 0x000000820500720c */ /* 0x000fe20003f86270 */
[----:B------:R-:W-:Y:S01]  /*d030*/  FFMA.FTZ R15, R7, UR6, R136 ;  /* 0x00000006070f7c23 */ /* 0x000fe20008010088 */
[----:B------:R-:W-:Y:S01]  /*d040*/  VIADD R7, R99, 0x10 ;  /* 0x0000001063077836 */ /* 0x000fe20000000000 */
[----:B------:R-:W-:Y:S01]  /*d050*/  ISETP.GE.AND P1, PT, R5, R128, PT ;  /* 0x000000800500720c */ /* 0x000fe20003f26270 */
[----:B------:R-:W-:Y:S01]  /*d060*/  FFMA.FTZ R20, R20, UR6, R135 ;  /* 0x0000000614147c23 */ /* 0x000fe20008010087 */
[----:B------:R-:W-:Y:S01]  /*d070*/  I2FP.F32.S32 R14, R5 ;  /* 0x00000005000e7245 */ /* 0x000fe20000201400 */
[----:B------:R-:W-:Y:S01]  /*d080*/  FMUL.FTZ R103, R64, UR11 ;  /* 0x0000000b40677c20 */ /* 0x000fe20008410000 */
[-C--:B------:R-:W-:Y:S01]  /*d090*/  I2FP.F32.S32 R5, R27.reuse ;  /* 0x0000001b00057245 */ /* 0x080fe20000201400 */
[----:B------:R-:W-:Y:S01]  /*d0a0*/  FMUL.FTZ R64, R67, UR11 ;  /* 0x0000000b43407c20 */ /* 0x000fe20008410000 */
[C---:B------:R-:W-:Y:S01]  /*d0b0*/  ISETP.GE.AND P3, PT, R27.reuse, R130, PT ;  /* 0x000000821b00720c */ /* 0x040fe20003f66270 */
[----:B------:R-:W-:Y:S01]  /*d0c0*/  FFMA.FTZ R13, R14, UR6, R133 ;  /* 0x000000060e0d7c23 */ /* 0x000fe20008010085 */
[----:B------:R-:W-:Y:S01]  /*d0d0*/  ISETP.GE.AND P6, PT, R27, R128, PT ;  /* 0x000000801b00720c */ /* 0x000fe20003fc6270 */
[----:B------:R-:W-:Y:S01]  /*d0e0*/  FFMA.FTZ R16, R5, UR6, R134 ;  /* 0x0000000605107c23 */ /* 0x000fe20008010086 */
[----:B------:R-:W-:Y:S01]  /*d0f0*/  FSEL R24, R24, -INF , !P5 ;  /* 0xff80000018187808 */ /* 0x000fe20006800000 */
[----:B------:R-:W-:Y:S01]  /*d100*/  VIADD R5, R99, 0x18 ;  /* 0x0000001863057836 */ /* 0x000fe20000000000 */
[----:B------:R-:W-:Y:S01]  /*d110*/  I2FP.F32.S32 R27, R27 ;  /* 0x0000001b001b7245 */ /* 0x000fe20000201400 */
[----:B---3--:R-:W-:Y:S01]  /*d120*/  FMUL.FTZ R87, R42, UR11 ;  /* 0x0000000b2a577c20 */ /* 0x008fe20008410000 */
        /* <DEDUP_REMOVED lines=10> */
[----:B------:R-:W-:Y:S01]  /*d1d0*/  FSEL R15, R15, -INF , !P0 ;  /* 0xff8000000f0f7808 */ /* 0x000fe20004000000 */
[----:B------:R-:W-:Y:S01]  /*d1e0*/  FFMA.FTZ R25, R28, UR6, R53 ;  /* 0x000000061c197c23 */ /* 0x000fe20008010035 */
[----:B------:R-:W-:Y:S01]  /*d1f0*/  FSEL R20, R20, -INF , !P4 ;  /* 0xff80000014147808 */ /* 0x000fe20006000000 */
[----:B------:R-:W-:Y:S01]  /*d200*/  FFMA.FTZ R28, R7, UR6, R54 ;  /* 0x00000006071c7c23 */ /* 0x000fe20008010036 */
[----:B------:R-:W-:Y:S01]  /*d210*/  ISETP.GE.AND P0, PT, R17, R130, PT ;  /* 0x000000821100720c */ /* 0x000fe20003f06270 */
[----:B------:R-:W-:Y:S01]  /*d220*/  VIADD R7, R99, 0x20 ;  /* 0x0000002063077836 */ /* 0x000fe20000000000 */
[----:B------:R-:W-:Y:S01]  /*d230*/  ISETP.GE.AND P4, PT, R17, R128, PT ;  /* 0x000000801100720c */ /* 0x000fe20003f86270 */
[----:B------:R-:W-:Y:S01]  /*d240*/  FMUL.FTZ R22, R4, UR11 ;  /* 0x0000000b04167c20 */ /* 0x000fe20008410000 */
[----:B------:R-:W-:Y:S01]  /*d250*/  I2FP.F32.S32 R36, R17 ;  /* 0x0000001100247245 */ /* 0x000fe20000201400 */
[----:B------:R-:W-:Y:S01]  /*d260*/  VIADD R17, R99, 0x19 ;  /* 0x0000001963117836 */ /* 0x000fe20000000000 */
[----:B------:R-:W-:Y:S01]  /*d270*/  FSEL R13, R13, -INF , !P1 ;  /* 0xff8000000d0d7808 */ /* 0x000fe20004800000 */
[----:B------:R-:W-:Y:S01]  /*d280*/  FMUL.FTZ R66, R31, UR11 ;  /* 0x0000000b1f427c20 */ /* 0x000fe20008410000 */
[----:B------:R-:W-:Y:S01]  /*d290*/  FSEL R16, R16, -INF , !P3 ;  /* 0xff80000010107808 */ /* 0x000fe20005800000 */
[----:B--2---:R-:W-:Y:S01]  /*d2a0*/  FFMA.FTZ R3, R36, UR6, R3 ;  /* 0x0000000624037c23 */ /* 0x004fe20008010003 */
[-C--:B------:R-:W-:Y:S01]  /*d2b0*/  I2FP.F32.S32 R44, R5.reuse ;  /* 0x00000005002c7245 */ /* 0x080fe20000201400 */
[----:B------:R-:W-:Y:S01]  /*d2c0*/  FMUL.FTZ R30, R19, UR11 ;  /* 0x0000000b131e7c20 */ /* 0x000fe20008410000 */
[C---:B------:R-:W-:Y:S01]  /*d2d0*/  ISETP.GE.AND P1, PT, R5.reuse, R130, PT ;  /* 0x000000820500720c */ /* 0x040fe20003f26270 */
[----:B------:R-:W-:Y:S01]  /*d2e0*/  FMUL.FTZ R4, R12, UR11 ;  /* 0x0000000b0c047c20 */ /* 0x000fe20008410000 */
[----:B------:R-:W-:Y:S01]  /*d2f0*/  ISETP.GE.AND P3, PT, R5, R128, PT ;  /* 0x000000800500720c */ /* 0x000fe20003f66270 */
[----:B------:R1:W-:Y:S01]  /*d300*/  MUFU.TANH R12, R127 ;  /* 0x0000007f000c7308 */ /* 0x0003e20000002400 */
[----:B------:R-:W-:Y:S01]  /*d310*/  I2FP.F32.S32 R29, R5 ;  /* 0x00000005001d7245 */ /* 0x000fe20000201400 */
[----:B------:R-:W-:Y:S01]  /*d320*/  VIADD R5, R99, 0x21 ;  /* 0x0000002163057836 */ /* 0x000fe20000000000 */
[----:B------:R-:W-:Y:S01]  /*d330*/  FSEL R27, R27, -INF , !P6 ;  /* 0xff8000001b1b7808 */ /* 0x000fe20007000000 */
[----:B------:R-:W-:Y:S01]  /*d340*/  VIADD R19, R99, 0x28 ;  /* 0x0000002863137836 */ /* 0x000fe20000000000 */
[----:B------:R-:W-:Y:S01]  /*d350*/  FSEL R32, R32, -INF , !P2 ;  /* 0xff80000020207808 */ /* 0x000fe20005000000 */
        /* <DEDUP_REMOVED lines=8> */
[----:B------:R2:W-:Y:S01]  /*d3e0*/  MUFU.TANH R53, R64 ;  /* 0x0000004000357308 */ /* 0x0005e20000002400 */
[-C--:B------:R-:W-:Y:S01]  /*d3f0*/  I2FP.F32.S32 R36, R7.reuse ;  /* 0x0000000700247245 */ /* 0x080fe20000201400 */
[----:B------:R-:W-:Y:S01]  /*d400*/  FMUL.FTZ R75, R33, UR11 ;  /* 0x0000000b214b7c20 */ /* 0x000fe20008410000 */
[----:B------:R-:W-:Y:S01]  /*d410*/  I2FP.F32.S32 R23, R7 ;  /* 0x0000000700177245 */ /* 0x000fe20000201400 */
[----:B-1----:R-:W-:Y:S01]  /*d420*/  VIADD R127, R99, 0x30 ;  /* 0x00000030637f7836 */ /* 0x002fe20000000000 */
        /* <DEDUP_REMOVED lines=10> */
[----:B------:R-:W-:Y:S01]  /*d4d0*/  VIADD R17, R99, 0x29 ;  /* 0x0000002963117836 */ /* 0x000fe20000000000 */
[----:B------:R-:W-:Y:S01]  /*d4e0*/  FSEL R31, R3, -INF , !P4 ;  /* 0xff800000031f7808 */ /* 0x000fe20006000000 */
[----:B------:R-:W-:Y:S01]  /*d4f0*/  FFMA.FTZ R40, R40, UR6, R141 ;  /* 0x0000000628287c23 */ /* 0x000fe2000801008d */
[-C--:B------:R-:W-:Y:S01]  /*d500*/  ISETP.GE.AND P4, PT, R5, R130.reuse, PT ;  /* 0x000000820500720c */ /* 0x080fe20003f86270 */
[----:B------:R-:W-:Y:S01]  /*d510*/  FFMA.FTZ R44, R44, UR6, R139 ;  /* 0x000000062c2c7c23 */ /* 0x000fe2000801008b */
[----:B------:R-:W-:Y:S01]  /*d520*/  FSEL R7, R7, -INF , !P2 ;  /* 0xff80000007077808 */ /* 0x000fe20005000000 */
[C---:B------:R-:W-:Y:S01]  /*d530*/  VIADD R33, R99.reuse, 0x38 ;  /* 0x0000003863217836 */ /* 0x040fe20000000000 */
[----:B------:R-:W-:Y:S01]  /*d540*/  FSEL R36, R36, -INF , !P5 ;  /* 0xff80000024247808 */ /* 0x000fe20006800000 */
[C---:B------:R-:W-:Y:S01]  /*d550*/  VIADD R55, R99.reuse, 0x31 ;  /* 0x0000003163377836 */ /* 0x040fe20000000000 */
[----:B------:R-:W-:Y:S01]  /*d560*/  I2FP.F32.S32 R21, R19 ;  /* 0x0000001300157245 */ /* 0x000fe20000201400 */
[----:B------:R-:W1:Y:S01]  /*d570*/  MUFU.TANH R114, R114 ;  /* 0x0000007200727308 */ /* 0x000e620000002400 */
[-C--:B------:R-:W-:Y:S01]  /*d580*/  I2FP.F32.S32 R58, R17.reuse ;  /* 0x00000011003a7245 */ /* 0x080fe20000201400 */
[----:B------:R-:W-:Y:S01]  /*d590*/  VIADD R133, R99, 0x40 ;  /* 0x0000004063857836 */ /* 0x000fe20000000000 */
[----:B------:R-:W-:Y:S01]  /*d5a0*/  ISETP.GE.AND P2, PT, R17, R130, PT ;  /* 0x000000821100720c */ /* 0x000fe20003f46270 */
[----:B------:R-:W-:Y:S01]  /*d5b0*/  FFMA.FTZ R21, R21, UR6, R154 ;  /* 0x0000000615157c23 */ /* 0x000fe2000801009a */
[----:B------:R-:W-:Y:S01]  /*d5c0*/  ISETP.GE.AND P5, PT, R17, R128, PT ;  /* 0x000000801100720c */ /* 0x000fe20003fa6270 */
[----:B------:R-:W-:Y:S01]  /*d5d0*/  FFMA.FTZ R153, R58, UR6, R153 ;  /* 0x000000063a997c23 */ /* 0x000fe20008010099 */
[----:B------:R-:W-:Y:S01]  /*d5e0*/  I2FP.F32.S32 R90, R17 ;  /* 0x00000011005a7245 */ /* 0x000fe20000201400 */
[----:B------:R-:W3:Y:S01]  /*d5f0*/  MUFU.TANH R170, R170 ;  /* 0x000000aa00aa7308 */ /* 0x000ee20000002400 */
[----:B------:R-:W-:Y:S01]  /*d600*/  FSEL R23, R23, -INF , !P0 ;  /* 0xff80000017177808 */ /* 0x000fe20004000000 */
[----:B------:R-:W-:Y:S01]  /*d610*/  VIADD R137, R99, 0x48 ;  /* 0x0000004863897836 */ /* 0x000fe20000000000 */
[----:B--2---:R-:W-:Y:S01]  /*d620*/  FSEL R64, R129, -INF , !P4 ;  /* 0xff80000081407808 */ /* 0x004fe20006000000 */
[C---:B------:R-:W-:Y:S01]  /*d630*/  VIADD R141, R99.reuse, 0x41 ;  /* 0x00000041638d7836 */ /* 0x040fe20000000000 */
[-C--:B------:R-:W-:Y:S01]  /*d640*/  I2FP.F32.S32 R17, R127.reuse ;  /* 0x0000007f00117245 */ /* 0x080fe20000201400 */
[----:B------:R-:W-:Y:S01]  /*d650*/  VIADD R145, R99, 0x49 ;  /* 0x0000004963917836 */ /* 0x000fe20000000000 */
[C---:B------:R-:W-:Y:S01]  /*d660*/  ISETP.GE.AND P0, PT, R127.reuse, R130, PT ;  /* 0x000000827f00720c */ /* 0x040fe20003f06270 */
[----:B------:R2:W-:Y:S01]  /*d670*/  MUFU.TANH R14, R110 ;  /* 0x0000006e000e7308 */ /* 0x0005e20000002400 */
[----:B------:R-:W-:Y:S01]  /*d680*/  ISETP.GE.AND P4, PT, R127, R128, PT ;  /* 0x000000807f00720c */ /* 0x000fe20003f86270 */
[----:B------:R-:W-:Y:S01]  /*d690*/  FFMA.FTZ R156, R17, UR6, R156 ;  /* 0x00000006119c7c23 */ /* 0x000fe2000801009c */
[----:B------:R-:W-:Y:S01]  /*d6a0*/  I2FP.F32.S32 R127, R127 ;  /* 0x0000007f007f7245 */ /* 0x000fe20000201400 */
[----:B------:R-:W-:Y:S01]  /*d6b0*/  VIADD R147, R99, 0x61 ;  /* 0x0000006163937836 */ /* 0x000fe20000000000 */
[----:B------:R-:W-:Y:S01]  /*d6c0*/  I2FP.F32.S32 R3, R19 ;  /* 0x0000001300037245 */ /* 0x000fe20000201400 */
[----:B------:R-:W-:Y:S01]  /*d6d0*/  FMUL.FTZ R97, R45, UR11 ;  /* 0x0000000b2d617c20 */ /* 0x000fe20008410000 */
[----:B------:R-:W-:Y:S01]  /*d6e0*/  FSEL R29, R29, -INF , !P3 ;  /* 0xff8000001d1d7808 */ /* 0x000fe20005800000 */
[----:B------:R-:W-:Y:S01]  /*d6f0*/  FFMA.FTZ R17, R127, UR6, R158 ;  /* 0x000000067f117c23 */ /* 0x000fe2000801009e */
[----:B------:R-:W-:Y:S01]  /*d700*/  FSEL R40, R40, -INF , !P6 ;  /* 0xff80000028287808 */ /* 0x000fe20007000000 */
[----:B------:R-:W-:Y:S01]  /*d710*/  FFMA.FTZ R152, R3, UR6, R152 ;  /* 0x0000000603987c23 */ /* 0x000fe20008010098 */
[----:B------:R-:W-:Y:S01]  /*d720*/  FSEL R44, R44, -INF , !P1 ;  /* 0xff8000002c2c7808 */ /* 0x000fe20004800000 */
[----:B------:R-:W-:Y:S01]  /*d730*/  VIADD R127, R99, 0x39 ;  /* 0x00000039637f7836 */ /* 0x000fe20000000000 */
[C---:B------:R-:W-:Y:S01]  /*d740*/  ISETP.GE.AND P3, PT, R19.reuse, R130, PT ;  /* 0x000000821300720c */ /* 0x040fe20003f66270 */
[----:B------:R-:W-:Y:S01]  /*d750*/  MUFU.TANH R112, R112 ;  /* 0x0000007000707308 */ /* 0x000fe20000002400 */
[----:B------:R-:W-:Y:S01]  /*d760*/  ISETP.GE.AND P6, PT, R19, R128, PT ;  /* 0x000000801300720c */ /* 0x000fe20003fc6270 */
[----:B------:R-:W-:Y:S01]  /*d770*/  FFMA.FTZ R19, R90, UR6, R155 ;  /* 0x000000065a137c23 */ /* 0x000fe2000801009b */
[----:B------:R-:W-:Y:S01]  /*d780*/  I2FP.F32.S32 R129, R33 ;  /* 0x0000002100817245 */ /* 0x000fe20000201400 */
[----:B------:R-:W-:-:S04]  /*d790*/  DEPBAR.LE SB0, 0x0 ;  /* 0x000080000000791a */ /* 0x000fc80000000000 */
[----:B------:R-:W-:Y:S01]  /*d7a0*/  ISETP.GE.AND P1, PT, R5, R128, PT ;  /* 0x000000800500720c */ /* 0x000fe20003f26270 */
[----:B------:R-:W-:Y:S01]  /*d7b0*/  FFMA.FTZ R5, R54, UR6, R151 ;  /* 0x0000000636057c23 */ /* 0x000fe20008010097 */
[-C--:B------:R-:W-:Y:S01]  /*d7c0*/  I2FP.F32.S32 R90, R55.reuse ;  /* 0x00000037005a7245 */ /* 0x080fe20000201400 */
[----:B------:R4:W-:Y:S01]  /*d7d0*/  MUFU.TANH R54, R74 ;  /* 0x0000004a00367308 */ /* 0x0009e20000002400 */
[----:B--2---:R-:W-:Y:S01]  /*d7e0*/  I2FP.F32.S32 R110, R55 ;  /* 0x00000037006e7245 */ /* 0x004fe20000201400 */
[----:B------:R-:W-:Y:S01]  /*d7f0*/  FFMA.FTZ R160, R129, UR6, R160 ;  /* 0x0000000681a07c23 */ /* 0x000fe200080100a0 */
[----:B------:R-:W-:Y:S01]  /*d800*/  FSEL R21, R21, -INF , !P6 ;  /* 0xff80000015157808 */ /* 0x000fe20007000000 */
[----:B------:R-:W-:Y:S01]  /*d810*/  ULDC.64 UR10, c[0x0][0x208] ;  /* 0x00008200000a7ab9 */ /* 0x000fe20000000a00 */
[-C--:B------:R-:W-:Y:S01]  /*d820*/  ISETP.GE.AND P6, PT, R33, R130.reuse, PT ;  /* 0x000000822100720c */ /* 0x080fe20003fc6270 */
[----:B------:R-:W-:Y:S01]  /*d830*/  FFMA.FTZ R159, R110, UR6, R159 ;  /* 0x000000066e9f7c23 */ /* 0x000fe2000801009f */
[----:B------:R-:W-:Y:S01]  /*d840*/  FSEL R5, R5, -INF , !P1 ;  /* 0xff80000005057808 */ /* 0x000fe20004800000 */
[----:B------:R2:W-:Y:S01]  /*d850*/  MUFU.TANH R3, R78 ;  /* 0x0000004e00037308 */ /* 0x0005e20000002400 */
[----:B------:R-:W-:Y:S01]  /*d860*/  FSEL R58, R152, -INF , !P3 ;  /* 0xff800000983a7808 */ /* 0x000fe20005800000 */
[----:B------:R-:W-:Y:S01]  /*d870*/  VIADD R158, R165, 0x1c00 ;  /* 0x00001c00a59e7836 */ /* 0x000fe20000000000 */
[----:B------:R-:W-:Y:S01]  /*d880*/  ISETP.GE.AND P1, PT, R55, R130, PT ;  /* 0x000000823700720c */ /* 0x000fe20003f26270 */
[----:B------:R-:W-:Y:S01]  /*d890*/  VIADD R155, R165, 0x2800 ;  /* 0x00002800a59b7836 */ /* 0x000fe20000000000 */
[-C--:B------:R-:W-:Y:S01]  /*d8a0*/  ISETP.GE.AND P3, PT, R55, R128.reuse, PT ;  /* 0x000000803700720c */ /* 0x080fe20003f66270 */
[----:B------:R-:W-:Y:S01]  /*d8b0*/  VIADD R154, R165, 0x2c00 ;  /* 0x00002c00a59a7836 */ /* 0x000fe20000000000 */
[----:B------:R-:W-:Y:S01]  /*d8c0*/  FSEL R19, R19, -INF , !P5 ;  /* 0xff80000013137808 */ /* 0x000fe20006800000 */
[----:B------:R1:W-:Y:S01]  /*d8d0*/  MUFU.TANH R129, R76 ;  /* 0x0000004c00817308 */ /* 0x0003e20000002400 */
[----:B----4-:R-:W-:Y:S01]  /*d8e0*/  FSEL R74, R153, -INF , !P2 ;  /* 0xff800000994a7808 */ /* 0x010fe20005000000 */
[----:B------:R-:W-:Y:S01]  /*d8f0*/  VIADD R153, R165, 0x3000 ;  /* 0x00003000a5997836 */ /* 0x000fe20000000000 */
[----:B------:R-:W-:Y:S01]  /*d900*/  ISETP.GE.AND P2, PT, R33, R128, PT ;  /* 0x000000802100720c */ /* 0x000fe20003f46270 */
[C---:B------:R-:W-:Y:S01]  /*d910*/  VIADD R152, R165.reuse, 0x3400 ;  /* 0x00003400a5987836 */ /* 0x040fe20000000000 */
[----:B------:R-:W-:Y:S01]  /*d920*/  I2FP.F32.S32 R33, R33 ;  /* 0x0000002100217245 */ /* 0x000fe20000201400 */
[----:B------:R-:W-:Y:S01]  /*d930*/  VIADD R151, R165, 0x3800 ;  /* 0x00003800a5977836 */ /* 0x000fe20000000000 */
[----:B------:R-:W-:Y:S01]  /*d940*/  ISETP.GE.AND P5, PT, R127, R130, PT ;  /* 0x000000827f00720c */ /* 0x000fe20003fa6270 */
[----:B------:R-:W4:Y:S01]  /*d950*/  MUFU.TANH R171, R171 ;  /* 0x000000ab00ab7308 */ /* 0x000f220000002400 */
[----:B--2---:R-:W-:Y:S01]  /*d960*/  FFMA.FTZ R78, R90, UR6, R157 ;  /* 0x000000065a4e7c23 */ /* 0x004fe2000801009d */
[-C--:B------:R-:W-:Y:S01]  /*d970*/  I2FP.F32.S32 R90, R127.reuse ;  /* 0x0000007f005a7245 */ /* 0x080fe20000201400 */
[----:B------:R-:W-:Y:S01]  /*d980*/  FFMA.FTZ R162, R33, UR6, R162 ;  /* 0x0000000621a27c23 */ /* 0x000fe200080100a2 */
[----:B------:R-:W-:Y:S01]  /*d990*/  FSEL R17, R17, -INF , !P4 ;  /* 0xff80000011117808 */ /* 0x000fe20006000000 */
[C---:B------:R-:W-:Y:S01]  /*d9a0*/  VIADD R157, R165.reuse, 0x2000 ;  /* 0x00002000a59d7836 */ /* 0x040fe20000000000 */
[----:B------:R-:W-:Y:S01]  /*d9b0*/  FSEL R78, R78, -INF , !P1 ;  /* 0xff8000004e4e7808 */ /* 0x000fe20004800000 */
[----:B------:R-:W-:Y:S01]  /*d9c0*/  FFMA.FTZ R161, R90, UR6, R161 ;  /* 0x000000065aa17c23 */ /* 0x000fe200080100a1 */
[----:B------:R2:W-:Y:S01]  /*d9d0*/  MUFU.TANH R55, R68 ;  /* 0x0000004400377308 */ /* 0x0005e20000002400 */
[----:B-1----:R-:W-:Y:S01]  /*d9e0*/  I2FP.F32.S32 R76, R127 ;  /* 0x0000007f004c7245 */ /* 0x002fe20000201400 */
[----:B------:R-:W-:Y:S01]  /*d9f0*/  VIADD R150, R165, 0x3c00 ;  /* 0x00003c00a5967836 */ /* 0x000fe20000000000 */
[----:B------:R-:W-:-:S02]  /*da00*/  I2FP.F32.S32 R135, R133 ;  /* 0x0000008500877245 */ /* 0x000fc40000201400 */
[C---:B------:R-:W-:Y:S01]  /*da10*/  ISETP.GE.AND P4, PT, R133.reuse, R130, PT ;  /* 0x000000828500720c */ /* 0x040fe20003f86270 */
[----:B------:R-:W-:Y:S01]  /*da20*/  FFMA.FTZ R33, R76, UR6, R163 ;  /* 0x000000064c217c23 */ /* 0x000fe200080100a3 */
[-C--:B------:R-:W-:Y:S01]  /*da30*/  ISETP.GE.AND P1, PT, R133, R128.reuse, PT ;  /* 0x000000808500720c */ /* 0x080fe20003f26270 */
[----:B------:R-:W1:Y:S01]  /*da40*/  MUFU.TANH R113, R113 ;  /* 0x0000007100717308 */ /* 0x000e620000002400 */
[----:B------:R-:W-:Y:S01]  /*da50*/  FSEL R76, R160, -INF , !P6 ;  /* 0xff800000a04c7808 */ /* 0x000fe20007000000 */
[----:B------:R-:W-:Y:S01]  /*da60*/  FFMA.FTZ R164, R135, UR6, R164 ;  /* 0x0000000687a47c23 */ /* 0x000fe200080100a4 */
[----:B------:R-:W-:Y:S01]  /*da70*/  I2FP.F32.S32 R143, R137 ;  /* 0x00000089008f7245 */ /* 0x000fe20000201400 */
[C---:B------:R-:W-:Y:S01]  /*da80*/  VIADD R163, R165.reuse, 0x800 ;  /* 0x00000800a5a37836 */ /* 0x040fe20000000000 */
[----:B------:R-:W-:Y:S01]  /*da90*/  I2FP.F32.S32 R133, R133 ;  /* 0x0000008500857245 */ /* 0x000fe20000201400 */
[----:B------:R-:W-:Y:S01]  /*daa0*/  VIADD R160, R165, 0x1400 ;  /* 0x00001400a5a07836 */ /* 0x000fe20000000000 */
[-C--:B------:R-:W-:Y:S01]  /*dab0*/  I2FP.F32.S32 R90, R141.reuse ;  /* 0x0000008d005a7245 */ /* 0x080fe20000201400 */
[----:B------:R-:W-:Y:S01]  /*dac0*/  MUFU.TANH R172, R172 ;  /* 0x000000ac00ac7308 */ /* 0x000fe20000002400 */
[----:B--2---:R-:W-:Y:S01]  /*dad0*/  FSEL R68, R156, -INF , !P0 ;  /* 0xff8000009c447808 */ /* 0x004fe20004000000 */
[----:B------:R-:W-:Y:S01]  /*dae0*/  FFMA.FTZ R114, R143, UR6, R114 ;  /* 0x000000068f727c23 */ /* 0x000fe20008010072 */
[-C--:B------:R-:W-:Y:S01]  /*daf0*/  ISETP.GE.AND P0, PT, R127, R128.reuse, PT ;  /* 0x000000807f00720c */ /* 0x080fe20003f06270 */
[----:B---3--:R-:W-:Y:S01]  /*db00*/  FFMA.FTZ R170, R133, UR6, R170 ;  /* 0x0000000685aa7c23 */ /* 0x008fe200080100aa */
[----:B------:R-:W-:Y:S01]  /*db10*/  ISETP.GE.AND P6, PT, R141, R128, PT ;  /* 0x000000808d00720c */ /* 0x000fe20003fc6270 */
[----:B------:R-:W-:Y:S01]  /*db20*/  FFMA.FTZ R169, R90, UR6, R169 ;  /* 0x000000065aa97c23 */ /* 0x000fe200080100a9 */
[----:B------:R-:W-:Y:S01]  /*db30*/  I2FP.F32.S32 R110, R141 ;  /* 0x0000008d006e7245 */ /* 0x000fe20000201400 */
[----:B------:R2:W-:Y:S01]  /*db40*/  MUFU.TANH R127, R11 ;  /* 0x0000000b007f7308 */ /* 0x0005e20000002400 */
[----:B------:R-:W-:Y:S01]  /*db50*/  VIADD R143, R99, 0x50 ;  /* 0x00000050638f7836 */ /* 0x000fe20000000000 */
[----:B------:R-:W-:Y:S01]  /*db60*/  FSEL R249, R170, -INF , !P1 ;  /* 0xff800000aaf97808 */ /* 0x000fe20004800000 */
[----:B------:R-:W-:-:S02]  /*db70*/  VIADD R156, R165, 0x2400 ;  /* 0x00002400a59c7836 */ /* 0x000fc40000000000 */
[----:B----4-:R-:W-:Y:S01]  /*db80*/  FFMA.FTZ R133, R110, UR6, R171 ;  /* 0x000000066e857c23 */ /* 0x010fe200080100ab */
[----:B------:R-:W-:Y:S02]  /*db90*/  I2FP.F32.S32 R110, R145 ;  /* 0x00000091006e7245 */ /* 0x000fe40000201400 */
[-C--:B------:R-:W-:Y:S01]  /*dba0*/  I2FP.F32.S32 R136, R143.reuse ;  /* 0x0000008f00887245 */ /* 0x080fe20000201400 */
[----:B------:R-:W-:Y:S01]  /*dbb0*/  MUFU.TANH R61, R61 ;  /* 0x0000003d003d7308 */ /* 0x000fe20000002400 */
[-C--:B------:R-:W-:Y:S01]  /*dbc0*/  ISETP.GE.AND P1, PT, R143, R130.reuse, PT ;  /* 0x000000828f00720c */ /* 0x080fe20003f26270 */
[----:B-1----:R-:W-:Y:S01]  /*dbd0*/  FFMA.FTZ R110, R110, UR6, R113 ;  /* 0x000000066e6e7c23 */ /* 0x002fe20008010071 */
[----:B------:R-:W-:Y:S01]  /*dbe0*/  I2FP.F32.S32 R142, R143 ;  /* 0x0000008f008e7245 */ /* 0x000fe20000201400 */
[----:B------:R-:W-:Y:S01]  /*dbf0*/  FFMA.FTZ R131, R136, UR6, R131 ;  /* 0x0000000688837c23 */ /* 0x000fe20008010083 */
[----:B------:R-:W-:Y:S01]  /*dc00*/  I2FP.F32.S32 R134, R145 ;  /* 0x0000009100867245 */ /* 0x000fe20000201400 */
[----:B------:R-:W-:Y:S01]  /*dc10*/  VIADD R113, R99, 0x59 ;  /* 0x0000005963717836 */ /* 0x000fe20000000000 */
[----:B------:R-:W-:Y:S01]  /*dc20*/  FSEL R33, R33, -INF , !P0 ;  /* 0xff80000021217808 */ /* 0x000fe20004000000 */
[----:B------:R-:W1:Y:S01]  /*dc30*/  MUFU.TANH R115, R115 ;  /* 0x0000007300737308 */ /* 0x000e620000002400 */
[----:B--2---:R-:W-:Y:S01]  /*dc40*/  FSEL R11, R159, -INF , !P3 ;  /* 0xff8000009f0b7808 */ /* 0x004fe20005800000 */
[----:B------:R-:W-:Y:S01]  /*dc50*/  VIADD R159, R165, 0x1800 ;  /* 0x00001800a59f7836 */ /* 0x000fe20000000000 */
[----:B------:R-:W-:-:S02]  /*dc60*/  ISETP.GE.AND P3, PT, R141, R130, PT ;  /* 0x000000828d00720c */ /* 0x000fc40003f66270 */
[----:B------:R-:W-:Y:S02]  /*dc70*/  I2FP.F32.S32 R141, R137 ;  /* 0x00000089008d7245 */ /* 0x000fe40000201400 */
[----:B------:R-:W-:Y:S01]  /*dc80*/  ISETP.GE.AND P0, PT, R145, R130, PT ;  /* 0x000000829100720c */ /* 0x000fe20003f06270 */
[----:B------:R2:W-:Y:S01]  /*dc90*/  MUFU.TANH R132, R72 ;  /* 0x0000004800847308 */ /* 0x0005e20000002400 */
[----:B------:R-:W-:Y:S01]  /*dca0*/  FSEL R133, R133, -INF , !P6 ;  /* 0xff80000085857808 */ /* 0x000fe20007000000 */
[----:B------:R-:W-:Y:S01]  /*dcb0*/  FFMA.FTZ R90, R141, UR6, R112 ;  /* 0x000000068d5a7c23 */ /* 0x000fe20008010070 */
[----:B------:R-:W-:-:S05]  /*dcc0*/  VIADD R141, R99, 0x51 ;  /* 0x00000051638d7836 */ /* 0x000fca0000000000 */
[----:B------:R3:W-:Y:S01]  /*dcd0*/  MUFU.TANH R139, R9 ;  /* 0x00000009008b7308 */ /* 0x0007e20000002400 */
[----:B-1----:R-:W-:Y:S01]  /*dce0*/  FFMA.FTZ R115, R134, UR6, R115 ;  /* 0x0000000686737c23 */ /* 0x002fe20008010073 */
[----:B------:R-:W-:-:S06]  /*dcf0*/  ISETP.GE.AND P6, PT, R141, R130, PT ;  /* 0x000000828d00720c */ /* 0x000fcc0003fc6270 */
[----:B------:R-:W1:Y:S01]  /*dd00*/  MUFU.TANH R173, R173 ;  /* 0x000000ad00ad7308 */ /* 0x000e620000002400 */
[----:B--2---:R-:W-:Y:S01]  /*dd10*/  FSEL R72, R161, -INF , !P5 ;  /* 0xff800000a1487808 */ /* 0x004fe20006800000 */
[----:B------:R-:W-:Y:S01]  /*dd20*/  VIADD R161, R165, 0x1000 ;  /* 0x00001000a5a17836 */ /* 0x000fe20000000000 */
[----:B------:R-:W-:-:S04]  /*dd30*/  ISETP.GE.AND P5, PT, R137, R128, PT ;  /* 0x000000808900720c */ /* 0x000fc80003fa6270 */
[----:B------:R-:W-:Y:S01]  /*dd40*/  FSEL R247, R114, -INF , !P5 ;  /* 0xff80000072f77808 */ /* 0x000fe20006800000 */
[----:B------:R-:W2:Y:S01]  /*dd50*/  MUFU.TANH R10, R10 ;  /* 0x0000000a000a7308 */ /* 0x000ea20000002400 */
[----:B---3--:R-:W-:Y:S01]  /*dd60*/  FSEL R9, R162, -INF , !P2 ;  /* 0xff800000a2097808 */ /* 0x008fe20005000000 */
[----:B------:R-:W-:Y:S01]  /*dd70*/  VIADD R162, R165, 0xc00 ;  /* 0x00000c00a5a27836 */ /* 0x000fe20000000000 */
[----:B------:R-:W-:Y:S02]  /*dd80*/  ISETP.GE.AND P2, PT, R137, R130, PT ;  /* 0x000000828900720c */ /* 0x000fe40003f46270 */
[----:B------:R-:W-:Y:S02]  /*dd90*/  I2FP.F32.S32 R114, R147 ;  /* 0x0000009300727245 */ /* 0x000fe40000201400 */
[----:B------:R-:W-:Y:S01]  /*dda0*/  FSEL R90, R90, -INF , !P2 ;  /* 0xff8000005a5a7808 */ /* 0x000fe20005000000 */
[----:B------:R3:W-:Y:S01]  /*ddb0*/  MUFU.TANH R137, R80 ;  /* 0x0000005000897308 */ /* 0x0007e20000002400 */
[----:B-1----:R-:W-:Y:S01]  /*ddc0*/  FFMA.FTZ R173, R142, UR6, R173 ;  /* 0x000000068ead7c23 */ /* 0x002fe200080100ad */
[----:B------:R-:W-:Y:S01]  /*ddd0*/  FFMA.FTZ R185, R114, UR6, R61 ;  /* 0x0000000672b97c23 */ /* 0x000fe2000801003d */
[----:B------:R-:W-:Y:S01]  /*dde0*/  VIADD R61, R99, 0x70 ;  /* 0x00000070633d7836 */ /* 0x000fe20000000000 */
[----:B------:R-:W-:-:S04]  /*ddf0*/  ISETP.GE.AND P2, PT, R141, R128, PT ;  /* 0x000000808d00720c */ /* 0x000fc80003f46270 */
[----:B------:R-:W-:Y:S01]  /*de00*/  MUFU.TANH R125, R125 ;  /* 0x0000007d007d7308 */ /* 0x000fe20000002400 */
[----:B------:R-:W-:-:S05]  /*de10*/  I2FP.F32.S32 R237, R61 ;  /* 0x0000003d00ed7245 */ /* 0x000fca0000201400 */
[----:B--2---:R-:W-:Y:S02]  /*de20*/  FFMA.FTZ R237, R237, UR6, R10 ;  /* 0x00000006eded7c23 */ /* 0x004fe4000801000a */
[----:B------:R-:W1:Y:S01]  /*de30*/  MUFU.TANH R176, R176 ;  /* 0x000000b000b07308 */ /* 0x000e620000002400 */
[----:B---3--:R-:W-:Y:S01]  /*de40*/  FSEL R80, R169, -INF , !P3 ;  /* 0xff800000a9507808 */ /* 0x008fe20005800000 */
[----:B------:R-:W2:Y:S01]  /*de50*/  S2R R10, SR_TID.X ;  /* 0x00000000000a7919 */ /* 0x000ea20000002100 */
[----:B------:R-:W-:Y:S02]  /*de60*/  ISETP.GE.AND P3, PT, R143, R128, PT ;  /* 0x000000808f00720c */ /* 0x000fe40003f66270 */
[-C--:B------:R-:W-:Y:S02]  /*de70*/  I2FP.F32.S32 R143, R141.reuse ;  /* 0x0000008d008f7245 */ /* 0x080fe40000201400 */
[----:B------:R-:W-:Y:S01]  /*de80*/  I2FP.F32.S32 R141, R141 ;  /* 0x0000008d008d7245 */ /* 0x000fe20000201400 */
[----:B------:R-:W3:Y:S01]  /*de90*/  MUFU.TANH R108, R108 ;  /* 0x0000006c006c7308 */ /* 0x000ee20000002400 */
[----:B------:R-:W-:Y:S01]  /*dea0*/  FSEL R245, R173, -INF , !P3 ;  /* 0xff800000adf57808 */ /* 0x000fe20005800000 */
[----:B------:R-:W-:Y:S01]  /*deb0*/  FFMA.FTZ R144, R143, UR6, R172 ;  /* 0x000000068f907c23 */ /* 0x000fe200080100ac */
[----:B------:R-:W-:-:S04]  /*dec0*/  VIADD R143, R99, 0x58 ;  /* 0x00000058638f7836 */ /* 0x000fc80000000000 */
[----:B------:R-:W-:Y:S01]  /*ded0*/  FSEL R144, R144, -INF , !P6 ;  /* 0xff80000090907808 */ /* 0x000fe20007000000 */
[----:B------:R-:W4:Y:S01]  /*dee0*/  MUFU.TANH R92, R92 ;  /* 0x0000005c005c7308 */ /* 0x000f220000002400 */
[----:B------:R-:W-:Y:S01]  /*def0*/  I2FP.F32.S32 R134, R143 ;  /* 0x0000008f00867245 */ /* 0x000fe20000201400 */
[----:B-1----:R-:W-:Y:S01]  /*df00*/  FFMA.FTZ R141, R141, UR6, R176 ;  /* 0x000000068d8d7c23 */ /* 0x002fe200080100b0 */
[----:B------:R-:W-:-:S03]  /*df10*/  ISETP.GE.AND P5, PT, R143, R130, PT ;  /* 0x000000828f00720c */ /* 0x000fc60003fa6270 */
[----:B------:R-:W-:Y:S02]  /*df20*/  FFMA.FTZ R134, R134, UR6, R177 ;  /* 0x0000000686867c23 */ /* 0x000fe400080100b1 */
[----:B------:R-:W-:Y:S03]  /*df30*/  MUFU.TANH R45, R140 ;  /* 0x0000008c002d7308 */ /* 0x000fe60000002400 */
[----:B------:R-:W-:Y:S02]  /*df40*/  FSEL R142, R134, -INF , !P5 ;  /* 0xff800000868e7808 */ /* 0x000fe40006800000 */
[----:B------:R-:W-:-:S03]  /*df50*/  ISETP.GE.AND P5, PT, R147, R128, PT ;  /* 0x000000809300720c */ /* 0x000fc60003fa6270 */
[----:B------:R1:W-:Y:S01]  /*df60*/  MUFU.TANH R135, R82 ;  /* 0x0000005200877308 */ /* 0x0003e20000002400 */
[----:B------:R-:W-:Y:S01]  /*df70*/  FSEL R185, R185, -INF , !P5 ;  /* 0xff800000b9b97808 */ /* 0x000fe20006800000 */
[----:B--2---:R-:W-:-:S06]  /*df80*/  IMAD.SHL.U32 R10, R10, 0x2, RZ ;  /* 0x000000020a0a7824 */ /* 0x004fcc00078e00ff */
[----:B------:R-:W2:Y:S08]  /*df90*/  MUFU.TANH R93, R93 ;  /* 0x0000005d005d7308 */ /* 0x000eb00000002400 */
[----:B------:R3:W-:Y:S01]  /*dfa0*/  MUFU.TANH R140, R84 ;  /* 0x00000054008c7308 */ /* 0x0007e20000002400 */
[----:B-1----:R-:W-:Y:S01]  /*dfb0*/  FSEL R82, R164, -INF , !P4 ;  /* 0xff800000a4527808 */ /* 0x002fe20006000000 */
[----:B------:R-:W-:Y:S01]  /*dfc0*/  VIADD R164, R165, 0x400 ;  /* 0x00000400a5a47836 */ /* 0x000fe20000000000 */
[----:B------:R-:W-:-:S02]  /*dfd0*/  ISETP.GE.AND P4, PT, R145, R128, PT ;  /* 0x000000809100720c */ /* 0x000fc40003f86270 */
[----:B------:R-:W-:-:S03]  /*dfe0*/  I2FP.F32.S32 R145, R113 ;  /* 0x0000007100917245 */ /* 0x000fc60000201400 */
[----:B------:R1:W-:Y:S02]  /*dff0*/  MUFU.TANH R112, R86 ;  /* 0x0000005600707308 */ /* 0x0003e40000002400 */
[----:B------:R-:W-:Y:S01]  /*e000*/  FFMA.FTZ R124, R145, UR6, R124 ;  /* 0x00000006917c7c23 */ /* 0x000fe2000801007c */
[----:B------:R-:W-:Y:S02]  /*e010*/  FSEL R145, R141, -INF , !P2 ;  /* 0xff8000008d917808 */ /* 0x000fe40005000000 */
[----:B------:R-:W-:-:S03]  /*e020*/  ISETP.GE.AND P2, PT, R147, R130, PT ;  /* 0x000000829300720c */ /* 0x000fc60003f46270 */
[----:B------:R-:W-:Y:S01]  /*e030*/  MUFU.TANH R88, R88 ;  /* 0x0000005800587308 */ /* 0x000fe20000002400 */
[----:B---3--:R-:W-:Y:S01]  /*e040*/  FSEL R84, R131, -INF , !P1 ;  /* 0xff80000083547808 */ /* 0x008fe20004800000 */
[----:B------:R-:W-:Y:S01]  /*e050*/  VIADD R131, R99, 0x60 ;  /* 0x0000006063837836 */ /* 0x000fe20000000000 */
[----:B------:R-:W-:-:S04]  /*e060*/  ISETP.GE.AND P1, PT, R113, R128, PT ;  /* 0x000000807100720c */ /* 0x000fc80003f26270 */
[----:B------:R-:W-:Y:S01]  /*e070*/  ISETP.GE.AND P3, PT, R131, R130, PT ;  /* 0x000000828300720c */ /* 0x000fe20003f66270 */
[----:B------:R-:W-:Y:S01]  /*e080*/  MUFU.TANH R62, R62 ;  /* 0x0000003e003e7308 */ /* 0x000fe20000002400 */
[----:B-1----:R-:W-:Y:S02]  /*e090*/  FSEL R86, R110, -INF , !P0 ;  /* 0xff8000006e567808 */ /* 0x002fe40004000000 */
[----:B------:R-:W-:Y:S02]  /*e0a0*/  ISETP.GE.AND P0, PT, R143, R128, PT ;  /* 0x000000808f00720c */ /* 0x000fe40003f06270 */
[----:B------:R-:W-:Y:S02]  /*e0b0*/  I2FP.F32.S32 R110, R143 ;  /* 0x0000008f006e7245 */ /* 0x000fe40000201400 */
[----:B------:R-:W-:Y:S01]  /*e0c0*/  FSEL R143, R115, -INF , !P4 ;  /* 0xff800000738f7808 */ /* 0x000fe20006000000 */
[----:B------:R-:W1:Y:S01]  /*e0d0*/  MUFU.TANH R63, R63 ;  /* 0x0000003f003f7308 */ /* 0x000e620000002400 */
[----:B------:R-:W-:Y:S01]  /*e0e0*/  ISETP.GE.AND P4, PT, R113, R130, PT ;  /* 0x000000827100720c */ /* 0x000fe20003f86270 */
[----:B------:R-:W-:Y:S01]  /*e0f0*/  FFMA.FTZ R125, R110, UR6, R125 ;  /* 0x000000066e7d7c23 */ /* 0x000fe2000801007d */
[----:B------:R-:W-:-:S02]  /*e100*/  I2FP.F32.S32 R113, R113 ;  /* 0x0000007100717245 */ /* 0x000fc40000201400 */
[-C--:B------:R-:W-:Y:S02]  /*e110*/  I2FP.F32.S32 R115, R131.reuse ;  /* 0x0000008300737245 */ /* 0x080fe40000201400 */
[----:B------:R-:W-:Y:S01]  /*e120*/  ISETP.GE.AND P6, PT, R131, R128, PT ;  /* 0x000000808300720c */ /* 0x000fe20003fc6270 */
[----:B------:R-:W-:Y:S01]  /*e130*/  FFMA.FTZ R108, R113, UR6, R108 ;  /* 0x00000006716c7c23 */ /* 0x000fe2000801006c */
[----:B------:R-:W-:Y:S01]  /*e140*/  I2FP.F32.S32 R131, R131 ;  /* 0x0000008300837245 */ /* 0x000fe20000201400 */
[----:B----4-:R-:W-:Y:S01]  /*e150*/  FFMA.FTZ R92, R115, UR6, R92 ;  /* 0x00000006735c7c23 */ /* 0x010fe2000801005c */
[----:B------:R-:W-:Y:S01]  /*e160*/  I2FP.F32.S32 R110, R147 ;  /* 0x00000093006e7245 */ /* 0x000fe20000201400 */
[----:B------:R-:W-:Y:S01]  /*e170*/  VIADD R115, R99, 0x69 ;  /* 0x0000006963737836 */ /* 0x000fe20000000000 */
[----:B------:R-:W-:Y:S01]  /*e180*/  FSEL R243, R108, -INF , !P1 ;  /* 0xff8000006cf37808 */ /* 0x000fe20004800000 */
[----:B------:R-:W-:Y:S01]  /*e190*/  FFMA.FTZ R60, R131, UR6, R60 ;  /* 0x00000006833c7c23 */ /* 0x000fe2000801003c */
[----:B------:R-:W-:Y:S01]  /*e1a0*/  FSEL R182, R92, -INF , !P3 ;  /* 0xff8000005cb67808 */ /* 0x000fe20005800000 */
[----:B--2---:R-:W-:Y:S01]  /*e1b0*/  FFMA.FTZ R93, R110, UR6, R93 ;  /* 0x000000066e5d7c23 */ /* 0x004fe2000801005d */
[----:B------:R-:W2:Y:S01]  /*e1c0*/  MUFU.TANH R8, R8 ;  /* 0x0000000800087308 */ /* 0x000ea20000002400 */
[----:B------:R-:W-:Y:S01]  /*e1d0*/  VIADD R113, R99, 0x68 ;  /* 0x0000006863717836 */ /* 0x000fe20000000000 */
[----:B------:R-:W-:-:S02]  /*e1e0*/  I2FP.F32.S32 R110, R115 ;  /* 0x00000073006e7245 */ /* 0x000fc40000201400 */
[C---:B------:R-:W-:Y:S02]  /*e1f0*/  ISETP.GE.AND P1, PT, R115.reuse, R130, PT ;  /* 0x000000827300720c */ /* 0x040fe40003f26270 */
[----:B------:R-:W-:Y:S01]  /*e200*/  ISETP.GE.AND P3, PT, R115, R128, PT ;  /* 0x000000807300720c */ /* 0x000fe20003f66270 */
[----:B-1----:R-:W-:Y:S01]  /*e210*/  FFMA.FTZ R63, R110, UR6, R63 ;  /* 0x000000066e3f7c23 */ /* 0x002fe2000801003f */
[----:B------:R-:W-:Y:S01]  /*e220*/  I2FP.F32.S32 R92, R115 ;  /* 0x00000073005c7245 */ /* 0x000fe20000201400 */
[----:B------:R-:W1:Y:S01]  /*e230*/  MUFU.TANH R102, R102 ;  /* 0x0000006600667308 */ /* 0x000e620000002400 */
[----:B------:R-:W-:Y:S02]  /*e240*/  I2FP.F32.S32 R115, R61 ;  /* 0x0000003d00737245 */ /* 0x000fe40000201400 */
[----:B------:R-:W-:Y:S01]  /*e250*/  FSEL R181, R125, -INF , !P0 ;  /* 0xff8000007db57808 */ /* 0x000fe20004000000 */
[----:B------:R-:W-:Y:S01]  /*e260*/  FFMA.FTZ R89, R92, UR6, R89 ;  /* 0x000000065c597c23 */ /* 0x000fe20008010059 */
[----:B------:R-:W-:Y:S01]  /*e270*/  FSEL R188, R124, -INF , !P4 ;  /* 0xff8000007cbc7808 */ /* 0x000fe20006000000 */
[----:B------:R-:W-:Y:S01]  /*e280*/  FFMA.FTZ R184, R115, UR6, R0 ;  /* 0x0000000673b87c23 */ /* 0x000fe20008010000 */
[----:B------:R-:W-:Y:S01]  /*e290*/  FSEL R241, R60, -INF , !P6 ;  /* 0xff8000003cf17808 */ /* 0x000fe20007000000 */
[----:B------:R-:W-:Y:S01]  /*e2a0*/  VIADD R115, R99, 0x71 ;  /* 0x0000007163737836 */ /* 0x000fe20000000000 */
[----:B------:R-:W-:Y:S01]  /*e2b0*/  FSEL R178, R93, -INF , !P2 ;  /* 0xff8000005db27808 */ /* 0x000fe20005000000 */
[----:B------:R-:W-:Y:S01]  /*e2c0*/  VIADD R93, R99, 0x78 ;  /* 0x00000078635d7836 */ /* 0x000fe20000000000 */
[----:B------:R-:W-:Y:S01]  /*e2d0*/  I2FP.F32.S32 R141, R113 ;  /* 0x00000071008d7245 */ /* 0x000fe20000201400 */
[----:B------:R-:W-:Y:S01]  /*e2e0*/  MUFU.TANH R98, R98 ;  /* 0x0000006200627308 */ /* 0x000fe20000002400 */
[----:B------:R-:W-:-:S02]  /*e2f0*/  ISETP.GE.AND P0, PT, R113, R130, PT ;  /* 0x000000827100720c */ /* 0x000fc40003f06270 */
[----:B------:R-:W-:Y:S01]  /*e300*/  ISETP.GE.AND P4, PT, R113, R128, PT ;  /* 0x000000807100720c */ /* 0x000fe20003f86270 */
[----:B------:R-:W-:Y:S01]  /*e310*/  FFMA.FTZ R62, R141, UR6, R62 ;  /* 0x000000068d3e7c23 */ /* 0x000fe2000801003e */
[C---:B------:R-:W-:Y:S02]  /*e320*/  ISETP.GE.AND P6, PT, R61.reuse, R130, PT ;  /* 0x000000823d00720c */ /* 0x040fe40003fc6270 */
[----:B------:R-:W-:Y:S01]  /*e330*/  ISETP.GE.AND P2, PT, R61, R128, PT ;  /* 0x000000803d00720c */ /* 0x000fe20003f46270 */
[----:B------:R-:W-:Y:S01]  /*e340*/  VIADD R61, R99, 0x79 ;  /* 0x00000079633d7836 */ /* 0x000fe20000000000 */
[----:B------:R-:W-:Y:S01]  /*e350*/  I2FP.F32.S32 R113, R113 ;  /* 0x0000007100717245 */ /* 0x000fe20000201400 */
[----:B------:R-:W3:Y:S01]  /*e360*/  MUFU.TANH R95, R95 ;  /* 0x0000005f005f7308 */ /* 0x000ee20000002400 */
[----:B------:R-:W-:Y:S02]  /*e370*/  I2FP.F32.S32 R60, R115 ;  /* 0x00000073003c7245 */ /* 0x000fe40000201400 */
[----:B------:R-:W-:Y:S01]  /*e380*/  I2FP.F32.S32 R146, R61 ;  /* 0x0000003d00927245 */ /* 0x000fe20000201400 */
[----:B------:R-:W-:Y:S01]  /*e390*/  FFMA.FTZ R88, R113, UR6, R88 ;  /* 0x0000000671587c23 */ /* 0x000fe20008010058 */
[----:B------:R-:W-:Y:S01]  /*e3a0*/  I2FP.F32.S32 R113, R115 ;  /* 0x0000007300717245 */ /* 0x000fe20000201400 */
[----:B------:R-:W-:Y:S01]  /*e3b0*/  FFMA.FTZ R65, R60, UR6, R65 ;  /* 0x000000063c417c23 */ /* 0x000fe20008010041 */
[----:B------:R-:W-:Y:S01]  /*e3c0*/  ISETP.GE.AND P5, PT, R115, R130, PT ;  /* 0x000000827300720c */ /* 0x000fe20003fa6270 */
[----:B------:R-:W-:Y:S01]  /*e3d0*/  FFMA.FTZ R146, R146, UR6, R45 ;  /* 0x0000000692927c23 */ /* 0x000fe2000801002d */
[----:B------:R-:W-:-:S02]  /*e3e0*/  VIADD R45, R99, 0x80 ;  /* 0x00000080632d7836 */ /* 0x000fc40000000000 */
[----:B--2---:R-:W-:Y:S01]  /*e3f0*/  FFMA.FTZ R8, R113, UR6, R8 ;  /* 0x0000000671087c23 */ /* 0x004fe20008010008 */
[----:B------:R-:W-:Y:S01]  /*e400*/  FSEL R190, R62, -INF , !P0 ;  /* 0xff8000003ebe7808 */ /* 0x000fe20004000000 */
[----:B------:R-:W2:Y:S01]  /*e410*/  MUFU.TANH R104, R104 ;  /* 0x0000006800687308 */ /* 0x000ea20000002400 */
[----:B------:R-:W-:Y:S02]  /*e420*/  ISETP.GE.AND P0, PT, R115, R128, PT ;  /* 0x000000807300720c */ /* 0x000fe40003f06270 */
[----:B------:R-:W-:Y:S02]  /*e430*/  FSEL R239, R88, -INF , !P4 ;  /* 0xff80000058ef7808 */ /* 0x000fe40006000000 */
[----:B------:R-:W-:Y:S02]  /*e440*/  FSEL R186, R63, -INF , !P1 ;  /* 0xff8000003fba7808 */ /* 0x000fe40004800000 */
[----:B------:R-:W-:Y:S01]  /*e450*/  FSEL R191, R89, -INF , !P3 ;  /* 0xff80000059bf7808 */ /* 0x000fe20005800000 */
[----:B------:R-:W4:Y:S01]  /*e460*/  MUFU.TANH R126, R126 ;  /* 0x0000007e007e7308 */ /* 0x000f220000002400 */
[----:B------:R-:W-:-:S02]  /*e470*/  FSEL R184, R184, -INF , !P6 ;  /* 0xff800000b8b87808 */ /* 0x000fc40007000000 */
[----:B------:R-:W-:Y:S02]  /*e480*/  I2FP.F32.S32 R115, R93 ;  /* 0x0000005d00737245 */ /* 0x000fe40000201400 */
[C---:B------:R-:W-:Y:S02]  /*e490*/  ISETP.GE.AND P4, PT, R93.reuse, R130, PT ;  /* 0x000000825d00720c */ /* 0x040fe40003f86270 */
[----:B------:R-:W-:Y:S01]  /*e4a0*/  ISETP.GE.AND P1, PT, R93, R128, PT ;  /* 0x000000805d00720c */ /* 0x000fe20003f26270 */
[----:B------:R-:W-:Y:S01]  /*e4b0*/  FFMA.FTZ R48, R115, UR6, R48 ;  /* 0x0000000673307c23 */ /* 0x000fe20008010030 */
[C---:B------:R-:W-:Y:S01]  /*e4c0*/  ISETP.GE.AND P3, PT, R61.reuse, R130, PT ;  /* 0x000000823d00720c */ /* 0x040fe20003f66270 */
[----:B------:R-:W4:Y:S01]  /*e4d0*/  MUFU.TANH R111, R111 ;  /* 0x0000006f006f7308 */ /* 0x000f220000002400 */
[----:B------:R-:W-:Y:S02]  /*e4e0*/  ISETP.GE.AND P6, PT, R61, R128, PT ;  /* 0x000000803d00720c */ /* 0x000fe40003fc6270 */
[----:B------:R-:W-:-:S02]  /*e4f0*/  I2FP.F32.S32 R60, R61 ;  /* 0x0000003d003c7245 */ /* 0x000fc40000201400 */
[----:B------:R-:W-:Y:S02]  /*e500*/  I2FP.F32.S32 R93, R93 ;  /* 0x0000005d005d7245 */ /* 0x000fe40000201400 */
[-C--:B------:R-:W-:Y:S01]  /*e510*/  I2FP.F32.S32 R61, R45.reuse ;  /* 0x0000002d003d7245 */ /* 0x080fe20000201400 */
        /* <DEDUP_REMOVED lines=8> */
[----:B------:R-:W4:Y:S01]  /*e5a0*/  MUFU.TANH R105, R105 ;  /* 0x0000006900697308 */ /* 0x000f220000002400 */
[----:B------:R-:W-:-:S02]  /*e5b0*/  I2FP.F32.S32 R45, R45 ;  /* 0x0000002d002d7245 */ /* 0x000fc40000201400 */
[----:B------:R-:W-:Y:S02]  /*e5c0*/  FSEL R172, R48, -INF , !P4 ;  /* 0xff80000030ac7808 */ /* 0x000fe40006000000 */
[----:B------:R-:W-:Y:S01]  /*e5d0*/  FSEL R235, R50, -INF , !P1 ;  /* 0xff80000032eb7808 */ /* 0x000fe20004800000 */
[----:B-1----:R-:W-:Y:S01]  /*e5e0*/  FFMA.FTZ R102, R45, UR6, R102 ;  /* 0x000000062d667c23 */ /* 0x002fe20008010066 */
[----:B------:R-:W-:Y:S01]  /*e5f0*/  LOP3.LUT R45, R10, 0x6, RZ, 0xc0, !PT ;  /* 0x000000060a2d7812 */ /* 0x000fe200078ec0ff */
[----:B------:R-:W-:Y:S01]  /*e600*/  MUFU.TANH R107, R107 ;  /* 0x0000006b006b7308 */ /* 0x000fe20000002400 */
[-C--:B------:R-:W-:Y:S02]  /*e610*/  I2FP.F32.S32 R60, R61.reuse ;  /* 0x0000003d003c7245 */ /* 0x080fe40000201400 */
[----:B------:R-:W-:Y:S01]  /*e620*/  ISETP.GE.AND P4, PT, R61, R130, PT ;  /* 0x000000823d00720c */ /* 0x000fe20003f86270 */
[----:B------:R-:W-:Y:S01]  /*e630*/  VIADD R45, R45, UR4 ;  /* 0x000000042d2d7c36 */ /* 0x000fe20008000000 */
[----:B------:R-:W-:Y:S01]  /*e640*/  ISETP.GE.AND P1, PT, R61, R128, PT ;  /* 0x000000803d00720c */ /* 0x000fe20003f26270 */
[----:B---3--:R-:W-:Y:S01]  /*e650*/  FFMA.FTZ R95, R60, UR6, R95 ;  /* 0x000000063c5f7c23 */ /* 0x008fe2000801005f */
[----:B------:R-:W-:Y:S01]  /*e660*/  I2FP.F32.S32 R61, R61 ;  /* 0x0000003d003d7245 */ /* 0x000fe20000201400 */
[----:B------:R-:W-:Y:S01]  /*e670*/  VIADD R63, R45, 0x89 ;  /* 0x000000892d3f7836 */ /* 0x000fe20000000000 */
[----:B------:R-:W-:Y:S01]  /*e680*/  FSEL R207, R65, -INF , !P0 ;  /* 0xff80000041cf7808 */ /* 0x000fe20004000000 */
[----:B------:R-:W-:Y:S01]  /*e690*/  VIADD R65, R45, 0x88 ;  /* 0x000000882d417836 */ /* 0x000fe20000000000 */
[----:B------:R-:W-:Y:S01]  /*e6a0*/  ISETP.GE.AND P0, PT, R99, R130, PT ;  /* 0x000000826300720c */ /* 0x000fe20003f06270 */
[----:B------:R-:W-:Y:S01]  /*e6b0*/  FFMA.FTZ R98, R61, UR6, R98 ;  /* 0x000000063d627c23 */ /* 0x000fe20008010062 */
[----:B------:R-:W-:Y:S01]  /*e6c0*/  I2FP.F32.S32 R99, R99 ;  /* 0x0000006300637245 */ /* 0x000fe20000201400 */
[----:B------:R-:W-:Y:S01]  /*e6d0*/  VIADD R61, R45, 0x90 ;  /* 0x000000902d3d7836 */ /* 0x000fe20000000000 */
[----:B------:R-:W-:Y:S01]  /*e6e0*/  FSEL R213, R57, -INF , !P6 ;  /* 0xff80000039d57808 */ /* 0x000fe20007000000 */
[----:B------:R-:W-:Y:S01]  /*e6f0*/  MUFU.TANH R103, R103 ;  /* 0x0000006700677308 */ /* 0x000fe20000002400 */
[----:B------:R-:W-:Y:S01]  /*e700*/  I2FP.F32.S32 R57, R65 ;  /* 0x0000004100397245 */ /* 0x000fe20000201400 */
[----:B------:R-:W-:Y:S01]  /*e710*/  FFMA.FTZ R92, R99, UR6, R138 ;  /* 0x00000006635c7c23 */ /* 0x000fe2000801008a */
[----:B------:R-:W-:-:S02]  /*e720*/  I2FP.F32.S32 R48, R63 ;  /* 0x0000003f00307245 */ /* 0x000fc40000201400 */
[----:B------:R-:W-:Y:S01]  /*e730*/  I2FP.F32.S32 R50, R61 ;  /* 0x0000003d00327245 */ /* 0x000fe20000201400 */
[----:B------:R-:W-:Y:S01]  /*e740*/  FFMA.FTZ R12, R57, UR6, R12 ;  /* 0x00000006390c7c23 */ /* 0x000fe2000801000c */
[----:B------:R-:W-:Y:S01]  /*e750*/  FSEL R92, R92, -INF , !P0 ;  /* 0xff8000005c5c7808 */ /* 0x000fe20004000000 */
[----:B------:R-:W1:Y:S01]  /*e760*/  MUFU.TANH R109, R109 ;  /* 0x0000006d006d7308 */ /* 0x000e620000002400 */
[----:B------:R-:W-:Y:S01]  /*e770*/  FSEL R136, R95, -INF , !P4 ;  /* 0xff8000005f887808 */ /* 0x000fe20006000000 */
[----:B--2---:R-:W-:Y:S01]  /*e780*/  FFMA.FTZ R104, R57, UR6, R104 ;  /* 0x0000000639687c23 */ /* 0x004fe20008010068 */
[----:B------:R-:W-:Y:S01]  /*e790*/  FSEL R146, R146, -INF , !P3 ;  /* 0xff80000092927808 */ /* 0x000fe20005800000 */
[----:B----4-:R-:W-:Y:S01]  /*e7a0*/  FFMA.FTZ R227, R48, UR6, R126 ;  /* 0x0000000630e37c23 */ /* 0x010fe2000801007e */
[----:B------:R-:W-:Y:S01]  /*e7b0*/  FSEL R138, R52, -INF , !P2 ;  /* 0xff800000348a7808 */ /* 0x000fe20005000000 */
[----:B------:R-:W-:Y:S01]  /*e7c0*/  FFMA.FTZ R111, R50, UR6, R111 ;  /* 0x00000006326f7c23 */ /* 0x000fe2000801006f */
[----:B------:R-:W-:Y:S01]  /*e7d0*/  FSEL R233, R102, -INF , !P5 ;  /* 0xff80000066e97808 */ /* 0x000fe20006800000 */
[----:B------:R-:W-:Y:S01]  /*e7e0*/  MUFU.TANH R106, R106 ;  /* 0x0000006a006a7308 */ /* 0x000fe20000002400 */
[----:B------:R-:W-:Y:S01]  /*e7f0*/  ISETP.GE.AND P0, PT, R61, R130, PT ;  /* 0x000000823d00720c */ /* 0x000fe20003f06270 */
[----:B------:R-:W-:Y:S01]  /*e800*/  VIADD R57, R45, 0x99 ;  /* 0x000000992d397836 */ /* 0x000fe20000000000 */
[----:B------:R-:W-:Y:S01]  /*e810*/  ISETP.GE.AND P4, PT, R61, R128, PT ;  /* 0x000000803d00720c */ /* 0x000fe20003f86270 */
[----:B------:R-:W-:Y:S01]  /*e820*/  VIADD R61, R45, 0x91 ;  /* 0x000000912d3d7836 */ /* 0x000fe20000000000 */
[-C--:B------:R-:W-:Y:S01]  /*e830*/  ISETP.GE.AND P3, PT, R65, R130.reuse, PT ;  /* 0x000000824100720c */ /* 0x080fe20003f66270 */
[----:B------:R-:W-:Y:S01]  /*e840*/  FFMA.FTZ R105, R48, UR6, R105 ;  /* 0x0000000630697c23 */ /* 0x000fe20008010069 */
[C---:B------:R-:W-:Y:S01]  /*e850*/  ISETP.GE.AND P2, PT, R63.reuse, R130, PT ;  /* 0x000000823f00720c */ /* 0x040fe20003f46270 */
[----:B------:R-:W2:Y:S01]  /*e860*/  MUFU.TANH R101, R101 ;  /* 0x0000006500657308 */ /* 0x000ea20000002400 */
[----:B------:R-:W-:Y:S01]  /*e870*/  ISETP.GE.AND P5, PT, R63, R128, PT ;  /* 0x000000803f00720c */ /* 0x000fe20003fa6270 */
[----:B------:R-:W-:Y:S01]  /*e880*/  VIADD R63, R45, 0x98 ;  /* 0x000000982d3f7836 */ /* 0x000fe20000000000 */
[----:B------:R-:W-:Y:S01]  /*e890*/  FSEL R223, R98, -INF , !P1 ;  /* 0xff80000062df7808 */ /* 0x000fe20004800000 */
[----:B-1----:R-:W-:Y:S01]  /*e8a0*/  FFMA.FTZ R109, R50, UR6, R109 ;  /* 0x00000006326d7c23 */ /* 0x002fe2000801006d */
[----:B------:R-:W-:-:S02]  /*e8b0*/  FSEL R134, R12, -INF , !P3 ;  /* 0xff8000000c867808 */ /* 0x000fc40005800000 */
[C---:B------:R-:W-:Y:S01]  /*e8c0*/  ISETP.GE.AND P1, PT, R61.reuse, R130, PT ;  /* 0x000000823d00720c */ /* 0x040fe20003f26270 */
[----:B------:R-:W-:Y:S01]  /*e8d0*/  MUFU.TANH R97, R97 ;  /* 0x0000006100617308 */ /* 0x000fe20000002400 */
[----:B------:R-:W-:Y:S02]  /*e8e0*/  ISETP.GE.AND P3, PT, R61, R128, PT ;  /* 0x000000803d00720c */ /* 0x000fe40003f66270 */
[----:B------:R-:W-:Y:S02]  /*e8f0*/  FSEL R227, R227, -INF , !P5 ;  /* 0xff800000e3e37808 */ /* 0x000fe40006800000 */
[----:B------:R-:W-:Y:S02]  /*e900*/  FSEL R124, R111, -INF , !P0 ;  /* 0xff8000006f7c7808 */ /* 0x000fe40004000000 */
[----:B------:R-:W-:Y:S01]  /*e910*/  I2FP.F32.S32 R61, R61 ;  /* 0x0000003d003d7245 */ /* 0x000fe20000201400 */
[----:B------:R1:W-:Y:S01]  /*e920*/  MUFU.TANH R8, R66 ;  /* 0x0000004200087308 */ /* 0x0003e20000002400 */
[----:B------:R-:W-:-:S02]  /*e930*/  I2FP.F32.S32 R12, R63 ;  /* 0x0000003f000c7245 */ /* 0x000fc40000201400 */
[----:B------:R-:W-:Y:S01]  /*e940*/  ISETP.GE.AND P5, PT, R57, R130, PT ;  /* 0x000000823900720c */ /* 0x000fe20003fa6270 */
[----:B------:R-:W-:Y:S01]  /*e950*/  FFMA.FTZ R14, R61, UR6, R14 ;  /* 0x000000063d0e7c23 */ /* 0x000fe2000801000e */
[-C--:B------:R-:W-:Y:S01]  /*e960*/  ISETP.GE.AND P0, PT, R57, R128.reuse, PT ;  /* 0x000000803900720c */ /* 0x080fe20003f06270 */
[----:B------:R-:W-:Y:S01]  /*e970*/  FFMA.FTZ R107, R61, UR6, R107 ;  /* 0x000000063d6b7c23 */ /* 0x000fe2000801006b */
[----:B------:R-:W-:Y:S01]  /*e980*/  ISETP.GE.AND P6, PT, R65, R128, PT ;  /* 0x000000804100720c */ /* 0x000fe20003fc6270 */
[C---:B------:R-:W-:Y:S01]  /*e990*/  FFMA.FTZ R103, R12.reuse, UR6, R103 ;  /* 0x000000060c677c23 */ /* 0x040fe20008010067 */
[----:B------:R-:W-:Y:S01]  /*e9a0*/  I2FP.F32.S32 R57, R57 ;  /* 0x0000003900397245 */ /* 0x000fe20000201400 */
[----:B--2---:R-:W-:Y:S01]  /*e9b0*/  FFMA.FTZ R101, R12, UR6, R101 ;  /* 0x000000060c657c23 */ /* 0x004fe20008010065 */
[----:B------:R-:W-:Y:S01]  /*e9c0*/  FSEL R231, R104, -INF , !P6 ;  /* 0xff80000068e77808 */ /* 0x000fe20007000000 */
[----:B------:R-:W-:Y:S01]  /*e9d0*/  VIADD R61, R45, 0xa1 ;  /* 0x000000a12d3d7836 */ /* 0x000fe20000000000 */
[----:B------:R-:W-:Y:S01]  /*e9e0*/  FSEL R126, R105, -INF , !P2 ;  /* 0xff800000697e7808 */ /* 0x000fe20005000000 */
[----:B------:R-:W-:Y:S01]  /*e9f0*/  FFMA.FTZ R106, R57, UR6, R106 ;  /* 0x00000006396a7c23 */ /* 0x000fe2000801006a */
[----:B------:R-:W-:Y:S01]  /*ea00*/  ISETP.GE.AND P6, PT, R63, R130, PT ;  /* 0x000000823f00720c */ /* 0x000fe20003fc6270 */
[----:B------:R-:W-:Y:S01]  /*ea10*/  FFMA.FTZ R53, R57, UR6, R53 ;  /* 0x0000000639357c23 */ /* 0x000fe20008010035 */
[----:B------:R-:W-:Y:S01]  /*ea20*/  ISETP.GE.AND P2, PT, R63, R128, PT ;  /* 0x000000803f00720c */ /* 0x000fe20003f46270 */
[----:B------:R-:W-:Y:S01]  /*ea30*/  VIADD R63, R45, 0xa0 ;  /* 0x000000a02d3f7836 */ /* 0x000fe20000000000 */
[----:B------:R-:W-:Y:S01]  /*ea40*/  FSEL R225, R107, -INF , !P3 ;  /* 0xff8000006be17808 */ /* 0x000fe20005800000 */
[----:B------:R-:W-:Y:S01]  /*ea50*/  VIADD R57, R45, 0xa8 ;  /* 0x000000a82d397836 */ /* 0x000fe20000000000 */
[----:B------:R-:W-:Y:S01]  /*ea60*/  FSEL R110, R103, -INF , !P6 ;  /* 0xff800000676e7808 */ /* 0x000fe20007000000 */
[----:B------:R-:W-:Y:S01]  /*ea70*/  MUFU.TANH R96, R96 ;  /* 0x0000006000607308 */ /* 0x000fe20000002400 */
[----:B------:R-:W-:-:S02]  /*ea80*/  FSEL R229, R109, -INF , !P4 ;  /* 0xff8000006de57808 */ /* 0x000fc40006000000 */
[----:B------:R-:W-:Y:S02]  /*ea90*/  FSEL R114, R14, -INF , !P1 ;  /* 0xff8000000e727808 */ /* 0x000fe40004800000 */
[C---:B------:R-:W-:Y:S02]  /*eaa0*/  ISETP.GE.AND P3, PT, R61.reuse, R130, PT ;  /* 0x000000823d00720c */ /* 0x040fe40003f66270 */
[----:B------:R-:W-:Y:S01]  /*eab0*/  ISETP.GE.AND P6, PT, R61, R128, PT ;  /* 0x000000803d00720c */ /* 0x000fe20003fc6270 */
[----:B------:R-:W2:Y:S01]  /*eac0*/  MUFU.TANH R87, R87 ;  /* 0x0000005700577308 */ /* 0x000ea20000002400 */
[----:B------:R-:W-:Y:S02]  /*ead0*/  FSEL R219, R101, -INF , !P2 ;  /* 0xff80000065db7808 */ /* 0x000fe40005000000 */
[----:B------:R-:W-:Y:S02]  /*eae0*/  FSEL R108, R106, -INF , !P5 ;  /* 0xff8000006a6c7808 */ /* 0x000fe40006800000 */
[----:B------:R-:W-:-:S02]  /*eaf0*/  ISETP.GE.AND P4, PT, R63, R130, PT ;  /* 0x000000823f00720c */ /* 0x000fc40003f86270 */
[----:B------:R-:W-:Y:S01]  /*eb00*/  ISETP.GE.AND P1, PT, R63, R128, PT ;  /* 0x000000803f00720c */ /* 0x000fe20003f26270 */
[----:B------:R-:W-:Y:S01]  /*eb10*/  MUFU.TANH R94, R94 ;  /* 0x0000005e005e7308 */ /* 0x000fe20000002400 */
[----:B------:R-:W-:Y:S01]  /*eb20*/  I2FP.F32.S32 R12, R63 ;  /* 0x0000003f000c7245 */ /* 0x000fe20000201400 */
[----:B------:R-:W-:Y:S01]  /*eb30*/  VIADD R63, R45, 0xa9 ;  /* 0x000000a92d3f7836 */ /* 0x000fe20000000000 */
[----:B------:R-:W-:Y:S02]  /*eb40*/  I2FP.F32.S32 R61, R61 ;  /* 0x0000003d003d7245 */ /* 0x000fe40000201400 */
[C---:B------:R-:W-:Y:S01]  /*eb50*/  ISETP.GE.AND P2, PT, R57.reuse, R130, PT ;  /* 0x000000823900720c */ /* 0x040fe20003f46270 */
[C---:B------:R-:W-:Y:S01]  /*eb60*/  FFMA.FTZ R102, R12.reuse, UR6, R3 ;  /* 0x000000060c667c23 */ /* 0x040fe20008010003 */
[----:B------:R-:W-:Y:S01]  /*eb70*/  ISETP.GE.AND P5, PT, R57, R128, PT ;  /* 0x000000803900720c */ /* 0x000fe20003fa6270 */
[----:B------:R-:W-:Y:S01]  /*eb80*/  FFMA.FTZ R55, R12, UR6, R55 ;  /* 0x000000060c377c23 */ /* 0x000fe20008010037 */
[----:B------:R-:W-:Y:S01]  /*eb90*/  I2FP.F32.S32 R57, R57 ;  /* 0x0000003900397245 */ /* 0x000fe20000201400 */
[C---:B------:R-:W-:Y:S01]  /*eba0*/  FFMA.FTZ R54, R61.reuse, UR6, R54 ;  /* 0x000000063d367c23 */ /* 0x040fe20008010036 */
[----:B------:R-:W-:Y:S01]  /*ebb0*/  FFMA.FTZ R129, R61, UR6, R129 ;  /* 0x000000063d817c23 */ /* 0x000fe20008010081 */
[----:B------:R-:W-:Y:S01]  /*ebc0*/  VIADD R61, R45, 0xb0 ;  /* 0x000000b02d3d7836 */ /* 0x000fe20000000000 */
[----:B------:R-:W-:Y:S01]  /*ebd0*/  I2FP.F32.S32 R12, R63 ;  /* 0x0000003f000c7245 */ /* 0x000fe20000201400 */
[C---:B-1----:R-:W-:Y:S01]  /*ebe0*/  FFMA.FTZ R66, R57.reuse, UR6, R132 ;  /* 0x0000000639427c23 */ /* 0x042fe20008010084 */
[----:B------:R-:W-:Y:S01]  /*ebf0*/  FFMA.FTZ R139, R57, UR6, R139 ;  /* 0x00000006398b7c23 */ /* 0x000fe2000801008b */
[----:B------:R-:W-:Y:S01]  /*ec00*/  VIADD R57, R45, 0xb1 ;  /* 0x000000b12d397836 */ /* 0x000fe20000000000 */
[----:B------:R-:W1:Y:S01]  /*ec10*/  MUFU.TANH R91, R91 ;  /* 0x0000005b005b7308 */ /* 0x000e620000002400 */
[----:B------:R-:W-:Y:S01]  /*ec20*/  FSEL R217, R53, -INF , !P0 ;  /* 0xff80000035d97808 */ /* 0x000fe20004000000 */
[C---:B------:R-:W-:Y:S01]  /*ec30*/  FFMA.FTZ R62, R12.reuse, UR6, R127 ;  /* 0x000000060c3e7c23 */ /* 0x040fe2000801007f */
[----:B------:R-:W-:Y:S01]  /*ec40*/  FSEL R215, R55, -INF , !P1 ;  /* 0xff80000037d77808 */ /* 0x000fe20004800000 */
[----:B------:R-:W-:Y:S01]  /*ec50*/  VIADD R55, R45, 0xb8 ;  /* 0x000000b82d377836 */ /* 0x000fe20000000000 */
[----:B------:R-:W-:Y:S01]  /*ec60*/  I2FP.F32.S32 R14, R61 ;  /* 0x0000003d000e7245 */ /* 0x000fe20000201400 */
[----:B------:R-:W-:Y:S01]  /*ec70*/  FFMA.FTZ R135, R12, UR6, R135 ;  /* 0x000000060c877c23 */ /* 0x000fe20008010087 */
[-C--:B------:R-:W-:Y:S01]  /*ec80*/  ISETP.GE.AND P0, PT, R63, R130.reuse, PT ;  /* 0x000000823f00720c */ /* 0x080fe20003f06270 */
[----:B------:R-:W-:Y:S01]  /*ec90*/  MUFU.TANH R85, R85 ;  /* 0x0000005500557308 */ /* 0x000fe20000002400 */
[----:B------:R-:W-:Y:S01]  /*eca0*/  FSEL R201, R129, -INF , !P6 ;  /* 0xff80000081c97808 */ /* 0x000fe20007000000 */
[----:B------:R-:W-:Y:S01]  /*ecb0*/  FFMA.FTZ R60, R14, UR6, R137 ;  /* 0x000000060e3c7c23 */ /* 0x000fe20008010089 */
[----:B------:R-:W-:Y:S01]  /*ecc0*/  FSEL R66, R66, -INF , !P2 ;  /* 0xff80000042427808 */ /* 0x000fe20005000000 */
[----:B------:R-:W-:Y:S01]  /*ecd0*/  FFMA.FTZ R112, R14, UR6, R112 ;  /* 0x000000060e707c23 */ /* 0x000fe20008010070 */
[----:B------:R-:W-:Y:S01]  /*ece0*/  FSEL R102, R102, -INF , !P4 ;  /* 0xff80000066667808 */ /* 0x000fe20006000000 */
[----:B------:R-:W-:Y:S01]  /*ecf0*/  VIADD R53, R45, 0xc0 ;  /* 0x000000c02d357836 */ /* 0x000fe20000000000 */
[C---:B------:R-:W-:Y:S01]  /*ed00*/  ISETP.GE.AND P6, PT, R57.reuse, R130, PT ;  /* 0x000000823900720c */ /* 0x040fe20003fc6270 */
[----:B------:R3:W-:Y:S01]  /*ed10*/  MUFU.TANH R3, R42 ;  /* 0x0000002a00037308 */ /* 0x0007e20000002400 */
[----:B------:R-:W-:-:S02]  /*ed20*/  ISETP.GE.AND P2, PT, R57, R128, PT ;  /* 0x000000803900720c */ /* 0x000fc40003f46270 */
[----:B------:R-:W-:Y:S02]  /*ed30*/  FSEL R187, R139, -INF , !P5 ;  /* 0xff8000008bbb7808 */ /* 0x000fe40006800000 */
[----:B------:R-:W-:Y:S02]  /*ed40*/  FSEL R62, R62, -INF , !P0 ;  /* 0xff8000003e3e7808 */ /* 0x000fe40004000000 */
[----:B------:R-:W-:Y:S01]  /*ed50*/  ISETP.GE.AND P4, PT, R63, R128, PT ;  /* 0x000000803f00720c */ /* 0x000fe20003f86270 */
[----:B------:R-:W4:Y:S01]  /*ed60*/  MUFU.TANH R83, R83 ;  /* 0x0000005300537308 */ /* 0x000f220000002400 */
[-C--:B------:R-:W-:Y:S01]  /*ed70*/  ISETP.GE.AND P1, PT, R61, R130.reuse, PT ;  /* 0x000000823d00720c */ /* 0x080fe20003f26270 */
[----:B------:R-:W-:Y:S01]  /*ed80*/  VIADD R63, R45, 0xe8 ;  /* 0x000000e82d3f7836 */ /* 0x000fe20000000000 */
[C---:B------:R-:W-:Y:S02]  /*ed90*/  ISETP.GE.AND P5, PT, R55.reuse, R130, PT ;  /* 0x000000823700720c */ /* 0x040fe40003fa6270 */
[----:B------:R-:W-:-:S02]  /*eda0*/  ISETP.GE.AND P0, PT, R55, R128, PT ;  /* 0x000000803700720c */ /* 0x000fc40003f06270 */
[----:B------:R-:W-:Y:S01]  /*edb0*/  I2FP.F32.S32 R55, R55 ;  /* 0x0000003700377245 */ /* 0x000fe20000201400 */
[----:B------:R1:W-:Y:S01]  /*edc0*/  MUFU.TANH R0, R70 ;  /* 0x0000004600007308 */ /* 0x0003e20000002400 */
[----:B---3--:R-:W-:Y:S01]  /*edd0*/  I2FP.F32.S32 R42, R57 ;  /* 0x00000039002a7245 */ /* 0x008fe20000201400 */
[----:B------:R-:W-:Y:S01]  /*ede0*/  VIADD R57, R45, 0xb9 ;  /* 0x000000b92d397836 */ /* 0x000fe20000000000 */
[----:B------:R-:W-:Y:S01]  /*edf0*/  FSEL R179, R135, -INF , !P4 ;  /* 0xff80000087b37808 */ /* 0x000fe20006000000 */
[----:B--2---:R-:W-:Y:S01]  /*ee00*/  FFMA.FTZ R87, R55, UR6, R87 ;  /* 0x0000000637577c23 */ /* 0x004fe20008010057 */
[----:B------:R-:W-:Y:S01]  /*ee10*/  FSEL R60, R60, -INF , !P1 ;  /* 0xff8000003c3c7808 */ /* 0x000fe20004800000 */
[----:B------:R-:W-:Y:S01]  /*ee20*/  FFMA.FTZ R140, R42, UR6, R140 ;  /* 0x000000062a8c7c23 */ /* 0x000fe2000801008c */
[C---:B------:R-:W-:Y:S01]  /*ee30*/  ISETP.GE.AND P4, PT, R57.reuse, R130, PT ;  /* 0x000000823900720c */ /* 0x040fe20003f86270 */
[----:B------:R2:W-:Y:S01]  /*ee40*/  MUFU.TANH R10, R56 ;  /* 0x00000038000a7308 */ /* 0x0005e20000002400 */
[----:B------:R-:W-:-:S02]  /*ee50*/  ISETP.GE.AND P1, PT, R57, R128, PT ;  /* 0x000000803900720c */ /* 0x000fc40003f26270 */
[----:B------:R-:W-:Y:S02]  /*ee60*/  I2FP.F32.S32 R57, R57 ;  /* 0x0000003900397245 */ /* 0x000fe40000201400 */
[----:B------:R-:W-:Y:S02]  /*ee70*/  I2FP.F32.S32 R12, R53 ;  /* 0x00000035000c7245 */ /* 0x000fe40000201400 */
[----:B------:R-:W-:Y:S01]  /*ee80*/  FSEL R147, R140, -INF , !P2 ;  /* 0xff8000008c937808 */ /* 0x000fe20005000000 */
[----:B------:R-:W-:Y:S01]  /*ee90*/  MUFU.TANH R75, R75 ;  /* 0x0000004b004b7308 */ /* 0x000fe20000002400 */
[----:B-1----:R-:W-:Y:S01]  /*eea0*/  FSEL R70, R54, -INF , !P3 ;  /* 0xff80000036467808 */ /* 0x002fe20005800000 */
[----:B------:R-:W-:Y:S01]  /*eeb0*/  FFMA.FTZ R91, R57, UR6, R91 ;  /* 0x00000006395b7c23 */ /* 0x000fe2000801005b */
[----:B------:R-:W-:Y:S01]  /*eec0*/  ISETP.GE.AND P3, PT, R61, R128, PT ;  /* 0x000000803d00720c */ /* 0x000fe20003f66270 */
[----:B----4-:R-:W-:Y:S01]  /*eed0*/  FFMA.FTZ R83, R12, UR6, R83 ;  /* 0x000000060c537c23 */ /* 0x010fe20008010053 */
[----:B------:R-:W-:Y:S01]  /*eee0*/  VIADD R61, R45, 0xd0 ;  /* 0x000000d02d3d7836 */ /* 0x000fe20000000000 */
[----:B------:R-:W-:-:S02]  /*eef0*/  FSEL R135, R87, -INF , !P0 ;  /* 0xff80000057877808 */ /* 0x000fc40004000000 */
[----:B------:R-:W1:Y:S01]  /*ef00*/  MUFU.TANH R73, R73 ;  /* 0x0000004900497308 */ /* 0x000e620000002400 */
[----:B--2---:R-:W-:Y:S01]  /*ef10*/  FFMA.FTZ R56, R42, UR6, R97 ;  /* 0x000000062a387c23 */ /* 0x004fe20008010061 */
[----:B------:R-:W-:Y:S01]  /*ef20*/  FSEL R169, R112, -INF , !P3 ;  /* 0xff80000070a97808 */ /* 0x000fe20005800000 */
[----:B------:R-:W-:Y:S01]  /*ef30*/  FFMA.FTZ R42, R55, UR6, R96 ;  /* 0x00000006372a7c23 */ /* 0x000fe20008010060 */
[----:B------:R-:W-:Y:S01]  /*ef40*/  ISETP.GE.AND P3, PT, R53, R130, PT ;  /* 0x000000823500720c */ /* 0x000fe20003f66270 */
[----:B------:R-:W-:Y:S01]  /*ef50*/  VIADD R55, R45, 0xc8 ;  /* 0x000000c82d377836 */ /* 0x000fe20000000000 */
[----:B------:R-:W-:Y:S02]  /*ef60*/  FSEL R56, R56, -INF , !P6 ;  /* 0xff80000038387808 */ /* 0x000fe40007000000 */
[----:B------:R-:W-:Y:S01]  /*ef70*/  MUFU.TANH R81, R81 ;  /* 0x0000005100517308 */ /* 0x000fe20000002400 */
[----:B------:R-:W-:Y:S01]  /*ef80*/  ISETP.GE.AND P6, PT, R53, R128, PT ;  /* 0x000000803500720c */ /* 0x000fe20003fc6270 */
[----:B------:R-:W-:Y:S01]  /*ef90*/  VIADD R53, R45, 0xc9 ;  /* 0x000000c92d357836 */ /* 0x000fe20000000000 */
[----:B------:R-:W-:-:S02]  /*efa0*/  I2FP.F32.S32 R14, R55 ;  /* 0x00000037000e7245 */ /* 0x000fc40000201400 */
[----:B------:R-:W-:Y:S02]  /*efb0*/  FSEL R42, R42, -INF , !P5 ;  /* 0xff8000002a2a7808 */ /* 0x000fe40006800000 */
[----:B------:R-:W-:Y:S01]  /*efc0*/  FSEL R127, R91, -INF , !P1 ;  /* 0xff8000005b7f7808 */ /* 0x000fe20004800000 */
[----:B------:R-:W-:Y:S01]  /*efd0*/  MUFU.TANH R79, R79 ;  /* 0x0000004f004f7308 */ /* 0x000fe20000002400 */
[-C--:B------:R-:W-:Y:S01]  /*efe0*/  ISETP.GE.AND P1, PT, R53, R130.reuse, PT ;  /* 0x000000823500720c */ /* 0x080fe20003f26270 */
[C---:B-1----:R-:W-:Y:S01]  /*eff0*/  FFMA.FTZ R73, R14.reuse, UR6, R73 ;  /* 0x000000060e497c23 */ /* 0x042fe20008010049 */
[-C--:B------:R-:W-:Y:S02]  /*f000*/  ISETP.GE.AND P0, PT, R55, R130.reuse, PT ;  /* 0x000000823700720c */ /* 0x080fe40003f06270 */
[----:B------:R-:W-:Y:S02]  /*f010*/  FSEL R113, R83, -INF , !P6 ;  /* 0xff80000053717808 */ /* 0x000fe40007000000 */
[----:B------:R-:W-:Y:S01]  /*f020*/  ISETP.GE.AND P6, PT, R61, R130, PT ;  /* 0x000000823d00720c */ /* 0x000fe20003fc6270 */
[----:B------:R-:W1:Y:S08]  /*f030*/  MUFU.TANH R77, R77 ;  /* 0x0000004d004d7308 */ /* 0x000e700000002400 */
[----:B------:R-:W-:Y:S08]  /*f040*/  MUFU.TANH R48, R43 ;  /* 0x0000002b00307308 */ /* 0x000ff00000002400 */
[----:B------:R2:W-:Y:S01]  /*f050*/  MUFU.TANH R43, R34 ;  /* 0x00000022002b7308 */ /* 0x0005e20000002400 */
[----:B-1----:R-:W-:-:S07]  /*f060*/  FFMA.FTZ R77, R14, UR6, R77 ;  /* 0x000000060e4d7c23 */ /* 0x002fce000801004d */
[----:B------:R1:W-:Y:S08]  /*f070*/  MUFU.TANH R50, R38 ;  /* 0x0000002600327308 */ /* 0x0003f00000002400 */
[----:B------:R-:W-:Y:S01]  /*f080*/  MUFU.TANH R69, R69 ;  /* 0x0000004500457308 */ /* 0x000fe20000002400 */
[----:B--2---:R-:W-:-:S05]  /*f090*/  FFMA.FTZ R34, R12, UR6, R85 ;  /* 0x000000060c227c23 */ /* 0x004fca0008010055 */
[----:B------:R-:W-:Y:S02]  /*f0a0*/  FSEL R34, R34, -INF , !P3 ;  /* 0xff80000022227808 */ /* 0x000fe40005800000 */
[----:B------:R-:W2:Y:S01]  /*f0b0*/  MUFU.TANH R67, R67 ;  /* 0x0000004300437308 */ /* 0x000ea20000002400 */
[----:B-1----:R-:W-:Y:S01]  /*f0c0*/  FFMA.FTZ R38, R57, UR6, R94 ;  /* 0x0000000639267c23 */ /* 0x002fe2000801005e */
[----:B------:R-:W-:Y:S01]  /*f0d0*/  VIADD R57, R45, 0xc1 ;  /* 0x000000c12d397836 */ /* 0x000fe20000000000 */
[----:B------:R-:W-:-:S03]  /*f0e0*/  ISETP.GE.AND P3, PT, R53, R128, PT ;  /* 0x000000803500720c */ /* 0x000fc60003f66270 */
[----:B------:R-:W-:Y:S02]  /*f0f0*/  FSEL R38, R38, -INF , !P4 ;  /* 0xff80000026267808 */ /* 0x000fe40006000000 */
[----:B------:R1:W-:Y:S01]  /*f100*/  MUFU.TANH R52, R26 ;  /* 0x0000001a00347308 */ /* 0x0003e20000002400 */
[C---:B------:R-:W-:Y:S02]  /*f110*/  ISETP.GE.AND P2, PT, R57.reuse, R130, PT ;  /* 0x000000823900720c */ /* 0x040fe40003f46270 */
[-C--:B------:R-:W-:Y:S02]  /*f120*/  ISETP.GE.AND P5, PT, R57, R128.reuse, PT ;  /* 0x000000803900720c */ /* 0x080fe40003fa6270 */
[----:B------:R-:W-:Y:S01]  /*f130*/  I2FP.F32.S32 R12, R57 ;  /* 0x00000039000c7245 */ /* 0x000fe20000201400 */
[----:B------:R-:W-:Y:S01]  /*f140*/  VIADD R57, R45, 0xd1 ;  /* 0x000000d12d397836 */ /* 0x000fe20000000000 */
[----:B------:R-:W-:Y:S01]  /*f150*/  ISETP.GE.AND P4, PT, R55, R128, PT ;  /* 0x000000803700720c */ /* 0x000fe20003f86270 */
[----:B------:R-:W3:Y:S02]  /*f160*/  MUFU.TANH R49, R49 ;  /* 0x0000003100317308 */ /* 0x000ee40000002400 */
[----:B------:R-:W-:Y:S01]  /*f170*/  FFMA.FTZ R79, R12, UR6, R79 ;  /* 0x000000060c4f7c23 */ /* 0x000fe2000801004f */
[----:B------:R-:W-:-:S04]  /*f180*/  FSEL R103, R73, -INF , !P4 ;  /* 0xff80000049677808 */ /* 0x000fc80006000000 */
[----:B------:R-:W-:Y:S01]  /*f190*/  FSEL R109, R79, -INF , !P5 ;  /* 0xff8000004f6d7808 */ /* 0x000fe20006800000 */
[----:B------:R4:W-:Y:S01]  /*f1a0*/  MUFU.TANH R54, R30 ;  /* 0x0000001e00367308 */ /* 0x0009e20000002400 */
[----:B-1----:R-:W-:Y:S01]  /*f1b0*/  I2FP.F32.S32 R26, R53 ;  /* 0x00000035001a7245 */ /* 0x002fe20000201400 */
[----:B------:R-:W-:Y:S01]  /*f1c0*/  VIADD R53, R45, 0xd8 ;  /* 0x000000d82d357836 */ /* 0x000fe20000000000 */
[----:B------:R-:W-:-:S03]  /*f1d0*/  ISETP.GE.AND P5, PT, R57, R130, PT ;  /* 0x000000823900720c */ /* 0x000fc60003fa6270 */
[C---:B------:R-:W-:Y:S01]  /*f1e0*/  FFMA.FTZ R75, R26.reuse, UR6, R75 ;  /* 0x000000061a4b7c23 */ /* 0x040fe2000801004b */
[----:B------:R-:W-:Y:S01]  /*f1f0*/  FFMA.FTZ R101, R26, UR6, R0 ;  /* 0x000000061a657c23 */ /* 0x000fe20008010000 */
[----:B------:R1:W-:Y:S01]  /*f200*/  MUFU.TANH R55, R22 ;  /* 0x0000001600377308 */ /* 0x0003e20000002400 */
[----:B------:R-:W-:Y:S02]  /*f210*/  I2FP.F32.S32 R0, R61 ;  /* 0x0000003d00007245 */ /* 0x000fe40000201400 */
[----:B------:R-:W-:Y:S02]  /*f220*/  ISETP.GE.AND P4, PT, R53, R130, PT ;  /* 0x000000823500720c */ /* 0x000fe40003f86270 */
[----:B------:R-:W-:Y:S01]  /*f230*/  FSEL R26, R77, -INF , !P0 ;  /* 0xff8000004d1a7808 */ /* 0x000fe20004000000 */
[----:B--2---:R-:W-:Y:S01]  /*f240*/  FFMA.FTZ R67, R0, UR6, R67 ;  /* 0x0000000600437c23 */ /* 0x004fe20008010043 */
[----:B------:R-:W-:Y:S01]  /*f250*/  ISETP.GE.AND P0, PT, R57, R128, PT ;  /* 0x000000803900720c */ /* 0x000fe20003f06270 */
[----:B------:R-:W2:Y:S01]  /*f260*/  MUFU.TANH R71, R71 ;  /* 0x0000004700477308 */ /* 0x000ea20000002400 */
[----:B----4-:R-:W-:Y:S01]  /*f270*/  FFMA.FTZ R30, R12, UR6, R81 ;  /* 0x000000060c1e7c23 */ /* 0x010fe20008010051 */
[----:B------:R-:W-:Y:S01]  /*f280*/  I2FP.F32.S32 R12, R57 ;  /* 0x00000039000c7245 */ /* 0x000fe20000201400 */
[----:B------:R-:W-:Y:S01]  /*f290*/  VIADD R57, R45, 0xd9 ;  /* 0x000000d92d397836 */ /* 0x000fe20000000000 */
[----:B------:R-:W-:-:S02]  /*f2a0*/  FSEL R101, R101, -INF , !P3 ;  /* 0xff80000065657808 */ /* 0x000fc40005800000 */
[----:B------:R-:W-:Y:S01]  /*f2b0*/  FSEL R30, R30, -INF , !P2 ;  /* 0xff8000001e1e7808 */ /* 0x000fe20005000000 */
[C---:B------:R-:W-:Y:S01]  /*f2c0*/  FFMA.FTZ R14, R12.reuse, UR6, R69 ;  /* 0x000000060c0e7c23 */ /* 0x040fe20008010045 */
[----:B------:R-:W4:Y:S01]  /*f2d0*/  MUFU.TANH R59, R59 ;  /* 0x0000003b003b7308 */ /* 0x000f220000002400 */
[----:B-1----:R-:W-:Y:S01]  /*f2e0*/  FSEL R22, R75, -INF , !P1 ;  /* 0xff8000004b167808 */ /* 0x002fe20004800000 */
[----:B------:R-:W-:Y:S01]  /*f2f0*/  FFMA.FTZ R8, R12, UR6, R8 ;  /* 0x000000060c087c23 */ /* 0x000fe20008010008 */
[-C--:B------:R-:W-:Y:S02]  /*f300*/  ISETP.GE.AND P1, PT, R53, R128.reuse, PT ;  /* 0x000000803500720c */ /* 0x080fe40003f26270 */
[----:B------:R-:W-:Y:S02]  /*f310*/  I2FP.F32.S32 R53, R53 ;  /* 0x0000003500357245 */ /* 0x000fe40000201400 */
[----:B------:R-:W-:Y:S01]  /*f320*/  ISETP.GE.AND P2, PT, R61, R128, PT ;  /* 0x000000803d00720c */ /* 0x000fe20003f46270 */
[----:B------:R-:W1:Y:S01]  /*f330*/  MUFU.TANH R47, R47 ;  /* 0x0000002f002f7308 */ /* 0x000e620000002400 */
[----:B------:R-:W-:-:S02]  /*f340*/  VIADD R61, R45, 0xe0 ;  /* 0x000000e02d3d7836 */ /* 0x000fc40000000000 */
[C---:B------:R-:W-:Y:S01]  /*f350*/  FFMA.FTZ R10, R53.reuse, UR6, R10 ;  /* 0x00000006350a7c23 */ /* 0x040fe2000801000a */
[----:B---3--:R-:W-:Y:S01]  /*f360*/  FFMA.FTZ R49, R53, UR6, R49 ;  /* 0x0000000635317c23 */ /* 0x008fe20008010031 */
[----:B------:R-:W-:Y:S01]  /*f370*/  VIADD R53, R45, 0xe1 ;  /* 0x000000e12d357836 */ /* 0x000fe20000000000 */
[----:B------:R-:W-:Y:S01]  /*f380*/  FSEL R95, R67, -INF , !P2 ;  /* 0xff800000435f7808 */ /* 0x000fe20005000000 */
[----:B--2---:R-:W-:Y:S01]  /*f390*/  FFMA.FTZ R71, R0, UR6, R71 ;  /* 0x0000000600477c23 */ /* 0x004fe20008010047 */
[----:B------:R-:W-:Y:S01]  /*f3a0*/  FSEL R14, R14, -INF , !P5 ;  /* 0xff8000000e0e7808 */ /* 0x000fe20006800000 */
[----:B------:R-:W2:Y:S01]  /*f3b0*/  MUFU.TANH R51, R51 ;  /* 0x0000003300337308 */ /* 0x000ea20000002400 */
[C---:B------:R-:W-:Y:S02]  /*f3c0*/  ISETP.GE.AND P2, PT, R61.reuse, R130, PT ;  /* 0x000000823d00720c */ /* 0x040fe40003f46270 */
[----:B------:R-:W-:Y:S02]  /*f3d0*/  ISETP.GE.AND P5, PT, R61, R128, PT ;  /* 0x000000803d00720c */ /* 0x000fe40003fa6270 */
[----:B------:R-:W-:-:S02]  /*f3e0*/  FSEL R93, R8, -INF , !P0 ;  /* 0xff800000085d7808 */ /* 0x000fc40004000000 */
[----:B------:R-:W-:Y:S01]  /*f3f0*/  I2FP.F32.S32 R88, R57 ;  /* 0x0000003900587245 */ /* 0x000fe20000201400 */
[----:B------:R-:W3:Y:S01]  /*f400*/  MUFU.TANH R46, R46 ;  /* 0x0000002e002e7308 */ /* 0x000ee20000002400 */
[----:B------:R-:W-:Y:S02]  /*f410*/  I2FP.F32.S32 R61, R61 ;  /* 0x0000003d003d7245 */ /* 0x000fe40000201400 */
[----:B------:R-:W-:Y:S02]  /*f420*/  I2FP.F32.S32 R8, R53 ;  /* 0x0000003500087245 */ /* 0x000fe40000201400 */
[----:B------:R-:W-:Y:S01]  /*f430*/  FSEL R12, R10, -INF , !P4 ;  /* 0xff8000000a0c7808 */ /* 0x000fe20006000000 */
[----:B----4-:R-:W-:Y:S01]  /*f440*/  FFMA.FTZ R10, R88, UR6, R59 ;  /* 0x00000006580a7c23 */ /* 0x010fe2000801003b */
[C---:B------:R-:W-:Y:S01]  /*f450*/  ISETP.GE.AND P0, PT, R53.reuse, R130, PT ;  /* 0x000000823500720c */ /* 0x040fe20003f06270 */
[----:B------:R-:W-:Y:S01]  /*f460*/  MUFU.TANH R41, R41 ;  /* 0x0000002900297308 */ /* 0x000fe20000002400 */
[----:B------:R-:W-:Y:S01]  /*f470*/  ISETP.GE.AND P4, PT, R53, R128, PT ;  /* 0x000000803500720c */ /* 0x000fe20003f86270 */
[----:B------:R-:W-:Y:S01]  /*f480*/  FFMA.FTZ R53, R61, UR6, R3 ;  /* 0x000000063d357c23 */ /* 0x000fe20008010003 */
[----:B-1----:R-:W-:Y:S01]  /*f490*/  FFMA.FTZ R47, R8, UR6, R47 ;  /* 0x00000006082f7c23 */ /* 0x002fe2000801002f */
[----:B------:R-:W-:-:S02]  /*f4a0*/  VIADD R59, R45, 0xf0 ;  /* 0x000000f02d3b7836 */ /* 0x000fc40000000000 */
[----:B--2---:R-:W-:Y:S01]  /*f4b0*/  FFMA.FTZ R51, R88, UR6, R51 ;  /* 0x0000000658337c23 */ /* 0x004fe20008010033 */
[----:B------:R-:W-:Y:S01]  /*f4c0*/  I2FP.F32.S32 R88, R63 ;  /* 0x0000003f00587245 */ /* 0x000fe20000201400 */
[----:B------:R-:W-:Y:S01]  /*f4d0*/  FFMA.FTZ R48, R8, UR6, R48 ;  /* 0x0000000608307c23 */ /* 0x000fe20008010030 */
[----:B------:R1:W2:Y:S01]  /*f4e0*/  MUFU.TANH R0, R18 ;  /* 0x0000001200007308 */ /* 0x0002a20000002400 */
[----:B------:R-:W-:Y:S01]  /*f4f0*/  FSEL R53, R53, -INF , !P5 ;  /* 0xff80000035357808 */ /* 0x000fe20006800000 */
[----:B---3--:R-:W-:Y:S01]  /*f500*/  FFMA.FTZ R46, R61, UR6, R46 ;  /* 0x000000063d2e7c23 */ /* 0x008fe2000801002e */
[-C--:B------:R-:W-:Y:S01]  /*f510*/  ISETP.GE.AND P5, PT, R59, R130.reuse, PT ;  /* 0x000000823b00720c */ /* 0x080fe20003fa6270 */
[----:B------:R-:W-:Y:S01]  /*f520*/  VIADD R61, R45, 0xe9 ;  /* 0x000000e92d3d7836 */ /* 0x000fe20000000000 */
[----:B------:R-:W-:Y:S02]  /*f530*/  I2FP.F32.S32 R94, R59 ;  /* 0x0000003b005e7245 */ /* 0x000fe40000201400 */
[-C--:B------:R-:W-:Y:S01]  /*f540*/  ISETP.GE.AND P3, PT, R57, R130.reuse, PT ;  /* 0x000000823900720c */ /* 0x080fe20003f66270 */
[----:B------:R3:W-:Y:S01]  /*f550*/  MUFU.TANH R3, R6 ;  /* 0x0000000600037308 */ /* 0x0007e20000002400 */
[----:B------:R-:W-:Y:S01]  /*f560*/  FSEL R87, R49, -INF , !P1 ;  /* 0xff80000031577808 */ /* 0x000fe20004800000 */
[----:B------:R-:W-:Y:S01]  /*f570*/  FFMA.FTZ R55, R94, UR6, R55 ;  /* 0x000000065e377c23 */ /* 0x000fe20008010037 */
[----:B------:R-:W-:-:S02]  /*f580*/  ISETP.GE.AND P1, PT, R63, R130, PT ;  /* 0x000000823f00720c */ /* 0x000fc40003f26270 */
[----:B------:R-:W-:Y:S02]  /*f590*/  I2FP.F32.S32 R49, R61 ;  /* 0x0000003d00317245 */ /* 0x000fe40000201400 */
[----:B------:R-:W-:Y:S01]  /*f5a0*/  FSEL R8, R46, -INF , !P2 ;  /* 0xff8000002e087808 */ /* 0x000fe20005000000 */
[----:B------:R-:W-:Y:S01]  /*f5b0*/  MUFU.TANH R37, R37 ;  /* 0x0000002500257308 */ /* 0x000fe20000002400 */
[----:B-1----:R-:W-:Y:S01]  /*f5c0*/  FSEL R18, R71, -INF , !P6 ;  /* 0xff80000047127808 */ /* 0x002fe20007000000 */
[----:B------:R-:W-:Y:S01]  /*f5d0*/  FFMA.FTZ R46, R49, UR6, R50 ;  /* 0x00000006312e7c23 */ /* 0x000fe20008010032 */
[-C--:B------:R-:W-:Y:S01]  /*f5e0*/  ISETP.GE.AND P6, PT, R57, R128.reuse, PT ;  /* 0x000000803900720c */ /* 0x080fe20003fc6270 */
[----:B------:R-:W-:Y:S01]  /*f5f0*/  FFMA.FTZ R50, R49, UR6, R54 ;  /* 0x0000000631327c23 */ /* 0x000fe20008010036 */
[-C--:B------:R-:W-:Y:S01]  /*f600*/  ISETP.GE.AND P2, PT, R61, R128.reuse, PT ;  /* 0x000000803d00720c */ /* 0x080fe20003f46270 */
[----:B--2---:R-:W-:Y:S01]  /*f610*/  FFMA.FTZ R49, R94, UR6, R0 ;  /* 0x000000065e317c23 */ /* 0x004fe20008010000 */
[----:B------:R-:W-:Y:S01]  /*f620*/  FSEL R83, R51, -INF , !P6 ;  /* 0xff80000033537808 */ /* 0x000fe20007000000 */
[----:B------:R-:W-:Y:S01]  /*f630*/  FFMA.FTZ R51, R88, UR6, R52 ;  /* 0x0000000658337c23 */ /* 0x000fe20008010034 */
[----:B---3--:R-:W-:Y:S01]  /*f640*/  FSEL R6, R47, -INF , !P0 ;  /* 0xff8000002f067808 */ /* 0x008fe20004000000 */
[----:B------:R1:W-:Y:S01]  /*f650*/  MUFU.TANH R57, R4 ;  /* 0x0000000400397308 */ /* 0x0003e20000002400 */
[-C--:B------:R-:W-:Y:S01]  /*f660*/  ISETP.GE.AND P0, PT, R59, R128.reuse, PT ;  /* 0x000000803b00720c */ /* 0x080fe20003f06270 */
[C---:B------:R-:W-:Y:S01]  /*f670*/  VIADD R59, R45.reuse, 0xf1 ;  /* 0x000000f12d3b7836 */ /* 0x040fe20000000000 */
[----:B------:R-:W-:Y:S01]  /*f680*/  FSEL R52, R48, -INF , !P4 ;  /* 0xff80000030347808 */ /* 0x000fe20006000000 */
[C---:B------:R-:W-:Y:S01]  /*f690*/  VIADD R47, R45.reuse, 0xf8 ;  /* 0x000000f82d2f7836 */ /* 0x040fe20000000000 */
[----:B------:R-:W-:-:S02]  /*f6a0*/  ISETP.GE.AND P4, PT, R45, R128, PT ;  /* 0x000000802d00720c */ /* 0x000fc40003f86270 */
[----:B------:R-:W-:Y:S01]  /*f6b0*/  I2FP.F32.S32 R48, R59 ;  /* 0x0000003b00307245 */ /* 0x000fe20000201400 */
[----:B------:R-:W2:Y:S01]  /*f6c0*/  MUFU.TANH R2, R2 ;  /* 0x0000000200027308 */ /* 0x000ea20000002400 */
[----:B------:R-:W-:Y:S02]  /*f6d0*/  ISETP.GE.AND P6, PT, R61, R130, PT ;  /* 0x000000823d00720c */ /* 0x000fe40003fc6270 */
[----:B------:R-:W-:Y:S01]  /*f6e0*/  I2FP.F32.S32 R54, R47 ;  /* 0x0000002f00367245 */ /* 0x000fe20000201400 */
[----:B------:R-:W-:Y:S01]  /*f6f0*/  FFMA.FTZ R41, R48, UR6, R41 ;  /* 0x0000000630297c23 */ /* 0x000fe20008010029 */
[----:B------:R-:W-:Y:S02]  /*f700*/  FSEL R0, R46, -INF , !P6 ;  /* 0xff8000002e007808 */ /* 0x000fe40007000000 */
[----:B------:R-:W-:Y:S01]  /*f710*/  FSEL R10, R10, -INF , !P3 ;  /* 0xff8000000a0a7808 */ /* 0x000fe20005800000 */
[----:B------:R-:W3:Y:S01]  /*f720*/  MUFU.TANH R39, R39 ;  /* 0x0000002700277308 */ /* 0x000ee20000002400 */
[----:B-1----:R-:W-:Y:S01]  /*f730*/  FFMA.FTZ R4, R88, UR6, R43 ;  /* 0x0000000658047c23 */ /* 0x002fe2000801002b */
[----:B------:R-:W-:Y:S01]  /*f740*/  I2FP.F32.S32 R43, R45 ;  /* 0x0000002d002b7245 */ /* 0x000fe20000201400 */
[----:B------:R-:W-:Y:S01]  /*f750*/  VIADD R45, R45, 0xf9 ;  /* 0x000000f92d2d7836 */ /* 0x000fe20000000000 */
[----:B------:R-:W-:-:S02]  /*f760*/  ISETP.GE.AND P3, PT, R63, R128, PT ;  /* 0x000000803f00720c */ /* 0x000fc40003f66270 */
[----:B------:R-:W-:Y:S02]  /*f770*/  FSEL R4, R4, -INF , !P1 ;  /* 0xff80000004047808 */ /* 0x000fe40004800000 */
[----:B------:R-:W1:Y:S01]  /*f780*/  MUFU.TANH R35, R35 ;  /* 0x0000002300237308 */ /* 0x000e620000002400 */
[-C--:B------:R-:W-:Y:S01]  /*f790*/  ISETP.GE.AND P1, PT, R59, R130.reuse, PT ;  /* 0x000000823b00720c */ /* 0x080fe20003f26270 */
[----:B--2---:R-:W-:Y:S01]  /*f7a0*/  FFMA.FTZ R2, R43, UR6, R2 ;  /* 0x000000062b027c23 */ /* 0x004fe20008010002 */
[----:B------:R-:W-:Y:S02]  /*f7b0*/  I2FP.F32.S32 R46, R45 ;  /* 0x0000002d002e7245 */ /* 0x000fe40000201400 */
[----:B------:R-:W-:Y:S01]  /*f7c0*/  FSEL R88, R41, -INF , !P1 ;  /* 0xff80000029587808 */ /* 0x000fe20004800000 */
[----:B------:R-:W-:Y:S01]  /*f7d0*/  BAR.SYNC.DEFER_BLOCKING 0x0 ;  /* 0x0000000000007b1d */ /* 0x000fe20000010000 */
[----:B------:R-:W-:Y:S02]  /*f7e0*/  PLOP3.LUT P1, PT, PT, PT, UP0, 0x80, 0x0 ;  /* 0x000000000000781c */ /* 0x000fe40003f2f008 */
[----:B------:R-:W-:Y:S01]  /*f7f0*/  FSEL R50, R50, -INF , !P2 ;  /* 0xff80000032327808 */ /* 0x000fe20005000000 */
[----:B---3--:R-:W-:Y:S01]  /*f800*/  FFMA.FTZ R48, R48, UR6, R39 ;  /* 0x0000000630307c23 */ /* 0x008fe20008010027 */
[----:B------:R-:W-:-:S02]  /*f810*/  ISETP.GE.AND P6, PT, R47, R130, PT ;  /* 0x000000822f00720c */ /* 0x000fc40003fc6270 */
[-C--:B------:R-:W-:Y:S01]  /*f820*/  ISETP.GE.AND P2, PT, R47, R128.reuse, PT ;  /* 0x000000802f00720c */ /* 0x080fe20003f46270 */
[C---:B------:R-:W-:Y:S01]  /*f830*/  FFMA.FTZ R47, R54.reuse, UR6, R37 ;  /* 0x00000006362f7c23 */ /* 0x040fe20008010025 */
[----:B------:R-:W-:Y:S01]  /*f840*/  FSEL R104, R55, -INF , !P5 ;  /* 0xff80000037687808 */ /* 0x000fe20006800000 */
[----:B------:R-:W-:Y:S01]  /*f850*/  FFMA.FTZ R55, R54, UR6, R57 ;  /* 0x0000000636377c23 */ /* 0x000fe20008010039 */
[C---:B------:R-:W-:Y:S01]  /*f860*/  FFMA.FTZ R54, R46.reuse, UR6, R3 ;  /* 0x000000062e367c23 */ /* 0x040fe20008010003 */
[----:B------:R-:W-:Y:S01]  /*f870*/  FSEL R51, R51, -INF , !P3 ;  /* 0xff80000033337808 */ /* 0x000fe20005800000 */
[----:B-1----:R-:W-:Y:S01]  /*f880*/  FFMA.FTZ R46, R46, UR6, R35 ;  /* 0x000000062e2e7c23 */ /* 0x002fe20008010023 */
[----:B------:R-:W-:Y:S02]  /*f890*/  FSEL R49, R49, -INF , !P0 ;  /* 0xff80000031317808 */ /* 0x000fe40004000000 */
        /* <DEDUP_REMOVED lines=51> */
[----:B------:R-:W-:-:S05]  /*fbd0*/  LOP3.LUT R41, RZ, R3, RZ, 0x33, !PT ;  /* 0x00000003ff297212 */ /* 0x000fca00078e33ff */
        /* <DEDUP_REMOVED lines=25> */
.L_x_2890:
[----:B------:R-:W1:Y:S02]  /*fd70*/  LDC R39, c[0x0][0x248] ;  /* 0x00009200ff277b82 */ /* 0x000e640000000800 */
[----:B-1----:R-:W-:-:S05]  /*fd80*/  IMAD.SHL.U32 R41, R39, 0x100, RZ ;  /* 0x0000010027297824 */ /* 0x002fca00078e00ff */
[----:B------:R-:W-:-:S04]  /*fd90*/  IADD3 R41, -R41, RZ, RZ ;  /* 0x000000ff29297210 */ /* 0x000fc80007ffe1ff */
[----:B------:R-:W-:-:S07]  /*fda0*/  SHF.R.S32.HI R94, RZ, 0x1f, R41 ;  /* 0x0000001fff5e7819 */ /* 0x000fce0000011429 */
.L_x_2891:
[----:B------:R-:W-:Y:S01]  /*fdb0*/  ULDC UR4, c[0x0][0x2d0] ;  /* 0x0000b40000047ab9 */ /* 0x000fe20000000800 */
[----:B------:R-:W-:Y:S01]  /*fdc0*/  BSSY B0, `(.L_x_2892) ;  /* 0x0000064000007945 */ /* 0x000fe20003800000 */
[----:B------:R-:W-:Y:S01]  /*fdd0*/  ISETP.GE.AND P0, PT, R148, UR4, PT ;  /* 0x0000000494007c0c */ /* 0x000fe2000bf06270 */
[----:B------:R-:W-:-:S12]  /*fde0*/  ULDC.64 UR4, c[0x0][0x218] ;  /* 0x0000860000047ab9 */ /* 0x000fd80000000a00 */
        /* <DEDUP_REMOVED lines=35> */
[----:B------:R1:W-:Y:S01]  /*10020*/  @P0 STS.128 [R196+0x2000], RZ ;  /* 0x002000ffc4000388 */ /* 0x0003e20000000c00 */
[----:B------:R-:W-:Y:S01]  /*10030*/  @!P0 LEA.HI.X R107, R98, UR5, R45, 0x1, P3 ;  /* 0x00000005626b8c11 */ /* 0x000fe200098f0c2d */
[----:B------:R-:W-:Y:S01]  /*10040*/  @!P0 IMAD.MOV.U32 R98, RZ, RZ, R120 ;  /* 0x000000ffff628224 */ /* 0x000fe200078e0078 */
[----:B------:R-:W-:Y:S01]  /*10050*/  @!P0 LEA.HI.X R141, R96, UR5, R43, 0x1, P2 ;  /* 0x00000005608d8c11 */ /* 0x000fe200090f0c2b */
[----:B----4-:R-:W-:Y:S01]  /*10060*/  @!P0 IMAD R43, R2, 0xc0, RZ ;  /* 0x000000c0022b8824 */ /* 0x010fe200078e02ff */
        /* <DEDUP_REMOVED lines=25> */
[C---:B---3--:R-:W-:Y:S02]  /*10200*/  @!P0 LEA R176, P3, R45.reuse, UR4, 0x1 ;  /* 0x000000042db08c11 */ /* 0x048fe4000f8608ff */
        /* <DEDUP_REMOVED lines=31> */
.L_x_2893:
[----:B------:R-:W-:Y:S05]  /*10400*/  BSYNC B0 ;  /* 0x0000000000007941 */ /* 0x000fea0003800000 */
.L_x_2892:
[----:B------:R-:W0:Y:S01]  /*10410*/  LDGDEPBAR ;  /* 0x00000000000079af */ /* 0x000e220000000000 */
[----:B------:R-:W-:-:S04]  /*10420*/  LEA R194, P0, R41, R194, 0x1 ;  /* 0x000000c229c27211 */ /* 0x000fc800078008ff */
[----:B------:R-:W-:-:S09]  /*10430*/  LEA.HI.X R195, R41, R195, R94, 0x1, P0 ;  /* 0x000000c329c37211 */ /* 0x000fd200000f0c5e */
.L_x_2889:
        /* <DEDUP_REMOVED lines=92> */
[--C-:B----4-:R-:W-:Y:S01]  /*10a00*/  FFMA.FTZ R176, R24, UR7, -R81.reuse ;  /* 0x0000000718b07c23 */ /* 0x110fe20008010851 */
        /* <DEDUP_REMOVED lines=81> */
[----:B------:R-:W-:Y:S01]  /*10f20*/  FADD.FTZ R176, R211, R176 ;  /* 0x000000b0d3b07221 */ /* 0x000fe20000010000 */
[--C-:B------:R-:W-:Y:S01]  /*10f30*/  FFMA.FTZ R70, R70, UR7, -R81.reuse ;  /* 0x0000000746467c23 */ /* 0x100fe20008010851 */
[--C-:B------:R-:W-:Y:S01]  /*10f40*/  FFMA.FTZ R0, R0, UR7, -R81.reuse ;  /* 0x0000000700007c23 */ /* 0x100fe20008010851 */
[----:B------:R-:W-:Y:S01]  /*10f50*/  FMNMX.FTZ R2, R207, R2, !PT ;  /* 0x00000002cf027209 */ /* 0x000fe20007810000 */
[----:B------:R-:W-:Y:S01]  /*10f60*/  MUFU.EX2 R139, R139 ;  /* 0x0000008b008b7308 */ /* 0x000fe20000000800 */
[----:B------:R-:W-:Y:S01]  /*10f70*/  FADD.FTZ R205, R205, R176 ;  /* 0x000000b0cdcd7221 */ /* 0x000fe20000010000 */
        /* <DEDUP_REMOVED lines=57> */
[----:B-1----:R-:W-:Y:S01]  /*11310*/  FMNMX.FTZ R2, R3, R2, !PT ;  /* 0x0000000203027209 */ /* 0x002fe20007810000 */
[----:B------:R-:W-:Y:S01]  /*11320*/  FFMA.FTZ R3, R4, UR7, -R81 ;  /* 0x0000000704037c23 */ /* 0x000fe20008010851 */
[----:B------:R-:W-:-:S05]  /*11330*/  SHF.R.S32.HI R4, RZ, 0x1, R100 ;  /* 0x00000001ff047819 */ /* 0x000fca0000011464 */
        /* <DEDUP_REMOVED lines=8> */
[----:B------:R-:W-:Y:S02]  /*113c0*/  FMUL.FTZ R58, R129, UR7 ;  /* 0x00000007813a7c20 */ /* 0x000fe40008410000 */
[----:B------:R-:W-:Y:S03]  /*113d0*/  MUFU.EX2 R76, R76 ;  /* 0x0000004c004c7308 */ /* 0x000fe60000000800 */
[----:B------:R-:W-:-:S05]  /*113e0*/  FSEL R58, R58, RZ, P0 ;  /* 0x000000ff3a3a7208 */ /* 0x000fca0000000000 */
[----:B------:R-:W-:Y:S01]  /*113f0*/  FFMA.FTZ R203, R13, UR7, -R58 ;  /* 0x000000070dcb7c23 */ /* 0x000fe2000801083a */
[----:B------:R-:W-:Y:S01]  /*11400*/  SHF.R.S32.HI R13, RZ, 0x1f, R100 ;  /* 0x0000001fff0d7819 */ /* 0x000fe20000011464 */
[--C-:B------:R-:W-:Y:S01]  /*11410*/  FFMA.FTZ R172, R15, UR7, -R58.reuse ;  /* 0x000000070fac7c23 */ /* 0x100fe2000801083a */
[--C-:B------:R-:W-:Y:S01]  /*11420*/  FFMA.FTZ R209, R35, UR7, -R58.reuse ;  /* 0x0000000723d17c23 */ /* 0x100fe2000801083a */
[--C-:B------:R-:W-:Y:S01]  /*11430*/  FFMA.FTZ R146, R27, UR7, -R58.reuse ;  /* 0x000000071b927c23 */ /* 0x100fe2000801083a */
[----:B------:R-:W-:Y:S01]  /*11440*/  LEA.HI R13, R13, R4, RZ, 0x2 ;  /* 0x000000040d0d7211 */ /* 0x000fe200078f10ff */
[--C-:B------:R-:W-:Y:S01]  /*11450*/  FFMA.FTZ R183, R25, UR7, -R58.reuse ;  /* 0x0000000719b77c23 */ /* 0x100fe2000801083a */
[----:B------:R-:W-:Y:S01]  /*11460*/  MUFU.EX2 R203, R203 ;  /* 0x000000cb00cb7308 */ /* 0x000fe20000000800 */
[--C-:B------:R-:W-:Y:S01]  /*11470*/  FFMA.FTZ R126, R7, UR7, -R58.reuse ;  /* 0x00000007077e7c23 */ /* 0x100fe2000801083a */
[----:B------:R-:W-:Y:S01]  /*11480*/  LOP3.LUT R13, R13, 0xfffffffc, RZ, 0xc0, !PT ;  /* 0xfffffffc0d0d7812 */ /* 0x000fe200078ec0ff */
[--C-:B------:R-:W-:Y:S01]  /*11490*/  FFMA.FTZ R120, R5, UR7, -R58.reuse ;  /* 0x0000000705787c23 */ /* 0x100fe2000801083a */
[--C-:B------:R-:W-:Y:S01]  /*114a0*/  FFMA.FTZ R136, R31, UR7, -R58.reuse ;  /* 0x000000071f887c23 */ /* 0x100fe2000801083a */
[--C-:B------:R-:W-:Y:S01]  /*114b0*/  FFMA.FTZ R173, R29, UR7, -R58.reuse ;  /* 0x000000071dad7c23 */ /* 0x100fe2000801083a */
[----:B------:R-:W-:Y:S01]  /*114c0*/  IADD3 R13, R4, -R13, RZ ;  /* 0x8000000d040d7210 */ /* 0x000fe20007ffe0ff */
[--C-:B------:R-:W-:Y:S01]  /*114d0*/  FFMA.FTZ R108, R19, UR7, -R58.reuse ;  /* 0x00000007136c7c23 */ /* 0x100fe2000801083a */
[----:B------:R-:W-:Y:S01]  /*114e0*/  MUFU.EX2 R209, R209 ;  /* 0x000000d100d17308 */ /* 0x000fe20000000800 */
[----:B------:R-:W-:Y:S01]  /*114f0*/  LDSM.16.MT88.4 R4, [R199+0x5400] ;  /* 0x00540000c704783b */ /* 0x000fe20000004200 */
[----:B------:R-:W-:Y:S01]  /*11500*/  LOP3.LUT P0, RZ, R13, 0x2, RZ, 0xc0, !PT ;  /* 0x000000020dff7812 */ /* 0x000fe2000780c0ff */
[--C-:B------:R-:W-:Y:S01]  /*11510*/  FFMA.FTZ R121, R17, UR7, -R58.reuse ;  /* 0x0000000711797c23 */ /* 0x100fe2000801083a */
[--C-:B------:R-:W-:Y:S01]  /*11520*/  FFMA.FTZ R141, R23, UR7, -R58.reuse ;  /* 0x00000007178d7c23 */ /* 0x100fe2000801083a */
[----:B------:R-:W1:Y:S01]  /*11530*/  LDSM.16.MT88.4 R12, [R199+0x5000] ;  /* 0x00500000c70c783b */ /* 0x000e620000004200 */
[----:B------:R-:W-:Y:S01]  /*11540*/  SEL R198, R198, 0xfffffff0, !P0 ;  /* 0xfffffff0c6c67807 */ /* 0x000fe20004000000 */
[--C-:B------:R-:W-:Y:S01]  /*11550*/  FFMA.FTZ R137, R21, UR7, -R58.reuse ;  /* 0x0000000715897c23 */ /* 0x100fe2000801083a */
[----:B------:R-:W2:Y:S01]  /*11560*/  MUFU.EX2 R172, R172 ;  /* 0x000000ac00ac7308 */ /* 0x000ea20000000800 */
[----:B------:R-:W-:Y:S01]  /*11570*/  LDSM.16.MT88.4 R20, [R199+0x5800] ;  /* 0x00580000c714783b */ /* 0x000fe20000004200 */
[----:B------:R-:W-:Y:S01]  /*11580*/  LEA R198, R198, R199, 0x1 ;  /* 0x000000c7c6c67211 */ /* 0x000fe200078e08ff */
[--C-:B------:R-:W-:Y:S01]  /*11590*/  FFMA.FTZ R102, R11, UR7, -R58.reuse ;  /* 0x000000070b667c23 */ /* 0x100fe2000801083a */
        /* <DEDUP_REMOVED lines=33> */
[C---:B-1----:R-:W-:Y:S01]  /*117b0*/  HMMA.16816.F32 R16, R28.reuse, R12, RZ ;  /* 0x0000000c1c10723c */ /* 0x042fe200000018ff */
[--C-:B------:R-:W-:Y:S01]  /*117c0*/  FFMA.FTZ R186, R219, UR7, -R58.reuse ;  /* 0x00000007dbba7c23 */ /* 0x100fe2000801083a */
[--C-:B------:R-:W-:Y:S01]  /*117d0*/  FFMA.FTZ R217, R217, UR7, -R58.reuse ;  /* 0x00000007d9d97c23 */ /* 0x100fe2000801083a */
[----:B------:R-:W1:Y:S01]  /*117e0*/  MUFU.EX2 R126, R126 ;  /* 0x0000007e007e7308 */ /* 0x000e620000000800 */
[----:B--2---:R-:W-:Y:S01]  /*117f0*/  F2FP.F16.F32.PACK_AB R37, R136, R183 ;  /* 0x000000b78825723e */ /* 0x004fe200000000ff */
[----:B------:R-:W-:Y:S01]  /*11800*/  FFMA.FTZ R188, R215, UR7, -R58 ;  /* 0x00000007d7bc7c23 */ /* 0x000fe2000801083a */
[C---:B------:R-:W-:Y:S01]  /*11810*/  HMMA.16816.F32 R12, R28.reuse, R14, RZ ;  /* 0x0000000e1c0c723c */ /* 0x040fe200000018ff */
[----:B------:R-:W-:Y:S01]  /*11820*/  FADD.FTZ R172, R209, R172 ;  /* 0x000000acd1ac7221 */ /* 0x000fe20000010000 */
[--C-:B------:R-:W-:Y:S01]  /*11830*/  FFMA.FTZ R201, R201, UR7, -R58.reuse ;  /* 0x00000007c9c97c23 */ /* 0x100fe2000801083a */
[--C-:B------:R-:W-:Y:S01]  /*11840*/  FFMA.FTZ R179, R179, UR7, -R58.reuse ;  /* 0x00000007b3b37c23 */ /* 0x100fe2000801083a */
[----:B------:R-:W-:Y:S01]  /*11850*/  FFMA.FTZ R147, R147, UR7, -R58 ;  /* 0x0000000793937c23 */ /* 0x000fe2000801083a */
[----:B------:R-:W-:Y:S01]  /*11860*/  MUFU.EX2 R141, R141 ;  /* 0x0000008d008d7308 */ /* 0x000fe20000000800 */
[C---:B---3--:R-:W-:Y:S01]  /*11870*/  HMMA.16816.F32 R8, R28.reuse, R24, RZ ;  /* 0x000000181c08723c */ /* 0x048fe200000018ff */
[----:B------:R-:W-:Y:S01]  /*11880*/  FADD.FTZ R203, R203, R172 ;  /* 0x000000accbcb7221 */ /* 0x000fe20000010000 */
[--C-:B------:R-:W-:Y:S01]  /*11890*/  FFMA.FTZ R101, R101, UR7, -R58.reuse ;  /* 0x0000000765657c23 */ /* 0x100fe2000801083a */
[--C-:B------:R-:W-:Y:S01]  /*118a0*/  FFMA.FTZ R87, R87, UR7, -R58.reuse ;  /* 0x0000000757577c23 */ /* 0x100fe2000801083a */
[--C-:B------:R-:W-:Y:S01]  /*118b0*/  FFMA.FTZ R95, R95, UR7, -R58.reuse ;  /* 0x000000075f5f7c23 */ /* 0x100fe2000801083a */
[--C-:B------:R-:W-:Y:S01]  /*118c0*/  FFMA.FTZ R83, R83, UR7, -R58.reuse ;  /* 0x0000000753537c23 */ /* 0x100fe2000801083a */
[----:B------:R-:W-:Y:S01]  /*118d0*/  HMMA.16816.F32 R28, R28, R26, RZ ;  /* 0x0000001a1c1c723c */ /* 0x000fe200000018ff */
[----:B------:R-:W2:Y:S01]  /*118e0*/  MUFU.EX2 R120, R120 ;  /* 0x0000007800787308 */ /* 0x000ea20000000800 */
[----:B-1----:R-:W-:Y:S01]  /*118f0*/  F2FP.F16.F32.PACK_AB R39, R126, R173 ;  /* 0x000000ad7e27723e */ /* 0x002fe200000000ff */
[--C-:B------:R-:W-:Y:S01]  /*11900*/  FFMA.FTZ R53, R53, UR7, -R58.reuse ;  /* 0x0000000735357c23 */ /* 0x100fe2000801083a */
[----:B------:R-:W-:Y:S01]  /*11910*/  F2FP.F16.F32.PACK_AB R24, R122, R171 ;  /* 0x000000ab7a18723e */ /* 0x000fe200000000ff */
[--C-:B------:R-:W-:Y:S01]  /*11920*/  FFMA.FTZ R52, R52, UR7, -R58.reuse ;  /* 0x0000000734347c23 */ /* 0x100fe2000801083a */
[--C-:B------:R-:W-:Y:S01]  /*11930*/  FFMA.FTZ R51, R51, UR7, -R58.reuse ;  /* 0x0000000733337c23 */ /* 0x100fe2000801083a */
[----:B------:R-:W-:Y:S01]  /*11940*/  F2FP.F16.F32.PACK_AB R26, R112, R139 ;  /* 0x0000008b701a723e */ /* 0x000fe200000000ff */
[----:B------:R-:W-:Y:S01]  /*11950*/  FFMA.FTZ R50, R50, UR7, -R58 ;  /* 0x0000000732327c23 */ /* 0x000fe2000801083a */
[----:B------:R-:W-:Y:S01]  /*11960*/  MUFU.EX2 R137, R137 ;  /* 0x0000008900897308 */ /* 0x000fe20000000800 */
[C---:B------:R-:W-:Y:S06]  /*11970*/  HMMA.16816.F32 R16, R36.reuse, R4, R16 ;  /* 0x000000042410723c */ /* 0x040fec0000001810 */
        /* <DEDUP_REMOVED lines=106> */
[----:B------:R-:W1:Y:S01]  /*12020*/  LDSM.16.MT88.4 R24, [R199+0x7800] ;  /* 0x00780000c718783b */ /* 0x000e620000004200 */
[----:B------:R-:W-:Y:S02]  /*12030*/  FADD.FTZ R132, R132, R177 ;  /* 0x000000b184847221 */ /* 0x000fe40000010000 */
[C---:B------:R-:W-:Y:S02]  /*12040*/  HMMA.16816.F32 R8, R20.reuse, R32, R8 ;  /* 0x000000201408723c */ /* 0x040fe40000001808 */
[----:B------:R-:W-:Y:S01]  /*12050*/  FADD.FTZ R171, R171, R132 ;  /* 0x00000084abab7221 */ /* 0x000fe20000010000 */
[----:B------:R-:W-:Y:S03]  /*12060*/  MUFU.EX2 R184, R184 ;  /* 0x000000b800b87308 */ /* 0x000fe60000000800 */
[----:B------:R-:W-:Y:S01]  /*12070*/  FADD.FTZ R122, R122, R171 ;  /* 0x000000ab7a7a7221 */ /* 0x000fe20000010000 */
[----:B------:R-:W-:Y:S01]  /*12080*/  HMMA.16816.F32 R28, R20, R34, R28 ;  /* 0x00000022141c723c */ /* 0x000fe2000000181c */
[----:B------:R-:W5:Y:S01]  /*12090*/  LDSM.16.MT88.4 R20, [R198+0x7800] ;  /* 0x00780000c614783b */ /* 0x000f620000004200 */
[----:B------:R-:W-:Y:S01]  /*120a0*/  FFMA.FTZ R171, R46, UR7, -R58 ;  /* 0x000000072eab7c23 */ /* 0x000fe2000801083a */
[----:B------:R-:W-:Y:S01]  /*120b0*/  FADD.FTZ R139, R139, R122 ;  /* 0x0000007a8b8b7221 */ /* 0x000fe20000010000 */
[----:B------:R-:W4:Y:S01]  /*120c0*/  MUFU.EX2 R225, R225 ;  /* 0x000000e100e17308 */ /* 0x000f220000000800 */
[----:B--2---:R-:W-:-:S02]  /*120d0*/  F2FP.F16.F32.PACK_AB R38, R72, R73 ;  /* 0x000000494826723e */ /* 0x004fc400000000ff */
[----:B------:R-:W-:-:S04]  /*120e0*/  FADD.FTZ R112, R112, R139 ;  /* 0x0000008b70707221 */ /* 0x000fc80000010000 */
[----:B------:R-:W-:Y:S01]  /*120f0*/  FADD.FTZ R123, R123, R112 ;  /* 0x000000707b7b7221 */ /* 0x000fe20000010000 */
[----:B------:R-:W-:Y:S03]  /*12100*/  MUFU.EX2 R186, R186 ;  /* 0x000000ba00ba7308 */ /* 0x000fe60000000800 */
[----:B------:R-:W-:-:S04]  /*12110*/  FADD.FTZ R106, R106, R123 ;  /* 0x0000007b6a6a7221 */ /* 0x000fc80000010000 */
[----:B------:R-:W-:Y:S01]  /*12120*/  FADD.FTZ R115, R115, R106 ;  /* 0x0000006a73737221 */ /* 0x000fe20000010000 */
[----:B------:R-:W2:Y:S01]  /*12130*/  MUFU.EX2 R215, R217 ;  /* 0x000000d900d77308 */ /* 0x000ea20000000800 */
[----:B----4-:R-:W-:Y:S02]  /*12140*/  F2FP.F16.F32.PACK_AB R37, R225, R184 ;  /* 0x000000b8e125723e */ /* 0x010fe400000000ff */
[----:B------:R-:W-:-:S04]  /*12150*/  FADD.FTZ R98, R98, R115 ;  /* 0x0000007362627221 */ /* 0x000fc80000010000 */
[----:B------:R-:W-:Y:S01]  /*12160*/  FADD.FTZ R111, R111, R98 ;  /* 0x000000626f6f7221 */ /* 0x000fe20000010000 */
[----:B------:R-:W-:Y:S03]  /*12170*/  MUFU.EX2 R71, R71 ;  /* 0x0000004700477308 */ /* 0x000fe60000000800 */
[----:B------:R-:W-:-:S04]  /*12180*/  FADD.FTZ R96, R96, R111 ;  /* 0x0000006f60607221 */ /* 0x000fc80000010000 */
[----:B------:R-:W-:Y:S01]  /*12190*/  FADD.FTZ R107, R107, R96 ;  /* 0x000000606b6b7221 */ /* 0x000fe20000010000 */
[----:B------:R-:W4:Y:S01]  /*121a0*/  MUFU.EX2 R70, R70 ;  /* 0x0000004600467308 */ /* 0x000f220000000800 */
[----:B--2---:R-:W-:Y:S02]  /*121b0*/  F2FP.F16.F32.PACK_AB R39, R215, R186 ;  /* 0x000000bad727723e */ /* 0x004fe400000000ff */
[----:B------:R-:W-:-:S04]  /*121c0*/  FADD.FTZ R94, R94, R107 ;  /* 0x0000006b5e5e7221 */ /* 0x000fc80000010000 */
[----:B------:R-:W-:Y:S01]  /*121d0*/  FADD.FTZ R105, R105, R94 ;  /* 0x0000005e69697221 */ /* 0x000fe20000010000 */
[----:B------:R-:W-:Y:S01]  /*121e0*/  HMMA.16816.F32 R16, R36, R4, R16 ;  /* 0x000000042410723c */ /* 0x000fe20000001810 */
[----:B------:R-:W-:Y:S02]  /*121f0*/  MUFU.EX2 R69, R69 ;  /* 0x0000004500457308 */ /* 0x000fe40000000800 */
[----:B------:R-:W-:-:S03]  /*12200*/  FADD.FTZ R92, R92, R105 ;  /* 0x000000695c5c7221 */ /* 0x000fc60000010000 */
[C---:B------:R-:W-:Y:S01]  /*12210*/  HMMA.16816.F32 R12, R36.reuse, R6, R12 ;  /* 0x00000006240c723c */ /* 0x040fe2000000180c */
[----:B------:R-:W-:Y:S01]  /*12220*/  FADD.FTZ R4, R136, R183 ;  /* 0x000000b788047221 */ /* 0x000fe20000010000 */
[----:B------:R-:W-:Y:S01]  /*12230*/  FFMA.FTZ R136, R169, UR7, -R58 ;  /* 0x00000007a9887c23 */ /* 0x000fe2000801083a */
[----:B------:R-:W2:Y:S01]  /*12240*/  MUFU.EX2 R68, R68 ;  /* 0x0000004400447308 */ /* 0x000ea20000000800 */
[----:B----4-:R-:W-:Y:S01]  /*12250*/  F2FP.F16.F32.PACK_AB R32, R70, R71 ;  /* 0x000000474620723e */ /* 0x010fe200000000ff */
        /* <DEDUP_REMOVED lines=13> */
[----:B--2---:R-:W-:Y:S01]  /*12330*/  F2FP.F16.F32.PACK_AB R34, R68, R69 ;  /* 0x000000454422723e */ /* 0x004fe200000000ff */
[----:B------:R-:W-:Y:S01]  /*12340*/  FADD.FTZ R137, R137, R120 ;  /* 0x0000007889897221 */ /* 0x000fe20000010000 */
[--C-:B------:R-:W-:Y:S01]  /*12350*/  FFMA.FTZ R37, R135, UR7, -R58.reuse ;  /* 0x0000000787257c23 */ /* 0x100fe2000801083a */
[--C-:B------:R-:W-:Y:S01]  /*12360*/  FFMA.FTZ R38, R127, UR7, -R58.reuse ;  /* 0x000000077f267c23 */ /* 0x100fe2000801083a */
[--C-:B------:R-:W-:Y:S01]  /*12370*/  FFMA.FTZ R39, R113, UR7, -R58.reuse ;  /* 0x0000000771277c23 */ /* 0x100fe2000801083a */
[----:B------:R-:W-:Y:S01]  /*12380*/  FADD.FTZ R108, R108, R137 ;  /* 0x000000896c6c7221 */ /* 0x000fe20000010000 */
[----:B------:R-:W-:Y:S01]  /*12390*/  FFMA.FTZ R42, R103, UR7, -R58 ;  /* 0x00000007672a7c23 */ /* 0x000fe2000801083a */
[----:B------:R-:W-:Y:S01]  /*123a0*/  MUFU.EX2 R146, R146 ;  /* 0x0000009200927308 */ /* 0x000fe20000000800 */
[----:B------:R-:W-:Y:S01]  /*123b0*/  FFMA.FTZ R43, R88, UR7, -R81 ;  /* 0x00000007582b7c23 */ /* 0x000fe20008010851 */
[----:B------:R-:W-:Y:S01]  /*123c0*/  FADD.FTZ R121, R121, R108 ;  /* 0x0000006c79797221 */ /* 0x000fe20000010000 */
[----:B------:R-:W-:Y:S01]  /*123d0*/  FADD.FTZ R88, R86, R97 ;  /* 0x0000006156587221 */ /* 0x000fe20000010000 */
[----:B------:R-:W-:Y:S01]  /*123e0*/  FFMA.FTZ R90, R93, UR7, -R58 ;  /* 0x000000075d5a7c23 */ /* 0x000fe2000801083a */
[----:B------:R-:W-:Y:S01]  /*123f0*/  FFMA.FTZ R36, R104, UR7, -R81 ;  /* 0x0000000768247c23 */ /* 0x000fe20008010851 */
        /* <DEDUP_REMOVED lines=28> */
[----:B-----5:R-:W-:Y:S01]  /*125c0*/  HMMA.16816.F32 R8, R32, R20, R8 ;  /* 0x000000142008723c */ /* 0x020fe20000001808 */
[----:B------:R-:W-:Y:S01]  /*125d0*/  FADD.FTZ R181, R181, R124 ;  /* 0x0000007cb5b57221 */ /* 0x000fe20000010000 */
[----:B------:R-:W-:-:S03]  /*125e0*/  FADD.FTZ R76, R76, R77 ;  /* 0x0000004d4c4c7221 */ /* 0x000fc60000010000 */
[----:B------:R-:W-:Y:S01]  /*125f0*/  MUFU.EX2 R136, R136 ;  /* 0x0000008800887308 */ /* 0x000fe20000000800 */
[----:B------:R-:W-:Y:S01]  /*12600*/  HMMA.16816.F32 R28, R32, R22, R28 ;  /* 0x00000016201c723c */ /* 0x000fe2000000181c */
[----:B------:R-:W5:Y:S01]  /*12610*/  LDSM.16.MT88.4 R32, [R199+0x8000] ;  /* 0x00800000c720783b */ /* 0x000f620000004200 */
[----:B------:R-:W-:Y:S01]  /*12620*/  FADD.FTZ R181, R134, R181 ;  /* 0x000000b586b57221 */ /* 0x000fe20000010000 */
[----:B----4-:R-:W-:Y:S01]  /*12630*/  F2FP.F16.F32.PACK_AB R20, R66, R67 ;  /* 0x000000434214723e */ /* 0x010fe200000000ff */
[----:B------:R-:W-:Y:S02]  /*12640*/  FADD.FTZ R75, R75, R76 ;  /* 0x0000004c4b4b7221 */ /* 0x000fe40000010000 */
        /* <DEDUP_REMOVED lines=29> */
[----:B---3--:R-:W-:Y:S01]  /*12820*/  HMMA.16816.F32 R16, R20, R4, R16 ;  /* 0x000000041410723c */ /* 0x008fe20000001810 */
[----:B------:R-:W-:Y:S01]  /*12830*/  MUFU.EX2 R61, R61 ;  /* 0x0000003d003d7308 */ /* 0x000fe20000000800 */
[----:B------:R-:W-:Y:S01]  /*12840*/  FADD.FTZ R64, R64, R65 ;  /* 0x0000004140407221 */ /* 0x000fe20000010000 */
[----:B------:R-:W-:-:S03]  /*12850*/  FADD.FTZ R227, R227, R182 ;  /* 0x000000b6e3e37221 */ /* 0x000fc60000010000 */
        /* <DEDUP_REMOVED lines=15> */
[----:B------:R-:W-:Y:S01]  /*12950*/  FADD.FTZ R62, R62, R63 ;  /* 0x0000003f3e3e7221 */ /* 0x000fe20000010000 */
[----:B------:R-:W-:Y:S02]  /*12960*/  LDSM.16.MT88.4 R184, [R199+0x8c00] ;  /* 0x008c0000c7b8783b */ /* 0x000fe40000004200 */
        /* <DEDUP_REMOVED lines=15> */
[----:B---3--:R-:W-:Y:S01]  /*12a60*/  F2FP.F16.F32.PACK_AB R27, R101, R42 ;  /* 0x0000002a651b723e */ /* 0x008fe200000000ff */
[----:B------:R-:W-:-:S06]  /*12a70*/  FADD.FTZ R38, R38, R37 ;  /* 0x0000002526267221 */ /* 0x000fcc0000010000 */
        /* <DEDUP_REMOVED lines=8> */
[----:B----4-:R-:W-:Y:S01]  /*12b00*/  F2FP.F16.F32.PACK_AB R4, R56, R59 ;  /* 0x0000003b3804723e */ /* 0x010fe200000000ff */
[----:B------:R-:W-:Y:S01]  /*12b10*/  LDSM.16.MT88.4 R24, [R199+0x8800] ;  /* 0x00880000c718783b */ /* 0x000fe20000004200 */
[----:B------:R-:W-:-:S02]  /*12b20*/  FADD.FTZ R59, R59, R60 ;  /* 0x0000003c3b3b7221 */ /* 0x000fc40000010000 */
[----:B------:R-:W2:Y:S02]  /*12b30*/  MUFU.EX2 R86, R90 ;  /* 0x0000005a00567308 */ /* 0x000ea40000000800 */
[----:B---3--:R-:W-:Y:S01]  /*12b40*/  F2FP.F16.F32.PACK_AB R6, R44, R57 ;  /* 0x000000392c06723e */ /* 0x008fe200000000ff */
[----:B------:R-:W-:-:S04]  /*12b50*/  FADD.FTZ R56, R56, R59 ;  /* 0x0000003b38387221 */ /* 0x000fc80000010000 */
[----:B------:R-:W-:Y:S01]  /*12b60*/  FADD.FTZ R57, R57, R56 ;  /* 0x0000003839397221 */ /* 0x000fe20000010000 */
[----:B------:R-:W-:Y:S03]  /*12b70*/  MUFU.EX2 R87, R87 ;  /* 0x0000005700577308 */ /* 0x000fe60000000800 */
[----:B------:R-:W-:-:S05]  /*12b80*/  FADD.FTZ R44, R44, R57 ;  /* 0x000000392c2c7221 */ /* 0x000fca0000010000 */
[----:B------:R-:W3:Y:S01]  /*12b90*/  MUFU.EX2 R84, R83 ;  /* 0x0000005300547308 */ /* 0x000ee20000000800 */
[----:B--2---:R-:W-:-:S07]  /*12ba0*/  F2FP.F16.F32.PACK_AB R5, R86, R93 ;  /* 0x0000005d5605723e */ /* 0x004fce00000000ff */
[----:B------:R-:W-:Y:S08]  /*12bb0*/  MUFU.EX2 R45, R45 ;  /* 0x0000002d002d7308 */ /* 0x000ff00000000800 */
[----:B------:R-:W2:Y:S01]  /*12bc0*/  MUFU.EX2 R2, R2 ;  /* 0x0000000200027308 */ /* 0x000ea20000000800 */
[----:B---3--:R-:W-:-:S07]  /*12bd0*/  F2FP.F16.F32.PACK_AB R7, R84, R87 ;  /* 0x000000575407723e */ /* 0x008fce00000000ff */
        /* <DEDUP_REMOVED lines=8> */
[----:B------:R-:W-:-:S06]  /*12c60*/  FFMA.FTZ R33, R49, UR7, -R58 ;  /* 0x0000000731217c23 */ /* 0x000fcc000801083a */
        /* <DEDUP_REMOVED lines=21> */
[----:B------:R-:W-:-:S02]  /*12dc0*/  FFMA.FTZ R24, R47, UR7, -R58 ;  /* 0x000000072f187c23 */ /* 0x000fc4000801083a */
        /* <DEDUP_REMOVED lines=76> */
[----:B------:R-:W-:-:S06]  /*13290*/  @P4 VIADD R7, R7, 0x1 ;  /* 0x0000000107074836 */ /* 0x000fcc0000000000 */
[----:B------:R-:W-:Y:S02]  /*132a0*/  @!P0 IMAD.MOV R7, RZ, RZ, -R7 ;  /* 0x000000ffff078224 */ /* 0x000fe400078e0a07 */
[----:B------:R-:W-:-:S04]  /*132b0*/  @!P2 IADD3 R8, -R8, RZ, RZ ;  /* 0x000000ff0808a210 */ /* 0x000fc80007ffe1ff */
[C---:B------:R-:W-:Y:S02]  /*132c0*/  SEL R5, R4.reuse, R8, !P1 ;  /* 0x0000000804057207 */ /* 0x040fe40004800000 */
[----:B------:R-:W-:-:S03]  /*132d0*/  SEL R4, R4, R7, !P1 ;  /* 0x0000000704047207 */ /* 0x000fc60004800000 */
        /* <DEDUP_REMOVED lines=8> */
[----:B------:R-:W-:Y:S02]  /*13360*/  SHF.R.S32.HI R2, RZ, 0x1f, R4 ;  /* 0x0000001fff027819 */ /* 0x000fe40000011404 */
[----:B--2---:R-:W-:-:S03]  /*13370*/  IADD3 R0, -R3, R0, RZ ;  /* 0x0000000003007210 */ /* 0x004fc60007ffe1ff */
[----:B------:R-:W-:Y:S01]  /*13380*/  IMAD R3, R2, R7, RZ ;  /* 0x0000000702037224 */ /* 0x000fe200078e02ff */
[----:B------:R-:W-:-:S03]  /*13390*/  SHF.R.S32.HI R2, RZ, 0x1f, R0 ;  /* 0x0000001fff027819 */ /* 0x000fc60000011400 */
[----:B------:R-:W-:Y:S01]  /*133a0*/  IMAD R3, R4, UR5, R3 ;  /* 0x0000000504037c24 */ /* 0x000fe2000f8e0203 */
[----:B------:R-:W-:Y:S02]  /*133b0*/  ULDC.64 UR4, c[0x0][0x238] ;  /* 0x00008e0000047ab9 */ /* 0x000fe40000000a00 */
[----:B------:R-:W-:Y:S02]  /*133c0*/  IMAD R5, R2, UR4, RZ ;  /* 0x0000000402057c24 */ /* 0x000fe4000f8e02ff */
[----:B------:R-:W-:Y:S02]  /*133d0*/  IMAD.IADD R9, R9, 0x1, R3 ;  /* 0x0000000109097824 */ /* 0x000fe400078e0203 */
[C---:B------:R-:W-:Y:S02]  /*133e0*/  IMAD R5, R0.reuse, UR5, R5 ;  /* 0x0000000500057c24 */ /* 0x040fe4000f8e0205 */
[----:B------:R-:W-:-:S04]  /*133f0*/  IMAD.WIDE.U32 R8, R0, UR4, R8 ;  /* 0x0000000400087c25 */ /* 0x000fc8000f8e0008 */
[----:B------:R-:W-:Y:S01]  /*13400*/  IMAD.MOV.U32 R4, RZ, RZ, R8 ;  /* 0x000000ffff047224 */ /* 0x000fe200078e0008 */
[----:B------:R-:W-:Y:S01]  /*13410*/  IADD3 R9, R9, R5, RZ ;  /* 0x0000000509097210 */ /* 0x000fe20007ffe0ff */
[----:B------:R-:W-:Y:S06]  /*13420*/  BRA `(.L_x_2896) ;  /* 0x0000000000107947 */ /* 0x000fec0003800000 */
.L_x_2895:
[----:B------:R-:W1:Y:S02]  /*13430*/  LDC R7, c[0x0][0x250] ;  /* 0x00009400ff077b82 */ /* 0x000e640000000800 */
[----:B-1----:R-:W-:-:S05]  /*13440*/  IMAD.SHL.U32 R4, R7, 0x100, RZ ;  /* 0x0000010007047824 */ /* 0x002fca00078e00ff */
[----:B------:R-:W-:-:S04]  /*13450*/  IADD3 R4, -R4, RZ, RZ ;  /* 0x000000ff04047210 */ /* 0x000fc80007ffe1ff */
[----:B------:R-:W-:-:S07]  /*13460*/  SHF.R.S32.HI R9, RZ, 0x1f, R4 ;  /* 0x0000001fff097819 */ /* 0x000fce0000011404 */
.L_x_2896:
[----:B------:R-:W-:Y:S01]  /*13470*/  ULDC UR4, c[0x0][0x2d0] ;  /* 0x0000b40000047ab9 */ /* 0x000fe20000000800 */
[----:B------:R-:W-:Y:S01]  /*13480*/  LEA R220, P1, R4, R220, 0x1 ;  /* 0x000000dc04dc7211 */ /* 0x000fe200078208ff */
[----:B------:R-:W-:Y:S01]  /*13490*/  UISETP.GT.AND UP0, UPT, UR8, UR18, UPT ;  /* 0x000000120800728c */ /* 0x000fe2000bf04270 */
[----:B------:R-:W-:Y:S01]  /*134a0*/  ISETP.GE.AND P0, PT, R148, UR4, PT ;  /* 0x0000000494007c0c */ /* 0x000fe2000bf06270 */
[----:B------:R-:W-:Y:S01]  /*134b0*/  ULDC.64 UR4, c[0x0][0x220] ;  /* 0x0000880000047ab9 */ /* 0x000fe20000000a00 */
[----:B------:R-:W-:-:S11]  /*134c0*/  LEA.HI.X R221, R4, R221, R9, 0x1, P1 ;  /* 0x000000dd04dd7211 */ /* 0x000fd600008f0c09 */
[----:B------:R-:W1:Y:S01]  /*134d0*/  @!P0 LDC R118, c[0x0][0x254] ;  /* 0x00009500ff768b82 */ /* 0x000e620000000800 */
[CC--:B------:R-:W-:Y:S01]  /*134e0*/  @!P0 IADD3 R3, P2, P1, R4.reuse, R116.reuse, R175 ;  /* 0x0000007404038210 */ /* 0x0c0fe2000795e0af */
[----:B------:R-:W-:Y:S01]  /*134f0*/  @P0 STS [R196+0x5000], RZ ;  /* 0x005000ffc4000388 */ /* 0x000fe20000000800 */
[----:B------:R-:W-:Y:S02]  /*13500*/  @!P0 IMAD.MOV.U32 R18, RZ, RZ, R116 ;  /* 0x000000ffff128224 */ /* 0x000fe400078e0074 */
[----:B------:R-:W-:Y:S01]  /*13510*/  @!P0 IADD3.X R0, R9, R119, R174, P2, P1 ;  /* 0x0000007709008210 */ /* 0x000fe200017e24ae */
[----:B------:R-:W-:Y:S01]  /*13520*/  @P0 STS [R196+0x5004], RZ ;  /* 0x005004ffc4000388 */ /* 0x000fe20000000800 */
[----:B------:R-:W-:Y:S01]  /*13530*/  @!P0 LEA R14, P2, R3, UR4, 0x1 ;  /* 0x00000004030e8c11 */ /* 0x000fe2000f8408ff */
[----:B------:R-:W2:Y:S01]  /*13540*/  @!P0 LDC R6, c[0x0][0x254] ;  /* 0x00009500ff068b82 */ /* 0x000ea20000000800 */
[----:B------:R-:W-:Y:S01]  /*13550*/  @!P0 LEA R11, P1, R7, R116, 0x6 ;  /* 0x00000074070b8211 */ /* 0x000fe200078230ff */
[----:B------:R-:W-:Y:S01]  /*13560*/  @P0 STS.64 [R196+0x5008], RZ ;  /* 0x005008ffc4000388 */ /* 0x000fe20000000a00 */
[----:B------:R-:W-:Y:S01]  /*13570*/  @!P0 LEA.HI.X R15, R3, UR5, R0, 0x1, P2 ;  /* 0x00000005030f8c11 */ /* 0x000fe200090f0c00 */
[--C-:B------:R-:W-:Y:S01]  /*13580*/  @!P0 IMAD.MOV.U32 R19, RZ, RZ, R119.reuse ;  /* 0x000000ffff138224 */ /* 0x100fe200078e0077 */
[----:B------:R-:W-:Y:S01]  /*13590*/  @!P0 IADD3 R11, P2, R4, R11, RZ ;  /* 0x0000000b040b8210 */ /* 0x000fe20007f5e0ff */
[----:B------:R-:W-:Y:S01]  /*135a0*/  @!PT LDS RZ, [RZ] ;  /* 0x00000000fffff984 */ /* 0x000fe20000000800 */
[----:B------:R-:W-:Y:S01]  /*135b0*/  @!PT LDS RZ, [RZ] ;  /* 0x00000000fffff984 */ /* 0x000fe20000000800 */
[----:B------:R-:W-:Y:S01]  /*135c0*/  @!PT LDS RZ, [RZ] ;  /* 0x00000000fffff984 */ /* 0x000fe20000000800 */
[----:B------:R-:W-:Y:S01]  /*135d0*/  @!P0 LDGSTS.E.BYPASS.LTC128B.128 [R196+0x5000], desc[UR10][R220.64] ;  /* 0x05000000dcc48fae */ /* 0x000fe2000b901d4a */
[----:B------:R-:W-:Y:S01]  /*135e0*/  @!P0 IMAD.MOV.U32 R16, RZ, RZ, R116 ;  /* 0x000000ffff108224 */ /* 0x000fe200078e0074 */
[----:B------:R-:W3:Y:S01]  /*135f0*/  @!P0 LDC R5, c[0x0][0x254] ;  /* 0x00009500ff058b82 */ /* 0x000ee20000000800 */
[----:B------:R-:W-:Y:S01]  /*13600*/  @!P0 IMAD.MOV.U32 R17, RZ, RZ, R119 ;  /* 0x000000ffff118224 */ /* 0x000fe200078e0077 */
[----:B------:R-:W-:Y:S01]  /*13610*/  @P0 STS.128 [R196+0x5800], RZ ;  /* 0x005800ffc4000388 */ /* 0x000fe20000000c00 */
[----:B------:R-:W-:-:S03]  /*13620*/  @!P0 IMAD.WIDE.U32 R18, R7, 0xa0, R18 ;  /* 0x000000a007128825 */ /* 0x000fc600078e0012 */
[----:B------:R-:W-:Y:S01]  /*13630*/  @!PT LDS RZ, [RZ] ;  /* 0x00000000fffff984 */ /* 0x000fe20000000800 */
[----:B------:R-:W-:Y:S01]  /*13640*/  @!PT LDS RZ, [RZ] ;  /* 0x00000000fffff984 */ /* 0x000fe20000000800 */
[----:B------:R-:W-:Y:S01]  /*13650*/  @!PT LDS RZ, [RZ] ;  /* 0x00000000fffff984 */ /* 0x000fe20000000800 */
[----:B------:R4:W-:Y:S01]  /*13660*/  @!P0 LDGSTS.E.BYPASS.LTC128B.128 [R196+0x5800], desc[UR10][R14.64] ;  /* 0x058000000ec48fae */ /* 0x0009e2000b901d4a */
[C---:B------:R-:W-:Y:S01]  /*13670*/  @!P0 IMAD.WIDE.U32 R16, R7.reuse, 0xc0, R16 ;  /* 0x000000c007108825 */ /* 0x040fe200078e0010 */
[----:B-1----:R-:W-:Y:S01]  /*13680*/  @!P0 LEA.HI.X R8, R7, R119, R118, 0x6, P1 ;  /* 0x0000007707088211 */ /* 0x002fe200008f3476 */
[----:B------:R-:W1:Y:S01]  /*13690*/  @!P0 LDC R3, c[0x0][0x254] ;  /* 0x00009500ff038b82 */ /* 0x000e620000000800 */
[----:B------:R-:W-:Y:S01]  /*136a0*/  @!P0 LEA R20, P1, R11, UR4, 0x1 ;  /* 0x000000040b148c11 */ /* 0x000fe2000f8208ff */
[----:B------:R-:W-:Y:S01]  /*136b0*/  @!P0 IMAD.MOV.U32 R118, RZ, RZ, R116 ;  /* 0x000000ffff768224 */ /* 0x000fe200078e0074 */
[----:B------:R-:W-:Y:S01]  /*136c0*/  @P0 STS.128 [R196+0x6000], RZ ;  /* 0x006000ffc4000388 */ /* 0x000fe20000000c00 */
[----:B------:R-:W-:Y:S02]  /*136d0*/  @!P0 IMAD.X R8, R9, 0x1, R8, P2 ;  /* 0x0000000109088824 */ /* 0x000fe400010e0608 */
[----:B------:R-:W-:Y:S02]  /*136e0*/  @!P0 IMAD.WIDE.U32 R12, R7, 0x60, R118 ;  /* 0x00000060070c8825 */ /* 0x000fe400078e0076 */
[----:B------:R-:W5:Y:S01]  /*136f0*/  @!P0 LDC R2, c[0x0][0x254] ;  /* 0x00009500ff028b82 */ /* 0x000f620000000800 */
[----:B------:R-:W-:Y:S01]  /*13700*/  @!P0 LEA.HI.X R21, R11, UR5, R8, 0x1, P1 ;  /* 0x000000050b158c11 */ /* 0x000fe200088f0c08 */
[----:B--2---:R-:W-:Y:S01]  /*13710*/  @!P0 IMAD R6, R6, 0x60, RZ ;  /* 0x0000006006068824 */ /* 0x004fe200078e02ff */
[----:B------:R-:W-:-:S03]  /*13720*/  @!P0 IADD3 R11, P1, R4, R12, RZ ;  /* 0x0000000c040b8210 */ /* 0x000fc60007f3e0ff */
[----:B------:R-:W-:Y:S01]  /*13730*/  @!PT LDS RZ, [RZ] ;  /* 0x00000000fffff984 */ /* 0x000fe20000000800 */
[----:B------:R-:W-:Y:S01]  /*13740*/  @!PT LDS RZ, [RZ] ;  /* 0x00000000fffff984 */ /* 0x000fe20000000800 */
[----:B------:R-:W-:Y:S01]  /*13750*/  @!PT LDS RZ, [RZ] ;  /* 0x00000000fffff984 */ /* 0x000fe20000000800 */
[----:B------:R-:W-:Y:S01]  /*13760*/  @!P0 LDGSTS.E.BYPASS.LTC128B.128 [R196+0x6000], desc[UR10][R20.64] ;  /* 0x0600000014c48fae */ /* 0x000fe2000b901d4a */
[----:B------:R-:W-:Y:S01]  /*13770*/  @!P0 IADD3.X R6, R9, R13, R6, P1, !PT ;  /* 0x0000000d09068210 */ /* 0x000fe20000ffe406 */
[----:B------:R-:W2:Y:S01]  /*13780*/  @!P0 LDC R0, c[0x0][0x254] ;  /* 0x00009500ff008b82 */ /* 0x000ea20000000800 */
[C---:B------:R-:W-:Y:S01]  /*13790*/  @!P0 LEA R12, P1, R11.reuse, UR4, 0x1 ;  /* 0x000000040b0c8c11 */ /* 0x040fe2000f8208ff */
[----:B------:R-:W-:Y:S03]  /*137a0*/  @P0 STS.128 [R196+0x6800], RZ ;  /* 0x006800ffc4000388 */ /* 0x000fe60000000c00 */
[----:B------:R-:W-:Y:S02]  /*137b0*/  @!P0 LEA.HI.X R13, R11, UR5, R6, 0x1, P1 ;  /* 0x000000050b0d8c11 */ /* 0x000fe400088f0c06 */
[----:B------:R-:W-:Y:S01]  /*137c0*/  @!P0 LEA R11, P1, R7, R116, 0x7 ;  /* 0x00000074070b8211 */ /* 0x000fe200078238ff */
[----:B----4-:R-:W-:-:S02]  /*137d0*/  @!P0 IMAD.MOV.U32 R14, RZ, RZ, R116 ;  /* 0x000000ffff0e8224 */ /* 0x010fc400078e0074 */
[----:B------:R-:W-:Y:S01]  /*137e0*/  @!P0 IMAD.MOV.U32 R15, RZ, RZ, R119 ;  /* 0x000000ffff0f8224 */ /* 0x000fe200078e0077 */
[----:B---3--:R-:W-:Y:S01]  /*137f0*/  @!P0 LEA.HI.X R118, R7, R119, R5, 0x7, P1 ;  /* 0x0000007707768211 */ /* 0x008fe200008f3c05 */
[----:B-1----:R-:W-:Y:S01]  /*13800*/  @!P0 IMAD R6, R3, 0xa0, RZ ;  /* 0x000000a003068824 */ /* 0x002fe200078e02ff */
[C---:B------:R-:W-:Y:S01]  /*13810*/  @!P0 IADD3 R11, P1, R4.reuse, R11, RZ ;  /* 0x0000000b040b8210 */ /* 0x040fe20007f3e0ff */
[----:B------:R-:W-:Y:S01]  /*13820*/  @!P0 IMAD.WIDE.U32 R14, R7, 0xe0, R14 ;  /* 0x000000e0070e8825 */ /* 0x000fe200078e000e */
[C---:B------:R-:W-:Y:S01]  /*13830*/  @!P0 IADD3 R3, P3, R4.reuse, R18, RZ ;  /* 0x0000001204038210 */ /* 0x040fe20007f7e0ff */
[----:B------:R-:W-:Y:S01]  /*13840*/  @!PT LDS RZ, [RZ] ;  /* 0x00000000fffff984 */ /* 0x000fe20000000800 */
[----:B------:R-:W-:Y:S01]  /*13850*/  @!PT LDS RZ, [RZ] ;  /* 0x00000000fffff984 */ /* 0x000fe20000000800 */
[----:B------:R-:W-:Y:S01]  /*13860*/  @!PT LDS RZ, [RZ] ;  /* 0x00000000fffff984 */ /* 0x000fe20000000800 */
[----:B------:R-:W-:Y:S01]  /*13870*/  @!P0 LDGSTS.E.BYPASS.LTC128B.128 [R196+0x6800], desc[UR10][R12.64] ;  /* 0x068000000cc48fae */ /* 0x000fe2000b901d4a */
[----:B------:R-:W-:Y:S01]  /*13880*/  @!P0 IADD3 R5, P2, R4, R16, RZ ;  /* 0x0000001004058210 */ /* 0x000fe20007f5e0ff */
[----:B-----5:R-:W-:Y:S01]  /*13890*/  @!P0 IMAD R2, R2, 0xc0, RZ ;  /* 0x000000c002028824 */ /* 0x020fe200078e02ff */
[----:B------:R-:W-:Y:S01]  /*138a0*/  @!P0 LEA R10, P4, R11, UR4, 0x1 ;  /* 0x000000040b0a8c11 */ /* 0x000fe2000f8808ff */
[C---:B------:R-:W-:Y:S01]  /*138b0*/  @!P0 IMAD.X R118, R9.reuse, 0x1, R118, P1 ;  /* 0x0000000109768824 */ /* 0x040fe200008e0676 */
[----:B------:R-:W-:Y:S01]  /*138c0*/  @!P0 IADD3 R4, P1, R4, R14, RZ ;  /* 0x0000000e04048210 */ /* 0x000fe20007f3e0ff */
[----:B------:R-:W-:Y:S01]  /*138d0*/  @P0 STS.128 [R196+0x7000], RZ ;  /* 0x007000ffc4000388 */ /* 0x000fe20000000c00 */
[----:B------:R-:W-:Y:S01]  /*138e0*/  @!P0 IADD3.X R6, R9, R19, R6, P3, !PT ;  /* 0x0000001309068210 */ /* 0x000fe20001ffe406 */
[----:B--2---:R-:W-:Y:S01]  /*138f0*/  @!P0 IMAD R0, R0, 0xe0, RZ ;  /* 0x000000e000008824 */ /* 0x004fe200078e02ff */
        /* <DEDUP_REMOVED lines=9> */
[----:B------:R-:W-:Y:S01]  /*13990*/  @!P0 LEA R8, P1, R4, UR4, 0x1 ;  /* 0x0000000404088c11 */ /* 0x000fe2000f8208ff */
[----:B------:R-:W-:Y:S01]  /*139a0*/  ULDC UR4, c[0x0][0x39c] ;  /* 0x0000e70000047ab9 */ /* 0x000fe20000000800 */
[----:B------:R-:W-:Y:S01]  /*139b0*/  @!P0 LEA.HI.X R17, R3, UR5, R6, 0x1, P3 ;  /* 0x0000000503118c11 */ /* 0x000fe200098f0c06 */
[----:B------:R-:W-:Y:S01]  /*139c0*/  @P0 STS.128 [R196+0x7800], RZ ;  /* 0x007800ffc4000388 */ /* 0x000fe20000000c00 */
[----:B------:R-:W-:-:S02]  /*139d0*/  @!P0 LEA.HI.X R15, R5, UR5, R2, 0x1, P2 ;  /* 0x00000005050f8c11 */ /* 0x000fc400090f0c02 */
[----:B------:R-:W-:Y:S01]  /*139e0*/  @!P0 LEA.HI.X R9, R4, UR5, R9, 0x1, P1 ;  /* 0x0000000504098c11 */ /* 0x000fe200088f0c09 */
[----:B------:R-:W-:Y:S01]  /*139f0*/  @!PT LDS RZ, [RZ] ;  /* 0x00000000fffff984 */ /* 0x000fe20000000800 */
[----:B------:R-:W-:Y:S01]  /*13a00*/  @!PT LDS RZ, [RZ] ;  /* 0x00000000fffff984 */ /* 0x000fe20000000800 */
[----:B------:R-:W-:Y:S01]  /*13a10*/  @!PT LDS RZ, [RZ] ;  /* 0x00000000fffff984 */ /* 0x000fe20000000800 */
[----:B------:R1:W-:Y:S01]  /*13a20*/  @!P0 LDGSTS.E.BYPASS.LTC128B.128 [R196+0x7800], desc[UR10][R16.64] ;  /* 0x0780000010c48fae */ /* 0x0003e2000b901d4a */
[----:B------:R-:W-:-:S03]  /*13a30*/  USHF.L.U32 UR5, UR8, 0x8, URZ ;  /* 0x0000000808057899 */ /* 0x000fc6000800063f */
        /* <DEDUP_REMOVED lines=18> */
[----:B------:R-:W2:Y:S04]  /*13b60*/  LDSM.16.M88.4 R132, [R158] ;  /* 0x000000009e84783b */ /* 0x000ea80000000200 */
[----:B------:R-:W2:Y:S04]  /*13b70*/  LDSM.16.M88.4 R136, [R161] ;  /* 0x00000000a188783b */ /* 0x000ea80000000200 */
[----:B------:R-:W2:Y:S01]  /*13b80*/  LDSM.16.M88.4 R204, [R165] ;  /* 0x00000000a5cc783b */ /* 0x000ea20000000200 */
[C---:B---3--:R-:W-:Y:S03]  /*13b90*/  HMMA.16816.F32 R100, R212.reuse, R96, RZ ;  /* 0x00000060d464723c */ /* 0x048fe600000018ff */
[----:B------:R-:W3:Y:S04]  /*13ba0*/  LDSM.16.M88.4 R112, [R166+0x1400] ;  /* 0x00140000a670783b */ /* 0x000ee80000000200 */
[----:B------:R-:W3:Y:S01]  /*13bb0*/  LDSM.16.M88.4 R48, [R166+0x3400] ;  /* 0x00340000a630783b */ /* 0x000ee20000000200 */
[C---:B------:R-:W-:Y:S03]  /*13bc0*/  HMMA.16816.F32 R96, R212.reuse, R98, RZ ;  /* 0x00000062d460723c */ /* 0x040fe600000018ff */
[----:B------:R-:W3:Y:S03]  /*13bd0*/  LDSM.16.M88.4 R40, [R166+0x3800] ;  /* 0x00380000a628783b */ /* 0x000ee60000000200 */
[C---:B----4-:R-:W-:Y:S01]  /*13be0*/  HMMA.16816.F32 R68, R212.reuse, R64, RZ ;  /* 0x00000040d444723c */ /* 0x050fe200000018ff */
[----:B------:R-:W-:Y:S04]  /*13bf0*/  LDSM.16.M88.4 R200, [R164] ;  /* 0x00000000a4c8783b */ /* 0x000fe80000000200 */
[----:B------:R-:W-:Y:S01]  /*13c00*/  LDSM.16.M88.4 R32, [R166+0x3c00] ;  /* 0x003c0000a620783b */ /* 0x000fe20000000200 */
[C---:B------:R-:W-:Y:S03]  /*13c10*/  HMMA.16816.F32 R64, R212.reuse, R66, RZ ;  /* 0x00000042d440723c */ /* 0x040fe600000018ff */
[----:B------:R-:W-:Y:S03]  /*13c20*/  LDSM.16.M88.4 R24, [R166+0x4000] ;  /* 0x00400000a618783b */ /* 0x000fe60000000200 */
[----:B-----5:R-:W-:Y:S01]  /*13c30*/  HMMA.16816.F32 R92, R212, R88, RZ ;  /* 0x00000058d45c723c */ /* 0x020fe200000018ff */
[----:B-1----:R-:W-:Y:S04]  /*13c40*/  LDSM.16.M88.4 R16, [R166+0x4400] ;  /* 0x00440000a610783b */ /* 0x002fe80000000200 */
[----:B------:R-:W-:Y:S01]  /*13c50*/  LDSM.16.M88.4 R104, [R166+0x1800] ;  /* 0x00180000a668783b */ /* 0x000fe20000000200 */
[C---:B--2---:R-:W-:Y:S03]  /*13c60*/  HMMA.16816.F32 R100, R208.reuse, R140, R100 ;  /* 0x0000008cd064723c */ /* 0x044fe60000001864 */
[----:B------:R-:W-:Y:S03]  /*13c70*/  LDSM.16.M88.4 R80, [R166+0x2400] ;  /* 0x00240000a650783b */ /* 0x000fe60000000200 */
[----:B------:R-:W-:Y:S01]  /*13c80*/  HMMA.16816.F32 R96, R208, R142, R96 ;  /* 0x0000008ed060723c */ /* 0x000fe20000001860 */
[----:B------:R-:W1:Y:S04]  /*13c90*/  LDSM.16.M88.4 R140, [R157] ;  /* 0x000000009d8c783b */ /* 0x000e680000000200 */
[----:B------:R-:W-:Y:S01]  /*13ca0*/  LDSM.16.M88.4 R72, [R166+0x2800] ;  /* 0x00280000a648783b */ /* 0x000fe20000000200 */
[C---:B------:R-:W-:Y:S03]  /*13cb0*/  HMMA.16816.F32 R88, R212.reuse, R90, RZ ;  /* 0x0000005ad458723c */ /* 0x040fe600000018ff */
[----:B------:R-:W-:Y:S03]  /*13cc0*/  LDSM.16.M88.4 R8, [R166+0x4800] ;  /* 0x00480000a608783b */ /* 0x000fe60000000200 */
[C---:B------:R-:W-:Y:S01]  /*13cd0*/  HMMA.16816.F32 R124, R212.reuse, R120, RZ ;  /* 0x00000078d47c723c */ /* 0x040fe200000018ff */
[----:B------:R-:W-:Y:S04]  /*13ce0*/  LDSM.16.M88.4 R216, [R166+0x4c00] ;  /* 0x004c0000a6d8783b */ /* 0x000fe80000000200 */
[----:B------:R-:W-:Y:S01]  /*13cf0*/  LDSM.16.M88.4 R144, [R163] ;  /* 0x00000000a390783b */ /* 0x000fe20000000200 */
[C---:B------:R-:W-:Y:S01]  /*13d00*/  HMMA.16816.F32 R120, R212.reuse, R122, RZ ;  /* 0x0000007ad478723c */ /* 0x040fe200000018ff */
[----:B------:R-:W-:Y:S01]  /*13d10*/  FMUL.FTZ R100, R100, UR4 ;  /* 0x0000000464647c20 */ /* 0x000fe20008410000 */
[----:B------:R-:W-:Y:S01]  /*13d20*/  FMUL.FTZ R102, R102, UR4 ;  /* 0x0000000466667c20 */ /* 0x000fe20008410000 */
[----:B------:R-:W-:Y:S01]  /*13d30*/  FMUL.FTZ R103, R103, UR4 ;  /* 0x0000000467677c20 */ /* 0x000fe20008410000 */
[----:B------:R-:W0:Y:S02]  /*13d40*/  LDGDEPBAR ;  /* 0x00000000000079af */ /* 0x000e240000000000 */
[----:B------:R-:W-:Y:S01]  /*13d50*/  HMMA.16816.F32 R60, R212, R56, RZ ;  /* 0x00000038d43c723c */ /* 0x000fe200000018ff */
[----:B------:R-:W-:Y:S01]  /*13d60*/  FMUL.FTZ R96, R96, UR4 ;  /* 0x0000000460607c20 */ /* 0x000fe20008410000 */
[----:B------:R-:W-:Y:S01]  /*13d70*/  MUFU.TANH R100, R100 ;  /* 0x0000006400647308 */ /* 0x000fe20000002400 */
[----:B------:R-:W-:Y:S01]  /*13d80*/  FMUL.FTZ R98, R98, UR4 ;  /* 0x0000000462627c20 */ /* 0x000fe20008410000 */
[----:B------:R-:W-:-:S02]  /*13d90*/  FMUL.FTZ R99, R99, UR4 ;  /* 0x0000000463637c20 */ /* 0x000fc40008410000 */
[C---:B------:R-:W-:Y:S04]  /*13da0*/  HMMA.16816.F32 R68, R208.reuse, R132, R68 ;  /* 0x00000084d044723c */ /* 0x040fe80000001844 */
[----:B------:R-:W-:Y:S02]  /*13db0*/  MUFU.TANH R96, R96 ;  /* 0x0000006000607308 */ /* 0x000fe40000002400 */
[C---:B------:R-:W-:Y:S01]  /*13dc0*/  HMMA.16816.F32 R64, R208.reuse, R134, R64 ;  /* 0x00000086d040723c */ /* 0x040fe20000001840 */
[----:B------:R-:W2:Y:S05]  /*13dd0*/  LDSM.16.M88.4 R132, [R156] ;  /* 0x000000009c84783b */ /* 0x000eaa0000000200 */
[C---:B------:R-:W-:Y:S01]  /*13de0*/  HMMA.16816.F32 R92, R208.reuse, R136, R92 ;  /* 0x00000088d05c723c */ /* 0x040fe2000000185c */
[----:B------:R-:W-:Y:S05]  /*13df0*/  MUFU.TANH R98, R98 ;  /* 0x0000006200627308 */ /* 0x000fea0000002400 */
[C---:B------:R-:W-:Y:S01]  /*13e00*/  HMMA.16816.F32 R88, R208.reuse, R138, R88 ;  /* 0x0000008ad058723c */ /* 0x040fe20000001858 */
[----:B------:R-:W4:Y:S02]  /*13e10*/  LDSM.16.M88.4 R136, [R155] ;  /* 0x000000009b88783b */ /* 0x000f240000000200 */
[----:B------:R-:W-:Y:S03]  /*13e20*/  MUFU.TANH R102, R102 ;  /* 0x0000006600667308 */ /* 0x000fe60000002400 */
[----:B------:R-:W-:Y:S01]  /*13e30*/  HMMA.16816.F32 R120, R208, R206, R120 ;  /* 0x000000ced078723c */ /* 0x000fe20000001878 */
[----:B------:R-:W-:Y:S01]  /*13e40*/  FMUL.FTZ R0, R69, UR4 ;  /* 0x0000000445007c20 */ /* 0x000fe20008410000 */
[----:B------:R-:W-:-:S03]  /*13e50*/  FMUL.FTZ R2, R71, UR4 ;  /* 0x0000000447027c20 */ /* 0x000fc60008410000 */
[----:B------:R-:W-:Y:S01]  /*13e60*/  MUFU.TANH R103, R103 ;  /* 0x0000006700677308 */ /* 0x000fe20000002400 */
[----:B---3--:R-:W-:Y:S01]  /*13e70*/  HMMA.16816.F32 R116, R212, R112, RZ ;  /* 0x00000070d474723c */ /* 0x008fe200000018ff */
[----:B------:R-:W-:Y:S01]  /*13e80*/  FMUL.FTZ R3, R64, UR4 ;  /* 0x0000000440037c20 */ /* 0x000fe20008410000 */
[----:B------:R-:W-:Y:S01]  /*13e90*/  FMUL.FTZ R69, R65, UR4 ;  /* 0x0000000441457c20 */ /* 0x000fe20008410000 */
[----:B------:R-:W-:-:S03]  /*13ea0*/  FMUL.FTZ R71, R66, UR4 ;  /* 0x0000000442477c20 */ /* 0x000fc60008410000 */
[----:B------:R-:W-:Y:S01]  /*13eb0*/  HMMA.16816.F32 R112, R212, R114, RZ ;  /* 0x00000072d470723c */ /* 0x000fe200000018ff */
[----:B------:R-:W3:Y:S01]  /*13ec0*/  MUFU.TANH R0, R0 ;  /* 0x0000000000007308 */ /* 0x000ee20000002400 */
[----:B------:R-:W-:Y:S01]  /*13ed0*/  FMUL.FTZ R94, R94, UR4 ;  /* 0x000000045e5e7c20 */ /* 0x000fe20008410000 */
[----:B------:R-:W-:-:S03]  /*13ee0*/  FMUL.FTZ R95, R95, UR4 ;  /* 0x000000045f5f7c20 */ /* 0x000fc60008410000 */
[C---:B------:R-:W-:Y:S01]  /*13ef0*/  HMMA.16816.F32 R52, R212.reuse, R48, RZ ;  /* 0x00000030d434723c */ /* 0x040fe200000018ff */
[----:B------:R-:W-:Y:S01]  /*13f00*/  FMUL.FTZ R91, R91, UR4 ;  /* 0x000000045b5b7c20 */ /* 0x000fe20008410000 */
[----:B------:R-:W-:Y:S01]  /*13f10*/  FMUL.FTZ R90, R90, UR4 ;  /* 0x000000045a5a7c20 */ /* 0x000fe20008410000 */
[----:B------:R-:W5:Y:S03]  /*13f20*/  MUFU.TANH R2, R2 ;  /* 0x0000000200027308 */ /* 0x000f660000002400 */
[----:B------:R-:W-:Y:S01]  /*13f30*/  HMMA.16816.F32 R48, R212, R50, RZ ;  /* 0x00000032d430723c */ /* 0x000fe200000018ff */
[----:B------:R-:W-:Y:S01]  /*13f40*/  FMUL.FTZ R120, R120, UR4 ;  /* 0x0000000478787c20 */ /* 0x000fe20008410000 */
[----:B------:R-:W-:-:S03]  /*13f50*/  FMUL.FTZ R123, R123, UR4 ;  /* 0x000000047b7b7c20 */ /* 0x000fc60008410000 */
[----:B------:R1:W-:Y:S01]  /*13f60*/  MUFU.TANH R173, R120 ;  /* 0x0000007800ad7308 */ /* 0x0003e20000002400 */
[----:B------:R-:W-:Y:S01]  /*13f70*/  HMMA.16816.F32 R124, R208, R204, R124 ;  /* 0x000000ccd07c723c */ /* 0x000fe2000000187c */
[----:B------:R-:W-:Y:S05]  /*13f80*/  LDSM.16.M88.4 R204, [R160] ;  /* 0x00000000a0cc783b */ /* 0x000fea0000000200 */
[C---:B------:R-:W-:Y:S01]  /*13f90*/  HMMA.16816.F32 R56, R212.reuse, R58, RZ ;  /* 0x0000003ad438723c */ /* 0x040fe200000018ff */
[----:B------:R-:W-:Y:S05]  /*13fa0*/  MUFU.TANH R3, R3 ;  /* 0x0000000300037308 */ /* 0x000fea0000002400 */
[----:B------:R-:W-:Y:S03]  /*13fb0*/  HMMA.16816.F32 R44, R212, R40, RZ ;  /* 0x00000028d42c723c */ /* 0x000fe600000018ff */
[----:B------:R-:W-:Y:S01]  /*13fc0*/  MUFU.TANH R71, R71 ;  /* 0x0000004700477308 */ /* 0x000fe20000002400 */
[----:B-1----:R-:W-:-:S02]  /*13fd0*/  FMUL.FTZ R120, R67, UR4 ;  /* 0x0000000443787c20 */ /* 0x002fc40008410000 */
[----:B------:R-:W-:Y:S01]  /*13fe0*/  HMMA.16816.F32 R60, R208, R140, R60 ;  /* 0x0000008cd03c723c */ /* 0x000fe2000000183c */
[----:B------:R-:W-:Y:S04]  /*13ff0*/  LDSM.16.M88.4 R64, [R153] ;  /* 0x000000009940783b */ /* 0x000fe80000000200 */
[----:B------:R-:W-:Y:S01]  /*14000*/  MUFU.TANH R69, R69 ;  /* 0x0000004500457308 */ /* 0x000fe20000002400 */
[----:B------:R-:W-:Y:S01]  /*14010*/  HMMA.16816.F32 R40, R212, R42, RZ ;  /* 0x0000002ad428723c */ /* 0x000fe200000018ff */
[----:B------:R-:W-:Y:S01]  /*14020*/  FMUL.FTZ R124, R124, UR4 ;  /* 0x000000047c7c7c20 */ /* 0x000fe20008410000 */
[----:B------:R-:W-:Y:S01]  /*14030*/  FMUL.FTZ R125, R125, UR4 ;  /* 0x000000047d7d7c20 */ /* 0x000fe20008410000 */
[----:B------:R-:W-:Y:S01]  /*14040*/  FMUL.FTZ R126, R126, UR4 ;  /* 0x000000047e7e7c20 */ /* 0x000fe20008410000 */
[----:B------:R-:W-:-:S02]  /*14050*/  FMUL.FTZ R127, R127, UR4 ;  /* 0x000000047f7f7c20 */ /* 0x000fc40008410000 */
[C---:B------:R-:W-:Y:S01]  /*14060*/  HMMA.16816.F32 R116, R208.reuse, R200, R116 ;  /* 0x000000c8d074723c */ /* 0x040fe20000001874 */
[----:B------:R1:W-:Y:S05]  /*14070*/  MUFU.TANH R172, R124 ;  /* 0x0000007c00ac7308 */ /* 0x0003ea0000002400 */
[C---:B------:R-:W-:Y:S01]  /*14080*/  HMMA.16816.F32 R112, R208.reuse, R202, R112 ;  /* 0x000000cad070723c */ /* 0x040fe20000001870 */
[----:B------:R-:W3:Y:S02]  /*14090*/  LDSM.16.M88.4 R200, [R154] ;  /* 0x000000009ac8783b */ /* 0x000ee40000000200 */
[----:B------:R-:W-:Y:S03]  /*140a0*/  MUFU.TANH R120, R120 ;  /* 0x0000007800787308 */ /* 0x000fe60000002400 */
[----:B--2---:R-:W-:Y:S01]  /*140b0*/  HMMA.16816.F32 R52, R208, R132, R52 ;  /* 0x00000084d034723c */ /* 0x004fe20000001834 */
[----:B------:R-:W-:Y:S01]  /*140c0*/  FMUL.FTZ R140, R61, UR4 ;  /* 0x000000043d8c7c20 */ /* 0x000fe20008410000 */
[----:B------:R-:W-:-:S03]  /*140d0*/  FMUL.FTZ R141, R62, UR4 ;  /* 0x000000043e8d7c20 */ /* 0x000fc60008410000 */
[----:B------:R-:W-:Y:S01]  /*140e0*/  MUFU.TANH R125, R125 ;  /* 0x0000007d007d7308 */ /* 0x000fe20000002400 */
[----:B------:R-:W-:Y:S01]  /*140f0*/  HMMA.16816.F32 R48, R208, R134, R48 ;  /* 0x00000086d030723c */ /* 0x000fe20000001830 */
[----:B------:R-:W2:Y:S01]  /*14100*/  LDSM.16.M88.4 R132, [R152] ;  /* 0x000000009884783b */ /* 0x000ea20000000200 */
[----:B-1----:R-:W-:-:S04]  /*14110*/  FMUL.FTZ R124, R60, UR4 ;  /* 0x000000043c7c7c20 */ /* 0x002fc80008410000 */
[C---:B------:R-:W-:Y:S01]  /*14120*/  HMMA.16816.F32 R56, R208.reuse, R142, R56 ;  /* 0x0000008ed038723c */ /* 0x040fe20000001838 */
[----:B------:R-:W-:Y:S01]  /*14130*/  MUFU.TANH R141, R141 ;  /* 0x0000008d008d7308 */ /* 0x000fe20000002400 */
[----:B------:R-:W-:Y:S01]  /*14140*/  FMUL.FTZ R117, R117, UR4 ;  /* 0x0000000475757c20 */ /* 0x000fe20008410000 */
[----:B------:R-:W-:Y:S01]  /*14150*/  FMUL.FTZ R118, R118, UR4 ;  /* 0x0000000476767c20 */ /* 0x000fe20008410000 */
[----:B------:R-:W-:Y:S02]  /*14160*/  FMUL.FTZ R119, R119, UR4 ;  /* 0x0000000477777c20 */ /* 0x000fe40008410000 */
[C---:B----4-:R-:W-:Y:S01]  /*14170*/  HMMA.16816.F32 R44, R208.reuse, R136, R44 ;  /* 0x00000088d02c723c */ /* 0x050fe2000000182c */
[----:B------:R-:W-:Y:S01]  /*14180*/  FMUL.FTZ R142, R63, UR4 ;  /* 0x000000043f8e7c20 */ /* 0x000fe20008410000 */
[----:B------:R-:W-:Y:S01]  /*14190*/  FMUL.FTZ R113, R113, UR4 ;  /* 0x0000000471717c20 */ /* 0x000fe20008410000 */
[----:B------:R-:W1:Y:S01]  /*141a0*/  LDSM.16.M88.4 R60, [R151] ;  /* 0x00000000973c783b */ /* 0x000e620000000200 */
[----:B------:R-:W-:Y:S01]  /*141b0*/  MUFU.TANH R124, R124 ;  /* 0x0000007c007c7308 */ /* 0x000fe20000002400 */
[----:B------:R-:W-:Y:S01]  /*141c0*/  FMUL.FTZ R114, R114, UR4 ;  /* 0x0000000472727c20 */ /* 0x000fe20008410000 */
[----:B------:R-:W-:Y:S01]  /*141d0*/  HMMA.16816.F32 R40, R208, R138, R40 ;  /* 0x0000008ad028723c */ /* 0x000fe20000001828 */
[----:B------:R-:W4:Y:S01]  /*141e0*/  LDSM.16.M88.4 R136, [R150] ;  /* 0x000000009688783b */ /* 0x000f220000000200 */
[----:B------:R-:W-:Y:S01]  /*141f0*/  FMUL.FTZ R53, R53, UR4 ;  /* 0x0000000435357c20 */ /* 0x000fe20008410000 */
[----:B------:R-:W-:Y:S01]  /*14200*/  FMUL.FTZ R55, R55, UR4 ;  /* 0x0000000437377c20 */ /* 0x000fe20008410000 */
[----:B------:R-:W-:Y:S01]  /*14210*/  FMUL.FTZ R52, R52, UR4 ;  /* 0x0000000434347c20 */ /* 0x000fe20008410000 */
[----:B------:R-:W-:Y:S01]  /*14220*/  FMUL.FTZ R54, R54, UR4 ;  /* 0x0000000436367c20 */ /* 0x000fe20008410000 */
        /* <DEDUP_REMOVED lines=35> */
[----:B------:R-:W-:Y:S06]  /*14460*/  HMMA.16816.F32 R212, R212, R218, RZ ;  /* 0x000000dad4d4723c */ /* 0x000fec00000018ff */
[C---:B---3--:R-:W-:Y:S01]  /*14470*/  HMMA.16816.F32 R32, R208.reuse, R202, R32 ;  /* 0x000000cad020723c */ /* 0x048fe20000001820 */
[----:B------:R-:W-:Y:S01]  /*14480*/  IMAD.U32 R218, RZ, RZ, UR5 ;  /* 0x00000005ffda7e24 */ /* 0x000fe2000f8e00ff */
[----:B------:R-:W-:Y:S04]  /*14490*/  MUFU.TANH R91, R91 ;  /* 0x0000005b005b7308 */ /* 0x000fe80000002400 */
[C---:B------:R-:W-:Y:S04]  /*144a0*/  HMMA.16816.F32 R24, R208.reuse, R66, R24 ;  /* 0x00000042d018723c */ /* 0x040fe80000001818 */
[----:B------:R-:W-:Y:S02]  /*144b0*/  MUFU.TANH R90, R90 ;  /* 0x0000005a005a7308 */ /* 0x000fe40000002400 */
[----:B------:R-:W-:Y:S01]  /*144c0*/  HMMA.16816.F32 R36, R208, R200, R36 ;  /* 0x000000c8d024723c */ /* 0x000fe20000001824 */
[----:B------:R-:W-:Y:S01]  /*144d0*/  FMUL.FTZ R67, R47, UR4 ;  /* 0x000000042f437c20 */ /* 0x000fe20008410000 */
[----:B------:R-:W-:-:S04]  /*144e0*/  FMUL.FTZ R66, R42, UR4 ;  /* 0x000000042a427c20 */ /* 0x000fc80008410000 */
[C---:B--2---:R-:W-:Y:S01]  /*144f0*/  HMMA.16816.F32 R16, R208.reuse, R134, R16 ;  /* 0x00000086d010723c */ /* 0x044fe20000001810 */
[----:B------:R-:W-:Y:S05]  /*14500*/  MUFU.TANH R67, R67 ;  /* 0x0000004300437308 */ /* 0x000fea0000002400 */
[C---:B------:R-:W-:Y:S01]  /*14510*/  HMMA.16816.F32 R28, R208.reuse, R64, R28 ;  /* 0x00000040d01c723c */ /* 0x040fe2000000181c */
[----:B------:R-:W-:Y:S02]  /*14520*/  IMAD.U32 R134, RZ, RZ, UR5 ;  /* 0x00000005ff867e24 */ /* 0x000fe4000f8e00ff */
[----:B------:R-:W-:Y:S01]  /*14530*/  FMUL.FTZ R42, R33, UR4 ;  /* 0x00000004212a7c20 */ /* 0x000fe20008410000 */
[----:B------:R2:W-:Y:S02]  /*14540*/  MUFU.TANH R64, R53 ;  /* 0x0000003500407308 */ /* 0x0005e40000002400 */
[----:B------:R-:W-:Y:S01]  /*14550*/  HMMA.16816.F32 R108, R208, R144, R108 ;  /* 0x00000090d06c723c */ /* 0x000fe2000000186c */
[----:B------:R-:W-:Y:S01]  /*14560*/  FMUL.FTZ R65, R43, UR4 ;  /* 0x000000042b417c20 */ /* 0x000fe20008410000 */
[----:B------:R-:W-:Y:S01]  /*14570*/  FMUL.FTZ R43, R34, UR4 ;  /* 0x00000004222b7c20 */ /* 0x000fe20008410000 */
[----:B------:R-:W-:-:S03]  /*14580*/  FMUL.FTZ R33, R25, UR4 ;  /* 0x0000000419217c20 */ /* 0x000fc60008410000 */
[----:B------:R-:W-:Y:S01]  /*14590*/  MUFU.TANH R66, R66 ;  /* 0x0000004200427308 */ /* 0x000fe20000002400 */
[----:B------:R-:W-:Y:S01]  /*145a0*/  HMMA.16816.F32 R20, R208, R132, R20 ;  /* 0x00000084d014723c */ /* 0x000fe20000001814 */
[----:B------:R-:W-:-:S05]  /*145b0*/  FMUL.FTZ R47, R39, UR4 ;  /* 0x00000004272f7c20 */ /* 0x000fca0008410000 */
[C---:B-1----:R-:W-:Y:S01]  /*145c0*/  HMMA.16816.F32 R12, R208.reuse, R60, R12 ;  /* 0x0000003cd00c723c */ /* 0x042fe2000000180c */
[----:B------:R1:W-:Y:S01]  /*145d0*/  MUFU.TANH R61, R55 ;  /* 0x00000037003d7308 */ /* 0x0003e20000002400 */
[----:B--2---:R-:W-:Y:S01]  /*145e0*/  FMUL.FTZ R53, R112, UR4 ;  /* 0x0000000470357c20 */ /* 0x004fe20008410000 */
[----:B------:R-:W-:Y:S01]  /*145f0*/  FMUL.FTZ R132, R51, UR4 ;  /* 0x0000000433847c20 */ /* 0x000fe20008410000 */
[----:B------:R-:W-:Y:S01]  /*14600*/  FMUL.FTZ R112, R44, UR4 ;  /* 0x000000042c707c20 */ /* 0x000fe20008410000 */
[----:B------:R-:W-:Y:S01]  /*14610*/  FMUL.FTZ R51, R36, UR4 ;  /* 0x0000000424337c20 */ /* 0x000fe20008410000 */
[----:B----4-:R-:W-:Y:S01]  /*14620*/  HMMA.16816.F32 R212, R208, R138, R212 ;  /* 0x0000008ad0d4723c */ /* 0x010fe200000018d4 */
[----:B------:R-:W-:Y:S01]  /*14630*/  FMUL.FTZ R39, R28, UR4 ;  /* 0x000000041c277c20 */ /* 0x000fe20008410000 */
[----:B------:R-:W-:Y:S01]  /*14640*/  FMUL.FTZ R36, R30, UR4 ;  /* 0x000000041e247c20 */ /* 0x000fe20008410000 */
[----:B------:R-:W-:Y:S01]  /*14650*/  MUFU.TANH R44, R50 ;  /* 0x00000032002c7308 */ /* 0x000fe20000002400 */
[----:B------:R-:W-:-:S02]  /*14660*/  FMUL.FTZ R25, R17, UR4 ;  /* 0x0000000411197c20 */ /* 0x000fc40008410000 */
[C---:B------:R-:W-:Y:S01]  /*14670*/  HMMA.16816.F32 R8, R208.reuse, R62, R8 ;  /* 0x0000003ed008723c */ /* 0x040fe20000001808 */
[----:B------:R-:W-:Y:S01]  /*14680*/  FMUL.FTZ R60, R110, UR4 ;  /* 0x000000046e3c7c20 */ /* 0x000fe20008410000 */
[----:B------:R-:W-:Y:S01]  /*14690*/  FMUL.FTZ R110, R45, UR4 ;  /* 0x000000042d6e7c20 */ /* 0x000fe20008410000 */
[----:B------:R-:W-:Y:S01]  /*146a0*/  FMUL.FTZ R45, R32, UR4 ;  /* 0x00000004202d7c20 */ /* 0x000fe20008410000 */
[----:B------:R-:W-:Y:S01]  /*146b0*/  FMUL.FTZ R109, R109, UR4 ;  /* 0x000000046d6d7c20 */ /* 0x000fe20008410000 */
[----:B------:R2:W-:Y:S01]  /*146c0*/  MUFU.TANH R32, R112 ;  /* 0x0000007000207308 */ /* 0x0005e20000002400 */
[----:B------:R-:W-:Y:S01]  /*146d0*/  HMMA.16816.F32 R4, R208, R136, R4 ;  /* 0x00000088d004723c */ /* 0x000fe20000001804 */
[----:B------:R-:W-:Y:S01]  /*146e0*/  FMUL.FTZ R63, R41, UR4 ;  /* 0x00000004293f7c20 */ /* 0x000fe20008410000 */
[----:B------:R-:W-:Y:S01]  /*146f0*/  FMUL.FTZ R41, R35, UR4 ;  /* 0x0000000423297c20 */ /* 0x000fe20008410000 */
[----:B------:R-:W-:Y:S01]  /*14700*/  FMUL.FTZ R35, R24, UR4 ;  /* 0x0000000418237c20 */ /* 0x000fe20008410000 */
[----:B------:R-:W-:Y:S01]  /*14710*/  FMUL.FTZ R62, R37, UR4 ;  /* 0x00000004253e7c20 */ /* 0x000fe20008410000 */
[----:B------:R-:W-:Y:S01]  /*14720*/  FMUL.FTZ R24, R16, UR4 ;  /* 0x0000000410187c20 */ /* 0x000fe20008410000 */
[----:B------:R-:W-:Y:S01]  /*14730*/  FMUL.FTZ R37, R31, UR4 ;  /* 0x000000041f257c20 */ /* 0x000fe20008410000 */
[----:B------:R-:W-:-:S02]  /*14740*/  IMAD.SHL.U32 R16, R197, 0x2, RZ ;  /* 0x00000002c5107824 */ /* 0x000fc400078e00ff */
[----:B-1----:R-:W-:Y:S01]  /*14750*/  FMUL.FTZ R55, R108, UR4 ;  /* 0x000000046c377c20 */ /* 0x002fe20008410000 */
[----:B------:R-:W-:Y:S01]  /*14760*/  FMUL.FTZ R31, R26, UR4 ;  /* 0x000000041a1f7c20 */ /* 0x000fe20008410000 */
[----:B------:R-:W-:Y:S01]  /*14770*/  FMUL.FTZ R108, R46, UR4 ;  /* 0x000000042e6c7c20 */ /* 0x000fe20008410000 */
[----:B------:R-:W-:Y:S01]  /*14780*/  FMUL.FTZ R26, R23, UR4 ;  /* 0x00000004171a7c20 */ /* 0x000fe20008410000 */
[----:B------:R-:W-:Y:S01]  /*14790*/  FMUL.FTZ R46, R40, UR4 ;  /* 0x00000004282e7c20 */ /* 0x000fe20008410000 */
[----:B------:R-:W-:Y:S01]  /*147a0*/  FMUL.FTZ R23, R18, UR4 ;  /* 0x0000000412177c20 */ /* 0x000fe20008410000 */
[----:B------:R1:W-:Y:S01]  /*147b0*/  MUFU.TANH R40, R132 ;  /* 0x0000008400287308 */ /* 0x0003e20000002400 */
[----:B------:R-:W-:Y:S01]  /*147c0*/  FMUL.FTZ R18, R15, UR4 ;  /* 0x000000040f127c20 */ /* 0x000fe20008410000 */
[----:B--2---:R-:W-:Y:S01]  /*147d0*/  FMUL.FTZ R112, R213, UR4 ;  /* 0x00000004d5707c20 */ /* 0x004fe20008410000 */
[----:B------:R-:W-:Y:S01]  /*147e0*/  LOP3.LUT R15, R16, 0x6, RZ, 0xc0, !PT ;  /* 0x00000006100f7812 */ /* 0x000fe200078ec0ff */
[----:B------:R-:W-:Y:S01]  /*147f0*/  FMUL.FTZ R16, R8, UR4 ;  /* 0x0000000408107c20 */ /* 0x000fe20008410000 */
[----:B------:R-:W-:Y:S01]  /*14800*/  FMUL.FTZ R28, R21, UR4 ;  /* 0x00000004151c7c20 */ /* 0x000fe20008410000 */
[----:B------:R-:W-:Y:S01]  /*14810*/  FMUL.FTZ R21, R14, UR4 ;  /* 0x000000040e157c20 */ /* 0x000fe20008410000 */
[----:B------:R-:W-:Y:S01]  /*14820*/  FMUL.FTZ R14, R9, UR4 ;  /* 0x00000004090e7c20 */ /* 0x000fe20008410000 */
[----:B------:R-:W2:Y:S01]  /*14830*/  MUFU.TANH R112, R112 ;  /* 0x0000007000707308 */ /* 0x000ea20000002400 */
[----:B------:R-:W-:-:S02]  /*14840*/  IMAD.U32 R136, RZ, RZ, UR5 ;  /* 0x00000005ff887e24 */ /* 0x000fc4000f8e00ff */
[----:B------:R-:W-:Y:S01]  /*14850*/  FMUL.FTZ R8, R4, UR4 ;  /* 0x0000000404087c20 */ /* 0x000fe20008410000 */
[----:B------:R-:W-:Y:S01]  /*14860*/  FMUL.FTZ R4, R5, UR4 ;  /* 0x0000000405047c20 */ /* 0x000fe20008410000 */
[--C-:B------:R-:W-:Y:S01]  /*14870*/  LOP3.LUT R5, R134, 0x71, R15.reuse, 0xfe, !PT ;  /* 0x0000007186057812 */ /* 0x100fe200078efe0f */
[----:B------:R-:W-:Y:S01]  /*14880*/  FMUL.FTZ R30, R20, UR4 ;  /* 0x00000004141e7c20 */ /* 0x000fe20008410000 */
[----:B------:R-:W-:Y:S01]  /*14890*/  FMUL.FTZ R20, R19, UR4 ;  /* 0x0000000413147c20 */ /* 0x000fe20008410000 */
[----:B------:R-:W-:Y:S01]  /*148a0*/  FMUL.FTZ R19, R13, UR4 ;  /* 0x000000040d137c20 */ /* 0x000fe20008410000 */
[----:B------:R3:W-:Y:S01]  /*148b0*/  MUFU.TANH R34, R110 ;  /* 0x0000006e00227308 */ /* 0x0007e20000002400 */
[----:B-1----:R-:W-:Y:S01]  /*148c0*/  FMUL.FTZ R132, R215, UR4 ;  /* 0x00000004d7847c20 */ /* 0x002fe20008410000 */
[----:B------:R-:W-:Y:S01]  /*148d0*/  ISETP.GE.AND P1, PT, R5, R130, PT ;  /* 0x000000820500720c */ /* 0x000fe20003f26270 */
[----:B------:R-:W-:Y:S01]  /*148e0*/  FMUL.FTZ R13, R7, UR4 ;  /* 0x00000004070d7c20 */ /* 0x000fe20008410000 */
[----:B------:R-:W-:Y:S01]  /*148f0*/  ISETP.GE.AND P6, PT, R5, R128, PT ;  /* 0x000000800500720c */ /* 0x000fe20003fc6270 */
[----:B------:R-:W-:Y:S01]  /*14900*/  HMMA.16816.F32 R104, R208, R146, R104 ;  /* 0x00000092d068723c */ /* 0x000fe20000001868 */
[----:B------:R-:W-:Y:S01]  /*14910*/  I2FP.F32.S32 R5, R5 ;  /* 0x0000000500057245 */ /* 0x000fe20000201400 */
[----:B------:R-:W1:Y:S01]  /*14920*/  LDSM.16.M88.4 R144, [R159] ;  /* 0x000000009f90783b */ /* 0x000e620000000200 */
[----:B------:R-:W4:Y:S01]  /*14930*/  MUFU.TANH R132, R132 ;  /* 0x0000008400847308 */ /* 0x000f220000002400 */
[----:B------:R-:W-:Y:S01]  /*14940*/  LOP3.LUT R7, R136, 0x78, R15, 0xfe, !PT ;  /* 0x0000007888077812 */ /* 0x000fe200078efe0f */
[----:B------:R-:W-:Y:S01]  /*14950*/  FMUL.FTZ R50, R38, UR4 ;  /* 0x0000000426327c20 */ /* 0x000fe20008410000 */
[----:B------:R-:W-:Y:S01]  /*14960*/  FFMA.FTZ R200, R5, UR6, R0 ;  /* 0x0000000605c87c23 */ /* 0x000fe20008010000 */
[----:B------:R-:W-:-:S02]  /*14970*/  IMAD.U32 R0, RZ, RZ, UR5 ;  /* 0x00000005ff007e24 */ /* 0x000fc4000f8e00ff */
[----:B-----5:R-:W-:Y:S01]  /*14980*/  FFMA.FTZ R2, R5, UR6, R2 ;  /* 0x0000000605027c23 */ /* 0x020fe20008010002 */
[----:B------:R-:W-:Y:S01]  /*14990*/  ISETP.GE.AND P5, PT, R7, R130, PT ;  /* 0x000000820700720c */ /* 0x000fe20003fa6270 */
[----:B------:R-:W-:Y:S01]  /*149a0*/  FMUL.FTZ R38, R29, UR4 ;  /* 0x000000041d267c20 */ /* 0x000fe20008410000 */
[----:B------:R-:W-:Y:S01]  /*149b0*/  FSEL R200, R200, -INF , !P1 ;  /* 0xff800000c8c87808 */ /* 0x000fe20004800000 */
[----:B---3--:R-:W-:Y:S01]  /*149c0*/  IMAD.U32 R110, RZ, RZ, UR5 ;  /* 0x00000005ff6e7e24 */ /* 0x008fe2000f8e00ff */
[--C-:B------:R-:W-:Y:S01]  /*149d0*/  LOP3.LUT R5, R0, 0x80, R15.reuse, 0xfe, !PT ;  /* 0x0000008000057812 */ /* 0x100fe200078efe0f */
[----:B------:R-:W-:Y:S01]  /*149e0*/  FMUL.FTZ R29, R27, UR4 ;  /* 0x000000041b1d7c20 */ /* 0x000fe20008410000 */
[----:B------:R-:W-:Y:S01]  /*149f0*/  FSEL R228, R2, -INF , !P6 ;  /* 0xff80000002e47808 */ /* 0x000fe20007000000 */
[----:B------:R-:W-:Y:S01]  /*14a00*/  IMAD.U32 R2, RZ, RZ, UR5 ;  /* 0x00000005ff027e24 */ /* 0x000fe2000f8e00ff */
[--C-:B------:R-:W-:Y:S01]  /*14a10*/  LOP3.LUT R9, R110, 0xf9, R15.reuse, 0xfe, !PT ;  /* 0x000000f96e097812 */ /* 0x100fe200078efe0f */
[----:B------:R-:W-:Y:S01]  /*14a20*/  FMUL.FTZ R27, R22, UR4 ;  /* 0x00000004161b7c20 */ /* 0x000fe20008410000 */
[----:B------:R3:W-:Y:S01]  /*14a30*/  MUFU.TANH R110, R46 ;  /* 0x0000002e006e7308 */ /* 0x0007e20000002400 */
[----:B------:R-:W-:Y:S01]  /*14a40*/  ISETP.GE.AND P3, PT, R7, R128, PT ;  /* 0x000000800700720c */ /* 0x000fe20003f66270 */
[----:B------:R-:W-:Y:S01]  /*14a50*/  FMUL.FTZ R22, R12, UR4 ;  /* 0x000000040c167c20 */ /* 0x000fe20008410000 */
[C---:B------:R-:W-:Y:S01]  /*14a60*/  ISETP.GE.AND P2, PT, R9.reuse, R130, PT ;  /* 0x000000820900720c */ /* 0x040fe20003f46270 */
[----:B------:R-:W-:Y:S01]  /*14a70*/  FMUL.FTZ R12, R10, UR4 ;  /* 0x000000040a0c7c20 */ /* 0x000fe20008410000 */
[----:B------:R-:W-:Y:S01]  /*14a80*/  ISETP.GE.AND P4, PT, R9, R128, PT ;  /* 0x000000800900720c */ /* 0x000fe20003f86270 */
[----:B------:R-:W-:Y:S01]  /*14a90*/  FMUL.FTZ R10, R212, UR4 ;  /* 0x00000004d40a7c20 */ /* 0x000fe20008410000 */
[----:B------:R-:W-:Y:S01]  /*14aa0*/  I2FP.F32.S32 R9, R9 ;  /* 0x0000000900097245 */ /* 0x000fe20000201400 */
[C---:B------:R-:W-:Y:S01]  /*14ab0*/  HMMA.16816.F32 R84, R208.reuse, R204, R84 ;  /* 0x000000ccd054723c */ /* 0x040fe20000001854 */
[C---:B------:R-:W-:Y:S01]  /*14ac0*/  ISETP.GE.AND P1, PT, R5.reuse, R130, PT ;  /* 0x000000820500720c */ /* 0x040fe20003f26270 */
[----:B------:R-:W5:Y:S01]  /*14ad0*/  MUFU.TANH R108, R108 ;  /* 0x0000006c006c7308 */ /* 0x000f620000002400 */
[----:B------:R-:W-:Y:S01]  /*14ae0*/  ISETP.GE.AND P6, PT, R5, R128, PT ;  /* 0x000000800500720c */ /* 0x000fe20003fc6270 */
[C---:B--2---:R-:W-:Y:S01]  /*14af0*/  FFMA.FTZ R112, R9.reuse, UR6, R112 ;  /* 0x0000000609707c23 */ /* 0x044fe20008010070 */
[----:B----4-:R-:W-:Y:S01]  /*14b00*/  FFMA.FTZ R132, R9, UR6, R132 ;  /* 0x0000000609847c23 */ /* 0x010fe20008010084 */
[----:B------:R-:W-:Y:S01]  /*14b10*/  I2FP.F32.S32 R5, R5 ;  /* 0x0000000500057245 */ /* 0x000fe20000201400 */
[C---:B------:R-:W-:Y:S01]  /*14b20*/  HMMA.16816.F32 R80, R208.reuse, R206, R80 ;  /* 0x000000ced050723c */ /* 0x040fe20000001850 */
[----:B------:R-:W-:Y:S01]  /*14b30*/  LOP3.LUT R9, R2, 0x81, R15, 0xfe, !PT ;  /* 0x0000008102097812 */ /* 0x000fe200078efe0f */
[----:B------:R-:W-:Y:S01]  /*14b40*/  FMUL.FTZ R17, R11, UR4 ;  /* 0x000000040b117c20 */ /* 0x000fe20008410000 */
[----:B---3--:R-:W-:Y:S01]  /*14b50*/  I2FP.F32.S32 R46, R7 ;  /* 0x00000007002e7245 */ /* 0x008fe20000201400 */
[----:B------:R-:W-:Y:S01]  /*14b60*/  FFMA.FTZ R141, R5, UR6, R141 ;  /* 0x00000006058d7c23 */ /* 0x000fe2000801008d */
[----:B------:R-:W-:Y:S01]  /*14b70*/  LOP3.LUT R7, R134, 0x79, R15, 0xfe, !PT ;  /* 0x0000007986077812 */ /* 0x000fe200078efe0f */
[----:B------:R2:W-:Y:S01]  /*14b80*/  MUFU.TANH R2, R62 ;  /* 0x0000003e00027308 */ /* 0x0005e20000002400 */
[----:B------:R-:W-:Y:S01]  /*14b90*/  FSEL R0, R132, -INF , !P4 ;  /* 0xff80000084007808 */ /* 0x000fe20006000000 */
[C---:B------:R-:W-:Y:S01]  /*14ba0*/  FFMA.FTZ R3, R46.reuse, UR6, R3 ;  /* 0x000000062e037c23 */ /* 0x040fe20008010003 */
[----:B------:R-:W-:Y:S01]  /*14bb0*/  FFMA.FTZ R71, R46, UR6, R71 ;  /* 0x000000062e477c23 */ /* 0x000fe20008010047 */
[----:B------:R-:W-:Y:S01]  /*14bc0*/  FSEL R46, R112, -INF , !P2 ;  /* 0xff800000702e7808 */ /* 0x000fe20005000000 */
[C---:B-1----:R-:W-:Y:S01]  /*14bd0*/  HMMA.16816.F32 R76, R208.reuse, R144, R76 ;  /* 0x00000090d04c723c */ /* 0x042fe2000000184c */
[C---:B------:R-:W-:Y:S01]  /*14be0*/  ISETP.GE.AND P2, PT, R7.reuse, R130, PT ;  /* 0x000000820700720c */ /* 0x040fe20003f46270 */
[----:B------:R-:W-:Y:S01]  /*14bf0*/  FMUL.FTZ R11, R214, UR4 ;  /* 0x00000004d60b7c20 */ /* 0x000fe20008410000 */
[----:B------:R-:W-:Y:S01]  /*14c00*/  ISETP.GE.AND P4, PT, R7, R128, PT ;  /* 0x000000800700720c */ /* 0x000fe20003f86270 */
[----:B------:R-:W1:Y:S01]  /*14c10*/  MUFU.TANH R63, R63 ;  /* 0x0000003f003f7308 */ /* 0x000e620000002400 */
[----:B------:R-:W-:Y:S01]  /*14c20*/  I2FP.F32.S32 R112, R7 ;  /* 0x0000000700707245 */ /* 0x000fe20000201400 */
[----:B------:R-:W-:Y:S01]  /*14c30*/  FFMA.FTZ R7, R5, UR6, R124 ;  /* 0x0000000605077c23 */ /* 0x000fe2000801007c */
[----:B------:R-:W-:Y:S01]  /*14c40*/  IMAD.U32 R124, RZ, RZ, UR5 ;  /* 0x00000005ff7c7e24 */ /* 0x000fe2000f8e00ff */
[----:B------:R-:W-:Y:S01]  /*14c50*/  FSEL R248, R3, -INF , !P5 ;  /* 0xff80000003f87808 */ /* 0x000fe20006800000 */
[----:B------:R-:W-:Y:S01]  /*14c60*/  HMMA.16816.F32 R72, R208, R146, R72 ;  /* 0x00000092d048723c */ /* 0x000fe20000001848 */
[C---:B------:R-:W-:Y:S01]  /*14c70*/  FFMA.FTZ R69, R112.reuse, UR6, R69 ;  /* 0x0000000670457c23 */ /* 0x040fe20008010045 */
[----:B------:R-:W-:Y:S01]  /*14c80*/  FFMA.FTZ R120, R112, UR6, R120 ;  /* 0x0000000670787c23 */ /* 0x000fe20008010078 */
[--C-:B------:R-:W-:Y:S01]  /*14c90*/  LOP3.LUT R5, R124, 0x88, R15.reuse, 0xfe, !PT ;  /* 0x000000887c057812 */ /* 0x100fe200078efe0f */
[----:B------:R-:W-:Y:S01]  /*14ca0*/  IMAD.U32 R112, RZ, RZ, UR5 ;  /* 0x00000005ff707e24 */ /* 0x000fe2000f8e00ff */
[----:B------:R-:W-:Y:S01]  /*14cb0*/  I2FP.F32.S32 R3, R9 ;  /* 0x0000000900037245 */ /* 0x000fe20000201400 */
[----:B--2---:R-:W-:Y:S01]  /*14cc0*/  IMAD.U32 R62, RZ, RZ, UR5 ;  /* 0x00000005ff3e7e24 */ /* 0x004fe2000f8e00ff */
[----:B------:R-:W-:Y:S01]  /*14cd0*/  FSEL R244, R69, -INF , !P2 ;  /* 0xff80000045f47808 */ /* 0x000fe20005000000 */
[----:B------:R-:W2:Y:S01]  /*14ce0*/  MUFU.TANH R65, R65 ;  /* 0x0000004100417308 */ /* 0x000ea20000002400 */
[----:B------:R-:W-:Y:S01]  /*14cf0*/  FSEL R224, R120, -INF , !P4 ;  /* 0xff80000078e07808 */ /* 0x000fe20006000000 */
[----:B------:R-:W-:Y:S01]  /*14d00*/  FFMA.FTZ R140, R3, UR6, R140 ;  /* 0x00000006038c7c23 */ /* 0x000fe2000801008c */
[----:B------:R-:W-:Y:S01]  /*14d10*/  ISETP.GE.AND P2, PT, R5, R130, PT ;  /* 0x000000820500720c */ /* 0x000fe20003f46270 */
[----:B------:R-:W-:Y:S01]  /*14d20*/  FFMA.FTZ R142, R3, UR6, R142 ;  /* 0x00000006038e7c23 */ /* 0x000fe2000801008e */
[----:B------:R-:W-:Y:S01]  /*14d30*/  ISETP.GE.AND P4, PT, R5, R128, PT ;  /* 0x000000800500720c */ /* 0x000fe20003f86270 */
[----:B------:R-:W-:Y:S01]  /*14d40*/  FMUL.FTZ R6, R6, UR4 ;  /* 0x0000000406067c20 */ /* 0x000fe20008410000 */
[----:B------:R-:W-:Y:S01]  /*14d50*/  I2FP.F32.S32 R5, R5 ;  /* 0x0000000500057245 */ /* 0x000fe20000201400 */
[----:B------:R-:W3:Y:S01]  /*14d60*/  MUFU.TANH R51, R51 ;  /* 0x0000003300337308 */ /* 0x000ee20000002400 */
[--C-:B------:R-:W-:Y:S01]  /*14d70*/  LOP3.LUT R3, R112, 0x89, R15.reuse, 0xfe, !PT ;  /* 0x0000008970037812 */ /* 0x100fe200078efe0f */
[----:B------:R-:W-:Y:S01]  /*14d80*/  FMUL.FTZ R69, R93, UR4 ;  /* 0x000000045d457c20 */ /* 0x000fe20008410000 */
[----:B------:R-:W-:Y:S01]  /*14d90*/  FSEL R226, R71, -INF , !P3 ;  /* 0xff80000047e27808 */ /* 0x000fe20005800000 */
[----:B------:R-:W-:Y:S01]  /*14da0*/  FFMA.FTZ R58, R5, UR6, R58 ;  /* 0x00000006053a7c23 */ /* 0x000fe2000801003a */
[----:B------:R-:W-:Y:S01]  /*14db0*/  ISETP.GE.AND P5, PT, R9, R130, PT ;  /* 0x000000820900720c */ /* 0x000fe20003fa6270 */
[----:B------:R-:W-:Y:S01]  /*14dc0*/  FMUL.FTZ R85, R85, UR4 ;  /* 0x0000000455557c20 */ /* 0x000fe20008410000 */
[----:B------:R-:W-:Y:S01]  /*14dd0*/  ISETP.GE.AND P3, PT, R9, R128, PT ;  /* 0x000000800900720c */ /* 0x000fe20003f66270 */
[----:B------:R-:W-:Y:S01]  /*14de0*/  FFMA.FTZ R9, R5, UR6, R56 ;  /* 0x0000000605097c23 */ /* 0x000fe20008010038 */
[----:B------:R-:W-:Y:S01]  /*14df0*/  LOP3.LUT R5, R62, 0x90, R15, 0xfe, !PT ;  /* 0x000000903e057812 */ /* 0x000fe200078efe0f */
[----:B------:R-:W4:Y:S01]  /*14e00*/  MUFU.TANH R50, R50 ;  /* 0x0000003200327308 */ /* 0x000f220000002400 */
[----:B------:R-:W-:Y:S01]  /*14e10*/  I2FP.F32.S32 R56, R3 ;  /* 0x0000000300387245 */ /* 0x000fe20000201400 */
[----:B------:R-:W-:Y:S01]  /*14e20*/  FMUL.FTZ R84, R84, UR4 ;  /* 0x0000000454547c20 */ /* 0x000fe20008410000 */
[----:B------:R-:W-:Y:S01]  /*14e30*/  FSEL R7, R7, -INF , !P1 ;  /* 0xff80000007077808 */ /* 0x000fe20004800000 */
[----:B------:R-:W-:Y:S01]  /*14e40*/  FMUL.FTZ R80, R80, UR4 ;  /* 0x0000000450507c20 */ /* 0x000fe20008410000 */
[----:B------:R-:W-:Y:S01]  /*14e50*/  FSEL R222, R141, -INF , !P6 ;  /* 0xff8000008dde7808 */ /* 0x000fe20007000000 */
[----:B------:R-:W-:Y:S01]  /*14e60*/  FFMA.FTZ R59, R56, UR6, R59 ;  /* 0x00000006383b7c23 */ /* 0x000fe2000801003b */
[C---:B------:R-:W-:Y:S01]  /*14e70*/  ISETP.GE.AND P1, PT, R3.reuse, R130, PT ;  /* 0x000000820300720c */ /* 0x040fe20003f26270 */
[----:B------:R-:W-:Y:S01]  /*14e80*/  MUFU.TANH R45, R45 ;  /* 0x0000002d002d7308 */ /* 0x000fe20000002400 */
[----:B------:R-:W-:Y:S01]  /*14e90*/  ISETP.GE.AND P6, PT, R3, R128, PT ;  /* 0x000000800300720c */ /* 0x000fe20003fc6270 */
[----:B------:R-:W-:Y:S01]  /*14ea0*/  IMAD.U32 R144, RZ, RZ, UR5 ;  /* 0x00000005ff907e24 */ /* 0x000fe2000f8e00ff */
[----:B------:R-:W-:Y:S01]  /*14eb0*/  FSEL R252, R140, -INF , !P5 ;  /* 0xff8000008cfc7808 */ /* 0x000fe20006800000 */
[----:B------:R-:W-:Y:S01]  /*14ec0*/  FMUL.FTZ R111, R111, UR4 ;  /* 0x000000046f6f7c20 */ /* 0x000fe20008410000 */
[----:B------:R-:W-:Y:S01]  /*14ed0*/  FSEL R216, R142, -INF , !P3 ;  /* 0xff8000008ed87808 */ /* 0x000fe20005800000 */
[----:B------:R-:W-:Y:S01]  /*14ee0*/  FMUL.FTZ R106, R106, UR4 ;  /* 0x000000046a6a7c20 */ /* 0x000fe20008410000 */
[C---:B------:R-:W-:Y:S01]  /*14ef0*/  ISETP.GE.AND P5, PT, R5.reuse, R130, PT ;  /* 0x000000820500720c */ /* 0x040fe20003fa6270 */
[----:B------:R-:W-:Y:S01]  /*14f00*/  MUFU.TANH R43, R43 ;  /* 0x0000002b002b7308 */ /* 0x000fe20000002400 */
[----:B------:R-:W-:Y:S01]  /*14f10*/  ISETP.GE.AND P3, PT, R5, R128, PT ;  /* 0x000000800500720c */ /* 0x000fe20003f66270 */
[----:B------:R-:W-:Y:S01]  /*14f20*/  FMUL.FTZ R107, R107, UR4 ;  /* 0x000000046b6b7c20 */ /* 0x000fe20008410000 */
[----:B------:R-:W-:Y:S01]  /*14f30*/  I2FP.F32.S32 R3, R5 ;  /* 0x0000000500037245 */ /* 0x000fe20000201400 */
[----:B------:R-:W-:Y:S01]  /*14f40*/  FFMA.FTZ R5, R56, UR6, R57 ;  /* 0x0000000638057c23 */ /* 0x000fe20008010039 */
[----:B------:R-:W-:Y:S01]  /*14f50*/  IMAD.U32 R56, RZ, RZ, UR5 ;  /* 0x00000005ff387e24 */ /* 0x000fe2000f8e00ff */
[----:B------:R-:W-:Y:S01]  /*14f60*/  FSEL R9, R9, -INF , !P2 ;  /* 0xff80000009097808 */ /* 0x000fe20005000000 */
[----:B------:R-:W-:Y:S01]  /*14f70*/  FMUL.FTZ R87, R87, UR4 ;  /* 0x0000000457577c20 */ /* 0x000fe20008410000 */
[----:B------:R-:W-:Y:S01]  /*14f80*/  FSEL R212, R58, -INF , !P4 ;  /* 0xff8000003ad47808 */ /* 0x000fe20006000000 */
[C---:B------:R-:W-:Y:S01]  /*14f90*/  FFMA.FTZ R52, R3.reuse, UR6, R52 ;  /* 0x0000000603347c23 */ /* 0x040fe20008010034 */
[--C-:B------:R-:W-:Y:S01]  /*14fa0*/  LOP3.LUT R57, R56, 0x91, R15.reuse, 0xfe, !PT ;  /* 0x0000009138397812 */ /* 0x100fe200078efe0f */
[----:B------:R-:W-:Y:S01]  /*14fb0*/  FFMA.FTZ R54, R3, UR6, R54 ;  /* 0x0000000603367c23 */ /* 0x000fe20008010036 */
[----:B------:R-:W-:Y:S01]  /*14fc0*/  LOP3.LUT R3, R62, 0x98, R15, 0xfe, !PT ;  /* 0x000000983e037812 */ /* 0x000fe200078efe0f */
[----:B------:R-:W-:Y:S01]  /*14fd0*/  IMAD.U32 R58, RZ, RZ, UR5 ;  /* 0x00000005ff3a7e24 */ /* 0x000fe2000f8e00ff */
[C---:B------:R-:W-:Y:S01]  /*14fe0*/  ISETP.GE.AND P2, PT, R57.reuse, R130, PT ;  /* 0x000000823900720c */ /* 0x040fe20003f46270 */
[----:B------:R-:W-:Y:S01]  /*14ff0*/  MUFU.TANH R42, R42 ;  /* 0x0000002a002a7308 */ /* 0x000fe20000002400 */
[----:B------:R-:W-:Y:S01]  /*15000*/  ISETP.GE.AND P4, PT, R57, R128, PT ;  /* 0x000000803900720c */ /* 0x000fe20003f86270 */
[----:B------:R-:W-:Y:S01]  /*15010*/  FMUL.FTZ R86, R86, UR4 ;  /* 0x0000000456567c20 */ /* 0x000fe20008410000 */
[----:B------:R-:W-:Y:S01]  /*15020*/  I2FP.F32.S32 R57, R57 ;  /* 0x0000003900397245 */ /* 0x000fe20000201400 */
[----:B------:R-:W-:Y:S01]  /*15030*/  FMUL.FTZ R83, R83, UR4 ;  /* 0x0000000453537c20 */ /* 0x000fe20008410000 */
[----:B------:R-:W-:Y:S01]  /*15040*/  FSEL R5, R5, -INF , !P1 ;  /* 0xff80000005057808 */ /* 0x000fe20004800000 */
[----:B------:R-:W-:Y:S01]  /*15050*/  FMUL.FTZ R75, R75, UR4 ;  /* 0x000000044b4b7c20 */ /* 0x000fe20008410000 */
[----:B------:R-:W-:Y:S01]  /*15060*/  FSEL R210, R59, -INF , !P6 ;  /* 0xff8000003bd27808 */ /* 0x000fe20007000000 */
[----:B------:R-:W-:Y:S01]  /*15070*/  FFMA.FTZ R64, R57, UR6, R64 ;  /* 0x0000000639407c23 */ /* 0x000fe20008010040 */
[----:B------:R-:W-:Y:S01]  /*15080*/  ISETP.GE.AND P1, PT, R3, R130, PT ;  /* 0x000000820300720c */ /* 0x000fe20003f26270 */
[----:B------:R-:W-:Y:S01]  /*15090*/  FFMA.FTZ R61, R57, UR6, R61 ;  /* 0x00000006393d7c23 */ /* 0x000fe2000801003d */
[----:B------:R-:W-:Y:S01]  /*150a0*/  ISETP.GE.AND P6, PT, R3, R128, PT ;  /* 0x000000800300720c */ /* 0x000fe20003fc6270 */
[----:B------:R-:W4:Y:S01]  /*150b0*/  MUFU.TANH R47, R47 ;  /* 0x0000002f002f7308 */ /* 0x000f220000002400 */
[----:B------:R-:W-:Y:S01]  /*150c0*/  I2FP.F32.S32 R3, R3 ;  /* 0x0000000300037245 */ /* 0x000fe20000201400 */
[----:B------:R-:W-:Y:S01]  /*150d0*/  FMUL.FTZ R59, R105, UR4 ;  /* 0x00000004693b7c20 */ /* 0x000fe20008410000 */
[--C-:B------:R-:W-:Y:S01]  /*150e0*/  LOP3.LUT R57, R56, 0x99, R15.reuse, 0xfe, !PT ;  /* 0x0000009938397812 */ /* 0x100fe200078efe0f */
[----:B------:R-:W-:Y:S01]  /*150f0*/  FMUL.FTZ R79, R79, UR4 ;  /* 0x000000044f4f7c20 */ /* 0x000fe20008410000 */
[----:B------:R-:W-:Y:S01]  /*15100*/  FSEL R246, R64, -INF , !P2 ;  /* 0xff80000040f67808 */ /* 0x000fe20005000000 */
[C---:B------:R-:W-:Y:S01]  /*15110*/  FFMA.FTZ R48, R3.reuse, UR6, R48 ;  /* 0x0000000603307c23 */ /* 0x040fe20008010030 */
[----:B------:R-:W-:Y:S01]  /*15120*/  I2FP.F32.S32 R142, R57 ;  /* 0x00000039008e7245 */ /* 0x000fe20000201400 */
[----:B------:R-:W-:Y:S01]  /*15130*/  FFMA.FTZ R44, R3, UR6, R44 ;  /* 0x00000006032c7c23 */ /* 0x000fe2000801002c */
[----:B------:R-:W-:Y:S01]  /*15140*/  LOP3.LUT R3, R58, 0xa0, R15, 0xfe, !PT ;  /* 0x000000a03a037812 */ /* 0x000fe200078efe0f */
[----:B------:R-:W4:Y:S01]  /*15150*/  MUFU.TANH R41, R41 ;  /* 0x0000002900297308 */ /* 0x000f220000002400 */
[----:B------:R-:W-:Y:S01]  /*15160*/  FSEL R170, R61, -INF , !P4 ;  /* 0xff8000003daa7808 */ /* 0x000fe20006000000 */
[C---:B------:R-:W-:Y:S01]  /*15170*/  FFMA.FTZ R49, R142.reuse, UR6, R49 ;  /* 0x000000068e317c23 */ /* 0x040fe20008010031 */
[C---:B------:R-:W-:Y:S01]  /*15180*/  ISETP.GE.AND P2, PT, R3.reuse, R130, PT ;  /* 0x000000820300720c */ /* 0x040fe20003f46270 */
[----:B------:R-:W-:Y:S01]  /*15190*/  FFMA.FTZ R142, R142, UR6, R40 ;  /* 0x000000068e8e7c23 */ /* 0x000fe20008010028 */
[----:B------:R-:W-:Y:S01]  /*151a0*/  ISETP.GE.AND P4, PT, R3, R128, PT ;  /* 0x000000800300720c */ /* 0x000fe20003f86270 */
[----:B------:R-:W-:Y:S01]  /*151b0*/  IMAD.U32 R40, RZ, RZ, UR5 ;  /* 0x00000005ff287e24 */ /* 0x000fe2000f8e00ff */
[----:B------:R-:W-:Y:S01]  /*151c0*/  FSEL R250, R52, -INF , !P5 ;  /* 0xff80000034fa7808 */ /* 0x000fe20006800000 */
[----:B------:R-:W-:Y:S01]  /*151d0*/  IMAD.U32 R52, RZ, RZ, UR5 ;  /* 0x00000005ff347e24 */ /* 0x000fe2000f8e00ff */
[----:B------:R-:W-:Y:S01]  /*151e0*/  I2FP.F32.S32 R3, R3 ;  /* 0x0000000300037245 */ /* 0x000fe20000201400 */
[----:B------:R-:W-:Y:S01]  /*151f0*/  MUFU.TANH R39, R39 ;  /* 0x0000002700277308 */ /* 0x000fe20000002400 */
[----:B------:R-:W-:Y:S01]  /*15200*/  FSEL R204, R54, -INF , !P3 ;  /* 0xff80000036cc7808 */ /* 0x000fe20005800000 */
[----:B------:R-:W-:Y:S01]  /*15210*/  FMUL.FTZ R61, R104, UR4 ;  /* 0x00000004683d7c20 */ /* 0x000fe20008410000 */
[----:B------:R-:W-:Y:S01]  /*15220*/  ISETP.GE.AND P5, PT, R57, R130, PT ;  /* 0x000000823900720c */ /* 0x000fe20003fa6270 */
[----:B------:R-:W-:Y:S01]  /*15230*/  FFMA.FTZ R32, R3, UR6, R32 ;  /* 0x0000000603207c23 */ /* 0x000fe20008010020 */
[----:B------:R-:W-:Y:S01]  /*15240*/  ISETP.GE.AND P3, PT, R57, R128, PT ;  /* 0x000000803900720c */ /* 0x000fe20003f66270 */
[----:B-----5:R-:W-:Y:S01]  /*15250*/  FFMA.FTZ R108, R3, UR6, R108 ;  /* 0x00000006036c7c23 */ /* 0x020fe2000801006c */
[--C-:B------:R-:W-:Y:S01]  /*15260*/  LOP3.LUT R57, R40, 0xa1, R15.reuse, 0xfe, !PT ;  /* 0x000000a128397812 */ /* 0x100fe200078efe0f */
[----:B------:R-:W-:Y:S01]  /*15270*/  MUFU.TANH R36, R36 ;  /* 0x0000002400247308 */ /* 0x000fe20000002400 */
[----:B------:R-:W-:Y:S01]  /*15280*/  LOP3.LUT R3, R52, 0xa8, R15, 0xfe, !PT ;  /* 0x000000a834037812 */ /* 0x000fe200078efe0f */
[----:B------:R-:W-:-:S04]  /*15290*/  DEPBAR.LE SB0, 0x0 ;  /* 0x000080000000791a */ /* 0x000fc80000000000 */
[----:B------:R-:W-:Y:S02]  /*152a0*/  FSEL R214, R48, -INF , !P1 ;  /* 0xff80000030d67808 */ /* 0x000fe40004800000 */
[----:B------:R-:W-:Y:S01]  /*152b0*/  FSEL R146, R44, -INF , !P6 ;  /* 0xff8000002c927808 */ /* 0x000fe20007000000 */
[----:B------:R-:W-:Y:S01]  /*152c0*/  IMAD.U32 R44, RZ, RZ, UR5 ;  /* 0x00000005ff2c7e24 */ /* 0x000fe2000f8e00ff */
[C---:B------:R-:W-:Y:S01]  /*152d0*/  ISETP.GE.AND P1, PT, R57.reuse, R130, PT ;  /* 0x000000823900720c */ /* 0x040fe20003f26270 */
[----:B------:R-:W5:Y:S01]  /*152e0*/  MUFU.TANH R38, R38 ;  /* 0x0000002600267308 */ /* 0x000f620000002400 */
[----:B------:R-:W-:Y:S02]  /*152f0*/  ISETP.GE.AND P6, PT, R57, R128, PT ;  /* 0x000000803900720c */ /* 0x000fe40003fc6270 */
[----:B------:R-:W-:Y:S02]  /*15300*/  FSEL R206, R49, -INF , !P5 ;  /* 0xff80000031ce7808 */ /* 0x000fe40006800000 */
[----:B------:R-:W-:-:S02]  /*15310*/  FSEL R142, R142, -INF , !P3 ;  /* 0xff8000008e8e7808 */ /* 0x000fc40005800000 */
[----:B------:R-:W-:Y:S01]  /*15320*/  I2FP.F32.S32 R57, R57 ;  /* 0x0000003900397245 */ /* 0x000fe20000201400 */
[----:B------:R-:W-:Y:S01]  /*15330*/  MUFU.TANH R33, R33 ;  /* 0x0000002100217308 */ /* 0x000fe20000002400 */
[C---:B------:R-:W-:Y:S02]  /*15340*/  ISETP.GE.AND P5, PT, R3.reuse, R130, PT ;  /* 0x000000820300720c */ /* 0x040fe40003fa6270 */
[----:B------:R-:W-:Y:S01]  /*15350*/  ISETP.GE.AND P3, PT, R3, R128, PT ;  /* 0x000000800300720c */ /* 0x000fe20003f66270 */
[C---:B------:R-:W-:Y:S01]  /*15360*/  FFMA.FTZ R34, R57.reuse, UR6, R34 ;  /* 0x0000000639227c23 */ /* 0x040fe20008010022 */
[----:B------:R-:W-:Y:S01]  /*15370*/  I2FP.F32.S32 R3, R3 ;  /* 0x0000000300037245 */ /* 0x000fe20000201400 */
[----:B------:R-:W-:Y:S01]  /*15380*/  FFMA.FTZ R67, R57, UR6, R67 ;  /* 0x0000000639437c23 */ /* 0x000fe20008010043 */
[----:B------:R-:W-:Y:S01]  /*15390*/  LOP3.LUT R49, R40, 0xa9, R15, 0xfe, !PT ;  /* 0x000000a928317812 */ /* 0x000fe200078efe0f */
[----:B------:R-:W-:Y:S01]  /*153a0*/  MUFU.TANH R29, R29 ;  /* 0x0000001d001d7308 */ /* 0x000fe20000002400 */
[----:B------:R-:W-:Y:S01]  /*153b0*/  FSEL R138, R32, -INF , !P2 ;  /* 0xff800000208a7808 */ /* 0x000fe20005000000 */
[C---:B------:R-:W-:Y:S01]  /*153c0*/  FFMA.FTZ R64, R3.reuse, UR6, R110 ;  /* 0x0000000603407c23 */ /* 0x040fe2000801006e */
[----:B------:R-:W-:Y:S01]  /*153d0*/  FFMA.FTZ R124, R3, UR6, R66 ;  /* 0x00000006037c7c23 */ /* 0x000fe20008010042 */
[----:B------:R-:W-:-:S02]  /*153e0*/  I2FP.F32.S32 R32, R49 ;  /* 0x0000003100207245 */ /* 0x000fc40000201400 */
[----:B------:R-:W-:Y:S02]  /*153f0*/  LOP3.LUT R3, R44, 0xb0, R15, 0xfe, !PT ;  /* 0x000000b02c037812 */ /* 0x000fe400078efe0f */
[----:B------:R-:W-:Y:S01]  /*15400*/  FSEL R66, R34, -INF , !P1 ;  /* 0xff80000022427808 */ /* 0x000fe20004800000 */
[C---:B-1----:R-:W-:Y:S01]  /*15410*/  FFMA.FTZ R62, R32.reuse, UR6, R63 ;  /* 0x00000006203e7c23 */ /* 0x042fe2000801003f */
[----:B------:R-:W-:Y:S01]  /*15420*/  I2FP.F32.S32 R34, R3 ;  /* 0x0000000300227245 */ /* 0x000fe20000201400 */
[----:B--2---:R-:W-:Y:S01]  /*15430*/  FFMA.FTZ R65, R32, UR6, R65 ;  /* 0x0000000620417c23 */ /* 0x004fe20008010041 */
[----:B------:R-:W-:Y:S01]  /*15440*/  IMAD.U32 R32, RZ, RZ, UR5 ;  /* 0x00000005ff207e24 */ /* 0x000fe2000f8e00ff */
[----:B------:R-:W-:Y:S01]  /*15450*/  LOP3.LUT R57, R40, 0xb1, R15, 0xfe, !PT ;  /* 0x000000b128397812 */ /* 0x000fe200078efe0f */
[----:B------:R-:W-:Y:S01]  /*15460*/  MUFU.TANH R31, R31 ;  /* 0x0000001f001f7308 */ /* 0x000fe20000002400 */
[----:B------:R-:W-:Y:S01]  /*15470*/  FSEL R134, R108, -INF , !P4 ;  /* 0xff8000006c867808 */ /* 0x000fe20006000000 */
[C---:B---3--:R-:W-:Y:S01]  /*15480*/  FFMA.FTZ R51, R34.reuse, UR6, R51 ;  /* 0x0000000622337c23 */ /* 0x048fe20008010033 */
[C---:B------:R-:W-:Y:S01]  /*15490*/  ISETP.GE.AND P2, PT, R49.reuse, R130, PT ;  /* 0x000000823100720c */ /* 0x040fe20003f46270 */
[----:B----4-:R-:W-:Y:S01]  /*154a0*/  FFMA.FTZ R50, R34, UR6, R50 ;  /* 0x0000000622327c23 */ /* 0x010fe20008010032 */
[----:B------:R-:W-:Y:S01]  /*154b0*/  ISETP.GE.AND P4, PT, R49, R128, PT ;  /* 0x000000803100720c */ /* 0x000fe20003f86270 */
[----:B------:R-:W-:Y:S01]  /*154c0*/  IMAD.U32 R34, RZ, RZ, UR5 ;  /* 0x00000005ff227e24 */ /* 0x000fe2000f8e00ff */
[----:B------:R-:W-:Y:S01]  /*154d0*/  FSEL R64, R64, -INF , !P5 ;  /* 0xff80000040407808 */ /* 0x000fe20006800000 */
[----:B------:R-:W1:Y:S01]  /*154e0*/  MUFU.TANH R37, R37 ;  /* 0x0000002500257308 */ /* 0x000e620000002400 */
[----:B------:R-:W-:-:S02]  /*154f0*/  FSEL R124, R124, -INF , !P3 ;  /* 0xff8000007c7c7808 */ /* 0x000fc40005800000 */
[----:B------:R-:W-:Y:S02]  /*15500*/  LOP3.LUT R49, R32, 0xb8, R15, 0xfe, !PT ;  /* 0x000000b820317812 */ /* 0x000fe400078efe0f */
[C---:B------:R-:W-:Y:S02]  /*15510*/  ISETP.GE.AND P5, PT, R57.reuse, R130, PT ;  /* 0x000000823900720c */ /* 0x040fe40003fa6270 */
[----:B------:R-:W-:Y:S01]  /*15520*/  ISETP.GE.AND P3, PT, R57, R128, PT ;  /* 0x000000803900720c */ /* 0x000fe20003f66270 */
[----:B------:R-:W-:Y:S01]  /*15530*/  MUFU.TANH R32, R27 ;  /* 0x0000001b00207308 */ /* 0x000fe20000002400 */
[----:B------:R-:W-:Y:S02]  /*15540*/  FSEL R132, R67, -INF , !P6 ;  /* 0xff80000043847808 */ /* 0x000fe40007000000 */
[----:B------:R-:W-:Y:S02]  /*15550*/  I2FP.F32.S32 R57, R57 ;  /* 0x0000003900397245 */ /* 0x000fe40000201400 */
[----:B------:R-:W-:-:S02]  /*15560*/  ISETP.GE.AND P1, PT, R3, R130, PT ;  /* 0x000000820300720c */ /* 0x000fc40003f26270 */
[----:B------:R-:W-:Y:S01]  /*15570*/  ISETP.GE.AND P6, PT, R3, R128, PT ;  /* 0x000000800300720c */ /* 0x000fe20003fc6270 */
[----:B------:R-:W-:Y:S01]  /*15580*/  FFMA.FTZ R56, R57, UR6, R2 ;  /* 0x0000000639387c23 */ /* 0x000fe20008010002 */
[----:B------:R2:W-:Y:S01]  /*15590*/  MUFU.TANH R3, R30 ;  /* 0x0000001e00037308 */ /* 0x0005e20000002400 */
[----:B------:R-:W-:Y:S01]  /*155a0*/  FSEL R62, R62, -INF , !P2 ;  /* 0xff8000003e3e7808 */ /* 0x000fe20005000000 */
[----:B------:R-:W-:Y:S01]  /*155b0*/  IMAD.U32 R2, RZ, RZ, UR5 ;  /* 0x00000005ff027e24 */ /* 0x000fe2000f8e00ff */
[----:B------:R-:W-:Y:S01]  /*155c0*/  FSEL R120, R65, -INF , !P4 ;  /* 0xff80000041787808 */ /* 0x000fe20006000000 */
[----:B------:R-:W-:Y:S01]  /*155d0*/  FFMA.FTZ R47, R57, UR6, R47 ;  /* 0x00000006392f7c23 */ /* 0x000fe2000801002f */
[----:B------:R-:W-:Y:S01]  /*155e0*/  ISETP.GE.AND P2, PT, R49, R130, PT ;  /* 0x000000823100720c */ /* 0x000fe20003f46270 */
[----:B------:R-:W-:Y:S01]  /*155f0*/  FMUL.FTZ R57, R101, UR4 ;  /* 0x0000000465397c20 */ /* 0x000fe20008410000 */
[----:B------:R-:W-:Y:S01]  /*15600*/  ISETP.GE.AND P4, PT, R49, R128, PT ;  /* 0x000000803100720c */ /* 0x000fe20003f86270 */
[----:B------:R-:W3:Y:S01]  /*15610*/  MUFU.TANH R35, R35 ;  /* 0x0000002300237308 */ /* 0x000ee20000002400 */
[----:B------:R-:W-:-:S02]  /*15620*/  FSEL R58, R51, -INF , !P1 ;  /* 0xff800000333a7808 */ /* 0x000fc40004800000 */
[----:B------:R-:W-:Y:S01]  /*15630*/  FSEL R110, R50, -INF , !P6 ;  /* 0xff800000326e7808 */ /* 0x000fe20007000000 */
[----:B------:R-:W-:Y:S01]  /*15640*/  IMAD.U32 R50, RZ, RZ, UR5 ;  /* 0x00000005ff327e24 */ /* 0x000fe2000f8e00ff */
[----:B------:R-:W-:Y:S02]  /*15650*/  FSEL R56, R56, -INF , !P5 ;  /* 0xff80000038387808 */ /* 0x000fe40006800000 */
[----:B------:R-:W-:Y:S01]  /*15660*/  FSEL R108, R47, -INF , !P3 ;  /* 0xff8000002f6c7808 */ /* 0x000fe20005800000 */
[----:B------:R5:W-:Y:S01]  /*15670*/  MUFU.TANH R27, R24 ;  /* 0x00000018001b7308 */ /* 0x000be20000002400 */
[----:B--2---:R-:W-:Y:S02]  /*15680*/  I2FP.F32.S32 R30, R49 ;  /* 0x00000031001e7245 */ /* 0x004fe40000201400 */
[----:B------:R-:W-:-:S03]  /*15690*/  LOP3.LUT R49, R34, 0xb9, R15, 0xfe, !PT ;  /* 0x000000b922317812 */ /* 0x000fc600078efe0f */
[C---:B------:R-:W-:Y:S01]  /*156a0*/  FFMA.FTZ R34, R30.reuse, UR6, R45 ;  /* 0x000000061e227c23 */ /* 0x040fe2000801002d */
[C---:B------:R-:W-:Y:S01]  /*156b0*/  ISETP.GE.AND P1, PT, R49.reuse, R130, PT ;  /* 0x000000823100720c */ /* 0x040fe20003f26270 */
[----:B------:R-:W-:Y:S01]  /*156c0*/  FFMA.FTZ R43, R30, UR6, R43 ;  /* 0x000000061e2b7c23 */ /* 0x000fe2000801002b */
[----:B------:R-:W-:Y:S01]  /*156d0*/  ISETP.GE.AND P6, PT, R49, R128, PT ;  /* 0x000000803100720c */ /* 0x000fe20003fc6270 */
[----:B------:R-:W2:Y:S01]  /*156e0*/  MUFU.TANH R28, R28 ;  /* 0x0000001c001c7308 */ /* 0x000ea20000002400 */
[----:B------:R-:W-:Y:S02]  /*156f0*/  I2FP.F32.S32 R49, R49 ;  /* 0x0000003100317245 */ /* 0x000fe40000201400 */
[----:B------:R-:W-:Y:S02]  /*15700*/  LOP3.LUT R45, R2, 0xc0, R15, 0xfe, !PT ;  /* 0x000000c0022d7812 */ /* 0x000fe400078efe0f */
[----:B------:R-:W-:Y:S01]  /*15710*/  FSEL R34, R34, -INF , !P2 ;  /* 0xff80000022227808 */ /* 0x000fe20005000000 */
[C---:B------:R-:W-:Y:S01]  /*15720*/  FFMA.FTZ R30, R49.reuse, UR6, R42 ;  /* 0x00000006311e7c23 */ /* 0x040fe2000801002a */
[----:B------:R-:W-:Y:S01]  /*15730*/  I2FP.F32.S32 R40, R45 ;  /* 0x0000002d00287245 */ /* 0x000fe20000201400 */
[----:B------:R-:W-:Y:S01]  /*15740*/  IMAD.U32 R42, RZ, RZ, UR5 ;  /* 0x00000005ff2a7e24 */ /* 0x000fe2000f8e00ff */
[----:B------:R4:W2:Y:S01]  /*15750*/  MUFU.TANH R2, R26 ;  /* 0x0000001a00027308 */ /* 0x0008a20000002400 */
[----:B------:R-:W-:Y:S01]  /*15760*/  FFMA.FTZ R41, R49, UR6, R41 ;  /* 0x0000000631297c23 */ /* 0x000fe20008010029 */
[----:B------:R-:W-:-:S02]  /*15770*/  ISETP.GE.AND P5, PT, R45, R130, PT ;  /* 0x000000822d00720c */ /* 0x000fc40003fa6270 */
[----:B------:R-:W-:Y:S02]  /*15780*/  LOP3.LUT R49, R42, 0xc1, R15, 0xfe, !PT ;  /* 0x000000c12a317812 */ /* 0x000fe400078efe0f */
[----:B------:R-:W-:Y:S02]  /*15790*/  ISETP.GE.AND P3, PT, R45, R128, PT ;  /* 0x000000802d00720c */ /* 0x000fe40003f66270 */
[----:B------:R-:W-:Y:S01]  /*157a0*/  FSEL R45, R43, -INF , !P4 ;  /* 0xff8000002b2d7808 */ /* 0x000fe20006000000 */
[----:B------:R-:W2:Y:S01]  /*157b0*/  MUFU.TANH R23, R23 ;  /* 0x0000001700177308 */ /* 0x000ea20000002400 */
[----:B------:R-:W-:Y:S02]  /*157c0*/  I2FP.F32.S32 R43, R49 ;  /* 0x00000031002b7245 */ /* 0x000fe40000201400 */
[----:B------:R-:W-:Y:S02]  /*157d0*/  FSEL R30, R30, -INF , !P1 ;  /* 0xff8000001e1e7808 */ /* 0x000fe40004800000 */
[----:B------:R-:W-:Y:S01]  /*157e0*/  FSEL R44, R41, -INF , !P6 ;  /* 0xff800000292c7808 */ /* 0x000fe20007000000 */
[----:B-----5:R-:W-:Y:S01]  /*157f0*/  FFMA.FTZ R24, R43, UR6, R38 ;  /* 0x000000062b187c23 */ /* 0x020fe20008010026 */
[----:B------:R-:W-:-:S02]  /*15800*/  IMAD.U32 R38, RZ, RZ, UR5 ;  /* 0x00000005ff267e24 */ /* 0x000fc4000f8e00ff */
[C---:B----4-:R-:W-:Y:S01]  /*15810*/  FFMA.FTZ R26, R40.reuse, UR6, R39 ;  /* 0x00000006281a7c23 */ /* 0x050fe20008010027 */
[----:B------:R-:W-:Y:S01]  /*15820*/  FFMA.FTZ R39, R40, UR6, R36 ;  /* 0x0000000628277c23 */ /* 0x000fe20008010024 */
[----:B------:R-:W-:Y:S01]  /*15830*/  IMAD.U32 R36, RZ, RZ, UR5 ;  /* 0x00000005ff247e24 */ /* 0x000fe2000f8e00ff */
[C---:B------:R-:W-:Y:S01]  /*15840*/  ISETP.GE.AND P2, PT, R49.reuse, R130, PT ;  /* 0x000000823100720c */ /* 0x040fe20003f46270 */
[----:B------:R-:W-:Y:S01]  /*15850*/  IMAD.U32 R40, RZ, RZ, UR5 ;  /* 0x00000005ff287e24 */ /* 0x000fe2000f8e00ff */
[----:B------:R-:W-:Y:S01]  /*15860*/  ISETP.GE.AND P4, PT, R49, R128, PT ;  /* 0x000000803100720c */ /* 0x000fe20003f86270 */
[----:B-1----:R-:W-:Y:S01]  /*15870*/  FFMA.FTZ R37, R43, UR6, R37 ;  /* 0x000000062b257c23 */ /* 0x002fe20008010025 */
[--C-:B------:R-:W-:Y:S01]  /*15880*/  LOP3.LUT R47, R36, 0xc8, R15.reuse, 0xfe, !PT ;  /* 0x000000c8242f7812 */ /* 0x100fe200078efe0f */
[----:B------:R-:W1:Y:S01]  /*15890*/  MUFU.TANH R25, R25 ;  /* 0x0000001900197308 */ /* 0x000e620000002400 */
[----:B------:R-:W-:Y:S02]  /*158a0*/  LOP3.LUT R49, R38, 0xd0, R15, 0xfe, !PT ;  /* 0x000000d026317812 */ /* 0x000fe400078efe0f */
[----:B------:R-:W-:-:S02]  /*158b0*/  ISETP.GE.AND P1, PT, R47, R130, PT ;  /* 0x000000822f00720c */ /* 0x000fc40003f26270 */
[-C--:B------:R-:W-:Y:S02]  /*158c0*/  ISETP.GE.AND P6, PT, R47, R128.reuse, PT ;  /* 0x000000802f00720c */ /* 0x080fe40003fc6270 */
[----:B------:R-:W-:Y:S01]  /*158d0*/  I2FP.F32.S32 R42, R47 ;  /* 0x0000002f002a7245 */ /* 0x000fe20000201400 */
[----:B------:R4:W5:Y:S01]  /*158e0*/  MUFU.TANH R36, R20 ;  /* 0x0000001400247308 */ /* 0x0009620000002400 */
[----:B------:R-:W-:Y:S02]  /*158f0*/  LOP3.LUT R47, R40, 0xc9, R15, 0xfe, !PT ;  /* 0x000000c9282f7812 */ /* 0x000fe400078efe0f */
[----:B------:R-:W-:Y:S01]  /*15900*/  I2FP.F32.S32 R40, R49 ;  /* 0x0000003100287245 */ /* 0x000fe20000201400 */
[C---:B------:R-:W-:Y:S01]  /*15910*/  FFMA.FTZ R41, R42.reuse, UR6, R31 ;  /* 0x000000062a297c23 */ /* 0x040fe2000801001f */
[----:B------:R-:W-:Y:S01]  /*15920*/  I2FP.F32.S32 R38, R47 ;  /* 0x0000002f00267245 */ /* 0x000fe20000201400 */
[----:B---3--:R-:W-:Y:S01]  /*15930*/  FFMA.FTZ R35, R42, UR6, R35 ;  /* 0x000000062a237c23 */ /* 0x008fe20008010023 */
[----:B------:R-:W-:Y:S01]  /*15940*/  FSEL R42, R37, -INF , !P4 ;  /* 0xff800000252a7808 */ /* 0x000fe20006000000 */
[----:B------:R3:W5:Y:S01]  /*15950*/  MUFU.TANH R31, R22 ;  /* 0x00000016001f7308 */ /* 0x0007620000002400 */
[----:B------:R-:W-:Y:S01]  /*15960*/  FSEL R43, R39, -INF , !P3 ;  /* 0xff800000272b7808 */ /* 0x000fe20005800000 */
[----:B------:R-:W-:Y:S01]  /*15970*/  FFMA.FTZ R29, R38, UR6, R29 ;  /* 0x00000006261d7c23 */ /* 0x000fe2000801001d */
[-C--:B------:R-:W-:Y:S01]  /*15980*/  ISETP.GE.AND P3, PT, R47, R128.reuse, PT ;  /* 0x000000802f00720c */ /* 0x080fe20003f66270 */
[----:B------:R-:W-:Y:S01]  /*15990*/  FFMA.FTZ R32, R40, UR6, R32 ;  /* 0x0000000628207c23 */ /* 0x000fe20008010020 */
[----:B------:R-:W-:-:S02]  /*159a0*/  ISETP.GE.AND P4, PT, R49, R128, PT ;  /* 0x000000803100720c */ /* 0x000fc40003f86270 */
[----:B------:R-:W-:Y:S01]  /*159b0*/  FSEL R26, R26, -INF , !P5 ;  /* 0xff8000001a1a7808 */ /* 0x000fe20006800000 */
[----:B------:R-:W5:Y:S01]  /*159c0*/  MUFU.TANH R21, R21 ;  /* 0x0000001500157308 */ /* 0x000f620000002400 */
[----:B----4-:R-:W-:Y:S01]  /*159d0*/  FFMA.FTZ R20, R38, UR6, R33 ;  /* 0x0000000626147c23 */ /* 0x010fe20008010021 */
[----:B------:R-:W-:Y:S02]  /*159e0*/  IMAD.U32 R38, RZ, RZ, UR5 ;  /* 0x00000005ff267e24 */ /* 0x000fe4000f8e00ff */
[----:B------:R-:W-:Y:S01]  /*159f0*/  FFMA.FTZ R33, R40, UR6, R3 ;  /* 0x0000000628217c23 */ /* 0x000fe20008010003 */
[----:B------:R-:W-:Y:S02]  /*15a00*/  FSEL R40, R29, -INF , !P3 ;  /* 0xff8000001d287808 */ /* 0x000fe40005800000 */
[----:B------:R-:W-:Y:S02]  /*15a10*/  ISETP.GE.AND P5, PT, R47, R130, PT ;  /* 0x000000822f00720c */ /* 0x000fe40003fa6270 */
[----:B------:R-:W-:Y:S01]  /*15a20*/  LOP3.LUT R3, R38, 0xd1, R15, 0xfe, !PT ;  /* 0x000000d126037812 */ /* 0x000fe200078efe0f */
[----:B---3--:R-:W-:Y:S01]  /*15a30*/  IMAD.U32 R22, RZ, RZ, UR5 ;  /* 0x00000005ff167e24 */ /* 0x008fe2000f8e00ff */
[----:B------:R-:W-:Y:S01]  /*15a40*/  FSEL R39, R32, -INF , !P4 ;  /* 0xff80000020277808 */ /* 0x000fe20006000000 */
[----:B------:R-:W3:Y:S01]  /*15a50*/  MUFU.TANH R19, R19 ;  /* 0x0000001300137308 */ /* 0x000ee20000002400 */
[----:B------:R-:W-:-:S02]  /*15a60*/  FSEL R41, R41, -INF , !P6 ;  /* 0xff80000029297808 */ /* 0x000fc40007000000 */
[--C-:B------:R-:W-:Y:S02]  /*15a70*/  LOP3.LUT R37, R22, 0xd8, R15.reuse, 0xfe, !PT ;  /* 0x000000d816257812 */ /* 0x100fe400078efe0f */
[----:B------:R-:W-:Y:S02]  /*15a80*/  FSEL R22, R35, -INF , !P1 ;  /* 0xff80000023167808 */ /* 0x000fe40004800000 */
[----:B------:R-:W-:Y:S01]  /*15a90*/  I2FP.F32.S32 R35, R3 ;  /* 0x0000000300237245 */ /* 0x000fe20000201400 */
[----:B------:R-:W-:Y:S01]  /*15aa0*/  MUFU.TANH R17, R17 ;  /* 0x0000001100117308 */ /* 0x000fe20000002400 */
[----:B------:R-:W-:Y:S02]  /*15ab0*/  I2FP.F32.S32 R48, R37 ;  /* 0x0000002500307245 */ /* 0x000fe40000201400 */
[----:B------:R-:W-:Y:S01]  /*15ac0*/  ISETP.GE.AND P6, PT, R3, R128, PT ;  /* 0x000000800300720c */ /* 0x000fe20003fc6270 */
[C---:B--2---:R-:W-:Y:S01]  /*15ad0*/  FFMA.FTZ R29, R35.reuse, UR6, R28 ;  /* 0x00000006231d7c23 */ /* 0x044fe2000801001c */
[----:B------:R-:W-:Y:S01]  /*15ae0*/  FFMA.FTZ R28, R35, UR6, R2 ;  /* 0x00000006231c7c23 */ /* 0x000fe20008010002 */
[----:B------:R-:W-:Y:S01]  /*15af0*/  LOP3.LUT R35, R38, 0xd9, R15, 0xfe, !PT ;  /* 0x000000d926237812 */ /* 0x000fe200078efe0f */
[----:B------:R-:W-:Y:S01]  /*15b00*/  FFMA.FTZ R27, R48, UR6, R27 ;  /* 0x00000006301b7c23 */ /* 0x000fe2000801001b */
[----:B------:R-:W-:Y:S01]  /*15b10*/  FSEL R20, R20, -INF , !P5 ;  /* 0xff80000014147808 */ /* 0x000fe20006800000 */
[----:B------:R2:W-:Y:S01]  /*15b20*/  MUFU.TANH R2, R16 ;  /* 0x0000001000027308 */ /* 0x0005e20000002400 */
[----:B------:R-:W-:-:S02]  /*15b30*/  I2FP.F32.S32 R32, R35 ;  /* 0x0000002300207245 */ /* 0x000fc40000201400 */
[C---:B------:R-:W-:Y:S02]  /*15b40*/  ISETP.GE.AND P5, PT, R37.reuse, R130, PT ;  /* 0x000000822500720c */ /* 0x040fe40003fa6270 */
[----:B------:R-:W-:Y:S01]  /*15b50*/  ISETP.GE.AND P3, PT, R37, R128, PT ;  /* 0x000000802500720c */ /* 0x000fe20003f66270 */
[----:B------:R-:W-:Y:S01]  /*15b60*/  FFMA.FTZ R37, R48, UR6, R23 ;  /* 0x0000000630257c23 */ /* 0x000fe20008010017 */
[-C--:B------:R-:W-:Y:S01]  /*15b70*/  ISETP.GE.AND P1, PT, R3, R130.reuse, PT ;  /* 0x000000820300720c */ /* 0x080fe20003f26270 */
[----:B------:R4:W-:Y:S01]  /*15b80*/  MUFU.TANH R23, R14 ;  /* 0x0000000e00177308 */ /* 0x0009e20000002400 */
[----:B------:R-:W-:Y:S01]  /*15b90*/  FSEL R24, R24, -INF , !P2 ;  /* 0xff80000018187808 */ /* 0x000fe20005000000 */
[C---:B-1----:R-:W-:Y:S01]  /*15ba0*/  FFMA.FTZ R25, R32.reuse, UR6, R25 ;  /* 0x0000000620197c23 */ /* 0x042fe20008010019 */
[----:B-----5:R-:W-:Y:S01]  /*15bb0*/  FFMA.FTZ R36, R32, UR6, R36 ;  /* 0x0000000620247c23 */ /* 0x020fe20008010024 */
[----:B------:R-:W-:Y:S01]  /*15bc0*/  ISETP.GE.AND P2, PT, R49, R130, PT ;  /* 0x000000823100720c */ /* 0x000fe20003f46270 */
[----:B------:R-:W-:Y:S01]  /*15bd0*/  IMAD.U32 R32, RZ, RZ, UR5 ;  /* 0x00000005ff207e24 */ /* 0x000fe2000f8e00ff */
[----:B------:R-:W-:-:S02]  /*15be0*/  FSEL R38, R28, -INF , !P6 ;  /* 0xff8000001c267808 */ /* 0x000fc40007000000 */
[----:B------:R1:W5:Y:S01]  /*15bf0*/  MUFU.TANH R3, R18 ;  /* 0x0000001200037308 */ /* 0x0003620000002400 */
[----:B------:R-:W-:Y:S02]  /*15c00*/  LOP3.LUT R47, R50, 0xe0, R15, 0xfe, !PT ;  /* 0x000000e0322f7812 */ /* 0x000fe400078efe0f */
[----:B--2---:R-:W-:Y:S02]  /*15c10*/  FSEL R16, R29, -INF , !P1 ;  /* 0xff8000001d107808 */ /* 0x004fe40004800000 */
[----:B------:R-:W-:Y:S02]  /*15c20*/  ISETP.GE.AND P4, PT, R35, R128, PT ;  /* 0x000000802300720c */ /* 0x000fe40003f86270 */
[----:B------:R-:W-:Y:S01]  /*15c30*/  I2FP.F32.S32 R48, R47 ;  /* 0x0000002f00307245 */ /* 0x000fe20000201400 */
[----:B------:R2:W5:Y:S01]  /*15c40*/  MUFU.TANH R28, R12 ;  /* 0x0000000c001c7308 */ /* 0x0005620000002400 */
[----:B----4-:R-:W-:Y:S01]  /*15c50*/  IMAD.U32 R14, RZ, RZ, UR5 ;  /* 0x00000005ff0e7e24 */ /* 0x010fe2000f8e00ff */
[----:B------:R-:W-:-:S02]  /*15c60*/  FSEL R37, R37, -INF , !P3 ;  /* 0xff80000025257808 */ /* 0x000fc40005800000 */
[----:B------:R-:W-:Y:S01]  /*15c70*/  FSEL R36, R36, -INF , !P4 ;  /* 0xff80000024247808 */ /* 0x000fe20006000000 */
[----:B------:R-:W-:Y:S01]  /*15c80*/  FFMA.FTZ R31, R48, UR6, R31 ;  /* 0x00000006301f7c23 */ /* 0x000fe2000801001f */
[----:B------:R-:W-:Y:S01]  /*15c90*/  LOP3.LUT R29, R14, 0xe8, R15, 0xfe, !PT ;  /* 0x000000e80e1d7812 */ /* 0x000fe200078efe0f */
[----:B------:R-:W-:Y:S01]  /*15ca0*/  FFMA.FTZ R21, R48, UR6, R21 ;  /* 0x0000000630157c23 */ /* 0x000fe20008010015 */
[----:B------:R-:W-:Y:S01]  /*15cb0*/  FSEL R14, R27, -INF , !P5 ;  /* 0xff8000001b0e7808 */ /* 0x000fe20006800000 */
[----:B------:R-:W-:Y:S01]  /*15cc0*/  IMAD.U32 R48, RZ, RZ, UR5 ;  /* 0x00000005ff307e24 */ /* 0x000fe2000f8e00ff */
[----:B-1----:R-:W-:Y:S01]  /*15cd0*/  FSEL R18, R33, -INF , !P2 ;  /* 0xff80000021127808 */ /* 0x002fe20005000000 */
[----:B------:R-:W-:Y:S01]  /*15ce0*/  MUFU.TANH R13, R13 ;  /* 0x0000000d000d7308 */ /* 0x000fe20000002400 */
[----:B------:R-:W-:Y:S02]  /*15cf0*/  ISETP.GE.AND P2, PT, R35, R130, PT ;  /* 0x000000822300720c */ /* 0x000fe40003f46270 */
[----:B------:R-:W-:-:S02]  /*15d00*/  LOP3.LUT R33, R32, 0xe1, R15, 0xfe, !PT ;  /* 0x000000e120217812 */ /* 0x000fc400078efe0f */
[----:B------:R-:W-:Y:S02]  /*15d10*/  ISETP.GE.AND P4, PT, R29, R128, PT ;  /* 0x000000801d00720c */ /* 0x000fe40003f86270 */
[C---:B------:R-:W-:Y:S01]  /*15d20*/  ISETP.GE.AND P5, PT, R33.reuse, R130, PT ;  /* 0x000000822100720c */ /* 0x040fe20003fa6270 */
[----:B------:R-:W-:Y:S01]  /*15d30*/  MUFU.TANH R10, R10 ;  /* 0x0000000a000a7308 */ /* 0x000fe20000002400 */
[----:B------:R-:W-:Y:S02]  /*15d40*/  ISETP.GE.AND P3, PT, R33, R128, PT ;  /* 0x000000802100720c */ /* 0x000fe40003f66270 */
[----:B------:R-:W-:Y:S02]  /*15d50*/  I2FP.F32.S32 R32, R33 ;  /* 0x0000002100207245 */ /* 0x000fe40000201400 */
[----:B--2---:R-:W-:Y:S02]  /*15d60*/  FSEL R12, R25, -INF , !P2 ;  /* 0xff800000190c7808 */ /* 0x004fe40005000000 */
[-C--:B------:R-:W-:Y:S01]  /*15d70*/  ISETP.GE.AND P2, PT, R29, R130.reuse, PT ;  /* 0x000000821d00720c */ /* 0x080fe20003f46270 */
[----:B------:R1:W2:Y:S01]  /*15d80*/  MUFU.TANH R25, R8 ;  /* 0x0000000800197308 */ /* 0x0002a20000002400 */
[----:B------:R-:W-:Y:S01]  /*15d90*/  I2FP.F32.S32 R33, R29 ;  /* 0x0000001d00217245 */ /* 0x000fe20000201400 */
[C---:B---3--:R-:W-:Y:S01]  /*15da0*/  FFMA.FTZ R27, R32.reuse, UR6, R19 ;  /* 0x00000006201b7c23 */ /* 0x048fe20008010013 */
[----:B------:R-:W-:Y:S01]  /*15db0*/  ISETP.GE.AND P1, PT, R47, R130, PT ;  /* 0x000000822f00720c */ /* 0x000fe20003f26270 */
[----:B-----5:R-:W-:Y:S01]  /*15dc0*/  FFMA.FTZ R19, R32, UR6, R3 ;  /* 0x0000000620137c23 */ /* 0x020fe20008010003 */
[--C-:B------:R-:W-:Y:S01]  /*15dd0*/  LOP3.LUT R35, R48, 0xe9, R15.reuse, 0xfe, !PT ;  /* 0x000000e930237812 */ /* 0x100fe200078efe0f */
[C---:B------:R-:W-:Y:S01]  /*15de0*/  FFMA.FTZ R32, R33.reuse, UR6, R2 ;  /* 0x0000000621207c23 */ /* 0x040fe20008010002 */
[----:B------:R-:W-:Y:S01]  /*15df0*/  FFMA.FTZ R28, R33, UR6, R28 ;  /* 0x00000006211c7c23 */ /* 0x000fe2000801001c */
[----:B------:R-:W3:Y:S01]  /*15e00*/  MUFU.TANH R29, R6 ;  /* 0x00000006001d7308 */ /* 0x000ee20000002400 */
[----:B------:R-:W-:-:S02]  /*15e10*/  LOP3.LUT R33, R50, 0xf0, R15, 0xfe, !PT ;  /* 0x000000f032217812 */ /* 0x000fc400078efe0f */
[----:B------:R-:W-:Y:S02]  /*15e20*/  I2FP.F32.S32 R50, R35 ;  /* 0x0000002300327245 */ /* 0x000fe40000201400 */
[----:B------:R-:W-:Y:S02]  /*15e30*/  ISETP.GE.AND P6, PT, R47, R128, PT ;  /* 0x000000802f00720c */ /* 0x000fe40003fc6270 */
[----:B------:R-:W-:Y:S01]  /*15e40*/  FSEL R2, R19, -INF , !P3 ;  /* 0xff80000013027808 */ /* 0x000fe20005800000 */
[C---:B------:R-:W-:Y:S01]  /*15e50*/  FFMA.FTZ R23, R50.reuse, UR6, R23 ;  /* 0x0000000632177c23 */ /* 0x040fe20008010017 */
[----:B-1----:R-:W-:Y:S01]  /*15e60*/  FSEL R8, R31, -INF , !P1 ;  /* 0xff8000001f087808 */ /* 0x002fe20004800000 */
[----:B------:R-:W-:Y:S01]  /*15e70*/  FFMA.FTZ R47, R50, UR6, R17 ;  /* 0x00000006322f7c23 */ /* 0x000fe20008010011 */
[----:B------:R1:W4:Y:S01]  /*15e80*/  MUFU.TANH R31, R4 ;  /* 0x00000004001f7308 */ /* 0x0003220000002400 */
[----:B------:R-:W-:Y:S01]  /*15e90*/  I2FP.F32.S32 R52, R33 ;  /* 0x0000002100347245 */ /* 0x000fe20000201400 */
[----:B------:R-:W-:Y:S01]  /*15ea0*/  FMUL.FTZ R17, R121, UR4 ;  /* 0x0000000479117c20 */ /* 0x000fe20008410000 */
[----:B------:R-:W-:Y:S01]  /*15eb0*/  LOP3.LUT R19, R48, 0xf1, R15, 0xfe, !PT ;  /* 0x000000f130137812 */ /* 0x000fe200078efe0f */
[----:B------:R-:W-:Y:S01]  /*15ec0*/  IMAD.U32 R50, RZ, RZ, UR5 ;  /* 0x00000005ff327e24 */ /* 0x000fe2000f8e00ff */
[----:B------:R-:W-:Y:S01]  /*15ed0*/  FSEL R48, R28, -INF , !P4 ;  /* 0xff8000001c307808 */ /* 0x000fe20006000000 */
[----:B------:R-:W-:Y:S01]  /*15ee0*/  IMAD.U32 R28, RZ, RZ, UR5 ;  /* 0x00000005ff1c7e24 */ /* 0x000fe2000f8e00ff */
[----:B------:R-:W-:Y:S01]  /*15ef0*/  ISETP.GE.AND P1, PT, R35, R130, PT ;  /* 0x000000822300720c */ /* 0x000fe20003f26270 */
[C---:B--2---:R-:W-:Y:S01]  /*15f00*/  FFMA.FTZ R25, R52.reuse, UR6, R25 ;  /* 0x0000000634197c23 */ /* 0x044fe20008010019 */
[----:B------:R-:W-:Y:S01]  /*15f10*/  FSEL R3, R21, -INF , !P6 ;  /* 0xff80000015037808 */ /* 0x000fe20007000000 */
[----:B---3--:R-:W-:Y:S01]  /*15f20*/  FFMA.FTZ R29, R52, UR6, R29 ;  /* 0x00000006341d7c23 */ /* 0x008fe2000801001d */
[----:B------:R-:W-:Y:S01]  /*15f30*/  I2FP.F32.S32 R52, R19 ;  /* 0x0000001300347245 */ /* 0x000fe20000201400 */
[----:B------:R-:W-:Y:S01]  /*15f40*/  MUFU.TANH R17, R17 ;  /* 0x0000001100117308 */ /* 0x000fe20000002400 */
[----:B------:R-:W-:-:S02]  /*15f50*/  ISETP.GE.AND P4, PT, R19, R128, PT ;  /* 0x000000801300720c */ /* 0x000fc40003f86270 */
[----:B------:R-:W-:Y:S01]  /*15f60*/  FSEL R112, R23, -INF , !P1 ;  /* 0xff80000017707808 */ /* 0x000fe20004800000 */
[----:B------:R-:W-:Y:S01]  /*15f70*/  FMUL.FTZ R23, R116, UR4 ;  /* 0x0000000474177c20 */ /* 0x000fe20008410000 */
[----:B-1----:R-:W-:Y:S01]  /*15f80*/  FSEL R4, R32, -INF , !P2 ;  /* 0xff80000020047808 */ /* 0x002fe20005000000 */
[----:B------:R-:W-:Y:S01]  /*15f90*/  IMAD.U32 R32, RZ, RZ, UR5 ;  /* 0x00000005ff207e24 */ /* 0x000fe2000f8e00ff */
[----:B------:R-:W-:Y:S01]  /*15fa0*/  ISETP.GE.AND P2, PT, R19, R130, PT ;  /* 0x000000821300720c */ /* 0x000fe20003f46270 */
[----:B------:R-:W1:Y:S01]  /*15fb0*/  MUFU.TANH R11, R11 ;  /* 0x0000000b000b7308 */ /* 0x000e620000002400 */
[----:B------:R-:W-:Y:S01]  /*15fc0*/  FSEL R6, R27, -INF , !P5 ;  /* 0xff8000001b067808 */ /* 0x000fe20006800000 */
[----:B----4-:R-:W-:Y:S01]  /*15fd0*/  FFMA.FTZ R31, R52, UR6, R31 ;  /* 0x00000006341f7c23 */ /* 0x010fe2000801001f */
[--C-:B------:R-:W-:Y:S01]  /*15fe0*/  LOP3.LUT R21, R32, 0x1, R15.reuse, 0xfe, !PT ;  /* 0x0000000120157812 */ /* 0x100fe200078efe0f */
[----:B------:R-:W-:Y:S01]  /*15ff0*/  IMAD.U32 R116, RZ, RZ, UR5 ;  /* 0x00000005ff747e24 */ /* 0x000fe2000f8e00ff */
[----:B------:R-:W-:Y:S01]  /*16000*/  LOP3.LUT R19, R28, 0x8, R15, 0xfe, !PT ;  /* 0x000000081c137812 */ /* 0x000fe200078efe0f */
[----:B------:R-:W-:Y:S01]  /*16010*/  FFMA.FTZ R13, R52, UR6, R13 ;  /* 0x00000006340d7c23 */ /* 0x000fe2000801000d */
[----:B------:R-:W-:Y:S01]  /*16020*/  ISETP.GE.AND P6, PT, R35, R128, PT ;  /* 0x000000802300720c */ /* 0x000fe20003fc6270 */
[----:B------:R2:W3:Y:S01]  /*16030*/  MUFU.TANH R65, R53 ;  /* 0x0000003500417308 */ /* 0x0004e20000002400 */
[C---:B------:R-:W-:Y:S01]  /*16040*/  ISETP.GE.AND P5, PT, R33.reuse, R130, PT ;  /* 0x000000822100720c */ /* 0x040fe20003fa6270 */
[----:B------:R-:W-:Y:S01]  /*16050*/  IMAD.U32 R52, RZ, RZ, UR5 ;  /* 0x00000005ff347e24 */ /* 0x000fe2000f8e00ff */
[----:B------:R-:W-:Y:S01]  /*16060*/  ISETP.GE.AND P3, PT, R33, R128, PT ;  /* 0x000000802100720c */ /* 0x000fe20003f66270 */
[----:B------:R-:W-:Y:S01]  /*16070*/  FMUL.FTZ R35, R72, UR4 ;  /* 0x0000000448237c20 */ /* 0x000fe20008410000 */
[----:B------:R-:W-:Y:S01]  /*16080*/  I2FP.F32.S32 R28, R21 ;  /* 0x00000015001c7245 */ /* 0x000fe20000201400 */
[----:B------:R-:W-:Y:S01]  /*16090*/  FMUL.FTZ R72, R73, UR4 ;  /* 0x0000000449487c20 */ /* 0x000fe20008410000 */
[----:B------:R-:W-:Y:S01]  /*160a0*/  LOP3.LUT R33, R50, 0xf8, R15, 0xfe, !PT ;  /* 0x000000f832217812 */ /* 0x000fe200078efe0f */
[----:B------:R-:W4:Y:S01]  /*160b0*/  MUFU.TANH R23, R23 ;  /* 0x0000001700177308 */ /* 0x000f220000002400 */
[----:B------:R-:W-:Y:S01]  /*160c0*/  I2FP.F32.S32 R32, R19 ;  /* 0x0000001300207245 */ /* 0x000fe20000201400 */
[----:B------:R-:W-:Y:S01]  /*160d0*/  FFMA.FTZ R125, R28, UR6, R125 ;  /* 0x000000061c7d7c23 */ /* 0x000fe2000801007d */
[----:B------:R-:W-:Y:S01]  /*160e0*/  FSEL R47, R47, -INF , !P6 ;  /* 0xff8000002f2f7808 */ /* 0x000fe20007000000 */
[----:B------:R-:W-:Y:S01]  /*160f0*/  IMAD.U32 R28, RZ, RZ, UR5 ;  /* 0x00000005ff1c7e24 */ /* 0x000fe2000f8e00ff */
[----:B------:R-:W-:Y:S01]  /*16100*/  FSEL R49, R29, -INF , !P3 ;  /* 0xff8000001d317808 */ /* 0x000fe20005800000 */
[----:B------:R-:W-:Y:S01]  /*16110*/  FFMA.FTZ R173, R32, UR6, R173 ;  /* 0x0000000620ad7c23 */ /* 0x000fe200080100ad */
[C---:B------:R-:W-:Y:S01]  /*16120*/  ISETP.GE.AND P1, PT, R33.reuse, R130, PT ;  /* 0x000000822100720c */ /* 0x040fe20003f26270 */
[----:B------:R-:W-:Y:S01]  /*16130*/  IMAD.U32 R32, RZ, RZ, UR5 ;  /* 0x00000005ff207e24 */ /* 0x000fe2000f8e00ff */
[----:B------:R-:W-:Y:S01]  /*16140*/  ISETP.GE.AND P6, PT, R33, R128, PT ;  /* 0x000000802100720c */ /* 0x000fe20003fc6270 */
[----:B------:R-:W-:Y:S01]  /*16150*/  MUFU.TANH R61, R61 ;  /* 0x0000003d003d7308 */ /* 0x000fe20000002400 */
[----:B------:R-:W-:Y:S01]  /*16160*/  ISETP.GE.AND P3, PT, R21, R130, PT ;  /* 0x000000821500720c */ /* 0x000fe20003f66270 */
[----:B------:R-:W-:Y:S01]  /*16170*/  FMUL.FTZ R73, R78, UR4 ;  /* 0x000000044e497c20 */ /* 0x000fe20008410000 */
[----:B------:R-:W-:Y:S01]  /*16180*/  I2FP.F32.S32 R33, R33 ;  /* 0x0000002100217245 */ /* 0x000fe20000201400 */
[----:B------:R-:W-:Y:S01]  /*16190*/  IMAD.U32 R78, RZ, RZ, UR5 ;  /* 0x00000005ff4e7e24 */ /* 0x000fe2000f8e00ff */
[----:B------:R-:W-:-:S02]  /*161a0*/  FSEL R54, R31, -INF , !P2 ;  /* 0xff8000001f367808 */ /* 0x000fc40005000000 */
[--C-:B------:R-:W-:Y:S01]  /*161b0*/  LOP3.LUT R31, R116, 0x9, R15.reuse, 0xfe, !PT ;  /* 0x00000009741f7812 */ /* 0x100fe200078efe0f */
[----:B------:R-:W5:Y:S01]  /*161c0*/  MUFU.TANH R21, R117 ;  /* 0x0000007500157308 */ /* 0x000f620000002400 */
[----:B------:R-:W-:Y:S01]  /*161d0*/  ISETP.GE.AND P2, PT, R19, R130, PT ;  /* 0x000000821300720c */ /* 0x000fe20003f46270 */
[C---:B------:R-:W-:Y:S01]  /*161e0*/  FFMA.FTZ R10, R33.reuse, UR6, R10 ;  /* 0x00000006210a7c23 */ /* 0x040fe2000801000a */
[----:B------:R-:W-:Y:S01]  /*161f0*/  LOP3.LUT R19, R28, 0x18, R15, 0xfe, !PT ;  /* 0x000000181c137812 */ /* 0x000fe200078efe0f */
[----:B-1----:R-:W-:Y:S01]  /*16200*/  FFMA.FTZ R11, R33, UR6, R11 ;  /* 0x00000006210b7c23 */ /* 0x002fe2000801000b */
[----:B------:R-:W-:Y:S01]  /*16210*/  LOP3.LUT R27, R15, UR5, RZ, 0xfc, !PT ;  /* 0x000000050f1b7c12 */ /* 0x000fe2000f8efcff */
[----:B------:R-:W-:Y:S01]  /*16220*/  FMUL.FTZ R33, R74, UR4 ;  /* 0x000000044a217c20 */ /* 0x000fe20008410000 */
[----:B------:R-:W-:Y:S01]  /*16230*/  I2FP.F32.S32 R28, R31 ;  /* 0x0000001f001c7245 */ /* 0x000fe20000201400 */
[----:B------:R-:W1:Y:S01]  /*16240*/  MUFU.TANH R63, R113 ;  /* 0x00000071003f7308 */ /* 0x000e620000002400 */
[----:B------:R-:W-:-:S02]  /*16250*/  FSEL R50, R25, -INF , !P5 ;  /* 0xff80000019327808 */ /* 0x000fc40006800000 */
[----:B------:R-:W-:Y:S01]  /*16260*/  LOP3.LUT R29, R52, 0x10, R15, 0xfe, !PT ;  /* 0x00000010341d7812 */ /* 0x000fe200078efe0f */
[----:B------:R-:W-:Y:S01]  /*16270*/  FFMA.FTZ R17, R28, UR6, R17 ;  /* 0x000000061c117c23 */ /* 0x000fe20008010011 */
[----:B------:R-:W-:Y:S01]  /*16280*/  LOP3.LUT R25, R32, 0x11, R15, 0xfe, !PT ;  /* 0x0000001120197812 */ /* 0x000fe200078efe0f */
[----:B------:R-:W-:Y:S01]  /*16290*/  IMAD.U32 R28, RZ, RZ, UR5 ;  /* 0x00000005ff1c7e24 */ /* 0x000fe2000f8e00ff */
[----:B------:R-:W-:Y:S01]  /*162a0*/  I2FP.F32.S32 R32, R19 ;  /* 0x0000001300207245 */ /* 0x000fe20000201400 */
[----:B------:R-:W1:Y:S01]  /*162b0*/  MUFU.TANH R55, R55 ;  /* 0x0000003700377308 */ /* 0x000e620000002400 */
[----:B------:R-:W-:Y:S02]  /*162c0*/  ISETP.GE.AND P5, PT, R27, R130, PT ;  /* 0x000000821b00720c */ /* 0x000fe40003fa6270 */
[----:B--2---:R-:W-:Y:S01]  /*162d0*/  FSEL R53, R10, -INF , !P1 ;  /* 0xff8000000a357808 */ /* 0x004fe20004800000 */
[----:B---3--:R-:W-:Y:S01]  /*162e0*/  FFMA.FTZ R65, R32, UR6, R65 ;  /* 0x0000000620417c23 */ /* 0x008fe20008010041 */
[----:B------:R-:W-:Y:S01]  /*162f0*/  I2FP.F32.S32 R27, R27 ;  /* 0x0000001b001b7245 */ /* 0x000fe20000201400 */
[----:B------:R-:W-:Y:S01]  /*16300*/  IMAD.U32 R32, RZ, RZ, UR5 ;  /* 0x00000005ff207e24 */ /* 0x000fe2000f8e00ff */
[----:B------:R-:W-:Y:S01]  /*16310*/  I2FP.F32.S32 R10, R29 ;  /* 0x0000001d000a7245 */ /* 0x000fe20000201400 */
[----:B------:R-:W2:Y:S01]  /*16320*/  MUFU.TANH R71, R109 ;  /* 0x0000006d00477308 */ /* 0x000ea20000002400 */
[----:B------:R-:W-:Y:S01]  /*16330*/  I2FP.F32.S32 R116, R25 ;  /* 0x0000001900747245 */ /* 0x000fe20000201400 */
[----:B------:R-:W-:Y:S01]  /*16340*/  FFMA.FTZ R27, R27, UR6, R172 ;  /* 0x000000061b1b7c23 */ /* 0x000fe200080100ac */
[----:B------:R-:W-:Y:S01]  /*16350*/  FSEL R51, R11, -INF , !P6 ;  /* 0xff8000000b337808 */ /* 0x000fe20007000000 */
[----:B----4-:R-:W-:Y:S01]  /*16360*/  FFMA.FTZ R23, R10, UR6, R23 ;  /* 0x000000060a177c23 */ /* 0x010fe20008010017 */
[----:B------:R-:W-:Y:S01]  /*16370*/  LOP3.LUT R11, R28, 0x28, R15, 0xfe, !PT ;  /* 0x000000281c0b7812 */ /* 0x000fe200078efe0f */
[----:B-----5:R-:W-:Y:S01]  /*16380*/  FFMA.FTZ R10, R116, UR6, R21 ;  /* 0x00000006740a7c23 */ /* 0x020fe20008010015 */
[----:B------:R-:W-:Y:S01]  /*16390*/  IMAD.U32 R116, RZ, RZ, UR5 ;  /* 0x00000005ff747e24 */ /* 0x000fe2000f8e00ff */
[----:B------:R-:W-:Y:S01]  /*163a0*/  FSEL R52, R13, -INF , !P4 ;  /* 0xff8000000d347808 */ /* 0x000fe20006000000 */
[----:B------:R-:W3:Y:S01]  /*163b0*/  MUFU.TANH R57, R57 ;  /* 0x0000003900397308 */ /* 0x000ee20000002400 */
[--C-:B------:R-:W-:Y:S01]  /*163c0*/  LOP3.LUT R21, R136, 0x19, R15.reuse, 0xfe, !PT ;  /* 0x0000001988157812 */ /* 0x100fe200078efe0f */
[----:B------:R-:W-:Y:S01]  /*163d0*/  IMAD.U32 R172, RZ, RZ, UR5 ;  /* 0x00000005ffac7e24 */ /* 0x000fe2000f8e00ff */
[----:B------:R-:W-:-:S02]  /*163e0*/  LOP3.LUT R13, R32, 0x21, R15, 0xfe, !PT ;  /* 0x00000021200d7812 */ /* 0x000fc400078efe0f */
[----:B------:R-:W-:Y:S01]  /*163f0*/  FSEL R202, R27, -INF , !P5 ;  /* 0xff8000001bca7808 */ /* 0x000fe20006800000 */
[----:B------:R-:W-:Y:S01]  /*16400*/  FMUL.FTZ R27, R81, UR4 ;  /* 0x00000004511b7c20 */ /* 0x000fe20008410000 */
[----:B------:R-:W-:Y:S01]  /*16410*/  I2FP.F32.S32 R32, R11 ;  /* 0x0000000b00207245 */ /* 0x000fe20000201400 */
[----:B------:R-:W4:Y:S01]  /*16420*/  MUFU.TANH R59, R59 ;  /* 0x0000003b003b7308 */ /* 0x000f220000002400 */
[-C--:B------:R-:W-:Y:S02]  /*16430*/  ISETP.GE.AND P5, PT, R19, R130.reuse, PT ;  /* 0x000000821300720c */ /* 0x080fe40003fa6270 */
[----:B------:R-:W-:Y:S01]  /*16440*/  LOP3.LUT R19, R116, 0x20, R15, 0xfe, !PT ;  /* 0x0000002074137812 */ /* 0x000fe200078efe0f */
[----:B------:R-:W-:Y:S01]  /*16450*/  FFMA.FTZ R61, R32, UR6, R61 ;  /* 0x00000006203d7c23 */ /* 0x000fe2000801003d */
[----:B------:R-:W-:Y:S01]  /*16460*/  I2FP.F32.S32 R28, R21 ;  /* 0x00000015001c7245 */ /* 0x000fe20000201400 */
[----:B------:R-:W-:Y:S01]  /*16470*/  IMAD.U32 R32, RZ, RZ, UR5 ;  /* 0x00000005ff207e24 */ /* 0x000fe2000f8e00ff */
[-C--:B------:R-:W-:Y:S01]  /*16480*/  ISETP.GE.AND P4, PT, R31, R130.reuse, PT ;  /* 0x000000821f00720c */ /* 0x080fe20003f86270 */
[----:B------:R-:W-:Y:S01]  /*16490*/  MUFU.TANH R69, R69 ;  /* 0x0000004500457308 */ /* 0x000fe20000002400 */
[----:B------:R-:W-:Y:S01]  /*164a0*/  I2FP.F32.S32 R136, R19 ;  /* 0x0000001300887245 */ /* 0x000fe20000201400 */
[----:B-1----:R-:W-:Y:S01]  /*164b0*/  FFMA.FTZ R63, R28, UR6, R63 ;  /* 0x000000061c3f7c23 */ /* 0x002fe2000801003f */
[----:B------:R-:W-:Y:S01]  /*164c0*/  I2FP.F32.S32 R104, R13 ;  /* 0x0000000d00687245 */ /* 0x000fe20000201400 */
[----:B------:R-:W-:Y:S01]  /*164d0*/  IMAD.U32 R28, RZ, RZ, UR5 ;  /* 0x00000005ff1c7e24 */ /* 0x000fe2000f8e00ff */
[-C--:B------:R-:W-:Y:S01]  /*164e0*/  ISETP.GE.AND P1, PT, R29, R130.reuse, PT ;  /* 0x000000821d00720c */ /* 0x080fe20003f26270 */
[----:B------:R-:W-:Y:S01]  /*164f0*/  FFMA.FTZ R136, R136, UR6, R55 ;  /* 0x0000000688887c23 */ /* 0x000fe20008010037 */
[----:B------:R-:W-:Y:S01]  /*16500*/  FSEL R105, R125, -INF , !P3 ;  /* 0xff8000007d697808 */ /* 0x000fe20005800000 */
[----:B--2---:R-:W-:Y:S01]  /*16510*/  FFMA.FTZ R71, R104, UR6, R71 ;  /* 0x0000000668477c23 */ /* 0x004fe20008010047 */
[-C--:B------:R-:W-:Y:S01]  /*16520*/  ISETP.GE.AND P3, PT, R21, R130.reuse, PT ;  /* 0x000000821500720c */ /* 0x080fe20003f66270 */
[----:B------:R-:W-:Y:S01]  /*16530*/  FMUL.FTZ R21, R92, UR4 ;  /* 0x000000045c157c20 */ /* 0x000fe20008410000 */
[----:B------:R-:W-:Y:S01]  /*16540*/  FSEL R67, R17, -INF , !P4 ;  /* 0xff80000011437808 */ /* 0x000fe20006000000 */
[----:B------:R-:W-:Y:S01]  /*16550*/  IMAD.U32 R104, RZ, RZ, UR5 ;  /* 0x00000005ff687e24 */ /* 0x000fe2000f8e00ff */
[--C-:B------:R-:W-:Y:S01]  /*16560*/  LOP3.LUT R17, R32, 0x31, R15.reuse, 0xfe, !PT ;  /* 0x0000003120117812 */ /* 0x100fe200078efe0f */
[----:B------:R-:W-:Y:S01]  /*16570*/  FMUL.FTZ R55, R88, UR4 ;  /* 0x0000000458377c20 */ /* 0x000fe20008410000 */
[----:B------:R-:W-:Y:S01]  /*16580*/  FSEL R140, R23, -INF , !P1 ;  /* 0xff800000178c7808 */ /* 0x000fe20004800000 */
[----:B------:R-:W1:Y:S01]  /*16590*/  MUFU.TANH R21, R21 ;  /* 0x0000001500157308 */ /* 0x000e620000002400 */
[----:B------:R-:W-:Y:S01]  /*165a0*/  FSEL R208, R173, -INF , !P2 ;  /* 0xff800000add07808 */ /* 0x000fe20005000000 */
[----:B------:R-:W-:Y:S01]  /*165b0*/  FMUL.FTZ R23, R97, UR4 ;  /* 0x0000000461177c20 */ /* 0x000fe20008410000 */
[-C--:B------:R-:W-:Y:S01]  /*165c0*/  ISETP.GE.AND P1, PT, R11, R130.reuse, PT ;  /* 0x000000820b00720c */ /* 0x080fe20003f26270 */
[----:B------:R-:W-:Y:S01]  /*165d0*/  IMAD.U32 R92, RZ, RZ, UR5 ;  /* 0x00000005ff5c7e24 */ /* 0x000fe2000f8e00ff */
[-C--:B------:R-:W-:Y:S01]  /*165e0*/  ISETP.GE.AND P2, PT, R19, R130.reuse, PT ;  /* 0x000000821300720c */ /* 0x080fe20003f46270 */
[----:B------:R-:W-:Y:S01]  /*165f0*/  FMUL.FTZ R88, R89, UR4 ;  /* 0x0000000459587c20 */ /* 0x000fe20008410000 */
[----:B------:R-:W-:Y:S01]  /*16600*/  LOP3.LUT R11, R28, 0x38, R15, 0xfe, !PT ;  /* 0x000000381c0b7812 */ /* 0x000fe200078efe0f */
[----:B------:R-:W2:Y:S01]  /*16610*/  MUFU.TANH R55, R55 ;  /* 0x0000003700377308 */ /* 0x000ea20000002400 */
[----:B------:R-:W-:Y:S01]  /*16620*/  I2FP.F32.S32 R28, R17 ;  /* 0x00000011001c7245 */ /* 0x000fe20000201400 */
[----:B------:R-:W-:Y:S01]  /*16630*/  FMUL.FTZ R29, R77, UR4 ;  /* 0x000000044d1d7c20 */ /* 0x000fe20008410000 */
[-C--:B------:R-:W-:Y:S01]  /*16640*/  ISETP.GE.AND P6, PT, R25, R130.reuse, PT ;  /* 0x000000821900720c */ /* 0x080fe20003fc6270 */
[----:B------:R-:W-:Y:S01]  /*16650*/  FMUL.FTZ R77, R68, UR4 ;  /* 0x00000004444d7c20 */ /* 0x000fe20008410000 */
[-C--:B------:R-:W-:Y:S01]  /*16660*/  ISETP.GE.AND P4, PT, R13, R130.reuse, PT ;  /* 0x000000820d00720c */ /* 0x080fe20003f86270 */
[----:B---3--:R-:W-:Y:S01]  /*16670*/  FFMA.FTZ R57, R28, UR6, R57 ;  /* 0x000000061c397c23 */ /* 0x008fe20008010039 */
[--C-:B------:R-:W-:Y:S01]  /*16680*/  LOP3.LUT R13, R104, 0x30, R15.reuse, 0xfe, !PT ;  /* 0x00000030680d7812 */ /* 0x100fe200078efe0f */
[----:B------:R-:W-:Y:S01]  /*16690*/  IMAD.U32 R28, RZ, RZ, UR5 ;  /* 0x00000005ff1c7e24 */ /* 0x000fe2000f8e00ff */
[----:B------:R-:W-:Y:S01]  /*166a0*/  FSEL R136, R136, -INF , !P2 ;  /* 0xff80000088887808 */ /* 0x000fe20005000000 */
[----:B------:R-:W-:Y:S01]  /*166b0*/  MUFU.TANH R84, R84 ;  /* 0x0000005400547308 */ /* 0x000fe20000002400 */
[----:B------:R-:W-:Y:S01]  /*166c0*/  LOP3.LUT R19, R116, 0x29, R15, 0xfe, !PT ;  /* 0x0000002974137812 */ /* 0x000fe200078efe0f */
[----:B------:R-:W-:Y:S01]  /*166d0*/  FMUL.FTZ R31, R76, UR4 ;  /* 0x000000044c1f7c20 */ /* 0x000fe20008410000 */
[----:B------:R-:W-:-:S02]  /*166e0*/  ISETP.GE.AND P2, PT, R11, R130, PT ;  /* 0x000000820b00720c */ /* 0x000fc40003f46270 */
[----:B------:R-:W-:Y:S02]  /*166f0*/  FSEL R97, R10, -INF , !P6 ;  /* 0xff8000000a617808 */ /* 0x000fe40007000000 */
[----:B------:R-:W-:Y:S01]  /*16700*/  FSEL R65, R65, -INF , !P5 ;  /* 0xff80000041417808 */ /* 0x000fe20006800000 */
[----:B------:R-:W3:Y:S01]  /*16710*/  MUFU.TANH R10, R23 ;  /* 0x00000017000a7308 */ /* 0x000ee20000002400 */
[----:B------:R-:W-:Y:S02]  /*16720*/  I2FP.F32.S32 R11, R11 ;  /* 0x0000000b000b7245 */ /* 0x000fe40000201400 */
[-C--:B------:R-:W-:Y:S02]  /*16730*/  ISETP.GE.AND P5, PT, R13, R130.reuse, PT ;  /* 0x000000820d00720c */ /* 0x080fe40003fa6270 */
[----:B------:R-:W-:Y:S01]  /*16740*/  I2FP.F32.S32 R13, R13 ;  /* 0x0000000d000d7245 */ /* 0x000fe20000201400 */
[----:B------:R-:W-:Y:S01]  /*16750*/  FFMA.FTZ R96, R11, UR6, R96 ;  /* 0x000000060b607c23 */ /* 0x000fe20008010060 */
[----:B------:R-:W-:Y:S01]  /*16760*/  ISETP.GE.AND P6, PT, R19, R130, PT ;  /* 0x000000821300720c */ /* 0x000fe20003fc6270 */
[----:B------:R-:W-:Y:S01]  /*16770*/  MUFU.TANH R88, R88 ;  /* 0x0000005800587308 */ /* 0x000fe20000002400 */
[----:B------:R-:W-:Y:S01]  /*16780*/  I2FP.F32.S32 R32, R19 ;  /* 0x0000001300207245 */ /* 0x000fe20000201400 */
[----:B------:R-:W-:Y:S01]  /*16790*/  FFMA.FTZ R100, R13, UR6, R100 ;  /* 0x000000060d647c23 */ /* 0x000fe20008010064 */
[----:B------:R-:W-:-:S02]  /*167a0*/  LOP3.LUT R19, R92, 0x40, R15, 0xfe, !PT ;  /* 0x000000405c137812 */ /* 0x000fc400078efe0f */
[----:B------:R-:W-:Y:S01]  /*167b0*/  LOP3.LUT R11, R28, 0x48, R15, 0xfe, !PT ;  /* 0x000000481c0b7812 */ /* 0x000fe200078efe0f */
[----:B----4-:R-:W-:Y:S01]  /*167c0*/  FFMA.FTZ R59, R32, UR6, R59 ;  /* 0x00000006203b7c23 */ /* 0x010fe2000801003b */
[----:B------:R-:W-:Y:S01]  /*167d0*/  LOP3.LUT R13, R104, 0x39, R15, 0xfe, !PT ;  /* 0x00000039680d7812 */ /* 0x000fe200078efe0f */
[----:B------:R-:W-:Y:S01]  /*167e0*/  IMAD.U32 R32, RZ, RZ, UR5 ;  /* 0x00000005ff207e24 */ /* 0x000fe2000f8e00ff */
[----:B------:R-:W-:Y:S01]  /*167f0*/  I2FP.F32.S32 R28, R19 ;  /* 0x00000013001c7245 */ /* 0x000fe20000201400 */
[----:B------:R-:W-:Y:S01]  /*16800*/  MUFU.TANH R27, R27 ;  /* 0x0000001b001b7308 */ /* 0x000fe20000002400 */
[----:B------:R-:W-:Y:S02]  /*16810*/  I2FP.F32.S32 R104, R11 ;  /* 0x0000000b00687245 */ /* 0x000fe40000201400 */
[----:B------:R-:W-:Y:S01]  /*16820*/  FSEL R71, R71, -INF , !P4 ;  /* 0xff80000047477808 */ /* 0x000fe20006000000 */
[----:B-1----:R-:W-:Y:S01]  /*16830*/  FFMA.FTZ R21, R28, UR6, R21 ;  /* 0x000000061c157c23 */ /* 0x002fe20008010015 */
[-C--:B------:R-:W-:Y:S01]  /*16840*/  ISETP.GE.AND P4, PT, R13, R130.reuse, PT ;  /* 0x000000820d00720c */ /* 0x080fe20003f86270 */
[----:B--2---:R-:W-:Y:S01]  /*16850*/  FFMA.FTZ R55, R104, UR6, R55 ;  /* 0x0000000668377c23 */ /* 0x004fe20008010037 */
[----:B------:R-:W-:Y:S01]  /*16860*/  I2FP.F32.S32 R13, R13 ;  /* 0x0000000d000d7245 */ /* 0x000fe20000201400 */
[----:B------:R-:W1:Y:S01]  /*16870*/  MUFU.TANH R28, R85 ;  /* 0x00000055001c7308 */ /* 0x000e620000002400 */
[----:B------:R-:W-:Y:S01]  /*16880*/  FSEL R63, R63, -INF , !P3 ;  /* 0xff8000003f3f7808 */ /* 0x000fe20005800000 */
[----:B------:R-:W-:Y:S01]  /*16890*/  IMAD.U32 R104, RZ, RZ, UR5 ;  /* 0x00000005ff687e24 */ /* 0x000fe2000f8e00ff */
[----:B------:R-:W-:Y:S01]  /*168a0*/  ISETP.GE.AND P3, PT, R17, R130, PT ;  /* 0x000000821100720c */ /* 0x000fe20003f66270 */
[----:B---3--:R-:W-:Y:S01]  /*168b0*/  FFMA.FTZ R92, R13, UR6, R10 ;  /* 0x000000060d5c7c23 */ /* 0x008fe2000801000a */
[----:B------:R-:W-:Y:S01]  /*168c0*/  LOP3.LUT R17, R32, 0x41, R15, 0xfe, !PT ;  /* 0x0000004120117812 */ /* 0x000fe200078efe0f */
[----:B------:R-:W-:Y:S01]  /*168d0*/  IMAD.U32 R10, RZ, RZ, UR5 ;  /* 0x00000005ff0a7e24 */ /* 0x000fe2000f8e00ff */
[----:B------:R-:W-:Y:S01]  /*168e0*/  FSEL R61, R61, -INF , !P1 ;  /* 0xff8000003d3d7808 */ /* 0x000fe20004800000 */
[----:B------:R-:W-:Y:S01]  /*168f0*/  MUFU.TANH R35, R35 ;  /* 0x0000002300237308 */ /* 0x000fe20000002400 */
[----:B------:R-:W-:-:S02]  /*16900*/  I2FP.F32.S32 R32, R17 ;  /* 0x0000001100207245 */ /* 0x000fc40000201400 */
[----:B------:R-:W-:Y:S02]  /*16910*/  LOP3.LUT R13, R104, 0x51, R15, 0xfe, !PT ;  /* 0x00000051680d7812 */ /* 0x000fe400078efe0f */
[-C--:B------:R-:W-:Y:S01]  /*16920*/  ISETP.GE.AND P1, PT, R19, R130.reuse, PT ;  /* 0x000000821300720c */ /* 0x080fe20003f26270 */
[----:B------:R-:W-:Y:S01]  /*16930*/  FFMA.FTZ R69, R32, UR6, R69 ;  /* 0x0000000620457c23 */ /* 0x000fe20008010045 */
[----:B------:R-:W-:Y:S01]  /*16940*/  FSEL R59, R59, -INF , !P6 ;  /* 0xff8000003b3b7808 */ /* 0x000fe20007000000 */
[----:B------:R-:W-:Y:S01]  /*16950*/  IMAD.U32 R32, RZ, RZ, UR5 ;  /* 0x00000005ff207e24 */ /* 0x000fe2000f8e00ff */
[----:B------:R-:W-:Y:S01]  /*16960*/  ISETP.GE.AND P6, PT, R17, R130, PT ;  /* 0x000000821100720c */ /* 0x000fe20003fc6270 */
[----:B------:R-:W-:Y:S01]  /*16970*/  MUFU.TANH R72, R72 ;  /* 0x0000004800487308 */ /* 0x000fe20000002400 */
[----:B------:R-:W-:Y:S02]  /*16980*/  LOP3.LUT R17, R10, 0x50, R15, 0xfe, !PT ;  /* 0x000000500a117812 */ /* 0x000fe400078efe0f */
[----:B------:R-:W-:-:S02]  /*16990*/  FSEL R92, R92, -INF , !P4 ;  /* 0xff8000005c5c7808 */ /* 0x000fc40006000000 */
[-C--:B------:R-:W-:Y:S02]  /*169a0*/  ISETP.GE.AND P4, PT, R13, R130.reuse, PT ;  /* 0x000000820d00720c */ /* 0x080fe40003f86270 */
[----:B------:R-:W-:Y:S01]  /*169b0*/  I2FP.F32.S32 R13, R13 ;  /* 0x0000000d000d7245 */ /* 0x000fe20000201400 */
[----:B------:R2:W3:Y:S01]  /*169c0*/  MUFU.TANH R10, R80 ;  /* 0x00000050000a7308 */ /* 0x0004e20000002400 */
[----:B------:R-:W-:Y:S02]  /*169d0*/  FSEL R69, R69, -INF , !P6 ;  /* 0xff80000045457808 */ /* 0x000fe40007000000 */
[----:B------:R-:W-:Y:S01]  /*169e0*/  LOP3.LUT R19, R116, 0x49, R15, 0xfe, !PT ;  /* 0x0000004974137812 */ /* 0x000fe200078efe0f */
[----:B-1----:R-:W-:Y:S01]  /*169f0*/  FFMA.FTZ R28, R13, UR6, R28 ;  /* 0x000000060d1c7c23 */ /* 0x002fe2000801001c */
[----:B------:R-:W-:Y:S02]  /*16a00*/  FSEL R100, R100, -INF , !P5 ;  /* 0xff80000064647808 */ /* 0x000fe40006800000 */
[----:B------:R-:W-:Y:S01]  /*16a10*/  FSEL R96, R96, -INF , !P2 ;  /* 0xff80000060607808 */ /* 0x000fe20005000000 */
[----:B------:R-:W-:Y:S01]  /*16a20*/  MUFU.TANH R29, R29 ;  /* 0x0000001d001d7308 */ /* 0x000fe20000002400 */
[----:B------:R-:W-:-:S02]  /*16a30*/  ISETP.GE.AND P5, PT, R11, R130, PT ;  /* 0x000000820b00720c */ /* 0x000fc40003fa6270 */
[----:B------:R-:W-:Y:S02]  /*16a40*/  FSEL R57, R57, -INF , !P3 ;  /* 0xff80000039397808 */ /* 0x000fe40005800000 */
[----:B------:R-:W-:Y:S02]  /*16a50*/  ISETP.GE.AND P2, PT, R17, R130, PT ;  /* 0x000000821100720c */ /* 0x000fe40003f46270 */
[----:B------:R-:W-:Y:S01]  /*16a60*/  FSEL R76, R28, -INF , !P4 ;  /* 0xff8000001c4c7808 */ /* 0x000fe20006000000 */
[----:B------:R-:W-:Y:S01]  /*16a70*/  MUFU.TANH R111, R111 ;  /* 0x0000006f006f7308 */ /* 0x000fe20000002400 */
[----:B--2---:R-:W-:Y:S02]  /*16a80*/  FSEL R80, R21, -INF , !P1 ;  /* 0xff80000015507808 */ /* 0x004fe40004800000 */
[--C-:B------:R-:W-:Y:S02]  /*16a90*/  LOP3.LUT R21, R218, 0x59, R15.reuse, 0xfe, !PT ;  /* 0x00000059da157812 */ /* 0x100fe400078efe0f */
[----:B------:R-:W-:-:S02]  /*16aa0*/  LOP3.LUT R11, R32, 0x58, R15, 0xfe, !PT ;  /* 0x00000058200b7812 */ /* 0x000fc400078efe0f */
[-C--:B------:R-:W-:Y:S01]  /*16ab0*/  ISETP.GE.AND P6, PT, R21, R130.reuse, PT ;  /* 0x000000821500720c */ /* 0x080fe20003fc6270 */
[----:B------:R1:W-:Y:S01]  /*16ac0*/  MUFU.TANH R28, R31 ;  /* 0x0000001f001c7308 */ /* 0x0003e20000002400 */
[----:B------:R-:W-:Y:S02]  /*16ad0*/  I2FP.F32.S32 R68, R21 ;  /* 0x0000001500447245 */ /* 0x000fe40000201400 */
[-C--:B------:R-:W-:Y:S02]  /*16ae0*/  ISETP.GE.AND P3, PT, R19, R130.reuse, PT ;  /* 0x000000821300720c */ /* 0x080fe40003f66270 */
[----:B------:R-:W-:Y:S01]  /*16af0*/  I2FP.F32.S32 R17, R17 ;  /* 0x0000001100117245 */ /* 0x000fe20000201400 */
[----:B------:R-:W-:Y:S01]  /*16b00*/  FFMA.FTZ R27, R68, UR6, R27 ;  /* 0x00000006441b7c23 */ /* 0x000fe2000801001b */
[----:B------:R-:W-:Y:S01]  /*16b10*/  I2FP.F32.S32 R19, R19 ;  /* 0x0000001300137245 */ /* 0x000fe20000201400 */
[----:B------:R-:W2:Y:S01]  /*16b20*/  MUFU.TANH R21, R77 ;  /* 0x0000004d00157308 */ /* 0x000ea20000002400 */
[--C-:B------:R-:W-:Y:S01]  /*16b30*/  LOP3.LUT R13, R116, 0x68, R15.reuse, 0xfe, !PT ;  /* 0x00000068740d7812 */ /* 0x100fe200078efe0f */
[----:B------:R-:W-:Y:S01]  /*16b40*/  FFMA.FTZ R84, R17, UR6, R84 ;  /* 0x0000000611547c23 */ /* 0x000fe20008010054 */
[----:B------:R-:W-:Y:S01]  /*16b50*/  LOP3.LUT R25, R104, 0x69, R15, 0xfe, !PT ;  /* 0x0000006968197812 */ /* 0x000fe200078efe0f */
[----:B------:R-:W-:Y:S01]  /*16b60*/  FFMA.FTZ R88, R19, UR6, R88 ;  /* 0x0000000613587c23 */ /* 0x000fe20008010058 */
[----:B------:R-:W-:-:S02]  /*16b70*/  ISETP.GE.AND P1, PT, R11, R130, PT ;  /* 0x000000820b00720c */ /* 0x000fc40003f26270 */
[--C-:B------:R-:W-:Y:S01]  /*16b80*/  LOP3.LUT R23, R32, 0x70, R15.reuse, 0xfe, !PT ;  /* 0x0000007020177812 */ /* 0x100fe200078efe0f */
[----:B------:R-:W-:Y:S01]  /*16b90*/  FMUL.FTZ R32, R82, UR4 ;  /* 0x0000000452207c20 */ /* 0x000fe20008410000 */
[----:B------:R-:W-:Y:S01]  /*16ba0*/  I2FP.F32.S32 R11, R11 ;  /* 0x0000000b000b7245 */ /* 0x000fe20000201400 */
[----:B-1----:R-:W-:Y:S01]  /*16bb0*/  FMUL.FTZ R31, R70, UR4 ;  /* 0x00000004461f7c20 */ /* 0x002fe20008410000 */
[--C-:B------:R-:W-:Y:S01]  /*16bc0*/  LOP3.LUT R17, R144, 0x61, R15.reuse, 0xfe, !PT ;  /* 0x0000006190117812 */ /* 0x100fe200078efe0f */
[----:B------:R-:W-:Y:S01]  /*16bd0*/  MUFU.TANH R106, R106 ;  /* 0x0000006a006a7308 */ /* 0x000fe20000002400 */
[----:B------:R-:W-:Y:S01]  /*16be0*/  LOP3.LUT R19, R172, 0x60, R15, 0xfe, !PT ;  /* 0x00000060ac137812 */ /* 0x000fe200078efe0f */
[----:B---3--:R-:W-:Y:S01]  /*16bf0*/  FFMA.FTZ R10, R11, UR6, R10 ;  /* 0x000000060b0a7c23 */ /* 0x008fe2000801000a */
[----:B------:R-:W-:Y:S02]  /*16c00*/  ISETP.GE.AND P4, PT, R25, R130, PT ;  /* 0x000000821900720c */ /* 0x000fe40003f86270 */
[----:B------:R-:W-:-:S02]  /*16c10*/  I2FP.F32.S32 R70, R13 ;  /* 0x0000000d00467245 */ /* 0x000fc40000201400 */
[----:B------:R-:W-:Y:S01]  /*16c20*/  I2FP.F32.S32 R25, R25 ;  /* 0x0000001900197245 */ /* 0x000fe20000201400 */
[----:B------:R1:W3:Y:S01]  /*16c30*/  MUFU.TANH R11, R60 ;  /* 0x0000003c000b7308 */ /* 0x0002e20000002400 */
[----:B------:R-:W-:Y:S01]  /*16c40*/  I2FP.F32.S32 R74, R23 ;  /* 0x00000017004a7245 */ /* 0x000fe20000201400 */
[----:B------:R-:W-:Y:S01]  /*16c50*/  FFMA.FTZ R35, R70, UR6, R35 ;  /* 0x0000000646237c23 */ /* 0x000fe20008010023 */
[----:B------:R-:W-:Y:S01]  /*16c60*/  FSEL R55, R55, -INF , !P5 ;  /* 0xff80000037377808 */ /* 0x000fe20006800000 */
[----:B------:R-:W-:Y:S01]  /*16c70*/  FFMA.FTZ R70, R25, UR6, R72 ;  /* 0x0000000619467c23 */ /* 0x000fe20008010048 */
[----:B------:R-:W-:Y:S01]  /*16c80*/  I2FP.F32.S32 R68, R17 ;  /* 0x0000001100447245 */ /* 0x000fe20000201400 */
[----:B--2---:R-:W-:Y:S01]  /*16c90*/  FFMA.FTZ R21, R74, UR6, R21 ;  /* 0x000000064a157c23 */ /* 0x004fe20008010015 */
[----:B------:R-:W-:Y:S01]  /*16ca0*/  ISETP.GE.AND P5, PT, R19, R130, PT ;  /* 0x000000821300720c */ /* 0x000fe20003fa6270 */
[----:B------:R-:W-:Y:S01]  /*16cb0*/  IMAD.U32 R74, RZ, RZ, UR5 ;  /* 0x00000005ff4a7e24 */ /* 0x000fe2000f8e00ff */
[----:B------:R-:W-:Y:S01]  /*16cc0*/  I2FP.F32.S32 R19, R19 ;  /* 0x0000001300137245 */ /* 0x000fe20000201400 */
[----:B------:R-:W-:-:S02]  /*16cd0*/  IMAD.U32 R72, RZ, RZ, UR5 ;  /* 0x00000005ff487e24 */ /* 0x000fc4000f8e00ff */
[----:B------:R-:W-:Y:S01]  /*16ce0*/  FFMA.FTZ R29, R68, UR6, R29 ;  /* 0x00000006441d7c23 */ /* 0x000fe2000801001d */
[----:B------:R-:W-:Y:S01]  /*16cf0*/  IMAD.U32 R68, RZ, RZ, UR5 ;  /* 0x00000005ff447e24 */ /* 0x000fe2000f8e00ff */
[----:B------:R-:W-:Y:S01]  /*16d00*/  FSEL R88, R88, -INF , !P3 ;  /* 0xff80000058587808 */ /* 0x000fe20005800000 */
[----:B------:R-:W-:Y:S01]  /*16d10*/  FFMA.FTZ R28, R19, UR6, R28 ;  /* 0x00000006131c7c23 */ /* 0x000fe2000801001c */
[-C--:B------:R-:W-:Y:S01]  /*16d20*/  ISETP.GE.AND P3, PT, R17, R130.reuse, PT ;  /* 0x000000821100720c */ /* 0x080fe20003f66270 */
[----:B------:R-:W2:Y:S01]  /*16d30*/  MUFU.TANH R107, R107 ;  /* 0x0000006b006b7308 */ /* 0x000ea20000002400 */
[----:B-1----:R-:W-:Y:S01]  /*16d40*/  FSEL R60, R10, -INF , !P1 ;  /* 0xff8000000a3c7808 */ /* 0x002fe20004800000 */
[----:B------:R-:W-:Y:S01]  /*16d50*/  FMUL.FTZ R10, R122, UR4 ;  /* 0x000000047a0a7c20 */ /* 0x000fe20008410000 */
[----:B------:R-:W-:Y:S02]  /*16d60*/  ISETP.GE.AND P1, PT, R23, R130, PT ;  /* 0x000000821700720c */ /* 0x000fe40003f26270 */
[----:B------:R-:W-:-:S02]  /*16d70*/  LOP3.LUT R23, R78, 0x18, R15, 0xfe, !PT ;  /* 0x000000184e177812 */ /* 0x000fc400078efe0f */
[----:B------:R-:W-:Y:S01]  /*16d80*/  FSEL R84, R84, -INF , !P2 ;  /* 0xff80000054547808 */ /* 0x000fe20005000000 */
[----:B------:R-:W1:Y:S01]  /*16d90*/  MUFU.TANH R94, R94 ;  /* 0x0000005e005e7308 */ /* 0x000e620000002400 */
[--C-:B------:R-:W-:Y:S02]  /*16da0*/  LOP3.LUT R19, R74, 0x19, R15.reuse, 0xfe, !PT ;  /* 0x000000194a137812 */ /* 0x100fe400078efe0f */
[--C-:B------:R-:W-:Y:S02]  /*16db0*/  LOP3.LUT R17, R72, 0x20, R15.reuse, 0xfe, !PT ;  /* 0x0000002048117812 */ /* 0x100fe400078efe0f */
[----:B------:R-:W-:Y:S02]  /*16dc0*/  ISETP.GE.AND P2, PT, R13, R130, PT ;  /* 0x000000820d00720c */ /* 0x000fe40003f46270 */
[----:B------:R-:W-:Y:S01]  /*16dd0*/  FSEL R82, R27, -INF , !P6 ;  /* 0xff8000001b527808 */ /* 0x000fe20007000000 */
[----:B------:R-:W4:Y:S01]  /*16de0*/  MUFU.TANH R99, R99 ;  /* 0x0000006300637308 */ /* 0x000f220000002400 */
[----:B------:R-:W-:-:S02]  /*16df0*/  LOP3.LUT R13, R68, 0x21, R15, 0xfe, !PT ;  /* 0x00000021440d7812 */ /* 0x000fc400078efe0f */
[----:B------:R-:W-:Y:S02]  /*16e00*/  I2FP.F32.S32 R27, R23 ;  /* 0x00000017001b7245 */ /* 0x000fe40000201400 */
[----:B------:R-:W-:Y:S02]  /*16e10*/  FSEL R78, R28, -INF , !P5 ;  /* 0xff8000001c4e7808 */ /* 0x000fe40006800000 */
[----:B------:R-:W-:Y:S01]  /*16e20*/  I2FP.F32.S32 R68, R19 ;  /* 0x0000001300447245 */ /* 0x000fe20000201400 */
[----:B------:R-:W-:Y:S01]  /*16e30*/  FFMA.FTZ R27, R27, UR6, R114 ;  /* 0x000000061b1b7c23 */ /* 0x000fe20008010072 */
[----:B------:R-:W-:Y:S01]  /*16e40*/  I2FP.F32.S32 R28, R17 ;  /* 0x00000011001c7245 */ /* 0x000fe20000201400 */
[----:B------:R-:W-:Y:S01]  /*16e50*/  IMAD.U32 R114, RZ, RZ, UR5 ;  /* 0x00000005ff727e24 */ /* 0x000fe2000f8e00ff */
[----:B------:R-:W-:Y:S01]  /*16e60*/  I2FP.F32.S32 R104, R13 ;  /* 0x0000000d00687245 */ /* 0x000fe20000201400 */
[----:B------:R-:W-:Y:S01]  /*16e70*/  FFMA.FTZ R25, R68, UR6, R115 ;  /* 0x0000000644197c23 */ /* 0x000fe20008010073 */
[----:B------:R-:W-:-:S02]  /*16e80*/  IMAD.U32 R68, RZ, RZ, UR5 ;  /* 0x00000005ff447e24 */ /* 0x000fc4000f8e00ff */
[----:B---3--:R-:W-:Y:S01]  /*16e90*/  FFMA.FTZ R11, R28, UR6, R11 ;  /* 0x000000061c0b7c23 */ /* 0x008fe2000801000b */
[----:B------:R-:W-:Y:S02]  /*16ea0*/  IMAD.U32 R28, RZ, RZ, UR5 ;  /* 0x00000005ff1c7e24 */ /* 0x000fe4000f8e00ff */
[----:B------:R-:W-:Y:S01]  /*16eb0*/  FFMA.FTZ R111, R104, UR6, R111 ;  /* 0x00000006686f7c23 */ /* 0x000fe2000801006f */
[----:B------:R-:W-:Y:S01]  /*16ec0*/  ISETP.GE.AND P6, PT, R23, R128, PT ;  /* 0x000000801700720c */ /* 0x000fe20003fc6270 */
[----:B------:R-:W-:Y:S01]  /*16ed0*/  IMAD.U32 R104, RZ, RZ, UR5 ;  /* 0x00000005ff687e24 */ /* 0x000fe2000f8e00ff */
[----:B------:R-:W-:Y:S01]  /*16ee0*/  FSEL R74, R29, -INF , !P3 ;  /* 0xff8000001d4a7808 */ /* 0x000fe20005800000 */
[----:B------:R-:W-:Y:S01]  /*16ef0*/  MUFU.TANH R87, R87 ;  /* 0x0000005700577308 */ /* 0x000fe20000002400 */
[----:B------:R-:W-:Y:S02]  /*16f00*/  FSEL R72, R35, -INF , !P2 ;  /* 0xff80000023487808 */ /* 0x000fe40005000000 */
[----:B------:R-:W-:-:S02]  /*16f10*/  LOP3.LUT R23, R114, 0x29, R15, 0xfe, !PT ;  /* 0x0000002972177812 */ /* 0x000fc400078efe0f */
[-C--:B------:R-:W-:Y:S02]  /*16f20*/  ISETP.GE.AND P3, PT, R17, R128.reuse, PT ;  /* 0x000000801100720c */ /* 0x080fe40003f66270 */
[-C--:B------:R-:W-:Y:S01]  /*16f30*/  ISETP.GE.AND P2, PT, R13, R128.reuse, PT ;  /* 0x000000800d00720c */ /* 0x080fe20003f46270 */
[----:B------:R-:W3:Y:S01]  /*16f40*/  MUFU.TANH R95, R95 ;  /* 0x0000005f005f7308 */ /* 0x000ee20000002400 */
[--C-:B------:R-:W-:Y:S02]  /*16f50*/  LOP3.LUT R17, R68, 0x31, R15.reuse, 0xfe, !PT ;  /* 0x0000003144117812 */ /* 0x100fe400078efe0f */
[--C-:B------:R-:W-:Y:S02]  /*16f60*/  LOP3.LUT R13, R28, 0x38, R15.reuse, 0xfe, !PT ;  /* 0x000000381c0d7812 */ /* 0x100fe400078efe0f */
[----:B------:R-:W-:Y:S02]  /*16f70*/  ISETP.GE.AND P5, PT, R19, R128, PT ;  /* 0x000000801300720c */ /* 0x000fe40003fa6270 */
[----:B------:R-:W-:Y:S01]  /*16f80*/  FSEL R68, R21, -INF , !P1 ;  /* 0xff80000015447808 */ /* 0x000fe20004800000 */
[----:B------:R-:W5:Y:S01]  /*16f90*/  MUFU.TANH R86, R86 ;  /* 0x0000005600567308 */ /* 0x000f620000002400 */
[----:B------:R-:W-:-:S02]  /*16fa0*/  LOP3.LUT R19, R104, 0x30, R15, 0xfe, !PT ;  /* 0x0000003068137812 */ /* 0x000fc400078efe0f */
[-C--:B------:R-:W-:Y:S02]  /*16fb0*/  ISETP.GE.AND P1, PT, R23, R128.reuse, PT ;  /* 0x000000801700720c */ /* 0x080fe40003f26270 */
[----:B------:R-:W-:Y:S02]  /*16fc0*/  I2FP.F32.S32 R28, R23 ;  /* 0x00000017001c7245 */ /* 0x000fe40000201400 */
[----:B------:R-:W-:Y:S01]  /*16fd0*/  FSEL R23, R11, -INF , !P3 ;  /* 0xff8000000b177808 */ /* 0x000fe20005800000 */
[----:B------:R-:W5:Y:S01]  /*16fe0*/  MUFU.TANH R32, R32 ;  /* 0x0000002000207308 */ /* 0x000f620000002400 */
[----:B------:R-:W-:Y:S01]  /*16ff0*/  LOP3.LUT R29, R116, 0x28, R15, 0xfe, !PT ;  /* 0x00000028741d7812 */ /* 0x000fe200078efe0f */
[----:B--2---:R-:W-:Y:S01]  /*17000*/  FFMA.FTZ R28, R28, UR6, R107 ;  /* 0x000000061c1c7c23 */ /* 0x004fe2000801006b */
[----:B------:R-:W-:Y:S02]  /*17010*/  ISETP.GE.AND P3, PT, R13, R128, PT ;  /* 0x000000800d00720c */ /* 0x000fe40003f66270 */
[----:B------:R-:W-:-:S02]  /*17020*/  FSEL R27, R27, -INF , !P6 ;  /* 0xff8000001b1b7808 */ /* 0x000fc40007000000 */
[----:B------:R-:W-:Y:S01]  /*17030*/  I2FP.F32.S32 R13, R13 ;  /* 0x0000000d000d7245 */ /* 0x000fe20000201400 */
[----:B------:R-:W2:Y:S01]  /*17040*/  MUFU.TANH R83, R83 ;  /* 0x0000005300537308 */ /* 0x000ea20000002400 */
[-C--:B------:R-:W-:Y:S02]  /*17050*/  ISETP.GE.AND P6, PT, R19, R128.reuse, PT ;  /* 0x000000801300720c */ /* 0x080fe40003fc6270 */
[----:B------:R-:W-:Y:S01]  /*17060*/  FSEL R70, R70, -INF , !P4 ;  /* 0xff80000046467808 */ /* 0x000fe20006000000 */
[----:B------:R-:W-:Y:S01]  /*17070*/  FFMA.FTZ R13, R13, UR6, R98 ;  /* 0x000000060d0d7c23 */ /* 0x000fe20008010062 */
[----:B------:R-:W-:Y:S01]  /*17080*/  I2FP.F32.S32 R19, R19 ;  /* 0x0000001300137245 */ /* 0x000fe20000201400 */
[----:B------:R-:W-:Y:S01]  /*17090*/  IMAD.U32 R98, RZ, RZ, UR5 ;  /* 0x00000005ff627e24 */ /* 0x000fe2000f8e00ff */
[----:B------:R-:W-:Y:S01]  /*170a0*/  ISETP.GE.AND P4, PT, R29, R128, PT ;  /* 0x000000801d00720c */ /* 0x000fe20003f86270 */
[----:B------:R-:W2:Y:S01]  /*170b0*/  MUFU.TANH R73, R73 ;  /* 0x0000004900497308 */ /* 0x000ea20000002400 */
[----:B------:R-:W-:-:S02]  /*170c0*/  I2FP.F32.S32 R29, R29 ;  /* 0x0000001d001d7245 */ /* 0x000fc40000201400 */
[----:B------:R-:W-:Y:S02]  /*170d0*/  FSEL R25, R25, -INF , !P5 ;  /* 0xff80000019197808 */ /* 0x000fe40006800000 */
[----:B------:R-:W-:Y:S01]  /*170e0*/  ISETP.GE.AND P5, PT, R17, R128, PT ;  /* 0x000000801100720c */ /* 0x000fe20003fa6270 */
[----:B------:R-:W-:Y:S01]  /*170f0*/  FFMA.FTZ R29, R29, UR6, R106 ;  /* 0x000000061d1d7c23 */ /* 0x000fe2000801006a */
[----:B------:R-:W-:Y:S01]  /*17100*/  I2FP.F32.S32 R104, R17 ;  /* 0x0000001100687245 */ /* 0x000fe20000201400 */
[----:B------:R-:W-:Y:S01]  /*17110*/  FFMA.FTZ R17, R19, UR6, R102 ;  /* 0x0000000613117c23 */ /* 0x000fe20008010066 */
[----:B------:R-:W-:Y:S01]  /*17120*/  IMAD.U32 R102, RZ, RZ, UR5 ;  /* 0x00000005ff667e24 */ /* 0x000fe2000f8e00ff */
[----:B------:R-:W-:Y:S01]  /*17130*/  LOP3.LUT R11, R98, 0x49, R15, 0xfe, !PT ;  /* 0x00000049620b7812 */ /* 0x000fe200078efe0f */
[----:B------:R-:W-:Y:S01]  /*17140*/  IMAD.U32 R106, RZ, RZ, UR5 ;  /* 0x00000005ff6a7e24 */ /* 0x000fe2000f8e00ff */
[----:B------:R-:W-:Y:S01]  /*17150*/  FSEL R122, R29, -INF , !P4 ;  /* 0xff8000001d7a7808 */ /* 0x000fe20006000000 */
[----:B------:R-:W-:Y:S01]  /*17160*/  FFMA.FTZ R103, R104, UR6, R103 ;  /* 0x0000000668677c23 */ /* 0x000fe20008010067 */
[--C-:B------:R-:W-:Y:S01]  /*17170*/  LOP3.LUT R35, R102, 0x48, R15.reuse, 0xfe, !PT ;  /* 0x0000004866237812 */ /* 0x100fe200078efe0f */
[----:B------:R-:W-:Y:S01]  /*17180*/  IMAD.U32 R104, RZ, RZ, UR5 ;  /* 0x00000005ff687e24 */ /* 0x000fe2000f8e00ff */
[----:B------:R-:W-:Y:S01]  /*17190*/  LOP3.LUT R19, R106, 0x40, R15, 0xfe, !PT ;  /* 0x000000406a137812 */ /* 0x000fe200078efe0f */
[----:B------:R-:W2:Y:S01]  /*171a0*/  MUFU.TANH R33, R33 ;  /* 0x0000002100217308 */ /* 0x000ea20000002400 */
[----:B------:R-:W-:-:S02]  /*171b0*/  I2FP.F32.S32 R102, R11 ;  /* 0x0000000b00667245 */ /* 0x000fc40000201400 */
[----:B------:R-:W-:Y:S02]  /*171c0*/  FSEL R17, R17, -INF , !P6 ;  /* 0xff80000011117808 */ /* 0x000fe40007000000 */
[----:B------:R-:W-:Y:S01]  /*171d0*/  ISETP.GE.AND P6, PT, R35, R128, PT ;  /* 0x000000802300720c */ /* 0x000fe20003fc6270 */
[----:B------:R-:W-:Y:S01]  /*171e0*/  FFMA.FTZ R91, R102, UR6, R91 ;  /* 0x00000006665b7c23 */ /* 0x000fe2000801005b */
[----:B------:R-:W-:Y:S01]  /*171f0*/  I2FP.F32.S32 R35, R35 ;  /* 0x0000002300237245 */ /* 0x000fe20000201400 */
[----:B------:R-:W-:Y:S01]  /*17200*/  IMAD.U32 R102, RZ, RZ, UR5 ;  /* 0x00000005ff667e24 */ /* 0x000fe2000f8e00ff */
[----:B------:R-:W-:Y:S01]  /*17210*/  I2FP.F32.S32 R29, R19 ;  /* 0x00000013001d7245 */ /* 0x000fe20000201400 */
[----:B------:R-:W2:Y:S01]  /*17220*/  MUFU.TANH R75, R75 ;  /* 0x0000004b004b7308 */ /* 0x000ea20000002400 */
[----:B------:R-:W-:Y:S01]  /*17230*/  LOP3.LUT R81, R114, 0x39, R15, 0xfe, !PT ;  /* 0x0000003972517812 */ /* 0x000fe200078efe0f */
[----:B------:R-:W-:Y:S01]  /*17240*/  FFMA.FTZ R35, R35, UR6, R90 ;  /* 0x0000000623237c23 */ /* 0x000fe2000801005a */
[----:B------:R-:W-:-:S02]  /*17250*/  IMAD.U32 R90, RZ, RZ, UR5 ;  /* 0x00000005ff5a7e24 */ /* 0x000fc4000f8e00ff */
[----:B-1----:R-:W-:Y:S01]  /*17260*/  FFMA.FTZ R29, R29, UR6, R94 ;  /* 0x000000061d1d7c23 */ /* 0x002fe2000801005e */
[--C-:B------:R-:W-:Y:S01]  /*17270*/  LOP3.LUT R77, R104, 0x41, R15.reuse, 0xfe, !PT ;  /* 0x00000041684d7812 */ /* 0x100fe200078efe0f */
[----:B------:R-:W-:Y:S01]  /*17280*/  IMAD.U32 R94, RZ, RZ, UR5 ;  /* 0x00000005ff5e7e24 */ /* 0x000fe2000f8e00ff */
[----:B------:R-:W-:Y:S01]  /*17290*/  I2FP.F32.S32 R98, R81 ;  /* 0x0000005100627245 */ /* 0x000fe20000201400 */
[----:B------:R-:W1:Y:S01]  /*172a0*/  MUFU.TANH R126, R126 ;  /* 0x0000007e007e7308 */ /* 0x000e620000002400 */
[----:B------:R-:W-:Y:S02]  /*172b0*/  LOP3.LUT R85, R102, 0x51, R15, 0xfe, !PT ;  /* 0x0000005166557812 */ /* 0x000fe400078efe0f */
[----:B------:R-:W-:Y:S01]  /*172c0*/  ISETP.GE.AND P4, PT, R19, R128, PT ;  /* 0x000000801300720c */ /* 0x000fe20003f86270 */
[----:B----4-:R-:W-:Y:S01]  /*172d0*/  FFMA.FTZ R98, R98, UR6, R99 ;  /* 0x0000000662627c23 */ /* 0x010fe20008010063 */
[----:B------:R-:W-:Y:S02]  /*172e0*/  FSEL R116, R103, -INF , !P5 ;  /* 0xff80000067747808 */ /* 0x000fe40006800000 */
[----:B------:R-:W-:Y:S01]  /*172f0*/  FSEL R21, R111, -INF , !P2 ;  /* 0xff8000006f157808 */ /* 0x000fe20005000000 */
[----:B------:R-:W4:Y:S01]  /*17300*/  MUFU.TANH R79, R79 ;  /* 0x0000004f004f7308 */ /* 0x000f220000002400 */
[----:B------:R-:W-:-:S02]  /*17310*/  FSEL R19, R28, -INF , !P1 ;  /* 0xff8000001c137808 */ /* 0x000fc40004800000 */
[-C--:B------:R-:W-:Y:S02]  /*17320*/  ISETP.GE.AND P5, PT, R11, R128.reuse, PT ;  /* 0x000000800b00720c */ /* 0x080fe40003fa6270 */
[-C--:B------:R-:W-:Y:S02]  /*17330*/  ISETP.GE.AND P2, PT, R81, R128.reuse, PT ;  /* 0x000000805100720c */ /* 0x080fe40003f46270 */
[----:B------:R-:W-:Y:S01]  /*17340*/  ISETP.GE.AND P1, PT, R77, R128, PT ;  /* 0x000000804d00720c */ /* 0x000fe20003f26270 */
[----:B------:R1:W-:Y:S01]  /*17350*/  MUFU.TANH R230, R31 ;  /* 0x0000001f00e67308 */ /* 0x0003e20000002400 */
[----:B------:R-:W-:Y:S02]  /*17360*/  I2FP.F32.S32 R28, R77 ;  /* 0x0000004d001c7245 */ /* 0x000fe40000201400 */
[--C-:B------:R-:W-:Y:S02]  /*17370*/  LOP3.LUT R11, R90, 0x59, R15.reuse, 0xfe, !PT ;  /* 0x000000595a0b7812 */ /* 0x100fe400078efe0f */
[----:B------:R-:W-:Y:S01]  /*17380*/  LOP3.LUT R81, R104, 0x50, R15, 0xfe, !PT ;  /* 0x0000005068517812 */ /* 0x000fe200078efe0f */
[----:B---3--:R-:W-:Y:S01]  /*17390*/  FFMA.FTZ R28, R28, UR6, R95 ;  /* 0x000000061c1c7c23 */ /* 0x008fe2000801005f */
[----:B------:R-:W-:Y:S01]  /*173a0*/  LOP3.LUT R77, R94, 0x58, R15, 0xfe, !PT ;  /* 0x000000585e4d7812 */ /* 0x000fe200078efe0f */
[----:B------:R-:W-:Y:S01]  /*173b0*/  MUFU.TANH R10, R10 ;  /* 0x0000000a000a7308 */ /* 0x000fe20000002400 */
[----:B------:R-:W-:-:S02]  /*173c0*/  I2FP.F32.S32 R90, R85 ;  /* 0x00000055005a7245 */ /* 0x000fc40000201400 */
[----:B------:R-:W-:Y:S02]  /*173d0*/  FSEL R106, R13, -INF , !P3 ;  /* 0xff8000000d6a7808 */ /* 0x000fe40005800000 */
[----:B------:R-:W-:Y:S01]  /*173e0*/  FSEL R104, R29, -INF , !P4 ;  /* 0xff8000001d687808 */ /* 0x000fe20006000000 */
[----:B------:R-:W-:Y:S01]  /*173f0*/  FFMA.FTZ R87, R90, UR6, R87 ;  /* 0x000000065a577c23 */ /* 0x000fe20008010057 */
[-C--:B------:R-:W-:Y:S01]  /*17400*/  ISETP.GE.AND P3, PT, R81, R128.reuse, PT ;  /* 0x000000805100720c */ /* 0x080fe20003f66270 */
[----:B------:R-:W-:Y:S01]  /*17410*/  IMAD.U32 R90, RZ, RZ, UR5 ;  /* 0x00000005ff5a7e24 */ /* 0x000fe2000f8e00ff */
[----:B------:R-:W-:Y:S01]  /*17420*/  ISETP.GE.AND P4, PT, R77, R128, PT ;  /* 0x000000804d00720c */ /* 0x000fe20003f86270 */
[----:B------:R-:W-:Y:S01]  /*17430*/  MUFU.TANH R127, R127 ;  /* 0x0000007f007f7308 */ /* 0x000fe20000002400 */
[----:B------:R-:W-:Y:S02]  /*17440*/  I2FP.F32.S32 R81, R81 ;  /* 0x0000005100517245 */ /* 0x000fe40000201400 */
[----:B------:R-:W-:Y:S01]  /*17450*/  FSEL R13, R98, -INF , !P2 ;  /* 0xff800000620d7808 */ /* 0x000fe20005000000 */
[----:B------:R-:W-:Y:S01]  /*17460*/  IMAD.U32 R98, RZ, RZ, UR5 ;  /* 0x00000005ff627e24 */ /* 0x000fe2000f8e00ff */
[----:B------:R-:W-:Y:S01]  /*17470*/  I2FP.F32.S32 R77, R77 ;  /* 0x0000004d004d7245 */ /* 0x000fe20000201400 */
[----:B-----5:R-:W-:Y:S01]  /*17480*/  FFMA.FTZ R86, R81, UR6, R86 ;  /* 0x0000000651567c23 */ /* 0x020fe20008010056 */
[--C-:B------:R-:W-:Y:S01]  /*17490*/  LOP3.LUT R29, R90, 0x68, R15.reuse, 0xfe, !PT ;  /* 0x000000685a1d7812 */ /* 0x100fe200078efe0f */
[----:B------:R-:W-:Y:S01]  /*174a0*/  MUFU.TANH R118, R118 ;  /* 0x0000007600767308 */ /* 0x000fe20000002400 */
[----:B------:R-:W-:Y:S01]  /*174b0*/  LOP3.LUT R81, R98, 0x60, R15, 0xfe, !PT ;  /* 0x0000006062517812 */ /* 0x000fe200078efe0f */
[----:B------:R-:W-:Y:S01]  /*174c0*/  FFMA.FTZ R240, R77, UR6, R32 ;  /* 0x000000064df07c23 */ /* 0x000fe20008010020 */
[----:B------:R-:W-:Y:S01]  /*174d0*/  IMAD.U32 R32, RZ, RZ, UR5 ;  /* 0x00000005ff207e24 */ /* 0x000fe2000f8e00ff */
[----:B------:R-:W-:-:S02]  /*174e0*/  FSEL R28, R28, -INF , !P1 ;  /* 0xff8000001c1c7808 */ /* 0x000fc40004800000 */
[-C--:B------:R-:W-:Y:S02]  /*174f0*/  ISETP.GE.AND P2, PT, R85, R128.reuse, PT ;  /* 0x000000805500720c */ /* 0x080fe40003f46270 */
[-C--:B------:R-:W-:Y:S01]  /*17500*/  ISETP.GE.AND P1, PT, R11, R128.reuse, PT ;  /* 0x000000800b00720c */ /* 0x080fe20003f26270 */
[----:B------:R-:W3:Y:S01]  /*17510*/  MUFU.TANH R119, R119 ;  /* 0x0000007700777308 */ /* 0x000ee20000002400 */
[----:B------:R-:W-:Y:S02]  /*17520*/  I2FP.F32.S32 R172, R11 ;  /* 0x0000000b00ac7245 */ /* 0x000fe40000201400 */
[----:B------:R-:W-:Y:S02]  /*17530*/  I2FP.F32.S32 R238, R81 ;  /* 0x0000005100ee7245 */ /* 0x000fe40000201400 */
[----:B------:R-:W-:Y:S01]  /*17540*/  FSEL R242, R86, -INF , !P3 ;  /* 0xff80000056f27808 */ /* 0x000fe20005800000 */
[----:B------:R-:W-:Y:S01]  /*17550*/  IMAD.U32 R86, RZ, RZ, UR5 ;  /* 0x00000005ff567e24 */ /* 0x000fe2000f8e00ff */
[----:B------:R-:W-:Y:S01]  /*17560*/  I2FP.F32.S32 R234, R29 ;  /* 0x0000001d00ea7245 */ /* 0x000fe20000201400 */
[----:B--2---:R-:W-:Y:S01]  /*17570*/  FFMA.FTZ R172, R172, UR6, R83 ;  /* 0x00000006acac7c23 */ /* 0x004fe20008010053 */
[----:B------:R-:W-:Y:S01]  /*17580*/  LOP3.LUT R11, R32, 0x69, R15, 0xfe, !PT ;  /* 0x00000069200b7812 */ /* 0x000fe200078efe0f */
[----:B------:R-:W-:Y:S01]  /*17590*/  FFMA.FTZ R238, R238, UR6, R73 ;  /* 0x00000006eeee7c23 */ /* 0x000fe20008010049 */
[----:B------:R-:W-:Y:S01]  /*175a0*/  FSEL R144, R87, -INF , !P2 ;  /* 0xff80000057907808 */ /* 0x000fe20005000000 */
[----:B------:R-:W-:Y:S01]  /*175b0*/  FFMA.FTZ R234, R234, UR6, R33 ;  /* 0x00000006eaea7c23 */ /* 0x000fe20008010021 */
[----:B------:R-:W-:Y:S01]  /*175c0*/  FSEL R32, R35, -INF , !P6 ;  /* 0xff80000023207808 */ /* 0x000fe20007000000 */
[----:B------:R-:W2:Y:S01]  /*175d0*/  MUFU.TANH R123, R123 ;  /* 0x0000007b007b7308 */ /* 0x000ea20000002400 */
[----:B------:R-:W-:-:S02]  /*175e0*/  ISETP.GE.AND P3, PT, R29, R128, PT ;  /* 0x000000801d00720c */ /* 0x000fc40003f66270 */
[----:B------:R-:W-:Y:S02]  /*175f0*/  ISETP.GE.AND P2, PT, R11, R128, PT ;  /* 0x000000800b00720c */ /* 0x000fe40003f46270 */
[----:B------:R-:W-:Y:S02]  /*17600*/  I2FP.F32.S32 R232, R11 ;  /* 0x0000000b00e87245 */ /* 0x000fe40000201400 */
[--C-:B------:R-:W-:Y:S02]  /*17610*/  LOP3.LUT R77, R94, 0x61, R15.reuse, 0xfe, !PT ;  /* 0x000000615e4d7812 */ /* 0x100fe400078efe0f */
[----:B------:R-:W-:Y:S01]  /*17620*/  LOP3.LUT R73, R114, 0x70, R15, 0xfe, !PT ;  /* 0x0000007072497812 */ /* 0x000fe200078efe0f */
[----:B------:R-:W-:Y:S01]  /*17630*/  FFMA.FTZ R232, R232, UR6, R75 ;  /* 0x00000006e8e87c23 */ /* 0x000fe2000801004b */
[--C-:B-1----:R-:W-:Y:S02]  /*17640*/  LOP3.LUT R31, R102, 0x1, R15.reuse, 0xfe, !PT ;  /* 0x00000001661f7812 */ /* 0x102fe400078efe0f */
[----:B------:R-:W-:-:S02]  /*17650*/  LOP3.LUT R29, R98, 0x8, R15, 0xfe, !PT ;  /* 0x00000008621d7812 */ /* 0x000fc400078efe0f */
[--C-:B------:R-:W-:Y:S02]  /*17660*/  LOP3.LUT R11, R94, 0x10, R15.reuse, 0xfe, !PT ;  /* 0x000000105e0b7812 */ /* 0x100fe400078efe0f */
[--C-:B------:R-:W-:Y:S02]  /*17670*/  LOP3.LUT R35, R90, 0x11, R15.reuse, 0xfe, !PT ;  /* 0x000000115a237812 */ /* 0x100fe400078efe0f */
[----:B------:R-:W-:Y:S02]  /*17680*/  LOP3.LUT R33, R86, 0x9, R15, 0xfe, !PT ;  /* 0x0000000956217812 */ /* 0x000fe400078efe0f */
[----:B------:R-:W-:Y:S02]  /*17690*/  LOP3.LUT R15, R15, UR5, RZ, 0xfc, !PT ;  /* 0x000000050f0f7c12 */ /* 0x000fe4000f8efcff */
[----:B------:R-:W-:Y:S02]  /*176a0*/  FSEL R172, R172, -INF , !P1 ;  /* 0xff800000acac7808 */ /* 0x000fe40004800000 */
[----:B------:R-:W-:-:S02]  /*176b0*/  ISETP.GE.AND P1, PT, R15, R128, PT ;  /* 0x000000800f00720c */ /* 0x000fc40003f26270 */
[----:B------:R-:W-:Y:S02]  /*176c0*/  I2FP.F32.S32 R15, R15 ;  /* 0x0000000f000f7245 */ /* 0x000fe40000201400 */
[----:B------:R-:W-:Y:S02]  /*176d0*/  I2FP.F32.S32 R236, R77 ;  /* 0x0000004d00ec7245 */ /* 0x000fe40000201400 */
[----:B------:R-:W-:Y:S01]  /*176e0*/  FSEL R130, R91, -INF , !P5 ;  /* 0xff8000005b827808 */ /* 0x000fe20006800000 */
[----:B------:R-:W-:Y:S01]  /*176f0*/  FFMA.FTZ R15, R15, UR6, R126 ;  /* 0x000000060f0f7c23 */ /* 0x000fe2000801007e */
[----:B------:R-:W-:Y:S01]  /*17700*/  FSEL R232, R232, -INF , !P2 ;  /* 0xff800000e8e87808 */ /* 0x000fe20005000000 */
[----:B----4-:R-:W-:Y:S01]  /*17710*/  FFMA.FTZ R236, R236, UR6, R79 ;  /* 0x00000006ecec7c23 */ /* 0x010fe2000801004f */
[----:B------:R-:W-:Y:S02]  /*17720*/  ISETP.GE.AND P5, PT, R77, R128, PT ;  /* 0x000000804d00720c */ /* 0x000fe40003fa6270 */
[----:B------:R-:W-:-:S02]  /*17730*/  FSEL R240, R240, -INF , !P4 ;  /* 0xff800000f0f07808 */ /* 0x000fc40006000000 */
[-C--:B------:R-:W-:Y:S02]  /*17740*/  ISETP.GE.AND P2, PT, R35, R128.reuse, PT ;  /* 0x000000802300720c */ /* 0x080fe40003f46270 */
[----:B------:R-:W-:Y:S02]  /*17750*/  I2FP.F32.S32 R90, R35 ;  /* 0x00000023005a7245 */ /* 0x000fe40000201400 */
[----:B------:R-:W-:Y:S02]  /*17760*/  ISETP.GE.AND P4, PT, R73, R128, PT ;  /* 0x000000804900720c */ /* 0x000fe40003f86270 */
[----:B------:R-:W-:Y:S01]  /*17770*/  FSEL R35, R15, -INF , !P1 ;  /* 0xff8000000f237808 */ /* 0x000fe20004800000 */
[----:B---3--:R-:W-:Y:S01]  /*17780*/  FFMA.FTZ R90, R90, UR6, R119 ;  /* 0x000000065a5a7c23 */ /* 0x008fe20008010077 */
[----:B------:R-:W-:Y:S01]  /*17790*/  I2FP.F32.S32 R73, R73 ;  /* 0x0000004900497245 */ /* 0x000fe20000201400 */
[----:B------:R-:W-:Y:S01]  /*177a0*/  BAR.SYNC.DEFER_BLOCKING 0x0 ;  /* 0x0000000000007b1d */ /* 0x000fe20000010000 */
[----:B------:R-:W-:-:S02]  /*177b0*/  PLOP3.LUT P1, PT, PT, PT, UP0, 0x80, 0x0 ;  /* 0x000000000000781c */ /* 0x000fc40003f2f008 */
[----:B------:R-:W-:Y:S01]  /*177c0*/  FSEL R236, R236, -INF , !P5 ;  /* 0xff800000ecec7808 */ /* 0x000fe20006800000 */
[----:B------:R-:W-:Y:S01]  /*177d0*/  FFMA.FTZ R230, R73, UR6, R230 ;  /* 0x0000000649e67c23 */ /* 0x000fe200080100e6 */
[-C--:B------:R-:W-:Y:S02]  /*177e0*/  ISETP.GE.AND P5, PT, R29, R128.reuse, PT ;  /* 0x000000801d00720c */ /* 0x080fe40003fa6270 */
[----:B------:R-:W-:Y:S02]  /*177f0*/  FSEL R234, R234, -INF , !P3 ;  /* 0xff800000eaea7808 */ /* 0x000fe40005800000 */
[----:B------:R-:W-:Y:S02]  /*17800*/  ISETP.GE.AND P3, PT, R11, R128, PT ;  /* 0x000000800b00720c */ /* 0x000fe40003f66270 */
[----:B------:R-:W-:Y:S02]  /*17810*/  I2FP.F32.S32 R29, R29 ;  /* 0x0000001d001d7245 */ /* 0x000fe40000201400 */
[----:B------:R-:W-:-:S02]  /*17820*/  I2FP.F32.S32 R86, R31 ;  /* 0x0000001f00567245 */ /* 0x000fc40000201400 */
[----:B------:R-:W-:Y:S01]  /*17830*/  I2FP.F32.S32 R11, R11 ;  /* 0x0000000b000b7245 */ /* 0x000fe20000201400 */
[----:B------:R-:W-:Y:S01]  /*17840*/  FFMA.FTZ R10, R29, UR6, R10 ;  /* 0x000000061d0a7c23 */ /* 0x000fe2000801000a */
[----:B------:R-:W-:Y:S01]  /*17850*/  I2FP.F32.S32 R94, R33 ;  /* 0x00000021005e7245 */ /* 0x000fe20000201400 */
[----:B------:R-:W-:Y:S01]  /*17860*/  FFMA.FTZ R86, R86, UR6, R127 ;  /* 0x0000000656567c23 */ /* 0x000fe2000801007f */
[-C--:B------:R-:W-:Y:S01]  /*17870*/  ISETP.GE.AND P6, PT, R81, R128.reuse, PT ;  /* 0x000000805100720c */ /* 0x080fe20003fc6270 */
[----:B------:R-:W-:Y:S01]  /*17880*/  FFMA.FTZ R11, R11, UR6, R118 ;  /* 0x000000060b0b7c23 */ /* 0x000fe20008010076 */
[----:B------:R-:W-:Y:S01]  /*17890*/  FSEL R230, R230, -INF , !P4 ;  /* 0xff800000e6e67808 */ /* 0x000fe20006000000 */
[----:B--2---:R-:W-:Y:S01]  /*178a0*/  FFMA.FTZ R29, R94, UR6, R123 ;  /* 0x000000065e1d7c23 */ /* 0x004fe2000801007b */
[----:B------:R-:W-:Y:S02]  /*178b0*/  FSEL R238, R238, -INF , !P6 ;  /* 0xff800000eeee7808 */ /* 0x000fe40007000000 */
[----:B------:R-:W-:-:S02]  /*178c0*/  ISETP.GE.AND P6, PT, R31, R128, PT ;  /* 0x000000801f00720c */ /* 0x000fc40003fc6270 */
[----:B------:R-:W-:Y:S02]  /*178d0*/  ISETP.GE.AND P4, PT, R33, R128, PT ;  /* 0x000000802100720c */ /* 0x000fe40003f86270 */
        /* <DEDUP_REMOVED lines=13> */
[-C--:B-1----:R-:W-:Y:S02]  /*179b0*/  IABS R10, R73.reuse ;  /* 0x00000049000a7213 */ /* 0x082fe40000000000 */
[----:B------:R-:W-:Y:S02]  /*179c0*/  LOP3.LUT R94, RZ, R73, RZ, 0x33, !PT ;  /* 0x00000049ff5e7212 */ /* 0x000fe400078e33ff */
        /* <DEDUP_REMOVED lines=38> */
[----:B------:R-:W-:Y:S02]  /*17c30*/  IMAD.IADD R94, R11, 0x1, -R94 ;  /* 0x000000010b5e7824 */ /* 0x000fe400078e0a5e */
[----:B------:R-:W1:Y:S02]  /*17c40*/  LDC.64 R10, c[0x0][0x230] ;  /* 0x00008c00ff0a7b82 */ /* 0x000e640000000a00 */
[----:B------:R-:W-:Y:S01]  /*17c50*/  IMAD R94, R94, R73, -0x100 ;  /* 0xffffff005e5e7424 */ /* 0x000fe200078e0249 */
[----:B------:R-:W-:-:S04]  /*17c60*/  MOV R73, UR4 ;  /* 0x0000000400497c02 */ /* 0x000fc80008000f00 */
[----:B------:R-:W-:-:S05]  /*17c70*/  SHF.R.S32.HI R90, RZ, 0x1f, R94 ;  /* 0x0000001fff5a7819 */ /* 0x000fca000001145e */
[----:B------:R-:W-:-:S04]  /*17c80*/  IMAD R77, R90, R73, RZ ;  /* 0x000000495a4d7224 */ /* 0x000fc800078e02ff */
[C---:B------:R-:W-:Y:S02]  /*17c90*/  IMAD R77, R94.reuse, UR5, R77 ;  /* 0x000000055e4d7c24 */ /* 0x040fe4000f8e024d */
[----:B------:R-:W-:-:S05]  /*17ca0*/  IMAD.WIDE.U32 R94, R94, R73, RZ ;  /* 0x000000495e5e7225 */ /* 0x000fca00078e00ff */
[----:B------:R-:W-:Y:S01]  /*17cb0*/  IADD3 R95, R95, R77, RZ ;  /* 0x0000004d5f5f7210 */ /* 0x000fe20007ffe0ff */
[----:B--2---:R-:W-:-:S04]  /*17cc0*/  IMAD.IADD R75, R75, 0x1, -R86 ;  /* 0x000000014b4b7824 */ /* 0x004fc800078e0a56 */
[----:B-1----:R-:W-:Y:S01]  /*17cd0*/  IMAD.WIDE.U32 R90, R75, R10, R94 ;  /* 0x0000000a4b5a7225 */ /* 0x002fe200078e005e */
[----:B------:R-:W-:-:S05]  /*17ce0*/  SHF.R.S32.HI R79, RZ, 0x1f, R75 ;  /* 0x0000001fff4f7819 */ /* 0x000fca000001144b */
[----:B------:R-:W-:-:S04]  /*17cf0*/  IMAD R86, R79, R10, RZ ;  /* 0x0000000a4f567224 */ /* 0x000fc800078e02ff */
[----:B------:R-:W-:-:S04]  /*17d00*/  IMAD R11, R75, R11, R86 ;  /* 0x0000000b4b0b7224 */ /* 0x000fc800078e0256 */
[----:B------:R-:W-:Y:S01]  /*17d10*/  IMAD.IADD R75, R91, 0x1, R11 ;  /* 0x000000015b4b7824 */ /* 0x000fe200078e020b */
[----:B------:R-:W-:Y:S06]  /*17d20*/  BRA `(.L_x_2899) ;  /* 0x0000000000107947 */ /* 0x000fec0003800000 */
.L_x_2898:
[----:B------:R-:W1:Y:S02]  /*17d30*/  LDC R73, c[0x0][0x248] ;  /* 0x00009200ff497b82 */ /* 0x000e640000000800 */
[----:B-1----:R-:W-:-:S05]  /*17d40*/  IMAD.SHL.U32 R90, R73, 0x100, RZ ;  /* 0x00000100495a7824 */ /* 0x002fca00078e00ff */
[----:B------:R-:W-:-:S04]  /*17d50*/  IADD3 R90, -R90, RZ, RZ ;  /* 0x000000ff5a5a7210 */ /* 0x000fc80007ffe1ff */
[----:B------:R-:W-:-:S07]  /*17d60*/  SHF.R.S32.HI R75, RZ, 0x1f, R90 ;  /* 0x0000001fff4b7819 */ /* 0x000fce000001145a */
.L_x_2899:
[----:B------:R-:W1:Y:S01]  /*17d70*/  @!P0 LDC R77, c[0x0][0x24c] ;  /* 0x00009300ff4d8b82 */ /* 0x000e620000000800 */
[----:B------:R-:W-:Y:S01]  /*17d80*/  @!P0 IADD3 R11, P2, R90, UR20, RZ ;  /* 0x000000145a0b8c10 */ /* 0x000fe2000ff5e0ff */
[--C-:B------:R-:W-:Y:S01]  /*17d90*/  @!P0 IMAD.MOV.U32 R91, RZ, RZ, R75.reuse ;  /* 0x000000ffff5b8224 */ /* 0x100fe200078e004b */
[----:B------:R2:W-:Y:S01]  /*17da0*/  @P0 STS [R196+0x1004], RZ ;  /* 0x001004ffc4000388 */ /* 0x0005e20000000800 */
[----:B------:R-:W-:Y:S01]  /*17db0*/  @!P0 IMAD.MOV.U32 R95, RZ, RZ, R75 ;  /* 0x000000ffff5f8224 */ /* 0x000fe200078e004b */
[----:B------:R-:W-:Y:S01]  /*17dc0*/  @!P0 IADD3.X R10, R75, UR19, RZ, P2, !PT ;  /* 0x000000134b0a8c10 */ /* 0x000fe200097fe4ff */
[----:B------:R-:W-:Y:S01]  /*17dd0*/  @!P0 IMAD.WIDE.U32 R102, R73, 0x60, R90 ;  /* 0x0000006049668825 */ /* 0x000fe200078e005a */
[C---:B------:R-:W-:Y:S01]  /*17de0*/  @!P0 LEA R126, P2, R11.reuse, R194, 0x1 ;  /* 0x000000c20b7e8211 */ /* 0x040fe200078408ff */
[----:B------:R-:W3:Y:S01]  /*17df0*/  @!P0 LDC R94, c[0x0][0x24c] ;  /* 0x00009300ff5e8b82 */ /* 0x000ee20000000800 */
[----:B------:R2:W-:Y:S01]  /*17e00*/  @P0 STS.64 [R196+0x1008], RZ ;  /* 0x001008ffc4000388 */ /* 0x0005e20000000a00 */
[----:B------:R-:W-:Y:S01]  /*17e10*/  BSSY B0, `(.L_x_2900) ;  /* 0x000004e000007945 */ /* 0x000fe20003800000 */
        /* <DEDUP_REMOVED lines=28> */
[----:B------:R-:W-:Y:S01]  /*17fe0*/  @!P0 IMAD.WIDE.U32 R98, R73, 0xa0, R94 ;  /* 0x000000a049628825 */ /* 0x000fe200078e005e */
[----:B------:R-:W-:Y:S01]  /*17ff0*/  @!PT LDS RZ, [RZ] ;  /* 0x00000000fffff984 */ /* 0x000fe20000000800 */
[----:B------:R-:W-:Y:S01]  /*18000*/  @!PT LDS RZ, [RZ] ;  /* 0x00000000fffff984 */ /* 0x000fe20000000800 */
[----:B------:R-:W-:Y:S01]  /*18010*/  @!PT LDS RZ, [RZ] ;  /* 0x00000000fffff984 */ /* 0x000fe20000000800 */
[----:B------:R3:W-:Y:S02]  /*18020*/  @!P0 LDGSTS.E.BYPASS.LTC128B.128 [R196+0x2000], desc[UR10][R118.64] ;  /* 0x0200000076c48fae */ /* 0x0007e4000b901d4a */
[-C--:B------:R-:W-:Y:S01]  /*18030*/  @!P0 LEA R102, P4, R77, R194.reuse, 0x1 ;  /* 0x000000c24d668211 */ /* 0x080fe200078808ff */
[----:B------:R-:W-:Y:S01]  /*18040*/  @!P0 IMAD.WIDE.U32 R94, R73, 0xc0, R90 ;  /* 0x000000c0495e8825 */ /* 0x000fe200078e005a */
[----:B------:R3:W-:Y:S01]  /*18050*/  @P0 STS.128 [R196+0x2800], RZ ;  /* 0x002800ffc4000388 */ /* 0x0007e20000000c00 */
[----:B-----5:R-:W-:-:S02]  /*18060*/  @!P0 LEA R218, P3, R98, R194, 0x1 ;  /* 0x000000c262da8211 */ /* 0x020fc400078608ff */
[----:B--2---:R-:W-:Y:S01]  /*18070*/  @!P0 IMAD R10, R10, 0xc0, RZ ;  /* 0x000000c00a0a8824 */ /* 0x004fe200078e02ff */
[----:B------:R-:W-:Y:S01]  /*18080*/  @!PT LDS RZ, [RZ] ;  /* 0x00000000fffff984 */ /* 0x000fe20000000800 */
[----:B------:R-:W-:Y:S01]  /*18090*/  @!PT LDS RZ, [RZ] ;  /* 0x00000000fffff984 */ /* 0x000fe20000000800 */
[----:B------:R-:W-:Y:S01]  /*180a0*/  @!PT LDS RZ, [RZ] ;  /* 0x00000000fffff984 */ /* 0x000fe20000000800 */
[----:B------:R3:W-:Y:S01]  /*180b0*/  @!P0 LDGSTS.E.BYPASS.LTC128B.128 [R196+0x2800], desc[UR10][R114.64] ;  /* 0x0280000072c48fae */ /* 0x0007e2000b901d4a */
[----:B------:R-:W-:Y:S02]  /*180c0*/  @!P0 IMAD.IADD R11, R11, 0x1, R99 ;  /* 0x000000010b0b8824 */ /* 0x000fe400078e0263 */
[----:B------:R-:W-:Y:S01]  /*180d0*/  @!P0 IMAD.IADD R10, R10, 0x1, R95 ;  /* 0x000000010a0a8824 */ /* 0x000fe200078e025f */
[----:B------:R3:W-:Y:S01]  /*180e0*/  @P0 STS.128 [R196+0x3000], RZ ;  /* 0x003000ffc4000388 */ /* 0x0007e20000000c00 */
[----:B-1----:R-:W-:Y:S02]  /*180f0*/  @!P0 LEA.HI.X R86, R73, R75, R86, 0x7, P2 ;  /* 0x0000004b49568211 */ /* 0x002fe400010f3c56 */
[----:B------:R-:W-:Y:S02]  /*18100*/  @!P0 LEA R126, P2, R94, R194, 0x1 ;  /* 0x000000c25e7e8211 */ /* 0x000fe400078408ff */
[----:B------:R-:W-:-:S02]  /*18110*/  @!P0 LEA.HI.X R103, R77, R195, R86, 0x1, P4 ;  /* 0x000000c34d678211 */ /* 0x000fc400020f0c56 */
[-C--:B------:R-:W-:Y:S02]  /*18120*/  @!P0 LEA.HI.X R219, R98, R195.reuse, R11, 0x1, P3 ;  /* 0x000000c362db8211 */ /* 0x080fe400018f0c0b */
        /* <DEDUP_REMOVED lines=28> */
.L_x_2901:
[----:B------:R-:W-:Y:S05]  /*182f0*/  BSYNC B0 ;  /* 0x0000000000007941 */ /* 0x000fea0003800000 */
.L_x_2900:
[----:B------:R-:W0:Y:S01]  /*18300*/  LDGDEPBAR ;  /* 0x00000000000079af */ /* 0x000e220000000000 */
[----:B------:R-:W-:-:S04]  /*18310*/  LEA R194, P0, R90, R194, 0x1 ;  /* 0x000000c25ac27211 */ /* 0x000fc800078008ff */
[----:B------:R-:W-:-:S09]  /*18320*/  LEA.HI.X R195, R90, R195, R75, 0x1, P0 ;  /* 0x000000c35ac37211 */ /* 0x000fd200000f0c4b */
.L_x_2897:
        /* <DEDUP_REMOVED lines=83> */
[--C-:B---3--:R-:W-:Y:S01]  /*18860*/  FFMA.FTZ R103, R92, UR7, -R93.reuse ;  /* 0x000000075c677c23 */ /* 0x108fe2000801085d */
        /* <DEDUP_REMOVED lines=29> */
[----:B------:R-:W-:Y:S01]  /*18a40*/  FMUL.FTZ R173, R4, UR7 ;  /* 0x0000000704ad7c20 */ /* 0x000fe20008410000 */
        /* <DEDUP_REMOVED lines=67> */
[--C-:B------:R-:W-:Y:S01]  /*18e80*/  FFMA.FTZ R81, R252, UR7, -R93.reuse ;  /* 0x00000007fc517c23 */ /* 0x100fe2000801085d */
[--C-:B------:R-:W-:Y:S01]  /*18e90*/  FFMA.FTZ R78, R250, UR7, -R93.reuse ;  /* 0x00000007fa4e7c23 */ /* 0x100fe2000801085d */
[--C-:B------:R-:W-:Y:S01]  /*18ea0*/  FFMA.FTZ R77, R246, UR7, -R93.reuse ;  /* 0x00000007f64d7c23 */ /* 0x100fe2000801085d */
[----:B------:R-:W-:Y:S01]  /*18eb0*/  FMNMX.FTZ R11, R212, R11, !PT ;  /* 0x0000000bd40b7209 */ /* 0x000fe20007810000 */
[----:B------:R-:W1:Y:S01]  /*18ec0*/  MUFU.EX2 R125, R125 ;  /* 0x0000007d007d7308 */ /* 0x000e620000000800 */
[----:B------:R-:W-:Y:S01]  /*18ed0*/  FFMA.FTZ R218, R169, R173, R218 ;  /* 0x000000ada9da7223 */ /* 0x000fe200000100da */
[----:B------:R-:W-:Y:S01]  /*18ee0*/  FFMA.FTZ R169, R46, UR7, -R93 ;  /* 0x000000072ea97c23 */ /* 0x000fe2000801085d */
[----:B------:R-:W-:-:S04]  /*18ef0*/  FMNMX.FTZ R11, R210, R11, !PT ;  /* 0x0000000bd20b7209 */ /* 0x000fc80007810000 */
        /* <DEDUP_REMOVED lines=49> */
[----:B------:R-:W-:Y:S04]  /*19210*/  LDSM.16.MT88.4 R8, [R198+0x5000] ;  /* 0x00500000c608783b */ /* 0x000fe80000004200 */
[----:B------:R-:W1:Y:S03]  /*19220*/  SHFL.BFLY PT, R92, R5, 0x1, 0x1f ;  /* 0x0c201f00055c7f89 */ /* 0x000e6600000e0000 */
[----:B------:R-:W-:Y:S08]  /*19230*/  MUFU.EX2 R88, R88 ;  /* 0x0000005800587308 */ /* 0x000ff00000000800 */
[----:B------:R-:W-:Y:S08]  /*19240*/  MUFU.EX2 R87, R87 ;  /* 0x0000005700577308 */ /* 0x000ff00000000800 */
[----:B------:R-:W-:Y:S01]  /*19250*/  MUFU.EX2 R86, R86 ;  /* 0x0000005600567308 */ /* 0x000fe20000000800 */
[----:B-1----:R-:W-:-:S07]  /*19260*/  FMNMX.FTZ R92, R5, R92, !PT ;  /* 0x0000005c055c7209 */ /* 0x002fce0007810000 */
[----:B------:R-:W-:Y:S01]  /*19270*/  MUFU.EX2 R85, R85 ;  /* 0x0000005500557308 */ /* 0x000fe20000000800 */
[C---:B------:R-:W-:Y:S01]  /*19280*/  FSETP.NEU.FTZ.AND P0, PT, R92.reuse, -INF , PT ;  /* 0xff8000005c00780b */ /* 0x040fe20003f1d000 */
[----:B------:R-:W-:-:S03]  /*19290*/  FMUL.FTZ R55, R92, UR7 ;  /* 0x000000075c377c20 */ /* 0x000fc60008410000 */
[----:B------:R-:W-:Y:S02]  /*192a0*/  FSEL R6, R92, RZ, P0 ;  /* 0x000000ff5c067208 */ /* 0x000fe40000000000 */
[----:B------:R-:W-:Y:S01]  /*192b0*/  FSEL R55, R55, RZ, P0 ;  /* 0x000000ff37377208 */ /* 0x000fe20000000000 */
[----:B------:R-:W-:Y:S02]  /*192c0*/  MUFU.EX2 R84, R84 ;  /* 0x0000005400547308 */ /* 0x000fe40000000800 */
[----:B------:R-:W-:Y:S02]  /*192d0*/  FADD.FTZ R6, R129, -R6 ;  /* 0x8000000681067221 */ /* 0x000fe40000010000 */
[--C-:B------:R-:W-:Y:S01]  /*192e0*/  FFMA.FTZ R214, R35, UR7, -R55.reuse ;  /* 0x0000000723d67c23 */ /* 0x100fe20008010837 */
[--C-:B------:R-:W-:Y:S01]  /*192f0*/  FFMA.FTZ R139, R33, UR7, -R55.reuse ;  /* 0x00000007218b7c23 */ /* 0x100fe20008010837 */
[--C-:B------:R-:W-:Y:S01]  /*19300*/  FFMA.FTZ R206, R31, UR7, -R55.reuse ;  /* 0x000000071fce7c23 */ /* 0x100fe20008010837 */
[--C-:B------:R-:W-:Y:S01]  /*19310*/  FFMA.FTZ R135, R29, UR7, -R55.reuse ;  /* 0x000000071d877c23 */ /* 0x100fe20008010837 */
[----:B------:R-:W-:Y:S01]  /*19320*/  FMUL.FTZ R147, R6, UR7 ;  /* 0x0000000706937c20 */ /* 0x000fe20008410000 */
[--C-:B------:R-:W-:Y:S01]  /*19330*/  FFMA.FTZ R109, R19, UR7, -R55.reuse ;  /* 0x00000007136d7c23 */ /* 0x100fe20008010837 */
[--C-:B------:R-:W-:Y:S01]  /*19340*/  FFMA.FTZ R105, R17, UR7, -R55.reuse ;  /* 0x0000000711697c23 */ /* 0x100fe20008010837 */
[----:B------:R-:W-:Y:S01]  /*19350*/  MUFU.EX2 R214, R214 ;  /* 0x000000d600d67308 */ /* 0x000fe20000000800 */
[----:B------:R-:W1:Y:S01]  /*19360*/  LDSM.16.MT88.4 R16, [R199+0x5000] ;  /* 0x00500000c710783b */ /* 0x000e620000004200 */
[--C-:B------:R-:W-:Y:S01]  /*19370*/  FFMA.FTZ R138, R27, UR7, -R55.reuse ;  /* 0x000000071b8a7c23 */ /* 0x100fe20008010837 */
[--C-:B------:R-:W-:Y:S01]  /*19380*/  FFMA.FTZ R123, R25, UR7, -R55.reuse ;  /* 0x00000007197b7c23 */ /* 0x100fe20008010837 */
[--C-:B------:R-:W-:Y:S01]  /*19390*/  FFMA.FTZ R200, R15, UR7, -R55.reuse ;  /* 0x000000070fc87c23 */ /* 0x100fe20008010837 */
[----:B------:R-:W2:Y:S01]  /*193a0*/  LDSM.16.MT88.4 R24, [R198+0x5400] ;  /* 0x00540000c618783b */ /* 0x000ea20000004200 */
[--C-:B------:R-:W-:Y:S01]  /*193b0*/  FFMA.FTZ R101, R13, UR7, -R55.reuse ;  /* 0x000000070d657c23 */ /* 0x100fe20008010837 */
[--C-:B------:R-:W-:Y:S01]  /*193c0*/  FFMA.FTZ R127, R128, UR7, -R55.reuse ;  /* 0x00000007807f7c23 */ /* 0x100fe20008010837 */
[----:B------:R-:W3:Y:S01]  /*193d0*/  MUFU.EX2 R139, R139 ;  /* 0x0000008b008b7308 */ /* 0x000ee20000000800 */
[----:B------:R-:W4:Y:S01]  /*193e0*/  LDSM.16.MT88.4 R4, [R199+0x5400] ;  /* 0x00540000c704783b */ /* 0x000f220000004200 */
[--C-:B------:R-:W-:Y:S01]  /*193f0*/  FFMA.FTZ R128, R23, UR7, -R55.reuse ;  /* 0x0000000717807c23 */ /* 0x100fe20008010837 */
[--C-:B------:R-:W-:Y:S01]  /*19400*/  FFMA.FTZ R115, R21, UR7, -R55.reuse ;  /* 0x0000000715737c23 */ /* 0x100fe20008010837 */
[----:B------:R-:W-:Y:S01]  /*19410*/  FMUL.FTZ R21, R189, R173 ;  /* 0x000000adbd157220 */ /* 0x000fe20000410000 */
[--C-:B------:R-:W-:Y:S01]  /*19420*/  FFMA.FTZ R119, R32, UR7, -R55.reuse ;  /* 0x0000000720777c23 */ /* 0x100fe20008010837 */
[----:B------:R-:W-:Y:S01]  /*19430*/  F2FP.F16.F32.PACK_AB R32, R133, R202 ;  /* 0x000000ca8520723e */ /* 0x000fe200000000ff */
[--C-:B------:R-:W-:Y:S01]  /*19440*/  FFMA.FTZ R122, R122, UR7, -R55.reuse ;  /* 0x000000077a7a7c23 */ /* 0x100fe20008010837 */
[----:B------:R-:W-:Y:S01]  /*19450*/  MUFU.EX2 R206, R206 ;  /* 0x000000ce00ce7308 */ /* 0x000fe20000000800 */
[--C-:B------:R-:W-:Y:S01]  /*19460*/  FFMA.FTZ R113, R28, UR7, -R55.reuse ;  /* 0x000000071c717c23 */ /* 0x100fe20008010837 */
[--C-:B------:R-:W-:Y:S01]  /*19470*/  FFMA.FTZ R116, R116, UR7, -R55.reuse ;  /* 0x0000000774747c23 */ /* 0x100fe20008010837 */
[----:B------:R-:W-:Y:S01]  /*19480*/  LDSM.16.MT88.4 R28, [R199+0x5800] ;  /* 0x00580000c71c783b */ /* 0x000fe20000004200 */
        /* <DEDUP_REMOVED lines=21> */
[----:B-----5:R-:W-:Y:S01]  /*195e0*/  F2FP.F16.F32.PACK_AB R15, R135, R206 ;  /* 0x000000ce870f723e */ /* 0x020fe200000000ff */
[--C-:B------:R-:W-:Y:S01]  /*195f0*/  FFMA.FTZ R134, R134, UR7, -R55.reuse ;  /* 0x0000000786867c23 */ /* 0x100fe20008010837 */
[--C-:B------:R-:W-:Y:S01]  /*19600*/  FFMA.FTZ R124, R124, UR7, -R55.reuse ;  /* 0x000000077c7c7c23 */ /* 0x100fe20008010837 */
[--C-:B------:R-:W-:Y:S01]  /*19610*/  FFMA.FTZ R132, R132, UR7, -R55.reuse ;  /* 0x0000000784847c23 */ /* 0x100fe20008010837 */
[--C-:B------:R-:W-:Y:S01]  /*19620*/  FFMA.FTZ R110, R110, UR7, -R55.reuse ;  /* 0x000000076e6e7c23 */ /* 0x100fe20008010837 */
[--C-:B------:R-:W-:Y:S01]  /*19630*/  FFMA.FTZ R37, R37, UR7, -R55.reuse ;  /* 0x0000000725257c23 */ /* 0x100fe20008010837 */
[--C-:B------:R-:W-:Y:S01]  /*19640*/  FFMA.FTZ R3, R3, UR7, -R55.reuse ;  /* 0x0000000703037c23 */ /* 0x100fe20008010837 */
[----:B------:R-:W5:Y:S01]  /*19650*/  MUFU.EX2 R127, R127 ;  /* 0x0000007f007f7308 */ /* 0x000f620000000800 */
[-C--:B---3--:R-:W-:Y:S01]  /*19660*/  FMUL.FTZ R182, R182, R147.reuse ;  /* 0x00000093b6b67220 */ /* 0x088fe20000410000 */
        /* <DEDUP_REMOVED lines=14> */
[----:B------:R-:W3:Y:S01]  /*19750*/  MUFU.EX2 R123, R123 ;  /* 0x0000007b007b7308 */ /* 0x000ee20000000800 */
[----:B------:R-:W4:Y:S01]  /*19760*/  LDSM.16.MT88.4 R8, [R198+0x5800] ;  /* 0x00580000c608783b */ /* 0x000f220000004200 */
[----:B-----5:R-:W-:Y:S01]  /*19770*/  F2FP.F16.F32.PACK_AB R33, R127, R200 ;  /* 0x000000c87f21723e */ /* 0x020fe200000000ff */
        /* <DEDUP_REMOVED lines=9> */
[----:B------:R-:W-:Y:S01]  /*19810*/  FADD.FTZ R135, R135, R206 ;  /* 0x000000ce87877221 */ /* 0x000fe20000010000 */
[----:B------:R-:W-:-:S03]  /*19820*/  FADD.FTZ R202, R202, R137 ;  /* 0x00000089caca7221 */ /* 0x000fc60000010000 */
[----:B------:R-:W1:Y:S01]  /*19830*/  MUFU.EX2 R115, R115 ;  /* 0x0000007300737308 */ /* 0x000e620000000800 */
        /* <DEDUP_REMOVED lines=8> */
[----:B--2---:R-:W-:Y:S01]  /*198c0*/  HMMA.16816.F32 R180, R32, R24, R180 ;  /* 0x0000001820b4723c */ /* 0x004fe200000018b4 */
[----:B------:R-:W-:Y:S01]  /*198d0*/  FADD.FTZ R200, R200, R135 ;  /* 0x00000087c8c87221 */ /* 0x000fe20000010000 */
[----:B------:R-:W-:Y:S01]  /*198e0*/  FFMA.FTZ R135, R120, UR7, -R55 ;  /* 0x0000000778877c23 */ /* 0x000fe20008010837 */
[----:B------:R-:W-:-:S03]  /*198f0*/  FADD.FTZ R133, R133, R202 ;  /* 0x000000ca85857221 */ /* 0x000fc60000010000 */
[C---:B------:R-:W-:Y:S01]  /*19900*/  HMMA.16816.F32 R176, R32.reuse, R26, R176 ;  /* 0x0000001a20b0723c */ /* 0x040fe200000018b0 */
[----:B------:R-:W2:Y:S01]  /*19910*/  MUFU.EX2 R109, R109 ;  /* 0x0000006d006d7308 */ /* 0x000ea20000000800 */
[----:B------:R-:W3:Y:S01]  /*19920*/  LDSM.16.MT88.4 R24, [R198+0x5c00] ;  /* 0x005c0000c618783b */ /* 0x000ee20000004200 */
[----:B-1----:R-:W-:Y:S01]  /*19930*/  F2FP.F16.F32.PACK_AB R13, R115, R128 ;  /* 0x00000080730d723e */ /* 0x002fe200000000ff */
[----:B------:R-:W-:Y:S02]  /*19940*/  FADD.FTZ R140, R140, R133 ;  /* 0x000000858c8c7221 */ /* 0x000fe40000010000 */
[C---:B----4-:R-:W-:Y:S02]  /*19950*/  HMMA.16816.F32 R20, R32.reuse, R4, R20 ;  /* 0x000000042014723c */ /* 0x050fe40000001814 */
        /* <DEDUP_REMOVED lines=77> */
[----:B------:R-:W1:Y:S03]  /*19e30*/  MUFU.EX2 R83, R83 ;  /* 0x0000005300537308 */ /* 0x000e660000000800 */
[----:B------:R-:W-:Y:S01]  /*19e40*/  HMMA.16816.F32 R28, R32, R6, R28 ;  /* 0x00000006201c723c */ /* 0x000fe2000000181c */
[----:B------:R-:W3:Y:S04]  /*19e50*/  LDSM.16.MT88.4 R4, [R199+0x6c00] ;  /* 0x006c0000c704783b */ /* 0x000ee80000004200 */
[----:B------:R-:W-:Y:S01]  /*19e60*/  MUFU.EX2 R145, R145 ;  /* 0x0000009100917308 */ /* 0x000fe20000000800 */
[----:B--2---:R-:W-:-:S02]  /*19e70*/  F2FP.F16.F32.PACK_AB R15, R186, R141 ;  /* 0x0000008dba0f723e */ /* 0x004fc400000000ff */
[----:B------:R-:W-:Y:S01]  /*19e80*/  F2FP.F16.F32.PACK_AB R32, R85, R86 ;  /* 0x000000565520723e */ /* 0x000fe200000000ff */
[----:B------:R-:W-:-:S04]  /*19e90*/  FADD.FTZ R86, R86, R87 ;  /* 0x0000005756567221 */ /* 0x000fc80000010000 */
[----:B------:R-:W2:Y:S01]  /*19ea0*/  MUFU.EX2 R188, R188 ;  /* 0x000000bc00bc7308 */ /* 0x000ea20000000800 */
[----:B-----5:R-:W-:Y:S01]  /*19eb0*/  HMMA.16816.F32 R180, R12, R8, R180 ;  /* 0x000000080cb4723c */ /* 0x020fe200000018b4 */
[----:B-1----:R-:W-:Y:S01]  /*19ec0*/  F2FP.F16.F32.PACK_AB R34, R83, R84 ;  /* 0x000000545322723e */ /* 0x002fe200000000ff */
[----:B------:R-:W-:-:S04]  /*19ed0*/  FADD.FTZ R85, R85, R86 ;  /* 0x0000005655557221 */ /* 0x000fc80000010000 */
[----:B------:R-:W-:Y:S01]  /*19ee0*/  HMMA.16816.F32 R176, R12, R10, R176 ;  /* 0x0000000a0cb0723c */ /* 0x000fe200000018b0 */
[----:B------:R-:W-:Y:S01]  /*19ef0*/  MUFU.EX2 R185, R185 ;  /* 0x000000b900b97308 */ /* 0x000fe20000000800 */
[----:B------:R-:W1:Y:S01]  /*19f00*/  LDSM.16.MT88.4 R8, [R198+0x7000] ;  /* 0x00700000c608783b */ /* 0x000e620000004200 */
[----:B------:R-:W-:-:S03]  /*19f10*/  FADD.FTZ R84, R84, R85 ;  /* 0x0000005554547221 */ /* 0x000fc60000010000 */
[C---:B----4-:R-:W-:Y:S01]  /*19f20*/  HMMA.16816.F32 R20, R12.reuse, R16, R20 ;  /* 0x000000100c14723c */ /* 0x050fe20000001814 */
[----:B------:R-:W-:Y:S02]  /*19f30*/  FADD.FTZ R83, R83, R84 ;  /* 0x0000005453537221 */ /* 0x000fe40000010000 */
[----:B------:R-:W4:Y:S01]  /*19f40*/  MUFU.EX2 R190, R190 ;  /* 0x000000be00be7308 */ /* 0x000f220000000800 */
[----:B--2---:R-:W-:Y:S02]  /*19f50*/  F2FP.F16.F32.PACK_AB R33, R188, R145 ;  /* 0x00000091bc21723e */ /* 0x004fe400000000ff */
[----:B------:R-:W-:Y:S01]  /*19f60*/  HMMA.16816.F32 R28, R12, R18, R28 ;  /* 0x000000120c1c723c */ /* 0x000fe2000000181c */
[----:B------:R-:W2:Y:S04]  /*19f70*/  LDSM.16.MT88.4 R16, [R199+0x7000] ;  /* 0x00700000c710783b */ /* 0x000ea80000004200 */
[----:B------:R-:W-:Y:S08]  /*19f80*/  MUFU.EX2 R82, R82 ;  /* 0x0000005200527308 */ /* 0x000ff00000000800 */
[----:B------:R-:W5:Y:S01]  /*19f90*/  MUFU.EX2 R81, R81 ;  /* 0x0000005100517308 */ /* 0x000f620000000800 */
[----:B----4-:R-:W-:-:S07]  /*19fa0*/  F2FP.F16.F32.PACK_AB R35, R190, R185 ;  /* 0x000000b9be23723e */ /* 0x010fce00000000ff */
[----:B------:R-:W-:Y:S01]  /*19fb0*/  MUFU.EX2 R80, R80 ;  /* 0x0000005000507308 */ /* 0x000fe20000000800 */
[C---:B---3--:R-:W-:Y:S06]  /*19fc0*/  HMMA.16816.F32 R180, R32.reuse, R24, R180 ;  /* 0x0000001820b4723c */ /* 0x048fec00000018b4 */
[----:B------:R-:W-:Y:S01]  /*19fd0*/  HMMA.16816.F32 R176, R32, R26, R176 ;  /* 0x0000001a20b0723c */ /* 0x000fe200000018b0 */
[----:B------:R-:W3:Y:S01]  /*19fe0*/  MUFU.EX2 R79, R79 ;  /* 0x0000004f004f7308 */ /* 0x000ee20000000800 */
[----:B------:R-:W4:Y:S01]  /*19ff0*/  LDSM.16.MT88.4 R24, [R198+0x7400] ;  /* 0x00740000c618783b */ /* 0x000f220000004200 */
[----:B-----5:R-:W-:Y:S01]  /*1a000*/  F2FP.F16.F32.PACK_AB R12, R81, R82 ;  /* 0x00000052510c723e */ /* 0x020fe200000000ff */
[----:B------:R-:W-:-:S02]  /*1a010*/  FADD.FTZ R82, R82, R83 ;  /* 0x0000005352527221 */ /* 0x000fc40000010000 */
[C---:B------:R-:W-:Y:S02]  /*1a020*/  HMMA.16816.F32 R20, R32.reuse, R4, R20 ;  /* 0x000000042014723c */ /* 0x040fe40000001814 */
[----:B------:R-:W-:Y:S01]  /*1a030*/  FADD.FTZ R81, R81, R82 ;  /* 0x0000005251517221 */ /* 0x000fe20000010000 */
[----:B------:R-:W-:Y:S03]  /*1a040*/  MUFU.EX2 R187, R187 ;  /* 0x000000bb00bb7308 */ /* 0x000fe60000000800 */
[----:B------:R-:W-:Y:S01]  /*1a050*/  HMMA.16816.F32 R28, R32, R6, R28 ;  /* 0x00000006201c723c */ /* 0x000fe2000000181c */
[----:B------:R-:W5:Y:S04]  /*1a060*/  LDSM.16.MT88.4 R4, [R199+0x7400] ;  /* 0x00740000c704783b */ /* 0x000f680000004200 */
        /* <DEDUP_REMOVED lines=10> */
[----:B------:R-:W-:Y:S01]  /*1a110*/  MUFU.EX2 R76, R76 ;  /* 0x0000004c004c7308 */ /* 0x000fe20000000800 */
[C---:B------:R-:W-:Y:S06]  /*1a120*/  HMMA.16816.F32 R180, R12.reuse, R8, R180 ;  /* 0x000000080cb4723c */ /* 0x040fec00000018b4 */
[----:B------:R-:W-:Y:S01]  /*1a130*/  HMMA.16816.F32 R176, R12, R10, R176 ;  /* 0x0000000a0cb0723c */ /* 0x000fe200000018b0 */
[----:B------:R-:W3:Y:S01]  /*1a140*/  MUFU.EX2 R75, R75 ;  /* 0x0000004b004b7308 */ /* 0x000ee20000000800 */
[----:B------:R-:W5:Y:S01]  /*1a150*/  LDSM.16.MT88.4 R8, [R198+0x7800] ;  /* 0x00780000c608783b */ /* 0x000f620000004200 */
[----:B-1----:R-:W-:Y:S01]  /*1a160*/  F2FP.F16.F32.PACK_AB R32, R77, R78 ;  /* 0x0000004e4d20723e */ /* 0x002fe200000000ff */
[----:B------:R-:W-:-:S02]  /*1a170*/  FADD.FTZ R78, R78, R79 ;  /* 0x0000004f4e4e7221 */ /* 0x000fc40000010000 */
[C---:B--2---:R-:W-:Y:S02]  /*1a180*/  HMMA.16816.F32 R20, R12.reuse, R16, R20 ;  /* 0x000000100c14723c */ /* 0x044fe40000001814 */
[----:B------:R-:W-:Y:S01]  /*1a190*/  FADD.FTZ R77, R77, R78 ;  /* 0x0000004e4d4d7221 */ /* 0x000fe20000010000 */
[----:B------:R-:W-:Y:S03]  /*1a1a0*/  MUFU.EX2 R191, R191 ;  /* 0x000000bf00bf7308 */ /* 0x000fe60000000800 */
[----:B------:R-:W-:Y:S01]  /*1a1b0*/  HMMA.16816.F32 R28, R12, R18, R28 ;  /* 0x000000120c1c723c */ /* 0x000fe2000000181c */
[----:B------:R-:W1:Y:S04]  /*1a1c0*/  LDSM.16.MT88.4 R16, [R199+0x7800] ;  /* 0x00780000c710783b */ /* 0x000e680000004200 */
[----:B------:R-:W2:Y:S01]  /*1a1d0*/  MUFU.EX2 R170, R170 ;  /* 0x000000aa00aa7308 */ /* 0x000ea20000000800 */
[----:B---3--:R-:W-:Y:S01]  /*1a1e0*/  F2FP.F16.F32.PACK_AB R34, R75, R76 ;  /* 0x0000004c4b22723e */ /* 0x008fe200000000ff */
[----:B------:R-:W-:Y:S01]  /*1a1f0*/  FADD.FTZ R13, R127, R200 ;  /* 0x000000c87f0d7221 */ /* 0x000fe20000010000 */
[----:B------:R-:W-:Y:S01]  /*1a200*/  FADD.FTZ R76, R76, R77 ;  /* 0x0000004d4c4c7221 */ /* 0x000fe20000010000 */
[----:B------:R-:W-:-:S02]  /*1a210*/  FFMA.FTZ R127, R112, UR7, -R93 ;  /* 0x00000007707f7c23 */ /* 0x000fc4000801085d */
[----:B------:R-:W-:Y:S01]  /*1a220*/  FADD.FTZ R138, R138, R13 ;  /* 0x0000000d8a8a7221 */ /* 0x000fe20000010000 */
[----:B------:R-:W-:Y:S01]  /*1a230*/  FADD.FTZ R75, R75, R76 ;  /* 0x0000004c4b4b7221 */ /* 0x000fe20000010000 */
[----:B------:R-:W-:Y:S01]  /*1a240*/  MUFU.EX2 R146, R146 ;  /* 0x0000009200927308 */ /* 0x000fe20000000800 */
[----:B------:R-:W3:Y:S01]  /*1a250*/  LDSM.16.MT88.4 R12, [R199+0x7c00] ;  /* 0x007c0000c70c783b */ /* 0x000ee20000004200 */
[----:B------:R-:W-:-:S04]  /*1a260*/  FADD.FTZ R123, R123, R138 ;  /* 0x0000008a7b7b7221 */ /* 0x000fc80000010000 */
[----:B------:R-:W-:Y:S02]  /*1a270*/  FADD.FTZ R128, R128, R123 ;  /* 0x0000007b80807221 */ /* 0x000fe40000010000 */
[----:B------:R-:W4:Y:S01]  /*1a280*/  MUFU.EX2 R143, R142 ;  /* 0x0000008e008f7308 */ /* 0x000f220000000800 */
[----:B--2---:R-:W-:Y:S01]  /*1a290*/  F2FP.F16.F32.PACK_AB R33, R170, R191 ;  /* 0x000000bfaa21723e */ /* 0x004fe200000000ff */
[----:B------:R-:W-:-:S04]  /*1a2a0*/  FADD.FTZ R115, R115, R128 ;  /* 0x0000008073737221 */ /* 0x000fc80000010000 */
[----:B------:R-:W-:Y:S02]  /*1a2b0*/  FADD.FTZ R122, R122, R115 ;  /* 0x000000737a7a7221 */ /* 0x000fe40000010000 */
[----:B------:R-:W-:Y:S02]  /*1a2c0*/  MUFU.EX2 R74, R74 ;  /* 0x0000004a004a7308 */ /* 0x000fe40000000800 */
[----:B------:R-:W-:-:S06]  /*1a2d0*/  FADD.FTZ R122, R109, R122 ;  /* 0x0000007a6d7a7221 */ /* 0x000fcc0000010000 */
[----:B------:R-:W2:Y:S01]  /*1a2e0*/  MUFU.EX2 R73, R73 ;  /* 0x0000004900497308 */ /* 0x000ea20000000800 */
[----:B----4-:R-:W-:-:S07]  /*1a2f0*/  F2FP.F16.F32.PACK_AB R35, R143, R146 ;  /* 0x000000928f23723e */ /* 0x010fce00000000ff */
[----:B------:R-:W-:Y:S01]  /*1a300*/  MUFU.EX2 R72, R72 ;  /* 0x0000004800487308 */ /* 0x000fe20000000800 */
[C---:B------:R-:W-:Y:S06]  /*1a310*/  HMMA.16816.F32 R180, R32.reuse, R24, R180 ;  /* 0x0000001820b4723c */ /* 0x040fec00000018b4 */
[----:B-----5:R-:W-:Y:S01]  /*1a320*/  HMMA.16816.F32 R20, R32, R4, R20 ;  /* 0x000000042014723c */ /* 0x020fe20000001814 */
[----:B------:R-:W4:Y:S01]  /*1a330*/  MUFU.EX2 R71, R71 ;  /* 0x0000004700477308 */ /* 0x000f220000000800 */
[----:B------:R-:W-:Y:S01]  /*1a340*/  FFMA.FTZ R25, R108, UR7, -R55 ;  /* 0x000000076c197c23 */ /* 0x000fe20008010837 */
[----:B------:R-:W-:-:S03]  /*1a350*/  FFMA.FTZ R24, R50, UR7, -R93 ;  /* 0x0000000732187c23 */ /* 0x000fc6000801085d */
[C---:B------:R-:W-:Y:S01]  /*1a360*/  HMMA.16816.F32 R28, R32.reuse, R6, R28 ;  /* 0x00000006201c723c */ /* 0x040fe2000000181c */
[C---:B--2---:R-:W-:Y:S01]  /*1a370*/  F2FP.F16.F32.PACK_AB R4, R73.reuse, R74 ;  /* 0x0000004a4904723e */ /* 0x044fe200000000ff */
[----:B------:R-:W-:Y:S01]  /*1a380*/  FADD.FTZ R74, R74, R75 ;  /* 0x0000004b4a4a7221 */ /* 0x000fe20000010000 */
[----:B------:R-:W-:Y:S03]  /*1a390*/  MUFU.EX2 R134, R134 ;  /* 0x0000008600867308 */ /* 0x000fe60000000800 */
[----:B------:R-:W-:Y:S01]  /*1a3a0*/  HMMA.16816.F32 R176, R32, R26, R176 ;  /* 0x0000001a20b0723c */ /* 0x000fe200000018b0 */
[----:B------:R-:W-:-:S04]  /*1a3b0*/  FADD.FTZ R73, R73, R74 ;  /* 0x0000004a49497221 */ /* 0x000fc80000010000 */
        /* <DEDUP_REMOVED lines=10> */
[----:B------:R-:W-:Y:S01]  /*1a460*/  FFMA.FTZ R39, R38, UR7, -R55 ;  /* 0x0000000726277c23 */ /* 0x000fe20008010837 */
[----:B------:R-:W-:Y:S01]  /*1a470*/  FADD.FTZ R72, R72, R73 ;  /* 0x0000004948487221 */ /* 0x000fe20000010000 */
[--C-:B------:R-:W-:Y:S01]  /*1a480*/  FFMA.FTZ R42, R48, UR7, -R55.reuse ;  /* 0x00000007302a7c23 */ /* 0x100fe20008010837 */
[----:B------:R-:W-:Y:S01]  /*1a490*/  FFMA.FTZ R43, R47, UR7, -R55 ;  /* 0x000000072f2b7c23 */ /* 0x000fe20008010837 */
[----:B------:R-:W-:Y:S01]  /*1a4a0*/  FFMA.FTZ R35, R54, UR7, -R93 ;  /* 0x0000000736237c23 */ /* 0x000fe2000801085d */
[----:B------:R-:W-:Y:S01]  /*1a4b0*/  FADD.FTZ R71, R71, R72 ;  /* 0x0000004847477221 */ /* 0x000fe20000010000 */
[----:B------:R-:W4:Y:S01]  /*1a4c0*/  MUFU.EX2 R135, R135 ;  /* 0x0000008700877308 */ /* 0x000f220000000800 */
[----:B--2---:R-:W-:Y:S01]  /*1a4d0*/  F2FP.F16.F32.PACK_AB R5, R139, R134 ;  /* 0x000000868b05723e */ /* 0x004fe200000000ff */
[--C-:B------:R-:W-:Y:S01]  /*1a4e0*/  FFMA.FTZ R44, R49, UR7, -R55.reuse ;  /* 0x00000007312c7c23 */ /* 0x100fe20008010837 */
[----:B------:R-:W-:-:S05]  /*1a4f0*/  FFMA.FTZ R45, R52, UR7, -R55 ;  /* 0x00000007342d7c23 */ /* 0x000fca0008010837 */
[----:B------:R-:W-:Y:S08]  /*1a500*/  MUFU.EX2 R70, R70 ;  /* 0x0000004600467308 */ /* 0x000ff00000000800 */
[----:B------:R-:W2:Y:S01]  /*1a510*/  MUFU.EX2 R69, R69 ;  /* 0x0000004500457308 */ /* 0x000ea20000000800 */
        /* <DEDUP_REMOVED lines=15> */
[----:B------:R-:W3:Y:S01]  /*1a610*/  MUFU.EX2 R25, R25 ;  /* 0x0000001900197308 */ /* 0x000ee20000000800 */
[----:B--2---:R-:W-:Y:S01]  /*1a620*/  F2FP.F16.F32.PACK_AB R4, R69, R70 ;  /* 0x000000464504723e */ /* 0x004fe200000000ff */
[----:B------:R-:W-:Y:S01]  /*1a630*/  FADD.FTZ R104, R113, R104 ;  /* 0x0000006871687221 */ /* 0x000fe20000010000 */
[----:B-1----:R-:W-:Y:S01]  /*1a640*/  F2FP.F16.F32.PACK_AB R6, R67, R68 ;  /* 0x000000444306723e */ /* 0x002fe200000000ff */
[----:B------:R-:W-:-:S02]  /*1a650*/  FADD.FTZ R70, R70, R71 ;  /* 0x0000004746467221 */ /* 0x000fc40000010000 */
        /* <DEDUP_REMOVED lines=10> */
[----:B------:R-:W-:Y:S02]  /*1a700*/  FADD.FTZ R129, R129, R144 ;  /* 0x0000009081817221 */ /* 0x000fe40000010000 */
[----:B------:R-:W-:Y:S02]  /*1a710*/  MUFU.EX2 R66, R66 ;  /* 0x0000004200427308 */ /* 0x000fe40000000800 */
[----:B------:R-:W-:Y:S01]  /*1a720*/  FADD.FTZ R172, R172, R129 ;  /* 0x00000081acac7221 */ /* 0x000fe20000010000 */
[----:B------:R-:W-:-:S03]  /*1a730*/  MOV R129, R92 ;  /* 0x0000005c00817202 */ /* 0x000fc60000000f00 */
[----:B------:R-:W-:Y:S02]  /*1a740*/  FADD.FTZ R131, R131, R172 ;  /* 0x000000ac83837221 */ /* 0x000fe40000010000 */
[----:B------:R-:W2:Y:S01]  /*1a750*/  MUFU.EX2 R65, R65 ;  /* 0x0000004100417308 */ /* 0x000ea20000000800 */
[----:B-1----:R-:W-:Y:S01]  /*1a760*/  F2FP.F16.F32.PACK_AB R7, R27, R26 ;  /* 0x0000001a1b07723e */ /* 0x002fe200000000ff */
        /* <DEDUP_REMOVED lines=8> */
[----:B------:R-:W1:Y:S01]  /*1a7f0*/  LDSM.16.MT88.4 R12, [R198+0x8000] ;  /* 0x00800000c60c783b */ /* 0x000e620000004200 */
        /* <DEDUP_REMOVED lines=11> */
[----:B--2---:R-:W-:Y:S01]  /*1a8b0*/  F2FP.F16.F32.PACK_AB R4, R65, R66 ;  /* 0x000000424104723e */ /* 0x004fe200000000ff */
[----:B------:R-:W-:Y:S01]  /*1a8c0*/  FADD.FTZ R66, R66, R67 ;  /* 0x0000004342427221 */ /* 0x000fe20000010000 */
[----:B---3--:R-:W-:Y:S01]  /*1a8d0*/  F2FP.F16.F32.PACK_AB R6, R63, R64 ;  /* 0x000000403f06723e */ /* 0x008fe200000000ff */
[----:B------:R-:W-:Y:S01]  /*1a8e0*/  FADD.FTZ R189, R189, R216 ;  /* 0x000000d8bdbd7221 */ /* 0x000fe20000010000 */
[----:B------:R-:W-:Y:S01]  /*1a8f0*/  LDSM.16.MT88.4 R184, [R199+0x8c00] ;  /* 0x008c0000c7b8783b */ /* 0x000fe20000004200 */
[----:B------:R-:W-:Y:S01]  /*1a900*/  FADD.FTZ R65, R65, R66 ;  /* 0x0000004241417221 */ /* 0x000fe20000010000 */
[----:B------:R-:W-:Y:S01]  /*1a910*/  MUFU.EX2 R34, R34 ;  /* 0x0000002200227308 */ /* 0x000fe20000000800 */
[----:B------:R-:W-:Y:S02]  /*1a920*/  FADD.FTZ R210, R210, R189 ;  /* 0x000000bdd2d27221 */ /* 0x000fe40000010000 */
[----:B------:R-:W-:-:S02]  /*1a930*/  FADD.FTZ R64, R64, R65 ;  /* 0x0000004140407221 */ /* 0x000fc40000010000 */
[----:B------:R-:W-:Y:S02]  /*1a940*/  FADD.FTZ R191, R191, R210 ;  /* 0x000000d2bfbf7221 */ /* 0x000fe40000010000 */
[----:B------:R-:W-:Y:S01]  /*1a950*/  FADD.FTZ R63, R63, R64 ;  /* 0x000000403f3f7221 */ /* 0x000fe20000010000 */
[----:B------:R-:W2:Y:S01]  /*1a960*/  MUFU.EX2 R41, R41 ;  /* 0x0000002900297308 */ /* 0x000ea20000000800 */
[----:B-----5:R-:W-:Y:S01]  /*1a970*/  F2FP.F16.F32.PACK_AB R5, R33, R32 ;  /* 0x000000202105723e */ /* 0x020fe200000000ff */
[----:B------:R-:W-:-:S04]  /*1a980*/  FADD.FTZ R191, R170, R191 ;  /* 0x000000bfaabf7221 */ /* 0x000fc80000010000 */
[----:B------:R-:W-:Y:S02]  /*1a990*/  FADD.FTZ R146, R146, R191 ;  /* 0x000000bf92927221 */ /* 0x000fe40000010000 */
[----:B------:R3:W-:Y:S02]  /*1a9a0*/  MUFU.EX2 R38, R40 ;  /* 0x0000002800267308 */ /* 0x0007e40000000800 */
[----:B------:R-:W-:-:S04]  /*1a9b0*/  FADD.FTZ R143, R143, R146 ;  /* 0x000000928f8f7221 */ /* 0x000fc80000010000 */
[----:B------:R-:W-:Y:S02]  /*1a9c0*/  FADD.FTZ R134, R134, R143 ;  /* 0x0000008f86867221 */ /* 0x000fe40000010000 */
[----:B------:R-:W-:Y:S01]  /*1a9d0*/  MUFU.EX2 R62, R62 ;  /* 0x0000003e003e7308 */ /* 0x000fe20000000800 */
[----:B--2---:R-:W-:Y:S01]  /*1a9e0*/  F2FP.F16.F32.PACK_AB R7, R41, R34 ;  /* 0x000000222907723e */ /* 0x004fe200000000ff */
[----:B------:R-:W-:-:S04]  /*1a9f0*/  FADD.FTZ R139, R139, R134 ;  /* 0x000000868b8b7221 */ /* 0x000fc80000010000 */
[----:B------:R-:W-:Y:S02]  /*1aa00*/  FADD.FTZ R124, R124, R139 ;  /* 0x0000008b7c7c7221 */ /* 0x000fe40000010000 */
[----:B------:R-:W2:Y:S01]  /*1aa10*/  MUFU.EX2 R61, R61 ;  /* 0x0000003d003d7308 */ /* 0x000ea20000000800 */
[----:B---3--:R-:W-:Y:S01]  /*1aa20*/  FFMA.FTZ R40, R36, UR7, -R55 ;  /* 0x0000000724287c23 */ /* 0x008fe20008010837 */
[----:B------:R-:W-:Y:S01]  /*1aa30*/  HMMA.16816.F32 R20, R4, R8, R20 ;  /* 0x000000080414723c */ /* 0x000fe20000001814 */
[----:B------:R-:W-:Y:S01]  /*1aa40*/  FADD.FTZ R135, R135, R124 ;  /* 0x0000007c87877221 */ /* 0x000fe20000010000 */
[----:B------:R-:W-:-:S03]  /*1aa50*/  FFMA.FTZ R36, R53, UR7, -R93 ;  /* 0x0000000735247c23 */ /* 0x000fc6000801085d */
[----:B------:R-:W-:Y:S01]  /*1aa60*/  FADD.FTZ R110, R110, R135 ;  /* 0x000000876e6e7221 */ /* 0x000fe20000010000 */
[----:B------:R-:W-:Y:S01]  /*1aa70*/  MUFU.EX2 R60, R60 ;  /* 0x0000003c003c7308 */ /* 0x000fe20000000800 */
[----:B------:R-:W-:Y:S01]  /*1aa80*/  HMMA.16816.F32 R28, R4, R10, R28 ;  /* 0x0000000a041c723c */ /* 0x000fe2000000181c */
[----:B------:R-:W3:Y:S01]  /*1aa90*/  LDSM.16.MT88.4 R8, [R198+0x8400] ;  /* 0x00840000c608783b */ /* 0x000ee20000004200 */
[----:B------:R-:W-:-:S04]  /*1aaa0*/  FADD.FTZ R25, R25, R110 ;  /* 0x0000006e19197221 */ /* 0x000fc80000010000 */
[----:B-1----:R-:W-:Y:S01]  /*1aab0*/  HMMA.16816.F32 R180, R4, R12, R180 ;  /* 0x0000000c04b4723c */ /* 0x002fe200000018b4 */
[----:B------:R-:W1:Y:S01]  /*1aac0*/  MUFU.EX2 R59, R59 ;  /* 0x0000003b003b7308 */ /* 0x000e620000000800 */
[----:B------:R-:W-:-:S04]  /*1aad0*/  FADD.FTZ R26, R26, R25 ;  /* 0x000000191a1a7221 */ /* 0x000fc80000010000 */
[----:B------:R-:W-:Y:S01]  /*1aae0*/  HMMA.16816.F32 R176, R4, R14, R176 ;  /* 0x0000000e04b0723c */ /* 0x000fe200000018b0 */
[----:B------:R-:W5:Y:S01]  /*1aaf0*/  LDSM.16.MT88.4 R12, [R199+0x8800] ;  /* 0x00880000c70c783b */ /* 0x000f620000004200 */
[----:B------:R-:W-:Y:S01]  /*1ab00*/  FADD.FTZ R27, R27, R26 ;  /* 0x0000001a1b1b7221 */ /* 0x000fe20000010000 */
[----:B------:R-:W4:Y:S03]  /*1ab10*/  MUFU.EX2 R39, R39 ;  /* 0x0000002700277308 */ /* 0x000f260000000800 */
[----:B------:R-:W-:Y:S01]  /*1ab20*/  FADD.FTZ R32, R32, R27 ;  /* 0x0000001b20207221 */ /* 0x000fe20000010000 */
[----:B--2---:R-:W-:Y:S01]  /*1ab30*/  F2FP.F16.F32.PACK_AB R4, R61, R62 ;  /* 0x0000003e3d04723e */ /* 0x004fe200000000ff */
[----:B------:R-:W-:Y:S02]  /*1ab40*/  FADD.FTZ R62, R62, R63 ;  /* 0x0000003f3e3e7221 */ /* 0x000fe40000010000 */
[----:B------:R-:W-:Y:S01]  /*1ab50*/  FADD.FTZ R33, R33, R32 ;  /* 0x0000002021217221 */ /* 0x000fe20000010000 */
[----:B------:R-:W-:Y:S01]  /*1ab60*/  MUFU.EX2 R37, R37 ;  /* 0x0000002500257308 */ /* 0x000fe20000000800 */
[----:B-1----:R-:W-:Y:S01]  /*1ab70*/  F2FP.F16.F32.PACK_AB R6, R59, R60 ;  /* 0x0000003c3b06723e */ /* 0x002fe200000000ff */
[----:B------:R-:W-:Y:S01]  /*1ab80*/  FADD.FTZ R61, R61, R62 ;  /* 0x0000003e3d3d7221 */ /* 0x000fe20000010000 */
[----:B------:R-:W-:-:S03]  /*1ab90*/  FADD.FTZ R34, R34, R33 ;  /* 0x0000002122227221 */ /* 0x000fc60000010000 */
[----:B------:R-:W-:Y:S01]  /*1aba0*/  FADD.FTZ R60, R60, R61 ;  /* 0x0000003d3c3c7221 */ /* 0x000fe20000010000 */
[----:B------:R-:W-:Y:S01]  /*1abb0*/  FADD.FTZ R41, R41, R34 ;  /* 0x0000002229297221 */ /* 0x000fe20000010000 */
[----:B------:R-:W1:Y:S01]  /*1abc0*/  MUFU.EX2 R40, R40 ;  /* 0x0000002800287308 */ /* 0x000e620000000800 */
[----:B----4-:R-:W-:Y:S01]  /*1abd0*/  F2FP.F16.F32.PACK_AB R5, R39, R38 ;  /* 0x000000262705723e */ /* 0x010fe200000000ff */
[----:B------:R-:W-:Y:S01]  /*1abe0*/  FADD.FTZ R59, R59, R60 ;  /* 0x0000003c3b3b7221 */ /* 0x000fe20000010000 */
[----:B------:R-:W-:-:S04]  /*1abf0*/  FADD.FTZ R0, R38, R41 ;  /* 0x0000002926007221 */ /* 0x000fc80000010000 */
[----:B------:R-:W-:Y:S01]  /*1ac00*/  FADD.FTZ R0, R39, R0 ;  /* 0x0000000027007221 */ /* 0x000fe20000010000 */
        /* <DEDUP_REMOVED lines=13> */
[----:B------:R-:W3:Y:S06]  /*1ace0*/  LDSM.16.MT88.4 R8, [R198+0x8c00] ;  /* 0x008c0000c608783b */ /* 0x000eec0000004200 */
[----:B------:R-:W5:Y:S01]  /*1acf0*/  MUFU.EX2 R2, R2 ;  /* 0x0000000200027308 */ /* 0x000f620000000800 */
[----:B--2---:R-:W-:Y:S01]  /*1ad00*/  F2FP.F16.F32.PACK_AB R4, R57, R58 ;  /* 0x0000003a3904723e */ /* 0x004fe200000000ff */
[----:B------:R-:W-:Y:S01]  /*1ad10*/  FADD.FTZ R58, R58, R59 ;  /* 0x0000003b3a3a7221 */ /* 0x000fe20000010000 */
[----:B----4-:R-:W-:-:S03]  /*1ad20*/  F2FP.F16.F32.PACK_AB R6, R127, R56 ;  /* 0x000000387f06723e */ /* 0x010fc600000000ff */
        /* <DEDUP_REMOVED lines=8> */
[----:B------:R-:W-:Y:S08]  /*1adb0*/  MUFU.EX2 R24, R24 ;  /* 0x0000001800187308 */ /* 0x000ff00000000800 */
[----:B------:R-:W4:Y:S01]  /*1adc0*/  MUFU.EX2 R35, R35 ;  /* 0x0000002300237308 */ /* 0x000f220000000800 */
[----:B--2---:R-:W-:Y:S01]  /*1add0*/  F2FP.F16.F32.PACK_AB R7, R43, R42 ;  /* 0x0000002a2b07723e */ /* 0x004fe200000000ff */
[----:B------:R-:W-:-:S04]  /*1ade0*/  FADD.FTZ R42, R42, R3 ;  /* 0x000000032a2a7221 */ /* 0x000fc80000010000 */
[----:B------:R-:W-:Y:S02]  /*1adf0*/  FADD.FTZ R43, R43, R42 ;  /* 0x0000002a2b2b7221 */ /* 0x000fe40000010000 */
[C---:B------:R-:W-:Y:S01]  /*1ae00*/  HMMA.16816.F32 R20, R4.reuse, R12, R20 ;  /* 0x0000000c0414723c */ /* 0x040fe20000001814 */
[----:B------:R-:W-:Y:S05]  /*1ae10*/  MUFU.EX2 R36, R36 ;  /* 0x0000002400247308 */ /* 0x000fea0000000800 */
[C---:B------:R-:W-:Y:S01]  /*1ae20*/  HMMA.16816.F32 R28, R4.reuse, R14, R28 ;  /* 0x0000000e041c723c */ /* 0x040fe2000000181c */
[----:B------:R-:W-:Y:S02]  /*1ae30*/  FFMA.FTZ R12, R51, UR7, -R55 ;  /* 0x00000007330c7c23 */ /* 0x000fe40008010837 */
[----:B------:R-:W2:Y:S03]  /*1ae40*/  MUFU.EX2 R169, R169 ;  /* 0x000000a900a97308 */ /* 0x000ea60000000800 */
[C---:B-1----:R-:W-:Y:S05]  /*1ae50*/  HMMA.16816.F32 R180, R4.reuse, R16, R180 ;  /* 0x0000001004b4723c */ /* 0x042fea00000018b4 */
[----:B------:R-:W-:Y:S01]  /*1ae60*/  MUFU.EX2 R44, R44 ;  /* 0x0000002c002c7308 */ /* 0x000fe20000000800 */
[----:B------:R-:W-:Y:S07]  /*1ae70*/  HMMA.16816.F32 R176, R4, R18, R176 ;  /* 0x0000001204b0723c */ /* 0x000fee00000018b0 */
[----:B------:R-:W1:Y:S01]  /*1ae80*/  MUFU.EX2 R45, R45 ;  /* 0x0000002d002d7308 */ /* 0x000e620000000800 */
[----:B----4-:R-:W-:Y:S01]  /*1ae90*/  F2FP.F16.F32.PACK_AB R4, R35, R24 ;  /* 0x000000182304723e */ /* 0x010fe200000000ff */
[----:B------:R-:W-:Y:S01]  /*1aea0*/  FADD.FTZ R24, R24, R127 ;  /* 0x0000007f18187221 */ /* 0x000fe20000010000 */
[----:B--2---:R-:W-:-:S03]  /*1aeb0*/  F2FP.F16.F32.PACK_AB R6, R169, R36 ;  /* 0x00000024a906723e */ /* 0x004fc600000000ff */
[----:B------:R-:W-:Y:S02]  /*1aec0*/  FADD.FTZ R35, R35, R24 ;  /* 0x0000001823237221 */ /* 0x000fe40000010000 */
[----:B------:R-:W-:Y:S02]  /*1aed0*/  MUFU.EX2 R12, R12 ;  /* 0x0000000c000c7308 */ /* 0x000fe40000000800 */
[----:B------:R-:W-:-:S04]  /*1aee0*/  FADD.FTZ R36, R36, R35 ;  /* 0x0000002324247221 */ /* 0x000fc80000010000 */
[----:B------:R-:W-:Y:S02]  /*1aef0*/  FADD.FTZ R169, R169, R36 ;  /* 0x00000024a9a97221 */ /* 0x000fe40000010000 */
        /* <DEDUP_REMOVED lines=9> */
[C---:B---3--:R-:W-:Y:S06]  /*1af90*/  HMMA.16816.F32 R180, R4.reuse, R8, R180 ;  /* 0x0000000804b4723c */ /* 0x048fec00000018b4 */
[----:B------:R-:W-:-:S15]  /*1afa0*/  HMMA.16816.F32 R176, R4, R10, R176 ;  /* 0x0000000a04b0723c */ /* 0x000fde00000018b0 */
[----:B------:R-:W-:-:S09]  /*1afb0*/  NOP ;  /* 0x0000000000007918 */ /* 0x000fd20000000000 */
.L_x_2894:
[----:B------:R-:W-:Y:S05]  /*1afc0*/  @!P1 BRA `(.L_x_2902) ;  /* 0x0000006400f09947 */ /* 0x000fea0003800000 */
[----:B------:R-:W-:Y:S01]  /*1afd0*/  ULDC UR5, c[0x0][0x250] ;  /* 0x0000940000057ab9 */ /* 0x000fe20000000800 */
[----:B------:R-:W-:Y:S01]  /*1afe0*/  SHF.L.U32 R0, R197, 0x1, RZ ;  /* 0x00000001c5007819 */ /* 0x000fe200000006ff */
[----:B------:R-:W-:Y:S01]  /*1aff0*/  ULEA UR5, -UR5, URZ, 0x8 ;  /* 0x0000003f05057291 */ /* 0x000fe2000f8e413f */
[----:B------:R-:W-:Y:S01]  /*1b000*/  IMAD.MOV.U32 R172, RZ, RZ, R129 ;  /* 0x000000ffffac7224 */ /* 0x000fe200078e0081 */
[----:B------:R-:W-:Y:S01]  /*1b010*/  ULDC UR9, c[0x0][0x2d0] ;  /* 0x0000b40000097ab9 */ /* 0x000fe20000000800 */
[----:B------:R-:W-:Y:S01]  /*1b020*/  IMAD.MOV.U32 R173, RZ, RZ, R131 ;  /* 0x000000ffffad7224 */ /* 0x000fe200078e0083 */
[----:B------:R-:W-:Y:S01]  /*1b030*/  USHF.R.S32.HI UR4, URZ, 0x1f, UR5 ;  /* 0x0000001f3f047899 */ /* 0x000fe20008011405 */
[----:B------:R-:W-:Y:S02]  /*1b040*/  LOP3.LUT R170, R0, 0x6, RZ, 0xc0, !PT ;  /* 0x0000000600aa7812 */ /* 0x000fe400078ec0ff */
[----:B------:R-:W-:Y:S01]  /*1b050*/  MOV R201, UR5 ;  /* 0x0000000500c97c02 */ /* 0x000fe20008000f00 */
[----:B------:R-:W-:-:S02]  /*1b060*/  ULDC UR5, c[0x0][0x39c] ;  /* 0x0000e70000057ab9 */ /* 0x000fc40000000800 */
[----:B------:R-:W-:Y:S01]  /*1b070*/  IMAD.U32 R200, RZ, RZ, UR4 ;  /* 0x00000004ffc87e24 */ /* 0x000fe2000f8e00ff */
[----:B------:R-:W-:-:S06]  /*1b080*/  ULDC UR4, c[0x0][0x2ec] ;  /* 0x0000bb0000047ab9 */ /* 0x000fcc0000000800 */
.L_x_2906:
        /* <DEDUP_REMOVED lines=13> */
[----:B------:R-:W-:Y:S06]  /*1b160*/  UIADD3 UR12, UR7, 0x100, URZ ;  /* 0x00000100070c7890 */ /* 0x000fec000fffe03f */
        /* <DEDUP_REMOVED lines=60> */
.L_x_2903:
[----:B------:R-:W4:Y:S01]  /*1b530*/  @!P1 LDC.64 R84, c[0x0][0x250] ;  /* 0x00009400ff549b82 */ /* 0x000f220000000a00 */
[----:B------:R-:W-:Y:S01]  /*1b540*/  @P1 STS.64 [R196+0x5008], RZ ;  /* 0x005008ffc4001388 */ /* 0x000fe20000000a00 */
[----:B------:R-:W-:Y:S01]  /*1b550*/  LEA R202, P2, R86, R220, 0x1 ;  /* 0x000000dc56ca7211 */ /* 0x000fe200078408ff */
[----:B--2---:R-:W-:Y:S01]  /*1b560*/  @!P1 IMAD.WIDE.U32 R92, R74, 0x60, R86 ;  /* 0x000000604a5c9825 */ /* 0x004fe200078e0056 */
[----:B------:R-:W-:Y:S01]  /*1b570*/  @!P1 IADD3 R83, P0, R175, R86, RZ ;  /* 0x00000056af539210 */ /* 0x000fe20007f1e0ff */
[----:B------:R-:W-:Y:S01]  /*1b580*/  UISETP.GT.AND UP0, UPT, UR8, UR18, UPT ;  /* 0x000000120800728c */ /* 0x000fe2000bf04270 */
        /* <DEDUP_REMOVED lines=505> */
.L_x_2905:
        /* <DEDUP_REMOVED lines=91> */
.L_x_2904:
[----:B--2---:R-:W-:Y:S01]  /*1dad0*/  MOV R133, UR8 ;  /* 0x0000000800857c02 */ /* 0x004fe20008000f00 */
[----:B------:R-:W-:Y:S03]  /*1dae0*/  UISETP.GT.AND UP0, UPT, UR8, UR18, UPT ;  /* 0x000000120800728c */ /* 0x000fe6000bf04270 */
        /* <DEDUP_REMOVED lines=109> */
[----:B------:R-:W-:Y:S02]  /*1e1c0*/  FMNMX.FTZ R129, R4, R129, !PT ;  /* 0x0000008104817209 */ /* 0x000fe40007810000 */
        /* <DEDUP_REMOVED lines=269> */
[----:B------:R-:W-:Y:S03]  /*1f2a0*/  FMNMX.FTZ R129, R120, R129, !PT ;  /* 0x0000008178817209 */ /* 0x000fe60007810000 */
[----:B------:R-:W-:Y:S01]  /*1f2b0*/  SHFL.BFLY PT, R130, R135, 0x2, 0x1f ;  /* 0x0c401f0087827f89 */ /* 0x000fe200000e0000 */
[----:B------:R-:W-:Y:S04]  /*1f2c0*/  FMNMX.FTZ R129, R122, R129, !PT ;  /* 0x000000817a817209 */ /* 0x000fe80007810000 */
[----:B------:R-:W-:Y:S04]  /*1f2d0*/  FMNMX.FTZ R129, R124, R129, !PT ;  /* 0x000000817c817209 */ /* 0x000fe80007810000 */
[----:B------:R-:W-:Y:S04]  /*1f2e0*/  FMNMX.FTZ R129, R126, R129, !PT ;  /* 0x000000817e817209 */ /* 0x000fe80007810000 */
[----:B------:R-:W-:Y:S05]  /*1f2f0*/  FMNMX.FTZ R134, R128, R129, !PT ;  /* 0x0000008180867209 */ /* 0x000fea0007810000 */
        /* <DEDUP_REMOVED lines=8> */
[C---:B------:R-:W-:Y:S03]  /*1f380*/  FSETP.NEU.FTZ.AND P0, PT, R131.reuse, -INF , PT ;  /* 0xff8000008300780b */ /* 0x040fe60003f1d000 */
[----:B------:R-:W-:Y:S01]  /*1f390*/  FMUL.FTZ R136, R134, UR4 ;  /* 0x0000000486887c20 */ /* 0x000fe20008410000 */
[C---:B------:R-:W-:Y:S01]  /*1f3a0*/  FMUL.FTZ R130, R131.reuse, UR4 ;  /* 0x0000000483827c20 */ /* 0x040fe20008410000 */
[----:B------:R-:W-:Y:S01]  /*1f3b0*/  FADD.FTZ R133, -R131, R173 ;  /* 0x000000ad83857221 */ /* 0x000fe20000010100 */
[----:B------:R-:W-:Y:S01]  /*1f3c0*/  MOV R173, R131 ;  /* 0x0000008300ad7202 */ /* 0x000fe20000000f00 */
[----:B------:R-:W1:Y:S02]  /*1f3d0*/  MUFU.EX2 R132, R136 ;  /* 0x0000008800847308 */ /* 0x000e640000000800 */
[----:B------:R-:W-:Y:S01]  /*1f3e0*/  FSEL R130, R130, RZ, P0 ;  /* 0x000000ff82827208 */ /* 0x000fe20000000000 */
[----:B------:R-:W-:Y:S01]  /*1f3f0*/  FMUL.FTZ R135, R133, UR4 ;  /* 0x0000000485877c20 */ /* 0x000fe20008410000 */
[----:B------:R-:W-:Y:S03]  /*1f400*/  FSETP.NEU.FTZ.AND P0, PT, R129, -INF , PT ;  /* 0xff8000008100780b */ /* 0x000fe60003f1d000 */
[--C-:B------:R-:W-:Y:S03]  /*1f410*/  FFMA.FTZ R244, R5, UR4, -R130.reuse ;  /* 0x0000000405f47c23 */ /* 0x100fe60008010882 */
[----:B------:R2:W3:Y:S01]  /*1f420*/  MUFU.EX2 R133, R135 ;  /* 0x0000008700857308 */ /* 0x0004e20000000800 */
        /* <DEDUP_REMOVED lines=16> */
[--C-:B--2---:R-:W-:Y:S01]  /*1f530*/  FFMA.FTZ R135, R15, UR4, -R130.reuse ;  /* 0x000000040f877c23 */ /* 0x104fe20008010882 */
[C---:B---3--:R-:W-:Y:S01]  /*1f540*/  FMUL.FTZ R188, R133.reuse, R188 ;  /* 0x000000bc85bc7220 */ /* 0x048fe20000410000 */
[C---:B------:R-:W-:Y:S01]  /*1f550*/  FMUL.FTZ R189, R133.reuse, R189 ;  /* 0x000000bd85bd7220 */ /* 0x040fe20000410000 */
[C---:B------:R-:W-:Y:S01]  /*1f560*/  FMUL.FTZ R184, R133.reuse, R184 ;  /* 0x000000b885b87220 */ /* 0x040fe20000410000 */
[C---:B------:R-:W-:Y:S01]  /*1f570*/  FMUL.FTZ R185, R133.reuse, R185 ;  /* 0x000000b985b97220 */ /* 0x040fe20000410000 */
[C---:B------:R-:W-:Y:S01]  /*1f580*/  FMUL.FTZ R180, R133.reuse, R180 ;  /* 0x000000b485b47220 */ /* 0x040fe20000410000 */
[C---:B------:R-:W-:Y:S03]  /*1f590*/  FMUL.FTZ R181, R133.reuse, R181 ;  /* 0x000000b585b57220 */ /* 0x040fe60000410000 */
[----:B------:R-:W-:Y:S01]  /*1f5a0*/  MUFU.EX2 R242, R242 ;  /* 0x000000f200f27308 */ /* 0x000fe20000000800 */
[C---:B------:R-:W-:Y:S01]  /*1f5b0*/  FMUL.FTZ R176, R133.reuse, R176 ;  /* 0x000000b085b07220 */ /* 0x040fe20000410000 */
[----:B------:R-:W-:Y:S01]  /*1f5c0*/  FMUL.FTZ R177, R133, R177 ;  /* 0x000000b185b17220 */ /* 0x000fe20000410000 */
        /* <DEDUP_REMOVED lines=21> */
[----:B------:R-:W2:Y:S01]  /*1f720*/  MUFU.EX2 R135, R135 ;  /* 0x0000008700877308 */ /* 0x000ea20000000800 */
        /* <DEDUP_REMOVED lines=25> */
[----:B-1----:R-:W-:Y:S01]  /*1f8c0*/  F2FP.F16.F32.PACK_AB R18, R145, R244 ;  /* 0x000000f49112723e */ /* 0x002fe200000000ff */
[--C-:B------:R-:W-:Y:S01]  /*1f8d0*/  FFMA.FTZ R111, R72, UR4, -R3.reuse ;  /* 0x00000004486f7c23 */ /* 0x100fe20008010803 */
[----:B------:R-:W1:Y:S01]  /*1f8e0*/  LDSM.16.MT88.4 R8, [R199+0x5400] ;  /* 0x00540000c708783b */ /* 0x000e620000004200 */
        /* <DEDUP_REMOVED lines=8> */
[----:B--2---:R-:W-:Y:S01]  /*1f970*/  F2FP.F16.F32.PACK_AB R26, R135, R134 ;  /* 0x00000086871a723e */ /* 0x004fe200000000ff */
[--C-:B------:R-:W-:Y:S01]  /*1f980*/  FFMA.FTZ R53, R77, UR4, -R130.reuse ;  /* 0x000000044d357c23 */ /* 0x100fe20008010882 */
[--C-:B------:R-:W-:Y:S03]  /*1f990*/  FFMA.FTZ R77, R24, UR4, -R3.reuse ;  /* 0x00000004184d7c23 */ /* 0x100fe60008010803 */
[----:B------:R-:W2:Y:S01]  /*1f9a0*/  MUFU.EX2 R0, R0 ;  /* 0x0000000000007308 */ /* 0x000ea20000000800 */
[----:B------:R-:W-:Y:S01]  /*1f9b0*/  F2FP.F16.F32.PACK_AB R24, R143, R242 ;  /* 0x000000f28f18723e */ /* 0x000fe200000000ff */
[--C-:B------:R-:W-:Y:S01]  /*1f9c0*/  FFMA.FTZ R218, R79, UR4, -R130.reuse ;  /* 0x000000044fda7c23 */ /* 0x100fe20008010882 */
[--C-:B------:R-:W-:Y:S01]  /*1f9d0*/  FFMA.FTZ R79, R32, UR4, -R3.reuse ;  /* 0x00000004204f7c23 */ /* 0x100fe20008010803 */
[--C-:B------:R-:W-:Y:S01]  /*1f9e0*/  FFMA.FTZ R172, R43, UR4, -R130.reuse ;  /* 0x000000042bac7c23 */ /* 0x100fe20008010882 */
[--C-:B------:R-:W-:Y:S01]  /*1f9f0*/  FFMA.FTZ R43, R57, UR4, -R130.reuse ;  /* 0x00000004392b7c23 */ /* 0x100fe20008010882 */
[--C-:B------:R-:W-:Y:S01]  /*1fa00*/  FFMA.FTZ R57, R85, UR4, -R130.reuse ;  /* 0x0000000455397c23 */ /* 0x100fe20008010882 */
[--C-:B------:R-:W-:Y:S03]  /*1fa10*/  FFMA.FTZ R32, R34, UR4, -R3.reuse ;  /* 0x0000000422207c23 */ /* 0x100fe60008010803 */
[----:B------:R-:W3:Y:S01]  /*1fa20*/  MUFU.EX2 R2, R2 ;  /* 0x0000000200027308 */ /* 0x000ee20000000800 */
[----:B-----5:R-:W5:Y:S01]  /*1fa30*/  LDSM.16.MT88.4 R20, [R198+0x5400] ;  /* 0x00540000c614783b */ /* 0x020f620000004200 */
[--C-:B------:R-:W-:Y:S01]  /*1fa40*/  FFMA.FTZ R146, R39, UR4, -R130.reuse ;  /* 0x0000000427927c23 */ /* 0x100fe20008010882 */
[--C-:B------:R-:W-:Y:S01]  /*1fa50*/  FFMA.FTZ R85, R36, UR4, -R3.reuse ;  /* 0x0000000424557c23 */ /* 0x100fe20008010803 */
[--C-:B------:R-:W-:Y:S01]  /*1fa60*/  FFMA.FTZ R34, R38, UR4, -R3.reuse ;  /* 0x0000000426227c23 */ /* 0x100fe20008010803 */
[--C-:B------:R-:W-:Y:S01]  /*1fa70*/  FFMA.FTZ R91, R40, UR4, -R3.reuse ;  /* 0x00000004285b7c23 */ /* 0x100fe20008010803 */
[--C-:B------:R-:W-:Y:S01]  /*1fa80*/  FFMA.FTZ R230, R99, UR4, -R130.reuse ;  /* 0x0000000463e67c23 */ /* 0x100fe20008010882 */
[--C-:B------:R-:W-:Y:S03]  /*1fa90*/  FFMA.FTZ R202, R47, UR4, -R130.reuse ;  /* 0x000000042fca7c23 */ /* 0x100fe60008010882 */
[----:B------:R-:W4:Y:S01]  /*1faa0*/  MUFU.EX2 R89, R89 ;  /* 0x0000005900597308 */ /* 0x000f220000000800 */
        /* <DEDUP_REMOVED lines=15> */
[----:B------:R-:W2:Y:S01]  /*1fba0*/  MUFU.EX2 R252, R252 ;  /* 0x000000fc00fc7308 */ /* 0x000ea20000000800 */
        /* <DEDUP_REMOVED lines=12> */
[----:B------:R-:W3:Y:S01]  /*1fc70*/  MUFU.EX2 R83, R83 ;  /* 0x0000005300537308 */ /* 0x000ee20000000800 */
        /* <DEDUP_REMOVED lines=8> */
[----:B---3--:R-:W-:Y:S01]  /*1fd00*/  F2FP.F16.F32.PACK_AB R27, R83, R250 ;  /* 0x000000fa531b723e */ /* 0x008fe200000000ff */
[--C-:B------:R-:W-:Y:S01]  /*1fd10*/  FFMA.FTZ R212, R67, UR4, -R130.reuse ;  /* 0x0000000443d47c23 */ /* 0x100fe20008010882 */
[----:B------:R-:W-:Y:S01]  /*1fd20*/  FFMA.FTZ R67, R105, UR4, -R130 ;  /* 0x0000000469437c23 */ /* 0x000fe20008010882 */
[--C-:B------:R-:W-:Y:S01]  /*1fd30*/  FFMA.FTZ R44, R58, UR4, -R3.reuse ;  /* 0x000000043a2c7c23 */ /* 0x100fe20008010803 */
[--C-:B------:R-:W-:Y:S03]  /*1fd40*/  FFMA.FTZ R105, R60, UR4, -R3.reuse ;  /* 0x000000043c697c23 */ /* 0x100fe60008010803 */
[----:B------:R-:W-:Y:S01]  /*1fd50*/  MUFU.EX2 R138, R138 ;  /* 0x0000008a008a7308 */ /* 0x000fe20000000800 */
[C---:B-1----:R-:W-:Y:S05]  /*1fd60*/  HMMA.16816.F32 R188, R24.reuse, R8, R188 ;  /* 0x0000000818bc723c */ /* 0x042fea00000018bc */
[--C-:B------:R-:W-:Y:S01]  /*1fd70*/  FFMA.FTZ R46, R62, UR4, -R3.reuse ;  /* 0x000000043e2e7c23 */ /* 0x100fe20008010803 */
[C---:B------:R-:W-:Y:S03]  /*1fd80*/  HMMA.16816.F32 R184, R24.reuse, R10, R184 ;  /* 0x0000000a18b8723c */ /* 0x040fe600000018b8 */
[----:B------:R-:W1:Y:S01]  /*1fd90*/  MUFU.EX2 R139, R139 ;  /* 0x0000008b008b7308 */ /* 0x000e620000000800 */
[----:B------:R-:W3:Y:S01]  /*1fda0*/  LDSM.16.MT88.4 R8, [R199+0x5c00] ;  /* 0x005c0000c708783b */ /* 0x000ee20000004200 */
[----:B-----5:R-:W-:Y:S01]  /*1fdb0*/  F2FP.F16.F32.PACK_AB R16, R137, R136 ;  /* 0x000000888910723e */ /* 0x020fe200000000ff */
[C---:B------:R-:W-:Y:S07]  /*1fdc0*/  HMMA.16816.F32 R180, R24.reuse, R20, R180 ;  /* 0x0000001418b4723c */ /* 0x040fee00000018b4 */
[----:B------:R-:W-:Y:S01]  /*1fdd0*/  MUFU.EX2 R248, R248 ;  /* 0x000000f800f87308 */ /* 0x000fe20000000800 */
[--C-:B------:R-:W-:Y:S01]  /*1fde0*/  FFMA.FTZ R107, R64, UR4, -R3.reuse ;  /* 0x00000004406b7c23 */ /* 0x100fe20008010803 */
[----:B------:R-:W-:Y:S01]  /*1fdf0*/  HMMA.16816.F32 R176, R24, R22, R176 ;  /* 0x0000001618b0723c */ /* 0x000fe200000018b0 */
[----:B------:R-:W5:Y:S07]  /*1fe00*/  LDSM.16.MT88.4 R20, [R198+0x5c00] ;  /* 0x005c0000c614783b */ /* 0x000f6e0000004200 */
[----:B------:R-:W4:Y:S03]  /*1fe10*/  MUFU.EX2 R81, R81 ;  /* 0x0000005100517308 */ /* 0x000f260000000800 */
[----:B-1----:R-:W-:Y:S01]  /*1fe20*/  F2FP.F16.F32.PACK_AB R18, R139, R138 ;  /* 0x0000008a8b12723e */ /* 0x002fe200000000ff */
[----:B------:R-:W-:Y:S01]  /*1fe30*/  FFMA.FTZ R0, R169, R133, R0 ;  /* 0x00000085a9007223 */ /* 0x000fe20000010000 */
[----:B------:R-:W-:Y:S03]  /*1fe40*/  FFMA.FTZ R51, R73, UR4, -R130 ;  /* 0x0000000449337c23 */ /* 0x000fe60008010882 */
[----:B------:R-:W-:Y:S01]  /*1fe50*/  FADD.FTZ R147, R147, R0 ;  /* 0x0000000093937221 */ /* 0x000fe20000010000 */
[--C-:B------:R-:W-:Y:S01]  /*1fe60*/  FFMA.FTZ R52, R74, UR4, -R3.reuse ;  /* 0x000000044a347c23 */ /* 0x100fe20008010803 */
[----:B------:R-:W-:Y:S01]  /*1fe70*/  MUFU.EX2 R246, R246 ;  /* 0x000000f600f67308 */ /* 0x000fe20000000800 */
[--C-:B------:R-:W-:Y:S01]  /*1fe80*/  FFMA.FTZ R78, R78, UR4, -R3.reuse ;  /* 0x000000044e4e7c23 */ /* 0x100fe20008010803 */
[--C-:B------:R-:W-:Y:S01]  /*1fe90*/  FFMA.FTZ R80, R80, UR4, -R3.reuse ;  /* 0x0000000450507c23 */ /* 0x100fe20008010803 */
[----:B------:R-:W-:Y:S01]  /*1fea0*/  FFMA.FTZ R71, R113, UR4, -R130 ;  /* 0x0000000471477c23 */ /* 0x000fe20008010882 */
[----:B------:R-:W-:Y:S01]  /*1feb0*/  FFMA.FTZ R113, R76, UR4, -R3 ;  /* 0x000000044c717c23 */ /* 0x000fe20008010803 */
[----:B------:R-:W-:Y:S01]  /*1fec0*/  FFMA.FTZ R2, R171, R132, R2 ;  /* 0x00000084ab027223 */ /* 0x000fe20000010002 */
[----:B------:R-:W-:Y:S01]  /*1fed0*/  FADD.FTZ R244, R244, R147 ;  /* 0x00000093f4f47221 */ /* 0x000fe20000010000 */
[----:B------:R-:W-:Y:S03]  /*1fee0*/  FFMA.FTZ R238, R115, UR4, -R130 ;  /* 0x0000000473ee7c23 */ /* 0x000fe60008010882 */
        /* <DEDUP_REMOVED lines=11> */
[----:B------:R-:W-:Y:S03]  /*1ffa0*/  FADD.FTZ R143, R143, R242 ;  /* 0x000000f28f8f7221 */ /* 0x000fe60000010000 */
[----:B------:R-:W-:Y:S01]  /*1ffb0*/  FADD.FTZ R89, R87, R2 ;  /* 0x0000000257597221 */ /* 0x000fe20000010000 */
[----:B------:R-:W-:Y:S03]  /*1ffc0*/  FFMA.FTZ R87, R84, UR4, -R3 ;  /* 0x0000000454577c23 */ /* 0x000fe60008010803 */
[----:B------:R-:W4:Y:S01]  /*1ffd0*/  MUFU.EX2 R141, R141 ;  /* 0x0000008d008d7308 */ /* 0x000f220000000800 */
[----:B-1----:R-:W-:Y:S01]  /*1ffe0*/  F2FP.F16.F32.PACK_AB R19, R77, R246 ;  /* 0x000000f64d13723e */ /* 0x002fe200000000ff */
[----:B------:R-:W-:Y:S01]  /*1fff0*/  FADD.FTZ R89, R252, R89 ;  /* 0x00000059fc597221 */ /* 0x000fe20000010000 */
[----:B------:R-:W-:Y:S01]  /*20000*/  FADD.FTZ R134, R134, R143 ;  /* 0x0000008f86867221 */ /* 0x000fe20000010000 */
[----:B------:R-:W-:Y:S02]  /*20010*/  FFMA.FTZ R2, R121, UR4, -R130 ;  /* 0x0000000479027c23 */ /* 0x000fe40008010882 */
[----:B------:R-:W-:Y:S01]  /*20020*/  FADD.FTZ R250, R250, R89 ;  /* 0x00000059fafa7221 */ /* 0x000fe20000010000 */
[----:B------:R-:W-:Y:S03]  /*20030*/  FFMA.FTZ R89, R88, UR4, -R3 ;  /* 0x0000000458597c23 */ /* 0x000fe60008010803 */
[----:B------:R-:W-:Y:S01]  /*20040*/  MUFU.EX2 R29, R29 ;  /* 0x0000001d001d7308 */ /* 0x000fe20000000800 */
[C---:B------:R-:W-:Y:S05]  /*20050*/  HMMA.16816.F32 R188, R16.reuse, R4, R188 ;  /* 0x0000000410bc723c */ /* 0x040fea00000018bc */
[----:B------:R-:W-:Y:S01]  /*20060*/  FADD.FTZ R135, R135, R134 ;  /* 0x0000008687877221 */ /* 0x000fe20000010000 */
[C---:B------:R-:W-:Y:S03]  /*20070*/  HMMA.16816.F32 R184, R16.reuse, R6, R184 ;  /* 0x0000000610b8723c */ /* 0x040fe600000018b8 */
[----:B------:R-:W1:Y:S01]  /*20080*/  MUFU.EX2 R142, R142 ;  /* 0x0000008e008e7308 */ /* 0x000e620000000800 */
[----:B------:R-:W5:Y:S01]  /*20090*/  LDSM.16.MT88.4 R4, [R199+0x6000] ;  /* 0x00600000c704783b */ /* 0x000f620000004200 */
[----:B----4-:R-:W-:Y:S01]  /*200a0*/  F2FP.F16.F32.PACK_AB R24, R141, R140 ;  /* 0x0000008c8d18723e */ /* 0x010fe200000000ff */
[C---:B--2---:R-:W-:Y:S07]  /*200b0*/  HMMA.16816.F32 R180, R16.reuse, R12, R180 ;  /* 0x0000000c10b4723c */ /* 0x044fee00000018b4 */
[----:B------:R-:W2:Y:S01]  /*200c0*/  MUFU.EX2 R75, R75 ;  /* 0x0000004b004b7308 */ /* 0x000ea20000000800 */
[----:B------:R-:W-:Y:S01]  /*200d0*/  FADD.FTZ R136, R136, R135 ;  /* 0x0000008788887221 */ /* 0x000fe20000010000 */
[----:B------:R-:W-:Y:S01]  /*200e0*/  HMMA.16816.F32 R176, R16, R14, R176 ;  /* 0x0000000e10b0723c */ /* 0x000fe200000018b0 */
[----:B------:R-:W4:Y:S07]  /*200f0*/  LDSM.16.MT88.4 R12, [R198+0x6000] ;  /* 0x00600000c60c783b */ /* 0x000f2e0000004200 */
[----:B------:R-:W-:Y:S03]  /*20100*/  MUFU.EX2 R28, R28 ;  /* 0x0000001c001c7308 */ /* 0x000fe60000000800 */
[----:B-1----:R-:W-:Y:S01]  /*20110*/  F2FP.F16.F32.PACK_AB R26, R142, R29 ;  /* 0x0000001d8e1a723e */ /* 0x002fe200000000ff */
[----:B------:R-:W-:Y:S01]  /*20120*/  FADD.FTZ R137, R137, R136 ;  /* 0x0000008889897221 */ /* 0x000fe20000010000 */
[----:B------:R-:W-:Y:S03]  /*20130*/  FADD.FTZ R83, R83, R250 ;  /* 0x000000fa53537221 */ /* 0x000fe60000010000 */
[----:B------:R-:W-:Y:S01]  /*20140*/  FADD.FTZ R138, R138, R137 ;  /* 0x000000898a8a7221 */ /* 0x000fe20000010000 */
[----:B------:R-:W-:Y:S01]  /*20150*/  FADD.FTZ R248, R248, R83 ;  /* 0x00000053f8f87221 */ /* 0x000fe20000010000 */
[----:B------:R-:W1:Y:S01]  /*20160*/  MUFU.EX2 R79, R79 ;  /* 0x0000004f004f7308 */ /* 0x000e620000000800 */
[----:B--2---:R-:W-:Y:S01]  /*20170*/  F2FP.F16.F32.PACK_AB R25, R30, R75 ;  /* 0x0000004b1e19723e */ /* 0x004fe200000000ff */
[----:B------:R-:W-:Y:S01]  /*20180*/  FADD.FTZ R139, R139, R138 ;  /* 0x0000008a8b8b7221 */ /* 0x000fe20000010000 */
[----:B------:R-:W-:Y:S04]  /*20190*/  FADD.FTZ R81, R81, R248 ;  /* 0x000000f851517221 */ /* 0x000fe80000010000 */
[----:B------:R-:W-:Y:S03]  /*201a0*/  FADD.FTZ R246, R246, R81 ;  /* 0x00000051f6f67221 */ /* 0x000fe60000010000 */
[----:B------:R-:W-:Y:S01]  /*201b0*/  MUFU.EX2 R31, R31 ;  /* 0x0000001f001f7308 */ /* 0x000fe20000000800 */
[----:B------:R-:W-:Y:S04]  /*201c0*/  FADD.FTZ R246, R77, R246 ;  /* 0x000000f64df67221 */ /* 0x000fe80000010000 */
[----:B------:R-:W-:Y:S05]  /*201d0*/  FADD.FTZ R75, R75, R246 ;  /* 0x000000f64b4b7221 */ /* 0x000fea0000010000 */
[----:B------:R-:W2:Y:S01]  /*201e0*/  MUFU.EX2 R144, R144 ;  /* 0x0000009000907308 */ /* 0x000ea20000000800 */
[C---:B-1----:R-:W-:Y:S01]  /*201f0*/  F2FP.F16.F32.PACK_AB R27, R79.reuse, R28 ;  /* 0x0000001c4f1b723e */ /* 0x042fe200000000ff */
[----:B------:R-:W-:Y:S01]  /*20200*/  FADD.FTZ R75, R30, R75 ;  /* 0x0000004b1e4b7221 */ /* 0x000fe20000010000 */
[----:B------:R-:W-:Y:S03]  /*20210*/  FFMA.FTZ R30, R108, UR4, -R3 ;  /* 0x000000046c1e7c23 */ /* 0x000fe60008010803 */
[----:B------:R-:W-:Y:S04]  /*20220*/  FADD.FTZ R28, R28, R75 ;  /* 0x0000004b1c1c7221 */ /* 0x000fe80000010000 */
[----:B------:R-:W-:Y:S01]  /*20230*/  MUFU.EX2 R33, R33 ;  /* 0x0000002100217308 */ /* 0x000fe20000000800 */
[C---:B---3--:R-:W-:Y:S05]  /*20240*/  HMMA.16816.F32 R188, R24.reuse, R8, R188 ;  /* 0x0000000818bc723c */ /* 0x048fea00000018bc */
[----:B------:R-:W-:Y:S01]  /*20250*/  FADD.FTZ R79, R79, R28 ;  /* 0x0000001c4f4f7221 */ /* 0x000fe20000010000 */
[C---:B------:R-:W-:Y:S03]  /*20260*/  HMMA.16816.F32 R184, R24.reuse, R10, R184 ;  /* 0x0000000a18b8723c */ /* 0x040fe600000018b8 */
[----:B------:R-:W1:Y:S01]  /*20270*/  MUFU.EX2 R146, R146 ;  /* 0x0000009200927308 */ /* 0x000e620000000800 */
[----:B------:R-:W3:Y:S01]  /*20280*/  LDSM.16.MT88.4 R8, [R199+0x6400] ;  /* 0x00640000c708783b */ /* 0x000ee20000004200 */
[----:B--2---:R-:W-:Y:S01]  /*20290*/  F2FP.F16.F32.PACK_AB R16, R144, R31 ;  /* 0x0000001f9010723e */ /* 0x004fe200000000ff */
[C---:B-----5:R-:W-:Y:S07]  /*202a0*/  HMMA.16816.F32 R180, R24.reuse, R20, R180 ;  /* 0x0000001418b4723c */ /* 0x060fee00000018b4 */
[----:B------:R-:W-:Y:S01]  /*202b0*/  MUFU.EX2 R32, R32 ;  /* 0x0000002000207308 */ /* 0x000fe20000000800 */
[----:B------:R-:W-:Y:S01]  /*202c0*/  FFMA.FTZ R28, R102, UR4, -R3 ;  /* 0x00000004661c7c23 */ /* 0x000fe20008010803 */
[----:B------:R-:W-:Y:S01]  /*202d0*/  HMMA.16816.F32 R176, R24, R22, R176 ;  /* 0x0000001618b0723c */ /* 0x000fe200000018b0 */
[----:B------:R-:W2:Y:S07]  /*202e0*/  LDSM.16.MT88.4 R20, [R198+0x6400] ;  /* 0x00640000c614783b */ /* 0x000eae0000004200 */
[----:B------:R-:W5:Y:S03]  /*202f0*/  MUFU.EX2 R85, R85 ;  /* 0x0000005500557308 */ /* 0x000f660000000800 */
[----:B-1----:R-:W-:Y:S07]  /*20300*/  F2FP.F16.F32.PACK_AB R18, R146, R33 ;  /* 0x000000219212723e */ /* 0x002fee00000000ff */
[----:B------:R-:W-:Y:S10]  /*20310*/  MUFU.EX2 R34, R34 ;  /* 0x0000002200227308 */ /* 0x000ff40000000800 */
        /* <DEDUP_REMOVED lines=15> */
[----:B------:R-:W2:Y:S01]  /*20410*/  LDSM.16.MT88.4 R4, [R199+0x6800] ;  /* 0x00680000c704783b */ /* 0x000ea20000004200 */
[----:B-----5:R-:W-:Y:S01]  /*20420*/  F2FP.F16.F32.PACK_AB R24, R172, R35 ;  /* 0x00000023ac18723e */ /* 0x020fe200000000ff */
[C---:B----4-:R-:W-:Y:S07]  /*20430*/  HMMA.16816.F32 R180, R16.reuse, R12, R180 ;  /* 0x0000000c10b4723c */ /* 0x050fee00000018b4 */
[----:B------:R-:W-:Y:S01]  /*20440*/  MUFU.EX2 R36, R36 ;  /* 0x0000002400247308 */ /* 0x000fe20000000800 */
[----:B------:R-:W-:Y:S01]  /*20450*/  HMMA.16816.F32 R176, R16, R14, R176 ;  /* 0x0000000e10b0723c */ /* 0x000fe200000018b0 */
[----:B------:R-:W4:Y:S08]  /*20460*/  LDSM.16.MT88.4 R12, [R198+0x6800] ;  /* 0x00680000c60c783b */ /* 0x000f300000004200 */
[----:B------:R-:W5:Y:S02]  /*20470*/  MUFU.EX2 R95, R95 ;  /* 0x0000005f005f7308 */ /* 0x000f640000000800 */
[----:B-1----:R-:W-:Y:S08]  /*20480*/  F2FP.F16.F32.PACK_AB R26, R202, R37 ;  /* 0x00000025ca1a723e */ /* 0x002ff000000000ff */
        /* <DEDUP_REMOVED lines=13> */
[C---:B---3--:R-:W-:Y:S06]  /*20560*/  HMMA.16816.F32 R188, R24.reuse, R8, R188 ;  /* 0x0000000818bc723c */ /* 0x048fec00000018bc */
        /* <DEDUP_REMOVED lines=72> */
[----:B------:R-:W-:Y:S09]  /*209f0*/  HMMA.16816.F32 R176, R16, R14, R176 ;  /* 0x0000000e10b0723c */ /* 0x000ff200000018b0 */
[----:B------:R-:W4:Y:S02]  /*20a00*/  MUFU.EX2 R113, R113 ;  /* 0x0000007100717308 */ /* 0x000f240000000800 */
[----:B-1----:R-:W-:Y:S01]  /*20a10*/  F2FP.F16.F32.PACK_AB R26, R218, R53 ;  /* 0x00000035da1a723e */ /* 0x002fe200000000ff */
[----:B------:R-:W-:Y:S04]  /*20a20*/  FADD.FTZ R16, R140, R139 ;  /* 0x0000008b8c107221 */ /* 0x000fe80000010000 */
[----:B------:R-:W-:Y:S03]  /*20a30*/  FADD.FTZ R16, R141, R16 ;  /* 0x000000108d107221 */ /* 0x000fe60000010000 */
[----:B------:R-:W-:Y:S01]  /*20a40*/  MUFU.EX2 R0, R78 ;  /* 0x0000004e00007308 */ /* 0x000fe20000000800 */
[----:B------:R-:W-:Y:S02]  /*20a50*/  FADD.FTZ R29, R29, R16 ;  /* 0x000000101d1d7221 */ /* 0x000fe40000010000 */
[----:B------:R-:W-:Y:S02]  /*20a60*/  LDSM.16.MT88.4 R16, [R199+0x7c00] ;  /* 0x007c0000c710783b */ /* 0x000fe40000004200 */
[----:B------:R-:W-:Y:S01]  /*20a70*/  FADD.FTZ R142, R142, R29 ;  /* 0x0000001d8e8e7221 */ /* 0x000fe20000010000 */
[----:B------:R-:W-:Y:S04]  /*20a80*/  FFMA.FTZ R29, R104, UR4, -R3 ;  /* 0x00000004681d7c23 */ /* 0x000fe80008010803 */
[----:B------:R-:W1:Y:S01]  /*20a90*/  MUFU.EX2 R93, R80 ;  /* 0x00000050005d7308 */ /* 0x000e620000000800 */
[----:B----4-:R-:W-:Y:S01]  /*20aa0*/  F2FP.F16.F32.PACK_AB R25, R113, R52 ;  /* 0x000000347119723e */ /* 0x010fe200000000ff */
        /* <DEDUP_REMOVED lines=9> */
[----:B------:R-:W4:Y:S01]  /*20b40*/  MUFU.EX2 R222, R222 ;  /* 0x000000de00de7308 */ /* 0x000f220000000800 */
[----:B-1----:R-:W-:Y:S01]  /*20b50*/  F2FP.F16.F32.PACK_AB R27, R93, R0 ;  /* 0x000000005d1b723e */ /* 0x002fe200000000ff */
        /* <DEDUP_REMOVED lines=8> */
[----:B------:R-:W1:Y:S01]  /*20be0*/  MUFU.EX2 R224, R224 ;  /* 0x000000e000e07308 */ /* 0x000e620000000800 */
[----:B------:R-:W3:Y:S01]  /*20bf0*/  LDSM.16.MT88.4 R8, [R198+0x7800] ;  /* 0x00780000c608783b */ /* 0x000ee20000004200 */
[----:B----4-:R-:W-:Y:S01]  /*20c00*/  F2FP.F16.F32.PACK_AB R12, R222, R55 ;  /* 0x00000037de0c723e */ /* 0x010fe200000000ff */
[C---:B--2---:R-:W-:Y:S07]  /*20c10*/  HMMA.16816.F32 R180, R24.reuse, R20, R180 ;  /* 0x0000001418b4723c */ /* 0x044fee00000018b4 */
[----:B------:R-:W-:Y:S01]  /*20c20*/  MUFU.EX2 R54, R54 ;  /* 0x0000003600367308 */ /* 0x000fe20000000800 */
[----:B------:R-:W-:Y:S01]  /*20c30*/  MOV R172, R129 ;  /* 0x0000008100ac7202 */ /* 0x000fe20000000f00 */
        /* <DEDUP_REMOVED lines=15> */
[----:B------:R-:W1:Y:S01]  /*20d30*/  MUFU.EX2 R89, R89 ;  /* 0x0000005900597308 */ /* 0x000e620000000800 */
        /* <DEDUP_REMOVED lines=12> */
[----:B------:R-:W2:Y:S01]  /*20e00*/  MUFU.EX2 R226, R226 ;  /* 0x000000e200e27308 */ /* 0x000ea20000000800 */
[C---:B-1----:R-:W-:Y:S01]  /*20e10*/  F2FP.F16.F32.PACK_AB R15, R89.reuse, R56 ;  /* 0x00000038590f723e */ /* 0x042fe200000000ff */
        /* <DEDUP_REMOVED lines=9> */
[----:B------:R-:W4:Y:S01]  /*20eb0*/  LDSM.16.MT88.4 R4, [R198+0x7c00] ;  /* 0x007c0000c604783b */ /* 0x000f220000004200 */
[----:B------:R-:W-:Y:S01]  /*20ec0*/  FADD.FTZ R47, R47, R210 ;  /* 0x000000d22f2f7221 */ /* 0x000fe20000010000 */
        /* <DEDUP_REMOVED lines=35> */
[C---:B----4-:R-:W-:Y:S07]  /*21100*/  HMMA.16816.F32 R180, R8.reuse, R4, R180 ;  /* 0x0000000408b4723c */ /* 0x050fee00000018b4 */
[----:B------:R-:W-:Y:S01]  /*21110*/  MUFU.EX2 R24, R24 ;  /* 0x0000001800187308 */ /* 0x000fe20000000800 */
[----:B------:R-:W-:Y:S01]  /*21120*/  FADD.FTZ R61, R61, R226 ;  /* 0x000000e23d3d7221 */ /* 0x000fe20000010000 */
[----:B------:R-:W-:Y:S01]  /*21130*/  HMMA.16816.F32 R176, R8, R6, R176 ;  /* 0x0000000608b0723c */ /* 0x000fe200000018b0 */
[----:B------:R-:W4:Y:S07]  /*21140*/  LDSM.16.MT88.4 R8, [R199+0x8400] ;  /* 0x00840000c708783b */ /* 0x000f2e0000004200 */
[----:B------:R-:W3:Y:S03]  /*21150*/  MUFU.EX2 R27, R27 ;  /* 0x0000001b001b7308 */ /* 0x000ee60000000800 */
        /* <DEDUP_REMOVED lines=8> */
[C---:B---3--:R-:W-:Y:S01]  /*211e0*/  F2FP.F16.F32.PACK_AB R5, R27.reuse, R24 ;  /* 0x000000181b05723e */ /* 0x048fe200000000ff */
        /* <DEDUP_REMOVED lines=27> */
[C---:B----4-:R-:W-:Y:S01]  /*213a0*/  F2FP.F16.F32.PACK_AB R5, R30.reuse, R31 ;  /* 0x0000001f1e05723e */ /* 0x050fe200000000ff */
        /* <DEDUP_REMOVED lines=12> */
[C---:B---3--:R-:W-:Y:S07]  /*21470*/  HMMA.16816.F32 R180, R4.reuse, R12, R180 ;  /* 0x0000000c04b4723c */ /* 0x048fee00000018b4 */
[----:B------:R-:W-:Y:S01]  /*21480*/  MUFU.EX2 R34, R34 ;  /* 0x0000002200227308 */ /* 0x000fe20000000800 */
[----:B------:R-:W-:Y:S01]  /*21490*/  HMMA.16816.F32 R176, R4, R14, R176 ;  /* 0x0000000e04b0723c */ /* 0x000fe200000018b0 */
[----:B------:R-:W3:Y:S08]  /*214a0*/  LDSM.16.MT88.4 R4, [R199+0x8c00] ;  /* 0x008c0000c704783b */ /* 0x000ef00000004200 */
        /* <DEDUP_REMOVED lines=22> */
[C---:B----4-:R-:W-:Y:S07]  /*21610*/  HMMA.16816.F32 R180, R12.reuse, R8, R180 ;  /* 0x000000080cb4723c */ /* 0x050fee00000018b4 */
        /* <DEDUP_REMOVED lines=16> */
[C---:B---3--:R-:W-:Y:S06]  /*21720*/  HMMA.16816.F32 R188, R16.reuse, R4, R188 ;  /* 0x0000000410bc723c */ /* 0x048fec00000018bc */
[C---:B------:R-:W-:Y:S06]  /*21730*/  HMMA.16816.F32 R184, R16.reuse, R6, R184 ;  /* 0x0000000610b8723c */ /* 0x040fec00000018b8 */
[C---:B------:R-:W-:Y:S06]  /*21740*/  HMMA.16816.F32 R180, R16.reuse, R20, R180 ;  /* 0x0000001410b4723c */ /* 0x040fec00000018b4 */
[----:B------:R-:W-:Y:S01]  /*21750*/  HMMA.16816.F32 R176, R16, R22, R176 ;  /* 0x0000001610b0723c */ /* 0x000fe200000018b0 */
[----:B------:R-:W-:Y:S11]  /*21760*/  @!UPT UIADD3 URZ, URZ, URZ, URZ ;  /* 0x0000003f3f3ff290 */ /* 0x000ff6000fffe03f */
[----:B------:R-:W-:Y:S01]  /*21770*/  @!UPT UIADD3 URZ, URZ, URZ, URZ ;  /* 0x0000003f3f3ff290 */ /* 0x000fe2000fffe03f */
[----:B------:R-:W-:Y:S11]  /*21780*/  @P0 BRA `(.L_x_2906) ;  /* 0xffffff9800400947 */ /* 0x000ff6000383ffff */
.L_x_2902:
[----:B------:R-:W1:Y:S01]  /*21790*/  SHFL.BFLY PT, R2, R169, 0x2, 0x1f ;  /* 0x0c401f00a9027f89 */ /* 0x000e6200000e0000 */
[----:B------:R-:W2:Y:S01]  /*217a0*/  S2UR UR5, SR_CgaCtaId ;  /* 0x00000000000579c3 */ /* 0x000ea20000008800 */
[----:B------:R-:W-:Y:S01]  /*217b0*/  IMAD.MOV.U32 R6, RZ, RZ, 0x3f800000 ;  /* 0x3f800000ff067424 */ /* 0x000fe200078e00ff */
[----:B------:R-:W-:Y:S01]  /*217c0*/  UMOV UR4, 0x400 ;  /* 0x0000040000047882 */ /* 0x000fe20000000000 */
[----:B------:R-:W3:Y:S01]  /*217d0*/  SHFL.BFLY PT, R0, R171, 0x2, 0x1f ;  /* 0x0c401f00ab007f89 */ /* 0x000ee200000e0000 */
[----:B------:R-:W-:Y:S01]  /*217e0*/  IMAD.MOV.U32 R5, RZ, RZ, 0x3f800000 ;  /* 0x3f800000ff057424 */ /* 0x000fe200078e00ff */
[----:B------:R-:W-:Y:S03]  /*217f0*/  BSSY B0, `(.L_x_2907) ;  /* 0x0000095000007945 */ /* 0x000fe60003800000 */
[----:B------:R-:W-:Y:S08]  /*21800*/  BAR.SYNC.DEFER_BLOCKING 0x0 ;  /* 0x0000000000007b1d */ /* 0x000ff00000010000 */
[----:B------:R-:W4:Y:S01]  /*21810*/  S2UR UR6, SR_CTAID.X ;  /* 0x00000000000679c3 */ /* 0x000f220000002500 */
[----:B-1----:R-:W-:Y:S01]  /*21820*/  FADD.FTZ R7, R2, R169 ;  /* 0x000000a902077221 */ /* 0x002fe20000010000 */
[----:B--2---:R-:W-:Y:S01]  /*21830*/  ULEA UR5, UR5, UR4, 0x18 ;  /* 0x0000000405057291 */ /* 0x004fe2000f8ec03f */
[----:B------:R-:W1:Y:S05]  /*21840*/  S2R R2, SR_TID.X ;  /* 0x0000000000027919 */ /* 0x000e6a0000002100 */
[----:B------:R-:W2:Y:S01]  /*21850*/  S2UR UR4, SR_CTAID.Z ;  /* 0x00000000000479c3 */ /* 0x000ea20000002700 */
[----:B---3--:R-:W-:Y:S01]  /*21860*/  FADD.FTZ R0, R0, R171 ;  /* 0x000000ab00007221 */ /* 0x008fe20000010000 */
[----:B------:R-:W3:Y:S04]  /*21870*/  SHFL.BFLY PT, R4, R7, 0x1, 0x1f ;  /* 0x0c201f0007047f89 */ /* 0x000ee800000e0000 */
[----:B------:R-:W5:Y:S01]  /*21880*/  SHFL.BFLY PT, R3, R0, 0x1, 0x1f ;  /* 0x0c201f0000037f89 */ /* 0x000f6200000e0000 */
[----:B---3--:R-:W-:Y:S01]  /*21890*/  FADD.FTZ R4, R7, R4 ;  /* 0x0000000407047221 */ /* 0x008fe20000010000 */
[----:B-1----:R-:W-:Y:S01]  /*218a0*/  SHF.R.S32.HI R11, RZ, 0x1f, R2 ;  /* 0x0000001fff0b7819 */ /* 0x002fe20000011402 */
[----:B-----5:R-:W-:-:S03]  /*218b0*/  FADD.FTZ R3, R0, R3 ;  /* 0x0000000300037221 */ /* 0x020fc60000010000 */
[----:B------:R-:W-:Y:S02]  /*218c0*/  FSETP.NE.FTZ.AND P3, PT, R4, RZ, PT ;  /* 0x000000ff0400720b */ /* 0x000fe40003f75000 */
[CC--:B------:R-:W-:Y:S02]  /*218d0*/  LEA.HI R7, R11.reuse, R2.reuse, RZ, 0x2 ;  /* 0x000000020b077211 */ /* 0x0c0fe400078f10ff */
[----:B------:R-:W-:Y:S02]  /*218e0*/  LEA.HI R9, R11, R2, RZ, 0x3 ;  /* 0x000000020b097211 */ /* 0x000fe400078f18ff */
[----:B------:R-:W-:Y:S02]  /*218f0*/  SHF.R.S32.HI R8, RZ, 0x2, R7 ;  /* 0x00000002ff087819 */ /* 0x000fe40000011407 */
[----:B------:R-:W-:Y:S02]  /*21900*/  SHF.R.S32.HI R0, RZ, 0x3, R9 ;  /* 0x00000003ff007819 */ /* 0x000fe40000011409 */
[----:B------:R-:W-:-:S02]  /*21910*/  SHF.R.S32.HI R15, RZ, 0x1f, R8 ;  /* 0x0000001fff0f7819 */ /* 0x000fc40000011408 */
[----:B------:R-:W-:Y:S01]  /*21920*/  LEA.HI R13, R9, R0, RZ, 0x1 ;  /* 0x00000000090d7211 */ /* 0x000fe200078f08ff */
[----:B------:R-:W1:Y:S01]  /*21930*/  @P3 MUFU.RCP R6, R4 ;  /* 0x0000000400063308 */ /* 0x000e620000001000 */
[----:B------:R-:W-:Y:S02]  /*21940*/  LEA.HI R15, R15, R8, RZ, 0x3 ;  /* 0x000000080f0f7211 */ /* 0x000fe400078f18ff */
[----:B------:R-:W-:Y:S02]  /*21950*/  LOP3.LUT R13, R13, 0xfffffffe, RZ, 0xc0, !PT ;  /* 0xfffffffe0d0d7812 */ /* 0x000fe400078ec0ff */
[----:B------:R-:W-:Y:S02]  /*21960*/  LOP3.LUT R15, R15, 0xfffffff8, RZ, 0xc0, !PT ;  /* 0xfffffff80f0f7812 */ /* 0x000fe400078ec0ff */
[----:B------:R-:W-:Y:S01]  /*21970*/  LOP3.LUT R19, R9, 0xfffffff8, RZ, 0xc0, !PT ;  /* 0xfffffff809137812 */ /* 0x000fe200078ec0ff */
[----:B------:R-:W-:Y:S01]  /*21980*/  IMAD.IADD R17, R0, 0x1, -R13 ;  /* 0x0000000100117824 */ /* 0x000fe200078e0a0d */
[CC--:B------:R-:W-:Y:S01]  /*21990*/  LEA.HI R10, R11.reuse, R2.reuse, RZ, 0x6 ;  /* 0x000000020b0a7211 */ /* 0x0c0fe200078f30ff */
[----:B------:R-:W-:Y:S01]  /*219a0*/  IMAD.IADD R12, R8, 0x1, -R15 ;  /* 0x00000001080c7824 */ /* 0x000fe200078e0a0f */
[CC--:B------:R-:W-:Y:S01]  /*219b0*/  LEA.HI R9, R11.reuse, R2.reuse, RZ, 0x4 ;  /* 0x000000020b097211 */ /* 0x0c0fe200078f20ff */
[----:B------:R-:W-:Y:S01]  /*219c0*/  @P3 MUFU.LG2 R4, R4 ;  /* 0x0000000400043308 */ /* 0x000fe20000000c00 */
[----:B------:R-:W-:Y:S01]  /*219d0*/  LEA.HI R11, R11, R2, RZ, 0x5 ;  /* 0x000000020b0b7211 */ /* 0x000fe200078f28ff */
[----:B------:R-:W-:Y:S01]  /*219e0*/  IMAD.SHL.U32 R8, R10, 0x4, RZ ;  /* 0x000000040a087824 */ /* 0x000fe200078e00ff */
[----:B------:R-:W-:-:S02]  /*219f0*/  LEA.HI R15, R12, R12, RZ, 0x1 ;  /* 0x0000000c0c0f7211 */ /* 0x000fc400078f08ff */
[----:B------:R-:W-:Y:S01]  /*21a00*/  FSETP.NE.FTZ.AND P2, PT, R3, RZ, PT ;  /* 0x000000ff0300720b */ /* 0x000fe20003f55000 */
[C---:B-1----:R-:W-:Y:S01]  /*21a10*/  FMUL.FTZ R188, R6.reuse, R188 ;  /* 0x000000bc06bc7220 */ /* 0x042fe20000410000 */
[----:B------:R-:W-:Y:S01]  /*21a20*/  LOP3.LUT R13, R15, 0x1fffffe, RZ, 0xc0, !PT ;  /* 0x01fffffe0f0d7812 */ /* 0x000fe200078ec0ff */
[C---:B------:R-:W-:Y:S01]  /*21a30*/  FMUL.FTZ R189, R6.reuse, R189 ;  /* 0x000000bd06bd7220 */ /* 0x040fe20000410000 */
[----:B------:R-:W-:Y:S01]  /*21a40*/  SHF.R.S32.HI R15, RZ, 0x1, R15 ;  /* 0x00000001ff0f7819 */ /* 0x000fe2000001140f */
[----:B------:R-:W-:Y:S01]  /*21a50*/  FMUL.FTZ R184, R6, R184 ;  /* 0x000000b806b87220 */ /* 0x000fe20000410000 */
[----:B------:R-:W-:Y:S01]  /*21a60*/  LOP3.LUT R8, R8, 0x3fffff00, RZ, 0xc0, !PT ;  /* 0x3fffff0008087812 */ /* 0x000fe200078ec0ff */
[----:B------:R-:W-:Y:S01]  /*21a70*/  IMAD.IADD R12, R12, 0x1, -R13 ;  /* 0x000000010c0c7824 */ /* 0x000fe200078e0a0d */
[----:B------:R-:W-:Y:S01]  /*21a80*/  LOP3.LUT R13, R7, 0xfffffffc, RZ, 0xc0, !PT ;  /* 0xfffffffc070d7812 */ /* 0x000fe200078ec0ff */
[----:B------:R-:W-:Y:S01]  /*21a90*/  IMAD.SHL.U32 R14, R15, 0x40, RZ ;  /* 0x000000400f0e7824 */ /* 0x000fe200078e00ff */
[----:B------:R-:W-:Y:S01]  /*21aa0*/  SHF.R.S32.HI R7, RZ, 0x5, R11 ;  /* 0x00000005ff077819 */ /* 0x000fe2000001140b */
[----:B------:R-:W-:Y:S01]  /*21ab0*/  FMUL.FTZ R185, R6, R185 ;  /* 0x000000b906b97220 */ /* 0x000fe20000410000 */
[----:B------:R-:W-:Y:S01]  /*21ac0*/  IADD3 R18, -R13, R2, RZ ;  /* 0x000000020d127210 */ /* 0x000fe20007ffe1ff */
[----:B------:R-:W1:Y:S01]  /*21ad0*/  @P2 MUFU.RCP R5, R3 ;  /* 0x0000000300052308 */ /* 0x000e620000001000 */
[----:B------:R-:W-:Y:S01]  /*21ae0*/  LOP3.LUT R14, R14, 0xc0, RZ, 0xc0, !PT ;  /* 0x000000c00e0e7812 */ /* 0x000fe200078ec0ff */
[----:B------:R-:W-:Y:S01]  /*21af0*/  FMUL.FTZ R180, R6, R180 ;  /* 0x000000b406b47220 */ /* 0x000fe20000410000 */
[----:B------:R-:W-:Y:S01]  /*21b00*/  LOP3.LUT P0, RZ, R15, 0x2, RZ, 0xc0, !PT ;  /* 0x000000020fff7812 */ /* 0x000fe2000780c0ff */
[----:B------:R-:W-:Y:S01]  /*21b10*/  IMAD R13, R7, 0x100, R18 ;  /* 0x00000100070d7824 */ /* 0x000fe200078e0212 */
[----:B------:R-:W-:Y:S01]  /*21b20*/  LEA.HI R14, R14, R14, RZ, 0x1d ;  /* 0x0000000e0e0e7211 */ /* 0x000fe200078fe8ff */
[----:B------:R-:W-:Y:S01]  /*21b30*/  FMUL.FTZ R181, R6, R181 ;  /* 0x000000b506b57220 */ /* 0x000fe20000410000 */
[----:B------:R-:W-:Y:S01]  /*21b40*/  LEA R10, R17, R8, 0x5 ;  /* 0x00000008110a7211 */ /* 0x000fe200078e28ff */
[----:B------:R-:W-:Y:S01]  /*21b50*/  IMAD.IADD R8, R2, 0x1, -R19 ;  /* 0x0000000102087824 */ /* 0x000fe200078e0a13 */
[----:B------:R-:W-:Y:S01]  /*21b60*/  LEA R13, R12, R13, 0x4 ;  /* 0x0000000d0c0d7211 */ /* 0x000fe200078e20ff */
[C---:B------:R-:W-:Y:S01]  /*21b70*/  FMUL.FTZ R176, R6.reuse, R176 ;  /* 0x000000b006b07220 */ /* 0x040fe20000410000 */
[----:B------:R-:W-:Y:S01]  /*21b80*/  LOP3.LUT R12, R15, 0x1, RZ, 0xc0, !PT ;  /* 0x000000010f0c7812 */ /* 0x000fe200078ec0ff */
[----:B------:R-:W-:Y:S01]  /*21b90*/  FMUL.FTZ R177, R6, R177 ;  /* 0x000000b106b17220 */ /* 0x000fe20000410000 */
[----:B------:R-:W-:Y:S01]  /*21ba0*/  SHF.R.S32.HI R9, RZ, 0x4, R9 ;  /* 0x00000004ff097819 */ /* 0x000fe20000011409 */
[----:B------:R-:W-:Y:S01]  /*21bb0*/  IMAD.U32 R13, R13, 0x2, R14 ;  /* 0x000000020d0d7824 */ /* 0x000fe200078e000e */
[----:B------:R-:W-:Y:S01]  /*21bc0*/  ISETP.NE.U32.AND P1, PT, R12, 0x1, PT ;  /* 0x000000010c00780c */ /* 0x000fe20003f25070 */
[----:B------:R-:W-:Y:S01]  /*21bd0*/  IMAD.MOV.U32 R12, RZ, RZ, -0x20 ;  /* 0xffffffe0ff0c7424 */ /* 0x000fe200078e00ff */
[----:B------:R-:W-:Y:S01]  /*21be0*/  LEA.HI R17, R8, R8, RZ, 0x1 ;  /* 0x0000000808117211 */ /* 0x000fe200078f08ff */
[----:B-1----:R-:W-:Y:S01]  /*21bf0*/  FMUL.FTZ R191, R5, R191 ;  /* 0x000000bf05bf7220 */ /* 0x002fe20000410000 */
[----:B------:R-:W-:Y:S01]  /*21c00*/  LEA R13, R13, UR5, 0x2 ;  /* 0x000000050d0d7c11 */ /* 0x000fe2000f8e10ff */
[C---:B------:R-:W-:Y:S01]  /*21c10*/  FMUL.FTZ R190, R5.reuse, R190 ;  /* 0x000000be05be7220 */ /* 0x040fe20000410000 */
[----:B------:R-:W-:Y:S01]  /*21c20*/  SEL R12, R12, 0x20, !P1 ;  /* 0x000000200c0c7807 */ /* 0x000fe20004800000 */
[C---:B------:R-:W-:Y:S01]  /*21c30*/  FMUL.FTZ R187, R5.reuse, R187 ;  /* 0x000000bb05bb7220 */ /* 0x040fe20000410000 */
[----:B------:R-:W-:Y:S01]  /*21c40*/  FMUL.FTZ R186, R5, R186 ;  /* 0x000000ba05ba7220 */ /* 0x000fe20000410000 */
[C---:B------:R-:W-:Y:S01]  /*21c50*/  VIADD R15, R13.reuse, 0x40 ;  /* 0x000000400d0f7836 */ /* 0x040fe20000000000 */
[C---:B------:R-:W-:Y:S01]  /*21c60*/  IADD3 R6, R13.reuse, R12, RZ ;  /* 0x0000000c0d067210 */ /* 0x040fe20007ffe0ff */
[----:B------:R-:W-:-:S02]  /*21c70*/  @P0 VIADD R15, R13, 0xffffffc0 ;  /* 0xffffffc00d0f0836 */ /* 0x000fc40000000000 */
[C---:B------:R-:W-:Y:S01]  /*21c80*/  FMUL.FTZ R183, R5.reuse, R183 ;  /* 0x000000b705b77220 */ /* 0x040fe20000410000 */
[C---:B------:R-:W-:Y:S01]  /*21c90*/  FMUL.FTZ R182, R5.reuse, R182 ;  /* 0x000000b605b67220 */ /* 0x040fe20000410000 */
[----:B------:R-:W-:Y:S01]  /*21ca0*/  SHF.R.S32.HI R16, RZ, 0x1, R17 ;  /* 0x00000001ff107819 */ /* 0x000fe20000011411 */
[C---:B------:R-:W-:Y:S01]  /*21cb0*/  FMUL.FTZ R179, R5.reuse, R179 ;  /* 0x000000b305b37220 */ /* 0x040fe20000410000 */
[----:B------:R-:W-:Y:S01]  /*21cc0*/  FMUL.FTZ R178, R5, R178 ;  /* 0x000000b205b27220 */ /* 0x000fe20000410000 */
[----:B------:R-:W-:Y:S01]  /*21cd0*/  IMAD.IADD R14, R12, 0x1, R15 ;  /* 0x000000010c0e7824 */ /* 0x000fe200078e020f */
[----:B------:R-:W-:Y:S01]  /*21ce0*/  STS.64 [R13], R188 ;  /* 0x000000bc0d007388 */ /* 0x000fe20000000a00 */
[----:B------:R-:W-:Y:S01]  /*21cf0*/  IMAD.SHL.U32 R9, R9, 0x40, RZ ;  /* 0x0000004009097824 */ /* 0x000fe200078e00ff */
[----:B------:R-:W-:Y:S01]  /*21d00*/  LOP3.LUT R17, R17, 0xfffffffe, RZ, 0xc0, !PT ;  /* 0xfffffffe11117812 */ /* 0x000fe200078ec0ff */
[----:B------:R-:W-:Y:S01]  /*21d10*/  IMAD.SHL.U32 R16, R16, 0x8, RZ ;  /* 0x0000000810107824 */ /* 0x000fe200078e00ff */
[----:B------:R1:W-:Y:S01]  /*21d20*/  STS.64 [R13+0x400], R190 ;  /* 0x000400be0d007388 */ /* 0x0003e20000000a00 */
[----:B------:R-:W-:Y:S01]  /*21d30*/  SHF.R.S32.HI R28, RZ, 0x1f, R7 ;  /* 0x0000001fff1c7819 */ /* 0x000fe20000011407 */
[----:B------:R-:W3:Y:S01]  /*21d40*/  @P2 MUFU.LG2 R3, R3 ;  /* 0x0000000300032308 */ /* 0x000ee20000000c00 */
[----:B------:R-:W-:Y:S01]  /*21d50*/  LOP3.LUT R9, R9, 0xc0, RZ, 0xc0, !PT ;  /* 0x000000c009097812 */ /* 0x000fe200078ec0ff */
[----:B------:R-:W-:Y:S01]  /*21d60*/  STS.64 [R6], R184 ;  /* 0x000000b806007388 */ /* 0x000fe20000000a00 */
[----:B------:R-:W-:Y:S01]  /*21d70*/  IMAD.IADD R17, R8, 0x1, -R17 ;  /* 0x0000000108117824 */ /* 0x000fe200078e0a11 */
[----:B------:R-:W-:Y:S01]  /*21d80*/  LOP3.LUT R11, R11, 0xffffffe0, RZ, 0xc0, !PT ;  /* 0xffffffe00b0b7812 */ /* 0x000fe200078ec0ff */
[----:B------:R-:W-:Y:S01]  /*21d90*/  @P3 FMUL.FTZ R4, R4, 0.69314718246459960938 ;  /* 0x3f31721804043820 */ /* 0x000fe20000410000 */
[----:B------:R5:W-:Y:S01]  /*21da0*/  STS.64 [R6+0x400], R186 ;  /* 0x000400ba06007388 */ /* 0x000be20000000a00 */
[----:B------:R-:W-:Y:S01]  /*21db0*/  LOP3.LUT R16, R9, 0x18, R16, 0xf8, !PT ;  /* 0x0000001809107812 */ /* 0x000fe200078ef810 */
[----:B------:R-:W-:Y:S01]  /*21dc0*/  IMAD R10, R17, 0x4, R10 ;  /* 0x00000004110a7824 */ /* 0x000fe200078e020a */
[----:B------:R-:W-:Y:S01]  /*21dd0*/  SHF.R.U32.HI R9, RZ, 0x3, R9 ;  /* 0x00000003ff097819 */ /* 0x000fe20000011609 */
[----:B------:R-:W-:Y:S01]  /*21de0*/  STS.64 [R15], R180 ;  /* 0x000000b40f007388 */ /* 0x000fe20000000a00 */
[----:B------:R-:W-:-:S02]  /*21df0*/  IADD3 R11, R2, -R11, RZ ;  /* 0x8000000b020b7210 */ /* 0x000fc40007ffe0ff */
[----:B------:R-:W-:Y:S01]  /*21e00*/  LOP3.LUT R9, R16, R9, RZ, 0x3c, !PT ;  /* 0x0000000910097212 */ /* 0x000fe200078e3cff */
[----:B------:R2:W-:Y:S01]  /*21e10*/  STS.64 [R15+0x400], R182 ;  /* 0x000400b60f007388 */ /* 0x0005e20000000a00 */
[----:B------:R-:W-:Y:S01]  /*21e20*/  LOP3.LUT P0, RZ, R11, 0x3, RZ, 0xc0, !PT ;  /* 0x000000030bff7812 */ /* 0x000fe2000780c0ff */
[----:B------:R-:W-:Y:S02]  /*21e30*/  IMAD.MOV.U32 R11, RZ, RZ, -0x800000 ;  /* 0xff800000ff0b7424 */ /* 0x000fe400078e00ff */
[----:B------:R-:W-:Y:S01]  /*21e40*/  STS.64 [R14], R176 ;  /* 0x000000b00e007388 */ /* 0x000fe20000000a00 */
[----:B------:R-:W-:Y:S01]  /*21e50*/  IMAD.IADD R9, R10, 0x1, R9 ;  /* 0x000000010a097824 */ /* 0x000fe200078e0209 */
[----:B------:R-:W-:Y:S02]  /*21e60*/  SHF.R.S32.HI R10, RZ, 0x1f, R197 ;  /* 0x0000001fff0a7819 */ /* 0x000fe400000114c5 */
[----:B------:R3:W-:Y:S02]  /*21e70*/  STS.64 [R14+0x400], R178 ;  /* 0x000400b20e007388 */ /* 0x0007e40000000a00 */
[----:B------:R-:W-:Y:S01]  /*21e80*/  LEA R9, R9, UR5, 0x2 ;  /* 0x0000000509097c11 */ /* 0x000fe2000f8e10ff */
[----:B-1----:R-:W1:Y:S08]  /*21e90*/  LDC.64 R12, c[0x0][0x2c0] ;  /* 0x0000b000ff0c7b82 */ /* 0x002e700000000a00 */
[----:B------:R-:W-:Y:S01]  /*21ea0*/  BAR.SYNC.DEFER_BLOCKING 0x0 ;  /* 0x0000000000007b1d */ /* 0x000fe20000010000 */
[----:B------:R-:W-:Y:S01]  /*21eb0*/  LEA.HI R10, R10, R197, RZ, 0x5 ;  /* 0x000000c50a0a7211 */ /* 0x000fe200078f28ff */
[----:B----4-:R-:W-:-:S03]  /*21ec0*/  USHF.L.U32 UR5, UR6, 0x6, URZ ;  /* 0x0000000606057899 */ /* 0x010fc6000800063f */
[----:B------:R-:W-:-:S03]  /*21ed0*/  LOP3.LUT R10, R10, 0xffffffe0, RZ, 0xc0, !PT ;  /* 0xffffffe00a0a7812 */ /* 0x000fc600078ec0ff */
[----:B-----5:R-:W4:Y:S01]  /*21ee0*/  LDC R6, c[0x0][0x270] ;  /* 0x00009c00ff067b82 */ /* 0x020f220000000800 */
[----:B------:R-:W1:Y:S01]  /*21ef0*/  S2R R5, SR_CTAID.Y ;  /* 0x0000000000057919 */ /* 0x000e620000002600 */
[----:B------:R-:W-:-:S06]  /*21f00*/  IMAD.IADD R197, R197, 0x1, -R10 ;  /* 0x00000001c5c57824 */ /* 0x000fcc00078e0a0a */
[----:B------:R-:W5:Y:S01]  /*21f10*/  @P2 LDC R10, c[0x0][0x2e8] ;  /* 0x0000ba00ff0a2b82 */ /* 0x000f620000000800 */
[----:B--2---:R-:W-:Y:S02]  /*21f20*/  LEA.HI R15, R28, R7, RZ, 0x2 ;  /* 0x000000071c0f7211 */ /* 0x004fe400078f10ff */
[----:B------:R-:W-:Y:S02]  /*21f30*/  SHF.R.S32.HI R28, RZ, 0x1f, R197 ;  /* 0x0000001fff1c7819 */ /* 0x000fe400000114c5 */
[----:B------:R-:W-:Y:S02]  /*21f40*/  LOP3.LUT R2, R15, 0xffffffc, RZ, 0xc0, !PT ;  /* 0x0ffffffc0f027812 */ /* 0x000fe400078ec0ff */
[----:B------:R-:W-:Y:S01]  /*21f50*/  LEA.HI R28, R28, R197, RZ, 0x2 ;  /* 0x000000c51c1c7211 */ /* 0x000fe200078f10ff */
[----:B---3--:R-:W2:Y:S01]  /*21f60*/  @P3 LDC R14, c[0x0][0x2e8] ;  /* 0x0000ba00ff0e3b82 */ /* 0x008ea20000000800 */
[----:B------:R3:W2:Y:S01]  /*21f70*/  LDS.128 R24, [R9] ;  /* 0x0000000009187984 */ /* 0x0006a20000000c00 */
[----:B------:R-:W-:Y:S01]  /*21f80*/  IMAD.IADD R2, R7, 0x1, -R2 ;  /* 0x0000000107027824 */ /* 0x000fe200078e0a02 */
[----:B------:R-:W-:Y:S01]  /*21f90*/  SHF.R.S32.HI R15, RZ, 0x2, R28 ;  /* 0x00000002ff0f7819 */ /* 0x000fe2000001141c */
[----:B------:R-:W-:Y:S01]  /*21fa0*/  IMAD R7, RZ, RZ, -UR23 ;  /* 0x80000017ff077e24 */ /* 0x000fe2000f8e02ff */
[----:B------:R3:W2:Y:S01]  /*21fb0*/  LDS.128 R20, [R9+0x800] ;  /* 0x0008000009147984 */ /* 0x0006a20000000c00 */
[----:B------:R-:W-:-:S02]  /*21fc0*/  @P2 FMUL.FTZ R28, R3, 0.69314718246459960938 ;  /* 0x3f317218031c2820 */ /* 0x000fc40000410000 */
[----:B----4-:R-:W-:Y:S01]  /*21fd0*/  IMAD R7, R6, R7, UR4 ;  /* 0x0000000406077e24 */ /* 0x010fe2000f8e0207 */
[----:B------:R3:W4:Y:S01]  /*21fe0*/  LDS.128 R16, [R9+0x1000] ;  /* 0x0010000009107984 */ /* 0x0007220000000c00 */
[----:B------:R-:W-:Y:S02]  /*21ff0*/  IMAD R2, R2, 0x10, R15 ;  /* 0x0000001002027824 */ /* 0x000fe400078e020f */
[----:B-1----:R-:W-:Y:S01]  /*22000*/  IMAD R5, R5, R12, UR23 ;  /* 0x0000001705057e24 */ /* 0x002fe2000f8e020c */
[----:B------:R-:W-:Y:S01]  /*22010*/  MOV R12, 0xff800000 ;  /* 0xff800000000c7802 */ /* 0x000fe20000000f00 */
[----:B-----5:R-:W-:Y:S01]  /*22020*/  @P2 FFMA.FTZ R12, R129, R10, R28 ;  /* 0x0000000a810c2223 */ /* 0x020fe2000001001c */
[----:B------:R-:W-:Y:S02]  /*22030*/  IMAD.SHL.U32 R10, R8, 0x4, RZ ;  /* 0x00000004080a7824 */ /* 0x000fe400078e00ff */
[----:B------:R-:W-:Y:S02]  /*22040*/  IMAD R6, R5, R6, R7 ;  /* 0x0000000605067224 */ /* 0x000fe400078e0207 */
[----:B--2---:R-:W-:-:S02]  /*22050*/  @P3 FFMA.FTZ R11, R131, R14, R4 ;  /* 0x0000000e830b3223 */ /* 0x004fc40000010004 */
[----:B------:R-:W-:Y:S01]  /*22060*/  IMAD R3, R6, R13, UR5 ;  /* 0x0000000506037e24 */ /* 0x000fe2000f8e020d */
[----:B------:R-:W-:Y:S06]  /*22070*/  @P0 BRA `(.L_x_2908) ;  /* 0x0000000000300947 */ /* 0x000fec0003800000 */
[----:B------:R-:W-:Y:S01]  /*22080*/  UIMAD UR4, UR6, -0x40, UR21 ;  /* 0xffffffc0060478a4 */ /* 0x000fe2000f8e0215 */
[C---:B------:R-:W-:Y:S01]  /*22090*/  VIADD R5, R2.reuse, 0x8 ;  /* 0x0000000802057836 */ /* 0x040fe20000000000 */
[----:B------:R-:W-:Y:S02]  /*220a0*/  SHF.R.S32.HI R6, RZ, 0x1f, R2 ;  /* 0x0000001fff067819 */ /* 0x000fe40000011402 */
[----:B------:R-:W-:Y:S02]  /*220b0*/  IADD3 R4, P0, R3, R2, RZ ;  /* 0x0000000203047210 */ /* 0x000fe40007f1e0ff */
        /* <DEDUP_REMOVED lines=8> */
.L_x_2908:
[----:B------:R-:W-:Y:S05]  /*22140*/  BSYNC B0 ;  /* 0x0000000000007941 */ /* 0x000fea0003800000 */
.L_x_2907:
[----:B-1----:R1:W2:Y:S01]  /*22150*/  LDS.128 R4, [R9+0x1800] ;  /* 0x0018000009047984 */ /* 0x0022a20000000c00 */
[----:B------:R-:W-:Y:S01]  /*22160*/  ULDC UR4, c[0x0][0x2d0] ;  /* 0x0000b40000047ab9 */ /* 0x000fe20000000800 */
[----:B------:R-:W-:Y:S01]  /*22170*/  UIMAD UR7, UR6, -0x40, UR21 ;  /* 0xffffffc0060778a4 */ /* 0x000fe2000f8e0215 */
[--C-:B------:R-:W-:Y:S01]  /*22180*/  SHF.R.S32.HI R11, RZ, 0x1f, R10.reuse ;  /* 0x0000001fff0b7819 */ /* 0x100fe2000001140a */
[----:B------:R-:W-:Y:S01]  /*22190*/  VIADD R2, R0, 0x10 ;  /* 0x0000001000027836 */ /* 0x000fe20000000000 */
[----:B------:R-:W-:Y:S01]  /*221a0*/  ISETP.GE.AND P1, PT, R10, UR4, PT ;  /* 0x000000040a007c0c */ /* 0x000fe2000bf26270 */
[----:B------:R-:W-:Y:S01]  /*221b0*/  ULDC UR4, c[0x0][0x2dc] ;  /* 0x0000b70000047ab9 */ /* 0x000fe20000000800 */
[----:B------:R-:W-:Y:S02]  /*221c0*/  IMAD.WIDE R10, R0, 0x20, R10 ;  /* 0x00000020000a7825 */ /* 0x000fe400078e020a */
[----:B------:R-:W-:Y:S02]  /*221d0*/  ISETP.GE.OR P3, PT, R2, UR7, P1 ;  /* 0x0000000702007c0c */ /* 0x000fe40008f66670 */
[C---:B------:R-:W-:Y:S01]  /*221e0*/  ISETP.GE.OR P4, PT, R0.reuse, UR7, P1 ;  /* 0x0000000700007c0c */ /* 0x040fe20008f86670 */
[----:B------:R-:W-:Y:S01]  /*221f0*/  IMAD R3, R3, UR4, RZ ;  /* 0x0000000403037c24 */ /* 0x000fe2000f8e02ff */
[----:B------:R-:W-:Y:S01]  /*22200*/  ULDC.64 UR4, c[0x0][0x288] ;  /* 0x0000a20000047ab9 */ /* 0x000fe20000000a00 */
[----:B------:R-:W-:-:S02]  /*22210*/  VIADD R2, R0, 0x20 ;  /* 0x0000002000027836 */ /* 0x000fc40000000000 */
[----:B------:R-:W-:Y:S01]  /*22220*/  VIADD R0, R0, 0x30 ;  /* 0x0000003000007836 */ /* 0x000fe20000000000 */
[C---:B------:R-:W-:Y:S02]  /*22230*/  IADD3 R8, P0, R3.reuse, R10, RZ ;  /* 0x0000000a03087210 */ /* 0x040fe40007f1e0ff */
        /* <DEDUP_REMOVED lines=8> */
[----:B----4-:R1:W-:Y:S01]  /*222c0*/  @!P2 STG.E.128 desc[UR10][R10.64+0x1000], R16 ;  /* 0x001000100a00a986 */ /* 0x0103e2000c101d0a */
[----:B--2---:R-:W-:Y:S05]  /*222d0*/  @P1 EXIT ;  /* 0x000000000000194d */ /* 0x004fea0003800000 */
[----:B------:R-:W-:Y:S01]  /*222e0*/  STG.E.128 desc[UR10][R10.64+0x1800], R4 ;  /* 0x001800040a007986 */ /* 0x000fe2000c101d0a */
[----:B------:R-:W-:Y:S05]  /*222f0*/  EXIT ;  /* 0x000000000000794d */ /* 0x000fea0003800000 */
.L_x_2909:
        /* <DEDUP_REMOVED lines=16> */
.L_x_5345:


//--------------------- .text._ZN5flash32flash_fwd_splitkv_combine_kernelI23Flash_fwd_kernel_traitsILi32ELi64ELi128ELi4ELb0ELb0EN7cutlass6half_tE19Flash_kernel_traitsILi32ELi64ELi128ELi4ES3_EELi16ELi7ELb0EEEvNS_16Flash_fwd_paramsE --------------------------
	.section	.text._ZN5flash32flash_fwd_splitkv_combine_kernelI23Flash_fwd_kernel_traitsILi32ELi64ELi128ELi4ELb0ELb0EN7cutlass6half_tE19Flash_kernel_traitsILi32ELi64ELi128ELi4ES3_EELi16ELi7ELb0EEEvNS_16Flash_fwd_paramsE,"ax",@progbits
	.align	128
        .global         _ZN5flash32flash_fwd_splitkv_combine_kernelI23Flash_fwd_kernel_traitsILi32ELi64ELi128ELi4ELb0ELb0EN7cutlass6half_tE19Flash_kernel_traitsILi32ELi64ELi128ELi4ES3_EELi16ELi7ELb0EEEvNS_16Flash_fwd_paramsE
        .type           _ZN5flash32flash_fwd_splitkv_combine_kernelI23Flash_fwd_kernel_traitsILi32ELi64ELi128ELi4ELb0ELb0EN7cutlass6half_tE19Flash_kernel_traitsILi32ELi64ELi128ELi4ES3_EELi16ELi7ELb0EEEvNS_16Flash_fwd_paramsE,@function
        .size           _ZN5flash32flash_fwd_splitkv_combine_kernelI23Flash_fwd_kernel_traitsILi32ELi64ELi128ELi4ELb0ELb0EN7cutlass6half_tE19Flash_kernel_traitsILi32ELi64ELi128ELi4ES3_EELi16ELi7ELb0EEEvNS_16Flash_fwd_paramsE,(.L_x_5290 - _ZN5flash32flash_fwd_splitkv_combine_kernelI23Flash_fwd_kernel_traitsILi32ELi64ELi128ELi4ELb0ELb0EN7cutlass6half_tE19Flash_kernel_traitsILi32ELi64ELi128ELi4ES3_EELi16ELi7ELb0EEEvNS_16Flash_fwd_paramsE)
        .other          _ZN5flash32flash_fwd_splitkv_combine_kernelI23Flash_fwd_kernel_traitsILi32ELi64ELi128ELi4ELb0ELb0EN7cutlass6half_tE19Flash_kernel_traitsILi32ELi64ELi128ELi4ES3_EELi16ELi7ELb0EEEvNS_16Flash_fwd_paramsE,@"STO_CUDA_ENTRY STV_DEFAULT"
_ZN5flash32flash_fwd_splitkv_combine_kernelI23Flash_fwd_kernel_traitsILi32ELi64ELi128ELi4ELb0ELb0EN7cutlass6half_tE19Flash_kernel_traitsILi32ELi64ELi128ELi4ES3_EELi16ELi7ELb0EEEvNS_16Flash_fwd_paramsE:
.text._ZN5flash32flash_fwd_splitkv_combine_kernelI23Flash_fwd_kernel_traitsILi32ELi64ELi128ELi4ELb0ELb0EN7cutlass6half_tE19Flash_kernel_traitsILi32ELi64ELi128ELi4ES3_EELi16ELi7ELb0EEEvNS_16Flash_fwd_paramsE:
        /* <DEDUP_REMOVED lines=23> */
[----:B------:R-:W-:Y:S05]  /*0170*/  CALL.REL.NOINC `($__internal_14_$__cuda_sm20_div_s64) ;  /* 0x0000005c00807944 */ /* 0x000fea0003c00000 */
[----:B------:R-:W-:Y:S02]  /*0180*/  MOV R8, R0 ;  /* 0x0000000000087202 */ /* 0x000fe40000000f00 */
[----:B------:R-:W-:Y:S01]  /*0190*/  MOV R9, R25 ;  /* 0x0000001900097202 */ /* 0x000fe20000000f00 */
[----:B------:R-:W-:Y:S06]  /*01a0*/  BRA `(.L_x_2911) ;  /* 0x00000000004c7947 */ /* 0x000fec0003800000 */
.L_x_2910:
        /* <DEDUP_REMOVED lines=19> */
.L_x_2911:
        /* <DEDUP_REMOVED lines=17> */
[----:B------:R-:W-:Y:S05]  /*03f0*/  BRA `(.L_x_2914) ;  /* 0x0000000000507947 */ /* 0x000fea0003800000 */
.L_x_2913:
        /* <DEDUP_REMOVED lines=20> */
.L_x_2914:
[----:B------:R-:W-:Y:S05]  /*0540*/  BSYNC B0 ;  /* 0x0000000000007941 */ /* 0x000fea0003800000 */
.L_x_2912:
        /* <DEDUP_REMOVED lines=57> */
.L_x_2916:
        /* <DEDUP_REMOVED lines=19> */
.L_x_2917:
[----:B------:R-:W-:Y:S05]  /*0a10*/  BSYNC B0 ;  /* 0x0000000000007941 */ /* 0x000fea0003800000 */
.L_x_2915:
        /* <DEDUP_REMOVED lines=105> */
.L_x_2919:
        /* <DEDUP_REMOVED lines=20> */
.L_x_2920:
[----:B------:R-:W-:Y:S05]  /*11f0*/  BSYNC B0 ;  /* 0x0000000000007941 */ /* 0x000fea0003800000 */
.L_x_2918:
        /* <DEDUP_REMOVED lines=309> */
.L_x_2922:
        /* <DEDUP_REMOVED lines=19> */
.L_x_2923:
[----:B------:R-:W-:Y:S05]  /*2680*/  BSYNC B0 ;  /* 0x0000000000007941 */ /* 0x000fea0003800000 */
.L_x_2921:
        /* <DEDUP_REMOVED lines=257> */
.L_x_2928:
        /* <DEDUP_REMOVED lines=22> */
.L_x_2929:
[----:B------:R-:W-:Y:S05]  /*3800*/  BSYNC B0 ;  /* 0x0000000000007941 */ /* 0x000fea0003800000 */
.L_x_2927:
        /* <DEDUP_REMOVED lines=8> */
[----:B------:R-:W-:Y:S05]  /*3890*/  CALL.REL.NOINC `($__internal_14_$__cuda_sm20_div_s64) ;  /* 0x0000002400b87944 */ /* 0x000fea0003c00000 */
        /* <DEDUP_REMOVED lines=11> */
.L_x_2931:
        /* <DEDUP_REMOVED lines=22> */
.L_x_2932:
[----:B------:R-:W-:Y:S05]  /*3ab0*/  BSYNC B0 ;  /* 0x0000000000007941 */ /* 0x000fea0003800000 */
.L_x_2930:
        /* <DEDUP_REMOVED lines=11> */
[----:B------:R-:W-:Y:S05]  /*3b70*/  CALL.REL.NOINC `($__internal_14_$__cuda_sm20_div_s64) ;  /* 0x0000002400007944 */ /* 0x000fea0003c00000 */
        /* <DEDUP_REMOVED lines=12> */
.L_x_2934:
        /* <DEDUP_REMOVED lines=22> */
.L_x_2935:
[----:B------:R-:W-:Y:S05]  /*3da0*/  BSYNC B0 ;  /* 0x0000000000007941 */ /* 0x000fea0003800000 */
.L_x_2933:
        /* <DEDUP_REMOVED lines=52> */
.L_x_2937:
        /* <DEDUP_REMOVED lines=23> */
.L_x_2938:
[----:B------:R-:W-:Y:S05]  /*4260*/  BSYNC B0 ;  /* 0x0000000000007941 */ /* 0x000fea0003800000 */
.L_x_2936:
        /* <DEDUP_REMOVED lines=20> */
.L_x_2940:
        /* <DEDUP_REMOVED lines=22> */
.L_x_2941:
[----:B------:R-:W-:Y:S05]  /*4510*/  BSYNC B0 ;  /* 0x0000000000007941 */ /* 0x000fea0003800000 */
.L_x_2939:
        /* <DEDUP_REMOVED lines=22> */
.L_x_2943:
        /* <DEDUP_REMOVED lines=23> */
.L_x_2944:
[----:B------:R-:W-:Y:S05]  /*47f0*/  BSYNC B0 ;  /* 0x0000000000007941 */ /* 0x000fea0003800000 */
.L_x_2942:
        /* <DEDUP_REMOVED lines=39> */
.L_x_2946:
        /* <DEDUP_REMOVED lines=23> */
.L_x_2947:
[----:B------:R-:W-:Y:S05]  /*4be0*/  BSYNC B0 ;  /* 0x0000000000007941 */ /* 0x000fea0003800000 */
.L_x_2945:
        /* <DEDUP_REMOVED lines=31> */
.L_x_2949:
        /* <DEDUP_REMOVED lines=23> */
.L_x_2950:
[----:B------:R-:W-:Y:S05]  /*4f50*/  BSYNC B0 ;  /* 0x0000000000007941 */ /* 0x000fea0003800000 */
.L_x_2948:
        /* <DEDUP_REMOVED lines=21> */
.L_x_2926:
[----:B------:R-:W-:Y:S02]  /*50b0*/  ULDC.64 UR4, c[0x0][0x2b0] ;  /* 0x0000ac0000047ab9 */ /* 0x000fe40000000a00 */
[----:B------:R-:W-:-:S04]  /*50c0*/  LEA R2, P0, R52, UR4, 0x2 ;  /* 0x0000000434027c11 */ /* 0x000fc8000f8010ff */
[----:B------:R-:W-:-:S05]  /*50d0*/  LEA.HI.X R3, R52, UR5, R53, 0x2, P0 ;  /* 0x0000000534037c11 */ /* 0x000fca00080f1435 */
[----:B------:R0:W-:Y:S04]  /*50e0*/  STG.E desc[UR8][R2.64], R29 ;  /* 0x0000001d02007986 */ /* 0x0001e8000c101908 */
.L_x_2925:
[----:B------:R-:W-:Y:S05]  /*50f0*/  BSYNC B1 ;  /* 0x0000000000017941 */ /* 0x000fea0003800000 */
.L_x_2924:
        /* <DEDUP_REMOVED lines=126> */
.L_x_2954:
        /* <DEDUP_REMOVED lines=12> */
.L_x_2953:
[----:B------:R-:W-:Y:S05]  /*59a0*/  BSYNC B0 ;  /* 0x0000000000007941 */ /* 0x000fea0003800000 */
.L_x_2952:
        /* <DEDUP_REMOVED lines=8> */
.L_x_2951:
        /* <DEDUP_REMOVED lines=85> */
        .weak           $__internal_14_$__cuda_sm20_div_s64
        .type           $__internal_14_$__cuda_sm20_div_s64,@function
        .size           $__internal_14_$__cuda_sm20_div_s64,(.L_x_5290 - $__internal_14_$__cuda_sm20_div_s64)
$__internal_14_$__cuda_sm20_div_s64:
        /* <DEDUP_REMOVED lines=83> */
[----:B------:R-:W-:Y:S06]  /*64b0*/  RET.REL.NODEC R22 `(_ZN5flash32flash_fwd_splitkv_combine_kernelI23Flash_fwd_kernel_traitsILi32ELi64ELi128ELi4ELb0ELb0EN7cutlass6half_tE19Flash_kernel_traitsILi32ELi64ELi128ELi4ES3_EELi16ELi7ELb0EEEvNS_16Flash_fwd_paramsE) ;  /* 0xffffff9816d07950 */ /* 0x000fec0003c3ffff */
.L_x_2955:
        /* <DEDUP_REMOVED lines=12> */
.L_x_5290:


//--------------------- .text._ZN5flash32flash_fwd_splitkv_combine_kernelI23Flash_fwd_kernel_traitsILi32ELi64ELi128ELi4ELb0ELb0EN7cutlass6half_tE19Flash_kernel_traitsILi32ELi64ELi128ELi4ES3_EELi16ELi6ELb0EEEvNS_16Flash_fwd_paramsE --------------------------
	.section	.text._ZN5flash32flash_fwd_splitkv_combine_kernelI23Flash_fwd_kernel_traitsILi32ELi64ELi128ELi4ELb0ELb0EN7cutlass6half_tE19Flash_kernel_traitsILi32ELi64ELi128ELi4ES3_EELi16ELi6ELb0EEEvNS_16Flash_fwd_paramsE,"ax",@progbits
	.align	128
        .global         _ZN5flash32flash_fwd_splitkv_combine_kernelI23Flash_fwd_kernel_traitsILi32ELi64ELi128ELi4ELb0ELb0EN7cutlass6half_tE19Flash_kernel_traitsILi32ELi64ELi128ELi4ES3_EELi16ELi6ELb0EEEvNS_16Flash_fwd_paramsE
        .type           _ZN5flash32flash_fwd_splitkv_combine_kernelI23Flash_fwd_kernel_traitsILi32ELi64ELi128ELi4ELb0ELb0EN7cutlass6half_tE19Flash_kernel_traitsILi32ELi64ELi128ELi4ES3_EELi16ELi6ELb0EEEvNS_16Flash_fwd_paramsE,@function
        .size           _ZN5flash32flash_fwd_splitkv_combine_kernelI23Flash_fwd_kernel_traitsILi32ELi64ELi128ELi4ELb0ELb0EN7cutlass6half_tE19Flash_kernel_traitsILi32ELi64ELi128ELi4ES3_EELi16ELi6ELb0EEEvNS_16Flash_fwd_paramsE,(.L_x_5291 - _ZN5flash32flash_fwd_splitkv_combine_kernelI23Flash_fwd_kernel_traitsILi32ELi64ELi128ELi4ELb0ELb0EN7cutlass6half_tE19Flash_kernel_traitsILi32ELi64ELi128ELi4ES3_EELi16ELi6ELb0EEEvNS_16Flash_fwd_paramsE)
        .other          _ZN5flash32flash_fwd_splitkv_combine_kernelI23Flash_fwd_kernel_traitsILi32ELi64ELi128ELi4ELb0ELb0EN7cutlass6half_tE19Flash_kernel_traitsILi32ELi64ELi128ELi4ES3_EELi16ELi6ELb0EEEvNS_16Flash_fwd_paramsE,@"STO_CUDA_ENTRY STV_DEFAULT"
_ZN5flash32flash_fwd_splitkv_combine_kernelI23Flash_fwd_kernel_traitsILi32ELi64ELi128ELi4ELb0ELb0EN7cutlass6half_tE19Flash_kernel_traitsILi32ELi64ELi128ELi4ES3_EELi16ELi6ELb0EEEvNS_16Flash_fwd_paramsE:
.text._ZN5flash32flash_fwd_splitkv_combine_kernelI23Flash_fwd_kernel_traitsILi32ELi64ELi128ELi4ELb0ELb0EN7cutlass6half_tE19Flash_kernel_traitsILi32ELi64ELi128ELi4ES3_EELi16ELi6ELb0EEEvNS_16Flash_fwd_paramsE:
        /* <DEDUP_REMOVED lines=23> */
[----:B------:R-:W-:Y:S05]  /*0170*/  CALL.REL.NOINC `($__internal_15_$__cuda_sm20_div_s64) ;  /* 0x0000004c00e07944 */ /* 0x000fea0003c00000 */
[----:B------:R-:W-:Y:S02]  /*0180*/  MOV R8, R0 ;  /* 0x0000000000087202 */ /* 0x000fe40000000f00 */
[----:B------:R-:W-:Y:S01]  /*0190*/  MOV R9, R25 ;  /* 0x0000001900097202 */ /* 0x000fe20000000f00 */
[----:B------:R-:W-:Y:S06]  /*01a0*/  BRA `(.L_x_2957) ;  /* 0x00000000004c7947 */ /* 0x000fec0003800000 */
.L_x_2956:
        /* <DEDUP_REMOVED lines=19> */
.L_x_2957:
        /* <DEDUP_REMOVED lines=17> */
[----:B------:R-:W-:Y:S05]  /*03f0*/  BRA `(.L_x_2960) ;  /* 0x0000000000507947 */ /* 0x000fea0003800000 */
.L_x_2959:
        /* <DEDUP_REMOVED lines=20> */
.L_x_2960:
[----:B------:R-:W-:Y:S05]  /*0540*/  BSYNC B0 ;  /* 0x0000000000007941 */ /* 0x000fea0003800000 */
.L_x_2958:
        /* <DEDUP_REMOVED lines=57> */
.L_x_2962:
        /* <DEDUP_REMOVED lines=19> */
.L_x_2963:
[----:B------:R-:W-:Y:S05]  /*0a10*/  BSYNC B0 ;  /* 0x0000000000007941 */ /* 0x000fea0003800000 */
.L_x_2961:
        /* <DEDUP_REMOVED lines=105> */
.L_x_2965:
        /* <DEDUP_REMOVED lines=20> */
.L_x_2966:
[----:B------:R-:W-:Y:S05]  /*11f0*/  BSYNC B0 ;  /* 0x0000000000007941 */ /* 0x000fea0003800000 */
.L_x_2964:
        /* <DEDUP_REMOVED lines=181> */
.L_x_2968:
        /* <DEDUP_REMOVED lines=19> */
.L_x_2969:
[----:B------:R-:W-:Y:S05]  /*1e80*/  BSYNC B0 ;  /* 0x0000000000007941 */ /* 0x000fea0003800000 */
.L_x_2967:
        /* <DEDUP_REMOVED lines=201> */
.L_x_2974:
        /* <DEDUP_REMOVED lines=22> */
.L_x_2975:
[----:B------:R-:W-:Y:S05]  /*2c80*/  BSYNC B0 ;  /* 0x0000000000007941 */ /* 0x000fea0003800000 */
.L_x_2973:
        /* <DEDUP_REMOVED lines=8> */
[----:B------:R-:W-:Y:S05]  /*2d10*/  CALL.REL.NOINC `($__internal_15_$__cuda_sm20_div_s64) ;  /* 0x0000002000f87944 */ /* 0x000fea0003c00000 */
        /* <DEDUP_REMOVED lines=11> */
.L_x_2977:
        /* <DEDUP_REMOVED lines=22> */
.L_x_2978:
[----:B------:R-:W-:Y:S05]  /*2f30*/  BSYNC B0 ;  /* 0x0000000000007941 */ /* 0x000fea0003800000 */
.L_x_2976:
        /* <DEDUP_REMOVED lines=11> */
[----:B------:R-:W-:Y:S05]  /*2ff0*/  CALL.REL.NOINC `($__internal_15_$__cuda_sm20_div_s64) ;  /* 0x0000002000407944 */ /* 0x000fea0003c00000 */
        /* <DEDUP_REMOVED lines=12> */
.L_x_2980:
        /* <DEDUP_REMOVED lines=22> */
.L_x_2981:
[----:B------:R-:W-:Y:S05]  /*3220*/  BSYNC B0 ;  /* 0x0000000000007941 */ /* 0x000fea0003800000 */
.L_x_2979:
        /* <DEDUP_REMOVED lines=52> */
.L_x_2983:
        /* <DEDUP_REMOVED lines=23> */
.L_x_2984:
[----:B------:R-:W-:Y:S05]  /*36e0*/  BSYNC B0 ;  /* 0x0000000000007941 */ /* 0x000fea0003800000 */
.L_x_2982:
        /* <DEDUP_REMOVED lines=20> */
.L_x_2986:
        /* <DEDUP_REMOVED lines=22> */
.L_x_2987:
[----:B------:R-:W-:Y:S05]  /*3990*/  BSYNC B0 ;  /* 0x0000000000007941 */ /* 0x000fea0003800000 */
.L_x_2985:
        /* <DEDUP_REMOVED lines=22> */
.L_x_2989:
        /* <DEDUP_REMOVED lines=23> */
.L_x_2990:
[----:B------:R-:W-:Y:S05]  /*3c70*/  BSYNC B0 ;  /* 0x0000000000007941 */ /* 0x000fea0003800000 */
.L_x_2988:
        /* <DEDUP_REMOVED lines=39> */
.L_x_2992:
        /* <DEDUP_REMOVED lines=23> */
.L_x_2993:
[----:B------:R-:W-:Y:S05]  /*4060*/  BSYNC B0 ;  /* 0x0000000000007941 */ /* 0x000fea0003800000 */
.L_x_2991:
        /* <DEDUP_REMOVED lines=31> */
.L_x_2995:
        /* <DEDUP_REMOVED lines=23> */
.L_x_2996:
[----:B------:R-:W-:Y:S05]  /*43d0*/  BSYNC B0 ;  /* 0x0000000000007941 */ /* 0x000fea0003800000 */
.L_x_2994:
        /* <DEDUP_REMOVED lines=21> */
.L_x_2972:
[----:B------:R-:W-:Y:S02]  /*4530*/  ULDC.64 UR4, c[0x0][0x2b0] ;  /* 0x0000ac0000047ab9 */ /* 0x000fe40000000a00 */
[----:B------:R-:W-:-:S04]  /*4540*/  LEA R2, P0, R44, UR4, 0x2 ;  /* 0x000000042c027c11 */ /* 0x000fc8000f8010ff */
[----:B------:R-:W-:-:S05]  /*4550*/  LEA.HI.X R3, R44, UR5, R45, 0x2, P0 ;  /* 0x000000052c037c11 */ /* 0x000fca00080f142d */
[----:B------:R0:W-:Y:S04]  /*4560*/  STG.E desc[UR8][R2.64], R29 ;  /* 0x0000001d02007986 */ /* 0x0001e8000c101908 */
.L_x_2971:
[----:B------:R-:W-:Y:S05]  /*4570*/  BSYNC B1 ;  /* 0x0000000000017941 */ /* 0x000fea0003800000 */
.L_x_2970:
        /* <DEDUP_REMOVED lines=78> */
.L_x_3000:
        /* <DEDUP_REMOVED lines=12> */
.L_x_2999:
[----:B------:R-:W-:Y:S05]  /*4b20*/  BSYNC B0 ;  /* 0x0000000000007941 */ /* 0x000fea0003800000 */
.L_x_2998:
        /* <DEDUP_REMOVED lines=8> */
.L_x_2997:
        /* <DEDUP_REMOVED lines=85> */
        .weak           $__internal_15_$__cuda_sm20_div_s64
        .type           $__internal_15_$__cuda_sm20_div_s64,@function
        .size           $__internal_15_$__cuda_sm20_div_s64,(.L_x_5291 - $__internal_15_$__cuda_sm20_div_s64)
$__internal_15_$__cuda_sm20_div_s64:
        /* <DEDUP_REMOVED lines=83> */
[----:B------:R-:W-:Y:S06]  /*5630*/  RET.REL.NODEC R22 `(_ZN5flash32flash_fwd_splitkv_combine_kernelI23Flash_fwd_kernel_traitsILi32ELi64ELi128ELi4ELb0ELb0EN7cutlass6half_tE19Flash_kernel_traitsILi32ELi64ELi128ELi4ES3_EELi16ELi6ELb0EEEvNS_16Flash_fwd_paramsE) ;  /* 0xffffffa816707950 */ /* 0x000fec0003c3ffff */
.L_x_3001:
        /* <DEDUP_REMOVED lines=12> */
.L_x_5291:


//--------------------- .text._ZN5flash32flash_fwd_splitkv_combine_kernelI23Flash_fwd_kernel_traitsILi32ELi64ELi128ELi4ELb0ELb0EN7cutlass6half_tE19Flash_kernel_traitsILi32ELi64ELi128ELi4ES3_EELi16ELi5ELb0EEEvNS_16Flash_fwd_paramsE --------------------------
	.section	.text._ZN5flash32flash_fwd_splitkv_combine_kernelI23Flash_fwd_kernel_traitsILi32ELi64ELi128ELi4ELb0ELb0EN7cutlass6half_tE19Flash_kernel_traitsILi32ELi64ELi128ELi4ES3_EELi16ELi5ELb0EEEvNS_16Flash_fwd_paramsE,"ax",@progbits
	.align	128
        .global         _ZN5flash32flash_fwd_splitkv_combine_kernelI23Flash_fwd_kernel_traitsILi32ELi64ELi128ELi4ELb0ELb0EN7cutlass6half_tE19Flash_kernel_traitsILi32ELi64ELi128ELi4ES3_EELi16ELi5ELb0EEEvNS_16Flash_fwd_paramsE
        .type           _ZN5flash32flash_fwd_splitkv_combine_kernelI23Flash_fwd_kernel_traitsILi32ELi64ELi128ELi4ELb0ELb0EN7cutlass6half_tE19Flash_kernel_traitsILi32ELi64ELi128ELi4ES3_EELi16ELi5ELb0EEEvNS_16Flash_fwd_paramsE,@function
        .size           _ZN5flash32flash_fwd_splitkv_combine_kernelI23Flash_fwd_kernel_traitsILi32ELi64ELi128ELi4ELb0ELb0EN7cutlass6half_tE19Flash_kernel_traitsILi32ELi64ELi128ELi4ES3_EELi16ELi5ELb0EEEvNS_16Flash_fwd_paramsE,(.L_x_5292 - _ZN5flash32flash_fwd_splitkv_combine_kernelI23Flash_fwd_kernel_traitsILi32ELi64ELi128ELi4ELb0ELb0EN7cutlass6half_tE19Flash_kernel_traitsILi32ELi64ELi128ELi4ES3_EELi16ELi5ELb0EEEvNS_16Flash_fwd_paramsE)
        .other          _ZN5flash32flash_fwd_splitkv_combine_kernelI23Flash_fwd_kernel_traitsILi32ELi64ELi128ELi4ELb0ELb0EN7cutlass6half_tE19Flash_kernel_traitsILi32ELi64ELi128ELi4ES3_EELi16ELi5ELb0EEEvNS_16Flash_fwd_paramsE,@"STO_CUDA_ENTRY STV_DEFAULT"
_ZN5flash32flash_fwd_splitkv_combine_kernelI23Flash_fwd_kernel_traitsILi32ELi64ELi128ELi4ELb0ELb0EN7cutlass6half_tE19Flash_kernel_traitsILi32ELi64ELi128ELi4ES3_EELi16ELi5ELb0EEEvNS_16Flash_fwd_paramsE:
.text._ZN5flash32flash_fwd_splitkv_combine_kernelI23Flash_fwd_kernel_traitsILi32ELi64ELi128ELi4ELb0ELb0EN7cutlass6half_tE19Flash_kernel_traitsILi32ELi64ELi128ELi4ES3_EELi16ELi5ELb0EEEvNS_16Flash_fwd_paramsE:
        /* <DEDUP_REMOVED lines=23> */
[----:B------:R-:W-:Y:S05]  /*0170*/  CALL.REL.NOINC `($__internal_16_$__cuda_sm20_div_s64) ;  /* 0x0000004400c47944 */ /* 0x000fea0003c00000 */
[----:B------:R-:W-:Y:S05]  /*0180*/  BRA `(.L_x_3003) ;  /* 0x00000000004c7947 */ /* 0x000fea0003800000 */
.L_x_3002:
        /* <DEDUP_REMOVED lines=19> */
.L_x_3003:
        /* <DEDUP_REMOVED lines=12> */
[----:B------:R-:W-:Y:S05]  /*0380*/  CALL.REL.NOINC `($__internal_16_$__cuda_sm20_div_s64) ;  /* 0x0000004400407944 */ /* 0x000fea0003c00000 */
[----:B------:R-:W-:Y:S02]  /*0390*/  MOV R6, R20 ;  /* 0x0000001400067202 */ /* 0x000fe40000000f00 */
[----:B------:R-:W-:Y:S01]  /*03a0*/  MOV R7, R21 ;  /* 0x0000001500077202 */ /* 0x000fe20000000f00 */
[----:B------:R-:W-:Y:S05]  /*03b0*/  BRA `(.L_x_3006) ;  /* 0x00000000004c7947 */ /* 0x000fea0003800000 */
.L_x_3005:
        /* <DEDUP_REMOVED lines=19> */
.L_x_3006:
[----:B------:R-:W-:Y:S05]  /*04f0*/  BSYNC B0 ;  /* 0x0000000000007941 */ /* 0x000fea0003800000 */
.L_x_3004:
        /* <DEDUP_REMOVED lines=53> */
[----:B------:R-:W-:Y:S02]  /*0850*/  MOV R32, R20 ;  /* 0x0000001400207202 */ /* 0x000fe40000000f00 */
[----:B------:R-:W-:Y:S01]  /*0860*/  MOV R33, R21 ;  /* 0x0000001500217202 */ /* 0x000fe20000000f00 */
[----:B------:R-:W-:Y:S05]  /*0870*/  BRA `(.L_x_3009) ;  /* 0x00000000004c7947 */ /* 0x000fea0003800000 */
.L_x_3008:
        /* <DEDUP_REMOVED lines=19> */
.L_x_3009:
[----:B------:R-:W-:Y:S05]  /*09b0*/  BSYNC B0 ;  /* 0x0000000000007941 */ /* 0x000fea0003800000 */
.L_x_3007:
        /* <DEDUP_REMOVED lines=105> */
.L_x_3011:
        /* <DEDUP_REMOVED lines=19> */
.L_x_3012:
[----:B------:R-:W-:Y:S05]  /*1180*/  BSYNC B0 ;  /* 0x0000000000007941 */ /* 0x000fea0003800000 */
.L_x_3010:
        /* <DEDUP_REMOVED lines=113> */
[----:B------:R-:W-:Y:S05]  /*18a0*/  CALL.REL.NOINC `($__internal_16_$__cuda_sm20_div_s64) ;  /* 0x0000002c00f87944 */ /* 0x000fea0003c00000 */
[----:B------:R-:W-:Y:S02]  /*18b0*/  MOV R40, R20 ;  /* 0x0000001400287202 */ /* 0x000fe40000000f00 */
[----:B------:R-:W-:Y:S01]  /*18c0*/  MOV R41, R21 ;  /* 0x0000001500297202 */ /* 0x000fe20000000f00 */
[----:B------:R-:W-:Y:S05]  /*18d0*/  BRA `(.L_x_3015) ;  /* 0x00000000004c7947 */ /* 0x000fea0003800000 */
.L_x_3014:
        /* <DEDUP_REMOVED lines=19> */
.L_x_3015:
[----:B------:R-:W-:Y:S05]  /*1a10*/  BSYNC B0 ;  /* 0x0000000000007941 */ /* 0x000fea0003800000 */
.L_x_3013:
        /* <DEDUP_REMOVED lines=163> */
[----:B------:R-:W-:Y:S05]  /*2450*/  CALL.REL.NOINC `($__internal_16_$__cuda_sm20_div_s64) ;  /* 0x00000024000c7944 */ /* 0x000fea0003c00000 */
        /* <DEDUP_REMOVED lines=9> */
.L_x_3020:
        /* <DEDUP_REMOVED lines=22> */
.L_x_3021:
[----:B------:R-:W-:Y:S05]  /*2650*/  BSYNC B0 ;  /* 0x0000000000007941 */ /* 0x000fea0003800000 */
.L_x_3019:
        /* <DEDUP_REMOVED lines=19> */
.L_x_3023:
        /* <DEDUP_REMOVED lines=22> */
.L_x_3024:
[----:B------:R-:W-:Y:S05]  /*28f0*/  BSYNC B0 ;  /* 0x0000000000007941 */ /* 0x000fea0003800000 */
.L_x_3022:
        /* <DEDUP_REMOVED lines=11> */
[----:B------:R-:W-:Y:S05]  /*29b0*/  CALL.REL.NOINC `($__internal_16_$__cuda_sm20_div_s64) ;  /* 0x0000001c00b47944 */ /* 0x000fea0003c00000 */
[----:B------:R-:W-:-:S04]  /*29c0*/  IADD3 R19, P0, RZ, -R20, RZ ;  /* 0x80000014ff137210 */ /* 0x000fc80007f1e0ff */
[----:B------:R-:W-:Y:S01]  /*29d0*/  IADD3.X R18, RZ, ~R21, RZ, P0, !PT ;  /* 0x80000015ff127210 */ /* 0x000fe200007fe4ff */
[----:B------:R-:W-:-:S04]  /*29e0*/  IMAD.WIDE.U32 R42, R5, R19, R42 ;  /* 0x00000013052a7225 */ /* 0x000fc800078e002a */
[----:B------:R-:W-:-:S04]  /*29f0*/  IMAD R18, R18, R5, RZ ;  /* 0x0000000512127224 */ /* 0x000fc800078e02ff */
[----:B------:R-:W-:-:S05]  /*2a00*/  IMAD R4, R4, R19, R18 ;  /* 0x0000001304047224 */ /* 0x000fca00078e0212 */
[----:B------:R-:W-:Y:S01]  /*2a10*/  IADD3 R4, R43, R4, RZ ;  /* 0x000000042b047210 */ /* 0x000fe20007ffe0ff */
[----:B------:R-:W-:Y:S05]  /*2a20*/  BRA `(.L_x_3027) ;  /* 0x0000000000587947 */ /* 0x000fea0003800000 */
.L_x_3026:
        /* <DEDUP_REMOVED lines=22> */
.L_x_3027:
[----:B------:R-:W-:Y:S05]  /*2b90*/  BSYNC B0 ;  /* 0x0000000000007941 */ /* 0x000fea0003800000 */
.L_x_3025:
        /* <DEDUP_REMOVED lines=38> */
[----:B------:R-:W-:Y:S05]  /*2e00*/  CALL.REL.NOINC `($__internal_16_$__cuda_sm20_div_s64) ;  /* 0x0000001800a07944 */ /* 0x000fea0003c00000 */
        /* <DEDUP_REMOVED lines=12> */
.L_x_3029:
        /* <DEDUP_REMOVED lines=23> */
.L_x_3030:
[----:B------:R-:W-:Y:S05]  /*3040*/  BSYNC B0 ;  /* 0x0000000000007941 */ /* 0x000fea0003800000 */
.L_x_3028:
        /* <DEDUP_REMOVED lines=18> */
.L_x_3032:
        /* <DEDUP_REMOVED lines=22> */
.L_x_3033:
[----:B------:R-:W-:Y:S05]  /*32d0*/  BSYNC B0 ;  /* 0x0000000000007941 */ /* 0x000fea0003800000 */
.L_x_3031:
        /* <DEDUP_REMOVED lines=22> */
.L_x_3035:
        /* <DEDUP_REMOVED lines=23> */
.L_x_3036:
[----:B------:R-:W-:Y:S05]  /*35b0*/  BSYNC B0 ;  /* 0x0000000000007941 */ /* 0x000fea0003800000 */
.L_x_3034:
        /* <DEDUP_REMOVED lines=39> */
.L_x_3038:
        /* <DEDUP_REMOVED lines=23> */
.L_x_3039:
[----:B------:R-:W-:Y:S05]  /*39a0*/  BSYNC B0 ;  /* 0x0000000000007941 */ /* 0x000fea0003800000 */
.L_x_3037:
        /* <DEDUP_REMOVED lines=29> */
.L_x_3041:
        /* <DEDUP_REMOVED lines=23> */
.L_x_3042:
[----:B------:R-:W-:Y:S05]  /*3cf0*/  BSYNC B0 ;  /* 0x0000000000007941 */ /* 0x000fea0003800000 */
.L_x_3040:
        /* <DEDUP_REMOVED lines=21> */
.L_x_3018:
[----:B------:R-:W-:Y:S02]  /*3e50*/  ULDC.64 UR4, c[0x0][0x2b0] ;  /* 0x0000ac0000047ab9 */ /* 0x000fe40000000a00 */
[----:B------:R-:W-:-:S04]  /*3e60*/  LEA R2, P0, R38, UR4, 0x2 ;  /* 0x0000000426027c11 */ /* 0x000fc8000f8010ff */
[----:B------:R-:W-:-:S05]  /*3e70*/  LEA.HI.X R3, R38, UR5, R39, 0x2, P0 ;  /* 0x0000000526037c11 */ /* 0x000fca00080f1427 */
[----:B------:R0:W-:Y:S04]  /*3e80*/  STG.E desc[UR8][R2.64], R29 ;  /* 0x0000001d02007986 */ /* 0x0001e8000c101908 */
.L_x_3017:
[----:B------:R-:W-:Y:S05]  /*3e90*/  BSYNC B1 ;  /* 0x0000000000017941 */ /* 0x000fea0003800000 */
.L_x_3016:
        /* <DEDUP_REMOVED lines=54> */
.L_x_3046:
        /* <DEDUP_REMOVED lines=10> */
.L_x_3045:
[----:B------:R-:W-:Y:S05]  /*42a0*/  BSYNC B0 ;  /* 0x0000000000007941 */ /* 0x000fea0003800000 */
.L_x_3044:
        /* <DEDUP_REMOVED lines=8> */
.L_x_3043:
        /* <DEDUP_REMOVED lines=86> */
        .weak           $__internal_16_$__cuda_sm20_div_s64
        .type           $__internal_16_$__cuda_sm20_div_s64,@function
        .size           $__internal_16_$__cuda_sm20_div_s64,(.L_x_5292 - $__internal_16_$__cuda_sm20_div_s64)
$__internal_16_$__cuda_sm20_div_s64:
        /* <DEDUP_REMOVED lines=83> */
[----:B------:R-:W-:Y:S05]  /*4dc0*/  RET.REL.NODEC R22 `(_ZN5flash32flash_fwd_splitkv_combine_kernelI23Flash_fwd_kernel_traitsILi32ELi64ELi128ELi4ELb0ELb0EN7cutlass6half_tE19Flash_kernel_traitsILi32ELi64ELi128ELi4ES3_EELi16ELi5ELb0EEEvNS_16Flash_fwd_paramsE) ;  /* 0xffffffb0168c7950 */ /* 0x000fea0003c3ffff */
.L_x_3047:
        /* <DEDUP_REMOVED lines=11> */
.L_x_5292:


//--------------------- .text._ZN5flash32flash_fwd_splitkv_combine_kernelI23Flash_fwd_kernel_traitsILi32ELi64ELi128ELi4ELb0ELb0EN7cutlass6half_tE19Flash_kernel_traitsILi32ELi64ELi128ELi4ES3_EELi16ELi4ELb0EEEvNS_16Flash_fwd_paramsE --------------------------
	.section	.text._ZN5flash32flash_fwd_splitkv_combine_kernelI23Flash_fwd_kernel_traitsILi32ELi64ELi128ELi4ELb0ELb0EN7cutlass6half_tE19Flash_kernel_traitsILi32ELi64ELi128ELi4ES3_EELi16ELi4ELb0EEEvNS_16Flash_fwd_paramsE,"ax",@progbits
	.align	128
        .global         _ZN5flash32flash_fwd_splitkv_combine_kernelI23Flash_fwd_kernel_traitsILi32ELi64ELi128ELi4ELb0ELb0EN7cutlass6half_tE19Flash_kernel_traitsILi32ELi64ELi128ELi4ES3_EELi16ELi4ELb0EEEvNS_16Flash_fwd_paramsE
        .type           _ZN5flash32flash_fwd_splitkv_combine_kernelI23Flash_fwd_kernel_traitsILi32ELi64ELi128ELi4ELb0ELb0EN7cutlass6half_tE19Flash_kernel_traitsILi32ELi64ELi128ELi4ES3_EELi16ELi4ELb0EEEvNS_16Flash_fwd_paramsE,@function
        .size           _ZN5flash32flash_fwd_splitkv_combine_kernelI23Flash_fwd_kernel_traitsILi32ELi64ELi128ELi4ELb0ELb0EN7cutlass6half_tE19Flash_kernel_traitsILi32ELi64ELi128ELi4ES3_EELi16ELi4ELb0EEEvNS_16Flash_fwd_paramsE,(.L_x_5293 - _ZN5flash32flash_fwd_splitkv_combine_kernelI23Flash_fwd_kernel_traitsILi32ELi64ELi128ELi4ELb0ELb0EN7cutlass6half_tE19Flash_kernel_traitsILi32ELi64ELi128ELi4ES3_EELi16ELi4ELb0EEEvNS_16Flash_fwd_paramsE)
        .other          _ZN5flash32flash_fwd_splitkv_combine_kernelI23Flash_fwd_kernel_traitsILi32ELi64ELi128ELi4ELb0ELb0EN7cutlass6half_tE19Flash_kernel_traitsILi32ELi64ELi128ELi4ES3_EELi16ELi4ELb0EEEvNS_16Flash_fwd_paramsE,@"STO_CUDA_ENTRY STV_DEFAULT"
_ZN5flash32flash_fwd_splitkv_combine_kernelI23Flash_fwd_kernel_traitsILi32ELi64ELi128ELi4ELb0ELb0EN7cutlass6half_tE19Flash_kernel_traitsILi32ELi64ELi128ELi4ES3_EELi16ELi4ELb0EEEvNS_16Flash_fwd_paramsE:
.text._ZN5flash32flash_fwd_splitkv_combine_kernelI23Flash_fwd_kernel_traitsILi32ELi64ELi128ELi4ELb0ELb0EN7cutlass6half_tE19Flash_kernel_traitsILi32ELi64ELi128ELi4ES3_EELi16ELi4ELb0EEEvNS_16Flash_fwd_paramsE:
        /* <DEDUP_REMOVED lines=23> */
[----:B------:R-:W-:Y:S05]  /*0170*/  CALL.REL.NOINC `($__internal_17_$__cuda_sm20_div_s64) ;  /* 0x0000004000d87944 */ /* 0x000fea0003c00000 */
[----:B------:R-:W-:Y:S05]  /*0180*/  BRA `(.L_x_3049) ;  /* 0x00000000004c7947 */ /* 0x000fea0003800000 */
.L_x_3048:
        /* <DEDUP_REMOVED lines=19> */
.L_x_3049:
        /* <DEDUP_REMOVED lines=12> */
[----:B------:R-:W-:Y:S05]  /*0380*/  CALL.REL.NOINC `($__internal_17_$__cuda_sm20_div_s64) ;  /* 0x0000004000547944 */ /* 0x000fea0003c00000 */
[----:B------:R-:W-:Y:S02]  /*0390*/  MOV R8, R22 ;  /* 0x0000001600087202 */ /* 0x000fe40000000f00 */
[----:B------:R-:W-:Y:S01]  /*03a0*/  MOV R9, R23 ;  /* 0x0000001700097202 */ /* 0x000fe20000000f00 */
[----:B------:R-:W-:Y:S05]  /*03b0*/  BRA `(.L_x_3052) ;  /* 0x00000000004c7947 */ /* 0x000fea0003800000 */
.L_x_3051:
        /* <DEDUP_REMOVED lines=19> */
.L_x_3052:
[----:B------:R-:W-:Y:S05]  /*04f0*/  BSYNC B0 ;  /* 0x0000000000007941 */ /* 0x000fea0003800000 */
.L_x_3050:
        /* <DEDUP_REMOVED lines=42> */
.L_x_3054:
        /* <DEDUP_REMOVED lines=19> */
.L_x_3055:
[----:B------:R-:W-:Y:S05]  /*08d0*/  BSYNC B0 ;  /* 0x0000000000007941 */ /* 0x000fea0003800000 */
.L_x_3053:
        /* <DEDUP_REMOVED lines=72> */
[----:B------:R-:W-:Y:S05]  /*0d60*/  CALL.REL.NOINC `($__internal_17_$__cuda_sm20_div_s64) ;  /* 0x0000003400dc7944 */ /* 0x000fea0003c00000 */
[----:B------:R-:W-:Y:S02]  /*0d70*/  MOV R38, R22 ;  /* 0x0000001600267202 */ /* 0x000fe40000000f00 */
[----:B------:R-:W-:Y:S01]  /*0d80*/  MOV R39, R23 ;  /* 0x0000001700277202 */ /* 0x000fe20000000f00 */
[----:B------:R-:W-:Y:S05]  /*0d90*/  BRA `(.L_x_3058) ;  /* 0x00000000004c7947 */ /* 0x000fea0003800000 */
.L_x_3057:
        /* <DEDUP_REMOVED lines=19> */
.L_x_3058:
[----:B------:R-:W-:Y:S05]  /*0ed0*/  BSYNC B0 ;  /* 0x0000000000007941 */ /* 0x000fea0003800000 */
.L_x_3056:
        /* <DEDUP_REMOVED lines=41> */
.L_x_3060:
        /* <DEDUP_REMOVED lines=19> */
.L_x_3061:
[----:B------:R-:W-:Y:S05]  /*12a0*/  BSYNC B0 ;  /* 0x0000000000007941 */ /* 0x000fea0003800000 */
.L_x_3059:
        /* <DEDUP_REMOVED lines=235> */
[----:B------:R-:W-:Y:S05]  /*2160*/  CALL.REL.NOINC `($__internal_17_$__cuda_sm20_div_s64) ;  /* 0x0000002000dc7944 */ /* 0x000fea0003c00000 */
        /* <DEDUP_REMOVED lines=9> */
.L_x_3066:
        /* <DEDUP_REMOVED lines=22> */
.L_x_3067:
[----:B------:R-:W-:Y:S05]  /*2360*/  BSYNC B0 ;  /* 0x0000000000007941 */ /* 0x000fea0003800000 */
.L_x_3065:
        /* <DEDUP_REMOVED lines=19> */
.L_x_3069:
        /* <DEDUP_REMOVED lines=22> */
.L_x_3070:
[----:B------:R-:W-:Y:S05]  /*2600*/  BSYNC B0 ;  /* 0x0000000000007941 */ /* 0x000fea0003800000 */
.L_x_3068:
        /* <DEDUP_REMOVED lines=11> */
[----:B------:R-:W-:Y:S05]  /*26c0*/  CALL.REL.NOINC `($__internal_17_$__cuda_sm20_div_s64) ;  /* 0x0000001c00847944 */ /* 0x000fea0003c00000 */
[----:B------:R-:W-:-:S04]  /*26d0*/  IADD3 R19, P0, RZ, -R22, RZ ;  /* 0x80000016ff137210 */ /* 0x000fc80007f1e0ff */
[----:B------:R-:W-:Y:S01]  /*26e0*/  IADD3.X R18, RZ, ~R23, RZ, P0, !PT ;  /* 0x80000017ff127210 */ /* 0x000fe200007fe4ff */
[----:B------:R-:W-:-:S04]  /*26f0*/  IMAD.WIDE.U32 R42, R5, R19, R42 ;  /* 0x00000013052a7225 */ /* 0x000fc800078e002a */
[----:B------:R-:W-:-:S04]  /*2700*/  IMAD R18, R18, R5, RZ ;  /* 0x0000000512127224 */ /* 0x000fc800078e02ff */
[----:B------:R-:W-:-:S05]  /*2710*/  IMAD R4, R4, R19, R18 ;  /* 0x0000001304047224 */ /* 0x000fca00078e0212 */
[----:B------:R-:W-:Y:S01]  /*2720*/  IADD3 R4, R43, R4, RZ ;  /* 0x000000042b047210 */ /* 0x000fe20007ffe0ff */
[----:B------:R-:W-:Y:S05]  /*2730*/  BRA `(.L_x_3073) ;  /* 0x0000000000587947 */ /* 0x000fea0003800000 */
.L_x_3072:
        /* <DEDUP_REMOVED lines=22> */
.L_x_3073:
[----:B------:R-:W-:Y:S05]  /*28a0*/  BSYNC B0 ;  /* 0x0000000000007941 */ /* 0x000fea0003800000 */
.L_x_3071:
        /* <DEDUP_REMOVED lines=38> */
[----:B------:R-:W-:Y:S05]  /*2b10*/  CALL.REL.NOINC `($__internal_17_$__cuda_sm20_div_s64) ;  /* 0x0000001800707944 */ /* 0x000fea0003c00000 */
        /* <DEDUP_REMOVED lines=12> */
.L_x_3075:
        /* <DEDUP_REMOVED lines=23> */
.L_x_3076:
[----:B------:R-:W-:Y:S05]  /*2d50*/  BSYNC B0 ;  /* 0x0000000000007941 */ /* 0x000fea0003800000 */
.L_x_3074:
        /* <DEDUP_REMOVED lines=18> */
.L_x_3078:
        /* <DEDUP_REMOVED lines=22> */
.L_x_3079:
[----:B------:R-:W-:Y:S05]  /*2fe0*/  BSYNC B0 ;  /* 0x0000000000007941 */ /* 0x000fea0003800000 */
.L_x_3077:
        /* <DEDUP_REMOVED lines=22> */
.L_x_3081:
        /* <DEDUP_REMOVED lines=23> */
.L_x_3082:
[----:B------:R-:W-:Y:S05]  /*32c0*/  BSYNC B0 ;  /* 0x0000000000007941 */ /* 0x000fea0003800000 */
.L_x_3080:
        /* <DEDUP_REMOVED lines=39> */
.L_x_3084:
        /* <DEDUP_REMOVED lines=23> */
.L_x_3085:
[----:B------:R-:W-:Y:S05]  /*36b0*/  BSYNC B0 ;  /* 0x0000000000007941 */ /* 0x000fea0003800000 */
.L_x_3083:
        /* <DEDUP_REMOVED lines=29> */
.L_x_3087:
        /* <DEDUP_REMOVED lines=23> */
.L_x_3088:
[----:B------:R-:W-:Y:S05]  /*3a00*/  BSYNC B0 ;  /* 0x0000000000007941 */ /* 0x000fea0003800000 */
.L_x_3086:
        /* <DEDUP_REMOVED lines=21> */
.L_x_3064:
[----:B------:R-:W-:Y:S02]  /*3b60*/  ULDC.64 UR4, c[0x0][0x2b0] ;  /* 0x0000ac0000047ab9 */ /* 0x000fe40000000a00 */
[----:B------:R-:W-:-:S04]  /*3b70*/  LEA R2, P0, R36, UR4, 0x2 ;  /* 0x0000000424027c11 */ /* 0x000fc8000f8010ff */
[----:B------:R-:W-:-:S05]  /*3b80*/  LEA.HI.X R3, R36, UR5, R37, 0x2, P0 ;  /* 0x0000000524037c11 */ /* 0x000fca00080f1425 */
[----:B------:R0:W-:Y:S04]  /*3b90*/  STG.E desc[UR8][R2.64], R30 ;  /* 0x0000001e02007986 */ /* 0x0001e8000c101908 */
.L_x_3063:
[----:B------:R-:W-:Y:S05]  /*3ba0*/  BSYNC B1 ;  /* 0x0000000000017941 */ /* 0x000fea0003800000 */
.L_x_3062:
        /* <DEDUP_REMOVED lines=42> */
.L_x_3092:
        /* <DEDUP_REMOVED lines=10> */
.L_x_3091:
[----:B------:R-:W-:Y:S05]  /*3ef0*/  BSYNC B0 ;  /* 0x0000000000007941 */ /* 0x000fea0003800000 */
.L_x_3090:
        /* <DEDUP_REMOVED lines=8> */
.L_x_3089:
        /* <DEDUP_REMOVED lines=86> */
        .weak           $__internal_17_$__cuda_sm20_div_s64
        .type           $__internal_17_$__cuda_sm20_div_s64,@function
        .size           $__internal_17_$__cuda_sm20_div_s64,(.L_x_5293 - $__internal_17_$__cuda_sm20_div_s64)
$__internal_17_$__cuda_sm20_div_s64:
        /* <DEDUP_REMOVED lines=83> */
[----:B------:R-:W-:Y:S05]  /*4a10*/  RET.REL.NODEC R20 `(_ZN5flash32flash_fwd_splitkv_combine_kernelI23Flash_fwd_kernel_traitsILi32ELi64ELi128ELi4ELb0ELb0EN7cutlass6half_tE19Flash_kernel_traitsILi32ELi64ELi128ELi4ES3_EELi16ELi4ELb0EEEvNS_16Flash_fwd_paramsE) ;  /* 0xffffffb414787950 */ /* 0x000fea0003c3ffff */
.L_x_3093:
        /* <DEDUP_REMOVED lines=14> */
.L_x_5293:


//--------------------- .text._ZN5flash32flash_fwd_splitkv_combine_kernelI23Flash_fwd_kernel_traitsILi32ELi64ELi128ELi4ELb0ELb0EN7cutlass6half_tE19Flash_kernel_traitsILi32ELi64ELi128ELi4ES3_EELi16ELi3ELb0EEEvNS_16Flash_fwd_paramsE --------------------------
	.section	.text._ZN5flash32flash_fwd_splitkv_combine_kernelI23Flash_fwd_kernel_traitsILi32ELi64ELi128ELi4ELb0ELb0EN7cutlass6half_tE19Flash_kernel_traitsILi32ELi64ELi128ELi4ES3_EELi16ELi3ELb0EEEvNS_16Flash_fwd_paramsE,"ax",@progbits
	.align	128
        .global         _ZN5flash32flash_fwd_splitkv_combine_kernelI23Flash_fwd_kernel_traitsILi32ELi64ELi128ELi4ELb0ELb0EN7cutlass6half_tE19Flash_kernel_traitsILi32ELi64ELi128ELi4ES3_EELi16ELi3ELb0EEEvNS_16Flash_fwd_paramsE
        .type           _ZN5flash32flash_fwd_splitkv_combine_kernelI23Flash_fwd_kernel_traitsILi32ELi64ELi128ELi4ELb0ELb0EN7cutlass6half_tE19Flash_kernel_traitsILi32ELi64ELi128ELi4ES3_EELi16ELi3ELb0EEEvNS_16Flash_fwd_paramsE,@function
        .size           _ZN5flash32flash_fwd_splitkv_combine_kernelI23Flash_fwd_kernel_traitsILi32ELi64ELi128ELi4ELb0ELb0EN7cutlass6half_tE19Flash_kernel_traitsILi32ELi64ELi128ELi4ES3_EELi16ELi3ELb0EEEvNS_16Flash_fwd_paramsE,(.L_x_5294 - _ZN5flash32flash_fwd_splitkv_combine_kernelI23Flash_fwd_kernel_traitsILi32ELi64ELi128ELi4ELb0ELb0EN7cutlass6half_tE19Flash_kernel_traitsILi32ELi64ELi128ELi4ES3_EELi16ELi3ELb0EEEvNS_16Flash_fwd_paramsE)
        .other          _ZN5flash32flash_fwd_splitkv_combine_kernelI23Flash_fwd_kernel_traitsILi32ELi64ELi128ELi4ELb0ELb0EN7cutlass6half_tE19Flash_kernel_traitsILi32ELi64ELi128ELi4ES3_EELi16ELi3ELb0EEEvNS_16Flash_fwd_paramsE,@"STO_CUDA_ENTRY STV_DEFAULT"
_ZN5flash32flash_fwd_splitkv_combine_kernelI23Flash_fwd_kernel_traitsILi32ELi64ELi128ELi4ELb0ELb0EN7cutlass6half_tE19Flash_kernel_traitsILi32ELi64ELi128ELi4ES3_EELi16ELi3ELb0EEEvNS_16Flash_fwd_paramsE:
.text._ZN5flash32flash_fwd_splitkv_combine_kernelI23Flash_fwd_kernel_traitsILi32ELi64ELi128ELi4ELb0ELb0EN7cutlass6half_tE19Flash_kernel_traitsILi32ELi64ELi128ELi4ES3_EELi16ELi3ELb0EEEvNS_16Flash_fwd_paramsE:
        /* <DEDUP_REMOVED lines=23> */
[----:B------:R-:W-:Y:S05]  /*0170*/  CALL.REL.NOINC `($__internal_18_$__cuda_sm20_div_s64) ;  /* 0x0000004000e47944 */ /* 0x000fea0003c00000 */
[----:B------:R-:W-:Y:S05]  /*0180*/  BRA `(.L_x_3095) ;  /* 0x00000000004c7947 */ /* 0x000fea0003800000 */
.L_x_3094:
        /* <DEDUP_REMOVED lines=19> */
.L_x_3095:
        /* <DEDUP_REMOVED lines=13> */
[----:B------:R-:W-:Y:S05]  /*0390*/  CALL.REL.NOINC `($__internal_18_$__cuda_sm20_div_s64) ;  /* 0x00000040005c7944 */ /* 0x000fea0003c00000 */
[----:B------:R-:W-:Y:S02]  /*03a0*/  MOV R8, R20 ;  /* 0x0000001400087202 */ /* 0x000fe40000000f00 */
[----:B------:R-:W-:Y:S01]  /*03b0*/  MOV R9, R21 ;  /* 0x0000001500097202 */ /* 0x000fe20000000f00 */
[----:B------:R-:W-:Y:S05]  /*03c0*/  BRA `(.L_x_3098) ;  /* 0x00000000004c7947 */ /* 0x000fea0003800000 */
.L_x_3097:
        /* <DEDUP_REMOVED lines=19> */
.L_x_3098:
[----:B------:R-:W-:Y:S05]  /*0500*/  BSYNC B0 ;  /* 0x0000000000007941 */ /* 0x000fea0003800000 */
.L_x_3096:
        /* <DEDUP_REMOVED lines=43> */
.L_x_3100:
        /* <DEDUP_REMOVED lines=19> */
.L_x_3101:
[----:B------:R-:W-:Y:S05]  /*08f0*/  BSYNC B0 ;  /* 0x0000000000007941 */ /* 0x000fea0003800000 */
.L_x_3099:
        /* <DEDUP_REMOVED lines=74> */
[----:B------:R-:W-:Y:S02]  /*0da0*/  MOV R32, R20 ;  /* 0x0000001400207202 */ /* 0x000fe40000000f00 */
[----:B------:R-:W-:Y:S01]  /*0db0*/  MOV R33, R21 ;  /* 0x0000001500217202 */ /* 0x000fe20000000f00 */
[----:B------:R-:W-:Y:S05]  /*0dc0*/  BRA `(.L_x_3104) ;  /* 0x00000000004c7947 */ /* 0x000fea0003800000 */
.L_x_3103:
        /* <DEDUP_REMOVED lines=19> */
.L_x_3104:
[----:B------:R-:W-:Y:S05]  /*0f00*/  BSYNC B0 ;  /* 0x0000000000007941 */ /* 0x000fea0003800000 */
.L_x_3102:
        /* <DEDUP_REMOVED lines=43> */
.L_x_3106:
        /* <DEDUP_REMOVED lines=19> */
.L_x_3107:
[----:B------:R-:W-:Y:S05]  /*12f0*/  BSYNC B0 ;  /* 0x0000000000007941 */ /* 0x000fea0003800000 */
.L_x_3105:
        /* <DEDUP_REMOVED lines=67> */
.L_x_3109:
[----:B------:R-:W-:Y:S05]  /*1730*/  BSYNC B0 ;  /* 0x0000000000007941 */ /* 0x000fea0003800000 */
.L_x_3108:
        /* <DEDUP_REMOVED lines=14> */
.L_x_3111:
[----:B------:R-:W-:Y:S05]  /*1820*/  BSYNC B0 ;  /* 0x0000000000007941 */ /* 0x000fea0003800000 */
.L_x_3110:
        /* <DEDUP_REMOVED lines=154> */
.L_x_3116:
        /* <DEDUP_REMOVED lines=22> */
.L_x_3117:
[----:B------:R-:W-:Y:S05]  /*2330*/  BSYNC B0 ;  /* 0x0000000000007941 */ /* 0x000fea0003800000 */
.L_x_3115:
[----:B------:R-:W-:Y:S01]  /*2340*/  LOP3.LUT R19, R17, R0, RZ, 0xfc, !PT ;  /* 0x0000000011137212 */ /* 0x000fe200078efcff */
[----:B------:R-:W-:Y:S03]  /*2350*/  BSSY B0, `(.L_x_3118) ;  /* 0x0000028000007945 */ /* 0x000fe60003800000 */
[----:B------:R-:W-:-:S13]  /*2360*/  ISETP.NE.U32.AND P0, PT, R19, RZ, PT ;  /* 0x000000ff1300720c */ /* 0x000fda0003f05070 */
[----:B------:R-:W-:Y:S05]  /*2370*/  @!P0 BRA `(.L_x_3119) ;  /* 0x00000000003c8947 */ /* 0x000fea0003800000 */
[----:B------:R-:W-:Y:S01]  /*2380*/  IMAD.MOV.U32 R24, RZ, RZ, R25 ;  /* 0x000000ffff187224 */ /* 0x000fe200078e0019 */
[----:B------:R-:W-:Y:S02]  /*2390*/  MOV R23, R0 ;  /* 0x0000000000177202 */ /* 0x000fe40000000f00 */
[----:B------:R-:W-:Y:S02]  /*23a0*/  MOV R22, 0x23c0 ;  /* 0x000023c000167802 */ /* 0x000fe40000000f00 */
[----:B------:R-:W-:Y:S05]  /*23b0*/  CALL.REL.NOINC `($__internal_18_$__cuda_sm20_div_s64) ;  /* 0x0000002000547944 */ /* 0x000fea0003c00000 */
        /* <DEDUP_REMOVED lines=11> */
.L_x_3119:
        /* <DEDUP_REMOVED lines=22> */
.L_x_3120:
[----:B------:R-:W-:Y:S05]  /*25d0*/  BSYNC B0 ;  /* 0x0000000000007941 */ /* 0x000fea0003800000 */
.L_x_3118:
        /* <DEDUP_REMOVED lines=11> */
[----:B------:R-:W-:Y:S05]  /*2690*/  CALL.REL.NOINC `($__internal_18_$__cuda_sm20_div_s64) ;  /* 0x0000001c009c7944 */ /* 0x000fea0003c00000 */
[----:B------:R-:W-:-:S04]  /*26a0*/  IADD3 R17, P0, RZ, -R20, RZ ;  /* 0x80000014ff117210 */ /* 0x000fc80007f1e0ff */
[----:B------:R-:W-:Y:S01]  /*26b0*/  IADD3.X R18, RZ, ~R21, RZ, P0, !PT ;  /* 0x80000015ff127210 */ /* 0x000fe200007fe4ff */
[----:B------:R-:W-:-:S04]  /*26c0*/  IMAD.WIDE.U32 R36, R5, R17, R36 ;  /* 0x0000001105247225 */ /* 0x000fc800078e0024 */
[----:B------:R-:W-:-:S04]  /*26d0*/  IMAD R18, R18, R5, RZ ;  /* 0x0000000512127224 */ /* 0x000fc800078e02ff */
[----:B------:R-:W-:-:S05]  /*26e0*/  IMAD R4, R4, R17, R18 ;  /* 0x0000001104047224 */ /* 0x000fca00078e0212 */
[----:B------:R-:W-:Y:S01]  /*26f0*/  IADD3 R4, R37, R4, RZ ;  /* 0x0000000425047210 */ /* 0x000fe20007ffe0ff */
[----:B------:R-:W-:Y:S05]  /*2700*/  BRA `(.L_x_3123) ;  /* 0x0000000000587947 */ /* 0x000fea0003800000 */
.L_x_3122:
        /* <DEDUP_REMOVED lines=22> */
.L_x_3123:
[----:B------:R-:W-:Y:S05]  /*2870*/  BSYNC B0 ;  /* 0x0000000000007941 */ /* 0x000fea0003800000 */
.L_x_3121:
        /* <DEDUP_REMOVED lines=38> */
[----:B------:R-:W-:Y:S05]  /*2ae0*/  CALL.REL.NOINC `($__internal_18_$__cuda_sm20_div_s64) ;  /* 0x0000001800887944 */ /* 0x000fea0003c00000 */
        /* <DEDUP_REMOVED lines=12> */
.L_x_3125:
        /* <DEDUP_REMOVED lines=23> */
.L_x_3126:
[----:B------:R-:W-:Y:S05]  /*2d20*/  BSYNC B0 ;  /* 0x0000000000007941 */ /* 0x000fea0003800000 */
.L_x_3124:
        /* <DEDUP_REMOVED lines=19> */
.L_x_3128:
        /* <DEDUP_REMOVED lines=22> */
.L_x_3129:
[----:B------:R-:W-:Y:S05]  /*2fc0*/  BSYNC B0 ;  /* 0x0000000000007941 */ /* 0x000fea0003800000 */
.L_x_3127:
        /* <DEDUP_REMOVED lines=20> */
.L_x_3131:
        /* <DEDUP_REMOVED lines=23> */
.L_x_3132:
[----:B------:R-:W-:Y:S05]  /*3280*/  BSYNC B0 ;  /* 0x0000000000007941 */ /* 0x000fea0003800000 */
.L_x_3130:
        /* <DEDUP_REMOVED lines=39> */
.L_x_3134:
        /* <DEDUP_REMOVED lines=23> */
.L_x_3135:
[----:B------:R-:W-:Y:S05]  /*3670*/  BSYNC B0 ;  /* 0x0000000000007941 */ /* 0x000fea0003800000 */
.L_x_3133:
        /* <DEDUP_REMOVED lines=26> */
.L_x_3137:
        /* <DEDUP_REMOVED lines=23> */
.L_x_3138:
[----:B------:R-:W-:Y:S05]  /*3990*/  BSYNC B0 ;  /* 0x0000000000007941 */ /* 0x000fea0003800000 */
.L_x_3136:
        /* <DEDUP_REMOVED lines=21> */
.L_x_3114:
[----:B------:R-:W-:Y:S02]  /*3af0*/  ULDC.64 UR4, c[0x0][0x2b0] ;  /* 0x0000ac0000047ab9 */ /* 0x000fe40000000a00 */
[----:B------:R-:W-:-:S04]  /*3b00*/  LEA R2, P0, R30, UR4, 0x2 ;  /* 0x000000041e027c11 */ /* 0x000fc8000f8010ff */
[----:B------:R-:W-:-:S05]  /*3b10*/  LEA.HI.X R3, R30, UR5, R31, 0x2, P0 ;  /* 0x000000051e037c11 */ /* 0x000fca00080f141f */
[----:B------:R0:W-:Y:S04]  /*3b20*/  STG.E desc[UR8][R2.64], R28 ;  /* 0x0000001c02007986 */ /* 0x0001e8000c101908 */
.L_x_3113:
[----:B------:R-:W-:Y:S05]  /*3b30*/  BSYNC B1 ;  /* 0x0000000000017941 */ /* 0x000fea0003800000 */
.L_x_3112:
        /* <DEDUP_REMOVED lines=20> */
.L_x_3140:
[----:B------:R-:W-:Y:S05]  /*3c80*/  BSYNC B0 ;  /* 0x0000000000007941 */ /* 0x000fea0003800000 */
.L_x_3139:
        /* <DEDUP_REMOVED lines=31> */
.L_x_3144:
        /* <DEDUP_REMOVED lines=10> */
.L_x_3143:
[----:B------:R-:W-:Y:S05]  /*3f20*/  BSYNC B0 ;  /* 0x0000000000007941 */ /* 0x000fea0003800000 */
.L_x_3142:
        /* <DEDUP_REMOVED lines=8> */
.L_x_3141:
        /* <DEDUP_REMOVED lines=86> */
        .weak           $__internal_18_$__cuda_sm20_div_s64
        .type           $__internal_18_$__cuda_sm20_div_s64,@function
        .size           $__internal_18_$__cuda_sm20_div_s64,(.L_x_5294 - $__internal_18_$__cuda_sm20_div_s64)
$__internal_18_$__cuda_sm20_div_s64:
        /* <DEDUP_REMOVED lines=83> */
[----:B------:R-:W-:Y:S06]  /*4a40*/  RET.REL.NODEC R26 `(_ZN5flash32flash_fwd_splitkv_combine_kernelI23Flash_fwd_kernel_traitsILi32ELi64ELi128ELi4ELb0ELb0EN7cutlass6half_tE19Flash_kernel_traitsILi32ELi64ELi128ELi4ES3_EELi16ELi3ELb0EEEvNS_16Flash_fwd_paramsE) ;  /* 0xffffffb41a6c7950 */ /* 0x000fec0003c3ffff */
.L_x_3145:
        /* <DEDUP_REMOVED lines=11> */
.L_x_5294:


//--------------------- .text._ZN5flash32flash_fwd_splitkv_combine_kernelI23Flash_fwd_kernel_traitsILi32ELi64ELi128ELi4ELb0ELb0EN7cutlass6half_tE19Flash_kernel_traitsILi32ELi64ELi128ELi4ES3_EELi16ELi2ELb0EEEvNS_16Flash_fwd_paramsE --------------------------
	.section	.text._ZN5flash32flash_fwd_splitkv_combine_kernelI23Flash_fwd_kernel_traitsILi32ELi64ELi128ELi4ELb0ELb0EN7cutlass6half_tE19Flash_kernel_traitsILi32ELi64ELi128ELi4ES3_EELi16ELi2ELb0EEEvNS_16Flash_fwd_paramsE,"ax",@progbits
	.align	128
        .global         _ZN5flash32flash_fwd_splitkv_combine_kernelI23Flash_fwd_kernel_traitsILi32ELi64ELi128ELi4ELb0ELb0EN7cutlass6half_tE19Flash_kernel_traitsILi32ELi64ELi128ELi4ES3_EELi16ELi2ELb0EEEvNS_16Flash_fwd_paramsE
        .type           _ZN5flash32flash_fwd_splitkv_combine_kernelI23Flash_fwd_kernel_traitsILi32ELi64ELi128ELi4ELb0ELb0EN7cutlass6half_tE19Flash_kernel_traitsILi32ELi64ELi128ELi4ES3_EELi16ELi2ELb0EEEvNS_16Flash_fwd_paramsE,@function
        .size           _ZN5flash32flash_fwd_splitkv_combine_kernelI23Flash_fwd_kernel_traitsILi32ELi64ELi128ELi4ELb0ELb0EN7cutlass6half_tE19Flash_kernel_traitsILi32ELi64ELi128ELi4ES3_EELi16ELi2ELb0EEEvNS_16Flash_fwd_paramsE,(.L_x_5295 - _ZN5flash32flash_fwd_splitkv_combine_kernelI23Flash_fwd_kernel_traitsILi32ELi64ELi128ELi4ELb0ELb0EN7cutlass6half_tE19Flash_kernel_traitsILi32ELi64ELi128ELi4ES3_EELi16ELi2ELb0EEEvNS_16Flash_fwd_paramsE)
        .other          _ZN5flash32flash_fwd_splitkv_combine_kernelI23Flash_fwd_kernel_traitsILi32ELi64ELi128ELi4ELb0ELb0EN7cutlass6half_tE19Flash_kernel_traitsILi32ELi64ELi128ELi4ES3_EELi16ELi2ELb0EEEvNS_16Flash_fwd_paramsE,@"STO_CUDA_ENTRY STV_DEFAULT"
_ZN5flash32flash_fwd_splitkv_combine_kernelI23Flash_fwd_kernel_traitsILi32ELi64ELi128ELi4ELb0ELb0EN7cutlass6half_tE19Flash_kernel_traitsILi32ELi64ELi128ELi4ES3_EELi16ELi2ELb0EEEvNS_16Flash_fwd_paramsE:
.text._ZN5flash32flash_fwd_splitkv_combine_kernelI23Flash_fwd_kernel_traitsILi32ELi64ELi128ELi4ELb0ELb0EN7cutlass6half_tE19Flash_kernel_traitsILi32ELi64ELi128ELi4ES3_EELi16ELi2ELb0EEEvNS_16Flash_fwd_paramsE:
        /* <DEDUP_REMOVED lines=23> */
[----:B------:R-:W-:Y:S05]  /*0170*/  CALL.REL.NOINC `($__internal_19_$__cuda_sm20_div_s64) ;  /* 0x0000004000d47944 */ /* 0x000fea0003c00000 */
[----:B------:R-:W-:Y:S02]  /*0180*/  MOV R20, R0 ;  /* 0x0000000000147202 */ /* 0x000fe40000000f00 */
[----:B------:R-:W-:Y:S01]  /*0190*/  MOV R21, R23 ;  /* 0x0000001700157202 */ /* 0x000fe20000000f00 */
[----:B------:R-:W-:Y:S06]  /*01a0*/  BRA `(.L_x_3147) ;  /* 0x00000000004c7947 */ /* 0x000fec0003800000 */
.L_x_3146:
        /* <DEDUP_REMOVED lines=19> */
.L_x_3147:
        /* <DEDUP_REMOVED lines=11> */
[----:B------:R-:W-:Y:S05]  /*0390*/  CALL.REL.NOINC `($__internal_19_$__cuda_sm20_div_s64) ;  /* 0x00000040004c7944 */ /* 0x000fea0003c00000 */
[----:B------:R-:W-:Y:S02]  /*03a0*/  MOV R30, R0 ;  /* 0x00000000001e7202 */ /* 0x000fe40000000f00 */
[----:B------:R-:W-:Y:S01]  /*03b0*/  MOV R31, R23 ;  /* 0x00000017001f7202 */ /* 0x000fe20000000f00 */
[----:B------:R-:W-:Y:S05]  /*03c0*/  BRA `(.L_x_3150) ;  /* 0x00000000004c7947 */ /* 0x000fea0003800000 */
.L_x_3149:
        /* <DEDUP_REMOVED lines=19> */
.L_x_3150:
[----:B------:R-:W-:Y:S05]  /*0500*/  BSYNC B0 ;  /* 0x0000000000007941 */ /* 0x000fea0003800000 */
.L_x_3148:
        /* <DEDUP_REMOVED lines=42> */
[----:B------:R-:W-:Y:S01]  /*07b0*/  MOV R22, R0 ;  /* 0x0000000000167202 */ /* 0x000fe20000000f00 */
[----:B------:R-:W-:Y:S05]  /*07c0*/  BRA `(.L_x_3153) ;  /* 0x00000000004c7947 */ /* 0x000fea0003800000 */
.L_x_3152:
        /* <DEDUP_REMOVED lines=19> */
.L_x_3153:
[----:B------:R-:W-:Y:S05]  /*0900*/  BSYNC B0 ;  /* 0x0000000000007941 */ /* 0x000fea0003800000 */
.L_x_3151:
        /* <DEDUP_REMOVED lines=75> */
[----:B------:R-:W-:Y:S05]  /*0dc0*/  BRA `(.L_x_3156) ;  /* 0x00000000004c7947 */ /* 0x000fea0003800000 */
.L_x_3155:
        /* <DEDUP_REMOVED lines=19> */
.L_x_3156:
[----:B------:R-:W-:Y:S05]  /*0f00*/  BSYNC B0 ;  /* 0x0000000000007941 */ /* 0x000fea0003800000 */
.L_x_3154:
        /* <DEDUP_REMOVED lines=42> */
.L_x_3158:
        /* <DEDUP_REMOVED lines=19> */
.L_x_3159:
[----:B------:R-:W-:Y:S05]  /*12e0*/  BSYNC B0 ;  /* 0x0000000000007941 */ /* 0x000fea0003800000 */
.L_x_3157:
        /* <DEDUP_REMOVED lines=68> */
.L_x_3161:
[----:B------:R-:W-:Y:S05]  /*1730*/  BSYNC B0 ;  /* 0x0000000000007941 */ /* 0x000fea0003800000 */
.L_x_3160:
        /* <DEDUP_REMOVED lines=13> */
.L_x_3163:
[----:B------:R-:W-:Y:S05]  /*1810*/  BSYNC B0 ;  /* 0x0000000000007941 */ /* 0x000fea0003800000 */
.L_x_3162:
        /* <DEDUP_REMOVED lines=138> */
[----:B------:R-:W-:Y:S05]  /*20c0*/  CALL.REL.NOINC `($__internal_19_$__cuda_sm20_div_s64) ;  /* 0x0000002400007944 */ /* 0x000fea0003c00000 */
        /* <DEDUP_REMOVED lines=10> */
.L_x_3168:
        /* <DEDUP_REMOVED lines=22> */
.L_x_3169:
[----:B------:R-:W-:Y:S05]  /*22d0*/  BSYNC B0 ;  /* 0x0000000000007941 */ /* 0x000fea0003800000 */
.L_x_3167:
[----:B------:R-:W-:Y:S01]  /*22e0*/  LOP3.LUT R0, R21, R5, RZ, 0xfc, !PT ;  /* 0x0000000515007212 */ /* 0x000fe200078efcff */
[----:B------:R-:W-:Y:S03]  /*22f0*/  BSSY B0, `(.L_x_3170) ;  /* 0x0000028000007945 */ /* 0x000fe60003800000 */
[----:B------:R-:W-:-:S13]  /*2300*/  ISETP.NE.U32.AND P0, PT, R0, RZ, PT ;  /* 0x000000ff0000720c */ /* 0x000fda0003f05070 */
[----:B------:R-:W-:Y:S05]  /*2310*/  @!P0 BRA `(.L_x_3171) ;  /* 0x00000000003c8947 */ /* 0x000fea0003800000 */
[----:B------:R-:W-:Y:S01]  /*2320*/  IMAD.MOV.U32 R24, RZ, RZ, R3 ;  /* 0x000000ffff187224 */ /* 0x000fe200078e0003 */
[----:B------:R-:W-:Y:S02]  /*2330*/  MOV R6, R5 ;  /* 0x0000000500067202 */ /* 0x000fe40000000f00 */
[----:B------:R-:W-:Y:S02]  /*2340*/  MOV R22, 0x2360 ;  /* 0x0000236000167802 */ /* 0x000fe40000000f00 */
[----:B------:R-:W-:Y:S05]  /*2350*/  CALL.REL.NOINC `($__internal_19_$__cuda_sm20_div_s64) ;  /* 0x00000020005c7944 */ /* 0x000fea0003c00000 */
        /* <DEDUP_REMOVED lines=11> */
.L_x_3171:
        /* <DEDUP_REMOVED lines=22> */
.L_x_3172:
[----:B------:R-:W-:Y:S05]  /*2570*/  BSYNC B0 ;  /* 0x0000000000007941 */ /* 0x000fea0003800000 */
.L_x_3170:
        /* <DEDUP_REMOVED lines=12> */
[----:B------:R-:W-:Y:S05]  /*2640*/  CALL.REL.NOINC `($__internal_19_$__cuda_sm20_div_s64) ;  /* 0x0000001c00a07944 */ /* 0x000fea0003c00000 */
        /* <DEDUP_REMOVED lines=8> */
.L_x_3174:
        /* <DEDUP_REMOVED lines=22> */
.L_x_3175:
[----:B------:R-:W-:Y:S05]  /*2830*/  BSYNC B0 ;  /* 0x0000000000007941 */ /* 0x000fea0003800000 */
.L_x_3173:
        /* <DEDUP_REMOVED lines=37> */
[----:B------:R-:W-:Y:S05]  /*2a90*/  CALL.REL.NOINC `($__internal_19_$__cuda_sm20_div_s64) ;  /* 0x00000018008c7944 */ /* 0x000fea0003c00000 */
        /* <DEDUP_REMOVED lines=12> */
.L_x_3177:
        /* <DEDUP_REMOVED lines=23> */
.L_x_3178:
[----:B------:R-:W-:Y:S05]  /*2cd0*/  BSYNC B0 ;  /* 0x0000000000007941 */ /* 0x000fea0003800000 */
.L_x_3176:
        /* <DEDUP_REMOVED lines=19> */
.L_x_3180:
        /* <DEDUP_REMOVED lines=22> */
.L_x_3181:
[----:B------:R-:W-:Y:S05]  /*2f70*/  BSYNC B0 ;  /* 0x0000000000007941 */ /* 0x000fea0003800000 */
.L_x_3179:
        /* <DEDUP_REMOVED lines=21> */
.L_x_3183:
        /* <DEDUP_REMOVED lines=23> */
.L_x_3184:
[----:B------:R-:W-:Y:S05]  /*3240*/  BSYNC B0 ;  /* 0x0000000000007941 */ /* 0x000fea0003800000 */
.L_x_3182:
        /* <DEDUP_REMOVED lines=39> */
.L_x_3186:
        /* <DEDUP_REMOVED lines=23> */
.L_x_3187:
[----:B------:R-:W-:Y:S05]  /*3630*/  BSYNC B0 ;  /* 0x0000000000007941 */ /* 0x000fea0003800000 */
.L_x_3185:
        /* <DEDUP_REMOVED lines=27> */
.L_x_3189:
        /* <DEDUP_REMOVED lines=23> */
.L_x_3190:
[----:B------:R-:W-:Y:S05]  /*3960*/  BSYNC B0 ;  /* 0x0000000000007941 */ /* 0x000fea0003800000 */
.L_x_3188:
        /* <DEDUP_REMOVED lines=21> */
.L_x_3166:
[----:B------:R-:W-:Y:S02]  /*3ac0*/  ULDC.64 UR4, c[0x0][0x2b0] ;  /* 0x0000ac0000047ab9 */ /* 0x000fe40000000a00 */
[----:B------:R-:W-:-:S04]  /*3ad0*/  LEA R2, P0, R32, UR4, 0x2 ;  /* 0x0000000420027c11 */ /* 0x000fc8000f8010ff */
[----:B------:R-:W-:-:S05]  /*3ae0*/  LEA.HI.X R3, R32, UR5, R33, 0x2, P0 ;  /* 0x0000000520037c11 */ /* 0x000fca00080f1421 */
[----:B------:R0:W-:Y:S04]  /*3af0*/  STG.E desc[UR8][R2.64], R27 ;  /* 0x0000001b02007986 */ /* 0x0001e8000c101908 */
.L_x_3165:
[----:B------:R-:W-:Y:S05]  /*3b00*/  BSYNC B1 ;  /* 0x0000000000017941 */ /* 0x000fea0003800000 */
.L_x_3164:
        /* <DEDUP_REMOVED lines=18> */
.L_x_3192:
[----:B------:R-:W-:Y:S05]  /*3c30*/  BSYNC B0 ;  /* 0x0000000000007941 */ /* 0x000fea0003800000 */
.L_x_3191:
        /* <DEDUP_REMOVED lines=34> */
.L_x_3196:
        /* <DEDUP_REMOVED lines=10> */
.L_x_3195:
[----:B------:R-:W-:Y:S05]  /*3f00*/  BSYNC B0 ;  /* 0x0000000000007941 */ /* 0x000fea0003800000 */
.L_x_3194:
        /* <DEDUP_REMOVED lines=8> */
.L_x_3193:
        /* <DEDUP_REMOVED lines=84> */
        .weak           $__internal_19_$__cuda_sm20_div_s64
        .type           $__internal_19_$__cuda_sm20_div_s64,@function
        .size           $__internal_19_$__cuda_sm20_div_s64,(.L_x_5295 - $__internal_19_$__cuda_sm20_div_s64)
$__internal_19_$__cuda_sm20_div_s64:
        /* <DEDUP_REMOVED lines=83> */
[----:B------:R-:W-:Y:S06]  /*4a00*/  RET.REL.NODEC R40 `(_ZN5flash32flash_fwd_splitkv_combine_kernelI23Flash_fwd_kernel_traitsILi32ELi64ELi128ELi4ELb0ELb0EN7cutlass6half_tE19Flash_kernel_traitsILi32ELi64ELi128ELi4ES3_EELi16ELi2ELb0EEEvNS_16Flash_fwd_paramsE) ;  /* 0xffffffb4287c7950 */ /* 0x000fec0003c3ffff */
.L_x_3197:
        /* <DEDUP_REMOVED lines=15> */
.L_x_5295:


//--------------------- .text._ZN5flash32flash_fwd_splitkv_combine_kernelI23Flash_fwd_kernel_traitsILi32ELi64ELi128ELi4ELb0ELb0EN7cutlass6half_tE19Flash_kernel_traitsILi32ELi64ELi128ELi4ES3_EELi16ELi1ELb0EEEvNS_16Flash_fwd_paramsE --------------------------
	.section	.text._ZN5flash32flash_fwd_splitkv_combine_kernelI23Flash_fwd_kernel_traitsILi32ELi64ELi128ELi4ELb0ELb0EN7cutlass6half_tE19Flash_kernel_traitsILi32ELi64ELi128ELi4ES3_EELi16ELi1ELb0EEEvNS_16Flash_fwd_paramsE,"ax",@progbits
	.align	128
        .global         _ZN5flash32flash_fwd_splitkv_combine_kernelI23Flash_fwd_kernel_traitsILi32ELi64ELi128ELi4ELb0ELb0EN7cutlass6half_tE19Flash_kernel_traitsILi32ELi64ELi128ELi4ES3_EELi16ELi1ELb0EEEvNS_16Flash_fwd_paramsE
        .type           _ZN5flash32flash_fwd_splitkv_combine_kernelI23Flash_fwd_kernel_traitsILi32ELi64ELi128ELi4ELb0ELb0EN7cutlass6half_tE19Flash_kernel_traitsILi32ELi64ELi128ELi4ES3_EELi16ELi1ELb0EEEvNS_16Flash_fwd_paramsE,@function
        .size           _ZN5flash32flash_fwd_splitkv_combine_kernelI23Flash_fwd_kernel_traitsILi32ELi64ELi128ELi4ELb0ELb0EN7cutlass6half_tE19Flash_kernel_traitsILi32ELi64ELi128ELi4ES3_EELi16ELi1ELb0EEEvNS_16Flash_fwd_paramsE,(.L_x_5296 - _ZN5flash32flash_fwd_splitkv_combine_kernelI23Flash_fwd_kernel_traitsILi32ELi64ELi128ELi4ELb0ELb0EN7cutlass6half_tE19Flash_kernel_traitsILi32ELi64ELi128ELi4ES3_EELi16ELi1ELb0EEEvNS_16Flash_fwd_paramsE)
        .other          _ZN5flash32flash_fwd_splitkv_combine_kernelI23Flash_fwd_kernel_traitsILi32ELi64ELi128ELi4ELb0ELb0EN7cutlass6half_tE19Flash_kernel_traitsILi32ELi64ELi128ELi4ES3_EELi16ELi1ELb0EEEvNS_16Flash_fwd_paramsE,@"STO_CUDA_ENTRY STV_DEFAULT"
_ZN5flash32flash_fwd_splitkv_combine_kernelI23Flash_fwd_kernel_traitsILi32ELi64ELi128ELi4ELb0ELb0EN7cutlass6half_tE19Flash_kernel_traitsILi32ELi64ELi128ELi4ES3_EELi16ELi1ELb0EEEvNS_16Flash_fwd_paramsE:
.text._ZN5flash32flash_fwd_splitkv_combine_kernelI23Flash_fwd_kernel_traitsILi32ELi64ELi128ELi4ELb0ELb0EN7cutlass6half_tE19Flash_kernel_traitsILi32ELi64ELi128ELi4ES3_EELi16ELi1ELb0EEEvNS_16Flash_fwd_paramsE:
        /* <DEDUP_REMOVED lines=23> */
[----:B------:R-:W-:Y:S05]  /*0170*/  CALL.REL.NOINC `($__internal_20_$__cuda_sm20_div_s64) ;  /* 0x0000004000f87944 */ /* 0x000fea0003c00000 */
[----:B------:R-:W-:Y:S02]  /*0180*/  MOV R8, R0 ;  /* 0x0000000000087202 */ /* 0x000fe40000000f00 */
[----:B------:R-:W-:Y:S01]  /*0190*/  MOV R9, R23 ;  /* 0x0000001700097202 */ /* 0x000fe20000000f00 */
[----:B------:R-:W-:Y:S06]  /*01a0*/  BRA `(.L_x_3199) ;  /* 0x00000000004c7947 */ /* 0x000fec0003800000 */
.L_x_3198:
        /* <DEDUP_REMOVED lines=19> */
.L_x_3199:
        /* <DEDUP_REMOVED lines=13> */
[----:B------:R-:W-:Y:S05]  /*03b0*/  CALL.REL.NOINC `($__internal_20_$__cuda_sm20_div_s64) ;  /* 0x0000004000687944 */ /* 0x000fea0003c00000 */
[----:B------:R-:W-:Y:S02]  /*03c0*/  MOV R10, R0 ;  /* 0x00000000000a7202 */ /* 0x000fe40000000f00 */
[----:B------:R-:W-:Y:S01]  /*03d0*/  MOV R11, R23 ;  /* 0x00000017000b7202 */ /* 0x000fe20000000f00 */
[----:B------:R-:W-:Y:S05]  /*03e0*/  BRA `(.L_x_3202) ;  /* 0x00000000004c7947 */ /* 0x000fea0003800000 */
.L_x_3201:
        /* <DEDUP_REMOVED lines=19> */
.L_x_3202:
[----:B------:R-:W-:Y:S05]  /*0520*/  BSYNC B0 ;  /* 0x0000000000007941 */ /* 0x000fea0003800000 */
.L_x_3200:
        /* <DEDUP_REMOVED lines=44> */
[----:B------:R-:W-:Y:S05]  /*07f0*/  BRA `(.L_x_3205) ;  /* 0x00000000004c7947 */ /* 0x000fea0003800000 */
.L_x_3204:
        /* <DEDUP_REMOVED lines=19> */
.L_x_3205:
[----:B------:R-:W-:Y:S05]  /*0930*/  BSYNC B0 ;  /* 0x0000000000007941 */ /* 0x000fea0003800000 */
.L_x_3203:
        /* <DEDUP_REMOVED lines=78> */
.L_x_3207:
        /* <DEDUP_REMOVED lines=19> */
.L_x_3208:
[----:B------:R-:W-:Y:S05]  /*0f50*/  BSYNC B0 ;  /* 0x0000000000007941 */ /* 0x000fea0003800000 */
.L_x_3206:
        /* <DEDUP_REMOVED lines=43> */
.L_x_3210:
        /* <DEDUP_REMOVED lines=20> */
.L_x_3211:
[----:B------:R-:W-:Y:S05]  /*1350*/  BSYNC B0 ;  /* 0x0000000000007941 */ /* 0x000fea0003800000 */
.L_x_3209:
        /* <DEDUP_REMOVED lines=72> */
.L_x_3213:
[----:B------:R-:W-:Y:S05]  /*17e0*/  BSYNC B0 ;  /* 0x0000000000007941 */ /* 0x000fea0003800000 */
.L_x_3212:
        /* <DEDUP_REMOVED lines=16> */
.L_x_3215:
[----:B------:R-:W-:Y:S05]  /*18f0*/  BSYNC B0 ;  /* 0x0000000000007941 */ /* 0x000fea0003800000 */
.L_x_3214:
        /* <DEDUP_REMOVED lines=141> */
.L_x_3220:
        /* <DEDUP_REMOVED lines=23> */
.L_x_3221:
[----:B------:R-:W-:Y:S05]  /*2340*/  BSYNC B0 ;  /* 0x0000000000007941 */ /* 0x000fea0003800000 */
.L_x_3219:
        /* <DEDUP_REMOVED lines=22> */
.L_x_3223:
        /* <DEDUP_REMOVED lines=22> */
.L_x_3224:
[----:B------:R-:W-:Y:S05]  /*2610*/  BSYNC B0 ;  /* 0x0000000000007941 */ /* 0x000fea0003800000 */
.L_x_3222:
        /* <DEDUP_REMOVED lines=22> */
.L_x_3226:
        /* <DEDUP_REMOVED lines=22> */
.L_x_3227:
[----:B------:R-:W-:Y:S05]  /*28e0*/  BSYNC B0 ;  /* 0x0000000000007941 */ /* 0x000fea0003800000 */
.L_x_3225:
        /* <DEDUP_REMOVED lines=33> */
[----:B------:R-:W-:Y:S05]  /*2b00*/  CALL.REL.NOINC `($__internal_20_$__cuda_sm20_div_s64) ;  /* 0x0000001800947944 */ /* 0x000fea0003c00000 */
        /* <DEDUP_REMOVED lines=11> */
.L_x_3229:
        /* <DEDUP_REMOVED lines=23> */
.L_x_3230:
[----:B------:R-:W-:Y:S05]  /*2d30*/  BSYNC B0 ;  /* 0x0000000000007941 */ /* 0x000fea0003800000 */
.L_x_3228:
        /* <DEDUP_REMOVED lines=20> */
.L_x_3232:
        /* <DEDUP_REMOVED lines=23> */
.L_x_3233:
[----:B------:R-:W-:Y:S05]  /*2ff0*/  BSYNC B0 ;  /* 0x0000000000007941 */ /* 0x000fea0003800000 */
.L_x_3231:
        /* <DEDUP_REMOVED lines=19> */
.L_x_3235:
        /* <DEDUP_REMOVED lines=23> */
.L_x_3236:
[----:B------:R-:W-:Y:S05]  /*32a0*/  BSYNC B0 ;  /* 0x0000000000007941 */ /* 0x000fea0003800000 */
.L_x_3234:
        /* <DEDUP_REMOVED lines=26> */
[----:B------:R-:W-:Y:S05]  /*3450*/  CALL.REL.NOINC `($__internal_20_$__cuda_sm20_div_s64) ;  /* 0x0000001000407944 */ /* 0x000fea0003c00000 */
        /* <DEDUP_REMOVED lines=12> */
.L_x_3238:
        /* <DEDUP_REMOVED lines=23> */
.L_x_3239:
[----:B------:R-:W-:Y:S05]  /*3690*/  BSYNC B0 ;  /* 0x0000000000007941 */ /* 0x000fea0003800000 */
.L_x_3237:
        /* <DEDUP_REMOVED lines=28> */
.L_x_3241:
        /* <DEDUP_REMOVED lines=23> */
.L_x_3242:
[----:B------:R-:W-:Y:S05]  /*39d0*/  BSYNC B0 ;  /* 0x0000000000007941 */ /* 0x000fea0003800000 */
.L_x_3240:
        /* <DEDUP_REMOVED lines=21> */
.L_x_3218:
[----:B------:R-:W-:Y:S02]  /*3b30*/  ULDC.64 UR4, c[0x0][0x2b0] ;  /* 0x0000ac0000047ab9 */ /* 0x000fe40000000a00 */
[----:B------:R-:W-:-:S04]  /*3b40*/  LEA R2, P0, R38, UR4, 0x2 ;  /* 0x0000000426027c11 */ /* 0x000fc8000f8010ff */
[----:B------:R-:W-:-:S05]  /*3b50*/  LEA.HI.X R3, R38, UR5, R39, 0x2, P0 ;  /* 0x0000000526037c11 */ /* 0x000fca00080f1427 */
[----:B------:R0:W-:Y:S04]  /*3b60*/  STG.E desc[UR8][R2.64], R29 ;  /* 0x0000001d02007986 */ /* 0x0001e8000c101908 */
.L_x_3217:
[----:B------:R-:W-:Y:S05]  /*3b70*/  BSYNC B1 ;  /* 0x0000000000017941 */ /* 0x000fea0003800000 */
.L_x_3216:
        /* <DEDUP_REMOVED lines=18> */
.L_x_3244:
[----:B------:R-:W-:Y:S05]  /*3ca0*/  BSYNC B0 ;  /* 0x0000000000007941 */ /* 0x000fea0003800000 */
.L_x_3243:
        /* <DEDUP_REMOVED lines=34> */
.L_x_3248:
        /* <DEDUP_REMOVED lines=12> */
.L_x_3247:
[----:B------:R-:W-:Y:S05]  /*3f90*/  BSYNC B0 ;  /* 0x0000000000007941 */ /* 0x000fea0003800000 */
.L_x_3246:
        /* <DEDUP_REMOVED lines=8> */
.L_x_3245:
        /* <DEDUP_REMOVED lines=84> */
        .weak           $__internal_20_$__cuda_sm20_div_s64
        .type           $__internal_20_$__cuda_sm20_div_s64,@function
        .size           $__internal_20_$__cuda_sm20_div_s64,(.L_x_5296 - $__internal_20_$__cuda_sm20_div_s64)
$__internal_20_$__cuda_sm20_div_s64:
        /* <DEDUP_REMOVED lines=83> */
[----:B------:R-:W-:Y:S06]  /*4a90*/  RET.REL.NODEC R20 `(_ZN5flash32flash_fwd_splitkv_combine_kernelI23Flash_fwd_kernel_traitsILi32ELi64ELi128ELi4ELb0ELb0EN7cutlass6half_tE19Flash_kernel_traitsILi32ELi64ELi128ELi4ES3_EELi16ELi1ELb0EEEvNS_16Flash_fwd_paramsE) ;  /* 0xffffffb414587950 */ /* 0x000fec0003c3ffff */
.L_x_3249:
        /* <DEDUP_REMOVED lines=14> */
.L_x_5296:


//--------------------- .text._ZN5flash32flash_fwd_splitkv_combine_kernelI23Flash_fwd_kernel_traitsILi32ELi64ELi128ELi4ELb0ELb0EN7cutlass6half_tE19Flash_kernel_traitsILi32ELi64ELi128ELi4ES3_EELi16ELi7ELb1EEEvNS_16Flash_fwd_paramsE --------------------------
	.section	.text._ZN5flash32flash_fwd_splitkv_combine_kernelI23Flash_fwd_kernel_traitsILi32ELi64ELi128ELi4ELb0ELb0EN7cutlass6half_tE19Flash_kernel_traitsILi32ELi64ELi128ELi4ES3_EELi16ELi7ELb1EEEvNS_16Flash_fwd_paramsE,"ax",@progbits
	.align	128
        .global         _ZN5flash32flash_fwd_splitkv_combine_kernelI23Flash_fwd_kernel_traitsILi32ELi64ELi128ELi4ELb0ELb0EN7cutlass6half_tE19Flash_kernel_traitsILi32ELi64ELi128ELi4ES3_EELi16ELi7ELb1EEEvNS_16Flash_fwd_paramsE
        .type           _ZN5flash32flash_fwd_splitkv_combine_kernelI23Flash_fwd_kernel_traitsILi32ELi64ELi128ELi4ELb0ELb0EN7cutlass6half_tE19Flash_kernel_traitsILi32ELi64ELi128ELi4ES3_EELi16ELi7ELb1EEEvNS_16Flash_fwd_paramsE,@function
        .size           _ZN5flash32flash_fwd_splitkv_combine_kernelI23Flash_fwd_kernel_traitsILi32ELi64ELi128ELi4ELb0ELb0EN7cutlass6half_tE19Flash_kernel_traitsILi32ELi64ELi128ELi4ES3_EELi16ELi7ELb1EEEvNS_16Flash_fwd_paramsE,(.L_x_5297 - _ZN5flash32flash_fwd_splitkv_combine_kernelI23Flash_fwd_kernel_traitsILi32ELi64ELi128ELi4ELb0ELb0EN7cutlass6half_tE19Flash_kernel_traitsILi32ELi64ELi128ELi4ES3_EELi16ELi7ELb1EEEvNS_16Flash_fwd_paramsE)
        .other          _ZN5flash32flash_fwd_splitkv_combine_kernelI23Flash_fwd_kernel_traitsILi32ELi64ELi128ELi4ELb0ELb0EN7cutlass6half_tE19Flash_kernel_traitsILi32ELi64ELi128ELi4ES3_EELi16ELi7ELb1EEEvNS_16Flash_fwd_paramsE,@"STO_CUDA_ENTRY STV_DEFAULT"
_ZN5flash32flash_fwd_splitkv_combine_kernelI23Flash_fwd_kernel_traitsILi32ELi64ELi128ELi4ELb0ELb0EN7cutlass6half_tE19Flash_kernel_traitsILi32ELi64ELi128ELi4ES3_EELi16ELi7ELb1EEEvNS_16Flash_fwd_paramsE:
.text._ZN5flash32flash_fwd_splitkv_combine_kernelI23Flash_fwd_kernel_traitsILi32ELi64ELi128ELi4ELb0ELb0EN7cutlass6half_tE19Flash_kernel_traitsILi32ELi64ELi128ELi4ES3_EELi16ELi7ELb1EEEvNS_16Flash_fwd_paramsE:
        /* <DEDUP_REMOVED lines=23> */
[----:B------:R-:W-:Y:S05]  /*0170*/  CALL.REL.NOINC `($__internal_21_$__cuda_sm20_div_s64) ;  /* 0x00000060005c7944 */ /* 0x000fea0003c00000 */
[----:B------:R-:W-:Y:S02]  /*0180*/  MOV R8, R0 ;  /* 0x0000000000087202 */ /* 0x000fe40000000f00 */
[----:B------:R-:W-:Y:S01]  /*0190*/  MOV R9, R25 ;  /* 0x0000001900097202 */ /* 0x000fe20000000f00 */
[----:B------:R-:W-:Y:S06]  /*01a0*/  BRA `(.L_x_3251) ;  /* 0x00000000004c7947 */ /* 0x000fec0003800000 */
.L_x_3250:
        /* <DEDUP_REMOVED lines=19> */
.L_x_3251:
        /* <DEDUP_REMOVED lines=17> */
[----:B------:R-:W-:Y:S05]  /*03f0*/  BRA `(.L_x_3254) ;  /* 0x0000000000507947 */ /* 0x000fea0003800000 */
.L_x_3253:
        /* <DEDUP_REMOVED lines=20> */
.L_x_3254:
[----:B------:R-:W-:Y:S05]  /*0540*/  BSYNC B0 ;  /* 0x0000000000007941 */ /* 0x000fea0003800000 */
.L_x_3252:
        /* <DEDUP_REMOVED lines=57> */
.L_x_3256:
        /* <DEDUP_REMOVED lines=19> */
.L_x_3257:
[----:B------:R-:W-:Y:S05]  /*0a10*/  BSYNC B0 ;  /* 0x0000000000007941 */ /* 0x000fea0003800000 */
.L_x_3255:
        /* <DEDUP_REMOVED lines=105> */
.L_x_3259:
        /* <DEDUP_REMOVED lines=20> */
.L_x_3260:
[----:B------:R-:W-:Y:S05]  /*11f0*/  BSYNC B0 ;  /* 0x0000000000007941 */ /* 0x000fea0003800000 */
.L_x_3258:
        /* <DEDUP_REMOVED lines=309> */
.L_x_3262:
        /* <DEDUP_REMOVED lines=19> */
.L_x_3263:
[----:B------:R-:W-:Y:S05]  /*2680*/  BSYNC B0 ;  /* 0x0000000000007941 */ /* 0x000fea0003800000 */
.L_x_3261:
        /* <DEDUP_REMOVED lines=257> */
.L_x_3268:
        /* <DEDUP_REMOVED lines=22> */
.L_x_3269:
[----:B------:R-:W-:Y:S05]  /*3800*/  BSYNC B0 ;  /* 0x0000000000007941 */ /* 0x000fea0003800000 */
.L_x_3267:
        /* <DEDUP_REMOVED lines=8> */
[----:B------:R-:W-:Y:S05]  /*3890*/  CALL.REL.NOINC `($__internal_21_$__cuda_sm20_div_s64) ;  /* 0x0000002800947944 */ /* 0x000fea0003c00000 */
        /* <DEDUP_REMOVED lines=11> */
.L_x_3271:
        /* <DEDUP_REMOVED lines=22> */
.L_x_3272:
[----:B------:R-:W-:Y:S05]  /*3ab0*/  BSYNC B0 ;  /* 0x0000000000007941 */ /* 0x000fea0003800000 */
.L_x_3270:
        /* <DEDUP_REMOVED lines=11> */
[----:B------:R-:W-:Y:S05]  /*3b70*/  CALL.REL.NOINC `($__internal_21_$__cuda_sm20_div_s64) ;  /* 0x0000002400dc7944 */ /* 0x000fea0003c00000 */
        /* <DEDUP_REMOVED lines=12> */
.L_x_3274:
        /* <DEDUP_REMOVED lines=22> */
.L_x_3275:
[----:B------:R-:W-:Y:S05]  /*3da0*/  BSYNC B0 ;  /* 0x0000000000007941 */ /* 0x000fea0003800000 */
.L_x_3273:
        /* <DEDUP_REMOVED lines=52> */
.L_x_3277:
        /* <DEDUP_REMOVED lines=23> */
.L_x_3278:
[----:B------:R-:W-:Y:S05]  /*4260*/  BSYNC B0 ;  /* 0x0000000000007941 */ /* 0x000fea0003800000 */
.L_x_3276:
        /* <DEDUP_REMOVED lines=20> */
.L_x_3280:
        /* <DEDUP_REMOVED lines=22> */
.L_x_3281:
[----:B------:R-:W-:Y:S05]  /*4510*/  BSYNC B0 ;  /* 0x0000000000007941 */ /* 0x000fea0003800000 */
.L_x_3279:
        /* <DEDUP_REMOVED lines=22> */
.L_x_3283:
        /* <DEDUP_REMOVED lines=23> */
.L_x_3284:
[----:B------:R-:W-:Y:S05]  /*47f0*/  BSYNC B0 ;  /* 0x0000000000007941 */ /* 0x000fea0003800000 */
.L_x_3282:
        /* <DEDUP_REMOVED lines=39> */
.L_x_3286:
        /* <DEDUP_REMOVED lines=23> */
.L_x_3287:
[----:B------:R-:W-:Y:S05]  /*4be0*/  BSYNC B0 ;  /* 0x0000000000007941 */ /* 0x000fea0003800000 */
.L_x_3285:
        /* <DEDUP_REMOVED lines=31> */
.L_x_3289:
        /* <DEDUP_REMOVED lines=23> */
.L_x_3290:
[----:B------:R-:W-:Y:S05]  /*4f50*/  BSYNC B0 ;  /* 0x0000000000007941 */ /* 0x000fea0003800000 */
.L_x_3288:
        /* <DEDUP_REMOVED lines=21> */
.L_x_3266:
[----:B------:R-:W-:Y:S02]  /*50b0*/  ULDC.64 UR4, c[0x0][0x2b0] ;  /* 0x0000ac0000047ab9 */ /* 0x000fe40000000a00 */
[----:B------:R-:W-:-:S04]  /*50c0*/  LEA R2, P0, R52, UR4, 0x2 ;  /* 0x0000000434027c11 */ /* 0x000fc8000f8010ff */
[----:B------:R-:W-:-:S05]  /*50d0*/  LEA.HI.X R3, R52, UR5, R53, 0x2, P0 ;  /* 0x0000000534037c11 */ /* 0x000fca00080f1435 */
[----:B------:R0:W-:Y:S04]  /*50e0*/  STG.E desc[UR8][R2.64], R29 ;  /* 0x0000001d02007986 */ /* 0x0001e8000c101908 */
.L_x_3265:
[----:B------:R-:W-:Y:S05]  /*50f0*/  BSYNC B1 ;  /* 0x0000000000017941 */ /* 0x000fea0003800000 */
.L_x_3264:
        /* <DEDUP_REMOVED lines=131> */
.L_x_3293:
        /* <DEDUP_REMOVED lines=37> */
.L_x_3292:
        /* <DEDUP_REMOVED lines=25> */
.L_x_3294:
[----:B------:R-:W-:-:S13]  /*5d10*/  ISETP.GT.OR P4, PT, R13, UR5, P4 ;  /* 0x000000050d007c0c */ /* 0x000fda000a784670 */
[----:B------:R-:W-:Y:S05]  /*5d20*/  @!P4 BRA `(.L_x_3291) ;  /* 0x000000000028c947 */ /* 0x000fea0003800000 */
[----:B------:R-:W0:Y:S01]  /*5d30*/  LDS R6, [R6] ;  /* 0x0000000006067984 */ /* 0x000e220000000800 */
[----:B------:R-:W-:Y:S01]  /*5d40*/  ISETP.GE.AND P0, PT, R7, R14, PT ;  /* 0x0000000e0700720c */ /* 0x000fe20003f06270 */
[----:B------:R-:W-:-:S12]  /*5d50*/  BSSY B0, `(.L_x_3295) ;  /* 0x0000003000007945 */ /* 0x000fd80003800000 */
[----:B------:R-:W-:Y:S05]  /*5d60*/  @P0 BRA `(.L_x_3296) ;  /* 0x0000000000040947 */ /* 0x000fea0003800000 */
[----:B------:R1:W5:Y:S02]  /*5d70*/  LDG.E.128 R8, desc[UR8][R20.64] ;  /* 0x0000000814087981 */ /* 0x000364000c1e1d00 */
.L_x_3296:
[----:B------:R-:W-:Y:S05]  /*5d80*/  BSYNC B0 ;  /* 0x0000000000007941 */ /* 0x000fea0003800000 */
.L_x_3295:
[C---:B0----5:R-:W-:Y:S01]  /*5d90*/  FFMA.FTZ R4, R6.reuse, R8, R4 ;  /* 0x0000000806047223 */ /* 0x061fe20000010004 */
[C---:B------:R-:W-:Y:S01]  /*5da0*/  FFMA.FTZ R3, R6.reuse, R9, R3 ;  /* 0x0000000906037223 */ /* 0x040fe20000010003 */
[C---:B------:R-:W-:Y:S01]  /*5db0*/  FFMA.FTZ R2, R6.reuse, R10, R2 ;  /* 0x0000000a06027223 */ /* 0x040fe20000010002 */
[----:B------:R-:W-:Y:S01]  /*5dc0*/  FFMA.FTZ R0, R6, R11, R0 ;  /* 0x0000000b06007223 */ /* 0x000fe20000010000 */
.L_x_3291:
        /* <DEDUP_REMOVED lines=82> */
        .weak           $__internal_21_$__cuda_sm20_div_s64
        .type           $__internal_21_$__cuda_sm20_div_s64,@function
        .size           $__internal_21_$__cuda_sm20_div_s64,(.L_x_5297 - $__internal_21_$__cuda_sm20_div_s64)
$__internal_21_$__cuda_sm20_div_s64:
        /* <DEDUP_REMOVED lines=83> */
[----:B------:R-:W-:Y:S06]  /*6820*/  RET.REL.NODEC R22 `(_ZN5flash32flash_fwd_splitkv_combine_kernelI23Flash_fwd_kernel_traitsILi32ELi64ELi128ELi4ELb0ELb0EN7cutlass6half_tE19Flash_kernel_traitsILi32ELi64ELi128ELi4ES3_EELi16ELi7ELb1EEEvNS_16Flash_fwd_paramsE) ;  /* 0xffffff9416f47950 */ /* 0x000fec0003c3ffff */
.L_x_3297:
        /* <DEDUP_REMOVED lines=13> */
.L_x_5297:


//--------------------- .text._ZN5flash32flash_fwd_splitkv_combine_kernelI23Flash_fwd_kernel_traitsILi32ELi64ELi128ELi4ELb0ELb0EN7cutlass6half_tE19Flash_kernel_traitsILi32ELi64ELi128ELi4ES3_EELi16ELi6ELb1EEEvNS_16Flash_fwd_paramsE --------------------------
	.section	.text._ZN5flash32flash_fwd_splitkv_combine_kernelI23Flash_fwd_kernel_traitsILi32ELi64ELi128ELi4ELb0ELb0EN7cutlass6half_tE19Flash_kernel_traitsILi32ELi64ELi128ELi4ES3_EELi16ELi6ELb1EEEvNS_16Flash_fwd_paramsE,"ax",@progbits
	.align	128
        .global         _ZN5flash32flash_fwd_splitkv_combine_kernelI23Flash_fwd_kernel_traitsILi32ELi64ELi128ELi4ELb0ELb0EN7cutlass6half_tE19Flash_kernel_traitsILi32ELi64ELi128ELi4ES3_EELi16ELi6ELb1EEEvNS_16Flash_fwd_paramsE
        .type           _ZN5flash32flash_fwd_splitkv_combine_kernelI23Flash_fwd_kernel_traitsILi32ELi64ELi128ELi4ELb0ELb0EN7cutlass6half_tE19Flash_kernel_traitsILi32ELi64ELi128ELi4ES3_EELi16ELi6ELb1EEEvNS_16Flash_fwd_paramsE,@function
        .size           _ZN5flash32flash_fwd_splitkv_combine_kernelI23Flash_fwd_kernel_traitsILi32ELi64ELi128ELi4ELb0ELb0EN7cutlass6half_tE19Flash_kernel_traitsILi32ELi64ELi128ELi4ES3_EELi16ELi6ELb1EEEvNS_16Flash_fwd_paramsE,(.L_x_5298 - _ZN5flash32flash_fwd_splitkv_combine_kernelI23Flash_fwd_kernel_traitsILi32ELi64ELi128ELi4ELb0ELb0EN7cutlass6half_tE19Flash_kernel_traitsILi32ELi64ELi128ELi4ES3_EELi16ELi6ELb1EEEvNS_16Flash_fwd_paramsE)
        .other          _ZN5flash32flash_fwd_splitkv_combine_kernelI23Flash_fwd_kernel_traitsILi32ELi64ELi128ELi4ELb0ELb0EN7cutlass6half_tE19Flash_kernel_traitsILi32ELi64ELi128ELi4ES3_EELi16ELi6ELb1EEEvNS_16Flash_fwd_paramsE,@"STO_CUDA_ENTRY STV_DEFAULT"
_ZN5flash32flash_fwd_splitkv_combine_kernelI23Flash_fwd_kernel_traitsILi32ELi64ELi128ELi4ELb0ELb0EN7cutlass6half_tE19Flash_kernel_traitsILi32ELi64ELi128ELi4ES3_EELi16ELi6ELb1EEEvNS_16Flash_fwd_paramsE:
.text._ZN5flash32flash_fwd_splitkv_combine_kernelI23Flash_fwd_kernel_traitsILi32ELi64ELi128ELi4ELb0ELb0EN7cutlass6half_tE19Flash_kernel_traitsILi32ELi64ELi128ELi4ES3_EELi16ELi6ELb1EEEvNS_16Flash_fwd_paramsE:
        /* <DEDUP_REMOVED lines=23> */
[----:B------:R-:W-:Y:S05]  /*0170*/  CALL.REL.NOINC `($__internal_22_$__cuda_sm20_div_s64) ;  /* 0x0000005000bc7944 */ /* 0x000fea0003c00000 */
[----:B------:R-:W-:Y:S02]  /*0180*/  MOV R8, R0 ;  /* 0x0000000000087202 */ /* 0x000fe40000000f00 */
[----:B------:R-:W-:Y:S01]  /*0190*/  MOV R9, R25 ;  /* 0x0000001900097202 */ /* 0x000fe20000000f00 */
[----:B------:R-:W-:Y:S06]  /*01a0*/  BRA `(.L_x_3299) ;  /* 0x00000000004c7947 */ /* 0x000fec0003800000 */
.L_x_3298:
        /* <DEDUP_REMOVED lines=19> */
.L_x_3299:
        /* <DEDUP_REMOVED lines=17> */
[----:B------:R-:W-:Y:S05]  /*03f0*/  BRA `(.L_x_3302) ;  /* 0x0000000000507947 */ /* 0x000fea0003800000 */
.L_x_3301:
        /* <DEDUP_REMOVED lines=20> */
.L_x_3302:
[----:B------:R-:W-:Y:S05]  /*0540*/  BSYNC B0 ;  /* 0x0000000000007941 */ /* 0x000fea0003800000 */
.L_x_3300:
        /* <DEDUP_REMOVED lines=57> */
.L_x_3304:
        /* <DEDUP_REMOVED lines=19> */
.L_x_3305:
[----:B------:R-:W-:Y:S05]  /*0a10*/  BSYNC B0 ;  /* 0x0000000000007941 */ /* 0x000fea0003800000 */
.L_x_3303:
        /* <DEDUP_REMOVED lines=105> */
.L_x_3307:
        /* <DEDUP_REMOVED lines=20> */
.L_x_3308:
[----:B------:R-:W-:Y:S05]  /*11f0*/  BSYNC B0 ;  /* 0x0000000000007941 */ /* 0x000fea0003800000 */
.L_x_3306:
        /* <DEDUP_REMOVED lines=181> */
.L_x_3310:
        /* <DEDUP_REMOVED lines=19> */
.L_x_3311:
[----:B------:R-:W-:Y:S05]  /*1e80*/  BSYNC B0 ;  /* 0x0000000000007941 */ /* 0x000fea0003800000 */
.L_x_3309:
        /* <DEDUP_REMOVED lines=201> */
.L_x_3316:
        /* <DEDUP_REMOVED lines=22> */
.L_x_3317:
[----:B------:R-:W-:Y:S05]  /*2c80*/  BSYNC B0 ;  /* 0x0000000000007941 */ /* 0x000fea0003800000 */
.L_x_3315:
        /* <DEDUP_REMOVED lines=8> */
[----:B------:R-:W-:Y:S05]  /*2d10*/  CALL.REL.NOINC `($__internal_22_$__cuda_sm20_div_s64) ;  /* 0x0000002400d47944 */ /* 0x000fea0003c00000 */
        /* <DEDUP_REMOVED lines=11> */
.L_x_3319:
        /* <DEDUP_REMOVED lines=22> */
.L_x_3320:
[----:B------:R-:W-:Y:S05]  /*2f30*/  BSYNC B0 ;  /* 0x0000000000007941 */ /* 0x000fea0003800000 */
.L_x_3318:
        /* <DEDUP_REMOVED lines=11> */
[----:B------:R-:W-:Y:S05]  /*2ff0*/  CALL.REL.NOINC `($__internal_22_$__cuda_sm20_div_s64) ;  /* 0x00000024001c7944 */ /* 0x000fea0003c00000 */
        /* <DEDUP_REMOVED lines=12> */
.L_x_3322:
        /* <DEDUP_REMOVED lines=22> */
.L_x_3323:
[----:B------:R-:W-:Y:S05]  /*3220*/  BSYNC B0 ;  /* 0x0000000000007941 */ /* 0x000fea0003800000 */
.L_x_3321:
        /* <DEDUP_REMOVED lines=52> */
.L_x_3325:
        /* <DEDUP_REMOVED lines=23> */
.L_x_3326:
[----:B------:R-:W-:Y:S05]  /*36e0*/  BSYNC B0 ;  /* 0x0000000000007941 */ /* 0x000fea0003800000 */
.L_x_3324:
        /* <DEDUP_REMOVED lines=20> */
.L_x_3328:
        /* <DEDUP_REMOVED lines=22> */
.L_x_3329:
[----:B------:R-:W-:Y:S05]  /*3990*/  BSYNC B0 ;  /* 0x0000000000007941 */ /* 0x000fea0003800000 */
.L_x_3327:
        /* <DEDUP_REMOVED lines=22> */
.L_x_3331:
        /* <DEDUP_REMOVED lines=23> */
.L_x_3332:
[----:B------:R-:W-:Y:S05]  /*3c70*/  BSYNC B0 ;  /* 0x0000000000007941 */ /* 0x000fea0003800000 */
.L_x_3330:
        /* <DEDUP_REMOVED lines=39> */
.L_x_3334:
        /* <DEDUP_REMOVED lines=23> */
.L_x_3335:
[----:B------:R-:W-:Y:S05]  /*4060*/  BSYNC B0 ;  /* 0x0000000000007941 */ /* 0x000fea0003800000 */
.L_x_3333:
        /* <DEDUP_REMOVED lines=31> */
.L_x_3337:
        /* <DEDUP_REMOVED lines=23> */
.L_x_3338:
[----:B------:R-:W-:Y:S05]  /*43d0*/  BSYNC B0 ;  /* 0x0000000000007941 */ /* 0x000fea0003800000 */
.L_x_3336:
        /* <DEDUP_REMOVED lines=21> */
.L_x_3314:
[----:B------:R-:W-:Y:S02]  /*4530*/  ULDC.64 UR4, c[0x0][0x2b0] ;  /* 0x0000ac0000047ab9 */ /* 0x000fe40000000a00 */
[----:B------:R-:W-:-:S04]  /*4540*/  LEA R2, P0, R44, UR4, 0x2 ;  /* 0x000000042c027c11 */ /* 0x000fc8000f8010ff */
[----:B------:R-:W-:-:S05]  /*4550*/  LEA.HI.X R3, R44, UR5, R45, 0x2, P0 ;  /* 0x000000052c037c11 */ /* 0x000fca00080f142d */
[----:B------:R0:W-:Y:S04]  /*4560*/  STG.E desc[UR8][R2.64], R29 ;  /* 0x0000001d02007986 */ /* 0x0001e8000c101908 */
.L_x_3313:
[----:B------:R-:W-:Y:S05]  /*4570*/  BSYNC B1 ;  /* 0x0000000000017941 */ /* 0x000fea0003800000 */
.L_x_3312:
        /* <DEDUP_REMOVED lines=83> */
.L_x_3341:
        /* <DEDUP_REMOVED lines=37> */
.L_x_3340:
        /* <DEDUP_REMOVED lines=25> */
.L_x_3342:
[----:B------:R-:W-:-:S13]  /*4e90*/  ISETP.GT.OR P4, PT, R13, UR5, P4 ;  /* 0x000000050d007c0c */ /* 0x000fda000a784670 */
[----:B------:R-:W-:Y:S05]  /*4ea0*/  @!P4 BRA `(.L_x_3339) ;  /* 0x000000000028c947 */ /* 0x000fea0003800000 */
[----:B------:R-:W0:Y:S01]  /*4eb0*/  LDS R6, [R6] ;  /* 0x0000000006067984 */ /* 0x000e220000000800 */
[----:B------:R-:W-:Y:S01]  /*4ec0*/  ISETP.GE.AND P0, PT, R7, R15, PT ;  /* 0x0000000f0700720c */ /* 0x000fe20003f06270 */
[----:B------:R-:W-:-:S12]  /*4ed0*/  BSSY B0, `(.L_x_3343) ;  /* 0x0000003000007945 */ /* 0x000fd80003800000 */
[----:B------:R-:W-:Y:S05]  /*4ee0*/  @P0 BRA `(.L_x_3344) ;  /* 0x0000000000040947 */ /* 0x000fea0003800000 */
[----:B------:R1:W5:Y:S02]  /*4ef0*/  LDG.E.128 R8, desc[UR8][R20.64] ;  /* 0x0000000814087981 */ /* 0x000364000c1e1d00 */
.L_x_3344:
[----:B------:R-:W-:Y:S05]  /*4f00*/  BSYNC B0 ;  /* 0x0000000000007941 */ /* 0x000fea0003800000 */
.L_x_3343:
[C---:B0----5:R-:W-:Y:S01]  /*4f10*/  FFMA.FTZ R4, R6.reuse, R8, R4 ;  /* 0x0000000806047223 */ /* 0x061fe20000010004 */
[C---:B------:R-:W-:Y:S01]  /*4f20*/  FFMA.FTZ R3, R6.reuse, R9, R3 ;  /* 0x0000000906037223 */ /* 0x040fe20000010003 */
[C---:B------:R-:W-:Y:S01]  /*4f30*/  FFMA.FTZ R2, R6.reuse, R10, R2 ;  /* 0x0000000a06027223 */ /* 0x040fe20000010002 */
[----:B------:R-:W-:Y:S01]  /*4f40*/  FFMA.FTZ R0, R6, R11, R0 ;  /* 0x0000000b06007223 */ /* 0x000fe20000010000 */
.L_x_3339:
        /* <DEDUP_REMOVED lines=82> */
        .weak           $__internal_22_$__cuda_sm20_div_s64
        .type           $__internal_22_$__cuda_sm20_div_s64,@function
        .size           $__internal_22_$__cuda_sm20_div_s64,(.L_x_5298 - $__internal_22_$__cuda_sm20_div_s64)
$__internal_22_$__cuda_sm20_div_s64:
        /* <DEDUP_REMOVED lines=83> */
[----:B------:R-:W-:Y:S06]  /*59a0*/  RET.REL.NODEC R22 `(_ZN5flash32flash_fwd_splitkv_combine_kernelI23Flash_fwd_kernel_traitsILi32ELi64ELi128ELi4ELb0ELb0EN7cutlass6half_tE19Flash_kernel_traitsILi32ELi64ELi128ELi4ES3_EELi16ELi6ELb1EEEvNS_16Flash_fwd_paramsE) ;  /* 0xffffffa416947950 */ /* 0x000fec0003c3ffff */
.L_x_3345:
        /* <DEDUP_REMOVED lines=13> */
.L_x_5298:


//--------------------- .text._ZN5flash32flash_fwd_splitkv_combine_kernelI23Flash_fwd_kernel_traitsILi32ELi64ELi128ELi4ELb0ELb0EN7cutlass6half_tE19Flash_kernel_traitsILi32ELi64ELi128ELi4ES3_EELi16ELi5ELb1EEEvNS_16Flash_fwd_paramsE --------------------------
	.section	.text._ZN5flash32flash_fwd_splitkv_combine_kernelI23Flash_fwd_kernel_traitsILi32ELi64ELi128ELi4ELb0ELb0EN7cutlass6half_tE19Flash_kernel_traitsILi32ELi64ELi128ELi4ES3_EELi16ELi5ELb1EEEvNS_16Flash_fwd_paramsE,"ax",@progbits
	.align	128
        .global         _ZN5flash32flash_fwd_splitkv_combine_kernelI23Flash_fwd_kernel_traitsILi32ELi64ELi128ELi4ELb0ELb0EN7cutlass6half_tE19Flash_kernel_traitsILi32ELi64ELi128ELi4ES3_EELi16ELi5ELb1EEEvNS_16Flash_fwd_paramsE
        .type           _ZN5flash32flash_fwd_splitkv_combine_kernelI23Flash_fwd_kernel_traitsILi32ELi64ELi128ELi4ELb0ELb0EN7cutlass6half_tE19Flash_kernel_traitsILi32ELi64ELi128ELi4ES3_EELi16ELi5ELb1EEEvNS_16Flash_fwd_paramsE,@function
        .size           _ZN5flash32flash_fwd_splitkv_combine_kernelI23Flash_fwd_kernel_traitsILi32ELi64ELi128ELi4ELb0ELb0EN7cutlass6half_tE19Flash_kernel_traitsILi32ELi64ELi128ELi4ES3_EELi16ELi5ELb1EEEvNS_16Flash_fwd_paramsE,(.L_x_5299 - _ZN5flash32flash_fwd_splitkv_combine_kernelI23Flash_fwd_kernel_traitsILi32ELi64ELi128ELi4ELb0ELb0EN7cutlass6half_tE19Flash_kernel_traitsILi32ELi64ELi128ELi4ES3_EELi16ELi5ELb1EEEvNS_16Flash_fwd_paramsE)
        .other          _ZN5flash32flash_fwd_splitkv_combine_kernelI23Flash_fwd_kernel_traitsILi32ELi64ELi128ELi4ELb0ELb0EN7cutlass6half_tE19Flash_kernel_traitsILi32ELi64ELi128ELi4ES3_EELi16ELi5ELb1EEEvNS_16Flash_fwd_paramsE,@"STO_CUDA_ENTRY STV_DEFAULT"
_ZN5flash32flash_fwd_splitkv_combine_kernelI23Flash_fwd_kernel_traitsILi32ELi64ELi128ELi4ELb0ELb0EN7cutlass6half_tE19Flash_kernel_traitsILi32ELi64ELi128ELi4ES3_EELi16ELi5ELb1EEEvNS_16Flash_fwd_paramsE:
.text._ZN5flash32flash_fwd_splitkv_combine_kernelI23Flash_fwd_kernel_traitsILi32ELi64ELi128ELi4ELb0ELb0EN7cutlass6half_tE19Flash_kernel_traitsILi32ELi64ELi128ELi4ES3_EELi16ELi5ELb1EEEvNS_16Flash_fwd_paramsE:
        /* <DEDUP_REMOVED lines=23> */
[----:B------:R-:W-:Y:S05]  /*0170*/  CALL.REL.NOINC `($__internal_23_$__cuda_sm20_div_s64) ;  /* 0x0000004800a87944 */ /* 0x000fea0003c00000 */
[----:B------:R-:W-:Y:S05]  /*0180*/  BRA `(.L_x_3347) ;  /* 0x00000000004c7947 */ /* 0x000fea0003800000 */
.L_x_3346:
        /* <DEDUP_REMOVED lines=19> */
.L_x_3347:
        /* <DEDUP_REMOVED lines=12> */
[----:B------:R-:W-:Y:S05]  /*0380*/  CALL.REL.NOINC `($__internal_23_$__cuda_sm20_div_s64) ;  /* 0x0000004800247944 */ /* 0x000fea0003c00000 */
[----:B------:R-:W-:Y:S02]  /*0390*/  MOV R6, R20 ;  /* 0x0000001400067202 */ /* 0x000fe40000000f00 */
[----:B------:R-:W-:Y:S01]  /*03a0*/  MOV R7, R21 ;  /* 0x0000001500077202 */ /* 0x000fe20000000f00 */
[----:B------:R-:W-:Y:S05]  /*03b0*/  BRA `(.L_x_3350) ;  /* 0x00000000004c7947 */ /* 0x000fea0003800000 */
.L_x_3349:
        /* <DEDUP_REMOVED lines=19> */
.L_x_3350:
[----:B------:R-:W-:Y:S05]  /*04f0*/  BSYNC B0 ;  /* 0x0000000000007941 */ /* 0x000fea0003800000 */
.L_x_3348:
        /* <DEDUP_REMOVED lines=53> */
[----:B------:R-:W-:Y:S02]  /*0850*/  MOV R32, R20 ;  /* 0x0000001400207202 */ /* 0x000fe40000000f00 */
[----:B------:R-:W-:Y:S01]  /*0860*/  MOV R33, R21 ;  /* 0x0000001500217202 */ /* 0x000fe20000000f00 */
[----:B------:R-:W-:Y:S05]  /*0870*/  BRA `(.L_x_3353) ;  /* 0x00000000004c7947 */ /* 0x000fea0003800000 */
.L_x_3352:
        /* <DEDUP_REMOVED lines=19> */
.L_x_3353:
[----:B------:R-:W-:Y:S05]  /*09b0*/  BSYNC B0 ;  /* 0x0000000000007941 */ /* 0x000fea0003800000 */
.L_x_3351:
        /* <DEDUP_REMOVED lines=105> */
.L_x_3355:
        /* <DEDUP_REMOVED lines=19> */
.L_x_3356:
[----:B------:R-:W-:Y:S05]  /*1180*/  BSYNC B0 ;  /* 0x0000000000007941 */ /* 0x000fea0003800000 */
.L_x_3354:
        /* <DEDUP_REMOVED lines=113> */
[----:B------:R-:W-:Y:S05]  /*18a0*/  CALL.REL.NOINC `($__internal_23_$__cuda_sm20_div_s64) ;  /* 0x0000003000dc7944 */ /* 0x000fea0003c00000 */
[----:B------:R-:W-:Y:S02]  /*18b0*/  MOV R40, R20 ;  /* 0x0000001400287202 */ /* 0x000fe40000000f00 */
[----:B------:R-:W-:Y:S01]  /*18c0*/  MOV R41, R21 ;  /* 0x0000001500297202 */ /* 0x000fe20000000f00 */
[----:B------:R-:W-:Y:S05]  /*18d0*/  BRA `(.L_x_3359) ;  /* 0x00000000004c7947 */ /* 0x000fea0003800000 */
.L_x_3358:
        /* <DEDUP_REMOVED lines=19> */
.L_x_3359:
[----:B------:R-:W-:Y:S05]  /*1a10*/  BSYNC B0 ;  /* 0x0000000000007941 */ /* 0x000fea0003800000 */
.L_x_3357:
        /* <DEDUP_REMOVED lines=163> */
[----:B------:R-:W-:Y:S05]  /*2450*/  CALL.REL.NOINC `($__internal_23_$__cuda_sm20_div_s64) ;  /* 0x0000002400f07944 */ /* 0x000fea0003c00000 */
        /* <DEDUP_REMOVED lines=9> */
.L_x_3364:
        /* <DEDUP_REMOVED lines=22> */
.L_x_3365:
[----:B------:R-:W-:Y:S05]  /*2650*/  BSYNC B0 ;  /* 0x0000000000007941 */ /* 0x000fea0003800000 */
.L_x_3363:
        /* <DEDUP_REMOVED lines=19> */
.L_x_3367:
        /* <DEDUP_REMOVED lines=22> */
.L_x_3368:
[----:B------:R-:W-:Y:S05]  /*28f0*/  BSYNC B0 ;  /* 0x0000000000007941 */ /* 0x000fea0003800000 */
.L_x_3366:
        /* <DEDUP_REMOVED lines=11> */
[----:B------:R-:W-:Y:S05]  /*29b0*/  CALL.REL.NOINC `($__internal_23_$__cuda_sm20_div_s64) ;  /* 0x0000002000987944 */ /* 0x000fea0003c00000 */
[----:B------:R-:W-:-:S04]  /*29c0*/  IADD3 R19, P0, RZ, -R20, RZ ;  /* 0x80000014ff137210 */ /* 0x000fc80007f1e0ff */
[----:B------:R-:W-:Y:S01]  /*29d0*/  IADD3.X R18, RZ, ~R21, RZ, P0, !PT ;  /* 0x80000015ff127210 */ /* 0x000fe200007fe4ff */
[----:B------:R-:W-:-:S04]  /*29e0*/  IMAD.WIDE.U32 R42, R5, R19, R42 ;  /* 0x00000013052a7225 */ /* 0x000fc800078e002a */
[----:B------:R-:W-:-:S04]  /*29f0*/  IMAD R18, R18, R5, RZ ;  /* 0x0000000512127224 */ /* 0x000fc800078e02ff */
[----:B------:R-:W-:-:S05]  /*2a00*/  IMAD R4, R4, R19, R18 ;  /* 0x0000001304047224 */ /* 0x000fca00078e0212 */
[----:B------:R-:W-:Y:S01]  /*2a10*/  IADD3 R4, R43, R4, RZ ;  /* 0x000000042b047210 */ /* 0x000fe20007ffe0ff */
[----:B------:R-:W-:Y:S05]  /*2a20*/  BRA `(.L_x_3371) ;  /* 0x0000000000587947 */ /* 0x000fea0003800000 */
.L_x_3370:
        /* <DEDUP_REMOVED lines=22> */
.L_x_3371:
[----:B------:R-:W-:Y:S05]  /*2b90*/  BSYNC B0 ;  /* 0x0000000000007941 */ /* 0x000fea0003800000 */
.L_x_3369:
        /* <DEDUP_REMOVED lines=38> */
[----:B------:R-:W-:Y:S05]  /*2e00*/  CALL.REL.NOINC `($__internal_23_$__cuda_sm20_div_s64) ;  /* 0x0000001c00847944 */ /* 0x000fea0003c00000 */
        /* <DEDUP_REMOVED lines=12> */
.L_x_3373:
        /* <DEDUP_REMOVED lines=23> */
.L_x_3374:
[----:B------:R-:W-:Y:S05]  /*3040*/  BSYNC B0 ;  /* 0x0000000000007941 */ /* 0x000fea0003800000 */
.L_x_3372:
        /* <DEDUP_REMOVED lines=18> */
.L_x_3376:
        /* <DEDUP_REMOVED lines=22> */
.L_x_3377:
[----:B------:R-:W-:Y:S05]  /*32d0*/  BSYNC B0 ;  /* 0x0000000000007941 */ /* 0x000fea0003800000 */
.L_x_3375:
        /* <DEDUP_REMOVED lines=22> */
.L_x_3379:
        /* <DEDUP_REMOVED lines=23> */
.L_x_3380:
[----:B------:R-:W-:Y:S05]  /*35b0*/  BSYNC B0 ;  /* 0x0000000000007941 */ /* 0x000fea0003800000 */
.L_x_3378:
        /* <DEDUP_REMOVED lines=39> */
.L_x_3382:
        /* <DEDUP_REMOVED lines=23> */
.L_x_3383:
[----:B------:R-:W-:Y:S05]  /*39a0*/  BSYNC B0 ;  /* 0x0000000000007941 */ /* 0x000fea0003800000 */
.L_x_3381:
        /* <DEDUP_REMOVED lines=29> */
.L_x_3385:
        /* <DEDUP_REMOVED lines=23> */
.L_x_3386:
[----:B------:R-:W-:Y:S05]  /*3cf0*/  BSYNC B0 ;  /* 0x0000000000007941 */ /* 0x000fea0003800000 */
.L_x_3384:
        /* <DEDUP_REMOVED lines=21> */
.L_x_3362:
[----:B------:R-:W-:Y:S02]  /*3e50*/  ULDC.64 UR4, c[0x0][0x2b0] ;  /* 0x0000ac0000047ab9 */ /* 0x000fe40000000a00 */
[----:B------:R-:W-:-:S04]  /*3e60*/  LEA R2, P0, R38, UR4, 0x2 ;  /* 0x0000000426027c11 */ /* 0x000fc8000f8010ff */
[----:B------:R-:W-:-:S05]  /*3e70*/  LEA.HI.X R3, R38, UR5, R39, 0x2, P0 ;  /* 0x0000000526037c11 */ /* 0x000fca00080f1427 */
[----:B------:R0:W-:Y:S04]  /*3e80*/  STG.E desc[UR8][R2.64], R29 ;  /* 0x0000001d02007986 */ /* 0x0001e8000c101908 */
.L_x_3361:
[----:B------:R-:W-:Y:S05]  /*3e90*/  BSYNC B1 ;  /* 0x0000000000017941 */ /* 0x000fea0003800000 */
.L_x_3360:
        /* <DEDUP_REMOVED lines=59> */
.L_x_3389:
        /* <DEDUP_REMOVED lines=37> */
.L_x_3388:
        /* <DEDUP_REMOVED lines=25> */
.L_x_3390:
[----:B------:R-:W-:-:S13]  /*4630*/  ISETP.GT.OR P4, PT, R13, UR5, P4 ;  /* 0x000000050d007c0c */ /* 0x000fda000a784670 */
[----:B------:R-:W-:Y:S05]  /*4640*/  @!P4 BRA `(.L_x_3387) ;  /* 0x000000000028c947 */ /* 0x000fea0003800000 */
[----:B------:R-:W0:Y:S01]  /*4650*/  LDS R6, [R6] ;  /* 0x0000000006067984 */ /* 0x000e220000000800 */
[----:B------:R-:W-:Y:S01]  /*4660*/  ISETP.GE.AND P0, PT, R7, R16, PT ;  /* 0x000000100700720c */ /* 0x000fe20003f06270 */
[----:B------:R-:W-:-:S12]  /*4670*/  BSSY B0, `(.L_x_3391) ;  /* 0x0000003000007945 */ /* 0x000fd80003800000 */
[----:B------:R-:W-:Y:S05]  /*4680*/  @P0 BRA `(.L_x_3392) ;  /* 0x0000000000040947 */ /* 0x000fea0003800000 */
[----:B------:R1:W5:Y:S02]  /*4690*/  LDG.E.128 R8, desc[UR8][R24.64] ;  /* 0x0000000818087981 */ /* 0x000364000c1e1d00 */
.L_x_3392:
[----:B------:R-:W-:Y:S05]  /*46a0*/  BSYNC B0 ;  /* 0x0000000000007941 */ /* 0x000fea0003800000 */
.L_x_3391:
[C---:B0----5:R-:W-:Y:S01]  /*46b0*/  FFMA.FTZ R5, R6.reuse, R8, R5 ;  /* 0x0000000806057223 */ /* 0x061fe20000010005 */
[C---:B------:R-:W-:Y:S01]  /*46c0*/  FFMA.FTZ R2, R6.reuse, R9, R2 ;  /* 0x0000000906027223 */ /* 0x040fe20000010002 */
[C---:B------:R-:W-:Y:S01]  /*46d0*/  FFMA.FTZ R3, R6.reuse, R10, R3 ;  /* 0x0000000a06037223 */ /* 0x040fe20000010003 */
[----:B------:R-:W-:Y:S01]  /*46e0*/  FFMA.FTZ R0, R6, R11, R0 ;  /* 0x0000000b06007223 */ /* 0x000fe20000010000 */
.L_x_3387:
        /* <DEDUP_REMOVED lines=83> */
        .weak           $__internal_23_$__cuda_sm20_div_s64
        .type           $__internal_23_$__cuda_sm20_div_s64,@function
        .size           $__internal_23_$__cuda_sm20_div_s64,(.L_x_5299 - $__internal_23_$__cuda_sm20_div_s64)
$__internal_23_$__cuda_sm20_div_s64:
        /* <DEDUP_REMOVED lines=83> */
[----:B------:R-:W-:Y:S05]  /*5150*/  RET.REL.NODEC R22 `(_ZN5flash32flash_fwd_splitkv_combine_kernelI23Flash_fwd_kernel_traitsILi32ELi64ELi128ELi4ELb0ELb0EN7cutlass6half_tE19Flash_kernel_traitsILi32ELi64ELi128ELi4ES3_EELi16ELi5ELb1EEEvNS_16Flash_fwd_paramsE) ;  /* 0xffffffac16a87950 */ /* 0x000fea0003c3ffff */
.L_x_3393:
        /* <DEDUP_REMOVED lines=10> */
.L_x_5299:


//--------------------- .text._ZN5flash32flash_fwd_splitkv_combine_kernelI23Flash_fwd_kernel_traitsILi32ELi64ELi128ELi4ELb0ELb0EN7cutlass6half_tE19Flash_kernel_traitsILi32ELi64ELi128ELi4ES3_EELi16ELi4ELb1EEEvNS_16Flash_fwd_paramsE --------------------------
	.section	.text._ZN5flash32flash_fwd_splitkv_combine_kernelI23Flash_fwd_kernel_traitsILi32ELi64ELi128ELi4ELb0ELb0EN7cutlass6half_tE19Flash_kernel_traitsILi32ELi64ELi128ELi4ES3_EELi16ELi4ELb1EEEvNS_16Flash_fwd_paramsE,"ax",@progbits
	.align	128
        .global         _ZN5flash32flash_fwd_splitkv_combine_kernelI23Flash_fwd_kernel_traitsILi32ELi64ELi128ELi4ELb0ELb0EN7cutlass6half_tE19Flash_kernel_traitsILi32ELi64ELi128ELi4ES3_EELi16ELi4ELb1EEEvNS_16Flash_fwd_paramsE
        .type           _ZN5flash32flash_fwd_splitkv_combine_kernelI23Flash_fwd_kernel_traitsILi32ELi64ELi128ELi4ELb0ELb0EN7cutlass6half_tE19Flash_kernel_traitsILi32ELi64ELi128ELi4ES3_EELi16ELi4ELb1EEEvNS_16Flash_fwd_paramsE,@function
        .size           _ZN5flash32flash_fwd_splitkv_combine_kernelI23Flash_fwd_kernel_traitsILi32ELi64ELi128ELi4ELb0ELb0EN7cutlass6half_tE19Flash_kernel_traitsILi32ELi64ELi128ELi4ES3_EELi16ELi4ELb1EEEvNS_16Flash_fwd_paramsE,(.L_x_5300 - _ZN5flash32flash_fwd_splitkv_combine_kernelI23Flash_fwd_kernel_traitsILi32ELi64ELi128ELi4ELb0ELb0EN7cutlass6half_tE19Flash_kernel_traitsILi32ELi64ELi128ELi4ES3_EELi16ELi4ELb1EEEvNS_16Flash_fwd_paramsE)
        .other          _ZN5flash32flash_fwd_splitkv_combine_kernelI23Flash_fwd_kernel_traitsILi32ELi64ELi128ELi4ELb0ELb0EN7cutlass6half_tE19Flash_kernel_traitsILi32ELi64ELi128ELi4ES3_EELi16ELi4ELb1EEEvNS_16Flash_fwd_paramsE,@"STO_CUDA_ENTRY STV_DEFAULT"
_ZN5flash32flash_fwd_splitkv_combine_kernelI23Flash_fwd_kernel_traitsILi32ELi64ELi128ELi4ELb0ELb0EN7cutlass6half_tE19Flash_kernel_traitsILi32ELi64ELi128ELi4ES3_EELi16ELi4ELb1EEEvNS_16Flash_fwd_paramsE:
.text._ZN5flash32flash_fwd_splitkv_combine_kernelI23Flash_fwd_kernel_traitsILi32ELi64ELi128ELi4ELb0ELb0EN7cutlass6half_tE19Flash_kernel_traitsILi32ELi64ELi128ELi4ES3_EELi16ELi4ELb1EEEvNS_16Flash_fwd_paramsE:
        /* <DEDUP_REMOVED lines=23> */
[----:B------:R-:W-:Y:S05]  /*0170*/  CALL.REL.NOINC `($__internal_24_$__cuda_sm20_div_s64) ;  /* 0x0000004400bc7944 */ /* 0x000fea0003c00000 */
[----:B------:R-:W-:Y:S05]  /*0180*/  BRA `(.L_x_3395) ;  /* 0x00000000004c7947 */ /* 0x000fea0003800000 */
.L_x_3394:
        /* <DEDUP_REMOVED lines=19> */
.L_x_3395:
        /* <DEDUP_REMOVED lines=12> */
[----:B------:R-:W-:Y:S05]  /*0380*/  CALL.REL.NOINC `($__internal_24_$__cuda_sm20_div_s64) ;  /* 0x0000004400387944 */ /* 0x000fea0003c00000 */
[----:B------:R-:W-:Y:S02]  /*0390*/  MOV R8, R22 ;  /* 0x0000001600087202 */ /* 0x000fe40000000f00 */
[----:B------:R-:W-:Y:S01]  /*03a0*/  MOV R9, R23 ;  /* 0x0000001700097202 */ /* 0x000fe20000000f00 */
[----:B------:R-:W-:Y:S05]  /*03b0*/  BRA `(.L_x_3398) ;  /* 0x00000000004c7947 */ /* 0x000fea0003800000 */
.L_x_3397:
        /* <DEDUP_REMOVED lines=19> */
.L_x_3398:
[----:B------:R-:W-:Y:S05]  /*04f0*/  BSYNC B0 ;  /* 0x0000000000007941 */ /* 0x000fea0003800000 */
.L_x_3396:
        /* <DEDUP_REMOVED lines=42> */
.L_x_3400:
        /* <DEDUP_REMOVED lines=19> */
.L_x_3401:
[----:B------:R-:W-:Y:S05]  /*08d0*/  BSYNC B0 ;  /* 0x0000000000007941 */ /* 0x000fea0003800000 */
.L_x_3399:
        /* <DEDUP_REMOVED lines=72> */
[----:B------:R-:W-:Y:S05]  /*0d60*/  CALL.REL.NOINC `($__internal_24_$__cuda_sm20_div_s64) ;  /* 0x0000003800c07944 */ /* 0x000fea0003c00000 */
[----:B------:R-:W-:Y:S02]  /*0d70*/  MOV R38, R22 ;  /* 0x0000001600267202 */ /* 0x000fe40000000f00 */
[----:B------:R-:W-:Y:S01]  /*0d80*/  MOV R39, R23 ;  /* 0x0000001700277202 */ /* 0x000fe20000000f00 */
[----:B------:R-:W-:Y:S05]  /*0d90*/  BRA `(.L_x_3404) ;  /* 0x00000000004c7947 */ /* 0x000fea0003800000 */
.L_x_3403:
        /* <DEDUP_REMOVED lines=19> */
.L_x_3404:
[----:B------:R-:W-:Y:S05]  /*0ed0*/  BSYNC B0 ;  /* 0x0000000000007941 */ /* 0x000fea0003800000 */
.L_x_3402:
        /* <DEDUP_REMOVED lines=41> */
.L_x_3406:
        /* <DEDUP_REMOVED lines=19> */
.L_x_3407:
[----:B------:R-:W-:Y:S05]  /*12a0*/  BSYNC B0 ;  /* 0x0000000000007941 */ /* 0x000fea0003800000 */
.L_x_3405:
        /* <DEDUP_REMOVED lines=235> */
[----:B------:R-:W-:Y:S05]  /*2160*/  CALL.REL.NOINC `($__internal_24_$__cuda_sm20_div_s64) ;  /* 0x0000002400c07944 */ /* 0x000fea0003c00000 */
        /* <DEDUP_REMOVED lines=9> */
.L_x_3412:
        /* <DEDUP_REMOVED lines=22> */
.L_x_3413:
[----:B------:R-:W-:Y:S05]  /*2360*/  BSYNC B0 ;  /* 0x0000000000007941 */ /* 0x000fea0003800000 */
.L_x_3411:
        /* <DEDUP_REMOVED lines=19> */
.L_x_3415:
        /* <DEDUP_REMOVED lines=22> */
.L_x_3416:
[----:B------:R-:W-:Y:S05]  /*2600*/  BSYNC B0 ;  /* 0x0000000000007941 */ /* 0x000fea0003800000 */
.L_x_3414:
        /* <DEDUP_REMOVED lines=11> */
[----:B------:R-:W-:Y:S05]  /*26c0*/  CALL.REL.NOINC `($__internal_24_$__cuda_sm20_div_s64) ;  /* 0x0000002000687944 */ /* 0x000fea0003c00000 */
[----:B------:R-:W-:-:S04]  /*26d0*/  IADD3 R19, P0, RZ, -R22, RZ ;  /* 0x80000016ff137210 */ /* 0x000fc80007f1e0ff */
[----:B------:R-:W-:Y:S01]  /*26e0*/  IADD3.X R18, RZ, ~R23, RZ, P0, !PT ;  /* 0x80000017ff127210 */ /* 0x000fe200007fe4ff */
[----:B------:R-:W-:-:S04]  /*26f0*/  IMAD.WIDE.U32 R42, R5, R19, R42 ;  /* 0x00000013052a7225 */ /* 0x000fc800078e002a */
[----:B------:R-:W-:-:S04]  /*2700*/  IMAD R18, R18, R5, RZ ;  /* 0x0000000512127224 */ /* 0x000fc800078e02ff */
[----:B------:R-:W-:-:S05]  /*2710*/  IMAD R4, R4, R19, R18 ;  /* 0x0000001304047224 */ /* 0x000fca00078e0212 */
[----:B------:R-:W-:Y:S01]  /*2720*/  IADD3 R4, R43, R4, RZ ;  /* 0x000000042b047210 */ /* 0x000fe20007ffe0ff */
[----:B------:R-:W-:Y:S05]  /*2730*/  BRA `(.L_x_3419) ;  /* 0x0000000000587947 */ /* 0x000fea0003800000 */
.L_x_3418:
        /* <DEDUP_REMOVED lines=22> */
.L_x_3419:
[----:B------:R-:W-:Y:S05]  /*28a0*/  BSYNC B0 ;  /* 0x0000000000007941 */ /* 0x000fea0003800000 */
.L_x_3417:
        /* <DEDUP_REMOVED lines=38> */
[----:B------:R-:W-:Y:S05]  /*2b10*/  CALL.REL.NOINC `($__internal_24_$__cuda_sm20_div_s64) ;  /* 0x0000001c00547944 */ /* 0x000fea0003c00000 */
        /* <DEDUP_REMOVED lines=12> */
.L_x_3421:
        /* <DEDUP_REMOVED lines=23> */
.L_x_3422:
[----:B------:R-:W-:Y:S05]  /*2d50*/  BSYNC B0 ;  /* 0x0000000000007941 */ /* 0x000fea0003800000 */
.L_x_3420:
        /* <DEDUP_REMOVED lines=18> */
.L_x_3424:
        /* <DEDUP_REMOVED lines=22> */
.L_x_3425:
[----:B------:R-:W-:Y:S05]  /*2fe0*/  BSYNC B0 ;  /* 0x0000000000007941 */ /* 0x000fea0003800000 */
.L_x_3423:
        /* <DEDUP_REMOVED lines=22> */
.L_x_3427:
        /* <DEDUP_REMOVED lines=23> */
.L_x_3428:
[----:B------:R-:W-:Y:S05]  /*32c0*/  BSYNC B0 ;  /* 0x0000000000007941 */ /* 0x000fea0003800000 */
.L_x_3426:
        /* <DEDUP_REMOVED lines=39> */
.L_x_3430:
        /* <DEDUP_REMOVED lines=23> */
.L_x_3431:
[----:B------:R-:W-:Y:S05]  /*36b0*/  BSYNC B0 ;  /* 0x0000000000007941 */ /* 0x000fea0003800000 */
.L_x_3429:
        /* <DEDUP_REMOVED lines=29> */
.L_x_3433:
        /* <DEDUP_REMOVED lines=23> */
.L_x_3434:
[----:B------:R-:W-:Y:S05]  /*3a00*/  BSYNC B0 ;  /* 0x0000000000007941 */ /* 0x000fea0003800000 */
.L_x_3432:
        /* <DEDUP_REMOVED lines=21> */
.L_x_3410:
[----:B------:R-:W-:Y:S02]  /*3b60*/  ULDC.64 UR4, c[0x0][0x2b0] ;  /* 0x0000ac0000047ab9 */ /* 0x000fe40000000a00 */
[----:B------:R-:W-:-:S04]  /*3b70*/  LEA R2, P0, R36, UR4, 0x2 ;  /* 0x0000000424027c11 */ /* 0x000fc8000f8010ff */
[----:B------:R-:W-:-:S05]  /*3b80*/  LEA.HI.X R3, R36, UR5, R37, 0x2, P0 ;  /* 0x0000000524037c11 */ /* 0x000fca00080f1425 */
[----:B------:R0:W-:Y:S04]  /*3b90*/  STG.E desc[UR8][R2.64], R30 ;  /* 0x0000001e02007986 */ /* 0x0001e8000c101908 */
.L_x_3409:
[----:B------:R-:W-:Y:S05]  /*3ba0*/  BSYNC B1 ;  /* 0x0000000000017941 */ /* 0x000fea0003800000 */
.L_x_3408:
        /* <DEDUP_REMOVED lines=47> */
.L_x_3437:
        /* <DEDUP_REMOVED lines=37> */
.L_x_3436:
        /* <DEDUP_REMOVED lines=25> */
.L_x_3438:
[----:B------:R-:W-:-:S13]  /*4280*/  ISETP.GT.OR P4, PT, R13, UR5, P4 ;  /* 0x000000050d007c0c */ /* 0x000fda000a784670 */
[----:B------:R-:W-:Y:S05]  /*4290*/  @!P4 BRA `(.L_x_3435) ;  /* 0x000000000028c947 */ /* 0x000fea0003800000 */
[----:B------:R-:W0:Y:S01]  /*42a0*/  LDS R6, [R6] ;  /* 0x0000000006067984 */ /* 0x000e220000000800 */
[----:B------:R-:W-:Y:S01]  /*42b0*/  ISETP.GE.AND P0, PT, R7, R16, PT ;  /* 0x000000100700720c */ /* 0x000fe20003f06270 */
[----:B------:R-:W-:-:S12]  /*42c0*/  BSSY B0, `(.L_x_3439) ;  /* 0x0000003000007945 */ /* 0x000fd80003800000 */
[----:B------:R-:W-:Y:S05]  /*42d0*/  @P0 BRA `(.L_x_3440) ;  /* 0x0000000000040947 */ /* 0x000fea0003800000 */
[----:B------:R1:W5:Y:S02]  /*42e0*/  LDG.E.128 R8, desc[UR8][R24.64] ;  /* 0x0000000818087981 */ /* 0x000364000c1e1d00 */
.L_x_3440:
[----:B------:R-:W-:Y:S05]  /*42f0*/  BSYNC B0 ;  /* 0x0000000000007941 */ /* 0x000fea0003800000 */
.L_x_3439:
[C---:B0----5:R-:W-:Y:S01]  /*4300*/  FFMA.FTZ R5, R6.reuse, R8, R5 ;  /* 0x0000000806057223 */ /* 0x061fe20000010005 */
[C---:B------:R-:W-:Y:S01]  /*4310*/  FFMA.FTZ R2, R6.reuse, R9, R2 ;  /* 0x0000000906027223 */ /* 0x040fe20000010002 */
[C---:B------:R-:W-:Y:S01]  /*4320*/  FFMA.FTZ R3, R6.reuse, R10, R3 ;  /* 0x0000000a06037223 */ /* 0x040fe20000010003 */
[----:B------:R-:W-:Y:S01]  /*4330*/  FFMA.FTZ R0, R6, R11, R0 ;  /* 0x0000000b06007223 */ /* 0x000fe20000010000 */
.L_x_3435:
        /* <DEDUP_REMOVED lines=83> */
        .weak           $__internal_24_$__cuda_sm20_div_s64
        .type           $__internal_24_$__cuda_sm20_div_s64,@function
        .size           $__internal_24_$__cuda_sm20_div_s64,(.L_x_5300 - $__internal_24_$__cuda_sm20_div_s64)
$__internal_24_$__cuda_sm20_div_s64:
        /* <DEDUP_REMOVED lines=83> */
[----:B------:R-:W-:Y:S05]  /*4da0*/  RET.REL.NODEC R20 `(_ZN5flash32flash_fwd_splitkv_combine_kernelI23Flash_fwd_kernel_traitsILi32ELi64ELi128ELi4ELb0ELb0EN7cutlass6half_tE19Flash_kernel_traitsILi32ELi64ELi128ELi4ES3_EELi16ELi4ELb1EEEvNS_16Flash_fwd_paramsE) ;  /* 0xffffffb014947950 */ /* 0x000fea0003c3ffff */
.L_x_3441:
        /* <DEDUP_REMOVED lines=13> */
.L_x_5300:


//--------------------- .text._ZN5flash32flash_fwd_splitkv_combine_kernelI23Flash_fwd_kernel_traitsILi32ELi64ELi128ELi4ELb0ELb0EN7cutlass6half_tE19Flash_kernel_traitsILi32ELi64ELi128ELi4ES3_EELi16ELi3ELb1EEEvNS_16Flash_fwd_paramsE --------------------------
	.section	.text._ZN5flash32flash_fwd_splitkv_combine_kernelI23Flash_fwd_kernel_traitsILi32ELi64ELi128ELi4ELb0ELb0EN7cutlass6half_tE19Flash_kernel_traitsILi32ELi64ELi128ELi4ES3_EELi16ELi3ELb1EEEvNS_16Flash_fwd_paramsE,"ax",@progbits
	.align	128
        .global         _ZN5flash32flash_fwd_splitkv_combine_kernelI23Flash_fwd_kernel_traitsILi32ELi64ELi128ELi4ELb0ELb0EN7cutlass6half_tE19Flash_kernel_traitsILi32ELi64ELi128ELi4ES3_EELi16ELi3ELb1EEEvNS_16Flash_fwd_paramsE
        .type           _ZN5flash32flash_fwd_splitkv_combine_kernelI23Flash_fwd_kernel_traitsILi32ELi64ELi128ELi4ELb0ELb0EN7cutlass6half_tE19Flash_kernel_traitsILi32ELi64ELi128ELi4ES3_EELi16ELi3ELb1EEEvNS_16Flash_fwd_paramsE,@function
        .size           _ZN5flash32flash_fwd_splitkv_combine_kernelI23Flash_fwd_kernel_traitsILi32ELi64ELi128ELi4ELb0ELb0EN7cutlass6half_tE19Flash_kernel_traitsILi32ELi64ELi128ELi4ES3_EELi16ELi3ELb1EEEvNS_16Flash_fwd_paramsE,(.L_x_5301 - _ZN5flash32flash_fwd_splitkv_combine_kernelI23Flash_fwd_kernel_traitsILi32ELi64ELi128ELi4ELb0ELb0EN7cutlass6half_tE19Flash_kernel_traitsILi32ELi64ELi128ELi4ES3_EELi16ELi3ELb1EEEvNS_16Flash_fwd_paramsE)
        .other          _ZN5flash32flash_fwd_splitkv_combine_kernelI23Flash_fwd_kernel_traitsILi32ELi64ELi128ELi4ELb0ELb0EN7cutlass6half_tE19Flash_kernel_traitsILi32ELi64ELi128ELi4ES3_EELi16ELi3ELb1EEEvNS_16Flash_fwd_paramsE,@"STO_CUDA_ENTRY STV_DEFAULT"
_ZN5flash32flash_fwd_splitkv_combine_kernelI23Flash_fwd_kernel_traitsILi32ELi64ELi128ELi4ELb0ELb0EN7cutlass6half_tE19Flash_kernel_traitsILi32ELi64ELi128ELi4ES3_EELi16ELi3ELb1EEEvNS_16Flash_fwd_paramsE:
.text._ZN5flash32flash_fwd_splitkv_combine_kernelI23Flash_fwd_kernel_traitsILi32ELi64ELi128ELi4ELb0ELb0EN7cutlass6half_tE19Flash_kernel_traitsILi32ELi64ELi128ELi4ES3_EELi16ELi3ELb1EEEvNS_16Flash_fwd_paramsE:
        /* <DEDUP_REMOVED lines=23> */
[----:B------:R-:W-:Y:S05]  /*0170*/  CALL.REL.NOINC `($__internal_25_$__cuda_sm20_div_s64) ;  /* 0x0000004400c87944 */ /* 0x000fea0003c00000 */
[----:B------:R-:W-:Y:S05]  /*0180*/  BRA `(.L_x_3443) ;  /* 0x00000000004c7947 */ /* 0x000fea0003800000 */
.L_x_3442:
        /* <DEDUP_REMOVED lines=19> */
.L_x_3443:
        /* <DEDUP_REMOVED lines=13> */
[----:B------:R-:W-:Y:S05]  /*0390*/  CALL.REL.NOINC `($__internal_25_$__cuda_sm20_div_s64) ;  /* 0x0000004400407944 */ /* 0x000fea0003c00000 */
[----:B------:R-:W-:Y:S02]  /*03a0*/  MOV R8, R20 ;  /* 0x0000001400087202 */ /* 0x000fe40000000f00 */
[----:B------:R-:W-:Y:S01]  /*03b0*/  MOV R9, R21 ;  /* 0x0000001500097202 */ /* 0x000fe20000000f00 */
[----:B------:R-:W-:Y:S05]  /*03c0*/  BRA `(.L_x_3446) ;  /* 0x00000000004c7947 */ /* 0x000fea0003800000 */
.L_x_3445:
        /* <DEDUP_REMOVED lines=19> */
.L_x_3446:
[----:B------:R-:W-:Y:S05]  /*0500*/  BSYNC B0 ;  /* 0x0000000000007941 */ /* 0x000fea0003800000 */
.L_x_3444:
        /* <DEDUP_REMOVED lines=43> */
.L_x_3448:
        /* <DEDUP_REMOVED lines=19> */
.L_x_3449:
[----:B------:R-:W-:Y:S05]  /*08f0*/  BSYNC B0 ;  /* 0x0000000000007941 */ /* 0x000fea0003800000 */
.L_x_3447:
        /* <DEDUP_REMOVED lines=74> */
[----:B------:R-:W-:Y:S02]  /*0da0*/  MOV R32, R20 ;  /* 0x0000001400207202 */ /* 0x000fe40000000f00 */
[----:B------:R-:W-:Y:S01]  /*0db0*/  MOV R33, R21 ;  /* 0x0000001500217202 */ /* 0x000fe20000000f00 */
[----:B------:R-:W-:Y:S05]  /*0dc0*/  BRA `(.L_x_3452) ;  /* 0x00000000004c7947 */ /* 0x000fea0003800000 */
.L_x_3451:
        /* <DEDUP_REMOVED lines=19> */
.L_x_3452:
[----:B------:R-:W-:Y:S05]  /*0f00*/  BSYNC B0 ;  /* 0x0000000000007941 */ /* 0x000fea0003800000 */
.L_x_3450:
        /* <DEDUP_REMOVED lines=43> */
.L_x_3454:
        /* <DEDUP_REMOVED lines=19> */
.L_x_3455:
[----:B------:R-:W-:Y:S05]  /*12f0*/  BSYNC B0 ;  /* 0x0000000000007941 */ /* 0x000fea0003800000 */
.L_x_3453:
        /* <DEDUP_REMOVED lines=67> */
.L_x_3457:
[----:B------:R-:W-:Y:S05]  /*1730*/  BSYNC B0 ;  /* 0x0000000000007941 */ /* 0x000fea0003800000 */
.L_x_3456:
        /* <DEDUP_REMOVED lines=14> */
.L_x_3459:
[----:B------:R-:W-:Y:S05]  /*1820*/  BSYNC B0 ;  /* 0x0000000000007941 */ /* 0x000fea0003800000 */
.L_x_3458:
        /* <DEDUP_REMOVED lines=154> */
.L_x_3464:
        /* <DEDUP_REMOVED lines=22> */
.L_x_3465:
[----:B------:R-:W-:Y:S05]  /*2330*/  BSYNC B0 ;  /* 0x0000000000007941 */ /* 0x000fea0003800000 */
.L_x_3463:
[----:B------:R-:W-:Y:S01]  /*2340*/  LOP3.LUT R19, R17, R0, RZ, 0xfc, !PT ;  /* 0x0000000011137212 */ /* 0x000fe200078efcff */
[----:B------:R-:W-:Y:S03]  /*2350*/  BSSY B0, `(.L_x_3466) ;  /* 0x0000028000007945 */ /* 0x000fe60003800000 */
[----:B------:R-:W-:-:S13]  /*2360*/  ISETP.NE.U32.AND P0, PT, R19, RZ, PT ;  /* 0x000000ff1300720c */ /* 0x000fda0003f05070 */
[----:B------:R-:W-:Y:S05]  /*2370*/  @!P0 BRA `(.L_x_3467) ;  /* 0x00000000003c8947 */ /* 0x000fea0003800000 */
[----:B------:R-:W-:Y:S01]  /*2380*/  IMAD.MOV.U32 R24, RZ, RZ, R25 ;  /* 0x000000ffff187224 */ /* 0x000fe200078e0019 */
[----:B------:R-:W-:Y:S02]  /*2390*/  MOV R23, R0 ;  /* 0x0000000000177202 */ /* 0x000fe40000000f00 */
[----:B------:R-:W-:Y:S02]  /*23a0*/  MOV R22, 0x23c0 ;  /* 0x000023c000167802 */ /* 0x000fe40000000f00 */
[----:B------:R-:W-:Y:S05]  /*23b0*/  CALL.REL.NOINC `($__internal_25_$__cuda_sm20_div_s64) ;  /* 0x0000002400387944 */ /* 0x000fea0003c00000 */
        /* <DEDUP_REMOVED lines=11> */
.L_x_3467:
        /* <DEDUP_REMOVED lines=22> */
.L_x_3468:
[----:B------:R-:W-:Y:S05]  /*25d0*/  BSYNC B0 ;  /* 0x0000000000007941 */ /* 0x000fea0003800000 */
.L_x_3466:
        /* <DEDUP_REMOVED lines=11> */
[----:B------:R-:W-:Y:S05]  /*2690*/  CALL.REL.NOINC `($__internal_25_$__cuda_sm20_div_s64) ;  /* 0x0000002000807944 */ /* 0x000fea0003c00000 */
[----:B------:R-:W-:-:S04]  /*26a0*/  IADD3 R17, P0, RZ, -R20, RZ ;  /* 0x80000014ff117210 */ /* 0x000fc80007f1e0ff */
[----:B------:R-:W-:Y:S01]  /*26b0*/  IADD3.X R18, RZ, ~R21, RZ, P0, !PT ;  /* 0x80000015ff127210 */ /* 0x000fe200007fe4ff */
[----:B------:R-:W-:-:S04]  /*26c0*/  IMAD.WIDE.U32 R36, R5, R17, R36 ;  /* 0x0000001105247225 */ /* 0x000fc800078e0024 */
[----:B------:R-:W-:-:S04]  /*26d0*/  IMAD R18, R18, R5, RZ ;  /* 0x0000000512127224 */ /* 0x000fc800078e02ff */
[----:B------:R-:W-:-:S05]  /*26e0*/  IMAD R4, R4, R17, R18 ;  /* 0x0000001104047224 */ /* 0x000fca00078e0212 */
[----:B------:R-:W-:Y:S01]  /*26f0*/  IADD3 R4, R37, R4, RZ ;  /* 0x0000000425047210 */ /* 0x000fe20007ffe0ff */
[----:B------:R-:W-:Y:S05]  /*2700*/  BRA `(.L_x_3471) ;  /* 0x0000000000587947 */ /* 0x000fea0003800000 */
.L_x_3470:
        /* <DEDUP_REMOVED lines=22> */
.L_x_3471:
[----:B------:R-:W-:Y:S05]  /*2870*/  BSYNC B0 ;  /* 0x0000000000007941 */ /* 0x000fea0003800000 */
.L_x_3469:
        /* <DEDUP_REMOVED lines=38> */
[----:B------:R-:W-:Y:S05]  /*2ae0*/  CALL.REL.NOINC `($__internal_25_$__cuda_sm20_div_s64) ;  /* 0x0000001c006c7944 */ /* 0x000fea0003c00000 */
        /* <DEDUP_REMOVED lines=12> */
.L_x_3473:
        /* <DEDUP_REMOVED lines=23> */
.L_x_3474:
[----:B------:R-:W-:Y:S05]  /*2d20*/  BSYNC B0 ;  /* 0x0000000000007941 */ /* 0x000fea0003800000 */
.L_x_3472:
        /* <DEDUP_REMOVED lines=19> */
.L_x_3476:
        /* <DEDUP_REMOVED lines=22> */
.L_x_3477:
[----:B------:R-:W-:Y:S05]  /*2fc0*/  BSYNC B0 ;  /* 0x0000000000007941 */ /* 0x000fea0003800000 */
.L_x_3475:
        /* <DEDUP_REMOVED lines=20> */
.L_x_3479:
        /* <DEDUP_REMOVED lines=23> */
.L_x_3480:
[----:B------:R-:W-:Y:S05]  /*3280*/  BSYNC B0 ;  /* 0x0000000000007941 */ /* 0x000fea0003800000 */
.L_x_3478:
        /* <DEDUP_REMOVED lines=39> */
.L_x_3482:
        /* <DEDUP_REMOVED lines=23> */
.L_x_3483:
[----:B------:R-:W-:Y:S05]  /*3670*/  BSYNC B0 ;  /* 0x0000000000007941 */ /* 0x000fea0003800000 */
.L_x_3481:
        /* <DEDUP_REMOVED lines=26> */
.L_x_3485:
        /* <DEDUP_REMOVED lines=23> */
.L_x_3486:
[----:B------:R-:W-:Y:S05]  /*3990*/  BSYNC B0 ;  /* 0x0000000000007941 */ /* 0x000fea0003800000 */
.L_x_3484:
        /* <DEDUP_REMOVED lines=21> */
.L_x_3462:
[----:B------:R-:W-:Y:S02]  /*3af0*/  ULDC.64 UR4, c[0x0][0x2b0] ;  /* 0x0000ac0000047ab9 */ /* 0x000fe40000000a00 */
[----:B------:R-:W-:-:S04]  /*3b00*/  LEA R2, P0, R30, UR4, 0x2 ;  /* 0x000000041e027c11 */ /* 0x000fc8000f8010ff */
[----:B------:R-:W-:-:S05]  /*3b10*/  LEA.HI.X R3, R30, UR5, R31, 0x2, P0 ;  /* 0x000000051e037c11 */ /* 0x000fca00080f141f */
[----:B------:R0:W-:Y:S04]  /*3b20*/  STG.E desc[UR8][R2.64], R28 ;  /* 0x0000001c02007986 */ /* 0x0001e8000c101908 */
.L_x_3461:
[----:B------:R-:W-:Y:S05]  /*3b30*/  BSYNC B1 ;  /* 0x0000000000017941 */ /* 0x000fea0003800000 */
.L_x_3460:
        /* <DEDUP_REMOVED lines=20> */
.L_x_3488:
[----:B------:R-:W-:Y:S05]  /*3c80*/  BSYNC B0 ;  /* 0x0000000000007941 */ /* 0x000fea0003800000 */
.L_x_3487:
        /* <DEDUP_REMOVED lines=36> */
.L_x_3491:
        /* <DEDUP_REMOVED lines=37> */
.L_x_3490:
        /* <DEDUP_REMOVED lines=25> */
.L_x_3492:
[----:B------:R-:W-:-:S13]  /*42b0*/  ISETP.GT.OR P4, PT, R7, UR5, P4 ;  /* 0x0000000507007c0c */ /* 0x000fda000a784670 */
[----:B------:R-:W-:Y:S05]  /*42c0*/  @!P4 BRA `(.L_x_3489) ;  /* 0x000000000028c947 */ /* 0x000fea0003800000 */
[----:B------:R-:W0:Y:S01]  /*42d0*/  LDS R6, [R6] ;  /* 0x0000000006067984 */ /* 0x000e220000000800 */
[----:B------:R-:W-:Y:S01]  /*42e0*/  ISETP.GE.AND P0, PT, R13, R16, PT ;  /* 0x000000100d00720c */ /* 0x000fe20003f06270 */
[----:B------:R-:W-:-:S12]  /*42f0*/  BSSY B0, `(.L_x_3493) ;  /* 0x0000003000007945 */ /* 0x000fd80003800000 */
[----:B------:R-:W-:Y:S05]  /*4300*/  @P0 BRA `(.L_x_3494) ;  /* 0x0000000000040947 */ /* 0x000fea0003800000 */
[----:B------:R1:W5:Y:S02]  /*4310*/  LDG.E.128 R8, desc[UR8][R24.64] ;  /* 0x0000000818087981 */ /* 0x000364000c1e1d00 */
.L_x_3494:
[----:B------:R-:W-:Y:S05]  /*4320*/  BSYNC B0 ;  /* 0x0000000000007941 */ /* 0x000fea0003800000 */
.L_x_3493:
[C---:B0----5:R-:W-:Y:S01]  /*4330*/  FFMA.FTZ R5, R6.reuse, R8, R5 ;  /* 0x0000000806057223 */ /* 0x061fe20000010005 */
[C---:B------:R-:W-:Y:S01]  /*4340*/  FFMA.FTZ R2, R6.reuse, R9, R2 ;  /* 0x0000000906027223 */ /* 0x040fe20000010002 */
[C---:B------:R-:W-:Y:S01]  /*4350*/  FFMA.FTZ R3, R6.reuse, R10, R3 ;  /* 0x0000000a06037223 */ /* 0x040fe20000010003 */
[----:B------:R-:W-:Y:S01]  /*4360*/  FFMA.FTZ R0, R6, R11, R0 ;  /* 0x0000000b06007223 */ /* 0x000fe20000010000 */
.L_x_3489:
        /* <DEDUP_REMOVED lines=83> */
        .weak           $__internal_25_$__cuda_sm20_div_s64
        .type           $__internal_25_$__cuda_sm20_div_s64,@function
        .size           $__internal_25_$__cuda_sm20_div_s64,(.L_x_5301 - $__internal_25_$__cuda_sm20_div_s64)
$__internal_25_$__cuda_sm20_div_s64:
        /* <DEDUP_REMOVED lines=83> */
[----:B------:R-:W-:Y:S06]  /*4dd0*/  RET.REL.NODEC R26 `(_ZN5flash32flash_fwd_splitkv_combine_kernelI23Flash_fwd_kernel_traitsILi32ELi64ELi128ELi4ELb0ELb0EN7cutlass6half_tE19Flash_kernel_traitsILi32ELi64ELi128ELi4ES3_EELi16ELi3ELb1EEEvNS_16Flash_fwd_paramsE) ;  /* 0xffffffb01a887950 */ /* 0x000fec0003c3ffff */
.L_x_3495:
        /* <DEDUP_REMOVED lines=10> */
.L_x_5301:


//--------------------- .text._ZN5flash32flash_fwd_splitkv_combine_kernelI23Flash_fwd_kernel_traitsILi32ELi64ELi128ELi4ELb0ELb0EN7cutlass6half_tE19Flash_kernel_traitsILi32ELi64ELi128ELi4ES3_EELi16ELi2ELb1EEEvNS_16Flash_fwd_paramsE --------------------------
	.section	.text._ZN5flash32flash_fwd_splitkv_combine_kernelI23Flash_fwd_kernel_traitsILi32ELi64ELi128ELi4ELb0ELb0EN7cutlass6half_tE19Flash_kernel_traitsILi32ELi64ELi128ELi4ES3_EELi16ELi2ELb1EEEvNS_16Flash_fwd_paramsE,"ax",@progbits
	.align	128
        .global         _ZN5flash32flash_fwd_splitkv_combine_kernelI23Flash_fwd_kernel_traitsILi32ELi64ELi128ELi4ELb0ELb0EN7cutlass6half_tE19Flash_kernel_traitsILi32ELi64ELi128ELi4ES3_EELi16ELi2ELb1EEEvNS_16Flash_fwd_paramsE
        .type           _ZN5flash32flash_fwd_splitkv_combine_kernelI23Flash_fwd_kernel_traitsILi32ELi64ELi128ELi4ELb0ELb0EN7cutlass6half_tE19Flash_kernel_traitsILi32ELi64ELi128ELi4ES3_EELi16ELi2ELb1EEEvNS_16Flash_fwd_paramsE,@function
        .size           _ZN5flash32flash_fwd_splitkv_combine_kernelI23Flash_fwd_kernel_traitsILi32ELi64ELi128ELi4ELb0ELb0EN7cutlass6half_tE19Flash_kernel_traitsILi32ELi64ELi128ELi4ES3_EELi16ELi2ELb1EEEvNS_16Flash_fwd_paramsE,(.L_x_5302 - _ZN5flash32flash_fwd_splitkv_combine_kernelI23Flash_fwd_kernel_traitsILi32ELi64ELi128ELi4ELb0ELb0EN7cutlass6half_tE19Flash_kernel_traitsILi32ELi64ELi128ELi4ES3_EELi16ELi2ELb1EEEvNS_16Flash_fwd_paramsE)
        .other          _ZN5flash32flash_fwd_splitkv_combine_kernelI23Flash_fwd_kernel_traitsILi32ELi64ELi128ELi4ELb0ELb0EN7cutlass6half_tE19Flash_kernel_traitsILi32ELi64ELi128ELi4ES3_EELi16ELi2ELb1EEEvNS_16Flash_fwd_paramsE,@"STO_CUDA_ENTRY STV_DEFAULT"
_ZN5flash32flash_fwd_splitkv_combine_kernelI23Flash_fwd_kernel_traitsILi32ELi64ELi128ELi4ELb0ELb0EN7cutlass6half_tE19Flash_kernel_traitsILi32ELi64ELi128ELi4ES3_EELi16ELi2ELb1EEEvNS_16Flash_fwd_paramsE:
.text._ZN5flash32flash_fwd_splitkv_combine_kernelI23Flash_fwd_kernel_traitsILi32ELi64ELi128ELi4ELb0ELb0EN7cutlass6half_tE19Flash_kernel_traitsILi32ELi64ELi128ELi4ES3_EELi16ELi2ELb1EEEvNS_16Flash_fwd_paramsE:
        /* <DEDUP_REMOVED lines=23> */
[----:B------:R-:W-:Y:S05]  /*0170*/  CALL.REL.NOINC `($__internal_26_$__cuda_sm20_div_s64) ;  /* 0x0000004400ac7944 */ /* 0x000fea0003c00000 */
[----:B------:R-:W-:Y:S01]  /*0180*/  MOV R20, R0 ;  /* 0x0000000000147202 */ /* 0x000fe20000000f00 */
[----:B------:R-:W-:Y:S06]  /*0190*/  BRA `(.L_x_3497) ;  /* 0x00000000004c7947 */ /* 0x000fec0003800000 */
.L_x_3496:
        /* <DEDUP_REMOVED lines=19> */
.L_x_3497:
        /* <DEDUP_REMOVED lines=11> */
[----:B------:R-:W-:Y:S05]  /*0380*/  CALL.REL.NOINC `($__internal_26_$__cuda_sm20_div_s64) ;  /* 0x0000004400287944 */ /* 0x000fea0003c00000 */
[----:B------:R-:W-:Y:S02]  /*0390*/  MOV R8, R0 ;  /* 0x0000000000087202 */ /* 0x000fe40000000f00 */
[----:B------:R-:W-:Y:S01]  /*03a0*/  MOV R9, R21 ;  /* 0x0000001500097202 */ /* 0x000fe20000000f00 */
[----:B------:R-:W-:Y:S05]  /*03b0*/  BRA `(.L_x_3500) ;  /* 0x00000000004c7947 */ /* 0x000fea0003800000 */
.L_x_3499:
        /* <DEDUP_REMOVED lines=19> */
.L_x_3500:
[----:B------:R-:W-:Y:S05]  /*04f0*/  BSYNC B0 ;  /* 0x0000000000007941 */ /* 0x000fea0003800000 */
.L_x_3498:
        /* <DEDUP_REMOVED lines=42> */
[----:B------:R-:W-:Y:S05]  /*07a0*/  BRA `(.L_x_3503) ;  /* 0x00000000004c7947 */ /* 0x000fea0003800000 */
.L_x_3502:
        /* <DEDUP_REMOVED lines=19> */
.L_x_3503:
[----:B------:R-:W-:Y:S05]  /*08e0*/  BSYNC B0 ;  /* 0x0000000000007941 */ /* 0x000fea0003800000 */
.L_x_3501:
        /* <DEDUP_REMOVED lines=71> */
[----:B------:R-:W-:Y:S05]  /*0d60*/  CALL.REL.NOINC `($__internal_26_$__cuda_sm20_div_s64) ;  /* 0x0000003800b07944 */ /* 0x000fea0003c00000 */
[----:B------:R-:W-:Y:S02]  /*0d70*/  MOV R38, R0 ;  /* 0x0000000000267202 */ /* 0x000fe40000000f00 */
[----:B------:R-:W-:Y:S01]  /*0d80*/  MOV R39, R21 ;  /* 0x0000001500277202 */ /* 0x000fe20000000f00 */
[----:B------:R-:W-:Y:S05]  /*0d90*/  BRA `(.L_x_3506) ;  /* 0x00000000004c7947 */ /* 0x000fea0003800000 */
.L_x_3505:
        /* <DEDUP_REMOVED lines=19> */
.L_x_3506:
[----:B------:R-:W-:Y:S05]  /*0ed0*/  BSYNC B0 ;  /* 0x0000000000007941 */ /* 0x000fea0003800000 */
.L_x_3504:
        /* <DEDUP_REMOVED lines=40> */
[----:B------:R-:W-:Y:S02]  /*1160*/  MOV R10, R0 ;  /* 0x00000000000a7202 */ /* 0x000fe40000000f00 */
[----:B------:R-:W-:Y:S01]  /*1170*/  MOV R11, R21 ;  /* 0x00000015000b7202 */ /* 0x000fe20000000f00 */
[----:B------:R-:W-:Y:S05]  /*1180*/  BRA `(.L_x_3509) ;  /* 0x00000000004c7947 */ /* 0x000fea0003800000 */
.L_x_3508:
        /* <DEDUP_REMOVED lines=19> */
.L_x_3509:
[----:B------:R-:W-:Y:S05]  /*12c0*/  BSYNC B0 ;  /* 0x0000000000007941 */ /* 0x000fea0003800000 */
.L_x_3507:
        /* <DEDUP_REMOVED lines=67> */
.L_x_3511:
[----:B------:R-:W-:Y:S05]  /*1700*/  BSYNC B0 ;  /* 0x0000000000007941 */ /* 0x000fea0003800000 */
.L_x_3510:
        /* <DEDUP_REMOVED lines=13> */
.L_x_3513:
[----:B------:R-:W-:Y:S05]  /*17e0*/  BSYNC B0 ;  /* 0x0000000000007941 */ /* 0x000fea0003800000 */
.L_x_3512:
        /* <DEDUP_REMOVED lines=149> */
.L_x_3518:
        /* <DEDUP_REMOVED lines=23> */
.L_x_3519:
[----:B------:R-:W-:Y:S05]  /*22b0*/  BSYNC B0 ;  /* 0x0000000000007941 */ /* 0x000fea0003800000 */
.L_x_3517:
        /* <DEDUP_REMOVED lines=8> */
[----:B------:R-:W-:Y:S05]  /*2340*/  CALL.REL.NOINC `($__internal_26_$__cuda_sm20_div_s64) ;  /* 0x0000002400387944 */ /* 0x000fea0003c00000 */
        /* <DEDUP_REMOVED lines=10> */
.L_x_3521:
        /* <DEDUP_REMOVED lines=22> */
.L_x_3522:
[----:B------:R-:W-:Y:S05]  /*2550*/  BSYNC B0 ;  /* 0x0000000000007941 */ /* 0x000fea0003800000 */
.L_x_3520:
        /* <DEDUP_REMOVED lines=12> */
[----:B------:R-:W-:Y:S05]  /*2620*/  CALL.REL.NOINC `($__internal_26_$__cuda_sm20_div_s64) ;  /* 0x0000002000807944 */ /* 0x000fea0003c00000 */
        /* <DEDUP_REMOVED lines=12> */
.L_x_3524:
        /* <DEDUP_REMOVED lines=22> */
.L_x_3525:
[----:B------:R-:W-:Y:S05]  /*2850*/  BSYNC B0 ;  /* 0x0000000000007941 */ /* 0x000fea0003800000 */
.L_x_3523:
        /* <DEDUP_REMOVED lines=33> */
[----:B------:R-:W-:Y:S05]  /*2a70*/  CALL.REL.NOINC `($__internal_26_$__cuda_sm20_div_s64) ;  /* 0x0000001c006c7944 */ /* 0x000fea0003c00000 */
        /* <DEDUP_REMOVED lines=11> */
.L_x_3527:
        /* <DEDUP_REMOVED lines=23> */
.L_x_3528:
[----:B------:R-:W-:Y:S05]  /*2ca0*/  BSYNC B0 ;  /* 0x0000000000007941 */ /* 0x000fea0003800000 */
.L_x_3526:
        /* <DEDUP_REMOVED lines=19> */
.L_x_3530:
        /* <DEDUP_REMOVED lines=22> */
.L_x_3531:
[----:B------:R-:W-:Y:S05]  /*2f40*/  BSYNC B0 ;  /* 0x0000000000007941 */ /* 0x000fea0003800000 */
.L_x_3529:
        /* <DEDUP_REMOVED lines=22> */
.L_x_3533:
        /* <DEDUP_REMOVED lines=23> */
.L_x_3534:
[----:B------:R-:W-:Y:S05]  /*3220*/  BSYNC B0 ;  /* 0x0000000000007941 */ /* 0x000fea0003800000 */
.L_x_3532:
        /* <DEDUP_REMOVED lines=39> */
.L_x_3536:
        /* <DEDUP_REMOVED lines=23> */
.L_x_3537:
[----:B------:R-:W-:Y:S05]  /*3610*/  BSYNC B0 ;  /* 0x0000000000007941 */ /* 0x000fea0003800000 */
.L_x_3535:
        /* <DEDUP_REMOVED lines=27> */
.L_x_3539:
        /* <DEDUP_REMOVED lines=23> */
.L_x_3540:
[----:B------:R-:W-:Y:S05]  /*3940*/  BSYNC B0 ;  /* 0x0000000000007941 */ /* 0x000fea0003800000 */
.L_x_3538:
        /* <DEDUP_REMOVED lines=21> */
.L_x_3516:
[----:B------:R-:W-:Y:S02]  /*3aa0*/  ULDC.64 UR4, c[0x0][0x2b0] ;  /* 0x0000ac0000047ab9 */ /* 0x000fe40000000a00 */
[----:B------:R-:W-:-:S04]  /*3ab0*/  LEA R2, P0, R32, UR4, 0x2 ;  /* 0x0000000420027c11 */ /* 0x000fc8000f8010ff */
[----:B------:R-:W-:-:S05]  /*3ac0*/  LEA.HI.X R3, R32, UR5, R33, 0x2, P0 ;  /* 0x0000000520037c11 */ /* 0x000fca00080f1421 */
[----:B------:R0:W-:Y:S04]  /*3ad0*/  STG.E desc[UR8][R2.64], R28 ;  /* 0x0000001c02007986 */ /* 0x0001e8000c101908 */
.L_x_3515:
[----:B------:R-:W-:Y:S05]  /*3ae0*/  BSYNC B1 ;  /* 0x0000000000017941 */ /* 0x000fea0003800000 */
.L_x_3514:
        /* <DEDUP_REMOVED lines=17> */
.L_x_3542:
[----:B------:R-:W-:Y:S05]  /*3c00*/  BSYNC B0 ;  /* 0x0000000000007941 */ /* 0x000fea0003800000 */
.L_x_3541:
        /* <DEDUP_REMOVED lines=39> */
.L_x_3545:
        /* <DEDUP_REMOVED lines=37> */
.L_x_3544:
        /* <DEDUP_REMOVED lines=25> */
.L_x_3546:
[----:B------:R-:W-:-:S13]  /*4260*/  ISETP.GT.OR P4, PT, R13, UR5, P4 ;  /* 0x000000050d007c0c */ /* 0x000fda000a784670 */
[----:B------:R-:W-:Y:S05]  /*4270*/  @!P4 BRA `(.L_x_3543) ;  /* 0x000000000028c947 */ /* 0x000fea0003800000 */
[----:B------:R-:W0:Y:S01]  /*4280*/  LDS R6, [R6] ;  /* 0x0000000006067984 */ /* 0x000e220000000800 */
[----:B------:R-:W-:Y:S01]  /*4290*/  ISETP.GE.AND P0, PT, R16, R15, PT ;  /* 0x0000000f1000720c */ /* 0x000fe20003f06270 */
[----:B------:R-:W-:-:S12]  /*42a0*/  BSSY B0, `(.L_x_3547) ;  /* 0x0000003000007945 */ /* 0x000fd80003800000 */
[----:B------:R-:W-:Y:S05]  /*42b0*/  @P0 BRA `(.L_x_3548) ;  /* 0x0000000000040947 */ /* 0x000fea0003800000 */
[----:B------:R1:W5:Y:S02]  /*42c0*/  LDG.E.128 R8, desc[UR8][R24.64] ;  /* 0x0000000818087981 */ /* 0x000364000c1e1d00 */
.L_x_3548:
[----:B------:R-:W-:Y:S05]  /*42d0*/  BSYNC B0 ;  /* 0x0000000000007941 */ /* 0x000fea0003800000 */
.L_x_3547:
[C---:B0----5:R-:W-:Y:S01]  /*42e0*/  FFMA.FTZ R5, R6.reuse, R8, R5 ;  /* 0x0000000806057223 */ /* 0x061fe20000010005 */
[C---:B------:R-:W-:Y:S01]  /*42f0*/  FFMA.FTZ R2, R6.reuse, R9, R2 ;  /* 0x0000000906027223 */ /* 0x040fe20000010002 */
[C---:B------:R-:W-:Y:S01]  /*4300*/  FFMA.FTZ R3, R6.reuse, R10, R3 ;  /* 0x0000000a06037223 */ /* 0x040fe20000010003 */
[----:B------:R-:W-:Y:S01]  /*4310*/  FFMA.FTZ R0, R6, R11, R0 ;  /* 0x0000000b06007223 */ /* 0x000fe20000010000 */
.L_x_3543:
        /* <DEDUP_REMOVED lines=81> */
        .weak           $__internal_26_$__cuda_sm20_div_s64
        .type           $__internal_26_$__cuda_sm20_div_s64,@function
        .size           $__internal_26_$__cuda_sm20_div_s64,(.L_x_5302 - $__internal_26_$__cuda_sm20_div_s64)
$__internal_26_$__cuda_sm20_div_s64:
        /* <DEDUP_REMOVED lines=83> */
[----:B------:R-:W-:Y:S06]  /*4d60*/  RET.REL.NODEC R40 `(_ZN5flash32flash_fwd_splitkv_combine_kernelI23Flash_fwd_kernel_traitsILi32ELi64ELi128ELi4ELb0ELb0EN7cutlass6half_tE19Flash_kernel_traitsILi32ELi64ELi128ELi4ES3_EELi16ELi2ELb1EEEvNS_16Flash_fwd_paramsE) ;  /* 0xffffffb028a47950 */ /* 0x000fec0003c3ffff */
.L_x_3549:
        /* <DEDUP_REMOVED lines=9> */
.L_x_5302:


//--------------------- .text._ZN5flash32flash_fwd_splitkv_combine_kernelI23Flash_fwd_kernel_traitsILi32ELi64ELi128ELi4ELb0ELb0EN7cutlass6half_tE19Flash_kernel_traitsILi32ELi64ELi128ELi4ES3_EELi16ELi1ELb1EEEvNS_16Flash_fwd_paramsE --------------------------
	.section	.text._ZN5flash32flash_fwd_splitkv_combine_kernelI23Flash_fwd_kernel_traitsILi32ELi64ELi128ELi4ELb0ELb0EN7cutlass6half_tE19Flash_kernel_traitsILi32ELi64ELi128ELi4ES3_EELi16ELi1ELb1EEEvNS_16Flash_fwd_paramsE,"ax",@progbits
	.align	128
        .global         _ZN5flash32flash_fwd_splitkv_combine_kernelI23Flash_fwd_kernel_traitsILi32ELi64ELi128ELi4ELb0ELb0EN7cutlass6half_tE19Flash_kernel_traitsILi32ELi64ELi128ELi4ES3_EELi16ELi1ELb1EEEvNS_16Flash_fwd_paramsE
        .type           _ZN5flash32flash_fwd_splitkv_combine_kernelI23Flash_fwd_kernel_traitsILi32ELi64ELi128ELi4ELb0ELb0EN7cutlass6half_tE19Flash_kernel_traitsILi32ELi64ELi128ELi4ES3_EELi16ELi1ELb1EEEvNS_16Flash_fwd_paramsE,@function
        .size           _ZN5flash32flash_fwd_splitkv_combine_kernelI23Flash_fwd_kernel_traitsILi32ELi64ELi128ELi4ELb0ELb0EN7cutlass6half_tE19Flash_kernel_traitsILi32ELi64ELi128ELi4ES3_EELi16ELi1ELb1EEEvNS_16Flash_fwd_paramsE,(.L_x_5303 - _ZN5flash32flash_fwd_splitkv_combine_kernelI23Flash_fwd_kernel_traitsILi32ELi64ELi128ELi4ELb0ELb0EN7cutlass6half_tE19Flash_kernel_traitsILi32ELi64ELi128ELi4ES3_EELi16ELi1ELb1EEEvNS_16Flash_fwd_paramsE)
        .other          _ZN5flash32flash_fwd_splitkv_combine_kernelI23Flash_fwd_kernel_traitsILi32ELi64ELi128ELi4ELb0ELb0EN7cutlass6half_tE19Flash_kernel_traitsILi32ELi64ELi128ELi4ES3_EELi16ELi1ELb1EEEvNS_16Flash_fwd_paramsE,@"STO_CUDA_ENTRY STV_DEFAULT"
_ZN5flash32flash_fwd_splitkv_combine_kernelI23Flash_fwd_kernel_traitsILi32ELi64ELi128ELi4ELb0ELb0EN7cutlass6half_tE19Flash_kernel_traitsILi32ELi64ELi128ELi4ES3_EELi16ELi1ELb1EEEvNS_16Flash_fwd_paramsE:
.text._ZN5flash32flash_fwd_splitkv_combine_kernelI23Flash_fwd_kernel_traitsILi32ELi64ELi128ELi4ELb0ELb0EN7cutlass6half_tE19Flash_kernel_traitsILi32ELi64ELi128ELi4ES3_EELi16ELi1ELb1EEEvNS_16Flash_fwd_paramsE:
        /* <DEDUP_REMOVED lines=23> */
[----:B------:R-:W-:Y:S05]  /*0170*/  CALL.REL.NOINC `($__internal_27_$__cuda_sm20_div_s64) ;  /* 0x0000004400ec7944 */ /* 0x000fea0003c00000 */
[----:B------:R-:W-:Y:S02]  /*0180*/  MOV R8, R0 ;  /* 0x0000000000087202 */ /* 0x000fe40000000f00 */
[----:B------:R-:W-:Y:S01]  /*0190*/  MOV R9, R23 ;  /* 0x0000001700097202 */ /* 0x000fe20000000f00 */
[----:B------:R-:W-:Y:S06]  /*01a0*/  BRA `(.L_x_3551) ;  /* 0x00000000004c7947 */ /* 0x000fec0003800000 */
.L_x_3550:
        /* <DEDUP_REMOVED lines=19> */
.L_x_3551:
        /* <DEDUP_REMOVED lines=13> */
[----:B------:R-:W-:Y:S05]  /*03b0*/  CALL.REL.NOINC `($__internal_27_$__cuda_sm20_div_s64) ;  /* 0x00000044005c7944 */ /* 0x000fea0003c00000 */
[----:B------:R-:W-:Y:S02]  /*03c0*/  MOV R10, R0 ;  /* 0x00000000000a7202 */ /* 0x000fe40000000f00 */
[----:B------:R-:W-:Y:S01]  /*03d0*/  MOV R11, R23 ;  /* 0x00000017000b7202 */ /* 0x000fe20000000f00 */
[----:B------:R-:W-:Y:S05]  /*03e0*/  BRA `(.L_x_3554) ;  /* 0x00000000004c7947 */ /* 0x000fea0003800000 */
.L_x_3553:
        /* <DEDUP_REMOVED lines=19> */
.L_x_3554:
[----:B------:R-:W-:Y:S05]  /*0520*/  BSYNC B0 ;  /* 0x0000000000007941 */ /* 0x000fea0003800000 */
.L_x_3552:
        /* <DEDUP_REMOVED lines=44> */
[----:B------:R-:W-:Y:S05]  /*07f0*/  BRA `(.L_x_3557) ;  /* 0x00000000004c7947 */ /* 0x000fea0003800000 */
.L_x_3556:
        /* <DEDUP_REMOVED lines=19> */
.L_x_3557:
[----:B------:R-:W-:Y:S05]  /*0930*/  BSYNC B0 ;  /* 0x0000000000007941 */ /* 0x000fea0003800000 */
.L_x_3555:
        /* <DEDUP_REMOVED lines=78> */
.L_x_3559:
        /* <DEDUP_REMOVED lines=19> */
.L_x_3560:
[----:B------:R-:W-:Y:S05]  /*0f50*/  BSYNC B0 ;  /* 0x0000000000007941 */ /* 0x000fea0003800000 */
.L_x_3558:
        /* <DEDUP_REMOVED lines=43> */
.L_x_3562:
        /* <DEDUP_REMOVED lines=20> */
.L_x_3563:
[----:B------:R-:W-:Y:S05]  /*1350*/  BSYNC B0 ;  /* 0x0000000000007941 */ /* 0x000fea0003800000 */
.L_x_3561:
        /* <DEDUP_REMOVED lines=72> */
.L_x_3565:
[----:B------:R-:W-:Y:S05]  /*17e0*/  BSYNC B0 ;  /* 0x0000000000007941 */ /* 0x000fea0003800000 */
.L_x_3564:
        /* <DEDUP_REMOVED lines=16> */
.L_x_3567:
[----:B------:R-:W-:Y:S05]  /*18f0*/  BSYNC B0 ;  /* 0x0000000000007941 */ /* 0x000fea0003800000 */
.L_x_3566:
        /* <DEDUP_REMOVED lines=141> */
.L_x_3572:
        /* <DEDUP_REMOVED lines=23> */
.L_x_3573:
[----:B------:R-:W-:Y:S05]  /*2340*/  BSYNC B0 ;  /* 0x0000000000007941 */ /* 0x000fea0003800000 */
.L_x_3571:
        /* <DEDUP_REMOVED lines=22> */
.L_x_3575:
        /* <DEDUP_REMOVED lines=22> */
.L_x_3576:
[----:B------:R-:W-:Y:S05]  /*2610*/  BSYNC B0 ;  /* 0x0000000000007941 */ /* 0x000fea0003800000 */
.L_x_3574:
        /* <DEDUP_REMOVED lines=22> */
.L_x_3578:
        /* <DEDUP_REMOVED lines=22> */
.L_x_3579:
[----:B------:R-:W-:Y:S05]  /*28e0*/  BSYNC B0 ;  /* 0x0000000000007941 */ /* 0x000fea0003800000 */
.L_x_3577:
        /* <DEDUP_REMOVED lines=33> */
[----:B------:R-:W-:Y:S05]  /*2b00*/  CALL.REL.NOINC `($__internal_27_$__cuda_sm20_div_s64) ;  /* 0x0000001c00887944 */ /* 0x000fea0003c00000 */
        /* <DEDUP_REMOVED lines=11> */
.L_x_3581:
        /* <DEDUP_REMOVED lines=23> */
.L_x_3582:
[----:B------:R-:W-:Y:S05]  /*2d30*/  BSYNC B0 ;  /* 0x0000000000007941 */ /* 0x000fea0003800000 */
.L_x_3580:
        /* <DEDUP_REMOVED lines=20> */
.L_x_3584:
        /* <DEDUP_REMOVED lines=23> */
.L_x_3585:
[----:B------:R-:W-:Y:S05]  /*2ff0*/  BSYNC B0 ;  /* 0x0000000000007941 */ /* 0x000fea0003800000 */
.L_x_3583:
        /* <DEDUP_REMOVED lines=19> */
.L_x_3587:
        /* <DEDUP_REMOVED lines=23> */
.L_x_3588:
[----:B------:R-:W-:Y:S05]  /*32a0*/  BSYNC B0 ;  /* 0x0000000000007941 */ /* 0x000fea0003800000 */
.L_x_3586:
        /* <DEDUP_REMOVED lines=26> */
[----:B------:R-:W-:Y:S05]  /*3450*/  CALL.REL.NOINC `($__internal_27_$__cuda_sm20_div_s64) ;  /* 0x0000001400347944 */ /* 0x000fea0003c00000 */
        /* <DEDUP_REMOVED lines=12> */
.L_x_3590:
        /* <DEDUP_REMOVED lines=23> */
.L_x_3591:
[----:B------:R-:W-:Y:S05]  /*3690*/  BSYNC B0 ;  /* 0x0000000000007941 */ /* 0x000fea0003800000 */
.L_x_3589:
        /* <DEDUP_REMOVED lines=28> */
.L_x_3593:
        /* <DEDUP_REMOVED lines=23> */
.L_x_3594:
[----:B------:R-:W-:Y:S05]  /*39d0*/  BSYNC B0 ;  /* 0x0000000000007941 */ /* 0x000fea0003800000 */
.L_x_3592:
        /* <DEDUP_REMOVED lines=21> */
.L_x_3570:
[----:B------:R-:W-:Y:S02]  /*3b30*/  ULDC.64 UR4, c[0x0][0x2b0] ;  /* 0x0000ac0000047ab9 */ /* 0x000fe40000000a00 */
[----:B------:R-:W-:-:S04]  /*3b40*/  LEA R2, P0, R38, UR4, 0x2 ;  /* 0x0000000426027c11 */ /* 0x000fc8000f8010ff */
[----:B------:R-:W-:-:S05]  /*3b50*/  LEA.HI.X R3, R38, UR5, R39, 0x2, P0 ;  /* 0x0000000526037c11 */ /* 0x000fca00080f1427 */
[----:B------:R0:W-:Y:S04]  /*3b60*/  STG.E desc[UR8][R2.64], R29 ;  /* 0x0000001d02007986 */ /* 0x0001e8000c101908 */
.L_x_3569:
[----:B------:R-:W-:Y:S05]  /*3b70*/  BSYNC B1 ;  /* 0x0000000000017941 */ /* 0x000fea0003800000 */
.L_x_3568:
        /* <DEDUP_REMOVED lines=18> */
.L_x_3596:
[----:B------:R-:W-:Y:S05]  /*3ca0*/  BSYNC B0 ;  /* 0x0000000000007941 */ /* 0x000fea0003800000 */
.L_x_3595:
        /* <DEDUP_REMOVED lines=39> */
.L_x_3599:
        /* <DEDUP_REMOVED lines=39> */
.L_x_3598:
        /* <DEDUP_REMOVED lines=27> */
.L_x_3600:
        /* <DEDUP_REMOVED lines=9> */
.L_x_3602:
[----:B------:R-:W-:Y:S05]  /*43d0*/  BSYNC B0 ;  /* 0x0000000000007941 */ /* 0x000fea0003800000 */
.L_x_3601:
[C---:B0----5:R-:W-:Y:S01]  /*43e0*/  FFMA.FTZ R4, R6.reuse, R8, R4 ;  /* 0x0000000806047223 */ /* 0x061fe20000010004 */
[C---:B------:R-:W-:Y:S01]  /*43f0*/  FFMA.FTZ R3, R6.reuse, R9, R3 ;  /* 0x0000000906037223 */ /* 0x040fe20000010003 */
[C---:B------:R-:W-:Y:S01]  /*4400*/  FFMA.FTZ R2, R6.reuse, R10, R2 ;  /* 0x0000000a06027223 */ /* 0x040fe20000010002 */
[----:B------:R-:W-:Y:S01]  /*4410*/  FFMA.FTZ R0, R6, R11, R0 ;  /* 0x0000000b06007223 */ /* 0x000fe20000010000 */
.L_x_3597:
        /* <DEDUP_REMOVED lines=81> */
        .weak           $__internal_27_$__cuda_sm20_div_s64
        .type           $__internal_27_$__cuda_sm20_div_s64,@function
        .size           $__internal_27_$__cuda_sm20_div_s64,(.L_x_5303 - $__internal_27_$__cuda_sm20_div_s64)
$__internal_27_$__cuda_sm20_div_s64:
        /* <DEDUP_REMOVED lines=83> */
[----:B------:R-:W-:Y:S06]  /*4e60*/  RET.REL.NODEC R20 `(_ZN5flash32flash_fwd_splitkv_combine_kernelI23Flash_fwd_kernel_traitsILi32ELi64ELi128ELi4ELb0ELb0EN7cutlass6half_tE19Flash_kernel_traitsILi32ELi64ELi128ELi4ES3_EELi16ELi1ELb1EEEvNS_16Flash_fwd_paramsE) ;  /* 0xffffffb014647950 */ /* 0x000fec0003c3ffff */
.L_x_3603:
        /* <DEDUP_REMOVED lines=9> */
.L_x_5303:


//--------------------- .text._ZN5flash24flash_fwd_splitkv_kernelI23Flash_fwd_kernel_traitsILi32ELi64ELi128ELi4ELb0ELb0EN7cutlass6half_tE19Flash_kernel_traitsILi32ELi64ELi128ELi4ES3_EELb1ELb0ELb0ELb0ELb0ELb0ELb0ELb0EEEvNS_16Flash_fwd_paramsE --------------------------
	.section	.text._ZN5flash24flash_fwd_splitkv_kernelI23Flash_fwd_kernel_traitsILi32ELi64ELi128ELi4ELb0ELb0EN7cutlass6half_tE19Flash_kernel_traitsILi32ELi64ELi128ELi4ES3_EELb1ELb0ELb0ELb0ELb0ELb0ELb0ELb0EEEvNS_16Flash_fwd_paramsE,"ax",@progbits
	.align	128
        .global         _ZN5flash24flash_fwd_splitkv_kernelI23Flash_fwd_kernel_traitsILi32ELi64ELi128ELi4ELb0ELb0EN7cutlass6half_tE19Flash_kernel_traitsILi32ELi64ELi128ELi4ES3_EELb1ELb0ELb0ELb0ELb0ELb0ELb0ELb0EEEvNS_16Flash_fwd_paramsE
        .type           _ZN5flash24flash_fwd_splitkv_kernelI23Flash_fwd_kernel_traitsILi32ELi64ELi128ELi4ELb0ELb0EN7cutlass6half_tE19Flash_kernel_traitsILi32ELi64ELi128ELi4ES3_EELb1ELb0ELb0ELb0ELb0ELb0ELb0ELb0EEEvNS_16Flash_fwd_paramsE,@function
        .size           _ZN5flash24flash_fwd_splitkv_kernelI23Flash_fwd_kernel_traitsILi32ELi64ELi128ELi4ELb0ELb0EN7cutlass6half_tE19Flash_kernel_traitsILi32ELi64ELi128ELi4ES3_EELb1ELb0ELb0ELb0ELb0ELb0ELb0ELb0EEEvNS_16Flash_fwd_paramsE,(.L_x_5360 - _ZN5flash24flash_fwd_splitkv_kernelI23Flash_fwd_kernel_traitsILi32ELi64ELi128ELi4ELb0ELb0EN7cutlass6half_tE19Flash_kernel_traitsILi32ELi64ELi128ELi4ES3_EELb1ELb0ELb0ELb0ELb0ELb0ELb0ELb0EEEvNS_16Flash_fwd_paramsE)
        .other          _ZN5flash24flash_fwd_splitkv_kernelI23Flash_fwd_kernel_traitsILi32ELi64ELi128ELi4ELb0ELb0EN7cutlass6half_tE19Flash_kernel_traitsILi32ELi64ELi128ELi4ES3_EELb1ELb0ELb0ELb0ELb0ELb0ELb0ELb0EEEvNS_16Flash_fwd_paramsE,@"STO_CUDA_ENTRY STV_DEFAULT"
_ZN5flash24flash_fwd_splitkv_kernelI23Flash_fwd_kernel_traitsILi32ELi64ELi128ELi4ELb0ELb0EN7cutlass6half_tE19Flash_kernel_traitsILi32ELi64ELi128ELi4ES3_EELb1ELb0ELb0ELb0ELb0ELb0ELb0ELb0EEEvNS_16Flash_fwd_paramsE:
.text._ZN5flash24flash_fwd_splitkv_kernelI23Flash_fwd_kernel_traitsILi32ELi64ELi128ELi4ELb0ELb0EN7cutlass6half_tE19Flash_kernel_traitsILi32ELi64ELi128ELi4ES3_EELb1ELb0ELb0ELb0ELb0ELb0ELb0ELb0EEEvNS_16Flash_fwd_paramsE:
        /* <DEDUP_REMOVED lines=17> */
[----:B------:R-:W2:Y:S06]  /*0110*/  @P2 LDG.E R137, desc[UR10][R8.64+0x4] ;  /* 0x0000040a08892981 */ /* 0x000eac000c1e1900 */
        /* <DEDUP_REMOVED lines=20> */
.L_x_3604:
[----:B------:R-:W1:Y:S02]  /*0260*/  LDC R4, c[0x0][0x2c8] ;  /* 0x0000b200ff047b82 */ /* 0x000e640000000800 */
.L_x_3605:
[----:B------:R-:W4:Y:S02]  /*0270*/  LDC.64 R2, c[0x0][0x308] ;  /* 0x0000c200ff027b82 */ /* 0x000f240000000a00 */
[----:B----4-:R-:W-:-:S04]  /*0280*/  ISETP.NE.U32.AND P1, PT, R2, RZ, PT ;  /* 0x000000ff0200720c */ /* 0x010fc80003f25070 */
[----:B------:R-:W-:-:S13]  /*0290*/  ISETP.NE.AND.EX P1, PT, R3, RZ, PT, P1 ;  /* 0x000000ff0300720c */ /* 0x000fda0003f25310 */
[----:B------:R-:W3:Y:S01]  /*02a0*/  @P1 LDC.64 R2, c[0x0][0x308] ;  /* 0x0000c200ff021b82 */ /* 0x000ee20000000a00 */
[----:B------:R-:W-:-:S07]  /*02b0*/  IMAD.SHL.U32 R104, R12, 0x40, RZ ;  /* 0x000000400c687824 */ /* 0x000fce00078e00ff */
[----:B------:R-:W4:Y:S01]  /*02c0*/  @!P1 LDC R5, c[0x0][0x2cc] ;  /* 0x0000b300ff059b82 */ /* 0x000f220000000800 */
[----:B---3--:R-:W-:-:S07]  /*02d0*/  @P1 IMAD.WIDE R6, R19, 0x4, R2 ;  /* 0x0000000413061825 */ /* 0x008fce00078e0202 */
[----:B------:R-:W3:Y:S01]  /*02e0*/  @!P1 LDC.64 R2, c[0x0][0x318] ;  /* 0x0000c600ff029b82 */ /* 0x000ee20000000a00 */
[----:B------:R1:W5:Y:S01]  /*02f0*/  @P1 LDG.E R6, desc[UR10][R6.64] ;  /* 0x0000000a06061981 */ /* 0x000362000c1e1900 */
[----:B--2---:R-:W-:-:S13]  /*0300*/  ISETP.GT.AND P0, PT, R137, R104, PT ;  /* 0x000000688900720c */ /* 0x004fda0003f04270 */
[----:B----4-:R-:W-:Y:S05]  /*0310*/  @!P0 EXIT ;  /* 0x000000000000894d */ /* 0x010fea0003800000 */
[----:B------:R-:W2:Y:S01]  /*0320*/  LDC R0, c[0x0][0x398] ;  /* 0x0000e600ff007b82 */ /* 0x000ea20000000800 */
[----:B---3--:R-:W-:Y:S01]  /*0330*/  @!P1 ISETP.NE.U32.AND P0, PT, R2, RZ, PT ;  /* 0x000000ff0200920c */ /* 0x008fe20003f05070 */
[----:B-----5:R-:W-:Y:S01]  /*0340*/  @P1 IMAD.IADD R99, R6, 0x1, -R15 ;  /* 0x0000000106631824 */ /* 0x020fe200078e0a0f */
[----:B------:R-:W-:Y:S02]  /*0350*/  ULDC UR5, c[0x0][0x2c8] ;  /* 0x0000b20000057ab9 */ /* 0x000fe40000000800 */
[----:B------:R-:W-:Y:S01]  /*0360*/  @!P1 ISETP.NE.AND.EX P0, PT, R3, RZ, PT, P0 ;  /* 0x000000ff0300920c */ /* 0x000fe20003f05300 */
[----:B------:R-:W-:Y:S01]  /*0370*/  UIADD3 UR5, UR5, 0x7f, URZ ;  /* 0x0000007f05057890 */ /* 0x000fe2000fffe03f */
[----:B------:R-:W-:Y:S02]  /*0380*/  IADD3 R3, -R137, 0xbf, R104 ;  /* 0x000000bf89037810 */ /* 0x000fe40007ffe168 */
[----:B------:R-:W-:Y:S01]  /*0390*/  @!P1 SEL R5, R5, RZ, P0 ;  /* 0x000000ff05059207 */ /* 0x000fe20000000000 */
[----:B------:R-:W-:-:S03]  /*03a0*/  USHF.R.S32.HI UR4, URZ, 0x1f, UR5 ;  /* 0x0000001f3f047899 */ /* 0x000fc60008011405 */
[----:B-1----:R-:W-:Y:S01]  /*03b0*/  @!P1 IADD3 R99, R5, R4, -R15 ;  /* 0x0000000405639210 */ /* 0x002fe20007ffe80f */
[----:B------:R-:W-:Y:S01]  /*03c0*/  ULEA.HI UR4, UR4, UR5, URZ, 0x7 ;  /* 0x0000000504047291 */ /* 0x000fe2000f8f383f */
[----:B------:R-:W1:Y:S03]  /*03d0*/  S2R R5, SR_TID.X ;  /* 0x0000000000057919 */ /* 0x000e660000002100 */
        /* <DEDUP_REMOVED lines=11> */
[----:B-1----:R-:W-:Y:S05]  /*0490*/  @P0 BRA `(.L_x_3606) ;  /* 0x00000004004c0947 */ /* 0x002fea0003800000 */
        /* <DEDUP_REMOVED lines=9> */
[----:B------:R-:W-:-:S02]  /*0530*/  LOP3.LUT R12, R0, 0xfffffffc, RZ, 0xc0, !PT ;  /* 0xfffffffc000c7812 */ /* 0x000fc400078ec0ff */
[----:B------:R-:W-:Y:S01]  /*0540*/  SHF.R.S32.HI R0, RZ, 0x2, R0 ;  /* 0x00000002ff007819 */ /* 0x000fe20000011400 */
[----:B------:R-:W2:Y:S01]  /*0550*/  @!P0 LDC.64 R2, c[0x0][0x290] ;  /* 0x0000a400ff028b82 */ /* 0x000ea20000000a00 */
[----:B------:R-:W-:Y:S01]  /*0560*/  @!P0 SHF.R.S32.HI R11, RZ, 0x1f, R19 ;  /* 0x0000001fff0b8819 */ /* 0x000fe20000011413 */
[----:B------:R-:W-:-:S05]  /*0570*/  IMAD.IADD R5, R5, 0x1, -R12 ;  /* 0x0000000105057824 */ /* 0x000fca00078e0a0c */
[----:B------:R-:W-:-:S04]  /*0580*/  ISETP.NE.AND P3, PT, R5, RZ, PT ;  /* 0x000000ff0500720c */ /* 0x000fc80003f65270 */
[----:B------:R-:W-:Y:S01]  /*0590*/  ISETP.GE.OR P3, PT, R0, R137, P3 ;  /* 0x000000890000720c */ /* 0x000fe20001f66670 */
[----:B-1----:R-:W-:-:S04]  /*05a0*/  @P0 IMAD.WIDE.U32 R8, R134, R6, RZ ;  /* 0x0000000686080225 */ /* 0x002fc800078e00ff */
[----:B------:R-:W-:Y:S01]  /*05b0*/  @P0 IMAD R134, R134, R7, R9 ;  /* 0x0000000786860224 */ /* 0x000fe200078e0209 */
[----:B------:R-:W-:Y:S01]  /*05c0*/  SHF.R.S32.HI R9, RZ, 0x1f, R104 ;  /* 0x0000001fff097819 */ /* 0x000fe20000011468 */
[-C--:B--2---:R-:W-:Y:S02]  /*05d0*/  @!P0 IMAD R4, R11, R2.reuse, RZ ;  /* 0x000000020b048224 */ /* 0x084fe400078e02ff */
[----:B------:R-:W-:-:S04]  /*05e0*/  @!P0 IMAD.WIDE.U32 R12, R19, R2, RZ ;  /* 0x00000002130c8225 */ /* 0x000fc800078e00ff */
        /* <DEDUP_REMOVED lines=9> */
[----:B------:R-:W-:Y:S01]  /*0680*/  SHF.R.S32.HI R3, RZ, 0x1f, R10 ;  /* 0x0000001fff037819 */ /* 0x000fe2000001140a */
[----:B------:R-:W-:Y:S01]  /*0690*/  IMAD.WIDE.U32 R8, R104, R6, R8 ;  /* 0x0000000668087225 */ /* 0x000fe200078e0008 */
[----:B------:R-:W-:-:S03]  /*06a0*/  IADD3 R2, R0, 0x20, RZ ;  /* 0x0000002000027810 */ /* 0x000fc60007ffe0ff */
[----:B------:R-:W-:Y:S01]  /*06b0*/  IMAD R19, R19, UR6, R10 ;  /* 0x0000000613137c24 */ /* 0x000fe2000f8e020a */
[----:B------:R-:W-:Y:S02]  /*06c0*/  IADD3 R8, P2, R4, R8, RZ ;  /* 0x0000000804087210 */ /* 0x000fe40007f5e0ff */
[----:B------:R-:W-:Y:S01]  /*06d0*/  ISETP.GE.AND P0, PT, R2, R137, PT ;  /* 0x000000890200720c */ /* 0x000fe20003f06270 */
[----:B------:R-:W-:Y:S01]  /*06e0*/  IMAD R19, R19, UR5, R104 ;  /* 0x0000000513137c24 */ /* 0x000fe2000f8e0268 */
[----:B------:R-:W-:Y:S01]  /*06f0*/  IADD3.X R9, R134, R9, R11, P2, !PT ;  /* 0x0000000986097210 */ /* 0x000fe200017fe40b */
[----:B------:R-:W-:Y:S01]  /*0700*/  ULDC.64 UR4, c[0x0][0x2a0] ;  /* 0x0000a80000047ab9 */ /* 0x000fe20000000a00 */
[-C--:B------:R-:W-:Y:S01]  /*0710*/  ISETP.GE.OR P2, PT, R0, R137.reuse, P1 ;  /* 0x000000890000720c */ /* 0x080fe20000f46670 */
[----:B------:R-:W-:Y:S01]  /*0720*/  IMAD R3, R3, UR4, RZ ;  /* 0x0000000403037c24 */ /* 0x000fe2000f8e02ff */
[----:B------:R-:W-:Y:S01]  /*0730*/  ISETP.GE.OR P4, PT, R2, R137, P1 ;  /* 0x000000890200720c */ /* 0x000fe20000f86670 */
[----:B------:R-:W-:Y:S01]  /*0740*/  IMAD.WIDE.U32 R8, R10, UR4, R8 ;  /* 0x000000040a087c25 */ /* 0x000fe2000f8e0008 */
[----:B------:R-:W-:-:S02]  /*0750*/  IADD3 R2, P1, R19, R0, RZ ;  /* 0x0000000013027210 */ /* 0x000fc40007f3e0ff */
[----:B------:R-:W-:Y:S01]  /*0760*/  SHF.R.S32.HI R4, RZ, 0x1f, R0 ;  /* 0x0000001fff047819 */ /* 0x000fe20000011400 */
[----:B------:R-:W-:-:S05]  /*0770*/  IMAD R3, R10, UR5, R3 ;  /* 0x000000050a037c24 */ /* 0x000fca000f8e0203 */
        /* <DEDUP_REMOVED lines=11> */
.L_x_3608:
[----:B------:R-:W-:Y:S05]  /*0830*/  BSYNC B0 ;  /* 0x0000000000007941 */ /* 0x000fea0003800000 */
.L_x_3607:
[----:B------:R-:W-:Y:S04]  /*0840*/  BSSY B0, `(.L_x_3609) ;  /* 0x000000d000007945 */ /* 0x000fe80003800000 */
[----:B------:R-:W-:Y:S05]  /*0850*/  @P4 BRA `(.L_x_3610) ;  /* 0x00000000002c4947 */ /* 0x000fea0003800000 */
[----:B------:R-:W-:Y:S01]  /*0860*/  IADD3 R3, P2, R0, 0x20, RZ ;  /* 0x0000002000037810 */ /* 0x000fe20007f5e0ff */
[----:B------:R-:W-:-:S03]  /*0870*/  ULDC.64 UR4, c[0x0][0x280] ;  /* 0x0000a00000047ab9 */ /* 0x000fc60000000a00 */
[----:B------:R-:W-:-:S05]  /*0880*/  IADD3.X R9, RZ, R4, RZ, P2, !PT ;  /* 0x00000004ff097210 */ /* 0x000fca00017fe4ff */
[----:B------:R-:W-:Y:S01]  /*0890*/  IMAD R0, R9, R6, RZ ;  /* 0x0000000609007224 */ /* 0x000fe200078e02ff */
[----:B------:R-:W-:-:S03]  /*08a0*/  MOV R9, R11 ;  /* 0x0000000b00097202 */ /* 0x000fc60000000f00 */
[----:B------:R-:W-:-:S04]  /*08b0*/  IMAD.WIDE.U32 R8, R3, R6, R8 ;  /* 0x0000000603087225 */ /* 0x000fc800078e0008 */
[----:B------:R-:W-:Y:S01]  /*08c0*/  IMAD R3, R3, R7, R0 ;  /* 0x0000000703037224 */ /* 0x000fe200078e0200 */
[----:B------:R-:W-:-:S04]  /*08d0*/  LEA R6, P2, R8, UR4, 0x1 ;  /* 0x0000000408067c11 */ /* 0x000fc8000f8408ff */
[----:B------:R-:W-:-:S04]  /*08e0*/  IADD3 R3, R9, R3, RZ ;  /* 0x0000000309037210 */ /* 0x000fc80007ffe0ff */
[----:B------:R-:W-:-:S05]  /*08f0*/  LEA.HI.X R7, R8, UR5, R3, 0x1, P2 ;  /* 0x0000000508077c11 */ /* 0x000fca00090f0c03 */
[----:B------:R2:W-:Y:S02]  /*0900*/  STG.E.128 desc[UR10][R6.64], RZ ;  /* 0x000000ff06007986 */ /* 0x0005e4000c101d0a */
.L_x_3610:
[----:B------:R-:W-:Y:S05]  /*0910*/  BSYNC B0 ;  /* 0x0000000000007941 */ /* 0x000fea0003800000 */
.L_x_3609:
[----:B------:R-:W-:Y:S01]  /*0920*/  ISETP.NE.OR P0, PT, R5, RZ, P0 ;  /* 0x000000ff0500720c */ /* 0x000fe20000705670 */
[----:B------:R-:W-:Y:S01]  /*0930*/  ULDC.64 UR4, c[0x0][0x2b0] ;  /* 0x0000ac0000047ab9 */ /* 0x000fe20000000a00 */
[----:B------:R-:W-:Y:S01]  /*0940*/  LEA.HI.X.SX32 R19, R19, R4, 0x1, P1 ;  /* 0x0000000413137211 */ /* 0x000fe200008f0eff */
[----:B------:R-:W-:Y:S01]  /*0950*/  @!P3 IMAD.MOV.U32 R3, RZ, RZ, 0x7f800000 ;  /* 0x7f800000ff03b424 */ /* 0x000fe200078e00ff */
[----:B------:R-:W-:-:S04]  /*0960*/  LEA R4, P1, R2, UR4, 0x2 ;  /* 0x0000000402047c11 */ /* 0x000fc8000f8210ff */
[----:B------:R-:W-:-:S05]  /*0970*/  LEA.HI.X R5, R2, UR5, R19, 0x2, P1 ;  /* 0x0000000502057c11 */ /* 0x000fca00088f1413 */
[----:B------:R3:W-:Y:S01]  /*0980*/  @!P3 STG.E desc[UR10][R4.64], R3 ;  /* 0x000000030400b986 */ /* 0x0007e2000c10190a */
[----:B------:R-:W-:Y:S05]  /*0990*/  @P0 EXIT ;  /* 0x000000000000094d */ /* 0x000fea0003800000 */
[----:B---3--:R-:W-:-:S05]  /*09a0*/  MOV R3, 0x7f800000 ;  /* 0x7f80000000037802 */ /* 0x008fca0000000f00 */
[----:B------:R-:W-:Y:S01]  /*09b0*/  STG.E desc[UR10][R4.64+0x80], R3 ;  /* 0x0000800304007986 */ /* 0x000fe2000c10190a */
[----:B------:R-:W-:Y:S05]  /*09c0*/  EXIT ;  /* 0x000000000000794d */ /* 0x000fea0003800000 */
.L_x_3606:
        /* <DEDUP_REMOVED lines=24> */
.L_x_3611:
        /* <DEDUP_REMOVED lines=32> */
[----:B--2---:R-:W-:Y:S01]  /*0d50*/  IABS R2, R9 ;  /* 0x0000000900027213 */ /* 0x004fe20000000000 */
[----:B------:R-:W-:-:S03]  /*0d60*/  IMAD.MOV R13, RZ, RZ, -R13 ;  /* 0x000000ffff0d7224 */ /* 0x000fc600078e0a0d */
[----:B------:R-:W2:Y:S01]  /*0d70*/  I2F.RP R8, R2 ;  /* 0x0000000200087306 */ /* 0x000ea20000209400 */
[----:B------:R-:W-:-:S07]  /*0d80*/  IMAD R4, R15, R13, R4 ;  /* 0x0000000d0f047224 */ /* 0x000fce00078e0204 */
[----:B--2---:R-:W2:Y:S02]  /*0d90*/  MUFU.RCP R17, R8 ;  /* 0x0000000800117308 */ /* 0x004ea40000001000 */
[----:B--2---:R-:W-:-:S06]  /*0da0*/  IADD3 R17, R17, 0xffffffe, RZ ;  /* 0x0ffffffe11117810 */ /* 0x004fcc0007ffe0ff */
[----:B------:R-:W2:Y:S02]  /*0db0*/  F2I.FTZ.U32.TRUNC.NTZ R17, R17 ;  /* 0x0000001100117305 */ /* 0x000ea4000021f000 */
        /* <DEDUP_REMOVED lines=21> */
[----:B-----5:R-:W-:-:S04]  /*0f10*/  IMAD.WIDE.U32 R14, R6, UR4, RZ ;  /* 0x00000004060e7c25 */ /* 0x020fc8000f8e00ff */
[C---:B------:R-:W-:Y:S02]  /*0f20*/  IMAD R11, R7.reuse, UR4, RZ ;  /* 0x00000004070b7c24 */ /* 0x040fe4000f8e02ff */
[----:B--2---:R-:W-:Y:S02]  /*0f30*/  IMAD R7, R7, R2, RZ ;  /* 0x0000000207077224 */ /* 0x004fe400078e02ff */
[C---:B------:R-:W-:Y:S01]  /*0f40*/  IMAD R8, R6.reuse, UR5, R11 ;  /* 0x0000000506087c24 */ /* 0x040fe2000f8e020b */
[----:B------:R-:W-:Y:S01]  /*0f50*/  SHF.R.S32.HI R11, RZ, 0x1f, R4 ;  /* 0x0000001fff0b7819 */ /* 0x000fe20000011404 */
[----:B------:R-:W-:Y:S01]  /*0f60*/  ULDC.64 UR4, c[0x0][0x260] ;  /* 0x0000980000047ab9 */ /* 0x000fe20000000a00 */
[----:B------:R-:W-:Y:S02]  /*0f70*/  IMAD R3, R6, R3, R7 ;  /* 0x0000000306037224 */ /* 0x000fe400078e0207 */
[----:B------:R-:W-:Y:S01]  /*0f80*/  IADD3 R15, R15, R8, RZ ;  /* 0x000000080f0f7210 */ /* 0x000fe20007ffe0ff */
[----:B-1----:R-:W-:-:S02]  /*0f90*/  IMAD R8, R11, R92, RZ ;  /* 0x0000005c0b087224 */ /* 0x002fc400078e02ff */
[----:B------:R-:W-:Y:S02]  /*0fa0*/  IMAD R9, R13, UR4, RZ ;  /* 0x000000040d097c24 */ /* 0x000fe4000f8e02ff */
[C---:B------:R-:W-:Y:S02]  /*0fb0*/  IMAD R8, R4.reuse, R93, R8 ;  /* 0x0000005d04087224 */ /* 0x040fe400078e0208 */
[----:B------:R-:W-:-:S04]  /*0fc0*/  IMAD.WIDE.U32 R14, R4, R92, R14 ;  /* 0x0000005c040e7225 */ /* 0x000fc800078e000e */
[----:B------:R-:W-:Y:S02]  /*0fd0*/  IMAD.IADD R15, R15, 0x1, R8 ;  /* 0x000000010f0f7824 */ /* 0x000fe400078e0208 */
[----:B------:R-:W-:-:S04]  /*0fe0*/  IMAD.WIDE.U32 R22, R6, R2, RZ ;  /* 0x0000000206167225 */ /* 0x000fc800078e00ff */
[C---:B------:R-:W-:Y:S01]  /*0ff0*/  IMAD R9, R16.reuse, UR5, R9 ;  /* 0x0000000510097c24 */ /* 0x040fe2000f8e0209 */
[----:B------:R-:W-:Y:S01]  /*1000*/  IADD3 R17, R23, R3, RZ ;  /* 0x0000000317117210 */ /* 0x000fe20007ffe0ff */
[----:B------:R-:W-:-:S05]  /*1010*/  IMAD.WIDE.U32 R20, R16, UR4, R14 ;  /* 0x0000000410147c25 */ /* 0x000fca000f8e000e */
[----:B------:R-:W-:Y:S01]  /*1020*/  IADD3 R9, R21, R9, RZ ;  /* 0x0000000915097210 */ /* 0x000fe20007ffe0ff */
[----:B------:R-:W-:Y:S06]  /*1030*/  BRA `(.L_x_3613) ;  /* 0x0000000400307947 */ /* 0x000fec0003800000 */
.L_x_3612:
[----:B------:R-:W1:Y:S01]  /*1040*/  LDC R13, c[0x0][0x278] ;  /* 0x00009e00ff0d7b82 */ /* 0x000e620000000800 */
[----:B------:R-:W-:-:S13]  /*1050*/  ISETP.NE.AND P3, PT, R18, -0x1, PT ;  /* 0xffffffff1200780c */ /* 0x000fda0003f65270 */
[----:B------:R-:W2:Y:S01]  /*1060*/  @P3 LDC.64 R92, c[0x0][0x248] ;  /* 0x00009200ff5c3b82 */ /* 0x000ea20000000a00 */
[----:B-1----:R-:W-:-:S04]  /*1070*/  IABS R3, R13 ;  /* 0x0000000d00037213 */ /* 0x002fc80000000000 */
[----:B------:R-:W1:Y:S08]  /*1080*/  I2F.RP R8, R3 ;  /* 0x0000000300087306 */ /* 0x000e700000209400 */
[----:B-1----:R-:W1:Y:S02]  /*1090*/  MUFU.RCP R6, R8 ;  /* 0x0000000800067308 */ /* 0x002e640000001000 */
[----:B-1----:R-:W-:Y:S01]  /*10a0*/  VIADD R6, R6, 0xffffffe ;  /* 0x0ffffffe06067836 */ /* 0x002fe20000000000 */
[----:B------:R-:W1:Y:S05]  /*10b0*/  @P3 LDC.64 R8, c[0x0][0x250] ;  /* 0x00009400ff083b82 */ /* 0x000e6a0000000a00 */
[----:B------:R-:W3:Y:S02]  /*10c0*/  F2I.FTZ.U32.TRUNC.NTZ R7, R6 ;  /* 0x0000000600077305 */ /* 0x000ee4000021f000 */
[----:B---3--:R-:W-:Y:S01]  /*10d0*/  IMAD.MOV R2, RZ, RZ, -R7 ;  /* 0x000000ffff027224 */ /* 0x008fe200078e0a07 */
[----:B------:R-:W-:-:S03]  /*10e0*/  MOV R6, RZ ;  /* 0x000000ff00067202 */ /* 0x000fc60000000f00 */
[----:B------:R-:W-:Y:S01]  /*10f0*/  IMAD R4, R2, R3, RZ ;  /* 0x0000000302047224 */ /* 0x000fe200078e02ff */
[----:B------:R-:W-:-:S03]  /*1100*/  IABS R2, R10 ;  /* 0x0000000a00027213 */ /* 0x000fc60000000000 */
[----:B------:R-:W-:Y:S01]  /*1110*/  IMAD.HI.U32 R7, R7, R4, R6 ;  /* 0x0000000407077227 */ /* 0x000fe200078e0006 */
[----:B------:R-:W-:-:S03]  /*1120*/  @P3 IADD3 R6, R15, R18, RZ ;  /* 0x000000120f063210 */ /* 0x000fc60007ffe0ff */
[----:B------:R-:W-:Y:S02]  /*1130*/  IMAD.MOV.U32 R4, RZ, RZ, R2 ;  /* 0x000000ffff047224 */ /* 0x000fe400078e0002 */
[----:B--2---:R-:W-:Y:S02]  /*1140*/  @P3 IMAD R17, R6, R93, RZ ;  /* 0x0000005d06113224 */ /* 0x004fe400078e02ff */
[----:B------:R-:W-:-:S04]  /*1150*/  IMAD.HI.U32 R16, R7, R4, RZ ;  /* 0x0000000407107227 */ /* 0x000fc800078e00ff */
[----:B------:R-:W-:Y:S01]  /*1160*/  @P3 IMAD.WIDE.U32 R6, R6, R92, RZ ;  /* 0x0000005c06063225 */ /* 0x000fe200078e00ff */
[----:B------:R-:W-:-:S03]  /*1170*/  IADD3 R2, -R16, RZ, RZ ;  /* 0x000000ff10027210 */ /* 0x000fc60007ffe1ff */
[----:B------:R-:W-:Y:S02]  /*1180*/  @P3 IMAD.IADD R17, R7, 0x1, R17 ;  /* 0x0000000107113824 */ /* 0x000fe400078e0211 */
[----:B------:R-:W-:Y:S01]  /*1190*/  IMAD R2, R3, R2, R4 ;  /* 0x0000000203027224 */ /* 0x000fe200078e0204 */
[----:B------:R-:W-:-:S04]  /*11a0*/  LOP3.LUT R4, R10, R13, RZ, 0x3c, !PT ;  /* 0x0000000d0a047212 */ /* 0x000fc800078e3cff */
[----:B------:R-:W-:Y:S02]  /*11b0*/  ISETP.GT.U32.AND P0, PT, R3, R2, PT ;  /* 0x000000020300720c */ /* 0x000fe40003f04070 */
[----:B------:R-:W-:Y:S02]  /*11c0*/  ISETP.GE.AND P1, PT, R4, RZ, PT ;  /* 0x000000ff0400720c */ /* 0x000fe40003f26270 */
[----:B------:R-:W-:-:S04]  /*11d0*/  LEA R4, R98, 0xffffff80, 0x7 ;  /* 0xffffff8062047811 */ /* 0x000fc800078e38ff */
[----:B------:R-:W-:-:S05]  /*11e0*/  SHF.R.S32.HI R11, RZ, 0x1f, R4 ;  /* 0x0000001fff0b7819 */ /* 0x000fca0000011404 */
        /* <DEDUP_REMOVED lines=21> */
.L_x_3614:
[----:B------:R-:W-:Y:S01]  /*1340*/  MOV R20, R6 ;  /* 0x0000000600147202 */ /* 0x000fe20000000f00 */
[----:B------:R-:W-:Y:S01]  /*1350*/  IMAD R7, R11, R92, RZ ;  /* 0x0000005c0b077224 */ /* 0x000fe200078e02ff */
[----:B------:R-:W-:Y:S02]  /*1360*/  MOV R21, R17 ;  /* 0x0000001100157202 */ /* 0x000fe40000000f00 */
[----:B------:R-:W-:Y:S01]  /*1370*/  @!P0 LOP3.LUT R16, RZ, R13, RZ, 0x33, !PT ;  /* 0x0000000dff108212 */ /* 0x000fe200078e33ff */
[----:B------:R-:W-:Y:S01]  /*1380*/  IMAD R7, R93, R4, R7 ;  /* 0x000000045d077224 */ /* 0x000fe200078e0207 */
[----:B------:R-:W-:Y:S01]  /*1390*/  @P3 IADD3 R17, R15, R18, RZ ;  /* 0x000000120f113210 */ /* 0x000fe20007ffe0ff */
[----:B------:R-:W-:Y:S01]  /*13a0*/  IMAD.WIDE.U32 R20, R92, R4, R20 ;  /* 0x000000045c147225 */ /* 0x000fe200078e0014 */
[----:B------:R-:W-:-:S03]  /*13b0*/  SHF.R.S32.HI R13, RZ, 0x1f, R16 ;  /* 0x0000001fff0d7819 */ /* 0x000fc60000011410 */
[----:B------:R-:W-:Y:S01]  /*13c0*/  @P3 IMAD.WIDE.U32 R22, R17, R8, RZ ;  /* 0x0000000811163225 */ /* 0x000fe200078e00ff */
[----:B------:R-:W-:-:S03]  /*13d0*/  IADD3 R21, R21, R7, RZ ;  /* 0x0000000715157210 */ /* 0x000fc60007ffe0ff */
[-C--:B--2---:R-:W-:Y:S02]  /*13e0*/  IMAD R6, R13, R2.reuse, RZ ;  /* 0x000000020d067224 */ /* 0x084fe400078e02ff */
        /* <DEDUP_REMOVED lines=17> */
.L_x_3613:
[----:B------:R-:W-:Y:S01]  /*1500*/  ISETP.NE.AND P0, PT, R134, -0x1, PT ;  /* 0xffffffff8600780c */ /* 0x000fe20003f05270 */
[----:B------:R-:W-:Y:S01]  /*1510*/  VIADD R135, R98, 0xffffffff ;  /* 0xffffffff62877836 */ /* 0x000fe20000000000 */
[----:B------:R-:W-:Y:S01]  /*1520*/  SHF.R.S32.HI R8, RZ, 0x1f, R5 ;  /* 0x0000001fff087819 */ /* 0x000fe20000011405 */
[----:B------:R-:W1:Y:S01]  /*1530*/  S2UR UR4, SR_CgaCtaId ;  /* 0x00000000000479c3 */ /* 0x000e620000008800 */
[----:B------:R-:W-:Y:S01]  /*1540*/  ULDC.64 UR6, c[0x0][0x258] ;  /* 0x0000960000067ab9 */ /* 0x000fe20000000a00 */
[----:B------:R-:W-:Y:S01]  /*1550*/  IMAD.SHL.U32 R102, R135, 0x80, RZ ;  /* 0x0000008087667824 */ /* 0x000fe200078e00ff */
[CC--:B------:R-:W-:Y:S01]  /*1560*/  LEA.HI R15, R8.reuse, R5.reuse, RZ, 0x2 ;  /* 0x00000005080f7211 */ /* 0x0c0fe200078f10ff */
[----:B------:R-:W-:Y:S01]  /*1570*/  ULDC.64 UR8, c[0x0][0x268] ;  /* 0x00009a0000087ab9 */ /* 0x000fe20000000a00 */
[----:B------:R-:W-:Y:S01]  /*1580*/  LEA.HI R106, R8, R5, RZ, 0x5 ;  /* 0x00000005086a7211 */ /* 0x000fe200078f28ff */
[----:B------:R-:W-:Y:S01]  /*1590*/  UMOV UR5, 0x400 ;  /* 0x0000040000057882 */ /* 0x000fe20000000000 */
[----:B------:R-:W-:Y:S01]  /*15a0*/  LOP3.LUT R138, R15, 0xfffffffc, RZ, 0xc0, !PT ;  /* 0xfffffffc0f8a7812 */ /* 0x000fe200078ec0ff */
[----:B------:R-:W-:Y:S01]  /*15b0*/  IMAD R13, R13, UR8, RZ ;  /* 0x000000080d0d7c24 */ /* 0x000fe2000f8e02ff */
[----:B------:R-:W-:Y:S01]  /*15c0*/  SHF.R.S32.HI R18, RZ, 0x2, R15 ;  /* 0x00000002ff127819 */ /* 0x000fe2000001140f */
[----:B------:R-:W2:Y:S01]  /*15d0*/  @!P0 LDC.64 R2, c[0x0][0x228] ;  /* 0x00008a00ff028b82 */ /* 0x000ea20000000a00 */
[----:B------:R-:W-:Y:S01]  /*15e0*/  @!P0 SHF.R.S32.HI R21, RZ, 0x1f, R19 ;  /* 0x0000001fff158819 */ /* 0x000fe20000011413 */
[----:B------:R-:W-:Y:S01]  /*15f0*/  IMAD.IADD R138, R5, 0x1, -R138 ;  /* 0x00000001058a7824 */ /* 0x000fe200078e0a8a */
[----:B------:R-:W-:Y:S01]  /*1600*/  SHF.R.S32.HI R105, RZ, 0x5, R106 ;  /* 0x00000005ff697819 */ /* 0x000fe2000001146a */
[----:B------:R-:W-:Y:S02]  /*1610*/  BSSY B0, `(.L_x_3615) ;  /* 0x0000047000007945 */ /* 0x000fe40003800000 */
[----:B------:R-:W-:-:S02]  /*1620*/  IMAD.SHL.U32 R138, R138, 0x8, RZ ;  /* 0x000000088a8a7824 */ /* 0x000fc400078e00ff */
[----:B------:R-:W3:Y:S03]  /*1630*/  @P0 LDC.64 R6, c[0x0][0x240] ;  /* 0x00009000ff060b82 */ /* 0x000ee60000000a00 */
[C---:B------:R-:W-:Y:S02]  /*1640*/  IADD3 R20, P2, R138.reuse, R20, RZ ;  /* 0x000000148a147210 */ /* 0x040fe40007f5e0ff */
[----:B------:R-:W-:Y:S01]  /*1650*/  IADD3 R22, P3, R138, R22, RZ ;  /* 0x000000168a167210 */ /* 0x000fe20007f7e0ff */
[----:B-1----:R-:W-:Y:S01]  /*1660*/  ULEA UR4, UR4, UR5, 0x18 ;  /* 0x0000000504047291 */ /* 0x002fe2000f8ec03f */
[-C--:B--2--5:R-:W-:Y:S02]  /*1670*/  @!P0 IMAD R14, R21, R2.reuse, RZ ;  /* 0x00000002150e8224 */ /* 0x0a4fe400078e02ff */
[----:B------:R-:W-:-:S04]  /*1680*/  @!P0 IMAD.WIDE.U32 R24, R19, R2, RZ ;  /* 0x0000000213188225 */ /* 0x000fc800078e00ff */
[----:B------:R-:W-:Y:S01]  /*1690*/  @!P0 IMAD R14, R19, R3, R14 ;  /* 0x00000003130e8224 */ /* 0x000fe200078e020e */
[----:B------:R-:W-:Y:S01]  /*16a0*/  SHF.R.S32.HI R19, RZ, 0x1f, R18 ;  /* 0x0000001fff137819 */ /* 0x000fe20000011412 */
[----:B---3--:R-:W-:-:S04]  /*16b0*/  @P0 IMAD.WIDE.U32 R26, R134, R6, RZ ;  /* 0x00000006861a0225 */ /* 0x008fc800078e00ff */
[----:B------:R-:W-:Y:S02]  /*16c0*/  @P0 IMAD.MOV.U32 R6, RZ, RZ, R26 ;  /* 0x000000ffff060224 */ /* 0x000fe400078e001a */
[----:B------:R-:W-:Y:S02]  /*16d0*/  IMAD.IADD R2, R137, 0x1, -R104 ;  /* 0x0000000189027824 */ /* 0x000fe400078e0a68 */
[----:B------:R-:W-:Y:S02]  /*16e0*/  VIADD R3, R18, 0x20 ;  /* 0x0000002012037836 */ /* 0x000fe40000000000 */
[----:B------:R-:W-:Y:S01]  /*16f0*/  @!P0 IMAD.MOV.U32 R6, RZ, RZ, R24 ;  /* 0x000000ffff068224 */ /* 0x000fe200078e0018 */
[----:B------:R-:W-:Y:S01]  /*1700*/  SHF.R.S32.HI R24, RZ, 0x1f, R138 ;  /* 0x0000001fff187819 */ /* 0x000fe2000001148a */
[----:B------:R-:W-:Y:S01]  /*1710*/  @P0 IMAD R7, R134, R7, R27 ;  /* 0x0000000786070224 */ /* 0x000fe200078e021b */
[-C--:B------:R-:W-:Y:S01]  /*1720*/  ISETP.GE.AND P5, PT, R18, R2.reuse, PT ;  /* 0x000000021200720c */ /* 0x080fe20003fa6270 */
[----:B------:R-:W-:Y:S01]  /*1730*/  @!P0 IMAD.IADD R7, R25, 0x1, R14 ;  /* 0x0000000119078824 */ /* 0x000fe200078e020e */
[----:B------:R-:W-:Y:S01]  /*1740*/  LEA.HI R14, R8, R5, RZ, 0x3 ;  /* 0x00000005080e7211 */ /* 0x000fe200078f18ff */
[C---:B------:R-:W-:Y:S01]  /*1750*/  IMAD.X R21, R24.reuse, 0x1, R9, P2 ;  /* 0x0000000118157824 */ /* 0x040fe200010e0609 */
[----:B------:R-:W-:Y:S01]  /*1760*/  ISETP.GE.AND P4, PT, R3, R2, PT ;  /* 0x000000020300720c */ /* 0x000fe20003f86270 */
[----:B------:R-:W-:Y:S01]  /*1770*/  IMAD.X R23, R24, 0x1, R17, P3 ;  /* 0x0000000118177824 */ /* 0x000fe200018e0611 */
[----:B------:R-:W-:Y:S01]  /*1780*/  IADD3 R2, -R102, R99, RZ ;  /* 0x0000006366027210 */ /* 0x000fe20007ffe1ff */
[----:B------:R-:W-:Y:S01]  /*1790*/  VIADD R17, R18, 0x40 ;  /* 0x0000004012117836 */ /* 0x000fe20000000000 */
[----:B------:R-:W-:-:S02]  /*17a0*/  SHF.R.S32.HI R9, RZ, 0x3, R14 ;  /* 0x00000003ff097819 */ /* 0x000fc4000001140e */
[CC--:B------:R-:W-:Y:S02]  /*17b0*/  ISETP.GE.AND P1, PT, R3.reuse, R2.reuse, PT ;  /* 0x000000020300720c */ /* 0x0c0fe40003f26270 */
[----:B------:R-:W-:Y:S02]  /*17c0*/  ISETP.GE.AND P3, PT, R3, R2, PT ;  /* 0x000000020300720c */ /* 0x000fe40003f66270 */
[----:B------:R-:W-:Y:S01]  /*17d0*/  LEA.HI R3, R15, R18, RZ, 0x1 ;  /* 0x000000120f037211 */ /* 0x000fe200078f08ff */
[----:B------:R-:W-:Y:S01]  /*17e0*/  IMAD.SHL.U32 R15, R9, 0x40, RZ ;  /* 0x00000040090f7824 */ /* 0x000fe200078e00ff */
[----:B------:R-:W-:Y:S02]  /*17f0*/  IADD3 R6, P0, R138, R6, RZ ;  /* 0x000000068a067210 */ /* 0x000fe40007f1e0ff */
[----:B------:R-:W-:Y:S02]  /*1800*/  LOP3.LUT R3, R3, 0x7fffffe, RZ, 0xc0, !PT ;  /* 0x07fffffe03037812 */ /* 0x000fe400078ec0ff */
[----:B------:R-:W-:Y:S01]  /*1810*/  LOP3.LUT R15, R15, 0xc0, RZ, 0xc0, !PT ;  /* 0x000000c00f0f7812 */ /* 0x000fe200078ec0ff */
[----:B------:R-:W-:Y:S01]  /*1820*/  IMAD.X R7, R24, 0x1, R7, P0 ;  /* 0x0000000118077824 */ /* 0x000fe200000e0607 */
[----:B------:R-:W-:Y:S01]  /*1830*/  IADD3 R136, R18, -R3, RZ ;  /* 0x8000000312887210 */ /* 0x000fe20007ffe0ff */
[----:B------:R-:W-:Y:S01]  /*1840*/  IMAD.WIDE R24, R12, 0x40, R18 ;  /* 0x000000400c187825 */ /* 0x000fe200078e0212 */
[----:B------:R-:W-:-:S02]  /*1850*/  LOP3.LUT R26, R15, 0x18, R138, 0xf8, !PT ;  /* 0x000000180f1a7812 */ /* 0x000fc400078ef88a */
[----:B------:R-:W-:Y:S01]  /*1860*/  SHF.R.U32.HI R15, RZ, 0x3, R15 ;  /* 0x00000003ff0f7819 */ /* 0x000fe2000001160f */
[----:B------:R-:W-:Y:S01]  /*1870*/  IMAD R136, R105, 0x8, R136 ;  /* 0x0000000869887824 */ /* 0x000fe200078e0288 */
[----:B------:R-:W-:Y:S02]  /*1880*/  SHF.R.S32.HI R3, RZ, 0x1f, R10 ;  /* 0x0000001fff037819 */ /* 0x000fe4000001140a */
[----:B------:R-:W-:Y:S01]  /*1890*/  LOP3.LUT R15, R26, R15, RZ, 0x3c, !PT ;  /* 0x0000000f1a0f7212 */ /* 0x000fe200078e3cff */
[----:B------:R-:W-:Y:S01]  /*18a0*/  IMAD.WIDE.U32 R26, R10, UR6, R6 ;  /* 0x000000060a1a7c25 */ /* 0x000fe2000f8e0006 */
[CC--:B------:R-:W-:Y:S02]  /*18b0*/  ISETP.GE.AND P0, PT, R17.reuse, R2.reuse, PT ;  /* 0x000000021100720c */ /* 0x0c0fe40003f06270 */
[----:B------:R-:W-:Y:S01]  /*18c0*/  ISETP.GE.AND P2, PT, R17, R2, PT ;  /* 0x000000021100720c */ /* 0x000fe20003f46270 */
[----:B------:R-:W-:Y:S02]  /*18d0*/  IMAD R3, R3, UR6, RZ ;  /* 0x0000000603037c24 */ /* 0x000fe4000f8e02ff */
[----:B------:R-:W-:-:S02]  /*18e0*/  IMAD.U32 R136, R136, 0x20, R15 ;  /* 0x0000002088887824 */ /* 0x000fc400078e000f */
        /* <DEDUP_REMOVED lines=25> */
.L_x_3616:
[----:B------:R-:W-:Y:S05]  /*1a80*/  BSYNC B0 ;  /* 0x0000000000007941 */ /* 0x000fea0003800000 */
.L_x_3615:
[----:B------:R-:W-:Y:S01]  /*1a90*/  BSSY B0, `(.L_x_3617) ;  /* 0x0000016000007945 */ /* 0x000fe20003800000 */
[----:B------:R-:W-:-:S03]  /*1aa0*/  IADD3 R6, P5, R18, R4, RZ ;  /* 0x0000000412067210 */ /* 0x000fc60007fbe0ff */
[----:B------:R-:W-:Y:S10]  /*1ab0*/  @P4 BRA `(.L_x_3618) ;  /* 0x00000000004c4947 */ /* 0x000ff40003800000 */
        /* <DEDUP_REMOVED lines=19> */
.L_x_3618:
[----:B------:R-:W-:Y:S05]  /*1bf0*/  BSYNC B0 ;  /* 0x0000000000007941 */ /* 0x000fea0003800000 */
.L_x_3617:
[C---:B------:R-:W-:Y:S01]  /*1c00*/  IMAD.X R3, R19.reuse, 0x1, R11, P5 ;  /* 0x0000000113037824 */ /* 0x040fe200028e060b */
[----:B------:R-:W-:Y:S01]  /*1c10*/  ISETP.GE.AND P5, PT, R18, R2, PT ;  /* 0x000000021200720c */ /* 0x000fe20003fa6270 */
[-C--:B------:R-:W-:Y:S01]  /*1c20*/  IMAD R97, R19, R92.reuse, RZ ;  /* 0x0000005c13617224 */ /* 0x080fe200078e02ff */
[----:B------:R-:W-:Y:S01]  /*1c30*/  LEA.HI R8, R8, R5, RZ, 0x4 ;  /* 0x0000000508087211 */ /* 0x000fe200078f20ff */
[C---:B------:R-:W-:Y:S01]  /*1c40*/  IMAD.WIDE.U32 R20, R18.reuse, R92, R20 ;  /* 0x0000005c12147225 */ /* 0x040fe200078e0014 */
[----:B------:R-:W-:Y:S01]  /*1c50*/  BSSY B0, `(.L_x_3619) ;  /* 0x0000016000007945 */ /* 0x000fe20003800000 */
[C---:B------:R-:W-:Y:S02]  /*1c60*/  ISETP.GE.AND P4, PT, R18.reuse, R2, PT ;  /* 0x000000021200720c */ /* 0x040fe40003f86270 */
[----:B------:R-:W-:Y:S01]  /*1c70*/  IMAD R97, R18, R93, R97 ;  /* 0x0000005d12617224 */ /* 0x000fe200078e0261 */
[----:B------:R-:W-:Y:S01]  /*1c80*/  LOP3.LUT R4, R8, 0xfffffff0, RZ, 0xc0, !PT ;  /* 0xfffffff008047812 */ /* 0x000fe200078ec0ff */
[----:B------:R-:W-:Y:S01]  /*1c90*/  VIADD R19, R18, 0x60 ;  /* 0x0000006012137836 */ /* 0x000fe20000000000 */
[----:B------:R-:W-:Y:S01]  /*1ca0*/  SHF.R.S32.HI R11, RZ, 0x4, R8 ;  /* 0x00000004ff0b7819 */ /* 0x000fe20000011408 */
[----:B------:R-:W-:Y:S01]  /*1cb0*/  IMAD.MOV.U32 R96, RZ, RZ, R20 ;  /* 0x000000ffff607224 */ /* 0x000fe200078e0014 */
[----:B------:R-:W-:Y:S01]  /*1cc0*/  IADD3 R97, R21, R97, RZ ;  /* 0x0000006115617210 */ /* 0x000fe20007ffe0ff */
[----:B------:R-:W-:Y:S06]  /*1cd0*/  @P5 BRA `(.L_x_3620) ;  /* 0x0000000000345947 */ /* 0x000fec0003800000 */
        /* <DEDUP_REMOVED lines=13> */
.L_x_3620:
[----:B------:R-:W-:Y:S05]  /*1db0*/  BSYNC B0 ;  /* 0x0000000000007941 */ /* 0x000fea0003800000 */
.L_x_3619:
[----:B------:R-:W-:Y:S01]  /*1dc0*/  LOP3.LUT R10, R14, 0xfffffff8, RZ, 0xc0, !PT ;  /* 0xfffffff80e0a7812 */ /* 0x000fe200078ec0ff */
[----:B------:R-:W-:Y:S01]  /*1dd0*/  BSSY B0, `(.L_x_3621) ;  /* 0x0000016000007945 */ /* 0x000fe20003800000 */
[----:B------:R-:W-:Y:S01]  /*1de0*/  LEA.HI R8, R8, R11, RZ, 0x1 ;  /* 0x0000000b08087211 */ /* 0x000fe200078f08ff */
[----:B------:R-:W-:Y:S01]  /*1df0*/  IMAD.IADD R14, R5, 0x1, -R4 ;  /* 0x00000001050e7824 */ /* 0x000fe200078e0a04 */
[----:B------:R-:W-:Y:S01]  /*1e00*/  ISETP.GE.AND P5, PT, R19, R2, PT ;  /* 0x000000021300720c */ /* 0x000fe20003fa6270 */
[----:B-1----:R-:W-:Y:S01]  /*1e10*/  IMAD.IADD R13, R5, 0x1, -R10 ;  /* 0x00000001050d7824 */ /* 0x002fe200078e0a0a */
[C---:B------:R-:W-:Y:S01]  /*1e20*/  SHF.L.U64.HI R130, R92.reuse, 0x5, R93 ;  /* 0x000000055c827819 */ /* 0x040fe2000001025d */
[----:B------:R-:W-:Y:S01]  /*1e30*/  IMAD.SHL.U32 R131, R92, 0x20, RZ ;  /* 0x000000205c837824 */ /* 0x000fe200078e00ff */
[----:B------:R-:W-:Y:S01]  /*1e40*/  LOP3.LUT R8, R8, 0xfffffffe, RZ, 0xc0, !PT ;  /* 0xfffffffe08087812 */ /* 0x000fe200078ec0ff */
[----:B------:R-:W-:Y:S05]  /*1e50*/  @P1 BRA `(.L_x_3622) ;  /* 0x0000000000341947 */ /* 0x000fea0003800000 */
[----:B------:R-:W-:Y:S02]  /*1e60*/  ULDC UR5, c[0x0][0x2d0] ;  /* 0x0000b40000057ab9 */ /* 0x000fe40000000800 */
[----:B------:R-:W-:-:S13]  /*1e70*/  ISETP.GE.AND P1, PT, R138, UR5, PT ;  /* 0x000000058a007c0c */ /* 0x000fda000bf26270 */
[----:B------:R1:W-:Y:S01]  /*1e80*/  @P1 STS.128 [R136+0x1800], RZ ;  /* 0x001800ff88001388 */ /* 0x0003e20000000c00 */
[----:B------:R-:W-:Y:S05]  /*1e90*/  @P1 BRA `(.L_x_3622) ;  /* 0x0000000000241947 */ /* 0x000fea0003800000 */
[----:B------:R-:W-:Y:S01]  /*1ea0*/  IADD3 R15, P1, R131, R96, RZ ;  /* 0x00000060830f7210 */ /* 0x000fe20007f3e0ff */
        /* <DEDUP_REMOVED lines=8> */
.L_x_3622:
[----:B------:R-:W-:Y:S05]  /*1f30*/  BSYNC B0 ;  /* 0x0000000000007941 */ /* 0x000fea0003800000 */
.L_x_3621:
[----:B------:R-:W-:Y:S01]  /*1f40*/  LEA.HI R4, R13, R13, RZ, 0x1 ;  /* 0x0000000d0d047211 */ /* 0x000fe200078f08ff */
[----:B------:R-:W1:Y:S01]  /*1f50*/  LDC.64 R94, c[0x0][0x250] ;  /* 0x00009400ff5e7b82 */ /* 0x000e620000000a00 */
[----:B------:R-:W-:Y:S01]  /*1f60*/  LEA.HI R101, R14, R14, RZ, 0x1 ;  /* 0x0000000e0e657211 */ /* 0x000fe200078f08ff */
[----:B------:R-:W-:Y:S01]  /*1f70*/  IMAD.IADD R11, R11, 0x1, -R8 ;  /* 0x000000010b0b7824 */ /* 0x000fe200078e0a08 */
[----:B------:R-:W-:Y:S01]  /*1f80*/  ISETP.GE.AND P1, PT, R19, R2, PT ;  /* 0x000000021300720c */ /* 0x000fe20003f26270 */
[----:B------:R-:W-:Y:S01]  /*1f90*/  IMAD.SHL.U32 R9, R9, 0x8, RZ ;  /* 0x0000000809097824 */ /* 0x000fe200078e00ff */
[----:B------:R-:W-:Y:S01]  /*1fa0*/  SHF.R.S32.HI R2, RZ, 0x1, R4 ;  /* 0x00000001ff027819 */ /* 0x000fe20000011404 */
[----:B------:R-:W-:Y:S01]  /*1fb0*/  BSSY B0, `(.L_x_3623) ;  /* 0x0000024000007945 */ /* 0x000fe20003800000 */
[----:B------:R-:W-:Y:S01]  /*1fc0*/  SHF.R.S32.HI R15, RZ, 0x1, R101 ;  /* 0x00000001ff0f7819 */ /* 0x000fe20000011465 */
[----:B------:R-:W-:Y:S01]  /*1fd0*/  IMAD.IADD R17, R17, 0x1, R7 ;  /* 0x0000000111117824 */ /* 0x000fe200078e0207 */
[----:B------:R-:W-:Y:S01]  /*1fe0*/  SHF.R.S32.HI R12, RZ, 0x1f, R101 ;  /* 0x0000001fff0c7819 */ /* 0x000fe20000011465 */
[----:B------:R-:W-:Y:S01]  /*1ff0*/  IMAD.SHL.U32 R8, R2, 0x40, RZ ;  /* 0x0000004002087824 */ /* 0x000fe200078e00ff */
[----:B------:R-:W-:-:S02]  /*2000*/  LOP3.LUT R101, R101, 0x7fffffe, RZ, 0xc0, !PT ;  /* 0x07fffffe65657812 */ /* 0x000fc400078ec0ff */
[----:B------:R-:W-:Y:S02]  /*2010*/  LEA.HI R12, R12, R15, RZ, 0x2 ;  /* 0x0000000f0c0c7211 */ /* 0x000fe400078f10ff */
[----:B------:R-:W-:Y:S01]  /*2020*/  SHF.R.S32.HI R19, RZ, 0x1f, R14 ;  /* 0x0000001fff137819 */ /* 0x000fe2000001140e */
[----:B------:R-:W-:Y:S01]  /*2030*/  IMAD.IADD R101, R14, 0x1, -R101 ;  /* 0x000000010e657824 */ /* 0x000fe200078e0a65 */
[----:B------:R-:W-:Y:S02]  /*2040*/  LOP3.LUT R4, R4, 0x7fffffe, RZ, 0xc0, !PT ;  /* 0x07fffffe04047812 */ /* 0x000fe400078ec0ff */
[----:B------:R-:W-:Y:S02]  /*2050*/  LOP3.LUT R8, R8, 0xc0, RZ, 0xc0, !PT ;  /* 0x000000c008087812 */ /* 0x000fe400078ec0ff */
[----:B------:R-:W-:Y:S02]  /*2060*/  LOP3.LUT R12, R12, 0xfffffffc, RZ, 0xc0, !PT ;  /* 0xfffffffc0c0c7812 */ /* 0x000fe400078ec0ff */
[----:B------:R-:W-:Y:S01]  /*2070*/  LEA.HI R10, R19, R14, RZ, 0x3 ;  /* 0x0000000e130a7211 */ /* 0x000fe200078f18ff */
[----:B------:R-:W-:Y:S01]  /*2080*/  IMAD.IADD R14, R13, 0x1, -R4 ;  /* 0x000000010d0e7824 */ /* 0x000fe200078e0a04 */
[----:B------:R-:W-:Y:S01]  /*2090*/  LOP3.LUT R9, R8, 0x8, R9, 0xf8, !PT ;  /* 0x0000000808097812 */ /* 0x000fe200078ef809 */
[----:B------:R-:W-:Y:S01]  /*20a0*/  IMAD.IADD R4, R15, 0x1, -R12 ;  /* 0x000000010f047824 */ /* 0x000fe200078e0a0c */
[----:B------:R-:W-:Y:S01]  /*20b0*/  SHF.R.U32.HI R8, RZ, 0x3, R8 ;  /* 0x00000003ff087819 */ /* 0x000fe20000011608 */
[----:B------:R-:W-:-:S02]  /*20c0*/  IMAD R127, R11, 0x8, R14 ;  /* 0x000000080b7f7824 */ /* 0x000fc400078e020e */
[----:B------:R-:W-:Y:S01]  /*20d0*/  IMAD.SHL.U32 R10, R10, 0x20, RZ ;  /* 0x000000200a0a7824 */ /* 0x000fe200078e00ff */
[----:B------:R-:W-:Y:S01]  /*20e0*/  LOP3.LUT R8, R9, R8, RZ, 0x3c, !PT ;  /* 0x0000000809087212 */ /* 0x000fe200078e3cff */
[----:B------:R-:W-:Y:S02]  /*20f0*/  IMAD.SHL.U32 R11, R11, 0x8, RZ ;  /* 0x000000080b0b7824 */ /* 0x000fe400078e00ff */
[----:B------:R-:W-:Y:S01]  /*2100*/  IMAD.SHL.U32 R12, R4, 0x40, RZ ;  /* 0x00000040040c7824 */ /* 0x000fe200078e00ff */
[----:B------:R-:W-:Y:S05]  /*2110*/  @P0 BRA `(.L_x_3624) ;  /* 0x0000000000340947 */ /* 0x000fea0003800000 */
[----:B------:R-:W-:Y:S02]  /*2120*/  ULDC UR5, c[0x0][0x2d0] ;  /* 0x0000b40000057ab9 */ /* 0x000fe40000000800 */
[----:B------:R-:W-:-:S13]  /*2130*/  ISETP.GE.AND P0, PT, R138, UR5, PT ;  /* 0x000000058a007c0c */ /* 0x000fda000bf06270 */
[----:B------:R1:W-:Y:S01]  /*2140*/  @P0 STS.128 [R136+0x2000], RZ ;  /* 0x002000ff88000388 */ /* 0x0003e20000000c00 */
[----:B------:R-:W-:Y:S05]  /*2150*/  @P0 BRA `(.L_x_3624) ;  /* 0x0000000000240947 */ /* 0x000fea0003800000 */
[----:B------:R-:W-:Y:S01]  /*2160*/  LEA R14, P0, R92, R96, 0x6 ;  /* 0x000000605c0e7211 */ /* 0x000fe200078030ff */
        /* <DEDUP_REMOVED lines=8> */
.L_x_3624:
[----:B------:R-:W-:Y:S05]  /*21f0*/  BSYNC B0 ;  /* 0x0000000000007941 */ /* 0x000fea0003800000 */
.L_x_3623:
[----:B------:R-:W-:Y:S04]  /*2200*/  BSSY B0, `(.L_x_3625) ;  /* 0x0000010000007945 */ /* 0x000fe80003800000 */
[----:B------:R-:W-:Y:S05]  /*2210*/  @P5 BRA `(.L_x_3626) ;  /* 0x0000000000385947 */ /* 0x000fea0003800000 */
[----:B------:R-:W-:Y:S02]  /*2220*/  ULDC UR5, c[0x0][0x2d0] ;  /* 0x0000b40000057ab9 */ /* 0x000fe40000000800 */
[----:B------:R-:W-:-:S13]  /*2230*/  ISETP.GE.AND P0, PT, R138, UR5, PT ;  /* 0x000000058a007c0c */ /* 0x000fda000bf06270 */
[----:B------:R1:W-:Y:S01]  /*2240*/  @P0 STS.128 [R136+0x2800], RZ ;  /* 0x002800ff88000388 */ /* 0x0003e20000000c00 */
[----:B------:R-:W-:Y:S05]  /*2250*/  @P0 BRA `(.L_x_3626) ;  /* 0x0000000000280947 */ /* 0x000fea0003800000 */
[----:B------:R-:W-:Y:S01]  /*2260*/  IMAD R7, R93, 0x60, RZ ;  /* 0x000000605d077824 */ /* 0x000fe200078e02ff */
[----:B------:R-:W-:Y:S01]  /*2270*/  ULDC.64 UR6, c[0x0][0x218] ;  /* 0x0000860000067ab9 */ /* 0x000fe20000000a00 */
[----:B------:R-:W-:-:S05]  /*2280*/  IMAD.WIDE.U32 R14, R92, 0x60, R96 ;  /* 0x000000605c0e7825 */ /* 0x000fca00078e0060 */
[----:B------:R-:W-:Y:S02]  /*2290*/  IADD3 R7, R15, R7, RZ ;  /* 0x000000070f077210 */ /* 0x000fe40007ffe0ff */
[----:B-1----:R-:W-:-:S04]  /*22a0*/  LEA R18, P0, R14, UR6, 0x1 ;  /* 0x000000060e127c11 */ /* 0x002fc8000f8008ff */
[----:B------:R-:W-:-:S05]  /*22b0*/  LEA.HI.X R19, R14, UR7, R7, 0x1, P0 ;  /* 0x000000070e137c11 */ /* 0x000fca00080f0c07 */
[----:B------:R-:W-:Y:S01]  /*22c0*/  @!PT LDS RZ, [RZ] ;  /* 0x00000000fffff984 */ /* 0x000fe20000000800 */
[----:B------:R-:W-:Y:S01]  /*22d0*/  @!PT LDS RZ, [RZ] ;  /* 0x00000000fffff984 */ /* 0x000fe20000000800 */
[----:B------:R-:W-:Y:S01]  /*22e0*/  @!PT LDS RZ, [RZ] ;  /* 0x00000000fffff984 */ /* 0x000fe20000000800 */
[----:B------:R1:W-:Y:S04]  /*22f0*/  LDGSTS.E.BYPASS.LTC128B.128 [R136+0x2800], desc[UR10][R18.64] ;  /* 0x0280000012887fae */ /* 0x0003e8000b901d4a */
.L_x_3626:
[----:B------:R-:W-:Y:S05]  /*2300*/  BSYNC B0 ;  /* 0x0000000000007941 */ /* 0x000fea0003800000 */
.L_x_3625:
[----:B------:R-:W0:Y:S01]  /*2310*/  LDGDEPBAR ;  /* 0x00000000000079af */ /* 0x000e220000000000 */
[----:B------:R-:W-:Y:S01]  /*2320*/  LOP3.LUT R12, R12, 0xc0, RZ, 0xc0, !PT ;  /* 0x000000c00c0c7812 */ /* 0x000fe200078ec0ff */
[-C--:B-1----:R-:W-:Y:S01]  /*2330*/  IMAD R103, R3, R94.reuse, RZ ;  /* 0x0000005e03677224 */ /* 0x082fe200078e02ff */
[----:B------:R-:W-:Y:S01]  /*2340*/  LOP3.LUT R100, R10, 0xffffff00, RZ, 0xc0, !PT ;  /* 0xffffff000a647812 */ /* 0x000fe200078ec0ff */
[----:B------:R-:W-:Y:S01]  /*2350*/  IMAD.U32 R127, R127, 0x20, R8 ;  /* 0x000000207f7f7824 */ /* 0x000fe200078e0008 */
[----:B------:R-:W-:Y:S01]  /*2360*/  LOP3.LUT R3, R12, 0x8, R11, 0xf8, !PT ;  /* 0x000000080c037812 */ /* 0x000fe200078ef80b */
[C---:B------:R-:W-:Y:S01]  /*2370*/  IMAD R103, R6.reuse, R95, R103 ;  /* 0x0000005f06677224 */ /* 0x040fe200078e0267 */
[----:B------:R-:W-:Y:S01]  /*2380*/  SHF.R.U32.HI R12, RZ, 0x3, R12 ;  /* 0x00000003ff0c7819 */ /* 0x000fe2000001160c */
[----:B------:R-:W-:Y:S01]  /*2390*/  IMAD R8, R105, 0x200, R100 ;  /* 0x0000020069087824 */ /* 0x000fe200078e0264 */
[----:B------:R-:W-:Y:S01]  /*23a0*/  ULDC.64 UR6, c[0x0][0x220] ;  /* 0x0000880000067ab9 */ /* 0x000fe20000000a00 */
[----:B------:R-:W-:Y:S01]  /*23b0*/  IMAD.WIDE.U32 R6, R6, R94, R16 ;  /* 0x0000005e06067225 */ /* 0x000fe200078e0010 */
[----:B------:R-:W-:Y:S01]  /*23c0*/  LOP3.LUT R3, R3, R12, RZ, 0x3c, !PT ;  /* 0x0000000c03037212 */ /* 0x000fe200078e3cff */
[----:B------:R-:W-:Y:S01]  /*23d0*/  BSSY B0, `(.L_x_3627) ;  /* 0x000001a000007945 */ /* 0x000fe20003800000 */
[----:B------:R-:W-:Y:S01]  /*23e0*/  SHF.L.U64.HI R132, R94, 0x5, R95 ;  /* 0x000000055e847819 */ /* 0x000fe2000001025f */
[----:B------:R-:W-:Y:S01]  /*23f0*/  IMAD R8, R101, 0x20, R8 ;  /* 0x0000002065087824 */ /* 0x000fe200078e0208 */
[----:B------:R-:W-:Y:S01]  /*2400*/  LEA R148, P0, R6, UR6, 0x1 ;  /* 0x0000000606947c11 */ /* 0x000fe2000f8008ff */
[----:B------:R-:W-:Y:S01]  /*2410*/  IMAD.IADD R103, R7, 0x1, R103 ;  /* 0x0000000107677824 */ /* 0x000fe200078e0267 */
[----:B------:R-:W-:Y:S01]  /*2420*/  LEA R127, R127, UR4, 0x1 ;  /* 0x000000047f7f7c11 */ /* 0x000fe2000f8e08ff */
[----:B------:R-:W-:-:S02]  /*2430*/  IMAD.IADD R129, R3, 0x1, R8 ;  /* 0x0000000103817824 */ /* 0x000fc400078e0208 */
[----:B------:R-:W-:Y:S01]  /*2440*/  IMAD.SHL.U32 R133, R94, 0x20, RZ ;  /* 0x000000205e857824 */ /* 0x000fe200078e00ff */
[----:B------:R-:W-:Y:S02]  /*2450*/  LEA.HI.X R149, R6, UR7, R103, 0x1, P0 ;  /* 0x0000000706957c11 */ /* 0x000fe400080f0c67 */
[----:B------:R-:W-:Y:S01]  /*2460*/  LEA R129, R129, UR4, 0x1 ;  /* 0x0000000481817c11 */ /* 0x000fe2000f8e08ff */
        /* <DEDUP_REMOVED lines=16> */
.L_x_3628:
[----:B------:R-:W-:Y:S05]  /*2570*/  BSYNC B0 ;  /* 0x0000000000007941 */ /* 0x000fea0003800000 */
.L_x_3627:
[----:B------:R1:W-:Y:S01]  /*2580*/  @P3 STS.128 [R136+0x3800], RZ ;  /* 0x003800ff88003388 */ /* 0x0003e20000000c00 */
[----:B------:R-:W-:Y:S04]  /*2590*/  BSSY B0, `(.L_x_3629) ;  /* 0x000000c000007945 */ /* 0x000fe80003800000 */
        /* <DEDUP_REMOVED lines=11> */
.L_x_3630:
[----:B------:R-:W-:Y:S05]  /*2650*/  BSYNC B0 ;  /* 0x0000000000007941 */ /* 0x000fea0003800000 */
.L_x_3629:
        /* <DEDUP_REMOVED lines=13> */
.L_x_3632:
[----:B------:R-:W-:Y:S05]  /*2730*/  BSYNC B0 ;  /* 0x0000000000007941 */ /* 0x000fea0003800000 */
.L_x_3631:
[----:B------:R1:W-:Y:S01]  /*2740*/  @P1 STS.128 [R136+0x4800], RZ ;  /* 0x004800ff88001388 */ /* 0x0003e20000000c00 */
[----:B------:R-:W-:Y:S04]  /*2750*/  BSSY B0, `(.L_x_3633) ;  /* 0x000000d000007945 */ /* 0x000fe80003800000 */
[----:B------:R-:W-:Y:S05]  /*2760*/  @P1 BRA `(.L_x_3634) ;  /* 0x00000000002c1947 */ /* 0x000fea0003800000 */
[----:B------:R-:W-:Y:S02]  /*2770*/  ULDC UR5, c[0x0][0x2d0] ;  /* 0x0000b40000057ab9 */ /* 0x000fe40000000800 */
[----:B------:R-:W-:-:S13]  /*2780*/  ISETP.GE.AND P0, PT, R138, UR5, PT ;  /* 0x000000058a007c0c */ /* 0x000fda000bf06270 */
[----:B------:R1:W-:Y:S01]  /*2790*/  @P0 STS.128 [R136+0x4800], RZ ;  /* 0x004800ff88000388 */ /* 0x0003e20000000c00 */
[----:B------:R-:W-:Y:S05]  /*27a0*/  @P0 BRA `(.L_x_3634) ;  /* 0x00000000001c0947 */ /* 0x000fea0003800000 */
[----:B-1----:R-:W-:Y:S02]  /*27b0*/  IMAD R8, R95, 0xc0, RZ ;  /* 0x000000c05f087824 */ /* 0x002fe400078e02ff */
[----:B------:R-:W-:-:S05]  /*27c0*/  IMAD.WIDE.U32 R10, R94, 0xc0, R148 ;  /* 0x000000c05e0a7825 */ /* 0x000fca00078e0094 */
[----:B------:R-:W-:-:S05]  /*27d0*/  IADD3 R11, R11, R8, RZ ;  /* 0x000000080b0b7210 */ /* 0x000fca0007ffe0ff */
[----:B------:R-:W-:Y:S01]  /*27e0*/  @!PT LDS RZ, [RZ] ;  /* 0x00000000fffff984 */ /* 0x000fe20000000800 */
[----:B------:R-:W-:Y:S01]  /*27f0*/  @!PT LDS RZ, [RZ] ;  /* 0x00000000fffff984 */ /* 0x000fe20000000800 */
[----:B------:R-:W-:Y:S01]  /*2800*/  @!PT LDS RZ, [RZ] ;  /* 0x00000000fffff984 */ /* 0x000fe20000000800 */
[----:B------:R1:W-:Y:S02]  /*2810*/  LDGSTS.E.BYPASS.LTC128B.128 [R136+0x4800], desc[UR10][R10.64] ;  /* 0x048000000a887fae */ /* 0x0003e4000b901d4a */
.L_x_3634:
[----:B------:R-:W-:Y:S05]  /*2820*/  BSYNC B0 ;  /* 0x0000000000007941 */ /* 0x000fea0003800000 */
.L_x_3633:
[----:B------:R-:W-:Y:S01]  /*2830*/  LDSM.16.M88.4 R52, [R129] ;  /* 0x000000008134783b */ /* 0x000fe20000000200 */
[----:B------:R-:W-:Y:S01]  /*2840*/  LOP3.LUT P0, RZ, R2, 0x2, RZ, 0xc0, !PT ;  /* 0x0000000202ff7812 */ /* 0x000fe2000780c0ff */
[----:B------:R-:W-:Y:S01]  /*2850*/  IMAD.MOV.U32 R2, RZ, RZ, 0x10 ;  /* 0x00000010ff027424 */ /* 0x000fe200078e00ff */
[----:B------:R-:W-:Y:S01]  /*2860*/  LOP3.LUT P1, RZ, R4, 0x2, RZ, 0xc0, !PT ;  /* 0x0000000204ff7812 */ /* 0x000fe2000782c0ff */
[----:B--2---:R-:W2:Y:S01]  /*2870*/  LDSM.16.M88.4 R28, [R127+0x1800] ;  /* 0x001800007f1c783b */ /* 0x004ea20000000200 */
[----:B------:R-:W-:Y:S01]  /*2880*/  LOP3.LUT R106, R106, 0xffffffe0, RZ, 0xc0, !PT ;  /* 0xffffffe06a6a7812 */ /* 0x000fe200078ec0ff */
[----:B------:R-:W-:Y:S01]  /*2890*/  IMAD R105, R105, 0x10, R104 ;  /* 0x0000001069697824 */ /* 0x000fe200078e0268 */
[C---:B------:R-:W-:Y:S01]  /*28a0*/  SEL R4, R2.reuse, 0xfffffff0, !P1 ;  /* 0xfffffff002047807 */ /* 0x040fe20004800000 */
[----:B----4-:R-:W4:Y:S01]  /*28b0*/  LDSM.16.M88.4 R20, [R127+0x1c00] ;  /* 0x001c00007f14783b */ /* 0x010f220000000200 */
[----:B------:R-:W-:Y:S02]  /*28c0*/  SEL R2, R2, 0xfffffff0, !P0 ;  /* 0xfffffff002027807 */ /* 0x000fe40004000000 */
[----:B------:R-:W-:Y:S01]  /*28d0*/  ISETP.GE.AND P2, PT, R98, 0x2, PT ;  /* 0x000000026200780c */ /* 0x000fe20003f46270 */
[----:B------:R-:W-:Y:S01]  /*28e0*/  IMAD R128, R4, 0x2, R129 ;  /* 0x0000000204807824 */ /* 0x000fe200078e0281 */
[----:B------:R-:W-:Y:S01]  /*28f0*/  LDSM.16.M88.4 R44, [R127+0x1000] ;  /* 0x001000007f2c783b */ /* 0x000fe20000000200 */
[----:B------:R-:W-:-:S03]  /*2900*/  IMAD R107, R2, 0x2, R127 ;  /* 0x00000002026b7824 */ /* 0x000fc600078e027f */
[----:B------:R-:W-:Y:S04]  /*2910*/  LDSM.16.M88.4 R80, [R128] ;  /* 0x000000008050783b */ /* 0x000fe80000000200 */
[----:B------:R-:W5:Y:S04]  /*2920*/  LDSM.16.M88.4 R76, [R107+0x1800] ;  /* 0x001800006b4c783b */ /* 0x000f680000000200 */
[----:B------:R-:W3:Y:S04]  /*2930*/  LDSM.16.M88.4 R36, [R127+0x1400] ;  /* 0x001400007f24783b */ /* 0x000ee80000000200 */
[----:B------:R-:W3:Y:S04]  /*2940*/  LDSM.16.M88.4 R60, [R127+0x2800] ;  /* 0x002800007f3c783b */ /* 0x000ee80000000200 */
[----:B------:R-:W3:Y:S04]  /*2950*/  LDSM.16.M88.4 R72, [R107+0x1c00] ;  /* 0x001c00006b48783b */ /* 0x000ee80000000200 */
[----:B------:R-:W3:Y:S04]  /*2960*/  LDSM.16.M88.4 R16, [R107+0x1000] ;  /* 0x001000006b10783b */ /* 0x000ee80000000200 */
[----:B-1----:R-:W1:Y:S01]  /*2970*/  LDSM.16.M88.4 R8, [R107+0x1400] ;  /* 0x001400006b08783b */ /* 0x002e620000000200 */
[C---:B--2---:R-:W-:Y:S03]  /*2980*/  HMMA.16816.F32 R32, R52.reuse, R28, RZ ;  /* 0x0000001c3420723c */ /* 0x044fe600000018ff */
[----:B------:R-:W2:Y:S04]  /*2990*/  LDSM.16.M88.4 R12, [R127+0x2000] ;  /* 0x002000007f0c783b */ /* 0x000ea80000000200 */
[----:B------:R-:W2:Y:S01]  /*29a0*/  LDSM.16.M88.4 R68, [R127+0x2400] ;  /* 0x002400007f44783b */ /* 0x000ea20000000200 */
[C---:B------:R-:W-:Y:S03]  /*29b0*/  HMMA.16816.F32 R28, R52.reuse, R30, RZ ;  /* 0x0000001e341c723c */ /* 0x040fe600000018ff */
[----:B------:R-:W2:Y:S03]  /*29c0*/  LDSM.16.M88.4 R84, [R127+0x2c00] ;  /* 0x002c00007f54783b */ /* 0x000ea60000000200 */
[C---:B----4-:R-:W-:Y:S01]  /*29d0*/  HMMA.16816.F32 R24, R52.reuse, R20, RZ ;  /* 0x000000143418723c */ /* 0x050fe200000018ff */
[----:B------:R-:W-:Y:S04]  /*29e0*/  LDSM.16.M88.4 R88, [R107+0x2000] ;  /* 0x002000006b58783b */ /* 0x000fe80000000200 */
[----:B------:R-:W0:Y:S01]  /*29f0*/  LDGDEPBAR ;  /* 0x00000000000079af */ /* 0x000e220000000000 */
[----:B------:R-:W-:Y:S06]  /*2a00*/  HMMA.16816.F32 R20, R52, R22, RZ ;  /* 0x000000163414723c */ /* 0x000fec00000018ff */
[C---:B-----5:R-:W-:Y:S06]  /*2a10*/  HMMA.16816.F32 R32, R80.reuse, R76, R32 ;  /* 0x0000004c5020723c */ /* 0x060fec0000001820 */
[----:B------:R-:W-:Y:S01]  /*2a20*/  HMMA.16816.F32 R28, R80, R78, R28 ;  /* 0x0000004e501c723c */ /* 0x000fe2000000181c */
[----:B------:R-:W4:Y:S05]  /*2a30*/  LDSM.16.M88.4 R76, [R107+0x2800] ;  /* 0x002800006b4c783b */ /* 0x000f2a0000000200 */
[C---:B------:R-:W-:Y:S06]  /*2a40*/  HMMA.16816.F32 R48, R52.reuse, R44, RZ ;  /* 0x0000002c3430723c */ /* 0x040fec00000018ff */
[C---:B---3--:R-:W-:Y:S06]  /*2a50*/  HMMA.16816.F32 R40, R52.reuse, R36, RZ ;  /* 0x000000243428723c */ /* 0x048fec00000018ff */
[C---:B------:R-:W-:Y:S06]  /*2a60*/  HMMA.16816.F32 R44, R52.reuse, R46, RZ ;  /* 0x0000002e342c723c */ /* 0x040fec00000018ff */
[C---:B------:R-:W-:Y:S06]  /*2a70*/  HMMA.16816.F32 R36, R52.reuse, R38, RZ ;  /* 0x000000263424723c */ /* 0x040fec00000018ff */
[----:B------:R-:W-:Y:S06]  /*2a80*/  HMMA.16816.F32 R64, R52, R60, RZ ;  /* 0x0000003c3440723c */ /* 0x000fec00000018ff */
[C---:B------:R-:W-:Y:S06]  /*2a90*/  HMMA.16816.F32 R24, R80.reuse, R72, R24 ;  /* 0x000000485018723c */ /* 0x040fec0000001818 */
[C---:B------:R-:W-:Y:S01]  /*2aa0*/  HMMA.16816.F32 R20, R80.reuse, R74, R20 ;  /* 0x0000004a5014723c */ /* 0x040fe20000001814 */
[----:B------:R-:W3:Y:S05]  /*2ab0*/  LDSM.16.M88.4 R72, [R107+0x2c00] ;  /* 0x002c00006b48783b */ /* 0x000eea0000000200 */
[C---:B------:R-:W-:Y:S06]  /*2ac0*/  HMMA.16816.F32 R48, R80.reuse, R16, R48 ;  /* 0x000000105030723c */ /* 0x040fec0000001830 */
[C---:B------:R-:W-:Y:S06]  /*2ad0*/  HMMA.16816.F32 R44, R80.reuse, R18, R44 ;  /* 0x00000012502c723c */ /* 0x040fec000000182c */
[C---:B-1----:R-:W-:Y:S06]  /*2ae0*/  HMMA.16816.F32 R40, R80.reuse, R8, R40 ;  /* 0x000000085028723c */ /* 0x042fec0000001828 */
[----:B------:R-:W-:Y:S06]  /*2af0*/  HMMA.16816.F32 R36, R80, R10, R36 ;  /* 0x0000000a5024723c */ /* 0x000fec0000001824 */
[C---:B--2---:R-:W-:Y:S06]  /*2b00*/  HMMA.16816.F32 R16, R52.reuse, R12, RZ ;  /* 0x0000000c3410723c */ /* 0x044fec00000018ff */
[C---:B------:R-:W-:Y:S06]  /*2b10*/  HMMA.16816.F32 R8, R52.reuse, R68, RZ ;  /* 0x000000443408723c */ /* 0x040fec00000018ff */
[C---:B------:R-:W-:Y:S06]  /*2b20*/  HMMA.16816.F32 R12, R52.reuse, R14, RZ ;  /* 0x0000000e340c723c */ /* 0x040fec00000018ff */
[C---:B------:R-:W-:Y:S06]  /*2b30*/  HMMA.16816.F32 R68, R52.reuse, R70, RZ ;  /* 0x000000463444723c */ /* 0x040fec00000018ff */
[C---:B------:R-:W-:Y:S06]  /*2b40*/  HMMA.16816.F32 R60, R52.reuse, R62, RZ ;  /* 0x0000003e343c723c */ /* 0x040fec00000018ff */
[C---:B------:R-:W-:Y:S06]  /*2b50*/  HMMA.16816.F32 R56, R52.reuse, R84, RZ ;  /* 0x000000543438723c */ /* 0x040fec00000018ff */
[----:B------:R-:W-:Y:S01]  /*2b60*/  HMMA.16816.F32 R52, R52, R86, RZ ;  /* 0x000000563434723c */ /* 0x000fe200000018ff */
[----:B------:R-:W1:Y:S01]  /*2b70*/  LDSM.16.M88.4 R84, [R107+0x2400] ;  /* 0x002400006b54783b */ /* 0x000e620000000200 */
[----:B------:R-:W-:-:S04]  /*2b80*/  DEPBAR.LE SB0, 0x0 ;  /* 0x000080000000791a */ /* 0x000fc80000000000 */
[C---:B----4-:R-:W-:Y:S06]  /*2b90*/  HMMA.16816.F32 R64, R80.reuse, R76, R64 ;  /* 0x0000004c5040723c */ /* 0x050fec0000001840 */
[----:B------:R-:W-:Y:S01]  /*2ba0*/  HMMA.16816.F32 R16, R80, R88, R16 ;  /* 0x000000585010723c */ /* 0x000fe20000001810 */
[----:B------:R-:W-:-:S05]  /*2bb0*/  IMAD.IADD R76, R5, 0x1, -R106 ;  /* 0x00000001054c7824 */ /* 0x000fca00078e0a6a */
[----:B------:R-:W-:Y:S01]  /*2bc0*/  SHF.R.S32.HI R77, RZ, 0x1f, R76 ;  /* 0x0000001fff4d7819 */ /* 0x000fe2000001144c */
[----:B---3--:R-:W-:Y:S03]  /*2bd0*/  HMMA.16816.F32 R56, R80, R72, R56 ;  /* 0x000000485038723c */ /* 0x008fe60000001838 */
[----:B------:R-:W-:-:S03]  /*2be0*/  LEA.HI R77, R77, R76, RZ, 0x2 ;  /* 0x0000004c4d4d7211 */ /* 0x000fc600078f10ff */
[----:B------:R-:W-:Y:S01]  /*2bf0*/  HMMA.16816.F32 R52, R80, R74, R52 ;  /* 0x0000004a5034723c */ /* 0x000fe20000001834 */
[----:B------:R-:W-:-:S04]  /*2c00*/  SHF.R.S32.HI R142, RZ, 0x2, R77 ;  /* 0x00000002ff8e7819 */ /* 0x000fc8000001144d */
[----:B------:R-:W-:Y:S01]  /*2c10*/  IADD3 R72, R105, 0x1, R142 ;  /* 0x0000000169487810 */ /* 0x000fe20007ffe08e */
[C---:B------:R-:W-:Y:S03]  /*2c20*/  HMMA.16816.F32 R12, R80.reuse, R90, R12 ;  /* 0x0000005a500c723c */ /* 0x040fe6000000180c */
[----:B------:R-:W-:Y:S01]  /*2c30*/  IADD3 R73, R99, R72, -R137 ;  /* 0x0000004863497210 */ /* 0x000fe20007ffe889 */
[----:B------:R-:W-:Y:S02]  /*2c40*/  IMAD R72, R101, 0x20, R100 ;  /* 0x0000002065487824 */ /* 0x000fe400078e0264 */
[----:B------:R-:W-:Y:S01]  /*2c50*/  IMAD.SHL.U32 R101, R5, 0x2, RZ ;  /* 0x0000000205657824 */ /* 0x000fe200078e00ff */
[C---:B------:R-:W-:Y:S01]  /*2c60*/  HMMA.16816.F32 R60, R80.reuse, R78, R60 ;  /* 0x0000004e503c723c */ /* 0x040fe2000000183c */
[----:B------:R-:W-:Y:S02]  /*2c70*/  IMAD.IADD R74, R73, 0x1, R0 ;  /* 0x00000001494a7824 */ /* 0x000fe400078e0200 */
[----:B------:R-:W-:Y:S01]  /*2c80*/  VIADD R0, R127, 0x1000 ;  /* 0x000010007f007836 */ /* 0x000fe20000000000 */
[----:B------:R-:W-:Y:S01]  /*2c90*/  LOP3.LUT R101, R101, 0x6, RZ, 0xc0, !PT ;  /* 0x0000000665657812 */ /* 0x000fe200078ec0ff */
[----:B------:R-:W-:Y:S01]  /*2ca0*/  IMAD.IADD R3, R3, 0x1, R72 ;  /* 0x0000000103037824 */ /* 0x000fe200078e0248 */
[----:B-1----:R-:W-:Y:S01]  /*2cb0*/  HMMA.16816.F32 R8, R80, R84, R8 ;  /* 0x000000545008723c */ /* 0x002fe20000001808 */
[----:B------:R-:W-:Y:S01]  /*2cc0*/  VIMNMX R100, R74, R99, PT ;  /* 0x000000634a647248 */ /* 0x000fe20003fe0100 */
[----:B------:R-:W-:Y:S01]  /*2cd0*/  IMAD R126, R2, 0x2, R0 ;  /* 0x00000002027e7824 */ /* 0x000fe200078e0200 */
[----:B------:R-:W-:-:S03]  /*2ce0*/  VIADDMNMX R99, R74, 0x8, R99, PT ;  /* 0x000000084a637846 */ /* 0x000fc60003800163 */
[----:B------:R-:W-:Y:S01]  /*2cf0*/  HMMA.16816.F32 R68, R80, R86, R68 ;  /* 0x000000565044723c */ /* 0x000fe20000001844 */
[----:B------:R-:W-:Y:S06]  /*2d00*/  BAR.SYNC.DEFER_BLOCKING 0x0 ;  /* 0x0000000000007b1d */ /* 0x000fec0000010000 */
[----:B------:R-:W-:-:S02]  /*2d10*/  NOP ;  /* 0x0000000000007918 */ /* 0x000fc40000000000 */
[----:B------:R-:W-:-:S15]  /*2d20*/  @!P2 BRA `(.L_x_3635) ;  /* 0x0000000400d0a947 */ /* 0x000fde0003800000 */
        /* <DEDUP_REMOVED lines=34> */
[----:B------:R-:W-:-:S03]  /*2f50*/  ISETP.NE.AND P1, PT, R5, RZ, PT ;  /* 0x000000ff0500720c */ /* 0x000fc60003f25270 */
[----:B------:R-:W-:Y:S02]  /*2f60*/  @P4 IADD3 R74, R74, 0x1, RZ ;  /* 0x000000014a4a4810 */ /* 0x000fe40007ffe0ff */
[----:B------:R-:W-:-:S04]  /*2f70*/  @P5 VIADD R77, R77, 0x1 ;  /* 0x000000014d4d5836 */ /* 0x000fc80000000000 */
[----:B------:R-:W-:Y:S02]  /*2f80*/  @!P0 IADD3 R74, -R74, RZ, RZ ;  /* 0x000000ff4a4a8210 */ /* 0x000fe40007ffe1ff */
        /* <DEDUP_REMOVED lines=22> */
.L_x_3636:
[----:B------:R-:W-:-:S04]  /*30f0*/  LEA R5, -R92, RZ, 0x7 ;  /* 0x000000ff5c057211 */ /* 0x000fc800078e39ff */
[----:B------:R-:W-:-:S07]  /*3100*/  SHF.R.S32.HI R2, RZ, 0x1f, R5 ;  /* 0x0000001fff027819 */ /* 0x000fce0000011405 */
.L_x_3637:
[----:B------:R-:W-:Y:S01]  /*3110*/  ULDC UR5, c[0x0][0x2d0] ;  /* 0x0000b40000057ab9 */ /* 0x000fe20000000800 */
[----:B------:R-:W-:Y:S01]  /*3120*/  BSSY B0, `(.L_x_3638) ;  /* 0x0000031000007945 */ /* 0x000fe20003800000 */
[----:B------:R-:W-:-:S13]  /*3130*/  ISETP.GE.AND P1, PT, R138, UR5, PT ;  /* 0x000000058a007c0c */ /* 0x000fda000bf26270 */
[----:B------:R-:W1:Y:S01]  /*3140*/  @!P1 LDC.64 R76, c[0x0][0x218] ;  /* 0x00008600ff4c9b82 */ /* 0x000e620000000a00 */
[CC--:B------:R-:W-:Y:S01]  /*3150*/  @!P1 IADD3 R79, P3, R5.reuse, R96.reuse, RZ ;  /* 0x00000060054f9210 */ /* 0x0c0fe20007f7e0ff */
[----:B------:R2:W-:Y:S01]  /*3160*/  @P1 STS [R136+0x1000], RZ ;  /* 0x001000ff88001388 */ /* 0x0005e20000000800 */
[-C--:B------:R-:W-:Y:S02]  /*3170*/  @!P1 LEA R82, P0, R92, R96.reuse, 0x6 ;  /* 0x000000605c529211 */ /* 0x080fe400078030ff */
[C---:B------:R-:W-:Y:S01]  /*3180*/  @!P1 IADD3 R81, P5, P4, R5.reuse, R96, R131 ;  /* 0x0000006005519210 */ /* 0x040fe20007cbe083 */
[----:B------:R-:W-:Y:S01]  /*3190*/  @!P1 IMAD.X R78, R2, 0x1, R97, P3 ;  /* 0x00000001024e9824 */ /* 0x000fe200018e0661 */
[----:B------:R-:W-:Y:S01]  /*31a0*/  @!P1 IADD3 R82, P3, R5, R82, RZ ;  /* 0x0000005205529210 */ /* 0x000fe20007f7e0ff */
[----:B------:R-:W3:Y:S01]  /*31b0*/  @!P1 LDC.64 R74, c[0x0][0x218] ;  /* 0x00008600ff4a9b82 */ /* 0x000ee20000000a00 */
[-C--:B------:R-:W-:Y:S01]  /*31c0*/  @!P1 LEA.HI.X R0, R92, R97.reuse, R93, 0x6, P0 ;  /* 0x000000615c009211 */ /* 0x080fe200000f345d */
[----:B------:R2:W-:Y:S01]  /*31d0*/  @P1 STS [R136+0x1004], RZ ;  /* 0x001004ff88001388 */ /* 0x0005e20000000800 */
[----:B------:R-:W-:-:S03]  /*31e0*/  @!P1 IADD3.X R80, R2, R97, R130, P5, P4 ;  /* 0x0000006102509210 */ /* 0x000fc60002fe8482 */
[----:B------:R-:W-:Y:S01]  /*31f0*/  @!P1 IMAD.X R0, R2, 0x1, R0, P3 ;  /* 0x0000000102009824 */ /* 0x000fe200018e0600 */
[----:B------:R2:W-:Y:S01]  /*3200*/  @P1 STS.64 [R136+0x1008], RZ ;  /* 0x001008ff88001388 */ /* 0x0005e20000000a00 */
[----:B------:R-:W4:Y:S01]  /*3210*/  @!P1 LDC.64 R72, c[0x0][0x218] ;  /* 0x00008600ff489b82 */ /* 0x000f220000000a00 */
[----:B-1----:R-:W-:-:S04]  /*3220*/  @!P1 LEA R76, P4, R79, R76, 0x1 ;  /* 0x0000004c4f4c9211 */ /* 0x002fc800078808ff */
[----:B------:R-:W-:Y:S02]  /*3230*/  @!P1 LEA.HI.X R77, R79, R77, R78, 0x1, P4 ;  /* 0x0000004d4f4d9211 */ /* 0x000fe400020f0c4e */
[----:B---3--:R-:W-:-:S03]  /*3240*/  @!P1 LEA R74, P0, R81, R74, 0x1 ;  /* 0x0000004a514a9211 */ /* 0x008fc600078008ff */
[----:B------:R-:W-:Y:S01]  /*3250*/  @!PT LDS RZ, [RZ] ;  /* 0x00000000fffff984 */ /* 0x000fe20000000800 */
[----:B------:R-:W-:Y:S01]  /*3260*/  @!PT LDS RZ, [RZ] ;  /* 0x00000000fffff984 */ /* 0x000fe20000000800 */
[----:B------:R-:W-:Y:S01]  /*3270*/  @!PT LDS RZ, [RZ] ;  /* 0x00000000fffff984 */ /* 0x000fe20000000800 */
[----:B------:R2:W-:Y:S01]  /*3280*/  @!P1 LDGSTS.E.BYPASS.LTC128B.128 [R136+0x1000], desc[UR10][R76.64] ;  /* 0x010000004c889fae */ /* 0x0005e2000b901d4a */
[----:B------:R-:W-:-:S03]  /*3290*/  @!P1 LEA.HI.X R75, R81, R75, R80, 0x1, P0 ;  /* 0x0000004b514b9211 */ /* 0x000fc600000f0c50 */
[----:B------:R2:W-:Y:S01]  /*32a0*/  @P1 STS.128 [R136+0x1800], RZ ;  /* 0x001800ff88001388 */ /* 0x0005e20000000c00 */
[----:B----4-:R-:W-:-:S03]  /*32b0*/  @!P1 LEA R72, P3, R82, R72, 0x1 ;  /* 0x0000004852489211 */ /* 0x010fc600078608ff */
        /* <DEDUP_REMOVED lines=10> */
[----:B------:R2:W-:Y:S01]  /*3360*/  @P1 STS.128 [R136+0x2800], RZ ;  /* 0x002800ff88001388 */ /* 0x0005e20000000c00 */
[----:B------:R-:W-:Y:S05]  /*3370*/  @P1 BRA `(.L_x_3639) ;  /* 0x00000000002c1947 */ /* 0x000fea0003800000 */
[----:B--2---:R-:W-:Y:S01]  /*3380*/  IMAD.WIDE.U32 R74, R92, 0x60, R96 ;  /* 0x000000605c4a7825 */ /* 0x004fe200078e0060 */
[----:B------:R-:W-:-:S03]  /*3390*/  ULDC.64 UR8, c[0x0][0x218] ;  /* 0x0000860000087ab9 */ /* 0x000fc60000000a00 */
        /* <DEDUP_REMOVED lines=9> */
.L_x_3639:
[----:B------:R-:W-:Y:S05]  /*3430*/  BSYNC B0 ;  /* 0x0000000000007941 */ /* 0x000fea0003800000 */
.L_x_3638:
[----:B------:R-:W0:Y:S01]  /*3440*/  LDGDEPBAR ;  /* 0x00000000000079af */ /* 0x000e220000000000 */
[----:B------:R-:W-:-:S04]  /*3450*/  IADD3 R96, P0, R5, R96, RZ ;  /* 0x0000006005607210 */ /* 0x000fc80007f1e0ff */
[----:B------:R-:W-:-:S09]  /*3460*/  IADD3.X R97, R2, R97, RZ, P0, !PT ;  /* 0x0000006102617210 */ /* 0x000fd200007fe4ff */
.L_x_3635:
[----:B------:R-:W-:Y:S01]  /*3470*/  IMAD.IADD R2, R102, 0x1, R101 ;  /* 0x0000000166027824 */ /* 0x000fe200078e0265 */
[----:B------:R-:W-:Y:S01]  /*3480*/  ULDC UR12, c[0x0][0x2ec] ;  /* 0x0000bb00000c7ab9 */ /* 0x000fe20000000800 */
[----:B------:R-:W-:Y:S01]  /*3490*/  LEA R125, R3, UR4, 0x1 ;  /* 0x00000004037d7c11 */ /* 0x000fe2000f8e08ff */
[----:B------:R-:W-:Y:S01]  /*34a0*/  ULDC.64 UR8, c[0x0][0x218] ;  /* 0x0000860000087ab9 */ /* 0x000fe20000000a00 */
[C---:B------:R-:W-:Y:S02]  /*34b0*/  VIADD R5, R2.reuse, 0x1 ;  /* 0x0000000102057836 */ /* 0x040fe40000000000 */
[C---:B------:R-:W-:Y:S02]  /*34c0*/  VIADD R0, R2.reuse, 0x8 ;  /* 0x0000000802007836 */ /* 0x040fe40000000000 */
[----:B-12---:R-:W-:Y:S01]  /*34d0*/  VIADD R73, R2, 0x10 ;  /* 0x0000001002497836 */ /* 0x006fe20000000000 */
[CC--:B------:R-:W-:Y:S01]  /*34e0*/  ISETP.GE.AND P0, PT, R5.reuse, R100.reuse, PT ;  /* 0x000000640500720c */ /* 0x0c0fe20003f06270 */
[----:B------:R-:W-:Y:S01]  /*34f0*/  IMAD R124, R4, 0x2, R125 ;  /* 0x00000002047c7824 */ /* 0x000fe200078e027d */
[----:B------:R-:W-:Y:S01]  /*3500*/  ISETP.GE.AND P1, PT, R5, R99, PT ;  /* 0x000000630500720c */ /* 0x000fe20003f26270 */
[----:B------:R-:W-:Y:S01]  /*3510*/  VIADD R5, R2, 0x9 ;  /* 0x0000000902057836 */ /* 0x000fe20000000000 */
[----:B------:R-:W-:-:S02]  /*3520*/  ISETP.GE.AND P4, PT, R0, R100, PT ;  /* 0x000000640000720c */ /* 0x000fc40003f86270 */
[-C--:B------:R-:W-:Y:S02]  /*3530*/  ISETP.GE.AND P5, PT, R0, R99.reuse, PT ;  /* 0x000000630000720c */ /* 0x080fe40003fa6270 */
[----:B------:R-:W-:Y:S01]  /*3540*/  FSEL R0, R44, -INF , !P4 ;  /* 0xff8000002c007808 */ /* 0x000fe20006000000 */
[C---:B------:R-:W-:Y:S01]  /*3550*/  VIADD R44, R2.reuse, 0x18 ;  /* 0x00000018022c7836 */ /* 0x040fe20000000000 */
[CC--:B------:R-:W-:Y:S02]  /*3560*/  ISETP.GE.AND P3, PT, R5.reuse, R100.reuse, PT ;  /* 0x000000640500720c */ /* 0x0c0fe40003f66270 */
[----:B------:R-:W-:Y:S01]  /*3570*/  ISETP.GE.AND P4, PT, R5, R99, PT ;  /* 0x000000630500720c */ /* 0x000fe20003f86270 */
[----:B------:R-:W-:Y:S01]  /*3580*/  VIADD R5, R2, 0x11 ;  /* 0x0000001102057836 */ /* 0x000fe20000000000 */
[----:B------:R-:W-:Y:S02]  /*3590*/  FSEL R81, R46, -INF , !P5 ;  /* 0xff8000002e517808 */ /* 0x000fe40006800000 */
[----:B------:R-:W-:-:S02]  /*35a0*/  ISETP.GE.AND P5, PT, R73, R100, PT ;  /* 0x000000644900720c */ /* 0x000fc40003fa6270 */
[----:B------:R-:W-:Y:S02]  /*35b0*/  FSEL R72, R45, -INF , !P3 ;  /* 0xff8000002d487808 */ /* 0x000fe40005800000 */
[-C--:B------:R-:W-:Y:S02]  /*35c0*/  ISETP.GE.AND P3, PT, R73, R99.reuse, PT ;  /* 0x000000634900720c */ /* 0x080fe40003f66270 */
[----:B------:R-:W-:Y:S02]  /*35d0*/  FSEL R45, R47, -INF , !P4 ;  /* 0xff8000002f2d7808 */ /* 0x000fe40006000000 */
[C---:B------:R-:W-:Y:S02]  /*35e0*/  ISETP.GE.AND P4, PT, R5.reuse, R100, PT ;  /* 0x000000640500720c */ /* 0x040fe40003f86270 */
[----:B------:R-:W-:Y:S01]  /*35f0*/  FSEL R76, R40, -INF , !P5 ;  /* 0xff800000284c7808 */ /* 0x000fe20006800000 */
[C---:B------:R-:W-:Y:S01]  /*3600*/  VIADD R40, R2.reuse, 0x20 ;  /* 0x0000002002287836 */ /* 0x040fe20000000000 */
[----:B------:R-:W-:Y:S01]  /*3610*/  ISETP.GE.AND P5, PT, R5, R99, PT ;  /* 0x000000630500720c */ /* 0x000fe20003fa6270 */
[----:B------:R-:W-:Y:S01]  /*3620*/  VIADD R5, R2, 0x19 ;  /* 0x0000001902057836 */ /* 0x000fe20000000000 */
[----:B------:R-:W-:-:S02]  /*3630*/  FSEL R83, R42, -INF , !P3 ;  /* 0xff8000002a537808 */ /* 0x000fc40005800000 */
[CC--:B------:R-:W-:Y:S02]  /*3640*/  ISETP.GE.AND P3, PT, R44.reuse, R100.reuse, PT ;  /* 0x000000642c00720c */ /* 0x0c0fe40003f66270 */
[----:B------:R-:W-:Y:S02]  /*3650*/  FSEL R74, R41, -INF , !P4 ;  /* 0xff800000294a7808 */ /* 0x000fe40006000000 */
[----:B------:R-:W-:Y:S02]  /*3660*/  ISETP.GE.AND P4, PT, R44, R99, PT ;  /* 0x000000632c00720c */ /* 0x000fe40003f86270 */
[----:B------:R-:W-:Y:S02]  /*3670*/  FSEL R89, R43, -INF , !P5 ;  /* 0xff8000002b597808 */ /* 0x000fe40006800000 */
[----:B------:R-:W-:Y:S02]  /*3680*/  ISETP.GE.AND P5, PT, R5, R100, PT ;  /* 0x000000640500720c */ /* 0x000fe40003fa6270 */
[----:B------:R-:W-:-:S02]  /*3690*/  FSEL R78, R36, -INF , !P3 ;  /* 0xff800000244e7808 */ /* 0x000fc40005800000 */
[-C--:B------:R-:W-:Y:S01]  /*36a0*/  ISETP.GE.AND P3, PT, R5, R99.reuse, PT ;  /* 0x000000630500720c */ /* 0x080fe20003f66270 */
[----:B------:R-:W-:Y:S01]  /*36b0*/  VIADD R5, R2, 0x21 ;  /* 0x0000002102057836 */ /* 0x000fe20000000000 */
[----:B------:R-:W-:Y:S02]  /*36c0*/  FSEL R79, R38, -INF , !P4 ;  /* 0xff800000264f7808 */ /* 0x000fe40006000000 */
[----:B------:R-:W-:Y:S02]  /*36d0*/  ISETP.GE.AND P4, PT, R40, R100, PT ;  /* 0x000000642800720c */ /* 0x000fe40003f86270 */
[----:B------:R-:W-:Y:S01]  /*36e0*/  FSEL R36, R37, -INF , !P5 ;  /* 0xff80000025247808 */ /* 0x000fe20006800000 */
[----:B------:R-:W-:Y:S01]  /*36f0*/  VIADD R37, R2, 0x28 ;  /* 0x0000002802257836 */ /* 0x000fe20000000000 */
[----:B------:R-:W-:Y:S02]  /*3700*/  ISETP.GE.AND P5, PT, R40, R99, PT ;  /* 0x000000632800720c */ /* 0x000fe40003fa6270 */
[----:B------:R-:W-:-:S02]  /*3710*/  FSEL R77, R39, -INF , !P3 ;  /* 0xff800000274d7808 */ /* 0x000fc40005800000 */
[----:B------:R-:W-:Y:S01]  /*3720*/  FSEL R46, R32, -INF , !P4 ;  /* 0xff800000202e7808 */ /* 0x000fe20006000000 */
[C---:B------:R-:W-:Y:S01]  /*3730*/  VIADD R32, R2.reuse, 0x30 ;  /* 0x0000003002207836 */ /* 0x040fe20000000000 */
[CC--:B------:R-:W-:Y:S02]  /*3740*/  ISETP.GE.AND P3, PT, R5.reuse, R100.reuse, PT ;  /* 0x000000640500720c */ /* 0x0c0fe40003f66270 */
[----:B------:R-:W-:Y:S01]  /*3750*/  ISETP.GE.AND P4, PT, R5, R99, PT ;  /* 0x000000630500720c */ /* 0x000fe20003f86270 */
[----:B------:R-:W-:Y:S01]  /*3760*/  VIADD R5, R2, 0x29 ;  /* 0x0000002902057836 */ /* 0x000fe20000000000 */
[----:B------:R-:W-:Y:S02]  /*3770*/  FSEL R119, R34, -INF , !P5 ;  /* 0xff80000022777808 */ /* 0x000fe40006800000 */
[----:B------:R-:W-:Y:S02]  /*3780*/  ISETP.GE.AND P5, PT, R37, R100, PT ;  /* 0x000000642500720c */ /* 0x000fe40003fa6270 */
[----:B------:R-:W-:-:S02]  /*3790*/  FSEL R121, R35, -INF , !P4 ;  /* 0xff80000023797808 */ /* 0x000fc40006000000 */
[----:B------:R-:W-:Y:S02]  /*37a0*/  ISETP.GE.AND P4, PT, R5, R100, PT ;  /* 0x000000640500720c */ /* 0x000fe40003f86270 */
[----:B------:R-:W-:Y:S02]  /*37b0*/  FSEL R104, R28, -INF , !P5 ;  /* 0xff8000001c687808 */ /* 0x000fe40006800000 */
[----:B------:R-:W-:Y:S02]  /*37c0*/  FSEL R90, R33, -INF , !P3 ;  /* 0xff800000215a7808 */ /* 0x000fe40005800000 */
[-C--:B------:R-:W-:Y:S01]  /*37d0*/  ISETP.GE.AND P5, PT, R5, R99.reuse, PT ;  /* 0x000000630500720c */ /* 0x080fe20003fa6270 */
[----:B------:R-:W-:Y:S01]  /*37e0*/  VIADD R5, R2, 0x31 ;  /* 0x0000003102057836 */ /* 0x000fe20000000000 */
[----:B------:R-:W-:Y:S02]  /*37f0*/  ISETP.GE.AND P3, PT, R37, R99, PT ;  /* 0x000000632500720c */ /* 0x000fe40003f66270 */
[----:B------:R-:W-:-:S02]  /*3800*/  FSEL R106, R29, -INF , !P4 ;  /* 0xff8000001d6a7808 */ /* 0x000fc40006000000 */
[----:B------:R-:W-:Y:S02]  /*3810*/  ISETP.GE.AND P4, PT, R32, R99, PT ;  /* 0x000000632000720c */ /* 0x000fe40003f86270 */
[----:B------:R-:W-:Y:S02]  /*3820*/  FSEL R123, R30, -INF , !P3 ;  /* 0xff8000001e7b7808 */ /* 0x000fe40005800000 */
[----:B------:R-:W-:Y:S02]  /*3830*/  FSEL R117, R31, -INF , !P5 ;  /* 0xff8000001f757808 */ /* 0x000fe40006800000 */
[-C--:B------:R-:W-:Y:S02]  /*3840*/  ISETP.GE.AND P3, PT, R32, R100.reuse, PT ;  /* 0x000000642000720c */ /* 0x080fe40003f66270 */
[----:B------:R-:W-:Y:S02]  /*3850*/  ISETP.GE.AND P5, PT, R5, R100, PT ;  /* 0x000000640500720c */ /* 0x000fe40003fa6270 */
[----:B------:R-:W-:-:S02]  /*3860*/  FSEL R85, R26, -INF , !P4 ;  /* 0xff8000001a557808 */ /* 0x000fc40006000000 */
[----:B------:R-:W-:Y:S02]  /*3870*/  ISETP.GE.AND P4, PT, R2, R100, PT ;  /* 0x000000640200720c */ /* 0x000fe40003f86270 */
[----:B------:R-:W-:Y:S02]  /*3880*/  FSEL R44, R24, -INF , !P3 ;  /* 0xff800000182c7808 */ /* 0x000fe40005800000 */
[----:B------:R-:W-:Y:S01]  /*3890*/  FSEL R84, R25, -INF , !P5 ;  /* 0xff80000019547808 */ /* 0x000fe20006800000 */
[C---:B------:R-:W-:Y:S01]  /*38a0*/  VIADD R25, R2.reuse, 0x39 ;  /* 0x0000003902197836 */ /* 0x040fe20000000000 */
[----:B------:R-:W-:Y:S01]  /*38b0*/  ISETP.GE.AND P3, PT, R5, R99, PT ;  /* 0x000000630500720c */ /* 0x000fe20003f66270 */
[----:B------:R-:W-:Y:S01]  /*38c0*/  VIADD R5, R2, 0x38 ;  /* 0x0000003802057836 */ /* 0x000fe20000000000 */
[----:B------:R-:W-:Y:S02]  /*38d0*/  FSEL R48, R48, -INF , !P4 ;  /* 0xff80000030307808 */ /* 0x000fe40006000000 */
[----:B------:R-:W-:-:S02]  /*38e0*/  FSEL R24, R49, -INF , !P0 ;  /* 0xff80000031187808 */ /* 0x000fc40004000000 */
[----:B------:R-:W-:Y:S02]  /*38f0*/  FSEL R87, R27, -INF , !P3 ;  /* 0xff8000001b577808 */ /* 0x000fe40005800000 */
[CC--:B------:R-:W-:Y:S02]  /*3900*/  ISETP.GE.AND P4, PT, R25.reuse, R100.reuse, PT ;  /* 0x000000641900720c */ /* 0x0c0fe40003f86270 */
[-C--:B------:R-:W-:Y:S02]  /*3910*/  ISETP.GE.AND P0, PT, R25, R99.reuse, PT ;  /* 0x000000631900720c */ /* 0x080fe40003f06270 */
[C---:B------:R-:W-:Y:S02]  /*3920*/  ISETP.GE.AND P5, PT, R5.reuse, R100, PT ;  /* 0x000000640500720c */ /* 0x040fe40003fa6270 */
[----:B------:R-:W-:Y:S01]  /*3930*/  ISETP.GE.AND P3, PT, R5, R99, PT ;  /* 0x000000630500720c */ /* 0x000fe20003f66270 */
[----:B------:R-:W-:Y:S01]  /*3940*/  VIADD R5, R2, 0x40 ;  /* 0x0000004002057836 */ /* 0x000fe20000000000 */
[----:B------:R-:W-:-:S02]  /*3950*/  FMNMX.FTZ R25, R48, R24, !PT ;  /* 0x0000001830197209 */ /* 0x000fc40007810000 */
[----:B------:R-:W-:Y:S01]  /*3960*/  FSEL R86, R20, -INF , !P5 ;  /* 0xff80000014567808 */ /* 0x000fe20006800000 */
[----:B------:R-:W-:Y:S01]  /*3970*/  VIADD R20, R2, 0x48 ;  /* 0x0000004802147836 */ /* 0x000fe20000000000 */
[----:B------:R-:W-:Y:S02]  /*3980*/  FMNMX.FTZ R25, R0, R25, !PT ;  /* 0x0000001900197209 */ /* 0x000fe40007810000 */
[----:B------:R-:W-:Y:S01]  /*3990*/  FSEL R105, R22, -INF , !P3 ;  /* 0xff80000016697808 */ /* 0x000fe20005800000 */
[C---:B------:R-:W-:Y:S01]  /*39a0*/  VIADD R22, R2.reuse, 0x59 ;  /* 0x0000005902167836 */ /* 0x040fe20000000000 */
[C---:B------:R-:W-:Y:S02]  /*39b0*/  ISETP.GE.AND P5, PT, R5.reuse, R100, PT ;  /* 0x000000640500720c */ /* 0x040fe40003fa6270 */
[----:B------:R-:W-:Y:S01]  /*39c0*/  ISETP.GE.AND P3, PT, R5, R99, PT ;  /* 0x000000630500720c */ /* 0x000fe20003f66270 */
[----:B------:R-:W-:Y:S01]  /*39d0*/  VIADD R5, R2, 0x41 ;  /* 0x0000004102057836 */ /* 0x000fe20000000000 */
[----:B------:R-:W-:-:S02]  /*39e0*/  FSEL R88, R21, -INF , !P4 ;  /* 0xff80000015587808 */ /* 0x000fc40006000000 */
[----:B------:R-:W-:Y:S02]  /*39f0*/  FMNMX.FTZ R21, R72, R25, !PT ;  /* 0x0000001948157209 */ /* 0x000fe40007810000 */
[----:B------:R-:W-:Y:S02]  /*3a00*/  FSEL R91, R23, -INF , !P0 ;  /* 0xff800000175b7808 */ /* 0x000fe40004000000 */
[----:B------:R-:W-:Y:S02]  /*3a10*/  FMNMX.FTZ R21, R76, R21, !PT ;  /* 0x000000154c157209 */ /* 0x000fe40007810000 */
[C---:B------:R-:W-:Y:S02]  /*3a20*/  ISETP.GE.AND P0, PT, R5.reuse, R99, PT ;  /* 0x000000630500720c */ /* 0x040fe40003f06270 */
[----:B------:R-:W-:Y:S02]  /*3a30*/  ISETP.GE.AND P4, PT, R5, R100, PT ;  /* 0x000000640500720c */ /* 0x000fe40003f86270 */
[----:B------:R-:W-:Y:S01]  /*3a40*/  FMNMX.FTZ R5, R74, R21, !PT ;  /* 0x000000154a057209 */ /* 0x000fe20007810000 */
[----:B------:R-:W-:Y:S01]  /*3a50*/  VIADD R21, R2, 0x60 ;  /* 0x0000006002157836 */ /* 0x000fe20000000000 */
[----:B------:R-:W-:-:S02]  /*3a60*/  FSEL R47, R19, -INF , !P0 ;  /* 0xff800000132f7808 */ /* 0x000fc40004000000 */
[----:B------:R-:W-:Y:S02]  /*3a70*/  ISETP.GE.AND P0, PT, R2, R99, PT ;  /* 0x000000630200720c */ /* 0x000fe40003f06270 */
[----:B------:R-:W-:Y:S02]  /*3a80*/  FSEL R38, R17, -INF , !P4 ;  /* 0xff80000011267808 */ /* 0x000fe40006000000 */
[----:B------:R-:W-:Y:S01]  /*3a90*/  FMNMX.FTZ R17, R78, R5, !PT ;  /* 0x000000054e117209 */ /* 0x000fe20007810000 */
[----:B------:R-:W-:Y:S01]  /*3aa0*/  VIADD R5, R2, 0x49 ;  /* 0x0000004902057836 */ /* 0x000fe20000000000 */
[----:B------:R-:W-:Y:S02]  /*3ab0*/  FSEL R73, R51, -INF , !P1 ;  /* 0xff80000033497808 */ /* 0x000fe40004800000 */
[----:B------:R-:W-:Y:S02]  /*3ac0*/  FSEL R75, R50, -INF , !P0 ;  /* 0xff800000324b7808 */ /* 0x000fe40004000000 */
[----:B------:R-:W-:Y:S01]  /*3ad0*/  FSEL R26, R16, -INF , !P5 ;  /* 0xff800000101a7808 */ /* 0x000fe20006800000 */
[----:B------:R-:W-:Y:S01]  /*3ae0*/  VIADD R16, R2, 0x50 ;  /* 0x0000005002107836 */ /* 0x000fe20000000000 */
[----:B------:R-:W-:-:S02]  /*3af0*/  FSEL R43, R18, -INF , !P3 ;  /* 0xff800000122b7808 */ /* 0x000fc40005800000 */
[C---:B------:R-:W-:Y:S02]  /*3b00*/  ISETP.GE.AND P5, PT, R20.reuse, R100, PT ;  /* 0x000000641400720c */ /* 0x040fe40003fa6270 */
[----:B------:R-:W-:Y:S02]  /*3b10*/  ISETP.GE.AND P3, PT, R20, R99, PT ;  /* 0x000000631400720c */ /* 0x000fe40003f66270 */
        /* <DEDUP_REMOVED lines=16> */
[----:B------:R-:W-:Y:S01]  /*3c20*/  FSEL R51, R14, -INF , !P3 ;  /* 0xff8000000e337808 */ /* 0x000fe20005800000 */
[----:B------:R-:W-:Y:S01]  /*3c30*/  VIADD R14, R2, 0x68 ;  /* 0x00000068020e7836 */ /* 0x000fe20000000000 */
[----:B------:R-:W-:Y:S02]  /*3c40*/  ISETP.GE.AND P3, PT, R16, R99, PT ;  /* 0x000000631000720c */ /* 0x000fe40003f66270 */
[----:B------:R-:W-:Y:S02]  /*3c50*/  FMNMX.FTZ R19, R88, R19, !PT ;  /* 0x0000001358137209 */ /* 0x000fe40007810000 */
[----:B------:R-:W-:Y:S02]  /*3c60*/  FMNMX.FTZ R20, R121, R20, !PT ;  /* 0x0000001479147209 */ /* 0x000fe40007810000 */
[----:B------:R-:W-:Y:S02]  /*3c70*/  FMNMX.FTZ R19, R26, R19, !PT ;  /* 0x000000131a137209 */ /* 0x000fe40007810000 */
[----:B------:R-:W-:-:S02]  /*3c80*/  FSEL R17, R10, -INF , !P3 ;  /* 0xff8000000a117808 */ /* 0x000fc40005800000 */
[----:B------:R-:W-:Y:S02]  /*3c90*/  FMNMX.FTZ R10, R123, R20, !PT ;  /* 0x000000147b0a7209 */ /* 0x000fe40007810000 */
[C---:B------:R-:W-:Y:S02]  /*3ca0*/  ISETP.GE.AND P1, PT, R5.reuse, R100, PT ;  /* 0x000000640500720c */ /* 0x040fe40003f26270 */
[----:B------:R-:W-:Y:S01]  /*3cb0*/  ISETP.GE.AND P4, PT, R5, R99, PT ;  /* 0x000000630500720c */ /* 0x000fe20003f86270 */
[----:B------:R-:W-:Y:S01]  /*3cc0*/  VIADD R5, R2, 0x51 ;  /* 0x0000005102057836 */ /* 0x000fe20000000000 */
[----:B------:R-:W-:Y:S01]  /*3cd0*/  FSEL R40, R12, -INF , !P5 ;  /* 0xff8000000c287808 */ /* 0x000fe20006800000 */
[----:B------:R-:W-:Y:S01]  /*3ce0*/  VIADD R12, R2, 0x70 ;  /* 0x00000070020c7836 */ /* 0x000fe20000000000 */
[----:B------:R-:W-:Y:S02]  /*3cf0*/  FMNMX.FTZ R19, R38, R19, !PT ;  /* 0x0000001326137209 */ /* 0x000fe40007810000 */
[----:B------:R-:W-:-:S02]  /*3d00*/  FMNMX.FTZ R10, R117, R10, !PT ;  /* 0x0000000a750a7209 */ /* 0x000fc40007810000 */
[----:B------:R-:W-:Y:S02]  /*3d10*/  ISETP.GE.AND P0, PT, R16, R100, PT ;  /* 0x000000641000720c */ /* 0x000fe40003f06270 */
[----:B------:R-:W-:Y:S01]  /*3d20*/  FSEL R42, R13, -INF , !P1 ;  /* 0xff8000000d2a7808 */ /* 0x000fe20004800000 */
[----:B------:R-:W-:Y:S01]  /*3d30*/  VIADD R13, R2, 0x69 ;  /* 0x00000069020d7836 */ /* 0x000fe20000000000 */
[----:B------:R-:W-:Y:S02]  /*3d40*/  FMNMX.FTZ R19, R40, R19, !PT ;  /* 0x0000001328137209 */ /* 0x000fe40007810000 */
[----:B------:R-:W-:Y:S02]  /*3d50*/  FMNMX.FTZ R10, R85, R10, !PT ;  /* 0x0000000a550a7209 */ /* 0x000fe40007810000 */
[C---:B------:R-:W-:Y:S02]  /*3d60*/  ISETP.GE.AND P5, PT, R5.reuse, R100, PT ;  /* 0x000000640500720c */ /* 0x040fe40003fa6270 */
[----:B------:R-:W-:Y:S01]  /*3d70*/  ISETP.GE.AND P1, PT, R5, R99, PT ;  /* 0x000000630500720c */ /* 0x000fe20003f26270 */
[----:B------:R-:W-:Y:S01]  /*3d80*/  VIADD R5, R2, 0x58 ;  /* 0x0000005802057836 */ /* 0x000fe20000000000 */
[----:B------:R-:W-:Y:S01]  /*3d90*/  FSEL R16, R8, -INF , !P0 ;  /* 0xff80000008107808 */ /* 0x000fe20004000000 */
[----:B------:R-:W-:Y:S01]  /*3da0*/  VIADD R8, R2, 0x71 ;  /* 0x0000007102087836 */ /* 0x000fe20000000000 */
[----:B------:R-:W-:-:S02]  /*3db0*/  FMNMX.FTZ R19, R42, R19, !PT ;  /* 0x000000132a137209 */ /* 0x000fc40007810000 */
[----:B------:R-:W-:Y:S02]  /*3dc0*/  FMNMX.FTZ R10, R87, R10, !PT ;  /* 0x0000000a570a7209 */ /* 0x000fe40007810000 */
[----:B------:R-:W-:Y:S01]  /*3dd0*/  FSEL R49, R15, -INF , !P4 ;  /* 0xff8000000f317808 */ /* 0x000fe20006000000 */
[----:B------:R-:W-:Y:S01]  /*3de0*/  VIADD R15, R2, 0x61 ;  /* 0x00000061020f7836 */ /* 0x000fe20000000000 */
[----:B------:R-:W-:Y:S02]  /*3df0*/  FSEL R18, R9, -INF , !P5 ;  /* 0xff80000009127808 */ /* 0x000fe40006800000 */
[----:B------:R-:W-:Y:S02]  /*3e00*/  ISETP.GE.AND P4, PT, R5, R100, PT ;  /* 0x000000640500720c */ /* 0x000fe40003f86270 */
[----:B------:R-:W-:Y:S02]  /*3e10*/  FMNMX.FTZ R9, R16, R19, !PT ;  /* 0x0000001310097209 */ /* 0x000fe40007810000 */
[----:B------:R-:W-:-:S02]  /*3e20*/  FMNMX.FTZ R10, R105, R10, !PT ;  /* 0x0000000a690a7209 */ /* 0x000fc40007810000 */
[----:B------:R-:W-:Y:S02]  /*3e30*/  ISETP.GE.AND P3, PT, R22, R100, PT ;  /* 0x000000641600720c */ /* 0x000fe40003f66270 */
[----:B------:R-:W-:Y:S02]  /*3e40*/  FSEL R19, R68, -INF , !P4 ;  /* 0xff80000044137808 */ /* 0x000fe40006000000 */
[----:B------:R-:W-:Y:S02]  /*3e50*/  FMNMX.FTZ R28, R18, R9, !PT ;  /* 0x00000009121c7209 */ /* 0x000fe40007810000 */
[----:B------:R-:W-:Y:S02]  /*3e60*/  FMNMX.FTZ R10, R91, R10, !PT ;  /* 0x0000000a5b0a7209 */ /* 0x000fe40007810000 */
[----:B------:R-:W-:Y:S02]  /*3e70*/  ISETP.GE.AND P4, PT, R21, R100, PT ;  /* 0x000000641500720c */ /* 0x000fe40003f86270 */
[----:B------:R-:W-:-:S02]  /*3e80*/  FSEL R20, R69, -INF , !P3 ;  /* 0xff80000045147808 */ /* 0x000fc40005800000 */
[----:B------:R-:W-:Y:S02]  /*3e90*/  FMNMX.FTZ R9, R19, R28, !PT ;  /* 0x0000001c13097209 */ /* 0x000fe40007810000 */
[----:B------:R-:W-:Y:S02]  /*3ea0*/  FMNMX.FTZ R10, R43, R10, !PT ;  /* 0x0000000a2b0a7209 */ /* 0x000fe40007810000 */
[----:B------:R-:W-:Y:S02]  /*3eb0*/  ISETP.GE.AND P3, PT, R15, R100, PT ;  /* 0x000000640f00720c */ /* 0x000fe40003f66270 */
[----:B------:R-:W-:Y:S02]  /*3ec0*/  FSEL R64, R64, -INF , !P4 ;  /* 0xff80000040407808 */ /* 0x000fe40006000000 */
        /* <DEDUP_REMOVED lines=13> */
[----:B------:R-:W-:Y:S01]  /*3fa0*/  ISETP.GE.AND P0, PT, R5, R99, PT ;  /* 0x000000630500720c */ /* 0x000fe20003f06270 */
[C---:B------:R-:W-:Y:S01]  /*3fb0*/  VIADD R5, R2.reuse, 0x78 ;  /* 0x0000007802057836 */ /* 0x040fe20000000000 */
        /* <DEDUP_REMOVED lines=21> */
[----:B------:R-:W-:Y:S02]  /*4110*/  FSEL R53, R53, -INF , !P3 ;  /* 0xff80000035357808 */ /* 0x000fe40005800000 */
[----:B------:R-:W-:Y:S02]  /*4120*/  FMNMX.FTZ R28, R52, R9, !PT ;  /* 0x00000009341c7209 */ /* 0x000fe40007810000 */
[----:B------:R-:W-:Y:S02]  /*4130*/  ISETP.GE.AND P0, PT, R14, R99, PT ;  /* 0x000000630e00720c */ /* 0x000fe40003f06270 */
[----:B------:R-:W-:Y:S02]  /*4140*/  FSEL R67, R67, -INF , !P1 ;  /* 0xff80000043437808 */ /* 0x000fe40004800000 */
[----:B------:R-:W-:Y:S02]  /*4150*/  FMNMX.FTZ R22, R27, R22, !PT ;  /* 0x000000161b167209 */ /* 0x000fe40007810000 */
[----:B------:R-:W-:-:S02]  /*4160*/  FMNMX.FTZ R9, R53, R28, !PT ;  /* 0x0000001c35097209 */ /* 0x000fc40007810000 */
[-C--:B------:R-:W-:Y:S02]  /*4170*/  ISETP.GE.AND P1, PT, R13, R99.reuse, PT ;  /* 0x000000630d00720c */ /* 0x080fe40003f26270 */
[----:B------:R-:W-:Y:S01]  /*4180*/  FSEL R25, R62, -INF , !P0 ;  /* 0xff8000003e197808 */ /* 0x000fe20004000000 */
[----:B------:R-:W1:Y:S01]  /*4190*/  SHFL.BFLY PT, R10, R9, 0x2, 0x1f ;  /* 0x0c401f00090a7f89 */ /* 0x000e6200000e0000 */
[----:B------:R-:W-:Y:S02]  /*41a0*/  FMNMX.FTZ R22, R67, R22, !PT ;  /* 0x0000001643167209 */ /* 0x000fe40007810000 */
[----:B------:R-:W-:Y:S02]  /*41b0*/  ISETP.GE.AND P0, PT, R12, R99, PT ;  /* 0x000000630c00720c */ /* 0x000fe40003f06270 */
[----:B------:R-:W-:Y:S01]  /*41c0*/  FSEL R63, R63, -INF , !P1 ;  /* 0xff8000003f3f7808 */ /* 0x000fe20004800000 */
[----:B------:R-:W-:Y:S01]  /*41d0*/  LDSM.16.MT88.4 R12, [R125+0x3400] ;  /* 0x003400007d0c783b */ /* 0x000fe20000004200 */
[----:B------:R-:W-:-:S02]  /*41e0*/  FMNMX.FTZ R22, R25, R22, !PT ;  /* 0x0000001619167209 */ /* 0x000fc40007810000 */
[-C--:B------:R-:W-:Y:S02]  /*41f0*/  ISETP.GE.AND P1, PT, R8, R99.reuse, PT ;  /* 0x000000630800720c */ /* 0x080fe40003f26270 */
        /* <DEDUP_REMOVED lines=10> */
[----:B-1----:R-:W-:-:S02]  /*42a0*/  FMNMX.FTZ R10, R9, R10, !PT ;  /* 0x0000000a090a7209 */ /* 0x002fc40007810000 */
[----:B------:R-:W-:-:S03]  /*42b0*/  FMNMX.FTZ R11, R29, R22, !PT ;  /* 0x000000161d0b7209 */ /* 0x000fc60007810000 */
[----:B------:R-:W1:Y:S04]  /*42c0*/  SHFL.BFLY PT, R9, R10, 0x1, 0x1f ;  /* 0x0c201f000a097f89 */ /* 0x000e6800000e0000 */
[----:B------:R-:W2:Y:S01]  /*42d0*/  SHFL.BFLY PT, R8, R11, 0x2, 0x1f ;  /* 0x0c401f000b087f89 */ /* 0x000ea200000e0000 */
[----:B-1----:R-:W-:Y:S02]  /*42e0*/  FMNMX.FTZ R2, R10, R9, !PT ;  /* 0x000000090a027209 */ /* 0x002fe40007810000 */
[----:B--2---:R-:W-:-:S03]  /*42f0*/  FMNMX.FTZ R8, R11, R8, !PT ;  /* 0x000000080b087209 */ /* 0x004fc60007810000 */
[C---:B------:R-:W-:Y:S01]  /*4300*/  FMUL.FTZ R41, R2.reuse, UR12 ;  /* 0x0000000c02297c20 */ /* 0x040fe20008410000 */
[----:B------:R-:W-:Y:S01]  /*4310*/  FSETP.NEU.FTZ.AND P0, PT, R2, -INF , PT ;  /* 0xff8000000200780b */ /* 0x000fe20003f1d000 */
[----:B------:R-:W1:Y:S03]  /*4320*/  SHFL.BFLY PT, R9, R8, 0x1, 0x1f ;  /* 0x0c201f0008097f89 */ /* 0x000e6600000e0000 */
        /* <DEDUP_REMOVED lines=19> */
[----:B-1----:R-:W-:-:S04]  /*4460*/  FMNMX.FTZ R0, R8, R9, !PT ;  /* 0x0000000908007209 */ /* 0x002fc80007810000 */
[C---:B------:R-:W-:Y:S01]  /*4470*/  FSETP.NEU.FTZ.AND P0, PT, R0.reuse, -INF , PT ;  /* 0xff8000000000780b */ /* 0x040fe20003f1d000 */
[----:B------:R-:W-:Y:S01]  /*4480*/  FMUL.FTZ R28, R0, UR12 ;  /* 0x0000000c001c7c20 */ /* 0x000fe20008410000 */
[----:B------:R-:W1:Y:S04]  /*4490*/  MUFU.EX2 R54, R54 ;  /* 0x0000003600367308 */ /* 0x000e680000000800 */
[----:B------:R-:W-:Y:S02]  /*44a0*/  FSEL R28, R28, RZ, P0 ;  /* 0x000000ff1c1c7208 */ /* 0x000fe40000000000 */
[----:B------:R-:W-:Y:S02]  /*44b0*/  LEA R146, P0, R96, UR8, 0x1 ;  /* 0x0000000860927c11 */ /* 0x000fe4000f8008ff */
[----:B------:R-:W2:Y:S01]  /*44c0*/  MUFU.EX2 R32, R32 ;  /* 0x0000002000207308 */ /* 0x000ea20000000800 */
[--C-:B------:R-:W-:Y:S01]  /*44d0*/  FFMA.FTZ R115, R75, UR12, -R28.reuse ;  /* 0x0000000c4b737c23 */ /* 0x100fe2000801081c */
[--C-:B------:R-:W-:Y:S01]  /*44e0*/  FFMA.FTZ R58, R73, UR12, -R28.reuse ;  /* 0x0000000c493a7c23 */ /* 0x100fe2000801081c */
[--C-:B------:R-:W-:Y:S01]  /*44f0*/  FFMA.FTZ R113, R81, UR12, -R28.reuse ;  /* 0x0000000c51717c23 */ /* 0x100fe2000801081c */
[----:B------:R-:W3:Y:S01]  /*4500*/  LDSM.16.MT88.4 R72, [R125+0x3000] ;  /* 0x003000007d48783b */ /* 0x000ee20000004200 */
        /* <DEDUP_REMOVED lines=28> */
[----:B-1----:R-:W-:Y:S01]  /*46d0*/  F2FP.F16.F32.PACK_AB R9, R58, R115 ;  /* 0x000000733a09723e */ /* 0x002fe200000000ff */
[--C-:B------:R-:W-:Y:S01]  /*46e0*/  FFMA.FTZ R40, R51, UR12, -R28.reuse ;  /* 0x0000000c33287c23 */ /* 0x100fe2000801081c */
[----:B------:R-:W-:Y:S01]  /*46f0*/  FFMA.FTZ R43, R49, UR12, -R28 ;  /* 0x0000000c312b7c23 */ /* 0x000fe2000801081c */
[----:B------:R-:W-:Y:S01]  /*4700*/  FADD.FTZ R54, R111, R54 ;  /* 0x000000366f367221 */ /* 0x000fe20000010000 */
        /* <DEDUP_REMOVED lines=8> */
[--C-:B------:R-:W-:Y:S01]  /*4790*/  FFMA.FTZ R33, R33, UR12, -R28.reuse ;  /* 0x0000000c21217c23 */ /* 0x100fe2000801081c */
[--C-:B------:R-:W-:Y:S01]  /*47a0*/  FFMA.FTZ R56, R35, UR12, -R28.reuse ;  /* 0x0000000c23387c23 */ /* 0x100fe2000801081c */
[----:B------:R-:W-:Y:S01]  /*47b0*/  FFMA.FTZ R31, R31, UR12, -R28 ;  /* 0x0000000c1f1f7c23 */ /* 0x000fe2000801081c */
[----:B------:R-:W1:Y:S01]  /*47c0*/  MUFU.EX2 R30, R30 ;  /* 0x0000001e001e7308 */ /* 0x000e620000000800 */
[----:B--2---:R-:W-:Y:S01]  /*47d0*/  F2FP.F16.F32.PACK_AB R11, R36, R113 ;  /* 0x00000071240b723e */ /* 0x004fe200000000ff */
[----:B------:R-:W-:Y:S01]  /*47e0*/  FADD.FTZ R113, R113, R58 ;  /* 0x0000003a71717221 */ /* 0x000fe20000010000 */
[----:B------:R-:W-:Y:S01]  /*47f0*/  FFMA.FTZ R58, R20, UR12, -R41 ;  /* 0x0000000c143a7c23 */ /* 0x000fe20008010829 */
[----:B------:R-:W-:Y:S01]  /*4800*/  FADD.FTZ R32, R32, R115 ;  /* 0x0000007320207221 */ /* 0x000fe20000010000 */
[----:B------:R-:W-:Y:S01]  /*4810*/  LDSM.16.MT88.4 R16, [R124+0x4400] ;  /* 0x004400007c10783b */ /* 0x000fe20000004200 */
[----:B------:R-:W-:Y:S01]  /*4820*/  FADD.FTZ R36, R36, R113 ;  /* 0x0000007124247221 */ /* 0x000fe20000010000 */
[--C-:B------:R-:W-:Y:S01]  /*4830*/  FFMA.FTZ R51, R65, UR12, -R41.reuse ;  /* 0x0000000c41337c23 */ /* 0x100fe20008010829 */
[C---:B---3--:R-:W-:Y:S01]  /*4840*/  HMMA.16816.F32 R68, R8.reuse, R72, RZ ;  /* 0x000000480844723c */ /* 0x048fe200000018ff */
[----:B------:R-:W-:Y:S01]  /*4850*/  MUFU.EX2 R37, R37 ;  /* 0x0000002500257308 */ /* 0x000fe20000000800 */
[----:B------:R-:W-:Y:S01]  /*4860*/  FFMA.FTZ R54, R61, UR12, -R41 ;  /* 0x0000000c3d367c23 */ /* 0x000fe20008010829 */
[--C-:B------:R-:W-:Y:S01]  /*4870*/  FFMA.FTZ R5, R5, UR12, -R28.reuse ;  /* 0x0000000c05057c23 */ /* 0x100fe2000801081c */
[----:B------:R-:W-:Y:S01]  /*4880*/  FFMA.FTZ R150, R29, UR12, -R28 ;  /* 0x0000000c1d967c23 */ /* 0x000fe2000801081c */
[----:B------:R-:W-:Y:S01]  /*4890*/  LEA.HI.X R145, R96, UR9, R97, 0x1, P0 ;  /* 0x0000000960917c11 */ /* 0x000fe200080f0c61 */
[----:B------:R-:W-:Y:S03]  /*48a0*/  HMMA.16816.F32 R72, R8, R74, RZ ;  /* 0x0000004a0848723c */ /* 0x000fe600000018ff */
[----:B------:R-:W2:Y:S01]  /*48b0*/  MUFU.EX2 R22, R22 ;  /* 0x0000001600167308 */ /* 0x000ea20000000800 */
[----:B-1----:R-:W-:Y:S01]  /*48c0*/  F2FP.F16.F32.PACK_AB R80, R30, R39 ;  /* 0x000000271e50723e */ /* 0x002fe200000000ff */
[----:B------:R-:W-:Y:S01]  /*48d0*/  FADD.FTZ R39, R39, R32 ;  /* 0x0000002027277221 */ /* 0x000fe20000010000 */
[----:B------:R-:W-:-:S05]  /*48e0*/  FFMA.FTZ R32, R57, UR12, -R41 ;  /* 0x0000000c39207c23 */ /* 0x000fca0008010829 */
[----:B------:R-:W1:Y:S08]  /*48f0*/  MUFU.EX2 R45, R45 ;  /* 0x0000002d002d7308 */ /* 0x000e700000000800 */
[----:B------:R-:W3:Y:S01]  /*4900*/  MUFU.EX2 R34, R34 ;  /* 0x0000002200227308 */ /* 0x000ee20000000800 */
[----:B--2---:R-:W-:-:S07]  /*4910*/  F2FP.F16.F32.PACK_AB R82, R22, R37 ;  /* 0x000000251652723e */ /* 0x004fce00000000ff */
[----:B------:R-:W-:Y:S01]  /*4920*/  MUFU.EX2 R24, R24 ;  /* 0x0000001800187308 */ /* 0x000fe20000000800 */
[----:B-1----:R-:W-:Y:S01]  /*4930*/  FADD.FTZ R35, R45, R36 ;  /* 0x000000242d237221 */ /* 0x002fe20000010000 */
[----:B------:R-:W-:-:S06]  /*4940*/  FFMA.FTZ R36, R63, UR12, -R28 ;  /* 0x0000000c3f247c23 */ /* 0x000fcc000801081c */
[----:B------:R-:W1:Y:S01]  /*4950*/  MUFU.EX2 R3, R3 ;  /* 0x0000000300037308 */ /* 0x000e620000000800 */
[C---:B---3--:R-:W-:Y:S01]  /*4960*/  F2FP.F16.F32.PACK_AB R81, R34.reuse, R45 ;  /* 0x0000002d2251723e */ /* 0x048fe200000000ff */
[----:B------:R-:W-:Y:S01]  /*4970*/  FADD.FTZ R35, R34, R35 ;  /* 0x0000002322237221 */ /* 0x000fe20000010000 */
[----:B------:R-:W-:-:S05]  /*4980*/  FFMA.FTZ R34, R27, UR12, -R28 ;  /* 0x0000000c1b227c23 */ /* 0x000fca000801081c */
[----:B------:R-:W-:Y:S08]  /*4990*/  MUFU.EX2 R107, R107 ;  /* 0x0000006b006b7308 */ /* 0x000ff00000000800 */
[----:B------:R-:W2:Y:S01]  /*49a0*/  MUFU.EX2 R50, R50 ;  /* 0x0000003200327308 */ /* 0x000ea20000000800 */
[----:B-1----:R-:W-:Y:S01]  /*49b0*/  F2FP.F16.F32.PACK_AB R83, R3, R24 ;  /* 0x000000180353723e */ /* 0x002fe200000000ff */
[----:B------:R-:W-:Y:S01]  /*49c0*/  FADD.FTZ R24, R24, R35 ;  /* 0x0000002318187221 */ /* 0x000fe20000010000 */
[----:B------:R-:W-:-:S03]  /*49d0*/  FFMA.FTZ R35, R67, UR12, -R28 ;  /* 0x0000000c43237c23 */ /* 0x000fc6000801081c */
[----:B------:R-:W-:Y:S01]  /*49e0*/  FADD.FTZ R24, R3, R24 ;  /* 0x0000001803187221 */ /* 0x000fe20000010000 */
[----:B------:R-:W-:Y:S01]  /*49f0*/  FFMA.FTZ R3, R25, UR12, -R28 ;  /* 0x0000000c19037c23 */ /* 0x000fe2000801081c */
[C---:B------:R-:W-:Y:S01]  /*4a00*/  HMMA.16816.F32 R68, R80.reuse, R12, R68 ;  /* 0x0000000c5044723c */ /* 0x040fe20000001844 */
[----:B------:R-:W-:Y:S05]  /*4a10*/  MUFU.EX2 R89, R89 ;  /* 0x0000005900597308 */ /* 0x000fea0000000800 */
[----:B------:R-:W-:Y:S01]  /*4a20*/  HMMA.16816.F32 R72, R80, R14, R72 ;  /* 0x0000000e5048723c */ /* 0x000fe20000001848 */
[----:B------:R-:W1:Y:S02]  /*4a30*/  LDSM.16.MT88.4 R12, [R124+0x3000] ;  /* 0x003000007c0c783b */ /* 0x000e640000004200 */
[----:B------:R-:W3:Y:S08]  /*4a40*/  MUFU.EX2 R46, R46 ;  /* 0x0000002e002e7308 */ /* 0x000ef00000000800 */
[----:B------:R-:W-:Y:S08]  /*4a50*/  MUFU.EX2 R59, R59 ;  /* 0x0000003b003b7308 */ /* 0x000ff00000000800 */
[----:B------:R-:W4:Y:S08]  /*4a60*/  MUFU.EX2 R48, R48 ;  /* 0x0000003000307308 */ /* 0x000f300000000800 */
[----:B------:R-:W-:Y:S08]  /*4a70*/  MUFU.EX2 R55, R55 ;  /* 0x0000003700377308 */ /* 0x000ff00000000800 */
[----:B------:R-:W5:Y:S01]  /*4a80*/  MUFU.EX2 R4, R4 ;  /* 0x0000000400047308 */ /* 0x000f620000000800 */
[C---:B-1----:R-:W-:Y:S07]  /*4a90*/  HMMA.16816.F32 R76, R8.reuse, R12, RZ ;  /* 0x0000000c084c723c */ /* 0x042fee00000018ff */
[----:B------:R-:W-:Y:S01]  /*4aa0*/  MUFU.EX2 R66, R66 ;  /* 0x0000004200427308 */ /* 0x000fe20000000800 */
[----:B------:R-:W-:Y:S01]  /*4ab0*/  HMMA.16816.F32 R8, R8, R14, RZ ;  /* 0x0000000e0808723c */ /* 0x000fe200000018ff */
[----:B------:R-:W1:Y:S06]  /*4ac0*/  LDSM.16.MT88.4 R12, [R124+0x3400] ;  /* 0x003400007c0c783b */ /* 0x000e6c0000004200 */
[----:B------:R-:W-:Y:S08]  /*4ad0*/  MUFU.EX2 R119, R119 ;  /* 0x0000007700777308 */ /* 0x000ff00000000800 */
[----:B------:R-:W-:Y:S08]  /*4ae0*/  MUFU.EX2 R117, R117 ;  /* 0x0000007500757308 */ /* 0x000ff00000000800 */
[----:B------:R-:W-:Y:S08]  /*4af0*/  MUFU.EX2 R44, R44 ;  /* 0x0000002c002c7308 */ /* 0x000ff00000000800 */
[----:B------:R-:W5:Y:S08]  /*4b00*/  MUFU.EX2 R84, R84 ;  /* 0x0000005400547308 */ /* 0x000f700000000800 */
[----:B------:R-:W5:Y:S01]  /*4b10*/  MUFU.EX2 R87, R87 ;  /* 0x0000005700577308 */ /* 0x000f620000000800 */
[C---:B-1----:R-:W-:Y:S07]  /*4b20*/  HMMA.16816.F32 R76, R80.reuse, R12, R76 ;  /* 0x0000000c504c723c */ /* 0x042fee000000184c */
[----:B------:R-:W-:Y:S01]  /*4b30*/  MUFU.EX2 R85, R85 ;  /* 0x0000005500557308 */ /* 0x000fe20000000800 */
[----:B------:R-:W-:Y:S01]  /*4b40*/  HMMA.16816.F32 R80, R80, R14, R8 ;  /* 0x0000000e5050723c */ /* 0x000fe20000001808 */
[----:B------:R-:W1:Y:S06]  /*4b50*/  LDSM.16.MT88.4 R12, [R125+0x3800] ;  /* 0x003800007d0c783b */ /* 0x000e6c0000004200 */
[----:B------:R-:W1:Y:S01]  /*4b60*/  MUFU.EX2 R62, R62 ;  /* 0x0000003e003e7308 */ /* 0x000e620000000800 */
[----:B--2---:R-:W-:-:S02]  /*4b70*/  F2FP.F16.F32.PACK_AB R8, R50, R107 ;  /* 0x0000006b3208723e */ /* 0x004fc400000000ff */
[----:B---3--:R-:W-:Y:S02]  /*4b80*/  F2FP.F16.F32.PACK_AB R10, R46, R89 ;  /* 0x000000592e0a723e */ /* 0x008fe400000000ff */
[----:B----4-:R-:W-:Y:S01]  /*4b90*/  F2FP.F16.F32.PACK_AB R9, R48, R59 ;  /* 0x0000003b3009723e */ /* 0x010fe200000000ff */
[----:B------:R-:W-:Y:S01]  /*4ba0*/  FADD.FTZ R59, R59, R24 ;  /* 0x000000183b3b7221 */ /* 0x000fe20000010000 */
[----:B-----5:R-:W-:Y:S01]  /*4bb0*/  F2FP.F16.F32.PACK_AB R11, R4, R55 ;  /* 0x00000037040b723e */ /* 0x020fe200000000ff */
[----:B------:R-:W-:Y:S01]  /*4bc0*/  MUFU.EX2 R121, R121 ;  /* 0x0000007900797308 */ /* 0x000fe20000000800 */
[----:B------:R-:W-:Y:S01]  /*4bd0*/  LDSM.16.MT88.4 R24, [R124+0x4800] ;  /* 0x004800007c18783b */ /* 0x000fe20000004200 */
[----:B------:R-:W-:-:S04]  /*4be0*/  FADD.FTZ R48, R48, R59 ;  /* 0x0000003b30307221 */ /* 0x000fc80000010000 */
[----:B------:R-:W-:Y:S02]  /*4bf0*/  FADD.FTZ R55, R55, R48 ;  /* 0x0000003037377221 */ /* 0x000fe40000010000 */
[----:B------:R-:W-:Y:S02]  /*4c00*/  MUFU.EX2 R86, R86 ;  /* 0x0000005600567308 */ /* 0x000fe40000000800 */
[----:B------:R-:W-:Y:S01]  /*4c10*/  FADD.FTZ R55, R4, R55 ;  /* 0x0000003704377221 */ /* 0x000fe20000010000 */
[----:B------:R-:W-:-:S03]  /*4c20*/  FFMA.FTZ R4, R23, UR12, -R28 ;  /* 0x0000000c17047c23 */ /* 0x000fc6000801081c */
[----:B------:R-:W-:Y:S02]  /*4c30*/  FADD.FTZ R20, R84, R55 ;  /* 0x0000003754147221 */ /* 0x000fe40000010000 */
[----:B------:R-:W-:Y:S02]  /*4c40*/  MUFU.EX2 R91, R91 ;  /* 0x0000005b005b7308 */ /* 0x000fe40000000800 */
[----:B------:R-:W-:-:S06]  /*4c50*/  FADD.FTZ R20, R87, R20 ;  /* 0x0000001457147221 */ /* 0x000fcc0000010000 */
[----:B------:R-:W-:Y:S01]  /*4c60*/  MUFU.EX2 R38, R38 ;  /* 0x0000002600267308 */ /* 0x000fe20000000800 */
[C---:B-1----:R-:W-:Y:S07]  /*4c70*/  HMMA.16816.F32 R68, R8.reuse, R12, R68 ;  /* 0x0000000c0844723c */ /* 0x042fee0000001844 */
[----:B------:R-:W-:Y:S01]  /*4c80*/  MUFU.EX2 R105, R105 ;  /* 0x0000006900697308 */ /* 0x000fe20000000800 */
[C---:B------:R-:W-:Y:S01]  /*4c90*/  HMMA.16816.F32 R72, R8.reuse, R14, R72 ;  /* 0x0000000e0848723c */ /* 0x040fe20000001848 */
[----:B------:R-:W1:Y:S06]  /*4ca0*/  LDSM.16.MT88.4 R12, [R124+0x3800] ;  /* 0x003800007c0c783b */ /* 0x000e6c0000004200 */
[----:B------:R-:W-:Y:S08]  /*4cb0*/  MUFU.EX2 R42, R42 ;  /* 0x0000002a002a7308 */ /* 0x000ff00000000800 */
[----:B------:R-:W-:Y:S08]  /*4cc0*/  MUFU.EX2 R40, R40 ;  /* 0x0000002800287308 */ /* 0x000ff00000000800 */
[----:B------:R-:W-:Y:S08]  /*4cd0*/  MUFU.EX2 R43, R43 ;  /* 0x0000002b002b7308 */ /* 0x000ff00000000800 */
[----:B------:R-:W-:Y:S08]  /*4ce0*/  MUFU.EX2 R111, R111 ;  /* 0x0000006f006f7308 */ /* 0x000ff00000000800 */
[----:B------:R-:W-:Y:S01]  /*4cf0*/  MUFU.EX2 R88, R88 ;  /* 0x0000005800587308 */ /* 0x000fe20000000800 */
[C---:B-1----:R-:W-:Y:S06]  /*4d00*/  HMMA.16816.F32 R76, R8.reuse, R12, R76 ;  /* 0x0000000c084c723c */ /* 0x042fec000000184c */
[----:B------:R-:W-:Y:S01]  /*4d10*/  HMMA.16816.F32 R80, R8, R14, R80 ;  /* 0x0000000e0850723c */ /* 0x000fe20000001850 */
[----:B------:R-:W1:Y:S01]  /*4d20*/  LDSM.16.MT88.4 R12, [R125+0x3c00] ;  /* 0x003c00007d0c783b */ /* 0x000e620000004200 */
[----:B------:R-:W-:Y:S05]  /*4d30*/  MUFU.EX2 R109, R109 ;  /* 0x0000006d006d7308 */ /* 0x000fea0000000800 */
[----:B------:R-:W-:-:S02]  /*4d40*/  F2FP.F16.F32.PACK_AB R8, R119, R66 ;  /* 0x000000427708723e */ /* 0x000fc400000000ff */
[----:B------:R-:W-:Y:S01]  /*4d50*/  F2FP.F16.F32.PACK_AB R10, R44, R117 ;  /* 0x000000752c0a723e */ /* 0x000fe200000000ff */
[----:B------:R-:W-:Y:S01]  /*4d60*/  MUFU.EX2 R58, R58 ;  /* 0x0000003a003a7308 */ /* 0x000fe20000000800 */
[----:B------:R-:W-:Y:S02]  /*4d70*/  F2FP.F16.F32.PACK_AB R9, R87, R84 ;  /* 0x000000545709723e */ /* 0x000fe400000000ff */
[----:B------:R-:W-:Y:S01]  /*4d80*/  F2FP.F16.F32.PACK_AB R11, R62, R85 ;  /* 0x000000553e0b723e */ /* 0x000fe200000000ff */
[----:B------:R-:W-:-:S04]  /*4d90*/  FADD.FTZ R85, R85, R20 ;  /* 0x0000001455557221 */ /* 0x000fc80000010000 */
[----:B------:R-:W-:Y:S01]  /*4da0*/  MUFU.EX2 R60, R60 ;  /* 0x0000003c003c7308 */ /* 0x000fe20000000800 */
[----:B------:R-:W-:-:S07]  /*4db0*/  FADD.FTZ R62, R62, R85 ;  /* 0x000000553e3e7221 */ /* 0x000fce0000010000 */
[----:B------:R-:W-:Y:S08]  /*4dc0*/  MUFU.EX2 R33, R33 ;  /* 0x0000002100217308 */ /* 0x000ff00000000800 */
[----:B------:R-:W-:Y:S01]  /*4dd0*/  MUFU.EX2 R56, R56 ;  /* 0x0000003800387308 */ /* 0x000fe20000000800 */
[C---:B-1----:R-:W-:Y:S07]  /*4de0*/  HMMA.16816.F32 R68, R8.reuse, R12, R68 ;  /* 0x0000000c0844723c */ /* 0x042fee0000001844 */
[----:B------:R-:W-:Y:S01]  /*4df0*/  MUFU.EX2 R31, R31 ;  /* 0x0000001f001f7308 */ /* 0x000fe20000000800 */
[----:B------:R-:W-:Y:S01]  /*4e00*/  HMMA.16816.F32 R72, R8, R14, R72 ;  /* 0x0000000e0848723c */ /* 0x000fe20000001848 */
[----:B------:R-:W1:Y:S06]  /*4e10*/  LDSM.16.MT88.4 R12, [R124+0x3c00] ;  /* 0x003c00007c0c783b */ /* 0x000e6c0000004200 */
[----:B------:R-:W-:Y:S08]  /*4e20*/  MUFU.EX2 R64, R64 ;  /* 0x0000004000407308 */ /* 0x000ff00000000800 */
[----:B------:R-:W2:Y:S08]  /*4e30*/  MUFU.EX2 R51, R51 ;  /* 0x0000003300337308 */ /* 0x000eb00000000800 */
[----:B------:R-:W-:Y:S08]  /*4e40*/  MUFU.EX2 R49, R49 ;  /* 0x0000003100317308 */ /* 0x000ff00000000800 */
[----:B------:R-:W-:Y:S01]  /*4e50*/  MUFU.EX2 R54, R54 ;  /* 0x0000003600367308 */ /* 0x000fe20000000800 */
[----:B--2---:R-:W-:-:S07]  /*4e60*/  F2FP.F16.F32.PACK_AB R20, R51, R64 ;  /* 0x000000403314723e */ /* 0x004fce00000000ff */
[----:B------:R-:W-:Y:S01]  /*4e70*/  MUFU.EX2 R34, R34 ;  /* 0x0000002200227308 */ /* 0x000fe20000000800 */
[C---:B-1----:R-:W-:Y:S07]  /*4e80*/  HMMA.16816.F32 R76, R8.reuse, R12, R76 ;  /* 0x0000000c084c723c */ /* 0x042fee000000184c */
[----:B------:R-:W-:Y:S01]  /*4e90*/  MUFU.EX2 R35, R35 ;  /* 0x0000002300237308 */ /* 0x000fe20000000800 */
[----:B------:R-:W-:Y:S01]  /*4ea0*/  HMMA.16816.F32 R80, R8, R14, R80 ;  /* 0x0000000e0850723c */ /* 0x000fe20000001850 */
[----:B------:R-:W1:Y:S06]  /*4eb0*/  LDSM.16.MT88.4 R12, [R125+0x4000] ;  /* 0x004000007d0c783b */ /* 0x000e6c0000004200 */
[----:B------:R-:W-:Y:S01]  /*4ec0*/  MUFU.EX2 R3, R3 ;  /* 0x0000000300037308 */ /* 0x000fe20000000800 */
[----:B------:R-:W-:-:S02]  /*4ed0*/  F2FP.F16.F32.PACK_AB R8, R86, R121 ;  /* 0x000000795608723e */ /* 0x000fc400000000ff */
[----:B------:R-:W-:Y:S02]  /*4ee0*/  F2FP.F16.F32.PACK_AB R10, R38, R91 ;  /* 0x0000005b260a723e */ /* 0x000fe400000000ff */
[----:B------:R-:W-:-:S03]  /*4ef0*/  F2FP.F16.F32.PACK_AB R9, R42, R105 ;  /* 0x000000692a09723e */ /* 0x000fc600000000ff */
[----:B------:R-:W2:Y:S01]  /*4f00*/  MUFU.EX2 R36, R36 ;  /* 0x0000002400247308 */ /* 0x000ea20000000800 */
[----:B------:R-:W-:-:S07]  /*4f10*/  F2FP.F16.F32.PACK_AB R11, R43, R40 ;  /* 0x000000282b0b723e */ /* 0x000fce00000000ff */
[----:B------:R-:W-:Y:S08]  /*4f20*/  MUFU.EX2 R47, R47 ;  /* 0x0000002f002f7308 */ /* 0x000ff00000000800 */
[----:B------:R-:W3:Y:S01]  /*4f30*/  MUFU.EX2 R32, R32 ;  /* 0x0000002000207308 */ /* 0x000ee20000000800 */
[----:B--2---:R-:W-:-:S07]  /*4f40*/  F2FP.F16.F32.PACK_AB R23, R36, R3 ;  /* 0x000000032417723e */ /* 0x004fce00000000ff */
[----:B------:R-:W-:Y:S01]  /*4f50*/  MUFU.EX2 R147, R147 ;  /* 0x0000009300937308 */ /* 0x000fe20000000800 */
[C---:B-1----:R-:W-:Y:S07]  /*4f60*/  HMMA.16816.F32 R68, R8.reuse, R12, R68 ;  /* 0x0000000c0844723c */ /* 0x042fee0000001844 */
[----:B------:R-:W-:Y:S01]  /*4f70*/  MUFU.EX2 R4, R4 ;  /* 0x0000000400047308 */ /* 0x000fe20000000800 */
[C---:B------:R-:W-:Y:S01]  /*4f80*/  HMMA.16816.F32 R72, R8.reuse, R14, R72 ;  /* 0x0000000e0848723c */ /* 0x040fe20000001848 */
[----:B------:R-:W1:Y:S06]  /*4f90*/  LDSM.16.MT88.4 R12, [R124+0x4000] ;  /* 0x004000007c0c783b */ /* 0x000e6c0000004200 */
[----:B------:R-:W-:Y:S08]  /*4fa0*/  MUFU.EX2 R5, R5 ;  /* 0x0000000500057308 */ /* 0x000ff00000000800 */
[----:B------:R-:W-:Y:S01]  /*4fb0*/  MUFU.EX2 R150, R150 ;  /* 0x0000009600967308 */ /* 0x000fe20000000800 */
[C---:B-1----:R-:W-:Y:S06]  /*4fc0*/  HMMA.16816.F32 R76, R8.reuse, R12, R76 ;  /* 0x0000000c084c723c */ /* 0x042fec000000184c */
[----:B------:R-:W-:Y:S01]  /*4fd0*/  HMMA.16816.F32 R80, R8, R14, R80 ;  /* 0x0000000e0850723c */ /* 0x000fe20000001850 */
[----:B------:R-:W1:Y:S01]  /*4fe0*/  LDSM.16.MT88.4 R8, [R125+0x4400] ;  /* 0x004400007d08783b */ /* 0x000e620000004200 */
[----:B------:R-:W-:Y:S01]  /*4ff0*/  FADD.FTZ R12, R30, R39 ;  /* 0x000000271e0c7221 */ /* 0x000fe20000010000 */
[----:B------:R-:W-:Y:S01]  /*5000*/  F2FP.F16.F32.PACK_AB R13, R33, R60 ;  /* 0x0000003c210d723e */ /* 0x000fe200000000ff */
[----:B------:R-:W-:-:S02]  /*5010*/  FFMA.FTZ R30, R52, UR12, -R41 ;  /* 0x0000000c341e7c23 */ /* 0x000fc40008010829 */
[----:B------:R-:W-:Y:S01]  /*5020*/  FADD.FTZ R37, R37, R12 ;  /* 0x0000000c25257221 */ /* 0x000fe20000010000 */
[----:B------:R-:W-:Y:S02]  /*5030*/  F2FP.F16.F32.PACK_AB R12, R88, R111 ;  /* 0x0000006f580c723e */ /* 0x000fe400000000ff */
[----:B------:R-:W-:Y:S01]  /*5040*/  F2FP.F16.F32.PACK_AB R14, R58, R109 ;  /* 0x0000006d3a0e723e */ /* 0x000fe200000000ff */
[----:B------:R-:W-:Y:S01]  /*5050*/  FADD.FTZ R22, R22, R37 ;  /* 0x0000002516167221 */ /* 0x000fe20000010000 */
[----:B------:R-:W-:Y:S01]  /*5060*/  F2FP.F16.F32.PACK_AB R15, R31, R56 ;  /* 0x000000381f0f723e */ /* 0x000fe200000000ff */
[----:B------:R-:W-:Y:S01]  /*5070*/  FFMA.FTZ R37, R21, UR12, -R28 ;  /* 0x0000000c15257c23 */ /* 0x000fe2000801081c */
[----:B------:R-:W-:Y:S01]  /*5080*/  F2FP.F16.F32.PACK_AB R21, R35, R34 ;  /* 0x000000222315723e */ /* 0x000fe200000000ff */
[----:B------:R-:W-:Y:S01]  /*5090*/  FADD.FTZ R107, R107, R22 ;  /* 0x000000166b6b7221 */ /* 0x000fe20000010000 */
[----:B------:R-:W-:Y:S01]  /*50a0*/  F2FP.F16.F32.PACK_AB R22, R54, R49 ;  /* 0x000000313616723e */ /* 0x000fe200000000ff */
[----:B------:R-:W2:Y:S02]  /*50b0*/  MUFU.EX2 R30, R30 ;  /* 0x0000001e001e7308 */ /* 0x000ea40000000800 */
[----:B------:R-:W-:Y:S01]  /*50c0*/  FADD.FTZ R50, R50, R107 ;  /* 0x0000006b32327221 */ /* 0x000fe20000010000 */
[----:B------:R-:W-:Y:S03]  /*50d0*/  HMMA.16816.F32 R76, R12, R16, R76 ;  /* 0x000000100c4c723c */ /* 0x000fe6000000184c */
[----:B------:R-:W-:-:S02]  /*50e0*/  FADD.FTZ R89, R89, R50 ;  /* 0x0000003259597221 */ /* 0x000fc40000010000 */
[----:B------:R-:W4:Y:S01]  /*50f0*/  MUFU.EX2 R37, R37 ;  /* 0x0000002500257308 */ /* 0x000f220000000800 */
[----:B------:R-:W-:Y:S01]  /*5100*/  HMMA.16816.F32 R80, R12, R18, R80 ;  /* 0x000000120c50723c */ /* 0x000fe20000001850 */
[----:B------:R-:W-:-:S04]  /*5110*/  FADD.FTZ R89, R46, R89 ;  /* 0x000000592e597221 */ /* 0x000fc80000010000 */
[----:B------:R-:W-:-:S04]  /*5120*/  FADD.FTZ R16, R66, R89 ;  /* 0x0000005942107221 */ /* 0x000fc80000010000 */
[----:B------:R-:W-:-:S04]  /*5130*/  FADD.FTZ R16, R119, R16 ;  /* 0x0000001077107221 */ /* 0x000fc80000010000 */
[----:B------:R-:W-:Y:S02]  /*5140*/  FADD.FTZ R117, R117, R16 ;  /* 0x0000001075757221 */ /* 0x000fe40000010000 */
[----:B------:R-:W-:Y:S01]  /*5150*/  LDSM.16.MT88.4 R16, [R125+0x4c00] ;  /* 0x004c00007d10783b */ /* 0x000fe20000004200 */
[----:B-1----:R-:W-:Y:S01]  /*5160*/  HMMA.16816.F32 R68, R12, R8, R68 ;  /* 0x000000080c44723c */ /* 0x002fe20000001844 */
[----:B------:R-:W-:-:S04]  /*5170*/  FADD.FTZ R44, R44, R117 ;  /* 0x000000752c2c7221 */ /* 0x000fc80000010000 */
[----:B------:R-:W-:Y:S01]  /*5180*/  FADD.FTZ R121, R121, R44 ;  /* 0x0000002c79797221 */ /* 0x000fe20000010000 */
[----:B------:R-:W-:Y:S01]  /*5190*/  HMMA.16816.F32 R72, R12, R10, R72 ;  /* 0x0000000a0c48723c */ /* 0x000fe20000001848 */
[----:B------:R-:W1:Y:S02]  /*51a0*/  LDSM.16.MT88.4 R8, [R125+0x4800] ;  /* 0x004800007d08783b */ /* 0x000e640000004200 */
[----:B------:R-:W-:Y:S02]  /*51b0*/  FADD.FTZ R86, R86, R121 ;  /* 0x0000007956567221 */ /* 0x000fe40000010000 */
[----:B------:R-:W5:Y:S01]  /*51c0*/  LDSM.16.MT88.4 R12, [R124+0x4c00] ;  /* 0x004c00007c0c783b */ /* 0x000f620000004200 */
[----:B------:R-:W-:Y:S01]  /*51d0*/  HMMA.16816.F32 R76, R20, R24, R76 ;  /* 0x00000018144c723c */ /* 0x000fe2000000184c */
[----:B------:R-:W-:-:S04]  /*51e0*/  FADD.FTZ R91, R91, R86 ;  /* 0x000000565b5b7221 */ /* 0x000fc80000010000 */
[----:B------:R-:W-:Y:S01]  /*51f0*/  FADD.FTZ R38, R38, R91 ;  /* 0x0000005b26267221 */ /* 0x000fe20000010000 */
[----:B------:R-:W-:Y:S03]  /*5200*/  HMMA.16816.F32 R80, R20, R26, R80 ;  /* 0x0000001a1450723c */ /* 0x000fe60000001850 */
[----:B------:R-:W-:-:S04]  /*5210*/  FADD.FTZ R111, R111, R38 ;  /* 0x000000266f6f7221 */ /* 0x000fc80000010000 */
[----:B------:R-:W-:-:S04]  /*5220*/  FADD.FTZ R88, R88, R111 ;  /* 0x0000006f58587221 */ /* 0x000fc80000010000 */
[----:B------:R-:W-:-:S04]  /*5230*/  FADD.FTZ R109, R109, R88 ;  /* 0x000000586d6d7221 */ /* 0x000fc80000010000 */
[----:B------:R-:W-:-:S04]  /*5240*/  FADD.FTZ R109, R58, R109 ;  /* 0x0000006d3a6d7221 */ /* 0x000fc80000010000 */
[----:B------:R-:W-:-:S04]  /*5250*/  FADD.FTZ R64, R64, R109 ;  /* 0x0000006d40407221 */ /* 0x000fc80000010000 */
[----:B------:R-:W-:-:S04]  /*5260*/  FADD.FTZ R64, R51, R64 ;  /* 0x0000004033407221 */ /* 0x000fc80000010000 */
[----:B------:R-:W-:Y:S01]  /*5270*/  FADD.FTZ R49, R49, R64 ;  /* 0x0000004031317221 */ /* 0x000fe20000010000 */
[----:B-1----:R-:W-:Y:S03]  /*5280*/  HMMA.16816.F32 R68, R20, R8, R68 ;  /* 0x000000081444723c */ /* 0x002fe60000001844 */
[----:B------:R-:W-:-:S03]  /*5290*/  FADD.FTZ R54, R54, R49 ;  /* 0x0000003136367221 */ /* 0x000fc60000010000 */
[----:B------:R-:W-:Y:S01]  /*52a0*/  HMMA.16816.F32 R72, R20, R10, R72 ;  /* 0x0000000a1448723c */ /* 0x000fe20000001848 */
[----:B------:R-:W-:Y:S01]  /*52b0*/  FADD.FTZ R9, R105, R62 ;  /* 0x0000003e69097221 */ /* 0x000fe20000010000 */
[----:B---3--:R-:W-:Y:S01]  /*52c0*/  F2FP.F16.F32.PACK_AB R8, R32, R47 ;  /* 0x0000002f2008723e */ /* 0x008fe200000000ff */
[----:B------:R-:W-:Y:S02]  /*52d0*/  FADD.FTZ R47, R47, R54 ;  /* 0x000000362f2f7221 */ /* 0x000fe40000010000 */
[----:B------:R-:W-:Y:S02]  /*52e0*/  FADD.FTZ R9, R42, R9 ;  /* 0x000000092a097221 */ /* 0x000fe40000010000 */
[----:B--2---:R-:W-:Y:S01]  /*52f0*/  F2FP.F16.F32.PACK_AB R10, R147, R30 ;  /* 0x0000001e930a723e */ /* 0x004fe200000000ff */
[----:B------:R-:W-:Y:S01]  /*5300*/  FADD.FTZ R47, R32, R47 ;  /* 0x0000002f202f7221 */ /* 0x000fe20000010000 */
[----:B------:R-:W-:Y:S01]  /*5310*/  FADD.FTZ R40, R40, R9 ;  /* 0x0000000928287221 */ /* 0x000fe20000010000 */
[----:B----4-:R-:W-:-:S02]  /*5320*/  F2FP.F16.F32.PACK_AB R9, R37, R4 ;  /* 0x000000042509723e */ /* 0x010fc400000000ff */
[----:B------:R-:W-:Y:S01]  /*5330*/  F2FP.F16.F32.PACK_AB R11, R150, R5 ;  /* 0x00000005960b723e */ /* 0x000fe200000000ff */
[----:B------:R-:W-:Y:S01]  /*5340*/  FADD.FTZ R43, R43, R40 ;  /* 0x000000282b2b7221 */ /* 0x000fe20000010000 */
[----:B------:R-:W-:-:S03]  /*5350*/  FADD.FTZ R30, R30, R47 ;  /* 0x0000002f1e1e7221 */ /* 0x000fc60000010000 */
[----:B------:R-:W-:Y:S01]  /*5360*/  FADD.FTZ R60, R60, R43 ;  /* 0x0000002b3c3c7221 */ /* 0x000fe20000010000 */
[----:B------:R-:W-:Y:S01]  /*5370*/  FADD.FTZ R147, R147, R30 ;  /* 0x0000001e93937221 */ /* 0x000fe20000010000 */
[----:B------:R-:W-:Y:S02]  /*5380*/  HMMA.16816.F32 R68, R8, R16, R68 ;  /* 0x000000100844723c */ /* 0x000fe40000001844 */
[----:B------:R-:W-:-:S04]  /*5390*/  FADD.FTZ R33, R33, R60 ;  /* 0x0000003c21217221 */ /* 0x000fc80000010000 */
[----:B------:R-:W-:Y:S01]  /*53a0*/  FADD.FTZ R56, R56, R33 ;  /* 0x0000002138387221 */ /* 0x000fe20000010000 */
[----:B------:R-:W-:Y:S03]  /*53b0*/  HMMA.16816.F32 R72, R8, R18, R72 ;  /* 0x000000120848723c */ /* 0x000fe60000001848 */
[----:B------:R-:W-:-:S03]  /*53c0*/  FADD.FTZ R31, R31, R56 ;  /* 0x000000381f1f7221 */ /* 0x000fc60000010000 */
[----:B-----5:R-:W-:Y:S01]  /*53d0*/  HMMA.16816.F32 R76, R8, R12, R76 ;  /* 0x0000000c084c723c */ /* 0x020fe2000000184c */
        /* <DEDUP_REMOVED lines=8> */
[----:B------:R-:W-:Y:S01]  /*5460*/  FADD.FTZ R150, R150, R5 ;  /* 0x0000000596967221 */ /* 0x000fe20000010000 */
[----:B------:R-:W-:Y:S06]  /*5470*/  @!P2 BRA `(.L_x_3640) ;  /* 0x0000003000aca947 */ /* 0x000fec0003800000 */
[----:B------:R-:W-:-:S04]  /*5480*/  DEPBAR.LE SB0, 0x0 ;  /* 0x000080000000791a */ /* 0x000fc80000000000 */
[----:B------:R-:W-:Y:S01]  /*5490*/  IADD3 R135, R98, -0x2, RZ ;  /* 0xfffffffe62877810 */ /* 0x000fe20007ffe0ff */
[----:B------:R-:W-:Y:S06]  /*54a0*/  BAR.SYNC.DEFER_BLOCKING 0x0 ;  /* 0x0000000000007b1d */ /* 0x000fec0000010000 */
[----:B------:R-:W-:Y:S05]  /*54b0*/  @!P6 BRA `(.L_x_3641) ;  /* 0x0000000000ece947 */ /* 0x000fea0003800000 */
        /* <DEDUP_REMOVED lines=47> */
[----:B------:R-:W-:Y:S01]  /*57b0*/  IMAD.WIDE.U32 R10, R4, R94, RZ ;  /* 0x0000005e040a7225 */ /* 0x000fe200078e00ff */
[----:B------:R-:W-:-:S05]  /*57c0*/  SHF.R.S32.HI R3, RZ, 0x1f, R4 ;  /* 0x0000001fff037819 */ /* 0x000fca0000011404 */
[----:B------:R-:W-:-:S04]  /*57d0*/  IMAD R3, R3, R94, RZ ;  /* 0x0000005e03037224 */ /* 0x000fc800078e02ff */
[----:B------:R-:W-:-:S05]  /*57e0*/  IMAD R3, R4, R95, R3 ;  /* 0x0000005f04037224 */ /* 0x000fca00078e0203 */
        /* <DEDUP_REMOVED lines=8> */
.L_x_3641:
[----:B------:R-:W-:-:S04]  /*5870*/  LEA R4, -R94, RZ, 0x7 ;  /* 0x000000ff5e047211 */ /* 0x000fc800078e39ff */
[----:B------:R-:W-:-:S07]  /*5880*/  SHF.R.S32.HI R3, RZ, 0x1f, R4 ;  /* 0x0000001fff037819 */ /* 0x000fce0000011404 */
.L_x_3642:
[----:B------:R-:W-:Y:S01]  /*5890*/  ULDC UR4, c[0x0][0x2d0] ;  /* 0x0000b40000047ab9 */ /* 0x000fe20000000800 */
[----:B------:R-:W-:Y:S01]  /*58a0*/  LEA R148, P4, R4, R148, 0x1 ;  /* 0x0000009404947211 */ /* 0x000fe200078808ff */
[----:B------:R-:W-:Y:S01]  /*58b0*/  IMAD.SHL.U32 R118, R135, 0x80, RZ ;  /* 0x0000008087767824 */ /* 0x000fe200078e00ff */
[----:B------:R-:W-:Y:S02]  /*58c0*/  ISETP.GE.AND P0, PT, R138, UR4, PT ;  /* 0x000000048a007c0c */ /* 0x000fe4000bf06270 */
[----:B------:R-:W-:-:S11]  /*58d0*/  LEA.HI.X R149, R4, R149, R3, 0x1, P4 ;  /* 0x0000009504957211 */ /* 0x000fd600020f0c03 */
[----:B------:R-:W-:Y:S01]  /*58e0*/  @!P0 IMAD.MOV.U32 R102, RZ, RZ, R6 ;  /* 0x000000ffff668224 */ /* 0x000fe200078e0006 */
[-C--:B------:R-:W-:Y:S01]  /*58f0*/  @!P0 IADD3 R5, P3, P2, R4, R6.reuse, R133 ;  /* 0x0000000604058210 */ /* 0x080fe20007a7e085 */
[----:B------:R-:W-:Y:S01]  /*5900*/  @P0 STS [R136+0x3000], RZ ;  /* 0x003000ff88000388 */ /* 0x000fe20000000800 */
[C---:B------:R-:W-:Y:S01]  /*5910*/  @!P0 LEA R7, P1, R94.reuse, R6, 0x6 ;  /* 0x000000065e078211 */ /* 0x040fe200078230ff */
[C---:B------:R-:W-:Y:S01]  /*5920*/  @!P0 IMAD.WIDE.U32 R10, R94.reuse, 0x60, R102 ;  /* 0x000000605e0a8825 */ /* 0x040fe200078e0066 */
[-C--:B------:R-:W-:Y:S01]  /*5930*/  @!P0 IADD3.X R102, R3, R103.reuse, R132, P3, P2 ;  /* 0x0000006703668210 */ /* 0x080fe20001fe4484 */
[----:B------:R-:W-:Y:S01]  /*5940*/  @P0 STS [R136+0x3004], RZ ;  /* 0x003004ff88000388 */ /* 0x000fe20000000800 */
[----:B------:R-:W-:Y:S01]  /*5950*/  @!P0 LEA.HI.X R8, R94, R103, R95, 0x6, P1 ;  /* 0x000000675e088211 */ /* 0x000fe200008f345f */
[----:B------:R-:W-:Y:S01]  /*5960*/  @!P0 IMAD R6, R95, 0x60, RZ ;  /* 0x000000605f068824 */ /* 0x000fe200078e02ff */
[C---:B------:R-:W-:Y:S01]  /*5970*/  @!P0 IADD3 R7, P2, R4.reuse, R7, RZ ;  /* 0x0000000704078210 */ /* 0x040fe20007f5e0ff */
[----:B------:R-:W-:Y:S01]  /*5980*/  @P0 STS.64 [R136+0x3008], RZ ;  /* 0x003008ff88000388 */ /* 0x000fe20000000a00 */
[----:B------:R-:W-:-:S02]  /*5990*/  @!P0 IADD3 R9, P1, R4, R10, RZ ;  /* 0x0000000a04098210 */ /* 0x000fc40007f3e0ff */
[----:B------:R-:W-:Y:S01]  /*59a0*/  @!P0 LEA R12, P3, R5, UR6, 0x1 ;  /* 0x00000006050c8c11 */ /* 0x000fe2000f8608ff */
[----:B------:R-:W-:Y:S01]  /*59b0*/  @!P0 IMAD.X R8, R3, 0x1, R8, P2 ;  /* 0x0000000103088824 */ /* 0x000fe200010e0608 */
        /* <DEDUP_REMOVED lines=8> */
[----:B------:R-:W-:Y:S02]  /*5a40*/  @!P0 LEA R4, P1, R9, UR6, 0x1 ;  /* 0x0000000609048c11 */ /* 0x000fe4000f8208ff */
[----:B------:R-:W-:Y:S01]  /*5a50*/  @!P0 LEA.HI.X R11, R7, UR7, R8, 0x1, P2 ;  /* 0x00000007070b8c11 */ /* 0x000fe200090f0c08 */
[----:B------:R-:W-:Y:S01]  /*5a60*/  @!PT LDS RZ, [RZ] ;  /* 0x00000000fffff984 */ /* 0x000fe20000000800 */
[----:B------:R-:W-:Y:S01]  /*5a70*/  @!PT LDS RZ, [RZ] ;  /* 0x00000000fffff984 */ /* 0x000fe20000000800 */
[----:B------:R-:W-:Y:S01]  /*5a80*/  @!PT LDS RZ, [RZ] ;  /* 0x00000000fffff984 */ /* 0x000fe20000000800 */
[----:B------:R1:W-:Y:S01]  /*5a90*/  @!P0 LDGSTS.E.BYPASS.LTC128B.128 [R136+0x3800], desc[UR10][R12.64] ;  /* 0x038000000c888fae */ /* 0x0003e2000b901d4a */
[----:B------:R-:W-:-:S02]  /*5aa0*/  @!P0 LEA.HI.X R5, R9, UR7, R6, 0x1, P1 ;  /* 0x0000000709058c11 */ /* 0x000fc400088f0c06 */
[--C-:B------:R-:W-:Y:S01]  /*5ab0*/  LOP3.LUT R3, R118, 0x8, R101.reuse, 0xfe, !PT ;  /* 0x0000000876037812 */ /* 0x100fe200078efe65 */
[----:B------:R-:W-:Y:S01]  /*5ac0*/  @P0 STS.128 [R136+0x4000], RZ ;  /* 0x004000ff88000388 */ /* 0x000fe20000000c00 */
[----:B------:R-:W-:Y:S02]  /*5ad0*/  ISETP.GE.AND P1, PT, R98, 0x3, PT ;  /* 0x000000036200780c */ /* 0x000fe40003f26270 */
[CC--:B------:R-:W-:Y:S01]  /*5ae0*/  ISETP.GE.AND P5, PT, R3.reuse, R100.reuse, PT ;  /* 0x000000640300720c */ /* 0x0c0fe20003fa6270 */
[----:B------:R-:W-:Y:S01]  /*5af0*/  @!PT LDS RZ, [RZ] ;  /* 0x00000000fffff984 */ /* 0x000fe20000000800 */
[----:B------:R-:W-:Y:S01]  /*5b00*/  @!PT LDS RZ, [RZ] ;  /* 0x00000000fffff984 */ /* 0x000fe20000000800 */
[----:B------:R-:W-:Y:S01]  /*5b10*/  @!PT LDS RZ, [RZ] ;  /* 0x00000000fffff984 */ /* 0x000fe20000000800 */
[----:B------:R2:W-:Y:S01]  /*5b20*/  @!P0 LDGSTS.E.BYPASS.LTC128B.128 [R136+0x4000], desc[UR10][R10.64] ;  /* 0x040000000a888fae */ /* 0x0005e2000b901d4a */
[-C--:B------:R-:W-:Y:S02]  /*5b30*/  ISETP.GE.AND P2, PT, R3, R99.reuse, PT ;  /* 0x000000630300720c */ /* 0x080fe40003f46270 */
[----:B------:R-:W-:Y:S01]  /*5b40*/  LOP3.LUT R3, R118, 0x10, R101, 0xfe, !PT ;  /* 0x0000001076037812 */ /* 0x000fe200078efe65 */
[----:B------:R-:W-:Y:S03]  /*5b50*/  @P0 STS.128 [R136+0x4800], RZ ;  /* 0x004800ff88000388 */ /* 0x000fe60000000c00 */
[C---:B------:R-:W-:Y:S01]  /*5b60*/  ISETP.GE.AND P4, PT, R3.reuse, R100, PT ;  /* 0x000000640300720c */ /* 0x040fe20003f86270 */
[----:B------:R-:W-:Y:S01]  /*5b70*/  @!PT LDS RZ, [RZ] ;  /* 0x00000000fffff984 */ /* 0x000fe20000000800 */
[----:B------:R-:W-:Y:S01]  /*5b80*/  @!PT LDS RZ, [RZ] ;  /* 0x00000000fffff984 */ /* 0x000fe20000000800 */
[----:B------:R-:W-:Y:S01]  /*5b90*/  @!PT LDS RZ, [RZ] ;  /* 0x00000000fffff984 */ /* 0x000fe20000000800 */
[----:B------:R3:W-:Y:S01]  /*5ba0*/  @!P0 LDGSTS.E.BYPASS.LTC128B.128 [R136+0x4800], desc[UR10][R4.64] ;  /* 0x0480000004888fae */ /* 0x0007e2000b901d4a */
[----:B------:R-:W-:-:S02]  /*5bb0*/  ISETP.GE.AND P3, PT, R3, R99, PT ;  /* 0x000000630300720c */ /* 0x000fc40003f66270 */
[----:B------:R-:W-:Y:S01]  /*5bc0*/  LOP3.LUT R3, R118, R101, RZ, 0xfc, !PT ;  /* 0x0000006576037212 */ /* 0x000fe200078efcff */
[----:B------:R-:W-:Y:S04]  /*5bd0*/  LDSM.16.M88.4 R84, [R129] ;  /* 0x000000008154783b */ /* 0x000fe80000000200 */
[----:B------:R-:W4:Y:S04]  /*5be0*/  LDSM.16.M88.4 R36, [R127+0x1000] ;  /* 0x001000007f24783b */ /* 0x000f280000000200 */
[----:B------:R-:W-:Y:S04]  /*5bf0*/  LDSM.16.M88.4 R64, [R128] ;  /* 0x000000008040783b */ /* 0x000fe80000000200 */
[----:B------:R-:W-:Y:S04]  /*5c00*/  LDSM.16.M88.4 R16, [R126] ;  /* 0x000000007e10783b */ /* 0x000fe80000000200 */
[----:B-1----:R-:W-:Y:S04]  /*5c10*/  LDSM.16.M88.4 R12, [R127+0x1c00] ;  /* 0x001c00007f0c783b */ /* 0x002fe80000000200 */
[----:B------:R-:W1:Y:S04]  /*5c20*/  LDSM.16.M88.4 R28, [R127+0x1400] ;  /* 0x001400007f1c783b */ /* 0x000e680000000200 */
[----:B------:R-:W5:Y:S04]  /*5c30*/  LDSM.16.M88.4 R20, [R127+0x1800] ;  /* 0x001800007f14783b */ /* 0x000f680000000200 */
[----:B------:R-:W5:Y:S04]  /*5c40*/  LDSM.16.M88.4 R52, [R126+0xc00] ;  /* 0x000c00007e34783b */ /* 0x000f680000000200 */
[----:B------:R-:W5:Y:S04]  /*5c50*/  LDSM.16.M88.4 R48, [R127+0x2400] ;  /* 0x002400007f30783b */ /* 0x000f680000000200 */
[----:B--2---:R-:W2:Y:S04]  /*5c60*/  LDSM.16.M88.4 R8, [R126+0x400] ;  /* 0x000400007e08783b */ /* 0x004ea80000000200 */
[----:B---3--:R-:W3:Y:S01]  /*5c70*/  LDSM.16.M88.4 R4, [R126+0x800] ;  /* 0x000800007e04783b */ /* 0x008ee20000000200 */
[C---:B----4-:R-:W-:Y:S03]  /*5c80*/  HMMA.16816.F32 R40, R84.reuse, R36, RZ ;  /* 0x000000245428723c */ /* 0x050fe600000018ff */
[----:B------:R-:W4:Y:S04]  /*5c90*/  LDSM.16.M88.4 R56, [R127+0x2000] ;  /* 0x002000007f38783b */ /* 0x000f280000000200 */
[----:B------:R-:W4:Y:S01]  /*5ca0*/  LDSM.16.M88.4 R60, [R126+0x1400] ;  /* 0x001400007e3c783b */ /* 0x000f220000000200 */
[C---:B------:R-:W-:Y:S03]  /*5cb0*/  HMMA.16816.F32 R36, R84.reuse, R38, RZ ;  /* 0x000000265424723c */ /* 0x040fe600000018ff */
[----:B------:R-:W4:Y:S04]  /*5cc0*/  LDSM.16.M88.4 R44, [R126+0x1000] ;  /* 0x001000007e2c783b */ /* 0x000f280000000200 */
[----:B------:R-:W4:Y:S01]  /*5cd0*/  LDSM.16.M88.4 R88, [R127+0x2800] ;  /* 0x002800007f58783b */ /* 0x000f220000000200 */
[C---:B-1----:R-:W-:Y:S03]  /*5ce0*/  HMMA.16816.F32 R32, R84.reuse, R28, RZ ;  /* 0x0000001c5420723c */ /* 0x042fe600000018ff */
[----:B------:R-:W0:Y:S03]  /*5cf0*/  LDGDEPBAR ;  /* 0x00000000000079af */ /* 0x000e260000000000 */
[----:B-----5:R-:W-:Y:S06]  /*5d00*/  HMMA.16816.F32 R24, R84, R20, RZ ;  /* 0x000000145418723c */ /* 0x020fec00000018ff */
[C---:B------:R-:W-:Y:S06]  /*5d10*/  HMMA.16816.F32 R40, R64.reuse, R16, R40 ;  /* 0x000000104028723c */ /* 0x040fec0000001828 */
[----:B------:R-:W-:Y:S06]  /*5d20*/  HMMA.16816.F32 R36, R64, R18, R36 ;  /* 0x000000124024723c */ /* 0x000fec0000001824 */
[C---:B------:R-:W-:Y:S06]  /*5d30*/  HMMA.16816.F32 R16, R84.reuse, R12, RZ ;  /* 0x0000000c5410723c */ /* 0x040fec00000018ff */
[C---:B------:R-:W-:Y:S06]  /*5d40*/  HMMA.16816.F32 R12, R84.reuse, R14, RZ ;  /* 0x0000000e540c723c */ /* 0x040fec00000018ff */
[C---:B------:R-:W-:Y:S06]  /*5d50*/  HMMA.16816.F32 R28, R84.reuse, R30, RZ ;  /* 0x0000001e541c723c */ /* 0x040fec00000018ff */
[----:B------:R-:W-:Y:S01]  /*5d60*/  HMMA.16816.F32 R20, R84, R22, RZ ;  /* 0x000000165414723c */ /* 0x000fe200000018ff */
[----:B------:R-:W-:-:S02]  /*5d70*/  FSEL R119, R36, -INF , !P5 ;  /* 0xff80000024777808 */ /* 0x000fc40006800000 */
[----:B------:R-:W-:Y:S02]  /*5d80*/  FSEL R152, R38, -INF , !P2 ;  /* 0xff80000026987808 */ /* 0x000fe40005000000 */
[----:B------:R-:W-:Y:S01]  /*5d90*/  LOP3.LUT R36, R118, 0x18, R101, 0xfe, !PT ;  /* 0x0000001876247812 */ /* 0x000fe200078efe65 */
[C---:B------:R-:W-:Y:S06]  /*5da0*/  HMMA.16816.F32 R16, R64.reuse, R52, R16 ;  /* 0x000000344010723c */ /* 0x040fec0000001810 */
[----:B------:R-:W-:Y:S06]  /*5db0*/  HMMA.16816.F32 R12, R64, R54, R12 ;  /* 0x00000036400c723c */ /* 0x000fec000000180c */
[C---:B------:R-:W-:Y:S06]  /*5dc0*/  HMMA.16816.F32 R52, R84.reuse, R48, RZ ;  /* 0x000000305434723c */ /* 0x040fec00000018ff */
[----:B------:R-:W-:Y:S06]  /*5dd0*/  HMMA.16816.F32 R48, R84, R50, RZ ;  /* 0x000000325430723c */ /* 0x000fec00000018ff */
[C---:B--2---:R-:W-:Y:S06]  /*5de0*/  HMMA.16816.F32 R32, R64.reuse, R8, R32 ;  /* 0x000000084020723c */ /* 0x044fec0000001820 */
[C---:B------:R-:W-:Y:S06]  /*5df0*/  HMMA.16816.F32 R28, R64.reuse, R10, R28 ;  /* 0x0000000a401c723c */ /* 0x040fec000000181c */
[C---:B---3--:R-:W-:Y:S06]  /*5e00*/  HMMA.16816.F32 R24, R64.reuse, R4, R24 ;  /* 0x000000044018723c */ /* 0x048fec0000001818 */
[----:B------:R-:W-:Y:S06]  /*5e10*/  HMMA.16816.F32 R20, R64, R6, R20 ;  /* 0x000000064014723c */ /* 0x000fec0000001814 */
[----:B----4-:R-:W-:Y:S01]  /*5e20*/  HMMA.16816.F32 R8, R84, R56, RZ ;  /* 0x000000385408723c */ /* 0x010fe200000018ff */
[----:B------:R-:W-:-:S02]  /*5e30*/  FSEL R121, R32, -INF , !P4 ;  /* 0xff80000020797808 */ /* 0x000fc40006000000 */
[----:B------:R-:W-:Y:S02]  /*5e40*/  FSEL R120, R34, -INF , !P3 ;  /* 0xff80000022787808 */ /* 0x000fe40005800000 */
[----:B------:R-:W-:Y:S01]  /*5e50*/  LOP3.LUT R32, R118, 0x20, R101, 0xfe, !PT ;  /* 0x0000002076207812 */ /* 0x000fe200078efe65 */
[----:B------:R-:W-:Y:S01]  /*5e60*/  HMMA.16816.F32 R4, R84, R58, RZ ;  /* 0x0000003a5404723c */ /* 0x000fe200000018ff */
[----:B------:R-:W1:Y:S05]  /*5e70*/  LDSM.16.M88.4 R56, [R126+0x1800] ;  /* 0x001800007e38783b */ /* 0x000e6a0000000200 */
[C---:B------:R-:W-:Y:S06]  /*5e80*/  HMMA.16816.F32 R52, R64.reuse, R60, R52 ;  /* 0x0000003c4034723c */ /* 0x040fec0000001834 */
[C---:B------:R-:W-:Y:S01]  /*5e90*/  HMMA.16816.F32 R48, R64.reuse, R62, R48 ;  /* 0x0000003e4030723c */ /* 0x040fe20000001830 */
[----:B------:R-:W2:Y:S05]  /*5ea0*/  LDSM.16.M88.4 R60, [R127+0x2c00] ;  /* 0x002c00007f3c783b */ /* 0x000eaa0000000200 */
[C---:B------:R-:W-:Y:S06]  /*5eb0*/  HMMA.16816.F32 R8, R64.reuse, R44, R8 ;  /* 0x0000002c4008723c */ /* 0x040fec0000001808 */
[----:B------:R-:W-:Y:S06]  /*5ec0*/  HMMA.16816.F32 R4, R64, R46, R4 ;  /* 0x0000002e4004723c */ /* 0x000fec0000001804 */
[C---:B------:R-:W-:Y:S06]  /*5ed0*/  HMMA.16816.F32 R44, R84.reuse, R88, RZ ;  /* 0x00000058542c723c */ /* 0x040fec00000018ff */
[----:B------:R-:W-:-:S15]  /*5ee0*/  HMMA.16816.F32 R88, R84, R90, RZ ;  /* 0x0000005a5458723c */ /* 0x000fde00000018ff */
[----:B------:R-:W-:-:S03]  /*5ef0*/  NOP ;  /* 0x0000000000007918 */ /* 0x000fc60000000000 */
[C---:B-1----:R-:W-:Y:S06]  /*5f00*/  HMMA.16816.F32 R44, R64.reuse, R56, R44 ;  /* 0x00000038402c723c */ /* 0x042fec000000182c */
[----:B------:R-:W-:Y:S06]  /*5f10*/  HMMA.16816.F32 R56, R64, R58, R88 ;  /* 0x0000003a4038723c */ /* 0x000fec0000001858 */
[C---:B--2---:R-:W-:Y:S06]  /*5f20*/  HMMA.16816.F32 R88, R84.reuse, R60, RZ ;  /* 0x0000003c5458723c */ /* 0x044fec00000018ff */
[----:B------:R-:W-:Y:S01]  /*5f30*/  HMMA.16816.F32 R60, R84, R62, RZ ;  /* 0x0000003e543c723c */ /* 0x000fe200000018ff */
[----:B------:R-:W1:Y:S01]  /*5f40*/  LDSM.16.M88.4 R84, [R126+0x1c00] ;  /* 0x001c00007e54783b */ /* 0x000e620000000200 */
[----:B------:R-:W-:-:S15]  /*5f50*/  DEPBAR.LE SB0, 0x0 ;  /* 0x000080000000791a */ /* 0x000fde0000000000 */
[----:B------:R-:W-:-:S01]  /*5f60*/  NOP ;  /* 0x0000000000007918 */ /* 0x000fc20000000000 */
[C---:B-1----:R-:W-:Y:S06]  /*5f70*/  HMMA.16816.F32 R88, R64.reuse, R84, R88 ;  /* 0x000000544058723c */ /* 0x042fec0000001858 */
[----:B------:R-:W-:Y:S07]  /*5f80*/  HMMA.16816.F32 R60, R64, R86, R60 ;  /* 0x00000056403c723c */ /* 0x000fee000000183c */
[----:B------:R-:W-:Y:S01]  /*5f90*/  VIADD R64, R3, 0x9 ;  /* 0x0000000903407836 */ /* 0x000fe20000000000 */
[----:B------:R-:W-:Y:S04]  /*5fa0*/  BAR.SYNC.DEFER_BLOCKING 0x0 ;  /* 0x0000000000007b1d */ /* 0x000fe80000010000 */
[----:B------:R-:W-:-:S02]  /*5fb0*/  ISETP.GE.AND P5, PT, R64, R100, PT ;  /* 0x000000644000720c */ /* 0x000fc40003fa6270 */
[-C--:B------:R-:W-:Y:S02]  /*5fc0*/  ISETP.GE.AND P2, PT, R64, R99.reuse, PT ;  /* 0x000000634000720c */ /* 0x080fe40003f46270 */
[----:B------:R-:W-:Y:S02]  /*5fd0*/  FSEL R37, R37, -INF , !P5 ;  /* 0xff80000025257808 */ /* 0x000fe40006800000 */
[----:B------:R-:W-:Y:S02]  /*5fe0*/  FSEL R154, R39, -INF , !P2 ;  /* 0xff800000279a7808 */ /* 0x000fe40005000000 */
[C---:B------:R-:W-:Y:S02]  /*5ff0*/  ISETP.GE.AND P5, PT, R36.reuse, R100, PT ;  /* 0x000000642400720c */ /* 0x040fe40003fa6270 */
[----:B------:R-:W-:Y:S01]  /*6000*/  ISETP.GE.AND P2, PT, R36, R99, PT ;  /* 0x000000632400720c */ /* 0x000fe20003f46270 */
[----:B------:R-:W-:Y:S01]  /*6010*/  VIADD R36, R3, 0x11 ;  /* 0x0000001103247836 */ /* 0x000fe20000000000 */
[----:B------:R-:W-:-:S02]  /*6020*/  FSEL R143, R28, -INF , !P5 ;  /* 0xff8000001c8f7808 */ /* 0x000fc40006800000 */
[----:B------:R-:W-:Y:S02]  /*6030*/  FSEL R30, R30, -INF , !P2 ;  /* 0xff8000001e1e7808 */ /* 0x000fe40005000000 */
[CC--:B------:R-:W-:Y:S02]  /*6040*/  ISETP.GE.AND P4, PT, R36.reuse, R100.reuse, PT ;  /* 0x000000642400720c */ /* 0x0c0fe40003f86270 */
[----:B------:R-:W-:Y:S02]  /*6050*/  ISETP.GE.AND P3, PT, R36, R99, PT ;  /* 0x000000632400720c */ /* 0x000fe40003f66270 */
[----:B------:R-:W-:Y:S02]  /*6060*/  FSEL R123, R33, -INF , !P4 ;  /* 0xff800000217b7808 */ /* 0x000fe40006000000 */
[----:B------:R-:W-:Y:S02]  /*6070*/  FSEL R122, R35, -INF , !P3 ;  /* 0xff800000237a7808 */ /* 0x000fe40005800000 */
[----:B------:R-:W-:-:S02]  /*6080*/  ISETP.GE.AND P4, PT, R32, R100, PT ;  /* 0x000000642000720c */ /* 0x000fc40003f86270 */
[-C--:B------:R-:W-:Y:S01]  /*6090*/  ISETP.GE.AND P3, PT, R32, R99.reuse, PT ;  /* 0x000000632000720c */ /* 0x080fe20003f66270 */
[----:B------:R-:W-:Y:S01]  /*60a0*/  VIADD R32, R3, 0x19 ;  /* 0x0000001903207836 */ /* 0x000fe20000000000 */
[----:B------:R-:W-:Y:S02]  /*60b0*/  FSEL R111, R24, -INF , !P4 ;  /* 0xff800000186f7808 */ /* 0x000fe40006000000 */
[----:B------:R-:W-:Y:S02]  /*60c0*/  FSEL R112, R26, -INF , !P3 ;  /* 0xff8000001a707808 */ /* 0x000fe40005800000 */
[C---:B------:R-:W-:Y:S02]  /*60d0*/  ISETP.GE.AND P2, PT, R32.reuse, R99, PT ;  /* 0x000000632000720c */ /* 0x040fe40003f46270 */
[----:B------:R-:W-:Y:S02]  /*60e0*/  ISETP.GE.AND P5, PT, R32, R100, PT ;  /* 0x000000642000720c */ /* 0x000fe40003fa6270 */
[----:B------:R-:W-:Y:S01]  /*60f0*/  FSEL R28, R31, -INF , !P2 ;  /* 0xff8000001f1c7808 */ /* 0x000fe20005000000 */
[----:B------:R-:W-:Y:S01]  /*6100*/  VIADD R31, R3, 0x21 ;  /* 0x00000021031f7836 */ /* 0x000fe20000000000 */
[----:B------:R-:W-:-:S02]  /*6110*/  LOP3.LUT R24, R118, 0x30, R101, 0xfe, !PT ;  /* 0x0000003076187812 */ /* 0x000fc400078efe65 */
[----:B------:R-:W-:Y:S02]  /*6120*/  LOP3.LUT R32, R118, 0x28, R101, 0xfe, !PT ;  /* 0x0000002876207812 */ /* 0x000fe400078efe65 */
[C---:B------:R-:W-:Y:S02]  /*6130*/  ISETP.GE.AND P4, PT, R31.reuse, R100, PT ;  /* 0x000000641f00720c */ /* 0x040fe40003f86270 */
[----:B------:R-:W-:Y:S02]  /*6140*/  ISETP.GE.AND P3, PT, R31, R99, PT ;  /* 0x000000631f00720c */ /* 0x000fe40003f66270 */
[----:B------:R-:W-:Y:S02]  /*6150*/  FSEL R113, R25, -INF , !P4 ;  /* 0xff80000019717808 */ /* 0x000fe40006000000 */
[----:B------:R-:W-:Y:S02]  /*6160*/  FSEL R114, R27, -INF , !P3 ;  /* 0xff8000001b727808 */ /* 0x000fe40005800000 */
        /* <DEDUP_REMOVED lines=8> */
[CC--:B------:R-:W-:Y:S02]  /*61f0*/  ISETP.GE.AND P5, PT, R24.reuse, R100.reuse, PT ;  /* 0x000000641800720c */ /* 0x0c0fe40003fa6270 */
[----:B------:R-:W-:Y:S02]  /*6200*/  ISETP.GE.AND P2, PT, R24, R99, PT ;  /* 0x000000631800720c */ /* 0x000fe40003f46270 */
[----:B------:R-:W-:Y:S02]  /*6210*/  LOP3.LUT R20, R118, 0x38, R101, 0xfe, !PT ;  /* 0x0000003876147812 */ /* 0x000fe400078efe65 */
        /* <DEDUP_REMOVED lines=9> */
[----:B------:R-:W-:-:S02]  /*62b0*/  LOP3.LUT R16, R118, 0x40, R101, 0xfe, !PT ;  /* 0x0000004076107812 */ /* 0x000fc400078efe65 */
[----:B------:R-:W-:Y:S02]  /*62c0*/  FSEL R67, R17, -INF , !P4 ;  /* 0xff80000011437808 */ /* 0x000fe40006000000 */
[----:B------:R-:W-:Y:S02]  /*62d0*/  FSEL R102, R19, -INF , !P3 ;  /* 0xff80000013667808 */ /* 0x000fe40005800000 */
[C---:B------:R-:W-:Y:S02]  /*62e0*/  ISETP.GE.AND P4, PT, R16.reuse, R100, PT ;  /* 0x000000641000720c */ /* 0x040fe40003f86270 */
[----:B------:R-:W-:Y:S01]  /*62f0*/  ISETP.GE.AND P3, PT, R16, R99, PT ;  /* 0x000000631000720c */ /* 0x000fe20003f66270 */
[----:B------:R-:W-:Y:S01]  /*6300*/  VIADD R16, R3, 0x39 ;  /* 0x0000003903107836 */ /* 0x000fe20000000000 */
        /* <DEDUP_REMOVED lines=17> */
[CC--:B------:R-:W-:Y:S02]  /*6420*/  ISETP.GE.AND P4, PT, R8.reuse, R100.reuse, PT ;  /* 0x000000640800720c */ /* 0x0c0fe40003f86270 */
[----:B------:R-:W-:Y:S01]  /*6430*/  ISETP.GE.AND P3, PT, R8, R99, PT ;  /* 0x000000630800720c */ /* 0x000fe20003f66270 */
[C---:B------:R-:W-:Y:S01]  /*6440*/  VIADD R8, R3.reuse, 0x49 ;  /* 0x0000004903087836 */ /* 0x040fe20000000000 */
[----:B------:R-:W-:Y:S02]  /*6450*/  FSEL R107, R4, -INF , !P5 ;  /* 0xff800000046b7808 */ /* 0x000fe40006800000 */
[----:B------:R-:W-:Y:S01]  /*6460*/  FSEL R84, R6, -INF , !P2 ;  /* 0xff80000006547808 */ /* 0x000fe20005000000 */
[----:B------:R-:W-:Y:S01]  /*6470*/  VIADD R6, R3, 0x71 ;  /* 0x0000007103067836 */ /* 0x000fe20000000000 */
[----:B------:R-:W-:-:S02]  /*6480*/  ISETP.GE.AND P5, PT, R8, R100, PT ;  /* 0x000000640800720c */ /* 0x000fc40003fa6270 */
[-C--:B------:R-:W-:Y:S02]  /*6490*/  ISETP.GE.AND P2, PT, R8, R99.reuse, PT ;  /* 0x000000630800720c */ /* 0x080fe40003f46270 */
[----:B------:R-:W-:Y:S02]  /*64a0*/  LOP3.LUT R4, R118, 0x58, R101, 0xfe, !PT ;  /* 0x0000005876047812 */ /* 0x000fe400078efe65 */
[----:B------:R-:W-:Y:S02]  /*64b0*/  FSEL R95, R5, -INF , !P5 ;  /* 0xff800000055f7808 */ /* 0x000fe40006800000 */
[----:B------:R-:W-:Y:S01]  /*64c0*/  FSEL R86, R7, -INF , !P2 ;  /* 0xff80000007567808 */ /* 0x000fe20005000000 */
[C---:B------:R-:W-:Y:S01]  /*64d0*/  VIADD R7, R3.reuse, 0x79 ;  /* 0x0000007903077836 */ /* 0x040fe20000000000 */
[C---:B------:R-:W-:Y:S02]  /*64e0*/  ISETP.GE.AND P5, PT, R4.reuse, R100, PT ;  /* 0x000000640400720c */ /* 0x040fe40003fa6270 */
[----:B------:R-:W-:Y:S01]  /*64f0*/  ISETP.GE.AND P2, PT, R4, R99, PT ;  /* 0x000000630400720c */ /* 0x000fe20003f46270 */
[----:B------:R-:W-:Y:S01]  /*6500*/  VIADD R4, R3, 0x51 ;  /* 0x0000005103047836 */ /* 0x000fe20000000000 */
[----:B------:R-:W-:-:S02]  /*6510*/  FSEL R85, R52, -INF , !P4 ;  /* 0xff80000034557808 */ /* 0x000fc40006000000 */
[----:B------:R-:W-:Y:S02]  /*6520*/  FSEL R64, R54, -INF , !P3 ;  /* 0xff80000036407808 */ /* 0x000fe40005800000 */
[C---:B------:R-:W-:Y:S02]  /*6530*/  ISETP.GE.AND P4, PT, R4.reuse, R100, PT ;  /* 0x000000640400720c */ /* 0x040fe40003f86270 */
[----:B------:R-:W-:Y:S02]  /*6540*/  ISETP.GE.AND P3, PT, R4, R99, PT ;  /* 0x000000630400720c */ /* 0x000fe40003f66270 */
[----:B------:R-:W-:Y:S02]  /*6550*/  LOP3.LUT R4, R118, 0x60, R101, 0xfe, !PT ;  /* 0x0000006076047812 */ /* 0x000fe400078efe65 */
[----:B------:R-:W-:Y:S02]  /*6560*/  FSEL R53, R53, -INF , !P4 ;  /* 0xff80000035357808 */ /* 0x000fe40006000000 */
[----:B------:R-:W-:-:S02]  /*6570*/  FSEL R54, R55, -INF , !P3 ;  /* 0xff80000037367808 */ /* 0x000fc40005800000 */
[CC--:B------:R-:W-:Y:S02]  /*6580*/  ISETP.GE.AND P4, PT, R4.reuse, R100.reuse, PT ;  /* 0x000000640400720c */ /* 0x0c0fe40003f86270 */
[-C--:B------:R-:W-:Y:S01]  /*6590*/  ISETP.GE.AND P3, PT, R4, R99.reuse, PT ;  /* 0x000000630400720c */ /* 0x080fe20003f66270 */
[----:B------:R-:W-:Y:S01]  /*65a0*/  VIADD R4, R3, 0x59 ;  /* 0x0000005903047836 */ /* 0x000fe20000000000 */
[----:B------:R-:W-:Y:S02]  /*65b0*/  FSEL R55, R48, -INF , !P5 ;  /* 0xff80000030377808 */ /* 0x000fe40006800000 */
[----:B------:R-:W-:Y:S02]  /*65c0*/  FSEL R50, R50, -INF , !P2 ;  /* 0xff80000032327808 */ /* 0x000fe40005000000 */
[C---:B------:R-:W-:Y:S02]  /*65d0*/  ISETP.GE.AND P5, PT, R4.reuse, R100, PT ;  /* 0x000000640400720c */ /* 0x040fe40003fa6270 */
[----:B------:R-:W-:-:S02]  /*65e0*/  ISETP.GE.AND P2, PT, R4, R99, PT ;  /* 0x000000630400720c */ /* 0x000fc40003f46270 */
[----:B------:R-:W-:Y:S02]  /*65f0*/  LOP3.LUT R4, R118, 0x68, R101, 0xfe, !PT ;  /* 0x0000006876047812 */ /* 0x000fe400078efe65 */
[----:B------:R-:W-:Y:S02]  /*6600*/  FSEL R49, R49, -INF , !P5 ;  /* 0xff80000031317808 */ /* 0x000fe40006800000 */
[----:B------:R-:W-:Y:S02]  /*6610*/  FSEL R52, R51, -INF , !P2 ;  /* 0xff80000033347808 */ /* 0x000fe40005000000 */
        /* <DEDUP_REMOVED lines=12> */
[C---:B------:R-:W-:Y:S01]  /*66e0*/  VIADD R4, R3.reuse, 0x69 ;  /* 0x0000006903047836 */ /* 0x040fe20000000000 */
[----:B------:R-:W-:Y:S02]  /*66f0*/  FSEL R44, R58, -INF , !P2 ;  /* 0xff8000003a2c7808 */ /* 0x000fe40005000000 */
[----:B------:R-:W-:Y:S02]  /*6700*/  FSEL R47, R56, -INF , !P5 ;  /* 0xff800000382f7808 */ /* 0x000fe40006800000 */
[C---:B------:R-:W-:Y:S02]  /*6710*/  ISETP.GE.AND P2, PT, R4.reuse, R99, PT ;  /* 0x000000630400720c */ /* 0x040fe40003f46270 */
[----:B------:R-:W-:Y:S01]  /*6720*/  ISETP.GE.AND P5, PT, R4, R100, PT ;  /* 0x000000640400720c */ /* 0x000fe20003fa6270 */
[----:B------:R-:W-:Y:S01]  /*6730*/  VIADD R4, R3, 0x1 ;  /* 0x0000000103047836 */ /* 0x000fe20000000000 */
[----:B------:R-:W-:-:S02]  /*6740*/  FSEL R38, R59, -INF , !P2 ;  /* 0xff8000003b267808 */ /* 0x000fc40005000000 */
[----:B------:R-:W-:Y:S02]  /*6750*/  FSEL R59, R88, -INF , !P3 ;  /* 0xff800000583b7808 */ /* 0x000fe40005800000 */
[----:B------:R-:W-:Y:S02]  /*6760*/  ISETP.GE.AND P3, PT, R6, R100, PT ;  /* 0x000000640600720c */ /* 0x000fe40003f66270 */
[----:B------:R-:W-:Y:S02]  /*6770*/  FSEL R35, R90, -INF , !P4 ;  /* 0xff8000005a237808 */ /* 0x000fe40006000000 */
[----:B------:R-:W-:Y:S02]  /*6780*/  FSEL R89, R89, -INF , !P3 ;  /* 0xff80000059597808 */ /* 0x000fe40005800000 */
[-C--:B------:R-:W-:Y:S02]  /*6790*/  ISETP.GE.AND P4, PT, R4, R99.reuse, PT ;  /* 0x000000630400720c */ /* 0x080fe40003f86270 */
[----:B------:R-:W-:-:S02]  /*67a0*/  ISETP.GE.AND P3, PT, R6, R99, PT ;  /* 0x000000630600720c */ /* 0x000fc40003f66270 */
[----:B------:R-:W-:Y:S02]  /*67b0*/  FSEL R57, R57, -INF , !P5 ;  /* 0xff80000039397808 */ /* 0x000fe40006800000 */
[-C--:B------:R-:W-:Y:S02]  /*67c0*/  ISETP.GE.AND P5, PT, R4, R100.reuse, PT ;  /* 0x000000640400720c */ /* 0x080fe40003fa6270 */
[----:B------:R-:W-:Y:S02]  /*67d0*/  FSEL R36, R91, -INF , !P3 ;  /* 0xff8000005b247808 */ /* 0x000fe40005800000 */
[----:B------:R-:W-:Y:S02]  /*67e0*/  FSEL R4, R43, -INF , !P4 ;  /* 0xff8000002b047808 */ /* 0x000fe40006000000 */
[C---:B------:R-:W-:Y:S02]  /*67f0*/  ISETP.GE.AND P4, PT, R3.reuse, R100, PT ;  /* 0x000000640300720c */ /* 0x040fe40003f86270 */
[----:B------:R-:W-:-:S02]  /*6800*/  ISETP.GE.AND P3, PT, R3, R99, PT ;  /* 0x000000630300720c */ /* 0x000fc40003f66270 */
[----:B------:R-:W-:Y:S02]  /*6810*/  LOP3.LUT R101, R118, 0x78, R101, 0xfe, !PT ;  /* 0x0000007876657812 */ /* 0x000fe400078efe65 */
        /* <DEDUP_REMOVED lines=14> */
[----:B------:R-:W-:Y:S01]  /*6900*/  MOV R10, RZ ;  /* 0x000000ff000a7202 */ /* 0x000fe20000000f00 */
[----:B------:R-:W-:Y:S01]  /*6910*/  VIADD R14, R118, 0xffffff80 ;  /* 0xffffff80760e7836 */ /* 0x000fe20000000000 */
[----:B------:R-:W-:Y:S01]  /*6920*/  ULDC.64 UR4, c[0x0][0x230] ;  /* 0x00008c0000047ab9 */ /* 0x000fe20000000a00 */
[----:B-1----:R-:W-:-:S04]  /*6930*/  IABS R7, R9 ;  /* 0x0000000900077213 */ /* 0x002fc80000000000 */
[----:B------:R-:W1:Y:S08]  /*6940*/  I2F.RP R15, R7 ;  /* 0x00000007000f7306 */ /* 0x000e700000209400 */
[----:B-1----:R-:W1:Y:S02]  /*6950*/  MUFU.RCP R12, R15 ;  /* 0x0000000f000c7308 */ /* 0x002e640000001000 */
[----:B-1----:R-:W-:-:S06]  /*6960*/  VIADD R12, R12, 0xffffffe ;  /* 0x0ffffffe0c0c7836 */ /* 0x002fcc0000000000 */
[----:B------:R-:W1:Y:S02]  /*6970*/  F2I.FTZ.U32.TRUNC.NTZ R11, R12 ;  /* 0x0000000c000b7305 */ /* 0x000e64000021f000 */
[----:B-1----:R-:W-:-:S04]  /*6980*/  IMAD.MOV R8, RZ, RZ, -R11 ;  /* 0x000000ffff087224 */ /* 0x002fc800078e0a0b */
[----:B------:R-:W-:-:S04]  /*6990*/  IMAD R8, R8, R7, RZ ;  /* 0x0000000708087224 */ /* 0x000fc800078e02ff */
[----:B------:R-:W-:Y:S01]  /*69a0*/  IMAD.HI.U32 R13, R11, R8, R10 ;  /* 0x000000080b0d7227 */ /* 0x000fe200078e000a */
[----:B------:R-:W-:Y:S02]  /*69b0*/  IABS R11, R118 ;  /* 0x00000076000b7213 */ /* 0x000fe40000000000 */
[----:B------:R-:W-:Y:S02]  /*69c0*/  IABS R10, R14 ;  /* 0x0000000e000a7213 */ /* 0x000fe40000000000 */
[----:B------:R-:W-:Y:S01]  /*69d0*/  LOP3.LUT R118, R118, R9, RZ, 0x3c, !PT ;  /* 0x0000000976767212 */ /* 0x000fe200078e3cff */
[C---:B------:R-:W-:Y:S01]  /*69e0*/  IMAD.HI.U32 R15, R13.reuse, R11, RZ ;  /* 0x0000000b0d0f7227 */ /* 0x040fe200078e00ff */
[----:B------:R-:W-:Y:S02]  /*69f0*/  LOP3.LUT R14, R14, R9, RZ, 0x3c, !PT ;  /* 0x000000090e0e7212 */ /* 0x000fe400078e3cff */
[----:B------:R-:W-:Y:S01]  /*6a00*/  ISETP.GE.AND P3, PT, R118, RZ, PT ;  /* 0x000000ff7600720c */ /* 0x000fe20003f66270 */
        /* <DEDUP_REMOVED lines=31> */
[----:B------:R-:W-:Y:S02]  /*6c00*/  IMAD R10, R9, R93, R10 ;  /* 0x0000005d090a7224 */ /* 0x000fe400078e020a */
[----:B--2---:R-:W-:-:S03]  /*6c10*/  IMAD.IADD R8, R8, 0x1, -R11 ;  /* 0x0000000108087824 */ /* 0x004fc600078e0a0b */
[----:B------:R-:W-:Y:S01]  /*6c20*/  IADD3 R11, R13, R10, RZ ;  /* 0x0000000a0d0b7210 */ /* 0x000fe20007ffe0ff */
[----:B------:R-:W-:Y:S01]  /*6c30*/  IMAD.MOV.U32 R10, RZ, RZ, R12 ;  /* 0x000000ffff0a7224 */ /* 0x000fe200078e000c */
[----:B------:R-:W-:-:S03]  /*6c40*/  SHF.R.S32.HI R7, RZ, 0x1f, R8 ;  /* 0x0000001fff077819 */ /* 0x000fc60000011408 */
[----:B------:R-:W-:-:S04]  /*6c50*/  IMAD.WIDE.U32 R10, R8, UR4, R10 ;  /* 0x00000004080a7c25 */ /* 0x000fc8000f8e000a */
[----:B------:R-:W-:-:S04]  /*6c60*/  IMAD R7, R7, UR4, RZ ;  /* 0x0000000407077c24 */ /* 0x000fc8000f8e02ff */
[----:B------:R-:W-:-:S05]  /*6c70*/  IMAD R7, R8, UR5, R7 ;  /* 0x0000000508077c24 */ /* 0x000fca000f8e0207 */
[----:B------:R-:W-:Y:S01]  /*6c80*/  IADD3 R8, R11, R7, RZ ;  /* 0x000000070b087210 */ /* 0x000fe20007ffe0ff */
[----:B------:R-:W-:Y:S01]  /*6c90*/  IMAD.MOV.U32 R7, RZ, RZ, R10 ;  /* 0x000000ffff077224 */ /* 0x000fe200078e000a */
[----:B------:R-:W-:Y:S06]  /*6ca0*/  BRA `(.L_x_3645) ;  /* 0x0000000000087947 */ /* 0x000fec0003800000 */
.L_x_3644:
[----:B------:R-:W-:-:S04]  /*6cb0*/  LEA R7, -R92, RZ, 0x7 ;  /* 0x000000ff5c077211 */ /* 0x000fc800078e39ff */
[----:B------:R-:W-:-:S07]  /*6cc0*/  SHF.R.S32.HI R8, RZ, 0x1f, R7 ;  /* 0x0000001fff087819 */ /* 0x000fce0000011407 */
.L_x_3645:
[C---:B------:R-:W-:Y:S01]  /*6cd0*/  @!P0 LEA R16, P1, R7.reuse, R146, 0x1 ;  /* 0x0000009207108211 */ /* 0x040fe200078208ff */
[----:B------:R1:W-:Y:S01]  /*6ce0*/  @P0 STS [R136+0x1000], RZ ;  /* 0x001000ff88000388 */ /* 0x0003e20000000800 */
[----:B------:R-:W-:Y:S02]  /*6cf0*/  BSSY B0, `(.L_x_3646) ;  /* 0x0000028000007945 */ /* 0x000fe40003800000 */
[C---:B------:R-:W-:Y:S01]  /*6d00*/  @!P0 LEA.HI.X R17, R7.reuse, R145, R8, 0x1, P1 ;  /* 0x0000009107118211 */ /* 0x040fe200008f0c08 */
[----:B------:R1:W-:Y:S01]  /*6d10*/  @P0 STS [R136+0x1004], RZ ;  /* 0x001004ff88000388 */ /* 0x0003e20000000800 */
[----:B------:R-:W-:-:S03]  /*6d20*/  @!P0 IADD3 R10, P2, P1, R7, R96, R131 ;  /* 0x00000060070a8210 */ /* 0x000fc6000795e083 */
[----:B------:R1:W-:Y:S01]  /*6d30*/  @P0 STS.64 [R136+0x1008], RZ ;  /* 0x001008ff88000388 */ /* 0x0003e20000000a00 */
[----:B------:R-:W-:Y:S02]  /*6d40*/  @!P0 IADD3.X R9, R8, R97, R130, P2, P1 ;  /* 0x0000006108098210 */ /* 0x000fe400017e2482 */
[C---:B------:R-:W-:Y:S01]  /*6d50*/  @!P0 LEA R12, P1, R10.reuse, UR8, 0x1 ;  /* 0x000000080a0c8c11 */ /* 0x040fe2000f8208ff */
[----:B------:R-:W-:Y:S01]  /*6d60*/  @!PT LDS RZ, [RZ] ;  /* 0x00000000fffff984 */ /* 0x000fe20000000800 */
[----:B------:R-:W-:Y:S01]  /*6d70*/  @!PT LDS RZ, [RZ] ;  /* 0x00000000fffff984 */ /* 0x000fe20000000800 */
[----:B------:R-:W-:Y:S01]  /*6d80*/  @!PT LDS RZ, [RZ] ;  /* 0x00000000fffff984 */ /* 0x000fe20000000800 */
[----:B------:R1:W-:Y:S03]  /*6d90*/  @!P0 LDGSTS.E.BYPASS.LTC128B.128 [R136+0x1000], desc[UR10][R16.64] ;  /* 0x0100000010888fae */ /* 0x0003e6000b901d4a */
[----:B------:R-:W-:Y:S01]  /*6da0*/  @!P0 LEA.HI.X R13, R10, UR9, R9, 0x1, P1 ;  /* 0x000000090a0d8c11 */ /* 0x000fe200088f0c09 */
[----:B------:R1:W-:Y:S01]  /*6db0*/  @P0 STS.128 [R136+0x1800], RZ ;  /* 0x001800ff88000388 */ /* 0x0003e20000000c00 */
[----:B------:R-:W-:-:S03]  /*6dc0*/  @!P0 LEA R10, P2, R92, R96, 0x6 ;  /* 0x000000605c0a8211 */ /* 0x000fc600078430ff */
[----:B------:R-:W-:Y:S01]  /*6dd0*/  @!PT LDS RZ, [RZ] ;  /* 0x00000000fffff984 */ /* 0x000fe20000000800 */
[----:B------:R-:W-:Y:S01]  /*6de0*/  @!PT LDS RZ, [RZ] ;  /* 0x00000000fffff984 */ /* 0x000fe20000000800 */
[----:B------:R-:W-:Y:S01]  /*6df0*/  @!PT LDS RZ, [RZ] ;  /* 0x00000000fffff984 */ /* 0x000fe20000000800 */
[----:B------:R1:W-:Y:S01]  /*6e00*/  @!P0 LDGSTS.E.BYPASS.LTC128B.128 [R136+0x1800], desc[UR10][R12.64] ;  /* 0x018000000c888fae */ /* 0x0003e2000b901d4a */
[----:B------:R-:W-:Y:S02]  /*6e10*/  @!P0 IADD3 R10, P1, R7, R10, RZ ;  /* 0x0000000a070a8210 */ /* 0x000fe40007f3e0ff */
[----:B------:R-:W-:Y:S01]  /*6e20*/  @!P0 LEA.HI.X R9, R92, R97, R93, 0x6, P2 ;  /* 0x000000615c098211 */ /* 0x000fe200010f345d */
[----:B------:R1:W-:Y:S04]  /*6e30*/  @P0 STS.128 [R136+0x2000], RZ ;  /* 0x002000ff88000388 */ /* 0x0003e80000000c00 */
[----:B------:R-:W-:Y:S01]  /*6e40*/  @!P0 IMAD.X R9, R8, 0x1, R9, P1 ;  /* 0x0000000108098824 */ /* 0x000fe200008e0609 */
[----:B------:R-:W-:-:S04]  /*6e50*/  @!P0 LEA R14, P1, R10, UR8, 0x1 ;  /* 0x000000080a0e8c11 */ /* 0x000fc8000f8208ff */
[----:B------:R-:W-:-:S05]  /*6e60*/  @!P0 LEA.HI.X R15, R10, UR9, R9, 0x1, P1 ;  /* 0x000000090a0f8c11 */ /* 0x000fca00088f0c09 */
[----:B------:R-:W-:Y:S01]  /*6e70*/  @!PT LDS RZ, [RZ] ;  /* 0x00000000fffff984 */ /* 0x000fe20000000800 */
[----:B------:R-:W-:Y:S01]  /*6e80*/  @!PT LDS RZ, [RZ] ;  /* 0x00000000fffff984 */ /* 0x000fe20000000800 */
[----:B------:R-:W-:Y:S01]  /*6e90*/  @!PT LDS RZ, [RZ] ;  /* 0x00000000fffff984 */ /* 0x000fe20000000800 */
[----:B------:R1:W-:Y:S04]  /*6ea0*/  @!P0 LDGSTS.E.BYPASS.LTC128B.128 [R136+0x2000], desc[UR10][R14.64] ;  /* 0x020000000e888fae */ /* 0x0003e8000b901d4a */
[----:B------:R1:W-:Y:S01]  /*6eb0*/  @P0 STS.128 [R136+0x2800], RZ ;  /* 0x002800ff88000388 */ /* 0x0003e20000000c00 */
[----:B------:R-:W-:Y:S05]  /*6ec0*/  @P0 BRA `(.L_x_3647) ;  /* 0x0000000000280947 */ /* 0x000fea0003800000 */
[----:B------:R-:W-:-:S04]  /*6ed0*/  IMAD.WIDE.U32 R10, R92, 0x60, R96 ;  /* 0x000000605c0a7825 */ /* 0x000fc800078e0060 */
[----:B------:R-:W-:Y:S01]  /*6ee0*/  IMAD R93, R93, 0x60, RZ ;  /* 0x000000605d5d7824 */ /* 0x000fe200078e02ff */
[----:B------:R-:W-:-:S04]  /*6ef0*/  IADD3 R9, P0, R7, R10, RZ ;  /* 0x0000000a07097210 */ /* 0x000fc80007f1e0ff */
[----:B------:R-:W-:Y:S02]  /*6f00*/  IADD3.X R10, R8, R93, R11, P0, !PT ;  /* 0x0000005d080a7210 */ /* 0x000fe400007fe40b */
[----:B-1----:R-:W-:-:S04]  /*6f10*/  LEA R12, P0, R9, UR8, 0x1 ;  /* 0x00000008090c7c11 */ /* 0x002fc8000f8008ff */
[----:B------:R-:W-:-:S05]  /*6f20*/  LEA.HI.X R13, R9, UR9, R10, 0x1, P0 ;  /* 0x00000009090d7c11 */ /* 0x000fca00080f0c0a */
[----:B------:R-:W-:Y:S01]  /*6f30*/  @!PT LDS RZ, [RZ] ;  /* 0x00000000fffff984 */ /* 0x000fe20000000800 */
[----:B------:R-:W-:Y:S01]  /*6f40*/  @!PT LDS RZ, [RZ] ;  /* 0x00000000fffff984 */ /* 0x000fe20000000800 */
[----:B------:R-:W-:Y:S01]  /*6f50*/  @!PT LDS RZ, [RZ] ;  /* 0x00000000fffff984 */ /* 0x000fe20000000800 */
[----:B------:R2:W-:Y:S04]  /*6f60*/  LDGSTS.E.BYPASS.LTC128B.128 [R136+0x2800], desc[UR10][R12.64] ;  /* 0x028000000c887fae */ /* 0x0005e8000b901d4a */
.L_x_3647:
[----:B------:R-:W-:Y:S05]  /*6f70*/  BSYNC B0 ;  /* 0x0000000000007941 */ /* 0x000fea0003800000 */
.L_x_3646:
[----:B------:R-:W0:Y:S01]  /*6f80*/  LDGDEPBAR ;  /* 0x00000000000079af */ /* 0x000e220000000000 */
[----:B------:R-:W-:-:S04]  /*6f90*/  LEA R146, P0, R7, R146, 0x1 ;  /* 0x0000009207927211 */ /* 0x000fc800078008ff */
[----:B------:R-:W-:-:S09]  /*6fa0*/  LEA.HI.X R145, R7, R145, R8, 0x1, P0 ;  /* 0x0000009107917211 */ /* 0x000fd200000f0c08 */
.L_x_3643:
[----:B------:R-:W-:Y:S01]  /*6fb0*/  FMNMX.FTZ R10, R2, R3, !PT ;  /* 0x00000003020a7209 */ /* 0x000fe20007810000 */
[----:B------:R-:W-:Y:S01]  /*6fc0*/  LDSM.16.MT88.4 R24, [R125+0x3400] ;  /* 0x003400007d18783b */ /* 0x000fe20000004200 */
        /* <DEDUP_REMOVED lines=62> */
[----:B------:R-:W-:-:S03]  /*73b0*/  FMNMX.FTZ R11, R34, R11, !PT ;  /* 0x0000000b220b7209 */ /* 0x000fc60007810000 */
[----:B------:R-:W3:Y:S04]  /*73c0*/  SHFL.BFLY PT, R9, R10, 0x2, 0x1f ;  /* 0x0c401f000a097f89 */ /* 0x000ee800000e0000 */
[----:B------:R-:W4:Y:S01]  /*73d0*/  SHFL.BFLY PT, R8, R11, 0x2, 0x1f ;  /* 0x0c401f000b087f89 */ /* 0x000f2200000e0000 */
[----:B---3--:R-:W-:Y:S02]  /*73e0*/  FMNMX.FTZ R9, R10, R9, !PT ;  /* 0x000000090a097209 */ /* 0x008fe40007810000 */
[----:B----4-:R-:W-:-:S03]  /*73f0*/  FMNMX.FTZ R8, R11, R8, !PT ;  /* 0x000000080b087209 */ /* 0x010fc60007810000 */
[----:B------:R-:W3:Y:S04]  /*7400*/  SHFL.BFLY PT, R32, R9, 0x1, 0x1f ;  /* 0x0c201f0009207f89 */ /* 0x000ee800000e0000 */
[----:B------:R-:W4:Y:S01]  /*7410*/  SHFL.BFLY PT, R7, R8, 0x1, 0x1f ;  /* 0x0c201f0008077f89 */ /* 0x000f2200000e0000 */
[----:B---3--:R-:W-:-:S04]  /*7420*/  FMNMX.FTZ R32, R9, R32, !PT ;  /* 0x0000002009207209 */ /* 0x008fc80007810000 */
[C---:B------:R-:W-:Y:S01]  /*7430*/  FSETP.NEU.FTZ.AND P1, PT, R32.reuse, -INF , PT ;  /* 0xff8000002000780b */ /* 0x040fe20003f3d000 */
[----:B------:R-:W-:-:S05]  /*7440*/  FMUL.FTZ R40, R32, UR12 ;  /* 0x0000000c20287c20 */ /* 0x000fca0008410000 */
[----:B------:R-:W-:-:S05]  /*7450*/  FSEL R40, R40, RZ, P1 ;  /* 0x000000ff28287208 */ /* 0x000fca0000800000 */
[--C-:B------:R-:W-:Y:S01]  /*7460*/  FFMA.FTZ R144, R3, UR12, -R40.reuse ;  /* 0x0000000c03907c23 */ /* 0x100fe20008010828 */
[----:B----4-:R-:W-:Y:S01]  /*7470*/  FMNMX.FTZ R3, R8, R7, !PT ;  /* 0x0000000708037209 */ /* 0x010fe20007810000 */
[--C-:B------:R-:W-:Y:S01]  /*7480*/  FFMA.FTZ R96, R5, UR12, -R40.reuse ;  /* 0x0000000c05607c23 */ /* 0x100fe20008010828 */
[--C-:B------:R-:W-:Y:S01]  /*7490*/  FFMA.FTZ R42, R37, UR12, -R40.reuse ;  /* 0x0000000c252a7c23 */ /* 0x100fe20008010828 */
[--C-:B------:R-:W-:Y:S01]  /*74a0*/  FFMA.FTZ R43, R119, UR12, -R40.reuse ;  /* 0x0000000c772b7c23 */ /* 0x100fe20008010828 */
[C---:B------:R-:W-:Y:S01]  /*74b0*/  FSETP.NEU.FTZ.AND P0, PT, R3.reuse, -INF , PT ;  /* 0xff8000000300780b */ /* 0x040fe20003f1d000 */
[C---:B------:R-:W-:Y:S01]  /*74c0*/  FMUL.FTZ R5, R3.reuse, UR12 ;  /* 0x0000000c03057c20 */ /* 0x040fe20008410000 */
[----:B------:R-:W-:Y:S01]  /*74d0*/  LDSM.16.MT88.4 R8, [R124+0x3000] ;  /* 0x003000007c08783b */ /* 0x000fe20000004200 */
[----:B------:R-:W-:Y:S01]  /*74e0*/  MUFU.EX2 R144, R144 ;  /* 0x0000009000907308 */ /* 0x000fe20000000800 */
[----:B------:R-:W-:Y:S01]  /*74f0*/  FSEL R7, R3, RZ, P0 ;  /* 0x000000ff03077208 */ /* 0x000fe20000000000 */
[--C-:B------:R-:W-:Y:S01]  /*7500*/  FFMA.FTZ R97, R121, UR12, -R40.reuse ;  /* 0x0000000c79617c23 */ /* 0x100fe20008010828 */
[----:B------:R-:W-:Y:S01]  /*7510*/  FSEL R37, R5, RZ, P0 ;  /* 0x000000ff05257208 */ /* 0x000fe20000000000 */
[--C-:B------:R-:W-:Y:S01]  /*7520*/  FFMA.FTZ R60, R123, UR12, -R40.reuse ;  /* 0x0000000c7b3c7c23 */ /* 0x100fe20008010828 */
[----:B------:R-:W-:Y:S01]  /*7530*/  FSEL R5, R32, RZ, P1 ;  /* 0x000000ff20057208 */ /* 0x000fe20000800000 */
[----:B------:R-:W-:Y:S01]  /*7540*/  FADD.FTZ R7, R0, -R7 ;  /* 0x8000000700077221 */ /* 0x000fe20000010000 */
[--C-:B------:R-:W-:Y:S01]  /*7550*/  FFMA.FTZ R91, R143, UR12, -R40.reuse ;  /* 0x0000000c8f5b7c23 */ /* 0x100fe20008010828 */
[--C-:B------:R-:W-:Y:S01]  /*7560*/  FFMA.FTZ R119, R6, UR12, -R37.reuse ;  /* 0x0000000c06777c23 */ /* 0x100fe20008010825 */
[----:B------:R-:W-:Y:S01]  /*7570*/  FFMA.FTZ R100, R4, UR12, -R37 ;  /* 0x0000000c04647c23 */ /* 0x000fe20008010825 */
[----:B------:R-:W-:Y:S01]  /*7580*/  FADD.FTZ R5, R2, -R5 ;  /* 0x8000000502057221 */ /* 0x000fe20000010000 */
[----:B------:R-:W-:Y:S01]  /*7590*/  FMUL.FTZ R118, R7, UR12 ;  /* 0x0000000c07767c20 */ /* 0x000fe20008410000 */
[--C-:B------:R-:W-:Y:S01]  /*75a0*/  FFMA.FTZ R61, R152, UR12, -R37.reuse ;  /* 0x0000000c983d7c23 */ /* 0x100fe20008010825 */
[--C-:B------:R-:W-:Y:S01]  /*75b0*/  FFMA.FTZ R2, R154, UR12, -R37.reuse ;  /* 0x0000000c9a027c23 */ /* 0x100fe20008010825 */
[----:B------:R-:W-:Y:S01]  /*75c0*/  FMUL.FTZ R151, R5, UR12 ;  /* 0x0000000c05977c20 */ /* 0x000fe20008410000 */
[----:B------:R-:W1:Y:S01]  /*75d0*/  MUFU.EX2 R96, R96 ;  /* 0x0000006000607308 */ /* 0x000e620000000800 */
        /* <DEDUP_REMOVED lines=16> */
[----:B-12---:R-:W-:Y:S01]  /*76e0*/  F2FP.F16.F32.PACK_AB R12, R96, R144 ;  /* 0x00000090600c723e */ /* 0x006fe200000000ff */
        /* <DEDUP_REMOVED lines=10> */
[--C-:B------:R-:W-:Y:S01]  /*7790*/  FFMA.FTZ R44, R44, UR12, -R37.reuse ;  /* 0x0000000c2c2c7c23 */ /* 0x100fe20008010825 */
[--C-:B------:R-:W-:Y:S01]  /*77a0*/  FFMA.FTZ R38, R38, UR12, -R37.reuse ;  /* 0x0000000c26267c23 */ /* 0x100fe20008010825 */
[--C-:B------:R-:W-:Y:S01]  /*77b0*/  FFMA.FTZ R33, R33, UR12, -R37.reuse ;  /* 0x0000000c21217c23 */ /* 0x100fe20008010825 */
[----:B------:R-:W-:Y:S01]  /*77c0*/  FFMA.FTZ R34, R34, UR12, -R37 ;  /* 0x0000000c22227c23 */ /* 0x000fe20008010825 */
[----:B------:R-:W1:Y:S01]  /*77d0*/  MUFU.EX2 R100, R100 ;  /* 0x0000006400647308 */ /* 0x000e620000000800 */
[----:B----4-:R-:W-:-:S07]  /*77e0*/  F2FP.F16.F32.PACK_AB R14, R42, R43 ;  /* 0x0000002b2a0e723e */ /* 0x010fce00000000ff */
[----:B------:R-:W2:Y:S08]  /*77f0*/  MUFU.EX2 R151, R151 ;  /* 0x0000009700977308 */ /* 0x000eb00000000800 */
[----:B------:R-:W4:Y:S01]  /*7800*/  MUFU.EX2 R118, R118 ;  /* 0x0000007600767308 */ /* 0x000f220000000800 */
[----:B-1----:R-:W-:-:S07]  /*7810*/  F2FP.F16.F32.PACK_AB R13, R100, R119 ;  /* 0x00000077640d723e */ /* 0x002fce00000000ff */
        /* <DEDUP_REMOVED lines=16> */
[-C--:B------:R-:W-:Y:S01]  /*7920*/  FMUL.FTZ R82, R82, R118.reuse ;  /* 0x0000007652527220 */ /* 0x080fe20000410000 */
[-C--:B------:R-:W-:Y:S01]  /*7930*/  FMUL.FTZ R83, R83, R118.reuse ;  /* 0x0000007653537220 */ /* 0x080fe20000410000 */
[----:B------:R-:W-:Y:S01]  /*7940*/  MUFU.EX2 R97, R97 ;  /* 0x0000006100617308 */ /* 0x000fe20000000800 */
[----:B------:R-:W-:Y:S01]  /*7950*/  FFMA.FTZ R147, R147, R151, R144 ;  /* 0x0000009793937223 */ /* 0x000fe20000010090 */
[----:B------:R-:W-:-:S03]  /*7960*/  FFMA.FTZ R119, R150, R118, R119 ;  /* 0x0000007696777223 */ /* 0x000fc60000010077 */
[----:B------:R-:W-:Y:S01]  /*7970*/  FADD.FTZ R68, R96, R147 ;  /* 0x0000009360447221 */ /* 0x000fe20000010000 */
[----:B------:R-:W-:Y:S01]  /*7980*/  FADD.FTZ R70, R100, R119 ;  /* 0x0000007764467221 */ /* 0x000fe20000010000 */
[----:B-1----:R-:W-:Y:S01]  /*7990*/  F2FP.F16.F32.PACK_AB R15, R2, R61 ;  /* 0x0000003d020f723e */ /* 0x002fe200000000ff */
[----:B------:R-:W1:Y:S01]  /*79a0*/  MUFU.EX2 R60, R60 ;  /* 0x0000003c003c7308 */ /* 0x000e620000000800 */
[----:B------:R-:W-:Y:S01]  /*79b0*/  FADD.FTZ R43, R43, R68 ;  /* 0x000000442b2b7221 */ /* 0x000fe20000010000 */
[----:B------:R-:W-:Y:S01]  /*79c0*/  FADD.FTZ R61, R61, R70 ;  /* 0x000000463d3d7221 */ /* 0x000fe20000010000 */
[--C-:B------:R-:W-:Y:S01]  /*79d0*/  FFMA.FTZ R100, R49, UR12, -R40.reuse ;  /* 0x0000000c31647c23 */ /* 0x100fe20008010828 */
[--C-:B------:R-:W-:Y:S01]  /*79e0*/  FFMA.FTZ R96, R45, UR12, -R40.reuse ;  /* 0x0000000c2d607c23 */ /* 0x100fe20008010828 */
[--C-:B------:R-:W-:Y:S01]  /*79f0*/  FFMA.FTZ R49, R51, UR12, -R40.reuse ;  /* 0x0000000c33317c23 */ /* 0x100fe20008010828 */
[----:B---3--:R-:W-:Y:S01]  /*7a00*/  HMMA.16816.F32 R16, R12, R4, R16 ;  /* 0x000000040c10723c */ /* 0x008fe20000001810 */
[--C-:B------:R-:W-:Y:S01]  /*7a10*/  FFMA.FTZ R45, R57, UR12, -R40.reuse ;  /* 0x0000000c392d7c23 */ /* 0x100fe20008010828 */
[----:B------:R-:W-:Y:S01]  /*7a20*/  MUFU.EX2 R91, R91 ;  /* 0x0000005b005b7308 */ /* 0x000fe20000000800 */
[----:B------:R-:W-:-:S03]  /*7a30*/  FFMA.FTZ R147, R39, UR12, -R40 ;  /* 0x0000000c27937c23 */ /* 0x000fc60008010828 */
[C---:B------:R-:W-:Y:S04]  /*7a40*/  HMMA.16816.F32 R20, R12.reuse, R8, R20 ;  /* 0x000000080c14723c */ /* 0x040fe80000001814 */
[----:B------:R-:W2:Y:S01]  /*7a50*/  MUFU.EX2 R56, R56 ;  /* 0x0000003800387308 */ /* 0x000ea20000000800 */
[----:B-1----:R-:W-:Y:S01]  /*7a60*/  F2FP.F16.F32.PACK_AB R28, R60, R97 ;  /* 0x000000613c1c723e */ /* 0x002fe200000000ff */
[C---:B------:R-:W-:Y:S01]  /*7a70*/  HMMA.16816.F32 R4, R12.reuse, R6, R72 ;  /* 0x000000060c04723c */ /* 0x040fe20000001848 */
[----:B------:R-:W-:Y:S05]  /*7a80*/  LDSM.16.MT88.4 R72, [R125+0x3c00] ;  /* 0x003c00007d48783b */ /* 0x000fea0000004200 */
[----:B------:R-:W-:Y:S01]  /*7a90*/  HMMA.16816.F32 R8, R12, R10, R80 ;  /* 0x0000000a0c08723c */ /* 0x000fe20000001850 */
[----:B------:R-:W1:Y:S01]  /*7aa0*/  LDSM.16.MT88.4 R12, [R124+0x3400] ;  /* 0x003400007c0c783b */ /* 0x000e620000004200 */
[----:B------:R-:W-:Y:S01]  /*7ab0*/  MUFU.EX2 R93, R93 ;  /* 0x0000005d005d7308 */ /* 0x000fe20000000800 */
[----:B--2---:R-:W-:-:S07]  /*7ac0*/  F2FP.F16.F32.PACK_AB R30, R56, R91 ;  /* 0x0000005b381e723e */ /* 0x004fce00000000ff */
[----:B------:R-:W2:Y:S08]  /*7ad0*/  MUFU.EX2 R58, R58 ;  /* 0x0000003a003a7308 */ /* 0x000eb00000000800 */
[----:B------:R-:W-:Y:S08]  /*7ae0*/  MUFU.EX2 R63, R63 ;  /* 0x0000003f003f7308 */ /* 0x000ff00000000800 */
[----:B------:R-:W3:Y:S01]  /*7af0*/  MUFU.EX2 R0, R0 ;  /* 0x0000000000007308 */ /* 0x000ee20000000800 */
[----:B--2---:R-:W-:-:S07]  /*7b00*/  F2FP.F16.F32.PACK_AB R29, R58, R93 ;  /* 0x0000005d3a1d723e */ /* 0x004fce00000000ff */
[----:B------:R-:W-:Y:S08]  /*7b10*/  MUFU.EX2 R111, R111 ;  /* 0x0000006f006f7308 */ /* 0x000ff00000000800 */
[----:B------:R-:W2:Y:S01]  /*7b20*/  MUFU.EX2 R88, R88 ;  /* 0x0000005800587308 */ /* 0x000ea20000000800 */
[----:B---3--:R-:W-:-:S07]  /*7b30*/  F2FP.F16.F32.PACK_AB R31, R0, R63 ;  /* 0x0000003f001f723e */ /* 0x008fce00000000ff */
[C---:B------:R-:W-:Y:S01]  /*7b40*/  HMMA.16816.F32 R16, R28.reuse, R24, R16 ;  /* 0x000000181c10723c */ /* 0x040fe20000001810 */
[----:B------:R-:W-:Y:S05]  /*7b50*/  MUFU.EX2 R99, R99 ;  /* 0x0000006300637308 */ /* 0x000fea0000000800 */
[C---:B------:R-:W-:Y:S01]  /*7b60*/  HMMA.16816.F32 R4, R28.reuse, R26, R4 ;  /* 0x0000001a1c04723c */ /* 0x040fe20000001804 */
[----:B------:R-:W3:Y:S02]  /*7b70*/  LDSM.16.MT88.4 R24, [R125+0x3800] ;  /* 0x003800007d18783b */ /* 0x000ee40000004200 */
[----:B------:R-:W4:Y:S03]  /*7b80*/  MUFU.EX2 R62, R62 ;  /* 0x0000003e003e7308 */ /* 0x000f260000000800 */
[C---:B-1----:R-:W-:Y:S05]  /*7b90*/  HMMA.16816.F32 R20, R28.reuse, R12, R20 ;  /* 0x0000000c1c14723c */ /* 0x042fea0000001814 */
[----:B------:R-:W-:Y:S01]  /*7ba0*/  MUFU.EX2 R113, R113 ;  /* 0x0000007100717308 */ /* 0x000fe20000000800 */
[----:B------:R-:W-:Y:S01]  /*7bb0*/  HMMA.16816.F32 R8, R28, R14, R8 ;  /* 0x0000000e1c08723c */ /* 0x000fe20000001808 */
[----:B------:R-:W1:Y:S06]  /*7bc0*/  LDSM.16.MT88.4 R12, [R124+0x3800] ;  /* 0x003800007c0c783b */ /* 0x000e6c0000004200 */
[----:B------:R-:W5:Y:S01]  /*7bd0*/  MUFU.EX2 R92, R92 ;  /* 0x0000005c005c7308 */ /* 0x000f620000000800 */
[----:B--2---:R-:W-:-:S02]  /*7be0*/  F2FP.F16.F32.PACK_AB R28, R88, R111 ;  /* 0x0000006f581c723e */ /* 0x004fc400000000ff */
[----:B----4-:R-:W-:-:S05]  /*7bf0*/  F2FP.F16.F32.PACK_AB R30, R62, R99 ;  /* 0x000000633e1e723e */ /* 0x010fca00000000ff */
[----:B------:R-:W-:Y:S08]  /*7c00*/  MUFU.EX2 R101, R101 ;  /* 0x0000006500657308 */ /* 0x000ff00000000800 */
[----:B------:R-:W2:Y:S01]  /*7c10*/  MUFU.EX2 R90, R90 ;  /* 0x0000005a005a7308 */ /* 0x000ea20000000800 */
[----:B-----5:R-:W-:-:S07]  /*7c20*/  F2FP.F16.F32.PACK_AB R29, R92, R113 ;  /* 0x000000715c1d723e */ /* 0x020fce00000000ff */
[----:B------:R-:W-:Y:S08]  /*7c30*/  MUFU.EX2 R110, R110 ;  /* 0x0000006e006e7308 */ /* 0x000ff00000000800 */
[----:B------:R-:W4:Y:S01]  /*7c40*/  MUFU.EX2 R65, R65 ;  /* 0x0000004100417308 */ /* 0x000f220000000800 */
[----:B--2---:R-:W-:-:S07]  /*7c50*/  F2FP.F16.F32.PACK_AB R31, R90, R101 ;  /* 0x000000655a1f723e */ /* 0x004fce00000000ff */
[C---:B---3--:R-:W-:Y:S01]  /*7c60*/  HMMA.16816.F32 R4, R28.reuse, R26, R4 ;  /* 0x0000001a1c04723c */ /* 0x048fe20000001804 */
[----:B------:R-:W-:Y:S05]  /*7c70*/  MUFU.EX2 R106, R106 ;  /* 0x0000006a006a7308 */ /* 0x000fea0000000800 */
[C---:B------:R-:W-:Y:S01]  /*7c80*/  HMMA.16816.F32 R16, R28.reuse, R24, R16 ;  /* 0x000000181c10723c */ /* 0x040fe20000001810 */
[--C-:B------:R-:W-:Y:S01]  /*7c90*/  FFMA.FTZ R26, R87, UR12, -R40.reuse ;  /* 0x0000000c571a7c23 */ /* 0x100fe20008010828 */
[--C-:B------:R-:W-:Y:S01]  /*7ca0*/  FFMA.FTZ R87, R102, UR12, -R37.reuse ;  /* 0x0000000c66577c23 */ /* 0x100fe20008010825 */
[----:B------:R-:W-:Y:S01]  /*7cb0*/  FFMA.FTZ R102, R108, UR12, -R37 ;  /* 0x0000000c6c667c23 */ /* 0x000fe20008010825 */
[----:B------:R-:W-:Y:S01]  /*7cc0*/  MUFU.EX2 R67, R67 ;  /* 0x0000004300437308 */ /* 0x000fe20000000800 */
[----:B----4-:R-:W-:Y:S01]  /*7cd0*/  F2FP.F16.F32.PACK_AB R80, R65, R110 ;  /* 0x0000006e4150723e */ /* 0x010fe200000000ff */
[----:B-1----:R-:W-:Y:S01]  /*7ce0*/  HMMA.16816.F32 R20, R28, R12, R20 ;  /* 0x0000000c1c14723c */ /* 0x002fe20000001814 */
[--C-:B------:R-:W-:Y:S01]  /*7cf0*/  FFMA.FTZ R24, R109, UR12, -R40.reuse ;  /* 0x0000000c6d187c23 */ /* 0x100fe20008010828 */
[--C-:B------:R-:W-:Y:S01]  /*7d00*/  FFMA.FTZ R27, R103, UR12, -R40.reuse ;  /* 0x0000000c671b7c23 */ /* 0x100fe20008010828 */
[----:B------:R-:W-:-:S03]  /*7d10*/  FFMA.FTZ R25, R59, UR12, -R40 ;  /* 0x0000000c3b197c23 */ /* 0x000fc60008010828 */
[----:B------:R-:W-:Y:S01]  /*7d20*/  HMMA.16816.F32 R8, R28, R14, R8 ;  /* 0x0000000e1c08723c */ /* 0x000fe20000001808 */
[----:B------:R-:W-:Y:S01]  /*7d30*/  MUFU.EX2 R26, R26 ;  /* 0x0000001a001a7308 */ /* 0x000fe20000000800 */
[----:B------:R-:W-:Y:S05]  /*7d40*/  LDSM.16.MT88.4 R12, [R125+0x4000] ;  /* 0x004000007d0c783b */ /* 0x000fea0000004200 */
[--C-:B------:R-:W-:Y:S01]  /*7d50*/  FFMA.FTZ R31, R105, UR12, -R40.reuse ;  /* 0x0000000c691f7c23 */ /* 0x100fe20008010828 */
[--C-:B------:R-:W-:Y:S01]  /*7d60*/  FFMA.FTZ R28, R47, UR12, -R40.reuse ;  /* 0x0000000c2f1c7c23 */ /* 0x100fe20008010828 */
[----:B------:R-:W1:Y:S01]  /*7d70*/  MUFU.EX2 R87, R87 ;  /* 0x0000005700577308 */ /* 0x000e620000000800 */
[--C-:B------:R-:W-:Y:S01]  /*7d80*/  FFMA.FTZ R29, R107, UR12, -R40.reuse ;  /* 0x0000000c6b1d7c23 */ /* 0x100fe20008010828 */
[----:B------:R-:W-:Y:S01]  /*7d90*/  FFMA.FTZ R30, R95, UR12, -R40 ;  /* 0x0000000c5f1e7c23 */ /* 0x000fe20008010828 */
[----:B------:R-:W-:Y:S01]  /*7da0*/  FFMA.FTZ R47, R84, UR12, -R37 ;  /* 0x0000000c542f7c23 */ /* 0x000fe20008010825 */
[----:B------:R-:W-:-:S04]  /*7db0*/  FADD.FTZ R84, R2, R61 ;  /* 0x0000003d02547221 */ /* 0x000fc80000010000 */
[----:B------:R-:W2:Y:S01]  /*7dc0*/  MUFU.EX2 R31, R31 ;  /* 0x0000001f001f7308 */ /* 0x000ea20000000800 */
[----:B------:R-:W-:-:S04]  /*7dd0*/  FADD.FTZ R93, R93, R84 ;  /* 0x000000545d5d7221 */ /* 0x000fc80000010000 */
[----:B------:R-:W-:-:S03]  /*7de0*/  FADD.FTZ R58, R58, R93 ;  /* 0x0000005d3a3a7221 */ /* 0x000fc60000010000 */
[----:B------:R-:W3:Y:S01]  /*7df0*/  MUFU.EX2 R102, R102 ;  /* 0x0000006600667308 */ /* 0x000ee20000000800 */
[----:B-1----:R-:W-:Y:S01]  /*7e00*/  F2FP.F16.F32.PACK_AB R81, R87, R106 ;  /* 0x0000006a5751723e */ /* 0x002fe200000000ff */
[----:B------:R-:W-:-:S04]  /*7e10*/  FADD.FTZ R63, R63, R58 ;  /* 0x0000003a3f3f7221 */ /* 0x000fc80000010000 */
[----:B------:R-:W-:Y:S02]  /*7e20*/  FADD.FTZ R0, R0, R63 ;  /* 0x0000003f00007221 */ /* 0x000fe40000010000 */
[----:B------:R-:W-:Y:S01]  /*7e30*/  MUFU.EX2 R24, R24 ;  /* 0x0000001800187308 */ /* 0x000fe20000000800 */
[----:B--2---:R-:W-:Y:S01]  /*7e40*/  F2FP.F16.F32.PACK_AB R82, R31, R26 ;  /* 0x0000001a1f52723e */ /* 0x004fe200000000ff */
[----:B------:R-:W-:Y:S01]  /*7e50*/  FADD.FTZ R113, R113, R0 ;  /* 0x0000000071717221 */ /* 0x000fe20000010000 */
[--C-:B------:R-:W-:Y:S01]  /*7e60*/  FFMA.FTZ R0, R35, UR12, -R37.reuse ;  /* 0x0000000c23007c23 */ /* 0x100fe20008010825 */
[----:B------:R-:W-:Y:S02]  /*7e70*/  FFMA.FTZ R35, R36, UR12, -R37 ;  /* 0x0000000c24237c23 */ /* 0x000fe40008010825 */
[----:B------:R-:W-:Y:S02]  /*7e80*/  FADD.FTZ R92, R92, R113 ;  /* 0x000000715c5c7221 */ /* 0x000fe40000010000 */
[----:B------:R-:W1:Y:S01]  /*7e90*/  MUFU.EX2 R27, R27 ;  /* 0x0000001b001b7308 */ /* 0x000e620000000800 */
[----:B---3--:R-:W-:Y:S01]  /*7ea0*/  F2FP.F16.F32.PACK_AB R83, R102, R67 ;  /* 0x000000436653723e */ /* 0x008fe200000000ff */
[----:B------:R-:W-:-:S04]  /*7eb0*/  FADD.FTZ R101, R101, R92 ;  /* 0x0000005c65657221 */ /* 0x000fc80000010000 */
[----:B------:R-:W-:Y:S02]  /*7ec0*/  FADD.FTZ R101, R90, R101 ;  /* 0x000000655a657221 */ /* 0x000fe40000010000 */
[----:B------:R-:W-:Y:S01]  /*7ed0*/  HMMA.16816.F32 R16, R80, R72, R16 ;  /* 0x000000485010723c */ /* 0x000fe20000001810 */
[----:B------:R-:W-:Y:S01]  /*7ee0*/  MUFU.EX2 R29, R29 ;  /* 0x0000001d001d7308 */ /* 0x000fe20000000800 */
[----:B------:R-:W-:-:S04]  /*7ef0*/  FADD.FTZ R36, R106, R101 ;  /* 0x000000656a247221 */ /* 0x000fc80000010000 */
[----:B------:R-:W-:Y:S01]  /*7f00*/  HMMA.16816.F32 R72, R80, R74, R4 ;  /* 0x0000004a5048723c */ /* 0x000fe20000001804 */
[----:B------:R-:W2:Y:S01]  /*7f10*/  LDSM.16.MT88.4 R4, [R124+0x3c00] ;  /* 0x003c00007c04783b */ /* 0x000ea20000004200 */
[----:B------:R-:W-:Y:S01]  /*7f20*/  FADD.FTZ R36, R87, R36 ;  /* 0x0000002457247221 */ /* 0x000fe20000010000 */
[----:B------:R-:W3:Y:S03]  /*7f30*/  MUFU.EX2 R30, R30 ;  /* 0x0000001e001e7308 */ /* 0x000ee60000000800 */
[----:B------:R-:W-:-:S04]  /*7f40*/  FADD.FTZ R67, R67, R36 ;  /* 0x0000002443437221 */ /* 0x000fc80000010000 */
[----:B------:R-:W-:Y:S01]  /*7f50*/  FADD.FTZ R102, R102, R67 ;  /* 0x0000004366667221 */ /* 0x000fe20000010000 */
[----:B------:R-:W-:Y:S08]  /*7f60*/  MUFU.EX2 R66, R66 ;  /* 0x0000004200427308 */ /* 0x000ff00000000800 */
[----:B------:R-:W-:Y:S08]  /*7f70*/  MUFU.EX2 R47, R47 ;  /* 0x0000002f002f7308 */ /* 0x000ff00000000800 */
[----:B------:R4:W-:Y:S08]  /*7f80*/  MUFU.EX2 R2, R41 ;  /* 0x0000002900027308 */ /* 0x0009f00000000800 */
[----:B------:R-:W-:Y:S01]  /*7f90*/  MUFU.EX2 R85, R85 ;  /* 0x0000005500557308 */ /* 0x000fe20000000800 */
[C---:B--2---:R-:W-:Y:S07]  /*7fa0*/  HMMA.16816.F32 R76, R80.reuse, R4, R20 ;  /* 0x00000004504c723c */ /* 0x044fee0000001814 */
[----:B------:R-:W-:Y:S01]  /*7fb0*/  MUFU.EX2 R104, R104 ;  /* 0x0000006800687308 */ /* 0x000fe20000000800 */
[--C-:B----4-:R-:W-:Y:S01]  /*7fc0*/  FFMA.FTZ R41, R50, UR12, -R37.reuse ;  /* 0x0000000c32297c23 */ /* 0x110fe20008010825 */
[--C-:B------:R-:W-:Y:S01]  /*7fd0*/  FFMA.FTZ R50, R52, UR12, -R37.reuse ;  /* 0x0000000c34327c23 */ /* 0x100fe20008010825 */
[----:B------:R-:W-:Y:S01]  /*7fe0*/  HMMA.16816.F32 R80, R80, R6, R8 ;  /* 0x000000065050723c */ /* 0x000fe20000001808 */
[--C-:B------:R-:W-:Y:S01]  /*7ff0*/  FFMA.FTZ R21, R98, UR12, -R37.reuse ;  /* 0x0000000c62157c23 */ /* 0x100fe20008010825 */
[----:B------:R-:W-:Y:S01]  /*8000*/  FFMA.FTZ R22, R86, UR12, -R37 ;  /* 0x0000000c56167c23 */ /* 0x000fe20008010825 */
[----:B------:R-:W2:Y:S01]  /*8010*/  LDSM.16.MT88.4 R8, [R124+0x4000] ;  /* 0x004000007c08783b */ /* 0x000ea20000004200 */
[----:B-1----:R-:W-:Y:S01]  /*8020*/  F2FP.F16.F32.PACK_AB R4, R27, R24 ;  /* 0x000000181b04723e */ /* 0x002fe200000000ff */
[----:B------:R-:W-:Y:S01]  /*8030*/  FADD.FTZ R86, R42, R43 ;  /* 0x0000002b2a567221 */ /* 0x000fe20000010000 */
[--C-:B------:R-:W-:Y:S01]  /*8040*/  FFMA.FTZ R23, R64, UR12, -R37.reuse ;  /* 0x0000000c40177c23 */ /* 0x100fe20008010825 */
[----:B------:R-:W1:Y:S01]  /*8050*/  MUFU.EX2 R21, R21 ;  /* 0x0000001500157308 */ /* 0x000e620000000800 */
[----:B---3--:R-:W-:Y:S01]  /*8060*/  F2FP.F16.F32.PACK_AB R6, R30, R29 ;  /* 0x0000001d1e06723e */ /* 0x008fe200000000ff */
[--C-:B------:R-:W-:Y:S01]  /*8070*/  FFMA.FTZ R42, R54, UR12, -R37.reuse ;  /* 0x0000000c362a7c23 */ /* 0x100fe20008010825 */
[----:B------:R-:W-:Y:S01]  /*8080*/  FADD.FTZ R97, R97, R86 ;  /* 0x0000005661617221 */ /* 0x000fe20000010000 */
[--C-:B------:R-:W-:Y:S01]  /*8090*/  FFMA.FTZ R43, R46, UR12, -R37.reuse ;  /* 0x0000000c2e2b7c23 */ /* 0x100fe20008010825 */
[----:B------:R-:W-:Y:S01]  /*80a0*/  FFMA.FTZ R46, R48, UR12, -R37 ;  /* 0x0000000c302e7c23 */ /* 0x000fe20008010825 */
[----:B------:R-:W-:Y:S01]  /*80b0*/  FFMA.FTZ R20, R89, UR12, -R40 ;  /* 0x0000000c59147c23 */ /* 0x000fe20008010828 */
[----:B------:R-:W-:Y:S01]  /*80c0*/  FADD.FTZ R60, R60, R97 ;  /* 0x000000613c3c7221 */ /* 0x000fe20000010000 */
[----:B------:R-:W3:Y:S03]  /*80d0*/  MUFU.EX2 R22, R22 ;  /* 0x0000001600167308 */ /* 0x000ee60000000800 */
[----:B------:R-:W-:-:S04]  /*80e0*/  FADD.FTZ R91, R91, R60 ;  /* 0x0000003c5b5b7221 */ /* 0x000fc80000010000 */
[----:B------:R-:W-:Y:S01]  /*80f0*/  FADD.FTZ R56, R56, R91 ;  /* 0x0000005b38387221 */ /* 0x000fe20000010000 */
[----:B------:R-:W-:Y:S01]  /*8100*/  MUFU.EX2 R53, R53 ;  /* 0x0000003500357308 */ /* 0x000fe20000000800 */
[----:B-1----:R-:W-:Y:S02]  /*8110*/  F2FP.F16.F32.PACK_AB R5, R66, R21 ;  /* 0x000000154205723e */ /* 0x002fe400000000ff */
[----:B------:R-:W-:-:S04]  /*8120*/  FADD.FTZ R111, R111, R56 ;  /* 0x000000386f6f7221 */ /* 0x000fc80000010000 */
[----:B------:R-:W-:Y:S01]  /*8130*/  FADD.FTZ R88, R88, R111 ;  /* 0x0000006f58587221 */ /* 0x000fe20000010000 */
[----:B------:R-:W-:Y:S01]  /*8140*/  MUFU.EX2 R100, R100 ;  /* 0x0000006400647308 */ /* 0x000fe20000000800 */
[----:B---3--:R-:W-:Y:S02]  /*8150*/  F2FP.F16.F32.PACK_AB R7, R22, R47 ;  /* 0x0000002f1607723e */ /* 0x008fe400000000ff */
[----:B------:R-:W-:-:S04]  /*8160*/  FADD.FTZ R99, R99, R88 ;  /* 0x0000005863637221 */ /* 0x000fc80000010000 */
[----:B------:R-:W-:Y:S01]  /*8170*/  FADD.FTZ R99, R62, R99 ;  /* 0x000000633e637221 */ /* 0x000fe20000010000 */
[----:B------:R-:W-:Y:S01]  /*8180*/  HMMA.16816.F32 R68, R4, R12, R16 ;  /* 0x0000000c0444723c */ /* 0x000fe20000001810 */
[----:B------:R-:W1:Y:S01]  /*8190*/  LDSM.16.MT88.4 R16, [R125+0x4400] ;  /* 0x004400007d10783b */ /* 0x000e620000004200 */
[----:B------:R-:W-:Y:S01]  /*81a0*/  MUFU.EX2 R23, R23 ;  /* 0x0000001700177308 */ /* 0x000fe20000000800 */
[----:B------:R-:W-:-:S03]  /*81b0*/  FADD.FTZ R110, R110, R99 ;  /* 0x000000636e6e7221 */ /* 0x000fc60000010000 */
[C---:B------:R-:W-:Y:S01]  /*81c0*/  HMMA.16816.F32 R72, R4.reuse, R14, R72 ;  /* 0x0000000e0448723c */ /* 0x040fe20000001848 */
[----:B------:R-:W3:Y:S01]  /*81d0*/  LDSM.16.MT88.4 R12, [R124+0x4400] ;  /* 0x004400007c0c783b */ /* 0x000ee20000004200 */
[----:B------:R-:W-:Y:S02]  /*81e0*/  FADD.FTZ R65, R65, R110 ;  /* 0x0000006e41417221 */ /* 0x000fe40000010000 */
[----:B------:R-:W4:Y:S02]  /*81f0*/  MUFU.EX2 R42, R42 ;  /* 0x0000002a002a7308 */ /* 0x000f240000000800 */
[C---:B--2---:R-:W-:Y:S06]  /*8200*/  HMMA.16816.F32 R76, R4.reuse, R8, R76 ;  /* 0x00000008044c723c */ /* 0x044fec000000184c */
[----:B------:R-:W-:Y:S01]  /*8210*/  MUFU.EX2 R41, R41 ;  /* 0x0000002900297308 */ /* 0x000fe20000000800 */
[----:B------:R-:W-:Y:S01]  /*8220*/  HMMA.16816.F32 R80, R4, R10, R80 ;  /* 0x0000000a0450723c */ /* 0x000fe20000001850 */
[----:B------:R-:W2:Y:S06]  /*8230*/  LDSM.16.MT88.4 R8, [R125+0x4800] ;  /* 0x004800007d08783b */ /* 0x000eac0000004200 */
[----:B------:R-:W5:Y:S01]  /*8240*/  MUFU.EX2 R50, R50 ;  /* 0x0000003200327308 */ /* 0x000f620000000800 */
[----:B------:R-:W-:-:S02]  /*8250*/  F2FP.F16.F32.PACK_AB R4, R104, R85 ;  /* 0x000000556804723e */ /* 0x000fc400000000ff */
[----:B----4-:R-:W-:Y:S02]  /*8260*/  F2FP.F16.F32.PACK_AB R5, R42, R23 ;  /* 0x000000172a05723e */ /* 0x010fe400000000ff */
[----:B------:R-:W-:-:S03]  /*8270*/  F2FP.F16.F32.PACK_AB R6, R100, R53 ;  /* 0x000000356406723e */ /* 0x000fc600000000ff */
[----:B------:R-:W-:Y:S08]  /*8280*/  MUFU.EX2 R49, R49 ;  /* 0x0000003100317308 */ /* 0x000ff00000000800 */
[----:B------:R-:W4:Y:S01]  /*8290*/  MUFU.EX2 R96, R96 ;  /* 0x0000006000607308 */ /* 0x000f220000000800 */
[----:B-----5:R-:W-:-:S07]  /*82a0*/  F2FP.F16.F32.PACK_AB R7, R50, R41 ;  /* 0x000000293207723e */ /* 0x020fce00000000ff */
[----:B------:R-:W-:Y:S01]  /*82b0*/  MUFU.EX2 R28, R28 ;  /* 0x0000001c001c7308 */ /* 0x000fe20000000800 */
[C---:B-1----:R-:W-:Y:S06]  /*82c0*/  HMMA.16816.F32 R68, R4.reuse, R16, R68 ;  /* 0x000000100444723c */ /* 0x042fec0000001844 */
        /* <DEDUP_REMOVED lines=8> */
[----:B----4-:R-:W-:-:S02]  /*8350*/  F2FP.F16.F32.PACK_AB R4, R96, R49 ;  /* 0x000000316004723e */ /* 0x010fc400000000ff */
[----:B-1----:R-:W-:-:S04]  /*8360*/  F2FP.F16.F32.PACK_AB R6, R45, R28 ;  /* 0x0000001c2d06723e */ /* 0x002fc800000000ff */
[----:B------:R-:W-:Y:S08]  /*8370*/  MUFU.EX2 R44, R44 ;  /* 0x0000002c002c7308 */ /* 0x000ff00000000800 */
[----:B------:R-:W1:Y:S01]  /*8380*/  MUFU.EX2 R39, R38 ;  /* 0x0000002600277308 */ /* 0x000e620000000800 */
[----:B--2---:R-:W-:-:S07]  /*8390*/  F2FP.F16.F32.PACK_AB R5, R46, R43 ;  /* 0x0000002b2e05723e */ /* 0x004fce00000000ff */
[----:B------:R-:W-:Y:S08]  /*83a0*/  MUFU.EX2 R25, R25 ;  /* 0x0000001900197308 */ /* 0x000ff00000000800 */
[----:B------:R-:W2:Y:S01]  /*83b0*/  MUFU.EX2 R20, R20 ;  /* 0x0000001400147308 */ /* 0x000ea20000000800 */
[----:B-1----:R-:W-:-:S07]  /*83c0*/  F2FP.F16.F32.PACK_AB R7, R39, R44 ;  /* 0x0000002c2707723e */ /* 0x002fce00000000ff */
[C---:B------:R-:W-:Y:S01]  /*83d0*/  HMMA.16816.F32 R68, R4.reuse, R8, R68 ;  /* 0x000000080444723c */ /* 0x040fe20000001844 */
[----:B------:R-:W1:Y:S05]  /*83e0*/  MUFU.EX2 R147, R147 ;  /* 0x0000009300937308 */ /* 0x000e6a0000000800 */
[C---:B------:R-:W-:Y:S01]  /*83f0*/  HMMA.16816.F32 R72, R4.reuse, R10, R72 ;  /* 0x0000000a0448723c */ /* 0x040fe20000001848 */
[----:B------:R-:W-:Y:S02]  /*8400*/  FADD.FTZ R8, R26, R65 ;  /* 0x000000411a087221 */ /* 0x000fe40000010000 */
[----:B------:R-:W-:Y:S02]  /*8410*/  MUFU.EX2 R0, R0 ;  /* 0x0000000000007308 */ /* 0x000fe40000000800 */
[----:B------:R-:W-:Y:S01]  /*8420*/  FADD.FTZ R31, R31, R8 ;  /* 0x000000081f1f7221 */ /* 0x000fe20000010000 */
[C---:B-----5:R-:W-:Y:S01]  /*8430*/  HMMA.16816.F32 R76, R4.reuse, R16, R76 ;  /* 0x00000010044c723c */ /* 0x060fe2000000184c */
[----:B------:R-:W4:Y:S02]  /*8440*/  LDSM.16.MT88.4 R8, [R124+0x4c00] ;  /* 0x004c00007c08783b */ /* 0x000f240000004200 */
[----:B------:R-:W-:Y:S01]  /*8450*/  FADD.FTZ R24, R24, R31 ;  /* 0x0000001f18187221 */ /* 0x000fe20000010000 */
[----:B------:R-:W-:Y:S01]  /*8460*/  FADD.FTZ R31, R21, R102 ;  /* 0x00000066151f7221 */ /* 0x000fe20000010000 */
[----:B------:R-:W5:Y:S01]  /*8470*/  MUFU.EX2 R35, R35 ;  /* 0x0000002300237308 */ /* 0x000f620000000800 */
[----:B------:R-:W-:Y:S01]  /*8480*/  HMMA.16816.F32 R80, R4, R18, R80 ;  /* 0x000000120450723c */ /* 0x000fe20000001850 */
[----:B------:R-:W-:Y:S01]  /*8490*/  FADD.FTZ R24, R27, R24 ;  /* 0x000000181b187221 */ /* 0x000fe20000010000 */
[----:B------:R-:W-:-:S03]  /*84a0*/  FADD.FTZ R66, R66, R31 ;  /* 0x0000001f42427221 */ /* 0x000fc60000010000 */
[----:B------:R-:W-:Y:S01]  /*84b0*/  FADD.FTZ R29, R29, R24 ;  /* 0x000000181d1d7221 */ /* 0x000fe20000010000 */
[----:B------:R-:W-:Y:S01]  /*84c0*/  FADD.FTZ R47, R47, R66 ;  /* 0x000000422f2f7221 */ /* 0x000fe20000010000 */
[----:B------:R-:W-:Y:S01]  /*84d0*/  MUFU.EX2 R26, R33 ;  /* 0x00000021001a7308 */ /* 0x000fe20000000800 */
[----:B--2---:R-:W-:Y:S01]  /*84e0*/  F2FP.F16.F32.PACK_AB R4, R20, R25 ;  /* 0x000000191404723e */ /* 0x004fe200000000ff */
[----:B------:R-:W-:Y:S01]  /*84f0*/  FADD.FTZ R30, R30, R29 ;  /* 0x0000001d1e1e7221 */ /* 0x000fe20000010000 */
[----:B------:R-:W-:Y:S01]  /*8500*/  FADD.FTZ R22, R22, R47 ;  /* 0x0000002f16167221 */ /* 0x000fe20000010000 */
[----:B-1----:R-:W-:Y:S02]  /*8510*/  F2FP.F16.F32.PACK_AB R6, R147, R2 ;  /* 0x000000029306723e */ /* 0x002fe400000000ff */
[----:B------:R-:W-:Y:S01]  /*8520*/  FADD.FTZ R85, R85, R30 ;  /* 0x0000001e55557221 */ /* 0x000fe20000010000 */
[----:B------:R-:W-:Y:S01]  /*8530*/  FADD.FTZ R23, R23, R22 ;  /* 0x0000001617177221 */ /* 0x000fe20000010000 */
[----:B------:R-:W1:Y:S01]  /*8540*/  MUFU.EX2 R21, R34 ;  /* 0x0000002200157308 */ /* 0x000e620000000800 */
[----:B-----5:R-:W-:Y:S01]  /*8550*/  F2FP.F16.F32.PACK_AB R5, R35, R0 ;  /* 0x000000002305723e */ /* 0x020fe200000000ff */
[----:B------:R-:W-:Y:S01]  /*8560*/  FADD.FTZ R104, R104, R85 ;  /* 0x0000005568687221 */ /* 0x000fe20000010000 */
[----:B------:R-:W-:-:S03]  /*8570*/  FADD.FTZ R42, R42, R23 ;  /* 0x000000172a2a7221 */ /* 0x000fc60000010000 */
[----:B------:R-:W-:Y:S01]  /*8580*/  FADD.FTZ R53, R53, R104 ;  /* 0x0000006835357221 */ /* 0x000fe20000010000 */
[----:B------:R-:W-:-:S03]  /*8590*/  FADD.FTZ R41, R41, R42 ;  /* 0x0000002a29297221 */ /* 0x000fc60000010000 */
[----:B------:R-:W-:Y:S01]  /*85a0*/  FADD.FTZ R100, R100, R53 ;  /* 0x0000003564647221 */ /* 0x000fe20000010000 */
[----:B------:R-:W-:Y:S01]  /*85b0*/  FADD.FTZ R50, R50, R41 ;  /* 0x0000002932327221 */ /* 0x000fe20000010000 */
[----:B-1----:R-:W-:-:S07]  /*85c0*/  F2FP.F16.F32.PACK_AB R7, R21, R26 ;  /* 0x0000001a1507723e */ /* 0x002fce00000000ff */
[C---:B---3--:R-:W-:Y:S06]  /*85d0*/  HMMA.16816.F32 R68, R4.reuse, R12, R68 ;  /* 0x0000000c0444723c */ /* 0x048fec0000001844 */
[----:B------:R-:W-:Y:S01]  /*85e0*/  HMMA.16816.F32 R72, R4, R14, R72 ;  /* 0x0000000e0448723c */ /* 0x000fe20000001848 */
[----:B------:R-:W-:-:S04]  /*85f0*/  FADD.FTZ R13, R49, R100 ;  /* 0x00000064310d7221 */ /* 0x000fc80000010000 */
[----:B------:R-:W-:Y:S01]  /*8600*/  FADD.FTZ R13, R96, R13 ;  /* 0x0000000d600d7221 */ /* 0x000fe20000010000 */
[----:B----4-:R-:W-:Y:S01]  /*8610*/  HMMA.16816.F32 R76, R4, R8, R76 ;  /* 0x00000008044c723c */ /* 0x010fe2000000184c */
[----:B------:R-:W-:-:S04]  /*8620*/  FADD.FTZ R15, R43, R50 ;  /* 0x000000322b0f7221 */ /* 0x000fc80000010000 */
[----:B------:R-:W-:Y:S01]  /*8630*/  FADD.FTZ R15, R46, R15 ;  /* 0x0000000f2e0f7221 */ /* 0x000fe20000010000 */
[----:B------:R-:W-:Y:S01]  /*8640*/  HMMA.16816.F32 R80, R4, R10, R80 ;  /* 0x0000000a0450723c */ /* 0x000fe20000001850 */
[----:B------:R-:W-:Y:S02]  /*8650*/  FADD.FTZ R8, R28, R13 ;  /* 0x0000000d1c087221 */ /* 0x000fe40000010000 */
[----:B------:R-:W-:Y:S02]  /*8660*/  FADD.FTZ R44, R44, R15 ;  /* 0x0000000f2c2c7221 */ /* 0x000fe40000010000 */
[----:B------:R-:W-:Y:S02]  /*8670*/  FADD.FTZ R8, R45, R8 ;  /* 0x000000082d087221 */ /* 0x000fe40000010000 */
[----:B------:R-:W-:Y:S02]  /*8680*/  FADD.FTZ R39, R39, R44 ;  /* 0x0000002c27277221 */ /* 0x000fe40000010000 */
[----:B------:R-:W-:-:S02]  /*8690*/  FADD.FTZ R25, R25, R8 ;  /* 0x0000000819197221 */ /* 0x000fc40000010000 */
[----:B------:R-:W-:Y:S02]  /*86a0*/  FADD.FTZ R0, R0, R39 ;  /* 0x0000002700007221 */ /* 0x000fe40000010000 */
[----:B------:R-:W-:Y:S02]  /*86b0*/  FADD.FTZ R25, R20, R25 ;  /* 0x0000001914197221 */ /* 0x000fe40000010000 */
[----:B------:R-:W-:Y:S01]  /*86c0*/  FADD.FTZ R35, R35, R0 ;  /* 0x0000000023237221 */ /* 0x000fe20000010000 */
[----:B------:R-:W-:Y:S01]  /*86d0*/  MOV R0, R3 ;  /* 0x0000000300007202 */ /* 0x000fe20000000f00 */
[----:B------:R-:W-:Y:S02]  /*86e0*/  FADD.FTZ R2, R2, R25 ;  /* 0x0000001902027221 */ /* 0x000fe40000010000 */
[----:B------:R-:W-:Y:S02]  /*86f0*/  FADD.FTZ R26, R26, R35 ;  /* 0x000000231a1a7221 */ /* 0x000fe40000010000 */
[----:B------:R-:W-:Y:S01]  /*8700*/  FADD.FTZ R147, R147, R2 ;  /* 0x0000000293937221 */ /* 0x000fe20000010000 */
[----:B------:R-:W-:Y:S01]  /*8710*/  MOV R2, R32 ;  /* 0x0000002000027202 */ /* 0x000fe20000000f00 */
[----:B------:R-:W-:-:S07]  /*8720*/  FADD.FTZ R150, R21, R26 ;  /* 0x0000001a15967221 */ /* 0x000fce0000010000 */
.L_x_3640:
[----:B------:R-:W-:-:S13]  /*8730*/  ISETP.GE.AND P0, PT, R135, 0x1, PT ;  /* 0x000000018700780c */ /* 0x000fda0003f06270 */
[----:B------:R-:W-:Y:S05]  /*8740*/  @!P0 BRA `(.L_x_3648) ;  /* 0x00000028004c8947 */ /* 0x000fea0003800000 */
[----:B------:R-:W-:Y:S01]  /*8750*/  IMAD.U32 R144, R94, -0x80, RZ ;  /* 0xffffff805e907824 */ /* 0x000fe200078e00ff */
[----:B------:R-:W-:Y:S01]  /*8760*/  MOV R3, R0 ;  /* 0x0000000000037202 */ /* 0x000fe20000000f00 */
[----:B------:R-:W-:Y:S01]  /*8770*/  IMAD.MOV.U32 R85, RZ, RZ, R2 ;  /* 0x000000ffff557224 */ /* 0x000fe200078e0002 */
[----:B------:R-:W-:Y:S01]  /*8780*/  ULDC UR5, c[0x0][0x2d0] ;  /* 0x0000b40000057ab9 */ /* 0x000fe20000000800 */
[----:B------:R-:W-:Y:S01]  /*8790*/  ULDC UR4, c[0x0][0x2ec] ;  /* 0x0000bb0000047ab9 */ /* 0x000fe20000000800 */
[----:B------:R-:W-:-:S07]  /*87a0*/  SHF.R.S32.HI R143, RZ, 0x1f, R144 ;  /* 0x0000001fff8f7819 */ /* 0x000fce0000011490 */
.L_x_3652:
[----:B------:R-:W-:Y:S01]  /*87b0*/  ISETP.GE.AND P0, PT, R138, UR5, PT ;  /* 0x000000058a007c0c */ /* 0x000fe2000bf06270 */
[----:B------:R-:W-:Y:S04]  /*87c0*/  DEPBAR.LE SB0, 0x0 ;  /* 0x000080000000791a */ /* 0x000fe80000000000 */
[----:B------:R-:W-:Y:S01]  /*87d0*/  BAR.SYNC.DEFER_BLOCKING 0x0 ;  /* 0x0000000000007b1d */ /* 0x000fe20000010000 */
[----:B------:R-:W-:Y:S01]  /*87e0*/  IMAD.MOV.U32 R8, RZ, RZ, R144 ;  /* 0x000000ffff087224 */ /* 0x000fe200078e0090 */
[----:B------:R-:W-:Y:S06]  /*87f0*/  MOV R9, R143 ;  /* 0x0000008f00097202 */ /* 0x000fec0000000f00 */
[----:B------:R-:W1:Y:S08]  /*8800*/  @!P0 LDC.64 R152, c[0x0][0x250] ;  /* 0x00009400ff988b82 */ /* 0x000e700000000a00 */
[----:B------:R-:W2:Y:S01]  /*8810*/  @!P0 LDC.64 R86, c[0x0][0x250] ;  /* 0x00009400ff568b82 */ /* 0x000ea20000000a00 */
[----:B------:R-:W-:Y:S05]  /*8820*/  @!P6 BRA `(.L_x_3649) ;  /* 0x0000000000f4e947 */ /* 0x000fea0003800000 */
[----:B------:R-:W3:Y:S01]  /*8830*/  LDC R0, c[0x0][0x380] ;  /* 0x0000e000ff007b82 */ /* 0x000ee20000000800 */
[----:B------:R-:W-:Y:S04]  /*8840*/  SHF.L.U32 R11, R135, 0x7, RZ ;  /* 0x00000007870b7819 */ /* 0x000fe800000006ff */
[----:B------:R-:W-:Y:S01]  /*8850*/  IABS R6, R11 ;  /* 0x0000000b00067213 */ /* 0x000fe20000000000 */
[C---:B------:R-:W-:Y:S01]  /*8860*/  VIADD R5, R11.reuse, 0xffffff80 ;  /* 0xffffff800b057836 */ /* 0x040fe20000000000 */
[-C--:B---3--:R-:W-:Y:S02]  /*8870*/  IABS R2, R0.reuse ;  /* 0x0000000000027213 */ /* 0x088fe40000000000 */
[-C--:B------:R-:W-:Y:S02]  /*8880*/  LOP3.LUT R11, R11, R0.reuse, RZ, 0x3c, !PT ;  /* 0x000000000b0b7212 */ /* 0x080fe400078e3cff */
[----:B------:R-:W3:Y:S10]  /*8890*/  I2F.RP R10, R2 ;  /* 0x00000002000a7306 */ /* 0x000ef40000209400 */
[----:B---3--:R-:W3:Y:S02]  /*88a0*/  MUFU.RCP R4, R10 ;  /* 0x0000000a00047308 */ /* 0x008ee40000001000 */
[----:B---3--:R-:W-:Y:S01]  /*88b0*/  VIADD R8, R4, 0xffffffe ;  /* 0x0ffffffe04087836 */ /* 0x008fe20000000000 */
[----:B------:R-:W-:Y:S02]  /*88c0*/  IABS R4, R5 ;  /* 0x0000000500047213 */ /* 0x000fe40000000000 */
[----:B------:R-:W-:Y:S05]  /*88d0*/  LOP3.LUT R5, R5, R0, RZ, 0x3c, !PT ;  /* 0x0000000005057212 */ /* 0x000fea00078e3cff */
[----:B------:R-:W3:Y:S01]  /*88e0*/  F2I.FTZ.U32.TRUNC.NTZ R9, R8 ;  /* 0x0000000800097305 */ /* 0x000ee2000021f000 */
[----:B------:R-:W-:Y:S01]  /*88f0*/  ISETP.GE.AND P1, PT, R5, RZ, PT ;  /* 0x000000ff0500720c */ /* 0x000fe20003f26270 */
[--C-:B---3--:R-:W-:Y:S02]  /*8900*/  IMAD.MOV R7, RZ, RZ, -R9.reuse ;  /* 0x000000ffff077224 */ /* 0x108fe400078e0a09 */
        /* <DEDUP_REMOVED lines=18> */
[----:B------:R-:W-:Y:S01]  /*8a30*/  ISETP.NE.AND P3, PT, R0, RZ, PT ;  /* 0x000000ff0000720c */ /* 0x000fe20003f65270 */
[----:B------:R-:W3:Y:S01]  /*8a40*/  LDC.64 R6, c[0x0][0x250] ;  /* 0x00009400ff067b82 */ /* 0x000ee20000000a00 */
        /* <DEDUP_REMOVED lines=14> */
[----:B------:R-:W-:Y:S02]  /*8b30*/  IMAD R11, R11, R0, -0x80 ;  /* 0xffffff800b0b7424 */ /* 0x000fe400078e0200 */
[----:B------:R-:W4:Y:S03]  /*8b40*/  LDG.E R9, desc[UR10][R14.64] ;  /* 0x0000000a0e097981 */ /* 0x000f26000c1e1900 */
[----:B------:R-:W-:Y:S05]  /*8b50*/  SHF.R.S32.HI R13, RZ, 0x1f, R11 ;  /* 0x0000001fff0d7819 */ /* 0x000fea000001140b */
[----:B---3--:R-:W-:Y:S04]  /*8b60*/  IMAD R0, R13, R6, RZ ;  /* 0x000000060d007224 */ /* 0x008fe800078e02ff */
[----:B------:R-:W-:Y:S01]  /*8b70*/  IMAD R0, R11, R7, R0 ;  /* 0x000000070b007224 */ /* 0x000fe200078e0200 */
[----:B----4-:R-:W-:Y:S01]  /*8b80*/  IADD3 R2, -R9, R2, RZ ;  /* 0x0000000209027210 */ /* 0x010fe20007ffe1ff */
[----:B------:R-:W-:Y:S03]  /*8b90*/  IMAD.WIDE.U32 R8, R11, R6, RZ ;  /* 0x000000060b087225 */ /* 0x000fe600078e00ff */
[----:B------:R-:W-:Y:S01]  /*8ba0*/  SHF.R.S32.HI R7, RZ, 0x1f, R2 ;  /* 0x0000001fff077819 */ /* 0x000fe20000011402 */
[----:B------:R-:W-:Y:S04]  /*8bb0*/  IMAD.IADD R9, R9, 0x1, R0 ;  /* 0x0000000109097824 */ /* 0x000fe800078e0200 */
[-C--:B-----5:R-:W-:Y:S02]  /*8bc0*/  IMAD R7, R7, R4.reuse, RZ ;  /* 0x0000000407077224 */ /* 0x0a0fe400078e02ff */
[C---:B------:R-:W-:Y:S04]  /*8bd0*/  IMAD.WIDE.U32 R8, R2.reuse, R4, R8 ;  /* 0x0000000402087225 */ /* 0x040fe800078e0008 */
[----:B------:R-:W-:Y:S05]  /*8be0*/  IMAD R7, R2, R5, R7 ;  /* 0x0000000502077224 */ /* 0x000fea00078e0207 */
[----:B------:R-:W-:Y:S07]  /*8bf0*/  IADD3 R9, R9, R7, RZ ;  /* 0x0000000709097210 */ /* 0x000fee0007ffe0ff */
.L_x_3649:
[-C--:B-1----:R-:W-:Y:S01]  /*8c00*/  @!P0 LEA R0, P2, R152, R8.reuse, 0x6 ;  /* 0x0000000898008211 */ /* 0x082fe200078430ff */
[----:B--2---:R-:W-:Y:S01]  /*8c10*/  @!P0 IMAD R87, R87, 0x60, RZ ;  /* 0x0000006057578824 */ /* 0x004fe200078e02ff */
[----:B------:R-:W-:Y:S01]  /*8c20*/  @!P0 IADD3 R2, P1, R133, R8, RZ ;  /* 0x0000000885028210 */ /* 0x000fe20007f3e0ff */
[----:B------:R-:W-:Y:S01]  /*8c30*/  @!P0 IMAD.WIDE.U32 R154, R86, 0x60, R8 ;  /* 0x00000060569a8825 */ /* 0x000fe200078e0008 */
[-C--:B------:R-:W-:Y:S01]  /*8c40*/  LEA R86, P4, R8, R148.reuse, 0x1 ;  /* 0x0000009408567211 */ /* 0x080fe200078808ff */
[----:B------:R-:W-:Y:S01]  /*8c50*/  @P0 STS [R136+0x3000], RZ ;  /* 0x003000ff88000388 */ /* 0x000fe20000000800 */
[----:B------:R-:W-:Y:S01]  /*8c60*/  @!P0 LEA.HI.X R153, R152, R9, R153, 0x6, P2 ;  /* 0x0000000998998211 */ /* 0x000fe200010f3499 */
[----:B------:R-:W-:Y:S01]  /*8c70*/  @!P0 IMAD.IADD R152, R87, 0x1, R155 ;  /* 0x0000000157988824 */ /* 0x000fe200078e029b */
[-CC-:B------:R-:W-:Y:S01]  /*8c80*/  LEA.HI.X R87, R8, R149.reuse, R9.reuse, 0x1, P4 ;  /* 0x0000009508577211 */ /* 0x180fe200020f0c09 */
[----:B------:R-:W-:Y:S01]  /*8c90*/  @P0 STS [R136+0x3004], RZ ;  /* 0x003004ff88000388 */ /* 0x000fe20000000800 */
[----:B------:R-:W-:Y:S01]  /*8ca0*/  @!P0 IMAD.X R84, R132, 0x1, R9, P1 ;  /* 0x0000000184548824 */ /* 0x000fe200008e0609 */
[-C--:B------:R-:W-:Y:S02]  /*8cb0*/  @!P0 LEA R158, P3, R2, R148.reuse, 0x1 ;  /* 0x00000094029e8211 */ /* 0x080fe400078608ff */
[----:B------:R-:W-:Y:S01]  /*8cc0*/  @P0 STS.64 [R136+0x3008], RZ ;  /* 0x003008ff88000388 */ /* 0x000fe20000000a00 */
[-C--:B------:R-:W-:Y:S02]  /*8cd0*/  @!P0 LEA R156, P2, R0, R148.reuse, 0x1 ;  /* 0x00000094009c8211 */ /* 0x080fe400078408ff */
[-C--:B------:R-:W-:Y:S01]  /*8ce0*/  @!P0 LEA.HI.X R159, R2, R149.reuse, R84, 0x1, P3 ;  /* 0x00000095029f8211 */ /* 0x080fe200018f0c54 */
[----:B------:R-:W-:Y:S01]  /*8cf0*/  @!PT LDS RZ, [RZ] ;  /* 0x00000000fffff984 */ /* 0x000fe20000000800 */
[----:B------:R-:W-:Y:S01]  /*8d00*/  @!PT LDS RZ, [RZ] ;  /* 0x00000000fffff984 */ /* 0x000fe20000000800 */
[----:B------:R-:W-:Y:S01]  /*8d10*/  @!PT LDS RZ, [RZ] ;  /* 0x00000000fffff984 */ /* 0x000fe20000000800 */
[----:B------:R-:W-:Y:S01]  /*8d20*/  @!P0 LDGSTS.E.BYPASS.LTC128B.128 [R136+0x3000], desc[UR10][R86.64] ;  /* 0x0300000056888fae */ /* 0x000fe2000b901d4a */
[-C--:B------:R-:W-:Y:S02]  /*8d30*/  @!P0 LEA.HI.X R157, R0, R149.reuse, R153, 0x1, P2 ;  /* 0x00000095009d8211 */ /* 0x080fe400010f0c99 */
[C---:B------:R-:W-:Y:S01]  /*8d40*/  @!P0 LEA R148, P1, R154.reuse, R148, 0x1 ;  /* 0x000000949a948211 */ /* 0x040fe200078208ff */
[----:B------:R-:W-:Y:S03]  /*8d50*/  @P0 STS.128 [R136+0x3800], RZ ;  /* 0x003800ff88000388 */ /* 0x000fe60000000c00 */
[----:B------:R-:W-:Y:S01]  /*8d60*/  @!P0 LEA.HI.X R149, R154, R149, R152, 0x1, P1 ;  /* 0x000000959a958211 */ /* 0x000fe200008f0c98 */
[----:B------:R-:W-:Y:S01]  /*8d70*/  @!PT LDS RZ, [RZ] ;  /* 0x00000000fffff984 */ /* 0x000fe20000000800 */
[----:B------:R-:W-:Y:S01]  /*8d80*/  @!PT LDS RZ, [RZ] ;  /* 0x00000000fffff984 */ /* 0x000fe20000000800 */
[----:B------:R-:W-:Y:S01]  /*8d90*/  @!PT LDS RZ, [RZ] ;  /* 0x00000000fffff984 */ /* 0x000fe20000000800 */
[----:B------:R-:W-:Y:S01]  /*8da0*/  @!P0 LDGSTS.E.BYPASS.LTC128B.128 [R136+0x3800], desc[UR10][R158.64] ;  /* 0x038000009e888fae */ /* 0x000fe2000b901d4a */
[----:B------:R-:W-:Y:S03]  /*8db0*/  ISETP.GE.AND P1, PT, R135, 0x2, PT ;  /* 0x000000028700780c */ /* 0x000fe60003f26270 */
        /* <DEDUP_REMOVED lines=11> */
[----:B------:R-:W2:Y:S04]  /*8e70*/  LDSM.16.M88.4 R92, [R127+0x1000] ;  /* 0x001000007f5c783b */ /* 0x000ea80000000200 */
[----:B------:R-:W3:Y:S04]  /*8e80*/  LDSM.16.M88.4 R96, [R127+0x1400] ;  /* 0x001400007f60783b */ /* 0x000ee80000000200 */
[----:B------:R-:W4:Y:S04]  /*8e90*/  LDSM.16.M88.4 R100, [R127+0x1800] ;  /* 0x001800007f64783b */ /* 0x000f280000000200 */
[----:B------:R-:W5:Y:S04]  /*8ea0*/  LDSM.16.M88.4 R104, [R127+0x1c00] ;  /* 0x001c00007f68783b */ /* 0x000f680000000200 */
[----:B------:R-:W0:Y:S01]  /*8eb0*/  LDGDEPBAR ;  /* 0x00000000000079af */ /* 0x000e220000000000 */
[----:B-1----:R-:W-:Y:S03]  /*8ec0*/  IMAD.MOV.U32 R148, RZ, RZ, R86 ;  /* 0x000000ffff947224 */ /* 0x002fe600078e0056 */
[----:B------:R-:W1:Y:S01]  /*8ed0*/  LDSM.16.M88.4 R108, [R127+0x2000] ;  /* 0x002000007f6c783b */ /* 0x000e620000000200 */
[----:B------:R-:W-:Y:S03]  /*8ee0*/  IMAD.MOV.U32 R149, RZ, RZ, R87 ;  /* 0x000000ffff957224 */ /* 0x000fe600078e0057 */
[----:B------:R-:W1:Y:S04]  /*8ef0*/  LDSM.16.M88.4 R112, [R127+0x2400] ;  /* 0x002400007f70783b */ /* 0x000e680000000200 */
[----:B------:R-:W1:Y:S04]  /*8f00*/  LDSM.16.M88.4 R116, [R127+0x2800] ;  /* 0x002800007f74783b */ /* 0x000e680000000200 */
[----:B------:R-:W1:Y:S01]  /*8f10*/  LDSM.16.M88.4 R120, [R127+0x2c00] ;  /* 0x002c00007f78783b */ /* 0x000e620000000200 */
[C---:B--2---:R-:W-:Y:S06]  /*8f20*/  HMMA.16816.F32 R4, R88.reuse, R92, RZ ;  /* 0x0000005c5804723c */ /* 0x044fec00000018ff */
[C---:B------:R-:W-:Y:S01]  /*8f30*/  HMMA.16816.F32 R8, R88.reuse, R94, RZ ;  /* 0x0000005e5808723c */ /* 0x040fe200000018ff */
[----:B------:R-:W-:Y:S05]  /*8f40*/  LDSM.16.M88.4 R92, [R128] ;  /* 0x00000000805c783b */ /* 0x000fea0000000200 */
[C---:B---3--:R-:W-:Y:S06]  /*8f50*/  HMMA.16816.F32 R12, R88.reuse, R96, RZ ;  /* 0x00000060580c723c */ /* 0x048fec00000018ff */
[C---:B------:R-:W-:Y:S01]  /*8f60*/  HMMA.16816.F32 R16, R88.reuse, R98, RZ ;  /* 0x000000625810723c */ /* 0x040fe200000018ff */
[----:B------:R-:W2:Y:S05]  /*8f70*/  LDSM.16.M88.4 R96, [R126] ;  /* 0x000000007e60783b */ /* 0x000eaa0000000200 */
[C---:B----4-:R-:W-:Y:S06]  /*8f80*/  HMMA.16816.F32 R20, R88.reuse, R100, RZ ;  /* 0x000000645814723c */ /* 0x050fec00000018ff */
[C---:B------:R-:W-:Y:S06]  /*8f90*/  HMMA.16816.F32 R24, R88.reuse, R102, RZ ;  /* 0x000000665818723c */ /* 0x040fec00000018ff */
[C---:B-----5:R-:W-:Y:S06]  /*8fa0*/  HMMA.16816.F32 R28, R88.reuse, R104, RZ ;  /* 0x00000068581c723c */ /* 0x060fec00000018ff */
        /* <DEDUP_REMOVED lines=10> */
[C---:B--2---:R-:W-:Y:S06]  /*9050*/  HMMA.16816.F32 R4, R92.reuse, R96, R4 ;  /* 0x000000605c04723c */ /* 0x044fec0000001804 */
[C---:B------:R-:W-:Y:S01]  /*9060*/  HMMA.16816.F32 R8, R92.reuse, R98, R8 ;  /* 0x000000625c08723c */ /* 0x040fe20000001808 */
[----:B------:R-:W2:Y:S05]  /*9070*/  LDSM.16.M88.4 R96, [R126+0x800] ;  /* 0x000800007e60783b */ /* 0x000eaa0000000200 */
[C---:B-1----:R-:W-:Y:S06]  /*9080*/  HMMA.16816.F32 R12, R92.reuse, R88, R12 ;  /* 0x000000585c0c723c */ /* 0x042fec000000180c */
[C---:B------:R-:W-:Y:S01]  /*9090*/  HMMA.16816.F32 R16, R92.reuse, R90, R16 ;  /* 0x0000005a5c10723c */ /* 0x040fe20000001810 */
        /* <DEDUP_REMOVED lines=12> */
[----:B------:R-:W1:Y:S01]  /*9160*/  LDSM.16.M88.4 R88, [R126+0x1c00] ;  /* 0x001c00007e58783b */ /* 0x000e620000000200 */
[----:B------:R-:W-:Y:S04]  /*9170*/  DEPBAR.LE SB0, 0x0 ;  /* 0x000080000000791a */ /* 0x000fe80000000000 */
[C---:B--2---:R-:W-:Y:S01]  /*9180*/  HMMA.16816.F32 R52, R92.reuse, R96, R52 ;  /* 0x000000605c34723c */ /* 0x044fe20000001834 */
[----:B------:R-:W-:Y:S05]  /*9190*/  BAR.SYNC.DEFER_BLOCKING 0x0 ;  /* 0x0000000000007b1d */ /* 0x000fea0000010000 */
        /* <DEDUP_REMOVED lines=18> */
[----:B------:R-:W1:Y:S10]  /*92c0*/  I2F.RP R92, R84 ;  /* 0x00000054005c7306 */ /* 0x000e740000209400 */
        /* <DEDUP_REMOVED lines=26> */
[----:B------:R-:W1:Y:S01]  /*9470*/  LDC R84, c[0x0][0x24c] ;  /* 0x00009300ff547b82 */ /* 0x000e620000000800 */
[----:B------:R-:W-:Y:S08]  /*9480*/  ISETP.NE.AND P3, PT, R2, RZ, PT ;  /* 0x000000ff0200720c */ /* 0x000ff00003f65270 */
        /* <DEDUP_REMOVED lines=11> */
[----:B------:R-:W3:Y:S01]  /*9540*/  LDG.E R88, desc[UR10][R98.64] ;  /* 0x0000000a62587981 */ /* 0x000ee2000c1e1900 */
[----:B------:R-:W4:Y:S03]  /*9550*/  LDC.64 R86, c[0x0][0x230] ;  /* 0x00008c00ff567b82 */ /* 0x000f260000000a00 */
[----:B------:R-:W-:Y:S01]  /*9560*/  IMAD R2, R93, R2, -0x80 ;  /* 0xffffff805d027424 */ /* 0x000fe200078e0202 */
[----:B------:R-:W3:Y:S03]  /*9570*/  LDG.E R91, desc[UR10][R96.64] ;  /* 0x0000000a605b7981 */ /* 0x000ee6000c1e1900 */
[-C--:B------:R-:W-:Y:S01]  /*9580*/  IMAD.WIDE.U32 R94, R2, R89.reuse, RZ ;  /* 0x00000059025e7225 */ /* 0x080fe200078e00ff */
[----:B------:R-:W-:Y:S05]  /*9590*/  SHF.R.S32.HI R90, RZ, 0x1f, R2 ;  /* 0x0000001fff5a7819 */ /* 0x000fea0000011402 */
[----:B------:R-:W-:Y:S04]  /*95a0*/  IMAD R93, R90, R89, RZ ;  /* 0x000000595a5d7224 */ /* 0x000fe800078e02ff */
[----:B-1----:R-:W-:Y:S05]  /*95b0*/  IMAD R93, R2, R84, R93 ;  /* 0x00000054025d7224 */ /* 0x002fea00078e025d */
[----:B------:R-:W-:Y:S01]  /*95c0*/  IADD3 R95, R95, R93, RZ ;  /* 0x0000005d5f5f7210 */ /* 0x000fe20007ffe0ff */
[----:B---3--:R-:W-:Y:S04]  /*95d0*/  IMAD.IADD R88, R88, 0x1, -R91 ;  /* 0x0000000158587824 */ /* 0x008fe800078e0a5b */
[CC--:B----4-:R-:W-:Y:S01]  /*95e0*/  IMAD.WIDE.U32 R94, R88.reuse, R86.reuse, R94 ;  /* 0x00000056585e7225 */ /* 0x0d0fe200078e005e */
[----:B------:R-:W-:Y:S05]  /*95f0*/  SHF.R.S32.HI R91, RZ, 0x1f, R88 ;  /* 0x0000001fff5b7819 */ /* 0x000fea0000011458 */
[----:B------:R-:W-:Y:S01]  /*9600*/  IMAD R91, R91, R86, RZ ;  /* 0x000000565b5b7224 */ /* 0x000fe200078e02ff */
[----:B------:R-:W-:Y:S03]  /*9610*/  MOV R86, R94 ;  /* 0x0000005e00567202 */ /* 0x000fe60000000f00 */
[----:B------:R-:W-:Y:S04]  /*9620*/  IMAD R91, R88, R87, R91 ;  /* 0x00000057585b7224 */ /* 0x000fe800078e025b */
[----:B------:R-:W-:Y:S07]  /*9630*/  IMAD.IADD R87, R95, 0x1, R91 ;  /* 0x000000015f577824 */ /* 0x000fee00078e025b */
.L_x_3651:
[----:B------:R1:W-:Y:S01]  /*9640*/  @P0 STS [R136+0x1000], RZ ;  /* 0x001000ff88000388 */ /* 0x0003e20000000800 */
[----:B------:R-:W3:Y:S01]  /*9650*/  @!P0 LDC R2, c[0x0][0x24c] ;  /* 0x00009300ff028b82 */ /* 0x000ee20000000800 */
[C---:B------:R-:W-:Y:S01]  /*9660*/  LEA R96, P4, R86.reuse, R146, 0x1 ;  /* 0x0000009256607211 */ /* 0x040fe200078808ff */
[C---:B------:R-:W-:Y:S01]  /*9670*/  @!P0 IMAD.WIDE.U32 R90, R89.reuse, 0x60, R86 ;  /* 0x00000060595a8825 */ /* 0x040fe200078e0056 */
[----:B------:R1:W-:Y:S02]  /*9680*/  @P0 STS [R136+0x1004], RZ ;  /* 0x001004ff88000388 */ /* 0x0003e40000000800 */
[-C--:B------:R-:W-:Y:S02]  /*9690*/  @!P0 LEA R88, P2, R89, R86.reuse, 0x6 ;  /* 0x0000005659588211 */ /* 0x080fe400078430ff */
[----:B------:R1:W-:Y:S01]  /*96a0*/  @P0 STS.64 [R136+0x1008], RZ ;  /* 0x001008ff88000388 */ /* 0x0003e20000000a00 */
[----:B------:R-:W-:Y:S02]  /*96b0*/  @!P0 IADD3 R84, P1, R131, R86, RZ ;  /* 0x0000005683548210 */ /* 0x000fe40007f3e0ff */
[--C-:B------:R-:W-:Y:S02]  /*96c0*/  LEA.HI.X R97, R86, R145, R87.reuse, 0x1, P4 ;  /* 0x0000009156617211 */ /* 0x100fe400020f0c57 */
[----:B--2---:R-:W-:Y:S01]  /*96d0*/  @!P0 LEA.HI.X R0, R89, R87, R0, 0x6, P2 ;  /* 0x0000005759008211 */ /* 0x004fe200010f3400 */
[----:B------:R-:W-:Y:S01]  /*96e0*/  @!P0 IMAD.X R89, R130, 0x1, R87, P1 ;  /* 0x0000000182598824 */ /* 0x000fe200008e0657 */
[-C--:B------:R-:W-:Y:S01]  /*96f0*/  @!P0 LEA R94, P3, R84, R146.reuse, 0x1 ;  /* 0x00000092545e8211 */ /* 0x080fe200078608ff */
[----:B------:R-:W-:Y:S01]  /*9700*/  @!PT LDS RZ, [RZ] ;  /* 0x00000000fffff984 */ /* 0x000fe20000000800 */
[----:B------:R-:W-:Y:S01]  /*9710*/  @!PT LDS RZ, [RZ] ;  /* 0x00000000fffff984 */ /* 0x000fe20000000800 */
[----:B------:R-:W-:Y:S01]  /*9720*/  @!PT LDS RZ, [RZ] ;  /* 0x00000000fffff984 */ /* 0x000fe20000000800 */
[----:B------:R1:W-:Y:S01]  /*9730*/  @!P0 LDGSTS.E.BYPASS.LTC128B.128 [R136+0x1000], desc[UR10][R96.64] ;  /* 0x0100000060888fae */ /* 0x0003e2000b901d4a */
[-C--:B------:R-:W-:Y:S02]  /*9740*/  @!P0 LEA R92, P2, R88, R146.reuse, 0x1 ;  /* 0x00000092585c8211 */ /* 0x080fe400078408ff */
[-C--:B------:R-:W-:Y:S01]  /*9750*/  @!P0 LEA.HI.X R95, R84, R145.reuse, R89, 0x1, P3 ;  /* 0x00000091545f8211 */ /* 0x080fe200018f0c59 */
[----:B------:R1:W-:Y:S01]  /*9760*/  @P0 STS.128 [R136+0x1800], RZ ;  /* 0x001800ff88000388 */ /* 0x0003e20000000c00 */
[-C--:B------:R-:W-:Y:S02]  /*9770*/  @!P0 LEA.HI.X R93, R88, R145.reuse, R0, 0x1, P2 ;  /* 0x00000091585d8211 */ /* 0x080fe400010f0c00 */
[----:B------:R-:W-:Y:S01]  /*9780*/  @!P0 LEA R98, P1, R90, R146, 0x1 ;  /* 0x000000925a628211 */ /* 0x000fe200078208ff */
[----:B------:R-:W-:Y:S01]  /*9790*/  @!PT LDS RZ, [RZ] ;  /* 0x00000000fffff984 */ /* 0x000fe20000000800 */
[----:B------:R-:W-:Y:S01]  /*97a0*/  @!PT LDS RZ, [RZ] ;  /* 0x00000000fffff984 */ /* 0x000fe20000000800 */
[----:B------:R-:W-:Y:S01]  /*97b0*/  @!PT LDS RZ, [RZ] ;  /* 0x00000000fffff984 */ /* 0x000fe20000000800 */
[----:B------:R1:W-:Y:S01]  /*97c0*/  @!P0 LDGSTS.E.BYPASS.LTC128B.128 [R136+0x1800], desc[UR10][R94.64] ;  /* 0x018000005e888fae */ /* 0x0003e2000b901d4a */
[----:B---3--:R-:W-:Y:S02]  /*97d0*/  @!P0 IMAD R2, R2, 0x60, RZ ;  /* 0x0000006002028824 */ /* 0x008fe400078e02ff */
[----:B------:R-:W-:Y:S01]  /*97e0*/  IMAD.MOV.U32 R146, RZ, RZ, R96 ;  /* 0x000000ffff927224 */ /* 0x000fe200078e0060 */
[----:B------:R1:W-:Y:S01]  /*97f0*/  @P0 STS.128 [R136+0x2000], RZ ;  /* 0x002000ff88000388 */ /* 0x0003e20000000c00 */
[----:B------:R-:W-:Y:S03]  /*9800*/  @!P0 IMAD.IADD R2, R2, 0x1, R91 ;  /* 0x0000000102028824 */ /* 0x000fe600078e025b */
[----:B------:R-:W-:Y:S01]  /*9810*/  @!PT LDS RZ, [RZ] ;  /* 0x00000000fffff984 */ /* 0x000fe20000000800 */
[----:B------:R-:W-:Y:S01]  /*9820*/  @!PT LDS RZ, [RZ] ;  /* 0x00000000fffff984 */ /* 0x000fe20000000800 */
[----:B------:R-:W-:Y:S01]  /*9830*/  @!PT LDS RZ, [RZ] ;  /* 0x00000000fffff984 */ /* 0x000fe20000000800 */
[----:B------:R1:W-:Y:S02]  /*9840*/  @!P0 LDGSTS.E.BYPASS.LTC128B.128 [R136+0x2000], desc[UR10][R92.64] ;  /* 0x020000005c888fae */ /* 0x0003e4000b901d4a */
[----:B------:R-:W-:Y:S01]  /*9850*/  @!P0 LEA.HI.X R99, R90, R145, R2, 0x1, P1 ;  /* 0x000000915a638211 */ /* 0x000fe200008f0c02 */
[----:B------:R-:W-:Y:S01]  /*9860*/  IMAD.MOV.U32 R145, RZ, RZ, R97 ;  /* 0x000000ffff917224 */ /* 0x000fe200078e0061 */
[----:B------:R1:W-:Y:S04]  /*9870*/  @P0 STS.128 [R136+0x2800], RZ ;  /* 0x002800ff88000388 */ /* 0x0003e80000000c00 */
[----:B------:R-:W-:Y:S01]  /*9880*/  @!PT LDS RZ, [RZ] ;  /* 0x00000000fffff984 */ /* 0x000fe20000000800 */
[----:B------:R-:W-:Y:S01]  /*9890*/  @!PT LDS RZ, [RZ] ;  /* 0x00000000fffff984 */ /* 0x000fe20000000800 */
[----:B------:R-:W-:Y:S01]  /*98a0*/  @!PT LDS RZ, [RZ] ;  /* 0x00000000fffff984 */ /* 0x000fe20000000800 */
[----:B------:R1:W-:Y:S04]  /*98b0*/  @!P0 LDGSTS.E.BYPASS.LTC128B.128 [R136+0x2800], desc[UR10][R98.64] ;  /* 0x0280000062888fae */ /* 0x0003e8000b901d4a */
[----:B------:R-:W0:Y:S02]  /*98c0*/  LDGDEPBAR ;  /* 0x00000000000079af */ /* 0x000e240000000000 */
.L_x_3650:
[----:B------:R-:W-:Y:S01]  /*98d0*/  FMNMX.FTZ R0, R4, R85, !PT ;  /* 0x0000005504007209 */ /* 0x000fe20007810000 */
[----:B-1----:R-:W-:Y:S01]  /*98e0*/  LDSM.16.MT88.4 R96, [R124+0x3400] ;  /* 0x003400007c60783b */ /* 0x002fe20000004200 */
        /* <DEDUP_REMOVED lines=72> */
[----:B------:R-:W-:Y:S01]  /*9d70*/  FMUL.FTZ R87, R0, UR4 ;  /* 0x0000000400577c20 */ /* 0x000fe20008410000 */
[C---:B------:R-:W-:Y:S01]  /*9d80*/  FSETP.NEU.FTZ.AND P0, PT, R2.reuse, -INF , PT ;  /* 0xff8000000200780b */ /* 0x040fe20003f1d000 */
[C---:B------:R-:W-:Y:S01]  /*9d90*/  FMUL.FTZ R112, R2.reuse, UR4 ;  /* 0x0000000402707c20 */ /* 0x040fe20008410000 */
[----:B------:R-:W-:Y:S01]  /*9da0*/  FADD.FTZ R84, -R2, R85 ;  /* 0x0000005502547221 */ /* 0x000fe20000010100 */
[----:B------:R-:W-:Y:S03]  /*9db0*/  FMUL.FTZ R86, R3, UR4 ;  /* 0x0000000403567c20 */ /* 0x000fe60008410000 */
[----:B------:R-:W-:Y:S01]  /*9dc0*/  FSEL R112, R112, RZ, P0 ;  /* 0x000000ff70707208 */ /* 0x000fe20000000000 */
[----:B------:R-:W1:Y:S01]  /*9dd0*/  MUFU.EX2 R3, R86 ;  /* 0x0000005600037308 */ /* 0x000e620000000800 */
[----:B------:R-:W-:Y:S01]  /*9de0*/  FMUL.FTZ R85, R84, UR4 ;  /* 0x0000000454557c20 */ /* 0x000fe20008410000 */
[----:B------:R-:W-:Y:S02]  /*9df0*/  FSETP.NEU.FTZ.AND P0, PT, R0, -INF , PT ;  /* 0xff8000000000780b */ /* 0x000fe40003f1d000 */
[--C-:B------:R-:W-:Y:S01]  /*9e00*/  FFMA.FTZ R92, R16, UR4, -R112.reuse ;  /* 0x00000004105c7c23 */ /* 0x100fe20008010870 */
[--C-:B------:R-:W-:Y:S01]  /*9e10*/  FFMA.FTZ R100, R5, UR4, -R112.reuse ;  /* 0x0000000405647c23 */ /* 0x100fe20008010870 */
[--C-:B------:R-:W-:Y:S01]  /*9e20*/  FFMA.FTZ R104, R9, UR4, -R112.reuse ;  /* 0x0000000409687c23 */ /* 0x100fe20008010870 */
        /* <DEDUP_REMOVED lines=15> */
[C---:B-1----:R-:W-:Y:S01]  /*9f20*/  FMUL.FTZ R70, R3.reuse, R70 ;  /* 0x0000004603467220 */ /* 0x042fe20000410000 */
[C---:B------:R-:W-:Y:S03]  /*9f30*/  FMUL.FTZ R71, R3.reuse, R71 ;  /* 0x0000004703477220 */ /* 0x040fe60000410000 */
[----:B------:R1:W-:Y:S01]  /*9f40*/  MUFU.EX2 R14, R92 ;  /* 0x0000005c000e7308 */ /* 0x0003e20000000800 */
[C---:B--2---:R-:W-:Y:S01]  /*9f50*/  FMUL.FTZ R68, R84.reuse, R68 ;  /* 0x0000004454447220 */ /* 0x044fe20000410000 */
[C---:B------:R-:W-:Y:S01]  /*9f60*/  FMUL.FTZ R69, R84.reuse, R69 ;  /* 0x0000004554457220 */ /* 0x040fe20000410000 */
[C---:B------:R-:W-:Y:S01]  /*9f70*/  FMUL.FTZ R72, R84.reuse, R72 ;  /* 0x0000004854487220 */ /* 0x040fe20000410000 */
[C---:B------:R-:W-:Y:S01]  /*9f80*/  FMUL.FTZ R73, R84.reuse, R73 ;  /* 0x0000004954497220 */ /* 0x040fe20000410000 */
[C---:B------:R-:W-:Y:S01]  /*9f90*/  FMUL.FTZ R74, R3.reuse, R74 ;  /* 0x0000004a034a7220 */ /* 0x040fe20000410000 */
[----:B------:R-:W-:Y:S01]  /*9fa0*/  FMUL.FTZ R75, R3, R75 ;  /* 0x0000004b034b7220 */ /* 0x000fe20000410000 */
[C---:B------:R-:W-:Y:S03]  /*9fb0*/  FMUL.FTZ R76, R84.reuse, R76 ;  /* 0x0000004c544c7220 */ /* 0x040fe60000410000 */
[----:B------:R-:W-:Y:S01]  /*9fc0*/  MUFU.EX2 R101, R101 ;  /* 0x0000006500657308 */ /* 0x000fe20000000800 */
[--C-:B---3--:R-:W-:Y:S01]  /*9fd0*/  FFMA.FTZ R88, R19, UR4, -R87.reuse ;  /* 0x0000000413587c23 */ /* 0x108fe20008010857 */
[C---:B------:R-:W-:Y:S01]  /*9fe0*/  FMUL.FTZ R77, R84.reuse, R77 ;  /* 0x0000004d544d7220 */ /* 0x040fe20000410000 */
[C---:B------:R-:W-:Y:S01]  /*9ff0*/  FMUL.FTZ R78, R3.reuse, R78 ;  /* 0x0000004e034e7220 */ /* 0x040fe20000410000 */
[C---:B------:R-:W-:Y:S01]  /*a000*/  FMUL.FTZ R79, R3.reuse, R79 ;  /* 0x0000004f034f7220 */ /* 0x040fe20000410000 */
[C---:B------:R-:W-:Y:S01]  /*a010*/  FMUL.FTZ R80, R84.reuse, R80 ;  /* 0x0000005054507220 */ /* 0x040fe20000410000 */
[----:B------:R-:W-:Y:S01]  /*a020*/  FMUL.FTZ R81, R84, R81 ;  /* 0x0000005154517220 */ /* 0x000fe20000410000 */
[C---:B------:R-:W-:Y:S03]  /*a030*/  FMUL.FTZ R82, R3.reuse, R82 ;  /* 0x0000005203527220 */ /* 0x040fe60000410000 */
[----:B------:R-:W-:Y:S01]  /*a040*/  MUFU.EX2 R100, R100 ;  /* 0x0000006400647308 */ /* 0x000fe20000000800 */
[----:B-1----:R-:W1:Y:S01]  /*a050*/  LDSM.16.MT88.4 R92, [R125+0x3000] ;  /* 0x003000007d5c783b */ /* 0x002e620000004200 */
        /* <DEDUP_REMOVED lines=23> */
[----:B--2---:R-:W-:Y:S01]  /*a1d0*/  FFMA.FTZ R111, R3, R150, R102 ;  /* 0x00000096036f7223 */ /* 0x004fe20000010066 */
[--C-:B------:R-:W-:Y:S01]  /*a1e0*/  FFMA.FTZ R116, R41, UR4, -R112.reuse ;  /* 0x0000000429747c23 */ /* 0x100fe20008010870 */
[--C-:B------:R-:W-:Y:S01]  /*a1f0*/  FFMA.FTZ R162, R42, UR4, -R87.reuse ;  /* 0x000000042aa27c23 */ /* 0x100fe20008010857 */
[--C-:B------:R-:W-:Y:S01]  /*a200*/  FFMA.FTZ R157, R43, UR4, -R87.reuse ;  /* 0x000000042b9d7c23 */ /* 0x100fe20008010857 */
[--C-:B------:R-:W-:Y:S01]  /*a210*/  FFMA.FTZ R161, R44, UR4, -R112.reuse ;  /* 0x000000042ca17c23 */ /* 0x100fe20008010870 */
[--C-:B------:R-:W-:Y:S01]  /*a220*/  FFMA.FTZ R154, R45, UR4, -R112.reuse ;  /* 0x000000042d9a7c23 */ /* 0x100fe20008010870 */
[----:B------:R-:W-:Y:S03]  /*a230*/  FFMA.FTZ R156, R46, UR4, -R87 ;  /* 0x000000042e9c7c23 */ /* 0x000fe60008010857 */
[----:B------:R-:W-:Y:S01]  /*a240*/  MUFU.EX2 R104, R104 ;  /* 0x0000006800687308 */ /* 0x000fe20000000800 */
[----:B---3--:R-:W-:Y:S01]  /*a250*/  FADD.FTZ R111, R105, R111 ;  /* 0x0000006f696f7221 */ /* 0x008fe20000010000 */
[--C-:B------:R-:W-:Y:S01]  /*a260*/  FFMA.FTZ R163, R47, UR4, -R87.reuse ;  /* 0x000000042fa37c23 */ /* 0x100fe20008010857 */
[--C-:B------:R-:W-:Y:S01]  /*a270*/  FFMA.FTZ R150, R50, UR4, -R87.reuse ;  /* 0x0000000432967c23 */ /* 0x100fe20008010857 */
[--C-:B------:R-:W-:Y:S01]  /*a280*/  FFMA.FTZ R165, R51, UR4, -R87.reuse ;  /* 0x0000000433a57c23 */ /* 0x100fe20008010857 */
[--C-:B------:R-:W-:Y:S01]  /*a290*/  FFMA.FTZ R5, R52, UR4, -R112.reuse ;  /* 0x0000000434057c23 */ /* 0x100fe20008010870 */
[----:B------:R-:W-:Y:S01]  /*a2a0*/  ISETP.GT.AND P0, PT, R135, 0x1, PT ;  /* 0x000000018700780c */ /* 0x000fe20003f04270 */
[--C-:B------:R-:W-:Y:S03]  /*a2b0*/  FFMA.FTZ R6, R53, UR4, -R112.reuse ;  /* 0x0000000435067c23 */ /* 0x100fe60008010870 */
[----:B------:R-:W2:Y:S01]  /*a2c0*/  MUFU.EX2 R106, R106 ;  /* 0x0000006a006a7308 */ /* 0x000ea20000000800 */
[--C-:B------:R-:W-:Y:S01]  /*a2d0*/  FFMA.FTZ R13, R55, UR4, -R87.reuse ;  /* 0x00000004370d7c23 */ /* 0x100fe20008010857 */
[----:B------:R-:W-:Y:S01]  /*a2e0*/  FFMA.FTZ R17, R56, UR4, -R112 ;  /* 0x0000000438117c23 */ /* 0x000fe20008010870 */
[--C-:B------:R-:W-:Y:S01]  /*a2f0*/  FFMA.FTZ R54, R54, UR4, -R87.reuse ;  /* 0x0000000436367c23 */ /* 0x100fe20008010857 */
[----:B------:R-:W-:Y:S01]  /*a300*/  FFMA.FTZ R58, R58, UR4, -R87 ;  /* 0x000000043a3a7c23 */ /* 0x000fe20008010857 */
[----:B------:R-:W-:Y:S05]  /*a310*/  MOV R3, R0 ;  /* 0x0000000000037202 */ /* 0x000fea0000000f00 */
[----:B------:R-:W3:Y:S10]  /*a320*/  MUFU.EX2 R109, R109 ;  /* 0x0000006d006d7308 */ /* 0x000ef40000000800 */
[----:B------:R3:W-:Y:S01]  /*a330*/  MUFU.EX2 R9, R91 ;  /* 0x0000005b00097308 */ /* 0x0007e20000000800 */
[----:B--2---:R-:W-:Y:S09]  /*a340*/  FADD.FTZ R26, R106, R111 ;  /* 0x0000006f6a1a7221 */ /* 0x004ff20000010000 */
[----:B------:R2:W-:Y:S10]  /*a350*/  MUFU.EX2 R18, R89 ;  /* 0x0000005900127308 */ /* 0x0005f40000000800 */
[----:B------:R4:W-:Y:S01]  /*a360*/  MUFU.EX2 R11, R88 ;  /* 0x00000058000b7308 */ /* 0x0009e20000000800 */
[C---:B---3--:R-:W-:Y:S01]  /*a370*/  F2FP.F16.F32.PACK_AB R91, R109.reuse, R106 ;  /* 0x0000006a6d5b723e */ /* 0x048fe200000000ff */
[----:B------:R-:W-:Y:S01]  /*a380*/  FADD.FTZ R109, R109, R26 ;  /* 0x0000001a6d6d7221 */ /* 0x000fe20000010000 */
[--C-:B------:R-:W-:Y:S07]  /*a390*/  FFMA.FTZ R26, R57, UR4, -R112.reuse ;  /* 0x00000004391a7c23 */ /* 0x100fee0008010870 */
[----:B------:R3:W-:Y:S01]  /*a3a0*/  MUFU.EX2 R7, R90 ;  /* 0x0000005a00077308 */ /* 0x0007e20000000800 */
[----:B--2---:R-:W-:Y:S09]  /*a3b0*/  F2FP.F16.F32.PACK_AB R89, R105, R102 ;  /* 0x000000666959723e */ /* 0x004ff200000000ff */
[----:B------:R-:W-:Y:S01]  /*a3c0*/  MUFU.EX2 R108, R108 ;  /* 0x0000006c006c7308 */ /* 0x000fe20000000800 */
[----:B----4-:R-:W-:Y:S01]  /*a3d0*/  F2FP.F16.F32.PACK_AB R88, R100, R101 ;  /* 0x000000656458723e */ /* 0x010fe200000000ff */
[----:B------:R-:W-:Y:S01]  /*a3e0*/  FFMA.FTZ R101, R84, R147, R101 ;  /* 0x0000009354657223 */ /* 0x000fe20000010065 */
[--C-:B------:R-:W-:Y:S01]  /*a3f0*/  FFMA.FTZ R147, R48, UR4, -R112.reuse ;  /* 0x0000000430937c23 */ /* 0x100fe20008010870 */
[----:B------:R-:W-:Y:S06]  /*a400*/  FFMA.FTZ R84, R49, UR4, -R112 ;  /* 0x0000000431547c23 */ /* 0x000fec0008010870 */
[----:B------:R-:W2:Y:S01]  /*a410*/  MUFU.EX2 R110, R110 ;  /* 0x0000006e006e7308 */ /* 0x000ea20000000800 */
[----:B---3--:R-:W-:Y:S09]  /*a420*/  F2FP.F16.F32.PACK_AB R90, R104, R107 ;  /* 0x0000006b685a723e */ /* 0x008ff200000000ff */
[----:B------:R3:W4:Y:S01]  /*a430*/  MUFU.EX2 R15, R86 ;  /* 0x00000056000f7308 */ /* 0x0007220000000800 */
[C---:B-1----:R-:W-:Y:S06]  /*a440*/  HMMA.16816.F32 R68, R88.reuse, R92, R68 ;  /* 0x0000005c5844723c */ /* 0x042fec0000001844 */
[C---:B------:R-:W-:Y:S03]  /*a450*/  HMMA.16816.F32 R72, R88.reuse, R94, R72 ;  /* 0x0000005e5848723c */ /* 0x040fe60000001848 */
[----:B------:R-:W1:Y:S01]  /*a460*/  MUFU.EX2 R164, R164 ;  /* 0x000000a400a47308 */ /* 0x000e620000000800 */
[----:B------:R-:W5:Y:S01]  /*a470*/  LDSM.16.MT88.4 R92, [R124+0x3000] ;  /* 0x003000007c5c783b */ /* 0x000f620000004200 */
[----:B--2---:R-:W-:Y:S08]  /*a480*/  FADD.FTZ R30, R110, R109 ;  /* 0x0000006d6e1e7221 */ /* 0x004ff00000010000 */
[----:B------:R-:W-:Y:S01]  /*a490*/  MUFU.EX2 R159, R159 ;  /* 0x0000009f009f7308 */ /* 0x000fe20000000800 */
[----:B---3--:R-:W-:Y:S01]  /*a4a0*/  FFMA.FTZ R86, R22, UR4, -R87 ;  /* 0x0000000416567c23 */ /* 0x008fe20008010857 */
[----:B------:R-:W-:Y:S02]  /*a4b0*/  FADD.FTZ R22, R100, R101 ;  /* 0x0000006564167221 */ /* 0x000fe40000010000 */
[----:B------:R-:W-:Y:S02]  /*a4c0*/  LDSM.16.MT88.4 R100, [R124+0x3800] ;  /* 0x003800007c64783b */ /* 0x000fe40000004200 */
[----:B------:R-:W-:Y:S04]  /*a4d0*/  FADD.FTZ R107, R107, R22 ;  /* 0x000000166b6b7221 */ /* 0x000fe80000010000 */
[----:B------:R2:W3:Y:S01]  /*a4e0*/  MUFU.EX2 R10, R86 ;  /* 0x00000056000a7308 */ /* 0x0004e20000000800 */
[----:B------:R-:W-:Y:S02]  /*a4f0*/  FADD.FTZ R111, R104, R107 ;  /* 0x0000006b686f7221 */ /* 0x000fe40000010000 */
[----:B------:R-:W-:Y:S07]  /*a500*/  LDSM.16.MT88.4 R104, [R124+0x3c00] ;  /* 0x003c00007c68783b */ /* 0x000fee0000004200 */
[----:B------:R-:W-:Y:S10]  /*a510*/  MUFU.EX2 R160, R160 ;  /* 0x000000a000a07308 */ /* 0x000ff40000000800 */
[----:B------:R-:W3:Y:S01]  /*a520*/  MUFU.EX2 R151, R151 ;  /* 0x0000009700977308 */ /* 0x000ee20000000800 */
[----:B--2---:R-:W-:Y:S09]  /*a530*/  FFMA.FTZ R86, R39, UR4, -R87 ;  /* 0x0000000427567c23 */ /* 0x004ff20008010857 */
[----:B------:R-:W-:Y:S01]  /*a540*/  MUFU.EX2 R152, R152 ;  /* 0x0000009800987308 */ /* 0x000fe20000000800 */
[C---:B-----5:R-:W-:Y:S06]  /*a550*/  HMMA.16816.F32 R76, R88.reuse, R92, R76 ;  /* 0x0000005c584c723c */ /* 0x060fec000000184c */
[----:B------:R-:W-:Y:S03]  /*a560*/  HMMA.16816.F32 R80, R88, R94, R80 ;  /* 0x0000005e5850723c */ /* 0x000fe60000001850 */
[----:B------:R-:W2:Y:S01]  /*a570*/  MUFU.EX2 R155, R155 ;  /* 0x0000009b009b7308 */ /* 0x000ea20000000800 */
[----:B------:R-:W5:Y:S03]  /*a580*/  LDSM.16.MT88.4 R92, [R125+0x3400] ;  /* 0x003400007d5c783b */ /* 0x000f660000004200 */
[----:B------:R-:W-:Y:S06]  /*a590*/  F2FP.F16.F32.PACK_AB R88, R85, R108 ;  /* 0x0000006c5558723e */ /* 0x000fec00000000ff */
[----:B------:R-:W-:Y:S01]  /*a5a0*/  MUFU.EX2 R122, R122 ;  /* 0x0000007a007a7308 */ /* 0x000fe20000000800 */
[----:B----4-:R-:W-:Y:S02]  /*a5b0*/  F2FP.F16.F32.PACK_AB R89, R15, R110 ;  /* 0x0000006e0f59723e */ /* 0x010fe400000000ff */
[----:B------:R-:W-:Y:S02]  /*a5c0*/  F2FP.F16.F32.PACK_AB R90, R9, R14 ;  /* 0x0000000e095a723e */ /* 0x000fe400000000ff */
[----:B------:R-:W-:Y:S05]  /*a5d0*/  F2FP.F16.F32.PACK_AB R91, R11, R18 ;  /* 0x000000120b5b723e */ /* 0x000fea00000000ff */
[----:B------:R-:W-:Y:S10]  /*a5e0*/  MUFU.EX2 R119, R119 ;  /* 0x0000007700777308 */ /* 0x000ff40000000800 */
[----:B------:R-:W-:Y:S10]  /*a5f0*/  MUFU.EX2 R120, R120 ;  /* 0x0000007800787308 */ /* 0x000ff40000000800 */
[----:B------:R-:W4:Y:S10]  /*a600*/  MUFU.EX2 R115, R115 ;  /* 0x0000007300737308 */ /* 0x000f340000000800 */
[----:B------:R-:W-:Y:S01]  /*a610*/  MUFU.EX2 R114, R114 ;  /* 0x0000007200727308 */ /* 0x000fe20000000800 */
[C---:B-----5:R-:W-:Y:S06]  /*a620*/  HMMA.16816.F32 R68, R88.reuse, R92, R68 ;  /* 0x0000005c5844723c */ /* 0x060fec0000001844 */
[C---:B------:R-:W-:Y:S03]  /*a630*/  HMMA.16816.F32 R72, R88.reuse, R94, R72 ;  /* 0x0000005e5848723c */ /* 0x040fe60000001848 */
[----:B------:R-:W5:Y:S01]  /*a640*/  MUFU.EX2 R117, R117 ;  /* 0x0000007500757308 */ /* 0x000f620000000800 */
[----:B------:R-:W4:Y:S02]  /*a650*/  LDSM.16.MT88.4 R92, [R125+0x3800] ;  /* 0x003800007d5c783b */ /* 0x000f240000004200 */
[C---:B------:R-:W-:Y:S07]  /*a660*/  HMMA.16816.F32 R76, R88.reuse, R96, R76 ;  /* 0x00000060584c723c */ /* 0x040fee000000184c */
[----:B------:R-:W-:Y:S01]  /*a670*/  MUFU.EX2 R158, R158 ;  /* 0x0000009e009e7308 */ /* 0x000fe20000000800 */
[----:B------:R-:W-:Y:S01]  /*a680*/  HMMA.16816.F32 R80, R88, R98, R80 ;  /* 0x000000625850723c */ /* 0x000fe20000001850 */
[----:B------:R-:W5:Y:S08]  /*a690*/  LDSM.16.MT88.4 R96, [R125+0x3c00] ;  /* 0x003c00007d60783b */ /* 0x000f700000004200 */
[----:B------:R-:W5:Y:S02]  /*a6a0*/  MUFU.EX2 R153, R153 ;  /* 0x0000009900997308 */ /* 0x000f640000000800 */
[----:B-1----:R-:W-:Y:S02]  /*a6b0*/  F2FP.F16.F32.PACK_AB R88, R164, R7 ;  /* 0x00000007a458723e */ /* 0x002fe400000000ff */
[----:B---3--:R-:W-:Y:S06]  /*a6c0*/  F2FP.F16.F32.PACK_AB R89, R159, R10 ;  /* 0x0000000a9f59723e */ /* 0x008fec00000000ff */
[----:B------:R-:W-:Y:S01]  /*a6d0*/  MUFU.EX2 R123, R123 ;  /* 0x0000007b007b7308 */ /* 0x000fe20000000800 */
[----:B------:R-:W-:Y:S02]  /*a6e0*/  F2FP.F16.F32.PACK_AB R90, R151, R160 ;  /* 0x000000a0975a723e */ /* 0x000fe400000000ff */
[----:B--2---:R-:W-:Y:S07]  /*a6f0*/  F2FP.F16.F32.PACK_AB R91, R155, R152 ;  /* 0x000000989b5b723e */ /* 0x004fee00000000ff */
[----:B------:R-:W-:Y:S10]  /*a700*/  MUFU.EX2 R118, R118 ;  /* 0x0000007600767308 */ /* 0x000ff40000000800 */
[----:B------:R-:W-:Y:S01]  /*a710*/  MUFU.EX2 R121, R121 ;  /* 0x0000007900797308 */ /* 0x000fe20000000800 */
[C---:B----4-:R-:W-:Y:S06]  /*a720*/  HMMA.16816.F32 R68, R88.reuse, R92, R68 ;  /* 0x0000005c5844723c */ /* 0x050fec0000001844 */
[C---:B------:R-:W-:Y:S03]  /*a730*/  HMMA.16816.F32 R72, R88.reuse, R94, R72 ;  /* 0x0000005e5848723c */ /* 0x040fe60000001848 */
[----:B------:R-:W-:Y:S02]  /*a740*/  MUFU.EX2 R86, R86 ;  /* 0x0000005600567308 */ /* 0x000fe40000000800 */
[----:B------:R-:W-:Y:S01]  /*a750*/  FADD.FTZ R92, R108, R111 ;  /* 0x0000006f6c5c7221 */ /* 0x000fe20000010000 */
[C---:B------:R-:W-:Y:S01]  /*a760*/  HMMA.16816.F32 R76, R88.reuse, R100, R76 ;  /* 0x00000064584c723c */ /* 0x040fe2000000184c */
[----:B------:R-:W1:Y:S06]  /*a770*/  LDSM.16.MT88.4 R108, [R125+0x4000] ;  /* 0x004000007d6c783b */ /* 0x000e6c0000004200 */
[----:B------:R-:W-:Y:S01]  /*a780*/  MUFU.EX2 R113, R113 ;  /* 0x0000007100717308 */ /* 0x000fe20000000800 */
[----:B------:R-:W-:Y:S01]  /*a790*/  F2FP.F16.F32.PACK_AB R93, R115, R120 ;  /* 0x00000078735d723e */ /* 0x000fe200000000ff */
[----:B------:R-:W-:Y:S01]  /*a7a0*/  HMMA.16816.F32 R80, R88, R102, R80 ;  /* 0x000000665850723c */ /* 0x000fe20000001850 */
[----:B------:R-:W2:Y:S07]  /*a7b0*/  LDSM.16.MT88.4 R100, [R124+0x4000] ;  /* 0x004000007c64783b */ /* 0x000eae0000004200 */
[----:B------:R-:W3:Y:S03]  /*a7c0*/  MUFU.EX2 R116, R116 ;  /* 0x0000007400747308 */ /* 0x000ee60000000800 */
[----:B-----5:R-:W-:Y:S01]  /*a7d0*/  F2FP.F16.F32.PACK_AB R94, R117, R114 ;  /* 0x00000072755e723e */ /* 0x020fe200000000ff */
[----:B------:R-:W-:Y:S01]  /*a7e0*/  FADD.FTZ R19, R85, R92 ;  /* 0x0000005c55137221 */ /* 0x000fe20000010000 */
[----:B------:R-:W-:Y:S02]  /*a7f0*/  F2FP.F16.F32.PACK_AB R92, R119, R122 ;  /* 0x0000007a775c723e */ /* 0x000fe400000000ff */
[----:B------:R-:W-:Y:S01]  /*a800*/  F2FP.F16.F32.PACK_AB R95, R153, R158 ;  /* 0x0000009e995f723e */ /* 0x000fe200000000ff */
[----:B------:R-:W-:Y:S02]  /*a810*/  FFMA.FTZ R91, R59, UR4, -R87 ;  /* 0x000000043b5b7c23 */ /* 0x000fe40008010857 */
[----:B------:R-:W-:Y:S01]  /*a820*/  MUFU.EX2 R162, R162 ;  /* 0x000000a200a27308 */ /* 0x000fe20000000800 */
[----:B------:R-:W-:Y:S01]  /*a830*/  FADD.FTZ R88, R14, R19 ;  /* 0x000000130e587221 */ /* 0x000fe20000010000 */
[----:B------:R-:W-:Y:S01]  /*a840*/  FADD.FTZ R89, R15, R30 ;  /* 0x0000001e0f597221 */ /* 0x000fe20000010000 */
[----:B------:R-:W-:Y:S01]  /*a850*/  MOV R85, R2 ;  /* 0x0000000200557202 */ /* 0x000fe20000000f00 */
[C---:B------:R-:W-:Y:S06]  /*a860*/  HMMA.16816.F32 R68, R92.reuse, R96, R68 ;  /* 0x000000605c44723c */ /* 0x040fec0000001844 */
[----:B------:R-:W4:Y:S01]  /*a870*/  MUFU.EX2 R157, R157 ;  /* 0x0000009d009d7308 */ /* 0x000f220000000800 */
[----:B------:R-:W-:Y:S01]  /*a880*/  FADD.FTZ R90, R18, R89 ;  /* 0x00000059125a7221 */ /* 0x000fe20000010000 */
[C---:B------:R-:W-:Y:S01]  /*a890*/  HMMA.16816.F32 R72, R92.reuse, R98, R72 ;  /* 0x000000625c48723c */ /* 0x040fe20000001848 */
[----:B------:R-:W5:Y:S07]  /*a8a0*/  LDSM.16.MT88.4 R96, [R125+0x4400] ;  /* 0x004400007d60783b */ /* 0x000f6e0000004200 */
[----:B------:R4:W-:Y:S01]  /*a8b0*/  MUFU.EX2 R14, R91 ;  /* 0x0000005b000e7308 */ /* 0x0009e20000000800 */
[C---:B------:R-:W-:Y:S03]  /*a8c0*/  HMMA.16816.F32 R76, R92.reuse, R104, R76 ;  /* 0x000000685c4c723c */ /* 0x040fe6000000184c */
[----:B------:R-:W-:Y:S03]  /*a8d0*/  FADD.FTZ R89, R11, R90 ;  /* 0x0000005a0b597221 */ /* 0x000fe60000010000 */
[----:B------:R-:W-:Y:S03]  /*a8e0*/  HMMA.16816.F32 R80, R92, R106, R80 ;  /* 0x0000006a5c50723c */ /* 0x000fe60000001850 */
[----:B------:R-:W-:Y:S01]  /*a8f0*/  MUFU.EX2 R161, R161 ;  /* 0x000000a100a17308 */ /* 0x000fe20000000800 */
[----:B------:R-:W5:Y:S01]  /*a900*/  LDSM.16.MT88.4 R104, [R124+0x4400] ;  /* 0x004400007c68783b */ /* 0x000f620000004200 */
[----:B---3--:R-:W-:Y:S01]  /*a910*/  F2FP.F16.F32.PACK_AB R90, R116, R113 ;  /* 0x00000071745a723e */ /* 0x008fe200000000ff */
[----:B------:R-:W-:Y:S01]  /*a920*/  FADD.FTZ R10, R10, R89 ;  /* 0x000000590a0a7221 */ /* 0x000fe20000010000 */
[----:B------:R-:W-:Y:S01]  /*a930*/  F2FP.F16.F32.PACK_AB R89, R86, R121 ;  /* 0x000000795659723e */ /* 0x000fe200000000ff */
[----:B------:R-:W-:Y:S05]  /*a940*/  FFMA.FTZ R92, R61, UR4, -R112 ;  /* 0x000000043d5c7c23 */ /* 0x000fea0008010870 */
[----:B------:R-:W-:Y:S01]  /*a950*/  MUFU.EX2 R154, R154 ;  /* 0x0000009a009a7308 */ /* 0x000fe20000000800 */
[----:B----4-:R-:W-:Y:S01]  /*a960*/  F2FP.F16.F32.PACK_AB R91, R157, R162 ;  /* 0x000000a29d5b723e */ /* 0x010fe200000000ff */
[----:B------:R-:W-:Y:S01]  /*a970*/  FFMA.FTZ R94, R62, UR4, -R87 ;  /* 0x000000043e5e7c23 */ /* 0x000fe20008010857 */
[----:B------:R-:W-:Y:S01]  /*a980*/  FADD.FTZ R88, R9, R88 ;  /* 0x0000005809587221 */ /* 0x000fe20000010000 */
[----:B------:R-:W-:Y:S01]  /*a990*/  FADD.FTZ R93, R159, R10 ;  /* 0x0000000a9f5d7221 */ /* 0x000fe20000010000 */
[----:B------:R-:W-:Y:S05]  /*a9a0*/  FFMA.FTZ R9, R60, UR4, -R112 ;  /* 0x000000043c097c23 */ /* 0x000fea0008010870 */
[----:B------:R-:W-:Y:S01]  /*a9b0*/  MUFU.EX2 R156, R156 ;  /* 0x0000009c009c7308 */ /* 0x000fe20000000800 */
[----:B------:R-:W-:Y:S01]  /*a9c0*/  FADD.FTZ R88, R7, R88 ;  /* 0x0000005807587221 */ /* 0x000fe20000010000 */
[----:B------:R-:W-:Y:S03]  /*a9d0*/  FADD.FTZ R152, R152, R93 ;  /* 0x0000005d98987221 */ /* 0x000fe60000010000 */
[----:B------:R-:W-:Y:S01]  /*a9e0*/  FADD.FTZ R7, R164, R88 ;  /* 0x00000058a4077221 */ /* 0x000fe20000010000 */
[----:B------:R-:W-:Y:S01]  /*a9f0*/  F2FP.F16.F32.PACK_AB R88, R118, R123 ;  /* 0x0000007b7658723e */ /* 0x000fe200000000ff */
[----:B------:R-:W-:Y:S03]  /*aa00*/  FADD.FTZ R155, R155, R152 ;  /* 0x000000989b9b7221 */ /* 0x000fe60000010000 */
[----:B------:R-:W3:Y:S01]  /*aa10*/  MUFU.EX2 R163, R163 ;  /* 0x000000a300a37308 */ /* 0x000ee20000000800 */
[----:B------:R-:W-:Y:S01]  /*aa20*/  FADD.FTZ R160, R160, R7 ;  /* 0x00000007a0a07221 */ /* 0x000fe20000010000 */
[----:B------:R-:W-:Y:S01]  /*aa30*/  FFMA.FTZ R152, R63, UR4, -R87 ;  /* 0x000000043f987c23 */ /* 0x000fe20008010857 */
[--C-:B------:R-:W-:Y:S01]  /*aa40*/  FFMA.FTZ R63, R64, UR4, -R112.reuse ;  /* 0x00000004403f7c23 */ /* 0x100fe20008010870 */
[----:B------:R-:W-:Y:S01]  /*aa50*/  FFMA.FTZ R112, R65, UR4, -R112 ;  /* 0x0000000441707c23 */ /* 0x000fe20008010870 */
[C---:B-1----:R-:W-:Y:S05]  /*aa60*/  HMMA.16816.F32 R68, R88.reuse, R108, R68 ;  /* 0x0000006c5844723c */ /* 0x042fea0000001844 */
[----:B------:R-:W-:Y:S01]  /*aa70*/  MUFU.EX2 R147, R147 ;  /* 0x0000009300937308 */ /* 0x000fe20000000800 */
[----:B------:R-:W-:Y:S01]  /*aa80*/  FADD.FTZ R93, R151, R160 ;  /* 0x000000a0975d7221 */ /* 0x000fe20000010000 */
[C---:B------:R-:W-:Y:S01]  /*aa90*/  HMMA.16816.F32 R72, R88.reuse, R110, R72 ;  /* 0x0000006e5848723c */ /* 0x040fe20000001848 */
[----:B------:R-:W1:Y:S07]  /*aaa0*/  LDSM.16.MT88.4 R108, [R125+0x4800] ;  /* 0x004800007d6c783b */ /* 0x000e6e0000004200 */
[----:B------:R-:W-:Y:S01]  /*aab0*/  MUFU.EX2 R84, R84 ;  /* 0x0000005400547308 */ /* 0x000fe20000000800 */
[C---:B--2---:R-:W-:Y:S03]  /*aac0*/  HMMA.16816.F32 R76, R88.reuse, R100, R76 ;  /* 0x00000064584c723c */ /* 0x044fe6000000184c */
[----:B------:R-:W-:Y:S03]  /*aad0*/  FADD.FTZ R160, R122, R93 ;  /* 0x0000005d7aa07221 */ /* 0x000fe60000010000 */
[----:B------:R-:W-:Y:S03]  /*aae0*/  HMMA.16816.F32 R80, R88, R102, R80 ;  /* 0x000000665850723c */ /* 0x000fe60000001850 */
[----:B------:R-:W-:Y:S01]  /*aaf0*/  MUFU.EX2 R150, R150 ;  /* 0x0000009600967308 */ /* 0x000fe20000000800 */
[----:B------:R-:W2:Y:S01]  /*ab00*/  LDSM.16.MT88.4 R100, [R124+0x4800] ;  /* 0x004800007c64783b */ /* 0x000ea20000004200 */
[----:B---3--:R-:W-:Y:S01]  /*ab10*/  F2FP.F16.F32.PACK_AB R93, R163, R156 ;  /* 0x0000009ca35d723e */ /* 0x008fe200000000ff */
[----:B------:R-:W-:Y:S01]  /*ab20*/  FADD.FTZ R122, R120, R155 ;  /* 0x0000009b787a7221 */ /* 0x000fe20000010000 */
[----:B------:R-:W-:Y:S01]  /*ab30*/  FADD.FTZ R119, R119, R160 ;  /* 0x000000a077777221 */ /* 0x000fe20000010000 */
[----:B------:R-:W-:Y:S05]  /*ab40*/  FFMA.FTZ R65, R66, UR4, -R87 ;  /* 0x0000000442417c23 */ /* 0x000fea0008010857 */
[----:B------:R-:W3:Y:S01]  /*ab50*/  MUFU.EX2 R165, R165 ;  /* 0x000000a500a57308 */ /* 0x000ee20000000800 */
[----:B------:R-:W-:Y:S01]  /*ab60*/  FADD.FTZ R115, R115, R122 ;  /* 0x0000007a73737221 */ /* 0x000fe20000010000 */
[----:B------:R-:W-:Y:S01]  /*ab70*/  FADD.FTZ R114, R114, R119 ;  /* 0x0000007772727221 */ /* 0x000fe20000010000 */
[----:B------:R-:W-:Y:S02]  /*ab80*/  FFMA.FTZ R87, R67, UR4, -R87 ;  /* 0x0000000443577c23 */ /* 0x000fe40008010857 */
[----:B------:R-:W-:Y:S01]  /*ab90*/  FADD.FTZ R158, R158, R115 ;  /* 0x000000739e9e7221 */ /* 0x000fe20000010000 */
[----:B------:R-:W-:Y:S04]  /*aba0*/  FADD.FTZ R114, R117, R114 ;  /* 0x0000007275727221 */ /* 0x000fe80000010000 */
[----:B------:R4:W-:Y:S01]  /*abb0*/  MUFU.EX2 R159, R92 ;  /* 0x0000005c009f7308 */ /* 0x0009e20000000800 */
[----:B------:R-:W-:Y:S01]  /*abc0*/  FADD.FTZ R158, R153, R158 ;  /* 0x0000009e999e7221 */ /* 0x000fe20000010000 */
[----:B------:R-:W-:Y:S03]  /*abd0*/  FADD.FTZ R123, R123, R114 ;  /* 0x000000727b7b7221 */ /* 0x000fe60000010000 */
[----:B------:R-:W-:Y:S01]  /*abe0*/  FADD.FTZ R121, R121, R158 ;  /* 0x0000009e79797221 */ /* 0x000fe20000010000 */
[----:B------:R-:W-:Y:S04]  /*abf0*/  FADD.FTZ R118, R118, R123 ;  /* 0x0000007b76767221 */ /* 0x000fe80000010000 */
[----:B------:R5:W-:Y:S01]  /*ac00*/  MUFU.EX2 R151, R94 ;  /* 0x0000005e00977308 */ /* 0x000be20000000800 */
[----:B---3--:R-:W-:Y:S01]  /*ac10*/  F2FP.F16.F32.PACK_AB R95, R165, R150 ;  /* 0x00000096a55f723e */ /* 0x008fe200000000ff */
[----:B------:R-:W-:Y:S01]  /*ac20*/  FADD.FTZ R121, R86, R121 ;  /* 0x0000007956797221 */ /* 0x000fe20000010000 */
[----:B------:R-:W-:Y:S03]  /*ac30*/  FADD.FTZ R113, R113, R118 ;  /* 0x0000007671717221 */ /* 0x000fe60000010000 */
[----:B------:R-:W-:Y:S01]  /*ac40*/  FADD.FTZ R162, R162, R121 ;  /* 0x00000079a2a27221 */ /* 0x000fe20000010000 */
[----:B------:R-:W-:Y:S03]  /*ac50*/  FADD.FTZ R116, R116, R113 ;  /* 0x0000007174747221 */ /* 0x000fe60000010000 */
[----:B------:R-:W-:Y:S01]  /*ac60*/  MUFU.EX2 R5, R5 ;  /* 0x0000000500057308 */ /* 0x000fe20000000800 */
[----:B----4-:R-:W-:Y:S01]  /*ac70*/  F2FP.F16.F32.PACK_AB R92, R154, R161 ;  /* 0x000000a19a5c723e */ /* 0x010fe200000000ff */
[----:B------:R-:W-:Y:S01]  /*ac80*/  FADD.FTZ R157, R157, R162 ;  /* 0x000000a29d9d7221 */ /* 0x000fe20000010000 */
[----:B------:R-:W-:Y:S03]  /*ac90*/  FADD.FTZ R161, R161, R116 ;  /* 0x00000074a1a17221 */ /* 0x000fe60000010000 */
[----:B------:R-:W-:Y:S01]  /*aca0*/  FADD.FTZ R156, R156, R157 ;  /* 0x0000009d9c9c7221 */ /* 0x000fe20000010000 */
[----:B------:R-:W-:Y:S03]  /*acb0*/  FADD.FTZ R154, R154, R161 ;  /* 0x000000a19a9a7221 */ /* 0x000fe60000010000 */
[----:B------:R-:W3:Y:S01]  /*acc0*/  MUFU.EX2 R6, R6 ;  /* 0x0000000600067308 */ /* 0x000ee20000000800 */
[----:B-----5:R-:W-:Y:S01]  /*acd0*/  F2FP.F16.F32.PACK_AB R94, R84, R147 ;  /* 0x00000093545e723e */ /* 0x020fe200000000ff */
        /* <DEDUP_REMOVED lines=10> */
[----:B---3--:R-:W-:Y:S01]  /*ad80*/  F2FP.F16.F32.PACK_AB R88, R6, R5 ;  /* 0x000000050658723e */ /* 0x008fe200000000ff */
[C---:B------:R-:W-:Y:S07]  /*ad90*/  HMMA.16816.F32 R76, R92.reuse, R104, R76 ;  /* 0x000000685c4c723c */ /* 0x040fee000000184c */
[----:B------:R-:W3:Y:S01]  /*ada0*/  MUFU.EX2 R17, R17 ;  /* 0x0000001100117308 */ /* 0x000ee20000000800 */
[----:B------:R-:W-:Y:S01]  /*adb0*/  FADD.FTZ R67, R5, R84 ;  /* 0x0000005405437221 */ /* 0x000fe20000010000 */
[----:B------:R-:W-:Y:S01]  /*adc0*/  HMMA.16816.F32 R80, R92, R106, R80 ;  /* 0x0000006a5c50723c */ /* 0x000fe20000001850 */
[----:B------:R-:W5:Y:S07]  /*add0*/  LDSM.16.MT88.4 R104, [R124+0x4c00] ;  /* 0x004c00007c68783b */ /* 0x000f6e0000004200 */
[----:B------:R-:W1:Y:S03]  /*ade0*/  MUFU.EX2 R26, R26 ;  /* 0x0000001a001a7308 */ /* 0x000e660000000800 */
[C---:B----4-:R-:W-:Y:S01]  /*adf0*/  F2FP.F16.F32.PACK_AB R89, R13.reuse, R22 ;  /* 0x000000160d59723e */ /* 0x050fe200000000ff */
[----:B------:R-:W-:Y:S01]  /*ae00*/  FADD.FTZ R84, R22, R165 ;  /* 0x000000a516547221 */ /* 0x000fe20000010000 */
[----:B------:R-:W-:Y:S03]  /*ae10*/  FADD.FTZ R86, R6, R67 ;  /* 0x0000004306567221 */ /* 0x000fe60000010000 */
[----:B------:R-:W-:Y:S02]  /*ae20*/  FADD.FTZ R84, R13, R84 ;  /* 0x000000540d547221 */ /* 0x000fe40000010000 */
[----:B------:R-:W4:Y:S01]  /*ae30*/  MUFU.EX2 R15, R58 ;  /* 0x0000003a000f7308 */ /* 0x000f220000000800 */
[----:B---3--:R-:W-:Y:S09]  /*ae40*/  FADD.FTZ R67, R17, R86 ;  /* 0x0000005611437221 */ /* 0x008ff20000010000 */
[----:B------:R-:W3:Y:S01]  /*ae50*/  MUFU.EX2 R164, R9 ;  /* 0x0000000900a47308 */ /* 0x000ee20000000800 */
[C---:B-1----:R-:W-:Y:S01]  /*ae60*/  F2FP.F16.F32.PACK_AB R90, R26.reuse, R17 ;  /* 0x000000111a5a723e */ /* 0x042fe200000000ff */
[----:B------:R-:W-:Y:S08]  /*ae70*/  FADD.FTZ R67, R26, R67 ;  /* 0x000000431a437221 */ /* 0x000ff00000010000 */
[----:B------:R-:W1:Y:S01]  /*ae80*/  MUFU.EX2 R120, R152 ;  /* 0x0000009800787308 */ /* 0x000e620000000800 */
[----:B----4-:R-:W-:Y:S07]  /*ae90*/  F2FP.F16.F32.PACK_AB R91, R14, R15 ;  /* 0x0000000f0e5b723e */ /* 0x010fee00000000ff */
[C---:B------:R-:W-:Y:S02]  /*aea0*/  HMMA.16816.F32 R68, R88.reuse, R108, R68 ;  /* 0x0000006c5844723c */ /* 0x040fe40000001844 */
[----:B------:R-:W-:Y:S03]  /*aeb0*/  MUFU.EX2 R63, R63 ;  /* 0x0000003f003f7308 */ /* 0x000fe60000000800 */
[C---:B---3--:R-:W-:Y:S01]  /*aec0*/  F2FP.F16.F32.PACK_AB R92, R159.reuse, R164 ;  /* 0x000000a49f5c723e */ /* 0x048fe200000000ff */
[C---:B------:R-:W-:Y:S06]  /*aed0*/  HMMA.16816.F32 R72, R88.reuse, R110, R72 ;  /* 0x0000006e5848723c */ /* 0x040fec0000001848 */
[----:B------:R-:W3:Y:S01]  /*aee0*/  MUFU.EX2 R112, R112 ;  /* 0x0000007000707308 */ /* 0x000ee20000000800 */
[----:B-1----:R-:W-:Y:S01]  /*aef0*/  F2FP.F16.F32.PACK_AB R93, R120, R151 ;  /* 0x00000097785d723e */ /* 0x002fe200000000ff */
[C---:B--2---:R-:W-:Y:S08]  /*af00*/  HMMA.16816.F32 R76, R88.reuse, R100, R76 ;  /* 0x00000064584c723c */ /* 0x044ff0000000184c */
[----:B------:R-:W-:Y:S01]  /*af10*/  MUFU.EX2 R65, R65 ;  /* 0x0000004100417308 */ /* 0x000fe20000000800 */
[----:B------:R-:W-:Y:S03]  /*af20*/  HMMA.16816.F32 R80, R88, R102, R80 ;  /* 0x000000665850723c */ /* 0x000fe60000001850 */
[----:B------:R-:W-:Y:S06]  /*af30*/  FADD.FTZ R164, R164, R67 ;  /* 0x00000043a4a47221 */ /* 0x000fec0000010000 */
[----:B------:R-:W1:Y:S02]  /*af40*/  MUFU.EX2 R66, R87 ;  /* 0x0000005700427308 */ /* 0x000e640000000800 */
[C---:B---3--:R-:W-:Y:S01]  /*af50*/  F2FP.F16.F32.PACK_AB R94, R112.reuse, R63 ;  /* 0x0000003f705e723e */ /* 0x048fe200000000ff */
[----:B------:R-:W-:Y:S04]  /*af60*/  FADD.FTZ R164, R159, R164 ;  /* 0x000000a49fa47221 */ /* 0x000fe80000010000 */
[----:B------:R-:W-:Y:S01]  /*af70*/  FADD.FTZ R147, R63, R164 ;  /* 0x000000a43f937221 */ /* 0x000fe20000010000 */
[----:B------:R-:W-:Y:S03]  /*af80*/  IADD3 R63, R135, -0x1, RZ ;  /* 0xffffffff873f7810 */ /* 0x000fe60007ffe0ff */
[----:B------:R-:W-:Y:S01]  /*af90*/  FADD.FTZ R147, R112, R147 ;  /* 0x0000009370937221 */ /* 0x000fe20000010000 */
[----:B------:R-:W-:Y:S02]  /*afa0*/  MOV R135, R63 ;  /* 0x0000003f00877202 */ /* 0x000fe40000000f00 */
[----:B-1----:R-:W-:Y:S01]  /*afb0*/  F2FP.F16.F32.PACK_AB R95, R66, R65 ;  /* 0x00000041425f723e */ /* 0x002fe200000000ff */
[----:B------:R-:W-:Y:S04]  /*afc0*/  FADD.FTZ R87, R15, R84 ;  /* 0x000000540f577221 */ /* 0x000fe80000010000 */
[----:B------:R-:W-:Y:S02]  /*afd0*/  FADD.FTZ R84, R14, R87 ;  /* 0x000000570e547221 */ /* 0x000fe40000010000 */
[C---:B-----5:R-:W-:Y:S05]  /*afe0*/  HMMA.16816.F32 R68, R92.reuse, R96, R68 ;  /* 0x000000605c44723c */ /* 0x060fea0000001844 */
[----:B------:R-:W-:Y:S01]  /*aff0*/  FADD.FTZ R151, R151, R84 ;  /* 0x0000005497977221 */ /* 0x000fe20000010000 */
[C---:B------:R-:W-:Y:S05]  /*b000*/  HMMA.16816.F32 R72, R92.reuse, R98, R72 ;  /* 0x000000625c48723c */ /* 0x040fea0000001848 */
[----:B------:R-:W-:Y:S01]  /*b010*/  FADD.FTZ R120, R120, R151 ;  /* 0x0000009778787221 */ /* 0x000fe20000010000 */
[C---:B------:R-:W-:Y:S05]  /*b020*/  HMMA.16816.F32 R76, R92.reuse, R104, R76 ;  /* 0x000000685c4c723c */ /* 0x040fea000000184c */
[----:B------:R-:W-:Y:S01]  /*b030*/  FADD.FTZ R65, R65, R120 ;  /* 0x0000007841417221 */ /* 0x000fe20000010000 */
[----:B------:R-:W-:Y:S05]  /*b040*/  HMMA.16816.F32 R80, R92, R106, R80 ;  /* 0x0000006a5c50723c */ /* 0x000fea0000001850 */
[----:B------:R-:W-:Y:S01]  /*b050*/  FADD.FTZ R150, R66, R65 ;  /* 0x0000004142967221 */ /* 0x000fe20000010000 */
[----:B------:R-:W-:Y:S07]  /*b060*/  @!UPT UIADD3 URZ, URZ, URZ, URZ ;  /* 0x0000003f3f3ff290 */ /* 0x000fee000fffe03f */
[----:B------:R-:W-:Y:S11]  /*b070*/  @P0 BRA `(.L_x_3652) ;  /* 0xffffffd400cc0947 */ /* 0x000ff6000383ffff */
.L_x_3648:
[----:B------:R-:W1:Y:S01]  /*b080*/  SHFL.BFLY PT, R5, R150, 0x2, 0x1f ;  /* 0x0c401f0096057f89 */ /* 0x000e6200000e0000 */
[----:B------:R-:W-:Y:S01]  /*b090*/  IMAD.MOV.U32 R11, RZ, RZ, 0x3f800000 ;  /* 0x3f800000ff0b7424 */ /* 0x000fe200078e00ff */
[----:B------:R-:W2:Y:S01]  /*b0a0*/  S2UR UR4, SR_CgaCtaId ;  /* 0x00000000000479c3 */ /* 0x000ea20000008800 */
[----:B------:R-:W-:Y:S01]  /*b0b0*/  IMAD.MOV.U32 R9, RZ, RZ, 0x3f800000 ;  /* 0x3f800000ff097424 */ /* 0x000fe200078e00ff */
[----:B------:R-:W3:Y:S01]  /*b0c0*/  SHFL.BFLY PT, R4, R147, 0x2, 0x1f ;  /* 0x0c401f0093047f89 */ /* 0x000ee200000e0000 */
[----:B------:R-:W-:Y:S01]  /*b0d0*/  ISETP.NE.AND P0, PT, R134, -0x1, PT ;  /* 0xffffffff8600780c */ /* 0x000fe20003f05270 */
[----:B------:R-:W-:Y:S01]  /*b0e0*/  UMOV UR5, 0x400 ;  /* 0x0000040000057882 */ /* 0x000fe20000000000 */
        /* <DEDUP_REMOVED lines=8> */
[-C--:B------:R-:W-:Y:S02]  /*b170*/  LEA.HI R5, R5, R6.reuse, RZ, 0x5 ;  /* 0x0000000605057211 */ /* 0x080fe400078f28ff */
[----:B------:R-:W-:Y:S02]  /*b180*/  LOP3.LUT R13, R4, 0xfffffffc, RZ, 0xc0, !PT ;  /* 0xfffffffc040d7812 */ /* 0x000fe400078ec0ff */
[----:B------:R-:W-:Y:S02]  /*b190*/  SHF.R.S32.HI R12, RZ, 0x5, R5 ;  /* 0x00000005ff0c7819 */ /* 0x000fe40000011405 */
[----:B------:R-:W-:Y:S01]  /*b1a0*/  IADD3 R13, -R13, R6, RZ ;  /* 0x000000060d0d7210 */ /* 0x000fe20007ffe1ff */
[----:B-1----:R-:W-:Y:S01]  /*b1b0*/  FADD.FTZ R7, R10, R7 ;  /* 0x000000070a077221 */ /* 0x002fe20000010000 */
[----:B------:R-:W-:Y:S01]  /*b1c0*/  SHF.R.S32.HI R23, RZ, 0x1f, R12 ;  /* 0x0000001fff177819 */ /* 0x000fe2000001140c */
[----:B--2---:R-:W-:-:S03]  /*b1d0*/  FADD.FTZ R8, R3, R8 ;  /* 0x0000000803087221 */ /* 0x004fc60000010000 */
[----:B------:R-:W-:Y:S01]  /*b1e0*/  FSETP.NE.FTZ.AND P3, PT, R7, RZ, PT ;  /* 0x000000ff0700720b */ /* 0x000fe20003f75000 */
[----:B------:R-:W-:Y:S01]  /*b1f0*/  IMAD R14, R12, 0x100, R13 ;  /* 0x000001000c0e7824 */ /* 0x000fe200078e020d */
[----:B------:R-:W-:Y:S02]  /*b200*/  SHF.R.S32.HI R3, RZ, 0x2, R4 ;  /* 0x00000002ff037819 */ /* 0x000fe40000011404 */
[----:B------:R-:W-:Y:S02]  /*b210*/  FSETP.NE.FTZ.AND P4, PT, R8, RZ, PT ;  /* 0x000000ff0800720b */ /* 0x000fe40003f95000 */
[----:B------:R-:W-:-:S04]  /*b220*/  SHF.R.S32.HI R10, RZ, 0x1f, R3 ;  /* 0x0000001fff0a7819 */ /* 0x000fc80000011403 */
[----:B------:R-:W-:-:S03]  /*b230*/  LEA.HI R10, R10, R3, RZ, 0x3 ;  /* 0x000000030a0a7211 */ /* 0x000fc600078f18ff */
[----:B------:R-:W1:Y:S01]  /*b240*/  @P3 MUFU.RCP R11, R7 ;  /* 0x00000007000b3308 */ /* 0x000e620000001000 */
[----:B------:R-:W-:Y:S01]  /*b250*/  LOP3.LUT R10, R10, 0xfffffff8, RZ, 0xc0, !PT ;  /* 0xfffffff80a0a7812 */ /* 0x000fe200078ec0ff */
[----:B------:R-:W2:Y:S04]  /*b260*/  @P3 LDC R19, c[0x0][0x2e8] ;  /* 0x0000ba00ff133b82 */ /* 0x000ea80000000800 */
[----:B------:R-:W-:Y:S02]  /*b270*/  IMAD.IADD R10, R3, 0x1, -R10 ;  /* 0x00000001030a7824 */ /* 0x000fe400078e0a0a */
[----:B------:R-:W3:Y:S02]  /*b280*/  @P4 MUFU.RCP R9, R8 ;  /* 0x0000000800094308 */ /* 0x000ee40000001000 */
[----:B------:R-:W4:Y:S06]  /*b290*/  @P4 LDC R21, c[0x0][0x2e8] ;  /* 0x0000ba00ff154b82 */ /* 0x000f2c0000000800 */
[----:B------:R5:W2:Y:S01]  /*b2a0*/  @P3 MUFU.LG2 R16, R7 ;  /* 0x0000000700103308 */ /* 0x000aa20000000c00 */
        /* <DEDUP_REMOVED lines=8> */
[C---:B------:R-:W-:Y:S01]  /*b330*/  LEA.HI R11, R10.reuse, R10, RZ, 0x1 ;  /* 0x0000000a0a0b7211 */ /* 0x040fe200078f08ff */
[C---:B---3--:R-:W-:Y:S01]  /*b340*/  FMUL.FTZ R68, R9.reuse, R68 ;  /* 0x0000004409447220 */ /* 0x048fe20000410000 */
[----:B------:R-:W-:Y:S01]  /*b350*/  FMUL.FTZ R69, R9, R69 ;  /* 0x0000004509457220 */ /* 0x000fe20000410000 */
[----:B------:R-:W1:Y:S01]  /*b360*/  @P4 MUFU.LG2 R8, R8 ;  /* 0x0000000800084308 */ /* 0x000e620000000c00 */
[----:B------:R-:W-:Y:S01]  /*b370*/  LOP3.LUT R15, R11, 0x3fffffe, RZ, 0xc0, !PT ;  /* 0x03fffffe0b0f7812 */ /* 0x000fe200078ec0ff */
[C---:B------:R-:W-:Y:S01]  /*b380*/  FMUL.FTZ R72, R9.reuse, R72 ;  /* 0x0000004809487220 */ /* 0x040fe20000410000 */
[----:B------:R-:W-:Y:S01]  /*b390*/  SHF.R.S32.HI R11, RZ, 0x1, R11 ;  /* 0x00000001ff0b7819 */ /* 0x000fe2000001140b */
[----:B------:R-:W-:Y:S01]  /*b3a0*/  FMUL.FTZ R73, R9, R73 ;  /* 0x0000004909497220 */ /* 0x000fe20000410000 */
[----:B------:R-:W-:Y:S01]  /*b3b0*/  F2FP.F16.F32.PACK_AB R68, R69, R68 ;  /* 0x000000444544723e */ /* 0x000fe200000000ff */
[----:B------:R-:W-:Y:S01]  /*b3c0*/  IMAD.IADD R15, R10, 0x1, -R15 ;  /* 0x000000010a0f7824 */ /* 0x000fe200078e0a0f */
[C---:B------:R-:W-:Y:S01]  /*b3d0*/  LOP3.LUT P1, RZ, R11.reuse, 0x2, RZ, 0xc0, !PT ;  /* 0x000000020bff7812 */ /* 0x040fe2000782c0ff */
[----:B------:R-:W-:Y:S01]  /*b3e0*/  IMAD.SHL.U32 R10, R11, 0x40, RZ ;  /* 0x000000400b0a7824 */ /* 0x000fe200078e00ff */
[----:B------:R-:W-:Y:S01]  /*b3f0*/  F2FP.F16.F32.PACK_AB R70, R71, R70 ;  /* 0x000000464746723e */ /* 0x000fe200000000ff */
[----:B------:R-:W-:Y:S01]  /*b400*/  FMUL.FTZ R76, R9, R76 ;  /* 0x0000004c094c7220 */ /* 0x000fe20000410000 */
[----:B------:R-:W-:Y:S01]  /*b410*/  LEA R14, R15, R14, 0x4 ;  /* 0x0000000e0f0e7211 */ /* 0x000fe200078e20ff */
[C---:B------:R-:W-:Y:S01]  /*b420*/  FMUL.FTZ R77, R9.reuse, R77 ;  /* 0x0000004d094d7220 */ /* 0x040fe20000410000 */
[----:B------:R-:W-:Y:S01]  /*b430*/  LOP3.LUT R10, R10, 0xc0, RZ, 0xc0, !PT ;  /* 0x000000c00a0a7812 */ /* 0x000fe200078ec0ff */
[C---:B------:R-:W-:Y:S01]  /*b440*/  FMUL.FTZ R80, R9.reuse, R80 ;  /* 0x0000005009507220 */ /* 0x040fe20000410000 */
[----:B------:R-:W-:Y:S01]  /*b450*/  FMUL.FTZ R9, R9, R81 ;  /* 0x0000005109097220 */ /* 0x000fe20000410000 */
[----:B------:R-:W-:-:S02]  /*b460*/  F2FP.F16.F32.PACK_AB R72, R73, R72 ;  /* 0x000000484948723e */ /* 0x000fc400000000ff */
[----:B------:R-:W-:Y:S02]  /*b470*/  LEA.HI R13, R10, R10, RZ, 0x1d ;  /* 0x0000000a0a0d7211 */ /* 0x000fe400078fe8ff */
[----:B------:R-:W-:Y:S02]  /*b480*/  LOP3.LUT R10, R11, 0x1, RZ, 0xc0, !PT ;  /* 0x000000010b0a7812 */ /* 0x000fe400078ec0ff */
[----:B------:R-:W-:Y:S01]  /*b490*/  F2FP.F16.F32.PACK_AB R74, R75, R74 ;  /* 0x0000004a4b4a723e */ /* 0x000fe200000000ff */
[----:B------:R-:W-:Y:S01]  /*b4a0*/  IMAD.U32 R13, R14, 0x2, R13 ;  /* 0x000000020e0d7824 */ /* 0x000fe200078e000d */
[----:B------:R-:W-:Y:S01]  /*b4b0*/  ISETP.NE.U32.AND P2, PT, R10, 0x1, PT ;  /* 0x000000010a00780c */ /* 0x000fe20003f45070 */
[----:B------:R-:W-:Y:S01]  /*b4c0*/  IMAD.MOV.U32 R10, RZ, RZ, 0x10 ;  /* 0x00000010ff0a7424 */ /* 0x000fe200078e00ff */
[----:B------:R-:W-:Y:S02]  /*b4d0*/  F2FP.F16.F32.PACK_AB R76, R77, R76 ;  /* 0x0000004c4d4c723e */ /* 0x000fe400000000ff */
[----:B------:R-:W-:Y:S01]  /*b4e0*/  LEA R13, R13, UR4, 0x1 ;  /* 0x000000040d0d7c11 */ /* 0x000fe2000f8e08ff */
[----:B------:R-:W-:Y:S01]  /*b4f0*/  ULDC.U8 UR4, c[0x0][0x3d8] ;  /* 0x0000f60000047ab9 */ /* 0x000fe20000000000 */
[----:B------:R-:W-:-:S02]  /*b500*/  SEL R14, R10, 0xfffffff0, P2 ;  /* 0xfffffff00a0e7807 */ /* 0x000fc40001000000 */
[----:B------:R-:W3:Y:S01]  /*b510*/  @P0 LDC.64 R10, c[0x0][0x298] ;  /* 0x0000a600ff0a0b82 */ /* 0x000ee20000000a00 */
[C---:B------:R-:W-:Y:S01]  /*b520*/  IADD3 R15, R13.reuse, 0x20, RZ ;  /* 0x000000200d0f7810 */ /* 0x040fe20007ffe0ff */
[C---:B------:R-:W-:Y:S01]  /*b530*/  @P1 VIADD R15, R13.reuse, 0xffffffe0 ;  /* 0xffffffe00d0f1836 */ /* 0x040fe20000000000 */
[----:B------:R-:W-:Y:S01]  /*b540*/  STS [R13], R68 ;  /* 0x000000440d007388 */ /* 0x000fe20000000800 */
[----:B------:R-:W-:Y:S01]  /*b550*/  IMAD.IADD R17, R13, 0x1, R14 ;  /* 0x000000010d117824 */ /* 0x000fe200078e020e */
[----:B------:R-:W-:Y:S02]  /*b560*/  F2FP.F16.F32.PACK_AB R78, R79, R78 ;  /* 0x0000004e4f4e723e */ /* 0x000fe400000000ff */
[----:B------:R1:W-:Y:S01]  /*b570*/  STS [R13+0x200], R70 ;  /* 0x000200460d007388 */ /* 0x0003e20000000800 */
[----:B------:R-:W-:Y:S02]  /*b580*/  F2FP.F16.F32.PACK_AB R9, R9, R80 ;  /* 0x000000500909723e */ /* 0x000fe400000000ff */
[----:B------:R-:W-:Y:S01]  /*b590*/  F2FP.F16.F32.PACK_AB R82, R83, R82 ;  /* 0x000000525352723e */ /* 0x000fe200000000ff */
[----:B------:R-:W-:Y:S01]  /*b5a0*/  STS [R17], R72 ;  /* 0x0000004811007388 */ /* 0x000fe20000000800 */
[----:B------:R-:W-:-:S02]  /*b5b0*/  IADD3 R14, R14, R15, RZ ;  /* 0x0000000f0e0e7210 */ /* 0x000fc40007ffe0ff */
[----:B------:R-:W-:Y:S01]  /*b5c0*/  ISETP.NE.AND P1, PT, RZ, UR4, PT ;  /* 0x00000004ff007c0c */ /* 0x000fe2000bf25270 */
[----:B------:R-:W-:Y:S01]  /*b5d0*/  STS [R17+0x200], R74 ;  /* 0x0002004a11007388 */ /* 0x000fe20000000800 */
[----:B-----5:R-:W-:-:S03]  /*b5e0*/  MOV R7, 0x7f800000 ;  /* 0x7f80000000077802 */ /* 0x020fc60000000f00 */
[----:B------:R-:W-:Y:S04]  /*b5f0*/  STS [R15], R76 ;  /* 0x0000004c0f007388 */ /* 0x000fe80000000800 */
[----:B------:R2:W-:Y:S04]  /*b600*/  STS [R15+0x200], R78 ;  /* 0x0002004e0f007388 */ /* 0x0005e80000000800 */
[----:B------:R-:W-:Y:S04]  /*b610*/  STS [R14], R9 ;  /* 0x000000090e007388 */ /* 0x000fe80000000800 */
[----:B------:R5:W-:Y:S01]  /*b620*/  STS [R14+0x200], R82 ;  /* 0x000200520e007388 */ /* 0x000be20000000800 */
[----:B-1----:R-:W-:Y:S01]  /*b630*/  LEA.HI R13, R23, R12, RZ, 0x2 ;  /* 0x0000000c170d7211 */ /* 0x002fe200078f10ff */
[----:B---3--:R-:W-:-:S03]  /*b640*/  @P0 IMAD.WIDE.U32 R22, R134, R10, RZ ;  /* 0x0000000a86160225 */ /* 0x008fc600078e00ff */
[----:B------:R-:W-:-:S05]  /*b650*/  LOP3.LUT R13, R13, 0xfffffffc, RZ, 0xc0, !PT ;  /* 0xfffffffc0d0d7812 */ /* 0x000fca00078ec0ff */
[----:B------:R-:W-:Y:S02]  /*b660*/  IMAD.IADD R13, R12, 0x1, -R13 ;  /* 0x000000010c0d7824 */ /* 0x000fe400078e0a0d */
[----:B------:R-:W-:Y:S02]  /*b670*/  IMAD.MOV.U32 R12, RZ, RZ, 0x7f800000 ;  /* 0x7f800000ff0c7424 */ /* 0x000fe400078e00ff */
[----:B--2---:R-:W-:Y:S01]  /*b680*/  @P3 FMUL.FTZ R15, R16, 0.69314718246459960938 ;  /* 0x3f317218100f3820 */ /* 0x004fe20000410000 */
[----:B------:R-:W-:Y:S02]  /*b690*/  @P0 IMAD.MOV.U32 R16, RZ, RZ, R22 ;  /* 0x000000ffff100224 */ /* 0x000fe400078e0016 */
[----:B-----5:R-:W-:Y:S02]  /*b6a0*/  @P0 IMAD R14, R134, R11, R23 ;  /* 0x0000000b860e0224 */ /* 0x020fe400078e0217 */
[----:B------:R-:W-:Y:S01]  /*b6b0*/  @P4 FMUL.FTZ R11, R8, 0.69314718246459960938 ;  /* 0x3f317218080b4820 */ /* 0x000fe20000410000 */
[----:B----4-:R-:W-:Y:S06]  /*b6c0*/  @P0 BRA `(.L_x_3653) ;  /* 0x0000000000200947 */ /* 0x010fec0003800000 */
[----:B------:R-:W1:Y:S01]  /*b6d0*/  S2R R17, SR_CTAID.Y ;  /* 0x0000000000117919 */ /* 0x000e620000002600 */
[----:B------:R-:W2:Y:S01]  /*b6e0*/  LDC.64 R8, c[0x0][0x290] ;  /* 0x0000a400ff087b82 */ /* 0x000ea20000000a00 */
[----:B-1----:R-:W-:-:S05]  /*b6f0*/  SHF.R.S32.HI R23, RZ, 0x1f, R17 ;  /* 0x0000001fff177819 */ /* 0x002fca0000011411 */
[-C--:B--2---:R-:W-:Y:S02]  /*b700*/  IMAD R10, R23, R8.reuse, RZ ;  /* 0x00000008170a7224 */ /* 0x084fe400078e02ff */
[----:B------:R-:W-:-:S04]  /*b710*/  IMAD.WIDE.U32 R22, R17, R8, RZ ;  /* 0x0000000811167225 */ /* 0x000fc800078e00ff */
[----:B------:R-:W-:Y:S01]  /*b720*/  IMAD R9, R17, R9, R10 ;  /* 0x0000000911097224 */ /* 0x000fe200078e020a */
[----:B------:R-:W-:-:S04]  /*b730*/  MOV R16, R22 ;  /* 0x0000001600107202 */ /* 0x000fc80000000f00 */
[----:B------:R-:W-:Y:S02]  /*b740*/  IADD3 R14, R23, R9, RZ ;  /* 0x00000009170e7210 */ /* 0x000fe40007ffe0ff */
.L_x_3653:
[----:B------:R-:W-:Y:S01]  /*b750*/  @P4 FFMA.FTZ R12, R2, R21, R11 ;  /* 0x00000015020c4223 */ /* 0x000fe2000001000b */
[----:B------:R-:W-:Y:S01]  /*b760*/  @P3 FFMA.FTZ R7, R0, R19, R15 ;  /* 0x0000001300073223 */ /* 0x000fe2000001000f */
        /* <DEDUP_REMOVED lines=8> */
.L_x_3654:
[----:B------:R-:W1:Y:S01]  /*b7f0*/  S2R R15, SR_CTAID.Z ;  /* 0x00000000000f7919 */ /* 0x000e620000002700 */
[----:B------:R-:W1:Y:S01]  /*b800*/  LDC R0, c[0x0][0x270] ;  /* 0x00009c00ff007b82 */ /* 0x000e620000000800 */
[----:B------:R-:W1:Y:S07]  /*b810*/  S2R R2, SR_CTAID.Y ;  /* 0x0000000000027919 */ /* 0x000e6e0000002600 */
[----:B------:R-:W2:Y:S01]  /*b820*/  LDC R134, c[0x0][0x2c4] ;  /* 0x0000b100ff867b82 */ /* 0x000ea20000000800 */
[----:B-1----:R-:W-:-:S04]  /*b830*/  IMAD R9, R2, R0, R15 ;  /* 0x0000000002097224 */ /* 0x002fc800078e020f */
[----:B--2---:R-:W-:-:S07]  /*b840*/  IMAD R134, R9, R134, RZ ;  /* 0x0000008609867224 */ /* 0x004fce00078e02ff */
.L_x_3655:
        /* <DEDUP_REMOVED lines=8> */
[----:B------:R-:W2:Y:S01]  /*b8d0*/  S2R R0, SR_TID.X ;  /* 0x0000000000007919 */ /* 0x000ea20000002100 */
[----:B------:R3:W4:Y:S01]  /*b8e0*/  LDS.128 R8, [R136+0x800] ;  /* 0x0008000088087984 */ /* 0x0007220000000c00 */
[----:B-1----:R-:W-:-:S05]  /*b8f0*/  IMAD.SHL.U32 R6, R2, 0x40, RZ ;  /* 0x0000004002067824 */ /* 0x002fca00078e00ff */
[----:B------:R-:W-:-:S05]  /*b900*/  SHF.R.S32.HI R5, RZ, 0x1f, R6 ;  /* 0x0000001fff057819 */ /* 0x000fca0000011406 */
[----:B--23--:R-:W-:Y:S05]  /*b910*/  @P0 BRA `(.L_x_3657) ;  /* 0x0000000000380947 */ /* 0x00cfea0003800000 */
        /* <DEDUP_REMOVED lines=14> */
.L_x_3657:
[----:B------:R-:W-:Y:S05]  /*ba00*/  BSYNC B0 ;  /* 0x0000000000007941 */ /* 0x000fea0003800000 */
.L_x_3656:
[----:B------:R-:W-:Y:S01]  /*ba10*/  ULDC.64 UR6, c[0x0][0x298] ;  /* 0x0000a60000067ab9 */ /* 0x000fe20000000a00 */
[----:B------:R-:W-:Y:S01]  /*ba20*/  ULDC UR4, c[0x0][0x2d0] ;  /* 0x0000b40000047ab9 */ /* 0x000fe20000000800 */
[----:B------:R-:W-:Y:S01]  /*ba30*/  IMAD R2, R2, -0x40, R137 ;  /* 0xffffffc002027824 */ /* 0x000fe200078e0289 */
[----:B------:R-:W-:Y:S01]  /*ba40*/  ISETP.GE.AND P0, PT, R138, UR4, PT ;  /* 0x000000048a007c0c */ /* 0x000fe2000bf06270 */
[----:B------:R-:W-:Y:S01]  /*ba50*/  IMAD.WIDE.U32 R18, R6, UR6, R138 ;  /* 0x0000000606127c25 */ /* 0x000fe2000f8e008a */
[----:B------:R-:W-:Y:S01]  /*ba60*/  LEA.HI.SX32 R13, R4, 0x20, 0x1e ;  /* 0x00000020040d7811 */ /* 0x000fe200078ff2ff */
[----:B------:R-:W-:Y:S01]  /*ba70*/  ULDC.64 UR4, c[0x0][0x2a0] ;  /* 0x0000a80000047ab9 */ /* 0x000fe20000000a00 */
[----:B-1----:R-:W-:Y:S01]  /*ba80*/  SHF.R.S32.HI R7, RZ, 0x1f, R0 ;  /* 0x0000001fff077819 */ /* 0x002fe20000011400 */
[----:B------:R-:W-:Y:S01]  /*ba90*/  IMAD.IADD R12, R137, 0x1, -R6 ;  /* 0x00000001890c7824 */ /* 0x000fe200078e0a06 */
[----:B------:R-:W-:Y:S01]  /*baa0*/  IADD3 R16, P1, R16, R18, RZ ;  /* 0x0000001210107210 */ /* 0x000fe20007f3e0ff */
[----:B------:R-:W1:Y:S01]  /*bab0*/  LDS.128 R136, [R136] ;  /* 0x0000000088887984 */ /* 0x000e620000000c00 */
[----:B------:R-:W-:Y:S01]  /*bac0*/  IMAD R5, R5, UR6, RZ ;  /* 0x0000000605057c24 */ /* 0x000fe2000f8e02ff */
[----:B------:R-:W-:Y:S01]  /*bad0*/  SHF.R.S32.HI R4, RZ, 0x1f, R15 ;  /* 0x0000001fff047819 */ /* 0x000fe2000001140f */
[----:B------:R-:W-:Y:S01]  /*bae0*/  BSSY B0, `(.L_x_3658) ;  /* 0x0000016000007945 */ /* 0x000fe20003800000 */
[----:B------:R-:W-:Y:S01]  /*baf0*/  LEA.HI R7, R7, R0, RZ, 0x2 ;  /* 0x0000000007077211 */ /* 0x000fe200078f10ff */
[----:B------:R-:W-:-:S02]  /*bb00*/  IMAD R5, R6, UR7, R5 ;  /* 0x0000000706057c24 */ /* 0x000fc4000f8e0205 */
[----:B------:R-:W-:Y:S01]  /*bb10*/  IMAD R0, R4, UR4, RZ ;  /* 0x0000000404007c24 */ /* 0x000fe2000f8e02ff */
[----:B------:R-:W-:Y:S02]  /*bb20*/  SHF.R.S32.HI R7, RZ, 0x2, R7 ;  /* 0x00000002ff077819 */ /* 0x000fe40000011407 */
[----:B------:R-:W-:Y:S01]  /*bb30*/  IADD3.X R17, R14, R19, R5, P1, !PT ;  /* 0x000000130e117210 */ /* 0x000fe20000ffe405 */
[----:B------:R-:W-:Y:S01]  /*bb40*/  IMAD R0, R15, UR5, R0 ;  /* 0x000000050f007c24 */ /* 0x000fe2000f8e0200 */
[----:B------:R-:W-:Y:S02]  /*bb50*/  ISETP.GE.OR P1, PT, R13, R2, P0 ;  /* 0x000000020d00720c */ /* 0x000fe40000726670 */
[----:B------:R-:W-:Y:S01]  /*bb60*/  ISETP.GE.OR P0, PT, R3, R12, P0 ;  /* 0x0000000c0300720c */ /* 0x000fe20000706670 */
[----:B------:R-:W-:Y:S01]  /*bb70*/  IMAD.WIDE.U32 R16, R15, UR4, R16 ;  /* 0x000000040f107c25 */ /* 0x000fe2000f8e0010 */
[----:B------:R-:W-:-:S03]  /*bb80*/  SHF.R.S32.HI R7, RZ, 0x1f, R7 ;  /* 0x0000001fff077819 */ /* 0x000fc60000011407 */
[----:B------:R-:W-:-:S08]  /*bb90*/  IMAD.IADD R5, R0, 0x1, R17 ;  /* 0x0000000100057824 */ /* 0x000fd000078e0211 */
        /* <DEDUP_REMOVED lines=10> */
.L_x_3659:
[----:B------:R-:W-:Y:S05]  /*bc40*/  BSYNC B0 ;  /* 0x0000000000007941 */ /* 0x000fea0003800000 */
.L_x_3658:
        /* <DEDUP_REMOVED lines=11> */
[----:B----4-:R-:W-:Y:S01]  /*bd00*/  STG.E.128 desc[UR10][R2.64], R8 ;  /* 0x0000000802007986 */ /* 0x010fe2000c101d0a */
[----:B------:R-:W-:Y:S05]  /*bd10*/  EXIT ;  /* 0x000000000000794d */ /* 0x000fea0003800000 */
.L_x_3660:
        /* <DEDUP_REMOVED lines=14> */
.L_x_5360:


//--------------------- .text._ZN5flash24flash_fwd_splitkv_kernelI23Flash_fwd_kernel_traitsILi32ELi64ELi128ELi4ELb0ELb0EN7cutlass6half_tE19Flash_kernel_traitsILi32ELi64ELi128ELi4ES3_EELb1ELb0ELb0ELb0ELb0ELb1ELb0ELb0EEEvNS_16Flash_fwd_paramsE --------------------------
	.section	.text._ZN5flash24flash_fwd_splitkv_kernelI23Flash_fwd_kernel_traitsILi32ELi64ELi128ELi4ELb0ELb0EN7cutlass6half_tE19Flash_kernel_traitsILi32ELi64ELi128ELi4ES3_EELb1ELb0ELb0ELb0ELb0ELb1ELb0ELb0EEEvNS_16Flash_fwd_paramsE,"ax",@progbits
	.align	128
        .global         _ZN5flash24flash_fwd_splitkv_kernelI23Flash_fwd_kernel_traitsILi32ELi64ELi128ELi4ELb0ELb0EN7cutlass6half_tE19Flash_kernel_traitsILi32ELi64ELi128ELi4ES3_EELb1ELb0ELb0ELb0ELb0ELb1ELb0ELb0EEEvNS_16Flash_fwd_paramsE
        .type           _ZN5flash24flash_fwd_splitkv_kernelI23Flash_fwd_kernel_traitsILi32ELi64ELi128ELi4ELb0ELb0EN7cutlass6half_tE19Flash_kernel_traitsILi32ELi64ELi128ELi4ES3_EELb1ELb0ELb0ELb0ELb0ELb1ELb0ELb0EEEvNS_16Flash_fwd_paramsE,@function
        .size           _ZN5flash24flash_fwd_splitkv_kernelI23Flash_fwd_kernel_traitsILi32ELi64ELi128ELi4ELb0ELb0EN7cutlass6half_tE19Flash_kernel_traitsILi32ELi64ELi128ELi4ES3_EELb1ELb0ELb0ELb0ELb0ELb1ELb0ELb0EEEvNS_16Flash_fwd_paramsE,(.L_x_5361 - _ZN5flash24flash_fwd_splitkv_kernelI23Flash_fwd_kernel_traitsILi32ELi64ELi128ELi4ELb0ELb0EN7cutlass6half_tE19Flash_kernel_traitsILi32ELi64ELi128ELi4ES3_EELb1ELb0ELb0ELb0ELb0ELb1ELb0ELb0EEEvNS_16Flash_fwd_paramsE)
        .other          _ZN5flash24flash_fwd_splitkv_kernelI23Flash_fwd_kernel_traitsILi32ELi64ELi128ELi4ELb0ELb0EN7cutlass6half_tE19Flash_kernel_traitsILi32ELi64ELi128ELi4ES3_EELb1ELb0ELb0ELb0ELb0ELb1ELb0ELb0EEEvNS_16Flash_fwd_paramsE,@"STO_CUDA_ENTRY STV_DEFAULT"
_ZN5flash24flash_fwd_splitkv_kernelI23Flash_fwd_kernel_traitsILi32ELi64ELi128ELi4ELb0ELb0EN7cutlass6half_tE19Flash_kernel_traitsILi32ELi64ELi128ELi4ES3_EELb1ELb0ELb0ELb0ELb0ELb1ELb0ELb0EEEvNS_16Flash_fwd_paramsE:
.text._ZN5flash24flash_fwd_splitkv_kernelI23Flash_fwd_kernel_traitsILi32ELi64ELi128ELi4ELb0ELb0EN7cutlass6half_tE19Flash_kernel_traitsILi32ELi64ELi128ELi4ES3_EELb1ELb0ELb0ELb0ELb0ELb1ELb0ELb0EEEvNS_16Flash_fwd_paramsE:
        /* <DEDUP_REMOVED lines=38> */
.L_x_3661:
[----:B------:R-:W1:Y:S02]  /*0260*/  LDC R4, c[0x0][0x2c8] ;  /* 0x0000b200ff047b82 */ /* 0x000e640000000800 */
.L_x_3662:
        /* <DEDUP_REMOVED lines=44> */
[----:B------:R-:W-:-:S03]  /*0530*/  LOP3.LUT R7, R6, 0xfffffffc, RZ, 0xc0, !PT ;  /* 0xfffffffc06077812 */ /* 0x000fc600078ec0ff */
[----:B------:R-:W2:Y:S01]  /*0540*/  @!P0 LDC.64 R2, c[0x0][0x290] ;  /* 0x0000a400ff028b82 */ /* 0x000ea20000000a00 */
[----:B------:R-:W-:Y:S01]  /*0550*/  @!P0 SHF.R.S32.HI R9, RZ, 0x1f, R17 ;  /* 0x0000001fff098819 */ /* 0x000fe20000011411 */
[----:B------:R-:W-:Y:S01]  /*0560*/  IMAD.IADD R46, R46, 0x1, -R7 ;  /* 0x000000012e2e7824 */ /* 0x000fe200078e0a07 */
[----:B------:R-:W-:-:S04]  /*0570*/  SHF.R.S32.HI R7, RZ, 0x1f, R51 ;  /* 0x0000001fff077819 */ /* 0x000fc80000011433 */
[----:B------:R-:W-:Y:S01]  /*0580*/  ISETP.NE.AND P3, PT, R46, RZ, PT ;  /* 0x000000ff2e00720c */ /* 0x000fe20003f65270 */
[----:B-1----:R-:W-:-:S04]  /*0590*/  @P0 IMAD.WIDE.U32 R10, R141, R4, RZ ;  /* 0x000000048d0a0225 */ /* 0x002fc800078e00ff */
[----:B------:R-:W-:Y:S02]  /*05a0*/  @P0 IMAD R141, R141, R5, R11 ;  /* 0x000000058d8d0224 */ /* 0x000fe400078e020b */
[----:B------:R-:W-:Y:S01]  /*05b0*/  IMAD R14, R7, R4, RZ ;  /* 0x00000004070e7224 */ /* 0x000fe200078e02ff */
[----:B------:R-:W-:-:S03]  /*05c0*/  SHF.R.S32.HI R7, RZ, 0x2, R6 ;  /* 0x00000002ff077819 */ /* 0x000fc60000011406 */
[----:B------:R-:W-:Y:S01]  /*05d0*/  IMAD R14, R51, R5, R14 ;  /* 0x00000005330e7224 */ /* 0x000fe200078e020e */
[----:B------:R-:W-:Y:S01]  /*05e0*/  ISETP.GE.OR P3, PT, R7, R144, P3 ;  /* 0x000000900700720c */ /* 0x000fe20001f66670 */
[-C--:B--2---:R-:W-:Y:S01]  /*05f0*/  @!P0 IMAD R8, R9, R2.reuse, RZ ;  /* 0x0000000209088224 */ /* 0x084fe200078e02ff */
[----:B------:R-:W-:Y:S01]  /*0600*/  IADD3 R9, R7, 0x20, RZ ;  /* 0x0000002007097810 */ /* 0x000fe20007ffe0ff */
[----:B------:R-:W-:-:S04]  /*0610*/  @!P0 IMAD.WIDE.U32 R12, R17, R2, RZ ;  /* 0x00000002110c8225 */ /* 0x000fc800078e00ff */
[----:B------:R-:W-:Y:S02]  /*0620*/  @!P0 IMAD R3, R17, R3, R8 ;  /* 0x0000000311038224 */ /* 0x000fe400078e0208 */
[----:B------:R-:W-:Y:S02]  /*0630*/  @P0 IMAD.MOV.U32 R8, RZ, RZ, R10 ;  /* 0x000000ffff080224 */ /* 0x000fe400078e000a */
[----:B------:R-:W-:Y:S02]  /*0640*/  IMAD.SHL.U32 R10, R46, 0x8, RZ ;  /* 0x000000082e0a7824 */ /* 0x000fe400078e00ff */
[----:B------:R-:W-:Y:S02]  /*0650*/  @!P0 IMAD.MOV.U32 R8, RZ, RZ, R12 ;  /* 0x000000ffff088224 */ /* 0x000fe400078e000c */
[----:B------:R-:W-:Y:S01]  /*0660*/  @!P0 IMAD.IADD R141, R13, 0x1, R3 ;  /* 0x000000010d8d8824 */ /* 0x000fe200078e0203 */
[----:B------:R-:W-:Y:S01]  /*0670*/  SHF.R.S32.HI R11, RZ, 0x1f, R10 ;  /* 0x0000001fff0b7819 */ /* 0x000fe2000001140a */
[----:B------:R-:W-:Y:S01]  /*0680*/  IMAD R2, R17, UR6, R0 ;  /* 0x0000000611027c24 */ /* 0x000fe2000f8e0200 */
[----:B------:R-:W-:-:S02]  /*0690*/  ISETP.GE.AND P1, PT, R10, UR4, PT ;  /* 0x000000040a007c0c */ /* 0x000fc4000bf26270 */
[----:B------:R-:W-:Y:S01]  /*06a0*/  ISETP.GE.AND P0, PT, R9, R144, PT ;  /* 0x000000900900720c */ /* 0x000fe20003f06270 */
[----:B------:R-:W-:Y:S01]  /*06b0*/  IMAD.WIDE.U32 R10, R51, R4, R10 ;  /* 0x00000004330a7225 */ /* 0x000fe200078e000a */
[----:B------:R-:W-:Y:S02]  /*06c0*/  ISETP.GE.OR P4, PT, R9, R144, P1 ;  /* 0x000000900900720c */ /* 0x000fe40000f86670 */
[----:B------:R-:W-:Y:S01]  /*06d0*/  SHF.R.S32.HI R3, RZ, 0x1f, R0 ;  /* 0x0000001fff037819 */ /* 0x000fe20000011400 */
[----:B------:R-:W-:Y:S01]  /*06e0*/  IMAD R2, R2, UR5, R51 ;  /* 0x0000000502027c24 */ /* 0x000fe2000f8e0233 */
[----:B------:R-:W-:Y:S01]  /*06f0*/  IADD3 R8, P2, R8, R10, RZ ;  /* 0x0000000a08087210 */ /* 0x000fe20007f5e0ff */
[----:B------:R-:W-:Y:S02]  /*0700*/  ULDC.64 UR4, c[0x0][0x2a0] ;  /* 0x0000a80000047ab9 */ /* 0x000fe40000000a00 */
[----:B------:R-:W-:Y:S01]  /*0710*/  IMAD R3, R3, UR4, RZ ;  /* 0x0000000403037c24 */ /* 0x000fe2000f8e02ff */
[----:B------:R-:W-:-:S02]  /*0720*/  IADD3.X R9, R141, R11, R14, P2, !PT ;  /* 0x0000000b8d097210 */ /* 0x000fc400017fe40e */
[----:B------:R-:W-:Y:S01]  /*0730*/  ISETP.GE.OR P2, PT, R7, R144, P1 ;  /* 0x000000900700720c */ /* 0x000fe20000f46670 */
[----:B------:R-:W-:Y:S01]  /*0740*/  IMAD R13, R0, UR5, R3 ;  /* 0x00000005000d7c24 */ /* 0x000fe2000f8e0203 */
[----:B------:R-:W-:Y:S01]  /*0750*/  IADD3 R3, P1, R2, R7, RZ ;  /* 0x0000000702037210 */ /* 0x000fe20007f3e0ff */
[----:B------:R-:W-:Y:S01]  /*0760*/  IMAD.WIDE.U32 R10, R0, UR4, R8 ;  /* 0x00000004000a7c25 */ /* 0x000fe2000f8e0008 */
[----:B------:R-:W-:-:S04]  /*0770*/  SHF.R.S32.HI R9, RZ, 0x1f, R7 ;  /* 0x0000001fff097819 */ /* 0x000fc80000011407 */
[----:B------:R-:W-:-:S05]  /*0780*/  IADD3 R13, R11, R13, RZ ;  /* 0x0000000d0b0d7210 */ /* 0x000fca0007ffe0ff */
[----:B------:R-:W-:Y:S05]  /*0790*/  @P2 BRA `(.L_x_3665) ;  /* 0x0000000000242947 */ /* 0x000fea0003800000 */
        /* <DEDUP_REMOVED lines=9> */
.L_x_3665:
[----:B------:R-:W-:Y:S05]  /*0830*/  BSYNC B0 ;  /* 0x0000000000007941 */ /* 0x000fea0003800000 */
.L_x_3664:
        /* <DEDUP_REMOVED lines=13> */
.L_x_3667:
[----:B------:R-:W-:Y:S05]  /*0910*/  BSYNC B0 ;  /* 0x0000000000007941 */ /* 0x000fea0003800000 */
.L_x_3666:
        /* <DEDUP_REMOVED lines=11> */
.L_x_3663:
        /* <DEDUP_REMOVED lines=24> */
.L_x_3668:
[----:B------:R-:W-:Y:S05]  /*0b50*/  @!P6 BRA `(.L_x_3669) ;  /* 0x00000004003ce947 */ /* 0x000fea0003800000 */
[----:B-----5:R-:W2:Y:S01]  /*0b60*/  LDC R13, c[0x0][0x380] ;  /* 0x0000e000ff0d7b82 */ /* 0x020ea20000000800 */
        /* <DEDUP_REMOVED lines=55> */
[----:B------:R-:W-:Y:S02]  /*0ee0*/  @!P1 LOP3.LUT R14, RZ, R7, RZ, 0x33, !PT ;  /* 0x00000007ff0e9212 */ /* 0x000fe400078e33ff */
[----:B---3--:R-:W-:Y:S01]  /*0ef0*/  SHF.R.S32.HI R5, RZ, 0x1f, R4 ;  /* 0x0000001fff057819 */ /* 0x008fe20000011404 */
[----:B------:R-:W-:-:S04]  /*0f00*/  IMAD.WIDE.U32 R10, R4, UR4, RZ ;  /* 0x00000004040a7c25 */ /* 0x000fc8000f8e00ff */
        /* <DEDUP_REMOVED lines=8> */
[----:B------:R-:W-:-:S04]  /*0f90*/  IMAD.WIDE.U32 R20, R4, R2, RZ ;  /* 0x0000000204147225 */ /* 0x000fc800078e00ff */
[C---:B------:R-:W-:Y:S02]  /*0fa0*/  IMAD R6, R24.reuse, R85, R6 ;  /* 0x0000005518067224 */ /* 0x040fe400078e0206 */
[----:B------:R-:W-:Y:S01]  /*0fb0*/  IMAD.WIDE.U32 R12, R24, R84, R10 ;  /* 0x00000054180c7225 */ /* 0x000fe200078e000a */
[----:B------:R-:W-:-:S04]  /*0fc0*/  SHF.R.S32.HI R11, RZ, 0x1f, R14 ;  /* 0x0000001fff0b7819 */ /* 0x000fc8000001140e */
[----:B------:R-:W-:Y:S01]  /*0fd0*/  IADD3 R13, R13, R6, RZ ;  /* 0x000000060d0d7210 */ /* 0x000fe20007ffe0ff */
[----:B------:R-:W-:-:S04]  /*0fe0*/  IMAD R7, R11, UR4, RZ ;  /* 0x000000040b077c24 */ /* 0x000fc8000f8e02ff */
[C---:B------:R-:W-:Y:S02]  /*0ff0*/  IMAD R7, R14.reuse, UR5, R7 ;  /* 0x000000050e077c24 */ /* 0x040fe4000f8e0207 */
[----:B------:R-:W-:-:S04]  /*1000*/  IMAD.WIDE.U32 R4, R14, UR4, R12 ;  /* 0x000000040e047c25 */ /* 0x000fc8000f8e000c */
[----:B------:R-:W-:Y:S01]  /*1010*/  IMAD.IADD R12, R21, 0x1, R3 ;  /* 0x00000001150c7824 */ /* 0x000fe200078e0203 */
[----:B------:R-:W-:Y:S02]  /*1020*/  IADD3 R7, R5, R7, RZ ;  /* 0x0000000705077210 */ /* 0x000fe40007ffe0ff */
[----:B------:R-:W-:Y:S01]  /*1030*/  MOV R10, R4 ;  /* 0x00000004000a7202 */ /* 0x000fe20000000f00 */
[----:B------:R-:W-:Y:S06]  /*1040*/  BRA `(.L_x_3670) ;  /* 0x00000004002c7947 */ /* 0x000fec0003800000 */
.L_x_3669:
[----:B------:R-:W1:Y:S01]  /*1050*/  LDC R11, c[0x0][0x278] ;  /* 0x00009e00ff0b7b82 */ /* 0x000e620000000800 */
[----:B------:R-:W-:Y:S02]  /*1060*/  ISETP.NE.AND P3, PT, R10, -0x1, PT ;  /* 0xffffffff0a00780c */ /* 0x000fe40003f65270 */
[----:B------:R-:W-:-:S04]  /*1070*/  LEA R24, R102, 0xffffff80, 0x7 ;  /* 0xffffff8066187811 */ /* 0x000fc800078e38ff */
[----:B------:R-:W-:-:S07]  /*1080*/  SHF.R.S32.HI R9, RZ, 0x1f, R24 ;  /* 0x0000001fff097819 */ /* 0x000fce0000011418 */
[----:B------:R-:W2:Y:S01]  /*1090*/  @P3 LDC.64 R84, c[0x0][0x248] ;  /* 0x00009200ff543b82 */ /* 0x000ea20000000a00 */
        /* <DEDUP_REMOVED lines=17> */
[----:B------:R-:W-:Y:S01]  /*11b0*/  ISETP.GE.AND P1, PT, R4, RZ, PT ;  /* 0x000000ff0400720c */ /* 0x000fe20003f26270 */
[----:B------:R-:W-:-:S04]  /*11c0*/  @P3 IMAD.IADD R4, R15, 0x1, R10 ;  /* 0x000000010f043824 */ /* 0x000fc800078e020a */
[C---:B--2---:R-:W-:Y:S02]  /*11d0*/  @P3 IMAD R19, R4.reuse, R85, RZ ;  /* 0x0000005504133224 */ /* 0x044fe400078e02ff */
[----:B------:R-:W-:-:S04]  /*11e0*/  @P3 IMAD.WIDE.U32 R4, R4, R84, RZ ;  /* 0x0000005404043225 */ /* 0x000fc800078e00ff */
[-C--:B------:R-:W-:Y:S02]  /*11f0*/  @!P0 IADD3 R2, R2, -R3.reuse, RZ ;  /* 0x8000000302028210 */ /* 0x080fe40007ffe0ff */
[----:B------:R-:W-:Y:S02]  /*1200*/  @!P0 IADD3 R14, R14, 0x1, RZ ;  /* 0x000000010e0e8810 */ /* 0x000fe40007ffe0ff */
[----:B------:R-:W-:Y:S02]  /*1210*/  ISETP.GE.U32.AND P2, PT, R2, R3, PT ;  /* 0x000000030200720c */ /* 0x000fe40003f46070 */
[----:B------:R-:W2:Y:S01]  /*1220*/  LDC.64 R2, c[0x0][0x260] ;  /* 0x00009800ff027b82 */ /* 0x000ea20000000a00 */
[----:B------:R-:W-:Y:S02]  /*1230*/  ISETP.NE.AND P0, PT, R11, RZ, PT ;  /* 0x000000ff0b00720c */ /* 0x000fe40003f05270 */
[----:B------:R-:W-:Y:S02]  /*1240*/  @P3 IADD3 R19, R5, R19, RZ ;  /* 0x0000001305133210 */ /* 0x000fe40007ffe0ff */
[----:B------:R-:W-:-:S06]  /*1250*/  @P3 MOV R18, R4 ;  /* 0x0000000400123202 */ /* 0x000fcc0000000f00 */
        /* <DEDUP_REMOVED lines=15> */
.L_x_3671:
        /* <DEDUP_REMOVED lines=11> */
[----:B------:R-:W-:Y:S01]  /*1400*/  IMAD R3, R14, R3, R4 ;  /* 0x000000030e037224 */ /* 0x000fe200078e0204 */
[----:B------:R-:W-:-:S04]  /*1410*/  MOV R10, R18 ;  /* 0x00000012000a7202 */ /* 0x000fc80000000f00 */
        /* <DEDUP_REMOVED lines=14> */
.L_x_3670:
[----:B------:R-:W-:Y:S01]  /*1500*/  ISETP.NE.AND P0, PT, R141, -0x1, PT ;  /* 0xffffffff8d00780c */ /* 0x000fe20003f05270 */
[----:B------:R-:W-:Y:S01]  /*1510*/  VIADD R142, R102, 0xffffffff ;  /* 0xffffffff668e7836 */ /* 0x000fe20000000000 */
[----:B-----5:R-:W-:Y:S01]  /*1520*/  SHF.R.S32.HI R13, RZ, 0x1f, R46 ;  /* 0x0000001fff0d7819 */ /* 0x020fe2000001142e */
[----:B------:R-:W1:Y:S01]  /*1530*/  S2UR UR4, SR_CgaCtaId ;  /* 0x00000000000479c3 */ /* 0x000e620000008800 */
[----:B------:R-:W-:Y:S01]  /*1540*/  ULDC.64 UR6, c[0x0][0x258] ;  /* 0x0000960000067ab9 */ /* 0x000fe20000000a00 */
[----:B------:R-:W-:Y:S01]  /*1550*/  ULDC.64 UR8, c[0x0][0x268] ;  /* 0x00009a0000087ab9 */ /* 0x000fe20000000a00 */
[CC--:B------:R-:W-:Y:S01]  /*1560*/  LEA.HI R15, R13.reuse, R46.reuse, RZ, 0x2 ;  /* 0x0000002e0d0f7211 */ /* 0x0c0fe200078f10ff */
[----:B------:R-:W-:Y:S01]  /*1570*/  UMOV UR5, 0x400 ;  /* 0x0000040000057882 */ /* 0x000fe20000000000 */
[----:B------:R-:W-:Y:S01]  /*1580*/  LEA.HI R49, R13, R46, RZ, 0x5 ;  /* 0x0000002e0d317211 */ /* 0x000fe200078f28ff */
[----:B------:R-:W-:Y:S01]  /*1590*/  IMAD R11, R11, UR8, RZ ;  /* 0x000000080b0b7c24 */ /* 0x000fe2000f8e02ff */
[----:B------:R-:W-:Y:S01]  /*15a0*/  SHF.R.S32.HI R16, RZ, 0x2, R15 ;  /* 0x00000002ff107819 */ /* 0x000fe2000001140f */
[----:B------:R-:W-:Y:S01]  /*15b0*/  BSSY B0, `(.L_x_3672) ;  /* 0x000004c000007945 */ /* 0x000fe20003800000 */
[----:B------:R-:W-:Y:S01]  /*15c0*/  SHF.R.S32.HI R50, RZ, 0x5, R49 ;  /* 0x00000005ff327819 */ /* 0x000fe20000011431 */
[----:B------:R-:W2:Y:S01]  /*15d0*/  @!P0 LDC.64 R2, c[0x0][0x228] ;  /* 0x00008a00ff028b82 */ /* 0x000ea20000000a00 */
[----:B------:R-:W-:-:S02]  /*15e0*/  @!P0 SHF.R.S32.HI R19, RZ, 0x1f, R17 ;  /* 0x0000001fff138819 */ /* 0x000fc40000011411 */
[----:B------:R-:W-:-:S04]  /*15f0*/  LEA.HI R143, R15, R16, RZ, 0x1 ;  /* 0x000000100f8f7211 */ /* 0x000fc800078f08ff */
[----:B------:R-:W-:Y:S01]  /*1600*/  LOP3.LUT R143, R143, 0x7fffffe, RZ, 0xc0, !PT ;  /* 0x07fffffe8f8f7812 */ /* 0x000fe200078ec0ff */
[----:B------:R-:W3:Y:S03]  /*1610*/  @P0 LDC.64 R4, c[0x0][0x240] ;  /* 0x00009000ff040b82 */ /* 0x000ee60000000a00 */
[----:B------:R-:W-:Y:S01]  /*1620*/  IADD3 R143, R16, -R143, RZ ;  /* 0x8000008f108f7210 */ /* 0x000fe20007ffe0ff */
[----:B-1----:R-:W-:-:S04]  /*1630*/  ULEA UR4, UR4, UR5, 0x18 ;  /* 0x0000000504047291 */ /* 0x002fc8000f8ec03f */
[----:B------:R-:W-:Y:S02]  /*1640*/  IMAD R143, R50, 0x8, R143 ;  /* 0x00000008328f7824 */ /* 0x000fe400078e028f */
[-C--:B--2---:R-:W-:Y:S02]  /*1650*/  @!P0 IMAD R6, R19, R2.reuse, RZ ;  /* 0x0000000213068224 */ /* 0x084fe400078e02ff */
[----:B------:R-:W-:-:S04]  /*1660*/  @!P0 IMAD.WIDE.U32 R18, R17, R2, RZ ;  /* 0x0000000211128225 */ /* 0x000fc800078e00ff */
[----:B------:R-:W-:Y:S01]  /*1670*/  @!P0 IMAD R3, R17, R3, R6 ;  /* 0x0000000311038224 */ /* 0x000fe200078e0206 */
[----:B------:R-:W-:Y:S01]  /*1680*/  LOP3.LUT R17, R15, 0xfffffffc, RZ, 0xc0, !PT ;  /* 0xfffffffc0f117812 */ /* 0x000fe200078ec0ff */
[----:B---3--:R-:W-:Y:S01]  /*1690*/  @P0 IMAD.WIDE.U32 R22, R141, R4, RZ ;  /* 0x000000048d160225 */ /* 0x008fe200078e00ff */
[----:B------:R-:W-:-:S03]  /*16a0*/  LEA.HI R6, R13, R46, RZ, 0x3 ;  /* 0x0000002e0d067211 */ /* 0x000fc600078f18ff */
[----:B------:R-:W-:Y:S01]  /*16b0*/  IMAD.IADD R146, R46, 0x1, -R17 ;  /* 0x000000012e927824 */ /* 0x000fe200078e0a11 */
[----:B------:R-:W-:Y:S01]  /*16c0*/  SHF.R.S32.HI R17, RZ, 0x1f, R16 ;  /* 0x0000001fff117819 */ /* 0x000fe20000011410 */
[----:B------:R-:W-:Y:S02]  /*16d0*/  @P0 IMAD R26, R141, R5, R23 ;  /* 0x000000058d1a0224 */ /* 0x000fe400078e0217 */
[----:B------:R-:W-:Y:S02]  /*16e0*/  IMAD.IADD R5, R144, 0x1, -R51 ;  /* 0x0000000190057824 */ /* 0x000fe400078e0a33 */
[----:B------:R-:W-:Y:S02]  /*16f0*/  VIADD R4, R16, 0x20 ;  /* 0x0000002010047836 */ /* 0x000fe40000000000 */
[----:B------:R-:W-:Y:S01]  /*1700*/  IMAD.SHL.U32 R146, R146, 0x8, RZ ;  /* 0x0000000892927824 */ /* 0x000fe200078e00ff */
[-C--:B------:R-:W-:Y:S01]  /*1710*/  ISETP.GE.AND P5, PT, R16, R5.reuse, PT ;  /* 0x000000051000720c */ /* 0x080fe20003fa6270 */
[----:B------:R-:W-:Y:S01]  /*1720*/  @!P0 IMAD.MOV.U32 R22, RZ, RZ, R18 ;  /* 0x000000ffff168224 */ /* 0x000fe200078e0012 */
[----:B------:R-:W-:Y:S01]  /*1730*/  ISETP.GE.AND P4, PT, R4, R5, PT ;  /* 0x000000050400720c */ /* 0x000fe20003f86270 */
[----:B------:R-:W-:Y:S01]  /*1740*/  IMAD.SHL.U32 R2, R142, 0x80, RZ ;  /* 0x000000808e027824 */ /* 0x000fe200078e00ff */
[----:B------:R-:W-:Y:S01]  /*1750*/  SHF.R.S32.HI R5, RZ, 0x1f, R146 ;  /* 0x0000001fff057819 */ /* 0x000fe20000011492 */
[----:B------:R-:W-:Y:S01]  /*1760*/  @!P0 IMAD.IADD R26, R19, 0x1, R3 ;  /* 0x00000001131a8824 */ /* 0x000fe200078e0203 */
[C---:B------:R-:W-:Y:S01]  /*1770*/  IADD3 R18, P2, R146.reuse, R10, RZ ;  /* 0x0000000a92127210 */ /* 0x040fe20007f5e0ff */
[----:B------:R-:W-:Y:S01]  /*1780*/  IMAD.IADD R3, R45, 0x1, -R2 ;  /* 0x000000012d037824 */ /* 0x000fe200078e0a02 */
[----:B------:R-:W-:-:S02]  /*1790*/  IADD3 R20, P3, R146, R20, RZ ;  /* 0x0000001492147210 */ /* 0x000fc40007f7e0ff */
[----:B------:R-:W-:Y:S01]  /*17a0*/  IADD3 R22, P0, R146, R22, RZ ;  /* 0x0000001692167210 */ /* 0x000fe20007f1e0ff */
[C---:B------:R-:W-:Y:S01]  /*17b0*/  IMAD.X R19, R5.reuse, 0x1, R7, P2 ;  /* 0x0000000105137824 */ /* 0x040fe200010e0607 */
[----:B------:R-:W-:Y:S02]  /*17c0*/  SHF.R.S32.HI R7, RZ, 0x3, R6 ;  /* 0x00000003ff077819 */ /* 0x000fe40000011406 */
[C---:B------:R-:W-:Y:S01]  /*17d0*/  IADD3.X R21, R5.reuse, R12, RZ, P3, !PT ;  /* 0x0000000c05157210 */ /* 0x040fe20001ffe4ff */
[----:B------:R-:W-:Y:S01]  /*17e0*/  IMAD.X R23, R5, 0x1, R26, P0 ;  /* 0x0000000105177824 */ /* 0x000fe200000e061a */
[CC--:B------:R-:W-:Y:S01]  /*17f0*/  ISETP.GE.AND P1, PT, R4.reuse, R3.reuse, PT ;  /* 0x000000030400720c */ /* 0x0c0fe20003f26270 */
[----:B------:R-:W-:Y:S01]  /*1800*/  IMAD.SHL.U32 R15, R7, 0x40, RZ ;  /* 0x00000040070f7824 */ /* 0x000fe200078e00ff */
[----:B------:R-:W-:Y:S01]  /*1810*/  ISETP.GE.AND P3, PT, R4, R3, PT ;  /* 0x000000030400720c */ /* 0x000fe20003f66270 */
[----:B------:R-:W-:Y:S02]  /*1820*/  VIADD R4, R16, 0x40 ;  /* 0x0000004010047836 */ /* 0x000fe40000000000 */
[----:B------:R-:W-:Y:S01]  /*1830*/  IMAD.WIDE.U32 R22, R0, UR6, R22 ;  /* 0x0000000600167c25 */ /* 0x000fe2000f8e0016 */
[----:B------:R-:W-:-:S02]  /*1840*/  LOP3.LUT R15, R15, 0xc0, RZ, 0xc0, !PT ;  /* 0x000000c00f0f7812 */ /* 0x000fc400078ec0ff */
[-C--:B------:R-:W-:Y:S01]  /*1850*/  ISETP.GE.AND P0, PT, R4, R3.reuse, PT ;  /* 0x000000030400720c */ /* 0x080fe20003f06270 */
[----:B------:R-:W-:Y:S01]  /*1860*/  IMAD.WIDE R26, R8, 0x40, R16 ;  /* 0x00000040081a7825 */ /* 0x000fe200078e0210 */
[----:B------:R-:W-:Y:S02]  /*1870*/  ISETP.GE.AND P2, PT, R4, R3, PT ;  /* 0x000000030400720c */ /* 0x000fe40003f46270 */
[----:B------:R-:W-:Y:S02]  /*1880*/  LOP3.LUT R5, R15, 0x18, R146, 0xf8, !PT ;  /* 0x000000180f057812 */ /* 0x000fe400078ef892 */
[----:B------:R-:W-:-:S04]  /*1890*/  SHF.R.U32.HI R4, RZ, 0x3, R15 ;  /* 0x00000003ff047819 */ /* 0x000fc8000001160f */
[----:B------:R-:W-:Y:S02]  /*18a0*/  LOP3.LUT R4, R5, R4, RZ, 0x3c, !PT ;  /* 0x0000000405047212 */ /* 0x000fe400078e3cff */
[----:B------:R-:W-:-:S03]  /*18b0*/  SHF.R.S32.HI R5, RZ, 0x1f, R0 ;  /* 0x0000001fff057819 */ /* 0x000fc60000011400 */
[----:B------:R-:W-:Y:S02]  /*18c0*/  IMAD.U32 R143, R143, 0x20, R4 ;  /* 0x000000208f8f7824 */ /* 0x000fe400078e0004 */
[----:B------:R-:W-:Y:S02]  /*18d0*/  IMAD R5, R5, UR6, RZ ;  /* 0x0000000605057c24 */ /* 0x000fe4000f8e02ff */
[----:B------:R-:W-:Y:S01]  /*18e0*/  IMAD R4, R14, UR9, R11 ;  /* 0x000000090e047c24 */ /* 0x000fe2000f8e020b */
[----:B------:R-:W-:Y:S01]  /*18f0*/  LEA R143, R143, UR4, 0x1 ;  /* 0x000000048f8f7c11 */ /* 0x000fe2000f8e08ff */
[----:B------:R-:W-:Y:S02]  /*1900*/  IMAD R5, R0, UR7, R5 ;  /* 0x0000000700057c24 */ /* 0x000fe4000f8e0205 */
        /* <DEDUP_REMOVED lines=22> */
.L_x_3673:
[----:B------:R-:W-:Y:S05]  /*1a70*/  BSYNC B0 ;  /* 0x0000000000007941 */ /* 0x000fea0003800000 */
.L_x_3672:
        /* <DEDUP_REMOVED lines=22> */
.L_x_3675:
[----:B------:R-:W-:Y:S05]  /*1be0*/  BSYNC B0 ;  /* 0x0000000000007941 */ /* 0x000fea0003800000 */
.L_x_3674:
[C---:B------:R-:W-:Y:S01]  /*1bf0*/  IMAD.X R5, R17.reuse, 0x1, R9, P5 ;  /* 0x0000000111057824 */ /* 0x040fe200028e0609 */
[CC--:B------:R-:W-:Y:S01]  /*1c00*/  ISETP.GE.AND P5, PT, R16.reuse, R3.reuse, PT ;  /* 0x000000031000720c */ /* 0x0c0fe20003fa6270 */
[----:B------:R-:W-:Y:S01]  /*1c10*/  IMAD R87, R17, R84, RZ ;  /* 0x0000005411577224 */ /* 0x000fe200078e02ff */
[----:B------:R-:W-:Y:S01]  /*1c20*/  LEA.HI R0, R13, R46, RZ, 0x4 ;  /* 0x0000002e0d007211 */ /* 0x000fe200078f20ff */
[C---:B------:R-:W-:Y:S01]  /*1c30*/  IMAD.WIDE.U32 R98, R16.reuse, R84, R18 ;  /* 0x0000005410627225 */ /* 0x040fe200078e0012 */
[----:B------:R-:W-:Y:S01]  /*1c40*/  BSSY B0, `(.L_x_3676) ;  /* 0x0000015000007945 */ /* 0x000fe20003800000 */
[C---:B------:R-:W-:Y:S02]  /*1c50*/  ISETP.GE.AND P4, PT, R16.reuse, R3, PT ;  /* 0x000000031000720c */ /* 0x040fe40003f86270 */
[----:B------:R-:W-:Y:S01]  /*1c60*/  IMAD R87, R16, R85, R87 ;  /* 0x0000005510577224 */ /* 0x000fe200078e0257 */
[----:B------:R-:W-:Y:S02]  /*1c70*/  LOP3.LUT R13, R0, 0xfffffff0, RZ, 0xc0, !PT ;  /* 0xfffffff0000d7812 */ /* 0x000fe400078ec0ff */
[----:B------:R-:W-:Y:S01]  /*1c80*/  SHF.R.S32.HI R9, RZ, 0x4, R0 ;  /* 0x00000004ff097819 */ /* 0x000fe20000011400 */
[----:B------:R-:W-:Y:S01]  /*1c90*/  IMAD.IADD R87, R99, 0x1, R87 ;  /* 0x0000000163577824 */ /* 0x000fe200078e0257 */
[----:B------:R-:W-:Y:S01]  /*1ca0*/  IADD3 R16, R16, 0x60, RZ ;  /* 0x0000006010107810 */ /* 0x000fe20007ffe0ff */
        /* <DEDUP_REMOVED lines=14> */
.L_x_3677:
[----:B------:R-:W-:Y:S05]  /*1d90*/  BSYNC B0 ;  /* 0x0000000000007941 */ /* 0x000fea0003800000 */
.L_x_3676:
[----:B-1----:R-:W-:Y:S01]  /*1da0*/  LOP3.LUT R11, R6, 0xfffffff8, RZ, 0xc0, !PT ;  /* 0xfffffff8060b7812 */ /* 0x002fe200078ec0ff */
[----:B------:R-:W-:Y:S01]  /*1db0*/  BSSY B0, `(.L_x_3678) ;  /* 0x0000016000007945 */ /* 0x000fe20003800000 */
[----:B------:R-:W-:Y:S01]  /*1dc0*/  LEA.HI R0, R0, R9, RZ, 0x1 ;  /* 0x0000000900007211 */ /* 0x000fe200078f08ff */
[----:B------:R-:W-:Y:S01]  /*1dd0*/  IMAD.IADD R13, R46, 0x1, -R13 ;  /* 0x000000012e0d7824 */ /* 0x000fe200078e0a0d */
[----:B------:R-:W-:Y:S01]  /*1de0*/  ISETP.GE.AND P5, PT, R16, R3, PT ;  /* 0x000000031000720c */ /* 0x000fe20003fa6270 */
[----:B------:R-:W-:Y:S01]  /*1df0*/  IMAD.IADD R10, R46, 0x1, -R11 ;  /* 0x000000012e0a7824 */ /* 0x000fe200078e0a0b */
        /* <DEDUP_REMOVED lines=17> */
.L_x_3679:
[----:B------:R-:W-:Y:S05]  /*1f10*/  BSYNC B0 ;  /* 0x0000000000007941 */ /* 0x000fea0003800000 */
.L_x_3678:
[----:B------:R-:W-:Y:S01]  /*1f20*/  ISETP.GE.AND P1, PT, R16, R3, PT ;  /* 0x000000031000720c */ /* 0x000fe20003f26270 */
[----:B------:R-:W-:Y:S01]  /*1f30*/  IMAD.IADD R9, R9, 0x1, -R0 ;  /* 0x0000000109097824 */ /* 0x000fe200078e0a00 */
[----:B------:R-:W-:Y:S01]  /*1f40*/  LEA.HI R3, R10, R10, RZ, 0x1 ;  /* 0x0000000a0a037211 */ /* 0x000fe200078f08ff */
[----:B------:R-:W1:Y:S01]  /*1f50*/  LDC.64 R96, c[0x0][0x250] ;  /* 0x00009400ff607b82 */ /* 0x000e620000000a00 */
[----:B------:R-:W-:Y:S01]  /*1f60*/  LEA.HI R48, R13, R13, RZ, 0x1 ;  /* 0x0000000d0d307211 */ /* 0x000fe200078f08ff */
        /* <DEDUP_REMOVED lines=9> */
[----:B------:R-:W-:Y:S01]  /*2000*/  LOP3.LUT R6, R6, 0xc0, RZ, 0xc0, !PT ;  /* 0x000000c006067812 */ /* 0x000fe200078ec0ff */
[----:B------:R-:W-:Y:S01]  /*2010*/  IMAD.IADD R10, R10, 0x1, -R3 ;  /* 0x000000010a0a7824 */ /* 0x000fe200078e0a03 */
[----:B------:R-:W-:Y:S02]  /*2020*/  SHF.R.S32.HI R8, RZ, 0x1f, R13 ;  /* 0x0000001fff087819 */ /* 0x000fe4000001140d */
[----:B------:R-:W-:Y:S02]  /*2030*/  LOP3.LUT R11, R11, 0xfffffffc, RZ, 0xc0, !PT ;  /* 0xfffffffc0b0b7812 */ /* 0x000fe400078ec0ff */
[----:B------:R-:W-:Y:S02]  /*2040*/  LOP3.LUT R7, R6, 0x8, R7, 0xf8, !PT ;  /* 0x0000000806077812 */ /* 0x000fe400078ef807 */
[----:B------:R-:W-:Y:S01]  /*2050*/  SHF.R.U32.HI R6, RZ, 0x3, R6 ;  /* 0x00000003ff067819 */ /* 0x000fe20000011606 */
[----:B------:R-:W-:Y:S01]  /*2060*/  IMAD.IADD R3, R12, 0x1, -R11 ;  /* 0x000000010c037824 */ /* 0x000fe200078e0a0b */
[----:B------:R-:W-:-:S02]  /*2070*/  LOP3.LUT R48, R48, 0x7fffffe, RZ, 0xc0, !PT ;  /* 0x07fffffe30307812 */ /* 0x000fc400078ec0ff */
[----:B------:R-:W-:Y:S01]  /*2080*/  LEA.HI R8, R8, R13, RZ, 0x3 ;  /* 0x0000000d08087211 */ /* 0x000fe200078f18ff */
[----:B------:R-:W-:Y:S01]  /*2090*/  IMAD.SHL.U32 R4, R3, 0x40, RZ ;  /* 0x0000004003047824 */ /* 0x000fe200078e00ff */
[----:B------:R-:W-:Y:S01]  /*20a0*/  LOP3.LUT R6, R7, R6, RZ, 0x3c, !PT ;  /* 0x0000000607067212 */ /* 0x000fe200078e3cff */
[----:B------:R-:W-:Y:S02]  /*20b0*/  IMAD R7, R9, 0x8, R10 ;  /* 0x0000000809077824 */ /* 0x000fe400078e020a */
[----:B------:R-:W-:Y:S02]  /*20c0*/  IMAD.IADD R48, R13, 0x1, -R48 ;  /* 0x000000010d307824 */ /* 0x000fe400078e0a30 */
        /* <DEDUP_REMOVED lines=16> */
.L_x_3681:
[----:B------:R-:W-:Y:S05]  /*21d0*/  BSYNC B0 ;  /* 0x0000000000007941 */ /* 0x000fea0003800000 */
.L_x_3680:
[----:B------:R-:W-:Y:S04]  /*21e0*/  BSSY B0, `(.L_x_3682) ;  /* 0x0000011000007945 */ /* 0x000fe80003800000 */
[----:B------:R-:W-:Y:S05]  /*21f0*/  @P5 BRA `(.L_x_3683) ;  /* 0x00000000003c5947 */ /* 0x000fea0003800000 */
[----:B------:R-:W-:Y:S02]  /*2200*/  ULDC UR5, c[0x0][0x2d0] ;  /* 0x0000b40000057ab9 */ /* 0x000fe40000000800 */
[----:B------:R-:W-:-:S13]  /*2210*/  ISETP.GE.AND P0, PT, R146, UR5, PT ;  /* 0x0000000592007c0c */ /* 0x000fda000bf06270 */
[----:B------:R1:W-:Y:S01]  /*2220*/  @P0 STS.128 [R143+0x2800], RZ ;  /* 0x002800ff8f000388 */ /* 0x0003e20000000c00 */
[----:B------:R-:W-:Y:S05]  /*2230*/  @P0 BRA `(.L_x_3683) ;  /* 0x00000000002c0947 */ /* 0x000fea0003800000 */
[----:B------:R-:W-:Y:S01]  /*2240*/  MOV R86, R98 ;  /* 0x0000006200567202 */ /* 0x000fe20000000f00 */
[----:B------:R-:W-:Y:S01]  /*2250*/  IMAD R10, R85, 0x60, RZ ;  /* 0x00000060550a7824 */ /* 0x000fe200078e02ff */
[----:B------:R-:W-:-:S03]  /*2260*/  ULDC.64 UR6, c[0x0][0x218] ;  /* 0x0000860000067ab9 */ /* 0x000fc60000000a00 */
[----:B-1----:R-:W-:-:S05]  /*2270*/  IMAD.WIDE.U32 R12, R84, 0x60, R86 ;  /* 0x00000060540c7825 */ /* 0x002fca00078e0056 */
[----:B------:R-:W-:Y:S02]  /*2280*/  IADD3 R10, R13, R10, RZ ;  /* 0x0000000a0d0a7210 */ /* 0x000fe40007ffe0ff */
[----:B------:R-:W-:-:S04]  /*2290*/  LEA R16, P0, R12, UR6, 0x1 ;  /* 0x000000060c107c11 */ /* 0x000fc8000f8008ff */
[----:B------:R-:W-:-:S05]  /*22a0*/  LEA.HI.X R17, R12, UR7, R10, 0x1, P0 ;  /* 0x000000070c117c11 */ /* 0x000fca00080f0c0a */
[----:B------:R-:W-:Y:S01]  /*22b0*/  @!PT LDS RZ, [RZ] ;  /* 0x00000000fffff984 */ /* 0x000fe20000000800 */
[----:B------:R-:W-:Y:S01]  /*22c0*/  @!PT LDS RZ, [RZ] ;  /* 0x00000000fffff984 */ /* 0x000fe20000000800 */
[----:B------:R-:W-:Y:S01]  /*22d0*/  @!PT LDS RZ, [RZ] ;  /* 0x00000000fffff984 */ /* 0x000fe20000000800 */
[----:B------:R1:W-:Y:S04]  /*22e0*/  LDGSTS.E.BYPASS.LTC128B.128 [R143+0x2800], desc[UR12][R16.64] ;  /* 0x02800000108f7fae */ /* 0x0003e8000b901d4c */
.L_x_3683:
[----:B------:R-:W-:Y:S05]  /*22f0*/  BSYNC B0 ;  /* 0x0000000000007941 */ /* 0x000fea0003800000 */
.L_x_3682:
[----:B------:R-:W0:Y:S01]  /*2300*/  LDGDEPBAR ;  /* 0x00000000000079af */ /* 0x000e220000000000 */
[----:B------:R-:W-:Y:S01]  /*2310*/  LOP3.LUT R4, R4, 0xc0, RZ, 0xc0, !PT ;  /* 0x000000c004047812 */ /* 0x000fe200078ec0ff */
[-C--:B-1----:R-:W-:Y:S01]  /*2320*/  IMAD R5, R5, R96.reuse, RZ ;  /* 0x0000006005057224 */ /* 0x082fe200078e02ff */
[----:B------:R-:W-:Y:S01]  /*2330*/  LOP3.LUT R47, R8, 0xffffff00, RZ, 0xc0, !PT ;  /* 0xffffff00082f7812 */ /* 0x000fe200078ec0ff */
[----:B------:R-:W-:Y:S01]  /*2340*/  ULDC.64 UR6, c[0x0][0x220] ;  /* 0x0000880000067ab9 */ /* 0x000fe20000000a00 */
[----:B------:R-:W-:Y:S01]  /*2350*/  LOP3.LUT R9, R4, 0x8, R9, 0xf8, !PT ;  /* 0x0000000804097812 */ /* 0x000fe200078ef809 */
[----:B------:R-:W-:Y:S01]  /*2360*/  IMAD R27, R24, R97, R5 ;  /* 0x00000061181b7224 */ /* 0x000fe200078e0205 */
[----:B------:R-:W-:Y:S01]  /*2370*/  SHF.R.U32.HI R26, RZ, 0x3, R4 ;  /* 0x00000003ff1a7819 */ /* 0x000fe20000011604 */
[----:B------:R-:W-:Y:S01]  /*2380*/  IMAD R5, R50, 0x200, R47 ;  /* 0x0000020032057824 */ /* 0x000fe200078e022f */
[----:B------:R-:W-:Y:S01]  /*2390*/  BSSY B0, `(.L_x_3684) ;  /* 0x000001d000007945 */ /* 0x000fe20003800000 */
[----:B------:R-:W-:Y:S01]  /*23a0*/  IMAD.WIDE.U32 R24, R24, R96, R14 ;  /* 0x0000006018187225 */ /* 0x000fe200078e000e */
[----:B------:R-:W-:-:S02]  /*23b0*/  LOP3.LUT R26, R9, R26, RZ, 0x3c, !PT ;  /* 0x0000001a091a7212 */ /* 0x000fc400078e3cff */
[----:B------:R-:W-:Y:S01]  /*23c0*/  SHF.L.U64.HI R139, R96, 0x5, R97 ;  /* 0x00000005608b7819 */ /* 0x000fe20000010261 */
[----:B------:R-:W-:Y:S01]  /*23d0*/  IMAD R5, R48, 0x20, R5 ;  /* 0x0000002030057824 */ /* 0x000fe200078e0205 */
[----:B------:R-:W-:Y:S01]  /*23e0*/  LEA R156, P0, R24, UR6, 0x1 ;  /* 0x00000006189c7c11 */ /* 0x000fe2000f8008ff */
[----:B------:R-:W-:Y:S02]  /*23f0*/  IMAD.U32 R134, R7, 0x20, R6 ;  /* 0x0000002007867824 */ /* 0x000fe400078e0006 */
[----:B------:R-:W-:Y:S02]  /*2400*/  IMAD.IADD R27, R25, 0x1, R27 ;  /* 0x00000001191b7824 */ /* 0x000fe400078e021b */
[----:B------:R-:W-:Y:S01]  /*2410*/  IMAD.IADD R136, R26, 0x1, R5 ;  /* 0x000000011a887824 */ /* 0x000fe200078e0205 */
[----:B------:R-:W-:Y:S01]  /*2420*/  LEA R134, R134, UR4, 0x1 ;  /* 0x0000000486867c11 */ /* 0x000fe2000f8e08ff */
[----:B------:R-:W-:Y:S01]  /*2430*/  IMAD.SHL.U32 R140, R96, 0x20, RZ ;  /* 0x00000020608c7824 */ /* 0x000fe200078e00ff */
[----:B------:R-:W-:Y:S01]  /*2440*/  LEA.HI.X R157, R24, UR7, R27, 0x1, P0 ;  /* 0x00000007189d7c11 */ /* 0x000fe200080f0c1b */
[----:B------:R-:W-:-:S04]  /*2450*/  DEPBAR.LE SB0, 0x0 ;  /* 0x000080000000791a */ /* 0x000fc80000000000 */
[----:B------:R-:W-:Y:S01]  /*2460*/  BAR.SYNC.DEFER_BLOCKING 0x0 ;  /* 0x0000000000007b1d */ /* 0x000fe20000010000 */
[----:B------:R-:W-:-:S05]  /*2470*/  LEA R136, R136, UR4, 0x1 ;  /* 0x0000000488887c11 */ /* 0x000fca000f8e08ff */
        /* <DEDUP_REMOVED lines=14> */
.L_x_3685:
[----:B------:R-:W-:Y:S05]  /*2560*/  BSYNC B0 ;  /* 0x0000000000007941 */ /* 0x000fea0003800000 */
.L_x_3684:
        /* <DEDUP_REMOVED lines=13> */
.L_x_3687:
[----:B------:R-:W-:Y:S05]  /*2640*/  BSYNC B0 ;  /* 0x0000000000007941 */ /* 0x000fea0003800000 */
.L_x_3686:
        /* <DEDUP_REMOVED lines=13> */
.L_x_3689:
[----:B------:R-:W-:Y:S05]  /*2720*/  BSYNC B0 ;  /* 0x0000000000007941 */ /* 0x000fea0003800000 */
.L_x_3688:
        /* <DEDUP_REMOVED lines=14> */
.L_x_3691:
[----:B------:R-:W-:Y:S05]  /*2810*/  BSYNC B0 ;  /* 0x0000000000007941 */ /* 0x000fea0003800000 */
.L_x_3690:
[----:B------:R-:W-:Y:S01]  /*2820*/  LDSM.16.M88.4 R32, [R136] ;  /* 0x000000008820783b */ /* 0x000fe20000000200 */
[----:B------:R-:W-:Y:S01]  /*2830*/  LOP3.LUT P1, RZ, R3, 0x2, RZ, 0xc0, !PT ;  /* 0x0000000203ff7812 */ /* 0x000fe2000782c0ff */
[----:B------:R-:W-:Y:S01]  /*2840*/  ULDC UR10, c[0x0][0x39c] ;  /* 0x0000e700000a7ab9 */ /* 0x000fe20000000800 */
[----:B------:R-:W-:Y:S01]  /*2850*/  MOV R8, 0x10 ;  /* 0x0000001000087802 */ /* 0x000fe20000000f00 */
[----:B-1----:R-:W1:Y:S01]  /*2860*/  LDSM.16.M88.4 R4, [R134+0x1000] ;  /* 0x001000008604783b */ /* 0x002e620000000200 */
[----:B------:R-:W-:Y:S02]  /*2870*/  LOP3.LUT P0, RZ, R0, 0x2, RZ, 0xc0, !PT ;  /* 0x0000000200ff7812 */ /* 0x000fe4000780c0ff */
[C---:B------:R-:W-:Y:S01]  /*2880*/  SEL R3, R8.reuse, 0xfffffff0, !P1 ;  /* 0xfffffff008037807 */ /* 0x040fe20004800000 */
[----:B------:R-:W5:Y:S01]  /*2890*/  LDSM.16.M88.4 R36, [R134+0x1400] ;  /* 0x001400008624783b */ /* 0x000f620000000200 */
[----:B------:R-:W-:Y:S02]  /*28a0*/  SEL R0, R8, 0xfffffff0, !P0 ;  /* 0xfffffff008007807 */ /* 0x000fe40004000000 */
[----:B------:R-:W-:Y:S01]  /*28b0*/  LEA R135, R3, R136, 0x1 ;  /* 0x0000008803877211 */ /* 0x000fe200078e08ff */
[----:B--2---:R-:W-:Y:S01]  /*28c0*/  LDSM.16.M88.4 R28, [R134+0x1800] ;  /* 0x00180000861c783b */ /* 0x004fe20000000200 */
[----:B------:R-:W-:-:S02]  /*28d0*/  LEA R55, R0, R134, 0x1 ;  /* 0x0000008600377211 */ /* 0x000fc400078e08ff */
[----:B------:R-:W-:Y:S01]  /*28e0*/  LEA R50, R50, R51, 0x4 ;  /* 0x0000003332327211 */ /* 0x000fe200078e20ff */
[----:B----4-:R-:W-:Y:S01]  /*28f0*/  LDSM.16.M88.4 R20, [R135] ;  /* 0x000000008714783b */ /* 0x010fe20000000200 */
[----:B------:R-:W-:Y:S02]  /*2900*/  ISETP.GE.AND P2, PT, R102, 0x2, PT ;  /* 0x000000026600780c */ /* 0x000fe40003f46270 */
[----:B------:R-:W-:Y:S01]  /*2910*/  LEA R47, R48, R47, 0x5 ;  /* 0x0000002f302f7211 */ /* 0x000fe200078e28ff */
[----:B------:R-:W2:Y:S01]  /*2920*/  LDSM.16.M88.4 R40, [R55+0x1000] ;  /* 0x001000003728783b */ /* 0x000ea20000000200 */
[----:B------:R-:W-:Y:S02]  /*2930*/  SHF.L.U32 R101, R46, 0x1, RZ ;  /* 0x000000012e657819 */ /* 0x000fe400000006ff */
[----:B------:R-:W-:Y:S01]  /*2940*/  IADD3 R133, R134, 0x1000, RZ ;  /* 0x0000100086857810 */ /* 0x000fe20007ffe0ff */
[----:B------:R-:W4:Y:S01]  /*2950*/  LDSM.16.M88.4 R16, [R55+0x1400] ;  /* 0x001400003710783b */ /* 0x000f220000000200 */
[----:B------:R-:W-:-:S02]  /*2960*/  IADD3 R132, R26, R47, RZ ;  /* 0x0000002f1a847210 */ /* 0x000fc40007ffe0ff */
[----:B------:R-:W-:Y:S01]  /*2970*/  LEA R133, R0, R133, 0x1 ;  /* 0x0000008500857211 */ /* 0x000fe200078e08ff */
[----:B------:R-:W0:Y:S01]  /*2980*/  LDGDEPBAR ;  /* 0x00000000000079af */ /* 0x000e220000000000 */
[----:B------:R-:W-:Y:S01]  /*2990*/  LOP3.LUT R101, R101, 0x6, RZ, 0xc0, !PT ;  /* 0x0000000665657812 */ /* 0x000fe200078ec0ff */
[C---:B-1----:R-:W-:Y:S06]  /*29a0*/  HMMA.16816.F32 R8, R32.reuse, R4, RZ ;  /* 0x000000042008723c */ /* 0x042fec00000018ff */
[C---:B------:R-:W-:Y:S06]  /*29b0*/  HMMA.16816.F32 R4, R32.reuse, R6, RZ ;  /* 0x000000062004723c */ /* 0x040fec00000018ff */
[C---:B-----5:R-:W-:Y:S06]  /*29c0*/  HMMA.16816.F32 R12, R32.reuse, R36, RZ ;  /* 0x00000024200c723c */ /* 0x060fec00000018ff */
[----:B------:R-:W-:Y:S06]  /*29d0*/  HMMA.16816.F32 R36, R32, R38, RZ ;  /* 0x000000262024723c */ /* 0x000fec00000018ff */
[C---:B--2---:R-:W-:Y:S06]  /*29e0*/  HMMA.16816.F32 R8, R20.reuse, R40, R8 ;  /* 0x000000281408723c */ /* 0x044fec0000001808 */
[C---:B------:R-:W-:Y:S06]  /*29f0*/  HMMA.16816.F32 R4, R20.reuse, R42, R4 ;  /* 0x0000002a1404723c */ /* 0x040fec0000001804 */
[----:B----4-:R-:W-:Y:S06]  /*2a00*/  HMMA.16816.F32 R12, R20, R16, R12 ;  /* 0x00000010140c723c */ /* 0x010fec000000180c */
[----:B------:R-:W-:Y:S06]  /*2a10*/  HMMA.16816.F32 R40, R32, R28, RZ ;  /* 0x0000001c2028723c */ /* 0x000fec00000018ff */
[----:B------:R-:W-:Y:S01]  /*2a20*/  FMUL.FTZ R52, R8, UR10 ;  /* 0x0000000a08347c20 */ /* 0x000fe20008410000 */
[----:B------:R-:W-:Y:S01]  /*2a30*/  FMUL.FTZ R53, R9, UR10 ;  /* 0x0000000a09357c20 */ /* 0x000fe20008410000 */
[----:B------:R-:W-:Y:S01]  /*2a40*/  FMUL.FTZ R54, R10, UR10 ;  /* 0x0000000a0a367c20 */ /* 0x000fe20008410000 */
[----:B------:R-:W-:Y:S01]  /*2a50*/  FMUL.FTZ R56, R11, UR10 ;  /* 0x0000000a0b387c20 */ /* 0x000fe20008410000 */
[----:B------:R-:W-:Y:S01]  /*2a60*/  HMMA.16816.F32 R36, R20, R18, R36 ;  /* 0x000000121424723c */ /* 0x000fe20000001824 */
[----:B------:R-:W1:Y:S01]  /*2a70*/  LDSM.16.M88.4 R8, [R55+0x1800] ;  /* 0x001800003708783b */ /* 0x000e620000000200 */
[----:B------:R-:W-:Y:S01]  /*2a80*/  FMUL.FTZ R57, R4, UR10 ;  /* 0x0000000a04397c20 */ /* 0x000fe20008410000 */
[----:B------:R-:W-:Y:S01]  /*2a90*/  FMUL.FTZ R58, R5, UR10 ;  /* 0x0000000a053a7c20 */ /* 0x000fe20008410000 */
[----:B------:R-:W-:Y:S01]  /*2aa0*/  FMUL.FTZ R59, R6, UR10 ;  /* 0x0000000a063b7c20 */ /* 0x000fe20008410000 */
[----:B------:R-:W-:Y:S01]  /*2ab0*/  FMUL.FTZ R60, R7, UR10 ;  /* 0x0000000a073c7c20 */ /* 0x000fe20008410000 */
[----:B------:R-:W-:Y:S01]  /*2ac0*/  HMMA.16816.F32 R28, R32, R30, RZ ;  /* 0x0000001e201c723c */ /* 0x000fe200000018ff */
[----:B------:R-:W2:Y:S01]  /*2ad0*/  LDSM.16.M88.4 R4, [R134+0x1c00] ;  /* 0x001c00008604783b */ /* 0x000ea20000000200 */
[----:B------:R-:W-:Y:S01]  /*2ae0*/  FMUL.FTZ R61, R12, UR10 ;  /* 0x0000000a0c3d7c20 */ /* 0x000fe20008410000 */
[----:B------:R-:W-:Y:S01]  /*2af0*/  FMUL.FTZ R62, R13, UR10 ;  /* 0x0000000a0d3e7c20 */ /* 0x000fe20008410000 */
[----:B------:R-:W-:Y:S01]  /*2b00*/  FMUL.FTZ R63, R14, UR10 ;  /* 0x0000000a0e3f7c20 */ /* 0x000fe20008410000 */
[----:B------:R-:W-:Y:S01]  /*2b10*/  FMUL.FTZ R64, R15, UR10 ;  /* 0x0000000a0f407c20 */ /* 0x000fe20008410000 */
[----:B------:R-:W4:Y:S01]  /*2b20*/  MUFU.TANH R52, R52 ;  /* 0x0000003400347308 */ /* 0x000f220000002400 */
[----:B------:R-:W5:Y:S07]  /*2b30*/  LDSM.16.M88.4 R12, [R55+0x1c00] ;  /* 0x001c0000370c783b */ /* 0x000f6e0000000200 */
[----:B------:R-:W1:Y:S04]  /*2b40*/  MUFU.TANH R53, R53 ;  /* 0x0000003500357308 */ /* 0x000e680000002400 */
[----:B------:R-:W-:Y:S01]  /*2b50*/  FMUL.FTZ R65, R36, UR10 ;  /* 0x0000000a24417c20 */ /* 0x000fe20008410000 */
[----:B------:R-:W-:Y:S01]  /*2b60*/  FMUL.FTZ R66, R37, UR10 ;  /* 0x0000000a25427c20 */ /* 0x000fe20008410000 */
[----:B------:R-:W-:Y:S01]  /*2b70*/  FMUL.FTZ R67, R38, UR10 ;  /* 0x0000000a26437c20 */ /* 0x000fe20008410000 */
[----:B------:R-:W-:Y:S01]  /*2b80*/  FMUL.FTZ R68, R39, UR10 ;  /* 0x0000000a27447c20 */ /* 0x000fe20008410000 */
[----:B------:R-:W2:Y:S01]  /*2b90*/  MUFU.TANH R54, R54 ;  /* 0x0000003600367308 */ /* 0x000ea20000002400 */
[----:B------:R-:W3:Y:S07]  /*2ba0*/  LDSM.16.M88.4 R36, [R134+0x2000] ;  /* 0x002000008624783b */ /* 0x000eee0000000200 */
[----:B------:R-:W3:Y:S01]  /*2bb0*/  MUFU.TANH R56, R56 ;  /* 0x0000003800387308 */ /* 0x000ee20000002400 */
[----:B-1----:R-:W-:Y:S07]  /*2bc0*/  HMMA.16816.F32 R28, R20, R10, R28 ;  /* 0x0000000a141c723c */ /* 0x002fee000000181c */
[----:B------:R-:W1:Y:S01]  /*2bd0*/  MUFU.TANH R57, R57 ;  /* 0x0000003900397308 */ /* 0x000e620000002400 */
[C---:B--2---:R-:W-:Y:S07]  /*2be0*/  HMMA.16816.F32 R16, R32.reuse, R4, RZ ;  /* 0x000000042010723c */ /* 0x044fee00000018ff */
[----:B------:R-:W2:Y:S01]  /*2bf0*/  MUFU.TANH R58, R58 ;  /* 0x0000003a003a7308 */ /* 0x000ea20000002400 */
[----:B------:R-:W-:Y:S06]  /*2c00*/  HMMA.16816.F32 R4, R32, R6, RZ ;  /* 0x000000062004723c */ /* 0x000fec00000018ff */
[----:B------:R-:W-:Y:S01]  /*2c10*/  HMMA.16816.F32 R40, R20, R8, R40 ;  /* 0x000000081428723c */ /* 0x000fe20000001828 */
[----:B------:R-:W4:Y:S01]  /*2c20*/  LDSM.16.M88.4 R8, [R55+0x2000] ;  /* 0x002000003708783b */ /* 0x000f220000000200 */
[----:B------:R-:W1:Y:S01]  /*2c30*/  MUFU.TANH R59, R59 ;  /* 0x0000003b003b7308 */ /* 0x000e620000002400 */
[----:B------:R-:W-:Y:S01]  /*2c40*/  FMUL.FTZ R73, R28, UR10 ;  /* 0x0000000a1c497c20 */ /* 0x000fe20008410000 */
[----:B------:R-:W-:Y:S01]  /*2c50*/  FMUL.FTZ R74, R29, UR10 ;  /* 0x0000000a1d4a7c20 */ /* 0x000fe20008410000 */
[----:B------:R-:W-:Y:S01]  /*2c60*/  FMUL.FTZ R75, R30, UR10 ;  /* 0x0000000a1e4b7c20 */ /* 0x000fe20008410000 */
[----:B------:R-:W-:-:S04]  /*2c70*/  FMUL.FTZ R76, R31, UR10 ;  /* 0x0000000a1f4c7c20 */ /* 0x000fc80008410000 */
[----:B------:R-:W1:Y:S01]  /*2c80*/  MUFU.TANH R60, R60 ;  /* 0x0000003c003c7308 */ /* 0x000e620000002400 */
[----:B------:R-:W2:Y:S01]  /*2c90*/  LDSM.16.M88.4 R28, [R134+0x2400] ;  /* 0x00240000861c783b */ /* 0x000ea20000000200 */
[C---:B-----5:R-:W-:Y:S06]  /*2ca0*/  HMMA.16816.F32 R16, R20.reuse, R12, R16 ;  /* 0x0000000c1410723c */ /* 0x060fec0000001810 */
[----:B------:R-:W-:Y:S01]  /*2cb0*/  HMMA.16816.F32 R4, R20, R14, R4 ;  /* 0x0000000e1404723c */ /* 0x000fe20000001804 */
[----:B------:R-:W5:Y:S01]  /*2cc0*/  LDSM.16.M88.4 R12, [R55+0x2400] ;  /* 0x00240000370c783b */ /* 0x000f620000000200 */
[----:B------:R-:W1:Y:S04]  /*2cd0*/  MUFU.TANH R61, R61 ;  /* 0x0000003d003d7308 */ /* 0x000e680000002400 */
[----:B------:R-:W-:Y:S01]  /*2ce0*/  FMUL.FTZ R40, R40, UR10 ;  /* 0x0000000a28287c20 */ /* 0x000fe20008410000 */
[----:B------:R-:W-:Y:S01]  /*2cf0*/  FMUL.FTZ R41, R41, UR10 ;  /* 0x0000000a29297c20 */ /* 0x000fe20008410000 */
[----:B------:R-:W-:Y:S01]  /*2d00*/  FMUL.FTZ R42, R42, UR10 ;  /* 0x0000000a2a2a7c20 */ /* 0x000fe20008410000 */
[----:B------:R-:W-:Y:S01]  /*2d10*/  FMUL.FTZ R72, R43, UR10 ;  /* 0x0000000a2b487c20 */ /* 0x000fe20008410000 */
[----:B------:R-:W1:Y:S08]  /*2d20*/  MUFU.TANH R69, R40 ;  /* 0x0000002800457308 */ /* 0x000e700000002400 */
[----:B------:R-:W1:Y:S01]  /*2d30*/  MUFU.TANH R70, R41 ;  /* 0x0000002900467308 */ /* 0x000e620000002400 */
[----:B------:R-:W-:Y:S01]  /*2d40*/  FMUL.FTZ R16, R16, UR10 ;  /* 0x0000000a10107c20 */ /* 0x000fe20008410000 */
[----:B------:R-:W-:Y:S01]  /*2d50*/  FMUL.FTZ R17, R17, UR10 ;  /* 0x0000000a11117c20 */ /* 0x000fe20008410000 */
[----:B------:R-:W-:Y:S01]  /*2d60*/  FMUL.FTZ R18, R18, UR10 ;  /* 0x0000000a12127c20 */ /* 0x000fe20008410000 */
[----:B------:R-:W-:-:S02]  /*2d70*/  FMUL.FTZ R159, R19, UR10 ;  /* 0x0000000a139f7c20 */ /* 0x000fc40008410000 */
[----:B------:R-:W-:Y:S01]  /*2d80*/  FMUL.FTZ R131, R4, UR10 ;  /* 0x0000000a04837c20 */ /* 0x000fe20008410000 */
[----:B------:R-:W-:Y:S01]  /*2d90*/  FMUL.FTZ R161, R5, UR10 ;  /* 0x0000000a05a17c20 */ /* 0x000fe20008410000 */
[----:B------:R3:W1:Y:S01]  /*2da0*/  MUFU.TANH R71, R42 ;  /* 0x0000002a00477308 */ /* 0x0006620000002400 */
[----:B------:R-:W-:Y:S01]  /*2db0*/  FMUL.FTZ R129, R6, UR10 ;  /* 0x0000000a06817c20 */ /* 0x000fe20008410000 */
[----:B------:R-:W-:Y:S02]  /*2dc0*/  FMUL.FTZ R155, R7, UR10 ;  /* 0x0000000a079b7c20 */ /* 0x000fe40008410000 */
[----:B------:R-:W1:Y:S04]  /*2dd0*/  LDSM.16.M88.4 R4, [R134+0x2800] ;  /* 0x002800008604783b */ /* 0x000e680000000200 */
[----:B------:R-:W1:Y:S08]  /*2de0*/  MUFU.TANH R153, R16 ;  /* 0x0000001000997308 */ /* 0x000e700000002400 */
[----:B------:R-:W1:Y:S01]  /*2df0*/  MUFU.TANH R163, R17 ;  /* 0x0000001100a37308 */ /* 0x000e620000002400 */
[C---:B---3--:R-:W-:Y:S06]  /*2e00*/  HMMA.16816.F32 R40, R32.reuse, R36, RZ ;  /* 0x000000242028723c */ /* 0x048fec00000018ff */
[----:B------:R-:W-:Y:S01]  /*2e10*/  HMMA.16816.F32 R36, R32, R38, RZ ;  /* 0x000000262024723c */ /* 0x000fe200000018ff */
[----:B------:R2:W3:Y:S08]  /*2e20*/  MUFU.TANH R151, R18 ;  /* 0x0000001200977308 */ /* 0x0004f00000002400 */
[----:B------:R-:W1:Y:S08]  /*2e30*/  MUFU.TANH R62, R62 ;  /* 0x0000003e003e7308 */ /* 0x000e700000002400 */
[----:B------:R-:W1:Y:S01]  /*2e40*/  MUFU.TANH R63, R63 ;  /* 0x0000003f003f7308 */ /* 0x000e620000002400 */
[----:B----4-:R-:W-:Y:S06]  /*2e50*/  HMMA.16816.F32 R40, R20, R8, R40 ;  /* 0x000000081428723c */ /* 0x010fec0000001828 */
[C---:B--2---:R-:W-:Y:S01]  /*2e60*/  HMMA.16816.F32 R16, R32.reuse, R28, RZ ;  /* 0x0000001c2010723c */ /* 0x044fe200000018ff */
[----:B------:R-:W2:Y:S05]  /*2e70*/  MUFU.TANH R64, R64 ;  /* 0x0000004000407308 */ /* 0x000eaa0000002400 */
[----:B------:R-:W-:Y:S03]  /*2e80*/  HMMA.16816.F32 R28, R32, R30, RZ ;  /* 0x0000001e201c723c */ /* 0x000fe600000018ff */
[----:B------:R-:W4:Y:S03]  /*2e90*/  MUFU.TANH R65, R65 ;  /* 0x0000004100417308 */ /* 0x000f260000002400 */
[----:B------:R-:W-:Y:S01]  /*2ea0*/  HMMA.16816.F32 R36, R20, R10, R36 ;  /* 0x0000000a1424723c */ /* 0x000fe20000001824 */
[----:B------:R-:W3:Y:S04]  /*2eb0*/  LDSM.16.M88.4 R8, [R55+0x2800] ;  /* 0x002800003708783b */ /* 0x000ee80000000200 */
[----:B------:R-:W1:Y:S01]  /*2ec0*/  MUFU.TANH R66, R66 ;  /* 0x0000004200427308 */ /* 0x000e620000002400 */
[----:B------:R-:W-:Y:S01]  /*2ed0*/  FMUL.FTZ R40, R40, UR10 ;  /* 0x0000000a28287c20 */ /* 0x000fe20008410000 */
[----:B------:R-:W-:Y:S01]  /*2ee0*/  FMUL.FTZ R41, R41, UR10 ;  /* 0x0000000a29297c20 */ /* 0x000fe20008410000 */
[----:B------:R-:W-:Y:S01]  /*2ef0*/  FMUL.FTZ R42, R42, UR10 ;  /* 0x0000000a2a2a7c20 */ /* 0x000fe20008410000 */
[----:B------:R-:W-:-:S03]  /*2f00*/  FMUL.FTZ R115, R43, UR10 ;  /* 0x0000000a2b737c20 */ /* 0x000fc60008410000 */
[C---:B-----5:R-:W-:Y:S01]  /*2f10*/  HMMA.16816.F32 R16, R20.reuse, R12, R16 ;  /* 0x0000000c1410723c */ /* 0x060fe20000001810 */
[----:B------:R-:W1:Y:S05]  /*2f20*/  MUFU.TANH R123, R40 ;  /* 0x00000028007b7308 */ /* 0x000e6a0000002400 */
[----:B------:R-:W-:Y:S01]  /*2f30*/  HMMA.16816.F32 R28, R20, R14, R28 ;  /* 0x0000000e141c723c */ /* 0x000fe2000000181c */
[----:B------:R-:W5:Y:S02]  /*2f40*/  LDSM.16.M88.4 R12, [R134+0x2c00] ;  /* 0x002c0000860c783b */ /* 0x000f640000000200 */
[----:B------:R-:W1:Y:S03]  /*2f50*/  MUFU.TANH R121, R41 ;  /* 0x0000002900797308 */ /* 0x000e660000002400 */
[----:B------:R-:W-:Y:S01]  /*2f60*/  FMUL.FTZ R36, R36, UR10 ;  /* 0x0000000a24247c20 */ /* 0x000fe20008410000 */
[----:B------:R-:W-:Y:S01]  /*2f70*/  FMUL.FTZ R37, R37, UR10 ;  /* 0x0000000a25257c20 */ /* 0x000fe20008410000 */
[----:B------:R-:W-:Y:S01]  /*2f80*/  FMUL.FTZ R38, R38, UR10 ;  /* 0x0000000a26267c20 */ /* 0x000fe20008410000 */
[----:B------:R-:W-:-:S02]  /*2f90*/  FMUL.FTZ R39, R39, UR10 ;  /* 0x0000000a27277c20 */ /* 0x000fc40008410000 */
[----:B------:R1:W1:Y:S07]  /*2fa0*/  MUFU.TANH R117, R42 ;  /* 0x0000002a00757308 */ /* 0x00026e0000002400 */
[----:B------:R-:W-:Y:S01]  /*2fb0*/  FMUL.FTZ R16, R16, UR10 ;  /* 0x0000000a10107c20 */ /* 0x000fe20008410000 */
[----:B------:R-:W-:Y:S01]  /*2fc0*/  FMUL.FTZ R89, R17, UR10 ;  /* 0x0000000a11597c20 */ /* 0x000fe20008410000 */
[----:B------:R-:W-:Y:S01]  /*2fd0*/  FMUL.FTZ R77, R18, UR10 ;  /* 0x0000000a124d7c20 */ /* 0x000fe20008410000 */
[----:B------:R-:W2:Y:S03]  /*2fe0*/  MUFU.TANH R119, R36 ;  /* 0x0000002400777308 */ /* 0x000ea60000002400 */
[----:B------:R-:W-:Y:S01]  /*2ff0*/  FMUL.FTZ R78, R28, UR10 ;  /* 0x0000000a1c4e7c20 */ /* 0x000fe20008410000 */
[----:B------:R-:W-:Y:S01]  /*3000*/  FMUL.FTZ R28, R31, UR10 ;  /* 0x0000000a1f1c7c20 */ /* 0x000fe20008410000 */
[----:B------:R-:W-:Y:S01]  /*3010*/  FMUL.FTZ R29, R29, UR10 ;  /* 0x0000000a1d1d7c20 */ /* 0x000fe20008410000 */
[C---:B-1----:R-:W-:Y:S02]  /*3020*/  HMMA.16816.F32 R40, R32.reuse, R4, RZ ;  /* 0x000000042028723c */ /* 0x042fe400000018ff */
[----:B------:R1:W1:Y:S04]  /*3030*/  MUFU.TANH R91, R16 ;  /* 0x00000010005b7308 */ /* 0x0002680000002400 */
[----:B------:R-:W-:Y:S04]  /*3040*/  HMMA.16816.F32 R4, R32, R6, RZ ;  /* 0x000000062004723c */ /* 0x000fe800000018ff */
[----:B------:R-:W1:Y:S08]  /*3050*/  MUFU.TANH R127, R37 ;  /* 0x00000025007f7308 */ /* 0x000e700000002400 */
[----:B------:R-:W2:Y:S06]  /*3060*/  MUFU.TANH R125, R38 ;  /* 0x00000026007d7308 */ /* 0x000eac0000002400 */
[C---:B---3--:R-:W-:Y:S02]  /*3070*/  HMMA.16816.F32 R40, R20.reuse, R8, R40 ;  /* 0x000000081428723c */ /* 0x048fe40000001828 */
[----:B------:R5:W3:Y:S04]  /*3080*/  MUFU.TANH R109, R39 ;  /* 0x00000027006d7308 */ /* 0x000ae80000002400 */
[----:B------:R-:W-:Y:S01]  /*3090*/  HMMA.16816.F32 R4, R20, R10, R4 ;  /* 0x0000000a1404723c */ /* 0x000fe20000001804 */
[----:B------:R-:W-:Y:S01]  /*30a0*/  FMUL.FTZ R8, R19, UR10 ;  /* 0x0000000a13087c20 */ /* 0x000fe20008410000 */
[----:B------:R-:W-:Y:S01]  /*30b0*/  FMUL.FTZ R9, R30, UR10 ;  /* 0x0000000a1e097c20 */ /* 0x000fe20008410000 */
[----:B-1----:R-:W1:Y:S01]  /*30c0*/  LDSM.16.M88.4 R16, [R55+0x2c00] ;  /* 0x002c00003710783b */ /* 0x002e620000000200 */
[----:B------:R-:W1:Y:S01]  /*30d0*/  MUFU.TANH R67, R67 ;  /* 0x0000004300437308 */ /* 0x000e620000002400 */
[----:B------:R-:W-:-:S04]  /*30e0*/  DEPBAR.LE SB0, 0x0 ;  /* 0x000080000000791a */ /* 0x000fc80000000000 */
[C---:B-----5:R-:W-:Y:S03]  /*30f0*/  HMMA.16816.F32 R36, R32.reuse, R12, RZ ;  /* 0x0000000c2024723c */ /* 0x060fe600000018ff */
[----:B------:R-:W1:Y:S03]  /*3100*/  MUFU.TANH R68, R68 ;  /* 0x0000004400447308 */ /* 0x000e660000002400 */
[----:B------:R-:W-:Y:S03]  /*3110*/  HMMA.16816.F32 R12, R32, R14, RZ ;  /* 0x0000000e200c723c */ /* 0x000fe600000018ff */
[----:B------:R-:W-:Y:S01]  /*3120*/  FMUL.FTZ R31, R41, UR10 ;  /* 0x0000000a291f7c20 */ /* 0x000fe20008410000 */
[----:B------:R-:W-:Y:S01]  /*3130*/  FMUL.FTZ R40, R40, UR10 ;  /* 0x0000000a28287c20 */ /* 0x000fe20008410000 */
[----:B------:R-:W-:Y:S01]  /*3140*/  FMUL.FTZ R30, R42, UR10 ;  /* 0x0000000a2a1e7c20 */ /* 0x000fe20008410000 */
[----:B------:R-:W1:Y:S03]  /*3150*/  MUFU.TANH R72, R72 ;  /* 0x0000004800487308 */ /* 0x000e660000002400 */
[----:B------:R-:W-:Y:S01]  /*3160*/  FMUL.FTZ R5, R5, UR10 ;  /* 0x0000000a05057c20 */ /* 0x000fe20008410000 */
[----:B------:R-:W-:Y:S01]  /*3170*/  FMUL.FTZ R4, R4, UR10 ;  /* 0x0000000a04047c20 */ /* 0x000fe20008410000 */
[----:B------:R-:W-:Y:S01]  /*3180*/  FMUL.FTZ R33, R43, UR10 ;  /* 0x0000000a2b217c20 */ /* 0x000fe20008410000 */
[----:B------:R-:W-:Y:S01]  /*3190*/  FMUL.FTZ R6, R6, UR10 ;  /* 0x0000000a06067c20 */ /* 0x000fe20008410000 */
[----:B------:R-:W-:Y:S01]  /*31a0*/  FMUL.FTZ R7, R7, UR10 ;  /* 0x0000000a07077c20 */ /* 0x000fe20008410000 */
[----:B------:R5:W2:Y:S08]  /*31b0*/  MUFU.TANH R35, R5 ;  /* 0x0000000500237308 */ /* 0x000ab00000002400 */
[----:B------:R4:W2:Y:S02]  /*31c0*/  MUFU.TANH R41, R4 ;  /* 0x0000000400297308 */ /* 0x0008a40000002400 */
[C---:B-1----:R-:W-:Y:S06]  /*31d0*/  HMMA.16816.F32 R12, R20.reuse, R18, R12 ;  /* 0x00000012140c723c */ /* 0x042fec000000180c */
[----:B------:R-:W1:Y:S01]  /*31e0*/  MUFU.TANH R73, R73 ;  /* 0x0000004900497308 */ /* 0x000e620000002400 */
[----:B-----5:R-:W-:Y:S01]  /*31f0*/  LOP3.LUT R5, R49, 0xffffffe0, RZ, 0xc0, !PT ;  /* 0xffffffe031057812 */ /* 0x020fe200078ec0ff */
[----:B------:R-:W-:Y:S03]  /*3200*/  HMMA.16816.F32 R36, R20, R16, R36 ;  /* 0x000000101424723c */ /* 0x000fe60000001824 */
[----:B------:R-:W-:-:S03]  /*3210*/  IADD3 R5, -R5, R46, RZ ;  /* 0x0000002e05057210 */ /* 0x000fc60007ffe1ff */
[----:B------:R-:W1:Y:S01]  /*3220*/  MUFU.TANH R74, R74 ;  /* 0x0000004a004a7308 */ /* 0x000e620000002400 */
[----:B----4-:R-:W-:-:S04]  /*3230*/  SHF.R.S32.HI R4, RZ, 0x1f, R5 ;  /* 0x0000001fff047819 */ /* 0x010fc80000011405 */
[----:B------:R-:W-:-:S03]  /*3240*/  LEA.HI R4, R4, R5, RZ, 0x2 ;  /* 0x0000000504047211 */ /* 0x000fc600078f10ff */
[----:B------:R-:W4:Y:S01]  /*3250*/  MUFU.TANH R75, R75 ;  /* 0x0000004b004b7308 */ /* 0x000f220000002400 */
[----:B------:R-:W-:Y:S01]  /*3260*/  SHF.R.S32.HI R145, RZ, 0x2, R4 ;  /* 0x00000002ff917819 */ /* 0x000fe20000011404 */
[----:B------:R-:W-:Y:S01]  /*3270*/  FMUL.FTZ R12, R12, UR10 ;  /* 0x0000000a0c0c7c20 */ /* 0x000fe20008410000 */
[----:B------:R-:W-:Y:S01]  /*3280*/  FMUL.FTZ R21, R13, UR10 ;  /* 0x0000000a0d157c20 */ /* 0x000fe20008410000 */
[----:B------:R-:W-:-:S04]  /*3290*/  FMUL.FTZ R13, R14, UR10 ;  /* 0x0000000a0e0d7c20 */ /* 0x000fc80008410000 */
[----:B------:R-:W1:Y:S01]  /*32a0*/  MUFU.TANH R76, R76 ;  /* 0x0000004c004c7308 */ /* 0x000e620000002400 */
[----:B------:R-:W-:Y:S01]  /*32b0*/  IADD3 R5, R50, 0x1, R145 ;  /* 0x0000000132057810 */ /* 0x000fe20007ffe091 */
[----:B------:R-:W-:Y:S01]  /*32c0*/  FMUL.FTZ R20, R37, UR10 ;  /* 0x0000000a25147c20 */ /* 0x000fe20008410000 */
[----:B------:R-:W-:Y:S01]  /*32d0*/  FMUL.FTZ R19, R38, UR10 ;  /* 0x0000000a26137c20 */ /* 0x000fe20008410000 */
[----:B------:R-:W-:Y:S01]  /*32e0*/  FMUL.FTZ R18, R39, UR10 ;  /* 0x0000000a27127c20 */ /* 0x000fe20008410000 */
[----:B------:R-:W-:Y:S01]  /*32f0*/  FMUL.FTZ R36, R36, UR10 ;  /* 0x0000000a24247c20 */ /* 0x000fe20008410000 */
[----:B------:R-:W-:Y:S02]  /*3300*/  IADD3 R5, R45, R5, -R144 ;  /* 0x000000052d057210 */ /* 0x000fe40007ffe890 */
[----:B------:R5:W1:Y:S02]  /*3310*/  MUFU.TANH R43, R12 ;  /* 0x0000000c002b7308 */ /* 0x000a640000002400 */
[----:B------:R-:W-:-:S04]  /*3320*/  IADD3 R44, R5, R44, RZ ;  /* 0x0000002c052c7210 */ /* 0x000fc80007ffe0ff */
[C---:B------:R-:W-:Y:S02]  /*3330*/  VIMNMX R100, R44.reuse, R45, PT ;  /* 0x0000002d2c647248 */ /* 0x040fe40003fe0100 */
[----:B------:R-:W1:Y:S01]  /*3340*/  MUFU.TANH R159, R159 ;  /* 0x0000009f009f7308 */ /* 0x000e620000002400 */
[----:B------:R-:W-:-:S07]  /*3350*/  VIADDMNMX R99, R44, 0x8, R45, PT ;  /* 0x000000082c637846 */ /* 0x000fce000380012d */
[----:B------:R-:W1:Y:S01]  /*3360*/  MUFU.TANH R131, R131 ;  /* 0x0000008300837308 */ /* 0x000e620000002400 */
[----:B-----5:R-:W-:-:S07]  /*3370*/  FMUL.FTZ R12, R15, UR10 ;  /* 0x0000000a0f0c7c20 */ /* 0x020fce0008410000 */
        /* <DEDUP_REMOVED lines=16> */
[----:B------:R1:W1:Y:S08]  /*3480*/  MUFU.TANH R16, R7 ;  /* 0x0000000700107308 */ /* 0x0002700000002400 */
[----:B------:R1:W1:Y:S08]  /*3490*/  MUFU.TANH R55, R36 ;  /* 0x0000002400377308 */ /* 0x0002700000002400 */
[----:B------:R-:W1:Y:S08]  /*34a0*/  MUFU.TANH R20, R20 ;  /* 0x0000001400147308 */ /* 0x000e700000002400 */
[----:B------:R-:W1:Y:S08]  /*34b0*/  MUFU.TANH R19, R19 ;  /* 0x0000001300137308 */ /* 0x000e700000002400 */
[----:B------:R-:W1:Y:S08]  /*34c0*/  MUFU.TANH R18, R18 ;  /* 0x0000001200127308 */ /* 0x000e700000002400 */
[----:B------:R-:W1:Y:S08]  /*34d0*/  MUFU.TANH R21, R21 ;  /* 0x0000001500157308 */ /* 0x000e700000002400 */
[----:B------:R-:W1:Y:S08]  /*34e0*/  MUFU.TANH R13, R13 ;  /* 0x0000000d000d7308 */ /* 0x000e700000002400 */
[----:B------:R-:W1:Y:S01]  /*34f0*/  MUFU.TANH R12, R12 ;  /* 0x0000000c000c7308 */ /* 0x000e620000002400 */
        /* <DEDUP_REMOVED lines=62> */
.L_x_3693:
[----:B------:R-:W-:-:S04]  /*38e0*/  LEA R15, -R84, RZ, 0x7 ;  /* 0x000000ff540f7211 */ /* 0x000fc800078e39ff */
[----:B------:R-:W-:-:S07]  /*38f0*/  SHF.R.S32.HI R14, RZ, 0x1f, R15 ;  /* 0x0000001fff0e7819 */ /* 0x000fce000001140f */
.L_x_3694:
[----:B------:R-:W-:Y:S01]  /*3900*/  ULDC UR5, c[0x0][0x2d0] ;  /* 0x0000b40000057ab9 */ /* 0x000fe20000000800 */
[----:B------:R-:W-:Y:S01]  /*3910*/  BSSY B0, `(.L_x_3695) ;  /* 0x0000032000007945 */ /* 0x000fe20003800000 */
[----:B------:R-:W-:-:S13]  /*3920*/  ISETP.GE.AND P1, PT, R146, UR5, PT ;  /* 0x0000000592007c0c */ /* 0x000fda000bf26270 */
[----:B------:R-:W2:Y:S01]  /*3930*/  @!P1 LDC.64 R10, c[0x0][0x218] ;  /* 0x00008600ff0a9b82 */ /* 0x000ea20000000a00 */
[CC--:B------:R-:W-:Y:S01]  /*3940*/  @!P1 IADD3 R23, P3, R15.reuse, R98.reuse, RZ ;  /* 0x000000620f179210 */ /* 0x0c0fe20007f7e0ff */
[----:B------:R3:W-:Y:S01]  /*3950*/  @P1 STS [R143+0x1000], RZ ;  /* 0x001000ff8f001388 */ /* 0x0007e20000000800 */
[-C--:B------:R-:W-:Y:S02]  /*3960*/  @!P1 LEA R34, P0, R84, R98.reuse, 0x6 ;  /* 0x0000006254229211 */ /* 0x080fe400078030ff */
[C---:B------:R-:W-:Y:S01]  /*3970*/  @!P1 IADD3 R37, P5, P4, R15.reuse, R98, R138 ;  /* 0x000000620f259210 */ /* 0x040fe20007cbe08a */
[----:B------:R-:W-:Y:S01]  /*3980*/  @!P1 IMAD.X R22, R14, 0x1, R87, P3 ;  /* 0x000000010e169824 */ /* 0x000fe200018e0657 */
[----:B------:R-:W-:Y:S01]  /*3990*/  @!P1 IADD3 R34, P3, R15, R34, RZ ;  /* 0x000000220f229210 */ /* 0x000fe20007f7e0ff */
[----:B-1----:R-:W1:Y:S01]  /*39a0*/  @!P1 LDC.64 R6, c[0x0][0x218] ;  /* 0x00008600ff069b82 */ /* 0x002e620000000a00 */
[-C--:B------:R-:W-:Y:S01]  /*39b0*/  @!P1 LEA.HI.X R0, R84, R87.reuse, R85, 0x6, P0 ;  /* 0x0000005754009211 */ /* 0x080fe200000f3455 */
[----:B------:R3:W-:Y:S01]  /*39c0*/  @P1 STS [R143+0x1004], RZ ;  /* 0x001004ff8f001388 */ /* 0x0007e20000000800 */
[----:B------:R-:W-:-:S03]  /*39d0*/  @!P1 IADD3.X R32, R14, R87, R137, P5, P4 ;  /* 0x000000570e209210 */ /* 0x000fc60002fe8489 */
[----:B------:R-:W-:Y:S01]  /*39e0*/  @!P1 IMAD.X R0, R14, 0x1, R0, P3 ;  /* 0x000000010e009824 */ /* 0x000fe200018e0600 */
[----:B------:R3:W-:Y:S01]  /*39f0*/  @P1 STS.64 [R143+0x1008], RZ ;  /* 0x001008ff8f001388 */ /* 0x0007e20000000a00 */
[----:B------:R-:W4:Y:S01]  /*3a00*/  @!P1 LDC.64 R4, c[0x0][0x218] ;  /* 0x00008600ff049b82 */ /* 0x000f220000000a00 */
[----:B--2---:R-:W-:-:S04]  /*3a10*/  @!P1 LEA R10, P4, R23, R10, 0x1 ;  /* 0x0000000a170a9211 */ /* 0x004fc800078808ff */
[----:B------:R-:W-:Y:S02]  /*3a20*/  @!P1 LEA.HI.X R11, R23, R11, R22, 0x1, P4 ;  /* 0x0000000b170b9211 */ /* 0x000fe400020f0c16 */
[----:B-1----:R-:W-:-:S03]  /*3a30*/  @!P1 LEA R6, P0, R37, R6, 0x1 ;  /* 0x0000000625069211 */ /* 0x002fc600078008ff */
        /* <DEDUP_REMOVED lines=20> */
[----:B------:R-:W-:Y:S01]  /*3b80*/  ULDC.64 UR8, c[0x0][0x218] ;  /* 0x0000860000087ab9 */ /* 0x000fe20000000a00 */
[----:B---3--:R-:W-:Y:S02]  /*3b90*/  IMAD R5, R85, 0x60, RZ ;  /* 0x0000006055057824 */ /* 0x008fe400078e02ff */
        /* <DEDUP_REMOVED lines=9> */
.L_x_3696:
[----:B------:R-:W-:Y:S05]  /*3c30*/  BSYNC B0 ;  /* 0x0000000000007941 */ /* 0x000fea0003800000 */
.L_x_3695:
[----:B------:R-:W0:Y:S01]  /*3c40*/  LDGDEPBAR ;  /* 0x00000000000079af */ /* 0x000e220000000000 */
[----:B------:R-:W-:-:S04]  /*3c50*/  IADD3 R98, P0, R15, R98, RZ ;  /* 0x000000620f627210 */ /* 0x000fc80007f1e0ff */
[----:B------:R-:W-:-:S09]  /*3c60*/  IADD3.X R87, R14, R87, RZ, P0, !PT ;  /* 0x000000570e577210 */ /* 0x000fd200007fe4ff */
.L_x_3692:
[----:B------:R-:W-:Y:S01]  /*3c70*/  IMAD.IADD R2, R2, 0x1, R101 ;  /* 0x0000000102027824 */ /* 0x000fe200078e0265 */
[----:B------:R-:W-:Y:S01]  /*3c80*/  ULDC UR11, c[0x0][0x2ec] ;  /* 0x0000bb00000b7ab9 */ /* 0x000fe20000000800 */
[----:B------:R-:W-:Y:S01]  /*3c90*/  LEA R132, R132, UR4, 0x1 ;  /* 0x0000000484847c11 */ /* 0x000fe2000f8e08ff */
[----:B------:R-:W-:Y:S01]  /*3ca0*/  ULDC.64 UR8, c[0x0][0x218] ;  /* 0x0000860000087ab9 */ /* 0x000fe20000000a00 */
[C---:B------:R-:W-:Y:S02]  /*3cb0*/  VIADD R0, R2.reuse, 0x1 ;  /* 0x0000000102007836 */ /* 0x040fe40000000000 */
[C---:B-1-3--:R-:W-:Y:S02]  /*3cc0*/  VIADD R4, R2.reuse, 0x8 ;  /* 0x0000000802047836 */ /* 0x04afe40000000000 */
[----:B------:R-:W-:Y:S01]  /*3cd0*/  VIADD R5, R2, 0x20 ;  /* 0x0000002002057836 */ /* 0x000fe20000000000 */
[-C--:B------:R-:W-:Y:S01]  /*3ce0*/  ISETP.GE.AND P3, PT, R0, R100.reuse, PT ;  /* 0x000000640000720c */ /* 0x080fe20003f66270 */
[----:B------:R-:W-:Y:S01]  /*3cf0*/  VIADD R6, R2, 0x28 ;  /* 0x0000002802067836 */ /* 0x000fe20000000000 */
[-C--:B------:R-:W-:Y:S01]  /*3d00*/  ISETP.GE.AND P5, PT, R0, R99.reuse, PT ;  /* 0x000000630000720c */ /* 0x080fe20003fa6270 */
[----:B------:R-:W-:Y:S01]  /*3d10*/  VIADD R0, R2, 0x9 ;  /* 0x0000000902007836 */ /* 0x000fe20000000000 */
[-C--:B------:R-:W-:Y:S01]  /*3d20*/  ISETP.GE.AND P1, PT, R4, R100.reuse, PT ;  /* 0x000000640400720c */ /* 0x080fe20003f26270 */
[----:B------:R-:W-:Y:S01]  /*3d30*/  VIADD R10, R2, 0x40 ;  /* 0x00000040020a7836 */ /* 0x000fe20000000000 */
[-C--:B------:R-:W-:Y:S01]  /*3d40*/  ISETP.GE.AND P4, PT, R4, R99.reuse, PT ;  /* 0x000000630400720c */ /* 0x080fe20003f86270 */
[C---:B------:R-:W-:Y:S01]  /*3d50*/  VIADD R4, R2.reuse, 0x10 ;  /* 0x0000001002047836 */ /* 0x040fe20000000000 */
[----:B------:R-:W-:Y:S01]  /*3d60*/  FSEL R15, R53, -INF , !P3 ;  /* 0xff800000350f7808 */ /* 0x000fe20005800000 */
[----:B------:R-:W-:Y:S01]  /*3d70*/  VIADD R39, R2, 0x59 ;  /* 0x0000005902277836 */ /* 0x000fe20000000000 */
[-C--:B------:R-:W-:Y:S01]  /*3d80*/  ISETP.GE.AND P0, PT, R0, R100.reuse, PT ;  /* 0x000000640000720c */ /* 0x080fe20003f06270 */
[----:B------:R-:W-:Y:S01]  /*3d90*/  VIADD R38, R2, 0x60 ;  /* 0x0000006002267836 */ /* 0x000fe20000000000 */
[-C--:B------:R-:W-:Y:S01]  /*3da0*/  ISETP.GE.AND P3, PT, R0, R99.reuse, PT ;  /* 0x000000630000720c */ /* 0x080fe20003f66270 */
[----:B------:R-:W-:Y:S01]  /*3db0*/  VIADD R0, R2, 0x11 ;  /* 0x0000001102007836 */ /* 0x000fe20000000000 */
[----:B------:R-:W-:Y:S01]  /*3dc0*/  FSEL R47, R56, -INF , !P5 ;  /* 0xff800000382f7808 */ /* 0x000fe20006800000 */
[C---:B------:R-:W-:Y:S01]  /*3dd0*/  VIADD R14, R2.reuse, 0x69 ;  /* 0x00000069020e7836 */ /* 0x040fe20000000000 */
[----:B------:R-:W-:Y:S01]  /*3de0*/  FSEL R79, R57, -INF , !P1 ;  /* 0xff800000394f7808 */ /* 0x000fe20004800000 */
[----:B------:R-:W-:Y:S01]  /*3df0*/  VIADD R22, R2, 0x68 ;  /* 0x0000006802167836 */ /* 0x000fe20000000000 */
[C---:B------:R-:W-:Y:S01]  /*3e00*/  ISETP.GE.AND P5, PT, R4.reuse, R100, PT ;  /* 0x000000640400720c */ /* 0x040fe20003fa6270 */
[----:B------:R-:W-:Y:S01]  /*3e10*/  IMAD R86, R3, 0x2, R132 ;  /* 0x0000000203567824 */ /* 0x000fe200078e0284 */
[----:B------:R-:W-:Y:S01]  /*3e20*/  ISETP.GE.AND P1, PT, R4, R99, PT ;  /* 0x000000630400720c */ /* 0x000fe20003f26270 */
[----:B------:R-:W-:Y:S01]  /*3e30*/  VIADD R4, R2, 0x18 ;  /* 0x0000001802047836 */ /* 0x000fe20000000000 */
[----:B------:R-:W-:-:S02]  /*3e40*/  FSEL R7, R59, -INF , !P4 ;  /* 0xff8000003b077808 */ /* 0x000fc40006000000 */
[----:B------:R-:W-:Y:S02]  /*3e50*/  FSEL R103, R58, -INF , !P0 ;  /* 0xff8000003a677808 */ /* 0x000fe40004000000 */
[CC--:B------:R-:W-:Y:S02]  /*3e60*/  ISETP.GE.AND P4, PT, R0.reuse, R100.reuse, PT ;  /* 0x000000640000720c */ /* 0x0c0fe40003f86270 */
[----:B------:R-:W-:Y:S01]  /*3e70*/  ISETP.GE.AND P0, PT, R0, R99, PT ;  /* 0x000000630000720c */ /* 0x000fe20003f06270 */
[----:B------:R-:W-:Y:S01]  /*3e80*/  VIADD R0, R2, 0x19 ;  /* 0x0000001902007836 */ /* 0x000fe20000000000 */
[----:B------:R-:W-:Y:S02]  /*3e90*/  FSEL R11, R60, -INF , !P3 ;  /* 0xff8000003c0b7808 */ /* 0x000fe40005800000 */
        /* <DEDUP_REMOVED lines=26> */
[----:B------:R-:W-:Y:S02]  /*4040*/  FSEL R44, R73, -INF , !P4 ;  /* 0xff800000492c7808 */ /* 0x000fe40006000000 */
[-C--:B------:R-:W-:Y:S02]  /*4050*/  ISETP.GE.AND P5, PT, R2, R100.reuse, PT ;  /* 0x000000640200720c */ /* 0x080fe40003fa6270 */
[C---:B------:R-:W-:Y:S02]  /*4060*/  ISETP.GE.AND P1, PT, R6.reuse, R100, PT ;  /* 0x000000640600720c */ /* 0x040fe40003f26270 */
[----:B------:R-:W-:Y:S01]  /*4070*/  ISETP.GE.AND P4, PT, R6, R99, PT ;  /* 0x000000630600720c */ /* 0x000fe20003f86270 */
[----:B------:R-:W-:Y:S01]  /*4080*/  VIADD R6, R2, 0x38 ;  /* 0x0000003802067836 */ /* 0x000fe20000000000 */
[----:B------:R-:W-:-:S02]  /*4090*/  FSEL R69, R52, -INF , !P5 ;  /* 0xff80000034457808 */ /* 0x000fc40006800000 */
[----:B------:R-:W-:Y:S02]  /*40a0*/  FSEL R153, R153, -INF , !P1 ;  /* 0xff80000099997808 */ /* 0x000fe40004800000 */
[----:B------:R-:W-:Y:S02]  /*40b0*/  FSEL R151, R151, -INF , !P4 ;  /* 0xff80000097977808 */ /* 0x000fe40006000000 */
[----:B------:R-:W-:Y:S02]  /*40c0*/  FSEL R93, R71, -INF , !P3 ;  /* 0xff800000475d7808 */ /* 0x000fe40005800000 */
[CC--:B------:R-:W-:Y:S02]  /*40d0*/  ISETP.GE.AND P1, PT, R6.reuse, R100.reuse, PT ;  /* 0x000000640600720c */ /* 0x0c0fe40003f26270 */
[----:B------:R-:W-:Y:S02]  /*40e0*/  ISETP.GE.AND P4, PT, R6, R99, PT ;  /* 0x000000630600720c */ /* 0x000fe40003f86270 */
[----:B------:R-:W-:Y:S01]  /*40f0*/  ISETP.GE.AND P3, PT, R0, R100, PT ;  /* 0x000000640000720c */ /* 0x000fe20003f66270 */
[----:B------:R-:W-:Y:S01]  /*4100*/  VIADD R0, R2, 0x31 ;  /* 0x0000003102007836 */ /* 0x000fe20000000000 */
[----:B------:R-:W-:-:S02]  /*4110*/  FMNMX.FTZ R6, R69, R15, !PT ;  /* 0x0000000f45067209 */ /* 0x000fc40007810000 */
[----:B------:R-:W-:Y:S02]  /*4120*/  FSEL R46, R74, -INF , !P3 ;  /* 0xff8000004a2e7808 */ /* 0x000fe40005800000 */
[----:B------:R-:W-:Y:S02]  /*4130*/  FMNMX.FTZ R6, R79, R6, !PT ;  /* 0x000000064f067209 */ /* 0x000fe40007810000 */
[----:B------:R-:W-:Y:S02]  /*4140*/  ISETP.GE.AND P3, PT, R0, R99, PT ;  /* 0x000000630000720c */ /* 0x000fe40003f66270 */
[----:B------:R-:W-:Y:S02]  /*4150*/  FMNMX.FTZ R6, R103, R6, !PT ;  /* 0x0000000667067209 */ /* 0x000fe40007810000 */
[----:B------:R-:W-:Y:S02]  /*4160*/  FSEL R159, R159, -INF , !P3 ;  /* 0xff8000009f9f7808 */ /* 0x000fe40005800000 */
[----:B------:R-:W-:-:S02]  /*4170*/  FSEL R131, R131, -INF , !P1 ;  /* 0xff80000083837808 */ /* 0x000fc40004800000 */
[----:B------:R-:W-:Y:S02]  /*4180*/  FSEL R36, R75, -INF , !P0 ;  /* 0xff8000004b247808 */ /* 0x000fe40004000000 */
[CC--:B------:R-:W-:Y:S02]  /*4190*/  ISETP.GE.AND P3, PT, R10.reuse, R100.reuse, PT ;  /* 0x000000640a00720c */ /* 0x0c0fe40003f66270 */
[----:B------:R-:W-:Y:S02]  /*41a0*/  ISETP.GE.AND P1, PT, R10, R99, PT ;  /* 0x000000630a00720c */ /* 0x000fe40003f26270 */
[----:B------:R-:W-:Y:S01]  /*41b0*/  ISETP.GE.AND P0, PT, R0, R100, PT ;  /* 0x000000640000720c */ /* 0x000fe20003f06270 */
[C---:B------:R-:W-:Y:S01]  /*41c0*/  VIADD R0, R2.reuse, 0x39 ;  /* 0x0000003902007836 */ /* 0x040fe20000000000 */
[----:B------:R-:W-:Y:S01]  /*41d0*/  FMNMX.FTZ R10, R113, R6, !PT ;  /* 0x00000006710a7209 */ /* 0x000fe20007810000 */
[----:B------:R-:W-:Y:S01]  /*41e0*/  VIADD R6, R2, 0x48 ;  /* 0x0000004802067836 */ /* 0x000fe20000000000 */
[----:B------:R-:W-:-:S02]  /*41f0*/  FSEL R163, R163, -INF , !P0 ;  /* 0xff800000a3a37808 */ /* 0x000fc40004000000 */
[----:B------:R-:W-:Y:S01]  /*4200*/  FMNMX.FTZ R23, R111, R10, !PT ;  /* 0x0000000a6f177209 */ /* 0x000fe20007810000 */
[----:B------:R-:W-:Y:S01]  /*4210*/  VIADD R10, R2, 0x70 ;  /* 0x00000070020a7836 */ /* 0x000fe20000000000 */
[C---:B------:R-:W-:Y:S02]  /*4220*/  ISETP.GE.AND P5, PT, R0.reuse, R100, PT ;  /* 0x000000640000720c */ /* 0x040fe40003fa6270 */
[----:B------:R-:W-:Y:S01]  /*4230*/  ISETP.GE.AND P0, PT, R0, R99, PT ;  /* 0x000000630000720c */ /* 0x000fe20003f06270 */
[----:B------:R-:W-:Y:S01]  /*4240*/  VIADD R0, R2, 0x41 ;  /* 0x0000004102007836 */ /* 0x000fe20000000000 */
[----:B------:R-:W-:Y:S02]  /*4250*/  FMNMX.FTZ R23, R4, R23, !PT ;  /* 0x0000001704177209 */ /* 0x000fe40007810000 */
[----:B------:R-:W-:Y:S02]  /*4260*/  FSEL R155, R155, -INF , !P0 ;  /* 0xff8000009b9b7808 */ /* 0x000fe40004000000 */
[----:B------:R-:W-:-:S02]  /*4270*/  FSEL R123, R123, -INF , !P3 ;  /* 0xff8000007b7b7808 */ /* 0x000fc40005800000 */
[----:B------:R-:W-:Y:S02]  /*4280*/  FSEL R161, R161, -INF , !P5 ;  /* 0xff800000a1a17808 */ /* 0x000fe40006800000 */
[C---:B------:R-:W-:Y:S02]  /*4290*/  ISETP.GE.AND P0, PT, R6.reuse, R100, PT ;  /* 0x000000640600720c */ /* 0x040fe40003f06270 */
[-C--:B------:R-:W-:Y:S02]  /*42a0*/  ISETP.GE.AND P3, PT, R6, R99.reuse, PT ;  /* 0x000000630600720c */ /* 0x080fe40003f66270 */
[----:B------:R-:W-:Y:S02]  /*42b0*/  ISETP.GE.AND P5, PT, R0, R99, PT ;  /* 0x000000630000720c */ /* 0x000fe40003fa6270 */
[----:B------:R-:W-:Y:S02]  /*42c0*/  FMNMX.FTZ R6, R66, R23, !PT ;  /* 0x0000001742067209 */ /* 0x000fe40007810000 */
[----:B------:R-:W-:-:S02]  /*42d0*/  FSEL R115, R115, -INF , !P5 ;  /* 0xff80000073737808 */ /* 0x000fc40006800000 */
[----:B------:R-:W-:Y:S01]  /*42e0*/  FMNMX.FTZ R23, R95, R6, !PT ;  /* 0x000000065f177209 */ /* 0x000fe20007810000 */
[C---:B------:R-:W-:Y:S01]  /*42f0*/  VIADD R6, R2.reuse, 0x50 ;  /* 0x0000005002067836 */ /* 0x040fe20000000000 */
[----:B------:R-:W-:Y:S02]  /*4300*/  ISETP.GE.AND P5, PT, R2, R99, PT ;  /* 0x000000630200720c */ /* 0x000fe40003fa6270 */
[----:B------:R-:W-:Y:S02]  /*4310*/  FMNMX.FTZ R23, R32, R23, !PT ;  /* 0x0000001720177209 */ /* 0x000fe40007810000 */
[----:B------:R-:W-:Y:S02]  /*4320*/  FSEL R129, R129, -INF , !P4 ;  /* 0xff80000081817808 */ /* 0x000fe40006000000 */
[----:B------:R-:W-:Y:S02]  /*4330*/  FSEL R71, R54, -INF , !P5 ;  /* 0xff80000036477808 */ /* 0x000fe40006800000 */
[----:B------:R-:W-:Y:S01]  /*4340*/  ISETP.GE.AND P4, PT, R0, R100, PT ;  /* 0x000000640000720c */ /* 0x000fe20003f86270 */
[----:B------:R-:W-:Y:S01]  /*4350*/  VIADD R0, R2, 0x49 ;  /* 0x0000004902007836 */ /* 0x000fe20000000000 */
[----:B------:R-:W-:-:S02]  /*4360*/  FSEL R119, R119, -INF , !P0 ;  /* 0xff80000077777808 */ /* 0x000fc40004000000 */
[----:B------:R-:W-:Y:S02]  /*4370*/  FSEL R125, R125, -INF , !P3 ;  /* 0xff8000007d7d7808 */ /* 0x000fe40005800000 */
[----:B------:R-:W-:Y:S02]  /*4380*/  ISETP.GE.AND P0, PT, R6, R100, PT ;  /* 0x000000640600720c */ /* 0x000fe40003f06270 */
[----:B------:R-:W-:Y:S02]  /*4390*/  FMNMX.FTZ R23, R44, R23, !PT ;  /* 0x000000172c177209 */ /* 0x000fe40007810000 */
[----:B------:R-:W-:Y:S02]  /*43a0*/  ISETP.GE.AND P3, PT, R6, R99, PT ;  /* 0x000000630600720c */ /* 0x000fe40003f66270 */
[----:B------:R-:W-:Y:S02]  /*43b0*/  FMNMX.FTZ R6, R71, R47, !PT ;  /* 0x0000002f47067209 */ /* 0x000fe40007810000 */
[----:B------:R-:W-:-:S02]  /*43c0*/  FSEL R117, R117, -INF , !P1 ;  /* 0xff80000075757808 */ /* 0x000fc40004800000 */
[----:B------:R-:W-:Y:S02]  /*43d0*/  FSEL R121, R121, -INF , !P4 ;  /* 0xff80000079797808 */ /* 0x000fe40006000000 */
[C---:B------:R-:W-:Y:S02]  /*43e0*/  ISETP.GE.AND P1, PT, R0.reuse, R100, PT ;  /* 0x000000640000720c */ /* 0x040fe40003f26270 */
[----:B------:R-:W-:Y:S01]  /*43f0*/  ISETP.GE.AND P4, PT, R0, R99, PT ;  /* 0x000000630000720c */ /* 0x000fe20003f86270 */
[----:B------:R-:W-:Y:S01]  /*4400*/  VIADD R0, R2, 0x51 ;  /* 0x0000005102007836 */ /* 0x000fe20000000000 */
[----:B------:R-:W-:Y:S01]  /*4410*/  FMNMX.FTZ R42, R46, R23, !PT ;  /* 0x000000172e2a7209 */ /* 0x000fe20007810000 */
[----:B------:R-:W-:Y:S01]  /*4420*/  VIADD R23, R2, 0x61 ;  /* 0x0000006102177836 */ /* 0x000fe20000000000 */
[----:B------:R-:W-:Y:S02]  /*4430*/  FMNMX.FTZ R6, R7, R6, !PT ;  /* 0x0000000607067209 */ /* 0x000fe40007810000 */
[----:B------:R-:W-:-:S02]  /*4440*/  FMNMX.FTZ R42, R153, R42, !PT ;  /* 0x0000002a992a7209 */ /* 0x000fc40007810000 */
[----:B------:R-:W-:Y:S02]  /*4450*/  FSEL R127, R127, -INF , !P1 ;  /* 0xff8000007f7f7808 */ /* 0x000fe40004800000 */
[----:B------:R-:W-:Y:S02]  /*4460*/  FMNMX.FTZ R6, R11, R6, !PT ;  /* 0x000000060b067209 */ /* 0x000fe40007810000 */
[C---:B------:R-:W-:Y:S02]  /*4470*/  ISETP.GE.AND P5, PT, R0.reuse, R100, PT ;  /* 0x000000640000720c */ /* 0x040fe40003fa6270 */
[----:B------:R-:W-:Y:S01]  /*4480*/  ISETP.GE.AND P1, PT, R0, R99, PT ;  /* 0x000000630000720c */ /* 0x000fe20003f26270 */
[----:B------:R-:W-:Y:S01]  /*4490*/  VIADD R0, R2, 0x58 ;  /* 0x0000005802007836 */ /* 0x000fe20000000000 */
[----:B------:R-:W-:Y:S02]  /*44a0*/  FMNMX.FTZ R42, R163, R42, !PT ;  /* 0x0000002aa32a7209 */ /* 0x000fe40007810000 */
[----:B------:R-:W-:-:S02]  /*44b0*/  FMNMX.FTZ R6, R37, R6, !PT ;  /* 0x0000000625067209 */ /* 0x000fc40007810000 */
[----:B------:R-:W-:Y:S02]  /*44c0*/  FSEL R109, R109, -INF , !P4 ;  /* 0xff8000006d6d7808 */ /* 0x000fe40006000000 */
[----:B------:R-:W-:Y:S02]  /*44d0*/  FSEL R91, R91, -INF , !P0 ;  /* 0xff8000005b5b7808 */ /* 0x000fe40004000000 */
[C---:B------:R-:W-:Y:S02]  /*44e0*/  ISETP.GE.AND P4, PT, R0.reuse, R100, PT ;  /* 0x000000640000720c */ /* 0x040fe40003f86270 */
[----:B------:R-:W-:Y:S02]  /*44f0*/  FMNMX.FTZ R42, R131, R42, !PT ;  /* 0x0000002a832a7209 */ /* 0x000fe40007810000 */
[----:B------:R-:W-:Y:S02]  /*4500*/  ISETP.GE.AND P0, PT, R0, R99, PT ;  /* 0x000000630000720c */ /* 0x000fe40003f06270 */
[----:B------:R-:W-:Y:S01]  /*4510*/  FMNMX.FTZ R0, R83, R6, !PT ;  /* 0x0000000653007209 */ /* 0x000fe20007810000 */
[----:B------:R-:W-:Y:S01]  /*4520*/  VIADD R6, R2, 0x71 ;  /* 0x0000007102067836 */ /* 0x000fe20000000000 */
[----:B------:R-:W-:-:S02]  /*4530*/  FMNMX.FTZ R42, R161, R42, !PT ;  /* 0x0000002aa12a7209 */ /* 0x000fc40007810000 */
[----:B------:R-:W-:Y:S02]  /*4540*/  FMNMX.FTZ R0, R5, R0, !PT ;  /* 0x0000000005007209 */ /* 0x000fe40007810000 */
[----:B------:R-:W-:Y:S02]  /*4550*/  FMNMX.FTZ R42, R123, R42, !PT ;  /* 0x0000002a7b2a7209 */ /* 0x000fe40007810000 */
[----:B------:R-:W-:Y:S02]  /*4560*/  FMNMX.FTZ R0, R81, R0, !PT ;  /* 0x0000000051007209 */ /* 0x000fe40007810000 */
[----:B------:R-:W-:Y:S02]  /*4570*/  FMNMX.FTZ R42, R121, R42, !PT ;  /* 0x0000002a792a7209 */ /* 0x000fe40007810000 */
[----:B------:R-:W-:Y:S01]  /*4580*/  FMNMX.FTZ R45, R93, R0, !PT ;  /* 0x000000005d2d7209 */ /* 0x000fe20007810000 */
[C---:B------:R-:W-:Y:S01]  /*4590*/  VIADD R0, R2.reuse, 0x78 ;  /* 0x0000007802007836 */ /* 0x040fe20000000000 */
[----:B------:R-:W-:Y:S01]  /*45a0*/  FMNMX.FTZ R42, R119, R42, !PT ;  /* 0x0000002a772a7209 */ /* 0x000fe20007810000 */
[----:B------:R-:W-:Y:S01]  /*45b0*/  VIADD R2, R2, 0x79 ;  /* 0x0000007902027836 */ /* 0x000fe20000000000 */
[----:B------:R-:W-:-:S02]  /*45c0*/  FMNMX.FTZ R45, R34, R45, !PT ;  /* 0x0000002d222d7209 */ /* 0x000fc40007810000 */
[----:B------:R-:W-:Y:S02]  /*45d0*/  FMNMX.FTZ R42, R127, R42, !PT ;  /* 0x0000002a7f2a7209 */ /* 0x000fe40007810000 */
[----:B------:R-:W-:Y:S02]  /*45e0*/  FMNMX.FTZ R48, R36, R45, !PT ;  /* 0x0000002d24307209 */ /* 0x000fe40007810000 */
[----:B------:R-:W-:Y:S02]  /*45f0*/  FMNMX.FTZ R50, R91, R42, !PT ;  /* 0x0000002a5b327209 */ /* 0x000fe40007810000 */
[----:B------:R-:W-:Y:S02]  /*4600*/  FMNMX.FTZ R42, R165, R48, !PT ;  /* 0x00000030a52a7209 */ /* 0x000fe40007810000 */
[----:B------:R-:W-:Y:S02]  /*4610*/  FSEL R53, R77, -INF , !P3 ;  /* 0xff8000004d357808 */ /* 0x000fe40005800000 */
[----:B------:R-:W-:-:S02]  /*4620*/  FMNMX.FTZ R42, R151, R42, !PT ;  /* 0x0000002a972a7209 */ /* 0x000fc40007810000 */
[----:B------:R-:W-:Y:S02]  /*4630*/  ISETP.GE.AND P3, PT, R39, R100, PT ;  /* 0x000000642700720c */ /* 0x000fe40003f66270 */
[----:B------:R-:W-:Y:S02]  /*4640*/  FMNMX.FTZ R42, R159, R42, !PT ;  /* 0x0000002a9f2a7209 */ /* 0x000fe40007810000 */
[----:B------:R-:W-:Y:S02]  /*4650*/  FSEL R89, R89, -INF , !P5 ;  /* 0xff80000059597808 */ /* 0x000fe40006800000 */
[----:B------:R-:W-:Y:S02]  /*4660*/  FSEL R65, R29, -INF , !P3 ;  /* 0xff8000001d417808 */ /* 0x000fe40005800000 */
[----:B------:R-:W-:Y:S02]  /*4670*/  FMNMX.FTZ R42, R129, R42, !PT ;  /* 0x0000002a812a7209 */ /* 0x000fe40007810000 */
[----:B------:R-:W-:-:S02]  /*4680*/  ISETP.GE.AND P3, PT, R23, R100, PT ;  /* 0x000000641700720c */ /* 0x000fc40003f66270 */
[----:B------:R-:W-:Y:S02]  /*4690*/  FSEL R67, R78, -INF , !P4 ;  /* 0xff8000004e437808 */ /* 0x000fe40006000000 */
[----:B------:R-:W-:Y:S02]  /*46a0*/  FMNMX.FTZ R48, R89, R50, !PT ;  /* 0x0000003259307209 */ /* 0x000fe40007810000 */
[----:B------:R-:W-:Y:S02]  /*46b0*/  FMNMX.FTZ R42, R155, R42, !PT ;  /* 0x0000002a9b2a7209 */ /* 0x000fe40007810000 */
[----:B------:R-:W-:Y:S02]  /*46c0*/  FSEL R61, R31, -INF , !P3 ;  /* 0xff8000001f3d7808 */ /* 0x000fe40005800000 */
[-C--:B------:R-:W-:Y:S02]  /*46d0*/  ISETP.GE.AND P4, PT, R38, R100.reuse, PT ;  /* 0x000000642600720c */ /* 0x080fe40003f86270 */
[----:B------:R-:W-:-:S02]  /*46e0*/  ISETP.GE.AND P3, PT, R14, R100, PT ;  /* 0x000000640e00720c */ /* 0x000fc40003f66270 */
[----:B------:R-:W-:Y:S02]  /*46f0*/  FMNMX.FTZ R48, R67, R48, !PT ;  /* 0x0000003043307209 */ /* 0x000fe40007810000 */
[----:B------:R-:W-:Y:S02]  /*4700*/  FMNMX.FTZ R42, R117, R42, !PT ;  /* 0x0000002a752a7209 */ /* 0x000fe40007810000 */
[----:B------:R-:W-:Y:S02]  /*4710*/  FSEL R63, R40, -INF , !P4 ;  /* 0xff800000283f7808 */ /* 0x000fe40006000000 */
[----:B------:R-:W-:Y:S02]  /*4720*/  FSEL R57, R35, -INF , !P3 ;  /* 0xff80000023397808 */ /* 0x000fe40005800000 */
[----:B------:R-:W-:Y:S02]  /*4730*/  FMNMX.FTZ R40, R65, R48, !PT ;  /* 0x0000003041287209 */ /* 0x000fe40007810000 */
[----:B------:R-:W-:-:S02]  /*4740*/  ISETP.GE.AND P3, PT, R6, R100, PT ;  /* 0x000000640600720c */ /* 0x000fc40003f66270 */
[----:B------:R-:W-:Y:S02]  /*4750*/  FMNMX.FTZ R42, R115, R42, !PT ;  /* 0x0000002a732a7209 */ /* 0x000fe40007810000 */
[----:B------:R-:W-:Y:S02]  /*4760*/  ISETP.GE.AND P4, PT, R22, R100, PT ;  /* 0x000000641600720c */ /* 0x000fe40003f86270 */
[----:B------:R-:W-:Y:S02]  /*4770*/  FMNMX.FTZ R40, R63, R40, !PT ;  /* 0x000000283f287209 */ /* 0x000fe40007810000 */
[----:B------:R-:W-:Y:S02]  /*4780*/  FSEL R45, R20, -INF , !P3 ;  /* 0xff800000142d7808 */ /* 0x000fe40005800000 */
[----:B------:R-:W-:Y:S02]  /*4790*/  FMNMX.FTZ R20, R125, R42, !PT ;  /* 0x0000002a7d147209 */ /* 0x000fe40007810000 */
[----:B------:R-:W-:-:S02]  /*47a0*/  FSEL R59, R41, -INF , !P4 ;  /* 0xff800000293b7808 */ /* 0x000fc40006000000 */
[----:B------:R-:W-:Y:S02]  /*47b0*/  FMNMX.FTZ R40, R61, R40, !PT ;  /* 0x000000283d287209 */ /* 0x000fe40007810000 */
[----:B------:R-:W-:Y:S02]  /*47c0*/  FMNMX.FTZ R20, R109, R20, !PT ;  /* 0x000000146d147209 */ /* 0x000fe40007810000 */
[----:B------:R-:W-:Y:S02]  /*47d0*/  ISETP.GE.AND P4, PT, R10, R100, PT ;  /* 0x000000640a00720c */ /* 0x000fe40003f86270 */
[----:B------:R-:W-:Y:S02]  /*47e0*/  FMNMX.FTZ R40, R59, R40, !PT ;  /* 0x000000283b287209 */ /* 0x000fe40007810000 */
[----:B------:R-:W-:Y:S02]  /*47f0*/  FSEL R51, R8, -INF , !P1 ;  /* 0xff80000008337808 */ /* 0x000fe40004800000 */
[----:B------:R-:W-:-:S02]  /*4800*/  FMNMX.FTZ R20, R53, R20, !PT ;  /* 0x0000001435147209 */ /* 0x000fc40007810000 */
[----:B------:R-:W-:Y:S02]  /*4810*/  FSEL R55, R55, -INF , !P4 ;  /* 0xff80000037377808 */ /* 0x000fe40006000000 */
[----:B------:R-:W-:Y:S02]  /*4820*/  FMNMX.FTZ R40, R57, R40, !PT ;  /* 0x0000002839287209 */ /* 0x000fe40007810000 */
[----:B------:R-:W-:Y:S02]  /*4830*/  ISETP.GE.AND P1, PT, R39, R99, PT ;  /* 0x000000632700720c */ /* 0x000fe40003f26270 */
[----:B------:R-:W-:Y:S02]  /*4840*/  FSEL R49, R9, -INF , !P0 ;  /* 0xff80000009317808 */ /* 0x000fe40004000000 */
[----:B------:R-:W-:Y:S02]  /*4850*/  FMNMX.FTZ R20, R51, R20, !PT ;  /* 0x0000001433147209 */ /* 0x000fe40007810000 */
[----:B------:R-:W-:-:S02]  /*4860*/  ISETP.GE.AND P4, PT, R0, R100, PT ;  /* 0x000000640000720c */ /* 0x000fc40003f86270 */
[----:B------:R-:W-:Y:S02]  /*4870*/  FMNMX.FTZ R40, R55, R40, !PT ;  /* 0x0000002837287209 */ /* 0x000fe40007810000 */
        /* <DEDUP_REMOVED lines=8> */
[----:B------:R-:W-:Y:S02]  /*4900*/  FMNMX.FTZ R20, R39, R20, !PT ;  /* 0x0000001427147209 */ /* 0x000fe40007810000 */
[----:B------:R-:W-:Y:S02]  /*4910*/  FSEL R41, R21, -INF , !P3 ;  /* 0xff80000015297808 */ /* 0x000fe40005800000 */
[----:B------:R-:W-:-:S02]  /*4920*/  FMNMX.FTZ R8, R43, R40, !PT ;  /* 0x000000282b087209 */ /* 0x000fc40007810000 */
[-C--:B------:R-:W-:Y:S02]  /*4930*/  ISETP.GE.AND P0, PT, R22, R99.reuse, PT ;  /* 0x000000631600720c */ /* 0x080fe40003f06270 */
[----:B------:R-:W-:Y:S02]  /*4940*/  FSEL R33, R33, -INF , !P1 ;  /* 0xff80000021217808 */ /* 0x000fe40004800000 */
[----:B------:R-:W-:Y:S02]  /*4950*/  FMNMX.FTZ R20, R35, R20, !PT ;  /* 0x0000001423147209 */ /* 0x000fe40007810000 */
[----:B------:R-:W-:Y:S02]  /*4960*/  FMNMX.FTZ R8, R41, R8, !PT ;  /* 0x0000000829087209 */ /* 0x000fe40007810000 */
[----:B------:R-:W-:Y:S02]  /*4970*/  ISETP.GE.AND P1, PT, R14, R99, PT ;  /* 0x000000630e00720c */ /* 0x000fe40003f26270 */
[----:B------:R-:W-:Y:S01]  /*4980*/  FSEL R23, R17, -INF , !P0 ;  /* 0xff80000011177808 */ /* 0x000fe20004000000 */
[----:B------:R-:W1:Y:S01]  /*4990*/  SHFL.BFLY PT, R9, R8, 0x2, 0x1f ;  /* 0x0c401f0008097f89 */ /* 0x000e6200000e0000 */
[----:B------:R-:W-:-:S02]  /*49a0*/  FMNMX.FTZ R20, R33, R20, !PT ;  /* 0x0000001421147209 */ /* 0x000fc40007810000 */
[-C--:B------:R-:W-:Y:S02]  /*49b0*/  ISETP.GE.AND P0, PT, R10, R99.reuse, PT ;  /* 0x000000630a00720c */ /* 0x080fe40003f06270 */
[----:B------:R-:W-:Y:S02]  /*49c0*/  FSEL R21, R16, -INF , !P1 ;  /* 0xff80000010157808 */ /* 0x000fe40004800000 */
[----:B------:R-:W-:Y:S02]  /*49d0*/  FMNMX.FTZ R20, R23, R20, !PT ;  /* 0x0000001417147209 */ /* 0x000fe40007810000 */
[----:B------:R-:W-:Y:S02]  /*49e0*/  ISETP.GE.AND P1, PT, R6, R99, PT ;  /* 0x000000630600720c */ /* 0x000fe40003f26270 */
[----:B------:R-:W-:Y:S02]  /*49f0*/  FSEL R19, R19, -INF , !P0 ;  /* 0xff80000013137808 */ /* 0x000fe40004000000 */
[----:B------:R-:W-:-:S02]  /*4a00*/  FMNMX.FTZ R20, R21, R20, !PT ;  /* 0x0000001415147209 */ /* 0x000fc40007810000 */
[-C--:B------:R-:W-:Y:S02]  /*4a10*/  ISETP.GE.AND P0, PT, R0, R99.reuse, PT ;  /* 0x000000630000720c */ /* 0x080fe40003f06270 */
[----:B------:R-:W-:Y:S02]  /*4a20*/  FSEL R17, R18, -INF , !P1 ;  /* 0xff80000012117808 */ /* 0x000fe40004800000 */
[----:B------:R-:W-:Y:S02]  /*4a30*/  FMNMX.FTZ R20, R19, R20, !PT ;  /* 0x0000001413147209 */ /* 0x000fe40007810000 */
[----:B------:R-:W-:Y:S02]  /*4a40*/  ISETP.GE.AND P1, PT, R2, R99, PT ;  /* 0x000000630200720c */ /* 0x000fe40003f26270 */
[----:B------:R-:W-:Y:S02]  /*4a50*/  FSEL R31, R13, -INF , !P0 ;  /* 0xff8000000d1f7808 */ /* 0x000fe40004000000 */
[----:B------:R-:W-:-:S02]  /*4a60*/  FMNMX.FTZ R20, R17, R20, !PT ;  /* 0x0000001411147209 */ /* 0x000fc40007810000 */
[----:B------:R-:W-:Y:S02]  /*4a70*/  FSEL R29, R12, -INF , !P1 ;  /* 0xff8000000c1d7808 */ /* 0x000fe40004800000 */
[----:B------:R-:W-:Y:S02]  /*4a80*/  FMNMX.FTZ R20, R31, R20, !PT ;  /* 0x000000141f147209 */ /* 0x000fe40007810000 */
[----:B-1----:R-:W-:Y:S02]  /*4a90*/  FMNMX.FTZ R9, R8, R9, !PT ;  /* 0x0000000908097209 */ /* 0x002fe40007810000 */
        /* <DEDUP_REMOVED lines=11> */
[----:B------:R-:W2:Y:S01]  /*4b50*/  LDSM.16.MT88.4 R76, [R132+0x3000] ;  /* 0x00300000844c783b */ /* 0x000ea20000004200 */
        /* <DEDUP_REMOVED lines=15> */
[----:B-1----:R-:W-:Y:S01]  /*4c50*/  FMNMX.FTZ R0, R6, R9, !PT ;  /* 0x0000000906007209 */ /* 0x002fe20007810000 */
[--C-:B------:R-:W-:Y:S01]  /*4c60*/  FFMA.FTZ R46, R161, UR11, -R20.reuse ;  /* 0x0000000ba12e7c23 */ /* 0x100fe20008010814 */
[--C-:B------:R-:W-:Y:S01]  /*4c70*/  FFMA.FTZ R123, R123, UR11, -R20.reuse ;  /* 0x0000000b7b7b7c23 */ /* 0x100fe20008010814 */
[--C-:B------:R-:W-:Y:S01]  /*4c80*/  FFMA.FTZ R54, R121, UR11, -R20.reuse ;  /* 0x0000000b79367c23 */ /* 0x100fe20008010814 */
[C---:B------:R-:W-:Y:S01]  /*4c90*/  FSETP.NEU.FTZ.AND P0, PT, R0.reuse, -INF , PT ;  /* 0xff8000000000780b */ /* 0x040fe20003f1d000 */
[----:B------:R-:W-:Y:S01]  /*4ca0*/  FMUL.FTZ R28, R0, UR11 ;  /* 0x0000000b001c7c20 */ /* 0x000fe20008410000 */
[----:B------:R-:W-:Y:S01]  /*4cb0*/  MUFU.EX2 R105, R105 ;  /* 0x0000006900697308 */ /* 0x000fe20000000800 */
[--C-:B------:R-:W-:Y:S01]  /*4cc0*/  FFMA.FTZ R119, R119, UR11, -R20.reuse ;  /* 0x0000000b77777c23 */ /* 0x100fe20008010814 */
[--C-:B------:R-:W-:Y:S01]  /*4cd0*/  FFMA.FTZ R52, R127, UR11, -R20.reuse ;  /* 0x0000000b7f347c23 */ /* 0x100fe20008010814 */
[--C-:B------:R-:W-:Y:S01]  /*4ce0*/  FFMA.FTZ R91, R91, UR11, -R20.reuse ;  /* 0x0000000b5b5b7c23 */ /* 0x100fe20008010814 */
[----:B------:R-:W-:Y:S01]  /*4cf0*/  FSEL R28, R28, RZ, P0 ;  /* 0x000000ff1c1c7208 */ /* 0x000fe20000000000 */
[--C-:B------:R-:W-:Y:S01]  /*4d00*/  FFMA.FTZ R64, R89, UR11, -R20.reuse ;  /* 0x0000000b59407c23 */ /* 0x100fe20008010814 */
[--C-:B------:R-:W-:Y:S01]  /*4d10*/  FFMA.FTZ R67, R67, UR11, -R20.reuse ;  /* 0x0000000b43437c23 */ /* 0x100fe20008010814 */
[----:B------:R-:W-:Y:S01]  /*4d20*/  FFMA.FTZ R62, R65, UR11, -R20 ;  /* 0x0000000b413e7c23 */ /* 0x000fe20008010814 */
[----:B------:R-:W1:Y:S01]  /*4d30*/  MUFU.EX2 R14, R14 ;  /* 0x0000000e000e7308 */ /* 0x000e620000000800 */
[--C-:B------:R-:W-:Y:S01]  /*4d40*/  FFMA.FTZ R113, R71, UR11, -R28.reuse ;  /* 0x0000000b47717c23 */ /* 0x100fe2000801081c */
[--C-:B------:R-:W-:Y:S01]  /*4d50*/  FFMA.FTZ R42, R47, UR11, -R28.reuse ;  /* 0x0000000b2f2a7c23 */ /* 0x100fe2000801081c */
[--C-:B------:R-:W-:Y:S01]  /*4d60*/  FFMA.FTZ R111, R7, UR11, -R28.reuse ;  /* 0x0000000b076f7c23 */ /* 0x100fe2000801081c */
[--C-:B------:R-:W-:Y:S01]  /*4d70*/  FFMA.FTZ R30, R11, UR11, -R28.reuse ;  /* 0x0000000b0b1e7c23 */ /* 0x100fe2000801081c */
[--C-:B------:R-:W-:Y:S01]  /*4d80*/  FFMA.FTZ R47, R37, UR11, -R28.reuse ;  /* 0x0000000b252f7c23 */ /* 0x100fe2000801081c */
[----:B------:R-:W4:Y:S01]  /*4d90*/  LDSM.16.MT88.4 R8, [R132+0x3400] ;  /* 0x003400008408783b */ /* 0x000f220000004200 */
        /* <DEDUP_REMOVED lines=22> */
[----:B------:R-:W-:Y:S01]  /*4f00*/  FFMA.FTZ R49, R39, UR11, -R28 ;  /* 0x0000000b27317c23 */ /* 0x000fe2000801081c */
[----:B------:R-:W-:Y:S01]  /*4f10*/  FADD.FTZ R40, R107, R40 ;  /* 0x000000286b287221 */ /* 0x000fe20000010000 */
[----:B------:R-:W-:Y:S01]  /*4f20*/  FFMA.FTZ R90, R33, UR11, -R28 ;  /* 0x0000000b215a7c23 */ /* 0x000fe2000801081c */
[----:B------:R-:W1:Y:S01]  /*4f30*/  MUFU.EX2 R30, R30 ;  /* 0x0000001e001e7308 */ /* 0x000e620000000800 */
[----:B---3--:R-:W-:Y:S01]  /*4f40*/  F2FP.F16.F32.PACK_AB R5, R42, R113 ;  /* 0x000000712a05723e */ /* 0x008fe200000000ff */
[----:B------:R-:W-:Y:S01]  /*4f50*/  FADD.FTZ R42, R113, R42 ;  /* 0x0000002a712a7221 */ /* 0x000fe20000010000 */
[----:B------:R-:W-:Y:S01]  /*4f60*/  FADD.FTZ R105, R105, R40 ;  /* 0x0000002869697221 */ /* 0x000fe20000010000 */
[--C-:B------:R-:W-:Y:S01]  /*4f70*/  FFMA.FTZ R63, R63, UR11, -R20.reuse ;  /* 0x0000000b3f3f7c23 */ /* 0x100fe20008010814 */
[--C-:B------:R-:W-:Y:S01]  /*4f80*/  FFMA.FTZ R60, R61, UR11, -R20.reuse ;  /* 0x0000000b3d3c7c23 */ /* 0x100fe20008010814 */
[----:B------:R-:W-:Y:S01]  /*4f90*/  FFMA.FTZ R57, R57, UR11, -R20 ;  /* 0x0000000b39397c23 */ /* 0x000fe20008010814 */
[----:B------:R-:W-:Y:S01]  /*4fa0*/  FADD.FTZ R14, R14, R105 ;  /* 0x000000690e0e7221 */ /* 0x000fe20000010000 */
[----:B------:R-:W-:Y:S01]  /*4fb0*/  MUFU.EX2 R15, R15 ;  /* 0x0000000f000f7308 */ /* 0x000fe20000000800 */
[--C-:B------:R-:W-:Y:S01]  /*4fc0*/  FFMA.FTZ R35, R35, UR11, -R28.reuse ;  /* 0x0000000b23237c23 */ /* 0x100fe2000801081c */
[----:B------:R-:W-:Y:S01]  /*4fd0*/  FFMA.FTZ R33, R23, UR11, -R28 ;  /* 0x0000000b17217c23 */ /* 0x000fe2000801081c */
[--C-:B------:R-:W-:Y:S01]  /*4fe0*/  FFMA.FTZ R40, R55, UR11, -R20.reuse ;  /* 0x0000000b37287c23 */ /* 0x100fe20008010814 */
[--C-:B------:R-:W-:Y:S01]  /*4ff0*/  FFMA.FTZ R39, R45, UR11, -R20.reuse ;  /* 0x0000000b2d277c23 */ /* 0x100fe20008010814 */
[----:B------:R-:W-:Y:S01]  /*5000*/  FFMA.FTZ R41, R41, UR11, -R20 ;  /* 0x0000000b29297c23 */ /* 0x000fe20008010814 */
[----:B------:R-:W-:Y:S01]  /*5010*/  FFMA.FTZ R31, R31, UR11, -R28 ;  /* 0x0000000b1f1f7c23 */ /* 0x000fe2000801081c */
[----:B------:R-:W-:Y:S01]  /*5020*/  LEA R152, P0, R98, UR8, 0x1 ;  /* 0x0000000862987c11 */ /* 0x000fe2000f8008ff */
[----:B------:R-:W3:Y:S01]  /*5030*/  MUFU.EX2 R12, R12 ;  /* 0x0000000c000c7308 */ /* 0x000ee20000000800 */
[----:B-1----:R-:W-:Y:S01]  /*5040*/  F2FP.F16.F32.PACK_AB R7, R30, R111 ;  /* 0x0000006f1e07723e */ /* 0x002fe200000000ff */
[----:B------:R-:W-:Y:S01]  /*5050*/  FADD.FTZ R111, R111, R42 ;  /* 0x0000002a6f6f7221 */ /* 0x000fe20000010000 */
[----:B------:R-:W-:-:S03]  /*5060*/  FFMA.FTZ R42, R59, UR11, -R20 ;  /* 0x0000000b3b2a7c23 */ /* 0x000fc60008010814 */
[----:B------:R-:W-:Y:S02]  /*5070*/  FADD.FTZ R30, R30, R111 ;  /* 0x0000006f1e1e7221 */ /* 0x000fe40000010000 */
[C---:B--2---:R-:W-:Y:S01]  /*5080*/  HMMA.16816.F32 R80, R4.reuse, R76, RZ ;  /* 0x0000004c0450723c */ /* 0x044fe200000018ff */
[----:B------:R-:W-:Y:S05]  /*5090*/  MUFU.EX2 R13, R13 ;  /* 0x0000000d000d7308 */ /* 0x000fea0000000800 */
[----:B------:R-:W-:Y:S03]  /*50a0*/  HMMA.16816.F32 R76, R4, R78, RZ ;  /* 0x0000004e044c723c */ /* 0x000fe600000018ff */
[----:B------:R-:W1:Y:S01]  /*50b0*/  MUFU.EX2 R18, R18 ;  /* 0x0000001200127308 */ /* 0x000e620000000800 */
[----:B---3--:R-:W-:Y:S01]  /*50c0*/  F2FP.F16.F32.PACK_AB R68, R12, R15 ;  /* 0x0000000f0c44723e */ /* 0x008fe200000000ff */
[----:B------:R-:W-:-:S04]  /*50d0*/  FADD.FTZ R15, R15, R14 ;  /* 0x0000000e0f0f7221 */ /* 0x000fc80000010000 */
[----:B------:R-:W-:Y:S02]  /*50e0*/  FADD.FTZ R12, R12, R15 ;  /* 0x0000000f0c0c7221 */ /* 0x000fe40000010000 */
[----:B------:R-:W-:Y:S08]  /*50f0*/  MUFU.EX2 R47, R47 ;  /* 0x0000002f002f7308 */ /* 0x000ff00000000800 */
[----:B------:R-:W2:Y:S01]  /*5100*/  MUFU.EX2 R22, R22 ;  /* 0x0000001600167308 */ /* 0x000ea20000000800 */
[----:B-1----:R-:W-:-:S07]  /*5110*/  F2FP.F16.F32.PACK_AB R70, R18, R13 ;  /* 0x0000000d1246723e */ /* 0x002fce00000000ff */
[----:B------:R-:W-:Y:S08]  /*5120*/  MUFU.EX2 R37, R37 ;  /* 0x0000002500257308 */ /* 0x000ff00000000800 */
[----:B------:R-:W1:Y:S01]  /*5130*/  MUFU.EX2 R16, R16 ;  /* 0x0000001000107308 */ /* 0x000e620000000800 */
[----:B--2---:R-:W-:Y:S01]  /*5140*/  F2FP.F16.F32.PACK_AB R69, R22, R47 ;  /* 0x0000002f1645723e */ /* 0x004fe200000000ff */
[----:B------:R-:W-:Y:S01]  /*5150*/  FADD.FTZ R47, R47, R30 ;  /* 0x0000001e2f2f7221 */ /* 0x000fe20000010000 */
[----:B------:R-:W-:Y:S01]  /*5160*/  FFMA.FTZ R30, R43, UR11, -R20 ;  /* 0x0000000b2b1e7c23 */ /* 0x000fe20008010814 */
[----:B------:R-:W-:-:S02]  /*5170*/  FADD.FTZ R43, R13, R12 ;  /* 0x0000000c0d2b7221 */ /* 0x000fc40000010000 */
[----:B------:R-:W-:Y:S01]  /*5180*/  FADD.FTZ R22, R22, R47 ;  /* 0x0000002f16167221 */ /* 0x000fe20000010000 */
[----:B------:R-:W-:Y:S01]  /*5190*/  LDSM.16.MT88.4 R12, [R86+0x4400] ;  /* 0x00440000560c783b */ /* 0x000fe20000004200 */
[----:B------:R-:W-:Y:S01]  /*51a0*/  MUFU.EX2 R103, R103 ;  /* 0x0000006700677308 */ /* 0x000fe20000000800 */
[----:B------:R-:W-:-:S07]  /*51b0*/  FADD.FTZ R18, R18, R43 ;  /* 0x0000002b12127221 */ /* 0x000fce0000010000 */
[----:B------:R-:W2:Y:S01]  /*51c0*/  MUFU.EX2 R38, R38 ;  /* 0x0000002600267308 */ /* 0x000ea20000000800 */
[----:B-1----:R-:W-:Y:S01]  /*51d0*/  F2FP.F16.F32.PACK_AB R71, R16, R37 ;  /* 0x000000251047723e */ /* 0x002fe200000000ff */
[----:B------:R-:W-:-:S04]  /*51e0*/  FADD.FTZ R37, R37, R22 ;  /* 0x0000001625257221 */ /* 0x000fc80000010000 */
[----:B------:R-:W-:Y:S02]  /*51f0*/  FADD.FTZ R16, R16, R37 ;  /* 0x0000002510107221 */ /* 0x000fe40000010000 */
[C---:B----4-:R-:W-:Y:S01]  /*5200*/  HMMA.16816.F32 R80, R68.reuse, R8, R80 ;  /* 0x000000084450723c */ /* 0x050fe20000001850 */
[----:B------:R-:W-:Y:S05]  /*5210*/  MUFU.EX2 R95, R95 ;  /* 0x0000005f005f7308 */ /* 0x000fea0000000800 */
[----:B------:R-:W-:Y:S01]  /*5220*/  HMMA.16816.F32 R76, R68, R10, R76 ;  /* 0x0000000a444c723c */ /* 0x000fe2000000184c */
[----:B------:R-:W1:Y:S02]  /*5230*/  LDSM.16.MT88.4 R8, [R86+0x3000] ;  /* 0x003000005608783b */ /* 0x000e640000004200 */
[----:B------:R-:W3:Y:S08]  /*5240*/  MUFU.EX2 R32, R32 ;  /* 0x0000002000207308 */ /* 0x000ef00000000800 */
[----:B------:R-:W-:Y:S08]  /*5250*/  MUFU.EX2 R93, R93 ;  /* 0x0000005d005d7308 */ /* 0x000ff00000000800 */
[----:B------:R4:W5:Y:S08]  /*5260*/  MUFU.EX2 R36, R44 ;  /* 0x0000002c00247308 */ /* 0x0009700000000800 */
[----:B------:R-:W-:Y:S08]  /*5270*/  MUFU.EX2 R34, R34 ;  /* 0x0000002200227308 */ /* 0x000ff00000000800 */
[----:B------:R-:W5:Y:S01]  /*5280*/  MUFU.EX2 R3, R3 ;  /* 0x0000000300037308 */ /* 0x000f620000000800 */
[--C-:B----4-:R-:W-:Y:S01]  /*5290*/  FFMA.FTZ R44, R155, UR11, -R28.reuse ;  /* 0x0000000b9b2c7c23 */ /* 0x110fe2000801081c */
[----:B------:R-:W-:Y:S01]  /*52a0*/  FFMA.FTZ R155, R29, UR11, -R28 ;  /* 0x0000000b1d9b7c23 */ /* 0x000fe2000801081c */
[C---:B-1----:R-:W-:Y:S05]  /*52b0*/  HMMA.16816.F32 R72, R4.reuse, R8, RZ ;  /* 0x000000080448723c */ /* 0x042fea00000018ff */
[----:B------:R-:W-:Y:S01]  /*52c0*/  MUFU.EX2 R153, R153 ;  /* 0x0000009900997308 */ /* 0x000fe20000000800 */
[----:B------:R-:W-:Y:S01]  /*52d0*/  HMMA.16816.F32 R4, R4, R10, RZ ;  /* 0x0000000a0404723c */ /* 0x000fe200000018ff */
[----:B------:R-:W1:Y:S06]  /*52e0*/  LDSM.16.MT88.4 R8, [R86+0x3400] ;  /* 0x003400005608783b */ /* 0x000e6c0000004200 */
[----:B------:R-:W4:Y:S08]  /*52f0*/  MUFU.EX2 R50, R50 ;  /* 0x0000003200327308 */ /* 0x000f300000000800 */
[----:B------:R-:W-:Y:S08]  /*5300*/  MUFU.EX2 R131, R131 ;  /* 0x0000008300837308 */ /* 0x000ff00000000800 */
[----:B------:R-:W4:Y:S08]  /*5310*/  MUFU.EX2 R46, R46 ;  /* 0x0000002e002e7308 */ /* 0x000f300000000800 */
[----:B------:R-:W-:Y:S08]  /*5320*/  MUFU.EX2 R151, R151 ;  /* 0x0000009700977308 */ /* 0x000ff00000000800 */
[----:B------:R-:W4:Y:S01]  /*5330*/  MUFU.EX2 R48, R48 ;  /* 0x0000003000307308 */ /* 0x000f220000000800 */
[C---:B-1----:R-:W-:Y:S07]  /*5340*/  HMMA.16816.F32 R72, R68.reuse, R8, R72 ;  /* 0x000000084448723c */ /* 0x042fee0000001848 */
[----:B------:R-:W-:Y:S01]  /*5350*/  MUFU.EX2 R129, R129 ;  /* 0x0000008100817308 */ /* 0x000fe20000000800 */
[----:B------:R-:W-:Y:S01]  /*5360*/  HMMA.16816.F32 R68, R68, R10, R4 ;  /* 0x0000000a4444723c */ /* 0x000fe20000001804 */
[----:B------:R-:W1:Y:S06]  /*5370*/  LDSM.16.MT88.4 R8, [R132+0x3800] ;  /* 0x003800008408783b */ /* 0x000e6c0000004200 */
[----:B------:R-:W4:Y:S01]  /*5380*/  MUFU.EX2 R44, R44 ;  /* 0x0000002c002c7308 */ /* 0x000f220000000800 */
[----:B--2---:R-:W-:Y:S01]  /*5390*/  F2FP.F16.F32.PACK_AB R4, R38, R103 ;  /* 0x000000672604723e */ /* 0x004fe200000000ff */
[----:B------:R-:W-:Y:S01]  /*53a0*/  FADD.FTZ R103, R103, R18 ;  /* 0x0000001267677221 */ /* 0x000fe20000010000 */
[----:B---3--:R-:W-:-:S02]  /*53b0*/  F2FP.F16.F32.PACK_AB R6, R32, R95 ;  /* 0x0000005f2006723e */ /* 0x008fc400000000ff */
[C---:B-----5:R-:W-:Y:S01]  /*53c0*/  F2FP.F16.F32.PACK_AB R5, R36.reuse, R93 ;  /* 0x0000005d2405723e */ /* 0x060fe200000000ff */
[----:B------:R-:W-:Y:S01]  /*53d0*/  FADD.FTZ R93, R93, R16 ;  /* 0x000000105d5d7221 */ /* 0x000fe20000010000 */
[----:B------:R-:W-:Y:S01]  /*53e0*/  F2FP.F16.F32.PACK_AB R7, R3, R34 ;  /* 0x000000220307723e */ /* 0x000fe200000000ff */
[----:B------:R-:W-:Y:S01]  /*53f0*/  MUFU.EX2 R123, R123 ;  /* 0x0000007b007b7308 */ /* 0x000fe20000000800 */
[----:B------:R-:W-:Y:S01]  /*5400*/  FFMA.FTZ R16, R21, UR11, -R28 ;  /* 0x0000000b15107c23 */ /* 0x000fe2000801081c */
[----:B------:R-:W-:Y:S01]  /*5410*/  FADD.FTZ R93, R36, R93 ;  /* 0x0000005d245d7221 */ /* 0x000fe20000010000 */
[----:B------:R-:W-:Y:S01]  /*5420*/  FADD.FTZ R38, R38, R103 ;  /* 0x0000006726267221 */ /* 0x000fe20000010000 */
[----:B------:R-:W-:Y:S02]  /*5430*/  LDSM.16.MT88.4 R20, [R86+0x4800] ;  /* 0x004800005614783b */ /* 0x000fe40000004200 */
[----:B------:R-:W-:Y:S01]  /*5440*/  FADD.FTZ R18, R34, R93 ;  /* 0x0000005d22127221 */ /* 0x000fe20000010000 */
[----:B------:R-:W-:Y:S01]  /*5450*/  FADD.FTZ R95, R95, R38 ;  /* 0x000000265f5f7221 */ /* 0x000fe20000010000 */
[----:B------:R-:W-:Y:S02]  /*5460*/  MUFU.EX2 R54, R54 ;  /* 0x0000003600367308 */ /* 0x000fe40000000800 */
[----:B------:R-:W-:Y:S01]  /*5470*/  FADD.FTZ R18, R3, R18 ;  /* 0x0000001203127221 */ /* 0x000fe20000010000 */
[----:B------:R-:W-:Y:S01]  /*5480*/  FADD.FTZ R32, R32, R95 ;  /* 0x0000005f20207221 */ /* 0x000fe20000010000 */
[----:B------:R-:W-:-:S04]  /*5490*/  FFMA.FTZ R3, R19, UR11, -R28 ;  /* 0x0000000b13037c23 */ /* 0x000fc8000801081c */
[----:B------:R-:W-:Y:S08]  /*54a0*/  MUFU.EX2 R119, R119 ;  /* 0x0000007700777308 */ /* 0x000ff00000000800 */
        /* <DEDUP_REMOVED lines=14> */
[----:B----4-:R-:W-:Y:S01]  /*5590*/  F2FP.F16.F32.PACK_AB R4, R50, R153 ;  /* 0x000000993204723e */ /* 0x010fe200000000ff */
[----:B------:R-:W-:Y:S01]  /*55a0*/  FADD.FTZ R153, R153, R32 ;  /* 0x0000002099997221 */ /* 0x000fe20000010000 */
[----:B------:R-:W-:Y:S01]  /*55b0*/  F2FP.F16.F32.PACK_AB R6, R46, R131 ;  /* 0x000000832e06723e */ /* 0x000fe200000000ff */
[----:B------:R-:W-:Y:S01]  /*55c0*/  MUFU.EX2 R62, R62 ;  /* 0x0000003e003e7308 */ /* 0x000fe20000000800 */
[----:B------:R-:W-:Y:S01]  /*55d0*/  F2FP.F16.F32.PACK_AB R5, R48, R151 ;  /* 0x000000973005723e */ /* 0x000fe200000000ff */
[----:B------:R-:W-:Y:S01]  /*55e0*/  FADD.FTZ R151, R151, R18 ;  /* 0x0000001297977221 */ /* 0x000fe20000010000 */
[----:B------:R-:W-:Y:S01]  /*55f0*/  F2FP.F16.F32.PACK_AB R7, R44, R129 ;  /* 0x000000812c07723e */ /* 0x000fe200000000ff */
[----:B------:R-:W-:Y:S01]  /*5600*/  FADD.FTZ R50, R50, R153 ;  /* 0x0000009932327221 */ /* 0x000fe20000010000 */
[----:B------:R-:W-:Y:S01]  /*5610*/  FFMA.FTZ R32, R17, UR11, -R28 ;  /* 0x0000000b11207c23 */ /* 0x000fe2000801081c */
[----:B------:R-:W-:Y:S01]  /*5620*/  FADD.FTZ R48, R48, R151 ;  /* 0x0000009730307221 */ /* 0x000fe20000010000 */
[----:B------:R-:W-:Y:S01]  /*5630*/  LEA.HI.X R153, R98, UR9, R87, 0x1, P0 ;  /* 0x0000000962997c11 */ /* 0x000fe200080f0c57 */
[----:B------:R-:W-:Y:S01]  /*5640*/  MUFU.EX2 R88, R88 ;  /* 0x0000005800587308 */ /* 0x000fe20000000800 */
[----:B------:R-:W-:Y:S01]  /*5650*/  FADD.FTZ R131, R131, R50 ;  /* 0x0000003283837221 */ /* 0x000fe20000010000 */
[----:B------:R-:W-:-:S03]  /*5660*/  FADD.FTZ R129, R129, R48 ;  /* 0x0000003081817221 */ /* 0x000fc60000010000 */
[----:B------:R-:W-:Y:S01]  /*5670*/  FADD.FTZ R46, R46, R131 ;  /* 0x000000832e2e7221 */ /* 0x000fe20000010000 */
[----:B------:R-:W-:Y:S02]  /*5680*/  FADD.FTZ R44, R44, R129 ;  /* 0x000000812c2c7221 */ /* 0x000fe40000010000 */
        /* <DEDUP_REMOVED lines=9> */
[----:B------:R-:W2:Y:S08]  /*5720*/  MUFU.EX2 R57, R57 ;  /* 0x0000003900397308 */ /* 0x000eb00000000800 */
[----:B------:R-:W-:Y:S01]  /*5730*/  MUFU.EX2 R35, R35 ;  /* 0x0000002300237308 */ /* 0x000fe20000000800 */
[C---:B-1----:R-:W-:Y:S07]  /*5740*/  HMMA.16816.F32 R72, R4.reuse, R8, R72 ;  /* 0x000000080448723c */ /* 0x042fee0000001848 */
[----:B------:R-:W1:Y:S01]  /*5750*/  MUFU.EX2 R90, R90 ;  /* 0x0000005a005a7308 */ /* 0x000e620000000800 */
[----:B--2---:R-:W-:Y:S01]  /*5760*/  F2FP.F16.F32.PACK_AB R18, R57, R42 ;  /* 0x0000002a3912723e */ /* 0x004fe200000000ff */
[----:B------:R-:W-:Y:S01]  /*5770*/  HMMA.16816.F32 R68, R4, R10, R68 ;  /* 0x0000000a0444723c */ /* 0x000fe20000001844 */
[----:B------:R-:W2:Y:S05]  /*5780*/  LDSM.16.MT88.4 R8, [R132+0x4000] ;  /* 0x004000008408783b */ /* 0x000eaa0000004200 */
[----:B------:R-:W-:Y:S01]  /*5790*/  MUFU.EX2 R33, R33 ;  /* 0x0000002100217308 */ /* 0x000fe20000000800 */
[----:B------:R-:W-:Y:S01]  /*57a0*/  F2FP.F16.F32.PACK_AB R4, R54, R123 ;  /* 0x0000007b3604723e */ /* 0x000fe200000000ff */
[----:B------:R-:W-:Y:S01]  /*57b0*/  FADD.FTZ R123, R123, R46 ;  /* 0x0000002e7b7b7221 */ /* 0x000fe20000010000 */
[----:B------:R-:W-:-:S02]  /*57c0*/  F2FP.F16.F32.PACK_AB R6, R52, R119 ;  /* 0x000000773406723e */ /* 0x000fc400000000ff */
[----:B------:R-:W-:-:S03]  /*57d0*/  F2FP.F16.F32.PACK_AB R5, R58, R117 ;  /* 0x000000753a05723e */ /* 0x000fc600000000ff */
[----:B------:R3:W4:Y:S01]  /*57e0*/  MUFU.EX2 R34, R16 ;  /* 0x0000001000227308 */ /* 0x0007220000000800 */
[----:B------:R-:W-:Y:S01]  /*57f0*/  F2FP.F16.F32.PACK_AB R7, R109, R56 ;  /* 0x000000386d07723e */ /* 0x000fe200000000ff */
[----:B------:R-:W-:Y:S01]  /*5800*/  FADD.FTZ R54, R54, R123 ;  /* 0x0000007b36367221 */ /* 0x000fe20000010000 */
[----:B-1----:R-:W-:-:S03]  /*5810*/  F2FP.F16.F32.PACK_AB R17, R90, R35 ;  /* 0x000000235a11723e */ /* 0x002fc600000000ff */
[----:B------:R-:W-:Y:S02]  /*5820*/  FADD.FTZ R119, R119, R54 ;  /* 0x0000003677777221 */ /* 0x000fe40000010000 */
[----:B------:R-:W-:Y:S02]  /*5830*/  MUFU.EX2 R40, R40 ;  /* 0x0000002800287308 */ /* 0x000fe40000000800 */
[----:B------:R-:W-:-:S06]  /*5840*/  FADD.FTZ R52, R52, R119 ;  /* 0x0000007734347221 */ /* 0x000fcc0000010000 */
[----:B------:R-:W1:Y:S01]  /*5850*/  MUFU.EX2 R39, R39 ;  /* 0x0000002700277308 */ /* 0x000e620000000800 */
[----:B---3--:R-:W-:Y:S02]  /*5860*/  F2FP.F16.F32.PACK_AB R16, R60, R63 ;  /* 0x0000003f3c10723e */ /* 0x008fe400000000ff */
[----:B----4-:R-:W-:-:S05]  /*5870*/  F2FP.F16.F32.PACK_AB R19, R34, R33 ;  /* 0x000000212213723e */ /* 0x010fca00000000ff */
[----:B------:R-:W-:Y:S01]  /*5880*/  MUFU.EX2 R3, R3 ;  /* 0x0000000300037308 */ /* 0x000fe20000000800 */
[C---:B--2---:R-:W-:Y:S07]  /*5890*/  HMMA.16816.F32 R80, R4.reuse, R8, R80 ;  /* 0x000000080450723c */ /* 0x044fee0000001850 */
[----:B------:R-:W-:Y:S01]  /*58a0*/  MUFU.EX2 R32, R32 ;  /* 0x0000002000207308 */ /* 0x000fe20000000800 */
[C---:B------:R-:W-:Y:S01]  /*58b0*/  HMMA.16816.F32 R76, R4.reuse, R10, R76 ;  /* 0x0000000a044c723c */ /* 0x040fe2000000184c */
[----:B------:R-:W2:Y:S06]  /*58c0*/  LDSM.16.MT88.4 R8, [R86+0x4000] ;  /* 0x004000005608783b */ /* 0x000eac0000004200 */
[----:B------:R-:W-:Y:S08]  /*58d0*/  MUFU.EX2 R30, R30 ;  /* 0x0000001e001e7308 */ /* 0x000ff00000000800 */
[----:B------:R-:W3:Y:S08]  /*58e0*/  MUFU.EX2 R41, R41 ;  /* 0x0000002900297308 */ /* 0x000ef00000000800 */
[----:B------:R-:W-:Y:S08]  /*58f0*/  MUFU.EX2 R28, R31 ;  /* 0x0000001f001c7308 */ /* 0x000ff00000000800 */
[----:B------:R-:W4:Y:S01]  /*5900*/  MUFU.EX2 R155, R155 ;  /* 0x0000009b009b7308 */ /* 0x000f220000000800 */
[C---:B--2---:R-:W-:Y:S06]  /*5910*/  HMMA.16816.F32 R72, R4.reuse, R8, R72 ;  /* 0x000000080448723c */ /* 0x044fec0000001848 */
[----:B------:R-:W-:Y:S01]  /*5920*/  HMMA.16816.F32 R68, R4, R10, R68 ;  /* 0x0000000a0444723c */ /* 0x000fe20000001844 */
[----:B------:R-:W2:Y:S01]  /*5930*/  LDSM.16.MT88.4 R4, [R132+0x4400] ;  /* 0x004400008404783b */ /* 0x000ea20000004200 */
[----:B------:R-:W-:Y:S01]  /*5940*/  F2FP.F16.F32.PACK_AB R8, R64, R91 ;  /* 0x0000005b4008723e */ /* 0x000fe200000000ff */
[----:B------:R-:W-:Y:S01]  /*5950*/  FADD.FTZ R91, R91, R52 ;  /* 0x000000345b5b7221 */ /* 0x000fe20000010000 */
[----:B------:R-:W-:-:S03]  /*5960*/  F2FP.F16.F32.PACK_AB R9, R51, R88 ;  /* 0x000000583309723e */ /* 0x000fc600000000ff */
[----:B------:R-:W-:Y:S01]  /*5970*/  F2FP.F16.F32.PACK_AB R10, R62, R67 ;  /* 0x000000433e0a723e */ /* 0x000fe200000000ff */
[----:B------:R-:W-:Y:S01]  /*5980*/  FADD.FTZ R64, R64, R91 ;  /* 0x0000005b40407221 */ /* 0x000fe20000010000 */
[----:B------:R-:W-:-:S03]  /*5990*/  F2FP.F16.F32.PACK_AB R11, R49, R66 ;  /* 0x00000042310b723e */ /* 0x000fc600000000ff */
[----:B------:R-:W-:-:S04]  /*59a0*/  FADD.FTZ R67, R67, R64 ;  /* 0x0000004043437221 */ /* 0x000fc80000010000 */
[----:B------:R-:W-:Y:S02]  /*59b0*/  FADD.FTZ R62, R62, R67 ;  /* 0x000000433e3e7221 */ /* 0x000fe40000010000 */
[----:B------:R-:W-:Y:S02]  /*59c0*/  HMMA.16816.F32 R72, R8, R12, R72 ;  /* 0x0000000c0848723c */ /* 0x000fe40000001848 */
[----:B------:R-:W-:-:S04]  /*59d0*/  FADD.FTZ R63, R63, R62 ;  /* 0x0000003e3f3f7221 */ /* 0x000fc80000010000 */
[----:B------:R-:W-:Y:S01]  /*59e0*/  HMMA.16816.F32 R68, R8, R14, R68 ;  /* 0x0000000e0844723c */ /* 0x000fe20000001844 */
[----:B------:R-:W-:Y:S01]  /*59f0*/  LDSM.16.MT88.4 R12, [R132+0x4c00] ;  /* 0x004c0000840c783b */ /* 0x000fe20000004200 */
[----:B------:R-:W-:-:S04]  /*5a00*/  FADD.FTZ R63, R60, R63 ;  /* 0x0000003f3c3f7221 */ /* 0x000fc80000010000 */
[----:B------:R-:W-:-:S04]  /*5a10*/  FADD.FTZ R42, R42, R63 ;  /* 0x0000003f2a2a7221 */ /* 0x000fc80000010000 */
[----:B------:R-:W-:Y:S01]  /*5a20*/  FADD.FTZ R57, R57, R42 ;  /* 0x0000002a39397221 */ /* 0x000fe20000010000 */
[C---:B--2---:R-:W-:Y:S06]  /*5a30*/  HMMA.16816.F32 R80, R8.reuse, R4, R80 ;  /* 0x000000040850723c */ /* 0x044fec0000001850 */
[----:B------:R-:W-:Y:S01]  /*5a40*/  HMMA.16816.F32 R76, R8, R6, R76 ;  /* 0x00000006084c723c */ /* 0x000fe2000000184c */
[----:B------:R-:W2:Y:S04]  /*5a50*/  LDSM.16.MT88.4 R4, [R132+0x4800] ;  /* 0x004800008404783b */ /* 0x000ea80000004200 */
[----:B------:R-:W5:Y:S01]  /*5a60*/  LDSM.16.MT88.4 R8, [R86+0x4c00] ;  /* 0x004c00005608783b */ /* 0x000f620000004200 */
[C---:B------:R-:W-:Y:S06]  /*5a70*/  HMMA.16816.F32 R72, R16.reuse, R20, R72 ;  /* 0x000000141048723c */ /* 0x040fec0000001848 */
[C---:B------:R-:W-:Y:S06]  /*5a80*/  HMMA.16816.F32 R68, R16.reuse, R22, R68 ;  /* 0x000000161044723c */ /* 0x040fec0000001844 */
[C---:B--2---:R-:W-:Y:S06]  /*5a90*/  HMMA.16816.F32 R80, R16.reuse, R4, R80 ;  /* 0x000000041050723c */ /* 0x044fec0000001850 */
[----:B------:R-:W-:Y:S01]  /*5aa0*/  HMMA.16816.F32 R76, R16, R6, R76 ;  /* 0x00000006104c723c */ /* 0x000fe2000000184c */
[----:B------:R-:W-:Y:S01]  /*5ab0*/  FADD.FTZ R5, R117, R44 ;  /* 0x0000002c75057221 */ /* 0x000fe20000010000 */
[----:B-1----:R-:W-:Y:S01]  /*5ac0*/  F2FP.F16.F32.PACK_AB R4, R39, R40 ;  /* 0x000000282704723e */ /* 0x002fe200000000ff */
[----:B------:R-:W-:-:S02]  /*5ad0*/  FADD.FTZ R40, R40, R57 ;  /* 0x0000003928287221 */ /* 0x000fc40000010000 */
[----:B------:R-:W-:Y:S02]  /*5ae0*/  FADD.FTZ R5, R58, R5 ;  /* 0x000000053a057221 */ /* 0x000fe40000010000 */
[----:B---3--:R-:W-:Y:S01]  /*5af0*/  F2FP.F16.F32.PACK_AB R6, R41, R30 ;  /* 0x0000001e2906723e */ /* 0x008fe200000000ff */
[----:B------:R-:W-:Y:S01]  /*5b00*/  FADD.FTZ R39, R39, R40 ;  /* 0x0000002827277221 */ /* 0x000fe20000010000 */
[----:B------:R-:W-:Y:S01]  /*5b10*/  FADD.FTZ R56, R56, R5 ;  /* 0x0000000538387221 */ /* 0x000fe20000010000 */
[----:B------:R-:W-:Y:S02]  /*5b20*/  F2FP.F16.F32.PACK_AB R5, R32, R3 ;  /* 0x000000032005723e */ /* 0x000fe400000000ff */
[----:B----4-:R-:W-:Y:S01]  /*5b30*/  F2FP.F16.F32.PACK_AB R7, R155, R28 ;  /* 0x0000001c9b07723e */ /* 0x010fe200000000ff */
        /* <DEDUP_REMOVED lines=84> */
.L_x_3698:
[----:B------:R-:W-:-:S04]  /*6080*/  LEA R3, -R96, RZ, 0x7 ;  /* 0x000000ff60037211 */ /* 0x000fc800078e39ff */
[----:B------:R-:W-:-:S07]  /*6090*/  SHF.R.S32.HI R4, RZ, 0x1f, R3 ;  /* 0x0000001fff047819 */ /* 0x000fce0000011403 */
.L_x_3699:
[----:B------:R-:W-:Y:S01]  /*60a0*/  ULDC UR4, c[0x0][0x2d0] ;  /* 0x0000b40000047ab9 */ /* 0x000fe20000000800 */
[C---:B------:R-:W-:Y:S02]  /*60b0*/  LEA R156, P4, R3.reuse, R156, 0x1 ;  /* 0x0000009c039c7211 */ /* 0x040fe400078808ff */
[----:B------:R-:W-:Y:S02]  /*60c0*/  ISETP.GE.AND P0, PT, R146, UR4, PT ;  /* 0x0000000492007c0c */ /* 0x000fe4000bf06270 */
[----:B------:R-:W-:-:S11]  /*60d0*/  LEA.HI.X R157, R3, R157, R4, 0x1, P4 ;  /* 0x0000009d039d7211 */ /* 0x000fd600020f0c04 */
[----:B------:R-:W-:Y:S01]  /*60e0*/  @!P0 IMAD.MOV.U32 R26, RZ, RZ, R24 ;  /* 0x000000ffff1a8224 */ /* 0x000fe200078e0018 */
[-C--:B------:R-:W-:Y:S01]  /*60f0*/  @!P0 IADD3 R5, P3, P2, R3, R24.reuse, R140 ;  /* 0x0000001803058210 */ /* 0x080fe20007a7e08c */
[----:B------:R-:W-:Y:S01]  /*6100*/  @!P0 IMAD R7, R97, 0x60, RZ ;  /* 0x0000006061078824 */ /* 0x000fe200078e02ff */
[C---:B------:R-:W-:Y:S01]  /*6110*/  @!P0 LEA R6, P1, R96.reuse, R24, 0x6 ;  /* 0x0000001860068211 */ /* 0x040fe200078230ff */
[----:B------:R-:W-:Y:S01]  /*6120*/  @!P0 IMAD.WIDE.U32 R8, R96, 0x60, R26 ;  /* 0x0000006060088825 */ /* 0x000fe200078e001a */
[-C--:B------:R-:W-:Y:S01]  /*6130*/  @!P0 IADD3.X R26, R4, R27.reuse, R139, P3, P2 ;  /* 0x0000001b041a8210 */ /* 0x080fe20001fe448b */
[----:B------:R-:W-:Y:S01]  /*6140*/  @P0 STS [R143+0x3000], RZ ;  /* 0x003000ff8f000388 */ /* 0x000fe20000000800 */
[----:B------:R-:W-:Y:S02]  /*6150*/  @!P0 LEA.HI.X R97, R96, R27, R97, 0x6, P1 ;  /* 0x0000001b60618211 */ /* 0x000fe400008f3461 */
[C---:B------:R-:W-:Y:S01]  /*6160*/  @!P0 IADD3 R6, P2, R3.reuse, R6, RZ ;  /* 0x0000000603068210 */ /* 0x040fe20007f5e0ff */
[----:B------:R-:W-:Y:S01]  /*6170*/  @P0 STS [R143+0x3004], RZ ;  /* 0x003004ff8f000388 */ /* 0x000fe20000000800 */
[----:B------:R-:W-:-:S02]  /*6180*/  @!P0 IADD3 R8, P1, R3, R8, RZ ;  /* 0x0000000803088210 */ /* 0x000fc40007f3e0ff */
[C---:B------:R-:W-:Y:S01]  /*6190*/  @!P0 LEA R10, P3, R5.reuse, UR6, 0x1 ;  /* 0x00000006050a8c11 */ /* 0x040fe2000f8608ff */
[----:B------:R-:W-:Y:S01]  /*61a0*/  @!P0 IMAD.X R97, R4, 0x1, R97, P2 ;  /* 0x0000000104618824 */ /* 0x000fe200010e0661 */
[----:B------:R-:W-:Y:S01]  /*61b0*/  @!P0 LEA R24, P2, R6, UR6, 0x1 ;  /* 0x0000000606188c11 */ /* 0x000fe2000f8408ff */
[----:B------:R-:W-:Y:S01]  /*61c0*/  @P0 STS.64 [R143+0x3008], RZ ;  /* 0x003008ff8f000388 */ /* 0x000fe20000000a00 */
[----:B------:R-:W-:Y:S02]  /*61d0*/  @!P0 IADD3.X R7, R4, R9, R7, P1, !PT ;  /* 0x0000000904078210 */ /* 0x000fe40000ffe407 */
[----:B------:R-:W-:Y:S01]  /*61e0*/  @!P0 LEA.HI.X R11, R5, UR7, R26, 0x1, P3 ;  /* 0x00000007050b8c11 */ /* 0x000fe200098f0c1a */
[----:B------:R-:W-:Y:S01]  /*61f0*/  @!PT LDS RZ, [RZ] ;  /* 0x00000000fffff984 */ /* 0x000fe20000000800 */
[----:B------:R-:W-:Y:S01]  /*6200*/  @!PT LDS RZ, [RZ] ;  /* 0x00000000fffff984 */ /* 0x000fe20000000800 */
[----:B------:R-:W-:Y:S01]  /*6210*/  @!PT LDS RZ, [RZ] ;  /* 0x00000000fffff984 */ /* 0x000fe20000000800 */
[----:B------:R-:W-:Y:S01]  /*6220*/  @!P0 LDGSTS.E.BYPASS.LTC128B.128 [R143+0x3000], desc[UR12][R156.64] ;  /* 0x030000009c8f8fae */ /* 0x000fe2000b901d4c */
[----:B------:R-:W-:Y:S02]  /*6230*/  @!P0 LEA R4, P1, R8, UR6, 0x1 ;  /* 0x0000000608048c11 */ /* 0x000fe4000f8208ff */
[----:B------:R-:W-:Y:S01]  /*6240*/  @!P0 LEA.HI.X R25, R6, UR7, R97, 0x1, P2 ;  /* 0x0000000706198c11 */ /* 0x000fe200090f0c61 */
[----:B------:R-:W-:Y:S01]  /*6250*/  @P0 STS.128 [R143+0x3800], RZ ;  /* 0x003800ff8f000388 */ /* 0x000fe20000000c00 */
[----:B------:R-:W-:-:S02]  /*6260*/  @!P0 LEA.HI.X R5, R8, UR7, R7, 0x1, P1 ;  /* 0x0000000708058c11 */ /* 0x000fc400088f0c07 */
[----:B------:R-:W-:Y:S01]  /*6270*/  ISETP.GE.AND P1, PT, R102, 0x3, PT ;  /* 0x000000036600780c */ /* 0x000fe20003f26270 */
        /* <DEDUP_REMOVED lines=18> */
[----:B------:R-:W-:Y:S04]  /*63a0*/  LDSM.16.M88.4 R12, [R134+0x1c00] ;  /* 0x001c0000860c783b */ /* 0x000fe80000000200 */
[----:B------:R-:W4:Y:S04]  /*63b0*/  LDSM.16.M88.4 R28, [R134+0x1400] ;  /* 0x00140000861c783b */ /* 0x000f280000000200 */
[----:B------:R-:W5:Y:S04]  /*63c0*/  LDSM.16.M88.4 R20, [R134+0x1800] ;  /* 0x001800008614783b */ /* 0x000f680000000200 */
[----:B------:R-:W5:Y:S04]  /*63d0*/  LDSM.16.M88.4 R52, [R133+0xc00] ;  /* 0x000c00008534783b */ /* 0x000f680000000200 */
[----:B------:R-:W5:Y:S04]  /*63e0*/  LDSM.16.M88.4 R48, [R134+0x2400] ;  /* 0x002400008630783b */ /* 0x000f680000000200 */
[----:B-1----:R-:W1:Y:S04]  /*63f0*/  LDSM.16.M88.4 R8, [R133+0x400] ;  /* 0x000400008508783b */ /* 0x002e680000000200 */
[----:B--2---:R-:W2:Y:S01]  /*6400*/  LDSM.16.M88.4 R4, [R133+0x800] ;  /* 0x000800008504783b */ /* 0x004ea20000000200 */
[C---:B---3--:R-:W-:Y:S03]  /*6410*/  HMMA.16816.F32 R40, R88.reuse, R36, RZ ;  /* 0x000000245828723c */ /* 0x048fe600000018ff */
[----:B------:R-:W3:Y:S04]  /*6420*/  LDSM.16.M88.4 R56, [R134+0x2000] ;  /* 0x002000008638783b */ /* 0x000ee80000000200 */
[----:B------:R-:W3:Y:S01]  /*6430*/  LDSM.16.M88.4 R60, [R133+0x1400] ;  /* 0x00140000853c783b */ /* 0x000ee20000000200 */
[C---:B------:R-:W-:Y:S03]  /*6440*/  HMMA.16816.F32 R36, R88.reuse, R38, RZ ;  /* 0x000000265824723c */ /* 0x040fe600000018ff */
[----:B------:R-:W3:Y:S04]  /*6450*/  LDSM.16.M88.4 R44, [R133+0x1000] ;  /* 0x00100000852c783b */ /* 0x000ee80000000200 */
[----:B------:R-:W3:Y:S01]  /*6460*/  LDSM.16.M88.4 R92, [R134+0x2800] ;  /* 0x00280000865c783b */ /* 0x000ee20000000200 */
[C---:B----4-:R-:W-:Y:S03]  /*6470*/  HMMA.16816.F32 R32, R88.reuse, R28, RZ ;  /* 0x0000001c5820723c */ /* 0x050fe600000018ff */
[----:B------:R-:W0:Y:S03]  /*6480*/  LDGDEPBAR ;  /* 0x00000000000079af */ /* 0x000e260000000000 */
[----:B-----5:R-:W-:Y:S06]  /*6490*/  HMMA.16816.F32 R24, R88, R20, RZ ;  /* 0x000000145818723c */ /* 0x020fec00000018ff */
[C---:B------:R-:W-:Y:S06]  /*64a0*/  HMMA.16816.F32 R40, R64.reuse, R16, R40 ;  /* 0x000000104028723c */ /* 0x040fec0000001828 */
[----:B------:R-:W-:Y:S06]  /*64b0*/  HMMA.16816.F32 R36, R64, R18, R36 ;  /* 0x000000124024723c */ /* 0x000fec0000001824 */
[C---:B------:R-:W-:Y:S06]  /*64c0*/  HMMA.16816.F32 R16, R88.reuse, R12, RZ ;  /* 0x0000000c5810723c */ /* 0x040fec00000018ff */
[C---:B------:R-:W-:Y:S06]  /*64d0*/  HMMA.16816.F32 R12, R88.reuse, R14, RZ ;  /* 0x0000000e580c723c */ /* 0x040fec00000018ff */
[----:B------:R-:W-:Y:S01]  /*64e0*/  HMMA.16816.F32 R28, R88, R30, RZ ;  /* 0x0000001e581c723c */ /* 0x000fe200000018ff */
[----:B------:R-:W-:Y:S01]  /*64f0*/  FMUL.FTZ R3, R40, UR10 ;  /* 0x0000000a28037c20 */ /* 0x000fe20008410000 */
[----:B------:R-:W-:Y:S01]  /*6500*/  FMUL.FTZ R40, R41, UR10 ;  /* 0x0000000a29287c20 */ /* 0x000fe20008410000 */
[----:B------:R-:W-:Y:S01]  /*6510*/  FMUL.FTZ R43, R43, UR10 ;  /* 0x0000000a2b2b7c20 */ /* 0x000fe20008410000 */
[----:B------:R-:W-:-:S02]  /*6520*/  FMUL.FTZ R41, R42, UR10 ;  /* 0x0000000a2a297c20 */ /* 0x000fc40008410000 */
[----:B------:R-:W-:Y:S01]  /*6530*/  HMMA.16816.F32 R20, R88, R22, RZ ;  /* 0x000000165814723c */ /* 0x000fe200000018ff */
[----:B------:R-:W-:Y:S01]  /*6540*/  FMUL.FTZ R42, R36, UR10 ;  /* 0x0000000a242a7c20 */ /* 0x000fe20008410000 */
[----:B------:R-:W-:Y:S01]  /*6550*/  MUFU.TANH R40, R40 ;  /* 0x0000002800287308 */ /* 0x000fe20000002400 */
[----:B------:R-:W-:-:S03]  /*6560*/  FMUL.FTZ R36, R37, UR10 ;  /* 0x0000000a25247c20 */ /* 0x000fc60008410000 */
[C---:B------:R-:W-:Y:S04]  /*6570*/  HMMA.16816.F32 R16, R64.reuse, R52, R16 ;  /* 0x000000344010723c */ /* 0x040fe80000001810 */
[----:B------:R-:W-:Y:S02]  /*6580*/  MUFU.TANH R43, R43 ;  /* 0x0000002b002b7308 */ /* 0x000fe40000002400 */
[----:B------:R-:W-:Y:S06]  /*6590*/  HMMA.16816.F32 R12, R64, R54, R12 ;  /* 0x00000036400c723c */ /* 0x000fec000000180c */
[C---:B------:R-:W-:Y:S01]  /*65a0*/  HMMA.16816.F32 R52, R88.reuse, R48, RZ ;  /* 0x000000305834723c */ /* 0x040fe200000018ff */
[----:B------:R-:W4:Y:S05]  /*65b0*/  MUFU.TANH R42, R42 ;  /* 0x0000002a002a7308 */ /* 0x000f2a0000002400 */
[----:B------:R-:W-:Y:S03]  /*65c0*/  HMMA.16816.F32 R48, R88, R50, RZ ;  /* 0x000000325830723c */ /* 0x000fe600000018ff */
[----:B------:R-:W-:Y:S03]  /*65d0*/  MUFU.TANH R36, R36 ;  /* 0x0000002400247308 */ /* 0x000fe60000002400 */
[C---:B-1----:R-:W-:Y:S01]  /*65e0*/  HMMA.16816.F32 R32, R64.reuse, R8, R32 ;  /* 0x000000084020723c */ /* 0x042fe20000001820 */
[----:B------:R-:W-:Y:S01]  /*65f0*/  FMUL.FTZ R16, R16, UR10 ;  /* 0x0000000a10107c20 */ /* 0x000fe20008410000 */
[----:B------:R-:W-:Y:S01]  /*6600*/  FMUL.FTZ R18, R18, UR10 ;  /* 0x0000000a12127c20 */ /* 0x000fe20008410000 */
[----:B------:R-:W-:Y:S01]  /*6610*/  FMUL.FTZ R17, R17, UR10 ;  /* 0x0000000a11117c20 */ /* 0x000fe20008410000 */
[----:B------:R-:W-:Y:S01]  /*6620*/  FMUL.FTZ R19, R19, UR10 ;  /* 0x0000000a13137c20 */ /* 0x000fe20008410000 */
[----:B------:R1:W-:Y:S01]  /*6630*/  MUFU.TANH R97, R16 ;  /* 0x0000001000617308 */ /* 0x0003e20000002400 */
[----:B------:R-:W-:Y:S01]  /*6640*/  HMMA.16816.F32 R28, R64, R10, R28 ;  /* 0x0000000a401c723c */ /* 0x000fe2000000181c */
[----:B------:R-:W-:Y:S01]  /*6650*/  FMUL.FTZ R104, R14, UR10 ;  /* 0x0000000a0e687c20 */ /* 0x000fe20008410000 */
[----:B------:R-:W-:-:S02]  /*6660*/  IMAD.SHL.U32 R14, R142, 0x80, RZ ;  /* 0x000000808e0e7824 */ /* 0x000fc400078e00ff */
[----:B------:R-:W-:Y:S01]  /*6670*/  FMUL.FTZ R106, R15, UR10 ;  /* 0x0000000a0f6a7c20 */ /* 0x000fe20008410000 */
[----:B------:R-:W-:Y:S01]  /*6680*/  FMUL.FTZ R109, R12, UR10 ;  /* 0x0000000a0c6d7c20 */ /* 0x000fe20008410000 */
[----:B------:R-:W-:Y:S01]  /*6690*/  FMUL.FTZ R13, R13, UR10 ;  /* 0x0000000a0d0d7c20 */ /* 0x000fe20008410000 */
[----:B--2---:R-:W-:Y:S01]  /*66a0*/  HMMA.16816.F32 R24, R64, R4, R24 ;  /* 0x000000044018723c */ /* 0x004fe20000001818 */
[C---:B------:R-:W-:Y:S01]  /*66b0*/  LOP3.LUT R15, R14.reuse, R101, RZ, 0xfc, !PT ;  /* 0x000000650e0f7212 */ /* 0x040fe200078efcff */
[----:B------:R-:W-:Y:S01]  /*66c0*/  MUFU.TANH R108, R18 ;  /* 0x00000012006c7308 */ /* 0x000fe20000002400 */
[----:B------:R-:W-:-:S03]  /*66d0*/  LOP3.LUT R12, R14, 0x8, R101, 0xfe, !PT ;  /* 0x000000080e0c7812 */ /* 0x000fc600078efe65 */
[----:B------:R-:W-:Y:S01]  /*66e0*/  HMMA.16816.F32 R20, R64, R6, R20 ;  /* 0x000000064014723c */ /* 0x000fe20000001814 */
[C---:B------:R-:W-:Y:S02]  /*66f0*/  ISETP.GE.AND P5, PT, R12.reuse, R100, PT ;  /* 0x000000640c00720c */ /* 0x040fe40003fa6270 */
[----:B------:R-:W-:Y:S01]  /*6700*/  ISETP.GE.AND P3, PT, R12, R99, PT ;  /* 0x000000630c00720c */ /* 0x000fe20003f66270 */
[----:B------:R2:W-:Y:S02]  /*6710*/  MUFU.TANH R111, R13 ;  /* 0x0000000d006f7308 */ /* 0x0005e40000002400 */
[----:B---3--:R-:W-:Y:S01]  /*6720*/  HMMA.16816.F32 R8, R88, R56, RZ ;  /* 0x000000385808723c */ /* 0x008fe200000018ff */
[----:B------:R-:W-:Y:S01]  /*6730*/  FMUL.FTZ R37, R32, UR10 ;  /* 0x0000000a20257c20 */ /* 0x000fe20008410000 */
[----:B------:R-:W-:Y:S01]  /*6740*/  FMUL.FTZ R32, R33, UR10 ;  /* 0x0000000a21207c20 */ /* 0x000fe20008410000 */
[----:B------:R-:W-:-:S03]  /*6750*/  FMUL.FTZ R35, R35, UR10 ;  /* 0x0000000a23237c20 */ /* 0x000fc60008410000 */
[----:B------:R-:W-:Y:S01]  /*6760*/  HMMA.16816.F32 R4, R88, R58, RZ ;  /* 0x0000003a5804723c */ /* 0x000fe200000018ff */
[----:B------:R-:W3:Y:S01]  /*6770*/  LDSM.16.M88.4 R56, [R133+0x1800] ;  /* 0x001800008538783b */ /* 0x000ee20000000200 */
[----:B------:R-:W5:Y:S01]  /*6780*/  MUFU.TANH R37, R37 ;  /* 0x0000002500257308 */ /* 0x000f620000002400 */
[----:B------:R-:W-:Y:S01]  /*6790*/  FMUL.FTZ R30, R30, UR10 ;  /* 0x0000000a1e1e7c20 */ /* 0x000fe20008410000 */
[----:B------:R-:W-:Y:S02]  /*67a0*/  FMUL.FTZ R31, R31, UR10 ;  /* 0x0000000a1f1f7c20 */ /* 0x000fe40008410000 */
[C---:B------:R-:W-:Y:S01]  /*67b0*/  HMMA.16816.F32 R52, R64.reuse, R60, R52 ;  /* 0x0000003c4034723c */ /* 0x040fe20000001834 */
[----:B------:R-:W-:Y:S01]  /*67c0*/  FMUL.FTZ R26, R26, UR10 ;  /* 0x0000000a1a1a7c20 */ /* 0x000fe20008410000 */
[----:B------:R-:W-:Y:S01]  /*67d0*/  FMUL.FTZ R24, R24, UR10 ;  /* 0x0000000a18187c20 */ /* 0x000fe20008410000 */
[----:B------:R-:W-:Y:S01]  /*67e0*/  FMUL.FTZ R27, R27, UR10 ;  /* 0x0000000a1b1b7c20 */ /* 0x000fe20008410000 */
[----:B------:R-:W-:Y:S01]  /*67f0*/  MUFU.TANH R32, R32 ;  /* 0x0000002000207308 */ /* 0x000fe20000002400 */
[----:B------:R-:W-:Y:S01]  /*6800*/  FMUL.FTZ R25, R25, UR10 ;  /* 0x0000000a19197c20 */ /* 0x000fe20008410000 */
[C---:B------:R-:W-:Y:S01]  /*6810*/  HMMA.16816.F32 R48, R64.reuse, R62, R48 ;  /* 0x0000003e4030723c */ /* 0x040fe20000001830 */
[----:B------:R-:W5:Y:S01]  /*6820*/  LDSM.16.M88.4 R60, [R134+0x2c00] ;  /* 0x002c0000863c783b */ /* 0x000f620000000200 */
[----:B------:R-:W-:Y:S01]  /*6830*/  FMUL.FTZ R20, R20, UR10 ;  /* 0x0000000a14147c20 */ /* 0x000fe20008410000 */
[----:B------:R-:W-:Y:S01]  /*6840*/  FMUL.FTZ R22, R22, UR10 ;  /* 0x0000000a16167c20 */ /* 0x000fe20008410000 */
[----:B------:R-:W-:Y:S01]  /*6850*/  FMUL.FTZ R21, R21, UR10 ;  /* 0x0000000a15157c20 */ /* 0x000fe20008410000 */
[----:B------:R-:W-:Y:S01]  /*6860*/  FMUL.FTZ R23, R23, UR10 ;  /* 0x0000000a17177c20 */ /* 0x000fe20008410000 */
[C---:B------:R-:W-:Y:S01]  /*6870*/  HMMA.16816.F32 R8, R64.reuse, R44, R8 ;  /* 0x0000002c4008723c */ /* 0x040fe20000001808 */
[----:B------:R-:W-:Y:S05]  /*6880*/  MUFU.TANH R35, R35 ;  /* 0x0000002300237308 */ /* 0x000fea0000002400 */
[----:B------:R-:W-:Y:S03]  /*6890*/  HMMA.16816.F32 R4, R64, R46, R4 ;  /* 0x0000002e4004723c */ /* 0x000fe60000001804 */
[----:B------:R5:W-:Y:S03]  /*68a0*/  MUFU.TANH R33, R31 ;  /* 0x0000001f00217308 */ /* 0x000be60000002400 */
[----:B------:R-:W-:Y:S01]  /*68b0*/  HMMA.16816.F32 R44, R88, R92, RZ ;  /* 0x0000005c582c723c */ /* 0x000fe200000018ff */
[----:B------:R-:W-:-:S04]  /*68c0*/  FMUL.FTZ R52, R52, UR10 ;  /* 0x0000000a34347c20 */ /* 0x000fc80008410000 */
[----:B------:R-:W-:Y:S01]  /*68d0*/  MUFU.TANH R120, R26 ;  /* 0x0000001a00787308 */ /* 0x000fe20000002400 */
[----:B------:R-:W-:Y:S01]  /*68e0*/  HMMA.16816.F32 R92, R88, R94, RZ ;  /* 0x0000005e585c723c */ /* 0x000fe200000018ff */
[----:B------:R-:W-:Y:S01]  /*68f0*/  FMUL.FTZ R50, R50, UR10 ;  /* 0x0000000a32327c20 */ /* 0x000fe20008410000 */
[----:B------:R-:W-:Y:S01]  /*6900*/  FMUL.FTZ R49, R49, UR10 ;  /* 0x0000000a31317c20 */ /* 0x000fe20008410000 */
[----:B------:R-:W-:-:S03]  /*6910*/  FMUL.FTZ R51, R51, UR10 ;  /* 0x0000000a33337c20 */ /* 0x000fc60008410000 */
[----:B------:R-:W-:Y:S01]  /*6920*/  FMUL.FTZ R113, R8, UR10 ;  /* 0x0000000a08717c20 */ /* 0x000fe20008410000 */
[----:B------:R-:W-:Y:S02]  /*6930*/  VIADD R8, R15, 0x1 ;  /* 0x000000010f087836 */ /* 0x000fe40000000000 */
[----:B-1----:R-:W-:Y:S01]  /*6940*/  FMUL.FTZ R16, R11, UR10 ;  /* 0x0000000a0b107c20 */ /* 0x002fe20008410000 */
[----:B------:R-:W-:Y:S01]  /*6950*/  FMUL.FTZ R9, R9, UR10 ;  /* 0x0000000a09097c20 */ /* 0x000fe20008410000 */
[----:B----4-:R-:W-:Y:S01]  /*6960*/  FSEL R11, R42, -INF , !P5 ;  /* 0xff8000002a0b7808 */ /* 0x010fe20006800000 */
[----:B------:R-:W-:Y:S01]  /*6970*/  MUFU.TANH R123, R24 ;  /* 0x00000018007b7308 */ /* 0x000fe20000002400 */
[-C--:B------:R-:W-:Y:S01]  /*6980*/  ISETP.GE.AND P4, PT, R8, R100.reuse, PT ;  /* 0x000000640800720c */ /* 0x080fe20003f86270 */
[----:B------:R-:W-:Y:S01]  /*6990*/  FMUL.FTZ R107, R4, UR10 ;  /* 0x0000000a046b7c20 */ /* 0x000fe20008410000 */
[-C--:B------:R-:W-:Y:S01]  /*69a0*/  ISETP.GE.AND P2, PT, R8, R99.reuse, PT ;  /* 0x000000630800720c */ /* 0x080fe20003f46270 */
[----:B------:R-:W-:Y:S01]  /*69b0*/  FMUL.FTZ R5, R5, UR10 ;  /* 0x0000000a05057c20 */ /* 0x000fe20008410000 */
[--C-:B------:R-:W-:Y:S01]  /*69c0*/  LOP3.LUT R8, R14, 0x10, R101.reuse, 0xfe, !PT ;  /* 0x000000100e087812 */ /* 0x100fe200078efe65 */
[----:B------:R-:W-:Y:S01]  /*69d0*/  FMUL.FTZ R6, R6, UR10 ;  /* 0x0000000a06067c20 */ /* 0x000fe20008410000 */
[C---:B---3--:R-:W-:Y:S01]  /*69e0*/  HMMA.16816.F32 R44, R64.reuse, R56, R44 ;  /* 0x00000038402c723c */ /* 0x048fe2000000182c */
[----:B--2---:R-:W-:Y:S01]  /*69f0*/  FSEL R13, R40, -INF , !P4 ;  /* 0xff800000280d7808 */ /* 0x004fe20006000000 */
[----:B------:R1:W-:Y:S01]  /*6a00*/  MUFU.TANH R103, R9 ;  /* 0x0000000900677308 */ /* 0x0003e20000002400 */
[----:B------:R-:W-:Y:S01]  /*6a10*/  FSEL R12, R43, -INF , !P2 ;  /* 0xff8000002b0c7808 */ /* 0x000fe20005000000 */
[----:B------:R-:W-:Y:S01]  /*6a20*/  FMUL.FTZ R7, R7, UR10 ;  /* 0x0000000a07077c20 */ /* 0x000fe20008410000 */
[CC--:B------:R-:W-:Y:S01]  /*6a30*/  ISETP.GE.AND P4, PT, R8.reuse, R100.reuse, PT ;  /* 0x000000640800720c */ /* 0x0c0fe20003f86270 */
[----:B------:R-:W-:Y:S01]  /*6a40*/  HMMA.16816.F32 R56, R64, R58, R92 ;  /* 0x0000003a4038723c */ /* 0x000fe2000000185c */
[----:B------:R-:W-:Y:S01]  /*6a50*/  ISETP.GE.AND P2, PT, R8, R99, PT ;  /* 0x000000630800720c */ /* 0x000fe20003f46270 */
[----:B------:R-:W-:Y:S01]  /*6a60*/  VIADD R8, R15, 0x9 ;  /* 0x000000090f087836 */ /* 0x000fe20000000000 */
[----:B------:R-:W-:Y:S01]  /*6a70*/  LOP3.LUT R4, R14, 0x18, R101, 0xfe, !PT ;  /* 0x000000180e047812 */ /* 0x000fe200078efe65 */
[----:B------:R-:W-:Y:S01]  /*6a80*/  MUFU.TANH R118, R27 ;  /* 0x0000001b00767308 */ /* 0x000fe20000002400 */
[----:B-----5:R-:W-:Y:S01]  /*6a90*/  FSEL R31, R37, -INF , !P4 ;  /* 0xff800000251f7808 */ /* 0x020fe20006000000 */
[----:B------:R-:W-:Y:S01]  /*6aa0*/  HMMA.16816.F32 R92, R88, R60, RZ ;  /* 0x0000003c585c723c */ /* 0x000fe200000018ff */
[----:B------:R-:W-:Y:S01]  /*6ab0*/  ISETP.GE.AND P5, PT, R8, R100, PT ;  /* 0x000000640800720c */ /* 0x000fe20003fa6270 */
[----:B------:R-:W-:-:S04]  /*6ac0*/  FMUL.FTZ R43, R53, UR10 ;  /* 0x0000000a352b7c20 */ /* 0x000fc80008410000 */
[----:B------:R-:W-:Y:S01]  /*6ad0*/  HMMA.16816.F32 R60, R88, R62, RZ ;  /* 0x0000003e583c723c */ /* 0x000fe200000018ff */
[----:B------:R-:W2:Y:S01]  /*6ae0*/  LDSM.16.M88.4 R88, [R133+0x1c00] ;  /* 0x001c00008558783b */ /* 0x000ea20000000200 */
[----:B-1----:R-:W-:Y:S01]  /*6af0*/  FSEL R9, R36, -INF , !P5 ;  /* 0xff80000024097808 */ /* 0x002fe20006800000 */
[----:B------:R-:W-:Y:S01]  /*6b00*/  MUFU.TANH R121, R25 ;  /* 0x0000001900797308 */ /* 0x000fe20000002400 */
[----:B------:R-:W-:Y:S01]  /*6b10*/  ISETP.GE.AND P5, PT, R4, R100, PT ;  /* 0x000000640400720c */ /* 0x000fe20003fa6270 */
[----:B------:R-:W-:-:S04]  /*6b20*/  DEPBAR.LE SB0, 0x0 ;  /* 0x000080000000791a */ /* 0x000fc80000000000 */
[----:B------:R-:W-:Y:S01]  /*6b30*/  FMUL.FTZ R46, R46, UR10 ;  /* 0x0000000a2e2e7c20 */ /* 0x000fe20008410000 */
[----:B------:R-:W-:Y:S01]  /*6b40*/  FMUL.FTZ R44, R44, UR10 ;  /* 0x0000000a2c2c7c20 */ /* 0x000fe20008410000 */
[----:B------:R-:W-:Y:S01]  /*6b50*/  MUFU.TANH R119, R20 ;  /* 0x0000001400777308 */ /* 0x000fe20000002400 */
[----:B------:R-:W-:Y:S01]  /*6b60*/  FMUL.FTZ R47, R47, UR10 ;  /* 0x0000000a2f2f7c20 */ /* 0x000fe20008410000 */
[----:B------:R-:W-:Y:S01]  /*6b70*/  FMUL.FTZ R42, R58, UR10 ;  /* 0x0000000a3a2a7c20 */ /* 0x000fe20008410000 */
[----:B------:R-:W-:Y:S01]  /*6b80*/  FMUL.FTZ R57, R57, UR10 ;  /* 0x0000000a39397c20 */ /* 0x000fe20008410000 */
[----:B------:R-:W-:-:S04]  /*6b90*/  FMUL.FTZ R40, R59, UR10 ;  /* 0x0000000a3b287c20 */ /* 0x000fc80008410000 */
[----:B------:R-:W-:Y:S08]  /*6ba0*/  MUFU.TANH R114, R22 ;  /* 0x0000001600727308 */ /* 0x000ff00000002400 */
[----:B------:R-:W-:Y:S08]  /*6bb0*/  MUFU.TANH R117, R21 ;  /* 0x0000001500757308 */ /* 0x000ff00000002400 */
[----:B------:R-:W-:Y:S01]  /*6bc0*/  MUFU.TANH R112, R23 ;  /* 0x0000001700707308 */ /* 0x000fe20000002400 */
[C---:B--2---:R-:W-:Y:S07]  /*6bd0*/  HMMA.16816.F32 R92, R64.reuse, R88, R92 ;  /* 0x00000058405c723c */ /* 0x044fee000000185c */
[----:B------:R-:W-:Y:S01]  /*6be0*/  MUFU.TANH R105, R17 ;  /* 0x0000001100697308 */ /* 0x000fe20000002400 */
[----:B------:R-:W-:Y:S07]  /*6bf0*/  HMMA.16816.F32 R60, R64, R90, R60 ;  /* 0x0000005a403c723c */ /* 0x000fee000000183c */
[----:B------:R1:W-:Y:S01]  /*6c00*/  MUFU.TANH R91, R5 ;  /* 0x00000005005b7308 */ /* 0x0003e20000002400 */
[----:B------:R-:W-:Y:S01]  /*6c10*/  FMUL.FTZ R65, R38, UR10 ;  /* 0x0000000a26417c20 */ /* 0x000fe20008410000 */
[----:B------:R-:W-:Y:S01]  /*6c20*/  FMUL.FTZ R38, R39, UR10 ;  /* 0x0000000a27267c20 */ /* 0x000fe20008410000 */
[----:B------:R-:W-:Y:S01]  /*6c30*/  FMUL.FTZ R64, R34, UR10 ;  /* 0x0000000a22407c20 */ /* 0x000fe20008410000 */
[----:B------:R-:W-:Y:S01]  /*6c40*/  FMUL.FTZ R34, R28, UR10 ;  /* 0x0000000a1c227c20 */ /* 0x000fe20008410000 */
[----:B------:R-:W-:Y:S01]  /*6c50*/  FMUL.FTZ R90, R10, UR10 ;  /* 0x0000000a0a5a7c20 */ /* 0x000fe20008410000 */
[----:B------:R-:W-:-:S02]  /*6c60*/  FMUL.FTZ R28, R29, UR10 ;  /* 0x0000000a1d1c7c20 */ /* 0x000fc40008410000 */
[----:B------:R-:W2:Y:S01]  /*6c70*/  MUFU.TANH R65, R65 ;  /* 0x0000004100417308 */ /* 0x000ea20000002400 */
[----:B------:R-:W-:Y:S01]  /*6c80*/  FMUL.FTZ R89, R92, UR10 ;  /* 0x0000000a5c597c20 */ /* 0x000fe20008410000 */
[----:B------:R-:W-:-:S06]  /*6c90*/  FMUL.FTZ R36, R94, UR10 ;  /* 0x0000000a5e247c20 */ /* 0x000fcc0008410000 */
[----:B------:R-:W3:Y:S01]  /*6ca0*/  MUFU.TANH R38, R38 ;  /* 0x0000002600267308 */ /* 0x000ee20000002400 */
[----:B-1----:R-:W-:Y:S01]  /*6cb0*/  LOP3.LUT R5, R14, 0x30, R101, 0xfe, !PT ;  /* 0x000000300e057812 */ /* 0x002fe200078efe65 */
[----:B------:R-:W-:-:S06]  /*6cc0*/  FMUL.FTZ R37, R61, UR10 ;  /* 0x0000000a3d257c20 */ /* 0x000fcc0008410000 */
[----:B------:R-:W-:Y:S01]  /*6cd0*/  MUFU.TANH R64, R64 ;  /* 0x0000004000407308 */ /* 0x000fe20000002400 */
[----:B--2---:R-:W-:Y:S02]  /*6ce0*/  FSEL R10, R65, -INF , !P3 ;  /* 0xff800000410a7808 */ /* 0x004fe40005800000 */
[----:B------:R-:W-:-:S05]  /*6cf0*/  ISETP.GE.AND P3, PT, R8, R99, PT ;  /* 0x000000630800720c */ /* 0x000fca0003f66270 */
[----:B------:R-:W1:Y:S01]  /*6d00*/  MUFU.TANH R34, R34 ;  /* 0x0000002200227308 */ /* 0x000e620000002400 */
[----:B---3--:R-:W-:Y:S01]  /*6d10*/  FSEL R8, R38, -INF , !P3 ;  /* 0xff80000026087808 */ /* 0x008fe20005800000 */
[----:B------:R-:W-:Y:S01]  /*6d20*/  FMUL.FTZ R38, R95, UR10 ;  /* 0x0000000a5f267c20 */ /* 0x000fe20008410000 */
[----:B------:R-:W-:Y:S01]  /*6d30*/  ISETP.GE.AND P3, PT, R4, R99, PT ;  /* 0x000000630400720c */ /* 0x000fe20003f66270 */
[----:B------:R-:W-:-:S04]  /*6d40*/  VIADD R4, R15, 0x11 ;  /* 0x000000110f047836 */ /* 0x000fc80000000000 */
[----:B------:R2:W3:Y:S01]  /*6d50*/  MUFU.TANH R39, R30 ;  /* 0x0000001e00277308 */ /* 0x0004e20000002400 */
[----:B------:R-:W-:-:S04]  /*6d60*/  ISETP.GE.AND P4, PT, R4, R100, PT ;  /* 0x000000640400720c */ /* 0x000fc80003f86270 */
[----:B------:R-:W-:-:S03]  /*6d70*/  FSEL R29, R32, -INF , !P4 ;  /* 0xff800000201d7808 */ /* 0x000fc60006000000 */
[----:B------:R-:W4:Y:S01]  /*6d80*/  MUFU.TANH R28, R28 ;  /* 0x0000001c001c7308 */ /* 0x000f220000002400 */
[----:B-1----:R-:W-:Y:S01]  /*6d90*/  FSEL R27, R34, -INF , !P5 ;  /* 0xff800000221b7808 */ /* 0x002fe20006800000 */
[----:B------:R-:W-:-:S06]  /*6da0*/  FMUL.FTZ R34, R62, UR10 ;  /* 0x0000000a3e227c20 */ /* 0x000fcc0008410000 */
[----:B------:R-:W1:Y:S01]  /*6db0*/  MUFU.TANH R102, R19 ;  /* 0x0000001300667308 */ /* 0x000e620000002400 */
[----:B--2---:R-:W-:Y:S02]  /*6dc0*/  FSEL R30, R64, -INF , !P2 ;  /* 0xff800000401e7808 */ /* 0x004fe40005000000 */
[-C--:B------:R-:W-:Y:S02]  /*6dd0*/  ISETP.GE.AND P2, PT, R4, R99.reuse, PT ;  /* 0x000000630400720c */ /* 0x080fe40003f46270 */
[----:B------:R-:W-:Y:S02]  /*6de0*/  LOP3.LUT R4, R14, 0x20, R101, 0xfe, !PT ;  /* 0x000000200e047812 */ /* 0x000fe400078efe65 */
[----:B------:R-:W-:Y:S01]  /*6df0*/  FSEL R26, R35, -INF , !P2 ;  /* 0xff800000231a7808 */ /* 0x000fe20005000000 */
[----:B------:R2:W-:Y:S01]  /*6e00*/  MUFU.TANH R66, R6 ;  /* 0x0000000600427308 */ /* 0x0005e20000002400 */
[CC--:B------:R-:W-:Y:S02]  /*6e10*/  ISETP.GE.AND P4, PT, R4.reuse, R100.reuse, PT ;  /* 0x000000640400720c */ /* 0x0c0fe40003f86270 */
[----:B------:R-:W-:Y:S01]  /*6e20*/  ISETP.GE.AND P2, PT, R4, R99, PT ;  /* 0x000000630400720c */ /* 0x000fe20003f46270 */
[----:B------:R-:W-:Y:S01]  /*6e30*/  VIADD R4, R15, 0x19 ;  /* 0x000000190f047836 */ /* 0x000fe20000000000 */
[----:B---3--:R-:W-:Y:S01]  /*6e40*/  FSEL R24, R39, -INF , !P3 ;  /* 0xff80000027187808 */ /* 0x008fe20005800000 */
[----:B------:R-:W-:Y:S01]  /*6e50*/  FMUL.FTZ R39, R93, UR10 ;  /* 0x0000000a5d277c20 */ /* 0x000fe20008410000 */
[----:B------:R-:W-:Y:S01]  /*6e60*/  FSEL R123, R123, -INF , !P4 ;  /* 0xff8000007b7b7808 */ /* 0x000fe20006000000 */
[----:B------:R-:W3:Y:S01]  /*6e70*/  MUFU.TANH R113, R113 ;  /* 0x0000007100717308 */ /* 0x000ee20000002400 */
[----:B------:R-:W-:-:S02]  /*6e80*/  ISETP.GE.AND P5, PT, R4, R100, PT ;  /* 0x000000640400720c */ /* 0x000fc40003fa6270 */
[-C--:B------:R-:W-:Y:S02]  /*6e90*/  ISETP.GE.AND P3, PT, R4, R99.reuse, PT ;  /* 0x000000630400720c */ /* 0x080fe40003f66270 */
[----:B------:R-:W-:Y:S02]  /*6ea0*/  LOP3.LUT R4, R14, 0x28, R101, 0xfe, !PT ;  /* 0x000000280e047812 */ /* 0x000fe400078efe65 */
[----:B----4-:R-:W-:Y:S01]  /*6eb0*/  FSEL R25, R28, -INF , !P5 ;  /* 0xff8000001c197808 */ /* 0x010fe20006800000 */
[----:B------:R-:W4:Y:S01]  /*6ec0*/  MUFU.TANH R90, R90 ;  /* 0x0000005a005a7308 */ /* 0x000f220000002400 */
[----:B------:R-:W-:Y:S01]  /*6ed0*/  FSEL R28, R33, -INF , !P3 ;  /* 0xff800000211c7808 */ /* 0x000fe20005800000 */
[----:B------:R-:W-:Y:S01]  /*6ee0*/  FMUL.FTZ R33, R63, UR10 ;  /* 0x0000000a3f217c20 */ /* 0x000fe20008410000 */
[C---:B------:R-:W-:Y:S02]  /*6ef0*/  ISETP.GE.AND P5, PT, R4.reuse, R100, PT ;  /* 0x000000640400720c */ /* 0x040fe40003fa6270 */
[----:B------:R-:W-:Y:S01]  /*6f00*/  ISETP.GE.AND P3, PT, R4, R99, PT ;  /* 0x000000630400720c */ /* 0x000fe20003f66270 */
[----:B------:R-:W-:Y:S01]  /*6f10*/  VIADD R4, R15, 0x21 ;  /* 0x000000210f047836 */ /* 0x000fe20000000000 */
[----:B------:R-:W-:Y:S01]  /*6f20*/  FSEL R120, R120, -INF , !P2 ;  /* 0xff80000078787808 */ /* 0x000fe20005000000 */
[----:B------:R-:W5:Y:S01]  /*6f30*/  MUFU.TANH R109, R109 ;  /* 0x0000006d006d7308 */ /* 0x000f620000002400 */
[----:B------:R-:W-:-:S02]  /*6f40*/  FSEL R119, R119, -INF , !P5 ;  /* 0xff80000077777808 */ /* 0x000fc40006800000 */
[CC--:B------:R-:W-:Y:S02]  /*6f50*/  ISETP.GE.AND P4, PT, R4.reuse, R100.reuse, PT ;  /* 0x000000640400720c */ /* 0x0c0fe40003f86270 */
[-C--:B------:R-:W-:Y:S01]  /*6f60*/  ISETP.GE.AND P2, PT, R4, R99.reuse, PT ;  /* 0x000000630400720c */ /* 0x080fe20003f46270 */
[----:B------:R-:W-:Y:S01]  /*6f70*/  FMUL.FTZ R4, R54, UR10 ;  /* 0x0000000a36047c20 */ /* 0x000fe20008410000 */
[----:B------:R-:W-:Y:S01]  /*6f80*/  FSEL R121, R121, -INF , !P4 ;  /* 0xff80000079797808 */ /* 0x000fe20006000000 */
[----:B------:R-:W5:Y:S01]  /*6f90*/  MUFU.TANH R104, R104 ;  /* 0x0000006800687308 */ /* 0x000f620000002400 */
[----:B------:R-:W-:Y:S01]  /*6fa0*/  FSEL R118, R118, -INF , !P2 ;  /* 0xff80000076767808 */ /* 0x000fe20005000000 */
[----:B------:R-:W-:Y:S01]  /*6fb0*/  FMUL.FTZ R54, R55, UR10 ;  /* 0x0000000a37367c20 */ /* 0x000fe20008410000 */
[C---:B------:R-:W-:Y:S02]  /*6fc0*/  ISETP.GE.AND P4, PT, R5.reuse, R100, PT ;  /* 0x000000640500720c */ /* 0x040fe40003f86270 */
[----:B------:R-:W-:Y:S01]  /*6fd0*/  ISETP.GE.AND P2, PT, R5, R99, PT ;  /* 0x000000630500720c */ /* 0x000fe20003f46270 */
[----:B------:R-:W-:Y:S01]  /*6fe0*/  VIADD R5, R15, 0x29 ;  /* 0x000000290f057836 */ /* 0x000fe20000000000 */
[----:B------:R-:W-:Y:S01]  /*6ff0*/  FSEL R114, R114, -INF , !P3 ;  /* 0xff80000072727808 */ /* 0x000fe20005800000 */
[----:B------:R-:W5:Y:S01]  /*7000*/  MUFU.TANH R16, R16 ;  /* 0x0000001000107308 */ /* 0x000f620000002400 */
[----:B--2---:R-:W-:-:S02]  /*7010*/  LOP3.LUT R6, R14, 0x38, R101, 0xfe, !PT ;  /* 0x000000380e067812 */ /* 0x004fc400078efe65 */
[CC--:B------:R-:W-:Y:S02]  /*7020*/  ISETP.GE.AND P5, PT, R5.reuse, R100.reuse, PT ;  /* 0x000000640500720c */ /* 0x0c0fe40003fa6270 */
[-C--:B------:R-:W-:Y:S01]  /*7030*/  ISETP.GE.AND P3, PT, R5, R99.reuse, PT ;  /* 0x000000630500720c */ /* 0x080fe20003f66270 */
[----:B------:R-:W-:Y:S01]  /*7040*/  FMUL.FTZ R5, R48, UR10 ;  /* 0x0000000a30057c20 */ /* 0x000fe20008410000 */
[----:B------:R-:W-:Y:S01]  /*7050*/  FSEL R117, R117, -INF , !P5 ;  /* 0xff80000075757808 */ /* 0x000fe20006800000 */
[----:B------:R-:W2:Y:S01]  /*7060*/  MUFU.TANH R106, R106 ;  /* 0x0000006a006a7308 */ /* 0x000ea20000002400 */
[----:B------:R-:W-:Y:S02]  /*7070*/  FSEL R112, R112, -INF , !P3 ;  /* 0xff80000070707808 */ /* 0x000fe40005800000 */
[C---:B------:R-:W-:Y:S02]  /*7080*/  ISETP.GE.AND P5, PT, R6.reuse, R100, PT ;  /* 0x000000640600720c */ /* 0x040fe40003fa6270 */
[----:B------:R-:W-:Y:S01]  /*7090*/  ISETP.GE.AND P3, PT, R6, R99, PT ;  /* 0x000000630600720c */ /* 0x000fe20003f66270 */
[----:B------:R-:W-:Y:S01]  /*70a0*/  VIADD R6, R15, 0x31 ;  /* 0x000000310f067836 */ /* 0x000fe20000000000 */
[----:B------:R-:W-:Y:S01]  /*70b0*/  FSEL R97, R97, -INF , !P4 ;  /* 0xff80000061617808 */ /* 0x000fe20006000000 */
[----:B------:R-:W2:Y:S01]  /*70c0*/  MUFU.TANH R107, R107 ;  /* 0x0000006b006b7308 */ /* 0x000ea20000002400 */
[----:B------:R-:W-:-:S02]  /*70d0*/  FSEL R108, R108, -INF , !P2 ;  /* 0xff8000006c6c7808 */ /* 0x000fc40005000000 */
[CC--:B------:R-:W-:Y:S02]  /*70e0*/  ISETP.GE.AND P4, PT, R6.reuse, R100.reuse, PT ;  /* 0x000000640600720c */ /* 0x0c0fe40003f86270 */
[----:B------:R-:W-:Y:S02]  /*70f0*/  ISETP.GE.AND P2, PT, R6, R99, PT ;  /* 0x000000630600720c */ /* 0x000fe40003f46270 */
[----:B------:R-:W-:Y:S01]  /*7100*/  LOP3.LUT R6, R14, 0x40, R101, 0xfe, !PT ;  /* 0x000000400e067812 */ /* 0x000fe200078efe65 */
[----:B------:R2:W2:Y:S01]  /*7110*/  MUFU.TANH R88, R7 ;  /* 0x0000000700587308 */ /* 0x0004a20000002400 */
[----:B------:R-:W-:Y:S02]  /*7120*/  FSEL R105, R105, -INF , !P4 ;  /* 0xff80000069697808 */ /* 0x000fe40006000000 */
[----:B-1----:R-:W-:Y:S02]  /*7130*/  FSEL R102, R102, -INF , !P2 ;  /* 0xff80000066667808 */ /* 0x002fe40005000000 */
[----:B------:R-:W-:-:S02]  /*7140*/  ISETP.GE.AND P4, PT, R6, R100, PT ;  /* 0x000000640600720c */ /* 0x000fc40003f86270 */
[-C--:B------:R-:W-:Y:S01]  /*7150*/  ISETP.GE.AND P2, PT, R6, R99.reuse, PT ;  /* 0x000000630600720c */ /* 0x080fe20003f46270 */
[----:B------:R-:W-:Y:S01]  /*7160*/  VIADD R6, R15, 0x39 ;  /* 0x000000390f067836 */ /* 0x000fe20000000000 */
[----:B---3--:R-:W-:Y:S01]  /*7170*/  FSEL R113, R113, -INF , !P4 ;  /* 0xff80000071717808 */ /* 0x008fe20006000000 */
[----:B------:R-:W1:Y:S01]  /*7180*/  MUFU.TANH R65, R52 ;  /* 0x0000003400417308 */ /* 0x000e620000002400 */
[----:B----4-:R-:W-:Y:S02]  /*7190*/  FSEL R90, R90, -INF , !P2 ;  /* 0xff8000005a5a7808 */ /* 0x010fe40005000000 */
[----:B-----5:R-:W-:Y:S02]  /*71a0*/  FSEL R109, R109, -INF , !P5 ;  /* 0xff8000006d6d7808 */ /* 0x020fe40006800000 */
[----:B------:R-:W-:Y:S01]  /*71b0*/  FSEL R104, R104, -INF , !P3 ;  /* 0xff80000068687808 */ /* 0x000fe20005800000 */
[----:B--2---:R-:W-:Y:S01]  /*71c0*/  VIADD R7, R15, 0x41 ;  /* 0x000000410f077836 */ /* 0x004fe20000000000 */
[C---:B------:R-:W-:Y:S01]  /*71d0*/  ISETP.GE.AND P5, PT, R6.reuse, R100, PT ;  /* 0x000000640600720c */ /* 0x040fe20003fa6270 */
[----:B------:R-:W2:Y:S01]  /*71e0*/  MUFU.TANH R4, R4 ;  /* 0x0000000400047308 */ /* 0x000ea20000002400 */
[----:B------:R-:W-:-:S02]  /*71f0*/  ISETP.GE.AND P3, PT, R6, R99, PT ;  /* 0x000000630600720c */ /* 0x000fc40003f66270 */
[C---:B------:R-:W-:Y:S02]  /*7200*/  ISETP.GE.AND P4, PT, R7.reuse, R100, PT ;  /* 0x000000640700720c */ /* 0x040fe40003f86270 */
[----:B------:R-:W-:Y:S02]  /*7210*/  ISETP.GE.AND P2, PT, R7, R99, PT ;  /* 0x000000630700720c */ /* 0x000fe40003f46270 */
[C-C-:B------:R-:W-:Y:S01]  /*7220*/  LOP3.LUT R7, R14.reuse, 0x50, R101.reuse, 0xfe, !PT ;  /* 0x000000500e077812 */ /* 0x140fe200078efe65 */
[----:B------:R-:W3:Y:S01]  /*7230*/  MUFU.TANH R43, R43 ;  /* 0x0000002b002b7308 */ /* 0x000ee20000002400 */
[----:B------:R-:W-:Y:S02]  /*7240*/  LOP3.LUT R6, R14, 0x48, R101, 0xfe, !PT ;  /* 0x000000480e067812 */ /* 0x000fe400078efe65 */
[----:B------:R-:W-:Y:S02]  /*7250*/  FSEL R103, R103, -INF , !P4 ;  /* 0xff80000067677808 */ /* 0x000fe40006000000 */
[----:B------:R-:W-:-:S02]  /*7260*/  FSEL R64, R16, -INF , !P2 ;  /* 0xff80000010407808 */ /* 0x000fc40005000000 */
[----:B------:R-:W-:Y:S01]  /*7270*/  FSEL R111, R111, -INF , !P5 ;  /* 0xff8000006f6f7808 */ /* 0x000fe20006800000 */
[----:B------:R-:W4:Y:S01]  /*7280*/  MUFU.TANH R54, R54 ;  /* 0x0000003600367308 */ /* 0x000f220000002400 */
[----:B------:R-:W-:Y:S02]  /*7290*/  FSEL R106, R106, -INF , !P3 ;  /* 0xff8000006a6a7808 */ /* 0x000fe40005800000 */
[CC--:B------:R-:W-:Y:S02]  /*72a0*/  ISETP.GE.AND P4, PT, R7.reuse, R100.reuse, PT ;  /* 0x000000640700720c */ /* 0x0c0fe40003f86270 */
[-C--:B------:R-:W-:Y:S01]  /*72b0*/  ISETP.GE.AND P2, PT, R7, R99.reuse, PT ;  /* 0x000000630700720c */ /* 0x080fe20003f46270 */
[----:B------:R-:W-:Y:S01]  /*72c0*/  VIADD R7, R15, 0x49 ;  /* 0x000000490f077836 */ /* 0x000fe20000000000 */
[C---:B------:R-:W-:Y:S01]  /*72d0*/  ISETP.GE.AND P5, PT, R6.reuse, R100, PT ;  /* 0x000000640600720c */ /* 0x040fe20003fa6270 */
[----:B------:R-:W-:Y:S01]  /*72e0*/  MUFU.TANH R5, R5 ;  /* 0x0000000500057308 */ /* 0x000fe20000002400 */
[----:B------:R-:W-:Y:S01]  /*72f0*/  ISETP.GE.AND P3, PT, R6, R99, PT ;  /* 0x000000630600720c */ /* 0x000fe20003f66270 */
[----:B------:R-:W-:Y:S01]  /*7300*/  FMUL.FTZ R6, R45, UR10 ;  /* 0x0000000a2d067c20 */ /* 0x000fe20008410000 */
[----:B------:R-:W-:-:S02]  /*7310*/  FSEL R107, R107, -INF , !P5 ;  /* 0xff8000006b6b7808 */ /* 0x000fc40006800000 */
[----:B------:R-:W-:Y:S02]  /*7320*/  FSEL R66, R66, -INF , !P3 ;  /* 0xff80000042427808 */ /* 0x000fe40005800000 */
[CC--:B------:R-:W-:Y:S01]  /*7330*/  ISETP.GE.AND P5, PT, R7.reuse, R100.reuse, PT ;  /* 0x000000640700720c */ /* 0x0c0fe20003fa6270 */
[----:B------:R-:W5:Y:S01]  /*7340*/  MUFU.TANH R50, R50 ;  /* 0x0000003200327308 */ /* 0x000f620000002400 */
[----:B------:R-:W-:Y:S01]  /*7350*/  ISETP.GE.AND P3, PT, R7, R99, PT ;  /* 0x000000630700720c */ /* 0x000fe20003f66270 */
[----:B------:R-:W-:Y:S01]  /*7360*/  FMUL.FTZ R7, R56, UR10 ;  /* 0x0000000a38077c20 */ /* 0x000fe20008410000 */
[----:B------:R-:W-:Y:S02]  /*7370*/  LOP3.LUT R16, R14, 0x58, R101, 0xfe, !PT ;  /* 0x000000580e107812 */ /* 0x000fe400078efe65 */
[----:B------:R-:W-:Y:S02]  /*7380*/  FSEL R91, R91, -INF , !P5 ;  /* 0xff8000005b5b7808 */ /* 0x000fe40006800000 */
[----:B------:R-:W-:Y:S01]  /*7390*/  FSEL R88, R88, -INF , !P3 ;  /* 0xff80000058587808 */ /* 0x000fe20005800000 */
[----:B------:R-:W-:Y:S01]  /*73a0*/  MUFU.TANH R49, R49 ;  /* 0x0000003100317308 */ /* 0x000fe20000002400 */
[----:B------:R-:W-:-:S02]  /*73b0*/  ISETP.GE.AND P5, PT, R16, R100, PT ;  /* 0x000000641000720c */ /* 0x000fc40003fa6270 */
[-C--:B------:R-:W-:Y:S01]  /*73c0*/  ISETP.GE.AND P3, PT, R16, R99.reuse, PT ;  /* 0x000000631000720c */ /* 0x080fe20003f66270 */
[----:B------:R-:W-:Y:S01]  /*73d0*/  VIADD R16, R15, 0x51 ;  /* 0x000000510f107836 */ /* 0x000fe20000000000 */
[----:B-1----:R-:W-:Y:S02]  /*73e0*/  FSEL R65, R65, -INF , !P4 ;  /* 0xff80000041417808 */ /* 0x002fe40006000000 */
[----:B--2---:R-:W-:Y:S01]  /*73f0*/  FSEL R56, R4, -INF , !P2 ;  /* 0xff80000004387808 */ /* 0x004fe20005000000 */
[----:B------:R-:W1:Y:S01]  /*7400*/  MUFU.TANH R52, R51 ;  /* 0x0000003300347308 */ /* 0x000e620000002400 */
[C---:B------:R-:W-:Y:S02]  /*7410*/  ISETP.GE.AND P4, PT, R16.reuse, R100, PT ;  /* 0x000000641000720c */ /* 0x040fe40003f86270 */
[----:B------:R-:W-:Y:S02]  /*7420*/  ISETP.GE.AND P2, PT, R16, R99, PT ;  /* 0x000000631000720c */ /* 0x000fe40003f46270 */
[----:B------:R-:W-:-:S02]  /*7430*/  LOP3.LUT R4, R14, 0x60, R101, 0xfe, !PT ;  /* 0x000000600e047812 */ /* 0x000fc400078efe65 */
[----:B---3--:R-:W-:Y:S01]  /*7440*/  FSEL R43, R43, -INF , !P4 ;  /* 0xff8000002b2b7808 */ /* 0x008fe20006000000 */
[----:B------:R-:W2:Y:S01]  /*7450*/  MUFU.TANH R55, R44 ;  /* 0x0000002c00377308 */ /* 0x000ea20000002400 */
[----:B----4-:R-:W-:Y:S02]  /*7460*/  FSEL R54, R54, -INF , !P2 ;  /* 0xff80000036367808 */ /* 0x010fe40005000000 */
[C---:B------:R-:W-:Y:S02]  /*7470*/  ISETP.GE.AND P4, PT, R4.reuse, R100, PT ;  /* 0x000000640400720c */ /* 0x040fe40003f86270 */
[-C--:B------:R-:W-:Y:S01]  /*7480*/  ISETP.GE.AND P2, PT, R4, R99.reuse, PT ;  /* 0x000000630400720c */ /* 0x080fe20003f46270 */
[----:B------:R-:W-:Y:S01]  /*7490*/  VIADD R4, R15, 0x59 ;  /* 0x000000590f047836 */ /* 0x000fe20000000000 */
[----:B-----5:R-:W-:Y:S01]  /*74a0*/  FSEL R50, R50, -INF , !P3 ;  /* 0xff80000032327808 */ /* 0x020fe20005800000 */
[----:B------:R-:W3:Y:S03]  /*74b0*/  MUFU.TANH R46, R46 ;  /* 0x0000002e002e7308 */ /* 0x000ee60000002400 */
[----:B------:R-:W-:-:S04]  /*74c0*/  ISETP.GE.AND P3, PT, R4, R99, PT ;  /* 0x000000630400720c */ /* 0x000fc80003f66270 */
[----:B-1----:R-:W-:Y:S01]  /*74d0*/  FSEL R52, R52, -INF , !P3 ;  /* 0xff80000034347808 */ /* 0x002fe20005800000 */
[----:B------:R-:W-:Y:S01]  /*74e0*/  MUFU.TANH R6, R6 ;  /* 0x0000000600067308 */ /* 0x000fe20000002400 */
[----:B--2---:R-:W-:-:S07]  /*74f0*/  FSEL R55, R55, -INF , !P4 ;  /* 0xff80000037377808 */ /* 0x004fce0006000000 */
[----:B------:R1:W-:Y:S01]  /*7500*/  MUFU.TANH R48, R47 ;  /* 0x0000002f00307308 */ /* 0x0003e20000002400 */
[----:B---3--:R-:W-:-:S07]  /*7510*/  FSEL R46, R46, -INF , !P2 ;  /* 0xff8000002e2e7808 */ /* 0x008fce0005000000 */
[----:B------:R-:W2:Y:S08]  /*7520*/  MUFU.TANH R7, R7 ;  /* 0x0000000700077308 */ /* 0x000eb00000002400 */
[----:B------:R-:W3:Y:S01]  /*7530*/  MUFU.TANH R42, R42 ;  /* 0x0000002a002a7308 */ /* 0x000ee20000002400 */
[----:B-1----:R-:W-:Y:S01]  /*7540*/  FSEL R47, R5, -INF , !P5 ;  /* 0xff800000052f7808 */ /* 0x002fe20006800000 */
[----:B------:R-:W-:Y:S01]  /*7550*/  VIADD R5, R15, 0x71 ;  /* 0x000000710f057836 */ /* 0x000fe20000000000 */
[----:B------:R-:W-:-:S02]  /*7560*/  ISETP.GE.AND P5, PT, R4, R100, PT ;  /* 0x000000640400720c */ /* 0x000fc40003fa6270 */
[----:B------:R-:W-:Y:S02]  /*7570*/  LOP3.LUT R4, R14, 0x68, R101, 0xfe, !PT ;  /* 0x000000680e047812 */ /* 0x000fe400078efe65 */
[----:B------:R-:W-:Y:S01]  /*7580*/  FSEL R49, R49, -INF , !P5 ;  /* 0xff80000031317808 */ /* 0x000fe20006800000 */
[----:B------:R-:W-:Y:S01]  /*7590*/  MUFU.TANH R89, R89 ;  /* 0x0000005900597308 */ /* 0x000fe20000002400 */
[C---:B------:R-:W-:Y:S02]  /*75a0*/  ISETP.GE.AND P5, PT, R4.reuse, R100, PT ;  /* 0x000000640400720c */ /* 0x040fe40003fa6270 */
[----:B------:R-:W-:Y:S01]  /*75b0*/  ISETP.GE.AND P3, PT, R4, R99, PT ;  /* 0x000000630400720c */ /* 0x000fe20003f66270 */
[----:B------:R-:W-:Y:S01]  /*75c0*/  VIADD R4, R15, 0x61 ;  /* 0x000000610f047836 */ /* 0x000fe20000000000 */
[----:B--2---:R-:W-:-:S03]  /*75d0*/  FSEL R59, R7, -INF , !P5 ;  /* 0xff800000073b7808 */ /* 0x004fc60006800000 */
[----:B------:R-:W1:Y:S01]  /*75e0*/  MUFU.TANH R36, R36 ;  /* 0x0000002400247308 */ /* 0x000e620000002400 */
[C---:B------:R-:W-:Y:S02]  /*75f0*/  ISETP.GE.AND P4, PT, R4.reuse, R100, PT ;  /* 0x000000640400720c */ /* 0x040fe40003f86270 */
[-C--:B------:R-:W-:Y:S02]  /*7600*/  ISETP.GE.AND P2, PT, R4, R99.reuse, PT ;  /* 0x000000630400720c */ /* 0x080fe40003f46270 */
[----:B------:R-:W-:Y:S02]  /*7610*/  LOP3.LUT R4, R14, 0x70, R101, 0xfe, !PT ;  /* 0x000000700e047812 */ /* 0x000fe400078efe65 */
[----:B------:R-:W-:Y:S01]  /*7620*/  FSEL R48, R48, -INF , !P2 ;  /* 0xff80000030307808 */ /* 0x000fe20005000000 */
[----:B------:R2:W4:Y:S01]  /*7630*/  MUFU.TANH R67, R57 ;  /* 0x0000003900437308 */ /* 0x0005220000002400 */
[----:B------:R-:W-:Y:S02]  /*7640*/  ISETP.GE.AND P2, PT, R4, R99, PT ;  /* 0x000000630400720c */ /* 0x000fe40003f46270 */
[----:B---3--:R-:W-:-:S02]  /*7650*/  FSEL R42, R42, -INF , !P3 ;  /* 0xff8000002a2a7808 */ /* 0x008fc40005800000 */
[----:B------:R-:W-:-:S03]  /*7660*/  LOP3.LUT R101, R14, 0x78, R101, 0xfe, !PT ;  /* 0x000000780e657812 */ /* 0x000fc600078efe65 */
[----:B------:R-:W3:Y:S01]  /*7670*/  MUFU.TANH R39, R39 ;  /* 0x0000002700277308 */ /* 0x000ee20000002400 */
[----:B-1----:R-:W-:Y:S02]  /*7680*/  FSEL R36, R36, -INF , !P2 ;  /* 0xff80000024247808 */ /* 0x002fe40005000000 */
[----:B------:R-:W-:-:S05]  /*7690*/  ISETP.GE.AND P2, PT, R5, R99, PT ;  /* 0x000000630500720c */ /* 0x000fca0003f46270 */
[----:B------:R-:W1:Y:S01]  /*76a0*/  MUFU.TANH R38, R38 ;  /* 0x0000002600267308 */ /* 0x000e620000002400 */
[----:B--2---:R-:W-:Y:S02]  /*76b0*/  FSEL R57, R6, -INF , !P4 ;  /* 0xff80000006397808 */ /* 0x004fe40006000000 */
[----:B------:R-:W-:Y:S01]  /*76c0*/  ISETP.GE.AND P4, PT, R4, R100, PT ;  /* 0x000000640400720c */ /* 0x000fe20003f86270 */
[----:B------:R-:W-:-:S03]  /*76d0*/  VIADD R4, R15, 0x69 ;  /* 0x000000690f047836 */ /* 0x000fc60000000000 */
[----:B------:R-:W-:Y:S01]  /*76e0*/  FSEL R89, R89, -INF , !P4 ;  /* 0xff80000059597808 */ /* 0x000fe20006000000 */
[----:B------:R-:W2:Y:S01]  /*76f0*/  MUFU.TANH R3, R3 ;  /* 0x0000000300037308 */ /* 0x000ea20000002400 */
[CC--:B------:R-:W-:Y:S02]  /*7700*/  ISETP.GE.AND P5, PT, R4.reuse, R100.reuse, PT ;  /* 0x000000640400720c */ /* 0x0c0fe40003fa6270 */
[----:B------:R-:W-:Y:S01]  /*7710*/  ISETP.GE.AND P3, PT, R4, R99, PT ;  /* 0x000000630400720c */ /* 0x000fe20003f66270 */
[----:B------:R-:W-:Y:S01]  /*7720*/  FMUL.FTZ R4, R60, UR10 ;  /* 0x0000000a3c047c20 */ /* 0x000fe20008410000 */
[----:B------:R-:W-:Y:S02]  /*7730*/  ISETP.GE.AND P4, PT, R5, R100, PT ;  /* 0x000000640500720c */ /* 0x000fe40003f86270 */
[----:B----4-:R-:W-:Y:S01]  /*7740*/  FSEL R67, R67, -INF , !P5 ;  /* 0xff80000043437808 */ /* 0x010fe20006800000 */
[----:B------:R-:W4:Y:S01]  /*7750*/  MUFU.TANH R41, R41 ;  /* 0x0000002900297308 */ /* 0x000f220000002400 */
[----:B---3--:R-:W-:-:S02]  /*7760*/  FSEL R39, R39, -INF , !P4 ;  /* 0xff80000027277808 */ /* 0x008fc40006000000 */
[----:B-1----:R-:W-:Y:S02]  /*7770*/  FSEL R38, R38, -INF , !P2 ;  /* 0xff80000026267808 */ /* 0x002fe40005000000 */
[CC--:B------:R-:W-:Y:S02]  /*7780*/  ISETP.GE.AND P4, PT, R15.reuse, R100.reuse, PT ;  /* 0x000000640f00720c */ /* 0x0c0fe40003f86270 */
[C---:B------:R-:W-:Y:S01]  /*7790*/  ISETP.GE.AND P2, PT, R15.reuse, R99, PT ;  /* 0x000000630f00720c */ /* 0x040fe20003f46270 */
[----:B------:R-:W1:Y:S01]  /*77a0*/  MUFU.TANH R40, R40 ;  /* 0x0000002800287308 */ /* 0x000e620000002400 */
[----:B------:R-:W-:Y:S01]  /*77b0*/  VIADD R15, R15, 0x79 ;  /* 0x000000790f0f7836 */ /* 0x000fe20000000000 */
[----:B--2---:R-:W-:Y:S02]  /*77c0*/  FSEL R3, R3, -INF , !P4 ;  /* 0xff80000003037808 */ /* 0x004fe40006000000 */
[-C--:B------:R-:W-:Y:S01]  /*77d0*/  ISETP.GE.AND P5, PT, R101, R100.reuse, PT ;  /* 0x000000646500720c */ /* 0x080fe20003fa6270 */
[----:B------:R-:W-:Y:S01]  /*77e0*/  BAR.SYNC.DEFER_BLOCKING 0x0 ;  /* 0x0000000000007b1d */ /* 0x000fe20000010000 */
[----:B------:R-:W-:-:S02]  /*77f0*/  ISETP.GE.AND P4, PT, R15, R100, PT ;  /* 0x000000640f00720c */ /* 0x000fc40003f86270 */
[----:B----4-:R-:W-:-:S03]  /*7800*/  FSEL R6, R41, -INF , !P2 ;  /* 0xff80000029067808 */ /* 0x010fc60005000000 */
[----:B------:R-:W2:Y:S01]  /*7810*/  MUFU.TANH R4, R4 ;  /* 0x0000000400047308 */ /* 0x000ea20000002400 */
[----:B------:R-:W-:Y:S02]  /*7820*/  ISETP.GE.AND P2, PT, R15, R99, PT ;  /* 0x000000630f00720c */ /* 0x000fe40003f46270 */
[----:B-1----:R-:W-:-:S05]  /*7830*/  FSEL R40, R40, -INF , !P3 ;  /* 0xff80000028287808 */ /* 0x002fca0005800000 */
[----:B------:R-:W1:Y:S01]  /*7840*/  MUFU.TANH R37, R37 ;  /* 0x0000002500257308 */ /* 0x000e620000002400 */
[----:B------:R-:W-:-:S07]  /*7850*/  ISETP.GE.AND P3, PT, R101, R99, PT ;  /* 0x000000636500720c */ /* 0x000fce0003f66270 */
[----:B------:R-:W3:Y:S01]  /*7860*/  MUFU.TANH R34, R34 ;  /* 0x0000002200227308 */ /* 0x000ee20000002400 */
[----:B--2---:R-:W-:-:S07]  /*7870*/  FSEL R41, R4, -INF , !P5 ;  /* 0xff80000004297808 */ /* 0x004fce0006800000 */
[----:B------:R-:W2:Y:S01]  /*7880*/  MUFU.TANH R33, R33 ;  /* 0x0000002100217308 */ /* 0x000ea20000002400 */
[----:B-1----:R-:W-:Y:S02]  /*7890*/  FSEL R37, R37, -INF , !P4 ;  /* 0xff80000025257808 */ /* 0x002fe40006000000 */
[----:B---3--:R-:W-:Y:S02]  /*78a0*/  FSEL R34, R34, -INF , !P3 ;  /* 0xff80000022227808 */ /* 0x008fe40005800000 */
[----:B--2---:R-:W-:Y:S01]  /*78b0*/  FSEL R33, R33, -INF , !P2 ;  /* 0xff80000021217808 */ /* 0x004fe20005000000 */
[----:B------:R-:W-:Y:S06]  /*78c0*/  @!P1 BRA `(.L_x_3700) ;  /* 0x0000000400b89947 */ /* 0x000fec0003800000 */
[----:B------:R-:W-:Y:S05]  /*78d0*/  @!P6 BRA `(.L_x_3701) ;  /* 0x0000000000f0e947 */ /* 0x000fea0003800000 */
[----:B------:R-:W1:Y:S01]  /*78e0*/  LDC R5, c[0x0][0x380] ;  /* 0x0000e000ff057b82 */ /* 0x000e620000000800 */
[----:B------:R-:W-:Y:S01]  /*78f0*/  MOV R18, RZ ;  /* 0x000000ff00127202 */ /* 0x000fe20000000f00 */
[----:B------:R-:W-:Y:S01]  /*7900*/  VIADD R20, R14, 0xffffff80 ;  /* 0xffffff800e147836 */ /* 0x000fe20000000000 */
[----:B------:R-:W-:Y:S01]  /*7910*/  IABS R16, R14 ;  /* 0x0000000e00107213 */ /* 0x000fe20000000000 */
[----:B------:R-:W-:-:S03]  /*7920*/  ULDC.64 UR4, c[0x0][0x230] ;  /* 0x00008c0000047ab9 */ /* 0x000fc60000000a00 */
[----:B------:R-:W-:Y:S02]  /*7930*/  IABS R15, R20 ;  /* 0x00000014000f7213 */ /* 0x000fe40000000000 */
[-C--:B-1----:R-:W-:Y:S02]  /*7940*/  IABS R4, R5.reuse ;  /* 0x0000000500047213 */ /* 0x082fe40000000000 */
[-C--:B------:R-:W-:Y:S02]  /*7950*/  LOP3.LUT R14, R14, R5.reuse, RZ, 0x3c, !PT ;  /* 0x000000050e0e7212 */ /* 0x080fe400078e3cff */
[----:B------:R-:W1:Y:S01]  /*7960*/  I2F.RP R17, R4 ;  /* 0x0000000400117306 */ /* 0x000e620000209400 */
[-C--:B------:R-:W-:Y:S02]  /*7970*/  LOP3.LUT R20, R20, R5.reuse, RZ, 0x3c, !PT ;  /* 0x0000000514147212 */ /* 0x080fe400078e3cff */
[----:B------:R-:W-:Y:S02]  /*7980*/  ISETP.GE.AND P3, PT, R14, RZ, PT ;  /* 0x000000ff0e00720c */ /* 0x000fe40003f66270 */
[----:B------:R-:W-:-:S03]  /*7990*/  LOP3.LUT R14, RZ, R5, RZ, 0x33, !PT ;  /* 0x00000005ff0e7212 */ /* 0x000fc600078e33ff */
[----:B-1----:R-:W1:Y:S02]  /*79a0*/  MUFU.RCP R19, R17 ;  /* 0x0000001100137308 */ /* 0x002e640000001000 */
[----:B-1----:R-:W-:-:S06]  /*79b0*/  VIADD R19, R19, 0xffffffe ;  /* 0x0ffffffe13137836 */ /* 0x002fcc0000000000 */
[----:B------:R-:W1:Y:S02]  /*79c0*/  F2I.FTZ.U32.TRUNC.NTZ R19, R19 ;  /* 0x0000001300137305 */ /* 0x000e64000021f000 */
[----:B-1----:R-:W-:-:S04]  /*79d0*/  IMAD.MOV R7, RZ, RZ, -R19 ;  /* 0x000000ffff077224 */ /* 0x002fc800078e0a13 */
        /* <DEDUP_REMOVED lines=44> */
.L_x_3701:
[----:B------:R-:W-:-:S04]  /*7ca0*/  LEA R5, -R84, RZ, 0x7 ;  /* 0x000000ff54057211 */ /* 0x000fc800078e39ff */
[----:B------:R-:W-:-:S07]  /*7cb0*/  SHF.R.S32.HI R4, RZ, 0x1f, R5 ;  /* 0x0000001fff047819 */ /* 0x000fce0000011405 */
.L_x_3702:
        /* <DEDUP_REMOVED lines=32> */
[----:B------:R-:W-:Y:S02]  /*7ec0*/  IMAD.MOV.U32 R99, RZ, RZ, R87 ;  /* 0x000000ffff637224 */ /* 0x000fe400078e0057 */
[----:B------:R-:W-:Y:S02]  /*7ed0*/  IMAD R85, R85, 0x60, RZ ;  /* 0x0000006055557824 */ /* 0x000fe400078e02ff */
[----:B------:R-:W-:-:S03]  /*7ee0*/  IMAD.WIDE.U32 R14, R84, 0x60, R98 ;  /* 0x00000060540e7825 */ /* 0x000fc600078e0062 */
        /* <DEDUP_REMOVED lines=8> */
.L_x_3704:
[----:B------:R-:W-:Y:S05]  /*7f70*/  BSYNC B0 ;  /* 0x0000000000007941 */ /* 0x000fea0003800000 */
.L_x_3703:
[----:B------:R-:W0:Y:S01]  /*7f80*/  LDGDEPBAR ;  /* 0x00000000000079af */ /* 0x000e220000000000 */
[----:B------:R-:W-:-:S04]  /*7f90*/  LEA R152, P0, R5, R152, 0x1 ;  /* 0x0000009805987211 */ /* 0x000fc800078008ff */
[----:B------:R-:W-:-:S09]  /*7fa0*/  LEA.HI.X R153, R5, R153, R4, 0x1, P0 ;  /* 0x0000009905997211 */ /* 0x000fd200000f0c04 */
.L_x_3700:
        /* <DEDUP_REMOVED lines=77> */
[----:B------:R-:W-:Y:S01]  /*8480*/  FSEL R5, R32, RZ, P1 ;  /* 0x000000ff20057208 */ /* 0x000fe20000800000 */
[--C-:B------:R-:W-:Y:S01]  /*8490*/  FFMA.FTZ R45, R9, UR11, -R44.reuse ;  /* 0x0000000b092d7c23 */ /* 0x100fe2000801082c */
[C---:B------:R-:W-:Y:S01]  /*84a0*/  FSETP.NEU.FTZ.AND P0, PT, R3.reuse, -INF , PT ;  /* 0xff8000000300780b */ /* 0x040fe20003f1d000 */
[----:B------:R-:W-:Y:S01]  /*84b0*/  FMUL.FTZ R35, R3, UR11 ;  /* 0x0000000b03237c20 */ /* 0x000fe20008410000 */
[--C-:B------:R-:W-:Y:S01]  /*84c0*/  FFMA.FTZ R101, R13, UR11, -R44.reuse ;  /* 0x0000000b0d657c23 */ /* 0x100fe2000801082c */
[----:B------:R-:W-:Y:S01]  /*84d0*/  FADD.FTZ R5, R2, -R5 ;  /* 0x8000000502057221 */ /* 0x000fe20000010000 */
[----:B------:R-:W-:Y:S01]  /*84e0*/  FSEL R7, R3, RZ, P0 ;  /* 0x000000ff03077208 */ /* 0x000fe20000000000 */
[----:B------:R-:W-:Y:S01]  /*84f0*/  MUFU.EX2 R125, R125 ;  /* 0x0000007d007d7308 */ /* 0x000fe20000000800 */
[----:B------:R-:W-:Y:S01]  /*8500*/  FSEL R35, R35, RZ, P0 ;  /* 0x000000ff23237208 */ /* 0x000fe20000000000 */
[----:B------:R-:W-:Y:S01]  /*8510*/  FMUL.FTZ R122, R5, UR11 ;  /* 0x0000000b057a7c20 */ /* 0x000fe20008410000 */
[--C-:B------:R-:W-:Y:S01]  /*8520*/  FFMA.FTZ R60, R27, UR11, -R44.reuse ;  /* 0x0000000b1b3c7c23 */ /* 0x100fe2000801082c */
[----:B------:R-:W-:Y:S01]  /*8530*/  FADD.FTZ R7, R0, -R7 ;  /* 0x8000000700077221 */ /* 0x000fe20000010000 */
[--C-:B------:R-:W-:Y:S01]  /*8540*/  FFMA.FTZ R53, R25, UR11, -R44.reuse ;  /* 0x0000000b19357c23 */ /* 0x100fe2000801082c */
[--C-:B------:R-:W-:Y:S01]  /*8550*/  FFMA.FTZ R110, R6, UR11, -R35.reuse ;  /* 0x0000000b066e7c23 */ /* 0x100fe20008010823 */
[--C-:B------:R-:W-:Y:S01]  /*8560*/  FFMA.FTZ R51, R10, UR11, -R35.reuse ;  /* 0x0000000b0a337c23 */ /* 0x100fe20008010823 */
[----:B------:R-:W-:Y:S01]  /*8570*/  FMUL.FTZ R116, R7, UR11 ;  /* 0x0000000b07747c20 */ /* 0x000fe20008410000 */
[--C-:B------:R-:W-:Y:S01]  /*8580*/  FFMA.FTZ R2, R8, UR11, -R35.reuse ;  /* 0x0000000b08027c23 */ /* 0x100fe20008010823 */
[----:B------:R-:W3:Y:S01]  /*8590*/  LDSM.16.MT88.4 R4, [R132+0x3000] ;  /* 0x003000008404783b */ /* 0x000ee20000004200 */
[--C-:B------:R-:W-:Y:S01]  /*85a0*/  FFMA.FTZ R115, R12, UR11, -R35.reuse ;  /* 0x0000000b0c737c23 */ /* 0x100fe20008010823 */
[----:B------:R-:W4:Y:S01]  /*85b0*/  MUFU.EX2 R101, R101 ;  /* 0x0000006500657308 */ /* 0x000f220000000800 */
[--C-:B------:R-:W-:Y:S01]  /*85c0*/  FFMA.FTZ R63, R26, UR11, -R35.reuse ;  /* 0x0000000b1a3f7c23 */ /* 0x100fe20008010823 */
[----:B------:R-:W5:Y:S01]  /*85d0*/  LDSM.16.MT88.4 R8, [R86+0x3000] ;  /* 0x003000005608783b */ /* 0x000f620000004200 */
        /* <DEDUP_REMOVED lines=28> */
[--C-:B------:R-:W-:Y:S01]  /*87a0*/  FFMA.FTZ R54, R54, UR11, -R35.reuse ;  /* 0x0000000b36367c23 */ /* 0x100fe20008010823 */
[----:B------:R-:W4:Y:S01]  /*87b0*/  MUFU.EX2 R115, R115 ;  /* 0x0000007300737308 */ /* 0x000f220000000800 */
[----:B-1----:R-:W-:Y:S01]  /*87c0*/  F2FP.F16.F32.PACK_AB R14, R45, R58 ;  /* 0x0000003a2d0e723e */ /* 0x002fe200000000ff */
[--C-:B------:R-:W-:Y:S01]  /*87d0*/  FFMA.FTZ R42, R42, UR11, -R35.reuse ;  /* 0x0000000b2a2a7c23 */ /* 0x100fe20008010823 */
[--C-:B------:R-:W-:Y:S01]  /*87e0*/  FFMA.FTZ R40, R40, UR11, -R35.reuse ;  /* 0x0000000b28287c23 */ /* 0x100fe20008010823 */
[--C-:B------:R-:W-:Y:S01]  /*87f0*/  FFMA.FTZ R34, R34, UR11, -R35.reuse ;  /* 0x0000000b22227c23 */ /* 0x100fe20008010823 */
[----:B------:R-:W-:-:S03]  /*8800*/  FFMA.FTZ R33, R33, UR11, -R35 ;  /* 0x0000000b21217c23 */ /* 0x000fc60008010823 */
[----:B------:R-:W2:Y:S08]  /*8810*/  MUFU.EX2 R122, R122 ;  /* 0x0000007a007a7308 */ /* 0x000eb00000000800 */
[----:B------:R-:W1:Y:S01]  /*8820*/  MUFU.EX2 R116, R116 ;  /* 0x0000007400747308 */ /* 0x000e620000000800 */
[----:B----4-:R-:W-:-:S07]  /*8830*/  F2FP.F16.F32.PACK_AB R13, R115, R110 ;  /* 0x0000006e730d723e */ /* 0x010fce00000000ff */
        /* <DEDUP_REMOVED lines=9> */
[-C--:B-1----:R-:W-:Y:S01]  /*88d0*/  FMUL.FTZ R18, R82, R116.reuse ;  /* 0x0000007452127220 */ /* 0x082fe20000410000 */
[-C--:B------:R-:W-:Y:S01]  /*88e0*/  FMUL.FTZ R19, R83, R116.reuse ;  /* 0x0000007453137220 */ /* 0x080fe20000410000 */
[-C--:B------:R-:W-:Y:S01]  /*88f0*/  FMUL.FTZ R22, R74, R116.reuse ;  /* 0x000000744a167220 */ /* 0x080fe20000410000 */
[-C--:B------:R-:W-:Y:S01]  /*8900*/  FMUL.FTZ R23, R75, R116.reuse ;  /* 0x000000744b177220 */ /* 0x080fe20000410000 */
[-C--:B------:R-:W-:Y:S01]  /*8910*/  FMUL.FTZ R78, R78, R116.reuse ;  /* 0x000000744e4e7220 */ /* 0x080fe20000410000 */
[----:B------:R-:W-:Y:S01]  /*8920*/  FMUL.FTZ R79, R79, R116 ;  /* 0x000000744f4f7220 */ /* 0x000fe20000410000 */
[----:B------:R-:W-:Y:S01]  /*8930*/  FMUL.FTZ R69, R69, R122 ;  /* 0x0000007a45457220 */ /* 0x000fe20000410000 */
[-C--:B------:R-:W-:Y:S01]  /*8940*/  FMUL.FTZ R70, R70, R116.reuse ;  /* 0x0000007446467220 */ /* 0x080fe20000410000 */
[-C--:B------:R-:W-:Y:S01]  /*8950*/  FMUL.FTZ R71, R71, R116.reuse ;  /* 0x0000007447477220 */ /* 0x080fe20000410000 */
[----:B------:R-:W-:Y:S01]  /*8960*/  MUFU.EX2 R98, R98 ;  /* 0x0000006200627308 */ /* 0x000fe20000000800 */
[----:B------:R-:W-:Y:S01]  /*8970*/  FFMA.FTZ R80, R155, R116, R110 ;  /* 0x000000749b507223 */ /* 0x000fe2000001006e */
[----:B------:R-:W-:Y:S01]  /*8980*/  FFMA.FTZ R122, R154, R122, R125 ;  /* 0x0000007a9a7a7223 */ /* 0x000fe2000001007d */
[--C-:B------:R-:W-:Y:S01]  /*8990*/  FFMA.FTZ R110, R43, UR11, -R44.reuse ;  /* 0x0000000b2b6e7c23 */ /* 0x100fe2000801082c */
[----:B------:R-:W-:Y:S01]  /*89a0*/  FFMA.FTZ R43, R55, UR11, -R44 ;  /* 0x0000000b372b7c23 */ /* 0x000fe2000801082c */
        /* <DEDUP_REMOVED lines=9> */
[----:B------:R-:W-:Y:S04]  /*8a40*/  MUFU.EX2 R60, R60 ;  /* 0x0000003c003c7308 */ /* 0x000fe80000000800 */
[C---:B-----5:R-:W-:Y:S04]  /*8a50*/  HMMA.16816.F32 R20, R12.reuse, R8, R20 ;  /* 0x000000080c14723c */ /* 0x060fe80000001814 */
[----:B------:R-:W2:Y:S01]  /*8a60*/  MUFU.EX2 R53, R53 ;  /* 0x0000003500357308 */ /* 0x000ea20000000800 */
[----:B-1----:R-:W-:Y:S01]  /*8a70*/  F2FP.F16.F32.PACK_AB R28, R85, R98 ;  /* 0x00000062551c723e */ /* 0x002fe200000000ff */
[----:B------:R-:W-:Y:S01]  /*8a80*/  HMMA.16816.F32 R4, R12, R6, R76 ;  /* 0x000000060c04723c */ /* 0x000fe2000000184c */
[----:B------:R-:W-:Y:S01]  /*8a90*/  LDSM.16.MT88.4 R76, [R132+0x3c00] ;  /* 0x003c0000844c783b */ /* 0x000fe20000004200 */
[----:B------:R-:W-:-:S04]  /*8aa0*/  FADD.FTZ R98, R98, R45 ;  /* 0x0000002d62627221 */ /* 0x000fc80000010000 */
[----:B------:R-:W-:Y:S01]  /*8ab0*/  HMMA.16816.F32 R8, R12, R10, R68 ;  /* 0x0000000a0c08723c */ /* 0x000fe20000001844 */
[----:B------:R-:W1:Y:S01]  /*8ac0*/  LDSM.16.MT88.4 R12, [R86+0x3400] ;  /* 0x00340000560c783b */ /* 0x000e620000004200 */
[----:B------:R-:W-:Y:S01]  /*8ad0*/  MUFU.EX2 R94, R94 ;  /* 0x0000005e005e7308 */ /* 0x000fe20000000800 */
[----:B------:R-:W-:Y:S01]  /*8ae0*/  FADD.FTZ R85, R85, R98 ;  /* 0x0000006255557221 */ /* 0x000fe20000010000 */
[----:B--2---:R-:W-:-:S06]  /*8af0*/  F2FP.F16.F32.PACK_AB R30, R53, R60 ;  /* 0x0000003c351e723e */ /* 0x004fcc00000000ff */
[----:B------:R-:W2:Y:S01]  /*8b00*/  MUFU.EX2 R63, R63 ;  /* 0x0000003f003f7308 */ /* 0x000ea20000000800 */
[----:B------:R-:W-:-:S04]  /*8b10*/  FADD.FTZ R60, R60, R85 ;  /* 0x000000553c3c7221 */ /* 0x000fc80000010000 */
[----:B------:R-:W-:-:S03]  /*8b20*/  FADD.FTZ R53, R53, R60 ;  /* 0x0000003c35357221 */ /* 0x000fc60000010000 */
[----:B------:R-:W-:Y:S08]  /*8b30*/  MUFU.EX2 R61, R61 ;  /* 0x0000003d003d7308 */ /* 0x000ff00000000800 */
[----:B------:R-:W3:Y:S01]  /*8b40*/  MUFU.EX2 R0, R0 ;  /* 0x0000000000007308 */ /* 0x000ee20000000800 */
[----:B--2---:R-:W-:Y:S01]  /*8b50*/  F2FP.F16.F32.PACK_AB R29, R63, R94 ;  /* 0x0000005e3f1d723e */ /* 0x004fe200000000ff */
[----:B------:R-:W-:Y:S01]  /*8b60*/  FADD.FTZ R94, R94, R51 ;  /* 0x000000335e5e7221 */ /* 0x000fe20000010000 */
[----:B------:R-:W-:-:S05]  /*8b70*/  FFMA.FTZ R51, R37, UR11, -R44 ;  /* 0x0000000b25337c23 */ /* 0x000fca000801082c */
        /* <DEDUP_REMOVED lines=13> */
[----:B--2---:R-:W-:Y:S01]  /*8c50*/  F2FP.F16.F32.PACK_AB R28, R95, R100 ;  /* 0x000000645f1c723e */ /* 0x004fe200000000ff */
[----:B------:R-:W-:Y:S01]  /*8c60*/  FADD.FTZ R100, R100, R53 ;  /* 0x0000003564647221 */ /* 0x000fe20000010000 */
[----:B----4-:R-:W-:Y:S01]  /*8c70*/  F2FP.F16.F32.PACK_AB R30, R84, R93 ;  /* 0x0000005d541e723e */ /* 0x010fe200000000ff */
[----:B------:R-:W-:-:S02]  /*8c80*/  FFMA.FTZ R53, R38, UR11, -R35 ;  /* 0x0000000b26357c23 */ /* 0x000fc40008010823 */
[----:B------:R-:W-:Y:S02]  /*8c90*/  FADD.FTZ R100, R95, R100 ;  /* 0x000000645f647221 */ /* 0x000fe40000010000 */
[----:B------:R-:W-:Y:S02]  /*8ca0*/  MUFU.EX2 R87, R87 ;  /* 0x0000005700577308 */ /* 0x000fe40000000800 */
[----:B------:R-:W-:-:S04]  /*8cb0*/  FADD.FTZ R93, R93, R100 ;  /* 0x000000645d5d7221 */ /* 0x000fc80000010000 */
[----:B------:R-:W-:Y:S02]  /*8cc0*/  FADD.FTZ R93, R84, R93 ;  /* 0x0000005d545d7221 */ /* 0x000fe40000010000 */
[----:B------:R-:W2:Y:S01]  /*8cd0*/  MUFU.EX2 R62, R62 ;  /* 0x0000003e003e7308 */ /* 0x000ea20000000800 */
[----:B-----5:R-:W-:-:S07]  /*8ce0*/  F2FP.F16.F32.PACK_AB R29, R92, R99 ;  /* 0x000000635c1d723e */ /* 0x020fce00000000ff */
[----:B------:R-:W-:Y:S08]  /*8cf0*/  MUFU.EX2 R114, R114 ;  /* 0x0000007200727308 */ /* 0x000ff00000000800 */
[----:B------:R-:W4:Y:S01]  /*8d00*/  MUFU.EX2 R97, R97 ;  /* 0x0000006100617308 */ /* 0x000f220000000800 */
[----:B--2---:R-:W-:-:S07]  /*8d10*/  F2FP.F16.F32.PACK_AB R31, R62, R87 ;  /* 0x000000573e1f723e */ /* 0x004fce00000000ff */
[C---:B---3--:R-:W-:Y:S01]  /*8d20*/  HMMA.16816.F32 R16, R28.reuse, R24, R16 ;  /* 0x000000181c10723c */ /* 0x048fe20000001810 */
[----:B------:R-:W-:Y:S05]  /*8d30*/  MUFU.EX2 R112, R112 ;  /* 0x0000007000707308 */ /* 0x000fea0000000800 */
[----:B------:R-:W-:Y:S01]  /*8d40*/  HMMA.16816.F32 R4, R28, R26, R4 ;  /* 0x0000001a1c04723c */ /* 0x000fe20000001804 */
[--C-:B------:R-:W-:Y:S01]  /*8d50*/  FFMA.FTZ R25, R113, UR11, -R44.reuse ;  /* 0x0000000b71197c23 */ /* 0x100fe2000801082c */
[----:B------:R-:W-:Y:S01]  /*8d60*/  FFMA.FTZ R24, R89, UR11, -R44 ;  /* 0x0000000b59187c23 */ /* 0x000fe2000801082c */
[----:B------:R-:W-:Y:S01]  /*8d70*/  MUFU.EX2 R104, R104 ;  /* 0x0000006800687308 */ /* 0x000fe20000000800 */
[----:B----4-:R-:W-:-:S02]  /*8d80*/  F2FP.F16.F32.PACK_AB R68, R97, R114 ;  /* 0x000000726144723e */ /* 0x010fc400000000ff */
[----:B-1----:R-:W-:Y:S01]  /*8d90*/  HMMA.16816.F32 R20, R28, R12, R20 ;  /* 0x0000000c1c14723c */ /* 0x002fe20000001814 */
[--C-:B------:R-:W-:Y:S01]  /*8da0*/  FFMA.FTZ R26, R103, UR11, -R44.reuse ;  /* 0x0000000b671a7c23 */ /* 0x100fe2000801082c */
[----:B------:R-:W-:-:S03]  /*8db0*/  FFMA.FTZ R27, R59, UR11, -R44 ;  /* 0x0000000b3b1b7c23 */ /* 0x000fc6000801082c */
[----:B------:R-:W1:Y:S01]  /*8dc0*/  MUFU.EX2 R105, R105 ;  /* 0x0000006900697308 */ /* 0x000e620000000800 */
[----:B------:R-:W-:Y:S01]  /*8dd0*/  HMMA.16816.F32 R8, R28, R14, R8 ;  /* 0x0000000e1c08723c */ /* 0x000fe20000001808 */
[----:B------:R-:W-:Y:S06]  /*8de0*/  LDSM.16.MT88.4 R12, [R132+0x4000] ;  /* 0x00400000840c783b */ /* 0x000fec0000004200 */
[--C-:B------:R-:W-:Y:S01]  /*8df0*/  FFMA.FTZ R29, R109, UR11, -R44.reuse ;  /* 0x0000000b6d1d7c23 */ /* 0x100fe2000801082c */
[--C-:B------:R-:W-:Y:S01]  /*8e00*/  FFMA.FTZ R109, R108, UR11, -R35.reuse ;  /* 0x0000000b6c6d7c23 */ /* 0x100fe20008010823 */
[----:B------:R-:W-:Y:S01]  /*8e10*/  FFMA.FTZ R108, R102, UR11, -R35 ;  /* 0x0000000b666c7c23 */ /* 0x000fe20008010823 */
[--C-:B------:R-:W-:Y:S01]  /*8e20*/  FFMA.FTZ R28, R107, UR11, -R44.reuse ;  /* 0x0000000b6b1c7c23 */ /* 0x100fe2000801082c */
[--C-:B------:R-:W-:Y:S01]  /*8e30*/  FFMA.FTZ R31, R91, UR11, -R44.reuse ;  /* 0x0000000b5b1f7c23 */ /* 0x100fe2000801082c */
[----:B------:R-:W-:Y:S01]  /*8e40*/  MUFU.EX2 R25, R25 ;  /* 0x0000001900197308 */ /* 0x000fe20000000800 */
[--C-:B------:R-:W-:Y:S01]  /*8e50*/  FFMA.FTZ R102, R57, UR11, -R44.reuse ;  /* 0x0000000b39667c23 */ /* 0x100fe2000801082c */
[----:B------:R-:W-:Y:S01]  /*8e60*/  FFMA.FTZ R30, R67, UR11, -R44 ;  /* 0x0000000b431e7c23 */ /* 0x000fe2000801082c */
[----:B-1----:R-:W-:-:S05]  /*8e70*/  F2FP.F16.F32.PACK_AB R71, R105, R104 ;  /* 0x000000686947723e */ /* 0x002fca00000000ff */
[----:B------:R-:W1:Y:S08]  /*8e80*/  MUFU.EX2 R29, R29 ;  /* 0x0000001d001d7308 */ /* 0x000e700000000800 */
[----:B------:R-:W-:Y:S08]  /*8e90*/  MUFU.EX2 R109, R109 ;  /* 0x0000006d006d7308 */ /* 0x000ff00000000800 */
[----:B------:R-:W2:Y:S01]  /*8ea0*/  MUFU.EX2 R108, R108 ;  /* 0x0000006c006c7308 */ /* 0x000ea20000000800 */
[----:B-1----:R-:W-:-:S07]  /*8eb0*/  F2FP.F16.F32.PACK_AB R70, R112, R29 ;  /* 0x0000001d7046723e */ /* 0x002fce00000000ff */
[----:B------:R-:W1:Y:S08]  /*8ec0*/  MUFU.EX2 R26, R26 ;  /* 0x0000001a001a7308 */ /* 0x000e700000000800 */
[----:B------:R-:W-:Y:S01]  /*8ed0*/  MUFU.EX2 R28, R28 ;  /* 0x0000001c001c7308 */ /* 0x000fe20000000800 */
[----:B--2---:R-:W-:-:S07]  /*8ee0*/  F2FP.F16.F32.PACK_AB R69, R108, R109 ;  /* 0x0000006d6c45723e */ /* 0x004fce00000000ff */
[C---:B------:R-:W-:Y:S01]  /*8ef0*/  HMMA.16816.F32 R16, R68.reuse, R76, R16 ;  /* 0x0000004c4410723c */ /* 0x040fe20000001810 */
[----:B------:R-:W2:Y:S05]  /*8f00*/  MUFU.EX2 R31, R31 ;  /* 0x0000001f001f7308 */ /* 0x000eaa0000000800 */
[----:B------:R-:W-:Y:S01]  /*8f10*/  HMMA.16816.F32 R76, R68, R78, R4 ;  /* 0x0000004e444c723c */ /* 0x000fe20000001804 */
[----:B------:R-:W3:Y:S02]  /*8f20*/  LDSM.16.MT88.4 R4, [R86+0x3c00] ;  /* 0x003c00005604783b */ /* 0x000ee40000004200 */
[----:B------:R-:W-:Y:S08]  /*8f30*/  MUFU.EX2 R49, R49 ;  /* 0x0000003100317308 */ /* 0x000ff00000000800 */
[----:B------:R4:W-:Y:S08]  /*8f40*/  MUFU.EX2 R2, R41 ;  /* 0x0000002900027308 */ /* 0x0009f00000000800 */
[----:B------:R-:W-:Y:S08]  /*8f50*/  MUFU.EX2 R65, R65 ;  /* 0x0000004100417308 */ /* 0x000ff00000000800 */
[----:B------:R-:W-:Y:S01]  /*8f60*/  MUFU.EX2 R110, R110 ;  /* 0x0000006e006e7308 */ /* 0x000fe20000000800 */
[--C-:B----4-:R-:W-:Y:S01]  /*8f70*/  FFMA.FTZ R41, R50, UR11, -R35.reuse ;  /* 0x0000000b32297c23 */ /* 0x110fe20008010823 */
[----:B------:R-:W-:-:S06]  /*8f80*/  FFMA.FTZ R50, R52, UR11, -R35 ;  /* 0x0000000b34327c23 */ /* 0x000fcc0008010823 */
[----:B------:R-:W-:Y:S01]  /*8f90*/  MUFU.EX2 R47, R47 ;  /* 0x0000002f002f7308 */ /* 0x000fe20000000800 */
[C---:B---3--:R-:W-:Y:S07]  /*8fa0*/  HMMA.16816.F32 R72, R68.reuse, R4, R20 ;  /* 0x000000044448723c */ /* 0x048fee0000001814 */
[----:B------:R-:W-:Y:S01]  /*8fb0*/  MUFU.EX2 R106, R106 ;  /* 0x0000006a006a7308 */ /* 0x000fe20000000800 */
[----:B------:R-:W-:Y:S01]  /*8fc0*/  HMMA.16816.F32 R68, R68, R6, R8 ;  /* 0x000000064444723c */ /* 0x000fe20000001808 */
[--C-:B------:R-:W-:Y:S01]  /*8fd0*/  FFMA.FTZ R20, R90, UR11, -R35.reuse ;  /* 0x0000000b5a147c23 */ /* 0x100fe20008010823 */
[--C-:B------:R-:W-:Y:S01]  /*8fe0*/  FFMA.FTZ R23, R64, UR11, -R35.reuse ;  /* 0x0000000b40177c23 */ /* 0x100fe20008010823 */
[--C-:B------:R-:W-:Y:S01]  /*8ff0*/  FFMA.FTZ R22, R88, UR11, -R35.reuse ;  /* 0x0000000b58167c23 */ /* 0x100fe20008010823 */
[----:B------:R-:W3:Y:S01]  /*9000*/  LDSM.16.MT88.4 R8, [R86+0x4000] ;  /* 0x004000005608783b */ /* 0x000ee20000004200 */
[----:B-1----:R-:W-:Y:S01]  /*9010*/  F2FP.F16.F32.PACK_AB R4, R26, R25 ;  /* 0x000000191a04723e */ /* 0x002fe200000000ff */
[----:B------:R-:W-:Y:S01]  /*9020*/  FFMA.FTZ R21, R39, UR11, -R44 ;  /* 0x0000000b27157c23 */ /* 0x000fe2000801082c */
[----:B------:R-:W-:Y:S01]  /*9030*/  MUFU.EX2 R20, R20 ;  /* 0x0000001400147308 */ /* 0x000fe20000000800 */
[----:B--2---:R-:W-:Y:S01]  /*9040*/  F2FP.F16.F32.PACK_AB R6, R31, R28 ;  /* 0x0000001c1f06723e */ /* 0x004fe200000000ff */
[----:B------:R-:W-:-:S06]  /*9050*/  FFMA.FTZ R39, R56, UR11, -R35 ;  /* 0x0000000b38277c23 */ /* 0x000fcc0008010823 */
[----:B------:R-:W1:Y:S08]  /*9060*/  MUFU.EX2 R23, R23 ;  /* 0x0000001700177308 */ /* 0x000e700000000800 */
[----:B------:R-:W2:Y:S08]  /*9070*/  MUFU.EX2 R22, R22 ;  /* 0x0000001600167308 */ /* 0x000eb00000000800 */
[----:B------:R-:W-:Y:S01]  /*9080*/  MUFU.EX2 R39, R39 ;  /* 0x0000002700277308 */ /* 0x000fe20000000800 */
[----:B-1----:R-:W-:-:S07]  /*9090*/  F2FP.F16.F32.PACK_AB R5, R23, R20 ;  /* 0x000000141705723e */ /* 0x002fce00000000ff */
[----:B------:R-:W1:Y:S01]  /*90a0*/  MUFU.EX2 R54, R54 ;  /* 0x0000003600367308 */ /* 0x000e620000000800 */
[----:B--2---:R-:W-:-:S07]  /*90b0*/  F2FP.F16.F32.PACK_AB R7, R22, R49 ;  /* 0x000000311607723e */ /* 0x004fce00000000ff */
[C---:B------:R-:W-:Y:S01]  /*90c0*/  HMMA.16816.F32 R80, R4.reuse, R12, R16 ;  /* 0x0000000c0450723c */ /* 0x040fe20000001810 */
[----:B------:R-:W2:Y:S01]  /*90d0*/  LDSM.16.MT88.4 R16, [R132+0x4400] ;  /* 0x004400008410783b */ /* 0x000ea20000004200 */
[----:B------:R-:W-:Y:S04]  /*90e0*/  MUFU.EX2 R41, R41 ;  /* 0x0000002900297308 */ /* 0x000fe80000000800 */
[C---:B------:R-:W-:Y:S01]  /*90f0*/  HMMA.16816.F32 R76, R4.reuse, R14, R76 ;  /* 0x0000000e044c723c */ /* 0x040fe2000000184c */
[----:B------:R-:W4:Y:S03]  /*9100*/  LDSM.16.MT88.4 R12, [R86+0x4400] ;  /* 0x00440000560c783b */ /* 0x000f260000004200 */
[----:B------:R-:W5:Y:S02]  /*9110*/  MUFU.EX2 R50, R50 ;  /* 0x0000003200327308 */ /* 0x000f640000000800 */
[C---:B---3--:R-:W-:Y:S06]  /*9120*/  HMMA.16816.F32 R72, R4.reuse, R8, R72 ;  /* 0x000000080448723c */ /* 0x048fec0000001848 */
[----:B------:R-:W-:Y:S01]  /*9130*/  HMMA.16816.F32 R68, R4, R10, R68 ;  /* 0x0000000a0444723c */ /* 0x000fe20000001844 */
[--C-:B------:R-:W-:Y:S01]  /*9140*/  FFMA.FTZ R8, R46, UR11, -R35.reuse ;  /* 0x0000000b2e087c23 */ /* 0x100fe20008010823 */
[----:B------:R-:W-:Y:S01]  /*9150*/  FFMA.FTZ R46, R48, UR11, -R35 ;  /* 0x0000000b302e7c23 */ /* 0x000fe20008010823 */
[----:B------:R-:W-:Y:S01]  /*9160*/  FADD.FTZ R48, R63, R94 ;  /* 0x0000005e3f307221 */ /* 0x000fe20000010000 */
[----:B------:R-:W-:Y:S03]  /*9170*/  MUFU.EX2 R43, R43 ;  /* 0x0000002b002b7308 */ /* 0x000fe60000000800 */
[----:B------:R-:W-:Y:S01]  /*9180*/  F2FP.F16.F32.PACK_AB R4, R110, R65 ;  /* 0x000000416e04723e */ /* 0x000fe200000000ff */
[----:B------:R-:W-:Y:S01]  /*9190*/  FADD.FTZ R61, R61, R48 ;  /* 0x000000303d3d7221 */ /* 0x000fe20000010000 */
[----:B-1----:R-:W-:-:S02]  /*91a0*/  F2FP.F16.F32.PACK_AB R5, R54, R39 ;  /* 0x000000273605723e */ /* 0x002fc400000000ff */
[----:B------:R-:W-:Y:S01]  /*91b0*/  F2FP.F16.F32.PACK_AB R6, R106, R47 ;  /* 0x0000002f6a06723e */ /* 0x000fe200000000ff */
[----:B------:R1:W-:Y:S01]  /*91c0*/  MUFU.EX2 R45, R8 ;  /* 0x00000008002d7308 */ /* 0x0003e20000000800 */
[----:B-----5:R-:W-:Y:S01]  /*91d0*/  F2FP.F16.F32.PACK_AB R7, R50, R41 ;  /* 0x000000293207723e */ /* 0x020fe200000000ff */
[----:B------:R-:W-:-:S04]  /*91e0*/  FADD.FTZ R0, R0, R61 ;  /* 0x0000003d00007221 */ /* 0x000fc80000010000 */
[----:B------:R-:W-:Y:S01]  /*91f0*/  FADD.FTZ R99, R99, R0 ;  /* 0x0000000063637221 */ /* 0x000fe20000010000 */
[----:B------:R-:W-:Y:S01]  /*9200*/  FFMA.FTZ R0, R36, UR11, -R35 ;  /* 0x0000000b24007c23 */ /* 0x000fe20008010823 */
[----:B------:R-:W3:Y:S01]  /*9210*/  MUFU.EX2 R102, R102 ;  /* 0x0000006600667308 */ /* 0x000ee20000000800 */
[----:B------:R-:W-:Y:S01]  /*9220*/  FADD.FTZ R36, R114, R93 ;  /* 0x0000005d72247221 */ /* 0x000fe20000010000 */
[----:B------:R-:W-:Y:S01]  /*9230*/  FADD.FTZ R92, R92, R99 ;  /* 0x000000635c5c7221 */ /* 0x000fe20000010000 */
[C---:B--2---:R-:W-:Y:S02]  /*9240*/  HMMA.16816.F32 R80, R4.reuse, R16, R80 ;  /* 0x000000100450723c */ /* 0x044fe40000001850 */
[----:B------:R-:W-:Y:S01]  /*9250*/  FADD.FTZ R36, R97, R36 ;  /* 0x0000002461247221 */ /* 0x000fe20000010000 */
[----:B------:R-:W-:Y:S02]  /*9260*/  FADD.FTZ R87, R87, R92 ;  /* 0x0000005c57577221 */ /* 0x000fe40000010000 */
[----:B------:R-:W-:Y:S01]  /*9270*/  MUFU.EX2 R27, R27 ;  /* 0x0000001b001b7308 */ /* 0x000fe20000000800 */
[----:B-1----:R-:W1:Y:S01]  /*9280*/  LDSM.16.MT88.4 R8, [R132+0x4800] ;  /* 0x004800008408783b */ /* 0x002e620000004200 */
[----:B------:R-:W-:Y:S01]  /*9290*/  HMMA.16816.F32 R76, R4, R18, R76 ;  /* 0x00000012044c723c */ /* 0x000fe2000000184c */
[----:B------:R-:W-:-:S02]  /*92a0*/  FADD.FTZ R62, R62, R87 ;  /* 0x000000573e3e7221 */ /* 0x000fc40000010000 */
[----:B------:R-:W2:Y:S02]  /*92b0*/  LDSM.16.MT88.4 R16, [R86+0x4800] ;  /* 0x004800005610783b */ /* 0x000ea40000004200 */
[----:B------:R-:W-:Y:S01]  /*92c0*/  FADD.FTZ R55, R109, R62 ;  /* 0x0000003e6d377221 */ /* 0x000fe20000010000 */
[----:B------:R-:W5:Y:S01]  /*92d0*/  MUFU.EX2 R30, R30 ;  /* 0x0000001e001e7308 */ /* 0x000f620000000800 */
[----:B----4-:R-:W-:Y:S02]  /*92e0*/  HMMA.16816.F32 R72, R4, R12, R72 ;  /* 0x0000000c0448723c */ /* 0x010fe40000001848 */
[----:B------:R-:W-:-:S04]  /*92f0*/  FADD.FTZ R55, R108, R55 ;  /* 0x000000376c377221 */ /* 0x000fc80000010000 */
[----:B------:R-:W-:Y:S01]  /*9300*/  HMMA.16816.F32 R68, R4, R14, R68 ;  /* 0x0000000e0444723c */ /* 0x000fe20000001844 */
[----:B------:R-:W4:Y:S01]  /*9310*/  MUFU.EX2 R46, R46 ;  /* 0x0000002e002e7308 */ /* 0x000f220000000800 */
[----:B------:R-:W2:Y:S01]  /*9320*/  LDSM.16.MT88.4 R12, [R132+0x4c00] ;  /* 0x004c0000840c783b */ /* 0x000ea20000004200 */
[----:B------:R-:W-:-:S04]  /*9330*/  FADD.FTZ R104, R104, R55 ;  /* 0x0000003768687221 */ /* 0x000fc80000010000 */
[----:B---3--:R-:W-:Y:S01]  /*9340*/  F2FP.F16.F32.PACK_AB R4, R102, R43 ;  /* 0x0000002b6604723e */ /* 0x008fe200000000ff */
[----:B------:R-:W-:Y:S01]  /*9350*/  FADD.FTZ R105, R105, R104 ;  /* 0x0000006869697221 */ /* 0x000fe20000010000 */
[----:B------:R-:W-:Y:S01]  /*9360*/  MUFU.EX2 R42, R42 ;  /* 0x0000002a002a7308 */ /* 0x000fe20000000800 */
[----:B-----5:R-:W-:-:S07]  /*9370*/  F2FP.F16.F32.PACK_AB R6, R30, R27 ;  /* 0x0000001b1e06723e */ /* 0x020fce00000000ff */
[----:B------:R-:W3:Y:S01]  /*9380*/  MUFU.EX2 R37, R40 ;  /* 0x0000002800257308 */ /* 0x000ee20000000800 */
[----:B----4-:R-:W-:-:S07]  /*9390*/  F2FP.F16.F32.PACK_AB R5, R46, R45 ;  /* 0x0000002d2e05723e */ /* 0x010fce00000000ff */
[----:B------:R-:W-:Y:S08]  /*93a0*/  MUFU.EX2 R24, R24 ;  /* 0x0000001800187308 */ /* 0x000ff00000000800 */
[----:B------:R-:W4:Y:S01]  /*93b0*/  MUFU.EX2 R21, R21 ;  /* 0x0000001500157308 */ /* 0x000f220000000800 */
[----:B---3--:R-:W-:-:S07]  /*93c0*/  F2FP.F16.F32.PACK_AB R7, R37, R42 ;  /* 0x0000002a2507723e */ /* 0x008fce00000000ff */
[C---:B-1----:R-:W-:Y:S01]  /*93d0*/  HMMA.16816.F32 R80, R4.reuse, R8, R80 ;  /* 0x000000080450723c */ /* 0x042fe20000001850 */
[----:B------:R-:W1:Y:S05]  /*93e0*/  MUFU.EX2 R51, R51 ;  /* 0x0000003300337308 */ /* 0x000e6a0000000800 */
[C---:B------:R-:W-:Y:S01]  /*93f0*/  HMMA.16816.F32 R76, R4.reuse, R10, R76 ;  /* 0x0000000a044c723c */ /* 0x040fe2000000184c */
[----:B------:R-:W-:Y:S01]  /*9400*/  FADD.FTZ R9, R29, R36 ;  /* 0x000000241d097221 */ /* 0x000fe20000010000 */
[----:B------:R-:W-:Y:S01]  /*9410*/  FADD.FTZ R36, R20, R105 ;  /* 0x0000006914247221 */ /* 0x000fe20000010000 */
[----:B------:R-:W-:Y:S02]  /*9420*/  MUFU.EX2 R0, R0 ;  /* 0x0000000000007308 */ /* 0x000fe40000000800 */
[----:B------:R-:W-:Y:S01]  /*9430*/  FADD.FTZ R112, R112, R9 ;  /* 0x0000000970707221 */ /* 0x000fe20000010000 */
[----:B------:R-:W-:Y:S01]  /*9440*/  FADD.FTZ R36, R23, R36 ;  /* 0x0000002417247221 */ /* 0x000fe20000010000 */
[----:B------:R-:W3:Y:S01]  /*9450*/  LDSM.16.MT88.4 R8, [R86+0x4c00] ;  /* 0x004c00005608783b */ /* 0x000ee20000004200 */
[C---:B--2---:R-:W-:Y:S01]  /*9460*/  HMMA.16816.F32 R72, R4.reuse, R16, R72 ;  /* 0x000000100448723c */ /* 0x044fe20000001848 */
[----:B------:R-:W-:Y:S01]  /*9470*/  FADD.FTZ R25, R25, R112 ;  /* 0x0000007019197221 */ /* 0x000fe20000010000 */
[----:B------:R-:W-:Y:S01]  /*9480*/  FADD.FTZ R49, R49, R36 ;  /* 0x0000002431317221 */ /* 0x000fe20000010000 */
[----:B------:R-:W2:Y:S02]  /*9490*/  MUFU.EX2 R53, R53 ;  /* 0x0000003500357308 */ /* 0x000ea40000000800 */
[----:B------:R-:W-:Y:S01]  /*94a0*/  FADD.FTZ R25, R26, R25 ;  /* 0x000000191a197221 */ /* 0x000fe20000010000 */
[----:B------:R-:W-:Y:S01]  /*94b0*/  FADD.FTZ R22, R22, R49 ;  /* 0x0000003116167221 */ /* 0x000fe20000010000 */
[----:B------:R-:W-:Y:S02]  /*94c0*/  HMMA.16816.F32 R68, R4, R18, R68 ;  /* 0x000000120444723c */ /* 0x000fe40000001844 */
[----:B------:R-:W-:Y:S01]  /*94d0*/  FADD.FTZ R16, R28, R25 ;  /* 0x000000191c107221 */ /* 0x000fe20000010000 */
[----:B------:R-:W-:Y:S01]  /*94e0*/  FADD.FTZ R39, R39, R22 ;  /* 0x0000001627277221 */ /* 0x000fe20000010000 */
[----:B------:R-:W-:Y:S02]  /*94f0*/  MUFU.EX2 R29, R34 ;  /* 0x00000022001d7308 */ /* 0x000fe40000000800 */
[----:B------:R-:W-:Y:S01]  /*9500*/  FADD.FTZ R16, R31, R16 ;  /* 0x000000101f107221 */ /* 0x000fe20000010000 */
[----:B------:R-:W-:Y:S01]  /*9510*/  FADD.FTZ R54, R54, R39 ;  /* 0x0000002736367221 */ /* 0x000fe20000010000 */
[----:B----4-:R-:W-:-:S02]  /*9520*/  F2FP.F16.F32.PACK_AB R4, R21, R24 ;  /* 0x000000181504723e */ /* 0x010fc400000000ff */
[----:B------:R-:W-:Y:S01]  /*9530*/  FADD.FTZ R65, R65, R16 ;  /* 0x0000001041417221 */ /* 0x000fe20000010000 */
[----:B-1----:R-:W-:Y:S01]  /*9540*/  F2FP.F16.F32.PACK_AB R6, R51, R2 ;  /* 0x000000023306723e */ /* 0x002fe200000000ff */
        /* <DEDUP_REMOVED lines=10> */
[C---:B------:R-:W-:Y:S06]  /*95f0*/  HMMA.16816.F32 R80, R4.reuse, R12, R80 ;  /* 0x0000000c0450723c */ /* 0x040fec0000001850 */
[----:B---3--:R-:W-:Y:S01]  /*9600*/  HMMA.16816.F32 R72, R4, R8, R72 ;  /* 0x000000080448723c */ /* 0x008fe20000001848 */
[----:B------:R-:W-:-:S04]  /*9610*/  FADD.FTZ R13, R45, R50 ;  /* 0x000000322d0d7221 */ /* 0x000fc80000010000 */
[----:B------:R-:W-:Y:S01]  /*9620*/  FADD.FTZ R13, R46, R13 ;  /* 0x0000000d2e0d7221 */ /* 0x000fe20000010000 */
[C---:B------:R-:W-:Y:S01]  /*9630*/  HMMA.16816.F32 R76, R4.reuse, R14, R76 ;  /* 0x0000000e044c723c */ /* 0x040fe2000000184c */
[----:B------:R-:W-:Y:S02]  /*9640*/  FADD.FTZ R9, R27, R102 ;  /* 0x000000661b097221 */ /* 0x000fe40000010000 */
[----:B------:R-:W-:Y:S02]  /*9650*/  FADD.FTZ R42, R42, R13 ;  /* 0x0000000d2a2a7221 */ /* 0x000fe40000010000 */
[----:B------:R-:W-:Y:S01]  /*9660*/  FADD.FTZ R9, R30, R9 ;  /* 0x000000091e097221 */ /* 0x000fe20000010000 */
[----:B------:R-:W-:Y:S01]  /*9670*/  HMMA.16816.F32 R68, R4, R10, R68 ;  /* 0x0000000a0444723c */ /* 0x000fe20000001844 */
[----:B------:R-:W-:Y:S02]  /*9680*/  FADD.FTZ R37, R37, R42 ;  /* 0x0000002a25257221 */ /* 0x000fe40000010000 */
[----:B------:R-:W-:-:S02]  /*9690*/  FADD.FTZ R24, R24, R9 ;  /* 0x0000000918187221 */ /* 0x000fc40000010000 */
[----:B------:R-:W-:Y:S02]  /*96a0*/  FADD.FTZ R0, R0, R37 ;  /* 0x0000002500007221 */ /* 0x000fe40000010000 */
[----:B------:R-:W-:Y:S02]  /*96b0*/  FADD.FTZ R21, R21, R24 ;  /* 0x0000001815157221 */ /* 0x000fe40000010000 */
[----:B------:R-:W-:Y:S02]  /*96c0*/  FADD.FTZ R0, R53, R0 ;  /* 0x0000000035007221 */ /* 0x000fe40000010000 */
[----:B------:R-:W-:Y:S02]  /*96d0*/  FADD.FTZ R2, R2, R21 ;  /* 0x0000001502027221 */ /* 0x000fe40000010000 */
[----:B------:R-:W-:Y:S01]  /*96e0*/  FADD.FTZ R29, R29, R0 ;  /* 0x000000001d1d7221 */ /* 0x000fe20000010000 */
[----:B------:R-:W-:Y:S01]  /*96f0*/  MOV R0, R3 ;  /* 0x0000000300007202 */ /* 0x000fe20000000f00 */
[----:B------:R-:W-:Y:S01]  /*9700*/  FADD.FTZ R154, R51, R2 ;  /* 0x00000002339a7221 */ /* 0x000fe20000010000 */
[----:B------:R-:W-:Y:S01]  /*9710*/  MOV R2, R32 ;  /* 0x0000002000027202 */ /* 0x000fe20000000f00 */
[----:B------:R-:W-:-:S07]  /*9720*/  FADD.FTZ R155, R20, R29 ;  /* 0x0000001d149b7221 */ /* 0x000fce0000010000 */
.L_x_3697:
[----:B------:R-:W-:-:S13]  /*9730*/  ISETP.GE.AND P0, PT, R142, 0x1, PT ;  /* 0x000000018e00780c */ /* 0x000fda0003f06270 */
[----:B------:R-:W-:Y:S05]  /*9740*/  @!P0 BRA `(.L_x_3705) ;  /* 0x0000003000508947 */ /* 0x000fea0003800000 */
[----:B------:R-:W-:Y:S01]  /*9750*/  IMAD.U32 R151, R96, -0x80, RZ ;  /* 0xffffff8060977824 */ /* 0x000fe200078e00ff */
[----:B------:R-:W-:Y:S01]  /*9760*/  MOV R85, R0 ;  /* 0x0000000000557202 */ /* 0x000fe20000000f00 */
[----:B------:R-:W-:Y:S01]  /*9770*/  IMAD.MOV.U32 R87, RZ, RZ, R2 ;  /* 0x000000ffff577224 */ /* 0x000fe200078e0002 */
[----:B------:R-:W-:Y:S01]  /*9780*/  ULDC UR6, c[0x0][0x2d0] ;  /* 0x0000b40000067ab9 */ /* 0x000fe20000000800 */
[----:B------:R-:W-:Y:S01]  /*9790*/  ULDC UR5, c[0x0][0x39c] ;  /* 0x0000e70000057ab9 */ /* 0x000fe20000000800 */
[----:B------:R-:W-:Y:S01]  /*97a0*/  SHF.R.S32.HI R150, RZ, 0x1f, R151 ;  /* 0x0000001fff967819 */ /* 0x000fe20000011497 */
[----:B------:R-:W-:-:S06]  /*97b0*/  ULDC UR4, c[0x0][0x2ec] ;  /* 0x0000bb0000047ab9 */ /* 0x000fcc0000000800 */
.L_x_3709:
        /* <DEDUP_REMOVED lines=10> */
[----:B------:R-:W-:Y:S02]  /*9860*/  IABS R6, R11 ;  /* 0x0000000b00067213 */ /* 0x000fe40000000000 */
[-C--:B---3--:R-:W-:Y:S04]  /*9870*/  IABS R2, R0.reuse ;  /* 0x0000000000027213 */ /* 0x088fe80000000000 */
[----:B------:R-:W3:Y:S10]  /*9880*/  I2F.RP R7, R2 ;  /* 0x0000000200077306 */ /* 0x000ef40000209400 */
[----:B---3--:R-:W3:Y:S02]  /*9890*/  MUFU.RCP R3, R7 ;  /* 0x0000000700037308 */ /* 0x008ee40000001000 */
[----:B---3--:R-:W-:Y:S02]  /*98a0*/  VIADD R8, R3, 0xffffffe ;  /* 0x0ffffffe03087836 */ /* 0x008fe40000000000 */
[C---:B------:R-:W-:Y:S01]  /*98b0*/  VIADD R3, R11.reuse, 0xffffff80 ;  /* 0xffffff800b037836 */ /* 0x040fe20000000000 */
[-C--:B------:R-:W-:Y:S05]  /*98c0*/  LOP3.LUT R11, R11, R0.reuse, RZ, 0x3c, !PT ;  /* 0x000000000b0b7212 */ /* 0x080fea00078e3cff */
[----:B------:R-:W3:Y:S01]  /*98d0*/  F2I.FTZ.U32.TRUNC.NTZ R9, R8 ;  /* 0x0000000800097305 */ /* 0x000ee2000021f000 */
[----:B------:R-:W-:Y:S02]  /*98e0*/  IABS R4, R3 ;  /* 0x0000000300047213 */ /* 0x000fe40000000000 */
[----:B------:R-:W-:Y:S04]  /*98f0*/  LOP3.LUT R3, R3, R0, RZ, 0x3c, !PT ;  /* 0x0000000003037212 */ /* 0x000fe800078e3cff */
        /* <DEDUP_REMOVED lines=20> */
[----:B------:R-:W3:Y:S01]  /*9a40*/  LDC.64 R4, c[0x0][0x250] ;  /* 0x00009400ff047b82 */ /* 0x000ee20000000a00 */
        /* <DEDUP_REMOVED lines=18> */
[-C--:B---3--:R-:W-:Y:S02]  /*9b70*/  IMAD R0, R11, R4.reuse, RZ ;  /* 0x000000040b007224 */ /* 0x088fe400078e02ff */
[C---:B------:R-:W-:Y:S04]  /*9b80*/  IMAD.WIDE.U32 R10, R9.reuse, R4, RZ ;  /* 0x00000004090a7225 */ /* 0x040fe800078e00ff */
[----:B------:R-:W-:Y:S04]  /*9b90*/  IMAD R0, R9, R5, R0 ;  /* 0x0000000509007224 */ /* 0x000fe800078e0200 */
[----:B------:R-:W-:Y:S01]  /*9ba0*/  IMAD.IADD R11, R11, 0x1, R0 ;  /* 0x000000010b0b7824 */ /* 0x000fe200078e0200 */
[----:B----4-:R-:W-:Y:S04]  /*9bb0*/  IADD3 R6, -R7, R6, RZ ;  /* 0x0000000607067210 */ /* 0x010fe80007ffe1ff */
[----:B------:R-:W-:Y:S01]  /*9bc0*/  SHF.R.S32.HI R5, RZ, 0x1f, R6 ;  /* 0x0000001fff057819 */ /* 0x000fe20000011406 */
[CC--:B-----5:R-:W-:Y:S04]  /*9bd0*/  IMAD.WIDE.U32 R10, R6.reuse, R2.reuse, R10 ;  /* 0x00000002060a7225 */ /* 0x0e0fe800078e000a */
[----:B------:R-:W-:Y:S04]  /*9be0*/  IMAD R5, R5, R2, RZ ;  /* 0x0000000205057224 */ /* 0x000fe800078e02ff */
[----:B------:R-:W-:Y:S05]  /*9bf0*/  IMAD R5, R6, R3, R5 ;  /* 0x0000000306057224 */ /* 0x000fea00078e0205 */
[----:B------:R-:W-:Y:S07]  /*9c00*/  IADD3 R11, R11, R5, RZ ;  /* 0x000000050b0b7210 */ /* 0x000fee0007ffe0ff */
.L_x_3706:
[----:B------:R-:W-:Y:S01]  /*9c10*/  @P0 STS.64 [R143+0x3008], RZ ;  /* 0x003008ff8f000388 */ /* 0x000fe20000000a00 */
[----:B--2---:R-:W-:Y:S01]  /*9c20*/  @!P0 IMAD R159, R159, 0x60, RZ ;  /* 0x000000609f9f8824 */ /* 0x004fe200078e02ff */
[----:B-1----:R-:W-:Y:S01]  /*9c30*/  @!P0 LEA R0, P2, R160, R10, 0x6 ;  /* 0x0000000aa0008211 */ /* 0x002fe200078430ff */
[----:B------:R-:W-:Y:S01]  /*9c40*/  @!P0 IMAD.WIDE.U32 R164, R158, 0x60, R10 ;  /* 0x000000609ea48825 */ /* 0x000fe200078e000a */
[----:B------:R-:W-:Y:S02]  /*9c50*/  LEA R158, P4, R10, R156, 0x1 ;  /* 0x0000009c0a9e7211 */ /* 0x000fe400078808ff */
[----:B------:R-:W-:Y:S01]  /*9c60*/  @P0 STS [R143+0x3000], RZ ;  /* 0x003000ff8f000388 */ /* 0x000fe20000000800 */
[----:B------:R-:W-:Y:S02]  /*9c70*/  @!P0 IADD3 R2, P1, R140, R10, RZ ;  /* 0x0000000a8c028210 */ /* 0x000fe40007f3e0ff */
[----:B------:R-:W-:Y:S01]  /*9c80*/  @!P0 IADD3 R162, R159, R165, RZ ;  /* 0x000000a59fa28210 */ /* 0x000fe20007ffe0ff */
[----:B------:R-:W-:Y:S01]  /*9c90*/  @P0 STS [R143+0x3004], RZ ;  /* 0x003004ff8f000388 */ /* 0x000fe20000000800 */
[----:B------:R-:W-:Y:S02]  /*9ca0*/  LEA.HI.X R159, R10, R157, R11, 0x1, P4 ;  /* 0x0000009d0a9f7211 */ /* 0x000fe400020f0c0b */
[-C--:B------:R-:W-:Y:S02]  /*9cb0*/  @!P0 LEA R114, P3, R2, R156.reuse, 0x1 ;  /* 0x0000009c02728211 */ /* 0x080fe400078608ff */
[-C--:B------:R-:W-:Y:S01]  /*9cc0*/  @!P0 LEA.HI.X R161, R160, R11.reuse, R161, 0x6, P2 ;  /* 0x0000000ba0a18211 */ /* 0x080fe200010f34a1 */
[----:B------:R-:W-:Y:S01]  /*9cd0*/  @!PT LDS RZ, [RZ] ;  /* 0x00000000fffff984 */ /* 0x000fe20000000800 */
[----:B------:R-:W-:Y:S01]  /*9ce0*/  @!PT LDS RZ, [RZ] ;  /* 0x00000000fffff984 */ /* 0x000fe20000000800 */
[----:B------:R-:W-:Y:S01]  /*9cf0*/  @!PT LDS RZ, [RZ] ;  /* 0x00000000fffff984 */ /* 0x000fe20000000800 */
[----:B------:R-:W-:Y:S01]  /*9d00*/  @!P0 LDGSTS.E.BYPASS.LTC128B.128 [R143+0x3000], desc[UR12][R158.64] ;  /* 0x030000009e8f8fae */ /* 0x000fe2000b901d4c */
[CC--:B------:R-:W-:Y:S02]  /*9d10*/  @!P0 LEA R122, P2, R0.reuse, R156.reuse, 0x1 ;  /* 0x0000009c007a8211 */ /* 0x0c0fe400078408ff */
[----:B------:R-:W-:Y:S02]  /*9d20*/  @!P0 IADD3.X R160, R139, R11, RZ, P1, !PT ;  /* 0x0000000b8ba08210 */ /* 0x000fe40000ffe4ff */
[-C--:B------:R-:W-:Y:S02]  /*9d30*/  @!P0 LEA.HI.X R123, R0, R157.reuse, R161, 0x1, P2 ;  /* 0x0000009d007b8211 */ /* 0x080fe400010f0ca1 */
[-C--:B------:R-:W-:Y:S01]  /*9d40*/  @!P0 LEA.HI.X R115, R2, R157.reuse, R160, 0x1, P3 ;  /* 0x0000009d02738211 */ /* 0x080fe200018f0ca0 */
[----:B------:R-:W-:Y:S01]  /*9d50*/  @P0 STS.128 [R143+0x3800], RZ ;  /* 0x003800ff8f000388 */ /* 0x000fe20000000c00 */
[C---:B------:R-:W-:Y:S04]  /*9d60*/  @!P0 LEA R156, P1, R164.reuse, R156, 0x1 ;  /* 0x0000009ca49c8211 */ /* 0x040fe800078208ff */
[----:B------:R-:W-:Y:S02]  /*9d70*/  @!P0 LEA.HI.X R157, R164, R157, R162, 0x1, P1 ;  /* 0x0000009da49d8211 */ /* 0x000fe400008f0ca2 */
[----:B------:R-:W-:Y:S01]  /*9d80*/  ISETP.GE.AND P1, PT, R142, 0x2, PT ;  /* 0x000000028e00780c */ /* 0x000fe20003f26270 */
        /* <DEDUP_REMOVED lines=16> */
[----:B------:R-:W4:Y:S08]  /*9e90*/  LDSM.16.M88.4 R92, [R134+0x1000] ;  /* 0x00100000865c783b */ /* 0x000f300000000200 */
[----:B------:R-:W5:Y:S08]  /*9ea0*/  LDSM.16.M88.4 R96, [R134+0x1400] ;  /* 0x001400008660783b */ /* 0x000f700000000200 */
[----:B------:R-:W3:Y:S08]  /*9eb0*/  LDSM.16.M88.4 R100, [R134+0x1800] ;  /* 0x001800008664783b */ /* 0x000ef00000000200 */
[----:B------:R-:W3:Y:S08]  /*9ec0*/  LDSM.16.M88.4 R104, [R134+0x1c00] ;  /* 0x001c00008668783b */ /* 0x000ef00000000200 */
[----:B------:R-:W3:Y:S08]  /*9ed0*/  LDSM.16.M88.4 R108, [R134+0x2000] ;  /* 0x00200000866c783b */ /* 0x000ef00000000200 */
[----:B-1----:R-:W1:Y:S08]  /*9ee0*/  LDSM.16.M88.4 R112, [R134+0x2400] ;  /* 0x002400008670783b */ /* 0x002e700000000200 */
[----:B------:R-:W1:Y:S08]  /*9ef0*/  LDSM.16.M88.4 R116, [R134+0x2800] ;  /* 0x002800008674783b */ /* 0x000e700000000200 */
[----:B--2---:R-:W2:Y:S08]  /*9f00*/  LDSM.16.M88.4 R120, [R134+0x2c00] ;  /* 0x002c00008678783b */ /* 0x004eb00000000200 */
[----:B------:R-:W-:Y:S08]  /*9f10*/  LDSM.16.M88.4 R124, [R135] ;  /* 0x00000000877c783b */ /* 0x000ff00000000200 */
[----:B------:R-:W2:Y:S01]  /*9f20*/  LDSM.16.M88.4 R128, [R133] ;  /* 0x000000008580783b */ /* 0x000ea20000000200 */
[C---:B----4-:R-:W-:Y:S06]  /*9f30*/  HMMA.16816.F32 R4, R88.reuse, R92, RZ ;  /* 0x0000005c5804723c */ /* 0x050fec00000018ff */
[C---:B------:R-:W-:Y:S01]  /*9f40*/  HMMA.16816.F32 R8, R88.reuse, R94, RZ ;  /* 0x0000005e5808723c */ /* 0x040fe200000018ff */
[----:B------:R-:W-:Y:S05]  /*9f50*/  LDSM.16.M88.4 R92, [R133+0x800] ;  /* 0x00080000855c783b */ /* 0x000fea0000000200 */
[C---:B-----5:R-:W-:Y:S06]  /*9f60*/  HMMA.16816.F32 R12, R88.reuse, R96, RZ ;  /* 0x00000060580c723c */ /* 0x060fec00000018ff */
[C---:B------:R-:W-:Y:S06]  /*9f70*/  HMMA.16816.F32 R16, R88.reuse, R98, RZ ;  /* 0x000000625810723c */ /* 0x040fec00000018ff */
[C---:B---3--:R-:W-:Y:S06]  /*9f80*/  HMMA.16816.F32 R20, R88.reuse, R100, RZ ;  /* 0x000000645814723c */ /* 0x048fec00000018ff */
        /* <DEDUP_REMOVED lines=9> */
[C---:B--2---:R-:W-:Y:S06]  /*a020*/  HMMA.16816.F32 R60, R88.reuse, R120, RZ ;  /* 0x00000078583c723c */ /* 0x044fec00000018ff */
        /* <DEDUP_REMOVED lines=12> */
[----:B------:R1:W4:Y:S01]  /*a0f0*/  MUFU.TANH R110, R156 ;  /* 0x0000009c006e7308 */ /* 0x0003220000002400 */
[C---:B------:R-:W-:Y:S01]  /*a100*/  HMMA.16816.F32 R16, R124.reuse, R90, R16 ;  /* 0x0000005a7c10723c */ /* 0x040fe20000001810 */
[----:B------:R-:W5:Y:S08]  /*a110*/  LDSM.16.M88.4 R88, [R133+0xc00] ;  /* 0x000c00008558783b */ /* 0x000f700000000200 */
[----:B------:R3:W3:Y:S02]  /*a120*/  MUFU.TANH R103, R2 ;  /* 0x0000000200677308 */ /* 0x0006e40000002400 */
[----:B--2---:R-:W-:Y:S01]  /*a130*/  FMUL.FTZ R0, R11, UR5 ;  /* 0x000000050b007c20 */ /* 0x004fe20008410000 */
[C---:B------:R-:W-:Y:S07]  /*a140*/  HMMA.16816.F32 R20, R124.reuse, R92, R20 ;  /* 0x0000005c7c14723c */ /* 0x040fee0000001814 */
[----:B------:R2:W2:Y:S01]  /*a150*/  MUFU.TANH R121, R0 ;  /* 0x0000000000797308 */ /* 0x0004a20000002400 */
[C---:B------:R-:W-:Y:S01]  /*a160*/  HMMA.16816.F32 R24, R124.reuse, R94, R24 ;  /* 0x0000005e7c18723c */ /* 0x040fe20000001818 */
[----:B------:R-:W4:Y:S02]  /*a170*/  LDSM.16.M88.4 R92, [R133+0x1000] ;  /* 0x00100000855c783b */ /* 0x000f240000000200 */
[----:B-1----:R-:W-:Y:S01]  /*a180*/  FMUL.FTZ R156, R10, UR5 ;  /* 0x000000050a9c7c20 */ /* 0x002fe20008410000 */
[----:B------:R-:W-:Y:S05]  /*a190*/  FMUL.FTZ R162, R13, UR5 ;  /* 0x000000050da27c20 */ /* 0x000fea0008410000 */
[----:B------:R1:W1:Y:S02]  /*a1a0*/  MUFU.TANH R130, R160 ;  /* 0x000000a000827308 */ /* 0x0002640000002400 */
[----:B------:R-:W-:Y:S01]  /*a1b0*/  FMUL.FTZ R161, R14, UR5 ;  /* 0x000000050ea17c20 */ /* 0x000fe20008410000 */
[----:B------:R-:W-:Y:S01]  /*a1c0*/  FMUL.FTZ R163, R12, UR5 ;  /* 0x000000050ca37c20 */ /* 0x000fe20008410000 */
[----:B---3--:R-:W-:Y:S06]  /*a1d0*/  FMUL.FTZ R2, R16, UR5 ;  /* 0x0000000510027c20 */ /* 0x008fec0008410000 */
[----:B------:R3:W3:Y:S01]  /*a1e0*/  MUFU.TANH R114, R157 ;  /* 0x0000009d00727308 */ /* 0x0006e20000002400 */
[----:B--2---:R-:W-:Y:S09]  /*a1f0*/  FMUL.FTZ R0, R19, UR5 ;  /* 0x0000000513007c20 */ /* 0x004ff20008410000 */
[----:B------:R2:W2:Y:S01]  /*a200*/  MUFU.TANH R109, R156 ;  /* 0x0000009c006d7308 */ /* 0x0004a20000002400 */
[----:B-1----:R-:W-:Y:S01]  /*a210*/  FMUL.FTZ R160, R15, UR5 ;  /* 0x000000050fa07c20 */ /* 0x002fe20008410000 */
[C---:B-----5:R-:W-:Y:S08]  /*a220*/  HMMA.16816.F32 R28, R124.reuse, R88, R28 ;  /* 0x000000587c1c723c */ /* 0x060ff0000000181c */
[----:B------:R1:W1:Y:S03]  /*a230*/  MUFU.TANH R96, R2 ;  /* 0x0000000200607308 */ /* 0x0002660000002400 */
[----:B---3--:R-:W-:Y:S01]  /*a240*/  FMUL.FTZ R157, R9, UR5 ;  /* 0x00000005099d7c20 */ /* 0x008fe20008410000 */
[C---:B------:R-:W-:Y:S01]  /*a250*/  HMMA.16816.F32 R32, R124.reuse, R90, R32 ;  /* 0x0000005a7c20723c */ /* 0x040fe20000001820 */
[----:B------:R-:W3:Y:S05]  /*a260*/  LDSM.16.M88.4 R88, [R133+0x1400] ;  /* 0x001400008558783b */ /* 0x000eea0000000200 */
[----:B------:R5:W3:Y:S01]  /*a270*/  MUFU.TANH R13, R0 ;  /* 0x00000000000d7308 */ /* 0x000ae20000002400 */
[----:B--2---:R-:W-:Y:S01]  /*a280*/  FMUL.FTZ R156, R18, UR5 ;  /* 0x00000005129c7c20 */ /* 0x004fe20008410000 */
[C---:B----4-:R-:W-:Y:S08]  /*a290*/  HMMA.16816.F32 R36, R124.reuse, R92, R36 ;  /* 0x0000005c7c24723c */ /* 0x050ff00000001824 */
[----:B------:R2:W4:Y:S01]  /*a2a0*/  MUFU.TANH R10, R162 ;  /* 0x000000a2000a7308 */ /* 0x0005220000002400 */
[C---:B------:R-:W-:Y:S01]  /*a2b0*/  HMMA.16816.F32 R40, R124.reuse, R94, R40 ;  /* 0x0000005e7c28723c */ /* 0x040fe20000001828 */
[----:B------:R-:W4:Y:S02]  /*a2c0*/  LDSM.16.M88.4 R92, [R133+0x1800] ;  /* 0x00180000855c783b */ /* 0x000f240000000200 */
[----:B-1----:R-:W-:Y:S06]  /*a2d0*/  FMUL.FTZ R2, R22, UR5 ;  /* 0x0000000516027c20 */ /* 0x002fec0008410000 */
[----:B------:R1:W1:Y:S02]  /*a2e0*/  MUFU.TANH R9, R161 ;  /* 0x000000a100097308 */ /* 0x0002640000002400 */
[----:B-----5:R-:W-:Y:S08]  /*a2f0*/  FMUL.FTZ R0, R25, UR5 ;  /* 0x0000000519007c20 */ /* 0x020ff00008410000 */
[----:B------:R5:W4:Y:S01]  /*a300*/  MUFU.TANH R11, R160 ;  /* 0x000000a0000b7308 */ /* 0x000b220000002400 */
[----:B--2---:R-:W-:Y:S09]  /*a310*/  FMUL.FTZ R162, R20, UR5 ;  /* 0x0000000514a27c20 */ /* 0x004ff20008410000 */
[----:B------:R2:W2:Y:S01]  /*a320*/  MUFU.TANH R107, R157 ;  /* 0x0000009d006b7308 */ /* 0x0004a20000002400 */
[----:B-1----:R-:W-:Y:S01]  /*a330*/  FMUL.FTZ R161, R21, UR5 ;  /* 0x0000000515a17c20 */ /* 0x002fe20008410000 */
[C---:B---3--:R-:W-:Y:S08]  /*a340*/  HMMA.16816.F32 R44, R124.reuse, R88, R44 ;  /* 0x000000587c2c723c */ /* 0x048ff0000000182c */
[----:B------:R1:W3:Y:S03]  /*a350*/  MUFU.TANH R15, R156 ;  /* 0x0000009c000f7308 */ /* 0x0002e60000002400 */
[----:B-----5:R-:W-:Y:S01]  /*a360*/  FMUL.FTZ R160, R23, UR5 ;  /* 0x0000000517a07c20 */ /* 0x020fe20008410000 */
[C---:B------:R-:W-:Y:S01]  /*a370*/  HMMA.16816.F32 R48, R124.reuse, R90, R48 ;  /* 0x0000005a7c30723c */ /* 0x040fe20000001830 */
[----:B------:R-:W5:Y:S01]  /*a380*/  LDSM.16.M88.4 R88, [R133+0x1c00] ;  /* 0x001c00008558783b */ /* 0x000f620000000200 */
[----:B------:R-:W-:Y:S04]  /*a390*/  DEPBAR.LE SB0, 0x0 ;  /* 0x000080000000791a */ /* 0x000fe80000000000 */
[----:B------:R3:W3:Y:S01]  /*a3a0*/  MUFU.TANH R128, R2 ;  /* 0x0000000200807308 */ /* 0x0006e20000002400 */
[C---:B----4-:R-:W-:Y:S05]  /*a3b0*/  HMMA.16816.F32 R52, R124.reuse, R92, R52 ;  /* 0x0000005c7c34723c */ /* 0x050fea0000001834 */
[----:B--2---:R-:W-:Y:S04]  /*a3c0*/  FMUL.FTZ R157, R17, UR5 ;  /* 0x00000005119d7c20 */ /* 0x004fe80008410000 */
[----:B------:R2:W4:Y:S01]  /*a3d0*/  MUFU.TANH R16, R0 ;  /* 0x0000000000107308 */ /* 0x0005220000002400 */
[----:B------:R-:W-:Y:S01]  /*a3e0*/  BAR.SYNC.DEFER_BLOCKING 0x0 ;  /* 0x0000000000007b1d */ /* 0x000fe20000010000 */
[C---:B------:R-:W-:Y:S03]  /*a3f0*/  HMMA.16816.F32 R56, R124.reuse, R94, R56 ;  /* 0x0000005e7c38723c */ /* 0x040fe60000001838 */
[----:B-1----:R-:W-:Y:S05]  /*a400*/  FMUL.FTZ R156, R26, UR5 ;  /* 0x000000051a9c7c20 */ /* 0x002fea0008410000 */
[----:B------:R1:W1:Y:S03]  /*a410*/  MUFU.TANH R12, R162 ;  /* 0x000000a2000c7308 */ /* 0x0002660000002400 */
[----:B---3--:R-:W-:Y:S07]  /*a420*/  FMUL.FTZ R2, R27, UR5 ;  /* 0x000000051b027c20 */ /* 0x008fee0008410000 */
[----:B------:R3:W3:Y:S01]  /*a430*/  MUFU.TANH R8, R161 ;  /* 0x000000a100087308 */ /* 0x0006e20000002400 */
[----:B--2---:R-:W-:Y:S09]  /*a440*/  FMUL.FTZ R0, R31, UR5 ;  /* 0x000000051f007c20 */ /* 0x004ff20008410000 */
[----:B------:R2:W2:Y:S01]  /*a450*/  MUFU.TANH R120, R160 ;  /* 0x000000a000787308 */ /* 0x0004a20000002400 */
[----:B-1----:R-:W-:Y:S01]  /*a460*/  FMUL.FTZ R162, R29, UR5 ;  /* 0x000000051da27c20 */ /* 0x002fe20008410000 */
[----:B------:R-:W-:Y:S01]  /*a470*/  FMUL.FTZ R164, R59, UR5 ;  /* 0x000000053ba47c20 */ /* 0x000fe20008410000 */
[C---:B-----5:R-:W-:Y:S07]  /*a480*/  HMMA.16816.F32 R60, R124.reuse, R88, R60 ;  /* 0x000000587c3c723c */ /* 0x060fee000000183c */
[----:B------:R1:W1:Y:S01]  /*a490*/  MUFU.TANH R14, R157 ;  /* 0x0000009d000e7308 */ /* 0x0002620000002400 */
[----:B---3--:R-:W-:Y:S01]  /*a4a0*/  FMUL.FTZ R161, R30, UR5 ;  /* 0x000000051ea17c20 */ /* 0x008fe20008410000 */
[----:B------:R-:W-:Y:S08]  /*a4b0*/  HMMA.16816.F32 R64, R124, R90, R64 ;  /* 0x0000005a7c40723c */ /* 0x000ff00000001840 */
[----:B------:R3:W3:Y:S03]  /*a4c0*/  MUFU.TANH R26, R156 ;  /* 0x0000009c001a7308 */ /* 0x0006e60000002400 */
[----:B--2---:R-:W-:Y:S07]  /*a4d0*/  FMUL.FTZ R160, R32, UR5 ;  /* 0x0000000520a07c20 */ /* 0x004fee0008410000 */
[----:B------:R2:W2:Y:S01]  /*a4e0*/  MUFU.TANH R25, R2 ;  /* 0x0000000200197308 */ /* 0x0004a20000002400 */
[----:B-1----:R-:W-:Y:S01]  /*a4f0*/  FMUL.FTZ R157, R24, UR5 ;  /* 0x00000005189d7c20 */ /* 0x002fe20008410000 */
[----:B------:R-:W-:Y:S08]  /*a500*/  FMUL.FTZ R165, R62, UR5 ;  /* 0x000000053ea57c20 */ /* 0x000ff00008410000 */
[----:B------:R1:W1:Y:S01]  /*a510*/  MUFU.TANH R31, R0 ;  /* 0x00000000001f7308 */ /* 0x0002620000002400 */
[----:B---3--:R-:W-:Y:S01]  /*a520*/  FMUL.FTZ R156, R33, UR5 ;  /* 0x00000005219c7c20 */ /* 0x008fe20008410000 */
[----:B------:R-:W-:Y:S08]  /*a530*/  FMUL.FTZ R3, R67, UR5 ;  /* 0x0000000543037c20 */ /* 0x000ff00008410000 */
[----:B------:R3:W3:Y:S01]  /*a540*/  MUFU.TANH R29, R162 ;  /* 0x000000a2001d7308 */ /* 0x0006e20000002400 */
[----:B--2---:R-:W-:Y:S09]  /*a550*/  FMUL.FTZ R2, R35, UR5 ;  /* 0x0000000523027c20 */ /* 0x004ff20008410000 */
[----:B------:R2:W2:Y:S01]  /*a560*/  MUFU.TANH R27, R161 ;  /* 0x000000a1001b7308 */ /* 0x0004a20000002400 */
[----:B-1----:R-:W-:Y:S09]  /*a570*/  FMUL.FTZ R0, R38, UR5 ;  /* 0x0000000526007c20 */ /* 0x002ff20008410000 */
[----:B------:R1:W1:Y:S01]  /*a580*/  MUFU.TANH R32, R160 ;  /* 0x000000a000207308 */ /* 0x0002620000002400 */
[----:B---3--:R-:W-:Y:S09]  /*a590*/  FMUL.FTZ R162, R36, UR5 ;  /* 0x0000000524a27c20 */ /* 0x008ff20008410000 */
        /* <DEDUP_REMOVED lines=58> */
[----:B------:R-:W1:Y:S01]  /*a940*/  MUFU.TANH R164, R164 ;  /* 0x000000a400a47308 */ /* 0x000e620000002400 */
[----:B---3--:R-:W-:Y:S09]  /*a950*/  MOV R157, R159 ;  /* 0x0000009f009d7202 */ /* 0x008ff20000000f00 */
[----:B------:R3:W1:Y:S01]  /*a960*/  MUFU.TANH R98, R2 ;  /* 0x0000000200627308 */ /* 0x0006620000002400 */
[----:B--2---:R-:W-:Y:S09]  /*a970*/  MOV R156, R158 ;  /* 0x0000009e009c7202 */ /* 0x004ff20000000f00 */
[----:B------:R-:W2:Y:S10]  /*a980*/  MUFU.TANH R162, R162 ;  /* 0x000000a200a27308 */ /* 0x000eb40000002400 */
[----:B------:R-:W1:Y:S10]  /*a990*/  MUFU.TANH R165, R165 ;  /* 0x000000a500a57308 */ /* 0x000e740000002400 */
[----:B------:R-:W1:Y:S10]  /*a9a0*/  MUFU.TANH R163, R163 ;  /* 0x000000a300a37308 */ /* 0x000e740000002400 */
[----:B------:R-:W1:Y:S10]  /*a9b0*/  MUFU.TANH R161, R161 ;  /* 0x000000a100a17308 */ /* 0x000e740000002400 */
[----:B------:R-:W1:Y:S10]  /*a9c0*/  MUFU.TANH R160, R160 ;  /* 0x000000a000a07308 */ /* 0x000e740000002400 */
[----:B------:R3:W1:Y:S10]  /*a9d0*/  MUFU.TANH R84, R0 ;  /* 0x0000000000547308 */ /* 0x0006740000002400 */
[----:B------:R-:W1:Y:S01]  /*a9e0*/  MUFU.TANH R3, R3 ;  /* 0x0000000300037308 */ /* 0x000e620000002400 */
[----:B--2-4-:R-:W-:Y:S05]  /*a9f0*/  @!P1 BRA `(.L_x_3707) ;  /* 0x0000000400bc9947 */ /* 0x014fea0003800000 */
[----:B------:R-:W2:Y:S08]  /*aa00*/  LDC R7, c[0x0][0x248] ;  /* 0x00009200ff077b82 */ /* 0x000eb00000000800 */
[----:B---3--:R-:W3:Y:S01]  /*aa10*/  @!P0 LDC R0, c[0x0][0x24c] ;  /* 0x00009300ff008b82 */ /* 0x008ee20000000800 */
        /* <DEDUP_REMOVED lines=12> */
[-C--:B------:R-:W-:Y:S02]  /*aae0*/  LOP3.LUT R41, R41, R2.reuse, RZ, 0x3c, !PT ;  /* 0x0000000229297212 */ /* 0x080fe400078e3cff */
[----:B------:R-:W-:Y:S02]  /*aaf0*/  ISETP.GE.AND P1, PT, R23, RZ, PT ;  /* 0x000000ff1700720c */ /* 0x000fe40003f26270 */
[----:B------:R-:W-:Y:S05]  /*ab00*/  LOP3.LUT R23, RZ, R2, RZ, 0x33, !PT ;  /* 0x00000002ff177212 */ /* 0x000fea00078e33ff */
[----:B--2---:R-:W2:Y:S02]  /*ab10*/  MUFU.RCP R5, R21 ;  /* 0x0000001500057308 */ /* 0x004ea40000001000 */
[----:B--2---:R-:W-:Y:S08]  /*ab20*/  VIADD R42, R5, 0xffffffe ;  /* 0x0ffffffe052a7836 */ /* 0x004ff00000000000 */
[----:B------:R-:W2:Y:S02]  /*ab30*/  F2I.FTZ.U32.TRUNC.NTZ R43, R42 ;  /* 0x0000002a002b7305 */ /* 0x000ea4000021f000 */
[--C-:B--2---:R-:W-:Y:S01]  /*ab40*/  IMAD.MOV R5, RZ, RZ, -R43.reuse ;  /* 0x000000ffff057224 */ /* 0x104fe200078e0a2b */
        /* <DEDUP_REMOVED lines=17> */
[----:B------:R-:W-:Y:S01]  /*ac60*/  ISETP.GE.U32.AND P5, PT, R20, R4, PT ;  /* 0x000000041400720c */ /* 0x000fe20003fa6070 */
[----:B------:R-:W2:Y:S01]  /*ac70*/  LDC R6, c[0x0][0x24c] ;  /* 0x00009300ff067b82 */ /* 0x000ea20000000800 */
[----:B------:R-:W-:Y:S09]  /*ac80*/  ISETP.NE.AND P3, PT, R2, RZ, PT ;  /* 0x000000ff0200720c */ /* 0x000ff20003f65270 */
        /* <DEDUP_REMOVED lines=11> */
[----:B------:R-:W4:Y:S01]  /*ad40*/  LDG.E R20, desc[UR12][R44.64] ;  /* 0x0000000c2c147981 */ /* 0x000f22000c1e1900 */
[----:B------:R-:W5:Y:S03]  /*ad50*/  LDC.64 R4, c[0x0][0x230] ;  /* 0x00008c00ff047b82 */ /* 0x000f660000000a00 */
[----:B------:R-:W-:Y:S01]  /*ad60*/  IMAD R2, R23, R2, -0x80 ;  /* 0xffffff8017027424 */ /* 0x000fe200078e0202 */
[----:B------:R-:W4:Y:S03]  /*ad70*/  LDG.E R21, desc[UR12][R42.64] ;  /* 0x0000000c2a157981 */ /* 0x000f26000c1e1900 */
[-C--:B------:R-:W-:Y:S01]  /*ad80*/  IMAD.WIDE.U32 R40, R2, R7.reuse, RZ ;  /* 0x0000000702287225 */ /* 0x080fe200078e00ff */
[----:B------:R-:W-:Y:S05]  /*ad90*/  SHF.R.S32.HI R22, RZ, 0x1f, R2 ;  /* 0x0000001fff167819 */ /* 0x000fea0000011402 */
[----:B------:R-:W-:Y:S04]  /*ada0*/  IMAD R23, R22, R7, RZ ;  /* 0x0000000716177224 */ /* 0x000fe800078e02ff */
[----:B--2---:R-:W-:Y:S05]  /*adb0*/  IMAD R23, R2, R6, R23 ;  /* 0x0000000602177224 */ /* 0x004fea00078e0217 */
[----:B------:R-:W-:Y:S01]  /*adc0*/  IADD3 R41, R41, R23, RZ ;  /* 0x0000001729297210 */ /* 0x000fe20007ffe0ff */
[----:B----4-:R-:W-:Y:S04]  /*add0*/  IMAD.IADD R20, R20, 0x1, -R21 ;  /* 0x0000000114147824 */ /* 0x010fe800078e0a15 */
[CC--:B-----5:R-:W-:Y:S01]  /*ade0*/  IMAD.WIDE.U32 R40, R20.reuse, R4.reuse, R40 ;  /* 0x0000000414287225 */ /* 0x0e0fe200078e0028 */
[----:B------:R-:W-:Y:S05]  /*adf0*/  SHF.R.S32.HI R21, RZ, 0x1f, R20 ;  /* 0x0000001fff157819 */ /* 0x000fea0000011414 */
[----:B------:R-:W-:Y:S04]  /*ae00*/  IMAD R21, R21, R4, RZ ;  /* 0x0000000415157224 */ /* 0x000fe800078e02ff */
[----:B------:R-:W-:Y:S01]  /*ae10*/  IMAD R21, R20, R5, R21 ;  /* 0x0000000514157224 */ /* 0x000fe200078e0215 */
[----:B------:R-:W-:Y:S03]  /*ae20*/  MOV R5, R40 ;  /* 0x0000002800057202 */ /* 0x000fe60000000f00 */
[----:B------:R-:W-:Y:S07]  /*ae30*/  IMAD.IADD R4, R41, 0x1, R21 ;  /* 0x0000000129047824 */ /* 0x000fee00078e0215 */
.L_x_3708:
[----:B------:R2:W-:Y:S01]  /*ae40*/  @P0 STS [R143+0x1000], RZ ;  /* 0x001000ff8f000388 */ /* 0x0005e20000000800 */
[----:B------:R-:W4:Y:S01]  /*ae50*/  @!P0 LDC R2, c[0x0][0x24c] ;  /* 0x00009300ff028b82 */ /* 0x000f220000000800 */
[----:B------:R-:W-:Y:S01]  /*ae60*/  LEA R44, P4, R5, R152, 0x1 ;  /* 0x00000098052c7211 */ /* 0x000fe200078808ff */
[----:B------:R-:W-:Y:S01]  /*ae70*/  @!P0 IMAD.MOV.U32 R22, RZ, RZ, R5 ;  /* 0x000000ffff168224 */ /* 0x000fe200078e0005 */
[----:B------:R2:W-:Y:S01]  /*ae80*/  @P0 STS [R143+0x1004], RZ ;  /* 0x001004ff8f000388 */ /* 0x0005e20000000800 */
[-C--:B------:R-:W-:Y:S01]  /*ae90*/  @!P0 LEA R20, P2, R7, R5.reuse, 0x6 ;  /* 0x0000000507148211 */ /* 0x080fe200078430ff */
[--C-:B------:R-:W-:Y:S01]  /*aea0*/  @!P0 IMAD.MOV.U32 R23, RZ, RZ, R4.reuse ;  /* 0x000000ffff178224 */ /* 0x100fe200078e0004 */
[----:B------:R-:W-:Y:S01]  /*aeb0*/  @!P0 IADD3 R6, P1, R138, R5, RZ ;  /* 0x000000058a068210 */ /* 0x000fe20007f3e0ff */
[----:B------:R2:W-:Y:S01]  /*aec0*/  @P0 STS.64 [R143+0x1008], RZ ;  /* 0x001008ff8f000388 */ /* 0x0005e20000000a00 */
[-C--:B------:R-:W-:Y:S01]  /*aed0*/  LEA.HI.X R45, R5, R153.reuse, R4, 0x1, P4 ;  /* 0x00000099052d7211 */ /* 0x080fe200020f0c04 */
[C---:B------:R-:W-:Y:S01]  /*aee0*/  @!P0 IMAD.WIDE.U32 R22, R7.reuse, 0x60, R22 ;  /* 0x0000006007168825 */ /* 0x040fe200078e0016 */
[----:B---3--:R-:W-:Y:S02]  /*aef0*/  @!P0 LEA.HI.X R0, R7, R4, R0, 0x6, P2 ;  /* 0x0000000407008211 */ /* 0x008fe400010f3400 */
[-C--:B------:R-:W-:Y:S01]  /*af00*/  @!P0 LEA R42, P3, R6, R152.reuse, 0x1 ;  /* 0x00000098062a8211 */ /* 0x080fe200078608ff */
[----:B------:R-:W-:Y:S01]  /*af10*/  @!PT LDS RZ, [RZ] ;  /* 0x00000000fffff984 */ /* 0x000fe20000000800 */
[----:B------:R-:W-:Y:S01]  /*af20*/  @!PT LDS RZ, [RZ] ;  /* 0x00000000fffff984 */ /* 0x000fe20000000800 */
[----:B------:R-:W-:Y:S01]  /*af30*/  @!PT LDS RZ, [RZ] ;  /* 0x00000000fffff984 */ /* 0x000fe20000000800 */
[----:B------:R2:W-:Y:S01]  /*af40*/  @!P0 LDGSTS.E.BYPASS.LTC128B.128 [R143+0x1000], desc[UR12][R44.64] ;  /* 0x010000002c8f8fae */ /* 0x0005e2000b901d4c */
[----:B------:R-:W-:Y:S01]  /*af50*/  @!P0 IMAD.X R7, R137, 0x1, R4, P1 ;  /* 0x0000000189078824 */ /* 0x000fe200008e0604 */
[-C--:B------:R-:W-:Y:S02]  /*af60*/  @!P0 LEA R40, P2, R20, R152.reuse, 0x1 ;  /* 0x0000009814288211 */ /* 0x080fe400078408ff */
[----:B------:R2:W-:Y:S01]  /*af70*/  @P0 STS.128 [R143+0x1800], RZ ;  /* 0x001800ff8f000388 */ /* 0x0005e20000000c00 */
[----:B------:R-:W-:Y:S01]  /*af80*/  @!P0 LEA R46, P1, R22, R152, 0x1 ;  /* 0x00000098162e8211 */ /* 0x000fe200078208ff */
[----:B------:R-:W-:Y:S01]  /*af90*/  IMAD.MOV.U32 R152, RZ, RZ, R44 ;  /* 0x000000ffff987224 */ /* 0x000fe200078e002c */
[-C--:B------:R-:W-:Y:S02]  /*afa0*/  @!P0 LEA.HI.X R43, R6, R153.reuse, R7, 0x1, P3 ;  /* 0x00000099062b8211 */ /* 0x080fe400018f0c07 */
[-C--:B------:R-:W-:Y:S01]  /*afb0*/  @!P0 LEA.HI.X R41, R20, R153.reuse, R0, 0x1, P2 ;  /* 0x0000009914298211 */ /* 0x080fe200010f0c00 */
[----:B----4-:R-:W-:Y:S02]  /*afc0*/  @!P0 IMAD R2, R2, 0x60, RZ ;  /* 0x0000006002028824 */ /* 0x010fe400078e02ff */
[----:B------:R-:W-:Y:S01]  /*afd0*/  @!PT LDS RZ, [RZ] ;  /* 0x00000000fffff984 */ /* 0x000fe20000000800 */
[----:B------:R-:W-:Y:S01]  /*afe0*/  @!PT LDS RZ, [RZ] ;  /* 0x00000000fffff984 */ /* 0x000fe20000000800 */
[----:B------:R-:W-:Y:S01]  /*aff0*/  @!PT LDS RZ, [RZ] ;  /* 0x00000000fffff984 */ /* 0x000fe20000000800 */
[----:B------:R2:W-:Y:S02]  /*b000*/  @!P0 LDGSTS.E.BYPASS.LTC128B.128 [R143+0x1800], desc[UR12][R42.64] ;  /* 0x018000002a8f8fae */ /* 0x0005e4000b901d4c */
[----:B------:R-:W-:Y:S02]  /*b010*/  @!P0 IMAD.IADD R2, R2, 0x1, R23 ;  /* 0x0000000102028824 */ /* 0x000fe400078e0217 */
[----:B------:R2:W-:Y:S04]  /*b020*/  @P0 STS.128 [R143+0x2000], RZ ;  /* 0x002000ff8f000388 */ /* 0x0005e80000000c00 */
        /* <DEDUP_REMOVED lines=11> */
[----:B------:R-:W0:Y:S02]  /*b0e0*/  LDGDEPBAR ;  /* 0x00000000000079af */ /* 0x000e240000000000 */
.L_x_3707:
        /* <DEDUP_REMOVED lines=60> */
[----:B---3--:R-:W-:Y:S02]  /*b4b0*/  FMNMX.FTZ R2, R84, R5, !PT ;  /* 0x0000000554027209 */ /* 0x008fe40007810000 */
        /* <DEDUP_REMOVED lines=9> */
[----:B-1----:R-:W-:Y:S04]  /*b550*/  FMNMX.FTZ R2, R23, R20, !PT ;  /* 0x0000001417027209 */ /* 0x002fe80007810000 */
[C---:B------:R-:W-:Y:S01]  /*b560*/  FSETP.NEU.FTZ.AND P0, PT, R2.reuse, -INF , PT ;  /* 0xff8000000200780b */ /* 0x040fe20003f1d000 */
[----:B------:R-:W-:Y:S01]  /*b570*/  FMUL.FTZ R22, R2, UR4 ;  /* 0x0000000402167c20 */ /* 0x000fe20008410000 */
[----:B--2---:R-:W-:Y:S01]  /*b580*/  FMNMX.FTZ R0, R6, R5, !PT ;  /* 0x0000000506007209 */ /* 0x004fe20007810000 */
[----:B------:R-:W-:Y:S01]  /*b590*/  FADD.FTZ R4, -R2, R87 ;  /* 0x0000005702047221 */ /* 0x000fe20000010100 */
[----:B------:R-:W-:Y:S02]  /*b5a0*/  MOV R87, R2 ;  /* 0x0000000200577202 */ /* 0x000fe40000000f00 */
[----:B------:R-:W-:Y:S01]  /*b5b0*/  FSEL R23, R22, RZ, P0 ;  /* 0x000000ff16177208 */ /* 0x000fe20000000000 */
[C---:B------:R-:W-:Y:S01]  /*b5c0*/  FMUL.FTZ R22, R0.reuse, UR4 ;  /* 0x0000000400167c20 */ /* 0x040fe20008410000 */
[----:B------:R-:W-:Y:S01]  /*b5d0*/  FSETP.NEU.FTZ.AND P0, PT, R0, -INF , PT ;  /* 0xff8000000000780b */ /* 0x000fe20003f1d000 */
[----:B------:R-:W-:Y:S01]  /*b5e0*/  FMUL.FTZ R21, R4, UR4 ;  /* 0x0000000404157c20 */ /* 0x000fe20008410000 */
[----:B------:R-:W-:Y:S01]  /*b5f0*/  FADD.FTZ R4, -R0, R85 ;  /* 0x0000005500047221 */ /* 0x000fe20000010100 */
[--C-:B------:R-:W-:Y:S01]  /*b600*/  FFMA.FTZ R104, R14, UR4, -R23.reuse ;  /* 0x000000040e687c23 */ /* 0x100fe20008010817 */
[--C-:B------:R-:W-:Y:S01]  /*b610*/  FFMA.FTZ R91, R28, UR4, -R23.reuse ;  /* 0x000000041c5b7c23 */ /* 0x100fe20008010817 */
        /* <DEDUP_REMOVED lines=31> */
[----:B------:R-:W-:Y:S01]  /*b810*/  FMUL.FTZ R20, R4, UR4 ;  /* 0x0000000404147c20 */ /* 0x000fe20008410000 */
[--C-:B------:R-:W-:Y:S01]  /*b820*/  FFMA.FTZ R46, R114, UR4, -R23.reuse ;  /* 0x00000004722e7c23 */ /* 0x100fe20008010817 */
[----:B------:R-:W-:Y:S03]  /*b830*/  LDSM.16.MT88.4 R32, [R86+0x3400] ;  /* 0x003400005620783b */ /* 0x000fe60000004200 */
[----:B------:R-:W-:Y:S01]  /*b840*/  MUFU.EX2 R40, R40 ;  /* 0x0000002800287308 */ /* 0x000fe20000000800 */
[--C-:B------:R-:W-:Y:S01]  /*b850*/  FFMA.FTZ R41, R130, UR4, -R23.reuse ;  /* 0x0000000482297c23 */ /* 0x100fe20008010817 */
[--C-:B------:R-:W-:Y:S01]  /*b860*/  FFMA.FTZ R44, R121, UR4, -R22.reuse ;  /* 0x00000004792c7c23 */ /* 0x100fe20008010816 */
[--C-:B------:R-:W-:Y:S01]  /*b870*/  FFMA.FTZ R90, R25, UR4, -R22.reuse ;  /* 0x00000004195a7c23 */ /* 0x100fe20008010816 */
[C---:B-1----:R-:W-:Y:S01]  /*b880*/  FMUL.FTZ R4, R21.reuse, R80 ;  /* 0x0000005015047220 */ /* 0x042fe20000410000 */
[C---:B------:R-:W-:Y:S01]  /*b890*/  FMUL.FTZ R5, R21.reuse, R81 ;  /* 0x0000005115057220 */ /* 0x040fe20000410000 */
[C---:B------:R-:W-:Y:S01]  /*b8a0*/  FMUL.FTZ R9, R21.reuse, R77 ;  /* 0x0000004d15097220 */ /* 0x040fe20000410000 */
[--C-:B------:R-:W-:Y:S03]  /*b8b0*/  FFMA.FTZ R92, R16, UR4, -R23.reuse ;  /* 0x00000004105c7c23 */ /* 0x100fe60008010817 */
[----:B------:R-:W1:Y:S01]  /*b8c0*/  MUFU.EX2 R20, R20 ;  /* 0x0000001400147308 */ /* 0x000e620000000800 */
[----:B------:R-:W-:Y:S01]  /*b8d0*/  FMUL.FTZ R16, R21, R68 ;  /* 0x0000004415107220 */ /* 0x000fe20000410000 */
[--C-:B------:R-:W-:Y:S01]  /*b8e0*/  FFMA.FTZ R77, R17, UR4, -R22.reuse ;  /* 0x00000004114d7c23 */ /* 0x100fe20008010816 */
[----:B------:R-:W-:Y:S01]  /*b8f0*/  FMUL.FTZ R17, R21, R69 ;  /* 0x0000004515117220 */ /* 0x000fe20000410000 */
        /* <DEDUP_REMOVED lines=10> */
[C---:B------:R-:W-:Y:S01]  /*b9a0*/  FMUL.FTZ R8, R21.reuse, R76 ;  /* 0x0000004c15087220 */ /* 0x040fe20000410000 */
[--C-:B------:R-:W-:Y:S03]  /*b9b0*/  FFMA.FTZ R76, R116, UR4, -R22.reuse ;  /* 0x00000004744c7c23 */ /* 0x100fe60008010816 */
[----:B------:R-:W4:Y:S01]  /*b9c0*/  MUFU.EX2 R41, R41 ;  /* 0x0000002900297308 */ /* 0x000f220000000800 */
[C---:B-1----:R-:W-:Y:S01]  /*b9d0*/  FMUL.FTZ R10, R20.reuse, R78 ;  /* 0x0000004e140a7220 */ /* 0x042fe20000410000 */
[C---:B------:R-:W-:Y:S01]  /*b9e0*/  FMUL.FTZ R11, R20.reuse, R79 ;  /* 0x0000004f140b7220 */ /* 0x040fe20000410000 */
[C---:B------:R-:W-:Y:S01]  /*b9f0*/  FMUL.FTZ R18, R20.reuse, R70 ;  /* 0x0000004614127220 */ /* 0x040fe20000410000 */
[C---:B------:R-:W-:Y:S01]  /*ba00*/  FMUL.FTZ R19, R20.reuse, R71 ;  /* 0x0000004714137220 */ /* 0x040fe20000410000 */
[C---:B------:R-:W-:Y:S01]  /*ba10*/  FMUL.FTZ R6, R20.reuse, R82 ;  /* 0x0000005214067220 */ /* 0x040fe20000410000 */
[----:B------:R-:W-:Y:S01]  /*ba20*/  FMUL.FTZ R7, R20, R83 ;  /* 0x0000005314077220 */ /* 0x000fe20000410000 */
[----:B------:R-:W-:Y:S03]  /*ba30*/  FFMA.FTZ R101, R128, UR4, -R22 ;  /* 0x0000000480657c23 */ /* 0x000fe60008010816 */
[----:B------:R-:W1:Y:S01]  /*ba40*/  MUFU.EX2 R61, R61 ;  /* 0x0000003d003d7308 */ /* 0x000e620000000800 */
[----:B---3--:R-:W-:Y:S01]  /*ba50*/  F2FP.F16.F32.PACK_AB R24, R36, R46 ;  /* 0x0000002e2418723e */ /* 0x008fe200000000ff */
[----:B------:R-:W-:Y:S01]  /*ba60*/  FFMA.FTZ R46, R21, R154, R46 ;  /* 0x0000009a152e7223 */ /* 0x000fe2000001002e */
[--C-:B------:R-:W-:Y:S01]  /*ba70*/  FFMA.FTZ R94, R120, UR4, -R22.reuse ;  /* 0x00000004785e7c23 */ /* 0x100fe20008010816 */
[--C-:B------:R-:W-:Y:S01]  /*ba80*/  FFMA.FTZ R63, R112, UR4, -R23.reuse ;  /* 0x00000004703f7c23 */ /* 0x100fe20008010817 */
[----:B------:R-:W-:Y:S01]  /*ba90*/  FFMA.FTZ R67, R131, UR4, -R22 ;  /* 0x0000000483437c23 */ /* 0x000fe20008010816 */
[----:B------:R-:W-:Y:S01]  /*baa0*/  FADD.FTZ R46, R36, R46 ;  /* 0x0000002e242e7221 */ /* 0x000fe20000010000 */
[--C-:B------:R-:W-:Y:S03]  /*bab0*/  FFMA.FTZ R66, R122, UR4, -R23.reuse ;  /* 0x000000047a427c23 */ /* 0x100fe60008010817 */
[----:B------:R-:W3:Y:S01]  /*bac0*/  MUFU.EX2 R43, R43 ;  /* 0x0000002b002b7308 */ /* 0x000ee20000000800 */
[----:B------:R-:W-:Y:S01]  /*bad0*/  LDSM.16.MT88.4 R36, [R86+0x3800] ;  /* 0x003800005624783b */ /* 0x000fe20000004200 */
[----:B----4-:R-:W-:Y:S01]  /*bae0*/  F2FP.F16.F32.PACK_AB R26, R40, R41 ;  /* 0x00000029281a723e */ /* 0x010fe200000000ff */
[----:B------:R-:W-:Y:S01]  /*baf0*/  FADD.FTZ R41, R41, R46 ;  /* 0x0000002e29297221 */ /* 0x000fe20000010000 */
[--C-:B------:R-:W-:Y:S01]  /*bb00*/  FFMA.FTZ R65, R118, UR4, -R23.reuse ;  /* 0x0000000476417c23 */ /* 0x100fe20008010817 */
[----:B------:R-:W-:Y:S01]  /*bb10*/  ISETP.GT.AND P0, PT, R142, 0x1, PT ;  /* 0x000000018e00780c */ /* 0x000fe20003f04270 */
[----:B------:R-:W-:Y:S01]  /*bb20*/  FFMA.FTZ R102, R102, UR4, -R23 ;  /* 0x0000000466667c23 */ /* 0x000fe20008010817 */
[----:B------:R-:W-:Y:S03]  /*bb30*/  FADD.FTZ R46, R40, R41 ;  /* 0x00000029282e7221 */ /* 0x000fe60000010000 */
[----:B------:R-:W4:Y:S01]  /*bb40*/  MUFU.EX2 R44, R44 ;  /* 0x0000002c002c7308 */ /* 0x000f220000000800 */
[----:B-1----:R-:W-:Y:S01]  /*bb50*/  F2FP.F16.F32.PACK_AB R25, R42, R61 ;  /* 0x0000003d2a19723e */ /* 0x002fe200000000ff */
[----:B------:R-:W-:Y:S01]  /*bb60*/  FFMA.FTZ R155, R20, R155, R61 ;  /* 0x0000009b149b7223 */ /* 0x000fe2000001003d */
[--C-:B------:R-:W-:Y:S01]  /*bb70*/  FFMA.FTZ R61, R113, UR4, -R22.reuse ;  /* 0x00000004713d7c23 */ /* 0x100fe20008010816 */
[----:B------:R-:W-:Y:S01]  /*bb80*/  FFMA.FTZ R164, R164, UR4, -R22 ;  /* 0x00000004a4a47c23 */ /* 0x000fe20008010816 */
[----:B------:R-:W-:Y:S01]  /*bb90*/  MOV R85, R0 ;  /* 0x0000000000557202 */ /* 0x000fe20000000f00 */
[----:B------:R-:W-:Y:S01]  /*bba0*/  FADD.FTZ R42, R42, R155 ;  /* 0x0000009b2a2a7221 */ /* 0x000fe20000010000 */
[--C-:B------:R-:W-:Y:S03]  /*bbb0*/  FFMA.FTZ R98, R98, UR4, -R23.reuse ;  /* 0x0000000462627c23 */ /* 0x100fe60008010817 */
[----:B------:R-:W-:Y:S01]  /*bbc0*/  MUFU.EX2 R45, R45 ;  /* 0x0000002d002d7308 */ /* 0x000fe20000000800 */
[--C-:B------:R-:W-:Y:S01]  /*bbd0*/  FFMA.FTZ R162, R162, UR4, -R23.reuse ;  /* 0x00000004a2a27c23 */ /* 0x100fe20008010817 */
[----:B---3--:R-:W-:Y:S01]  /*bbe0*/  FADD.FTZ R69, R43, R42 ;  /* 0x0000002a2b457221 */ /* 0x008fe20000010000 */
[----:B------:R-:W-:Y:S01]  /*bbf0*/  FFMA.FTZ R161, R161, UR4, -R23 ;  /* 0x00000004a1a17c23 */ /* 0x000fe20008010817 */
[----:B------:R-:W-:Y:S06]  /*bc00*/  FFMA.FTZ R165, R165, UR4, -R22 ;  /* 0x00000004a5a57c23 */ /* 0x000fec0008010816 */
[----:B------:R-:W-:Y:S01]  /*bc10*/  MUFU.EX2 R110, R110 ;  /* 0x0000006e006e7308 */ /* 0x000fe20000000800 */
[C---:B----4-:R-:W-:Y:S01]  /*bc20*/  F2FP.F16.F32.PACK_AB R27, R44.reuse, R43 ;  /* 0x0000002b2c1b723e */ /* 0x050fe200000000ff */
[----:B------:R-:W-:Y:S01]  /*bc30*/  FADD.FTZ R44, R44, R69 ;  /* 0x000000452c2c7221 */ /* 0x000fe20000010000 */
[----:B------:R-:W-:Y:S07]  /*bc40*/  LDSM.16.MT88.4 R40, [R86+0x3c00] ;  /* 0x003c00005628783b */ /* 0x000fee0000004200 */
[----:B------:R-:W1:Y:S01]  /*bc50*/  MUFU.EX2 R47, R47 ;  /* 0x0000002f002f7308 */ /* 0x000e620000000800 */
[C---:B--2---:R-:W-:Y:S06]  /*bc60*/  HMMA.16816.F32 R4, R24.reuse, R12, R4 ;  /* 0x0000000c1804723c */ /* 0x044fec0000001804 */
[C---:B------:R-:W-:Y:S03]  /*bc70*/  HMMA.16816.F32 R8, R24.reuse, R14, R8 ;  /* 0x0000000e1808723c */ /* 0x040fe60000001808 */
[----:B------:R-:W2:Y:S02]  /*bc80*/  MUFU.EX2 R108, R108 ;  /* 0x0000006c006c7308 */ /* 0x000ea40000000800 */
[C---:B------:R-:W-:Y:S01]  /*bc90*/  FMUL.FTZ R12, R21.reuse, R72 ;  /* 0x00000048150c7220 */ /* 0x040fe20000410000 */
[----:B------:R-:W-:Y:S01]  /*bca0*/  FMUL.FTZ R13, R21, R73 ;  /* 0x00000049150d7220 */ /* 0x000fe20000410000 */
[C---:B------:R-:W-:Y:S01]  /*bcb0*/  FMUL.FTZ R14, R20.reuse, R74 ;  /* 0x0000004a140e7220 */ /* 0x040fe20000410000 */
[----:B------:R-:W-:Y:S05]  /*bcc0*/  FMUL.FTZ R15, R20, R75 ;  /* 0x0000004b140f7220 */ /* 0x000fea0000410000 */
[----:B------:R-:W3:Y:S01]  /*bcd0*/  MUFU.EX2 R109, R109 ;  /* 0x0000006d006d7308 */ /* 0x000ee20000000800 */
[----:B-1----:R-:W-:Y:S01]  /*bce0*/  FADD.FTZ R69, R47, R44 ;  /* 0x0000002c2f457221 */ /* 0x002fe20000010000 */
[--C-:B------:R-:W-:Y:S01]  /*bcf0*/  FFMA.FTZ R20, R111, UR4, -R22.reuse ;  /* 0x000000046f147c23 */ /* 0x100fe20008010816 */
[--C-:B------:R-:W-:Y:S01]  /*bd00*/  FFMA.FTZ R73, R105, UR4, -R22.reuse ;  /* 0x0000000469497c23 */ /* 0x100fe20008010816 */
[--C-:B------:R-:W-:Y:S01]  /*bd10*/  FFMA.FTZ R72, R99, UR4, -R22.reuse ;  /* 0x0000000463487c23 */ /* 0x100fe20008010816 */
[C---:B------:R-:W-:Y:S05]  /*bd20*/  HMMA.16816.F32 R12, R24.reuse, R28, R12 ;  /* 0x0000001c180c723c */ /* 0x040fea000000180c */
[----:B------:R-:W-:Y:S01]  /*bd30*/  MUFU.EX2 R107, R107 ;  /* 0x0000006b006b7308 */ /* 0x000fe20000000800 */
[--C-:B------:R-:W-:Y:S01]  /*bd40*/  FFMA.FTZ R74, R106, UR4, -R23.reuse ;  /* 0x000000046a4a7c23 */ /* 0x100fe20008010817 */
[----:B------:R-:W-:Y:S01]  /*bd50*/  FFMA.FTZ R75, R97, UR4, -R22 ;  /* 0x00000004614b7c23 */ /* 0x000fe20008010816 */
[----:B------:R-:W-:Y:S01]  /*bd60*/  FFMA.FTZ R23, R160, UR4, -R23 ;  /* 0x00000004a0177c23 */ /* 0x000fe20008010817 */
[----:B------:R-:W-:Y:S01]  /*bd70*/  HMMA.16816.F32 R16, R24, R30, R16 ;  /* 0x0000001e1810723c */ /* 0x000fe20000001810 */
[----:B------:R-:W1:Y:S05]  /*bd80*/  LDSM.16.MT88.4 R28, [R132+0x3400] ;  /* 0x00340000841c783b */ /* 0x000e6a0000004200 */
[----:B------:R-:W4:Y:S01]  /*bd90*/  MUFU.EX2 R100, R100 ;  /* 0x0000006400647308 */ /* 0x000f220000000800 */
[----:B------:R-:W-:Y:S04]  /*bda0*/  F2FP.F16.F32.PACK_AB R24, R110, R45 ;  /* 0x0000002d6e18723e */ /* 0x000fe800000000ff */
[----:B--2---:R-:W-:Y:S05]  /*bdb0*/  F2FP.F16.F32.PACK_AB R25, R108, R47 ;  /* 0x0000002f6c19723e */ /* 0x004fea00000000ff */
[----:B------:R-:W-:Y:S01]  /*bdc0*/  MUFU.EX2 R103, R103 ;  /* 0x0000006700677308 */ /* 0x000fe20000000800 */
[----:B---3--:R-:W-:Y:S01]  /*bdd0*/  F2FP.F16.F32.PACK_AB R26, R104, R109 ;  /* 0x0000006d681a723e */ /* 0x008fe200000000ff */
[----:B------:R-:W-:Y:S08]  /*bde0*/  FADD.FTZ R108, R108, R69 ;  /* 0x000000456c6c7221 */ /* 0x000ff00000010000 */
[----:B------:R-:W2:Y:S01]  /*bdf0*/  MUFU.EX2 R96, R96 ;  /* 0x0000006000607308 */ /* 0x000ea20000000800 */
[----:B----4-:R-:W-:Y:S01]  /*be00*/  F2FP.F16.F32.PACK_AB R27, R100, R107 ;  /* 0x0000006b641b723e */ /* 0x010fe200000000ff */
[----:B------:R-:W-:Y:S08]  /*be10*/  FADD.FTZ R107, R107, R108 ;  /* 0x0000006c6b6b7221 */ /* 0x000ff00000010000 */
[----:B------:R-:W-:Y:S10]  /*be20*/  MUFU.EX2 R101, R101 ;  /* 0x0000006500657308 */ /* 0x000ff40000000800 */
[----:B------:R-:W3:Y:S01]  /*be30*/  MUFU.EX2 R94, R94 ;  /* 0x0000005e005e7308 */ /* 0x000ee20000000800 */
[C---:B-1----:R-:W-:Y:S09]  /*be40*/  HMMA.16816.F32 R4, R24.reuse, R28, R4 ;  /* 0x0000001c1804723c */ /* 0x042ff20000001804 */
[----:B------:R-:W-:Y:S01]  /*be50*/  MUFU.EX2 R95, R95 ;  /* 0x0000005f005f7308 */ /* 0x000fe20000000800 */
[C---:B------:R-:W-:Y:S01]  /*be60*/  HMMA.16816.F32 R8, R24.reuse, R30, R8 ;  /* 0x0000001e1808723c */ /* 0x040fe20000001808 */
[----:B------:R-:W1:Y:S08]  /*be70*/  LDSM.16.MT88.4 R28, [R132+0x3800] ;  /* 0x00380000841c783b */ /* 0x000e700000004200 */
[----:B------:R-:W4:Y:S01]  /*be80*/  MUFU.EX2 R92, R92 ;  /* 0x0000005c005c7308 */ /* 0x000f220000000800 */
[C---:B------:R-:W-:Y:S06]  /*be90*/  HMMA.16816.F32 R12, R24.reuse, R32, R12 ;  /* 0x00000020180c723c */ /* 0x040fec000000180c */
[----:B------:R-:W-:Y:S03]  /*bea0*/  HMMA.16816.F32 R16, R24, R34, R16 ;  /* 0x000000221810723c */ /* 0x000fe60000001810 */
[----:B------:R-:W-:Y:S01]  /*beb0*/  MUFU.EX2 R93, R93 ;  /* 0x0000005d005d7308 */ /* 0x000fe20000000800 */
[----:B------:R-:W5:Y:S03]  /*bec0*/  LDSM.16.MT88.4 R32, [R132+0x3c00] ;  /* 0x003c00008420783b */ /* 0x000f660000004200 */
[----:B--2---:R-:W-:Y:S06]  /*bed0*/  F2FP.F16.F32.PACK_AB R24, R96, R103 ;  /* 0x000000676018723e */ /* 0x004fec00000000ff */
[----:B------:R-:W2:Y:S01]  /*bee0*/  MUFU.EX2 R90, R90 ;  /* 0x0000005a005a7308 */ /* 0x000ea20000000800 */
[----:B---3--:R-:W-:Y:S02]  /*bef0*/  F2FP.F16.F32.PACK_AB R25, R94, R101 ;  /* 0x000000655e19723e */ /* 0x008fe400000000ff */
[----:B----4-:R-:W-:Y:S07]  /*bf00*/  F2FP.F16.F32.PACK_AB R26, R92, R95 ;  /* 0x0000005f5c1a723e */ /* 0x010fee00000000ff */
[----:B------:R-:W-:Y:S10]  /*bf10*/  MUFU.EX2 R91, R91 ;  /* 0x0000005b005b7308 */ /* 0x000ff40000000800 */
[----:B------:R-:W3:Y:S01]  /*bf20*/  MUFU.EX2 R88, R88 ;  /* 0x0000005800587308 */ /* 0x000ee20000000800 */
[----:B--2---:R-:W-:Y:S09]  /*bf30*/  F2FP.F16.F32.PACK_AB R27, R90, R93 ;  /* 0x0000005d5a1b723e */ /* 0x004ff200000000ff */
[----:B------:R-:W-:Y:S01]  /*bf40*/  MUFU.EX2 R89, R89 ;  /* 0x0000005900597308 */ /* 0x000fe20000000800 */
[C---:B-1----:R-:W-:Y:S06]  /*bf50*/  HMMA.16816.F32 R4, R24.reuse, R28, R4 ;  /* 0x0000001c1804723c */ /* 0x042fec0000001804 */
[C---:B------:R-:W-:Y:S03]  /*bf60*/  HMMA.16816.F32 R8, R24.reuse, R30, R8 ;  /* 0x0000001e1808723c */ /* 0x040fe60000001808 */
[----:B------:R-:W1:Y:S02]  /*bf70*/  MUFU.EX2 R56, R56 ;  /* 0x0000003800387308 */ /* 0x000e640000000800 */
[----:B------:R-:W-:Y:S01]  /*bf80*/  FADD.FTZ R29, R45, R46 ;  /* 0x0000002e2d1d7221 */ /* 0x000fe20000010000 */
[C---:B------:R-:W-:Y:S01]  /*bf90*/  HMMA.16816.F32 R12, R24.reuse, R36, R12 ;  /* 0x00000024180c723c */ /* 0x040fe2000000180c */
[----:B------:R-:W2:Y:S06]  /*bfa0*/  LDSM.16.MT88.4 R44, [R132+0x4000] ;  /* 0x00400000842c783b */ /* 0x000eac0000004200 */
[----:B------:R-:W-:Y:S01]  /*bfb0*/  MUFU.EX2 R53, R53 ;  /* 0x0000003500357308 */ /* 0x000fe20000000800 */
[----:B---3--:R-:W-:Y:S01]  /*bfc0*/  F2FP.F16.F32.PACK_AB R28, R88, R91 ;  /* 0x0000005b581c723e */ /* 0x008fe200000000ff */
[----:B------:R-:W-:Y:S01]  /*bfd0*/  HMMA.16816.F32 R16, R24, R38, R16 ;  /* 0x000000261810723c */ /* 0x000fe20000001810 */
[----:B------:R-:W3:Y:S07]  /*bfe0*/  LDSM.16.MT88.4 R36, [R86+0x4000] ;  /* 0x004000005624783b */ /* 0x000eee0000004200 */
[----:B------:R-:W4:Y:S03]  /*bff0*/  MUFU.EX2 R60, R60 ;  /* 0x0000003c003c7308 */ /* 0x000f260000000800 */
[----:B------:R-:W-:Y:S01]  /*c000*/  FADD.FTZ R110, R110, R29 ;  /* 0x0000001d6e6e7221 */ /* 0x000fe20000010000 */
[----:B-1----:R-:W-:Y:S01]  /*c010*/  F2FP.F16.F32.PACK_AB R29, R56, R89 ;  /* 0x00000059381d723e */ /* 0x002fe200000000ff */
[----:B------:R-:W-:Y:S02]  /*c020*/  FADD.FTZ R24, R100, R107 ;  /* 0x0000006b64187221 */ /* 0x000fe40000010000 */
[----:B------:R-:W-:Y:S02]  /*c030*/  FADD.FTZ R109, R109, R110 ;  /* 0x0000006e6d6d7221 */ /* 0x000fe40000010000 */
[----:B------:R-:W-:Y:S01]  /*c040*/  FADD.FTZ R101, R101, R24 ;  /* 0x0000001865657221 */ /* 0x000fe20000010000 */
[----:B------:R-:W-:Y:S01]  /*c050*/  MUFU.EX2 R77, R77 ;  /* 0x0000004d004d7308 */ /* 0x000fe20000000800 */
[----:B------:R-:W-:Y:S02]  /*c060*/  FADD.FTZ R104, R104, R109 ;  /* 0x0000006d68687221 */ /* 0x000fe40000010000 */
[----:B------:R-:W-:Y:S02]  /*c070*/  FADD.FTZ R94, R94, R101 ;  /* 0x000000655e5e7221 */ /* 0x000fe40000010000 */
[----:B------:R-:W-:Y:S02]  /*c080*/  FADD.FTZ R103, R103, R104 ;  /* 0x0000006867677221 */ /* 0x000fe40000010000 */
[----:B------:R-:W-:Y:S03]  /*c090*/  FADD.FTZ R93, R93, R94 ;  /* 0x0000005e5d5d7221 */ /* 0x000fe60000010000 */
[----:B------:R-:W1:Y:S01]  /*c0a0*/  MUFU.EX2 R76, R76 ;  /* 0x0000004c004c7308 */ /* 0x000e620000000800 */
[----:B----4-:R-:W-:Y:S01]  /*c0b0*/  F2FP.F16.F32.PACK_AB R30, R60, R53 ;  /* 0x000000353c1e723e */ /* 0x010fe200000000ff */
[----:B------:R-:W-:Y:S08]  /*c0c0*/  FADD.FTZ R68, R96, R103 ;  /* 0x0000006760447221 */ /* 0x000ff00000010000 */
[----:B------:R-:W-:Y:S10]  /*c0d0*/  MUFU.EX2 R63, R63 ;  /* 0x0000003f003f7308 */ /* 0x000ff40000000800 */
        /* <DEDUP_REMOVED lines=8> */
[C---:B------:R-:W-:Y:S07]  /*c160*/  HMMA.16816.F32 R12, R28.reuse, R40, R12 ;  /* 0x000000281c0c723c */ /* 0x040fee000000180c */
[----:B------:R-:W-:Y:S01]  /*c170*/  MUFU.EX2 R49, R49 ;  /* 0x0000003100317308 */ /* 0x000fe20000000800 */
[----:B------:R-:W-:Y:S01]  /*c180*/  HMMA.16816.F32 R16, R28, R42, R16 ;  /* 0x0000002a1c10723c */ /* 0x000fe20000001810 */
[----:B------:R-:W4:Y:S08]  /*c190*/  LDSM.16.MT88.4 R40, [R86+0x4400] ;  /* 0x004400005628783b */ /* 0x000f300000004200 */
[----:B------:R-:W2:Y:S02]  /*c1a0*/  MUFU.EX2 R50, R50 ;  /* 0x0000003200327308 */ /* 0x000ea40000000800 */
[----:B-1----:R-:W-:Y:S01]  /*c1b0*/  F2FP.F16.F32.PACK_AB R25, R48, R55 ;  /* 0x000000373019723e */ /* 0x002fe200000000ff */
[----:B------:R-:W-:Y:S01]  /*c1c0*/  FADD.FTZ R29, R95, R68 ;  /* 0x000000445f1d7221 */ /* 0x000fe20000010000 */
[----:B------:R-:W-:Y:S03]  /*c1d0*/  FADD.FTZ R28, R90, R93 ;  /* 0x0000005d5a1c7221 */ /* 0x000fe60000010000 */
[----:B------:R-:W-:Y:S01]  /*c1e0*/  FADD.FTZ R92, R92, R29 ;  /* 0x0000001d5c5c7221 */ /* 0x000fe20000010000 */
[----:B------:R-:W-:Y:S02]  /*c1f0*/  FADD.FTZ R69, R89, R28 ;  /* 0x0000001c59457221 */ /* 0x000fe40000010000 */
[----:B------:R-:W-:Y:S01]  /*c200*/  MUFU.EX2 R67, R67 ;  /* 0x0000004300437308 */ /* 0x000fe20000000800 */
[----:B------:R-:W-:Y:S01]  /*c210*/  FFMA.FTZ R89, R163, UR4, -R22 ;  /* 0x00000004a3597c23 */ /* 0x000fe20008010816 */
[----:B------:R-:W-:Y:S04]  /*c220*/  FADD.FTZ R91, R91, R92 ;  /* 0x0000005c5b5b7221 */ /* 0x000fe80000010000 */
[----:B------:R-:W-:Y:S04]  /*c230*/  FADD.FTZ R88, R88, R91 ;  /* 0x0000005b58587221 */ /* 0x000fe80000010000 */
[----:B------:R-:W1:Y:S01]  /*c240*/  MUFU.EX2 R62, R62 ;  /* 0x0000003e003e7308 */ /* 0x000e620000000800 */
[----:B--2---:R-:W-:Y:S01]  /*c250*/  F2FP.F16.F32.PACK_AB R26, R50, R49 ;  /* 0x00000031321a723e */ /* 0x004fe200000000ff */
[----:B------:R-:W-:Y:S04]  /*c260*/  FADD.FTZ R53, R53, R88 ;  /* 0x0000005835357221 */ /* 0x000fe80000010000 */
[----:B------:R-:W-:Y:S04]  /*c270*/  FADD.FTZ R60, R60, R53 ;  /* 0x000000353c3c7221 */ /* 0x000fe80000010000 */
[----:B------:R-:W-:Y:S01]  /*c280*/  MUFU.EX2 R64, R64 ;  /* 0x0000004000407308 */ /* 0x000fe20000000800 */
[----:B------:R-:W-:Y:S04]  /*c290*/  FADD.FTZ R63, R63, R60 ;  /* 0x0000003c3f3f7221 */ /* 0x000fe80000010000 */
[----:B------:R-:W-:Y:S05]  /*c2a0*/  FADD.FTZ R58, R58, R63 ;  /* 0x0000003f3a3a7221 */ /* 0x000fea0000010000 */
        /* <DEDUP_REMOVED lines=17> */
[----:B------:R-:W-:Y:S01]  /*c3c0*/  FADD.FTZ R24, R56, R69 ;  /* 0x0000004538187221 */ /* 0x000fe20000010000 */
[----:B------:R-:W-:Y:S03]  /*c3d0*/  FADD.FTZ R57, R57, R64 ;  /* 0x0000004039397221 */ /* 0x000fe60000010000 */
[----:B------:R-:W-:Y:S02]  /*c3e0*/  FADD.FTZ R77, R77, R24 ;  /* 0x000000184d4d7221 */ /* 0x000fe40000010000 */
[----:B------:R-:W-:Y:S02]  /*c3f0*/  MUFU.EX2 R61, R61 ;  /* 0x0000003d003d7308 */ /* 0x000fe40000000800 */
[----:B------:R-:W-:Y:S02]  /*c400*/  FADD.FTZ R24, R76, R77 ;  /* 0x0000004d4c187221 */ /* 0x000fe40000010000 */
[----:B------:R-:W1:Y:S02]  /*c410*/  LDSM.16.MT88.4 R76, [R132+0x4c00] ;  /* 0x004c0000844c783b */ /* 0x000e640000004200 */
[----:B------:R-:W-:Y:S04]  /*c420*/  FADD.FTZ R55, R55, R24 ;  /* 0x0000001837377221 */ /* 0x000fe80000010000 */
[----:B------:R-:W5:Y:S01]  /*c430*/  MUFU.EX2 R20, R20 ;  /* 0x0000001400147308 */ /* 0x000f620000000800 */
[----:B---3--:R-:W-:Y:S01]  /*c440*/  F2FP.F16.F32.PACK_AB R30, R51, R52 ;  /* 0x00000034331e723e */ /* 0x008fe200000000ff */
[----:B------:R-:W-:Y:S01]  /*c450*/  FADD.FTZ R48, R48, R55 ;  /* 0x0000003730307221 */ /* 0x000fe20000010000 */
[----:B------:R-:W-:Y:S03]  /*c460*/  FADD.FTZ R52, R52, R57 ;  /* 0x0000003934347221 */ /* 0x000fe60000010000 */
[----:B------:R-:W-:Y:S01]  /*c470*/  FADD.FTZ R67, R67, R48 ;  /* 0x0000003043437221 */ /* 0x000fe20000010000 */
[----:B------:R-:W-:Y:S03]  /*c480*/  FADD.FTZ R51, R51, R52 ;  /* 0x0000003433337221 */ /* 0x000fe60000010000 */
[----:B------:R-:W-:Y:S01]  /*c490*/  MUFU.EX2 R66, R66 ;  /* 0x0000004200427308 */ /* 0x000fe20000000800 */
[----:B------:R-:W-:Y:S09]  /*c4a0*/  FADD.FTZ R67, R62, R67 ;  /* 0x000000433e437221 */ /* 0x000ff20000010000 */
[----:B------:R-:W3:Y:S01]  /*c4b0*/  MUFU.EX2 R65, R65 ;  /* 0x0000004100417308 */ /* 0x000ee20000000800 */
[----:B-----5:R-:W-:Y:S09]  /*c4c0*/  F2FP.F16.F32.PACK_AB R31, R20, R61 ;  /* 0x0000003d141f723e */ /* 0x020ff200000000ff */
[----:B------:R-:W-:Y:S01]  /*c4d0*/  MUFU.EX2 R73, R73 ;  /* 0x0000004900497308 */ /* 0x000fe20000000800 */
[C---:B------:R-:W-:Y:S06]  /*c4e0*/  HMMA.16816.F32 R4, R28.reuse, R32, R4 ;  /* 0x000000201c04723c */ /* 0x040fec0000001804 */
[C---:B------:R-:W-:Y:S03]  /*c4f0*/  HMMA.16816.F32 R8, R28.reuse, R34, R8 ;  /* 0x000000221c08723c */ /* 0x040fe60000001808 */
[----:B------:R-:W5:Y:S02]  /*c500*/  MUFU.EX2 R72, R72 ;  /* 0x0000004800487308 */ /* 0x000f640000000800 */
[----:B---3--:R-:W-:Y:S01]  /*c510*/  F2FP.F16.F32.PACK_AB R24, R65, R66 ;  /* 0x000000424118723e */ /* 0x008fe200000000ff */
[C---:B----4-:R-:W-:Y:S07]  /*c520*/  HMMA.16816.F32 R12, R28.reuse, R40, R12 ;  /* 0x000000281c0c723c */ /* 0x050fee000000180c */
[----:B------:R-:W-:Y:S01]  /*c530*/  MUFU.EX2 R74, R74 ;  /* 0x0000004a004a7308 */ /* 0x000fe20000000800 */
[--C-:B------:R-:W-:Y:S01]  /*c540*/  FFMA.FTZ R32, R84, UR4, -R22.reuse ;  /* 0x0000000454207c23 */ /* 0x100fe20008010816 */
[----:B------:R-:W-:Y:S01]  /*c550*/  HMMA.16816.F32 R16, R28, R42, R16 ;  /* 0x0000002a1c10723c */ /* 0x000fe20000001810 */
[----:B------:R-:W3:Y:S07]  /*c560*/  LDSM.16.MT88.4 R28, [R86+0x4c00] ;  /* 0x004c0000561c783b */ /* 0x000eee0000004200 */
[----:B------:R-:W4:Y:S03]  /*c570*/  MUFU.EX2 R97, R102 ;  /* 0x0000006600617308 */ /* 0x000f260000000800 */
[----:B-----5:R-:W-:Y:S01]  /*c580*/  F2FP.F16.F32.PACK_AB R25, R72, R73 ;  /* 0x000000494819723e */ /* 0x020fe200000000ff */
[----:B------:R-:W-:Y:S01]  /*c590*/  FFMA.FTZ R22, R3, UR4, -R22 ;  /* 0x0000000403167c23 */ /* 0x000fe20008010816 */
[----:B------:R-:W-:Y:S01]  /*c5a0*/  FADD.FTZ R34, R54, R67 ;  /* 0x0000004336227221 */ /* 0x000fe20000010000 */
[----:B------:R-:W-:Y:S03]  /*c5b0*/  FADD.FTZ R66, R66, R51 ;  /* 0x0000003342427221 */ /* 0x000fe60000010000 */
[----:B------:R-:W-:Y:S01]  /*c5c0*/  FADD.FTZ R34, R59, R34 ;  /* 0x000000223b227221 */ /* 0x000fe20000010000 */
[----:B------:R-:W-:Y:S01]  /*c5d0*/  MUFU.EX2 R75, R75 ;  /* 0x0000004b004b7308 */ /* 0x000fe20000000800 */
[----:B------:R-:W-:Y:S02]  /*c5e0*/  FADD.FTZ R65, R65, R66 ;  /* 0x0000004241417221 */ /* 0x000fe40000010000 */
[----:B------:R-:W-:Y:S04]  /*c5f0*/  FADD.FTZ R61, R61, R34 ;  /* 0x000000223d3d7221 */ /* 0x000fe80000010000 */
[----:B------:R-:W-:Y:S03]  /*c600*/  FADD.FTZ R20, R20, R61 ;  /* 0x0000003d14147221 */ /* 0x000fe60000010000 */
[----:B------:R-:W5:Y:S01]  /*c610*/  MUFU.EX2 R100, R164 ;  /* 0x000000a400647308 */ /* 0x000f620000000800 */
[----:B----4-:R-:W-:Y:S01]  /*c620*/  F2FP.F16.F32.PACK_AB R26, R97, R74 ;  /* 0x0000004a611a723e */ /* 0x010fe200000000ff */
[----:B------:R-:W-:Y:S04]  /*c630*/  FADD.FTZ R73, R73, R20 ;  /* 0x0000001449497221 */ /* 0x000fe80000010000 */
[----:B------:R-:W-:Y:S04]  /*c640*/  FADD.FTZ R72, R72, R73 ;  /* 0x0000004948487221 */ /* 0x000fe80000010000 */
[----:B------:R-:W-:Y:S10]  /*c650*/  MUFU.EX2 R96, R98 ;  /* 0x0000006200607308 */ /* 0x000ff40000000800 */
[----:B------:R-:W4:Y:S01]  /*c660*/  MUFU.EX2 R95, R162 ;  /* 0x000000a2005f7308 */ /* 0x000f220000000800 */
[----:B-----5:R-:W-:Y:S09]  /*c670*/  F2FP.F16.F32.PACK_AB R27, R100, R75 ;  /* 0x0000004b641b723e */ /* 0x020ff200000000ff */
[----:B------:R-:W-:Y:S01]  /*c680*/  MUFU.EX2 R90, R165 ;  /* 0x000000a5005a7308 */ /* 0x000fe20000000800 */
[C---:B------:R-:W-:Y:S06]  /*c690*/  HMMA.16816.F32 R4, R24.reuse, R44, R4 ;  /* 0x0000002c1804723c */ /* 0x040fec0000001804 */
[C---:B------:R-:W-:Y:S03]  /*c6a0*/  HMMA.16816.F32 R8, R24.reuse, R46, R8 ;  /* 0x0000002e1808723c */ /* 0x040fe60000001808 */
[----:B------:R-:W5:Y:S02]  /*c6b0*/  MUFU.EX2 R89, R89 ;  /* 0x0000005900597308 */ /* 0x000f640000000800 */
[----:B----4-:R-:W-:Y:S01]  /*c6c0*/  F2FP.F16.F32.PACK_AB R68, R95, R96 ;  /* 0x000000605f44723e */ /* 0x010fe200000000ff */
[C---:B--2---:R-:W-:Y:S07]  /*c6d0*/  HMMA.16816.F32 R12, R24.reuse, R36, R12 ;  /* 0x00000024180c723c */ /* 0x044fee000000180c */
[----:B------:R-:W-:Y:S01]  /*c6e0*/  MUFU.EX2 R56, R161 ;  /* 0x000000a100387308 */ /* 0x000fe20000000800 */
[----:B------:R-:W-:Y:S09]  /*c6f0*/  HMMA.16816.F32 R16, R24, R38, R16 ;  /* 0x000000261810723c */ /* 0x000ff20000001810 */
[----:B------:R-:W2:Y:S02]  /*c700*/  MUFU.EX2 R23, R23 ;  /* 0x0000001700177308 */ /* 0x000ea40000000800 */
[----:B-----5:R-:W-:Y:S08]  /*c710*/  F2FP.F16.F32.PACK_AB R69, R89, R90 ;  /* 0x0000005a5945723e */ /* 0x020ff000000000ff */
[----:B------:R-:W-:Y:S10]  /*c720*/  MUFU.EX2 R32, R32 ;  /* 0x0000002000207308 */ /* 0x000ff40000000800 */
[----:B------:R-:W4:Y:S01]  /*c730*/  MUFU.EX2 R155, R22 ;  /* 0x00000016009b7308 */ /* 0x000f220000000800 */
[----:B--2---:R-:W-:Y:S02]  /*c740*/  F2FP.F16.F32.PACK_AB R70, R23, R56 ;  /* 0x000000381746723e */ /* 0x004fe400000000ff */
[----:B----4-:R-:W-:Y:S07]  /*c750*/  F2FP.F16.F32.PACK_AB R71, R155, R32 ;  /* 0x000000209b47723e */ /* 0x010fee00000000ff */
[C---:B-1----:R-:W-:Y:S06]  /*c760*/  HMMA.16816.F32 R80, R68.reuse, R76, R4 ;  /* 0x0000004c4450723c */ /* 0x042fec0000001804 */
[C---:B------:R-:W-:Y:S07]  /*c770*/  HMMA.16816.F32 R76, R68.reuse, R78, R8 ;  /* 0x0000004e444c723c */ /* 0x040fee0000001808 */
[----:B------:R-:W-:Y:S01]  /*c780*/  FADD.FTZ R8, R74, R65 ;  /* 0x000000414a087221 */ /* 0x000fe20000010000 */
[----:B------:R-:W-:Y:S02]  /*c790*/  FADD.FTZ R9, R75, R72 ;  /* 0x000000484b097221 */ /* 0x000fe40000010000 */
[C---:B---3--:R-:W-:Y:S03]  /*c7a0*/  HMMA.16816.F32 R72, R68.reuse, R28, R12 ;  /* 0x0000001c4448723c */ /* 0x048fe6000000180c */
[----:B------:R-:W-:Y:S01]  /*c7b0*/  FADD.FTZ R97, R97, R8 ;  /* 0x0000000861617221 */ /* 0x000fe20000010000 */
[----:B------:R-:W-:Y:S01]  /*c7c0*/  FADD.FTZ R9, R100, R9 ;  /* 0x0000000964097221 */ /* 0x000fe20000010000 */
[----:B------:R-:W-:Y:S01]  /*c7d0*/  IADD3 R8, R142, -0x1, RZ ;  /* 0xffffffff8e087810 */ /* 0x000fe20007ffe0ff */
[----:B------:R-:W-:Y:S05]  /*c7e0*/  HMMA.16816.F32 R68, R68, R30, R16 ;  /* 0x0000001e4444723c */ /* 0x000fea0000001810 */
[----:B------:R-:W-:Y:S01]  /*c7f0*/  FADD.FTZ R96, R96, R97 ;  /* 0x0000006160607221 */ /* 0x000fe20000010000 */
[----:B------:R-:W-:Y:S01]  /*c800*/  FADD.FTZ R90, R90, R9 ;  /* 0x000000095a5a7221 */ /* 0x000fe20000010000 */
[----:B------:R-:W-:Y:S04]  /*c810*/  MOV R142, R8 ;  /* 0x00000008008e7202 */ /* 0x000fe80000000f00 */
[----:B------:R-:W-:Y:S01]  /*c820*/  FADD.FTZ R95, R95, R96 ;  /* 0x000000605f5f7221 */ /* 0x000fe20000010000 */
[----:B------:R-:W-:Y:S03]  /*c830*/  FADD.FTZ R89, R89, R90 ;  /* 0x0000005a59597221 */ /* 0x000fe60000010000 */
[----:B------:R-:W-:Y:S01]  /*c840*/  FADD.FTZ R56, R56, R95 ;  /* 0x0000005f38387221 */ /* 0x000fe20000010000 */
[----:B------:R-:W-:Y:S03]  /*c850*/  FADD.FTZ R32, R32, R89 ;  /* 0x0000005920207221 */ /* 0x000fe60000010000 */
[----:B------:R-:W-:Y:S01]  /*c860*/  FADD.FTZ R154, R23, R56 ;  /* 0x00000038179a7221 */ /* 0x000fe20000010000 */
[----:B------:R-:W-:Y:S01]  /*c870*/  FADD.FTZ R155, R155, R32 ;  /* 0x000000209b9b7221 */ /* 0x000fe20000010000 */
[----:B------:R-:W-:Y:S06]  /*c880*/  @P0 BRA `(.L_x_3709) ;  /* 0xffffffcc00cc0947 */ /* 0x000fec000383ffff */
.L_x_3705:
        /* <DEDUP_REMOVED lines=109> */
.L_x_3710:
        /* <DEDUP_REMOVED lines=10> */
.L_x_3711:
[----:B------:R-:W1:Y:S01]  /*d000*/  S2R R0, SR_CTAID.Z ;  /* 0x0000000000007919 */ /* 0x000e620000002700 */
[----:B------:R-:W1:Y:S01]  /*d010*/  LDC R9, c[0x0][0x270] ;  /* 0x00009c00ff097b82 */ /* 0x000e620000000800 */
[----:B------:R-:W1:Y:S07]  /*d020*/  S2R R2, SR_CTAID.Y ;  /* 0x0000000000027919 */ /* 0x000e6e0000002600 */
[----:B------:R-:W2:Y:S01]  /*d030*/  LDC R141, c[0x0][0x2c4] ;  /* 0x0000b100ff8d7b82 */ /* 0x000ea20000000800 */
[----:B-1----:R-:W-:-:S04]  /*d040*/  IMAD R2, R2, R9, R0 ;  /* 0x0000000902027224 */ /* 0x002fc800078e0200 */
[----:B--2---:R-:W-:-:S07]  /*d050*/  IMAD R141, R2, R141, RZ ;  /* 0x0000008d028d7224 */ /* 0x004fce00078e02ff */
.L_x_3712:
        /* <DEDUP_REMOVED lines=27> */
.L_x_3714:
[----:B------:R-:W-:Y:S05]  /*d210*/  BSYNC B0 ;  /* 0x0000000000007941 */ /* 0x000fea0003800000 */
.L_x_3713:
[----:B------:R-:W-:Y:S01]  /*d220*/  ULDC.64 UR6, c[0x0][0x298] ;  /* 0x0000a60000067ab9 */ /* 0x000fe20000000a00 */
[----:B------:R-:W-:Y:S01]  /*d230*/  IMAD R15, R15, -0x40, R144 ;  /* 0xffffffc00f0f7824 */ /* 0x000fe200078e0290 */
[----:B------:R-:W-:Y:S01]  /*d240*/  ULDC UR4, c[0x0][0x2d0] ;  /* 0x0000b40000047ab9 */ /* 0x000fe20000000800 */
[----:B------:R-:W-:Y:S01]  /*d250*/  IMAD R6, R5, UR6, RZ ;  /* 0x0000000605067c24 */ /* 0x000fe2000f8e02ff */
[----:B------:R-:W-:Y:S01]  /*d260*/  SHF.R.S32.HI R5, RZ, 0x1f, R2 ;  /* 0x0000001fff057819 */ /* 0x000fe20000011402 */
[----:B-1----:R-:W-:Y:S01]  /*d270*/  IMAD.WIDE.U32 R12, R17, UR6, R146 ;  /* 0x00000006110c7c25 */ /* 0x002fe2000f8e0092 */
[----:B------:R-:W-:Y:S01]  /*d280*/  ISETP.GE.AND P0, PT, R146, UR4, PT ;  /* 0x0000000492007c0c */ /* 0x000fe2000bf06270 */
[----:B------:R-:W-:Y:S01]  /*d290*/  ULDC.64 UR4, c[0x0][0x2a0] ;  /* 0x0000a80000047ab9 */ /* 0x000fe20000000a00 */
[----:B------:R-:W-:Y:S01]  /*d2a0*/  LEA.HI R5, R5, R2, RZ, 0x2 ;  /* 0x0000000205057211 */ /* 0x000fe200078f10ff */
[----:B------:R-:W-:Y:S01]  /*d2b0*/  IMAD.IADD R144, R144, 0x1, -R17 ;  /* 0x0000000190907824 */ /* 0x000fe200078e0a11 */
[----:B------:R-:W-:Y:S01]  /*d2c0*/  IADD3 R16, P1, R16, R12, RZ ;  /* 0x0000000c10107210 */ /* 0x000fe20007f3e0ff */
[----:B------:R-:W-:Y:S01]  /*d2d0*/  IMAD R17, R17, UR7, R6 ;  /* 0x0000000711117c24 */ /* 0x000fe2000f8e0206 */
[----:B------:R-:W-:Y:S01]  /*d2e0*/  LEA.HI.SX32 R6, R4, 0x20, 0x1e ;  /* 0x0000002004067811 */ /* 0x000fe200078ff2ff */
[----:B------:R-:W-:Y:S01]  /*d2f0*/  BSSY B0, `(.L_x_3715) ;  /* 0x0000016000007945 */ /* 0x000fe20003800000 */
[----:B------:R-:W-:-:S02]  /*d300*/  SHF.R.S32.HI R4, RZ, 0x1f, R0 ;  /* 0x0000001fff047819 */ /* 0x000fc40000011400 */
[----:B------:R-:W-:Y:S02]  /*d310*/  IADD3.X R17, R14, R13, R17, P1, !PT ;  /* 0x0000000d0e117210 */ /* 0x000fe40000ffe411 */
[----:B------:R-:W-:Y:S01]  /*d320*/  ISETP.GE.OR P1, PT, R6, R15, P0 ;  /* 0x0000000f0600720c */ /* 0x000fe20000726670 */
[----:B------:R-:W-:Y:S01]  /*d330*/  IMAD R7, R4, UR4, RZ ;  /* 0x0000000404077c24 */ /* 0x000fe2000f8e02ff */
[----:B------:R-:W-:Y:S01]  /*d340*/  SHF.R.S32.HI R2, RZ, 0x2, R5 ;  /* 0x00000002ff027819 */ /* 0x000fe20000011405 */
[C---:B------:R-:W-:Y:S01]  /*d350*/  IMAD.WIDE.U32 R16, R0.reuse, UR4, R16 ;  /* 0x0000000400107c25 */ /* 0x040fe2000f8e0010 */
[----:B------:R-:W-:Y:S02]  /*d360*/  ISETP.GE.OR P0, PT, R3, R144, P0 ;  /* 0x000000900300720c */ /* 0x000fe40000706670 */
[----:B------:R-:W-:Y:S01]  /*d370*/  SHF.R.S32.HI R2, RZ, 0x1f, R2 ;  /* 0x0000001fff027819 */ /* 0x000fe20000011402 */
[----:B------:R-:W-:Y:S02]  /*d380*/  IMAD R0, R0, UR5, R7 ;  /* 0x0000000500007c24 */ /* 0x000fe4000f8e0207 */
[----:B------:R1:W2:Y:S02]  /*d390*/  LDS.128 R4, [R143] ;  /* 0x000000008f047984 */ /* 0x0002a40000000c00 */
[----:B------:R-:W-:-:S06]  /*d3a0*/  IMAD.IADD R13, R0, 0x1, R17 ;  /* 0x00000001000d7824 */ /* 0x000fcc00078e0211 */
        /* <DEDUP_REMOVED lines=10> */
.L_x_3716:
[----:B------:R-:W-:Y:S05]  /*d450*/  BSYNC B0 ;  /* 0x0000000000007941 */ /* 0x000fea0003800000 */
.L_x_3715:
        /* <DEDUP_REMOVED lines=14> */
.L_x_3717:
        /* <DEDUP_REMOVED lines=12> */
.L_x_5361:


//--------------------- .text._ZN5flash24flash_fwd_splitkv_kernelI23Flash_fwd_kernel_traitsILi32ELi64ELi128ELi4ELb0ELb0EN7cutlass6half_tE19Flash_kernel_traitsILi32ELi64ELi128ELi4ES3_EELb1ELb0ELb0ELb0ELb0ELb0ELb0ELb1EEEvNS_16Flash_fwd_paramsE --------------------------
	.section	.text._ZN5flash24flash_fwd_splitkv_kernelI23Flash_fwd_kernel_traitsILi32ELi64ELi128ELi4ELb0ELb0EN7cutlass6half_tE19Flash_kernel_traitsILi32ELi64ELi128ELi4ES3_EELb1ELb0ELb0ELb0ELb0ELb0ELb0ELb1EEEvNS_16Flash_fwd_paramsE,"ax",@progbits
	.align	128
        .global         _ZN5flash24flash_fwd_splitkv_kernelI23Flash_fwd_kernel_traitsILi32ELi64ELi128ELi4ELb0ELb0EN7cutlass6half_tE19Flash_kernel_traitsILi32ELi64ELi128ELi4ES3_EELb1ELb0ELb0ELb0ELb0ELb0ELb0ELb1EEEvNS_16Flash_fwd_paramsE
        .type           _ZN5flash24flash_fwd_splitkv_kernelI23Flash_fwd_kernel_traitsILi32ELi64ELi128ELi4ELb0ELb0EN7cutlass6half_tE19Flash_kernel_traitsILi32ELi64ELi128ELi4ES3_EELb1ELb0ELb0ELb0ELb0ELb0ELb0ELb1EEEvNS_16Flash_fwd_paramsE,@function
        .size           _ZN5flash24flash_fwd_splitkv_kernelI23Flash_fwd_kernel_traitsILi32ELi64ELi128ELi4ELb0ELb0EN7cutlass6half_tE19Flash_kernel_traitsILi32ELi64ELi128ELi4ES3_EELb1ELb0ELb0ELb0ELb0ELb0ELb0ELb1EEEvNS_16Flash_fwd_paramsE,(.L_x_5362 - _ZN5flash24flash_fwd_splitkv_kernelI23Flash_fwd_kernel_traitsILi32ELi64ELi128ELi4ELb0ELb0EN7cutlass6half_tE19Flash_kernel_traitsILi32ELi64ELi128ELi4ES3_EELb1ELb0ELb0ELb0ELb0ELb0ELb0ELb1EEEvNS_16Flash_fwd_paramsE)
        .other          _ZN5flash24flash_fwd_splitkv_kernelI23Flash_fwd_kernel_traitsILi32ELi64ELi128ELi4ELb0ELb0EN7cutlass6half_tE19Flash_kernel_traitsILi32ELi64ELi128ELi4ES3_EELb1ELb0ELb0ELb0ELb0ELb0ELb0ELb1EEEvNS_16Flash_fwd_paramsE,@"STO_CUDA_ENTRY STV_DEFAULT"
_ZN5flash24flash_fwd_splitkv_kernelI23Flash_fwd_kernel_traitsILi32ELi64ELi128ELi4ELb0ELb0EN7cutlass6half_tE19Flash_kernel_traitsILi32ELi64ELi128ELi4ES3_EELb1ELb0ELb0ELb0ELb0ELb0ELb0ELb1EEEvNS_16Flash_fwd_paramsE:
.text._ZN5flash24flash_fwd_splitkv_kernelI23Flash_fwd_kernel_traitsILi32ELi64ELi128ELi4ELb0ELb0EN7cutlass6half_tE19Flash_kernel_traitsILi32ELi64ELi128ELi4ES3_EELb1ELb0ELb0ELb0ELb0ELb0ELb0ELb1EEEvNS_16Flash_fwd_paramsE:
        /* <DEDUP_REMOVED lines=15> */
[----:B------:R1:W2:Y:S01]  /*00f0*/  @P0 LDG.E R141, desc[UR6][R6.64+0x4] ;  /* 0x00000406068d0981 */ /* 0x0002a2000c1e1900 */
        /* <DEDUP_REMOVED lines=25> */
.L_x_3718:
[----:B------:R-:W1:Y:S02]  /*0290*/  LDC R65, c[0x0][0x2c8] ;  /* 0x0000b200ff417b82 */ /* 0x000e640000000800 */
.L_x_3719:
        /* <DEDUP_REMOVED lines=11> */
[----:B-1----:R-:W1:Y:S01]  /*0350*/  LDC R5, c[0x0][0x398] ;  /* 0x0000e600ff057b82 */ /* 0x002e620000000800 */
[----:B---3--:R-:W-:Y:S01]  /*0360*/  @!P1 ISETP.NE.U32.AND P0, PT, R2, RZ, PT ;  /* 0x000000ff0200920c */ /* 0x008fe20003f05070 */
[--C-:B-----5:R-:W-:Y:S01]  /*0370*/  IMAD.IADD R65, R65, 0x1, -R8.reuse ;  /* 0x0000000141417824 */ /* 0x120fe200078e0a08 */
        /* <DEDUP_REMOVED lines=32> */
[----:B------:R-:W2:Y:S02]  /*0580*/  @!P0 LDC.64 R2, c[0x0][0x290] ;  /* 0x0000a400ff028b82 */ /* 0x000ea40000000a00 */
[----:B------:R-:W-:-:S05]  /*0590*/  IMAD.IADD R0, R53, 0x1, -R0 ;  /* 0x0000000135007824 */ /* 0x000fca00078e0a00 */
[----:B------:R-:W-:-:S04]  /*05a0*/  ISETP.NE.AND P3, PT, R0, RZ, PT ;  /* 0x000000ff0000720c */ /* 0x000fc80003f65270 */
[----:B------:R-:W-:Y:S01]  /*05b0*/  ISETP.GE.OR P3, PT, R6, R141, P3 ;  /* 0x0000008d0600720c */ /* 0x000fe20001f66670 */
[----:B-1----:R-:W-:-:S04]  /*05c0*/  @P0 IMAD.WIDE.U32 R10, R142, R4, RZ ;  /* 0x000000048e0a0225 */ /* 0x002fc800078e00ff */
[----:B------:R-:W-:Y:S02]  /*05d0*/  @P0 IMAD R142, R142, R5, R11 ;  /* 0x000000058e8e0224 */ /* 0x000fe400078e020b */
[-C--:B--2---:R-:W-:Y:S01]  /*05e0*/  @!P0 IMAD R8, R7, R2.reuse, RZ ;  /* 0x0000000207088224 */ /* 0x084fe200078e02ff */
[----:B------:R-:W-:Y:S01]  /*05f0*/  SHF.R.S32.HI R7, RZ, 0x1f, R56 ;  /* 0x0000001fff077819 */ /* 0x000fe20000011438 */
[----:B------:R-:W-:Y:S01]  /*0600*/  @!P0 IMAD.WIDE.U32 R14, R13, R2, RZ ;  /* 0x000000020d0e8225 */ /* 0x000fe200078e00ff */
[----:B------:R-:W-:-:S03]  /*0610*/  IADD3 R2, R6, 0x20, RZ ;  /* 0x0000002006027810 */ /* 0x000fc60007ffe0ff */
[----:B------:R-:W-:Y:S02]  /*0620*/  @!P0 IMAD R3, R13, R3, R8 ;  /* 0x000000030d038224 */ /* 0x000fe400078e0208 */
        /* <DEDUP_REMOVED lines=9> */
[----:B------:R-:W-:-:S02]  /*06c0*/  ISETP.GE.AND P0, PT, R2, R141, PT ;  /* 0x0000008d0200720c */ /* 0x000fc40003f06270 */
[----:B------:R-:W-:Y:S01]  /*06d0*/  ISETP.GE.OR P4, PT, R2, R141, P1 ;  /* 0x0000008d0200720c */ /* 0x000fe20000f86670 */
[----:B------:R-:W-:Y:S01]  /*06e0*/  IMAD R13, R13, UR8, R112 ;  /* 0x000000080d0d7c24 */ /* 0x000fe2000f8e0270 */
[----:B------:R-:W-:-:S03]  /*06f0*/  IADD3 R10, P2, R10, R8, RZ ;  /* 0x000000080a0a7210 */ /* 0x000fc60007f5e0ff */
[----:B------:R-:W-:Y:S01]  /*0700*/  IMAD R13, R13, UR5, R56 ;  /* 0x000000050d0d7c24 */ /* 0x000fe2000f8e0238 */
[----:B------:R-:W-:Y:S01]  /*0710*/  IADD3.X R11, R142, R9, R7, P2, !PT ;  /* 0x000000098e0b7210 */ /* 0x000fe200017fe407 */
[----:B------:R-:W-:Y:S01]  /*0720*/  ULDC.64 UR4, c[0x0][0x2a0] ;  /* 0x0000a80000047ab9 */ /* 0x000fe20000000a00 */
[----:B------:R-:W-:Y:S01]  /*0730*/  ISETP.GE.OR P2, PT, R6, R141, P1 ;  /* 0x0000008d0600720c */ /* 0x000fe20000f46670 */
[----:B------:R-:W-:Y:S01]  /*0740*/  IMAD R3, R3, UR4, RZ ;  /* 0x0000000403037c24 */ /* 0x000fe2000f8e02ff */
[----:B------:R-:W-:Y:S01]  /*0750*/  IADD3 R2, P1, R13, R6, RZ ;  /* 0x000000060d027210 */ /* 0x000fe20007f3e0ff */
[----:B------:R-:W-:Y:S01]  /*0760*/  IMAD.WIDE.U32 R10, R112, UR4, R10 ;  /* 0x00000004700a7c25 */ /* 0x000fe2000f8e000a */
[----:B------:R-:W-:-:S03]  /*0770*/  SHF.R.S32.HI R7, RZ, 0x1f, R6 ;  /* 0x0000001fff077819 */ /* 0x000fc60000011406 */
        /* <DEDUP_REMOVED lines=12> */
.L_x_3722:
[----:B------:R-:W-:Y:S05]  /*0840*/  BSYNC B0 ;  /* 0x0000000000007941 */ /* 0x000fea0003800000 */
.L_x_3721:
        /* <DEDUP_REMOVED lines=13> */
.L_x_3724:
[----:B------:R-:W-:Y:S05]  /*0920*/  BSYNC B0 ;  /* 0x0000000000007941 */ /* 0x000fea0003800000 */
.L_x_3723:
        /* <DEDUP_REMOVED lines=11> */
.L_x_3720:
[----:B------:R-:W1:Y:S01]  /*09e0*/  LDC.64 R2, c[0x0][0x368] ;  /* 0x0000da00ff027b82 */ /* 0x000e620000000a00 */
        /* <DEDUP_REMOVED lines=11> */
[----:B-1----:R-:W1:Y:S02]  /*0aa0*/  LDC.64 R2, c[0x0][0x378] ;  /* 0x0000de00ff027b82 */ /* 0x002e640000000a00 */
        /* <DEDUP_REMOVED lines=9> */
.L_x_3725:
[----:B------:R-:W-:Y:S05]  /*0b40*/  @!P2 BRA `(.L_x_3726) ;  /* 0x000000040040a947 */ /* 0x000fea0003800000 */
[----:B-----5:R-:W2:Y:S01]  /*0b50*/  LDC R13, c[0x0][0x380] ;  /* 0x0000e000ff0d7b82 */ /* 0x020ea20000000800 */
[----:B------:R-:W-:Y:S01]  /*0b60*/  LEA R0, R50, 0xffffff80, 0x7 ;  /* 0xffffff8032007811 */ /* 0x000fe200078e38ff */
[----:B------:R-:W-:-:S06]  /*0b70*/  ULDC.64 UR4, c[0x0][0x230] ;  /* 0x00008c0000047ab9 */ /* 0x000fcc0000000a00 */
[----:B------:R-:W3:Y:S01]  /*0b80*/  LDC.64 R118, c[0x0][0x248] ;  /* 0x00009200ff767b82 */ /* 0x000ee20000000a00 */
[----:B--2---:R-:W-:-:S04]  /*0b90*/  IABS R4, R13 ;  /* 0x0000000d00047213 */ /* 0x004fc80000000000 */
[----:B------:R-:W2:Y:S08]  /*0ba0*/  I2F.RP R5, R4 ;  /* 0x0000000400057306 */ /* 0x000eb00000209400 */
[----:B--2---:R-:W2:Y:S02]  /*0bb0*/  MUFU.RCP R10, R5 ;  /* 0x00000005000a7308 */ /* 0x004ea40000001000 */
[----:B--2---:R-:W-:Y:S01]  /*0bc0*/  IADD3 R10, R10, 0xffffffe, RZ ;  /* 0x0ffffffe0a0a7810 */ /* 0x004fe20007ffe0ff */
[----:B------:R-:W2:Y:S05]  /*0bd0*/  LDC R5, c[0x0][0x278] ;  /* 0x00009e00ff057b82 */ /* 0x000eaa0000000800 */
        /* <DEDUP_REMOVED lines=24> */
[----:B------:R-:W-:-:S05]  /*0d60*/  IMAD R19, R13, R19, R0 ;  /* 0x000000130d137224 */ /* 0x000fca00078e0200 */
[----:B------:R-:W-:Y:S02]  /*0d70*/  SHF.R.S32.HI R17, RZ, 0x1f, R19 ;  /* 0x0000001fff117819 */ /* 0x000fe40000011413 */
        /* <DEDUP_REMOVED lines=35> */
[----:B------:R-:W-:Y:S01]  /*0fb0*/  IMAD R8, R19, R119, R8 ;  /* 0x0000007713087224 */ /* 0x000fe200078e0208 */
[----:B------:R-:W-:Y:S01]  /*0fc0*/  MOV R14, R12 ;  /* 0x0000000c000e7202 */ /* 0x000fe20000000f00 */
[----:B------:R-:W-:Y:S02]  /*0fd0*/  IMAD.IADD R23, R11, 0x1, R3 ;  /* 0x000000010b177824 */ /* 0x000fe400078e0203 */
[----:B------:R-:W-:Y:S02]  /*0fe0*/  IMAD.IADD R15, R13, 0x1, R8 ;  /* 0x000000010d0f7824 */ /* 0x000fe400078e0208 */
[----:B------:R-:W-:Y:S02]  /*0ff0*/  IMAD R13, R5, UR4, RZ ;  /* 0x00000004050d7c24 */ /* 0x000fe4000f8e02ff */
[----:B------:R-:W-:-:S04]  /*1000*/  IMAD.WIDE.U32 R14, R4, UR4, R14 ;  /* 0x00000004040e7c25 */ /* 0x000fc8000f8e000e */
[----:B------:R-:W-:Y:S01]  /*1010*/  IMAD R13, R4, UR5, R13 ;  /* 0x00000005040d7c24 */ /* 0x000fe2000f8e020d */
[----:B------:R-:W-:-:S04]  /*1020*/  MOV R6, R14 ;  /* 0x0000000e00067202 */ /* 0x000fc80000000f00 */
[----:B------:R-:W-:Y:S01]  /*1030*/  IADD3 R15, R15, R13, RZ ;  /* 0x0000000d0f0f7210 */ /* 0x000fe20007ffe0ff */
[----:B------:R-:W-:Y:S06]  /*1040*/  BRA `(.L_x_3727) ;  /* 0x0000000400447947 */ /* 0x000fec0003800000 */
.L_x_3726:
[----:B------:R-:W1:Y:S01]  /*1050*/  LDC R19, c[0x0][0x278] ;  /* 0x00009e00ff137b82 */ /* 0x000e620000000800 */
[----:B------:R-:W-:-:S13]  /*1060*/  ISETP.NE.AND P4, PT, R15, -0x1, PT ;  /* 0xffffffff0f00780c */ /* 0x000fda0003f85270 */
[----:B------:R-:W2:Y:S01]  /*1070*/  @P4 LDC.64 R118, c[0x0][0x248] ;  /* 0x00009200ff764b82 */ /* 0x000ea20000000a00 */
[----:B------:R-:W-:-:S07]  /*1080*/  @P4 IMAD.IADD R22, R8, 0x1, R15 ;  /* 0x0000000108164824 */ /* 0x000fce00078e020f */
[----:B------:R-:W3:Y:S01]  /*1090*/  @P4 LDC.64 R10, c[0x0][0x250] ;  /* 0x00009400ff0a4b82 */ /* 0x000ee20000000a00 */
        /* <DEDUP_REMOVED lines=14> */
[----:B------:R-:W-:Y:S02]  /*1180*/  IMAD R0, R3, R0, R2 ;  /* 0x0000000003007224 */ /* 0x000fe400078e0202 */
[----:B------:R-:W-:-:S03]  /*1190*/  @P4 IMAD.WIDE.U32 R22, R22, R118, RZ ;  /* 0x0000007616164225 */ /* 0x000fc600078e00ff */
[----:B------:R-:W-:Y:S02]  /*11a0*/  ISETP.GT.U32.AND P0, PT, R3, R0, PT ;  /* 0x000000000300720c */ /* 0x000fe40003f04070 */
[----:B------:R-:W-:Y:S02]  /*11b0*/  @P4 IADD3 R5, R23, R5, RZ ;  /* 0x0000000517054210 */ /* 0x000fe40007ffe0ff */
[----:B------:R-:W-:-:S09]  /*11c0*/  @P4 MOV R6, R22 ;  /* 0x0000001600064202 */ /* 0x000fd20000000f00 */
[-C--:B------:R-:W-:Y:S02]  /*11d0*/  @!P0 IADD3 R0, R0, -R3.reuse, RZ ;  /* 0x8000000300008210 */ /* 0x080fe40007ffe0ff */
[----:B------:R-:W-:Y:S02]  /*11e0*/  @!P0 IADD3 R12, R12, 0x1, RZ ;  /* 0x000000010c0c8810 */ /* 0x000fe40007ffe0ff */
[----:B------:R-:W-:Y:S02]  /*11f0*/  ISETP.GE.U32.AND P3, PT, R0, R3, PT ;  /* 0x000000030000720c */ /* 0x000fe40003f66070 */
[----:B------:R-:W1:Y:S01]  /*1200*/  LDC.64 R2, c[0x0][0x260] ;  /* 0x00009800ff027b82 */ /* 0x000e620000000a00 */
[----:B------:R-:W-:Y:S02]  /*1210*/  LOP3.LUT R0, R112, R19, RZ, 0x3c, !PT ;  /* 0x0000001370007212 */ /* 0x000fe400078e3cff */
[----:B------:R-:W-:Y:S02]  /*1220*/  ISETP.NE.AND P0, PT, R19, RZ, PT ;  /* 0x000000ff1300720c */ /* 0x000fe40003f05270 */
[----:B------:R-:W-:-:S02]  /*1230*/  ISETP.GE.AND P1, PT, R0, RZ, PT ;  /* 0x000000ff0000720c */ /* 0x000fc40003f26270 */
[----:B------:R-:W-:-:S04]  /*1240*/  LEA R0, R50, 0xffffff80, 0x7 ;  /* 0xffffff8032007811 */ /* 0x000fc800078e38ff */
[----:B------:R-:W-:Y:S01]  /*1250*/  @P3 VIADD R12, R12, 0x1 ;  /* 0x000000010c0c3836 */ /* 0x000fe20000000000 */
[----:B------:R-:W-:-:S06]  /*1260*/  SHF.R.S32.HI R17, RZ, 0x1f, R0 ;  /* 0x0000001fff117819 */ /* 0x000fcc0000011400 */
[----:B------:R-:W-:Y:S01]  /*1270*/  @!P1 IMAD.MOV R12, RZ, RZ, -R12 ;  /* 0x000000ffff0c9224 */ /* 0x000fe200078e0a0c */
[----:B---3--:R-:W-:Y:S06]  /*1280*/  @P4 BRA `(.L_x_3728) ;  /* 0x0000000000344947 */ /* 0x008fec0003800000 */
[----:B------:R-:W2:Y:S01]  /*1290*/  LDC.64 R118, c[0x0][0x248] ;  /* 0x00009200ff767b82 */ /* 0x000ea20000000a00 */
[----:B------:R-:W-:-:S07]  /*12a0*/  SHF.R.S32.HI R23, RZ, 0x1f, R8 ;  /* 0x0000001fff177819 */ /* 0x000fce0000011408 */
[----:B------:R-:W3:Y:S01]  /*12b0*/  LDC.64 R4, c[0x0][0x230] ;  /* 0x00008c00ff047b82 */ /* 0x000ee20000000a00 */
[-C--:B--2---:R-:W-:Y:S01]  /*12c0*/  IMAD R14, R23, R118.reuse, RZ ;  /* 0x00000076170e7224 */ /* 0x084fe200078e02ff */
        /* <DEDUP_REMOVED lines=9> */
.L_x_3728:
        /* <DEDUP_REMOVED lines=9> */
[----:B------:R-:W-:-:S03]  /*13f0*/  IADD3 R19, R19, R4, RZ ;  /* 0x0000000413137210 */ /* 0x000fc60007ffe0ff */
[----:B-1----:R-:W-:Y:S01]  /*1400*/  IMAD R4, R5, R2, RZ ;  /* 0x0000000205047224 */ /* 0x002fe200078e02ff */
[----:B------:R-:W-:Y:S01]  /*1410*/  @P4 MOV R10, R22 ;  /* 0x00000016000a4202 */ /* 0x000fe20000000f00 */
[----:B------:R-:W-:-:S04]  /*1420*/  IMAD.WIDE.U32 R18, R12, R2, R18 ;  /* 0x000000020c127225 */ /* 0x000fc800078e0012 */
[----:B------:R-:W-:Y:S01]  /*1430*/  IMAD R3, R12, R3, R4 ;  /* 0x000000030c037224 */ /* 0x000fe200078e0204 */
[----:B------:R-:W-:Y:S01]  /*1440*/  MOV R6, R18 ;  /* 0x0000001200067202 */ /* 0x000fe20000000f00 */
[----:B------:R-:W-:Y:S01]  /*1450*/  @P4 IMAD R23, R15, R11, R23 ;  /* 0x0000000b0f174224 */ /* 0x000fe200078e0217 */
[----:B------:R-:W-:Y:S02]  /*1460*/  MOV R4, R12 ;  /* 0x0000000c00047202 */ /* 0x000fe40000000f00 */
[----:B------:R-:W-:Y:S02]  /*1470*/  IADD3 R15, R19, R3, RZ ;  /* 0x00000003130f7210 */ /* 0x000fe40007ffe0ff */
[----:B------:R-:W-:Y:S01]  /*1480*/  MOV R19, R0 ;  /* 0x0000000000137202 */ /* 0x000fe20000000f00 */
        /* <DEDUP_REMOVED lines=13> */
.L_x_3727:
[----:B------:R1:W5:Y:S01]  /*1560*/  @P5 LDG.E R11, desc[UR6][R114.64] ;  /* 0x00000006720b5981 */ /* 0x000362000c1e1900 */
[----:B------:R-:W-:Y:S01]  /*1570*/  ISETP.NE.AND P0, PT, R142, -0x1, PT ;  /* 0xffffffff8e00780c */ /* 0x000fe20003f05270 */
[----:B------:R-:W2:Y:S01]  /*1580*/  LDC.64 R2, c[0x0][0x240] ;  /* 0x00009000ff027b82 */ /* 0x000ea20000000a00 */
[----:B------:R-:W-:Y:S01]  /*1590*/  SHF.R.S32.HI R14, RZ, 0x1f, R53 ;  /* 0x0000001fff0e7819 */ /* 0x000fe20000011435 */
[----:B------:R-:W-:Y:S01]  /*15a0*/  ULDC.64 UR4, c[0x0][0x268] ;  /* 0x00009a0000047ab9 */ /* 0x000fe20000000a00 */
[----:B------:R-:W-:Y:S01]  /*15b0*/  IMAD.MOV.U32 R41, RZ, RZ, 0x10 ;  /* 0x00000010ff297424 */ /* 0x000fe200078e00ff */
[C---:B------:R-:W-:Y:S01]  /*15c0*/  SHF.L.U64.HI R137, R118.reuse, 0x5, R119 ;  /* 0x0000000576897819 */ /* 0x040fe20000010277 */
[----:B------:R-:W-:Y:S01]  /*15d0*/  IMAD.SHL.U32 R138, R118, 0x20, RZ ;  /* 0x00000020768a7824 */ /* 0x000fe200078e00ff */
[CC--:B------:R-:W-:Y:S02]  /*15e0*/  LEA.HI R27, R14.reuse, R53.reuse, RZ, 0x2 ;  /* 0x000000350e1b7211 */ /* 0x0c0fe400078f10ff */
[----:B------:R-:W-:Y:S01]  /*15f0*/  LEA.HI R104, R14, R53, RZ, 0x3 ;  /* 0x000000350e687211 */ /* 0x000fe200078f18ff */
[----:B------:R-:W3:Y:S01]  /*1600*/  LDC R97, c[0x0][0x2e0] ;  /* 0x0000b800ff617b82 */ /* 0x000ee20000000800 */
[----:B------:R-:W-:-:S02]  /*1610*/  LOP3.LUT R8, R27, 0xfffffffc, RZ, 0xc0, !PT ;  /* 0xfffffffc1b087812 */ /* 0x000fc400078ec0ff */
[----:B------:R-:W-:Y:S02]  /*1620*/  SHF.R.S32.HI R103, RZ, 0x3, R104 ;  /* 0x00000003ff677819 */ /* 0x000fe40000011468 */
[----:B------:R-:W-:Y:S01]  /*1630*/  SHF.R.S32.HI R144, RZ, 0x2, R27 ;  /* 0x00000002ff907819 */ /* 0x000fe2000001141b */
[----:B------:R-:W-:Y:S01]  /*1640*/  IMAD.IADD R8, R53, 0x1, -R8 ;  /* 0x0000000135087824 */ /* 0x000fe200078e0a08 */
[----:B------:R-:W-:Y:S01]  /*1650*/  LEA.HI R54, R14, R53, RZ, 0x5 ;  /* 0x000000350e367211 */ /* 0x000fe200078f28ff */
[----:B-----5:R-:W4:Y:S01]  /*1660*/  @!P0 LDC.64 R12, c[0x0][0x228] ;  /* 0x00008a00ff0c8b82 */ /* 0x020f220000000a00 */
[----:B------:R-:W-:Y:S01]  /*1670*/  IMAD.SHL.U32 R31, R103, 0x40, RZ ;  /* 0x00000040671f7824 */ /* 0x000fe200078e00ff */
[--C-:B------:R-:W-:Y:S01]  /*1680*/  SHF.R.S32.HI R145, RZ, 0x1f, R144.reuse ;  /* 0x0000001fff917819 */ /* 0x100fe20000011490 */
[----:B------:R-:W-:Y:S01]  /*1690*/  IMAD.SHL.U32 R84, R8, 0x8, RZ ;  /* 0x0000000808547824 */ /* 0x000fe200078e00ff */
[----:B------:R-:W-:Y:S02]  /*16a0*/  LEA.HI R27, R27, R144, RZ, 0x1 ;  /* 0x000000901b1b7211 */ /* 0x000fe400078f08ff */
[----:B------:R-:W-:Y:S01]  /*16b0*/  LOP3.LUT R31, R31, 0xc0, RZ, 0xc0, !PT ;  /* 0x000000c01f1f7812 */ /* 0x000fe200078ec0ff */
[----:B--2---:R-:W-:Y:S01]  /*16c0*/  @P0 IMAD.WIDE.U32 R28, R142, R2, RZ ;  /* 0x000000028e1c0225 */ /* 0x004fe200078e00ff */
[----:B------:R-:W-:Y:S01]  /*16d0*/  LOP3.LUT R27, R27, 0x7fffffe, RZ, 0xc0, !PT ;  /* 0x07fffffe1b1b7812 */ /* 0x000fe200078ec0ff */
[----:B------:R-:W2:Y:S01]  /*16e0*/  LDC.64 R116, c[0x0][0x250] ;  /* 0x00009400ff747b82 */ /* 0x000ea20000000a00 */
[----:B------:R-:W-:Y:S01]  /*16f0*/  SHF.R.U32.HI R20, RZ, 0x3, R31 ;  /* 0x00000003ff147819 */ /* 0x000fe2000001161f */
[----:B------:R-:W-:Y:S01]  /*1700*/  IMAD.WIDE R24, R21, 0x40, R144 ;  /* 0x0000004015187825 */ /* 0x000fe200078e0290 */
[----:B------:R-:W-:-:S02]  /*1710*/  SHF.R.S32.HI R85, RZ, 0x1f, R84 ;  /* 0x0000001fff557819 */ /* 0x000fc40000011454 */
[----:B------:R-:W-:Y:S01]  /*1720*/  SHF.R.S32.HI R54, RZ, 0x5, R54 ;  /* 0x00000005ff367819 */ /* 0x000fe20000011436 */
[----:B------:R-:W-:Y:S01]  /*1730*/  @P0 IMAD R21, R142, R3, R29 ;  /* 0x000000038e150224 */ /* 0x000fe200078e021d */
[----:B------:R-:W-:Y:S01]  /*1740*/  LOP3.LUT R29, R31, 0x18, R84, 0xf8, !PT ;  /* 0x000000181f1d7812 */ /* 0x000fe200078ef854 */
[----:B------:R-:W-:Y:S01]  /*1750*/  @P0 IMAD.MOV.U32 R16, RZ, RZ, R28 ;  /* 0x000000ffff100224 */ /* 0x000fe200078e001c */
[----:B------:R-:W-:Y:S01]  /*1760*/  LEA.HI R101, R14, R53, RZ, 0x4 ;  /* 0x000000350e657211 */ /* 0x000fe200078f20ff */
[----:B------:R-:W-:Y:S01]  /*1770*/  IMAD R111, R145, R118, RZ ;  /* 0x00000076916f7224 */ /* 0x000fe200078e02ff */
[----:B------:R-:W-:Y:S02]  /*1780*/  LOP3.LUT R20, R29, R20, RZ, 0x3c, !PT ;  /* 0x000000141d147212 */ /* 0x000fe400078e3cff */
[----:B------:R-:W-:Y:S01]  /*1790*/  LOP3.LUT R100, R101, 0xfffffff0, RZ, 0xc0, !PT ;  /* 0xfffffff065647812 */ /* 0x000fe200078ec0ff */
[----:B------:R-:W-:Y:S01]  /*17a0*/  IMAD R111, R144, R119, R111 ;  /* 0x00000077906f7224 */ /* 0x000fe200078e026f */
[----:B---3--:R-:W-:Y:S01]  /*17b0*/  LEA.HI R97, R97, R97, RZ, 0x1 ;  /* 0x0000006161617211 */ /* 0x008fe200078f08ff */
[-C--:B----4-:R-:W-:Y:S01]  /*17c0*/  @!P0 IMAD R18, R7, R12.reuse, RZ ;  /* 0x0000000c07128224 */ /* 0x090fe200078e02ff */
[----:B------:R-:W-:Y:S01]  /*17d0*/  IADD3 R100, -R100, R53, RZ ;  /* 0x0000003564647210 */ /* 0x000fe20007ffe1ff */
[----:B------:R-:W-:Y:S01]  /*17e0*/  @!P0 IMAD.WIDE.U32 R30, R9, R12, RZ ;  /* 0x0000000c091e8225 */ /* 0x000fe200078e00ff */
[----:B------:R-:W-:-:S02]  /*17f0*/  SHF.R.S32.HI R95, RZ, 0x1, R97 ;  /* 0x00000001ff5f7819 */ /* 0x000fc40000011461 */
[----:B------:R-:W-:Y:S01]  /*1800*/  LEA.HI R99, R100, R100, RZ, 0x1 ;  /* 0x0000006464637211 */ /* 0x000fe200078f08ff */
[----:B------:R-:W-:Y:S02]  /*1810*/  @!P0 IMAD R13, R9, R13, R18 ;  /* 0x0000000d090d8224 */ /* 0x000fe400078e0212 */
[----:B------:R-:W-:Y:S01]  /*1820*/  @!P0 IMAD.MOV.U32 R16, RZ, RZ, R30 ;  /* 0x000000ffff108224 */ /* 0x000fe200078e001e */
[----:B------:R-:W-:Y:S01]  /*1830*/  SHF.R.S32.HI R98, RZ, 0x1, R99 ;  /* 0x00000001ff627819 */ /* 0x000fe20000011463 */
[----:B------:R-:W-:Y:S01]  /*1840*/  IMAD R12, R25, R2, RZ ;  /* 0x00000002190c7224 */ /* 0x000fe200078e02ff */
[----:B------:R-:W-:Y:S01]  /*1850*/  @!P0 IADD3 R21, R31, R13, RZ ;  /* 0x0000000d1f158210 */ /* 0x000fe20007ffe0ff */
[----:B------:R-:W-:Y:S01]  /*1860*/  IMAD.IADD R13, R144, 0x1, -R27 ;  /* 0x00000001900d7824 */ /* 0x000fe200078e0a1b */
[----:B------:R-:W-:Y:S01]  /*1870*/  IADD3 R26, P0, R84, R16, RZ ;  /* 0x00000010541a7210 */ /* 0x000fe20007f1e0ff */
[----:B------:R-:W-:Y:S01]  /*1880*/  IMAD R25, R5, UR4, RZ ;  /* 0x0000000405197c24 */ /* 0x000fe2000f8e02ff */
[----:B--2---:R-:W-:Y:S01]  /*1890*/  SHF.L.U64.HI R139, R116, 0x5, R117 ;  /* 0x00000005748b7819 */ /* 0x004fe20000010275 */
[----:B------:R-:W-:Y:S01]  /*18a0*/  IMAD R13, R54, 0x8, R13 ;  /* 0x00000008360d7824 */ /* 0x000fe200078e020d */
[----:B------:R-:W-:Y:S01]  /*18b0*/  SHF.L.U32 R140, R116, 0x5, RZ ;  /* 0x00000005748c7819 */ /* 0x000fe200000006ff */
[----:B------:R-:W-:Y:S01]  /*18c0*/  IMAD.X R27, R85, 0x1, R21, P0 ;  /* 0x00000001551b7824 */ /* 0x000fe200000e0615 */
[----:B------:R-:W-:Y:S01]  /*18d0*/  IADD3 R22, P0, R84, R10, RZ ;  /* 0x0000000a54167210 */ /* 0x000fe20007f1e0ff */
[----:B------:R-:W-:Y:S01]  /*18e0*/  IMAD.U32 R102, R13, 0x20, R20 ;  /* 0x000000200d667824 */ /* 0x000fe200078e0014 */
[----:B------:R-:W-:Y:S01]  /*18f0*/  SHF.R.S32.HI R13, RZ, 0x1f, R99 ;  /* 0x0000001fff0d7819 */ /* 0x000fe20000011463 */
[----:B------:R-:W-:Y:S01]  /*1900*/  IMAD.WIDE.U32 R20, R24, R2, R26 ;  /* 0x0000000218147225 */ /* 0x000fe200078e001a */
[----:B------:R-:W-:-:S02]  /*1910*/  SHF.R.S32.HI R2, RZ, 0x1f, R112 ;  /* 0x0000001fff027819 */ /* 0x000fc40000011470 */
[----:B------:R-:W-:Y:S01]  /*1920*/  LEA.HI R13, R13, R98, RZ, 0x2 ;  /* 0x000000620d0d7211 */ /* 0x000fe200078f10ff */
[----:B------:R-:W-:Y:S01]  /*1930*/  IMAD.X R23, R85, 0x1, R23, P0 ;  /* 0x0000000155177824 */ /* 0x000fe200000e0617 */
[----:B------:R-:W-:Y:S01]  /*1940*/  IADD3 R106, P0, R144, R19, RZ ;  /* 0x00000013906a7210 */ /* 0x000fe20007f1e0ff */
[----:B------:R-:W-:Y:S01]  /*1950*/  IMAD R3, R24, R3, R12 ;  /* 0x0000000318037224 */ /* 0x000fe200078e020c */
[----:B------:R-:W-:Y:S01]  /*1960*/  LOP3.LUT R13, R13, 0xfffffffc, RZ, 0xc0, !PT ;  /* 0xfffffffc0d0d7812 */ /* 0x000fe200078ec0ff */
[C---:B------:R-:W-:Y:S02]  /*1970*/  IMAD R18, R4.reuse, UR5, R25 ;  /* 0x0000000504127c24 */ /* 0x040fe4000f8e0219 */
[----:B------:R-:W-:Y:S01]  /*1980*/  IMAD.WIDE.U32 R22, R4, UR4, R22 ;  /* 0x0000000404167c25 */ /* 0x000fe2000f8e0016 */
[----:B------:R-:W-:Y:S01]  /*1990*/  ULDC.64 UR4, c[0x0][0x258] ;  /* 0x0000960000047ab9 */ /* 0x000fe20000000a00 */
[----:B------:R-:W-:Y:S02]  /*19a0*/  IADD3 R98, R98, -R13, RZ ;  /* 0x8000000d62627210 */ /* 0x000fe40007ffe0ff */
[----:B------:R-:W-:-:S02]  /*19b0*/  IMAD.IADD R21, R21, 0x1, R3 ;  /* 0x0000000115157824 */ /* 0x000fc400078e0203 */
[----:B------:R-:W-:Y:S01]  /*19c0*/  IMAD R3, R2, UR4, RZ ;  /* 0x0000000402037c24 */ /* 0x000fe2000f8e02ff */
[----:B------:R-:W-:Y:S01]  /*19d0*/  SHF.R.S32.HI R2, RZ, 0x1f, R65 ;  /* 0x0000001fff027819 */ /* 0x000fe20000011441 */
[----:B------:R-:W-:Y:S01]  /*19e0*/  IMAD.X R17, R145, 0x1, R17, P0 ;  /* 0x0000000191117824 */ /* 0x000fe200000e0611 */
[----:B------:R-:W-:Y:S01]  /*19f0*/  IADD3 R108, P0, R84, R6, RZ ;  /* 0x00000006546c7210 */ /* 0x000fe20007f1e0ff */
[----:B------:R-:W-:Y:S01]  /*1a00*/  IMAD.SHL.U32 R13, R8, 0x4, RZ ;  /* 0x00000004080d7824 */ /* 0x000fe200078e00ff */
[----:B------:R-:W-:Y:S01]  /*1a10*/  LEA.HI R63, R2, R65, RZ, 0x7 ;  /* 0x00000041023f7211 */ /* 0x000fe200078f38ff */
[----:B------:R-:W-:Y:S01]  /*1a20*/  IMAD.IADD R19, R23, 0x1, R18 ;  /* 0x0000000117137824 */ /* 0x000fe200078e0212 */
[----:B------:R-:W-:Y:S01]  /*1a30*/  LOP3.LUT P1, RZ, R98, 0x2, RZ, 0xc0, !PT ;  /* 0x0000000262ff7812 */ /* 0x000fe2000782c0ff */
[----:B------:R-:W-:Y:S01]  /*1a40*/  IMAD.X R109, R85, 0x1, R15, P0 ;  /* 0x00000001556d7824 */ /* 0x000fe200000e060f */
[----:B------:R-:W-:Y:S01]  /*1a50*/  SHF.R.S32.HI R63, RZ, 0x7, R63 ;  /* 0x00000007ff3f7819 */ /* 0x000fe2000001143f */
[----:B------:R-:W-:Y:S01]  /*1a60*/  IMAD R17, R17, R116, RZ ;  /* 0x0000007411117224 */ /* 0x000fe200078e02ff */
[----:B------:R-:W-:Y:S01]  /*1a70*/  SEL R41, R41, 0xfffffff0, !P1 ;  /* 0xfffffff029297807 */ /* 0x000fe20004800000 */
[----:B------:R-:W-:Y:S01]  /*1a80*/  IMAD R96, R144, R95, R13 ;  /* 0x0000005f90607224 */ /* 0x000fe200078e020d */
[----:B------:R-:W-:Y:S01]  /*1a90*/  VIMNMX R63, RZ, R63, !PT ;  /* 0x0000003fff3f7248 */ /* 0x000fe20007fe0100 */
[----:B------:R-:W-:-:S02]  /*1aa0*/  IMAD.MOV.U32 R18, RZ, RZ, R22 ;  /* 0x000000ffff127224 */ /* 0x000fc400078e0016 */
[----:B------:R-:W-:Y:S01]  /*1ab0*/  IMAD R3, R112, UR5, R3 ;  /* 0x0000000570037c24 */ /* 0x000fe2000f8e0203 */
[----:B------:R-:W-:Y:S01]  /*1ac0*/  ISETP.GT.AND P0, PT, R50, R63, PT ;  /* 0x0000003f3200720c */ /* 0x000fe20003f04270 */
[----:B------:R-:W-:Y:S01]  /*1ad0*/  IMAD R105, R106, R117, R17 ;  /* 0x000000756a697224 */ /* 0x000fe200078e0211 */
[--C-:B------:R-:W-:Y:S01]  /*1ae0*/  SHF.R.S32.HI R91, RZ, 0x1f, R96.reuse ;  /* 0x0000001fff5b7819 */ /* 0x100fe20000011460 */
[----:B------:R-:W-:Y:S02]  /*1af0*/  IMAD.IADD R94, R13, 0x1, R96 ;  /* 0x000000010d5e7824 */ /* 0x000fe400078e0260 */
[----:B------:R-:W-:-:S03]  /*1b00*/  IMAD.WIDE.U32 R108, R144, R118, R108 ;  /* 0x00000076906c7225 */ /* 0x000fc600078e006c */
[----:B------:R-:W-:Y:S01]  /*1b10*/  SHF.R.S32.HI R90, RZ, 0x1f, R94 ;  /* 0x0000001fff5a7819 */ /* 0x000fe2000001145e */
[----:B------:R-:W-:Y:S01]  /*1b20*/  IMAD.WIDE.U32 R112, R112, UR4, R20 ;  /* 0x0000000470707c25 */ /* 0x000fe2000f8e0014 */
[----:B------:R-:W-:-:S03]  /*1b30*/  IADD3 R111, R109, R111, RZ ;  /* 0x0000006f6d6f7210 */ /* 0x000fc60007ffe0ff */
[----:B------:R-:W-:-:S04]  /*1b40*/  IMAD.WIDE.U32 R106, R106, R116, R18 ;  /* 0x000000746a6a7225 */ /* 0x000fc800078e0012 */
[----:B------:R-:W-:Y:S02]  /*1b50*/  IMAD.IADD R64, R113, 0x1, R3 ;  /* 0x0000000171407824 */ /* 0x000fe400078e0203 */
[----:B------:R-:W-:Y:S02]  /*1b60*/  IMAD.IADD R105, R107, 0x1, R105 ;  /* 0x000000016b697824 */ /* 0x000fe400078e0269 */
[----:B------:R-:W-:Y:S01]  /*1b70*/  @!P5 IMAD.MOV.U32 R11, RZ, RZ, RZ ;  /* 0x000000ffff0bd224 */ /* 0x000fe200078e00ff */
[----:B-1----:R-:W-:Y:S06]  /*1b80*/  @!P0 BRA `(.L_x_3729) ;  /* 0x0000003800908947 */ /* 0x002fec0003800000 */
[----:B------:R-:W1:Y:S01]  /*1b90*/  LDC.64 R2, c[0x0][0x338] ;  /* 0x0000ce00ff027b82 */ /* 0x000e620000000a00 */
[----:B------:R-:W-:Y:S01]  /*1ba0*/  ULDC.64 UR10, c[0x0][0x330] ;  /* 0x0000cc00000a7ab9 */ /* 0x000fe20000000a00 */
[----:B------:R-:W-:Y:S01]  /*1bb0*/  SHF.R.S32.HI R13, RZ, 0x1f, R0 ;  /* 0x0000001fff0d7819 */ /* 0x000fe20000011400 */
[----:B------:R-:W-:Y:S01]  /*1bc0*/  ULDC.64 UR4, c[0x0][0x328] ;  /* 0x0000ca0000047ab9 */ /* 0x000fe20000000a00 */
[--C-:B------:R-:W-:Y:S01]  /*1bd0*/  SHF.R.S32.HI R10, RZ, 0x1f, R65.reuse ;  /* 0x0000001fff0a7819 */ /* 0x100fe20000011441 */
[C---:B------:R-:W-:Y:S01]  /*1be0*/  IMAD R6, R7.reuse, UR10, RZ ;  /* 0x0000000a07067c24 */ /* 0x040fe2000f8e02ff */
[----:B------:R-:W-:Y:S01]  /*1bf0*/  IADD3 R8, P1, P0, R0, R144, -R65 ;  /* 0x0000009000087210 */ /* 0x000fe2000783e841 */
[----:B------:R-:W-:Y:S01]  /*1c00*/  IMAD R12, R7, UR4, RZ ;  /* 0x00000004070c7c24 */ /* 0x000fe2000f8e02ff */
[----:B------:R-:W-:Y:S01]  /*1c10*/  ULDC.64 UR12, c[0x0][0x350] ;  /* 0x0000d400000c7ab9 */ /* 0x000fe20000000a00 */
[----:B------:R-:W-:Y:S01]  /*1c20*/  IMAD.WIDE.U32 R14, R9, UR10, R84 ;  /* 0x0000000a090e7c25 */ /* 0x000fe2000f8e0054 */
[----:B------:R-:W-:Y:S01]  /*1c30*/  IADD3.X R13, R13, R145, ~R10, P1, P0 ;  /* 0x000000910d0d7210 */ /* 0x000fe20000fe0c0a */
[----:B------:R-:W2:Y:S01]  /*1c40*/  LDC R66, c[0x0][0x340] ;  /* 0x0000d000ff427b82 */ /* 0x000ea20000000800 */
[----:B------:R-:W-:Y:S01]  /*1c50*/  SHF.L.U32 R69, R119, 0x6, RZ ;  /* 0x0000000677457819 */ /* 0x000fe200000006ff */
[C---:B------:R-:W-:Y:S01]  /*1c60*/  IMAD R6, R9.reuse, UR11, R6 ;  /* 0x0000000b09067c24 */ /* 0x040fe2000f8e0206 */
[----:B------:R-:W-:Y:S01]  /*1c70*/  ULDC.64 UR10, c[0x0][0x348] ;  /* 0x0000d200000a7ab9 */ /* 0x000fe20000000a00 */
[----:B------:R-:W-:Y:S01]  /*1c80*/  IMAD.WIDE.U32 R16, R9, UR4, R84 ;  /* 0x0000000409107c25 */ /* 0x000fe2000f8e0054 */
[----:B------:R-:W-:Y:S01]  /*1c90*/  SHF.L.U32 R60, R95, 0x6, RZ ;  /* 0x000000065f3c7819 */ /* 0x000fe200000006ff */
[----:B------:R-:W-:Y:S01]  /*1ca0*/  ULDC UR25, c[0x0][0x2d0] ;  /* 0x0000b40000197ab9 */ /* 0x000fe20000000800 */
[----:B------:R-:W-:Y:S01]  /*1cb0*/  IADD3 R55, R144, 0x20, RZ ;  /* 0x0000002090377810 */ /* 0x000fe20007ffe0ff */
[----:B------:R-:W-:Y:S01]  /*1cc0*/  IMAD R12, R9, UR5, R12 ;  /* 0x00000005090c7c24 */ /* 0x000fe2000f8e020c */
[----:B------:R-:W-:Y:S01]  /*1cd0*/  ULDC.64 UR4, c[0x0][0x340] ;  /* 0x0000d00000047ab9 */ /* 0x000fe20000000a00 */
[----:B------:R-:W-:Y:S01]  /*1ce0*/  IMAD.IADD R15, R15, 0x1, R6 ;  /* 0x000000010f0f7824 */ /* 0x000fe200078e0206 */
[----:B------:R-:W-:Y:S01]  /*1cf0*/  USHF.L.U32 UR14, UR4, 0x6, URZ ;  /* 0x00000006040e7899 */ /* 0x000fe2000800063f */
[C---:B------:R-:W-:Y:S01]  /*1d00*/  IMAD R7, R13.reuse, UR4, RZ ;  /* 0x000000040d077c24 */ /* 0x040fe2000f8e02ff */
[----:B------:R-:W-:Y:S01]  /*1d10*/  USHF.L.U64.HI UR15, UR4, 0x5, UR5 ;  /* 0x00000005040f7899 */ /* 0x000fe20008010205 */
[-C--:B-1----:R-:W-:Y:S01]  /*1d20*/  IMAD R6, R13, R2.reuse, RZ ;  /* 0x000000020d067224 */ /* 0x082fe200078e02ff */
[----:B------:R-:W-:Y:S01]  /*1d30*/  USHF.L.U32 UR20, UR4, 0x5, URZ ;  /* 0x0000000504147899 */ /* 0x000fe2000800063f */
[C---:B------:R-:W-:Y:S01]  /*1d40*/  IMAD R7, R8.reuse, UR5, R7 ;  /* 0x0000000508077c24 */ /* 0x040fe2000f8e0207 */
[----:B------:R-:W-:Y:S01]  /*1d50*/  UIMAD.WIDE.U32 UR18, UR4, 0xc0, URZ ;  /* 0x000000c0041278a5 */ /* 0x000fe2000f8e003f */
[----:B------:R-:W-:Y:S01]  /*1d60*/  IMAD.WIDE.U32 R14, R8, UR4, R14 ;  /* 0x00000004080e7c25 */ /* 0x000fe2000f8e000e */
[C-C-:B------:R-:W-:Y:S01]  /*1d70*/  SHF.L.U64.HI R67, R2.reuse, 0x6, R3.reuse ;  /* 0x0000000602437819 */ /* 0x140fe20000010203 */
[----:B------:R-:W-:Y:S01]  /*1d80*/  USHF.L.U64.HI UR23, UR20, 0x1, UR15 ;  /* 0x0000000114177899 */ /* 0x000fe2000801020f */
[----:B------:R-:W-:Y:S01]  /*1d90*/  SHF.L.U64.HI R88, R2, 0x5, R3 ;  /* 0x0000000502587819 */ /* 0x000fe20000010203 */
[----:B------:R-:W-:Y:S01]  /*1da0*/  IMAD.IADD R17, R17, 0x1, R12 ;  /* 0x0000000111117824 */ /* 0x000fe200078e020c */
[----:B------:R-:W-:Y:S01]  /*1db0*/  IADD3 R15, R15, R7, RZ ;  /* 0x000000070f0f7210 */ /* 0x000fe20007ffe0ff */
[----:B------:R-:W-:Y:S01]  /*1dc0*/  IMAD R6, R8, R3, R6 ;  /* 0x0000000308067224 */ /* 0x000fe200078e0206 */
[----:B------:R-:W-:Y:S01]  /*1dd0*/  SHF.L.U32 R68, R2, 0x6, RZ ;  /* 0x0000000602447819 */ /* 0x000fe200000006ff */
[----:B------:R-:W-:Y:S01]  /*1de0*/  IMAD.WIDE.U32 R8, R8, R2, R16 ;  /* 0x0000000208087225 */ /* 0x000fe200078e0010 */
[----:B------:R-:W-:Y:S01]  /*1df0*/  IADD3 R92, R144, 0x60, RZ ;  /* 0x00000060905c7810 */ /* 0x000fe20007ffe0ff */
[----:B------:R-:W-:Y:S01]  /*1e00*/  USHF.L.U32 UR26, UR14, 0x1, URZ ;  /* 0x000000010e1a7899 */ /* 0x000fe2000800063f */
[----:B------:R-:W-:Y:S01]  /*1e10*/  SHF.R.S32.HI R59, RZ, 0x1f, R60 ;  /* 0x0000001fff3b7819 */ /* 0x000fe2000001143c */
[----:B------:R-:W-:Y:S01]  /*1e20*/  IMAD R79, R5, UR12, RZ ;  /* 0x0000000c054f7c24 */ /* 0x000fe2000f8e02ff */
[----:B------:R-:W-:Y:S01]  /*1e30*/  MOV R10, R8 ;  /* 0x00000008000a7202 */ /* 0x000fe20000000f00 */
[----:B------:R-:W-:Y:S01]  /*1e40*/  IMAD.IADD R0, R11, 0x1, R0 ;  /* 0x000000010b007824 */ /* 0x000fe200078e0200 */
[----:B--2---:R-:W-:Y:S01]  /*1e50*/  LEA R66, -R66, RZ, 0x7 ;  /* 0x000000ff42427211 */ /* 0x004fe200078e39ff */
[----:B------:R-:W-:Y:S01]  /*1e60*/  IMAD.IADD R11, R9, 0x1, R6 ;  /* 0x00000001090b7824 */ /* 0x000fe200078e0206 */
[----:B------:R-:W-:Y:S01]  /*1e70*/  ULDC.U8 UR22, c[0x0][0x3c3] ;  /* 0x0000f0c000167ab9 */ /* 0x000fe20000000000 */
[C---:B------:R-:W-:Y:S01]  /*1e80*/  IMAD R79, R4.reuse, UR13, R79 ;  /* 0x0000000d044f7c24 */ /* 0x040fe2000f8e024f */
[----:B------:R-:W-:Y:S01]  /*1e90*/  ULDC UR21, c[0x0][0x2e0] ;  /* 0x0000b80000157ab9 */ /* 0x000fe20000000800 */
[----:B------:R-:W-:Y:S01]  /*1ea0*/  IMAD.WIDE.U32 R6, R4, UR12, R14 ;  /* 0x0000000c04067c25 */ /* 0x000fe2000f8e000e */
[----:B------:R-:W-:Y:S01]  /*1eb0*/  ULDC.64 UR12, c[0x0][0x320] ;  /* 0x0000c800000c7ab9 */ /* 0x000fe20000000a00 */
[----:B------:R-:W-:Y:S01]  /*1ec0*/  ULDC.64 UR16, c[0x0][0x250] ;  /* 0x0000940000107ab9 */ /* 0x000fe20000000a00 */
[----:B------:R-:W-:Y:S01]  /*1ed0*/  USHF.L.U32 UR20, UR20, 0x1, URZ ;  /* 0x0000000114147899 */ /* 0x000fe2000800063f */
[----:B------:R-:W-:Y:S01]  /*1ee0*/  IMAD R81, R5, UR10, RZ ;  /* 0x0000000a05517c24 */ /* 0x000fe2000f8e02ff */
[----:B------:R-:W-:Y:S01]  /*1ef0*/  IADD3 R79, R7, R79, RZ ;  /* 0x0000004f074f7210 */ /* 0x000fe20007ffe0ff */
[----:B------:R-:W-:Y:S01]  /*1f00*/  IMAD R7, R95, R0, RZ ;  /* 0x000000005f077224 */ /* 0x000fe200078e02ff */
[----:B------:R-:W-:Y:S01]  /*1f10*/  LEA R78, P1, R6, UR12, 0x1 ;  /* 0x0000000c064e7c11 */ /* 0x000fe2000f8208ff */
[C---:B------:R-:W-:Y:S01]  /*1f20*/  IMAD R81, R4.reuse, UR11, R81 ;  /* 0x0000000b04517c24 */ /* 0x040fe2000f8e0251 */
[----:B------:R-:W-:Y:S01]  /*1f30*/  UIMAD UR12, UR5, 0xc0, URZ ;  /* 0x000000c0050c78a4 */ /* 0x000fe2000f8e023f */
[----:B------:R-:W-:Y:S01]  /*1f40*/  IMAD.WIDE.U32 R4, R4, UR10, R10 ;  /* 0x0000000a04047c25 */ /* 0x000fe2000f8e000a */
[----:B------:R-:W-:Y:S01]  /*1f50*/  SHF.R.S32.HI R43, RZ, 0x1f, R7 ;  /* 0x0000001fff2b7819 */ /* 0x000fe20000011407 */
[----:B------:R-:W-:Y:S01]  /*1f60*/  ULDC.64 UR10, c[0x0][0x318] ;  /* 0x0000c600000a7ab9 */ /* 0x000fe20000000a00 */
[-C--:B------:R-:W-:Y:S01]  /*1f70*/  IADD3 R86, P3, R94, R7.reuse, RZ ;  /* 0x000000075e567210 */ /* 0x080fe20007f7e0ff */
[----:B------:R-:W-:Y:S01]  /*1f80*/  IMAD.IADD R81, R5, 0x1, R81 ;  /* 0x0000000105517824 */ /* 0x000fe200078e0251 */
[----:B------:R-:W-:Y:S01]  /*1f90*/  IADD3 R42, P4, R96, R7, RZ ;  /* 0x00000007602a7210 */ /* 0x000fe20007f9e0ff */
[----:B------:R-:W-:Y:S01]  /*1fa0*/  IMAD.SHL.U32 R70, R117, 0x40, RZ ;  /* 0x0000004075467824 */ /* 0x000fe200078e00ff */
[----:B------:R-:W-:Y:S01]  /*1fb0*/  LEA R80, P0, R4, UR10, 0x1 ;  /* 0x0000000a04507c11 */ /* 0x000fe2000f8008ff */
[----:B------:R-:W-:Y:S01]  /*1fc0*/  IMAD.X R87, R90, 0x1, R43, P3 ;  /* 0x000000015a577824 */ /* 0x000fe200018e062b */
[----:B------:R-:W-:Y:S01]  /*1fd0*/  LEA.HI.X R79, R6, UR13, R79, 0x1, P1 ;  /* 0x0000000d064f7c11 */ /* 0x000fe200088f0c4f */
[----:B------:R-:W-:Y:S01]  /*1fe0*/  IMAD.X R43, R91, 0x1, R43, P4 ;  /* 0x000000015b2b7824 */ /* 0x000fe200020e062b */
[----:B------:R-:W-:Y:S01]  /*1ff0*/  LEA.HI.X R81, R4, UR11, R81, 0x1, P0 ;  /* 0x0000000b04517c11 */ /* 0x000fe200080f0c51 */
[----:B------:R-:W-:Y:S01]  /*2000*/  ULDC.64 UR10, c[0x0][0x218] ;  /* 0x00008600000a7ab9 */ /* 0x000fe20000000a00 */
[----:B------:R-:W-:Y:S01]  /*2010*/  USHF.L.U64.HI UR13, UR4, 0x6, UR5 ;  /* 0x00000006040d7899 */ /* 0x000fe20008010205 */
[----:B------:R-:W-:Y:S01]  /*2020*/  LEA R74, P1, R108, UR10, 0x1 ;  /* 0x0000000a6c4a7c11 */ /* 0x000fe2000f8208ff */
[----:B------:R-:W-:Y:S01]  /*2030*/  IMAD.WIDE.U32 R8, R116, 0x40, RZ ;  /* 0x0000004074087825 */ /* 0x000fe200078e00ff */
[----:B------:R-:W-:Y:S01]  /*2040*/  ULDC.64 UR4, c[0x0][0x220] ;  /* 0x0000880000047ab9 */ /* 0x000fe20000000a00 */
[C---:B------:R-:W-:Y:S01]  /*2050*/  SHF.L.U64.HI R43, R42.reuse, 0x1, R43 ;  /* 0x000000012a2b7819 */ /* 0x040fe2000001022b */
[----:B------:R-:W-:Y:S01]  /*2060*/  USHF.L.U64.HI UR24, UR14, 0x1, UR13 ;  /* 0x000000010e187899 */ /* 0x000fe2000801020d */
[----:B------:R-:W-:Y:S01]  /*2070*/  IMAD.SHL.U32 R42, R42, 0x2, RZ ;  /* 0x000000022a2a7824 */ /* 0x000fe200078e00ff */
[----:B------:R-:W-:Y:S01]  /*2080*/  LEA R76, P0, R106, UR4, 0x1 ;  /* 0x000000046a4c7c11 */ /* 0x000fe2000f8008ff */
[----:B------:R-:W-:Y:S01]  /*2090*/  IMAD.IADD R70, R9, 0x1, R70 ;  /* 0x0000000109467824 */ /* 0x000fe200078e0246 */
[----:B------:R-:W-:Y:S01]  /*20a0*/  LEA.HI.X R73, R108, UR11, R111, 0x1, P1 ;  /* 0x0000000b6c497c11 */ /* 0x000fe200088f0c6f */
[----:B------:R-:W-:Y:S01]  /*20b0*/  ULDC.64 UR10, c[0x0][0x360] ;  /* 0x0000d800000a7ab9 */ /* 0x000fe20000000a00 */
[----:B------:R-:W-:Y:S01]  /*20c0*/  SHF.L.U64.HI R87, R86, 0x1, R87 ;  /* 0x0000000156577819 */ /* 0x000fe20000010257 */
[----:B------:R-:W-:Y:S01]  /*20d0*/  IMAD.WIDE.U32 R118, R118, 0x40, RZ ;  /* 0x0000004076767825 */ /* 0x000fe200078e00ff */
[----:B------:R-:W-:Y:S01]  /*20e0*/  SHF.L.U32 R86, R86, 0x1, RZ ;  /* 0x0000000156567819 */ /* 0x000fe200000006ff */
[----:B------:R-:W-:Y:S01]  /*20f0*/  UIADD3 UR27, UR19, UR12, URZ ;  /* 0x0000000c131b7290 */ /* 0x000fe2000fffe03f */
[----:B------:R-:W-:Y:S01]  /*2100*/  LEA.HI.X R77, R106, UR5, R105, 0x1, P0 ;  /* 0x000000056a4d7c11 */ /* 0x000fe200080f0c69 */
[----:B------:R-:W-:Y:S01]  /*2110*/  IMAD R5, R117, 0xc0, RZ ;  /* 0x000000c075057824 */ /* 0x000fe200078e02ff */
[----:B------:R-:W-:Y:S01]  /*2120*/  IADD3 R10, P1, R42, UR10, RZ ;  /* 0x0000000a2a0a7c10 */ /* 0x000fe2000ff3e0ff */
[C---:B------:R-:W-:Y:S01]  /*2130*/  IMAD.SHL.U32 R62, R95.reuse, 0x20, RZ ;  /* 0x000000205f3e7824 */ /* 0x040fe200078e00ff */
[----:B------:R-:W-:Y:S01]  /*2140*/  ULDC.64 UR4, c[0x0][0x358] ;  /* 0x0000d60000047ab9 */ /* 0x000fe20000000a00 */
[----:B------:R-:W-:Y:S01]  /*2150*/  IMAD R58, R95, 0x60, RZ ;  /* 0x000000605f3a7824 */ /* 0x000fe200078e02ff */
[----:B------:R-:W-:Y:S01]  /*2160*/  IADD3 R82, P4, R86, UR10, RZ ;  /* 0x0000000a56527c10 */ /* 0x000fe2000ff9e0ff */
[----:B------:R-:W-:Y:S01]  /*2170*/  IMAD.WIDE.U32 R116, R116, 0xc0, RZ ;  /* 0x000000c074747825 */ /* 0x000fe200078e00ff */
[----:B------:R-:W-:Y:S01]  /*2180*/  IADD3 R86, P3, R86, UR4, RZ ;  /* 0x0000000456567c10 */ /* 0x000fe2000ff7e0ff */
[----:B------:R-:W-:Y:S01]  /*2190*/  ULDC.64 UR12, c[0x0][0x230] ;  /* 0x00008c00000c7ab9 */ /* 0x000fe20000000a00 */
[----:B------:R-:W-:Y:S01]  /*21a0*/  IADD3 R42, P0, R42, UR4, RZ ;  /* 0x000000042a2a7c10 */ /* 0x000fe2000ff1e0ff */
[----:B------:R-:W-:Y:S01]  /*21b0*/  IMAD.SHL.U32 R71, R8, 0x2, RZ ;  /* 0x0000000208477824 */ /* 0x000fe200078e00ff */
[----:B------:R-:W-:Y:S01]  /*21c0*/  IADD3.X R9, R43, UR11, RZ, P1, !PT ;  /* 0x0000000b2b097c10 */ /* 0x000fe20008ffe4ff */
[----:B------:R-:W-:Y:S01]  /*21d0*/  IMAD.SHL.U32 R89, R2, 0x20, RZ ;  /* 0x0000002002597824 */ /* 0x000fe200078e00ff */
[----:B------:R-:W-:Y:S01]  /*21e0*/  SHF.L.U64.HI R70, R8, 0x1, R70 ;  /* 0x0000000108467819 */ /* 0x000fe20000010246 */
[----:B------:R-:W-:Y:S01]  /*21f0*/  VIADD R93, R144, 0x40 ;  /* 0x00000040905d7836 */ /* 0x000fe20000000000 */
[----:B------:R-:W-:Y:S01]  /*2200*/  IADD3 R69, R119, R69, RZ ;  /* 0x0000004577457210 */ /* 0x000fe20007ffe0ff */
[----:B------:R-:W-:Y:S01]  /*2210*/  IMAD.MOV.U32 R11, RZ, RZ, R50 ;  /* 0x000000ffff0b7224 */ /* 0x000fe200078e0032 */
[----:B------:R-:W-:Y:S01]  /*2220*/  ISETP.GE.AND P1, PT, R84, UR25, PT ;  /* 0x0000001954007c0c */ /* 0x000fe2000bf26270 */
[----:B------:R-:W-:Y:S01]  /*2230*/  IMAD.IADD R72, R117, 0x1, R5 ;  /* 0x0000000175487824 */ /* 0x000fe200078e0205 */
[----:B------:R-:W-:Y:S01]  /*2240*/  SHF.R.S32.HI R61, RZ, 0x1f, R62 ;  /* 0x0000001fff3d7819 */ /* 0x000fe2000001143e */
[----:B------:R-:W-:Y:S01]  /*2250*/  ULDC UR4, c[0x0][0x2e0] ;  /* 0x0000b80000047ab9 */ /* 0x000fe20000000800 */
[----:B------:R-:W-:Y:S01]  /*2260*/  SHF.R.S32.HI R57, RZ, 0x1f, R58 ;  /* 0x0000001fff397819 */ /* 0x000fe2000001143a */
[----:B------:R-:W-:Y:S01]  /*2270*/  ULDC.64 UR14, c[0x0][0x238] ;  /* 0x00008e00000e7ab9 */ /* 0x000fe20000000a00 */
[C---:B------:R-:W-:Y:S01]  /*2280*/  IADD3.X R83, R87.reuse, UR11, RZ, P4, !PT ;  /* 0x0000000b57537c10 */ /* 0x040fe2000a7fe4ff */
[----:B------:R-:W-:Y:S01]  /*2290*/  ULDC.64 UR10, c[0x0][0x248] ;  /* 0x00009200000a7ab9 */ /* 0x000fe20000000a00 */
[----:B------:R-:W-:-:S02]  /*22a0*/  IADD3.X R87, R87, UR5, RZ, P3, !PT ;  /* 0x0000000557577c10 */ /* 0x000fc40009ffe4ff */
[----:B------:R-:W-:Y:S01]  /*22b0*/  IADD3.X R43, R43, UR5, RZ, P0, !PT ;  /* 0x000000052b2b7c10 */ /* 0x000fe200087fe4ff */
[----:B------:R-:W-:-:S06]  /*22c0*/  ULDC UR5, c[0x0][0x2e0] ;  /* 0x0000b80000057ab9 */ /* 0x000fcc0000000800 */
.L_x_3759:
[----:B------:R-:W-:Y:S04]  /*22d0*/  IMAD.SHL.U32 R13, R11, 0x80, RZ ;  /* 0x000000800b0d7824 */ /* 0x000fe800078e00ff */
[----:B------:R-:W-:Y:S04]  /*22e0*/  VIADD R12, R13, 0xffffff80 ;  /* 0xffffff800d0c7836 */ /* 0x000fe80000000000 */
[--C-:B------:R-:W-:Y:S02]  /*22f0*/  IMAD.IADD R2, R52, 0x1, -R12.reuse ;  /* 0x0000000134027824 */ /* 0x100fe400078e0a0c */
[----:B------:R-:W-:Y:S03]  /*2300*/  IMAD.IADD R0, R65, 0x1, -R12 ;  /* 0x0000000141007824 */ /* 0x000fe600078e0a0c */
[CC--:B------:R-:W-:Y:S02]  /*2310*/  ISETP.GE.OR P6, PT, R144.reuse, R2.reuse, P1 ;  /* 0x000000029000720c */ /* 0x0c0fe40000fc6670 */
[C---:B------:R-:W-:Y:S02]  /*2320*/  ISETP.GE.OR P5, PT, R55.reuse, R2, P1 ;  /* 0x000000023700720c */ /* 0x040fe40000fa6670 */
[-C--:B------:R-:W-:Y:S02]  /*2330*/  ISETP.LT.OR P6, PT, R144, R0.reuse, P6 ;  /* 0x000000009000720c */ /* 0x080fe400037c1670 */
[----:B------:R-:W-:Y:S02]  /*2340*/  ISETP.LT.OR P5, PT, R55, R0, P5 ;  /* 0x000000003700720c */ /* 0x000fe40002fa1670 */
[C---:B------:R-:W-:Y:S04]  /*2350*/  ISETP.GE.OR P4, PT, R93.reuse, R2, P1 ;  /* 0x000000025d00720c */ /* 0x040fe80000f86670 */
[----:B------:R-:W-:Y:S05]  /*2360*/  ISETP.LT.OR P4, PT, R93, R0, P4 ;  /* 0x000000005d00720c */ /* 0x000fea0002781670 */
[----:B------:R-:W2:Y:S02]  /*2370*/  @!P6 LDG.E.128 R20, desc[UR6][R78.64] ;  /* 0x000000064e14e981 */ /* 0x000ea4000c1e1d00 */
[----:B------:R-:W-:Y:S02]  /*2380*/  @!P5 IADD3 R26, P0, R78, UR20, RZ ;  /* 0x000000144e1adc10 */ /* 0x000fe4000ff1e0ff */
[----:B------:R-:W-:Y:S02]  /*2390*/  @!P5 LEA R24, P3, R140, R76, 0x1 ;  /* 0x0000004c8c18d211 */ /* 0x000fe400078608ff */
[C---:B------:R-:W-:Y:S02]  /*23a0*/  @!P5 IADD3.X R27, R79.reuse, UR23, RZ, P0, !PT ;  /* 0x000000174f1bdc10 */ /* 0x040fe400087fe4ff */
[----:B------:R-:W-:Y:S02]  /*23b0*/  @!P4 IADD3 R14, P0, R78, UR26, RZ ;  /* 0x0000001a4e0ecc10 */ /* 0x000fe4000ff1e0ff */
[----:B------:R-:W-:Y:S02]  /*23c0*/  @!P5 LEA.HI.X R25, R140, R77, R139, 0x1, P3 ;  /* 0x0000004d8c19d211 */ /* 0x000fe400018f0c8b */
[----:B------:R-:W-:Y:S02]  /*23d0*/  @!P4 IADD3.X R15, R79, UR24, RZ, P0, !PT ;  /* 0x000000184f0fcc10 */ /* 0x000fe400087fe4ff */
[----:B------:R-:W-:Y:S02]  /*23e0*/  ISETP.GE.OR P3, PT, R92, R2, P1 ;  /* 0x000000025c00720c */ /* 0x000fe40000f66670 */
[----:B------:R-:W-:Y:S02]  /*23f0*/  @!P4 IADD3 R2, P0, R76, R71, RZ ;  /* 0x000000474c02c210 */ /* 0x000fe40007f1e0ff */
[----:B------:R-:W-:Y:S03]  /*2400*/  ISETP.LT.OR P3, PT, R92, R0, P3 ;  /* 0x000000005c00720c */ /* 0x000fe60001f61670 */
[----:B------:R-:W-:Y:S01]  /*2410*/  @!P4 IMAD.X R3, R77, 0x1, R70, P0 ;  /* 0x000000014d03c824 */ /* 0x000fe200000e0646 */
[----:B--2---:R1:W-:Y:S04]  /*2420*/  @!P6 STG.E.128 desc[UR6][R76.64], R20 ;  /* 0x000000144c00e986 */ /* 0x0043e8000c101d06 */
[----:B---34-:R2:W3:Y:S05]  /*2430*/  @!P5 LDG.E.128 R16, desc[UR6][R26.64] ;  /* 0x000000061a10d981 */ /* 0x0184ea000c1e1d00 */
[----:B--2---:R-:W-:Y:S04]  /*2440*/  @!P3 IADD3 R26, P0, R78, UR18, RZ ;  /* 0x000000124e1abc10 */ /* 0x004fe8000ff1e0ff */
[----:B------:R-:W-:Y:S02]  /*2450*/  @!P3 IADD3.X R27, R79, UR27, RZ, P0, !PT ;  /* 0x0000001b4f1bbc10 */ /* 0x000fe400087fe4ff */
[----:B------:R-:W-:Y:S05]  /*2460*/  @!P3 IADD3 R28, P0, R76, R116, RZ ;  /* 0x000000744c1cb210 */ /* 0x000fea0007f1e0ff */
[----:B------:R-:W-:Y:S01]  /*2470*/  @!P3 IMAD.X R29, R77, 0x1, R72, P0 ;  /* 0x000000014d1db824 */ /* 0x000fe200000e0648 */
[C---:B------:R-:W-:Y:S04]  /*2480*/  LEA R78, P0, R66.reuse, R78, 0x1 ;  /* 0x0000004e424e7211 */ /* 0x040fe800078008ff */
[----:B------:R-:W-:Y:S02]  /*2490*/  LEA.HI.X.SX32 R79, R66, R79, 0x1, P0 ;  /* 0x0000004f424f7211 */ /* 0x000fe400000f0eff */
[----:B------:R-:W-:Y:S01]  /*24a0*/  ISETP.NE.AND P0, PT, RZ, UR4, PT ;  /* 0x00000004ff007c0c */ /* 0x000fe2000bf05270 */
[----:B---3--:R2:W-:Y:S04]  /*24b0*/  @!P5 STG.E.128 desc[UR6][R24.64], R16 ;  /* 0x000000101800d986 */ /* 0x0085e8000c101d06 */
[----:B------:R-:W3:Y:S04]  /*24c0*/  @!P4 LDG.E.128 R4, desc[UR6][R14.64] ;  /* 0x000000060e04c981 */ /* 0x000ee8000c1e1d00 */
[----:B---3--:R2:W-:Y:S04]  /*24d0*/  @!P4 STG.E.128 desc[UR6][R2.64], R4 ;  /* 0x000000040200c986 */ /* 0x0085e8000c101d06 */
[----:B-1----:R-:W3:Y:S04]  /*24e0*/  @!P3 LDG.E.128 R20, desc[UR6][R26.64] ;  /* 0x000000061a14b981 */ /* 0x002ee8000c1e1d00 */
[----:B---3--:R2:W-:Y:S01]  /*24f0*/  @!P3 STG.E.128 desc[UR6][R28.64], R20 ;  /* 0x000000141c00b986 */ /* 0x0085e2000c101d06 */
[----:B------:R-:W-:Y:S05]  /*2500*/  @!P0 BRA `(.L_x_3730) ;  /* 0x00000028004c8947 */ /* 0x000fea0003800000 */
[----:B------:R-:W-:Y:S11]  /*2510*/  ISETP.NE.AND P0, PT, RZ, UR22, PT ;  /* 0x00000016ff007c0c */ /* 0x000ff6000bf05270 */
[----:B------:R-:W-:Y:S02]  /*2520*/  @!UPT UIADD3 URZ, URZ, URZ, URZ ;  /* 0x0000003f3f3ff290 */ /* 0x000fe4000fffe03f */
[----:B------:R-:W-:Y:S05]  /*2530*/  @!P0 BRA `(.L_x_3731) ;  /* 0x0000001000008947 */ /* 0x000fea0003800000 */
[----:B------:R-:W1:Y:S01]  /*2540*/  LDC R33, c[0x0][0x2e0] ;  /* 0x0000b800ff217b82 */ /* 0x000e620000000800 */
[----:B------:R-:W-:Y:S01]  /*2550*/  BSSY B0, `(.L_x_3732) ;  /* 0x0000038000007945 */ /* 0x000fe20003800000 */
[----:B-1----:R-:W-:Y:S03]  /*2560*/  LEA R33, -R33, RZ, 0x6 ;  /* 0x000000ff21217211 */ /* 0x002fe600078e31ff */
[----:B------:R-:W-:Y:S05]  /*2570*/  @P6 BRA `(.L_x_3733) ;  /* 0x0000000000d46947 */ /* 0x000fea0003800000 */
[----:B------:R-:W-:Y:S01]  /*2580*/  ISETP.GE.AND P0, PT, R84, UR4, PT ;  /* 0x0000000454007c0c */ /* 0x000fe2000bf06270 */
[----:B--2---:R-:W2:Y:S01]  /*2590*/  LDG.E.128 R16, desc[UR6][R80.64] ;  /* 0x0000000650107981 */ /* 0x004ea2000c1e1d00 */
[----:B------:R-:W-:Y:S11]  /*25a0*/  MOV R75, R73 ;  /* 0x00000049004b7202 */ /* 0x000ff60000000f00 */
        /* <DEDUP_REMOVED lines=50> */
.L_x_3733:
[----:B------:R-:W-:Y:S05]  /*28d0*/  BSYNC B0 ;  /* 0x0000000000007941 */ /* 0x000fea0003800000 */
.L_x_3732:
[----:B------:R-:W-:Y:S04]  /*28e0*/  BSSY B0, `(.L_x_3734) ;  /* 0x000003d000007945 */ /* 0x000fe80003800000 */
[----:B------:R-:W-:Y:S05]  /*28f0*/  @P5 BRA `(.L_x_3735) ;  /* 0x0000000000ec5947 */ /* 0x000fea0003800000 */
[----:B------:R-:W-:Y:S02]  /*2900*/  ISETP.GE.AND P0, PT, R84, UR4, PT ;  /* 0x0000000454007c0c */ /* 0x000fe4000bf06270 */
[C---:B------:R-:W-:Y:S04]  /*2910*/  LEA R34, P5, R89.reuse, R80, 0x1 ;  /* 0x0000005059227211 */ /* 0x040fe800078a08ff */
[----:B------:R-:W-:Y:S05]  /*2920*/  LEA.HI.X R35, R89, R81, R88, 0x1, P5 ;  /* 0x0000005159237211 */ /* 0x000fea00028f0c58 */
[----:B-12---:R1:W2:Y:S02]  /*2930*/  LDG.E.128 R16, desc[UR6][R34.64] ;  /* 0x0000000622107981 */ /* 0x0062a4000c1e1d00 */
        /* <DEDUP_REMOVED lines=55> */
.L_x_3735:
[----:B------:R-:W-:Y:S05]  /*2cb0*/  BSYNC B0 ;  /* 0x0000000000007941 */ /* 0x000fea0003800000 */
.L_x_3734:
[----:B------:R-:W-:Y:S04]  /*2cc0*/  BSSY B0, `(.L_x_3736) ;  /* 0x000003d000007945 */ /* 0x000fe80003800000 */
[----:B------:R-:W-:Y:S05]  /*2cd0*/  @P4 BRA `(.L_x_3737) ;  /* 0x0000000000ec4947 */ /* 0x000fea0003800000 */
[----:B------:R-:W-:Y:S02]  /*2ce0*/  ISETP.GE.AND P0, PT, R84, UR4, PT ;  /* 0x0000000454007c0c */ /* 0x000fe4000bf06270 */
[C---:B---3--:R-:W-:Y:S04]  /*2cf0*/  LEA R34, P4, R68.reuse, R80, 0x1 ;  /* 0x0000005044227211 */ /* 0x048fe800078808ff */
        /* <DEDUP_REMOVED lines=57> */
.L_x_3737:
[----:B------:R-:W-:Y:S05]  /*3090*/  BSYNC B0 ;  /* 0x0000000000007941 */ /* 0x000fea0003800000 */
.L_x_3736:
[----:B------:R-:W-:Y:S04]  /*30a0*/  BSSY B0, `(.L_x_3738) ;  /* 0x0000042000007945 */ /* 0x000fe80003800000 */
[----:B------:R-:W-:Y:S05]  /*30b0*/  @P3 BRA `(.L_x_3739) ;  /* 0x0000000400003947 */ /* 0x000fea0003800000 */
[----:B---34-:R-:W3:Y:S01]  /*30c0*/  LDC.64 R34, c[0x0][0x338] ;  /* 0x0000ce00ff227b82 */ /* 0x018ee20000000a00 */
[----:B------:R-:W-:Y:S02]  /*30d0*/  ISETP.GE.AND P0, PT, R84, UR4, PT ;  /* 0x0000000454007c0c */ /* 0x000fe4000bf06270 */
[----:B-1----:R-:W-:Y:S11]  /*30e0*/  MOV R75, R73 ;  /* 0x00000049004b7202 */ /* 0x002ff60000000f00 */
[C---:B------:R-:W-:Y:S02]  /*30f0*/  @!P0 SHF.L.U32 R37, R58.reuse, 0x1, RZ ;  /* 0x000000013a258819 */ /* 0x040fe400000006ff */
[----:B------:R-:W-:Y:S02]  /*3100*/  @!P0 SHF.L.U64.HI R26, R58, 0x1, R57 ;  /* 0x000000013a1a8819 */ /* 0x000fe40000010239 */
[C---:B------:R-:W-:Y:S02]  /*3110*/  @!P0 IADD3 R30, P4, R37.reuse, R42, RZ ;  /* 0x0000002a251e8210 */ /* 0x040fe40007f9e0ff */
[----:B--2---:R-:W-:Y:S02]  /*3120*/  @!P0 IADD3 R20, P3, R37, R10, RZ ;  /* 0x0000000a25148210 */ /* 0x004fe40007f7e0ff */
[----:B------:R-:W-:Y:S01]  /*3130*/  @!P0 IADD3.X R31, R26, R43, RZ, P4, !PT ;  /* 0x0000002b1a1f8210 */ /* 0x000fe200027fe4ff */
[----:B---3--:R-:W-:Y:S01]  /*3140*/  IMAD.WIDE.U32 R38, R34, 0xc0, R80 ;  /* 0x000000c022267825 */ /* 0x008fe200078e0050 */
[----:B------:R-:W-:Y:S03]  /*3150*/  @!P0 IADD3.X R21, R26, R9, RZ, P3, !PT ;  /* 0x000000091a158210 */ /* 0x000fe60001ffe4ff */
[----:B------:R-:W2:Y:S01]  /*3160*/  @!P0 LDG.E.64 R22, desc[UR6][R30.64] ;  /* 0x000000061e168981 */ /* 0x000ea2000c1e1b00 */
[----:B------:R-:W-:Y:S05]  /*3170*/  IMAD R35, R35, 0xc0, RZ ;  /* 0x000000c023237824 */ /* 0x000fea00078e02ff */
[----:B------:R-:W-:Y:S01]  /*3180*/  IADD3 R39, R39, R35, RZ ;  /* 0x0000002327277210 */ /* 0x000fe20007ffe0ff */
[----:B------:R-:W3:Y:S01]  /*3190*/  @!P0 LDG.E.64 R6, desc[UR6][R20.64] ;  /* 0x0000000614068981 */ /* 0x000ee2000c1e1b00 */
[----:B------:R-:W1:Y:S05]  /*31a0*/  LDC.64 R34, c[0x0][0x248] ;  /* 0x00009200ff227b82 */ /* 0x000e6a0000000a00 */
[----:B------:R-:W4:Y:S01]  /*31b0*/  LDG.E.128 R16, desc[UR6][R38.64] ;  /* 0x0000000626107981 */ /* 0x000f22000c1e1d00 */
[----:B-1----:R-:W-:Y:S04]  /*31c0*/  IMAD.WIDE.U32 R46, R34, 0xc0, R74 ;  /* 0x000000c0222e7825 */ /* 0x002fe800078e004a */
[----:B------:R-:W-:Y:S05]  /*31d0*/  IMAD R35, R35, 0xc0, RZ ;  /* 0x000000c023237824 */ /* 0x000fea00078e02ff */
[----:B------:R-:W-:Y:S01]  /*31e0*/  IADD3 R47, R47, R35, RZ ;  /* 0x000000232f2f7210 */ /* 0x000fe20007ffe0ff */
[--C-:B--2---:R-:W-:Y:S02]  /*31f0*/  @!P0 HADD2.F32 R27, -RZ, R23.reuse.H0_H0 ;  /* 0x20000017ff1b8230 */ /* 0x104fe40000004100 */
[----:B------:R-:W-:Y:S02]  /*3200*/  @!P0 HADD2.F32 R29, -RZ, R23.H1_H1 ;  /* 0x30000017ff1d8230 */ /* 0x000fe40000004100 */
[--C-:B------:R-:W-:Y:S02]  /*3210*/  @!P0 HADD2.F32 R25, -RZ, R22.reuse.H0_H0 ;  /* 0x20000016ff198230 */ /* 0x100fe40000004100 */
[----:B------:R-:W-:Y:S02]  /*3220*/  @!P0 HADD2.F32 R22, -RZ, R22.H1_H1 ;  /* 0x30000016ff168230 */ /* 0x000fe40000004100 */
[--C-:B---3--:R-:W-:Y:S02]  /*3230*/  @!P0 HADD2.F32 R15, -RZ, R6.reuse.H0_H0 ;  /* 0x20000006ff0f8230 */ /* 0x108fe40000004100 */
        /* <DEDUP_REMOVED lines=40> */
.L_x_3739:
[----:B------:R-:W-:Y:S05]  /*34c0*/  BSYNC B0 ;  /* 0x0000000000007941 */ /* 0x000fea0003800000 */
.L_x_3738:
[C---:B------:R-:W-:Y:S01]  /*34d0*/  LEA R42, P3, R33.reuse, R42, 0x1 ;  /* 0x0000002a212a7211 */ /* 0x040fe200078608ff */
[----:B------:R-:W-:Y:S01]  /*34e0*/  IMAD.MOV.U32 R8, RZ, RZ, R10 ;  /* 0x000000ffff087224 */ /* 0x000fe200078e000a */
[----:B------:R-:W-:Y:S02]  /*34f0*/  UMOV UR4, UR21 ;  /* 0x0000001500047c82 */ /* 0x000fe40008000000 */
[C---:B------:R-:W-:Y:S02]  /*3500*/  LEA.HI.X.SX32 R43, R33.reuse, R43, 0x1, P3 ;  /* 0x0000002b212b7211 */ /* 0x040fe400018f0eff */
[C---:B------:R-:W-:Y:S04]  /*3510*/  LEA R10, P0, R33.reuse, R8, 0x1 ;  /* 0x00000008210a7211 */ /* 0x040fe800078008ff */
[----:B------:R-:W-:Y:S01]  /*3520*/  LEA.HI.X.SX32 R9, R33, R9, 0x1, P0 ;  /* 0x0000000921097211 */ /* 0x000fe200000f0eff */
[----:B------:R-:W-:Y:S08]  /*3530*/  BRA `(.L_x_3740) ;  /* 0x0000001800ac7947 */ /* 0x000ff00003800000 */
.L_x_3731:
[----:B------:R-:W-:Y:S01]  /*3540*/  ULEA.HI UR25, UR4, UR4, URZ, 0x1 ;  /* 0x0000000404197291 */ /* 0x000fe2000f8f083f */
[----:B------:R-:W-:Y:S03]  /*3550*/  BSSY B1, `(.L_x_3741) ;  /* 0x000005c000017945 */ /* 0x000fe60003800000 */
[----:B------:R-:W-:Y:S06]  /*3560*/  USHF.R.S32.HI UR25, URZ, 0x1, UR25 ;  /* 0x000000013f197899 */ /* 0x000fec0008011419 */
[----:B------:R-:W-:Y:S01]  /*3570*/  MOV R125, UR25 ;  /* 0x00000019007d7c02 */ /* 0x000fe20008000f00 */
[----:B------:R-:W-:Y:S05]  /*3580*/  @P6 BRA `(.L_x_3742) ;  /* 0x0000000400606947 */ /* 0x000fea0003800000 */
[----:B------:R-:W-:Y:S01]  /*3590*/  ISETP.GE.AND P0, PT, R84, UR4, PT ;  /* 0x0000000454007c0c */ /* 0x000fe2000bf06270 */
[----:B------:R1:W5:Y:S01]  /*35a0*/  LDG.E.128 R32, desc[UR6][R80.64] ;  /* 0x0000000650207981 */ /* 0x000362000c1e1d00 */
[----:B------:R-:W-:Y:S01]  /*35b0*/  MOV R75, R73 ;  /* 0x00000049004b7202 */ /* 0x000fe20000000f00 */
[----:B------:R-:W-:Y:S10]  /*35c0*/  BSSY B0, `(.L_x_3743) ;  /* 0x0000053000007945 */ /* 0x000ff40003800000 */
[----:B------:R-:W-:Y:S05]  /*35d0*/  @P0 BRA `(.L_x_3744) ;  /* 0x0000000400440947 */ /* 0x000fea0003800000 */
[--C-:B--2--5:R-:W-:Y:S01]  /*35e0*/  HADD2.F32 R29, -RZ, R32.reuse.H0_H0 ;  /* 0x20000020ff1d7230 */ /* 0x124fe20000004100 */
[-C--:B------:R-:W-:Y:S02]  /*35f0*/  ISETP.GE.AND P6, PT, R84, R125.reuse, PT ;  /* 0x0000007d5400720c */ /* 0x080fe40003fc6270 */
[----:B------:R-:W-:Y:S02]  /*3600*/  MOV R123, R125 ;  /* 0x0000007d007b7202 */ /* 0x000fe40000000f00 */
[----:B------:R-:W-:Y:S02]  /*3610*/  MOV R121, RZ ;  /* 0x000000ff00797202 */ /* 0x000fe40000000f00 */
[----:B------:R-:W-:Y:S02]  /*3620*/  MOV R127, RZ ;  /* 0x000000ff007f7202 */ /* 0x000fe40000000f00 */
[----:B------:R-:W-:Y:S01]  /*3630*/  MOV R51, R33 ;  /* 0x0000002100337202 */ /* 0x000fe20000000f00 */
[----:B------:R-:W-:Y:S01]  /*3640*/  HADD2.F32 R33, -RZ, R32.H1_H1 ;  /* 0x30000020ff217230 */ /* 0x000fe20000004100 */
[----:B------:R-:W-:Y:S02]  /*3650*/  MOV R48, R34 ;  /* 0x0000002200307202 */ /* 0x000fe40000000f00 */
[----:B------:R-:W-:Y:S01]  /*3660*/  MOV R49, R35 ;  /* 0x0000002300317202 */ /* 0x000fe20000000f00 */
[----:B------:R-:W-:Y:S01]  /*3670*/  HADD2.F32 R34, -RZ, R51.H0_H0 ;  /* 0x20000033ff227230 */ /* 0x000fe20000004100 */
[----:B------:R-:W-:Y:S02]  /*3680*/  @P6 IADD3 R123, RZ, -UR25, RZ ;  /* 0x80000019ff7b6c10 */ /* 0x000fe4000fffe0ff */
[----:B------:R-:W-:Y:S02]  /*3690*/  @P6 IADD3 R121, RZ, -UR25, RZ ;  /* 0x80000019ff796c10 */ /* 0x000fe4000fffe0ff */
[C---:B------:R-:W-:Y:S02]  /*36a0*/  LEA R14, P0, R123.reuse, R80, 0x1 ;  /* 0x000000507b0e7211 */ /* 0x040fe400078008ff */
[----:B------:R-:W-:Y:S02]  /*36b0*/  @P6 IADD3 R127, RZ, -UR25, RZ ;  /* 0x80000019ff7f6c10 */ /* 0x000fe4000fffe0ff */
[----:B------:R-:W-:Y:S02]  /*36c0*/  LEA.HI.X.SX32 R15, R123, R81, 0x1, P0 ;  /* 0x000000517b0f7211 */ /* 0x000fe400000f0eff */
[C---:B------:R-:W-:Y:S03]  /*36d0*/  LEA R128, P0, R121.reuse, R82, 0x1 ;  /* 0x0000005279807211 */ /* 0x040fe600078008ff */
[----:B------:R-:W2:Y:S01]  /*36e0*/  LDG.E.128 R24, desc[UR6][R14.64] ;  /* 0x000000060e187981 */ /* 0x000ea2000c1e1d00 */
[----:B------:R-:W-:Y:S02]  /*36f0*/  LEA.HI.X.SX32 R129, R121, R83, 0x1, P0 ;  /* 0x0000005379817211 */ /* 0x000fe400000f0eff */
[C---:B------:R-:W-:Y:S04]  /*3700*/  LEA R36, P0, R127.reuse, R86, 0x1 ;  /* 0x000000567f247211 */ /* 0x040fe800078008ff */
[----:B------:R-:W-:Y:S01]  /*3710*/  LEA.HI.X.SX32 R37, R127, R87, 0x1, P0 ;  /* 0x000000577f257211 */ /* 0x000fe200000f0eff */
[----:B------:R-:W3:Y:S08]  /*3720*/  LDG.E.128 R120, desc[UR6][R128.64] ;  /* 0x0000000680787981 */ /* 0x000ef0000c1e1d00 */
[----:B------:R-:W4:Y:S01]  /*3730*/  LDG.E.128 R44, desc[UR6][R36.64] ;  /* 0x00000006242c7981 */ /* 0x000f22000c1e1d00 */
[--C-:B--2---:R-:W-:Y:S01]  /*3740*/  HADD2.F32 R30, -RZ, R24.reuse.H0_H0 ;  /* 0x20000018ff1e7230 */ /* 0x104fe20000004100 */
[----:B------:R-:W-:Y:S01]  /*3750*/  MOV R22, R26 ;  /* 0x0000001a00167202 */ /* 0x000fe20000000f00 */
[----:B------:R-:W-:Y:S01]  /*3760*/  HADD2.F32 R28, -RZ, R24.H1_H1 ;  /* 0x30000018ff1c7230 */ /* 0x000fe20000004100 */
[----:B------:R-:W-:Y:S01]  /*3770*/  MOV R15, R27 ;  /* 0x0000001b000f7202 */ /* 0x000fe20000000f00 */
[--C-:B------:R-:W-:Y:S02]  /*3780*/  HADD2.F32 R26, -RZ, R25.reuse.H0_H0 ;  /* 0x20000019ff1a7230 */ /* 0x100fe40000004100 */
[----:B------:R-:W-:Y:S02]  /*3790*/  HADD2.F32 R24, -RZ, R25.H1_H1 ;  /* 0x30000019ff187230 */ /* 0x000fe40000004100 */
[--C-:B---3--:R-:W-:Y:S02]  /*37a0*/  HADD2.F32 R23, -RZ, R120.reuse.H0_H0 ;  /* 0x20000078ff177230 */ /* 0x108fe40000004100 */
[----:B------:R-:W-:Y:S02]  /*37b0*/  HADD2.F32 R21, -RZ, R120.H1_H1 ;  /* 0x30000078ff157230 */ /* 0x000fe40000004100 */
        /* <DEDUP_REMOVED lines=8> */
[--C-:B----4-:R-:W-:Y:S02]  /*3840*/  HADD2.F32 R31, -RZ, R44.reuse.H0_H0 ;  /* 0x2000002cff1f7230 */ /* 0x110fe40000004100 */
        /* <DEDUP_REMOVED lines=9> */
[----:B------:R-:W-:Y:S02]  /*38e0*/  HADD2.F32 R35, -RZ, R45.H0_H0 ;  /* 0x2000002dff237230 */ /* 0x000fe40000004100 */
[----:B------:R-:W-:Y:S01]  /*38f0*/  @!P6 FADD.FTZ R18, -R18, -RZ ;  /* 0x800000ff1212e221 */ /* 0x000fe20000010100 */
[----:B------:R-:W-:Y:S02]  /*3900*/  HADD2.F32 R19, -RZ, R22.H1_H1 ;  /* 0x30000016ff137230 */ /* 0x000fe40000004100 */
[----:B------:R-:W-:Y:S01]  /*3910*/  FFMA.FTZ R0, R29, R31, R0 ;  /* 0x0000001f1d007223 */ /* 0x000fe20000010000 */
[--C-:B------:R-:W-:Y:S02]  /*3920*/  HADD2.F32 R17, -RZ, R15.reuse.H0_H0 ;  /* 0x2000000fff117230 */ /* 0x100fe40000004100 */
[----:B------:R-:W-:Y:S01]  /*3930*/  @!P6 FADD.FTZ R16, -R16, -RZ ;  /* 0x800000ff1010e221 */ /* 0x000fe20000010100 */
[----:B------:R-:W-:Y:S02]  /*3940*/  HADD2.F32 R15, -RZ, R15.H1_H1 ;  /* 0x3000000fff0f7230 */ /* 0x000fe40000004100 */
[----:B------:R-:W-:Y:S01]  /*3950*/  FFMA.FTZ R2, R33, R32, R2 ;  /* 0x0000002021027223 */ /* 0x000fe20000010002 */
[----:B------:R-:W-:Y:S02]  /*3960*/  HADD2.F32 R36, -RZ, R45.H1_H1 ;  /* 0x3000002dff247230 */ /* 0x000fe40000004100 */
[----:B------:R-:W-:Y:S01]  /*3970*/  @!P6 FADD.FTZ R14, -R14, -RZ ;  /* 0x800000ff0e0ee221 */ /* 0x000fe20000010100 */
        /* <DEDUP_REMOVED lines=15> */
[----:B------:R-:W-:Y:S02]  /*3a70*/  HADD2.F32 R40, -RZ, R47.H1_H1 ;  /* 0x3000002fff287230 */ /* 0x000fe40000004100 */
[----:B------:R-:W-:Y:S01]  /*3a80*/  FFMA.FTZ R6, R31, R38, R6 ;  /* 0x000000261f067223 */ /* 0x000fe20000010006 */
[----:B------:R-:W-:Y:S02]  /*3a90*/  HADD2.F32 R33, -RZ, R49.H1_H1 ;  /* 0x30000031ff217230 */ /* 0x000fe40000004100 */
[----:B------:R-:W-:Y:S02]  /*3aa0*/  FFMA.FTZ R7, R34, R39, R7 ;  /* 0x0000002722077223 */ /* 0x000fe40000010007 */
[----:B------:R-:W-:Y:S01]  /*3ab0*/  F2FP.F16.F32.PACK_AB R34, R6, R5 ;  /* 0x000000050622723e */ /* 0x000fe200000000ff */
[----:B------:R-:W-:Y:S01]  /*3ac0*/  FFMA.FTZ R8, R33, R40, R8 ;  /* 0x0000002821087223 */ /* 0x000fe20000010008 */
[----:B------:R-:W-:Y:S04]  /*3ad0*/  F2FP.F16.F32.PACK_AB R33, R4, R3 ;  /* 0x000000030421723e */ /* 0x000fe800000000ff */
[----:B------:R-:W-:Y:S02]  /*3ae0*/  F2FP.F16.F32.PACK_AB R35, R8, R7 ;  /* 0x000000070823723e */ /* 0x000fe400000000ff */
.L_x_3744:
[----:B------:R-:W-:Y:S05]  /*3af0*/  BSYNC B0 ;  /* 0x0000000000007941 */ /* 0x000fea0003800000 */
.L_x_3743:
[----:B-----5:R3:W-:Y:S02]  /*3b00*/  STG.E.128 desc[UR6][R74.64], R32 ;  /* 0x000000204a007986 */ /* 0x0207e4000c101d06 */
.L_x_3742:
[----:B------:R-:W-:Y:S05]  /*3b10*/  BSYNC B1 ;  /* 0x0000000000017941 */ /* 0x000fea0003800000 */
.L_x_3741:
[----:B------:R-:W-:Y:S04]  /*3b20*/  BSSY B1, `(.L_x_3745) ;  /* 0x0000061000017945 */ /* 0x000fe80003800000 */
[----:B------:R-:W-:Y:S05]  /*3b30*/  @P5 BRA `(.L_x_3746) ;  /* 0x00000004007c5947 */ /* 0x000fea0003800000 */
[C---:B------:R-:W-:Y:S01]  /*3b40*/  LEA R122, P0, R89.reuse, R80, 0x1 ;  /* 0x00000050597a7211 */ /* 0x040fe200078008ff */
[----:B------:R-:W-:Y:S01]  /*3b50*/  BSSY B0, `(.L_x_3747) ;  /* 0x000005c000007945 */ /* 0x000fe20003800000 */
[----:B------:R-:W-:Y:S02]  /*3b60*/  ISETP.GE.AND P5, PT, R84, UR4, PT ;  /* 0x0000000454007c0c */ /* 0x000fe4000bfa6270 */
[----:B------:R-:W-:Y:S02]  /*3b70*/  LEA.HI.X R123, R89, R81, R88, 0x1, P0 ;  /* 0x00000051597b7211 */ /* 0x000fe400000f0c58 */
[C---:B------:R-:W-:Y:S03]  /*3b80*/  LEA R126, P0, R138.reuse, R74, 0x1 ;  /* 0x0000004a8a7e7211 */ /* 0x040fe600078008ff */
[----:B---3--:R3:W5:Y:S01]  /*3b90*/  LDG.E.128 R32, desc[UR6][R122.64] ;  /* 0x000000067a207981 */ /* 0x008762000c1e1d00 */
[----:B------:R-:W-:Y:S05]  /*3ba0*/  LEA.HI.X R127, R138, R73, R137, 0x1, P0 ;  /* 0x000000498a7f7211 */ /* 0x000fea00000f0c89 */
        /* <DEDUP_REMOVED lines=14> */
[----:B------:R-:W-:Y:S02]  /*3c90*/  IADD3 R75, P6, R62, R120, RZ ;  /* 0x000000783e4b7210 */ /* 0x000fe40007fde0ff */
[----:B------:R-:W-:Y:S02]  /*3ca0*/  LEA.HI.X.SX32 R15, R121, R123, 0x1, P0 ;  /* 0x0000007b790f7211 */ /* 0x000fe400000f0eff */
[----:B------:R-:W-:Y:S02]  /*3cb0*/  LEA.HI.X.SX32 R120, R120, R61, 0x1, P6 ;  /* 0x0000003d78787211 */ /* 0x000fe400030f0eff */
[C---:B---3--:R-:W-:Y:S01]  /*3cc0*/  LEA R122, P0, R75.reuse, R82, 0x1 ;  /* 0x000000524b7a7211 */ /* 0x048fe200078008ff */
[----:B------:R-:W2:Y:S01]  /*3cd0*/  LDG.E.128 R24, desc[UR6][R14.64] ;  /* 0x000000060e187981 */ /* 0x000ea2000c1e1d00 */
[----:B------:R-:W-:Y:S02]  /*3ce0*/  @P5 IADD3 R124, RZ, -UR25, RZ ;  /* 0x80000019ff7c5c10 */ /* 0x000fe4000fffe0ff */
[----:B------:R-:W-:Y:S02]  /*3cf0*/  LEA.HI.X R123, R75, R83, R120, 0x1, P0 ;  /* 0x000000534b7b7211 */ /* 0x000fe400000f0c78 */
[----:B------:R-:W-:Y:S04]  /*3d00*/  IADD3 R75, P0, R62, R124, RZ ;  /* 0x0000007c3e4b7210 */ /* 0x000fe80007f1e0ff */
[----:B------:R-:W-:Y:S01]  /*3d10*/  LEA.HI.X.SX32 R124, R124, R61, 0x1, P0 ;  /* 0x0000003d7c7c7211 */ /* 0x000fe200000f0eff */
[----:B------:R-:W3:Y:S01]  /*3d20*/  LDG.E.128 R120, desc[UR6][R122.64] ;  /* 0x000000067a787981 */ /* 0x000ee2000c1e1d00 */
[C---:B------:R-:W-:Y:S04]  /*3d30*/  LEA R36, P0, R75.reuse, R86, 0x1 ;  /* 0x000000564b247211 */ /* 0x040fe800078008ff */
[----:B------:R-:W-:Y:S05]  /*3d40*/  LEA.HI.X R37, R75, R87, R124, 0x1, P0 ;  /* 0x000000574b257211 */ /* 0x000fea00000f0c7c */
        /* <DEDUP_REMOVED lines=60> */
.L_x_3748:
[----:B------:R-:W-:Y:S05]  /*4110*/  BSYNC B0 ;  /* 0x0000000000007941 */ /* 0x000fea0003800000 */
.L_x_3747:
[----:B-----5:R4:W-:Y:S02]  /*4120*/  STG.E.128 desc[UR6][R126.64], R32 ;  /* 0x000000207e007986 */ /* 0x0209e4000c101d06 */
.L_x_3746:
[----:B------:R-:W-:Y:S05]  /*4130*/  BSYNC B1 ;  /* 0x0000000000017941 */ /* 0x000fea0003800000 */
.L_x_3745:
[----:B------:R-:W-:Y:S04]  /*4140*/  BSSY B1, `(.L_x_3749) ;  /* 0x0000061000017945 */ /* 0x000fe80003800000 */
[----:B------:R-:W-:Y:S05]  /*4150*/  @P4 BRA `(.L_x_3750) ;  /* 0x00000004007c4947 */ /* 0x000fea0003800000 */
[----:B---3--:R-:W-:Y:S01]  /*4160*/  LEA R122, P0, R68, R80, 0x1 ;  /* 0x00000050447a7211 */ /* 0x008fe200078008ff */
[----:B------:R-:W-:Y:S01]  /*4170*/  BSSY B0, `(.L_x_3751) ;  /* 0x000005c000007945 */ /* 0x000fe20003800000 */
[----:B------:R-:W-:Y:S02]  /*4180*/  ISETP.GE.AND P4, PT, R84, UR4, PT ;  /* 0x0000000454007c0c */ /* 0x000fe4000bf86270 */
[----:B------:R-:W-:Y:S02]  /*4190*/  LEA.HI.X R123, R68, R81, R67, 0x1, P0 ;  /* 0x00000051447b7211 */ /* 0x000fe400000f0c43 */
[C---:B----4-:R-:W-:Y:S03]  /*41a0*/  LEA R126, P0, R118.reuse, R74, 0x1 ;  /* 0x0000004a767e7211 */ /* 0x050fe600078008ff */
[----:B------:R3:W5:Y:S01]  /*41b0*/  LDG.E.128 R32, desc[UR6][R122.64] ;  /* 0x000000067a207981 */ /* 0x000762000c1e1d00 */
        /* <DEDUP_REMOVED lines=87> */
.L_x_3752:
[----:B------:R-:W-:Y:S05]  /*4730*/  BSYNC B0 ;  /* 0x0000000000007941 */ /* 0x000fea0003800000 */
.L_x_3751:
[----:B-----5:R4:W-:Y:S02]  /*4740*/  STG.E.128 desc[UR6][R126.64], R32 ;  /* 0x000000207e007986 */ /* 0x0209e4000c101d06 */
.L_x_3750:
[----:B------:R-:W-:Y:S05]  /*4750*/  BSYNC B1 ;  /* 0x0000000000017941 */ /* 0x000fea0003800000 */
.L_x_3749:
[----:B------:R-:W-:Y:S04]  /*4760*/  BSSY B1, `(.L_x_3753) ;  /* 0x0000065000017945 */ /* 0x000fe80003800000 */
[----:B------:R-:W-:Y:S05]  /*4770*/  @P3 BRA `(.L_x_3754) ;  /* 0x00000004008c3947 */ /* 0x000fea0003800000 */
[----:B--2---:R-:W2:Y:S01]  /*4780*/  LDC.64 R2, c[0x0][0x338] ;  /* 0x0000ce00ff027b82 */ /* 0x004ea20000000a00 */
[----:B------:R-:W-:Y:S01]  /*4790*/  ISETP.GE.AND P0, PT, R84, UR4, PT ;  /* 0x0000000454007c0c */ /* 0x000fe2000bf06270 */
[----:B------:R-:W-:Y:S01]  /*47a0*/  BSSY B0, `(.L_x_3755) ;  /* 0x000005f000007945 */ /* 0x000fe20003800000 */
[----:B---3--:R-:W-:Y:S01]  /*47b0*/  MOV R75, R73 ;  /* 0x00000049004b7202 */ /* 0x008fe20000000f00 */
[----:B--2---:R-:W-:Y:S04]  /*47c0*/  IMAD.WIDE.U32 R122, R2, 0xc0, R80 ;  /* 0x000000c0027a7825 */ /* 0x004fe800078e0050 */
[----:B------:R-:W-:Y:S05]  /*47d0*/  IMAD R3, R3, 0xc0, RZ ;  /* 0x000000c003037824 */ /* 0x000fea00078e02ff */
[----:B------:R-:W-:Y:S02]  /*47e0*/  IADD3 R123, R123, R3, RZ ;  /* 0x000000037b7b7210 */ /* 0x000fe40007ffe0ff */
[----:B------:R-:W2:Y:S03]  /*47f0*/  LDC.64 R2, c[0x0][0x248] ;  /* 0x00009200ff027b82 */ /* 0x000ea60000000a00 */
[----:B----4-:R3:W5:Y:S01]  /*4800*/  LDG.E.128 R32, desc[UR6][R122.64] ;  /* 0x000000067a207981 */ /* 0x010762000c1e1d00 */
[----:B--2---:R-:W-:Y:S04]  /*4810*/  IMAD.WIDE.U32 R126, R2, 0xc0, R74 ;  /* 0x000000c0027e7825 */ /* 0x004fe800078e004a */
[----:B------:R-:W-:Y:S05]  /*4820*/  IMAD R3, R3, 0xc0, RZ ;  /* 0x000000c003037824 */ /* 0x000fea00078e02ff */
[----:B------:R-:W-:Y:S01]  /*4830*/  IADD3 R127, R127, R3, RZ ;  /* 0x000000037f7f7210 */ /* 0x000fe20007ffe0ff */
[----:B---3--:R-:W-:Y:S06]  /*4840*/  @P0 BRA `(.L_x_3756) ;  /* 0x0000000400500947 */ /* 0x008fec0003800000 */
[--C-:B-----5:R-:W-:Y:S01]  /*4850*/  HADD2.F32 R29, -RZ, R32.reuse.H0_H0 ;  /* 0x20000020ff1d7230 */ /* 0x120fe20000004100 */
[----:B------:R-:W-:Y:S02]  /*4860*/  ISETP.GE.AND P3, PT, R84, R125, PT ;  /* 0x0000007d5400720c */ /* 0x000fe40003f66270 */
[----:B------:R-:W-:Y:S02]  /*4870*/  MOV R120, RZ ;  /* 0x000000ff00787202 */ /* 0x000fe40000000f00 */
[----:B------:R-:W-:Y:S02]  /*4880*/  MOV R124, RZ ;  /* 0x000000ff007c7202 */ /* 0x000fe40000000f00 */
[----:B------:R-:W-:Y:S01]  /*4890*/  MOV R51, R33 ;  /* 0x0000002100337202 */ /* 0x000fe20000000f00 */
[----:B------:R-:W-:Y:S01]  /*48a0*/  HADD2.F32 R33, -RZ, R32.H1_H1 ;  /* 0x30000020ff217230 */ /* 0x000fe20000004100 */
[----:B------:R-:W-:Y:S02]  /*48b0*/  MOV R48, R34 ;  /* 0x0000002200307202 */ /* 0x000fe40000000f00 */
[----:B------:R-:W-:Y:S01]  /*48c0*/  MOV R49, R35 ;  /* 0x0000002300317202 */ /* 0x000fe20000000f00 */
[----:B------:R-:W-:Y:S02]  /*48d0*/  HADD2.F32 R34, -RZ, R51.H0_H0 ;  /* 0x20000033ff227230 */ /* 0x000fe40000004100 */
[----:B------:R-:W-:Y:S02]  /*48e0*/  @P3 IADD3 R125, RZ, -UR25, RZ ;  /* 0x80000019ff7d3c10 */ /* 0x000fe4000fffe0ff */
[----:B------:R-:W-:Y:S02]  /*48f0*/  @P3 IADD3 R120, RZ, -UR25, RZ ;  /* 0x80000019ff783c10 */ /* 0x000fe4000fffe0ff */
[C---:B------:R-:W-:Y:S02]  /*4900*/  LEA R14, P0, R125.reuse, R122, 0x1 ;  /* 0x0000007a7d0e7211 */ /* 0x040fe400078008ff */
[----:B------:R-:W-:Y:S02]  /*4910*/  IADD3 R75, P4, R58, R120, RZ ;  /* 0x000000783a4b7210 */ /* 0x000fe40007f9e0ff */
[----:B------:R-:W-:Y:S02]  /*4920*/  LEA.HI.X.SX32 R15, R125, R123, 0x1, P0 ;  /* 0x0000007b7d0f7211 */ /* 0x000fe400000f0eff */
[----:B------:R-:W-:Y:S02]  /*4930*/  LEA.HI.X.SX32 R120, R120, R57, 0x1, P4 ;  /* 0x0000003978787211 */ /* 0x000fe400020f0eff */
[C---:B------:R-:W-:Y:S01]  /*4940*/  LEA R122, P0, R75.reuse, R82, 0x1 ;  /* 0x000000524b7a7211 */ /* 0x040fe200078008ff */
        /* <DEDUP_REMOVED lines=68> */
.L_x_3756:
[----:B------:R-:W-:Y:S05]  /*4d90*/  BSYNC B0 ;  /* 0x0000000000007941 */ /* 0x000fea0003800000 */
.L_x_3755:
[----:B-----5:R2:W-:Y:S02]  /*4da0*/  STG.E.128 desc[UR6][R126.64], R32 ;  /* 0x000000207e007986 */ /* 0x0205e4000c101d06 */
.L_x_3754:
[----:B------:R-:W-:Y:S05]  /*4db0*/  BSYNC B1 ;  /* 0x0000000000017941 */ /* 0x000fea0003800000 */
.L_x_3753:
[----:B--2---:R-:W2:Y:S01]  /*4dc0*/  LDC R3, c[0x0][0x2e0] ;  /* 0x0000b800ff037b82 */ /* 0x004ea20000000800 */
[----:B------:R-:W-:Y:S01]  /*4dd0*/  UMOV UR4, UR5 ;  /* 0x0000000500047c82 */ /* 0x000fe20008000000 */
[----:B--2---:R-:W-:Y:S05]  /*4de0*/  IMAD.U32 R3, R3, -0x40, RZ ;  /* 0xffffffc003037824 */ /* 0x004fea00078e00ff */
[C---:B------:R-:W-:Y:S02]  /*4df0*/  LEA R86, P3, R3.reuse, R86, 0x1 ;  /* 0x0000005603567211 */ /* 0x040fe400078608ff */
[C---:B------:R-:W-:Y:S02]  /*4e00*/  LEA R82, P0, R3.reuse, R82, 0x1 ;  /* 0x0000005203527211 */ /* 0x040fe400078008ff */
[C---:B------:R-:W-:Y:S02]  /*4e10*/  LEA.HI.X.SX32 R87, R3.reuse, R87, 0x1, P3 ;  /* 0x0000005703577211 */ /* 0x040fe400018f0eff */
[----:B------:R-:W-:Y:S01]  /*4e20*/  LEA.HI.X.SX32 R83, R3, R83, 0x1, P0 ;  /* 0x0000005303537211 */ /* 0x000fe200000f0eff */
[----:B------:R-:W-:Y:S08]  /*4e30*/  BRA `(.L_x_3740) ;  /* 0x00000000006c7947 */ /* 0x000ff00003800000 */
.L_x_3730:
[----:B--2---:R-:W2:Y:S01]  /*4e40*/  @!P6 LDG.E.128 R20, desc[UR6][R80.64] ;  /* 0x000000065014e981 */ /* 0x004ea2000c1e1d00 */
[CC--:B------:R-:W-:Y:S01]  /*4e50*/  @!P5 LEA R26, P0, R89.reuse, R80.reuse, 0x1 ;  /* 0x00000050591ad211 */ /* 0x0c0fe200078008ff */
[----:B------:R-:W-:Y:S01]  /*4e60*/  @!P6 IMAD.MOV.U32 R75, RZ, RZ, R73 ;  /* 0x000000ffff4be224 */ /* 0x000fe200078e0049 */
[----:B------:R-:W1:Y:S01]  /*4e70*/  @!P3 LDC.64 R2, c[0x0][0x338] ;  /* 0x0000ce00ff02bb82 */ /* 0x000e620000000a00 */
[----:B------:R-:W-:Y:S01]  /*4e80*/  UMOV UR4, URZ ;  /* 0x0000003f00047c82 */ /* 0x000fe20008000000 */
[-C--:B------:R-:W-:Y:S02]  /*4e90*/  @!P5 LEA.HI.X R27, R89, R81.reuse, R88, 0x1, P0 ;  /* 0x00000051591bd211 */ /* 0x080fe400000f0c58 */
[C---:B------:R-:W-:Y:S04]  /*4ea0*/  @!P4 LEA R16, P0, R68.reuse, R80, 0x1 ;  /* 0x000000504410c211 */ /* 0x040fe800078008ff */
[----:B------:R-:W-:Y:S01]  /*4eb0*/  @!P4 LEA.HI.X R17, R68, R81, R67, 0x1, P0 ;  /* 0x000000514411c211 */ /* 0x000fe200000f0c43 */
[----:B--2---:R2:W-:Y:S01]  /*4ec0*/  @!P6 STG.E.128 desc[UR6][R74.64], R20 ;  /* 0x000000144a00e986 */ /* 0x0045e2000c101d06 */
[----:B-1----:R-:W-:Y:S01]  /*4ed0*/  @!P3 IMAD.WIDE.U32 R14, R2, 0xc0, R80 ;  /* 0x000000c0020eb825 */ /* 0x002fe200078e0050 */
[CC--:B------:R-:W-:Y:S02]  /*4ee0*/  @!P5 LEA R24, P6, R138.reuse, R74.reuse, 0x1 ;  /* 0x0000004a8a18d211 */ /* 0x0c0fe400078c08ff */
[----:B------:R-:W3:Y:S01]  /*4ef0*/  @!P5 LDG.E.128 R4, desc[UR6][R26.64] ;  /* 0x000000061a04d981 */ /* 0x000ee2000c1e1d00 */
[----:B------:R-:W-:Y:S01]  /*4f00*/  @!P3 IMAD R3, R3, 0xc0, RZ ;  /* 0x000000c00303b824 */ /* 0x000fe200078e02ff */
[-C--:B------:R-:W-:Y:S03]  /*4f10*/  @!P5 LEA.HI.X R25, R138, R73.reuse, R137, 0x1, P6 ;  /* 0x000000498a19d211 */ /* 0x080fe600030f0c89 */
[----:B------:R-:W-:Y:S02]  /*4f20*/  @!P3 IMAD.IADD R15, R15, 0x1, R3 ;  /* 0x000000010f0fb824 */ /* 0x000fe400078e0203 */
[----:B------:R-:W1:Y:S01]  /*4f30*/  @!P3 LDC.64 R2, c[0x0][0x248] ;  /* 0x00009200ff02bb82 */ /* 0x000e620000000a00 */
[C---:B--2---:R-:W-:Y:S01]  /*4f40*/  @!P4 LEA R20, P0, R118.reuse, R74, 0x1 ;  /* 0x0000004a7614c211 */ /* 0x044fe200078008ff */
[----:B------:R-:W-:Y:S02]  /*4f50*/  @!P3 IMAD.MOV.U32 R75, RZ, RZ, R73 ;  /* 0x000000ffff4bb224 */ /* 0x000fe400078e0049 */
[----:B-1----:R-:W-:Y:S01]  /*4f60*/  @!P3 IMAD R3, R3, 0xc0, RZ ;  /* 0x000000c00303b824 */ /* 0x002fe200078e02ff */
[----:B------:R-:W-:Y:S01]  /*4f70*/  @!P4 LEA.HI.X R21, R118, R73, R69, 0x1, P0 ;  /* 0x000000497615c211 */ /* 0x000fe200000f0c45 */
[----:B---3--:R1:W-:Y:S04]  /*4f80*/  @!P5 STG.E.128 desc[UR6][R24.64], R4 ;  /* 0x000000041800d986 */ /* 0x0083e8000c101d06 */
[----:B------:R-:W2:Y:S04]  /*4f90*/  @!P4 LDG.E.128 R16, desc[UR6][R16.64] ;  /* 0x000000061010c981 */ /* 0x000ea8000c1e1d00 */
[----:B--2---:R2:W-:Y:S04]  /*4fa0*/  @!P4 STG.E.128 desc[UR6][R20.64], R16 ;  /* 0x000000101400c986 */ /* 0x0045e8000c101d06 */
[----:B-1----:R1:W3:Y:S02]  /*4fb0*/  @!P3 LDG.E.128 R4, desc[UR6][R14.64] ;  /* 0x000000060e04b981 */ /* 0x0022e4000c1e1d00 */
[----:B-1----:R-:W-:Y:S04]  /*4fc0*/  @!P3 IMAD.WIDE.U32 R14, R2, 0xc0, R74 ;  /* 0x000000c0020eb825 */ /* 0x002fe800078e004a */
[----:B------:R-:W-:Y:S05]  /*4fd0*/  @!P3 IMAD.IADD R15, R15, 0x1, R3 ;  /* 0x000000010f0fb824 */ /* 0x000fea00078e0203 */
[----:B---3--:R2:W-:Y:S02]  /*4fe0*/  @!P3 STG.E.128 desc[UR6][R14.64], R4 ;  /* 0x000000040e00b986 */ /* 0x0085e4000c101d06 */
.L_x_3740:
[----:B------:R-:W2:Y:S02]  /*4ff0*/  LDC R0, c[0x0][0x338] ;  /* 0x0000ce00ff007b82 */ /* 0x000ea40000000800 */
[----:B--2---:R-:W-:Y:S05]  /*5000*/  IMAD.U32 R3, R0, -0x80, RZ ;  /* 0xffffff8000037824 */ /* 0x004fea00078e00ff */
[C---:B-1----:R-:W-:Y:S04]  /*5010*/  LEA R80, P0, R3.reuse, R80, 0x1 ;  /* 0x0000005003507211 */ /* 0x042fe800078008ff */
[----:B------:R-:W-:Y:S01]  /*5020*/  LEA.HI.X.SX32 R81, R3, R81, 0x1, P0 ;  /* 0x0000005103517211 */ /* 0x000fe200000f0eff */
[----:B------:R-:W-:Y:S08]  /*5030*/  @!P2 BRA `(.L_x_3757) ;  /* 0x000000040030a947 */ /* 0x000ff00003800000 */
[----:B------:R-:W-:Y:S04]  /*5040*/  IADD3 R0, R11, -0x1, RZ ;  /* 0xffffffff0b007810 */ /* 0x000fe80007ffe0ff */
[----:B------:R-:W-:Y:S11]  /*5050*/  ISETP.GT.AND P0, PT, R0, R63, PT ;  /* 0x0000003f0000720c */ /* 0x000ff60003f04270 */
[----:B------:R-:W-:Y:S02]  /*5060*/  @!UPT UIADD3 URZ, URZ, URZ, URZ ;  /* 0x0000003f3f3ff290 */ /* 0x000fe4000fffe03f */
[----:B------:R-:W-:Y:S05]  /*5070*/  @!P0 BRA `(.L_x_3758) ;  /* 0x0000000400448947 */ /* 0x000fea0003800000 */
[----:B---34-:R-:W-:Y:S01]  /*5080*/  IMAD.MOV.U32 R18, RZ, RZ, RZ ;  /* 0x000000ffff127224 */ /* 0x018fe200078e00ff */
[----:B------:R-:W1:Y:S01]  /*5090*/  LDC R2, c[0x0][0x380] ;  /* 0x0000e000ff027b82 */ /* 0x000e620000000800 */
[----:B------:R-:W-:Y:S02]  /*50a0*/  IADD3 R13, R13, -0x100, RZ ;  /* 0xffffff000d0d7810 */ /* 0x000fe40007ffe0ff */
[----:B------:R-:W-:Y:S02]  /*50b0*/  IABS R15, R12 ;  /* 0x0000000c000f7213 */ /* 0x000fe40000000000 */
        /* <DEDUP_REMOVED lines=21> */
[----:B------:R-:W-:Y:S02]  /*5210*/  @!P4 IMAD.IADD R7, R7, 0x1, -R5 ;  /* 0x000000010707c824 */ /* 0x000fe400078e0a05 */
[-C--:B------:R-:W-:Y:S01]  /*5220*/  ISETP.GE.U32.AND P6, PT, R15, R5.reuse, PT ;  /* 0x000000050f00720c */ /* 0x080fe20003fc6070 */
[----:B------:R-:W-:Y:S01]  /*5230*/  @!P0 VIADD R6, R6, 0x1 ;  /* 0x0000000106068836 */ /* 0x000fe20000000000 */
[----:B------:R-:W-:Y:S02]  /*5240*/  ISETP.NE.AND P0, PT, R2, RZ, PT ;  /* 0x000000ff0200720c */ /* 0x000fe40003f05270 */
[----:B------:R-:W-:Y:S02]  /*5250*/  ISETP.GE.U32.AND P5, PT, R7, R5, PT ;  /* 0x000000050700720c */ /* 0x000fe40003fa6070 */
[-C--:B------:R-:W-:Y:S02]  /*5260*/  LOP3.LUT R5, R13, R2.reuse, RZ, 0x3c, !PT ;  /* 0x000000020d057212 */ /* 0x080fe400078e3cff */
[----:B------:R-:W-:Y:S02]  /*5270*/  LOP3.LUT R7, R12, R2, RZ, 0x3c, !PT ;  /* 0x000000020c077212 */ /* 0x000fe400078e3cff */
[----:B------:R-:W-:Y:S02]  /*5280*/  ISETP.GE.AND P3, PT, R5, RZ, PT ;  /* 0x000000ff0500720c */ /* 0x000fe40003f66270 */
[----:B------:R-:W-:Y:S01]  /*5290*/  ISETP.GE.AND P4, PT, R7, RZ, PT ;  /* 0x000000ff0700720c */ /* 0x000fe20003f86270 */
[----:B------:R-:W-:Y:S04]  /*52a0*/  @P6 VIADD R6, R6, 0x1 ;  /* 0x0000000106066836 */ /* 0x000fe80000000000 */
        /* <DEDUP_REMOVED lines=37> */
.L_x_3757:
[----:B------:R-:W1:Y:S01]  /*5500*/  LDC R2, c[0x0][0x250] ;  /* 0x00009400ff027b82 */ /* 0x000e620000000800 */
[----:B---3--:R-:W-:Y:S07]  /*5510*/  IMAD.MOV.U32 R75, RZ, RZ, R73 ;  /* 0x000000ffff4b7224 */ /* 0x008fee00078e0049 */
[----:B------:R-:W2:Y:S02]  /*5520*/  LDC R0, c[0x0][0x248] ;  /* 0x00009200ff007b82 */ /* 0x000ea40000000800 */
[----:B--2---:R-:W-:Y:S02]  /*5530*/  IMAD.U32 R5, R0, -0x80, RZ ;  /* 0xffffff8000057824 */ /* 0x004fe400078e00ff */
[----:B-1----:R-:W-:Y:S03]  /*5540*/  IMAD.U32 R3, R2, -0x80, RZ ;  /* 0xffffff8002037824 */ /* 0x002fe600078e00ff */
[----:B------:R-:W-:Y:S02]  /*5550*/  LEA R74, P0, R5, R74, 0x1 ;  /* 0x0000004a054a7211 */ /* 0x000fe400078008ff */
[----:B------:R-:W-:Y:S02]  /*5560*/  LEA R76, P3, R3, R76, 0x1 ;  /* 0x0000004c034c7211 */ /* 0x000fe400078608ff */
[----:B------:R-:W-:Y:S02]  /*5570*/  LEA.HI.X.SX32 R73, R5, R75, 0x1, P0 ;  /* 0x0000004b05497211 */ /* 0x000fe400000f0eff */
[----:B------:R-:W-:Y:S09]  /*5580*/  LEA.HI.X.SX32 R77, R3, R77, 0x1, P3 ;  /* 0x0000004d034d7211 */ /* 0x000ff200018f0eff */
.L_x_3758:
[----:B------:R-:W-:Y:S04]  /*5590*/  IADD3 R11, R11, -0x1, RZ ;  /* 0xffffffff0b0b7810 */ /* 0x000fe80007ffe0ff */
[----:B------:R-:W-:Y:S11]  /*55a0*/  ISETP.GT.AND P0, PT, R11, R63, PT ;  /* 0x0000003f0b00720c */ /* 0x000ff60003f04270 */
[----:B------:R-:W-:Y:S02]  /*55b0*/  @!UPT UIADD3 URZ, URZ, URZ, URZ ;  /* 0x0000003f3f3ff290 */ /* 0x000fe4000fffe03f */
[----:B------:R-:W-:Y:S05]  /*55c0*/  @P0 BRA `(.L_x_3759) ;  /* 0xffffffcc00400947 */ /* 0x000fea000383ffff */
.L_x_3729:
        /* <DEDUP_REMOVED lines=16> */
[----:B------:R-:W2:Y:S01]  /*56d0*/  @P0 LDG.E R0, desc[UR6][R114.64] ;  /* 0x0000000672000981 */ /* 0x000ea2000c1e1900 */
[C---:B------:R-:W-:Y:S01]  /*56e0*/  IADD3 R5, P0, R112.reuse, UR10, RZ ;  /* 0x0000000a70057c10 */ /* 0x040fe2000ff1e0ff */
[----:B------:R-:W-:Y:S01]  /*56f0*/  ULDC.U8 UR10, c[0x0][0x3c3] ;  /* 0x0000f0c0000a7ab9 */ /* 0x000fe20000000000 */
[----:B------:R-:W-:Y:S01]  /*5700*/  LEA R8, P3, R112, UR8, 0x1 ;  /* 0x0000000870087c11 */ /* 0x000fe2000f8608ff */
[--C-:B------:R-:W-:Y:S01]  /*5710*/  IMAD.IADD R21, R141, 0x1, -R56.reuse ;  /* 0x000000018d157824 */ /* 0x100fe200078e0a38 */
[----:B------:R-:W-:Y:S02]  /*5720*/  LEA R24, P1, R5, UR8, 0x1 ;  /* 0x0000000805187c11 */ /* 0x000fe4000f8208ff */
[----:B--2---:R-:W-:-:S05]  /*5730*/  IADD3 R0, R0, R65, R56 ;  /* 0x0000004100007210 */ /* 0x004fca0007ffe038 */
[----:B------:R-:W-:Y:S01]  /*5740*/  IMAD R9, R95, R0, RZ ;  /* 0x000000005f097224 */ /* 0x000fe200078e02ff */
[----:B------:R-:W-:Y:S02]  /*5750*/  IADD3.X R0, R64, UR11, RZ, P0, !PT ;  /* 0x0000000b40007c10 */ /* 0x000fe400087fe4ff */
[----:B------:R-:W-:Y:S02]  /*5760*/  ISETP.NE.AND P0, PT, RZ, UR10, PT ;  /* 0x0000000aff007c0c */ /* 0x000fe4000bf05270 */
[-C--:B------:R-:W-:Y:S02]  /*5770*/  IADD3 R7, P5, R96, R9.reuse, RZ ;  /* 0x0000000960077210 */ /* 0x080fe40007fbe0ff */
[----:B------:R-:W-:Y:S02]  /*5780*/  SHF.R.S32.HI R23, RZ, 0x1f, R9 ;  /* 0x0000001fff177819 */ /* 0x000fe40000011409 */
[----:B------:R-:W-:Y:S02]  /*5790*/  IADD3 R3, P4, R94, R9, RZ ;  /* 0x000000095e037210 */ /* 0x000fe40007f9e0ff */
[----:B------:R-:W-:Y:S01]  /*57a0*/  LEA.HI.X R9, R112, UR9, R64, 0x1, P3 ;  /* 0x0000000970097c11 */ /* 0x000fe200098f0c40 */
[--C-:B------:R-:W-:Y:S01]  /*57b0*/  IMAD.X R91, R91, 0x1, R23.reuse, P5 ;  /* 0x000000015b5b7824 */ /* 0x100fe200028e0617 */
[----:B------:R-:W-:Y:S01]  /*57c0*/  LEA.HI.X R25, R5, UR9, R0, 0x1, P1 ;  /* 0x0000000905197c11 */ /* 0x000fe200088f0c00 */
[----:B------:R-:W-:-:S02]  /*57d0*/  IMAD.X R23, R90, 0x1, R23, P4 ;  /* 0x000000015a177824 */ /* 0x000fc400020e0617 */
[----:B------:R-:W-:Y:S01]  /*57e0*/  IMAD.SHL.U32 R0, R95, 0x20, RZ ;  /* 0x000000205f007824 */ /* 0x000fe200078e00ff */
        /* <DEDUP_REMOVED lines=25> */
[----:B---345:R-:W-:Y:S01]  /*5980*/  MOV R16, R10 ;  /* 0x0000000a00107202 */ /* 0x038fe20000000f00 */
[----:B------:R-:W-:Y:S02]  /*5990*/  HADD2.F32 R17, -RZ, R9.H1_H1 ;  /* 0x30000009ff117230 */ /* 0x000fe40000004100 */
[----:B------:R-:W-:Y:S02]  /*59a0*/  HADD2.F32 R15, -RZ, R11.H1_H1 ;  /* 0x3000000bff0f7230 */ /* 0x000fe40000004100 */
[----:B------:R-:W-:-:S02]  /*59b0*/  HADD2.F32 R18, -RZ, R9.H0_H0 ;  /* 0x20000009ff127230 */ /* 0x000fc40000004100 */
[----:B------:R-:W-:Y:S02]  /*59c0*/  HADD2.F32 R14, -RZ, R11.H0_H0 ;  /* 0x2000000bff0e7230 */ /* 0x000fe40000004100 */
[----:B--2---:R-:W-:Y:S02]  /*59d0*/  HADD2.F32 R10, -RZ, R2.H1_H1 ;  /* 0x30000002ff0a7230 */ /* 0x004fe40000004100 */
[----:B------:R-:W-:Y:S02]  /*59e0*/  HADD2.F32 R6, -RZ, R3.H1_H1 ;  /* 0x30000003ff067230 */ /* 0x000fe40000004100 */
[----:B------:R-:W-:Y:S02]  /*59f0*/  HADD2.F32 R13, -RZ, R4.H1_H1 ;  /* 0x30000004ff0d7230 */ /* 0x000fe40000004100 */
[----:B------:R-:W-:Y:S01]  /*5a00*/  FMUL.FTZ R11, R17, R10 ;  /* 0x0000000a110b7220 */ /* 0x000fe20000410000 */
[----:B------:R-:W-:Y:S02]  /*5a10*/  HADD2.F32 R12, -RZ, R5.H1_H1 ;  /* 0x30000005ff0c7230 */ /* 0x000fe40000004100 */
[----:B------:R-:W-:Y:S01]  /*5a20*/  FMUL.FTZ R9, R15, R6 ;  /* 0x000000060f097220 */ /* 0x000fe20000410000 */
[----:B------:R-:W-:Y:S01]  /*5a30*/  FMUL.FTZ R10, R18, R10 ;  /* 0x0000000a120a7220 */ /* 0x000fe20000410000 */
[----:B------:R-:W-:Y:S01]  /*5a40*/  FMUL.FTZ R6, R14, R6 ;  /* 0x000000060e067220 */ /* 0x000fe20000410000 */
[----:B------:R-:W-:Y:S01]  /*5a50*/  FFMA.FTZ R11, R18, R13, -R11 ;  /* 0x0000000d120b7223 */ /* 0x000fe2000001080b */
[----:B------:R-:W-:-:S02]  /*5a60*/  HADD2.F32 R3, -RZ, R3.H0_H0 ;  /* 0x20000003ff037230 */ /* 0x000fc40000004100 */
[----:B------:R-:W-:Y:S01]  /*5a70*/  FFMA.FTZ R10, R17, R13, R10 ;  /* 0x0000000d110a7223 */ /* 0x000fe2000001000a */
[-C--:B------:R-:W-:Y:S01]  /*5a80*/  FFMA.FTZ R6, R15, R12.reuse, R6 ;  /* 0x0000000c0f067223 */ /* 0x080fe20000010006 */
[--C-:B------:R-:W-:Y:S02]  /*5a90*/  HADD2.F32 R13, -RZ, R8.reuse.H0_H0 ;  /* 0x20000008ff0d7230 */ /* 0x100fe40000004100 */
[----:B------:R-:W-:Y:S01]  /*5aa0*/  FFMA.FTZ R9, R14, R12, -R9 ;  /* 0x0000000c0e097223 */ /* 0x000fe20000010809 */
[----:B------:R-:W-:Y:S01]  /*5ab0*/  HADD2.F32 R15, -RZ, R8.H1_H1 ;  /* 0x30000008ff0f7230 */ /* 0x000fe20000004100 */
[----:B------:R-:W-:Y:S01]  /*5ac0*/  F2FP.F16.F32.PACK_AB R10, R10, R11 ;  /* 0x0000000b0a0a723e */ /* 0x000fe200000000ff */
[--C-:B------:R-:W-:Y:S02]  /*5ad0*/  HADD2.F32 R8, -RZ, R16.reuse.H0_H0 ;  /* 0x20000010ff087230 */ /* 0x100fe40000004100 */
[----:B------:R-:W-:Y:S01]  /*5ae0*/  HADD2.F32 R16, -RZ, R16.H1_H1 ;  /* 0x30000010ff107230 */ /* 0x000fe20000004100 */
[----:B------:R-:W-:Y:S01]  /*5af0*/  F2FP.F16.F32.PACK_AB R11, R6, R9 ;  /* 0x00000009060b723e */ /* 0x000fe200000000ff */
[----:B------:R-:W-:Y:S01]  /*5b00*/  HADD2.F32 R2, -RZ, R2.H0_H0 ;  /* 0x20000002ff027230 */ /* 0x000fe20000004100 */
[----:B------:R-:W-:Y:S01]  /*5b10*/  MOV R9, R10 ;  /* 0x0000000a00097202 */ /* 0x000fe20000000f00 */
[----:B------:R-:W-:-:S02]  /*5b20*/  HADD2.F32 R5, -RZ, R5.H0_H0 ;  /* 0x20000005ff057230 */ /* 0x000fc40000004100 */
[-C--:B------:R-:W-:Y:S01]  /*5b30*/  FMUL.FTZ R17, R16, R3.reuse ;  /* 0x0000000310117220 */ /* 0x080fe20000410000 */
[C---:B------:R-:W-:Y:S01]  /*5b40*/  FMUL.FTZ R3, R8.reuse, R3 ;  /* 0x0000000308037220 */ /* 0x040fe20000410000 */
[----:B------:R-:W-:Y:S02]  /*5b50*/  HADD2.F32 R4, -RZ, R4.H0_H0 ;  /* 0x20000004ff047230 */ /* 0x000fe40000004100 */
[-C--:B------:R-:W-:Y:S01]  /*5b60*/  FMUL.FTZ R12, R15, R2.reuse ;  /* 0x000000020f0c7220 */ /* 0x080fe20000410000 */
[C---:B------:R-:W-:Y:S01]  /*5b70*/  FMUL.FTZ R2, R13.reuse, R2 ;  /* 0x000000020d027220 */ /* 0x040fe20000410000 */
[-C--:B------:R-:W-:Y:S01]  /*5b80*/  FFMA.FTZ R17, R8, R5.reuse, -R17 ;  /* 0x0000000508117223 */ /* 0x080fe20000010811 */
[----:B------:R-:W-:Y:S01]  /*5b90*/  FFMA.FTZ R16, R16, R5, R3 ;  /* 0x0000000510107223 */ /* 0x000fe20000010003 */
[-C--:B------:R-:W-:Y:S01]  /*5ba0*/  FFMA.FTZ R12, R13, R4.reuse, -R12 ;  /* 0x000000040d0c7223 */ /* 0x080fe2000001080c */
[----:B------:R-:W-:-:S03]  /*5bb0*/  FFMA.FTZ R15, R15, R4, R2 ;  /* 0x000000040f0f7223 */ /* 0x000fc60000010002 */
[----:B------:R-:W-:Y:S02]  /*5bc0*/  F2FP.F16.F32.PACK_AB R16, R16, R17 ;  /* 0x000000111010723e */ /* 0x000fe400000000ff */
[----:B------:R-:W-:Y:S02]  /*5bd0*/  F2FP.F16.F32.PACK_AB R8, R15, R12 ;  /* 0x0000000c0f08723e */ /* 0x000fe400000000ff */
[----:B------:R-:W-:Y:S02]  /*5be0*/  MOV R10, R16 ;  /* 0x00000010000a7202 */ /* 0x000fe40000000f00 */
.L_x_3766:
[----:B------:R-:W-:Y:S05]  /*5bf0*/  BSYNC B0 ;  /* 0x0000000000007941 */ /* 0x000fea0003800000 */
.L_x_3765:
[----:B-----5:R2:W-:Y:S02]  /*5c00*/  STS.128 [R143], R8 ;  /* 0x000000088f007388 */ /* 0x0205e40000000c00 */
.L_x_3764:
[----:B------:R-:W-:Y:S05]  /*5c10*/  BSYNC B1 ;  /* 0x0000000000017941 */ /* 0x000fea0003800000 */
.L_x_3763:
        /* <DEDUP_REMOVED lines=18> */
[----:B---34-:R-:W-:-:S02]  /*5d40*/  IADD3 R18, P0, R2, UR8, RZ ;  /* 0x0000000802127c10 */ /* 0x018fc4000ff1e0ff */
[----:B------:R-:W-:Y:S02]  /*5d50*/  IADD3 R4, P1, R2, UR10, RZ ;  /* 0x0000000a02047c10 */ /* 0x000fe4000ff3e0ff */
[C---:B------:R-:W-:Y:S02]  /*5d60*/  IADD3.X R19, R0.reuse, UR9, RZ, P0, !PT ;  /* 0x0000000900137c10 */ /* 0x040fe400087fe4ff */
[----:B------:R-:W-:-:S03]  /*5d70*/  IADD3.X R5, R0, UR11, RZ, P1, !PT ;  /* 0x0000000b00057c10 */ /* 0x000fc60008ffe4ff */
[----:B------:R-:W3:Y:S04]  /*5d80*/  LDG.E.64 R2, desc[UR6][R18.64] ;  /* 0x0000000612027981 */ /* 0x000ee8000c1e1b00 */
[----:B------:R-:W4:Y:S01]  /*5d90*/  LDG.E.64 R4, desc[UR6][R4.64] ;  /* 0x0000000604047981 */ /* 0x000f22000c1e1b00 */
[--C-:B-----5:R-:W-:Y:S01]  /*5da0*/  HADD2.F32 R13, -RZ, R11.reuse.H1_H1 ;  /* 0x3000000bff0d7230 */ /* 0x120fe20000004100 */
[----:B------:R-:W-:Y:S01]  /*5db0*/  MOV R12, R10 ;  /* 0x0000000a000c7202 */ /* 0x000fe20000000f00 */
[----:B------:R-:W-:Y:S02]  /*5dc0*/  HADD2.F32 R15, -RZ, R11.H0_H0 ;  /* 0x2000000bff0f7230 */ /* 0x000fe40000004100 */
[--C-:B------:R-:W-:Y:S02]  /*5dd0*/  HADD2.F32 R14, -RZ, R9.reuse.H1_H1 ;  /* 0x30000009ff0e7230 */ /* 0x100fe40000004100 */
[----:B------:R-:W-:-:S02]  /*5de0*/  HADD2.F32 R16, -RZ, R9.H0_H0 ;  /* 0x20000009ff107230 */ /* 0x000fc40000004100 */
[----:B---3--:R-:W-:Y:S02]  /*5df0*/  HADD2.F32 R0, -RZ, R3.H1_H1 ;  /* 0x30000003ff007230 */ /* 0x008fe40000004100 */
[----:B------:R-:W-:Y:S02]  /*5e00*/  HADD2.F32 R7, -RZ, R2.H1_H1 ;  /* 0x30000002ff077230 */ /* 0x000fe40000004100 */
[----:B----4-:R-:W-:Y:S02]  /*5e10*/  HADD2.F32 R11, -RZ, R5.H1_H1 ;  /* 0x30000005ff0b7230 */ /* 0x010fe40000004100 */
        /* <DEDUP_REMOVED lines=29> */
.L_x_3769:
[----:B------:R-:W-:Y:S05]  /*5ff0*/  BSYNC B0 ;  /* 0x0000000000007941 */ /* 0x000fea0003800000 */
.L_x_3768:
[----:B-----5:R1:W-:Y:S01]  /*6000*/  STS.128 [R143+0x800], R8 ;  /* 0x000800088f007388 */ /* 0x0203e20000000c00 */
[----:B------:R-:W-:Y:S05]  /*6010*/  BRA `(.L_x_3767) ;  /* 0x0000000c00a07947 */ /* 0x000fea0003800000 */
.L_x_3762:
        /* <DEDUP_REMOVED lines=25> */
[----:B--2---:R-:W-:Y:S01]  /*61b0*/  MOV R8, RZ ;  /* 0x000000ff00087202 */ /* 0x004fe20000000f00 */
        /* <DEDUP_REMOVED lines=11> */
[--C-:B---3--:R-:W-:Y:S02]  /*6270*/  HADD2.F32 R2, -RZ, R4.reuse.H0_H0 ;  /* 0x20000004ff027230 */ /* 0x108fe40000004100 */
[----:B------:R-:W-:Y:S02]  /*6280*/  HADD2.F32 R20, -RZ, R4.H1_H1 ;  /* 0x30000004ff147230 */ /* 0x000fe40000004100 */
[--C-:B------:R-:W-:Y:S02]  /*6290*/  HADD2.F32 R4, -RZ, R5.reuse.H0_H0 ;  /* 0x20000005ff047230 */ /* 0x100fe40000004100 */
[----:B------:R-:W-:Y:S02]  /*62a0*/  HADD2.F32 R22, -RZ, R5.H1_H1 ;  /* 0x30000005ff167230 */ /* 0x000fe40000004100 */
[----:B------:R-:W-:Y:S01]  /*62b0*/  @!P0 FADD.FTZ R2, -R2, -RZ ;  /* 0x800000ff02028221 */ /* 0x000fe20000010100 */
[----:B------:R-:W-:-:S02]  /*62c0*/  HADD2.F32 R5, -RZ, R6.H0_H0 ;  /* 0x20000006ff057230 */ /* 0x000fc40000004100 */
[----:B------:R-:W-:Y:S01]  /*62d0*/  @!P0 FADD.FTZ R4, -R4, -RZ ;  /* 0x800000ff04048221 */ /* 0x000fe20000010100 */
[----:B------:R-:W-:Y:S02]  /*62e0*/  HADD2.F32 R26, -RZ, R6.H1_H1 ;  /* 0x30000006ff1a7230 */ /* 0x000fe40000004100 */
[----:B------:R-:W-:Y:S02]  /*62f0*/  HADD2.F32 R27, -RZ, R12.H0_H0 ;  /* 0x2000000cff1b7230 */ /* 0x000fe40000004100 */
        /* <DEDUP_REMOVED lines=12> */
[----:B------:R-:W-:-:S02]  /*63c0*/  HADD2.F32 R13, -RZ, R13.H1_H1 ;  /* 0x3000000dff0d7230 */ /* 0x000fc40000004100 */
[----:B------:R-:W-:Y:S01]  /*63d0*/  FMUL.FTZ R7, R2, R7 ;  /* 0x0000000702077220 */ /* 0x000fe20000410000 */
[--C-:B----4-:R-:W-:Y:S02]  /*63e0*/  HADD2.F32 R4, -RZ, R8.reuse.H0_H0 ;  /* 0x20000008ff047230 */ /* 0x110fe40000004100 */
[----:B------:R-:W-:Y:S01]  /*63f0*/  @!P0 FADD.FTZ R22, -R22, -RZ ;  /* 0x800000ff16168221 */ /* 0x000fe20000010100 */
[----:B------:R-:W-:Y:S02]  /*6400*/  HADD2.F32 R14, -RZ, R8.H1_H1 ;  /* 0x30000008ff0e7230 */ /* 0x000fe40000004100 */
[----:B-----5:R-:W-:Y:S02]  /*6410*/  HADD2.F32 R2, -RZ, R16.H0_H0 ;  /* 0x20000010ff027230 */ /* 0x020fe40000004100 */
[----:B------:R-:W-:Y:S02]  /*6420*/  HADD2.F32 R12, -RZ, R17.H0_H0 ;  /* 0x20000011ff0c7230 */ /* 0x000fe40000004100 */
[----:B------:R-:W-:-:S02]  /*6430*/  HADD2.F32 R8, -RZ, R9.H0_H0 ;  /* 0x20000009ff087230 */ /* 0x000fc40000004100 */
[----:B------:R-:W-:Y:S01]  /*6440*/  FMUL.FTZ R31, R31, R20 ;  /* 0x000000141f1f7220 */ /* 0x000fe20000410000 */
[----:B------:R-:W-:Y:S02]  /*6450*/  HADD2.F32 R16, -RZ, R16.H1_H1 ;  /* 0x30000010ff107230 */ /* 0x000fe40000004100 */
[----:B------:R-:W-:Y:S01]  /*6460*/  FMUL.FTZ R13, R13, R22 ;  /* 0x000000160d0d7220 */ /* 0x000fe20000410000 */
[----:B------:R-:W-:Y:S02]  /*6470*/  HADD2.F32 R33, -RZ, R15.H0_H0 ;  /* 0x2000000fff217230 */ /* 0x000fe40000004100 */
[----:B------:R-:W-:Y:S01]  /*6480*/  @!P0 FADD.FTZ R26, -R26, -RZ ;  /* 0x800000ff1a1a8221 */ /* 0x000fe20000010100 */
[----:B------:R-:W-:Y:S01]  /*6490*/  @!P0 FADD.FTZ R6, -R6, -RZ ;  /* 0x800000ff06068221 */ /* 0x000fe20000010100 */
        /* <DEDUP_REMOVED lines=9> */
[----:B------:R-:W-:Y:S01]  /*6530*/  FMUL.FTZ R26, R35, R26 ;  /* 0x0000001a231a7220 */ /* 0x000fe20000410000 */
[----:B------:R-:W-:-:S02]  /*6540*/  HADD2.F32 R4, -RZ, R18.H0_H0 ;  /* 0x20000012ff047230 */ /* 0x000fc40000004100 */
[----:B------:R-:W-:Y:S01]  /*6550*/  FMUL.FTZ R6, R33, R6 ;  /* 0x0000000621067220 */ /* 0x000fe20000410000 */
        /* <DEDUP_REMOVED lines=12> */
.L_x_3773:
[----:B------:R-:W-:Y:S05]  /*6620*/  BSYNC B0 ;  /* 0x0000000000007941 */ /* 0x000fea0003800000 */
.L_x_3772:
[----:B-----5:R3:W-:Y:S02]  /*6630*/  STS.128 [R143], R16 ;  /* 0x000000108f007388 */ /* 0x0207e40000000c00 */
.L_x_3771:
[----:B------:R-:W-:Y:S05]  /*6640*/  BSYNC B1 ;  /* 0x0000000000017941 */ /* 0x000fea0003800000 */
.L_x_3770:
        /* <DEDUP_REMOVED lines=8> */
[----:B------:R1:W5:Y:S01]  /*66d0*/  LDG.E.128 R12, desc[UR6][R24.64] ;  /* 0x00000006180c7981 */ /* 0x000362000c1e1d00 */
        /* <DEDUP_REMOVED lines=27> */
[--C-:B---3--:R-:W-:Y:S02]  /*6890*/  HADD2.F32 R23, -RZ, R17.reuse.H0_H0 ;  /* 0x20000011ff177230 */ /* 0x108fe40000004100 */
[----:B------:R-:W-:Y:S02]  /*68a0*/  HADD2.F32 R22, -RZ, R17.H1_H1 ;  /* 0x30000011ff167230 */ /* 0x000fe40000004100 */
[--C-:B----4-:R-:W-:Y:S02]  /*68b0*/  HADD2.F32 R0, -RZ, R5.reuse.H0_H0 ;  /* 0x20000005ff007230 */ /* 0x110fe40000004100 */
[----:B------:R-:W-:Y:S02]  /*68c0*/  HADD2.F32 R2, -RZ, R4.H0_H0 ;  /* 0x20000004ff027230 */ /* 0x000fe40000004100 */
[----:B------:R-:W-:Y:S02]  /*68d0*/  HADD2.F32 R5, -RZ, R5.H1_H1 ;  /* 0x30000005ff057230 */ /* 0x000fe40000004100 */
[----:B------:R-:W-:Y:S01]  /*68e0*/  @!P0 FADD.FTZ R0, -R0, -RZ ;  /* 0x800000ff00008221 */ /* 0x000fe20000010100 */
[----:B------:R-:W-:-:S02]  /*68f0*/  HADD2.F32 R3, -RZ, R6.H0_H0 ;  /* 0x20000006ff037230 */ /* 0x000fc40000004100 */
[----:B------:R-:W-:Y:S01]  /*6900*/  @!P0 FADD.FTZ R2, -R2, -RZ ;  /* 0x800000ff02028221 */ /* 0x000fe20000010100 */
[----:B------:R-:W-:Y:S02]  /*6910*/  HADD2.F32 R21, -RZ, R6.H1_H1 ;  /* 0x30000006ff157230 */ /* 0x000fe40000004100 */
[----:B------:R-:W-:Y:S02]  /*6920*/  HADD2.F32 R17, -RZ, R16.H0_H0 ;  /* 0x20000010ff117230 */ /* 0x000fe40000004100 */
[--C-:B------:R-:W-:Y:S02]  /*6930*/  HADD2.F32 R6, -RZ, R7.reuse.H0_H0 ;  /* 0x20000007ff067230 */ /* 0x100fe40000004100 */
[----:B------:R-:W-:Y:S01]  /*6940*/  @!P0 FADD.FTZ R5, -R5, -RZ ;  /* 0x800000ff05058221 */ /* 0x000fe20000010100 */
[----:B------:R-:W-:Y:S02]  /*6950*/  HADD2.F32 R7, -RZ, R7.H1_H1 ;  /* 0x30000007ff077230 */ /* 0x000fe40000004100 */
[----:B------:R-:W-:Y:S01]  /*6960*/  FMUL.FTZ R23, R23, R0 ;  /* 0x0000000017177220 */ /* 0x000fe20000410000 */
[----:B------:R-:W-:-:S02]  /*6970*/  HADD2.F32 R4, -RZ, R4.H1_H1 ;  /* 0x30000004ff047230 */ /* 0x000fc40000004100 */
[----:B------:R-:W-:Y:S01]  /*6980*/  FMUL.FTZ R17, R17, R2 ;  /* 0x0000000211117220 */ /* 0x000fe20000410000 */
[----:B------:R-:W-:Y:S02]  /*6990*/  HADD2.F32 R2, -RZ, R18.H0_H0 ;  /* 0x20000012ff027230 */ /* 0x000fe40000004100 */
[----:B------:R-:W-:Y:S01]  /*69a0*/  FMUL.FTZ R22, R22, R5 ;  /* 0x0000000516167220 */ /* 0x000fe20000410000 */
[--C-:B------:R-:W-:Y:S02]  /*69b0*/  HADD2.F32 R0, -RZ, R19.reuse.H1_H1 ;  /* 0x30000013ff007230 */ /* 0x100fe40000004100 */
[----:B------:R-:W-:Y:S01]  /*69c0*/  @!P0 FADD.FTZ R3, -R3, -RZ ;  /* 0x800000ff03038221 */ /* 0x000fe20000010100 */
[----:B------:R-:W-:Y:S01]  /*69d0*/  @!P0 FADD.FTZ R7, -R7, -RZ ;  /* 0x800000ff07078221 */ /* 0x000fe20000010100 */
[----:B-1----:R-:W-:Y:S02]  /*69e0*/  HADD2.F32 R25, -RZ, R16.H1_H1 ;  /* 0x30000010ff197230 */ /* 0x002fe40000004100 */
[----:B------:R-:W-:Y:S01]  /*69f0*/  @!P0 FADD.FTZ R4, -R4, -RZ ;  /* 0x800000ff04048221 */ /* 0x000fe20000010100 */
[----:B------:R-:W-:-:S02]  /*6a00*/  HADD2.F32 R5, -RZ, R19.H0_H0 ;  /* 0x20000013ff057230 */ /* 0x000fc40000004100 */
[----:B------:R-:W-:Y:S01]  /*6a10*/  @!P0 FADD.FTZ R6, -R6, -RZ ;  /* 0x800000ff06068221 */ /* 0x000fe20000010100 */
[----:B------:R-:W-:Y:S01]  /*6a20*/  FMUL.FTZ R3, R2, R3 ;  /* 0x0000000302037220 */ /* 0x000fe20000410000 */
[----:B------:R-:W-:Y:S01]  /*6a30*/  FMUL.FTZ R7, R0, R7 ;  /* 0x0000000700077220 */ /* 0x000fe20000410000 */
[----:B-----5:R-:W-:Y:S02]  /*6a40*/  HADD2.F32 R0, -RZ, R13.H0_H0 ;  /* 0x2000000dff007230 */ /* 0x020fe40000004100 */
[----:B------:R-:W-:Y:S01]  /*6a50*/  FMUL.FTZ R25, R25, R4 ;  /* 0x0000000419197220 */ /* 0x000fe20000410000 */
[----:B--2---:R-:W-:Y:S02]  /*6a60*/  HADD2.F32 R2, -RZ, R9.H0_H0 ;  /* 0x20000009ff027230 */ /* 0x004fe40000004100 */
[----:B------:R-:W-:Y:S01]  /*6a70*/  FMUL.FTZ R6, R5, R6 ;  /* 0x0000000605067220 */ /* 0x000fe20000410000 */
[----:B------:R-:W-:Y:S02]  /*6a80*/  HADD2.F32 R18, -RZ, R18.H1_H1 ;  /* 0x30000012ff127230 */ /* 0x000fe40000004100 */
[----:B------:R-:W-:Y:S01]  /*6a90*/  @!P0 FADD.FTZ R21, -R21, -RZ ;  /* 0x800000ff15158221 */ /* 0x000fe20000010100 */
[----:B------:R-:W-:-:S02]  /*6aa0*/  HADD2.F32 R13, -RZ, R13.H1_H1 ;  /* 0x3000000dff0d7230 */ /* 0x000fc40000004100 */
[----:B------:R-:W-:Y:S02]  /*6ab0*/  HADD2.F32 R9, -RZ, R9.H1_H1 ;  /* 0x30000009ff097230 */ /* 0x000fe40000004100 */
[----:B------:R-:W-:Y:S02]  /*6ac0*/  HADD2.F32 R4, -RZ, R12.H0_H0 ;  /* 0x2000000cff047230 */ /* 0x000fe40000004100 */
[----:B------:R-:W-:Y:S02]  /*6ad0*/  HADD2.F32 R5, -RZ, R8.H0_H0 ;  /* 0x20000008ff057230 */ /* 0x000fe40000004100 */
[----:B------:R-:W-:Y:S01]  /*6ae0*/  FMUL.FTZ R21, R18, R21 ;  /* 0x0000001512157220 */ /* 0x000fe20000410000 */
[----:B------:R-:W-:Y:S01]  /*6af0*/  FFMA.FTZ R9, R13, R9, R22 ;  /* 0x000000090d097223 */ /* 0x000fe20000010016 */
[----:B------:R-:W-:Y:S02]  /*6b00*/  HADD2.F32 R18, -RZ, R10.H0_H0 ;  /* 0x2000000aff127230 */ /* 0x000fe40000004100 */
[----:B------:R-:W-:Y:S01]  /*6b10*/  FFMA.FTZ R0, R0, R2, R23 ;  /* 0x0000000200007223 */ /* 0x000fe20000010017 */
[----:B------:R-:W-:Y:S01]  /*6b20*/  FFMA.FTZ R4, R4, R5, R17 ;  /* 0x0000000504047223 */ /* 0x000fe20000010011 */
[----:B------:R-:W-:-:S02]  /*6b30*/  HADD2.F32 R22, -RZ, R14.H0_H0 ;  /* 0x2000000eff167230 */ /* 0x000fc40000004100 */
[----:B------:R-:W-:Y:S02]  /*6b40*/  HADD2.F32 R8, -RZ, R8.H1_H1 ;  /* 0x30000008ff087230 */ /* 0x000fe40000004100 */
[--C-:B------:R-:W-:Y:S02]  /*6b50*/  HADD2.F32 R19, -RZ, R11.reuse.H0_H0 ;  /* 0x2000000bff137230 */ /* 0x100fe40000004100 */
[----:B------:R-:W-:Y:S02]  /*6b60*/  HADD2.F32 R16, -RZ, R11.H1_H1 ;  /* 0x3000000bff107230 */ /* 0x000fe40000004100 */
[----:B------:R-:W-:Y:S02]  /*6b70*/  HADD2.F32 R10, -RZ, R10.H1_H1 ;  /* 0x3000000aff0a7230 */ /* 0x000fe40000004100 */
[----:B------:R-:W-:Y:S02]  /*6b80*/  HADD2.F32 R12, -RZ, R12.H1_H1 ;  /* 0x3000000cff0c7230 */ /* 0x000fe40000004100 */
[----:B------:R-:W-:-:S02]  /*6b90*/  HADD2.F32 R5, -RZ, R15.H0_H0 ;  /* 0x2000000fff057230 */ /* 0x000fc40000004100 */
[----:B------:R-:W-:Y:S02]  /*6ba0*/  HADD2.F32 R2, -RZ, R15.H1_H1 ;  /* 0x3000000fff027230 */ /* 0x000fe40000004100 */
        /* <DEDUP_REMOVED lines=10> */
.L_x_3775:
[----:B------:R-:W-:Y:S05]  /*6c50*/  BSYNC B0 ;  /* 0x0000000000007941 */ /* 0x000fea0003800000 */
.L_x_3774:
[----:B-----5:R1:W-:Y:S01]  /*6c60*/  STS.128 [R143+0x800], R12 ;  /* 0x0008000c8f007388 */ /* 0x0203e20000000c00 */
[----:B------:R-:W-:Y:S05]  /*6c70*/  BRA `(.L_x_3767) ;  /* 0x0000000000887947 */ /* 0x000fea0003800000 */
.L_x_3761:
[----:B------:R-:W-:Y:S01]  /*6c80*/  IMAD.IADD R3, R141, 0x1, -R56 ;  /* 0x000000018d037824 */ /* 0x000fe200078e0a38 */
        /* <DEDUP_REMOVED lines=18> */
.L_x_3777:
[----:B------:R-:W-:Y:S05]  /*6db0*/  BSYNC B0 ;  /* 0x0000000000007941 */ /* 0x000fea0003800000 */
.L_x_3776:
        /* <DEDUP_REMOVED lines=14> */
.L_x_3767:
[----:B------:R-:W-:Y:S05]  /*6ea0*/  BSYNC B2 ;  /* 0x0000000000027941 */ /* 0x000fea0003800000 */
.L_x_3760:
[----:B------:R-:W-:Y:S01]  /*6eb0*/  VIADD R148, R50, 0xffffffff ;  /* 0xffffffff32947836 */ /* 0x000fe20000000000 */
[----:B------:R-:W-:Y:S01]  /*6ec0*/  ULDC.64 UR12, c[0x0][0x218] ;  /* 0x00008600000c7ab9 */ /* 0x000fe20000000a00 */
[----:B------:R-:W-:Y:S01]  /*6ed0*/  LOP3.LUT R4, R104, 0xfffffff8, RZ, 0xc0, !PT ;  /* 0xfffffff868047812 */ /* 0x000fe200078ec0ff */
[----:B--2---:R-:W-:Y:S01]  /*6ee0*/  VIADD R2, R144, 0x40 ;  /* 0x0000004090027836 */ /* 0x004fe20000000000 */
[----:B------:R-:W-:Y:S01]  /*6ef0*/  LEA R150, P0, R108, UR12, 0x1 ;  /* 0x0000000c6c967c11 */ /* 0x000fe2000f8008ff */
[----:B------:R-:W-:Y:S01]  /*6f00*/  IMAD.SHL.U32 R43, R148, 0x80, RZ ;  /* 0x00000080942b7824 */ /* 0x000fe200078e00ff */
[----:B-1----:R-:W-:Y:S01]  /*6f10*/  SHF.R.S32.HI R8, RZ, 0x4, R101 ;  /* 0x00000004ff087819 */ /* 0x002fe20000011465 */
[----:B------:R-:W-:Y:S01]  /*6f20*/  IMAD.IADD R7, R53, 0x1, -R4 ;  /* 0x0000000135077824 */ /* 0x000fe200078e0a04 */
[----:B------:R-:W-:Y:S01]  /*6f30*/  LEA.HI.X R151, R108, UR13, R111, 0x1, P0 ;  /* 0x0000000d6c977c11 */ /* 0x000fe200080f0c6f */
[----:B------:R-:W-:Y:S01]  /*6f40*/  IMAD.IADD R5, R52, 0x1, -R43 ;  /* 0x0000000134057824 */ /* 0x000fe200078e0a2b */
[----:B------:R-:W-:Y:S01]  /*6f50*/  LEA.HI R3, R101, R8, RZ, 0x1 ;  /* 0x0000000865037211 */ /* 0x000fe200078f08ff */
[----:B------:R-:W-:Y:S01]  /*6f60*/  VIADD R4, R144, 0x60 ;  /* 0x0000006090047836 */ /* 0x000fe20000000000 */
[----:B------:R-:W-:Y:S01]  /*6f70*/  LEA.HI R6, R7, R7, RZ, 0x1 ;  /* 0x0000000707067211 */ /* 0x000fe200078f08ff */
[----:B------:R-:W-:Y:S01]  /*6f80*/  IMAD.SHL.U32 R10, R98, 0x40, RZ ;  /* 0x00000040620a7824 */ /* 0x000fe200078e00ff */
[----:B------:R-:W-:Y:S01]  /*6f90*/  ISETP.GE.AND P0, PT, R144, R5, PT ;  /* 0x000000059000720c */ /* 0x000fe20003f06270 */
[----:B------:R-:W-:Y:S01]  /*6fa0*/  BSSY B0, `(.L_x_3778) ;  /* 0x000001f000007945 */ /* 0x000fe20003800000 */
[----:B------:R-:W-:Y:S01]  /*6fb0*/  SHF.R.S32.HI R49, RZ, 0x1f, R100 ;  /* 0x0000001fff317819 */ /* 0x000fe20000011464 */
[----:B------:R-:W-:Y:S01]  /*6fc0*/  IMAD.SHL.U32 R103, R103, 0x8, RZ ;  /* 0x0000000867677824 */ /* 0x000fe200078e00ff */
[----:B------:R-:W-:-:S02]  /*6fd0*/  LOP3.LUT R3, R3, 0xfffffffe, RZ, 0xc0, !PT ;  /* 0xfffffffe03037812 */ /* 0x000fc400078ec0ff */
[CC--:B------:R-:W-:Y:S02]  /*6fe0*/  ISETP.GE.AND P5, PT, R2.reuse, R5.reuse, PT ;  /* 0x000000050200720c */ /* 0x0c0fe40003fa6270 */
[-C--:B------:R-:W-:Y:S01]  /*6ff0*/  ISETP.GE.AND P1, PT, R2, R5.reuse, PT ;  /* 0x000000050200720c */ /* 0x080fe20003f26270 */
[----:B------:R-:W-:Y:S01]  /*7000*/  IMAD.IADD R8, R8, 0x1, -R3 ;  /* 0x0000000108087824 */ /* 0x000fe200078e0a03 */
[----:B------:R-:W-:Y:S02]  /*7010*/  LOP3.LUT R2, R6, 0x3fffffe, RZ, 0xc0, !PT ;  /* 0x03fffffe06027812 */ /* 0x000fe400078ec0ff */
[----:B------:R-:W-:Y:S01]  /*7020*/  LOP3.LUT R99, R99, 0x7fffffe, RZ, 0xc0, !PT ;  /* 0x07fffffe63637812 */ /* 0x000fe200078ec0ff */
[----:B------:R-:W-:Y:S01]  /*7030*/  IMAD.SHL.U32 R9, R8, 0x8, RZ ;  /* 0x0000000808097824 */ /* 0x000fe200078e00ff */
[----:B------:R-:W-:Y:S01]  /*7040*/  LEA.HI R49, R49, R100, RZ, 0x3 ;  /* 0x0000006431317211 */ /* 0x000fe200078f18ff */
[----:B------:R-:W-:Y:S01]  /*7050*/  IMAD.IADD R7, R7, 0x1, -R2 ;  /* 0x0000000107077824 */ /* 0x000fe200078e0a02 */
[----:B------:R-:W-:Y:S01]  /*7060*/  SHF.R.S32.HI R6, RZ, 0x1, R6 ;  /* 0x00000001ff067819 */ /* 0x000fe20000011406 */
[----:B------:R-:W-:Y:S01]  /*7070*/  IMAD.IADD R0, R100, 0x1, -R99 ;  /* 0x0000000164007824 */ /* 0x000fe200078e0a63 */
[CC--:B------:R-:W-:Y:S01]  /*7080*/  ISETP.GE.AND P6, PT, R20.reuse, R5.reuse, PT ;  /* 0x000000051400720c */ /* 0x0c0fe20003fc6270 */
[----:B------:R-:W-:Y:S01]  /*7090*/  IMAD.SHL.U32 R49, R49, 0x20, RZ ;  /* 0x0000002031317824 */ /* 0x000fe200078e00ff */
[-C--:B------:R-:W-:Y:S01]  /*70a0*/  ISETP.GE.AND P3, PT, R20, R5.reuse, PT ;  /* 0x000000051400720c */ /* 0x080fe20003f66270 */
[----:B------:R-:W-:Y:S01]  /*70b0*/  IMAD.SHL.U32 R11, R6, 0x40, RZ ;  /* 0x00000040060b7824 */ /* 0x000fe200078e00ff */
[----:B------:R-:W-:-:S02]  /*70c0*/  ISETP.GE.AND P4, PT, R4, R5, PT ;  /* 0x000000050400720c */ /* 0x000fc40003f86270 */
        /* <DEDUP_REMOVED lines=12> */
.L_x_3779:
[----:B------:R-:W-:Y:S05]  /*7190*/  BSYNC B0 ;  /* 0x0000000000007941 */ /* 0x000fea0003800000 */
.L_x_3778:
        /* <DEDUP_REMOVED lines=12> */
.L_x_3781:
[----:B------:R-:W-:Y:S05]  /*7260*/  BSYNC B0 ;  /* 0x0000000000007941 */ /* 0x000fea0003800000 */
.L_x_3780:
        /* <DEDUP_REMOVED lines=13> */
.L_x_3783:
[----:B------:R-:W-:Y:S05]  /*7340*/  BSYNC B0 ;  /* 0x0000000000007941 */ /* 0x000fea0003800000 */
.L_x_3782:
        /* <DEDUP_REMOVED lines=14> */
.L_x_3785:
[----:B------:R-:W-:Y:S05]  /*7430*/  BSYNC B0 ;  /* 0x0000000000007941 */ /* 0x000fea0003800000 */
.L_x_3784:
[----:B------:R-:W0:Y:S01]  /*7440*/  LDGDEPBAR ;  /* 0x00000000000079af */ /* 0x000e220000000000 */
[----:B------:R-:W-:Y:S01]  /*7450*/  ISETP.GE.AND P5, PT, R144, R5, PT ;  /* 0x000000059000720c */ /* 0x000fe20003fa6270 */
[----:B------:R-:W-:Y:S01]  /*7460*/  IMAD R7, R8, 0x8, R7 ;  /* 0x0000000808077824 */ /* 0x000fe200078e0207 */
[----:B-1----:R-:W-:Y:S01]  /*7470*/  LOP3.LUT R2, R11, 0xc0, RZ, 0xc0, !PT ;  /* 0x000000c00b027812 */ /* 0x002fe200078ec0ff */
[----:B------:R-:W-:Y:S01]  /*7480*/  ULDC.64 UR10, c[0x0][0x220] ;  /* 0x00008800000a7ab9 */ /* 0x000fe20000000a00 */
[----:B------:R-:W-:Y:S01]  /*7490*/  LOP3.LUT R49, R49, 0xffffff00, RZ, 0xc0, !PT ;  /* 0xffffff0031317812 */ /* 0x000fe200078ec0ff */
[----:B------:R-:W-:Y:S01]  /*74a0*/  BSSY B0, `(.L_x_3786) ;  /* 0x0000020000007945 */ /* 0x000fe20003800000 */
[----:B------:R-:W-:Y:S02]  /*74b0*/  LOP3.LUT R3, R10, 0x8, R9, 0xf8, !PT ;  /* 0x000000080a037812 */ /* 0x000fe400078ef809 */
[----:B------:R-:W-:Y:S01]  /*74c0*/  LOP3.LUT R103, R2, 0x8, R103, 0xf8, !PT ;  /* 0x0000000802677812 */ /* 0x000fe200078ef867 */
[----:B------:R-:W-:Y:S01]  /*74d0*/  IMAD R9, R54, 0x200, R49 ;  /* 0x0000020036097824 */ /* 0x000fe200078e0231 */
[----:B------:R-:W-:-:S02]  /*74e0*/  SHF.R.U32.HI R10, RZ, 0x3, R10 ;  /* 0x00000003ff0a7819 */ /* 0x000fc4000001160a */
[----:B------:R-:W-:Y:S01]  /*74f0*/  SHF.R.U32.HI R2, RZ, 0x3, R2 ;  /* 0x00000003ff027819 */ /* 0x000fe20000011602 */
[----:B------:R-:W-:Y:S01]  /*7500*/  IMAD R136, R0, 0x20, R9 ;  /* 0x0000002000887824 */ /* 0x000fe200078e0209 */
[----:B------:R-:W-:Y:S02]  /*7510*/  LOP3.LUT R3, R3, R10, RZ, 0x3c, !PT ;  /* 0x0000000a03037212 */ /* 0x000fe400078e3cff */
[----:B------:R-:W-:Y:S02]  /*7520*/  LOP3.LUT R2, R103, R2, RZ, 0x3c, !PT ;  /* 0x0000000267027212 */ /* 0x000fe400078e3cff */
[----:B------:R-:W-:Y:S01]  /*7530*/  LEA R154, P0, R106, UR10, 0x1 ;  /* 0x0000000a6a9a7c11 */ /* 0x000fe2000f8008ff */
[----:B------:R-:W-:Y:S01]  /*7540*/  IMAD.IADD R136, R3, 0x1, R136 ;  /* 0x0000000103887824 */ /* 0x000fe200078e0288 */
[----:B------:R-:W-:Y:S01]  /*7550*/  ISETP.GE.AND P4, PT, R4, R5, PT ;  /* 0x000000050400720c */ /* 0x000fe20003f86270 */
[----:B------:R-:W-:Y:S01]  /*7560*/  IMAD.U32 R134, R7, 0x20, R2 ;  /* 0x0000002007867824 */ /* 0x000fe200078e0002 */
[----:B------:R-:W-:Y:S01]  /*7570*/  LEA.HI.X R155, R106, UR11, R105, 0x1, P0 ;  /* 0x0000000b6a9b7c11 */ /* 0x000fe200080f0c69 */
[----:B------:R-:W-:-:S04]  /*7580*/  DEPBAR.LE SB0, 0x0 ;  /* 0x000080000000791a */ /* 0x000fc80000000000 */
[----:B------:R-:W-:Y:S01]  /*7590*/  BAR.SYNC.DEFER_BLOCKING 0x0 ;  /* 0x0000000000007b1d */ /* 0x000fe20000010000 */
[----:B------:R-:W-:Y:S02]  /*75a0*/  LEA R136, R136, UR4, 0x1 ;  /* 0x0000000488887c11 */ /* 0x000fe4000f8e08ff */
[----:B------:R-:W-:-:S03]  /*75b0*/  LEA R134, R134, UR4, 0x1 ;  /* 0x0000000486867c11 */ /* 0x000fc6000f8e08ff */
        /* <DEDUP_REMOVED lines=14> */
.L_x_3787:
[----:B------:R-:W-:Y:S05]  /*76a0*/  BSYNC B0 ;  /* 0x0000000000007941 */ /* 0x000fea0003800000 */
.L_x_3786:
        /* <DEDUP_REMOVED lines=13> */
.L_x_3789:
[----:B------:R-:W-:Y:S05]  /*7780*/  BSYNC B0 ;  /* 0x0000000000007941 */ /* 0x000fea0003800000 */
.L_x_3788:
        /* <DEDUP_REMOVED lines=14> */
.L_x_3791:
[----:B------:R-:W-:Y:S05]  /*7870*/  BSYNC B0 ;  /* 0x0000000000007941 */ /* 0x000fea0003800000 */
.L_x_3790:
        /* <DEDUP_REMOVED lines=15> */
.L_x_3793:
[----:B------:R-:W-:Y:S05]  /*7970*/  BSYNC B0 ;  /* 0x0000000000007941 */ /* 0x000fea0003800000 */
.L_x_3792:
[----:B------:R-:W-:Y:S01]  /*7980*/  LDSM.16.M88.4 R28, [R136] ;  /* 0x00000000881c783b */ /* 0x000fe20000000200 */
[----:B------:R-:W-:Y:S01]  /*7990*/  LOP3.LUT P0, RZ, R6, 0x2, RZ, 0xc0, !PT ;  /* 0x0000000206ff7812 */ /* 0x000fe2000780c0ff */
[C---:B------:R-:W-:Y:S01]  /*79a0*/  VIADD R2, R134.reuse, 0x1000 ;  /* 0x0000100086027836 */ /* 0x040fe20000000000 */
[----:B------:R-:W-:Y:S01]  /*79b0*/  ULDC UR5, c[0x0][0x398] ;  /* 0x0000e60000057ab9 */ /* 0x000fe20000000800 */
[----:B---3--:R-:W3:Y:S01]  /*79c0*/  LDSM.16.M88.4 R72, [R134+0x2000] ;  /* 0x002000008648783b */ /* 0x008ee20000000200 */
[----:B------:R-:W-:Y:S02]  /*79d0*/  VIADD R133, R134, 0x1020 ;  /* 0x0000102086857836 */ /* 0x000fe40000000000 */
[----:B------:R-:W-:Y:S01]  /*79e0*/  IMAD R135, R41, 0x2, R136 ;  /* 0x0000000229877824 */ /* 0x000fe200078e0288 */
[----:B------:R-:W5:Y:S01]  /*79f0*/  LDSM.16.M88.4 R80, [R134+0x1c00] ;  /* 0x001c00008650783b */ /* 0x000f620000000200 */
[----:B------:R-:W-:Y:S02]  /*7a00*/  IMAD R54, R54, 0x10, R56 ;  /* 0x0000001036367824 */ /* 0x000fe400078e0238 */
[----:B------:R-:W-:Y:S01]  /*7a10*/  IMAD.SHL.U32 R86, R53, 0x2, RZ ;  /* 0x0000000235567824 */ /* 0x000fe200078e00ff */
[----:B------:R-:W2:Y:S01]  /*7a20*/  LDSM.16.M88.4 R12, [R134+0x1400] ;  /* 0x00140000860c783b */ /* 0x000ea20000000200 */
[----:B------:R-:W-:-:S02]  /*7a30*/  IMAD R0, R0, 0x20, R49 ;  /* 0x0000002000007824 */ /* 0x000fc400078e0231 */
[----:B------:R-:W-:Y:S01]  /*7a40*/  @P0 VIADD R133, R2, 0xffffffe0 ;  /* 0xffffffe002850836 */ /* 0x000fe20000000000 */
[----:B------:R-:W2:Y:S01]  /*7a50*/  LDSM.16.M88.4 R20, [R134+0x1000] ;  /* 0x001000008614783b */ /* 0x000ea20000000200 */
[----:B------:R-:W-:Y:S01]  /*7a60*/  SHF.R.S32.HI R2, RZ, 0x1f, R53 ;  /* 0x0000001fff027819 */ /* 0x000fe20000011435 */
[----:B------:R-:W-:Y:S01]  /*7a70*/  IMAD.IADD R3, R3, 0x1, R0 ;  /* 0x0000000103037824 */ /* 0x000fe200078e0200 */
[----:B------:R-:W-:Y:S01]  /*7a80*/  LOP3.LUT R86, R86, 0x6, RZ, 0xc0, !PT ;  /* 0x0000000656567812 */ /* 0x000fe200078ec0ff */
[----:B----4-:R-:W-:Y:S01]  /*7a90*/  LDSM.16.M88.4 R32, [R135] ;  /* 0x000000008720783b */ /* 0x010fe20000000200 */
[----:B------:R-:W-:Y:S01]  /*7aa0*/  LEA.HI R2, R2, R53, RZ, 0x5 ;  /* 0x0000003502027211 */ /* 0x000fe200078f28ff */
[C---:B------:R-:W-:Y:S02]  /*7ab0*/  VIADD R130, R133.reuse, 0x400 ;  /* 0x0000040085827836 */ /* 0x040fe40000000000 */
[----:B------:R-:W4:Y:S01]  /*7ac0*/  LDSM.16.M88.4 R96, [R133+0x1000] ;  /* 0x001000008560783b */ /* 0x000f220000000200 */
[----:B------:R-:W-:Y:S01]  /*7ad0*/  LOP3.LUT R2, R2, 0xffffffe0, RZ, 0xc0, !PT ;  /* 0xffffffe002027812 */ /* 0x000fe200078ec0ff */
[----:B------:R-:W-:-:S02]  /*7ae0*/  VIADD R129, R133, 0x800 ;  /* 0x0000080085817836 */ /* 0x000fc40000000000 */
[----:B------:R-:W4:Y:S01]  /*7af0*/  LDSM.16.M88.4 R100, [R133+0xc00] ;  /* 0x000c00008564783b */ /* 0x000f220000000200 */
[----:B------:R-:W-:Y:S02]  /*7b00*/  VIADD R128, R133, 0xc00 ;  /* 0x00000c0085807836 */ /* 0x000fe40000000000 */
[----:B------:R-:W-:Y:S01]  /*7b10*/  IMAD.IADD R149, R53, 0x1, -R2 ;  /* 0x0000000135957824 */ /* 0x000fe200078e0a02 */
[----:B------:R-:W4:Y:S01]  /*7b20*/  LDSM.16.M88.4 R36, [R133+0x400] ;  /* 0x000400008524783b */ /* 0x000f220000000200 */
[C---:B------:R-:W-:Y:S02]  /*7b30*/  VIADD R127, R133.reuse, 0x1000 ;  /* 0x00001000857f7836 */ /* 0x040fe40000000000 */
[C---:B------:R-:W-:Y:S01]  /*7b40*/  VIADD R126, R133.reuse, 0x1400 ;  /* 0x00001400857e7836 */ /* 0x040fe20000000000 */
[----:B------:R-:W4:Y:S01]  /*7b50*/  LDSM.16.M88.4 R112, [R134+0x2c00] ;  /* 0x002c00008670783b */ /* 0x000f220000000200 */
[----:B------:R-:W-:Y:S01]  /*7b60*/  SHF.R.S32.HI R2, RZ, 0x1f, R149 ;  /* 0x0000001fff027819 */ /* 0x000fe20000011495 */
[----:B------:R-:W-:-:S02]  /*7b70*/  VIADD R125, R133, 0x1800 ;  /* 0x00001800857d7836 */ /* 0x000fc40000000000 */
[----:B------:R-:W4:Y:S01]  /*7b80*/  LDSM.16.M88.4 R60, [R133] ;  /* 0x00000000853c783b */ /* 0x000f220000000200 */
[----:B------:R-:W-:Y:S01]  /*7b90*/  LEA.HI R149, R2, R149, RZ, 0x2 ;  /* 0x0000009502957211 */ /* 0x000fe200078f10ff */
[----:B------:R-:W-:Y:S01]  /*7ba0*/  IMAD.IADD R2, R43, 0x1, R86 ;  /* 0x000000012b027824 */ /* 0x000fe200078e0256 */
[C---:B---3--:R-:W-:Y:S01]  /*7bb0*/  HMMA.16816.F32 R76, R28.reuse, R72, RZ ;  /* 0x000000481c4c723c */ /* 0x048fe200000018ff */
[----:B-1----:R-:W1:Y:S01]  /*7bc0*/  LDSM.16.M88.4 R4, [R134+0x1800] ;  /* 0x001800008604783b */ /* 0x002e620000000200 */
[----:B------:R-:W-:Y:S01]  /*7bd0*/  SHF.R.S32.HI R149, RZ, 0x2, R149 ;  /* 0x00000002ff957819 */ /* 0x000fe20000011495 */
[----:B------:R-:W-:Y:S02]  /*7be0*/  VIADD R0, R2, 0x1 ;  /* 0x0000000102007836 */ /* 0x000fe40000000000 */
[----:B------:R-:W3:Y:S01]  /*7bf0*/  LDSM.16.M88.4 R64, [R134+0x2400] ;  /* 0x002400008640783b */ /* 0x000ee20000000200 */
[C---:B------:R-:W-:Y:S01]  /*7c00*/  HMMA.16816.F32 R72, R28.reuse, R74, RZ ;  /* 0x0000004a1c48723c */ /* 0x040fe200000018ff */
[----:B------:R-:W-:Y:S01]  /*7c10*/  IADD3 R40, R54, 0x1, R149 ;  /* 0x0000000136287810 */ /* 0x000fe20007ffe095 */
[----:B------:R-:W-:Y:S01]  /*7c20*/  VIADD R124, R133, 0x1c00 ;  /* 0x00001c00857c7836 */ /* 0x000fe20000000000 */
[----:B------:R-:W3:Y:S02]  /*7c30*/  LDSM.16.M88.4 R44, [R134+0x2800] ;  /* 0x00280000862c783b */ /* 0x000ee40000000200 */
[----:B------:R-:W-:Y:S01]  /*7c40*/  IADD3 R40, R52, R40, -R141 ;  /* 0x0000002834287210 */ /* 0x000fe20007ffe88d */
[C---:B-----5:R-:W-:Y:S01]  /*7c50*/  HMMA.16816.F32 R88, R28.reuse, R80, RZ ;  /* 0x000000501c58723c */ /* 0x060fe200000018ff */
[----:B------:R-:W-:Y:S03]  /*7c60*/  LDSM.16.M88.4 R116, [R133+0x800] ;  /* 0x000800008574783b */ /* 0x000fe60000000200 */
[----:B------:R-:W-:Y:S01]  /*7c70*/  VIADD R49, R40, UR5 ;  /* 0x0000000528317c36 */ /* 0x000fe20008000000 */
[----:B------:R-:W-:Y:S01]  /*7c80*/  LDSM.16.M88.4 R92, [R133+0x1400] ;  /* 0x00140000855c783b */ /* 0x000fe20000000200 */
[C---:B------:R-:W-:Y:S03]  /*7c90*/  HMMA.16816.F32 R80, R28.reuse, R82, RZ ;  /* 0x000000521c50723c */ /* 0x040fe600000018ff */
[----:B------:R-:W-:Y:S01]  /*7ca0*/  VIMNMX R87, R49, R52, PT ;  /* 0x0000003431577248 */ /* 0x000fe20003fe0100 */
[----:B------:R-:W0:Y:S02]  /*7cb0*/  LDGDEPBAR ;  /* 0x00000000000079af */ /* 0x000e240000000000 */
[----:B--2---:R-:W-:Y:S01]  /*7cc0*/  HMMA.16816.F32 R16, R28, R12, RZ ;  /* 0x0000000c1c10723c */ /* 0x004fe200000018ff */
[----:B------:R-:W-:-:S05]  /*7cd0*/  ISETP.GE.AND P5, PT, R0, R87, PT ;  /* 0x000000570000720c */ /* 0x000fca0003fa6270 */
[C---:B------:R-:W-:Y:S06]  /*7ce0*/  HMMA.16816.F32 R12, R28.reuse, R14, RZ ;  /* 0x0000000e1c0c723c */ /* 0x040fec00000018ff */
[C---:B------:R-:W-:Y:S06]  /*7cf0*/  HMMA.16816.F32 R24, R28.reuse, R20, RZ ;  /* 0x000000141c18723c */ /* 0x040fec00000018ff */
[----:B------:R-:W-:Y:S06]  /*7d00*/  HMMA.16816.F32 R20, R28, R22, RZ ;  /* 0x000000161c14723c */ /* 0x000fec00000018ff */
[C---:B----4-:R-:W-:Y:S06]  /*7d10*/  HMMA.16816.F32 R76, R32.reuse, R96, R76 ;  /* 0x00000060204c723c */ /* 0x050fec000000184c */
[C---:B------:R-:W-:Y:S01]  /*7d20*/  HMMA.16816.F32 R72, R32.reuse, R98, R72 ;  /* 0x000000622048723c */ /* 0x040fe20000001848 */
[----:B------:R-:W2:Y:S05]  /*7d30*/  LDSM.16.M88.4 R96, [R133+0x1c00] ;  /* 0x001c00008560783b */ /* 0x000eaa0000000200 */
[C---:B------:R-:W-:Y:S06]  /*7d40*/  HMMA.16816.F32 R88, R32.reuse, R100, R88 ;  /* 0x000000642058723c */ /* 0x040fec0000001858 */
[----:B------:R-:W-:Y:S01]  /*7d50*/  HMMA.16816.F32 R80, R32, R102, R80 ;  /* 0x000000662050723c */ /* 0x000fe20000001850 */
[----:B------:R-:W4:Y:S01]  /*7d60*/  LDSM.16.M88.4 R100, [R133+0x1800] ;  /* 0x001800008564783b */ /* 0x000f220000000200 */
[----:B------:R-:W-:-:S04]  /*7d70*/  DEPBAR.LE SB0, 0x0 ;  /* 0x000080000000791a */ /* 0x000fc80000000000 */
[C---:B------:R-:W-:Y:S06]  /*7d80*/  HMMA.16816.F32 R16, R32.reuse, R36, R16 ;  /* 0x000000242010723c */ /* 0x040fec0000001810 */
[----:B------:R-:W-:Y:S06]  /*7d90*/  HMMA.16816.F32 R12, R32, R38, R12 ;  /* 0x00000026200c723c */ /* 0x000fec000000180c */
[----:B------:R-:W-:Y:S06]  /*7da0*/  HMMA.16816.F32 R36, R28, R112, RZ ;  /* 0x000000701c24723c */ /* 0x000fec00000018ff */
[----:B------:R-:W-:Y:S06]  /*7db0*/  HMMA.16816.F32 R24, R32, R60, R24 ;  /* 0x0000003c2018723c */ /* 0x000fec0000001818 */
[----:B-1----:R-:W-:Y:S06]  /*7dc0*/  HMMA.16816.F32 R8, R28, R4, RZ ;  /* 0x000000041c08723c */ /* 0x002fec00000018ff */
[----:B------:R-:W-:Y:S06]  /*7dd0*/  HMMA.16816.F32 R20, R32, R62, R20 ;  /* 0x0000003e2014723c */ /* 0x000fec0000001814 */
[C---:B---3--:R-:W-:Y:S06]  /*7de0*/  HMMA.16816.F32 R68, R28.reuse, R64, RZ ;  /* 0x000000401c44723c */ /* 0x048fec00000018ff */
[C---:B------:R-:W-:Y:S06]  /*7df0*/  HMMA.16816.F32 R60, R28.reuse, R44, RZ ;  /* 0x0000002c1c3c723c */ /* 0x040fec00000018ff */
[C---:B------:R-:W-:Y:S06]  /*7e00*/  HMMA.16816.F32 R4, R28.reuse, R6, RZ ;  /* 0x000000061c04723c */ /* 0x040fec00000018ff */
[C---:B------:R-:W-:Y:S06]  /*7e10*/  HMMA.16816.F32 R64, R28.reuse, R66, RZ ;  /* 0x000000421c40723c */ /* 0x040fec00000018ff */
[C---:B------:R-:W-:Y:S06]  /*7e20*/  HMMA.16816.F32 R44, R28.reuse, R46, RZ ;  /* 0x0000002e1c2c723c */ /* 0x040fec00000018ff */
[----:B------:R-:W-:Y:S06]  /*7e30*/  HMMA.16816.F32 R28, R28, R114, RZ ;  /* 0x000000721c1c723c */ /* 0x000fec00000018ff */
[C---:B--2---:R-:W-:Y:S06]  /*7e40*/  HMMA.16816.F32 R36, R32.reuse, R96, R36 ;  /* 0x000000602024723c */ /* 0x044fec0000001824 */
[C---:B------:R-:W-:Y:S01]  /*7e50*/  HMMA.16816.F32 R8, R32.reuse, R116, R8 ;  /* 0x000000742008723c */ /* 0x040fe20000001808 */
[----:B------:R-:W-:Y:S01]  /*7e60*/  VIADDMNMX R96, R49, 0x8, R52, PT ;  /* 0x0000000831607846 */ /* 0x000fe20003800134 */
[----:B------:R-:W-:Y:S03]  /*7e70*/  BAR.SYNC.DEFER_BLOCKING 0x0 ;  /* 0x0000000000007b1d */ /* 0x000fe60000010000 */
[----:B------:R-:W-:Y:S01]  /*7e80*/  ISETP.GE.AND P6, PT, R0, R96, PT ;  /* 0x000000600000720c */ /* 0x000fe20003fc6270 */
[----:B------:R-:W-:Y:S01]  /*7e90*/  HMMA.16816.F32 R4, R32, R118, R4 ;  /* 0x000000762004723c */ /* 0x000fe20000001804 */
[----:B------:R-:W-:-:S05]  /*7ea0*/  VIADD R0, R2, 0x9 ;  /* 0x0000000902007836 */ /* 0x000fca0000000000 */
[C---:B------:R-:W-:Y:S01]  /*7eb0*/  HMMA.16816.F32 R68, R32.reuse, R92, R68 ;  /* 0x0000005c2044723c */ /* 0x040fe20000001844 */
[C---:B------:R-:W-:Y:S02]  /*7ec0*/  ISETP.GE.AND P0, PT, R0.reuse, R87, PT ;  /* 0x000000570000720c */ /* 0x040fe40003f06270 */
[----:B------:R-:W-:Y:S02]  /*7ed0*/  ISETP.GE.AND P4, PT, R0, R96, PT ;  /* 0x000000600000720c */ /* 0x000fe40003f86270 */
[----:B------:R-:W-:Y:S01]  /*7ee0*/  FSEL R0, R25, -INF , !P5 ;  /* 0xff80000019007808 */ /* 0x000fe20006800000 */
[----:B------:R-:W-:Y:S01]  /*7ef0*/  HMMA.16816.F32 R64, R32, R94, R64 ;  /* 0x0000005e2040723c */ /* 0x000fe20000001840 */
[----:B------:R-:W-:Y:S01]  /*7f00*/  VIADD R25, R2, 0x18 ;  /* 0x0000001802197836 */ /* 0x000fe20000000000 */
[----:B------:R-:W-:-:S04]  /*7f10*/  FSEL R119, R23, -INF , !P4 ;  /* 0xff80000017777808 */ /* 0x000fc80006000000 */
[----:B----4-:R-:W-:Y:S01]  /*7f20*/  HMMA.16816.F32 R60, R32, R100, R60 ;  /* 0x00000064203c723c */ /* 0x010fe2000000183c */
[----:B------:R-:W-:-:S05]  /*7f30*/  ISETP.GE.AND P4, PT, R25, R87, PT ;  /* 0x000000571900720c */ /* 0x000fca0003f86270 */
[----:B------:R-:W-:Y:S01]  /*7f40*/  HMMA.16816.F32 R44, R32, R102, R44 ;  /* 0x00000066202c723c */ /* 0x000fe2000000182c */
[----:B------:R-:W-:Y:S01]  /*7f50*/  FSEL R100, R12, -INF , !P4 ;  /* 0xff8000000c647808 */ /* 0x000fe20006000000 */
[----:B------:R-:W-:-:S04]  /*7f60*/  VIADD R12, R2, 0x28 ;  /* 0x00000028020c7836 */ /* 0x000fc80000000000 */
[----:B------:R-:W-:Y:S07]  /*7f70*/  HMMA.16816.F32 R28, R32, R98, R28 ;  /* 0x00000062201c723c */ /* 0x000fee000000181c */
[C---:B------:R-:W-:Y:S01]  /*7f80*/  VIADD R32, R2.reuse, 0x8 ;  /* 0x0000000802207836 */ /* 0x040fe20000000000 */
[----:B------:R-:W-:Y:S01]  /*7f90*/  FSEL R34, R21, -INF , !P0 ;  /* 0xff80000015227808 */ /* 0x000fe20004000000 */
[C---:B------:R-:W-:Y:S02]  /*7fa0*/  VIADD R33, R2.reuse, 0x10 ;  /* 0x0000001002217836 */ /* 0x040fe40000000000 */
[----:B------:R-:W-:Y:S01]  /*7fb0*/  VIADD R21, R2, 0x20 ;  /* 0x0000002002157836 */ /* 0x000fe20000000000 */
[----:B------:R-:W-:-:S02]  /*7fc0*/  ISETP.GE.AND P3, PT, R32, R87, PT ;  /* 0x000000572000720c */ /* 0x000fc40003f66270 */
[-C--:B------:R-:W-:Y:S01]  /*7fd0*/  ISETP.GE.AND P1, PT, R32, R96.reuse, PT ;  /* 0x000000602000720c */ /* 0x080fe20003f26270 */
[----:B------:R-:W-:Y:S01]  /*7fe0*/  VIADD R32, R2, 0x11 ;  /* 0x0000001102207836 */ /* 0x000fe20000000000 */
[----:B------:R-:W-:Y:S02]  /*7ff0*/  FSEL R20, R20, -INF , !P3 ;  /* 0xff80000014147808 */ /* 0x000fe40005800000 */
[----:B------:R-:W-:Y:S01]  /*8000*/  FSEL R93, R22, -INF , !P1 ;  /* 0xff800000165d7808 */ /* 0x000fe20004800000 */
[----:B------:R-:W-:Y:S01]  /*8010*/  VIADD R22, R2, 0x19 ;  /* 0x0000001902167836 */ /* 0x000fe20000000000 */
[CC--:B------:R-:W-:Y:S02]  /*8020*/  ISETP.GE.AND P1, PT, R32.reuse, R87.reuse, PT ;  /* 0x000000572000720c */ /* 0x0c0fe40003f26270 */
[----:B------:R-:W-:Y:S02]  /*8030*/  ISETP.GE.AND P0, PT, R32, R96, PT ;  /* 0x000000602000720c */ /* 0x000fe40003f06270 */
[----:B------:R-:W-:-:S02]  /*8040*/  ISETP.GE.AND P5, PT, R33, R87, PT ;  /* 0x000000572100720c */ /* 0x000fc40003fa6270 */
[-C--:B------:R-:W-:Y:S02]  /*8050*/  ISETP.GE.AND P3, PT, R33, R96.reuse, PT ;  /* 0x000000602100720c */ /* 0x080fe40003f66270 */
[----:B------:R-:W-:Y:S02]  /*8060*/  FSEL R54, R17, -INF , !P1 ;  /* 0xff80000011367808 */ /* 0x000fe40004800000 */
[----:B------:R-:W-:Y:S02]  /*8070*/  FSEL R123, R19, -INF , !P0 ;  /* 0xff800000137b7808 */ /* 0x000fe40004000000 */
[----:B------:R-:W-:Y:S01]  /*8080*/  FSEL R92, R16, -INF , !P5 ;  /* 0xff800000105c7808 */ /* 0x000fe20006800000 */
[----:B------:R-:W-:Y:S01]  /*8090*/  VIADD R16, R2, 0x21 ;  /* 0x0000002102107836 */ /* 0x000fe20000000000 */
[----:B------:R-:W-:Y:S02]  /*80a0*/  FSEL R121, R18, -INF , !P3 ;  /* 0xff80000012797808 */ /* 0x000fe40005800000 */
[----:B------:R-:W-:-:S02]  /*80b0*/  ISETP.GE.AND P1, PT, R22, R96, PT ;  /* 0x000000601600720c */ /* 0x000fc40003f26270 */
[-C--:B------:R-:W-:Y:S02]  /*80c0*/  ISETP.GE.AND P0, PT, R21, R87.reuse, PT ;  /* 0x000000571500720c */ /* 0x080fe40003f06270 */
[----:B------:R-:W-:Y:S02]  /*80d0*/  ISETP.GE.AND P5, PT, R25, R96, PT ;  /* 0x000000601900720c */ /* 0x000fe40003fa6270 */
[----:B------:R-:W-:Y:S02]  /*80e0*/  ISETP.GE.AND P3, PT, R22, R87, PT ;  /* 0x000000571600720c */ /* 0x000fe40003f66270 */
[----:B------:R-:W-:Y:S02]  /*80f0*/  FSEL R57, R15, -INF , !P1 ;  /* 0xff8000000f397808 */ /* 0x000fe40004800000 */
[----:B------:R-:W-:Y:S01]  /*8100*/  FSEL R40, R8, -INF , !P0 ;  /* 0xff80000008287808 */ /* 0x000fe20004000000 */
[----:B------:R-:W-:Y:S01]  /*8110*/  VIADD R8, R2, 0x31 ;  /* 0x0000003102087836 */ /* 0x000fe20000000000 */
[----:B------:R-:W-:-:S02]  /*8120*/  FSEL R117, R14, -INF , !P5 ;  /* 0xff8000000e757808 */ /* 0x000fc40006800000 */
[----:B------:R-:W-:Y:S01]  /*8130*/  FSEL R98, R13, -INF , !P3 ;  /* 0xff8000000d627808 */ /* 0x000fe20005800000 */
[----:B------:R-:W-:Y:S01]  /*8140*/  VIADD R13, R2, 0x29 ;  /* 0x00000029020d7836 */ /* 0x000fe20000000000 */
[CC--:B------:R-:W-:Y:S02]  /*8150*/  ISETP.GE.AND P1, PT, R12.reuse, R87.reuse, PT ;  /* 0x000000570c00720c */ /* 0x0c0fe40003f26270 */
[-C--:B------:R-:W-:Y:S01]  /*8160*/  ISETP.GE.AND P0, PT, R12, R96.reuse, PT ;  /* 0x000000600c00720c */ /* 0x080fe20003f06270 */
[----:B------:R-:W-:Y:S01]  /*8170*/  VIADD R12, R2, 0x30 ;  /* 0x00000030020c7836 */ /* 0x000fe20000000000 */
[C---:B------:R-:W-:Y:S02]  /*8180*/  ISETP.GE.AND P5, PT, R16.reuse, R87, PT ;  /* 0x000000571000720c */ /* 0x040fe40003fa6270 */
[-C--:B------:R-:W-:Y:S02]  /*8190*/  ISETP.GE.AND P3, PT, R16, R96.reuse, PT ;  /* 0x000000601000720c */ /* 0x080fe40003f66270 */
[----:B------:R-:W-:-:S02]  /*81a0*/  ISETP.GE.AND P4, PT, R21, R96, PT ;  /* 0x000000601500720c */ /* 0x000fc40003f86270 */
[----:B------:R-:W-:Y:S02]  /*81b0*/  FSEL R42, R9, -INF , !P5 ;  /* 0xff800000092a7808 */ /* 0x000fe40006800000 */
[----:B------:R-:W-:Y:S02]  /*81c0*/  FSEL R95, R11, -INF , !P3 ;  /* 0xff8000000b5f7808 */ /* 0x000fe40005800000 */
[----:B------:R-:W-:Y:S01]  /*81d0*/  FSEL R58, R4, -INF , !P1 ;  /* 0xff800000043a7808 */ /* 0x000fe20004800000 */
[----:B------:R-:W-:Y:S01]  /*81e0*/  VIADD R4, R2, 0x38 ;  /* 0x0000003802047836 */ /* 0x000fe20000000000 */
[----:B------:R-:W-:Y:S02]  /*81f0*/  FSEL R55, R10, -INF , !P4 ;  /* 0xff8000000a377808 */ /* 0x000fe40006000000 */
[----:B------:R-:W-:Y:S02]  /*8200*/  ISETP.GE.AND P5, PT, R13, R96, PT ;  /* 0x000000600d00720c */ /* 0x000fe40003fa6270 */
[----:B------:R-:W-:-:S02]  /*8210*/  ISETP.GE.AND P3, PT, R12, R87, PT ;  /* 0x000000570c00720c */ /* 0x000fc40003f66270 */
[-C--:B------:R-:W-:Y:S02]  /*8220*/  ISETP.GE.AND P4, PT, R13, R87.reuse, PT ;  /* 0x000000570d00720c */ /* 0x080fe40003f86270 */
[----:B------:R-:W-:Y:S02]  /*8230*/  FSEL R115, R7, -INF , !P5 ;  /* 0xff80000007737808 */ /* 0x000fe40006800000 */
[----:B------:R-:W-:Y:S02]  /*8240*/  FSEL R88, R88, -INF , !P3 ;  /* 0xff80000058587808 */ /* 0x000fe40005800000 */
[----:B------:R-:W-:Y:S01]  /*8250*/  FSEL R94, R5, -INF , !P4 ;  /* 0xff800000055e7808 */ /* 0x000fe20006000000 */
[----:B------:R-:W-:Y:S01]  /*8260*/  VIADD R5, R2, 0x39 ;  /* 0x0000003902057836 */ /* 0x000fe20000000000 */
[C---:B------:R-:W-:Y:S02]  /*8270*/  ISETP.GE.AND P5, PT, R4.reuse, R87, PT ;  /* 0x000000570400720c */ /* 0x040fe40003fa6270 */
[----:B------:R-:W-:Y:S01]  /*8280*/  ISETP.GE.AND P3, PT, R4, R96, PT ;  /* 0x000000600400720c */ /* 0x000fe20003f66270 */
[----:B------:R-:W-:Y:S01]  /*8290*/  VIADD R4, R2, 0x40 ;  /* 0x0000004002047836 */ /* 0x000fe20000000000 */
[----:B------:R-:W-:-:S02]  /*82a0*/  FSEL R113, R6, -INF , !P0 ;  /* 0xff80000006717808 */ /* 0x000fc40004000000 */
[-C--:B------:R-:W-:Y:S02]  /*82b0*/  ISETP.GE.AND P4, PT, R8, R96.reuse, PT ;  /* 0x000000600800720c */ /* 0x080fe40003f86270 */
[----:B------:R-:W-:Y:S02]  /*82c0*/  ISETP.GE.AND P1, PT, R12, R96, PT ;  /* 0x000000600c00720c */ /* 0x000fe40003f26270 */
[----:B------:R-:W-:Y:S02]  /*82d0*/  ISETP.GE.AND P0, PT, R8, R87, PT ;  /* 0x000000570800720c */ /* 0x000fe40003f06270 */
[----:B------:R-:W-:Y:S02]  /*82e0*/  FSEL R91, R91, -INF , !P4 ;  /* 0xff8000005b5b7808 */ /* 0x000fe40006000000 */
[----:B------:R-:W-:Y:S02]  /*82f0*/  FSEL R52, R80, -INF , !P5 ;  /* 0xff80000050347808 */ /* 0x000fe40006800000 */
[----:B------:R-:W-:-:S02]  /*8300*/  FSEL R51, R90, -INF , !P1 ;  /* 0xff8000005a337808 */ /* 0x000fc40004800000 */
[----:B------:R-:W-:Y:S02]  /*8310*/  FSEL R48, R89, -INF , !P0 ;  /* 0xff80000059307808 */ /* 0x000fe40004000000 */
[CC--:B------:R-:W-:Y:S02]  /*8320*/  ISETP.GE.AND P4, PT, R4.reuse, R87.reuse, PT ;  /* 0x000000570400720c */ /* 0x0c0fe40003f86270 */
[-C--:B------:R-:W-:Y:S01]  /*8330*/  ISETP.GE.AND P5, PT, R4, R96.reuse, PT ;  /* 0x000000600400720c */ /* 0x080fe20003fa6270 */
        /* <DEDUP_REMOVED lines=19> */
[-C--:B------:R-:W-:Y:S01]  /*8470*/  ISETP.GE.AND P0, PT, R4, R96.reuse, PT ;  /* 0x000000600400720c */ /* 0x080fe20003f06270 */
        /* <DEDUP_REMOVED lines=47> */
[----:B------:R-:W-:Y:S02]  /*8770*/  ISETP.GE.AND P1, PT, R50, 0x2, PT ;  /* 0x000000023200780c */ /* 0x000fe40003f26270 */
[----:B------:R-:W-:Y:S02]  /*8780*/  FSEL R36, R36, -INF , !P0 ;  /* 0xff80000024247808 */ /* 0x000fe40004000000 */
[----:B------:R-:W-:Y:S02]  /*8790*/  FSEL R21, R38, -INF , !P4 ;  /* 0xff80000026157808 */ /* 0x000fe40006000000 */
[----:B------:R-:W-:-:S02]  /*87a0*/  FSEL R17, R46, -INF , !P5 ;  /* 0xff8000002e117808 */ /* 0x000fc40006800000 */
[CC--:B------:R-:W-:Y:S02]  /*87b0*/  ISETP.GE.AND P0, PT, R2.reuse, R87.reuse, PT ;  /* 0x000000570200720c */ /* 0x0c0fe40003f06270 */
[CC--:B------:R-:W-:Y:S01]  /*87c0*/  ISETP.GE.AND P4, PT, R2.reuse, R96.reuse, PT ;  /* 0x000000600200720c */ /* 0x0c0fe20003f86270 */
[----:B------:R-:W-:Y:S01]  /*87d0*/  VIADD R2, R2, 0x79 ;  /* 0x0000007902027836 */ /* 0x000fe20000000000 */
[----:B------:R-:W-:Y:S02]  /*87e0*/  ISETP.GE.AND P5, PT, R5, R87, PT ;  /* 0x000000570500720c */ /* 0x000fe40003fa6270 */
[----:B------:R-:W-:Y:S02]  /*87f0*/  FSEL R45, R45, -INF , !P3 ;  /* 0xff8000002d2d7808 */ /* 0x000fe40005800000 */
[----:B------:R-:W-:Y:S02]  /*8800*/  ISETP.GE.AND P3, PT, R5, R96, PT ;  /* 0x000000600500720c */ /* 0x000fe40003f66270 */
[----:B------:R-:W-:-:S02]  /*8810*/  FSEL R5, R27, -INF , !P6 ;  /* 0xff8000001b057808 */ /* 0x000fc40007000000 */
[----:B------:R-:W-:Y:S02]  /*8820*/  FSEL R37, R37, -INF , !P5 ;  /* 0xff80000025257808 */ /* 0x000fe40006800000 */
[----:B------:R-:W-:Y:S02]  /*8830*/  FSEL R24, R24, -INF , !P0 ;  /* 0xff80000018187808 */ /* 0x000fe40004000000 */
[-C--:B------:R-:W-:Y:S02]  /*8840*/  ISETP.GE.AND P6, PT, R4, R87.reuse, PT ;  /* 0x000000570400720c */ /* 0x080fe40003fc6270 */
[C---:B------:R-:W-:Y:S02]  /*8850*/  ISETP.GE.AND P5, PT, R2.reuse, R87, PT ;  /* 0x000000570200720c */ /* 0x040fe40003fa6270 */
[----:B------:R-:W-:Y:S02]  /*8860*/  ISETP.GE.AND P0, PT, R2, R96, PT ;  /* 0x000000600200720c */ /* 0x000fe40003f06270 */
        /* <DEDUP_REMOVED lines=8> */
[----:B------:R-:W-:Y:S01]  /*88f0*/  IMAD.MOV.U32 R68, RZ, RZ, RZ ;  /* 0x000000ffff447224 */ /* 0x000fe200078e00ff */
[C---:B------:R-:W-:Y:S01]  /*8900*/  IADD3 R27, R43.reuse, -0x80, RZ ;  /* 0xffffff802b1b7810 */ /* 0x040fe20007ffe0ff */
[----:B------:R-:W-:Y:S01]  /*8910*/  ULDC.64 UR8, c[0x0][0x248] ;  /* 0x0000920000087ab9 */ /* 0x000fe20000000a00 */
[----:B------:R-:W-:Y:S02]  /*8920*/  IABS R8, R43 ;  /* 0x0000002b00087213 */ /* 0x000fe40000000000 */
[----:B------:R-:W-:Y:S02]  /*8930*/  IABS R6, R27 ;  /* 0x0000001b00067213 */ /* 0x000fe40000000000 */
[-C--:B-1----:R-:W-:Y:S02]  /*8940*/  IABS R2, R4.reuse ;  /* 0x0000000400027213 */ /* 0x082fe40000000000 */
[----:B------:R-:W-:-:S02]  /*8950*/  LOP3.LUT R43, R43, R4, RZ, 0x3c, !PT ;  /* 0x000000042b2b7212 */ /* 0x000fc400078e3cff */
[----:B------:R-:W1:Y:S01]  /*8960*/  I2F.RP R11, R2 ;  /* 0x00000002000b7306 */ /* 0x000e620000209400 */
[----:B------:R-:W-:Y:S02]  /*8970*/  LOP3.LUT R27, R27, R4, RZ, 0x3c, !PT ;  /* 0x000000041b1b7212 */ /* 0x000fe400078e3cff */
[----:B------:R-:W-:-:S05]  /*8980*/  ISETP.GE.AND P4, PT, R43, RZ, PT ;  /* 0x000000ff2b00720c */ /* 0x000fca0003f86270 */
        /* <DEDUP_REMOVED lines=34> */
[----:B------:R-:W-:Y:S02]  /*8bb0*/  IMAD R6, R9, R4, -0x80 ;  /* 0xffffff8009067424 */ /* 0x000fe400078e0204 */
[----:B------:R-:W-:-:S03]  /*8bc0*/  IMAD.U32 R9, RZ, RZ, UR8 ;  /* 0x00000008ff097e24 */ /* 0x000fc6000f8e00ff */
[----:B------:R-:W-:Y:S01]  /*8bd0*/  SHF.R.S32.HI R4, RZ, 0x1f, R6 ;  /* 0x0000001fff047819 */ /* 0x000fe20000011406 */
[----:B------:R-:W-:Y:S01]  /*8be0*/  IMAD.WIDE.U32 R68, R6, R9, RZ ;  /* 0x0000000906447225 */ /* 0x000fe200078e00ff */
        /* <DEDUP_REMOVED lines=12> */
.L_x_3795:
[----:B------:R-:W1:Y:S02]  /*8cb0*/  LDC R9, c[0x0][0x248] ;  /* 0x00009200ff097b82 */ /* 0x000e640000000800 */
[----:B-1----:R-:W-:-:S05]  /*8cc0*/  IMAD.SHL.U32 R11, R9, 0x80, RZ ;  /* 0x00000080090b7824 */ /* 0x002fca00078e00ff */
[----:B------:R-:W-:-:S04]  /*8cd0*/  IADD3 R11, -R11, RZ, RZ ;  /* 0x000000ff0b0b7210 */ /* 0x000fc80007ffe1ff */
[----:B------:R-:W-:-:S07]  /*8ce0*/  SHF.R.S32.HI R2, RZ, 0x1f, R11 ;  /* 0x0000001fff027819 */ /* 0x000fce000001140b */
.L_x_3796:
[----:B------:R-:W-:Y:S01]  /*8cf0*/  ULDC UR5, c[0x0][0x2d0] ;  /* 0x0000b40000057ab9 */ /* 0x000fe20000000800 */
[----:B------:R-:W-:Y:S01]  /*8d00*/  BSSY B0, `(.L_x_3797) ;  /* 0x000002e000007945 */ /* 0x000fe20003800000 */
[----:B------:R-:W-:-:S13]  /*8d10*/  ISETP.GE.AND P0, PT, R84, UR5, PT ;  /* 0x0000000554007c0c */ /* 0x000fda000bf06270 */
[----:B------:R-:W1:Y:S01]  /*8d20*/  @!P0 LDC R43, c[0x0][0x24c] ;  /* 0x00009300ff2b8b82 */ /* 0x000e620000000800 */
[-C--:B------:R-:W-:Y:S01]  /*8d30*/  @!P0 LEA R6, P4, R9, R108.reuse, 0x6 ;  /* 0x0000006c09068211 */ /* 0x080fe200078830ff */
[----:B------:R2:W-:Y:S01]  /*8d40*/  @P0 STS [R143+0x1000], RZ ;  /* 0x001000ff8f000388 */ /* 0x0005e20000000800 */
[C---:B------:R-:W-:Y:S02]  /*8d50*/  @!P0 IADD3 R27, P6, P5, R11.reuse, R108, R138 ;  /* 0x0000006c0b1b8210 */ /* 0x040fe40007dde08a */
[----:B------:R-:W-:Y:S01]  /*8d60*/  @!P0 IADD3 R6, P3, R11, R6, RZ ;  /* 0x000000060b068210 */ /* 0x000fe20007f7e0ff */
[----:B------:R2:W-:Y:S01]  /*8d70*/  @P0 STS [R143+0x1004], RZ ;  /* 0x001004ff8f000388 */ /* 0x0005e20000000800 */
[----:B------:R-:W-:Y:S02]  /*8d80*/  @!P0 IADD3.X R4, R2, R111, R137, P6, P5 ;  /* 0x0000006f02048210 */ /* 0x000fe400037ea489 */
[C---:B------:R-:W-:Y:S01]  /*8d90*/  @!P0 LEA R26, P5, R27.reuse, UR12, 0x1 ;  /* 0x0000000c1b1a8c11 */ /* 0x040fe2000f8a08ff */
[----:B------:R2:W-:Y:S03]  /*8da0*/  @P0 STS.64 [R143+0x1008], RZ ;  /* 0x001008ff8f000388 */ /* 0x0005e60000000a00 */
[----:B------:R-:W-:-:S02]  /*8db0*/  @!P0 LEA.HI.X R27, R27, UR13, R4, 0x1, P5 ;  /* 0x0000000d1b1b8c11 */ /* 0x000fc4000a8f0c04 */
[----:B-1----:R-:W-:Y:S02]  /*8dc0*/  @!P0 LEA.HI.X R43, R9, R111, R43, 0x6, P4 ;  /* 0x0000006f092b8211 */ /* 0x002fe400020f342b */
[----:B------:R-:W-:-:S03]  /*8dd0*/  @!P0 LEA R68, P4, R11, R150, 0x1 ;  /* 0x000000960b448211 */ /* 0x000fc600078808ff */
[----:B------:R-:W-:Y:S01]  /*8de0*/  @!P0 IMAD.X R43, R2, 0x1, R43, P3 ;  /* 0x00000001022b8824 */ /* 0x000fe200018e062b */
[C---:B------:R-:W-:Y:S02]  /*8df0*/  @!P0 LEA R70, P3, R6.reuse, UR12, 0x1 ;  /* 0x0000000c06468c11 */ /* 0x040fe4000f8608ff */
[----:B------:R-:W-:Y:S02]  /*8e00*/  @!P0 LEA.HI.X R69, R11, R151, R2, 0x1, P4 ;  /* 0x000000970b458211 */ /* 0x000fe400020f0c02 */
        /* <DEDUP_REMOVED lines=29> */
.L_x_3798:
[----:B------:R-:W-:Y:S05]  /*8fe0*/  BSYNC B0 ;  /* 0x0000000000007941 */ /* 0x000fea0003800000 */
.L_x_3797:
[----:B------:R-:W0:Y:S01]  /*8ff0*/  LDGDEPBAR ;  /* 0x00000000000079af */ /* 0x000e220000000000 */
[----:B------:R-:W-:-:S04]  /*9000*/  LEA R150, P0, R11, R150, 0x1 ;  /* 0x000000960b967211 */ /* 0x000fc800078008ff */
[----:B------:R-:W-:-:S09]  /*9010*/  LEA.HI.X R151, R11, R151, R2, 0x1, P0 ;  /* 0x000000970b977211 */ /* 0x000fd200000f0c02 */
.L_x_3794:
[----:B-1----:R-:W-:Y:S01]  /*9020*/  FMNMX.FTZ R9, R24, R0, !PT ;  /* 0x0000000018097209 */ /* 0x002fe20007810000 */
[----:B------:R-:W-:Y:S01]  /*9030*/  ULDC UR8, c[0x0][0x2ec] ;  /* 0x0000bb0000087ab9 */ /* 0x000fe20000000800 */
        /* <DEDUP_REMOVED lines=61> */
[----:B------:R-:W-:Y:S01]  /*9410*/  LEA R132, R3, UR4, 0x1 ;  /* 0x0000000403847c11 */ /* 0x000fe2000f8e08ff */
[----:B------:R-:W1:Y:S03]  /*9420*/  SHFL.BFLY PT, R9, R6, 0x2, 0x1f ;  /* 0x0c401f0006097f89 */ /* 0x000e6600000e0000 */
[----:B------:R-:W-:Y:S01]  /*9430*/  LEA R131, R41, R132, 0x1 ;  /* 0x0000008429837211 */ /* 0x000fe200078e08ff */
[----:B------:R-:W3:Y:S04]  /*9440*/  SHFL.BFLY PT, R4, R11, 0x2, 0x1f ;  /* 0x0c401f000b047f89 */ /* 0x000ee800000e0000 */
[----:B------:R-:W-:Y:S01]  /*9450*/  LDSM.16.MT88.4 R72, [R132+0x3000] ;  /* 0x003000008448783b */ /* 0x000fe20000004200 */
[----:B-1----:R-:W-:-:S02]  /*9460*/  FMNMX.FTZ R9, R6, R9, !PT ;  /* 0x0000000906097209 */ /* 0x002fc40007810000 */
[----:B---3--:R-:W-:-:S03]  /*9470*/  FMNMX.FTZ R4, R11, R4, !PT ;  /* 0x000000040b047209 */ /* 0x008fc60007810000 */
[----:B------:R-:W1:Y:S02]  /*9480*/  SHFL.BFLY PT, R2, R9, 0x1, 0x1f ;  /* 0x0c201f0009027f89 */ /* 0x000e6400000e0000 */
[----:B-1----:R-:W-:Y:S02]  /*9490*/  FMNMX.FTZ R2, R9, R2, !PT ;  /* 0x0000000209027209 */ /* 0x002fe40007810000 */
[----:B------:R-:W1:Y:S02]  /*94a0*/  SHFL.BFLY PT, R9, R4, 0x1, 0x1f ;  /* 0x0c201f0004097f89 */ /* 0x000e6400000e0000 */
[C---:B------:R-:W-:Y:S01]  /*94b0*/  FSETP.NEU.FTZ.AND P0, PT, R2.reuse, -INF , PT ;  /* 0xff8000000200780b */ /* 0x040fe20003f1d000 */
[----:B--2---:R-:W-:-:S05]  /*94c0*/  FMUL.FTZ R27, R2, UR8 ;  /* 0x00000008021b7c20 */ /* 0x004fca0008410000 */
        /* <DEDUP_REMOVED lines=12> */
[----:B-1----:R-:W-:Y:S01]  /*9590*/  FMNMX.FTZ R0, R4, R9, !PT ;  /* 0x0000000904007209 */ /* 0x002fe20007810000 */
[--C-:B------:R-:W-:Y:S01]  /*95a0*/  FFMA.FTZ R42, R94, UR8, -R27.reuse ;  /* 0x000000085e2a7c23 */ /* 0x100fe2000801081b */
[----:B------:R-:W1:Y:S01]  /*95b0*/  LDSM.16.MT88.4 R8, [R132+0x3400] ;  /* 0x003400008408783b */ /* 0x000e620000004200 */
[----:B------:R-:W2:Y:S01]  /*95c0*/  MUFU.EX2 R99, R99 ;  /* 0x0000006300637308 */ /* 0x000ea20000000800 */
[C---:B------:R-:W-:Y:S01]  /*95d0*/  FSETP.NEU.FTZ.AND P0, PT, R0.reuse, -INF , PT ;  /* 0xff8000000000780b */ /* 0x040fe20003f1d000 */
[----:B------:R-:W-:Y:S01]  /*95e0*/  FMUL.FTZ R20, R0, UR8 ;  /* 0x0000000800147c20 */ /* 0x000fe20008410000 */
[--C-:B------:R-:W-:Y:S01]  /*95f0*/  FFMA.FTZ R64, R64, UR8, -R27.reuse ;  /* 0x0000000840407c23 */ /* 0x100fe2000801081b */
[--C-:B------:R-:W-:Y:S01]  /*9600*/  FFMA.FTZ R37, R37, UR8, -R27.reuse ;  /* 0x0000000825257c23 */ /* 0x100fe2000801081b */
[----:B------:R-:W-:-:S02]  /*9610*/  FFMA.FTZ R60, R60, UR8, -R27 ;  /* 0x000000083c3c7c23 */ /* 0x000fc4000801081b */
[----:B------:R-:W-:Y:S01]  /*9620*/  FSEL R20, R20, RZ, P0 ;  /* 0x000000ff14147208 */ /* 0x000fe20000000000 */
[----:B------:R-:W-:Y:S04]  /*9630*/  MUFU.EX2 R97, R97 ;  /* 0x0000006100617308 */ /* 0x000fe80000000800 */
        /* <DEDUP_REMOVED lines=25> */
[----:B------:R-:W-:Y:S01]  /*97d0*/  FFMA.FTZ R51, R59, UR8, -R20 ;  /* 0x000000083b337c23 */ /* 0x000fe20008010814 */
[--C-:B------:R-:W-:Y:S01]  /*97e0*/  FFMA.FTZ R59, R22, UR8, -R27.reuse ;  /* 0x00000008163b7c23 */ /* 0x100fe2000801081b */
[--C-:B------:R-:W-:Y:S01]  /*97f0*/  FFMA.FTZ R22, R32, UR8, -R27.reuse ;  /* 0x0000000820167c23 */ /* 0x100fe2000801081b */
[----:B------:R-:W-:Y:S01]  /*9800*/  MUFU.EX2 R101, R101 ;  /* 0x0000006500657308 */ /* 0x000fe20000000800 */
[--C-:B------:R-:W-:Y:S01]  /*9810*/  FFMA.FTZ R88, R16, UR8, -R27.reuse ;  /* 0x0000000810587c23 */ /* 0x100fe2000801081b */
[--C-:B------:R-:W-:Y:S01]  /*9820*/  FFMA.FTZ R53, R18, UR8, -R27.reuse ;  /* 0x0000000812357c23 */ /* 0x100fe2000801081b */
[----:B------:R-:W-:Y:S01]  /*9830*/  FADD.FTZ R90, R99, R90 ;  /* 0x0000005a635a7221 */ /* 0x000fe20000010000 */
[--C-:B------:R-:W-:Y:S01]  /*9840*/  FFMA.FTZ R35, R35, UR8, -R20.reuse ;  /* 0x0000000823237c23 */ /* 0x100fe20008010814 */
[----:B------:R-:W-:Y:S01]  /*9850*/  FFMA.FTZ R32, R49, UR8, -R20 ;  /* 0x0000000831207c23 */ /* 0x000fe20008010814 */
[----:B------:R-:W-:Y:S01]  /*9860*/  FFMA.FTZ R49, R65, UR8, -R27 ;  /* 0x0000000841317c23 */ /* 0x000fe2000801081b */
[----:B------:R-:W-:Y:S01]  /*9870*/  FADD.FTZ R97, R97, R90 ;  /* 0x0000005a61617221 */ /* 0x000fe20000010000 */
[----:B------:R-:W3:Y:S01]  /*9880*/  MUFU.EX2 R66, R66 ;  /* 0x0000004200427308 */ /* 0x000ee20000000800 */
[----:B--2---:R-:W-:Y:S01]  /*9890*/  F2FP.F16.F32.PACK_AB R5, R92, R103 ;  /* 0x000000675c05723e */ /* 0x004fe200000000ff */
[----:B------:R-:W-:Y:S01]  /*98a0*/  FADD.FTZ R92, R103, R92 ;  /* 0x0000005c675c7221 */ /* 0x000fe20000010000 */
[----:B------:R-:W-:Y:S01]  /*98b0*/  FADD.FTZ R62, R62, R97 ;  /* 0x000000613e3e7221 */ /* 0x000fe20000010000 */
[--C-:B------:R-:W-:Y:S01]  /*98c0*/  FFMA.FTZ R67, R67, UR8, -R20.reuse ;  /* 0x0000000843437c23 */ /* 0x100fe20008010814 */
[----:B------:R-:W-:Y:S01]  /*98d0*/  FFMA.FTZ R18, R28, UR8, -R27 ;  /* 0x000000081c127c23 */ /* 0x000fe2000801081b */
[--C-:B------:R-:W-:Y:S01]  /*98e0*/  FFMA.FTZ R21, R21, UR8, -R20.reuse ;  /* 0x0000000815157c23 */ /* 0x100fe20008010814 */
[--C-:B------:R-:W-:Y:S01]  /*98f0*/  FFMA.FTZ R30, R30, UR8, -R20.reuse ;  /* 0x000000081e1e7c23 */ /* 0x100fe20008010814 */
[----:B------:R-:W2:Y:S01]  /*9900*/  MUFU.EX2 R89, R89 ;  /* 0x0000005900597308 */ /* 0x000ea20000000800 */
[----:B------:R-:W-:-:S07]  /*9910*/  FFMA.FTZ R31, R31, UR8, -R20 ;  /* 0x000000081f1f7c23 */ /* 0x000fce0008010814 */
[----:B------:R-:W4:Y:S01]  /*9920*/  MUFU.EX2 R34, R34 ;  /* 0x0000002200227308 */ /* 0x000f220000000800 */
[----:B---3--:R-:W-:Y:S01]  /*9930*/  F2FP.F16.F32.PACK_AB R7, R66, R101 ;  /* 0x000000654207723e */ /* 0x008fe200000000ff */
[----:B------:R-:W-:-:S04]  /*9940*/  FADD.FTZ R101, R101, R92 ;  /* 0x0000005c65657221 */ /* 0x000fc80000010000 */
[----:B------:R-:W-:Y:S02]  /*9950*/  FADD.FTZ R66, R66, R101 ;  /* 0x0000006542427221 */ /* 0x000fe40000010000 */
[----:B------:R-:W-:Y:S01]  /*9960*/  HMMA.16816.F32 R68, R4, R72, RZ ;  /* 0x000000480444723c */ /* 0x000fe200000018ff */
[----:B------:R-:W-:Y:S01]  /*9970*/  MUFU.EX2 R43, R43 ;  /* 0x0000002b002b7308 */ /* 0x000fe20000000800 */
[----:B--2---:R-:W-:Y:S01]  /*9980*/  FADD.FTZ R91, R89, R62 ;  /* 0x0000003e595b7221 */ /* 0x004fe20000010000 */
[----:B------:R-:W-:-:S03]  /*9990*/  FFMA.FTZ R62, R14, UR8, -R27 ;  /* 0x000000080e3e7c23 */ /* 0x000fc6000801081b */
[----:B------:R-:W-:Y:S03]  /*99a0*/  HMMA.16816.F32 R72, R4, R74, RZ ;  /* 0x0000004a0448723c */ /* 0x000fe600000018ff */
[----:B------:R-:W2:Y:S01]  /*99b0*/  MUFU.EX2 R24, R24 ;  /* 0x0000001800187308 */ /* 0x000ea20000000800 */
[----:B----4-:R-:W-:Y:S01]  /*99c0*/  F2FP.F16.F32.PACK_AB R80, R34, R89 ;  /* 0x000000592250723e */ /* 0x010fe200000000ff */
[----:B------:R-:W-:-:S06]  /*99d0*/  FFMA.FTZ R89, R12, UR8, -R27 ;  /* 0x000000080c597c23 */ /* 0x000fcc000801081b */
[----:B------:R-:W-:Y:S08]  /*99e0*/  MUFU.EX2 R93, R93 ;  /* 0x0000005d005d7308 */ /* 0x000ff00000000800 */
[----:B------:R-:W3:Y:S01]  /*99f0*/  MUFU.EX2 R38, R38 ;  /* 0x0000002600267308 */ /* 0x000ee20000000800 */
[----:B--2---:R-:W-:-:S07]  /*9a00*/  F2FP.F16.F32.PACK_AB R82, R24, R43 ;  /* 0x0000002b1852723e */ /* 0x004fce00000000ff */
[----:B------:R-:W2:Y:S08]  /*9a10*/  MUFU.EX2 R26, R26 ;  /* 0x0000001a001a7308 */ /* 0x000eb00000000800 */
[----:B------:R-:W4:Y:S01]  /*9a20*/  MUFU.EX2 R3, R3 ;  /* 0x0000000300037308 */ /* 0x000f220000000800 */
[----:B---3--:R-:W-:Y:S01]  /*9a30*/  F2FP.F16.F32.PACK_AB R81, R38, R93 ;  /* 0x0000005d2651723e */ /* 0x008fe200000000ff */
[----:B------:R-:W-:-:S04]  /*9a40*/  FADD.FTZ R93, R93, R66 ;  /* 0x000000425d5d7221 */ /* 0x000fc80000010000 */
[----:B------:R-:W-:Y:S01]  /*9a50*/  FADD.FTZ R93, R38, R93 ;  /* 0x0000005d265d7221 */ /* 0x000fe20000010000 */
[----:B------:R-:W-:Y:S01]  /*9a60*/  FFMA.FTZ R38, R36, UR8, -R27 ;  /* 0x0000000824267c23 */ /* 0x000fe2000801081b */
[----:B------:R-:W-:Y:S01]  /*9a70*/  MUFU.EX2 R111, R111 ;  /* 0x0000006f006f7308 */ /* 0x000fe20000000800 */
[----:B------:R-:W-:Y:S01]  /*9a80*/  FFMA.FTZ R36, R63, UR8, -R20 ;  /* 0x000000083f247c23 */ /* 0x000fe20008010814 */
[----:B--2---:R-:W-:-:S06]  /*9a90*/  FADD.FTZ R16, R26, R93 ;  /* 0x0000005d1a107221 */ /* 0x004fcc0000010000 */
[----:B------:R-:W2:Y:S01]  /*9aa0*/  MUFU.EX2 R54, R54 ;  /* 0x0000003600367308 */ /* 0x000ea20000000800 */
[C---:B----4-:R-:W-:Y:S01]  /*9ab0*/  F2FP.F16.F32.PACK_AB R83, R3.reuse, R26 ;  /* 0x0000001a0353723e */ /* 0x050fe200000000ff */
[----:B------:R-:W-:Y:S01]  /*9ac0*/  FADD.FTZ R16, R3, R16 ;  /* 0x0000001003107221 */ /* 0x000fe20000010000 */
[----:B------:R-:W-:-:S05]  /*9ad0*/  FFMA.FTZ R26, R45, UR8, -R27 ;  /* 0x000000082d1a7c23 */ /* 0x000fca000801081b */
[C---:B-1----:R-:W-:Y:S01]  /*9ae0*/  HMMA.16816.F32 R68, R80.reuse, R8, R68 ;  /* 0x000000085044723c */ /* 0x042fe20000001844 */
[----:B------:R-:W-:Y:S05]  /*9af0*/  MUFU.EX2 R57, R57 ;  /* 0x0000003900397308 */ /* 0x000fea0000000800 */
[----:B------:R-:W-:Y:S01]  /*9b00*/  HMMA.16816.F32 R72, R80, R10, R72 ;  /* 0x0000000a5048723c */ /* 0x000fe20000001848 */
[----:B------:R-:W1:Y:S02]  /*9b10*/  LDSM.16.MT88.4 R8, [R131+0x3000] ;  /* 0x003000008308783b */ /* 0x000e640000004200 */
[----:B------:R-:W-:Y:S08]  /*9b20*/  MUFU.EX2 R42, R42 ;  /* 0x0000002a002a7308 */ /* 0x000ff00000000800 */
[----:B------:R-:W-:Y:S08]  /*9b30*/  MUFU.EX2 R55, R55 ;  /* 0x0000003700377308 */ /* 0x000ff00000000800 */
[----:B------:R-:W3:Y:S08]  /*9b40*/  MUFU.EX2 R46, R46 ;  /* 0x0000002e002e7308 */ /* 0x000ef00000000800 */
[----:B------:R-:W-:Y:S08]  /*9b50*/  MUFU.EX2 R41, R41 ;  /* 0x0000002900297308 */ /* 0x000ff00000000800 */
[----:B------:R-:W4:Y:S01]  /*9b60*/  MUFU.EX2 R40, R40 ;  /* 0x0000002800287308 */ /* 0x000f220000000800 */
[C---:B-1----:R-:W-:Y:S07]  /*9b70*/  HMMA.16816.F32 R76, R4.reuse, R8, RZ ;  /* 0x00000008044c723c */ /* 0x042fee00000018ff */
[----:B------:R-:W-:Y:S01]  /*9b80*/  MUFU.EX2 R113, R113 ;  /* 0x0000007100717308 */ /* 0x000fe20000000800 */
[----:B------:R-:W-:Y:S01]  /*9b90*/  HMMA.16816.F32 R4, R4, R10, RZ ;  /* 0x0000000a0404723c */ /* 0x000fe200000018ff */
[----:B------:R-:W1:Y:S06]  /*9ba0*/  LDSM.16.MT88.4 R8, [R131+0x3400] ;  /* 0x003400008308783b */ /* 0x000e6c0000004200 */
[----:B------:R-:W5:Y:S08]  /*9bb0*/  MUFU.EX2 R58, R58 ;  /* 0x0000003a003a7308 */ /* 0x000f700000000800 */
[----:B------:R-:W-:Y:S08]  /*9bc0*/  MUFU.EX2 R95, R95 ;  /* 0x0000005f005f7308 */ /* 0x000ff00000000800 */
[----:B------:R-:W-:Y:S08]  /*9bd0*/  MUFU.EX2 R48, R48 ;  /* 0x0000003000307308 */ /* 0x000ff00000000800 */
[----:B------:R-:W-:Y:S08]  /*9be0*/  MUFU.EX2 R109, R109 ;  /* 0x0000006d006d7308 */ /* 0x000ff00000000800 */
[----:B------:R-:W5:Y:S01]  /*9bf0*/  MUFU.EX2 R52, R52 ;  /* 0x0000003400347308 */ /* 0x000f620000000800 */
[C---:B-1----:R-:W-:Y:S07]  /*9c00*/  HMMA.16816.F32 R76, R80.reuse, R8, R76 ;  /* 0x00000008504c723c */ /* 0x042fee000000184c */
[----:B------:R-:W-:Y:S01]  /*9c10*/  MUFU.EX2 R56, R56 ;  /* 0x0000003800387308 */ /* 0x000fe20000000800 */
[----:B------:R-:W-:Y:S01]  /*9c20*/  HMMA.16816.F32 R80, R80, R10, R4 ;  /* 0x0000000a5050723c */ /* 0x000fe20000001804 */
[----:B------:R-:W1:Y:S06]  /*9c30*/  LDSM.16.MT88.4 R8, [R132+0x3800] ;  /* 0x003800008408783b */ /* 0x000e6c0000004200 */
[----:B------:R-:W5:Y:S01]  /*9c40*/  MUFU.EX2 R51, R51 ;  /* 0x0000003300337308 */ /* 0x000f620000000800 */
[----:B--2---:R-:W-:-:S02]  /*9c50*/  F2FP.F16.F32.PACK_AB R4, R54, R111 ;  /* 0x0000006f3604723e */ /* 0x004fc400000000ff */
[----:B---3--:R-:W-:Y:S01]  /*9c60*/  F2FP.F16.F32.PACK_AB R5, R46, R55 ;  /* 0x000000372e05723e */ /* 0x008fe200000000ff */
[----:B------:R-:W-:Y:S01]  /*9c70*/  FADD.FTZ R55, R55, R16 ;  /* 0x0000001037377221 */ /* 0x000fe20000010000 */
[----:B------:R-:W-:Y:S02]  /*9c80*/  F2FP.F16.F32.PACK_AB R6, R42, R57 ;  /* 0x000000392a06723e */ /* 0x000fe400000000ff */
[----:B----4-:R-:W-:Y:S01]  /*9c90*/  F2FP.F16.F32.PACK_AB R7, R40, R41 ;  /* 0x000000292807723e */ /* 0x010fe200000000ff */
[----:B------:R-:W-:Y:S01]  /*9ca0*/  MUFU.EX2 R88, R88 ;  /* 0x0000005800587308 */ /* 0x000fe20000000800 */
[----:B------:R-:W-:-:S04]  /*9cb0*/  FADD.FTZ R46, R46, R55 ;  /* 0x000000372e2e7221 */ /* 0x000fc80000010000 */
[----:B------:R-:W-:-:S03]  /*9cc0*/  FADD.FTZ R41, R41, R46 ;  /* 0x0000002e29297221 */ /* 0x000fc60000010000 */
[----:B------:R-:W-:Y:S01]  /*9cd0*/  MUFU.EX2 R53, R53 ;  /* 0x0000003500357308 */ /* 0x000fe20000000800 */
[----:B------:R-:W-:Y:S01]  /*9ce0*/  FADD.FTZ R46, R40, R41 ;  /* 0x00000029282e7221 */ /* 0x000fe20000010000 */
[----:B------:R-:W-:-:S06]  /*9cf0*/  FFMA.FTZ R40, R39, UR8, -R20 ;  /* 0x0000000827287c23 */ /* 0x000fcc0008010814 */
[----:B------:R-:W-:Y:S08]  /*9d00*/  MUFU.EX2 R59, R59 ;  /* 0x0000003b003b7308 */ /* 0x000ff00000000800 */
[----:B------:R-:W2:Y:S01]  /*9d10*/  MUFU.EX2 R22, R22 ;  /* 0x0000001600167308 */ /* 0x000ea20000000800 */
        /* <DEDUP_REMOVED lines=12> */
[----:B------:R3:W-:Y:S05]  /*9de0*/  MUFU.EX2 R3, R37 ;  /* 0x0000002500037308 */ /* 0x0007ea0000000800 */
[----:B-----5:R-:W-:-:S02]  /*9df0*/  F2FP.F16.F32.PACK_AB R4, R58, R113 ;  /* 0x000000713a04723e */ /* 0x020fc400000000ff */
[----:B------:R-:W-:Y:S01]  /*9e00*/  F2FP.F16.F32.PACK_AB R5, R52, R109 ;  /* 0x0000006d3405723e */ /* 0x000fe200000000ff */
[----:B------:R-:W-:Y:S01]  /*9e10*/  FADD.FTZ R109, R109, R46 ;  /* 0x0000002e6d6d7221 */ /* 0x000fe20000010000 */
[----:B------:R-:W-:Y:S01]  /*9e20*/  F2FP.F16.F32.PACK_AB R6, R48, R95 ;  /* 0x0000005f3006723e */ /* 0x000fe200000000ff */
[----:B------:R-:W-:Y:S01]  /*9e30*/  MUFU.EX2 R28, R38 ;  /* 0x00000026001c7308 */ /* 0x000fe20000000800 */
[----:B------:R-:W-:Y:S01]  /*9e40*/  F2FP.F16.F32.PACK_AB R7, R51, R56 ;  /* 0x000000383307723e */ /* 0x000fe200000000ff */
[----:B------:R-:W-:-:S04]  /*9e50*/  FADD.FTZ R109, R52, R109 ;  /* 0x0000006d346d7221 */ /* 0x000fc80000010000 */
[----:B------:R-:W-:Y:S01]  /*9e60*/  FADD.FTZ R56, R56, R109 ;  /* 0x0000006d38387221 */ /* 0x000fe20000010000 */
[----:B---3--:R-:W-:Y:S01]  /*9e70*/  FFMA.FTZ R37, R47, UR8, -R20 ;  /* 0x000000082f257c23 */ /* 0x008fe20008010814 */
[----:B------:R-:W-:Y:S02]  /*9e80*/  MUFU.EX2 R60, R60 ;  /* 0x0000003c003c7308 */ /* 0x000fe40000000800 */
[----:B------:R-:W-:-:S06]  /*9e90*/  FADD.FTZ R51, R51, R56 ;  /* 0x0000003833337221 */ /* 0x000fcc0000010000 */
        /* <DEDUP_REMOVED lines=9> */
[----:B------:R-:W-:Y:S01]  /*9f30*/  MUFU.EX2 R31, R31 ;  /* 0x0000001f001f7308 */ /* 0x000fe20000000800 */
[C---:B-1----:R-:W-:Y:S06]  /*9f40*/  HMMA.16816.F32 R76, R4.reuse, R8, R76 ;  /* 0x00000008044c723c */ /* 0x042fec000000184c */
[----:B------:R-:W-:Y:S01]  /*9f50*/  HMMA.16816.F32 R80, R4, R10, R80 ;  /* 0x0000000a0450723c */ /* 0x000fe20000001850 */
[----:B------:R-:W1:Y:S06]  /*9f60*/  LDSM.16.MT88.4 R8, [R132+0x4000] ;  /* 0x004000008408783b */ /* 0x000e6c0000004200 */
[--C-:B------:R-:W-:Y:S01]  /*9f70*/  FFMA.FTZ R4, R25, UR8, -R20.reuse ;  /* 0x0000000819047c23 */ /* 0x100fe20008010814 */
[--C-:B------:R-:W-:Y:S01]  /*9f80*/  FFMA.FTZ R25, R33, UR8, -R20.reuse ;  /* 0x0000000821197c23 */ /* 0x100fe20008010814 */
[----:B--2---:R-:W-:Y:S01]  /*9f90*/  F2FP.F16.F32.PACK_AB R6, R22, R59 ;  /* 0x0000003b1606723e */ /* 0x004fe200000000ff */
[----:B------:R-:W-:Y:S01]  /*9fa0*/  FFMA.FTZ R33, R61, UR8, -R27 ;  /* 0x000000083d217c23 */ /* 0x000fe2000801081b */
[----:B------:R2:W3:Y:S01]  /*9fb0*/  MUFU.EX2 R90, R4 ;  /* 0x00000004005a7308 */ /* 0x0004e20000000800 */
[----:B------:R-:W-:-:S07]  /*9fc0*/  FFMA.FTZ R61, R13, UR8, -R20 ;  /* 0x000000080d3d7c23 */ /* 0x000fce0008010814 */
[----:B------:R-:W4:Y:S08]  /*9fd0*/  MUFU.EX2 R25, R25 ;  /* 0x0000001900197308 */ /* 0x000f300000000800 */
[----:B------:R-:W-:Y:S01]  /*9fe0*/  MUFU.EX2 R61, R61 ;  /* 0x0000003d003d7308 */ /* 0x000fe20000000800 */
[----:B--2---:R-:W-:Y:S02]  /*9ff0*/  F2FP.F16.F32.PACK_AB R4, R53, R88 ;  /* 0x000000583504723e */ /* 0x004fe400000000ff */
[----:B---3--:R-:W-:Y:S01]  /*a000*/  F2FP.F16.F32.PACK_AB R5, R35, R90 ;  /* 0x0000005a2305723e */ /* 0x008fe200000000ff */
[----:B------:R-:W-:-:S04]  /*a010*/  FADD.FTZ R90, R90, R51 ;  /* 0x000000335a5a7221 */ /* 0x000fc80000010000 */
[----:B------:R-:W-:Y:S01]  /*a020*/  MUFU.EX2 R33, R33 ;  /* 0x0000002100217308 */ /* 0x000fe20000000800 */
[----:B----4-:R-:W-:Y:S01]  /*a030*/  F2FP.F16.F32.PACK_AB R7, R25, R32 ;  /* 0x000000201907723e */ /* 0x010fe200000000ff */
[----:B------:R-:W-:-:S04]  /*a040*/  FADD.FTZ R35, R35, R90 ;  /* 0x0000005a23237221 */ /* 0x000fc80000010000 */
[----:B------:R-:W-:Y:S02]  /*a050*/  FADD.FTZ R32, R32, R35 ;  /* 0x0000002320207221 */ /* 0x000fe40000010000 */
[----:B-1----:R-:W-:Y:S02]  /*a060*/  HMMA.16816.F32 R68, R4, R8, R68 ;  /* 0x000000080444723c */ /* 0x002fe40000001844 */
[----:B------:R-:W-:-:S04]  /*a070*/  FADD.FTZ R32, R25, R32 ;  /* 0x0000002019207221 */ /* 0x000fc80000010000 */
[C---:B------:R-:W-:Y:S01]  /*a080*/  HMMA.16816.F32 R72, R4.reuse, R10, R72 ;  /* 0x0000000a0448723c */ /* 0x040fe20000001848 */
[----:B------:R-:W1:Y:S05]  /*a090*/  LDSM.16.MT88.4 R8, [R131+0x4000] ;  /* 0x004000008308783b */ /* 0x000e6a0000004200 */
[C---:B-1----:R-:W-:Y:S06]  /*a0a0*/  HMMA.16816.F32 R76, R4.reuse, R8, R76 ;  /* 0x00000008044c723c */ /* 0x042fec000000184c */
[----:B------:R-:W-:Y:S01]  /*a0b0*/  HMMA.16816.F32 R80, R4, R10, R80 ;  /* 0x0000000a0450723c */ /* 0x000fe20000001850 */
[----:B------:R-:W1:Y:S06]  /*a0c0*/  LDSM.16.MT88.4 R8, [R132+0x4400] ;  /* 0x004400008408783b */ /* 0x000e6c0000004200 */
[----:B------:R-:W-:Y:S01]  /*a0d0*/  FADD.FTZ R4, R34, R91 ;  /* 0x0000005b22047221 */ /* 0x000fe20000010000 */
[--C-:B------:R-:W-:Y:S01]  /*a0e0*/  FFMA.FTZ R7, R15, UR8, -R20.reuse ;  /* 0x000000080f077c23 */ /* 0x100fe20008010814 */
[----:B------:R-:W-:Y:S01]  /*a0f0*/  FFMA.FTZ R6, R23, UR8, -R20 ;  /* 0x0000000817067c23 */ /* 0x000fe20008010814 */
[----:B------:R-:W2:Y:S01]  /*a100*/  LDSM.16.MT88.4 R12, [R131+0x4400] ;  /* 0x00440000830c783b */ /* 0x000ea20000004200 */
[----:B------:R-:W-:Y:S01]  /*a110*/  FADD.FTZ R5, R43, R4 ;  /* 0x000000042b057221 */ /* 0x000fe20000010000 */
[----:B------:R-:W3:Y:S01]  /*a120*/  MUFU.EX2 R34, R7 ;  /* 0x0000000700227308 */ /* 0x000ee20000000800 */
[--C-:B------:R-:W-:Y:S01]  /*a130*/  FFMA.FTZ R23, R44, UR8, -R27.reuse ;  /* 0x000000082c177c23 */ /* 0x100fe2000801081b */
[----:B------:R-:W-:Y:S01]  /*a140*/  FFMA.FTZ R44, R29, UR8, -R27 ;  /* 0x000000081d2c7c23 */ /* 0x000fe2000801081b */
[----:B------:R-:W-:Y:S01]  /*a150*/  FADD.FTZ R4, R24, R5 ;  /* 0x0000000518047221 */ /* 0x000fe20000010000 */
[----:B------:R-:W-:-:S03]  /*a160*/  FFMA.FTZ R29, R19, UR8, -R20 ;  /* 0x00000008131d7c23 */ /* 0x000fc60008010814 */
[----:B------:R-:W-:Y:S01]  /*a170*/  FADD.FTZ R111, R111, R4 ;  /* 0x000000046f6f7221 */ /* 0x000fe20000010000 */
[----:B------:R4:W-:Y:S01]  /*a180*/  MUFU.EX2 R43, R6 ;  /* 0x00000006002b7308 */ /* 0x0009e20000000800 */
[----:B------:R-:W-:Y:S02]  /*a190*/  F2FP.F16.F32.PACK_AB R4, R62, R89 ;  /* 0x000000593e04723e */ /* 0x000fe400000000ff */
[----:B------:R-:W-:-:S04]  /*a1a0*/  FADD.FTZ R54, R54, R111 ;  /* 0x0000006f36367221 */ /* 0x000fc80000010000 */
[----:B------:R-:W-:Y:S01]  /*a1b0*/  FADD.FTZ R57, R57, R54 ;  /* 0x0000003639397221 */ /* 0x000fe20000010000 */
[----:B------:R-:W5:Y:S01]  /*a1c0*/  MUFU.EX2 R24, R67 ;  /* 0x0000004300187308 */ /* 0x000f620000000800 */
[----:B---3--:R-:W-:Y:S01]  /*a1d0*/  F2FP.F16.F32.PACK_AB R5, R34, R61 ;  /* 0x0000003d2205723e */ /* 0x008fe200000000ff */
[----:B------:R-:W-:Y:S01]  /*a1e0*/  FADD.FTZ R61, R61, R32 ;  /* 0x000000203d3d7221 */ /* 0x000fe20000010000 */
[----:B------:R-:W-:-:S03]  /*a1f0*/  FADD.FTZ R42, R42, R57 ;  /* 0x000000392a2a7221 */ /* 0x000fc60000010000 */
[----:B------:R-:W-:Y:S01]  /*a200*/  FADD.FTZ R34, R34, R61 ;  /* 0x0000003d22227221 */ /* 0x000fe20000010000 */
[----:B------:R-:W-:Y:S01]  /*a210*/  FADD.FTZ R113, R113, R42 ;  /* 0x0000002a71717221 */ /* 0x000fe20000010000 */
[----:B------:R-:W-:Y:S01]  /*a220*/  MUFU.EX2 R23, R23 ;  /* 0x0000001700177308 */ /* 0x000fe20000000800 */
[----:B----4-:R-:W-:Y:S02]  /*a230*/  F2FP.F16.F32.PACK_AB R6, R49, R64 ;  /* 0x000000403106723e */ /* 0x010fe400000000ff */
[----:B------:R-:W-:-:S04]  /*a240*/  FADD.FTZ R58, R58, R113 ;  /* 0x000000713a3a7221 */ /* 0x000fc80000010000 */
[----:B------:R-:W-:Y:S01]  /*a250*/  FADD.FTZ R95, R95, R58 ;  /* 0x0000003a5f5f7221 */ /* 0x000fe20000010000 */
[----:B------:R3:W-:Y:S01]  /*a260*/  MUFU.EX2 R27, R18 ;  /* 0x00000012001b7308 */ /* 0x0007e20000000800 */
[----:B-----5:R-:W-:Y:S01]  /*a270*/  F2FP.F16.F32.PACK_AB R7, R24, R43 ;  /* 0x0000002b1807723e */ /* 0x020fe200000000ff */
[----:B------:R-:W-:Y:S01]  /*a280*/  FADD.FTZ R43, R43, R34 ;  /* 0x000000222b2b7221 */ /* 0x000fe20000010000 */
[----:B------:R-:W-:-:S03]  /*a290*/  FADD.FTZ R95, R48, R95 ;  /* 0x0000005f305f7221 */ /* 0x000fc60000010000 */
[----:B------:R-:W-:Y:S01]  /*a2a0*/  FADD.FTZ R24, R24, R43 ;  /* 0x0000002b18187221 */ /* 0x000fe20000010000 */
[----:B------:R-:W-:Y:S01]  /*a2b0*/  FADD.FTZ R88, R88, R95 ;  /* 0x0000005f58587221 */ /* 0x000fe20000010000 */
[----:B-1----:R-:W-:Y:S01]  /*a2c0*/  HMMA.16816.F32 R68, R4, R8, R68 ;  /* 0x000000080444723c */ /* 0x002fe20000001844 */
[----:B------:R-:W1:Y:S02]  /*a2d0*/  MUFU.EX2 R29, R29 ;  /* 0x0000001d001d7308 */ /* 0x000e640000000800 */
[----:B------:R-:W-:-:S03]  /*a2e0*/  FADD.FTZ R88, R53, R88 ;  /* 0x0000005835587221 */ /* 0x000fc60000010000 */
[C---:B------:R-:W-:Y:S01]  /*a2f0*/  HMMA.16816.F32 R72, R4.reuse, R10, R72 ;  /* 0x0000000a0448723c */ /* 0x040fe20000001848 */
[----:B------:R-:W4:Y:S01]  /*a300*/  LDSM.16.MT88.4 R8, [R132+0x4800] ;  /* 0x004800008408783b */ /* 0x000f220000004200 */
[----:B------:R-:W-:Y:S01]  /*a310*/  FADD.FTZ R59, R59, R88 ;  /* 0x000000583b3b7221 */ /* 0x000fe20000010000 */
[----:B------:R-:W-:Y:S03]  /*a320*/  MUFU.EX2 R44, R44 ;  /* 0x0000002c002c7308 */ /* 0x000fe60000000800 */
[----:B--2---:R-:W-:Y:S01]  /*a330*/  HMMA.16816.F32 R76, R4, R12, R76 ;  /* 0x0000000c044c723c */ /* 0x004fe2000000184c */
[----:B------:R-:W-:-:S04]  /*a340*/  FADD.FTZ R22, R22, R59 ;  /* 0x0000003b16167221 */ /* 0x000fc80000010000 */
[----:B------:R-:W-:Y:S01]  /*a350*/  FADD.FTZ R89, R89, R22 ;  /* 0x0000001659597221 */ /* 0x000fe20000010000 */
[----:B------:R-:W-:Y:S01]  /*a360*/  HMMA.16816.F32 R80, R4, R14, R80 ;  /* 0x0000000e0450723c */ /* 0x000fe20000001850 */
[----:B------:R-:W-:Y:S02]  /*a370*/  FFMA.FTZ R12, R17, UR8, -R20 ;  /* 0x00000008110c7c23 */ /* 0x000fe40008010814 */
[----:B---3--:R-:W2:Y:S01]  /*a380*/  LDSM.16.MT88.4 R16, [R131+0x4800] ;  /* 0x004800008310783b */ /* 0x008ea20000004200 */
[----:B------:R-:W-:Y:S01]  /*a390*/  FADD.FTZ R89, R62, R89 ;  /* 0x000000593e597221 */ /* 0x000fe20000010000 */
[----:B------:R-:W3:Y:S02]  /*a3a0*/  MUFU.EX2 R38, R12 ;  /* 0x0000000c00267308 */ /* 0x000ee40000000800 */
[----:B------:R-:W-:Y:S01]  /*a3b0*/  F2FP.F16.F32.PACK_AB R4, R33, R60 ;  /* 0x0000003c2104723e */ /* 0x000fe200000000ff */
[----:B------:R-:W-:Y:S01]  /*a3c0*/  FADD.FTZ R64, R64, R89 ;  /* 0x0000005940407221 */ /* 0x000fe20000010000 */
[----:B-1----:R-:W-:Y:S01]  /*a3d0*/  F2FP.F16.F32.PACK_AB R5, R36, R29 ;  /* 0x0000001d2405723e */ /* 0x002fe200000000ff */
[----:B------:R-:W-:Y:S01]  /*a3e0*/  FADD.FTZ R29, R29, R24 ;  /* 0x000000181d1d7221 */ /* 0x000fe20000010000 */
[----:B------:R-:W-:Y:S01]  /*a3f0*/  F2FP.F16.F32.PACK_AB R6, R26, R23 ;  /* 0x000000171a06723e */ /* 0x000fe200000000ff */
[----:B------:R-:W-:-:S02]  /*a400*/  FADD.FTZ R49, R49, R64 ;  /* 0x0000004031317221 */ /* 0x000fc40000010000 */
[----:B------:R-:W-:Y:S02]  /*a410*/  FADD.FTZ R29, R36, R29 ;  /* 0x0000001d241d7221 */ /* 0x000fe40000010000 */
[----:B------:R-:W-:-:S04]  /*a420*/  FADD.FTZ R60, R60, R49 ;  /* 0x000000313c3c7221 */ /* 0x000fc80000010000 */
[----:B------:R-:W-:Y:S01]  /*a430*/  FADD.FTZ R60, R33, R60 ;  /* 0x0000003c213c7221 */ /* 0x000fe20000010000 */
[----:B---3--:R-:W-:Y:S01]  /*a440*/  F2FP.F16.F32.PACK_AB R7, R37, R38 ;  /* 0x000000262507723e */ /* 0x008fe200000000ff */
[----:B------:R-:W1:Y:S02]  /*a450*/  LDSM.16.MT88.4 R12, [R132+0x4c00] ;  /* 0x004c0000840c783b */ /* 0x000e640000004200 */
[----:B------:R-:W-:Y:S01]  /*a460*/  FADD.FTZ R23, R23, R60 ;  /* 0x0000003c17177221 */ /* 0x000fe20000010000 */
[----:B------:R-:W-:-:S03]  /*a470*/  FADD.FTZ R38, R38, R29 ;  /* 0x0000001d26267221 */ /* 0x000fc60000010000 */
[----:B------:R-:W-:Y:S01]  /*a480*/  FADD.FTZ R23, R26, R23 ;  /* 0x000000171a177221 */ /* 0x000fe20000010000 */
[----:B----4-:R-:W-:Y:S01]  /*a490*/  HMMA.16816.F32 R68, R4, R8, R68 ;  /* 0x000000080444723c */ /* 0x010fe20000001844 */
[----:B------:R-:W-:-:S05]  /*a4a0*/  FADD.FTZ R38, R37, R38 ;  /* 0x0000002625267221 */ /* 0x000fca0000010000 */
[C---:B------:R-:W-:Y:S01]  /*a4b0*/  HMMA.16816.F32 R72, R4.reuse, R10, R72 ;  /* 0x0000000a0448723c */ /* 0x040fe20000001848 */
[----:B------:R-:W3:Y:S05]  /*a4c0*/  LDSM.16.MT88.4 R8, [R131+0x4c00] ;  /* 0x004c00008308783b */ /* 0x000eea0000004200 */
[C---:B--2---:R-:W-:Y:S06]  /*a4d0*/  HMMA.16816.F32 R76, R4.reuse, R16, R76 ;  /* 0x00000010044c723c */ /* 0x044fec000000184c */
[----:B------:R-:W-:Y:S07]  /*a4e0*/  HMMA.16816.F32 R80, R4, R18, R80 ;  /* 0x000000120450723c */ /* 0x000fee0000001850 */
[----:B------:R-:W-:Y:S01]  /*a4f0*/  F2FP.F16.F32.PACK_AB R4, R3, R28 ;  /* 0x0000001c0304723e */ /* 0x000fe200000000ff */
[----:B------:R-:W-:Y:S01]  /*a500*/  FADD.FTZ R28, R28, R23 ;  /* 0x000000171c1c7221 */ /* 0x000fe20000010000 */
[----:B------:R-:W-:Y:S01]  /*a510*/  F2FP.F16.F32.PACK_AB R5, R40, R21 ;  /* 0x000000152805723e */ /* 0x000fe200000000ff */
[----:B------:R-:W-:Y:S01]  /*a520*/  FADD.FTZ R21, R21, R38 ;  /* 0x0000002615157221 */ /* 0x000fe20000010000 */
[----:B------:R-:W-:Y:S01]  /*a530*/  F2FP.F16.F32.PACK_AB R6, R44, R27 ;  /* 0x0000001b2c06723e */ /* 0x000fe200000000ff */
[----:B------:R-:W-:Y:S01]  /*a540*/  FADD.FTZ R28, R3, R28 ;  /* 0x0000001c031c7221 */ /* 0x000fe20000010000 */
[----:B------:R-:W-:Y:S01]  /*a550*/  F2FP.F16.F32.PACK_AB R7, R31, R30 ;  /* 0x0000001e1f07723e */ /* 0x000fe200000000ff */
[----:B------:R-:W-:-:S02]  /*a560*/  FADD.FTZ R21, R40, R21 ;  /* 0x0000001528157221 */ /* 0x000fc40000010000 */
[----:B------:R-:W-:Y:S02]  /*a570*/  FADD.FTZ R27, R27, R28 ;  /* 0x0000001c1b1b7221 */ /* 0x000fe40000010000 */
[----:B------:R-:W-:Y:S02]  /*a580*/  FADD.FTZ R30, R30, R21 ;  /* 0x000000151e1e7221 */ /* 0x000fe40000010000 */
[----:B-1----:R-:W-:Y:S01]  /*a590*/  HMMA.16816.F32 R68, R4, R12, R68 ;  /* 0x0000000c0444723c */ /* 0x002fe20000001844 */
[----:B------:R-:W-:Y:S01]  /*a5a0*/  FADD.FTZ R157, R44, R27 ;  /* 0x0000001b2c9d7221 */ /* 0x000fe20000010000 */
[----:B------:R-:W-:-:S04]  /*a5b0*/  FADD.FTZ R156, R31, R30 ;  /* 0x0000001e1f9c7221 */ /* 0x000fc80000010000 */
[C---:B------:R-:W-:Y:S06]  /*a5c0*/  HMMA.16816.F32 R72, R4.reuse, R14, R72 ;  /* 0x0000000e0448723c */ /* 0x040fec0000001848 */
[C---:B---3--:R-:W-:Y:S06]  /*a5d0*/  HMMA.16816.F32 R76, R4.reuse, R8, R76 ;  /* 0x00000008044c723c */ /* 0x048fec000000184c */
        /* <DEDUP_REMOVED lines=69> */
.L_x_3800:
[----:B------:R-:W1:Y:S02]  /*aa30*/  LDC R7, c[0x0][0x250] ;  /* 0x00009400ff077b82 */ /* 0x000e640000000800 */
[----:B-1----:R-:W-:-:S05]  /*aa40*/  IMAD.SHL.U32 R9, R7, 0x80, RZ ;  /* 0x0000008007097824 */ /* 0x002fca00078e00ff */
[----:B------:R-:W-:-:S04]  /*aa50*/  IADD3 R9, -R9, RZ, RZ ;  /* 0x000000ff09097210 */ /* 0x000fc80007ffe1ff */
[----:B------:R-:W-:-:S07]  /*aa60*/  SHF.R.S32.HI R4, RZ, 0x1f, R9 ;  /* 0x0000001fff047819 */ /* 0x000fce0000011409 */
.L_x_3801:
[----:B------:R-:W-:Y:S01]  /*aa70*/  ULDC UR4, c[0x0][0x2d0] ;  /* 0x0000b40000047ab9 */ /* 0x000fe20000000800 */
[C---:B------:R-:W-:Y:S02]  /*aa80*/  LEA R154, P5, R9.reuse, R154, 0x1 ;  /* 0x0000009a099a7211 */ /* 0x040fe400078a08ff */
[----:B------:R-:W-:Y:S02]  /*aa90*/  ISETP.GE.AND P0, PT, R84, UR4, PT ;  /* 0x0000000454007c0c */ /* 0x000fe4000bf06270 */
[----:B------:R-:W-:-:S11]  /*aaa0*/  LEA.HI.X R155, R9, R155, R4, 0x1, P5 ;  /* 0x0000009b099b7211 */ /* 0x000fd600028f0c04 */
[----:B------:R-:W1:Y:S01]  /*aab0*/  @!P0 LDC R5, c[0x0][0x254] ;  /* 0x00009500ff058b82 */ /* 0x000e620000000800 */
[-C--:B------:R-:W-:Y:S01]  /*aac0*/  @!P0 LEA R8, P4, R7, R106.reuse, 0x6 ;  /* 0x0000006a07088211 */ /* 0x080fe200078830ff */
[----:B------:R-:W-:Y:S01]  /*aad0*/  @!P0 IMAD.MOV.U32 R104, RZ, RZ, R106 ;  /* 0x000000ffff688224 */ /* 0x000fe200078e006a */
[----:B------:R-:W-:Y:S01]  /*aae0*/  @!P0 IADD3 R6, P3, P1, R9, R106, R140 ;  /* 0x0000006a09068210 */ /* 0x000fe2000797e08c */
[----:B------:R-:W-:Y:S02]  /*aaf0*/  @P0 STS [R143+0x3000], RZ ;  /* 0x003000ff8f000388 */ /* 0x000fe40000000800 */
[C---:B------:R-:W-:Y:S02]  /*ab00*/  @!P0 IMAD.WIDE.U32 R10, R7.reuse, 0x60, R104 ;  /* 0x00000060070a8825 */ /* 0x040fe400078e0068 */
[----:B------:R-:W2:Y:S01]  /*ab10*/  @!P0 LDC R3, c[0x0][0x254] ;  /* 0x00009500ff038b82 */ /* 0x000ea20000000800 */
[----:B------:R-:W-:Y:S04]  /*ab20*/  @P0 STS [R143+0x3004], RZ ;  /* 0x003004ff8f000388 */ /* 0x000fe80000000800 */
[----:B------:R-:W-:Y:S04]  /*ab30*/  @P0 STS.64 [R143+0x3008], RZ ;  /* 0x003008ff8f000388 */ /* 0x000fe80000000a00 */
[----:B------:R-:W-:Y:S01]  /*ab40*/  @!PT LDS RZ, [RZ] ;  /* 0x00000000fffff984 */ /* 0x000fe20000000800 */
[----:B------:R-:W-:Y:S01]  /*ab50*/  @!PT LDS RZ, [RZ] ;  /* 0x00000000fffff984 */ /* 0x000fe20000000800 */
[----:B------:R-:W-:Y:S01]  /*ab60*/  @!PT LDS RZ, [RZ] ;  /* 0x00000000fffff984 */ /* 0x000fe20000000800 */
[----:B------:R-:W-:Y:S04]  /*ab70*/  @!P0 LDGSTS.E.BYPASS.LTC128B.128 [R143+0x3000], desc[UR6][R154.64] ;  /* 0x030000009a8f8fae */ /* 0x000fe8000b901d46 */
[----:B------:R-:W-:Y:S01]  /*ab80*/  @P0 STS.128 [R143+0x3800], RZ ;  /* 0x003800ff8f000388 */ /* 0x000fe20000000c00 */
[----:B-1----:R-:W-:-:S02]  /*ab90*/  @!P0 LEA.HI.X R5, R7, R105, R5, 0x6, P4 ;  /* 0x0000006907058211 */ /* 0x002fc400020f3405 */
[----:B------:R-:W-:Y:S02]  /*aba0*/  @!P0 IADD3.X R105, R4, R105, R139, P3, P1 ;  /* 0x0000006904698210 */ /* 0x000fe40001fe248b */
[C---:B------:R-:W-:Y:S02]  /*abb0*/  @!P0 IADD3 R8, P3, R9.reuse, R8, RZ ;  /* 0x0000000809088210 */ /* 0x040fe40007f7e0ff */
[----:B------:R-:W-:Y:S01]  /*abc0*/  @!P0 IADD3 R7, P1, R9, R10, RZ ;  /* 0x0000000a09078210 */ /* 0x000fe20007f3e0ff */
[----:B--2---:R-:W-:Y:S01]  /*abd0*/  @!P0 IMAD R3, R3, 0x60, RZ ;  /* 0x0000006003038824 */ /* 0x004fe200078e02ff */
[----:B------:R-:W-:Y:S01]  /*abe0*/  @!P0 LEA R12, P4, R6, UR10, 0x1 ;  /* 0x0000000a060c8c11 */ /* 0x000fe2000f8808ff */
[----:B------:R-:W-:Y:S01]  /*abf0*/  @!P0 IMAD.X R5, R4, 0x1, R5, P3 ;  /* 0x0000000104058824 */ /* 0x000fe200018e0605 */
[----:B------:R-:W-:Y:S02]  /*ac00*/  @!P0 LEA R10, P3, R8, UR10, 0x1 ;  /* 0x0000000a080a8c11 */ /* 0x000fe4000f8608ff */
[----:B------:R-:W-:Y:S01]  /*ac10*/  @!P0 IADD3.X R4, R4, R11, R3, P1, !PT ;  /* 0x0000000b04048210 */ /* 0x000fe20000ffe403 */
[----:B------:R-:W-:Y:S01]  /*ac20*/  IMAD.SHL.U32 R3, R148, 0x80, RZ ;  /* 0x0000008094037824 */ /* 0x000fe200078e00ff */
[----:B------:R-:W-:-:S02]  /*ac30*/  @!P0 LEA.HI.X R13, R6, UR11, R105, 0x1, P4 ;  /* 0x0000000b060d8c11 */ /* 0x000fc4000a0f0c69 */
[C---:B------:R-:W-:Y:S02]  /*ac40*/  @!P0 LEA R14, P1, R7.reuse, UR10, 0x1 ;  /* 0x0000000a070e8c11 */ /* 0x040fe4000f8208ff */
[----:B------:R-:W-:Y:S01]  /*ac50*/  @!P0 LEA.HI.X R11, R8, UR11, R5, 0x1, P3 ;  /* 0x0000000b080b8c11 */ /* 0x000fe200098f0c05 */
[----:B------:R-:W-:Y:S01]  /*ac60*/  @!PT LDS RZ, [RZ] ;  /* 0x00000000fffff984 */ /* 0x000fe20000000800 */
[----:B------:R-:W-:Y:S01]  /*ac70*/  @!PT LDS RZ, [RZ] ;  /* 0x00000000fffff984 */ /* 0x000fe20000000800 */
[----:B------:R-:W-:Y:S01]  /*ac80*/  @!PT LDS RZ, [RZ] ;  /* 0x00000000fffff984 */ /* 0x000fe20000000800 */
[----:B------:R-:W-:Y:S01]  /*ac90*/  @!P0 LDGSTS.E.BYPASS.LTC128B.128 [R143+0x3800], desc[UR6][R12.64] ;  /* 0x038000000c8f8fae */ /* 0x000fe2000b901d46 */
[----:B------:R-:W-:Y:S02]  /*aca0*/  @!P0 LEA.HI.X R15, R7, UR11, R4, 0x1, P1 ;  /* 0x0000000b070f8c11 */ /* 0x000fe400088f0c04 */
[----:B------:R-:W-:Y:S01]  /*acb0*/  ISETP.GE.AND P1, PT, R50, 0x3, PT ;  /* 0x000000033200780c */ /* 0x000fe20003f26270 */
[----:B------:R-:W-:Y:S01]  /*acc0*/  @P0 STS.128 [R143+0x4000], RZ ;  /* 0x004000ff8f000388 */ /* 0x000fe20000000c00 */
[----:B------:R-:W-:-:S03]  /*acd0*/  LOP3.LUT R105, R3, R86, RZ, 0xfc, !PT ;  /* 0x0000005603697212 */ /* 0x000fc600078efcff */
        /* <DEDUP_REMOVED lines=13> */
[----:B------:R-:W4:Y:S04]  /*adb0*/  LDSM.16.M88.4 R36, [R134+0x1800] ;  /* 0x001800008624783b */ /* 0x000f280000000200 */
[----:B------:R-:W5:Y:S04]  /*adc0*/  LDSM.16.M88.4 R28, [R134+0x1c00] ;  /* 0x001c0000861c783b */ /* 0x000f680000000200 */
[----:B------:R-:W5:Y:S04]  /*add0*/  LDSM.16.M88.4 R44, [R134+0x1400] ;  /* 0x00140000862c783b */ /* 0x000f680000000200 */
[----:B-1----:R-:W1:Y:S04]  /*ade0*/  LDSM.16.M88.4 R8, [R129] ;  /* 0x000000008108783b */ /* 0x002e680000000200 */
[----:B------:R-:W1:Y:S04]  /*adf0*/  LDSM.16.M88.4 R20, [R134+0x2000] ;  /* 0x002000008614783b */ /* 0x000e680000000200 */
[----:B------:R-:W-:Y:S04]  /*ae00*/  LDSM.16.M88.4 R16, [R130] ;  /* 0x000000008210783b */ /* 0x000fe80000000200 */
[----:B--2---:R-:W-:Y:S01]  /*ae10*/  LDSM.16.M88.4 R12, [R134+0x2400] ;  /* 0x00240000860c783b */ /* 0x004fe20000000200 */
[C---:B---3--:R-:W-:Y:S03]  /*ae20*/  HMMA.16816.F32 R60, R92.reuse, R56, RZ ;  /* 0x000000385c3c723c */ /* 0x048fe600000018ff */
[----:B------:R-:W-:Y:S04]  /*ae30*/  LDSM.16.M88.4 R88, [R127] ;  /* 0x000000007f58783b */ /* 0x000fe80000000200 */
[----:B------:R-:W-:Y:S01]  /*ae40*/  LDSM.16.M88.4 R48, [R134+0x2c00] ;  /* 0x002c00008630783b */ /* 0x000fe20000000200 */
[C---:B------:R-:W-:Y:S03]  /*ae50*/  HMMA.16816.F32 R56, R92.reuse, R58, RZ ;  /* 0x0000003a5c38723c */ /* 0x040fe600000018ff */
[----:B------:R-:W0:Y:S03]  /*ae60*/  LDGDEPBAR ;  /* 0x00000000000079af */ /* 0x000e260000000000 */
[C---:B----4-:R-:W-:Y:S06]  /*ae70*/  HMMA.16816.F32 R40, R92.reuse, R36, RZ ;  /* 0x000000245c28723c */ /* 0x050fec00000018ff */
[----:B------:R-:W-:Y:S06]  /*ae80*/  HMMA.16816.F32 R36, R92, R38, RZ ;  /* 0x000000265c24723c */ /* 0x000fec00000018ff */
[C---:B------:R-:W-:Y:S06]  /*ae90*/  HMMA.16816.F32 R60, R64.reuse, R4, R60 ;  /* 0x00000004403c723c */ /* 0x040fec000000183c */
[----:B------:R-:W-:Y:S01]  /*aea0*/  HMMA.16816.F32 R56, R64, R6, R56 ;  /* 0x000000064038723c */ /* 0x000fe20000001838 */
[----:B------:R-:W2:Y:S05]  /*aeb0*/  LDSM.16.M88.4 R4, [R128] ;  /* 0x000000008004783b */ /* 0x000eaa0000000200 */
[C---:B-----5:R-:W-:Y:S06]  /*aec0*/  HMMA.16816.F32 R32, R92.reuse, R28, RZ ;  /* 0x0000001c5c20723c */ /* 0x060fec00000018ff */
[C---:B------:R-:W-:Y:S06]  /*aed0*/  HMMA.16816.F32 R28, R92.reuse, R30, RZ ;  /* 0x0000001e5c1c723c */ /* 0x040fec00000018ff */
[C---:B------:R-:W-:Y:S06]  /*aee0*/  HMMA.16816.F32 R52, R92.reuse, R44, RZ ;  /* 0x0000002c5c34723c */ /* 0x040fec00000018ff */
[----:B------:R-:W-:Y:S06]  /*aef0*/  HMMA.16816.F32 R44, R92, R46, RZ ;  /* 0x0000002e5c2c723c */ /* 0x000fec00000018ff */
[C---:B-1----:R-:W-:Y:S06]  /*af00*/  HMMA.16816.F32 R40, R64.reuse, R8, R40 ;  /* 0x000000084028723c */ /* 0x042fec0000001828 */
[----:B------:R-:W-:Y:S01]  /*af10*/  HMMA.16816.F32 R36, R64, R10, R36 ;  /* 0x0000000a4024723c */ /* 0x000fe20000001824 */
[----:B------:R-:W1:Y:S05]  /*af20*/  LDSM.16.M88.4 R8, [R126] ;  /* 0x000000007e08783b */ /* 0x000e6a0000000200 */
[----:B------:R-:W-:Y:S06]  /*af30*/  HMMA.16816.F32 R24, R92, R20, RZ ;  /* 0x000000145c18723c */ /* 0x000fec00000018ff */
[C---:B--2---:R-:W-:Y:S06]  /*af40*/  HMMA.16816.F32 R32, R64.reuse, R4, R32 ;  /* 0x000000044020723c */ /* 0x044fec0000001820 */
[----:B------:R-:W-:Y:S01]  /*af50*/  HMMA.16816.F32 R28, R64, R6, R28 ;  /* 0x00000006401c723c */ /* 0x000fe2000000181c */
[----:B------:R-:W2:Y:S05]  /*af60*/  LDSM.16.M88.4 R4, [R134+0x2800] ;  /* 0x002800008604783b */ /* 0x000eaa0000000200 */
[----:B------:R-:W-:Y:S06]  /*af70*/  HMMA.16816.F32 R20, R92, R22, RZ ;  /* 0x000000165c14723c */ /* 0x000fec00000018ff */
[C---:B------:R-:W-:Y:S06]  /*af80*/  HMMA.16816.F32 R52, R64.reuse, R16, R52 ;  /* 0x000000104034723c */ /* 0x040fec0000001834 */
[----:B------:R-:W-:Y:S06]  /*af90*/  HMMA.16816.F32 R44, R64, R18, R44 ;  /* 0x00000012402c723c */ /* 0x000fec000000182c */
[C---:B------:R-:W-:Y:S06]  /*afa0*/  HMMA.16816.F32 R16, R92.reuse, R12, RZ ;  /* 0x0000000c5c10723c */ /* 0x040fec00000018ff */
[----:B------:R-:W-:Y:S06]  /*afb0*/  HMMA.16816.F32 R12, R92, R14, RZ ;  /* 0x0000000e5c0c723c */ /* 0x000fec00000018ff */
[C---:B------:R-:W-:Y:S06]  /*afc0*/  HMMA.16816.F32 R24, R64.reuse, R88, R24 ;  /* 0x000000584018723c */ /* 0x040fec0000001818 */
[C---:B------:R-:W-:Y:S01]  /*afd0*/  HMMA.16816.F32 R20, R64.reuse, R90, R20 ;  /* 0x0000005a4014723c */ /* 0x040fe20000001814 */
[----:B------:R-:W3:Y:S05]  /*afe0*/  LDSM.16.M88.4 R88, [R125] ;  /* 0x000000007d58783b */ /* 0x000eea0000000200 */
[C---:B-1----:R-:W-:Y:S06]  /*aff0*/  HMMA.16816.F32 R16, R64.reuse, R8, R16 ;  /* 0x000000084010723c */ /* 0x042fec0000001810 */
[----:B------:R-:W-:Y:S06]  /*b000*/  HMMA.16816.F32 R12, R64, R10, R12 ;  /* 0x0000000a400c723c */ /* 0x000fec000000180c */
[C---:B--2---:R-:W-:Y:S06]  /*b010*/  HMMA.16816.F32 R8, R92.reuse, R4, RZ ;  /* 0x000000045c08723c */ /* 0x044fec00000018ff */
[----:B------:R-:W-:-:S15]  /*b020*/  HMMA.16816.F32 R4, R92, R6, RZ ;  /* 0x000000065c04723c */ /* 0x000fde00000018ff */
[----:B------:R-:W-:-:S03]  /*b030*/  NOP ;  /* 0x0000000000007918 */ /* 0x000fc60000000000 */
[C---:B---3--:R-:W-:Y:S06]  /*b040*/  HMMA.16816.F32 R8, R64.reuse, R88, R8 ;  /* 0x000000584008723c */ /* 0x048fec0000001808 */
[----:B------:R-:W-:Y:S06]  /*b050*/  HMMA.16816.F32 R4, R64, R90, R4 ;  /* 0x0000005a4004723c */ /* 0x000fec0000001804 */
[C---:B------:R-:W-:Y:S06]  /*b060*/  HMMA.16816.F32 R88, R92.reuse, R48, RZ ;  /* 0x000000305c58723c */ /* 0x040fec00000018ff */
[----:B------:R-:W-:Y:S01]  /*b070*/  HMMA.16816.F32 R48, R92, R50, RZ ;  /* 0x000000325c30723c */ /* 0x000fe200000018ff */
[----:B------:R-:W1:Y:S01]  /*b080*/  LDSM.16.M88.4 R92, [R124] ;  /* 0x000000007c5c783b */ /* 0x000e620000000200 */
[----:B------:R-:W-:-:S15]  /*b090*/  DEPBAR.LE SB0, 0x0 ;  /* 0x000080000000791a */ /* 0x000fde0000000000 */
[----:B------:R-:W-:-:S01]  /*b0a0*/  NOP ;  /* 0x0000000000007918 */ /* 0x000fc20000000000 */
[C---:B-1----:R-:W-:Y:S06]  /*b0b0*/  HMMA.16816.F32 R88, R64.reuse, R92, R88 ;  /* 0x0000005c4058723c */ /* 0x042fec0000001858 */
[----:B------:R-:W-:Y:S07]  /*b0c0*/  HMMA.16816.F32 R48, R64, R94, R48 ;  /* 0x0000005e4030723c */ /* 0x000fee0000001830 */
[----:B------:R-:W-:Y:S01]  /*b0d0*/  LOP3.LUT R64, R3, 0x8, R86, 0xfe, !PT ;  /* 0x0000000803407812 */ /* 0x000fe200078efe56 */
[----:B------:R-:W-:Y:S03]  /*b0e0*/  BAR.SYNC.DEFER_BLOCKING 0x0 ;  /* 0x0000000000007b1d */ /* 0x000fe60000010000 */
[----:B------:R-:W-:-:S02]  /*b0f0*/  ISETP.GE.AND P6, PT, R64, R87, PT ;  /* 0x000000574000720c */ /* 0x000fc40003fc6270 */
[-C--:B------:R-:W-:Y:S02]  /*b100*/  ISETP.GE.AND P3, PT, R64, R96.reuse, PT ;  /* 0x000000604000720c */ /* 0x080fe40003f66270 */
[----:B------:R-:W-:Y:S02]  /*b110*/  LOP3.LUT R64, R3, 0x10, R86, 0xfe, !PT ;  /* 0x0000001003407812 */ /* 0x000fe400078efe56 */
[----:B------:R-:W-:Y:S02]  /*b120*/  FSEL R103, R56, -INF , !P6 ;  /* 0xff80000038677808 */ /* 0x000fe40007000000 */
[C---:B------:R-:W-:Y:S02]  /*b130*/  ISETP.GE.AND P5, PT, R64.reuse, R87, PT ;  /* 0x000000574000720c */ /* 0x040fe40003fa6270 */
[----:B------:R-:W-:Y:S01]  /*b140*/  ISETP.GE.AND P4, PT, R64, R96, PT ;  /* 0x000000604000720c */ /* 0x000fe20003f86270 */
[----:B------:R-:W-:Y:S01]  /*b150*/  VIADD R64, R105, 0x9 ;  /* 0x0000000969407836 */ /* 0x000fe20000000000 */
[----:B------:R-:W-:-:S02]  /*b160*/  FSEL R108, R58, -INF , !P3 ;  /* 0xff8000003a6c7808 */ /* 0x000fc40005800000 */
[----:B------:R-:W-:Y:S02]  /*b170*/  LOP3.LUT R56, R3, 0x18, R86, 0xfe, !PT ;  /* 0x0000001803387812 */ /* 0x000fe400078efe56 */
        /* <DEDUP_REMOVED lines=89> */
[----:B------:R-:W-:Y:S02]  /*b710*/  ISETP.GE.AND P4, PT, R20, R96, PT ;  /* 0x000000601400720c */ /* 0x000fe40003f86270 */
[----:B------:R-:W-:Y:S02]  /*b720*/  FSEL R43, R12, -INF , !P6 ;  /* 0xff8000000c2b7808 */ /* 0x000fe40007000000 */
[----:B------:R-:W-:Y:S01]  /*b730*/  FSEL R16, R19, -INF , !P4 ;  /* 0xff80000013107808 */ /* 0x000fe20006000000 */
[----:B------:R-:W-:Y:S01]  /*b740*/  VIADD R19, R105, 0x59 ;  /* 0x0000005969137836 */ /* 0x000fe20000000000 */
[----:B------:R-:W-:-:S02]  /*b750*/  FSEL R36, R14, -INF , !P3 ;  /* 0xff8000000e247808 */ /* 0x000fc40005800000 */
        /* <DEDUP_REMOVED lines=9> */
[-C--:B------:R-:W-:Y:S01]  /*b7f0*/  ISETP.GE.AND P3, PT, R12, R96.reuse, PT ;  /* 0x000000600c00720c */ /* 0x080fe20003f66270 */
[----:B------:R-:W-:Y:S01]  /*b800*/  VIADD R12, R105, 0x61 ;  /* 0x00000061690c7836 */ /* 0x000fe20000000000 */
[C---:B------:R-:W-:Y:S02]  /*b810*/  ISETP.GE.AND P5, PT, R20.reuse, R87, PT ;  /* 0x000000571400720c */ /* 0x040fe40003fa6270 */
[----:B------:R-:W-:-:S02]  /*b820*/  ISETP.GE.AND P4, PT, R20, R96, PT ;  /* 0x000000601400720c */ /* 0x000fc40003f86270 */
[----:B------:R-:W-:Y:S02]  /*b830*/  FSEL R19, R8, -INF , !P5 ;  /* 0xff80000008137808 */ /* 0x000fe40006800000 */
[----:B------:R-:W-:Y:S02]  /*b840*/  FSEL R34, R10, -INF , !P4 ;  /* 0xff8000000a227808 */ /* 0x000fe40006000000 */
[C---:B------:R-:W-:Y:S02]  /*b850*/  ISETP.GE.AND P5, PT, R12.reuse, R87, PT ;  /* 0x000000570c00720c */ /* 0x040fe40003fa6270 */
[----:B------:R-:W-:Y:S02]  /*b860*/  ISETP.GE.AND P4, PT, R12, R96, PT ;  /* 0x000000600c00720c */ /* 0x000fe40003f86270 */
[----:B------:R-:W-:Y:S02]  /*b870*/  LOP3.LUT R8, R3, 0x70, R86, 0xfe, !PT ;  /* 0x0000007003087812 */ /* 0x000fe400078efe56 */
[----:B------:R-:W-:-:S02]  /*b880*/  FSEL R47, R9, -INF , !P5 ;  /* 0xff800000092f7808 */ /* 0x000fc40006800000 */
[----:B------:R-:W-:Y:S02]  /*b890*/  FSEL R32, R11, -INF , !P4 ;  /* 0xff8000000b207808 */ /* 0x000fe40006000000 */
[CC--:B------:R-:W-:Y:S02]  /*b8a0*/  ISETP.GE.AND P4, PT, R8.reuse, R87.reuse, PT ;  /* 0x000000570800720c */ /* 0x0c0fe40003f86270 */
[----:B------:R-:W-:Y:S01]  /*b8b0*/  ISETP.GE.AND P5, PT, R8, R96, PT ;  /* 0x000000600800720c */ /* 0x000fe20003fa6270 */
[C---:B------:R-:W-:Y:S01]  /*b8c0*/  VIADD R8, R105.reuse, 0x69 ;  /* 0x0000006969087836 */ /* 0x040fe20000000000 */
[----:B------:R-:W-:Y:S01]  /*b8d0*/  FSEL R57, R4, -INF , !P6 ;  /* 0xff80000004397808 */ /* 0x000fe20007000000 */
[----:B------:R-:W-:Y:S01]  /*b8e0*/  VIADD R4, R105, 0x1 ;  /* 0x0000000169047836 */ /* 0x000fe20000000000 */
[----:B------:R-:W-:Y:S02]  /*b8f0*/  FSEL R88, R88, -INF , !P4 ;  /* 0xff80000058587808 */ /* 0x000fe40006000000 */
[----:B------:R-:W-:-:S02]  /*b900*/  ISETP.GE.AND P6, PT, R8, R87, PT ;  /* 0x000000570800720c */ /* 0x000fc40003fc6270 */
[----:B------:R-:W-:Y:S02]  /*b910*/  FSEL R24, R90, -INF , !P5 ;  /* 0xff8000005a187808 */ /* 0x000fe40006800000 */
[----:B------:R-:W-:Y:S01]  /*b920*/  FSEL R65, R5, -INF , !P6 ;  /* 0xff80000005417808 */ /* 0x000fe20007000000 */
[----:B------:R-:W-:Y:S01]  /*b930*/  VIADD R5, R105, 0x71 ;  /* 0x0000007169057836 */ /* 0x000fe20000000000 */
[----:B------:R-:W-:Y:S02]  /*b940*/  ISETP.GE.AND P5, PT, R4, R96, PT ;  /* 0x000000600400720c */ /* 0x000fe40003fa6270 */
[----:B------:R-:W-:Y:S02]  /*b950*/  FSEL R30, R6, -INF , !P3 ;  /* 0xff800000061e7808 */ /* 0x000fe40005800000 */
[----:B------:R-:W-:Y:S02]  /*b960*/  ISETP.GE.AND P4, PT, R5, R87, PT ;  /* 0x000000570500720c */ /* 0x000fe40003f86270 */
[----:B------:R-:W-:-:S02]  /*b970*/  FSEL R6, R63, -INF , !P5 ;  /* 0xff8000003f067808 */ /* 0x000fc40006800000 */
[----:B------:R-:W-:Y:S02]  /*b980*/  FSEL R89, R89, -INF , !P4 ;  /* 0xff80000059597808 */ /* 0x000fe40006000000 */
[-C--:B------:R-:W-:Y:S02]  /*b990*/  ISETP.GE.AND P4, PT, R5, R96.reuse, PT ;  /* 0x000000600500720c */ /* 0x080fe40003f86270 */
[-C--:B------:R-:W-:Y:S02]  /*b9a0*/  ISETP.GE.AND P3, PT, R8, R96.reuse, PT ;  /* 0x000000600800720c */ /* 0x080fe40003f66270 */
[----:B------:R-:W-:Y:S02]  /*b9b0*/  FSEL R26, R91, -INF , !P4 ;  /* 0xff8000005b1a7808 */ /* 0x000fe40006000000 */
[CC--:B------:R-:W-:Y:S02]  /*b9c0*/  ISETP.GE.AND P5, PT, R105.reuse, R87.reuse, PT ;  /* 0x000000576900720c */ /* 0x0c0fe40003fa6270 */
[C---:B------:R-:W-:Y:S01]  /*b9d0*/  ISETP.GE.AND P4, PT, R105.reuse, R96, PT ;  /* 0x000000606900720c */ /* 0x040fe20003f86270 */
[----:B------:R-:W-:Y:S01]  /*b9e0*/  VIADD R105, R105, 0x79 ;  /* 0x0000007969697836 */ /* 0x000fe20000000000 */
[----:B------:R-:W-:-:S02]  /*b9f0*/  ISETP.GE.AND P6, PT, R4, R87, PT ;  /* 0x000000570400720c */ /* 0x000fc40003fc6270 */
        /* <DEDUP_REMOVED lines=9> */
[----:B------:R-:W-:Y:S02]  /*ba90*/  FSEL R60, R48, -INF , !P6 ;  /* 0xff800000303c7808 */ /* 0x000fe40007000000 */
[----:B------:R-:W-:Y:S02]  /*baa0*/  FSEL R61, R49, -INF , !P5 ;  /* 0xff800000313d7808 */ /* 0x000fe40006800000 */
[----:B------:R-:W-:-:S02]  /*bab0*/  FSEL R21, R50, -INF , !P3 ;  /* 0xff80000032157808 */ /* 0x000fc40005800000 */
[----:B------:R-:W-:Y:S01]  /*bac0*/  FSEL R22, R51, -INF , !P4 ;  /* 0xff80000033167808 */ /* 0x000fe20006000000 */
[----:B------:R-:W-:Y:S06]  /*bad0*/  @!P1 BRA `(.L_x_3802) ;  /* 0x0000000400c49947 */ /* 0x000fec0003800000 */
[----:B------:R-:W-:Y:S05]  /*bae0*/  @!P2 BRA `(.L_x_3803) ;  /* 0x0000000000f4a947 */ /* 0x000fea0003800000 */
[----:B------:R-:W1:Y:S01]  /*baf0*/  LDC R8, c[0x0][0x380] ;  /* 0x0000e000ff087b82 */ /* 0x000e620000000800 */
[----:B------:R-:W-:Y:S01]  /*bb00*/  MOV R10, RZ ;  /* 0x000000ff000a7202 */ /* 0x000fe20000000f00 */
[----:B------:R-:W-:Y:S01]  /*bb10*/  ULDC.64 UR4, c[0x0][0x248] ;  /* 0x0000920000047ab9 */ /* 0x000fe20000000a00 */
[----:B------:R-:W-:Y:S02]  /*bb20*/  IABS R13, R3 ;  /* 0x00000003000d7213 */ /* 0x000fe40000000000 */
[----:B-1----:R-:W-:-:S04]  /*bb30*/  IABS R5, R8 ;  /* 0x0000000800057213 */ /* 0x002fc80000000000 */
[----:B------:R-:W1:Y:S08]  /*bb40*/  I2F.RP R14, R5 ;  /* 0x00000005000e7306 */ /* 0x000e700000209400 */
[----:B-1----:R-:W1:Y:S02]  /*bb50*/  MUFU.RCP R12, R14 ;  /* 0x0000000e000c7308 */ /* 0x002e640000001000 */
[----:B-1----:R-:W-:-:S06]  /*bb60*/  VIADD R12, R12, 0xffffffe ;  /* 0x0ffffffe0c0c7836 */ /* 0x002fcc0000000000 */
[----:B------:R-:W1:Y:S02]  /*bb70*/  F2I.FTZ.U32.TRUNC.NTZ R11, R12 ;  /* 0x0000000c000b7305 */ /* 0x000e64000021f000 */
[----:B-1----:R-:W-:Y:S01]  /*bb80*/  IMAD.MOV R4, RZ, RZ, -R11 ;  /* 0x000000ffff047224 */ /* 0x002fe200078e0a0b */
[----:B------:R-:W-:-:S03]  /*bb90*/  LOP3.LUT R12, R3, R8, RZ, 0x3c, !PT ;  /* 0x00000008030c7212 */ /* 0x000fc600078e3cff */
[----:B------:R-:W-:Y:S01]  /*bba0*/  IMAD R4, R4, R5, RZ ;  /* 0x0000000504047224 */ /* 0x000fe200078e02ff */
[----:B------:R-:W-:-:S03]  /*bbb0*/  ISETP.GE.AND P4, PT, R12, RZ, PT ;  /* 0x000000ff0c00720c */ /* 0x000fc60003f86270 */
[----:B------:R-:W-:-:S06]  /*bbc0*/  IMAD.HI.U32 R4, R11, R4, R10 ;  /* 0x000000040b047227 */ /* 0x000fcc00078e000a */
[----:B------:R-:W-:-:S04]  /*bbd0*/  IMAD.HI.U32 R11, R4, R13, RZ ;  /* 0x0000000d040b7227 */ /* 0x000fc800078e00ff */
[----:B------:R-:W-:-:S04]  /*bbe0*/  IMAD.MOV R10, RZ, RZ, -R11 ;  /* 0x000000ffff0a7224 */ /* 0x000fc800078e0a0b */
[----:B------:R-:W-:Y:S01]  /*bbf0*/  IMAD R10, R5, R10, R13 ;  /* 0x0000000a050a7224 */ /* 0x000fe200078e020d */
[----:B------:R-:W-:-:S04]  /*bc00*/  IADD3 R13, R3, -0x80, RZ ;  /* 0xffffff80030d7810 */ /* 0x000fc80007ffe0ff */
[----:B------:R-:W-:Y:S02]  /*bc10*/  ISETP.GT.U32.AND P1, PT, R5, R10, PT ;  /* 0x0000000a0500720c */ /* 0x000fe40003f24070 */
[----:B------:R-:W-:Y:S02]  /*bc20*/  IABS R3, R13 ;  /* 0x0000000d00037213 */ /* 0x000fe40000000000 */
[----:B------:R-:W-:-:S03]  /*bc30*/  LOP3.LUT R13, R13, R8, RZ, 0x3c, !PT ;  /* 0x000000080d0d7212 */ /* 0x000fc600078e3cff */
[----:B------:R-:W-:-:S06]  /*bc40*/  IMAD.HI.U32 R4, R4, R3, RZ ;  /* 0x0000000304047227 */ /* 0x000fcc00078e00ff */
[----:B------:R-:W-:Y:S01]  /*bc50*/  @!P1 IMAD.IADD R10, R10, 0x1, -R5 ;  /* 0x000000010a0a9824 */ /* 0x000fe200078e0a05 */
[----:B------:R-:W-:Y:S02]  /*bc60*/  @!P1 IADD3 R11, R11, 0x1, RZ ;  /* 0x000000010b0b9810 */ /* 0x000fe40007ffe0ff */
[----:B------:R-:W-:Y:S02]  /*bc70*/  ISETP.GE.AND P1, PT, R13, RZ, PT ;  /* 0x000000ff0d00720c */ /* 0x000fe40003f26270 */
[----:B------:R-:W-:Y:S02]  /*bc80*/  ISETP.GE.U32.AND P6, PT, R10, R5, PT ;  /* 0x000000050a00720c */ /* 0x000fe40003fc6070 */
[----:B------:R-:W-:-:S05]  /*bc90*/  IADD3 R10, -R4, RZ, RZ ;  /* 0x000000ff040a7210 */ /* 0x000fca0007ffe1ff */
[----:B------:R-:W-:-:S05]  /*bca0*/  IMAD R10, R5, R10, R3 ;  /* 0x0000000a050a7224 */ /* 0x000fca00078e0203 */
[----:B------:R-:W-:Y:S02]  /*bcb0*/  ISETP.GT.U32.AND P3, PT, R5, R10, PT ;  /* 0x0000000a0500720c */ /* 0x000fe40003f64070 */
[----:B------:R-:W-:-:S04]  /*bcc0*/  @P6 IADD3 R11, R11, 0x1, RZ ;  /* 0x000000010b0b6810 */ /* 0x000fc80007ffe0ff */
[----:B------:R-:W-:-:S07]  /*bcd0*/  @!P4 IADD3 R11, -R11, RZ, RZ ;  /* 0x000000ff0b0bc210 */ /* 0x000fce0007ffe1ff */
[----:B------:R-:W-:Y:S02]  /*bce0*/  @!P3 IMAD.IADD R10, R10, 0x1, -R5 ;  /* 0x000000010a0ab824 */ /* 0x000fe400078e0a05 */
[----:B------:R-:W-:Y:S01]  /*bcf0*/  @!P3 VIADD R4, R4, 0x1 ;  /* 0x000000010404b836 */ /* 0x000fe20000000000 */
[----:B------:R-:W-:Y:S02]  /*bd00*/  ISETP.NE.AND P3, PT, R8, RZ, PT ;  /* 0x000000ff0800720c */ /* 0x000fe40003f65270 */
[----:B------:R-:W-:Y:S02]  /*bd10*/  ISETP.GE.U32.AND P5, PT, R10, R5, PT ;  /* 0x000000050a00720c */ /* 0x000fe40003fa6070 */
[----:B------:R-:W-:-:S04]  /*bd20*/  LOP3.LUT R5, RZ, R8, RZ, 0x33, !PT ;  /* 0x00000008ff057212 */ /* 0x000fc800078e33ff */
[----:B------:R-:W-:-:S05]  /*bd30*/  SEL R3, R5, R11, !P3 ;  /* 0x0000000b05037207 */ /* 0x000fca0005800000 */
[----:B------:R-:W-:-:S04]  /*bd40*/  IMAD.WIDE R14, R3, 0x4, R146 ;  /* 0x00000004030e7825 */ /* 0x000fc800078e0292 */
[----:B------:R-:W-:-:S04]  /*bd50*/  @P5 VIADD R4, R4, 0x1 ;  /* 0x0000000104045836 */ /* 0x000fc80000000000 */
[----:B------:R-:W-:-:S05]  /*bd60*/  @!P1 IMAD.MOV R4, RZ, RZ, -R4 ;  /* 0x000000ffff049224 */ /* 0x000fca00078e0a04 */
[----:B------:R-:W-:Y:S02]  /*bd70*/  SEL R5, R5, R4, !P3 ;  /* 0x0000000405057207 */ /* 0x000fe40005800000 */
[----:B------:R1:W2:Y:S03]  /*bd80*/  LDG.E R4, desc[UR6][R14.64] ;  /* 0x000000060e047981 */ /* 0x0002a6000c1e1900 */
[----:B------:R-:W-:-:S05]  /*bd90*/  IMAD.WIDE R48, R5, 0x4, R146 ;  /* 0x0000000405307825 */ /* 0x000fca00078e0292 */
[----:B------:R-:W2:Y:S01]  /*bda0*/  LDG.E R11, desc[UR6][R48.64] ;  /* 0x00000006300b7981 */ /* 0x000ea2000c1e1900 */
[----:B------:R-:W-:-:S05]  /*bdb0*/  IADD3 R3, R3, -R5, RZ ;  /* 0x8000000503037210 */ /* 0x000fca0007ffe0ff */
[----:B------:R-:W-:Y:S01]  /*bdc0*/  IMAD R10, R3, R8, -0x80 ;  /* 0xffffff80030a7424 */ /* 0x000fe200078e0208 */
[----:B------:R-:W-:-:S05]  /*bdd0*/  MOV R3, UR4 ;  /* 0x0000000400037c02 */ /* 0x000fca0008000f00 */
[----:B-1----:R-:W-:-:S04]  /*bde0*/  IMAD.WIDE.U32 R14, R10, R3, RZ ;  /* 0x000000030a0e7225 */ /* 0x002fc800078e00ff */
[----:B--2---:R-:W-:Y:S01]  /*bdf0*/  IMAD.IADD R11, R11, 0x1, -R4 ;  /* 0x000000010b0b7824 */ /* 0x004fe200078e0a04 */
[----:B------:R-:W-:-:S05]  /*be00*/  SHF.R.S32.HI R4, RZ, 0x1f, R10 ;  /* 0x0000001fff047819 */ /* 0x000fca000001140a */
[----:B------:R-:W-:Y:S02]  /*be10*/  IMAD R13, R4, R3, RZ ;  /* 0x00000003040d7224 */ /* 0x000fe400078e02ff */
[----:B------:R-:W1:Y:S02]  /*be20*/  LDC.64 R4, c[0x0][0x230] ;  /* 0x00008c00ff047b82 */ /* 0x000e640000000a00 */
[----:B------:R-:W-:Y:S01]  /*be30*/  IMAD R8, R10, UR5, R13 ;  /* 0x000000050a087c24 */ /* 0x000fe2000f8e020d */
        /* <DEDUP_REMOVED lines=8> */
.L_x_3803:
[----:B------:R-:W1:Y:S02]  /*bec0*/  LDC R3, c[0x0][0x248] ;  /* 0x00009200ff037b82 */ /* 0x000e640000000800 */
[----:B-1----:R-:W-:-:S05]  /*bed0*/  IMAD.SHL.U32 R5, R3, 0x80, RZ ;  /* 0x0000008003057824 */ /* 0x002fca00078e00ff */
[----:B------:R-:W-:-:S04]  /*bee0*/  IADD3 R5, -R5, RZ, RZ ;  /* 0x000000ff05057210 */ /* 0x000fc80007ffe1ff */
[----:B------:R-:W-:-:S07]  /*bef0*/  SHF.R.S32.HI R8, RZ, 0x1f, R5 ;  /* 0x0000001fff087819 */ /* 0x000fce0000011405 */
.L_x_3804:
[----:B------:R-:W1:Y:S01]  /*bf00*/  @!P0 LDC R4, c[0x0][0x24c] ;  /* 0x00009300ff048b82 */ /* 0x000e620000000800 */
[C---:B------:R-:W-:Y:S01]  /*bf10*/  @!P0 LEA R48, P1, R5.reuse, R150, 0x1 ;  /* 0x0000009605308211 */ /* 0x040fe200078208ff */
[----:B------:R2:W-:Y:S01]  /*bf20*/  @P0 STS [R143+0x1000], RZ ;  /* 0x001000ff8f000388 */ /* 0x0005e20000000800 */
[----:B------:R-:W-:Y:S02]  /*bf30*/  BSSY B0, `(.L_x_3805) ;  /* 0x0000028000007945 */ /* 0x000fe40003800000 */
[----:B------:R-:W-:Y:S01]  /*bf40*/  @!P0 LEA.HI.X R49, R5, R151, R8, 0x1, P1 ;  /* 0x0000009705318211 */ /* 0x000fe200008f0c08 */
[----:B------:R2:W-:Y:S01]  /*bf50*/  @P0 STS [R143+0x1004], RZ ;  /* 0x001004ff8f000388 */ /* 0x0005e20000000800 */
[----:B------:R-:W-:-:S03]  /*bf60*/  @!P0 IADD3 R11, P1, R138, R5, RZ ;  /* 0x000000058a0b8210 */ /* 0x000fc60007f3e0ff */
[----:B------:R2:W-:Y:S02]  /*bf70*/  @P0 STS.64 [R143+0x1008], RZ ;  /* 0x001008ff8f000388 */ /* 0x0005e40000000a00 */
[----:B------:R-:W-:Y:S01]  /*bf80*/  @!P0 IMAD.X R10, R137, 0x1, R8, P1 ;  /* 0x00000001890a8824 */ /* 0x000fe200008e0608 */
[C---:B------:R-:W-:Y:S01]  /*bf90*/  @!P0 LEA R12, P1, R11.reuse, R150, 0x1 ;  /* 0x000000960b0c8211 */ /* 0x040fe200078208ff */
[----:B------:R-:W-:Y:S01]  /*bfa0*/  @!PT LDS RZ, [RZ] ;  /* 0x00000000fffff984 */ /* 0x000fe20000000800 */
[----:B------:R-:W-:Y:S01]  /*bfb0*/  @!PT LDS RZ, [RZ] ;  /* 0x00000000fffff984 */ /* 0x000fe20000000800 */
[----:B------:R-:W-:Y:S01]  /*bfc0*/  @!PT LDS RZ, [RZ] ;  /* 0x00000000fffff984 */ /* 0x000fe20000000800 */
[----:B------:R2:W-:Y:S03]  /*bfd0*/  @!P0 LDGSTS.E.BYPASS.LTC128B.128 [R143+0x1000], desc[UR6][R48.64] ;  /* 0x01000000308f8fae */ /* 0x0005e6000b901d46 */
[----:B------:R-:W-:Y:S01]  /*bfe0*/  @!P0 LEA.HI.X R13, R11, R151, R10, 0x1, P1 ;  /* 0x000000970b0d8211 */ /* 0x000fe200008f0c0a */
[----:B------:R2:W-:Y:S01]  /*bff0*/  @P0 STS.128 [R143+0x1800], RZ ;  /* 0x001800ff8f000388 */ /* 0x0005e20000000c00 */
[----:B------:R-:W-:-:S03]  /*c000*/  @!P0 LEA R10, P1, R3, R5, 0x6 ;  /* 0x00000005030a8211 */ /* 0x000fc600078230ff */
[----:B------:R-:W-:Y:S01]  /*c010*/  @!PT LDS RZ, [RZ] ;  /* 0x00000000fffff984 */ /* 0x000fe20000000800 */
[----:B------:R-:W-:Y:S01]  /*c020*/  @!PT LDS RZ, [RZ] ;  /* 0x00000000fffff984 */ /* 0x000fe20000000800 */
[----:B------:R-:W-:Y:S01]  /*c030*/  @!PT LDS RZ, [RZ] ;  /* 0x00000000fffff984 */ /* 0x000fe20000000800 */
[----:B------:R2:W-:Y:S01]  /*c040*/  @!P0 LDGSTS.E.BYPASS.LTC128B.128 [R143+0x1800], desc[UR6][R12.64] ;  /* 0x018000000c8f8fae */ /* 0x0005e2000b901d46 */
[----:B-1----:R-:W-:Y:S02]  /*c050*/  @!P0 LEA.HI.X R4, R3, R8, R4, 0x6, P1 ;  /* 0x0000000803048211 */ /* 0x002fe400008f3404 */
[C---:B------:R-:W-:Y:S01]  /*c060*/  @!P0 LEA R14, P1, R10.reuse, R150, 0x1 ;  /* 0x000000960a0e8211 */ /* 0x040fe200078208ff */
[----:B------:R2:W-:Y:S03]  /*c070*/  @P0 STS.128 [R143+0x2000], RZ ;  /* 0x002000ff8f000388 */ /* 0x0005e60000000c00 */
[----:B------:R-:W-:-:S05]  /*c080*/  @!P0 LEA.HI.X R15, R10, R151, R4, 0x1, P1 ;  /* 0x000000970a0f8211 */ /* 0x000fca00008f0c04 */
[----:B------:R-:W-:Y:S01]  /*c090*/  @!PT LDS RZ, [RZ] ;  /* 0x00000000fffff984 */ /* 0x000fe20000000800 */
[----:B------:R-:W-:Y:S01]  /*c0a0*/  @!PT LDS RZ, [RZ] ;  /* 0x00000000fffff984 */ /* 0x000fe20000000800 */
[----:B------:R-:W-:Y:S01]  /*c0b0*/  @!PT LDS RZ, [RZ] ;  /* 0x00000000fffff984 */ /* 0x000fe20000000800 */
[----:B------:R2:W-:Y:S04]  /*c0c0*/  @!P0 LDGSTS.E.BYPASS.LTC128B.128 [R143+0x2000], desc[UR6][R14.64] ;  /* 0x020000000e8f8fae */ /* 0x0005e8000b901d46 */
[----:B------:R2:W-:Y:S01]  /*c0d0*/  @P0 STS.128 [R143+0x2800], RZ ;  /* 0x002800ff8f000388 */ /* 0x0005e20000000c00 */
[----:B------:R-:W-:Y:S05]  /*c0e0*/  @P0 BRA `(.L_x_3806) ;  /* 0x0000000000300947 */ /* 0x000fea0003800000 */
[----:B------:R-:W-:Y:S01]  /*c0f0*/  MOV R11, R8 ;  /* 0x00000008000b7202 */ /* 0x000fe20000000f00 */
[----:B------:R-:W-:Y:S01]  /*c100*/  IMAD.MOV.U32 R10, RZ, RZ, R5 ;  /* 0x000000ffff0a7224 */ /* 0x000fe200078e0005 */
[----:B------:R-:W-:Y:S02]  /*c110*/  ULDC UR4, c[0x0][0x24c] ;  /* 0x0000930000047ab9 */ /* 0x000fe40000000800 */
[----:B------:R-:W-:Y:S01]  /*c120*/  UIMAD UR4, UR4, 0x60, URZ ;  /* 0x00000060040478a4 */ /* 0x000fe2000f8e023f */
[----:B--2---:R-:W-:-:S05]  /*c130*/  IMAD.WIDE.U32 R12, R3, 0x60, R10 ;  /* 0x00000060030c7825 */ /* 0x004fca00078e000a */
[----:B------:R-:W-:Y:S01]  /*c140*/  VIADD R4, R13, UR4 ;  /* 0x000000040d047c36 */ /* 0x000fe20008000000 */
[----:B------:R-:W-:-:S04]  /*c150*/  LEA R10, P0, R12, R150, 0x1 ;  /* 0x000000960c0a7211 */ /* 0x000fc800078008ff */
[----:B------:R-:W-:-:S05]  /*c160*/  LEA.HI.X R11, R12, R151, R4, 0x1, P0 ;  /* 0x000000970c0b7211 */ /* 0x000fca00000f0c04 */
[----:B------:R-:W-:Y:S01]  /*c170*/  @!PT LDS RZ, [RZ] ;  /* 0x00000000fffff984 */ /* 0x000fe20000000800 */
[----:B------:R-:W-:Y:S01]  /*c180*/  @!PT LDS RZ, [RZ] ;  /* 0x00000000fffff984 */ /* 0x000fe20000000800 */
[----:B------:R-:W-:Y:S01]  /*c190*/  @!PT LDS RZ, [RZ] ;  /* 0x00000000fffff984 */ /* 0x000fe20000000800 */
[----:B------:R1:W-:Y:S04]  /*c1a0*/  LDGSTS.E.BYPASS.LTC128B.128 [R143+0x2800], desc[UR6][R10.64] ;  /* 0x028000000a8f7fae */ /* 0x0003e8000b901d46 */
.L_x_3806:
[----:B------:R-:W-:Y:S05]  /*c1b0*/  BSYNC B0 ;  /* 0x0000000000007941 */ /* 0x000fea0003800000 */
.L_x_3805:
[----:B------:R-:W0:Y:S01]  /*c1c0*/  LDGDEPBAR ;  /* 0x00000000000079af */ /* 0x000e220000000000 */
[----:B------:R-:W-:-:S04]  /*c1d0*/  LEA R150, P0, R5, R150, 0x1 ;  /* 0x0000009605967211 */ /* 0x000fc800078008ff */
[----:B------:R-:W-:-:S09]  /*c1e0*/  LEA.HI.X R151, R5, R151, R8, 0x1, P0 ;  /* 0x0000009705977211 */ /* 0x000fd200000f0c08 */
.L_x_3802:
        /* <DEDUP_REMOVED lines=61> */
[----:B-1----:R-:W-:Y:S02]  /*c5c0*/  FMNMX.FTZ R11, R21, R8, !PT ;  /* 0x00000008150b7209 */ /* 0x002fe40007810000 */
[----:B------:R-:W-:Y:S02]  /*c5d0*/  FMNMX.FTZ R4, R61, R4, !PT ;  /* 0x000000043d047209 */ /* 0x000fe40007810000 */
[----:B------:R-:W-:-:S03]  /*c5e0*/  FMNMX.FTZ R11, R22, R11, !PT ;  /* 0x0000000b160b7209 */ /* 0x000fc60007810000 */
[----:B------:R-:W1:Y:S04]  /*c5f0*/  SHFL.BFLY PT, R5, R4, 0x2, 0x1f ;  /* 0x0c401f0004057f89 */ /* 0x000e6800000e0000 */
[----:B------:R-:W3:Y:S01]  /*c600*/  SHFL.BFLY PT, R8, R11, 0x2, 0x1f ;  /* 0x0c401f000b087f89 */ /* 0x000ee200000e0000 */
[----:B-1----:R-:W-:Y:S02]  /*c610*/  FMNMX.FTZ R5, R4, R5, !PT ;  /* 0x0000000504057209 */ /* 0x002fe40007810000 */
[----:B---3--:R-:W-:-:S03]  /*c620*/  FMNMX.FTZ R8, R11, R8, !PT ;  /* 0x000000080b087209 */ /* 0x008fc60007810000 */
[----:B------:R-:W1:Y:S04]  /*c630*/  SHFL.BFLY PT, R20, R5, 0x1, 0x1f ;  /* 0x0c201f0005147f89 */ /* 0x000e6800000e0000 */
[----:B------:R-:W3:Y:S01]  /*c640*/  SHFL.BFLY PT, R3, R8, 0x1, 0x1f ;  /* 0x0c201f0008037f89 */ /* 0x000ee200000e0000 */
[----:B-1----:R-:W-:-:S04]  /*c650*/  FMNMX.FTZ R20, R5, R20, !PT ;  /* 0x0000001405147209 */ /* 0x002fc80007810000 */
[C---:B------:R-:W-:Y:S01]  /*c660*/  FSETP.NEU.FTZ.AND P1, PT, R20.reuse, -INF , PT ;  /* 0xff8000001400780b */ /* 0x040fe20003f3d000 */
[----:B------:R-:W-:Y:S01]  /*c670*/  FMUL.FTZ R86, R20, UR8 ;  /* 0x0000000814567c20 */ /* 0x000fe20008410000 */
[----:B---3--:R-:W-:Y:S02]  /*c680*/  FMNMX.FTZ R3, R8, R3, !PT ;  /* 0x0000000308037209 */ /* 0x008fe40007810000 */
[----:B------:R-:W-:Y:S02]  /*c690*/  FSEL R5, R20, RZ, P1 ;  /* 0x000000ff14057208 */ /* 0x000fe40000800000 */
[----:B------:R-:W-:Y:S01]  /*c6a0*/  FSEL R86, R86, RZ, P1 ;  /* 0x000000ff56567208 */ /* 0x000fe20000800000 */
[C---:B------:R-:W-:Y:S01]  /*c6b0*/  FMUL.FTZ R23, R3.reuse, UR8 ;  /* 0x0000000803177c20 */ /* 0x040fe20008410000 */
[----:B------:R-:W-:Y:S01]  /*c6c0*/  FSETP.NEU.FTZ.AND P0, PT, R3, -INF , PT ;  /* 0xff8000000300780b */ /* 0x000fe20003f1d000 */
[----:B------:R-:W-:Y:S02]  /*c6d0*/  FADD.FTZ R2, R2, -R5 ;  /* 0x8000000502027221 */ /* 0x000fe40000010000 */
[--C-:B------:R-:W-:Y:S01]  /*c6e0*/  FFMA.FTZ R4, R9, UR8, -R86.reuse ;  /* 0x0000000809047c23 */ /* 0x100fe20008010856 */
[----:B------:R-:W-:Y:S01]  /*c6f0*/  FSEL R5, R3, RZ, P0 ;  /* 0x000000ff03057208 */ /* 0x000fe20000000000 */
[----:B------:R-:W1:Y:S01]  /*c700*/  LDSM.16.MT88.4 R8, [R132+0x3000] ;  /* 0x003000008408783b */ /* 0x000e620000004200 */
[----:B------:R-:W-:Y:S01]  /*c710*/  FSEL R23, R23, RZ, P0 ;  /* 0x000000ff17177208 */ /* 0x000fe20000000000 */
[--C-:B--2---:R-:W-:Y:S01]  /*c720*/  FFMA.FTZ R12, R7, UR8, -R86.reuse ;  /* 0x00000008070c7c23 */ /* 0x104fe20008010856 */
[--C-:B------:R-:W-:Y:S01]  /*c730*/  FFMA.FTZ R106, R103, UR8, -R86.reuse ;  /* 0x00000008676a7c23 */ /* 0x100fe20008010856 */
[----:B------:R-:W-:Y:S01]  /*c740*/  FADD.FTZ R5, R0, -R5 ;  /* 0x8000000500057221 */ /* 0x000fe20000010000 */
[----:B------:R-:W-:Y:S01]  /*c750*/  FMUL.FTZ R0, R2, UR8 ;  /* 0x0000000802007c20 */ /* 0x000fe20008410000 */
        /* <DEDUP_REMOVED lines=29> */
[----:B------:R-:W-:Y:S01]  /*c930*/  FFMA.FTZ R37, R35, UR8, -R86 ;  /* 0x0000000823257c23 */ /* 0x000fe20008010856 */
[----:B------:R-:W-:Y:S01]  /*c940*/  MUFU.EX2 R106, R106 ;  /* 0x0000006a006a7308 */ /* 0x000fe20000000800 */
[-C--:B--2---:R-:W-:Y:S01]  /*c950*/  FFMA.FTZ R157, R157, R0.reuse, R4 ;  /* 0x000000009d9d7223 */ /* 0x084fe20000010004 */
[-C--:B------:R-:W-:Y:S01]  /*c960*/  FMUL.FTZ R68, R68, R0.reuse ;  /* 0x0000000044447220 */ /* 0x080fe20000410000 */
[-C--:B------:R-:W-:Y:S01]  /*c970*/  FMUL.FTZ R69, R69, R0.reuse ;  /* 0x0000000045457220 */ /* 0x080fe20000410000 */
[-C--:B------:R-:W-:Y:S01]  /*c980*/  FMUL.FTZ R72, R72, R0.reuse ;  /* 0x0000000048487220 */ /* 0x080fe20000410000 */
[-C--:B------:R-:W-:Y:S01]  /*c990*/  FMUL.FTZ R73, R73, R0.reuse ;  /* 0x0000000049497220 */ /* 0x080fe20000410000 */
[-C--:B------:R-:W-:Y:S01]  /*c9a0*/  FMUL.FTZ R76, R76, R0.reuse ;  /* 0x000000004c4c7220 */ /* 0x080fe20000410000 */
[----:B------:R-:W-:Y:S01]  /*c9b0*/  FMUL.FTZ R77, R77, R0 ;  /* 0x000000004d4d7220 */ /* 0x000fe20000410000 */
[----:B------:R-:W2:Y:S01]  /*c9c0*/  MUFU.EX2 R101, R101 ;  /* 0x0000006500657308 */ /* 0x000ea20000000800 */
[----:B---3--:R-:W-:Y:S01]  /*c9d0*/  F2FP.F16.F32.PACK_AB R4, R12, R4 ;  /* 0x000000040c04723e */ /* 0x008fe200000000ff */
[-C--:B------:R-:W-:Y:S01]  /*c9e0*/  FMUL.FTZ R80, R80, R0.reuse ;  /* 0x0000000050507220 */ /* 0x080fe20000410000 */
[----:B------:R-:W-:Y:S01]  /*c9f0*/  FMUL.FTZ R81, R81, R0 ;  /* 0x0000000051517220 */ /* 0x000fe20000410000 */
[----:B------:R-:W-:Y:S01]  /*ca00*/  FFMA.FTZ R0, R100, UR8, -R23 ;  /* 0x0000000864007c23 */ /* 0x000fe20008010817 */
[----:B------:R-:W-:Y:S01]  /*ca10*/  FADD.FTZ R157, R12, R157 ;  /* 0x0000009d0c9d7221 */ /* 0x000fe20000010000 */
        /* <DEDUP_REMOVED lines=18> */
[----:B------:R-:W-:Y:S01]  /*cb40*/  MUFU.EX2 R108, R108 ;  /* 0x0000006c006c7308 */ /* 0x000fe20000000800 */
[----:B------:R-:W-:Y:S01]  /*cb50*/  FFMA.FTZ R29, R19, UR8, -R86 ;  /* 0x00000008131d7c23 */ /* 0x000fe20008010856 */
[--C-:B------:R-:W-:Y:S01]  /*cb60*/  FFMA.FTZ R44, R18, UR8, -R23.reuse ;  /* 0x00000008122c7c23 */ /* 0x100fe20008010817 */
[--C-:B------:R-:W-:Y:S01]  /*cb70*/  FFMA.FTZ R59, R16, UR8, -R23.reuse ;  /* 0x00000008103b7c23 */ /* 0x100fe20008010817 */
[----:B------:R-:W-:Y:S01]  /*cb80*/  FADD.FTZ R101, R101, R106 ;  /* 0x0000006a65657221 */ /* 0x000fe20000010000 */
[----:B------:R-:W-:Y:S01]  /*cb90*/  LDSM.16.MT88.4 R16, [R132+0x4400] ;  /* 0x004400008410783b */ /* 0x000fe20000004200 */
        /* <DEDUP_REMOVED lines=12> */
[--C-:B------:R-:W-:Y:S01]  /*cc60*/  FFMA.FTZ R89, R89, UR8, -R86.reuse ;  /* 0x0000000859597c23 */ /* 0x100fe20008010856 */
[----:B------:R-:W-:-:S05]  /*cc70*/  FFMA.FTZ R60, R60, UR8, -R86 ;  /* 0x000000083c3c7c23 */ /* 0x000fca0008010856 */
        /* <DEDUP_REMOVED lines=9> */
[----:B---3--:R-:W-:Y:S01]  /*cd10*/  F2FP.F16.F32.PACK_AB R7, R63, R108 ;  /* 0x0000006c3f07723e */ /* 0x008fe200000000ff */
[----:B------:R-:W2:Y:S01]  /*cd20*/  MUFU.EX2 R95, R95 ;  /* 0x0000005f005f7308 */ /* 0x000ea20000000800 */
[----:B------:R-:W-:Y:S01]  /*cd30*/  FFMA.FTZ R99, R156, R14, R13 ;  /* 0x0000000e9c637223 */ /* 0x000fe2000001000d */
[----:B------:R-:W-:Y:S01]  /*cd40*/  FFMA.FTZ R156, R22, UR8, -R23 ;  /* 0x00000008169c7c23 */ /* 0x000fe20008010817 */
[----:B------:R-:W-:Y:S02]  /*cd50*/  LDSM.16.MT88.4 R12, [R132+0x3800] ;  /* 0x00380000840c783b */ /* 0x000fe40000004200 */
[----:B------:R-:W-:Y:S01]  /*cd60*/  FADD.FTZ R99, R90, R99 ;  /* 0x000000635a637221 */ /* 0x000fe20000010000 */
[----:B-1----:R-:W-:Y:S01]  /*cd70*/  HMMA.16816.F32 R68, R4, R8, R68 ;  /* 0x000000080444723c */ /* 0x002fe20000001844 */
[--C-:B------:R-:W-:Y:S01]  /*cd80*/  FFMA.FTZ R90, R39, UR8, -R86.reuse ;  /* 0x00000008275a7c23 */ /* 0x100fe20008010856 */
[----:B------:R-:W-:Y:S01]  /*cd90*/  MUFU.EX2 R93, R93 ;  /* 0x0000005d005d7308 */ /* 0x000fe20000000800 */
[----:B------:R-:W-:Y:S01]  /*cda0*/  FADD.FTZ R108, R108, R99 ;  /* 0x000000636c6c7221 */ /* 0x000fe20000010000 */
[----:B------:R-:W-:-:S02]  /*cdb0*/  FFMA.FTZ R39, R88, UR8, -R86 ;  /* 0x0000000858277c23 */ /* 0x000fc40008010856 */
[C---:B------:R-:W-:Y:S01]  /*cdc0*/  HMMA.16816.F32 R72, R4.reuse, R10, R72 ;  /* 0x0000000a0448723c */ /* 0x040fe20000001848 */
[----:B------:R-:W1:Y:S01]  /*cdd0*/  LDSM.16.MT88.4 R8, [R131+0x3000] ;  /* 0x003000008308783b */ /* 0x000e620000004200 */
[----:B------:R-:W-:Y:S02]  /*cde0*/  FADD.FTZ R63, R63, R108 ;  /* 0x0000006c3f3f7221 */ /* 0x000fe40000010000 */
[----:B------:R-:W-:Y:S08]  /*cdf0*/  MUFU.EX2 R2, R2 ;  /* 0x0000000200027308 */ /* 0x000ff00000000800 */
[----:B------:R-:W-:Y:S08]  /*ce00*/  MUFU.EX2 R112, R112 ;  /* 0x0000007000707308 */ /* 0x000ff00000000800 */
[----:B------:R-:W3:Y:S08]  /*ce10*/  MUFU.EX2 R97, R97 ;  /* 0x0000006100617308 */ /* 0x000ef00000000800 */
[----:B------:R-:W-:Y:S08]  /*ce20*/  MUFU.EX2 R87, R87 ;  /* 0x0000005700577308 */ /* 0x000ff00000000800 */
[----:B------:R-:W4:Y:S01]  /*ce30*/  MUFU.EX2 R0, R0 ;  /* 0x0000000000007308 */ /* 0x000f220000000800 */
[C---:B-1----:R-:W-:Y:S07]  /*ce40*/  HMMA.16816.F32 R76, R4.reuse, R8, R76 ;  /* 0x00000008044c723c */ /* 0x042fee000000184c */
[----:B------:R-:W-:Y:S01]  /*ce50*/  MUFU.EX2 R91, R91 ;  /* 0x0000005b005b7308 */ /* 0x000fe20000000800 */
[----:B------:R-:W-:Y:S01]  /*ce60*/  HMMA.16816.F32 R80, R4, R10, R80 ;  /* 0x0000000a0450723c */ /* 0x000fe20000001850 */
[----:B------:R-:W1:Y:S06]  /*ce70*/  LDSM.16.MT88.4 R8, [R132+0x3400] ;  /* 0x003400008408783b */ /* 0x000e6c0000004200 */
[----:B------:R-:W5:Y:S01]  /*ce80*/  MUFU.EX2 R48, R48 ;  /* 0x0000003000307308 */ /* 0x000f620000000800 */
[----:B--2---:R-:W-:Y:S01]  /*ce90*/  F2FP.F16.F32.PACK_AB R4, R95, R110 ;  /* 0x0000006e5f04723e */ /* 0x004fe200000000ff */
[----:B------:R-:W-:Y:S01]  /*cea0*/  FADD.FTZ R110, R110, R101 ;  /* 0x000000656e6e7221 */ /* 0x000fe20000010000 */
[----:B---3--:R-:W-:Y:S01]  /*ceb0*/  F2FP.F16.F32.PACK_AB R5, R97, R112 ;  /* 0x000000706105723e */ /* 0x008fe200000000ff */
[----:B------:R-:W-:Y:S01]  /*cec0*/  FADD.FTZ R112, R112, R63 ;  /* 0x0000003f70707221 */ /* 0x000fe20000010000 */
[----:B------:R-:W-:Y:S01]  /*ced0*/  F2FP.F16.F32.PACK_AB R6, R2, R93 ;  /* 0x0000005d0206723e */ /* 0x000fe200000000ff */
[----:B------:R-:W-:Y:S01]  /*cee0*/  FADD.FTZ R110, R95, R110 ;  /* 0x0000006e5f6e7221 */ /* 0x000fe20000010000 */
[----:B----4-:R-:W-:Y:S01]  /*cef0*/  F2FP.F16.F32.PACK_AB R7, R0, R87 ;  /* 0x000000570007723e */ /* 0x010fe200000000ff */
[----:B------:R-:W-:Y:S01]  /*cf00*/  MUFU.EX2 R50, R50 ;  /* 0x0000003200327308 */ /* 0x000fe20000000800 */
[----:B------:R-:W-:Y:S01]  /*cf10*/  FADD.FTZ R112, R97, R112 ;  /* 0x0000007061707221 */ /* 0x000fe20000010000 */
[----:B------:R-:W-:Y:S01]  /*cf20*/  FADD.FTZ R93, R93, R110 ;  /* 0x0000006e5d5d7221 */ /* 0x000fe20000010000 */
[----:B------:R-:W-:-:S02]  /*cf30*/  FFMA.FTZ R63, R32, UR8, -R23 ;  /* 0x00000008203f7c23 */ /* 0x000fc40008010817 */
        /* <DEDUP_REMOVED lines=10> */
[----:B------:R-:W3:Y:S08]  /*cfe0*/  MUFU.EX2 R49, R49 ;  /* 0x0000003100317308 */ /* 0x000ef00000000800 */
[----:B------:R-:W-:Y:S08]  /*cff0*/  MUFU.EX2 R98, R98 ;  /* 0x0000006200627308 */ /* 0x000ff00000000800 */
[----:B------:R-:W-:Y:S08]  /*d000*/  MUFU.EX2 R55, R55 ;  /* 0x0000003700377308 */ /* 0x000ff00000000800 */
[----:B------:R-:W-:Y:S08]  /*d010*/  MUFU.EX2 R37, R37 ;  /* 0x0000002500257308 */ /* 0x000ff00000000800 */
[----:B------:R-:W-:Y:S01]  /*d020*/  MUFU.EX2 R94, R94 ;  /* 0x0000005e005e7308 */ /* 0x000fe20000000800 */
[C---:B-1----:R-:W-:Y:S06]  /*d030*/  HMMA.16816.F32 R76, R4.reuse, R8, R76 ;  /* 0x00000008044c723c */ /* 0x042fec000000184c */
[----:B------:R-:W-:Y:S01]  /*d040*/  HMMA.16816.F32 R80, R4, R10, R80 ;  /* 0x0000000a0450723c */ /* 0x000fe20000001850 */
[----:B------:R-:W1:Y:S01]  /*d050*/  LDSM.16.MT88.4 R8, [R131+0x3800] ;  /* 0x003800008308783b */ /* 0x000e620000004200 */
[----:B------:R-:W4:Y:S05]  /*d060*/  MUFU.EX2 R100, R100 ;  /* 0x0000006400647308 */ /* 0x000f2a0000000800 */
[----:B-----5:R-:W-:-:S02]  /*d070*/  F2FP.F16.F32.PACK_AB R4, R48, R91 ;  /* 0x0000005b3004723e */ /* 0x020fc400000000ff */
[----:B--2---:R-:W-:Y:S01]  /*d080*/  F2FP.F16.F32.PACK_AB R5, R51, R96 ;  /* 0x000000603305723e */ /* 0x004fe200000000ff */
[----:B------:R-:W2:Y:S01]  /*d090*/  MUFU.EX2 R43, R43 ;  /* 0x0000002b002b7308 */ /* 0x000ea20000000800 */
[----:B------:R-:W-:Y:S01]  /*d0a0*/  F2FP.F16.F32.PACK_AB R6, R45, R50 ;  /* 0x000000322d06723e */ /* 0x000fe200000000ff */
[----:B------:R-:W-:Y:S01]  /*d0b0*/  FADD.FTZ R96, R96, R87 ;  /* 0x0000005760607221 */ /* 0x000fe20000010000 */
[----:B---3--:R-:W-:-:S03]  /*d0c0*/  F2FP.F16.F32.PACK_AB R7, R49, R62 ;  /* 0x0000003e3107723e */ /* 0x008fc600000000ff */
[----:B------:R-:W-:Y:S02]  /*d0d0*/  FADD.FTZ R51, R51, R96 ;  /* 0x0000006033337221 */ /* 0x000fe40000010000 */
[----:B------:R-:W-:Y:S02]  /*d0e0*/  MUFU.EX2 R41, R41 ;  /* 0x0000002900297308 */ /* 0x000fe40000000800 */
[----:B------:R-:W-:Y:S01]  /*d0f0*/  HMMA.16816.F32 R68, R4, R12, R68 ;  /* 0x0000000c0444723c */ /* 0x000fe20000001844 */
[----:B------:R-:W-:-:S04]  /*d100*/  FADD.FTZ R62, R62, R51 ;  /* 0x000000333e3e7221 */ /* 0x000fc80000010000 */
[----:B------:R-:W-:Y:S01]  /*d110*/  FADD.FTZ R49, R49, R62 ;  /* 0x0000003e31317221 */ /* 0x000fe20000010000 */
[----:B------:R-:W-:Y:S01]  /*d120*/  HMMA.16816.F32 R72, R4, R14, R72 ;  /* 0x0000000e0448723c */ /* 0x000fe20000001848 */
[----:B------:R-:W3:Y:S01]  /*d130*/  LDSM.16.MT88.4 R12, [R132+0x3c00] ;  /* 0x003c0000840c783b */ /* 0x000ee20000004200 */
[----:B------:R-:W5:Y:S01]  /*d140*/  MUFU.EX2 R56, R56 ;  /* 0x0000003800387308 */ /* 0x000f620000000800 */
[----:B----4-:R-:W-:-:S04]  /*d150*/  FADD.FTZ R28, R100, R49 ;  /* 0x00000031641c7221 */ /* 0x010fc80000010000 */
[----:B--2---:R-:W-:-:S03]  /*d160*/  FADD.FTZ R28, R43, R28 ;  /* 0x0000001c2b1c7221 */ /* 0x004fc60000010000 */
[----:B------:R-:W-:Y:S01]  /*d170*/  MUFU.EX2 R92, R92 ;  /* 0x0000005c005c7308 */ /* 0x000fe20000000800 */
[C---:B-1----:R-:W-:Y:S07]  /*d180*/  HMMA.16816.F32 R76, R4.reuse, R8, R76 ;  /* 0x00000008044c723c */ /* 0x042fee000000184c */
[----:B------:R-:W1:Y:S01]  /*d190*/  MUFU.EX2 R33, R33 ;  /* 0x0000002100217308 */ /* 0x000e620000000800 */
[----:B------:R-:W-:Y:S01]  /*d1a0*/  HMMA.16816.F32 R80, R4, R10, R80 ;  /* 0x0000000a0450723c */ /* 0x000fe20000001850 */
[----:B------:R-:W2:Y:S06]  /*d1b0*/  LDSM.16.MT88.4 R8, [R131+0x3c00] ;  /* 0x003c00008308783b */ /* 0x000eac0000004200 */
[----:B------:R-:W-:Y:S01]  /*d1c0*/  MUFU.EX2 R31, R31 ;  /* 0x0000001f001f7308 */ /* 0x000fe20000000800 */
[----:B------:R-:W-:-:S02]  /*d1d0*/  F2FP.F16.F32.PACK_AB R4, R55, R98 ;  /* 0x000000623704723e */ /* 0x000fc400000000ff */
[----:B------:R-:W-:Y:S02]  /*d1e0*/  F2FP.F16.F32.PACK_AB R5, R43, R100 ;  /* 0x000000642b05723e */ /* 0x000fe400000000ff */
[----:B------:R-:W-:Y:S02]  /*d1f0*/  F2FP.F16.F32.PACK_AB R6, R94, R37 ;  /* 0x000000255e06723e */ /* 0x000fe400000000ff */
[----:B-----5:R-:W-:Y:S01]  /*d200*/  F2FP.F16.F32.PACK_AB R7, R56, R41 ;  /* 0x000000293807723e */ /* 0x020fe200000000ff */
[----:B------:R-:W-:Y:S01]  /*d210*/  MUFU.EX2 R90, R90 ;  /* 0x0000005a005a7308 */ /* 0x000fe20000000800 */
[----:B------:R-:W-:-:S04]  /*d220*/  FADD.FTZ R41, R41, R28 ;  /* 0x0000001c29297221 */ /* 0x000fc80000010000 */
[----:B------:R-:W-:Y:S01]  /*d230*/  FADD.FTZ R56, R56, R41 ;  /* 0x0000002938387221 */ /* 0x000fe20000010000 */
[C---:B---3--:R-:W-:Y:S02]  /*d240*/  HMMA.16816.F32 R68, R4.reuse, R12, R68 ;  /* 0x0000000c0444723c */ /* 0x048fe40000001844 */
[----:B------:R-:W-:Y:S04]  /*d250*/  MUFU.EX2 R53, R53 ;  /* 0x0000003500357308 */ /* 0x000fe80000000800 */
[C---:B------:R-:W-:Y:S01]  /*d260*/  HMMA.16816.F32 R72, R4.reuse, R14, R72 ;  /* 0x0000000e0448723c */ /* 0x040fe20000001848 */
[----:B------:R-:W3:Y:S03]  /*d270*/  LDSM.16.MT88.4 R12, [R132+0x4000] ;  /* 0x00400000840c783b */ /* 0x000ee60000004200 */
[----:B------:R-:W4:Y:S08]  /*d280*/  MUFU.EX2 R46, R46 ;  /* 0x0000002e002e7308 */ /* 0x000f300000000800 */
[----:B------:R-:W-:Y:S01]  /*d290*/  MUFU.EX2 R47, R47 ;  /* 0x0000002f002f7308 */ /* 0x000fe20000000800 */
[C---:B--2---:R-:W-:Y:S07]  /*d2a0*/  HMMA.16816.F32 R76, R4.reuse, R8, R76 ;  /* 0x00000008044c723c */ /* 0x044fee000000184c */
[----:B------:R-:W2:Y:S01]  /*d2b0*/  MUFU.EX2 R40, R40 ;  /* 0x0000002800287308 */ /* 0x000ea20000000800 */
[----:B------:R-:W-:Y:S01]  /*d2c0*/  HMMA.16816.F32 R80, R4, R10, R80 ;  /* 0x0000000a0450723c */ /* 0x000fe20000001850 */
[----:B------:R-:W5:Y:S06]  /*d2d0*/  LDSM.16.MT88.4 R8, [R131+0x4000] ;  /* 0x004000008308783b */ /* 0x000f6c0000004200 */
[----:B-1----:R-:W-:Y:S01]  /*d2e0*/  F2FP.F16.F32.PACK_AB R4, R33, R92 ;  /* 0x0000005c2104723e */ /* 0x002fe200000000ff */
[----:B------:R-:W-:Y:S01]  /*d2f0*/  MUFU.EX2 R66, R66 ;  /* 0x0000004200427308 */ /* 0x000fe20000000800 */
[----:B----4-:R-:W-:Y:S01]  /*d300*/  F2FP.F16.F32.PACK_AB R5, R46, R53 ;  /* 0x000000352e05723e */ /* 0x010fe200000000ff */
[----:B------:R-:W-:Y:S01]  /*d310*/  FADD.FTZ R53, R53, R56 ;  /* 0x0000003835357221 */ /* 0x000fe20000010000 */
[----:B------:R-:W-:-:S03]  /*d320*/  F2FP.F16.F32.PACK_AB R6, R90, R31 ;  /* 0x0000001f5a06723e */ /* 0x000fc600000000ff */
[----:B------:R-:W-:Y:S01]  /*d330*/  FADD.FTZ R46, R46, R53 ;  /* 0x000000352e2e7221 */ /* 0x000fe20000010000 */
[----:B--2---:R-:W-:Y:S01]  /*d340*/  F2FP.F16.F32.PACK_AB R7, R40, R47 ;  /* 0x0000002f2807723e */ /* 0x004fe200000000ff */
[----:B------:R-:W1:Y:S02]  /*d350*/  MUFU.EX2 R27, R27 ;  /* 0x0000001b001b7308 */ /* 0x000e640000000800 */
[----:B------:R-:W-:-:S04]  /*d360*/  FADD.FTZ R47, R47, R46 ;  /* 0x0000002e2f2f7221 */ /* 0x000fc80000010000 */
[----:B------:R-:W-:Y:S01]  /*d370*/  FADD.FTZ R47, R40, R47 ;  /* 0x0000002f282f7221 */ /* 0x000fe20000010000 */
[C---:B---3--:R-:W-:Y:S01]  /*d380*/  HMMA.16816.F32 R68, R4.reuse, R12, R68 ;  /* 0x0000000c0444723c */ /* 0x048fe20000001844 */
[----:B------:R-:W-:Y:S05]  /*d390*/  MUFU.EX2 R25, R25 ;  /* 0x0000001900197308 */ /* 0x000fea0000000800 */
[C---:B------:R-:W-:Y:S01]  /*d3a0*/  HMMA.16816.F32 R72, R4.reuse, R14, R72 ;  /* 0x0000000e0448723c */ /* 0x040fe20000001848 */
[----:B------:R-:W2:Y:S02]  /*d3b0*/  LDSM.16.MT88.4 R12, [R131+0x4400] ;  /* 0x00440000830c783b */ /* 0x000ea40000004200 */
[----:B------:R-:W3:Y:S08]  /*d3c0*/  MUFU.EX2 R64, R64 ;  /* 0x0000004000407308 */ /* 0x000ef00000000800 */
[----:B------:R-:W-:Y:S01]  /*d3d0*/  MUFU.EX2 R44, R44 ;  /* 0x0000002c002c7308 */ /* 0x000fe20000000800 */
[C---:B-----5:R-:W-:Y:S06]  /*d3e0*/  HMMA.16816.F32 R76, R4.reuse, R8, R76 ;  /* 0x00000008044c723c */ /* 0x060fec000000184c */
[----:B------:R-:W-:Y:S01]  /*d3f0*/  HMMA.16816.F32 R80, R4, R10, R80 ;  /* 0x0000000a0450723c */ /* 0x000fe20000001850 */
[----:B------:R-:W4:Y:S01]  /*d400*/  MUFU.EX2 R59, R59 ;  /* 0x0000003b003b7308 */ /* 0x000f220000000800 */
[----:B------:R-:W-:-:S04]  /*d410*/  FADD.FTZ R8, R2, R93 ;  /* 0x0000005d02087221 */ /* 0x000fc80000010000 */
[----:B------:R-:W-:Y:S01]  /*d420*/  FADD.FTZ R91, R91, R8 ;  /* 0x000000085b5b7221 */ /* 0x000fe20000010000 */
[----:B-1----:R-:W-:Y:S01]  /*d430*/  F2FP.F16.F32.PACK_AB R4, R27, R66 ;  /* 0x000000421b04723e */ /* 0x002fe200000000ff */
[----:B------:R-:W1:Y:S01]  /*d440*/  LDSM.16.MT88.4 R8, [R132+0x4800] ;  /* 0x004800008408783b */ /* 0x000e620000004200 */
[----:B------:R-:W-:Y:S01]  /*d450*/  MUFU.EX2 R36, R36 ;  /* 0x0000002400247308 */ /* 0x000fe20000000800 */
[----:B---3--:R-:W-:Y:S01]  /*d460*/  F2FP.F16.F32.PACK_AB R6, R64, R25 ;  /* 0x000000194006723e */ /* 0x008fe200000000ff */
[----:B------:R-:W-:-:S04]  /*d470*/  FADD.FTZ R91, R48, R91 ;  /* 0x0000005b305b7221 */ /* 0x000fc80000010000 */
[----:B------:R-:W-:Y:S02]  /*d480*/  FADD.FTZ R50, R50, R91 ;  /* 0x0000005b32327221 */ /* 0x000fe40000010000 */
        /* <DEDUP_REMOVED lines=17> */
[----:B------:R-:W-:Y:S01]  /*d5a0*/  FADD.FTZ R13, R45, R50 ;  /* 0x000000322d0d7221 */ /* 0x000fe20000010000 */
[----:B------:R-:W-:-:S03]  /*d5b0*/  FFMA.FTZ R45, R26, UR8, -R23 ;  /* 0x000000081a2d7c23 */ /* 0x000fc60008010817 */
[----:B------:R-:W-:Y:S02]  /*d5c0*/  FADD.FTZ R26, R98, R13 ;  /* 0x0000000d621a7221 */ /* 0x000fe40000010000 */
[----:B------:R-:W2:Y:S01]  /*d5d0*/  MUFU.EX2 R63, R63 ;  /* 0x0000003f003f7308 */ /* 0x000ea20000000800 */
[----:B----4-:R-:W-:Y:S01]  /*d5e0*/  F2FP.F16.F32.PACK_AB R4, R52, R29 ;  /* 0x0000001d3404723e */ /* 0x010fe200000000ff */
[----:B------:R-:W-:Y:S01]  /*d5f0*/  FADD.FTZ R26, R55, R26 ;  /* 0x0000001a371a7221 */ /* 0x000fe20000010000 */
[----:B-----5:R-:W-:Y:S01]  /*d600*/  F2FP.F16.F32.PACK_AB R6, R54, R35 ;  /* 0x000000233606723e */ /* 0x020fe200000000ff */
[----:B------:R-:W4:Y:S04]  /*d610*/  LDSM.16.MT88.4 R12, [R132+0x4c00] ;  /* 0x004c0000840c783b */ /* 0x000f280000004200 */
[----:B------:R-:W-:Y:S08]  /*d620*/  MUFU.EX2 R30, R30 ;  /* 0x0000001e001e7308 */ /* 0x000ff00000000800 */
[----:B------:R-:W5:Y:S01]  /*d630*/  MUFU.EX2 R65, R65 ;  /* 0x0000004100417308 */ /* 0x000f620000000800 */
[----:B--2---:R-:W-:Y:S01]  /*d640*/  F2FP.F16.F32.PACK_AB R5, R63, R0 ;  /* 0x000000003f05723e */ /* 0x004fe200000000ff */
[----:B------:R-:W-:-:S04]  /*d650*/  FADD.FTZ R0, R0, R57 ;  /* 0x0000003900007221 */ /* 0x000fc80000010000 */
[----:B------:R-:W-:Y:S01]  /*d660*/  FADD.FTZ R63, R63, R0 ;  /* 0x000000003f3f7221 */ /* 0x000fe20000010000 */
[----:B------:R-:W-:Y:S01]  /*d670*/  MOV R0, R3 ;  /* 0x0000000300007202 */ /* 0x000fe20000000f00 */
[----:B------:R-:W-:Y:S08]  /*d680*/  MUFU.EX2 R39, R39 ;  /* 0x0000002700277308 */ /* 0x000ff00000000800 */
[----:B------:R-:W2:Y:S01]  /*d690*/  MUFU.EX2 R42, R89 ;  /* 0x00000059002a7308 */ /* 0x000ea20000000800 */
[----:B-----5:R-:W-:Y:S01]  /*d6a0*/  F2FP.F16.F32.PACK_AB R7, R65, R30 ;  /* 0x0000001e4107723e */ /* 0x020fe200000000ff */
        /* <DEDUP_REMOVED lines=8> */
[----:B---3--:R-:W-:Y:S03]  /*d730*/  HMMA.16816.F32 R76, R4, R16, R76 ;  /* 0x00000010044c723c */ /* 0x008fe6000000184c */
[----:B------:R-:W-:-:S02]  /*d740*/  FADD.FTZ R22, R92, R9 ;  /* 0x000000095c167221 */ /* 0x000fc40000010000 */
[----:B------:R-:W3:Y:S01]  /*d750*/  LDSM.16.MT88.4 R8, [R131+0x4c00] ;  /* 0x004c00008308783b */ /* 0x000ee20000004200 */
[----:B------:R-:W-:Y:S01]  /*d760*/  MUFU.EX2 R24, R24 ;  /* 0x0000001800187308 */ /* 0x000fe20000000800 */
[----:B------:R-:W-:Y:S01]  /*d770*/  FADD.FTZ R22, R33, R22 ;  /* 0x0000001621167221 */ /* 0x000fe20000010000 */
[----:B------:R-:W-:Y:S03]  /*d780*/  HMMA.16816.F32 R80, R4, R18, R80 ;  /* 0x000000120450723c */ /* 0x000fe60000001850 */
[----:B------:R-:W-:-:S03]  /*d790*/  FADD.FTZ R17, R31, R22 ;  /* 0x000000161f117221 */ /* 0x000fc60000010000 */
[----:B------:R-:W5:Y:S01]  /*d7a0*/  MUFU.EX2 R45, R45 ;  /* 0x0000002d002d7308 */ /* 0x000f620000000800 */
[----:B------:R-:W-:Y:S01]  /*d7b0*/  FADD.FTZ R17, R90, R17 ;  /* 0x000000115a117221 */ /* 0x000fe20000010000 */
[----:B--2---:R-:W-:Y:S02]  /*d7c0*/  F2FP.F16.F32.PACK_AB R4, R42, R39 ;  /* 0x000000272a04723e */ /* 0x004fe400000000ff */
[----:B-1----:R-:W-:Y:S01]  /*d7d0*/  F2FP.F16.F32.PACK_AB R6, R61, R2 ;  /* 0x000000023d06723e */ /* 0x002fe200000000ff */
[----:B------:R-:W-:-:S03]  /*d7e0*/  FADD.FTZ R16, R66, R17 ;  /* 0x0000001142107221 */ /* 0x000fc60000010000 */
[----:B------:R-:W-:Y:S01]  /*d7f0*/  MUFU.EX2 R21, R21 ;  /* 0x0000001500157308 */ /* 0x000fe20000000800 */
[----:B------:R-:W-:-:S04]  /*d800*/  FADD.FTZ R16, R27, R16 ;  /* 0x000000101b107221 */ /* 0x000fc80000010000 */
[----:B------:R-:W-:-:S03]  /*d810*/  FADD.FTZ R25, R25, R16 ;  /* 0x0000001019197221 */ /* 0x000fc60000010000 */
[----:B------:R-:W1:Y:S01]  /*d820*/  MUFU.EX2 R156, R156 ;  /* 0x0000009c009c7308 */ /* 0x000e620000000800 */
[----:B------:R-:W-:Y:S01]  /*d830*/  FADD.FTZ R64, R64, R25 ;  /* 0x0000001940407221 */ /* 0x000fe20000010000 */
[----:B-----5:R-:W-:Y:S01]  /*d840*/  F2FP.F16.F32.PACK_AB R5, R45, R24 ;  /* 0x000000182d05723e */ /* 0x020fe200000000ff */
[----:B------:R-:W-:Y:S02]  /*d850*/  FADD.FTZ R24, R24, R65 ;  /* 0x0000004118187221 */ /* 0x000fe40000010000 */
[----:B------:R-:W-:Y:S02]  /*d860*/  FADD.FTZ R29, R29, R64 ;  /* 0x000000401d1d7221 */ /* 0x000fe40000010000 */
[----:B------:R-:W-:Y:S02]  /*d870*/  FADD.FTZ R24, R45, R24 ;  /* 0x000000182d187221 */ /* 0x000fe40000010000 */
[----:B------:R-:W-:-:S04]  /*d880*/  FADD.FTZ R52, R52, R29 ;  /* 0x0000001d34347221 */ /* 0x000fc80000010000 */
[----:B------:R-:W-:Y:S01]  /*d890*/  FADD.FTZ R35, R35, R52 ;  /* 0x0000003423237221 */ /* 0x000fe20000010000 */
[----:B-1----:R-:W-:-:S03]  /*d8a0*/  F2FP.F16.F32.PACK_AB R7, R156, R21 ;  /* 0x000000159c07723e */ /* 0x002fc600000000ff */
[----:B------:R-:W-:Y:S01]  /*d8b0*/  FADD.FTZ R54, R54, R35 ;  /* 0x0000002336367221 */ /* 0x000fe20000010000 */
[----:B------:R-:W-:-:S03]  /*d8c0*/  FADD.FTZ R21, R21, R24 ;  /* 0x0000001815157221 */ /* 0x000fc60000010000 */
[----:B------:R-:W-:Y:S01]  /*d8d0*/  FADD.FTZ R39, R39, R54 ;  /* 0x0000003627277221 */ /* 0x000fe20000010000 */
[----:B------:R-:W-:Y:S01]  /*d8e0*/  FADD.FTZ R156, R156, R21 ;  /* 0x000000159c9c7221 */ /* 0x000fe20000010000 */
[----:B----4-:R-:W-:Y:S02]  /*d8f0*/  HMMA.16816.F32 R68, R4, R12, R68 ;  /* 0x0000000c0444723c */ /* 0x010fe40000001844 */
[----:B------:R-:W-:-:S04]  /*d900*/  FADD.FTZ R39, R42, R39 ;  /* 0x000000272a277221 */ /* 0x000fc80000010000 */
[----:B------:R-:W-:Y:S01]  /*d910*/  HMMA.16816.F32 R72, R4, R14, R72 ;  /* 0x0000000e0448723c */ /* 0x000fe20000001848 */
[----:B------:R-:W-:-:S04]  /*d920*/  FADD.FTZ R2, R2, R39 ;  /* 0x0000002702027221 */ /* 0x000fc80000010000 */
[----:B------:R-:W-:Y:S01]  /*d930*/  FADD.FTZ R157, R61, R2 ;  /* 0x000000023d9d7221 */ /* 0x000fe20000010000 */
[----:B---3--:R-:W-:Y:S01]  /*d940*/  HMMA.16816.F32 R76, R4, R8, R76 ;  /* 0x00000008044c723c */ /* 0x008fe2000000184c */
[----:B------:R-:W-:-:S05]  /*d950*/  MOV R2, R20 ;  /* 0x0000001400027202 */ /* 0x000fca0000000f00 */
[----:B------:R-:W-:-:S15]  /*d960*/  HMMA.16816.F32 R80, R4, R10, R80 ;  /* 0x0000000a0450723c */ /* 0x000fde0000001850 */
[----:B------:R-:W-:-:S09]  /*d970*/  NOP ;  /* 0x0000000000007918 */ /* 0x000fd20000000000 */
.L_x_3799:
[----:B------:R-:W-:-:S13]  /*d980*/  ISETP.GE.AND P0, PT, R148, 0x1, PT ;  /* 0x000000019400780c */ /* 0x000fda0003f06270 */
        /* <DEDUP_REMOVED lines=10> */
.L_x_3811:
        /* <DEDUP_REMOVED lines=69> */
.L_x_3808:
        /* <DEDUP_REMOVED lines=54> */
[C---:B------:R-:W-:Y:S06]  /*e1e0*/  HMMA.16816.F32 R16, R88.reuse, R98, RZ ;  /* 0x000000625810723c */ /* 0x040fec00000018ff */
        /* <DEDUP_REMOVED lines=13> */
[C---:B-1----:R-:W-:Y:S06]  /*e2c0*/  HMMA.16816.F32 R4, R88.reuse, R92, R4 ;  /* 0x0000005c5804723c */ /* 0x042fec0000001804 */
[C---:B------:R-:W-:Y:S01]  /*e2d0*/  HMMA.16816.F32 R8, R88.reuse, R94, R8 ;  /* 0x0000005e5808723c */ /* 0x040fe20000001808 */
        /* <DEDUP_REMOVED lines=18> */
[----:B------:R-:W1:Y:S01]  /*e400*/  LDSM.16.M88.4 R92, [R124] ;  /* 0x000000007c5c783b */ /* 0x000e620000000200 */
[----:B------:R-:W-:Y:S04]  /*e410*/  DEPBAR.LE SB0, 0x0 ;  /* 0x000080000000791a */ /* 0x000fe80000000000 */
[----:B------:R-:W-:Y:S01]  /*e420*/  BAR.SYNC.DEFER_BLOCKING 0x0 ;  /* 0x0000000000007b1d */ /* 0x000fe20000010000 */
[C---:B-1----:R-:W-:Y:S06]  /*e430*/  HMMA.16816.F32 R60, R88.reuse, R92, R60 ;  /* 0x0000005c583c723c */ /* 0x042fec000000183c */
[----:B------:R-:W-:Y:S01]  /*e440*/  HMMA.16816.F32 R64, R88, R94, R64 ;  /* 0x0000005e5840723c */ /* 0x000fe20000001840 */
[----:B------:R-:W-:Y:S11]  /*e450*/  @!UPT UIADD3 URZ, URZ, URZ, URZ ;  /* 0x0000003f3f3ff290 */ /* 0x000ff6000fffe03f */
[----:B------:R-:W-:Y:S01]  /*e460*/  @!UPT UIADD3 URZ, URZ, URZ, URZ ;  /* 0x0000003f3f3ff290 */ /* 0x000fe2000fffe03f */
[----:B------:R-:W-:Y:S11]  /*e470*/  @!P1 BRA `(.L_x_3809) ;  /* 0x0000000400bc9947 */ /* 0x000ff60003800000 */
[----:B------:R-:W1:Y:S02]  /*e480*/  LDC R0, c[0x0][0x248] ;  /* 0x00009200ff007b82 */ /* 0x000e640000000800 */
[----:B-1----:R-:W-:Y:S04]  /*e490*/  LEA R89, -R0, RZ, 0x7 ;  /* 0x000000ff00597211 */ /* 0x002fe800078e39ff */
[----:B------:R-:W-:Y:S01]  /*e4a0*/  SHF.R.S32.HI R2, RZ, 0x1f, R89 ;  /* 0x0000001fff027819 */ /* 0x000fe20000011459 */
[----:B------:R-:W-:Y:S06]  /*e4b0*/  @!P2 BRA `(.L_x_3810) ;  /* 0x0000000000fca947 */ /* 0x000fec0003800000 */
[----:B------:R-:W-:Y:S01]  /*e4c0*/  IMAD.SHL.U32 R89, R148, 0x80, RZ ;  /* 0x0000008094597824 */ /* 0x000fe200078e00ff */
[----:B------:R-:W1:Y:S01]  /*e4d0*/  LDC R88, c[0x0][0x380] ;  /* 0x0000e000ff587b82 */ /* 0x000e620000000800 */
[----:B------:R-:W-:Y:S02]  /*e4e0*/  MOV R90, RZ ;  /* 0x000000ff005a7202 */ /* 0x000fe40000000f00 */
[----:B-1----:R-:W-:Y:S04]  /*e4f0*/  IABS R86, R88 ;  /* 0x0000005800567213 */ /* 0x002fe80000000000 */
[----:B------:R-:W1:Y:S10]  /*e500*/  I2F.RP R94, R86 ;  /* 0x00000056005e7306 */ /* 0x000e740000209400 */
[----:B-1----:R-:W1:Y:S02]  /*e510*/  MUFU.RCP R2, R94 ;  /* 0x0000005e00027308 */ /* 0x002e640000001000 */
[----:B-1----:R-:W-:Y:S08]  /*e520*/  VIADD R92, R2, 0xffffffe ;  /* 0x0ffffffe025c7836 */ /* 0x002ff00000000000 */
[----:B------:R-:W1:Y:S02]  /*e530*/  F2I.FTZ.U32.TRUNC.NTZ R91, R92 ;  /* 0x0000005c005b7305 */ /* 0x000e64000021f000 */
[--C-:B-1----:R-:W-:Y:S04]  /*e540*/  IMAD.MOV R2, RZ, RZ, -R91.reuse ;  /* 0x000000ffff027224 */ /* 0x102fe800078e0a5b */
[----:B------:R-:W-:Y:S04]  /*e550*/  IMAD R2, R2, R86, RZ ;  /* 0x0000005602027224 */ /* 0x000fe800078e02ff */
[----:B------:R-:W-:Y:S04]  /*e560*/  IMAD.HI.U32 R2, R91, R2, R90 ;  /* 0x000000025b027227 */ /* 0x000fe800078e005a */
[C---:B------:R-:W-:Y:S02]  /*e570*/  VIADD R91, R89.reuse, 0xffffff80 ;  /* 0xffffff80595b7836 */ /* 0x040fe40000000000 */
[----:B------:R-:W-:Y:S03]  /*e580*/  VIADD R89, R89, 0xffffff00 ;  /* 0xffffff0059597836 */ /* 0x000fe60000000000 */
[----:B------:R-:W-:Y:S02]  /*e590*/  IABS R93, R91 ;  /* 0x0000005b005d7213 */ /* 0x000fe40000000000 */
[-C--:B------:R-:W-:Y:S04]  /*e5a0*/  LOP3.LUT R90, R91, R88.reuse, RZ, 0x3c, !PT ;  /* 0x000000585b5a7212 */ /* 0x080fe800078e3cff */
[----:B------:R-:W-:Y:S01]  /*e5b0*/  ISETP.GE.AND P4, PT, R90, RZ, PT ;  /* 0x000000ff5a00720c */ /* 0x000fe20003f86270 */
[----:B------:R-:W-:Y:S05]  /*e5c0*/  IMAD.HI.U32 R90, R2, R93, RZ ;  /* 0x0000005d025a7227 */ /* 0x000fea00078e00ff */
[----:B------:R-:W-:Y:S05]  /*e5d0*/  IADD3 R91, -R90, RZ, RZ ;  /* 0x000000ff5a5b7210 */ /* 0x000fea0007ffe1ff */
[C---:B------:R-:W-:Y:S01]  /*e5e0*/  IMAD R93, R86.reuse, R91, R93 ;  /* 0x0000005b565d7224 */ /* 0x040fe200078e025d */
[----:B------:R-:W-:Y:S02]  /*e5f0*/  IABS R91, R89 ;  /* 0x00000059005b7213 */ /* 0x000fe40000000000 */
[-C--:B------:R-:W-:Y:S02]  /*e600*/  LOP3.LUT R89, R89, R88.reuse, RZ, 0x3c, !PT ;  /* 0x0000005859597212 */ /* 0x080fe400078e3cff */
[----:B------:R-:W-:Y:S01]  /*e610*/  ISETP.GT.U32.AND P5, PT, R86, R93, PT ;  /* 0x0000005d5600720c */ /* 0x000fe20003fa4070 */
[----:B------:R-:W-:Y:S01]  /*e620*/  IMAD.HI.U32 R2, R2, R91, RZ ;  /* 0x0000005b02027227 */ /* 0x000fe200078e00ff */
[----:B------:R-:W-:Y:S04]  /*e630*/  ISETP.GE.AND P1, PT, R89, RZ, PT ;  /* 0x000000ff5900720c */ /* 0x000fe80003f26270 */
[----:B------:R-:W-:Y:S05]  /*e640*/  IADD3 R89, -R2, RZ, RZ ;  /* 0x000000ff02597210 */ /* 0x000fea0007ffe1ff */
[----:B------:R-:W-:Y:S01]  /*e650*/  IMAD R91, R86, R89, R91 ;  /* 0x00000059565b7224 */ /* 0x000fe200078e025b */
[----:B------:R-:W-:Y:S01]  /*e660*/  LOP3.LUT R89, RZ, R88, RZ, 0x33, !PT ;  /* 0x00000058ff597212 */ /* 0x000fe200078e33ff */
[--C-:B------:R-:W-:Y:S01]  /*e670*/  @!P5 IMAD.IADD R93, R93, 0x1, -R86.reuse ;  /* 0x000000015d5dd824 */ /* 0x100fe200078e0a56 */
[----:B------:R-:W-:Y:S02]  /*e680*/  @!P5 IADD3 R90, R90, 0x1, RZ ;  /* 0x000000015a5ad810 */ /* 0x000fe40007ffe0ff */
[----:B------:R-:W-:Y:S02]  /*e690*/  ISETP.GT.U32.AND P3, PT, R86, R91, PT ;  /* 0x0000005b5600720c */ /* 0x000fe40003f64070 */
[-C--:B------:R-:W-:Y:S11]  /*e6a0*/  ISETP.GE.U32.AND P6, PT, R93, R86.reuse, PT ;  /* 0x000000565d00720c */ /* 0x080ff60003fc6070 */
[----:B------:R-:W-:Y:S02]  /*e6b0*/  @!P3 IMAD.IADD R91, R91, 0x1, -R86 ;  /* 0x000000015b5bb824 */ /* 0x000fe400078e0a56 */
[----:B------:R-:W-:Y:S02]  /*e6c0*/  @!P3 VIADD R2, R2, 0x1 ;  /* 0x000000010202b836 */ /* 0x000fe40000000000 */
[----:B------:R-:W-:Y:S01]  /*e6d0*/  @P6 VIADD R90, R90, 0x1 ;  /* 0x000000015a5a6836 */ /* 0x000fe20000000000 */
[----:B------:R-:W-:Y:S02]  /*e6e0*/  ISETP.GE.U32.AND P3, PT, R91, R86, PT ;  /* 0x000000565b00720c */ /* 0x000fe40003f66070 */
[----:B------:R-:W1:Y:S01]  /*e6f0*/  LDC R86, c[0x0][0x24c] ;  /* 0x00009300ff567b82 */ /* 0x000e620000000800 */
[----:B------:R-:W-:Y:S10]  /*e700*/  @!P4 IMAD.MOV R90, RZ, RZ, -R90 ;  /* 0x000000ffff5ac224 */ /* 0x000ff400078e0a5a */
[----:B------:R-:W-:Y:S01]  /*e710*/  @P3 VIADD R2, R2, 0x1 ;  /* 0x0000000102023836 */ /* 0x000fe20000000000 */
[----:B------:R-:W-:Y:S04]  /*e720*/  ISETP.NE.AND P3, PT, R88, RZ, PT ;  /* 0x000000ff5800720c */ /* 0x000fe80003f65270 */
[----:B------:R-:W-:Y:S04]  /*e730*/  @!P1 IADD3 R2, -R2, RZ, RZ ;  /* 0x000000ff02029210 */ /* 0x000fe80007ffe1ff */
[C---:B------:R-:W-:Y:S02]  /*e740*/  SEL R93, R89.reuse, R2, !P3 ;  /* 0x00000002595d7207 */ /* 0x040fe40005800000 */
[----:B------:R-:W-:Y:S02]  /*e750*/  SEL R89, R89, R90, !P3 ;  /* 0x0000005a59597207 */ /* 0x000fe40005800000 */
[CC--:B------:R-:W-:Y:S04]  /*e760*/  LEA R96, P1, R93.reuse, R146.reuse, 0x2 ;  /* 0x000000925d607211 */ /* 0x0c0fe800078210ff */
[-C--:B------:R-:W-:Y:S02]  /*e770*/  LEA.HI.X.SX32 R97, R93, R147.reuse, 0x2, P1 ;  /* 0x000000935d617211 */ /* 0x080fe400008f16ff */
[C---:B------:R-:W-:Y:S03]  /*e780*/  LEA R94, P1, R89.reuse, R146, 0x2 ;  /* 0x00000092595e7211 */ /* 0x040fe600078210ff */
[----:B------:R-:W2:Y:S01]  /*e790*/  LDG.E R2, desc[UR6][R96.64] ;  /* 0x0000000660027981 */ /* 0x000ea2000c1e1900 */
[C---:B------:R-:W-:Y:S02]  /*e7a0*/  LEA.HI.X.SX32 R95, R89.reuse, R147, 0x2, P1 ;  /* 0x00000093595f7211 */ /* 0x040fe400008f16ff */
[----:B------:R-:W-:Y:S03]  /*e7b0*/  IADD3 R89, R89, -R93, RZ ;  /* 0x8000005d59597210 */ /* 0x000fe60007ffe0ff */
[----:B------:R-:W2:Y:S02]  /*e7c0*/  LDG.E R91, desc[UR6][R94.64] ;  /* 0x000000065e5b7981 */ /* 0x000ea4000c1e1900 */
[----:B------:R-:W-:Y:S04]  /*e7d0*/  IMAD R89, R89, R88, -0x80 ;  /* 0xffffff8059597424 */ /* 0x000fe800078e0258 */
[-C--:B------:R-:W-:Y:S04]  /*e7e0*/  IMAD.WIDE.U32 R92, R89, R0.reuse, RZ ;  /* 0x00000000595c7225 */ /* 0x080fe800078e00ff */
[----:B--2---:R-:W-:Y:S01]  /*e7f0*/  IMAD.IADD R2, R2, 0x1, -R91 ;  /* 0x0000000102027824 */ /* 0x004fe200078e0a5b */
[----:B------:R-:W-:Y:S05]  /*e800*/  SHF.R.S32.HI R91, RZ, 0x1f, R89 ;  /* 0x0000001fff5b7819 */ /* 0x000fea0000011459 */
[----:B------:R-:W-:Y:S01]  /*e810*/  IMAD R88, R91, R0, RZ ;  /* 0x000000005b587224 */ /* 0x000fe200078e02ff */
[----:B------:R-:W-:Y:S03]  /*e820*/  SHF.R.S32.HI R91, RZ, 0x1f, R2 ;  /* 0x0000001fff5b7819 */ /* 0x000fe60000011402 */
[----:B-1----:R-:W-:Y:S05]  /*e830*/  IMAD R88, R89, R86, R88 ;  /* 0x0000005659587224 */ /* 0x002fea00078e0258 */
[----:B------:R-:W-:Y:S02]  /*e840*/  IADD3 R93, R93, R88, RZ ;  /* 0x000000585d5d7210 */ /* 0x000fe40007ffe0ff */
[----:B------:R-:W1:Y:S02]  /*e850*/  LDC.64 R88, c[0x0][0x230] ;  /* 0x00008c00ff587b82 */ /* 0x000e640000000a00 */
[-C--:B-1----:R-:W-:Y:S02]  /*e860*/  IMAD R91, R91, R88.reuse, RZ ;  /* 0x000000585b5b7224 */ /* 0x082fe400078e02ff */
[C---:B------:R-:W-:Y:S04]  /*e870*/  IMAD.WIDE.U32 R92, R2.reuse, R88, R92 ;  /* 0x00000058025c7225 */ /* 0x040fe800078e005c */
[----:B------:R-:W-:Y:S01]  /*e880*/  IMAD R91, R2, R89, R91 ;  /* 0x00000059025b7224 */ /* 0x000fe200078e025b */
[----:B------:R-:W-:Y:S03]  /*e890*/  MOV R89, R92 ;  /* 0x0000005c00597202 */ /* 0x000fe60000000f00 */
[----:B------:R-:W-:Y:S07]  /*e8a0*/  IMAD.IADD R2, R93, 0x1, R91 ;  /* 0x000000015d027824 */ /* 0x000fee00078e025b */
.L_x_3810:
[----:B------:R1:W-:Y:S01]  /*e8b0*/  @P0 STS [R143+0x1000], RZ ;  /* 0x001000ff8f000388 */ /* 0x0003e20000000800 */
[CC--:B------:R-:W-:Y:S01]  /*e8c0*/  LEA R92, P1, R89.reuse, R150.reuse, 0x1 ;  /* 0x00000096595c7211 */ /* 0x0c0fe200078208ff */
[----:B------:R-:W-:Y:S02]  /*e8d0*/  @!P0 IMAD.MOV.U32 R88, RZ, RZ, R89 ;  /* 0x000000ffff588224 */ /* 0x000fe400078e0059 */
[----:B------:R1:W-:Y:S01]  /*e8e0*/  @P0 STS [R143+0x1004], RZ ;  /* 0x001004ff8f000388 */ /* 0x0003e20000000800 */
[--C-:B------:R-:W-:Y:S02]  /*e8f0*/  LEA.HI.X R93, R89, R151, R2.reuse, 0x1, P1 ;  /* 0x00000097595d7211 */ /* 0x100fe400008f0c02 */
[----:B------:R-:W-:Y:S01]  /*e900*/  @!P0 IADD3 R91, P1, R138, R89, RZ ;  /* 0x000000598a5b8210 */ /* 0x000fe20007f3e0ff */
[----:B------:R1:W-:Y:S04]  /*e910*/  @P0 STS.64 [R143+0x1008], RZ ;  /* 0x001008ff8f000388 */ /* 0x0003e80000000a00 */
[----:B------:R-:W-:Y:S01]  /*e920*/  @!PT LDS RZ, [RZ] ;  /* 0x00000000fffff984 */ /* 0x000fe20000000800 */
[----:B------:R-:W-:Y:S01]  /*e930*/  @!PT LDS RZ, [RZ] ;  /* 0x00000000fffff984 */ /* 0x000fe20000000800 */
[----:B------:R-:W-:Y:S01]  /*e940*/  @!PT LDS RZ, [RZ] ;  /* 0x00000000fffff984 */ /* 0x000fe20000000800 */
[----:B------:R1:W-:Y:S01]  /*e950*/  @!P0 LDGSTS.E.BYPASS.LTC128B.128 [R143+0x1000], desc[UR6][R92.64] ;  /* 0x010000005c8f8fae */ /* 0x0003e2000b901d46 */
[----:B------:R-:W-:Y:S01]  /*e960*/  @!P0 IMAD.X R86, R137, 0x1, R2, P1 ;  /* 0x0000000189568824 */ /* 0x000fe200008e0602 */
[CC--:B------:R-:W-:Y:S02]  /*e970*/  @!P0 LEA R96, P1, R91.reuse, R150.reuse, 0x1 ;  /* 0x000000965b608211 */ /* 0x0c0fe400078208ff */
[----:B------:R1:W-:Y:S02]  /*e980*/  @P0 STS.128 [R143+0x1800], RZ ;  /* 0x001800ff8f000388 */ /* 0x0003e40000000c00 */
[----:B------:R-:W-:Y:S02]  /*e990*/  @!P0 LEA.HI.X R97, R91, R151, R86, 0x1, P1 ;  /* 0x000000975b618211 */ /* 0x000fe400008f0c56 */
[----:B------:R-:W2:Y:S01]  /*e9a0*/  @!P0 LDC R91, c[0x0][0x24c] ;  /* 0x00009300ff5b8b82 */ /* 0x000ea20000000800 */
[----:B------:R-:W-:Y:S01]  /*e9b0*/  @!P0 LEA R86, P3, R0, R89, 0x6 ;  /* 0x0000005900568211 */ /* 0x000fe200078630ff */
[----:B------:R-:W-:Y:S01]  /*e9c0*/  @!P0 IMAD.MOV.U32 R89, RZ, RZ, R2 ;  /* 0x000000ffff598224 */ /* 0x000fe200078e0002 */
[----:B------:R-:W-:Y:S01]  /*e9d0*/  @!PT LDS RZ, [RZ] ;  /* 0x00000000fffff984 */ /* 0x000fe20000000800 */
[----:B------:R-:W-:Y:S01]  /*e9e0*/  @!PT LDS RZ, [RZ] ;  /* 0x00000000fffff984 */ /* 0x000fe20000000800 */
[----:B------:R-:W-:Y:S01]  /*e9f0*/  @!PT LDS RZ, [RZ] ;  /* 0x00000000fffff984 */ /* 0x000fe20000000800 */
[----:B------:R1:W-:Y:S02]  /*ea00*/  @!P0 LDGSTS.E.BYPASS.LTC128B.128 [R143+0x1800], desc[UR6][R96.64] ;  /* 0x01800000608f8fae */ /* 0x0003e4000b901d46 */
[----:B------:R-:W-:Y:S01]  /*ea10*/  @!P0 LEA R94, P1, R86, R150, 0x1 ;  /* 0x00000096565e8211 */ /* 0x000fe200078208ff */
[C---:B------:R-:W-:Y:S01]  /*ea20*/  @!P0 IMAD.WIDE.U32 R88, R0.reuse, 0x60, R88 ;  /* 0x0000006000588825 */ /* 0x040fe200078e0058 */
[----:B------:R1:W-:Y:S02]  /*ea30*/  @P0 STS.128 [R143+0x2000], RZ ;  /* 0x002000ff8f000388 */ /* 0x0003e40000000c00 */
[----:B--2---:R-:W-:Y:S02]  /*ea40*/  @!P0 LEA.HI.X R91, R0, R2, R91, 0x6, P3 ;  /* 0x00000002005b8211 */ /* 0x004fe400018f345b */
[----:B------:R-:W2:Y:S02]  /*ea50*/  @!P0 LDC R0, c[0x0][0x24c] ;  /* 0x00009300ff008b82 */ /* 0x000ea40000000800 */
[-C--:B------:R-:W-:Y:S02]  /*ea60*/  @!P0 LEA.HI.X R95, R86, R151.reuse, R91, 0x1, P1 ;  /* 0x00000097565f8211 */ /* 0x080fe400008f0c5b */
[----:B------:R-:W-:Y:S01]  /*ea70*/  @!P0 LEA R90, P1, R88, R150, 0x1 ;  /* 0x00000096585a8211 */ /* 0x000fe200078208ff */
[----:B------:R-:W-:Y:S02]  /*ea80*/  IMAD.MOV.U32 R150, RZ, RZ, R92 ;  /* 0x000000ffff967224 */ /* 0x000fe400078e005c */
[----:B------:R-:W-:Y:S01]  /*ea90*/  @!PT LDS RZ, [RZ] ;  /* 0x00000000fffff984 */ /* 0x000fe20000000800 */
[----:B------:R-:W-:Y:S01]  /*eaa0*/  @!PT LDS RZ, [RZ] ;  /* 0x00000000fffff984 */ /* 0x000fe20000000800 */
[----:B------:R-:W-:Y:S01]  /*eab0*/  @!PT LDS RZ, [RZ] ;  /* 0x00000000fffff984 */ /* 0x000fe20000000800 */
[----:B------:R1:W-:Y:S04]  /*eac0*/  @!P0 LDGSTS.E.BYPASS.LTC128B.128 [R143+0x2000], desc[UR6][R94.64] ;  /* 0x020000005e8f8fae */ /* 0x0003e8000b901d46 */
[----:B------:R1:W-:Y:S01]  /*ead0*/  @P0 STS.128 [R143+0x2800], RZ ;  /* 0x002800ff8f000388 */ /* 0x0003e20000000c00 */
[----:B--2---:R-:W-:Y:S04]  /*eae0*/  @!P0 IMAD R0, R0, 0x60, RZ ;  /* 0x0000006000008824 */ /* 0x004fe800078e02ff */
[----:B------:R-:W-:Y:S05]  /*eaf0*/  @!P0 IMAD.IADD R0, R0, 0x1, R89 ;  /* 0x0000000100008824 */ /* 0x000fea00078e0259 */
[----:B------:R-:W-:Y:S01]  /*eb00*/  @!P0 LEA.HI.X R91, R88, R151, R0, 0x1, P1 ;  /* 0x00000097585b8211 */ /* 0x000fe200008f0c00 */
[----:B------:R-:W-:Y:S04]  /*eb10*/  IMAD.MOV.U32 R151, RZ, RZ, R93 ;  /* 0x000000ffff977224 */ /* 0x000fe800078e005d */
[----:B------:R-:W-:Y:S01]  /*eb20*/  @!PT LDS RZ, [RZ] ;  /* 0x00000000fffff984 */ /* 0x000fe20000000800 */
[----:B------:R-:W-:Y:S01]  /*eb30*/  @!PT LDS RZ, [RZ] ;  /* 0x00000000fffff984 */ /* 0x000fe20000000800 */
[----:B------:R-:W-:Y:S01]  /*eb40*/  @!PT LDS RZ, [RZ] ;  /* 0x00000000fffff984 */ /* 0x000fe20000000800 */
[----:B------:R1:W-:Y:S04]  /*eb50*/  @!P0 LDGSTS.E.BYPASS.LTC128B.128 [R143+0x2800], desc[UR6][R90.64] ;  /* 0x028000005a8f8fae */ /* 0x0003e8000b901d46 */
[----:B------:R-:W0:Y:S02]  /*eb60*/  LDGDEPBAR ;  /* 0x00000000000079af */ /* 0x000e240000000000 */
.L_x_3809:
        /* <DEDUP_REMOVED lines=72> */
[C---:B------:R-:W-:Y:S02]  /*eff0*/  FMUL.FTZ R96, R0.reuse, UR4 ;  /* 0x0000000400607c20 */ /* 0x040fe40008410000 */
[----:B------:R-:W1:Y:S01]  /*f000*/  LDSM.16.MT88.4 R92, [R132+0x3000] ;  /* 0x00300000845c783b */ /* 0x000e620000004200 */
[C---:B------:R-:W-:Y:S01]  /*f010*/  FSETP.NEU.FTZ.AND P0, PT, R0.reuse, -INF , PT ;  /* 0xff8000000000780b */ /* 0x040fe20003f1d000 */
[----:B------:R-:W-:Y:S01]  /*f020*/  FADD.FTZ R3, -R0, R3 ;  /* 0x0000000300037221 */ /* 0x000fe20000010100 */
[C---:B------:R-:W-:Y:S01]  /*f030*/  FMUL.FTZ R97, R2.reuse, UR4 ;  /* 0x0000000402617c20 */ /* 0x040fe20008410000 */
[C---:B------:R-:W-:Y:S01]  /*f040*/  FSETP.NEU.FTZ.AND P1, PT, R2.reuse, -INF , PT ;  /* 0xff8000000200780b */ /* 0x040fe20003f3d000 */
[----:B------:R-:W-:Y:S01]  /*f050*/  FADD.FTZ R86, -R2, R87 ;  /* 0x0000005702567221 */ /* 0x000fe20000010100 */
[----:B------:R-:W-:Y:S01]  /*f060*/  FSEL R96, R96, RZ, P0 ;  /* 0x000000ff60607208 */ /* 0x000fe20000000000 */
[----:B------:R-:W-:Y:S01]  /*f070*/  FMUL.FTZ R88, R3, UR4 ;  /* 0x0000000403587c20 */ /* 0x000fe20008410000 */
[----:B------:R-:W-:Y:S01]  /*f080*/  FSEL R97, R97, RZ, P1 ;  /* 0x000000ff61617208 */ /* 0x000fe20000800000 */
[----:B------:R-:W-:Y:S01]  /*f090*/  FMUL.FTZ R87, R86, UR4 ;  /* 0x0000000456577c20 */ /* 0x000fe20008410000 */
[----:B------:R-:W-:Y:S01]  /*f0a0*/  ISETP.GT.AND P0, PT, R148, 0x1, PT ;  /* 0x000000019400780c */ /* 0x000fe20003f04270 */
        /* <DEDUP_REMOVED lines=25> */
[C---:B---3--:R-:W-:Y:S01]  /*f240*/  FMUL.FTZ R68, R86.reuse, R68 ;  /* 0x0000004456447220 */ /* 0x048fe20000410000 */
        /* <DEDUP_REMOVED lines=38> */
[----:B------:R-:W4:Y:S01]  /*f4b0*/  MUFU.EX2 R112, R112 ;  /* 0x0000007000707308 */ /* 0x000f220000000800 */
[----:B--2---:R-:W-:Y:S01]  /*f4c0*/  F2FP.F16.F32.PACK_AB R88, R99, R89 ;  /* 0x000000596358723e */ /* 0x004fe200000000ff */
[----:B------:R-:W-:Y:S01]  /*f4d0*/  FFMA.FTZ R86, R86, R157, R89 ;  /* 0x0000009d56567223 */ /* 0x000fe20000010059 */
[----:B------:R-:W-:Y:S01]  /*f4e0*/  FFMA.FTZ R157, R14, UR4, -R96 ;  /* 0x000000040e9d7c23 */ /* 0x000fe20008010860 */
[--C-:B------:R-:W-:Y:S01]  /*f4f0*/  FFMA.FTZ R61, R61, UR4, -R97.reuse ;  /* 0x000000043d3d7c23 */ /* 0x100fe20008010861 */
[----:B------:R-:W-:Y:S01]  /*f500*/  MOV R87, R2 ;  /* 0x0000000200577202 */ /* 0x000fe20000000f00 */
[----:B------:R-:W-:Y:S01]  /*f510*/  FADD.FTZ R86, R99, R86 ;  /* 0x0000005663567221 */ /* 0x000fe20000010000 */
[----:B------:R-:W-:Y:S03]  /*f520*/  FFMA.FTZ R99, R35, UR4, -R96 ;  /* 0x0000000423637c23 */ /* 0x000fe60008010860 */
[----:B------:R-:W2:Y:S01]  /*f530*/  MUFU.EX2 R114, R114 ;  /* 0x0000007200727308 */ /* 0x000ea20000000800 */
[----:B---3--:R-:W-:Y:S01]  /*f540*/  F2FP.F16.F32.PACK_AB R89, R102, R90 ;  /* 0x0000005a6659723e */ /* 0x008fe200000000ff */
[----:B------:R-:W-:Y:S01]  /*f550*/  FFMA.FTZ R107, R3, R156, R90 ;  /* 0x0000009c036b7223 */ /* 0x000fe2000001005a */
[----:B------:R-:W-:Y:S01]  /*f560*/  FADD.FTZ R163, R105, R86 ;  /* 0x0000005669a37221 */ /* 0x000fe20000010000 */
[--C-:B------:R-:W-:Y:S01]  /*f570*/  FFMA.FTZ R86, R40, UR4, -R97.reuse ;  /* 0x0000000428567c23 */ /* 0x100fe20008010861 */
[----:B------:R-:W-:Y:S01]  /*f580*/  FFMA.FTZ R156, R20, UR4, -R97 ;  /* 0x00000004149c7c23 */ /* 0x000fe20008010861 */
[----:B------:R-:W-:Y:S01]  /*f590*/  FADD.FTZ R161, R102, R107 ;  /* 0x0000006b66a17221 */ /* 0x000fe20000010000 */
[--C-:B------:R-:W-:Y:S03]  /*f5a0*/  FFMA.FTZ R107, R46, UR4, -R96.reuse ;  /* 0x000000042e6b7c23 */ /* 0x100fe60008010860 */
[----:B------:R-:W3:Y:S01]  /*f5b0*/  MUFU.EX2 R159, R159 ;  /* 0x0000009f009f7308 */ /* 0x000ee20000000800 */
[C---:B----4-:R-:W-:Y:S01]  /*f5c0*/  F2FP.F16.F32.PACK_AB R90, R112.reuse, R105 ;  /* 0x00000069705a723e */ /* 0x050fe200000000ff */
[----:B------:R-:W-:Y:S01]  /*f5d0*/  FFMA.FTZ R105, R45, UR4, -R97 ;  /* 0x000000042d697c23 */ /* 0x000fe20008010861 */
[----:B------:R-:W-:Y:S01]  /*f5e0*/  FADD.FTZ R163, R112, R163 ;  /* 0x000000a370a37221 */ /* 0x000fe20000010000 */
[--C-:B------:R-:W-:Y:S01]  /*f5f0*/  FFMA.FTZ R112, R53, UR4, -R97.reuse ;  /* 0x0000000435707c23 */ /* 0x100fe20008010861 */
[----:B------:R-:W-:Y:S01]  /*f600*/  FFMA.FTZ R64, R64, UR4, -R97 ;  /* 0x0000000440407c23 */ /* 0x000fe20008010861 */
[----:B------:R-:W-:Y:S01]  /*f610*/  MOV R3, R0 ;  /* 0x0000000000037202 */ /* 0x000fe20000000f00 */
[--C-:B------:R-:W-:Y:S03]  /*f620*/  FFMA.FTZ R62, R62, UR4, -R96.reuse ;  /* 0x000000043e3e7c23 */ /* 0x100fe60008010860 */
[----:B------:R-:W-:Y:S01]  /*f630*/  MUFU.EX2 R160, R160 ;  /* 0x000000a000a07308 */ /* 0x000fe20000000800 */
[----:B--2---:R-:W-:Y:S01]  /*f640*/  FADD.FTZ R44, R114, R161 ;  /* 0x000000a1722c7221 */ /* 0x004fe20000010000 */
[----:B------:R-:W-:Y:S08]  /*f650*/  FFMA.FTZ R63, R63, UR4, -R96 ;  /* 0x000000043f3f7c23 */ /* 0x000ff00008010860 */
[----:B------:R-:W2:Y:S01]  /*f660*/  MUFU.EX2 R115, R115 ;  /* 0x0000007300737308 */ /* 0x000ea20000000800 */
[C---:B---3--:R-:W-:Y:S01]  /*f670*/  FADD.FTZ R44, R159.reuse, R44 ;  /* 0x0000002c9f2c7221 */ /* 0x048fe20000010000 */
[----:B------:R-:W-:Y:S01]  /*f680*/  F2FP.F16.F32.PACK_AB R91, R159, R114 ;  /* 0x000000729f5b723e */ /* 0x000fe200000000ff */
[----:B------:R-:W-:Y:S07]  /*f690*/  FFMA.FTZ R114, R54, UR4, -R96 ;  /* 0x0000000436727c23 */ /* 0x000fee0008010860 */
[----:B------:R-:W-:Y:S01]  /*f6a0*/  MUFU.EX2 R157, R157 ;  /* 0x0000009d009d7308 */ /* 0x000fe20000000800 */
[C---:B-1----:R-:W-:Y:S06]  /*f6b0*/  HMMA.16816.F32 R68, R88.reuse, R92, R68 ;  /* 0x0000005c5844723c */ /* 0x042fec0000001844 */
[C---:B------:R-:W-:Y:S03]  /*f6c0*/  HMMA.16816.F32 R72, R88.reuse, R94, R72 ;  /* 0x0000005e5848723c */ /* 0x040fe60000001848 */
[----:B------:R-:W1:Y:S01]  /*f6d0*/  MUFU.EX2 R122, R122 ;  /* 0x0000007a007a7308 */ /* 0x000e620000000800 */
[----:B------:R-:W3:Y:S09]  /*f6e0*/  LDSM.16.MT88.4 R92, [R131+0x3000] ;  /* 0x00300000835c783b */ /* 0x000ef20000004200 */
[----:B------:R-:W-:Y:S10]  /*f6f0*/  MUFU.EX2 R123, R123 ;  /* 0x0000007b007b7308 */ /* 0x000ff40000000800 */
[----:B------:R-:W4:Y:S10]  /*f700*/  MUFU.EX2 R120, R120 ;  /* 0x0000007800787308 */ /* 0x000f340000000800 */
[----:B------:R-:W-:Y:S10]  /*f710*/  MUFU.EX2 R121, R121 ;  /* 0x0000007900797308 */ /* 0x000ff40000000800 */
[----:B------:R-:W5:Y:S10]  /*f720*/  MUFU.EX2 R118, R118 ;  /* 0x0000007600767308 */ /* 0x000f740000000800 */
[----:B------:R1:W-:Y:S01]  /*f730*/  MUFU.EX2 R102, R34 ;  /* 0x0000002200667308 */ /* 0x0003e20000000800 */
[C---:B---3--:R-:W-:Y:S06]  /*f740*/  HMMA.16816.F32 R76, R88.reuse, R92, R76 ;  /* 0x0000005c584c723c */ /* 0x048fec000000184c */
[----:B------:R-:W-:Y:S03]  /*f750*/  HMMA.16816.F32 R80, R88, R94, R80 ;  /* 0x0000005e5850723c */ /* 0x000fe60000001850 */
[----:B------:R-:W3:Y:S01]  /*f760*/  MUFU.EX2 R156, R156 ;  /* 0x0000009c009c7308 */ /* 0x000ee20000000800 */
[----:B------:R-:W3:Y:S03]  /*f770*/  LDSM.16.MT88.4 R92, [R132+0x3400] ;  /* 0x00340000845c783b */ /* 0x000ee60000004200 */
[----:B--2---:R-:W-:Y:S01]  /*f780*/  F2FP.F16.F32.PACK_AB R88, R115, R160 ;  /* 0x000000a07358723e */ /* 0x004fe200000000ff */
[----:B------:R-:W-:Y:S05]  /*f790*/  FADD.FTZ R160, R160, R163 ;  /* 0x000000a3a0a07221 */ /* 0x000fea0000010000 */
[----:B------:R-:W2:Y:S01]  /*f7a0*/  MUFU.EX2 R119, R119 ;  /* 0x0000007700777308 */ /* 0x000ea20000000800 */
[----:B-1----:R-:W1:Y:S01]  /*f7b0*/  LDSM.16.MT88.4 R32, [R131+0x3400] ;  /* 0x003400008320783b */ /* 0x002e620000004200 */
[----:B------:R-:W-:Y:S01]  /*f7c0*/  F2FP.F16.F32.PACK_AB R89, R122, R157 ;  /* 0x0000009d7a59723e */ /* 0x000fe200000000ff */
[----:B------:R-:W-:Y:S01]  /*f7d0*/  FADD.FTZ R157, R157, R44 ;  /* 0x0000002c9d9d7221 */ /* 0x000fe20000010000 */
[----:B----4-:R-:W-:Y:S01]  /*f7e0*/  F2FP.F16.F32.PACK_AB R90, R120, R123 ;  /* 0x0000007b785a723e */ /* 0x010fe200000000ff */
[----:B------:R-:W-:Y:S01]  /*f7f0*/  FADD.FTZ R160, R115, R160 ;  /* 0x000000a073a07221 */ /* 0x000fe20000010000 */
[----:B------:R-:W-:Y:S01]  /*f800*/  FFMA.FTZ R115, R55, UR4, -R96 ;  /* 0x0000000437737c23 */ /* 0x000fe20008010860 */
[----:B-----5:R-:W-:Y:S03]  /*f810*/  F2FP.F16.F32.PACK_AB R91, R118, R121 ;  /* 0x00000079765b723e */ /* 0x020fe600000000ff */
[----:B------:R-:W-:Y:S01]  /*f820*/  MUFU.EX2 R158, R158 ;  /* 0x0000009e009e7308 */ /* 0x000fe20000000800 */
[----:B------:R-:W-:Y:S01]  /*f830*/  LDSM.16.MT88.4 R44, [R131+0x3c00] ;  /* 0x003c0000832c783b */ /* 0x000fe20000004200 */
[----:B------:R-:W-:Y:S01]  /*f840*/  FADD.FTZ R53, R123, R160 ;  /* 0x000000a07b357221 */ /* 0x000fe20000010000 */
[----:B------:R-:W-:Y:S03]  /*f850*/  FADD.FTZ R122, R122, R157 ;  /* 0x0000009d7a7a7221 */ /* 0x000fe60000010000 */
[----:B------:R-:W-:Y:S01]  /*f860*/  FADD.FTZ R53, R120, R53 ;  /* 0x0000003578357221 */ /* 0x000fe20000010000 */
[----:B------:R-:W-:Y:S03]  /*f870*/  FADD.FTZ R121, R121, R122 ;  /* 0x0000007a79797221 */ /* 0x000fe60000010000 */
[----:B------:R-:W4:Y:S01]  /*f880*/  MUFU.EX2 R111, R111 ;  /* 0x0000006f006f7308 */ /* 0x000f220000000800 */
[----:B------:R-:W-:Y:S01]  /*f890*/  FADD.FTZ R121, R118, R121 ;  /* 0x0000007976797221 */ /* 0x000fe20000010000 */
[----:B---3--:R-:W-:Y:S08]  /*f8a0*/  FADD.FTZ R118, R156, R53 ;  /* 0x000000359c767221 */ /* 0x008ff00000010000 */
[----:B------:R-:W-:Y:S01]  /*f8b0*/  MUFU.EX2 R113, R113 ;  /* 0x0000007100717308 */ /* 0x000fe20000000800 */
[----:B--2---:R-:W-:Y:S09]  /*f8c0*/  FADD.FTZ R118, R119, R118 ;  /* 0x0000007677767221 */ /* 0x004ff20000010000 */
[----:B------:R-:W2:Y:S01]  /*f8d0*/  MUFU.EX2 R100, R100 ;  /* 0x0000006400647308 */ /* 0x000ea20000000800 */
[C---:B------:R-:W-:Y:S06]  /*f8e0*/  HMMA.16816.F32 R68, R88.reuse, R92, R68 ;  /* 0x0000005c5844723c */ /* 0x040fec0000001844 */
[C---:B------:R-:W-:Y:S03]  /*f8f0*/  HMMA.16816.F32 R72, R88.reuse, R94, R72 ;  /* 0x0000005e5848723c */ /* 0x040fe60000001848 */
[----:B------:R-:W3:Y:S02]  /*f900*/  MUFU.EX2 R103, R103 ;  /* 0x0000006700677308 */ /* 0x000ee40000000800 */
[--C-:B------:R-:W-:Y:S01]  /*f910*/  FFMA.FTZ R93, R36, UR4, -R97.reuse ;  /* 0x00000004245d7c23 */ /* 0x100fe20008010861 */
[--C-:B------:R-:W-:Y:S01]  /*f920*/  FFMA.FTZ R92, R42, UR4, -R96.reuse ;  /* 0x000000042a5c7c23 */ /* 0x100fe20008010860 */
[--C-:B------:R-:W-:Y:S01]  /*f930*/  FFMA.FTZ R94, R37, UR4, -R97.reuse ;  /* 0x00000004255e7c23 */ /* 0x100fe20008010861 */
[----:B------:R-:W-:Y:S05]  /*f940*/  LDSM.16.MT88.4 R40, [R131+0x3800] ;  /* 0x003800008328783b */ /* 0x000fea0000004200 */
[----:B------:R-:W-:Y:S01]  /*f950*/  MUFU.EX2 R109, R109 ;  /* 0x0000006d006d7308 */ /* 0x000fe20000000800 */
[C---:B-1----:R-:W-:Y:S03]  /*f960*/  HMMA.16816.F32 R76, R88.reuse, R32, R76 ;  /* 0x00000020584c723c */ /* 0x042fe6000000184c */
[----:B------:R-:W-:Y:S01]  /*f970*/  FFMA.FTZ R95, R48, UR4, -R97 ;  /* 0x00000004305f7c23 */ /* 0x000fe20008010861 */
[----:B------:R-:W1:Y:S05]  /*f980*/  LDSM.16.MT88.4 R36, [R132+0x3800] ;  /* 0x003800008424783b */ /* 0x000e6a0000004200 */
[----:B------:R-:W5:Y:S01]  /*f990*/  MUFU.EX2 R116, R116 ;  /* 0x0000007400747308 */ /* 0x000f620000000800 */
[----:B------:R-:W-:Y:S03]  /*f9a0*/  HMMA.16816.F32 R80, R88, R34, R80 ;  /* 0x000000225850723c */ /* 0x000fe60000001850 */
[----:B------:R-:W-:Y:S02]  /*f9b0*/  F2FP.F16.F32.PACK_AB R32, R119, R156 ;  /* 0x0000009c7720723e */ /* 0x000fe400000000ff */
[----:B----4-:R-:W-:Y:S01]  /*f9c0*/  F2FP.F16.F32.PACK_AB R33, R111, R158 ;  /* 0x0000009e6f21723e */ /* 0x010fe200000000ff */
[----:B------:R-:W-:Y:S03]  /*f9d0*/  FADD.FTZ R158, R158, R121 ;  /* 0x000000799e9e7221 */ /* 0x000fe60000010000 */
[----:B------:R-:W-:Y:S02]  /*f9e0*/  MUFU.EX2 R117, R117 ;  /* 0x0000007500757308 */ /* 0x000fe40000000800 */
[--C-:B------:R-:W-:Y:S01]  /*f9f0*/  FFMA.FTZ R88, R49, UR4, -R97.reuse ;  /* 0x0000000431587c23 */ /* 0x100fe20008010861 */
[--C-:B------:R-:W-:Y:S01]  /*fa00*/  FFMA.FTZ R89, R50, UR4, -R96.reuse ;  /* 0x0000000432597c23 */ /* 0x100fe20008010860 */
[----:B------:R-:W-:Y:S01]  /*fa10*/  FFMA.FTZ R90, R51, UR4, -R96 ;  /* 0x00000004335a7c23 */ /* 0x000fe20008010860 */
[--C-:B------:R-:W-:Y:S01]  /*fa20*/  FFMA.FTZ R91, R52, UR4, -R97.reuse ;  /* 0x00000004345b7c23 */ /* 0x100fe20008010861 */
[----:B------:R-:W-:Y:S04]  /*fa30*/  LDSM.16.MT88.4 R48, [R131+0x4000] ;  /* 0x004000008330783b */ /* 0x000fe80000004200 */
[----:B------:R-:W4:Y:S01]  /*fa40*/  MUFU.EX2 R104, R104 ;  /* 0x0000006800687308 */ /* 0x000f220000000800 */
[----:B--2---:R-:W-:Y:S01]  /*fa50*/  F2FP.F16.F32.PACK_AB R34, R100, R113 ;  /* 0x000000716422723e */ /* 0x004fe200000000ff */
[----:B------:R-:W-:Y:S01]  /*fa60*/  FADD.FTZ R158, R111, R158 ;  /* 0x0000009e6f9e7221 */ /* 0x000fe20000010000 */
[----:B---3--:R-:W-:Y:S01]  /*fa70*/  F2FP.F16.F32.PACK_AB R35, R106, R103 ;  /* 0x000000676a23723e */ /* 0x008fe200000000ff */
[----:B------:R-:W-:Y:S01]  /*fa80*/  FADD.FTZ R113, R113, R118 ;  /* 0x0000007671717221 */ /* 0x000fe20000010000 */
[----:B------:R-:W-:Y:S01]  /*fa90*/  FFMA.FTZ R97, R65, UR4, -R97 ;  /* 0x0000000441617c23 */ /* 0x000fe20008010861 */
[----:B------:R-:W-:Y:S01]  /*faa0*/  FADD.FTZ R103, R103, R158 ;  /* 0x0000009e67677221 */ /* 0x000fe20000010000 */
[----:B------:R-:W-:Y:S03]  /*fab0*/  LDSM.16.MT88.4 R52, [R132+0x4400] ;  /* 0x004400008434783b */ /* 0x000fe60000004200 */
[----:B------:R-:W-:Y:S01]  /*fac0*/  MUFU.EX2 R101, R101 ;  /* 0x0000006500657308 */ /* 0x000fe20000000800 */
[----:B------:R-:W-:Y:S01]  /*fad0*/  FADD.FTZ R100, R100, R113 ;  /* 0x0000007164647221 */ /* 0x000fe20000010000 */
[----:B------:R-:W-:Y:S01]  /*fae0*/  FADD.FTZ R106, R106, R103 ;  /* 0x000000676a6a7221 */ /* 0x000fe20000010000 */
[--C-:B------:R-:W-:Y:S01]  /*faf0*/  FFMA.FTZ R65, R66, UR4, -R96.reuse ;  /* 0x0000000442417c23 */ /* 0x100fe20008010860 */
[----:B------:R-:W-:Y:S06]  /*fb00*/  FFMA.FTZ R96, R67, UR4, -R96 ;  /* 0x0000000443607c23 */ /* 0x000fec0008010860 */
[----:B------:R-:W2:Y:S01]  /*fb10*/  MUFU.EX2 R98, R98 ;  /* 0x0000006200627308 */ /* 0x000ea20000000800 */
[C---:B-1----:R-:W-:Y:S09]  /*fb20*/  HMMA.16816.F32 R68, R32.reuse, R36, R68 ;  /* 0x000000242044723c */ /* 0x042ff20000001844 */
[----:B------:R-:W1:Y:S01]  /*fb30*/  MUFU.EX2 R99, R99 ;  /* 0x0000006300637308 */ /* 0x000e620000000800 */
[C---:B------:R-:W-:Y:S01]  /*fb40*/  HMMA.16816.F32 R72, R32.reuse, R38, R72 ;  /* 0x000000262048723c */ /* 0x040fe20000001848 */
[----:B------:R-:W3:Y:S08]  /*fb50*/  LDSM.16.MT88.4 R36, [R132+0x3c00] ;  /* 0x003c00008424783b */ /* 0x000ef00000004200 */
[----:B------:R-:W-:Y:S01]  /*fb60*/  MUFU.EX2 R93, R93 ;  /* 0x0000005d005d7308 */ /* 0x000fe20000000800 */
[C---:B------:R-:W-:Y:S09]  /*fb70*/  HMMA.16816.F32 R76, R32.reuse, R40, R76 ;  /* 0x00000028204c723c */ /* 0x040ff2000000184c */
[----:B------:R-:W3:Y:S01]  /*fb80*/  MUFU.EX2 R94, R94 ;  /* 0x0000005e005e7308 */ /* 0x000ee20000000800 */
[----:B------:R-:W-:Y:S01]  /*fb90*/  HMMA.16816.F32 R80, R32, R42, R80 ;  /* 0x0000002a2050723c */ /* 0x000fe20000001850 */
[----:B------:R-:W3:Y:S08]  /*fba0*/  LDSM.16.MT88.4 R40, [R132+0x4000] ;  /* 0x004000008428783b */ /* 0x000ef00000004200 */
[----:B------:R-:W-:Y:S02]  /*fbb0*/  MUFU.EX2 R108, R108 ;  /* 0x0000006c006c7308 */ /* 0x000fe40000000800 */
[----:B-----5:R-:W-:Y:S02]  /*fbc0*/  F2FP.F16.F32.PACK_AB R32, R116, R109 ;  /* 0x0000006d7420723e */ /* 0x020fe400000000ff */
[----:B----4-:R-:W-:Y:S01]  /*fbd0*/  F2FP.F16.F32.PACK_AB R33, R104, R117 ;  /* 0x000000756821723e */ /* 0x010fe200000000ff */
[----:B------:R-:W-:Y:S01]  /*fbe0*/  FADD.FTZ R109, R109, R100 ;  /* 0x000000646d6d7221 */ /* 0x000fe20000010000 */
[----:B--2---:R-:W-:Y:S01]  /*fbf0*/  F2FP.F16.F32.PACK_AB R34, R98, R101 ;  /* 0x000000656222723e */ /* 0x004fe200000000ff */
[----:B------:R-:W-:Y:S03]  /*fc00*/  FADD.FTZ R117, R117, R106 ;  /* 0x0000006a75757221 */ /* 0x000fe60000010000 */
[----:B------:R-:W2:Y:S01]  /*fc10*/  MUFU.EX2 R31, R31 ;  /* 0x0000001f001f7308 */ /* 0x000ea20000000800 */
        /* <DEDUP_REMOVED lines=8> */
[C---:B---3--:R-:W-:Y:S07]  /*fca0*/  HMMA.16816.F32 R68, R32.reuse, R36, R68 ;  /* 0x000000242044723c */ /* 0x048fee0000001844 */
[----:B------:R-:W1:Y:S01]  /*fcb0*/  MUFU.EX2 R27, R27 ;  /* 0x0000001b001b7308 */ /* 0x000e620000000800 */
[C---:B------:R-:W-:Y:S09]  /*fcc0*/  HMMA.16816.F32 R72, R32.reuse, R38, R72 ;  /* 0x000000262048723c */ /* 0x040ff20000001848 */
[----:B------:R-:W-:Y:S02]  /*fcd0*/  MUFU.EX2 R92, R92 ;  /* 0x0000005c005c7308 */ /* 0x000fe40000000800 */
[----:B------:R-:W-:Y:S01]  /*fce0*/  F2FP.F16.F32.PACK_AB R36, R94, R93 ;  /* 0x0000005d5e24723e */ /* 0x000fe200000000ff */
[C---:B------:R-:W-:Y:S03]  /*fcf0*/  HMMA.16816.F32 R76, R32.reuse, R44, R76 ;  /* 0x0000002c204c723c */ /* 0x040fe6000000184c */
[----:B--2---:R-:W-:Y:S04]  /*fd00*/  F2FP.F16.F32.PACK_AB R37, R31, R108 ;  /* 0x0000006c1f25723e */ /* 0x004fe800000000ff */
[----:B------:R-:W2:Y:S01]  /*fd10*/  MUFU.EX2 R29, R29 ;  /* 0x0000001d001d7308 */ /* 0x000ea20000000800 */
[----:B------:R-:W-:Y:S01]  /*fd20*/  HMMA.16816.F32 R80, R32, R46, R80 ;  /* 0x0000002e2050723c */ /* 0x000fe20000001850 */
[----:B------:R-:W3:Y:S02]  /*fd30*/  LDSM.16.MT88.4 R44, [R131+0x4400] ;  /* 0x00440000832c783b */ /* 0x000ee40000004200 */
[----:B-1----:R-:W-:Y:S01]  /*fd40*/  F2FP.F16.F32.PACK_AB R38, R27, R86 ;  /* 0x000000561b26723e */ /* 0x002fe200000000ff */
[----:B------:R-:W-:Y:S01]  /*fd50*/  FADD.FTZ R93, R93, R98 ;  /* 0x000000625d5d7221 */ /* 0x000fe20000010000 */
[----:B------:R-:W-:Y:S04]  /*fd60*/  FADD.FTZ R108, R108, R99 ;  /* 0x000000636c6c7221 */ /* 0x000fe80000010000 */
[----:B------:R-:W-:Y:S02]  /*fd70*/  MUFU.EX2 R30, R30 ;  /* 0x0000001e001e7308 */ /* 0x000fe40000000800 */
[----:B------:R-:W-:Y:S01]  /*fd80*/  FADD.FTZ R93, R94, R93 ;  /* 0x0000005d5e5d7221 */ /* 0x000fe20000010000 */
[----:B------:R-:W-:Y:S07]  /*fd90*/  FADD.FTZ R31, R31, R108 ;  /* 0x0000006c1f1f7221 */ /* 0x000fee0000010000 */
[----:B------:R-:W1:Y:S01]  /*fda0*/  MUFU.EX2 R105, R105 ;  /* 0x0000006900697308 */ /* 0x000e620000000800 */
[----:B--2---:R-:W-:Y:S01]  /*fdb0*/  F2FP.F16.F32.PACK_AB R39, R29, R92 ;  /* 0x0000005c1d27723e */ /* 0x004fe200000000ff */
[----:B------:R-:W-:Y:S01]  /*fdc0*/  FADD.FTZ R86, R86, R93 ;  /* 0x0000005d56567221 */ /* 0x000fe20000010000 */
[----:B------:R-:W-:Y:S03]  /*fdd0*/  FADD.FTZ R92, R92, R31 ;  /* 0x0000001f5c5c7221 */ /* 0x000fe60000010000 */
[----:B------:R-:W-:Y:S01]  /*fde0*/  FADD.FTZ R27, R27, R86 ;  /* 0x000000561b1b7221 */ /* 0x000fe20000010000 */
[----:B------:R-:W-:Y:S03]  /*fdf0*/  FADD.FTZ R92, R29, R92 ;  /* 0x0000005c1d5c7221 */ /* 0x000fe60000010000 */
[----:B------:R-:W-:Y:S01]  /*fe00*/  MUFU.EX2 R107, R107 ;  /* 0x0000006b006b7308 */ /* 0x000fe20000000800 */
[C---:B------:R-:W-:Y:S06]  /*fe10*/  HMMA.16816.F32 R68, R36.reuse, R40, R68 ;  /* 0x000000282444723c */ /* 0x040fec0000001844 */
[C---:B------:R-:W-:Y:S03]  /*fe20*/  HMMA.16816.F32 R72, R36.reuse, R42, R72 ;  /* 0x0000002a2448723c */ /* 0x040fe60000001848 */
[----:B------:R-:W2:Y:S01]  /*fe30*/  MUFU.EX2 R110, R110 ;  /* 0x0000006e006e7308 */ /* 0x000ea20000000800 */
[----:B------:R-:W4:Y:S01]  /*fe40*/  LDSM.16.MT88.4 R40, [R132+0x4800] ;  /* 0x004800008428783b */ /* 0x000f220000004200 */
[----:B-1----:R-:W-:Y:S01]  /*fe50*/  F2FP.F16.F32.PACK_AB R32, R105, R30 ;  /* 0x0000001e6920723e */ /* 0x002fe200000000ff */
[C---:B------:R-:W-:Y:S07]  /*fe60*/  HMMA.16816.F32 R76, R36.reuse, R48, R76 ;  /* 0x00000030244c723c */ /* 0x040fee000000184c */
[----:B------:R-:W-:Y:S01]  /*fe70*/  MUFU.EX2 R95, R95 ;  /* 0x0000005f005f7308 */ /* 0x000fe20000000800 */
[----:B------:R-:W-:Y:S01]  /*fe80*/  FADD.FTZ R30, R30, R27 ;  /* 0x0000001b1e1e7221 */ /* 0x000fe20000010000 */
[----:B------:R-:W-:Y:S01]  /*fe90*/  HMMA.16816.F32 R80, R36, R50, R80 ;  /* 0x000000322450723c */ /* 0x000fe20000001850 */
[----:B------:R-:W1:Y:S07]  /*fea0*/  LDSM.16.MT88.4 R48, [R131+0x4800] ;  /* 0x004800008330783b */ /* 0x000e6e0000004200 */
[----:B------:R-:W5:Y:S03]  /*feb0*/  MUFU.EX2 R88, R88 ;  /* 0x0000005800587308 */ /* 0x000f660000000800 */
[C---:B--2---:R-:W-:Y:S01]  /*fec0*/  F2FP.F16.F32.PACK_AB R33, R110.reuse, R107 ;  /* 0x0000006b6e21723e */ /* 0x044fe200000000ff */
[----:B------:R-:W-:Y:S01]  /*fed0*/  FADD.FTZ R107, R107, R92 ;  /* 0x0000005c6b6b7221 */ /* 0x000fe20000010000 */
[----:B------:R-:W-:Y:S03]  /*fee0*/  FADD.FTZ R30, R105, R30 ;  /* 0x0000001e691e7221 */ /* 0x000fe60000010000 */
[----:B------:R-:W-:Y:S02]  /*fef0*/  FADD.FTZ R110, R110, R107 ;  /* 0x0000006b6e6e7221 */ /* 0x000fe40000010000 */
[----:B------:R-:W2:Y:S10]  /*ff00*/  MUFU.EX2 R89, R89 ;  /* 0x0000005900597308 */ /* 0x000eb40000000800 */
[----:B------:R-:W3:Y:S01]  /*ff10*/  MUFU.EX2 R90, R90 ;  /* 0x0000005a005a7308 */ /* 0x000ee20000000800 */
[C---:B-----5:R-:W-:Y:S01]  /*ff20*/  F2FP.F16.F32.PACK_AB R34, R88.reuse, R95 ;  /* 0x0000005f5822723e */ /* 0x060fe200000000ff */
[----:B------:R-:W-:Y:S04]  /*ff30*/  FADD.FTZ R95, R95, R30 ;  /* 0x0000001e5f5f7221 */ /* 0x000fe80000010000 */
[----:B------:R-:W-:Y:S04]  /*ff40*/  FADD.FTZ R88, R88, R95 ;  /* 0x0000005f58587221 */ /* 0x000fe80000010000 */
[----:B------:R-:W-:Y:S01]  /*ff50*/  MUFU.EX2 R91, R91 ;  /* 0x0000005b005b7308 */ /* 0x000fe20000000800 */
[----:B--2---:R-:W-:Y:S09]  /*ff60*/  FADD.FTZ R27, R89, R110 ;  /* 0x0000006e591b7221 */ /* 0x004ff20000010000 */
[----:B------:R-:W2:Y:S01]  /*ff70*/  MUFU.EX2 R112, R112 ;  /* 0x0000007000707308 */ /* 0x000ea20000000800 */
[C---:B---3--:R-:W-:Y:S01]  /*ff80*/  F2FP.F16.F32.PACK_AB R35, R90.reuse, R89 ;  /* 0x000000595a23723e */ /* 0x048fe200000000ff */
[----:B------:R-:W-:Y:S08]  /*ff90*/  FADD.FTZ R27, R90, R27 ;  /* 0x0000001b5a1b7221 */ /* 0x000ff00000010000 */
[----:B------:R-:W-:Y:S01]  /*ffa0*/  MUFU.EX2 R114, R114 ;  /* 0x0000007200727308 */ /* 0x000fe20000000800 */
[C---:B------:R-:W-:Y:S06]  /*ffb0*/  HMMA.16816.F32 R68, R32.reuse, R52, R68 ;  /* 0x000000342044723c */ /* 0x040fec0000001844 */
[C---:B------:R-:W-:Y:S03]  /*ffc0*/  HMMA.16816.F32 R72, R32.reuse, R54, R72 ;  /* 0x000000362048723c */ /* 0x040fe60000001848 */
[----:B------:R-:W3:Y:S01]  /*ffd0*/  MUFU.EX2 R115, R115 ;  /* 0x0000007300737308 */ /* 0x000ee20000000800 */
[----:B------:R-:W5:Y:S01]  /*ffe0*/  LDSM.16.MT88.4 R52, [R132+0x4c00] ;  /* 0x004c00008434783b */ /* 0x000f620000004200 */
[----:B--2---:R-:W-:Y:S01]  /*fff0*/  F2FP.F16.F32.PACK_AB R36, R112, R91 ;  /* 0x0000005b7024723e */ /* 0x004fe200000000ff */
[C---:B------:R-:W-:Y:S07]  /*10000*/  HMMA.16816.F32 R76, R32.reuse, R44, R76 ;  /* 0x0000002c204c723c */ /* 0x040fee000000184c */
[----:B------:R-:W-:Y:S01]  /*10010*/  MUFU.EX2 R56, R56 ;  /* 0x0000003800387308 */ /* 0x000fe20000000800 */
[----:B------:R-:W-:Y:S01]  /*10020*/  FADD.FTZ R91, R91, R88 ;  /* 0x000000585b5b7221 */ /* 0x000fe20000010000 */
[----:B------:R-:W-:Y:S01]  /*10030*/  HMMA.16816.F32 R80, R32, R46, R80 ;  /* 0x0000002e2050723c */ /* 0x000fe20000001850 */
[----:B------:R-:W2:Y:S07]  /*10040*/  LDSM.16.MT88.4 R44, [R131+0x4c00] ;  /* 0x004c0000832c783b */ /* 0x000eae0000004200 */
[----:B------:R-:W4:Y:S03]  /*10050*/  MUFU.EX2 R57, R57 ;  /* 0x0000003900397308 */ /* 0x000f260000000800 */
[C---:B---3--:R-:W-:Y:S01]  /*10060*/  F2FP.F16.F32.PACK_AB R37, R115.reuse, R114 ;  /* 0x000000727325723e */ /* 0x048fe200000000ff */
[----:B------:R-:W-:Y:S01]  /*10070*/  FADD.FTZ R114, R114, R27 ;  /* 0x0000001b72727221 */ /* 0x000fe20000010000 */
[----:B------:R-:W-:Y:S03]  /*10080*/  FADD.FTZ R27, R112, R91 ;  /* 0x0000005b701b7221 */ /* 0x000fe60000010000 */
[----:B------:R-:W-:Y:S02]  /*10090*/  FADD.FTZ R115, R115, R114 ;  /* 0x0000007273737221 */ /* 0x000fe40000010000 */
[----:B------:R-:W-:Y:S10]  /*100a0*/  MUFU.EX2 R58, R58 ;  /* 0x0000003a003a7308 */ /* 0x000ff40000000800 */
[----:B------:R-:W3:Y:S01]  /*100b0*/  MUFU.EX2 R59, R59 ;  /* 0x0000003b003b7308 */ /* 0x000ee20000000800 */
[C---:B----4-:R-:W-:Y:S01]  /*100c0*/  F2FP.F16.F32.PACK_AB R38, R57.reuse, R56 ;  /* 0x000000383926723e */ /* 0x050fe200000000ff */
[----:B------:R-:W-:Y:S01]  /*100d0*/  FADD.FTZ R56, R56, R27 ;  /* 0x0000001b38387221 */ /* 0x000fe20000010000 */
[----:B------:R-:W-:Y:S03]  /*100e0*/  IADD3 R27, R148, -0x1, RZ ;  /* 0xffffffff941b7810 */ /* 0x000fe60007ffe0ff */
[----:B------:R-:W-:Y:S01]  /*100f0*/  FADD.FTZ R57, R57, R56 ;  /* 0x0000003839397221 */ /* 0x000fe20000010000 */
[----:B------:R-:W-:Y:S03]  /*10100*/  MOV R148, R27 ;  /* 0x0000001b00947202 */ /* 0x000fe60000000f00 */
[----:B------:R-:W-:Y:S10]  /*10110*/  MUFU.EX2 R60, R60 ;  /* 0x0000003c003c7308 */ /* 0x000ff40000000800 */
[----:B------:R-:W4:Y:S01]  /*10120*/  MUFU.EX2 R61, R61 ;  /* 0x0000003d003d7308 */ /* 0x000f220000000800 */
[C---:B---3--:R-:W-:Y:S01]  /*10130*/  F2FP.F16.F32.PACK_AB R39, R59.reuse, R58 ;  /* 0x0000003a3b27723e */ /* 0x048fe200000000ff */
[----:B------:R-:W-:Y:S04]  /*10140*/  FADD.FTZ R58, R58, R115 ;  /* 0x000000733a3a7221 */ /* 0x000fe80000010000 */
[----:B------:R-:W-:Y:S04]  /*10150*/  FADD.FTZ R59, R59, R58 ;  /* 0x0000003a3b3b7221 */ /* 0x000fe80000010000 */
[----:B------:R-:W-:Y:S01]  /*10160*/  MUFU.EX2 R62, R62 ;  /* 0x0000003e003e7308 */ /* 0x000fe20000000800 */
[C---:B------:R-:W-:Y:S06]  /*10170*/  HMMA.16816.F32 R68, R36.reuse, R40, R68 ;  /* 0x000000282444723c */ /* 0x040fec0000001844 */
[C---:B------:R-:W-:Y:S03]  /*10180*/  HMMA.16816.F32 R72, R36.reuse, R42, R72 ;  /* 0x0000002a2448723c */ /* 0x040fe60000001848 */
[----:B------:R-:W3:Y:S02]  /*10190*/  MUFU.EX2 R63, R63 ;  /* 0x0000003f003f7308 */ /* 0x000ee40000000800 */
[----:B----4-:R-:W-:Y:S01]  /*101a0*/  F2FP.F16.F32.PACK_AB R32, R61, R60 ;  /* 0x0000003c3d20723e */ /* 0x010fe200000000ff */
[C---:B-1----:R-:W-:Y:S07]  /*101b0*/  HMMA.16816.F32 R76, R36.reuse, R48, R76 ;  /* 0x00000030244c723c */ /* 0x042fee000000184c */
[----:B------:R-:W-:Y:S01]  /*101c0*/  MUFU.EX2 R64, R64 ;  /* 0x0000004000407308 */ /* 0x000fe20000000800 */
[----:B------:R-:W-:Y:S01]  /*101d0*/  FADD.FTZ R60, R60, R57 ;  /* 0x000000393c3c7221 */ /* 0x000fe20000010000 */
[----:B------:R-:W-:Y:S08]  /*101e0*/  HMMA.16816.F32 R80, R36, R50, R80 ;  /* 0x000000322450723c */ /* 0x000ff00000001850 */
[----:B------:R-:W1:Y:S03]  /*101f0*/  MUFU.EX2 R97, R97 ;  /* 0x0000006100617308 */ /* 0x000e660000000800 */
[----:B---3--:R-:W-:Y:S01]  /*10200*/  F2FP.F16.F32.PACK_AB R33, R63, R62 ;  /* 0x0000003e3f21723e */ /* 0x008fe200000000ff */
[----:B------:R-:W-:Y:S01]  /*10210*/  FADD.FTZ R62, R62, R59 ;  /* 0x0000003b3e3e7221 */ /* 0x000fe20000010000 */
[----:B------:R-:W-:Y:S03]  /*10220*/  FADD.FTZ R61, R61, R60 ;  /* 0x0000003c3d3d7221 */ /* 0x000fe60000010000 */
[----:B------:R-:W-:Y:S02]  /*10230*/  FADD.FTZ R62, R63, R62 ;  /* 0x0000003e3f3e7221 */ /* 0x000fe40000010000 */
[----:B------:R-:W-:Y:S10]  /*10240*/  MUFU.EX2 R65, R65 ;  /* 0x0000004100417308 */ /* 0x000ff40000000800 */
[----:B------:R-:W3:Y:S01]  /*10250*/  MUFU.EX2 R96, R96 ;  /* 0x0000006000607308 */ /* 0x000ee20000000800 */
[C---:B-1----:R-:W-:Y:S01]  /*10260*/  F2FP.F16.F32.PACK_AB R34, R97.reuse, R64 ;  /* 0x000000406122723e */ /* 0x042fe200000000ff */
[----:B------:R-:W-:Y:S04]  /*10270*/  FADD.FTZ R64, R64, R61 ;  /* 0x0000003d40407221 */ /* 0x000fe80000010000 */
[----:B------:R-:W-:Y:S01]  /*10280*/  FADD.FTZ R157, R97, R64 ;  /* 0x00000040619d7221 */ /* 0x000fe20000010000 */
[C---:B---3--:R-:W-:Y:S01]  /*10290*/  F2FP.F16.F32.PACK_AB R35, R96.reuse, R65 ;  /* 0x000000416023723e */ /* 0x048fe200000000ff */
[----:B------:R-:W-:Y:S04]  /*102a0*/  FADD.FTZ R65, R65, R62 ;  /* 0x0000003e41417221 */ /* 0x000fe80000010000 */
[----:B------:R-:W-:Y:S02]  /*102b0*/  FADD.FTZ R156, R96, R65 ;  /* 0x00000041609c7221 */ /* 0x000fe40000010000 */
[C---:B-----5:R-:W-:Y:S06]  /*102c0*/  HMMA.16816.F32 R68, R32.reuse, R52, R68 ;  /* 0x000000342044723c */ /* 0x060fec0000001844 */
[C---:B------:R-:W-:Y:S06]  /*102d0*/  HMMA.16816.F32 R72, R32.reuse, R54, R72 ;  /* 0x000000362048723c */ /* 0x040fec0000001848 */
[C---:B--2---:R-:W-:Y:S06]  /*102e0*/  HMMA.16816.F32 R76, R32.reuse, R44, R76 ;  /* 0x0000002c204c723c */ /* 0x044fec000000184c */
[----:B------:R-:W-:Y:S01]  /*102f0*/  HMMA.16816.F32 R80, R32, R46, R80 ;  /* 0x0000002e2050723c */ /* 0x000fe20000001850 */
[----:B------:R-:W-:Y:S11]  /*10300*/  @!UPT UIADD3 URZ, URZ, URZ, URZ ;  /* 0x0000003f3f3ff290 */ /* 0x000ff6000fffe03f */
[----:B------:R-:W-:Y:S01]  /*10310*/  @!UPT UIADD3 URZ, URZ, URZ, URZ ;  /* 0x0000003f3f3ff290 */ /* 0x000fe2000fffe03f */
[----:B------:R-:W-:Y:S11]  /*10320*/  @P0 BRA `(.L_x_3811) ;  /* 0xffffffd400c00947 */ /* 0x000ff6000383ffff */
.L_x_3807:
[----:B------:R-:W1:Y:S01]  /*10330*/  SHFL.BFLY PT, R10, R157, 0x2, 0x1f ;  /* 0x0c401f009d0a7f89 */ /* 0x000e6200000e0000 */
[----:B------:R-:W-:Y:S01]  /*10340*/  IMAD.MOV.U32 R6, RZ, RZ, 0x3f800000 ;  /* 0x3f800000ff067424 */ /* 0x000fe200078e00ff */
[----:B------:R-:W-:Y:S01]  /*10350*/  SHF.R.S32.HI R7, RZ, 0x1f, R144 ;  /* 0x0000001fff077819 */ /* 0x000fe20000011490 */
[----:B------:R-:W2:Y:S01]  /*10360*/  S2UR UR4, SR_CgaCtaId ;  /* 0x00000000000479c3 */ /* 0x000ea20000008800 */
[----:B------:R-:W3:Y:S01]  /*10370*/  SHFL.BFLY PT, R9, R156, 0x2, 0x1f ;  /* 0x0c401f009c097f89 */ /* 0x000ee200000e0000 */
[----:B------:R-:W-:Y:S01]  /*10380*/  IMAD.MOV.U32 R8, RZ, RZ, 0x3f800000 ;  /* 0x3f800000ff087424 */ /* 0x000fe200078e00ff */
[----:B------:R-:W-:Y:S01]  /*10390*/  LEA.HI R7, R7, R144, RZ, 0x3 ;  /* 0x0000009007077211 */ /* 0x000fe200078f18ff */
[----:B------:R-:W-:Y:S01]  /*103a0*/  UMOV UR5, 0x400 ;  /* 0x0000040000057882 */ /* 0x000fe20000000000 */
[----:B------:R-:W4:Y:S02]  /*103b0*/  S2R R3, SR_TID.X ;  /* 0x0000000000037919 */ /* 0x000f240000002100 */
[----:B------:R-:W-:-:S04]  /*103c0*/  LOP3.LUT R7, R7, 0xfffffff8, RZ, 0xc0, !PT ;  /* 0xfffffff807077812 */ /* 0x000fc800078ec0ff */
[----:B------:R-:W-:Y:S01]  /*103d0*/  IADD3 R7, R144, -R7, RZ ;  /* 0x8000000790077210 */ /* 0x000fe20007ffe0ff */
[----:B-1----:R-:W-:Y:S01]  /*103e0*/  FADD.FTZ R10, R10, R157 ;  /* 0x0000009d0a0a7221 */ /* 0x002fe20000010000 */
[----:B--2---:R-:W-:Y:S01]  /*103f0*/  ULEA UR4, UR4, UR5, 0x18 ;  /* 0x0000000504047291 */ /* 0x004fe2000f8ec03f */
[----:B---3--:R-:W-:-:S03]  /*10400*/  FADD.FTZ R9, R9, R156 ;  /* 0x0000009c09097221 */ /* 0x008fc60000010000 */
[----:B------:R-:W1:Y:S04]  /*10410*/  SHFL.BFLY PT, R5, R10, 0x1, 0x1f ;  /* 0x0c201f000a057f89 */ /* 0x000e6800000e0000 */
[----:B------:R-:W2:Y:S01]  /*10420*/  SHFL.BFLY PT, R4, R9, 0x1, 0x1f ;  /* 0x0c201f0009047f89 */ /* 0x000ea200000e0000 */
[----:B-1----:R-:W-:Y:S01]  /*10430*/  FADD.FTZ R5, R10, R5 ;  /* 0x000000050a057221 */ /* 0x002fe20000010000 */
[----:B--2---:R-:W-:-:S04]  /*10440*/  FADD.FTZ R4, R9, R4 ;  /* 0x0000000409047221 */ /* 0x004fc80000010000 */
[----:B------:R-:W-:Y:S02]  /*10450*/  FSETP.NE.FTZ.AND P3, PT, R5, RZ, PT ;  /* 0x000000ff0500720b */ /* 0x000fe40003f75000 */
[----:B------:R-:W-:Y:S02]  /*10460*/  LEA.HI R9, R7, R7, RZ, 0x1 ;  /* 0x0000000707097211 */ /* 0x000fe400078f08ff */
[----:B------:R-:W-:Y:S02]  /*10470*/  FSETP.NE.FTZ.AND P2, PT, R4, RZ, PT ;  /* 0x000000ff0400720b */ /* 0x000fe40003f55000 */
[----:B------:R-:W-:Y:S02]  /*10480*/  LOP3.LUT R12, R9, 0x3fffffe, RZ, 0xc0, !PT ;  /* 0x03fffffe090c7812 */ /* 0x000fe400078ec0ff */
[----:B------:R-:W-:-:S03]  /*10490*/  SHF.R.S32.HI R9, RZ, 0x1, R9 ;  /* 0x00000001ff097819 */ /* 0x000fc60000011409 */
[----:B------:R-:W-:Y:S01]  /*104a0*/  IMAD.IADD R12, R7, 0x1, -R12 ;  /* 0x00000001070c7824 */ /* 0x000fe200078e0a0c */
[C---:B------:R-:W-:Y:S01]  /*104b0*/  SHF.L.U32 R11, R9.reuse, 0x6, RZ ;  /* 0x00000006090b7819 */ /* 0x040fe200000006ff */
[----:B------:R-:W1:Y:S01]  /*104c0*/  @P3 MUFU.RCP R6, R5 ;  /* 0x0000000500063308 */ /* 0x000e620000001000 */
[----:B------:R-:W-:Y:S01]  /*104d0*/  LOP3.LUT P0, RZ, R9, 0x2, RZ, 0xc0, !PT ;  /* 0x0000000209ff7812 */ /* 0x000fe2000780c0ff */
[----:B------:R-:W2:Y:S01]  /*104e0*/  @P3 LDC R19, c[0x0][0x2e8] ;  /* 0x0000ba00ff133b82 */ /* 0x000ea20000000800 */
[----:B------:R-:W-:Y:S02]  /*104f0*/  LOP3.LUT R11, R11, 0xc0, RZ, 0xc0, !PT ;  /* 0x000000c00b0b7812 */ /* 0x000fe400078ec0ff */
[----:B------:R-:W-:Y:S02]  /*10500*/  LOP3.LUT R9, R9, 0x1, RZ, 0xc0, !PT ;  /* 0x0000000109097812 */ /* 0x000fe400078ec0ff */
[----:B------:R-:W-:Y:S01]  /*10510*/  LEA.HI R11, R11, R11, RZ, 0x1d ;  /* 0x0000000b0b0b7211 */ /* 0x000fe200078fe8ff */
[----:B------:R-:W3:Y:S01]  /*10520*/  @P2 MUFU.RCP R8, R4 ;  /* 0x0000000400082308 */ /* 0x000ee20000001000 */
[----:B------:R-:W-:Y:S01]  /*10530*/  ISETP.NE.U32.AND P1, PT, R9, 0x1, PT ;  /* 0x000000010900780c */ /* 0x000fe20003f25070 */
[----:B------:R-:W-:Y:S01]  /*10540*/  IMAD.MOV.U32 R9, RZ, RZ, -0x10 ;  /* 0xfffffff0ff097424 */ /* 0x000fe200078e00ff */
[----:B------:R-:W5:Y:S04]  /*10550*/  @P2 LDC R17, c[0x0][0x2e8] ;  /* 0x0000ba00ff112b82 */ /* 0x000f680000000800 */
[----:B------:R-:W-:Y:S01]  /*10560*/  SEL R9, R9, 0x10, !P1 ;  /* 0x0000001009097807 */ /* 0x000fe20004800000 */
[----:B------:R-:W2:Y:S01]  /*10570*/  @P3 MUFU.LG2 R5, R5 ;  /* 0x0000000500053308 */ /* 0x000ea20000000c00 */
        /* <DEDUP_REMOVED lines=8> */
[----:B----4-:R-:W-:Y:S01]  /*10600*/  SHF.R.S32.HI R6, RZ, 0x1f, R3 ;  /* 0x0000001fff067819 */ /* 0x010fe20000011403 */
[C---:B---3--:R-:W-:Y:S01]  /*10610*/  FMUL.FTZ R71, R8.reuse, R71 ;  /* 0x0000004708477220 */ /* 0x048fe20000410000 */
[C---:B------:R-:W-:Y:S01]  /*10620*/  FMUL.FTZ R70, R8.reuse, R70 ;  /* 0x0000004608467220 */ /* 0x040fe20000410000 */
[----:B------:R-:W-:Y:S01]  /*10630*/  FMUL.FTZ R75, R8, R75 ;  /* 0x0000004b084b7220 */ /* 0x000fe20000410000 */
[-C--:B------:R-:W-:Y:S01]  /*10640*/  LEA.HI R10, R6, R3.reuse, RZ, 0x2 ;  /* 0x00000003060a7211 */ /* 0x080fe200078f10ff */
[----:B------:R-:W-:Y:S01]  /*10650*/  FMUL.FTZ R74, R8, R74 ;  /* 0x0000004a084a7220 */ /* 0x000fe20000410000 */
[----:B------:R-:W-:Y:S01]  /*10660*/  LEA.HI R6, R6, R3, RZ, 0x5 ;  /* 0x0000000306067211 */ /* 0x000fe200078f28ff */
[----:B------:R-:W-:Y:S01]  /*10670*/  FMUL.FTZ R79, R8, R79 ;  /* 0x0000004f084f7220 */ /* 0x000fe20000410000 */
[----:B------:R-:W-:Y:S01]  /*10680*/  LOP3.LUT R10, R10, 0xfffffffc, RZ, 0xc0, !PT ;  /* 0xfffffffc0a0a7812 */ /* 0x000fe200078ec0ff */
[C---:B------:R-:W-:Y:S01]  /*10690*/  FMUL.FTZ R78, R8.reuse, R78 ;  /* 0x0000004e084e7220 */ /* 0x040fe20000410000 */
[----:B------:R-:W-:Y:S01]  /*106a0*/  SHF.R.S32.HI R7, RZ, 0x5, R6 ;  /* 0x00000005ff077819 */ /* 0x000fe20000011406 */
[C---:B------:R-:W-:Y:S01]  /*106b0*/  FMUL.FTZ R83, R8.reuse, R83 ;  /* 0x0000005308537220 */ /* 0x040fe20000410000 */
[----:B------:R-:W-:Y:S01]  /*106c0*/  FMUL.FTZ R8, R8, R82 ;  /* 0x0000005208087220 */ /* 0x000fe20000410000 */
[----:B------:R-:W-:Y:S01]  /*106d0*/  IMAD.IADD R10, R3, 0x1, -R10 ;  /* 0x00000001030a7824 */ /* 0x000fe200078e0a0a */
[----:B------:R-:W-:Y:S01]  /*106e0*/  F2FP.F16.F32.PACK_AB R68, R69, R68 ;  /* 0x000000444544723e */ /* 0x000fe200000000ff */
[----:B------:R-:W1:Y:S01]  /*106f0*/  @P2 MUFU.LG2 R4, R4 ;  /* 0x0000000400042308 */ /* 0x000e620000000c00 */
[----:B------:R-:W-:Y:S01]  /*10700*/  F2FP.F16.F32.PACK_AB R70, R71, R70 ;  /* 0x000000464746723e */ /* 0x000fe200000000ff */
[----:B------:R-:W-:Y:S01]  /*10710*/  IMAD R13, R7, 0x100, R10 ;  /* 0x00000100070d7824 */ /* 0x000fe200078e020a */
[----:B------:R-:W-:Y:S01]  /*10720*/  F2FP.F16.F32.PACK_AB R72, R73, R72 ;  /* 0x000000484948723e */ /* 0x000fe200000000ff */
[----:B--2---:R-:W-:Y:S01]  /*10730*/  @P3 FMUL.FTZ R5, R5, 0.69314718246459960938 ;  /* 0x3f31721805053820 */ /* 0x004fe20000410000 */
[----:B------:R-:W-:Y:S01]  /*10740*/  F2FP.F16.F32.PACK_AB R74, R75, R74 ;  /* 0x0000004a4b4a723e */ /* 0x000fe200000000ff */
[----:B------:R-:W-:Y:S01]  /*10750*/  IMAD.MOV.U32 R10, RZ, RZ, 0x7f800000 ;  /* 0x7f800000ff0a7424 */ /* 0x000fe200078e00ff */
[----:B------:R-:W-:Y:S01]  /*10760*/  LEA R12, R12, R13, 0x4 ;  /* 0x0000000d0c0c7211 */ /* 0x000fe200078e20ff */
[----:B------:R-:W-:Y:S01]  /*10770*/  @P3 FFMA.FTZ R10, R2, R19, R5 ;  /* 0x00000013020a3223 */ /* 0x000fe20000010005 */
[----:B------:R-:W-:-:S02]  /*10780*/  F2FP.F16.F32.PACK_AB R76, R77, R76 ;  /* 0x0000004c4d4c723e */ /* 0x000fc400000000ff */
[----:B------:R-:W-:Y:S02]  /*10790*/  LEA R11, R12, R11, 0x1 ;  /* 0x0000000b0c0b7211 */ /* 0x000fe400078e08ff */
[----:B------:R-:W-:Y:S02]  /*107a0*/  F2FP.F16.F32.PACK_AB R78, R79, R78 ;  /* 0x0000004e4f4e723e */ /* 0x000fe400000000ff */
[----:B------:R-:W-:Y:S01]  /*107b0*/  LEA R11, R11, UR4, 0x1 ;  /* 0x000000040b0b7c11 */ /* 0x000fe2000f8e08ff */
[----:B------:R-:W-:Y:S01]  /*107c0*/  ULDC.U8 UR4, c[0x0][0x3d8] ;  /* 0x0000f60000047ab9 */ /* 0x000fe20000000000 */
[----:B------:R-:W-:Y:S02]  /*107d0*/  F2FP.F16.F32.PACK_AB R80, R81, R80 ;  /* 0x000000505150723e */ /* 0x000fe400000000ff */
[C---:B------:R-:W-:Y:S01]  /*107e0*/  IADD3 R13, R11.reuse, 0x20, RZ ;  /* 0x000000200b0d7810 */ /* 0x040fe20007ffe0ff */
[----:B------:R-:W-:Y:S01]  /*107f0*/  @P0 VIADD R13, R11, 0xffffffe0 ;  /* 0xffffffe00b0d0836 */ /* 0x000fe20000000000 */
[----:B------:R-:W-:Y:S01]  /*10800*/  F2FP.F16.F32.PACK_AB R8, R83, R8 ;  /* 0x000000085308723e */ /* 0x000fe200000000ff */
[----:B------:R-:W-:Y:S01]  /*10810*/  IMAD.IADD R15, R11, 0x1, R9 ;  /* 0x000000010b0f7824 */ /* 0x000fe200078e0209 */
[----:B------:R-:W-:Y:S01]  /*10820*/  STS [R11], R68 ;  /* 0x000000440b007388 */ /* 0x000fe20000000800 */
[----:B------:R-:W-:-:S02]  /*10830*/  ISETP.NE.AND P0, PT, RZ, UR4, PT ;  /* 0x00000004ff007c0c */ /* 0x000fc4000bf05270 */
[----:B------:R-:W-:Y:S01]  /*10840*/  IADD3 R9, R9, R13, RZ ;  /* 0x0000000d09097210 */ /* 0x000fe20007ffe0ff */
[----:B------:R2:W-:Y:S04]  /*10850*/  STS [R11+0x200], R70 ;  /* 0x000200460b007388 */ /* 0x0005e80000000800 */
[----:B------:R-:W-:Y:S04]  /*10860*/  STS [R15], R72 ;  /* 0x000000480f007388 */ /* 0x000fe80000000800 */
[----:B------:R1:W-:Y:S04]  /*10870*/  STS [R15+0x200], R74 ;  /* 0x0002004a0f007388 */ /* 0x0003e80000000800 */
[----:B------:R3:W-:Y:S04]  /*10880*/  STS [R13], R76 ;  /* 0x0000004c0d007388 */ /* 0x0007e80000000800 */
[----:B------:R3:W-:Y:S04]  /*10890*/  STS [R13+0x200], R78 ;  /* 0x0002004e0d007388 */ /* 0x0007e80000000800 */
[----:B------:R3:W-:Y:S04]  /*108a0*/  STS [R9], R80 ;  /* 0x0000005009007388 */ /* 0x0007e80000000800 */
[----:B------:R3:W-:Y:S01]  /*108b0*/  STS [R9+0x200], R8 ;  /* 0x0002000809007388 */ /* 0x0007e20000000800 */
[----:B--2---:R-:W-:Y:S01]  /*108c0*/  MOV R11, 0x7f800000 ;  /* 0x7f800000000b7802 */ /* 0x004fe20000000f00 */
[----:B-1----:R-:W-:-:S04]  /*108d0*/  @P2 FMUL.FTZ R15, R4, 0.69314718246459960938 ;  /* 0x3f317218040f2820 */ /* 0x002fc80000410000 */
[----:B-----5:R-:W-:Y:S01]  /*108e0*/  @P2 FFMA.FTZ R11, R0, R17, R15 ;  /* 0x00000011000b2223 */ /* 0x020fe2000001000f */
        /* <DEDUP_REMOVED lines=10> */
.L_x_3812:
[----:B------:R-:W1:Y:S01]  /*10990*/  S2R R17, SR_CTAID.Z ;  /* 0x0000000000117919 */ /* 0x000e620000002700 */
[----:B------:R-:W1:Y:S01]  /*109a0*/  LDC R2, c[0x0][0x270] ;  /* 0x00009c00ff027b82 */ /* 0x000e620000000800 */
[----:B------:R-:W1:Y:S07]  /*109b0*/  S2R R0, SR_CTAID.Y ;  /* 0x0000000000007919 */ /* 0x000e6e0000002600 */
[----:B------:R-:W2:Y:S01]  /*109c0*/  LDC R12, c[0x0][0x2c4] ;  /* 0x0000b100ff0c7b82 */ /* 0x000ea20000000800 */
[----:B-1----:R-:W-:-:S04]  /*109d0*/  IMAD R5, R0, R2, R17 ;  /* 0x0000000200057224 */ /* 0x002fc800078e0211 */
[----:B--2---:R-:W-:-:S07]  /*109e0*/  IMAD R12, R5, R12, RZ ;  /* 0x0000000c050c7224 */ /* 0x004fce00078e02ff */
.L_x_3813:
[----:B------:R-:W-:Y:S01]  /*109f0*/  LOP3.LUT R6, R6, 0xffffffe0, RZ, 0xc0, !PT ;  /* 0xffffffe006067812 */ /* 0x000fe200078ec0ff */
[----:B------:R-:W1:Y:S01]  /*10a00*/  LDC.64 R4, c[0x0][0x290] ;  /* 0x0000a400ff047b82 */ /* 0x000e620000000a00 */
[----:B------:R-:W-:Y:S01]  /*10a10*/  SHF.R.S32.HI R2, RZ, 0x1f, R7 ;  /* 0x0000001fff027819 */ /* 0x000fe20000011407 */
[----:B------:R-:W-:Y:S02]  /*10a20*/  BSSY B0, `(.L_x_3814) ;  /* 0x0000018000007945 */ /* 0x000fe40003800000 */
[----:B------:R-:W-:Y:S01]  /*10a30*/  IMAD.IADD R6, R3, 0x1, -R6 ;  /* 0x0000000103067824 */ /* 0x000fe200078e0a06 */
[----:B------:R-:W-:-:S03]  /*10a40*/  LEA.HI R2, R2, R7, RZ, 0x2 ;  /* 0x0000000702027211 */ /* 0x000fc600078f10ff */
[----:B---3--:R-:W2:Y:S08]  /*10a50*/  LDC.64 R8, c[0x0][0x298] ;  /* 0x0000a600ff087b82 */ /* 0x008eb00000000a00 */
[----:B------:R-:W-:Y:S01]  /*10a60*/  BAR.SYNC.DEFER_BLOCKING 0x0 ;  /* 0x0000000000007b1d */ /* 0x000fe20000010000 */
[----:B------:R-:W-:Y:S02]  /*10a70*/  LOP3.LUT P0, RZ, R6, 0x3, RZ, 0xc0, !PT ;  /* 0x0000000306ff7812 */ /* 0x000fe4000780c0ff */
[----:B------:R-:W-:-:S05]  /*10a80*/  LOP3.LUT R2, R2, 0xffffffc, RZ, 0xc0, !PT ;  /* 0x0ffffffc02027812 */ /* 0x000fca00078ec0ff */
[----:B------:R-:W-:-:S04]  /*10a90*/  IMAD.IADD R2, R7, 0x1, -R2 ;  /* 0x0000000107027824 */ /* 0x000fc800078e0a02 */
[----:B------:R-:W-:Y:S02]  /*10aa0*/  IMAD R149, R2, 0x10, R149 ;  /* 0x0000001002957824 */ /* 0x000fe400078e0295 */
[----:B------:R-:W-:Y:S05]  /*10ab0*/  @P0 BRA `(.L_x_3815) ;  /* 0x0000000000380947 */ /* 0x000fea0003800000 */
[----:B------:R-:W3:Y:S01]  /*10ac0*/  S2R R2, SR_CTAID.X ;  /* 0x0000000000027919 */ /* 0x000ee20000002500 */
[----:B------:R-:W-:Y:S01]  /*10ad0*/  VIADD R7, R149, 0x8 ;  /* 0x0000000895077836 */ /* 0x000fe20000000000 */
[----:B------:R-:W-:Y:S01]  /*10ae0*/  ULDC.64 UR4, c[0x0][0x2b0] ;  /* 0x0000ac0000047ab9 */ /* 0x000fe20000000a00 */
[C---:B---3--:R-:W-:Y:S02]  /*10af0*/  IMAD R12, R2.reuse, 0x40, R12 ;  /* 0x00000040020c7824 */ /* 0x048fe400078e020c */
        /* <DEDUP_REMOVED lines=10> */
.L_x_3815:
[----:B------:R-:W-:Y:S05]  /*10ba0*/  BSYNC B0 ;  /* 0x0000000000007941 */ /* 0x000fea0003800000 */
.L_x_3814:
[----:B------:R-:W4:Y:S01]  /*10bb0*/  S2UR UR8, SR_CTAID.X ;  /* 0x00000000000879c3 */ /* 0x000f220000002500 */
[----:B---3--:R-:W3:Y:S01]  /*10bc0*/  S2R R2, SR_TID.X ;  /* 0x0000000000027919 */ /* 0x008ee20000002100 */
[----:B------:R-:W-:Y:S01]  /*10bd0*/  SHF.R.S32.HI R3, RZ, 0x1f, R0 ;  /* 0x0000001fff037819 */ /* 0x000fe20000011400 */
[C---:B--2---:R-:W-:Y:S01]  /*10be0*/  IMAD.WIDE.U32 R10, R142.reuse, R8, RZ ;  /* 0x000000088e0a7225 */ /* 0x044fe200078e00ff */
[----:B------:R-:W-:Y:S01]  /*10bf0*/  ISETP.NE.AND P1, PT, R142, -0x1, PT ;  /* 0xffffffff8e00780c */ /* 0x000fe20003f25270 */
[----:B------:R-:W-:Y:S01]  /*10c00*/  ULDC UR5, c[0x0][0x2d0] ;  /* 0x0000b40000057ab9 */ /* 0x000fe20000000800 */
[----:B------:R-:W-:Y:S01]  /*10c10*/  SHF.R.S32.HI R85, RZ, 0x1f, R84 ;  /* 0x0000001fff557819 */ /* 0x000fe20000011454 */
[-C--:B-1----:R-:W-:Y:S01]  /*10c20*/  IMAD R3, R3, R4.reuse, RZ ;  /* 0x0000000403037224 */ /* 0x082fe200078e02ff */
[----:B------:R-:W-:Y:S01]  /*10c30*/  ISETP.GE.AND P0, PT, R84, UR5, PT ;  /* 0x0000000554007c0c */ /* 0x000fe2000bf06270 */
[C---:B------:R-:W-:Y:S01]  /*10c40*/  IMAD.WIDE.U32 R6, R0.reuse, R4, RZ ;  /* 0x0000000400067225 */ /* 0x040fe200078e00ff */
[----:B------:R1:W2:Y:S01]  /*10c50*/  LDS.128 R12, [R143+0x800] ;  /* 0x000800008f0c7984 */ /* 0x0002a20000000c00 */
[----:B------:R-:W-:Y:S02]  /*10c60*/  BSSY B0, `(.L_x_3816) ;  /* 0x0000025000007945 */ /* 0x000fe40003800000 */
[----:B------:R-:W-:Y:S01]  /*10c70*/  IMAD R5, R0, R5, R3 ;  /* 0x0000000500057224 */ /* 0x000fe200078e0203 */
[----:B------:R-:W-:Y:S01]  /*10c80*/  SEL R0, R6, R10, !P1 ;  /* 0x0000000a06007207 */ /* 0x000fe20004800000 */
[----:B------:R-:W-:-:S02]  /*10c90*/  IMAD R142, R142, R9, R11 ;  /* 0x000000098e8e7224 */ /* 0x000fc400078e020b */
[----:B------:R-:W-:Y:S01]  /*10ca0*/  @!P1 IMAD.IADD R142, R7, 0x1, R5 ;  /* 0x00000001078e9824 */ /* 0x000fe200078e0205 */
[----:B------:R-:W-:Y:S01]  /*10cb0*/  SHF.R.S32.HI R5, RZ, 0x1f, R17 ;  /* 0x0000001fff057819 */ /* 0x000fe20000011411 */
[----:B------:R-:W-:Y:S01]  /*10cc0*/  VIADD R3, R144, 0x20 ;  /* 0x0000002090037836 */ /* 0x000fe20000000000 */
[----:B----4-:R-:W-:-:S04]  /*10cd0*/  USHF.L.U32 UR8, UR8, 0x6, URZ ;  /* 0x0000000608087899 */ /* 0x010fc8000800063f */
[----:B------:R-:W-:Y:S02]  /*10ce0*/  USHF.R.S32.HI UR4, URZ, 0x1f, UR8 ;  /* 0x0000001f3f047899 */ /* 0x000fe40008011408 */
[C---:B------:R-:W-:Y:S01]  /*10cf0*/  IMAD.WIDE.U32 R18, R8.reuse, UR8, R84 ;  /* 0x0000000808127c25 */ /* 0x040fe2000f8e0054 */
[----:B------:R-:W-:Y:S02]  /*10d00*/  IADD3 R141, R141, -UR8, RZ ;  /* 0x800000088d8d7c10 */ /* 0x000fe4000fffe0ff */
[----:B---3--:R-:W-:Y:S01]  /*10d10*/  SHF.R.S32.HI R11, RZ, 0x1f, R2 ;  /* 0x0000001fff0b7819 */ /* 0x008fe20000011402 */
[----:B------:R-:W-:Y:S01]  /*10d20*/  IMAD R4, R8, UR4, RZ ;  /* 0x0000000408047c24 */ /* 0x000fe2000f8e02ff */
[----:B------:R-:W-:Y:S01]  /*10d30*/  IADD3 R6, P1, R0, R18, RZ ;  /* 0x0000001200067210 */ /* 0x000fe20007f3e0ff */
[----:B------:R-:W-:Y:S01]  /*10d40*/  ULDC.64 UR4, c[0x0][0x2a0] ;  /* 0x0000a80000047ab9 */ /* 0x000fe20000000a00 */
[----:B------:R-:W-:Y:S01]  /*10d50*/  LEA.HI R11, R11, R2, RZ, 0x2 ;  /* 0x000000020b0b7211 */ /* 0x000fe200078f10ff */
[----:B------:R-:W-:-:S02]  /*10d60*/  IMAD R7, R9, UR8, R4 ;  /* 0x0000000809077c24 */ /* 0x000fc4000f8e0204 */
[----:B------:R-:W-:Y:S01]  /*10d70*/  IMAD R0, R5, UR4, RZ ;  /* 0x0000000405007c24 */ /* 0x000fe2000f8e02ff */
[----:B------:R-:W-:Y:S02]  /*10d80*/  SHF.R.S32.HI R11, RZ, 0x2, R11 ;  /* 0x00000002ff0b7819 */ /* 0x000fe4000001140b */
[----:B------:R-:W-:Y:S01]  /*10d90*/  IADD3.X R7, R142, R19, R7, P1, !PT ;  /* 0x000000138e077210 */ /* 0x000fe20000ffe407 */
[----:B------:R-:W-:Y:S01]  /*10da0*/  IMAD R0, R17, UR5, R0 ;  /* 0x0000000511007c24 */ /* 0x000fe2000f8e0200 */
[-C--:B------:R-:W-:Y:S02]  /*10db0*/  ISETP.GE.OR P1, PT, R3, R141.reuse, P0 ;  /* 0x0000008d0300720c */ /* 0x080fe40000726670 */
[----:B------:R-:W-:Y:S01]  /*10dc0*/  ISETP.GE.OR P0, PT, R144, R141, P0 ;  /* 0x0000008d9000720c */ /* 0x000fe20000706670 */
[----:B------:R-:W-:Y:S01]  /*10dd0*/  IMAD.WIDE.U32 R2, R17, UR4, R6 ;  /* 0x0000000411027c25 */ /* 0x000fe2000f8e0006 */
[----:B------:R-:W-:Y:S01]  /*10de0*/  SHF.R.S32.HI R11, RZ, 0x1f, R11 ;  /* 0x0000001fff0b7819 */ /* 0x000fe2000001140b */
[----:B------:R1:W3:Y:S02]  /*10df0*/  LDS.128 R4, [R143] ;  /* 0x000000008f047984 */ /* 0x0002e40000000c00 */
[----:B------:R-:W-:-:S08]  /*10e00*/  IMAD.IADD R17, R0, 0x1, R3 ;  /* 0x0000000100117824 */ /* 0x000fd000078e0203 */
[----:B--2---:R-:W-:Y:S05]  /*10e10*/  @P0 BRA `(.L_x_3817) ;  /* 0x0000000000240947 */ /* 0x004fea0003800000 */
        /* <DEDUP_REMOVED lines=8> */
[----:B---3--:R2:W-:Y:S02]  /*10ea0*/  STG.E.128 desc[UR6][R20.64], R4 ;  /* 0x0000000414007986 */ /* 0x0085e4000c101d06 */
.L_x_3817:
[----:B------:R-:W-:Y:S05]  /*10eb0*/  BSYNC B0 ;  /* 0x0000000000007941 */ /* 0x000fea0003800000 */
.L_x_3816:
[----:B------:R-:W-:Y:S05]  /*10ec0*/  @P1 EXIT ;  /* 0x000000000000194d */ /* 0x000fea0003800000 */
[----:B------:R-:W-:Y:S01]  /*10ed0*/  IADD3 R144, P0, R144, 0x20, RZ ;  /* 0x0000002090907810 */ /* 0x000fe20007f1e0ff */
[----:B------:R-:W-:Y:S01]  /*10ee0*/  ULDC.64 UR4, c[0x0][0x280] ;  /* 0x0000a00000047ab9 */ /* 0x000fe20000000a00 */
[----:B------:R-:W-:Y:S02]  /*10ef0*/  MOV R3, R17 ;  /* 0x0000001100037202 */ /* 0x000fe40000000f00 */
[----:B------:R-:W-:Y:S01]  /*10f00*/  IADD3.X R11, RZ, R11, RZ, P0, !PT ;  /* 0x0000000bff0b7210 */ /* 0x000fe200007fe4ff */
[----:B------:R-:W-:-:S04]  /*10f10*/  IMAD.WIDE.U32 R2, R144, R8, R2 ;  /* 0x0000000890027225 */ /* 0x000fc800078e0002 */
[----:B------:R-:W-:Y:S01]  /*10f20*/  IMAD R0, R11, R8, RZ ;  /* 0x000000080b007224 */ /* 0x000fe200078e02ff */
[----:B--23--:R-:W-:-:S03]  /*10f30*/  LEA R4, P0, R2, UR4, 0x1 ;  /* 0x0000000402047c11 */ /* 0x00cfc6000f8008ff */
[----:B------:R-:W-:-:S05]  /*10f40*/  IMAD R0, R144, R9, R0 ;  /* 0x0000000990007224 */ /* 0x000fca00078e0200 */
[----:B------:R-:W-:-:S04]  /*10f50*/  IADD3 R3, R0, R3, RZ ;  /* 0x0000000300037210 */ /* 0x000fc80007ffe0ff */
[----:B------:R-:W-:-:S05]  /*10f60*/  LEA.HI.X R5, R2, UR5, R3, 0x1, P0 ;  /* 0x0000000502057c11 */ /* 0x000fca00080f0c03 */
[----:B------:R-:W-:Y:S01]  /*10f70*/  STG.E.128 desc[UR6][R4.64], R12 ;  /* 0x0000000c04007986 */ /* 0x000fe2000c101d06 */
[----:B------:R-:W-:Y:S05]  /*10f80*/  EXIT ;  /* 0x000000000000794d */ /* 0x000fea0003800000 */
.L_x_3818:
        /* <DEDUP_REMOVED lines=15> */
.L_x_5362:


//--------------------- .text._ZN5flash24flash_fwd_splitkv_kernelI23Flash_fwd_kernel_traitsILi32ELi64ELi128ELi4ELb0ELb0EN7cutlass6half_tE19Flash_kernel_traitsILi32ELi64ELi128ELi4ES3_EELb1ELb0ELb0ELb0ELb0ELb1ELb0ELb1EEEvNS_16Flash_fwd_paramsE --------------------------
	.section	.text._ZN5flash24flash_fwd_splitkv_kernelI23Flash_fwd_kernel_traitsILi32ELi64ELi128ELi4ELb0ELb0EN7cutlass6half_tE19Flash_kernel_traitsILi32ELi64ELi128ELi4ES3_EELb1ELb0ELb0ELb0ELb0ELb1ELb0ELb1EEEvNS_16Flash_fwd_paramsE,"ax",@progbits
	.align	128
        .global         _ZN5flash24flash_fwd_splitkv_kernelI23Flash_fwd_kernel_traitsILi32ELi64ELi128ELi4ELb0ELb0EN7cutlass6half_tE19Flash_kernel_traitsILi32ELi64ELi128ELi4ES3_EELb1ELb0ELb0ELb0ELb0ELb1ELb0ELb1EEEvNS_16Flash_fwd_paramsE
        .type           _ZN5flash24flash_fwd_splitkv_kernelI23Flash_fwd_kernel_traitsILi32ELi64ELi128ELi4ELb0ELb0EN7cutlass6half_tE19Flash_kernel_traitsILi32ELi64ELi128ELi4ES3_EELb1ELb0ELb0ELb0ELb0ELb1ELb0ELb1EEEvNS_16Flash_fwd_paramsE,@function
        .size           _ZN5flash24flash_fwd_splitkv_kernelI23Flash_fwd_kernel_traitsILi32ELi64ELi128ELi4ELb0ELb0EN7cutlass6half_tE19Flash_kernel_traitsILi32ELi64ELi128ELi4ES3_EELb1ELb0ELb0ELb0ELb0ELb1ELb0ELb1EEEvNS_16Flash_fwd_paramsE,(.L_x_5363 - _ZN5flash24flash_fwd_splitkv_kernelI23Flash_fwd_kernel_traitsILi32ELi64ELi128ELi4ELb0ELb0EN7cutlass6half_tE19Flash_kernel_traitsILi32ELi64ELi128ELi4ES3_EELb1ELb0ELb0ELb0ELb0ELb1ELb0ELb1EEEvNS_16Flash_fwd_paramsE)
        .other          _ZN5flash24flash_fwd_splitkv_kernelI23Flash_fwd_kernel_traitsILi32ELi64ELi128ELi4ELb0ELb0EN7cutlass6half_tE19Flash_kernel_traitsILi32ELi64ELi128ELi4ES3_EELb1ELb0ELb0ELb0ELb0ELb1ELb0ELb1EEEvNS_16Flash_fwd_paramsE,@"STO_CUDA_ENTRY STV_DEFAULT"
_ZN5flash24flash_fwd_splitkv_kernelI23Flash_fwd_kernel_traitsILi32ELi64ELi128ELi4ELb0ELb0EN7cutlass6half_tE19Flash_kernel_traitsILi32ELi64ELi128ELi4ES3_EELb1ELb0ELb0ELb0ELb0ELb1ELb0ELb1EEEvNS_16Flash_fwd_paramsE:
.text._ZN5flash24flash_fwd_splitkv_kernelI23Flash_fwd_kernel_traitsILi32ELi64ELi128ELi4ELb0ELb0EN7cutlass6half_tE19Flash_kernel_traitsILi32ELi64ELi128ELi4ES3_EELb1ELb0ELb0ELb0ELb0ELb1ELb0ELb1EEEvNS_16Flash_fwd_paramsE:
        /* <DEDUP_REMOVED lines=22> */
[----:B-1----:R-:W-:-:S04]  /*0160*/  IMAD.WIDE R8, R0, 0x4, R8 ;  /* 0x0000000400087825 */ /* 0x002fc800078e0208 */
[----:B------:R-:W-:-:S04]  /*0170*/  IMAD.WIDE R98, R0, 0x4, R98 ;  /* 0x0000000400627825 */ /* 0x000fc800078e0262 */
[----:B------:R-:W-:Y:S02]  /*0180*/  IMAD.MOV.U32 R7, RZ, RZ, RZ ;  /* 0x000000ffff077224 */ /* 0x000fe400078e00ff */
[----:B------:R1:W5:Y:S04]  /*0190*/  @!P2 LDG.E R14, desc[UR6][R8.64] ;  /* 0x00000006080ea981 */ /* 0x000368000c1e1900 */
[----:B------:R1:W5:Y:S01]  /*01a0*/  @P5 LDG.E R7, desc[UR6][R98.64] ;  /* 0x0000000662075981 */ /* 0x000362000c1e1900 */
[----:B------:R-:W3:Y:S01]  /*01b0*/  S2R R16, SR_CTAID.X ;  /* 0x0000000000107919 */ /* 0x000ee20000002500 */
[----:B------:R-:W4:Y:S01]  /*01c0*/  S2R R96, SR_CTAID.Z ;  /* 0x0000000000607919 */ /* 0x000f220000002700 */
[----:B------:R-:W1:Y:S01]  /*01d0*/  S2R R37, SR_TID.X ;  /* 0x0000000000257919 */ /* 0x000e620000002100 */
[----:B------:R-:W-:-:S04]  /*01e0*/  IMAD.MOV.U32 R12, RZ, RZ, R0 ;  /* 0x000000ffff0c7224 */ /* 0x000fc800078e0000 */
[--C-:B------:R-:W-:Y:S01]  /*01f0*/  IMAD.MOV.U32 R6, RZ, RZ, R12.reuse ;  /* 0x000000ffff067224 */ /* 0x100fe200078e000c */
[----:B------:R-:W-:Y:S01]  /*0200*/  SHF.R.S32.HI R5, RZ, 0x1f, R12 ;  /* 0x0000001fff057819 */ /* 0x000fe2000001140c */
        /* <DEDUP_REMOVED lines=9> */
.L_x_3819:
[----:B------:R-:W1:Y:S02]  /*02a0*/  LDC R49, c[0x0][0x2c8] ;  /* 0x0000b200ff317b82 */ /* 0x000e640000000800 */
.L_x_3820:
[----:B------:R-:W4:Y:S02]  /*02b0*/  LDC.64 R2, c[0x0][0x308] ;  /* 0x0000c200ff027b82 */ /* 0x000f240000000a00 */
[----:B----4-:R-:W-:-:S04]  /*02c0*/  ISETP.NE.U32.AND P1, PT, R2, RZ, PT ;  /* 0x000000ff0200720c */ /* 0x010fc80003f25070 */
[----:B------:R-:W-:-:S13]  /*02d0*/  ISETP.NE.AND.EX P1, PT, R3, RZ, PT, P1 ;  /* 0x000000ff0300720c */ /* 0x000fda0003f25310 */
[----:B------:R-:W4:Y:S01]  /*02e0*/  @P1 LDC.64 R2, c[0x0][0x308] ;  /* 0x0000c200ff021b82 */ /* 0x000f220000000a00 */
[----:B------:R-:W-:-:S07]  /*02f0*/  IMAD.SHL.U32 R39, R16, 0x40, RZ ;  /* 0x0000004010277824 */ /* 0x000fce00078e00ff */
[----:B---3--:R-:W3:Y:S01]  /*0300*/  @!P1 LDC R8, c[0x0][0x2cc] ;  /* 0x0000b300ff089b82 */ /* 0x008ee20000000800 */
[----:B--2---:R-:W-:Y:S01]  /*0310*/  ISETP.GT.AND P0, PT, R113, R39, PT ;  /* 0x000000277100720c */ /* 0x004fe20003f04270 */
[----:B----4-:R-:W-:-:S05]  /*0320*/  @P1 IMAD.WIDE R2, R0, 0x4, R2 ;  /* 0x0000000400021825 */ /* 0x010fca00078e0202 */
[----:B------:R2:W5:Y:S01]  /*0330*/  @P1 LDG.E R36, desc[UR6][R2.64] ;  /* 0x0000000602241981 */ /* 0x000562000c1e1900 */
[----:B------:R-:W4:Y:S06]  /*0340*/  @!P1 LDC.64 R2, c[0x0][0x318] ;  /* 0x0000c600ff029b82 */ /* 0x000f2c0000000a00 */
[----:B--23--:R-:W-:Y:S05]  /*0350*/  @!P0 EXIT ;  /* 0x000000000000894d */ /* 0x00cfea0003800000 */
        /* <DEDUP_REMOVED lines=36> */
[----:B------:R-:W-:-:S04]  /*05a0*/  IMAD.IADD R0, R37, 0x1, -R0 ;  /* 0x0000000125007824 */ /* 0x000fc800078e0a00 */
[C---:B------:R-:W-:Y:S01]  /*05b0*/  IMAD.SHL.U32 R10, R0.reuse, 0x8, RZ ;  /* 0x00000008000a7824 */ /* 0x040fe200078e00ff */
[----:B------:R-:W-:-:S04]  /*05c0*/  ISETP.NE.AND P3, PT, R0, RZ, PT ;  /* 0x000000ff0000720c */ /* 0x000fc80003f65270 */
[--C-:B------:R-:W-:Y:S01]  /*05d0*/  SHF.R.S32.HI R11, RZ, 0x1f, R10.reuse ;  /* 0x0000001fff0b7819 */ /* 0x100fe2000001140a */
[-C--:B-1----:R-:W-:Y:S01]  /*05e0*/  @P0 IMAD.WIDE.U32 R8, R114, R6.reuse, RZ ;  /* 0x0000000672080225 */ /* 0x082fe200078e00ff */
[----:B------:R-:W-:Y:S02]  /*05f0*/  ISETP.GE.AND P1, PT, R10, UR4, PT ;  /* 0x000000040a007c0c */ /* 0x000fe4000bf26270 */
[----:B------:R-:W-:Y:S01]  /*0600*/  ISETP.GE.OR P3, PT, R4, R113, P3 ;  /* 0x000000710400720c */ /* 0x000fe20001f66670 */
[----:B------:R-:W-:-:S04]  /*0610*/  IMAD.WIDE.U32 R10, R39, R6, R10 ;  /* 0x00000006270a7225 */ /* 0x000fc800078e000a */
[----:B------:R-:W-:Y:S02]  /*0620*/  @P0 IMAD R114, R114, R7, R9 ;  /* 0x0000000772720224 */ /* 0x000fe400078e0209 */
[-C--:B--2---:R-:W-:Y:S02]  /*0630*/  @!P0 IMAD R5, R5, R2.reuse, RZ ;  /* 0x0000000205058224 */ /* 0x084fe400078e02ff */
[----:B------:R-:W-:Y:S01]  /*0640*/  @!P0 IMAD.WIDE.U32 R14, R12, R2, RZ ;  /* 0x000000020c0e8225 */ /* 0x000fe200078e00ff */
[----:B------:R-:W-:-:S03]  /*0650*/  SHF.R.S32.HI R2, RZ, 0x1f, R39 ;  /* 0x0000001fff027819 */ /* 0x000fc60000011427 */
[----:B------:R-:W-:Y:S01]  /*0660*/  @!P0 IMAD R3, R12, R3, R5 ;  /* 0x000000030c038224 */ /* 0x000fe200078e0205 */
[----:B------:R-:W-:Y:S01]  /*0670*/  IADD3 R5, R4, 0x20, RZ ;  /* 0x0000002004057810 */ /* 0x000fe20007ffe0ff */
[----:B------:R-:W-:Y:S02]  /*0680*/  IMAD R2, R2, R6, RZ ;  /* 0x0000000602027224 */ /* 0x000fe400078e02ff */
[----:B------:R-:W-:Y:S01]  /*0690*/  @!P0 IMAD.MOV.U32 R8, RZ, RZ, R14 ;  /* 0x000000ffff088224 */ /* 0x000fe200078e000e */
[----:B------:R-:W-:Y:S01]  /*06a0*/  ISETP.GE.OR P4, PT, R5, R113, P1 ;  /* 0x000000710500720c */ /* 0x000fe20000f86670 */
[----:B------:R-:W-:Y:S02]  /*06b0*/  IMAD R2, R39, R7, R2 ;  /* 0x0000000727027224 */ /* 0x000fe400078e0202 */
[----:B------:R-:W-:Y:S01]  /*06c0*/  @!P0 IMAD.IADD R114, R15, 0x1, R3 ;  /* 0x000000010f728824 */ /* 0x000fe200078e0203 */
[----:B------:R-:W-:Y:S01]  /*06d0*/  IADD3 R8, P2, R8, R10, RZ ;  /* 0x0000000a08087210 */ /* 0x000fe20007f5e0ff */
[--C-:B------:R-:W-:Y:S01]  /*06e0*/  IMAD R12, R12, UR8, R96.reuse ;  /* 0x000000080c0c7c24 */ /* 0x100fe2000f8e0260 */
[----:B------:R-:W-:-:S02]  /*06f0*/  SHF.R.S32.HI R3, RZ, 0x1f, R96 ;  /* 0x0000001fff037819 */ /* 0x000fc40000011460 */
[----:B------:R-:W-:Y:S01]  /*0700*/  IADD3.X R9, R114, R11, R2, P2, !PT ;  /* 0x0000000b72097210 */ /* 0x000fe200017fe402 */
[----:B------:R-:W-:Y:S01]  /*0710*/  IMAD R12, R12, UR5, R39 ;  /* 0x000000050c0c7c24 */ /* 0x000fe2000f8e0227 */
[-C--:B------:R-:W-:Y:S01]  /*0720*/  ISETP.GE.OR P2, PT, R4, R113.reuse, P1 ;  /* 0x000000710400720c */ /* 0x080fe20000f46670 */
[----:B------:R-:W-:Y:S01]  /*0730*/  ULDC.64 UR4, c[0x0][0x2a0] ;  /* 0x0000a80000047ab9 */ /* 0x000fe20000000a00 */
[----:B------:R-:W-:Y:S01]  /*0740*/  ISETP.GE.AND P0, PT, R5, R113, PT ;  /* 0x000000710500720c */ /* 0x000fe20003f06270 */
        /* <DEDUP_REMOVED lines=16> */
.L_x_3823:
[----:B------:R-:W-:Y:S05]  /*0850*/  BSYNC B0 ;  /* 0x0000000000007941 */ /* 0x000fea0003800000 */
.L_x_3822:
        /* <DEDUP_REMOVED lines=13> */
.L_x_3825:
[----:B------:R-:W-:Y:S05]  /*0930*/  BSYNC B0 ;  /* 0x0000000000007941 */ /* 0x000fea0003800000 */
.L_x_3824:
        /* <DEDUP_REMOVED lines=11> */
.L_x_3821:
        /* <DEDUP_REMOVED lines=22> */
.L_x_3826:
[----:B------:R-:W-:Y:S05]  /*0b50*/  @!P2 BRA `(.L_x_3827) ;  /* 0x00000004003ca947 */ /* 0x000fea0003800000 */
[----:B------:R-:W2:Y:S01]  /*0b60*/  LDC R10, c[0x0][0x380] ;  /* 0x0000e000ff0a7b82 */ /* 0x000ea20000000800 */
[----:B------:R-:W-:Y:S01]  /*0b70*/  LEA R27, R35, 0xffffff80, 0x7 ;  /* 0xffffff80231b7811 */ /* 0x000fe200078e38ff */
[----:B------:R-:W-:-:S03]  /*0b80*/  ULDC.64 UR4, c[0x0][0x230] ;  /* 0x00008c0000047ab9 */ /* 0x000fc60000000a00 */
[----:B-1----:R-:W-:-:S03]  /*0b90*/  IABS R2, R27 ;  /* 0x0000001b00027213 */ /* 0x002fc60000000000 */
        /* <DEDUP_REMOVED lines=20> */
[----:B------:R-:W2:Y:S05]  /*0ce0*/  LDC R0, c[0x0][0x278] ;  /* 0x00009e00ff007b82 */ /* 0x000eaa0000000800 */
[----:B------:R-:W-:-:S06]  /*0cf0*/  @P3 IADD3 R14, R14, 0x1, RZ ;  /* 0x000000010e0e3810 */ /* 0x000fcc0007ffe0ff */
[----:B------:R-:W-:Y:S01]  /*0d00*/  @!P0 IMAD.MOV R14, RZ, RZ, -R14 ;  /* 0x000000ffff0e8224 */ /* 0x000fe200078e0a0e */
[----:B------:R-:W-:-:S05]  /*0d10*/  @!P1 LOP3.LUT R14, RZ, R10, RZ, 0x33, !PT ;  /* 0x0000000aff0e9212 */ /* 0x000fca00078e33ff */
[----:B------:R-:W-:-:S06]  /*0d20*/  IMAD.WIDE R8, R14, 0x4, R118 ;  /* 0x000000040e087825 */ /* 0x000fcc00078e0276 */
[----:B------:R-:W3:Y:S01]  /*0d30*/  LDG.E R8, desc[UR6][R8.64] ;  /* 0x0000000608087981 */ /* 0x000ee2000c1e1900 */
[----:B--2---:R-:W-:Y:S01]  /*0d40*/  IABS R2, R0 ;  /* 0x0000000000027213 */ /* 0x004fe20000000000 */
[----:B------:R-:W-:-:S03]  /*0d50*/  IMAD.MOV R14, RZ, RZ, -R14 ;  /* 0x000000ffff0e7224 */ /* 0x000fc600078e0a0e */
[----:B-----5:R-:W2:Y:S01]  /*0d60*/  I2F.RP R12, R2 ;  /* 0x00000002000c7306 */ /* 0x020ea20000209400 */
[----:B------:R-:W-:-:S07]  /*0d70*/  IMAD R14, R10, R14, R27 ;  /* 0x0000000e0a0e7224 */ /* 0x000fce00078e021b */
[----:B--2---:R-:W2:Y:S02]  /*0d80*/  MUFU.RCP R12, R12 ;  /* 0x0000000c000c7308 */ /* 0x004ea40000001000 */
[----:B--2---:R-:W-:-:S06]  /*0d90*/  IADD3 R12, R12, 0xffffffe, RZ ;  /* 0x0ffffffe0c0c7810 */ /* 0x004fcc0007ffe0ff */
[----:B------:R-:W2:Y:S02]  /*0da0*/  F2I.FTZ.U32.TRUNC.NTZ R13, R12 ;  /* 0x0000000c000d7305 */ /* 0x000ea4000021f000 */
[----:B--2---:R-:W-:Y:S01]  /*0db0*/  IMAD.MOV R3, RZ, RZ, -R13 ;  /* 0x000000ffff037224 */ /* 0x004fe200078e0a0d */
[----:B------:R-:W-:-:S03]  /*0dc0*/  MOV R12, RZ ;  /* 0x000000ff000c7202 */ /* 0x000fc60000000f00 */
[----:B------:R-:W-:Y:S01]  /*0dd0*/  IMAD R4, R3, R2, RZ ;  /* 0x0000000203047224 */ /* 0x000fe200078e02ff */
[----:B------:R-:W-:-:S03]  /*0de0*/  IABS R3, R96 ;  /* 0x0000006000037213 */ /* 0x000fc60000000000 */
[----:B------:R-:W-:Y:S01]  /*0df0*/  IMAD.HI.U32 R4, R13, R4, R12 ;  /* 0x000000040d047227 */ /* 0x000fe200078e000c */
[----:B------:R-:W-:-:S03]  /*0e00*/  SHF.R.S32.HI R13, RZ, 0x1f, R14 ;  /* 0x0000001fff0d7819 */ /* 0x000fc6000001140e */
        /* <DEDUP_REMOVED lines=19> */
[-C--:B--2---:R-:W-:Y:S02]  /*0f40*/  IMAD R7, R7, R2.reuse, RZ ;  /* 0x0000000207077224 */ /* 0x084fe400078e02ff */
[C---:B------:R-:W-:Y:S01]  /*0f50*/  IMAD R9, R8.reuse, UR5, R9 ;  /* 0x0000000508097c24 */ /* 0x040fe2000f8e0209 */
[----:B------:R-:W-:Y:S01]  /*0f60*/  ULDC.64 UR4, c[0x0][0x260] ;  /* 0x0000980000047ab9 */ /* 0x000fe20000000a00 */
[C---:B------:R-:W-:Y:S02]  /*0f70*/  IMAD R3, R8.reuse, R3, R7 ;  /* 0x0000000308037224 */ /* 0x040fe400078e0207 */
[----:B------:R-:W-:Y:S01]  /*0f80*/  IMAD.WIDE.U32 R18, R8, R2, RZ ;  /* 0x0000000208127225 */ /* 0x000fe200078e00ff */
[----:B------:R-:W-:-:S03]  /*0f90*/  IADD3 R11, R11, R9, RZ ;  /* 0x000000090b0b7210 */ /* 0x000fc60007ffe0ff */
[-C--:B-1----:R-:W-:Y:S02]  /*0fa0*/  IMAD R9, R13, R102.reuse, RZ ;  /* 0x000000660d097224 */ /* 0x082fe400078e02ff */
[----:B------:R-:W-:-:S04]  /*0fb0*/  IMAD.WIDE.U32 R10, R14, R102, R10 ;  /* 0x000000660e0a7225 */ /* 0x000fc800078e000a */
[----:B------:R-:W-:Y:S02]  /*0fc0*/  IMAD R9, R14, R103, R9 ;  /* 0x000000670e097224 */ /* 0x000fe400078e0209 */
[----:B------:R-:W-:-:S03]  /*0fd0*/  IMAD.IADD R15, R19, 0x1, R3 ;  /* 0x00000001130f7824 */ /* 0x000fc600078e0203 */
[----:B------:R-:W-:Y:S01]  /*0fe0*/  IADD3 R11, R11, R9, RZ ;  /* 0x000000090b0b7210 */ /* 0x000fe20007ffe0ff */
[----:B------:R-:W-:-:S04]  /*0ff0*/  IMAD R9, R0, UR4, RZ ;  /* 0x0000000400097c24 */ /* 0x000fc8000f8e02ff */
[C---:B------:R-:W-:Y:S02]  /*1000*/  IMAD R9, R4.reuse, UR5, R9 ;  /* 0x0000000504097c24 */ /* 0x040fe4000f8e0209 */
[----:B------:R-:W-:-:S05]  /*1010*/  IMAD.WIDE.U32 R20, R4, UR4, R10 ;  /* 0x0000000404147c25 */ /* 0x000fca000f8e000a */
[----:B------:R-:W-:Y:S02]  /*1020*/  IADD3 R10, R21, R9, RZ ;  /* 0x00000009150a7210 */ /* 0x000fe40007ffe0ff */
[----:B------:R-:W-:Y:S01]  /*1030*/  MOV R11, R20 ;  /* 0x00000014000b7202 */ /* 0x000fe20000000f00 */
[----:B------:R-:W-:Y:S06]  /*1040*/  BRA `(.L_x_3828) ;  /* 0x0000000400407947 */ /* 0x000fec0003800000 */
.L_x_3827:
        /* <DEDUP_REMOVED lines=9> */
[----:B------:R-:W-:Y:S01]  /*10e0*/  ISETP.GE.AND P1, PT, R10, RZ, PT ;  /* 0x000000ff0a00720c */ /* 0x000fe20003f26270 */
[C---:B--2---:R-:W-:Y:S02]  /*10f0*/  @P4 IMAD R11, R18.reuse, R103, RZ ;  /* 0x00000067120b4224 */ /* 0x044fe400078e02ff */
[----:B------:R-:W-:-:S03]  /*1100*/  @P4 IMAD.WIDE.U32 R18, R18, R102, RZ ;  /* 0x0000006612124225 */ /* 0x000fc600078e00ff */
[----:B-1----:R-:W1:Y:S02]  /*1110*/  MUFU.RCP R8, R8 ;  /* 0x0000000800087308 */ /* 0x002e640000001000 */
        /* <DEDUP_REMOVED lines=11> */
[----:B------:R-:W-:-:S04]  /*11d0*/  IMAD.MOV R2, RZ, RZ, -R4 ;  /* 0x000000ffff027224 */ /* 0x000fc800078e0a04 */
[C---:B------:R-:W-:Y:S02]  /*11e0*/  IMAD R2, R3.reuse, R2, R8 ;  /* 0x0000000203027224 */ /* 0x040fe400078e0208 */
[----:B------:R-:W1:Y:S03]  /*11f0*/  @P4 LDC.64 R8, c[0x0][0x250] ;  /* 0x00009400ff084b82 */ /* 0x000e660000000a00 */
[----:B------:R-:W-:-:S13]  /*1200*/  ISETP.GT.U32.AND P0, PT, R3, R2, PT ;  /* 0x000000020300720c */ /* 0x000fda0003f04070 */
        /* <DEDUP_REMOVED lines=21> */
.L_x_3829:
[----:B------:R-:W-:Y:S01]  /*1360*/  MOV R18, R15 ;  /* 0x0000000f00127202 */ /* 0x000fe20000000f00 */
[----:B------:R-:W-:Y:S01]  /*1370*/  IMAD R10, R13, R102, RZ ;  /* 0x000000660d0a7224 */ /* 0x000fe200078e02ff */
[----:B------:R-:W-:Y:S02]  /*1380*/  MOV R19, R11 ;  /* 0x0000000b00137202 */ /* 0x000fe40000000f00 */
[----:B------:R-:W-:Y:S01]  /*1390*/  @!P0 LOP3.LUT R4, RZ, R0, RZ, 0x33, !PT ;  /* 0x00000000ff048212 */ /* 0x000fe200078e33ff */
[-C--:B------:R-:W-:Y:S01]  /*13a0*/  IMAD R10, R103, R27.reuse, R10 ;  /* 0x0000001b670a7224 */ /* 0x080fe200078e020a */
[----:B------:R-:W-:Y:S01]  /*13b0*/  @P4 IADD3 R14, R7, R14, RZ ;  /* 0x0000000e070e4210 */ /* 0x000fe20007ffe0ff */
[----:B------:R-:W-:Y:S01]  /*13c0*/  IMAD.WIDE.U32 R18, R102, R27, R18 ;  /* 0x0000001b66127225 */ /* 0x000fe200078e0012 */
[----:B------:R-:W-:-:S03]  /*13d0*/  SHF.R.S32.HI R0, RZ, 0x1f, R4 ;  /* 0x0000001fff007819 */ /* 0x000fc60000011404 */
[----:B-1----:R-:W-:Y:S01]  /*13e0*/  @P4 IMAD.WIDE.U32 R20, R14, R8, RZ ;  /* 0x000000080e144225 */ /* 0x002fe200078e00ff */
[----:B------:R-:W-:-:S03]  /*13f0*/  IADD3 R19, R19, R10, RZ ;  /* 0x0000000a13137210 */ /* 0x000fc60007ffe0ff */
        /* <DEDUP_REMOVED lines=21> */
.L_x_3828:
[----:B------:R1:W5:Y:S01]  /*1550*/  @P5 LDG.E R7, desc[UR6][R98.64] ;  /* 0x0000000662075981 */ /* 0x000362000c1e1900 */
[----:B------:R-:W-:Y:S01]  /*1560*/  ISETP.NE.AND P0, PT, R114, -0x1, PT ;  /* 0xffffffff7200780c */ /* 0x000fe20003f05270 */
[----:B------:R-:W2:Y:S01]  /*1570*/  LDC.64 R2, c[0x0][0x240] ;  /* 0x00009000ff027b82 */ /* 0x000ea20000000a00 */
[----:B------:R-:W-:Y:S01]  /*1580*/  SHF.R.S32.HI R83, RZ, 0x1f, R37 ;  /* 0x0000001fff537819 */ /* 0x000fe20000011425 */
[----:B------:R-:W-:Y:S01]  /*1590*/  ULDC.64 UR4, c[0x0][0x268] ;  /* 0x00009a0000047ab9 */ /* 0x000fe20000000a00 */
[----:B------:R-:W-:Y:S01]  /*15a0*/  SHF.R.S32.HI R47, RZ, 0x1f, R49 ;  /* 0x0000001fff2f7819 */ /* 0x000fe20000011431 */
[----:B------:R-:W-:Y:S01]  /*15b0*/  IMAD.SHL.U32 R110, R102, 0x20, RZ ;  /* 0x00000020666e7824 */ /* 0x000fe200078e00ff */
[CC--:B------:R-:W-:Y:S02]  /*15c0*/  LEA.HI R19, R83.reuse, R37.reuse, RZ, 0x2 ;  /* 0x0000002553137211 */ /* 0x0c0fe400078f10ff */
[----:B------:R-:W-:Y:S01]  /*15d0*/  LEA.HI R88, R83, R37, RZ, 0x3 ;  /* 0x0000002553587211 */ /* 0x000fe200078f18ff */
[----:B------:R-:W3:Y:S01]  /*15e0*/  LDC R79, c[0x0][0x2e0] ;  /* 0x0000b800ff4f7b82 */ /* 0x000ee20000000800 */
[----:B-----5:R-:W-:-:S02]  /*15f0*/  LOP3.LUT R12, R19, 0xfffffffc, RZ, 0xc0, !PT ;  /* 0xfffffffc130c7812 */ /* 0x020fc400078ec0ff */
[----:B------:R-:W-:Y:S02]  /*1600*/  SHF.R.S32.HI R87, RZ, 0x3, R88 ;  /* 0x00000003ff577819 */ /* 0x000fe40000011458 */
[----:B------:R-:W-:Y:S01]  /*1610*/  SHF.R.S32.HI R116, RZ, 0x2, R19 ;  /* 0x00000002ff747819 */ /* 0x000fe20000011413 */
[----:B------:R-:W-:Y:S01]  /*1620*/  IMAD.IADD R12, R37, 0x1, -R12 ;  /* 0x00000001250c7824 */ /* 0x000fe200078e0a0c */
[-C--:B------:R-:W-:Y:S01]  /*1630*/  LEA.HI R38, R83, R37.reuse, RZ, 0x5 ;  /* 0x0000002553267211 */ /* 0x080fe200078f28ff */
[----:B------:R-:W4:Y:S01]  /*1640*/  @!P0 LDC.64 R8, c[0x0][0x228] ;  /* 0x00008a00ff088b82 */ /* 0x000f220000000a00 */
[----:B------:R-:W-:Y:S01]  /*1650*/  IMAD.SHL.U32 R23, R87, 0x40, RZ ;  /* 0x0000004057177824 */ /* 0x000fe200078e00ff */
[--C-:B------:R-:W-:Y:S01]  /*1660*/  SHF.R.S32.HI R117, RZ, 0x1f, R116.reuse ;  /* 0x0000001fff757819 */ /* 0x100fe20000011474 */
[C---:B------:R-:W-:Y:S01]  /*1670*/  IMAD.SHL.U32 R84, R12.reuse, 0x8, RZ ;  /* 0x000000080c547824 */ /* 0x040fe200078e00ff */
[----:B------:R-:W-:Y:S01]  /*1680*/  LEA.HI R19, R19, R116, RZ, 0x1 ;  /* 0x0000007413137211 */ /* 0x000fe200078f08ff */
[----:B------:R-:W-:Y:S01]  /*1690*/  IMAD.SHL.U32 R12, R12, 0x4, RZ ;  /* 0x000000040c0c7824 */ /* 0x000fe200078e00ff */
[----:B------:R-:W-:Y:S01]  /*16a0*/  LOP3.LUT R23, R23, 0xc0, RZ, 0xc0, !PT ;  /* 0x000000c017177812 */ /* 0x000fe200078ec0ff */
[----:B------:R-:W-:Y:S01]  /*16b0*/  IMAD.WIDE R20, R16, 0x40, R116 ;  /* 0x0000004010147825 */ /* 0x000fe200078e0274 */
[----:B------:R-:W-:Y:S01]  /*16c0*/  SHF.R.S32.HI R85, RZ, 0x1f, R84 ;  /* 0x0000001fff557819 */ /* 0x000fe20000011454 */
[----:B------:R-:W1:Y:S01]  /*16d0*/  LDC.64 R100, c[0x0][0x250] ;  /* 0x00009400ff647b82 */ /* 0x000e620000000a00 */
[----:B------:R-:W-:Y:S01]  /*16e0*/  LOP3.LUT R19, R19, 0x7fffffe, RZ, 0xc0, !PT ;  /* 0x07fffffe13137812 */ /* 0x000fe200078ec0ff */
[----:B--2---:R-:W-:Y:S01]  /*16f0*/  @P0 IMAD.WIDE.U32 R24, R114, R2, RZ ;  /* 0x0000000272180225 */ /* 0x004fe200078e00ff */
[----:B------:R-:W-:-:S02]  /*1700*/  LEA.HI R83, R83, R37, RZ, 0x4 ;  /* 0x0000002553537211 */ /* 0x000fc400078f20ff */
[----:B------:R-:W-:Y:S01]  /*1710*/  SHF.R.S32.HI R38, RZ, 0x5, R38 ;  /* 0x00000005ff267819 */ /* 0x000fe20000011426 */
[----:B------:R-:W-:Y:S01]  /*1720*/  @P0 IMAD.MOV.U32 R17, RZ, RZ, R24 ;  /* 0x000000ffff110224 */ /* 0x000fe200078e0018 */
[----:B------:R-:W-:Y:S01]  /*1730*/  LOP3.LUT R24, R23, 0x18, R84, 0xf8, !PT ;  /* 0x0000001817187812 */ /* 0x000fe200078ef854 */
[----:B------:R-:W-:Y:S01]  /*1740*/  @P0 IMAD R16, R114, R3, R25 ;  /* 0x0000000372100224 */ /* 0x000fe200078e0219 */
[----:B------:R-:W-:Y:S01]  /*1750*/  SHF.R.U32.HI R23, RZ, 0x3, R23 ;  /* 0x00000003ff177819 */ /* 0x000fe20000011617 */
[----:B------:R-:W-:Y:S01]  /*1760*/  IMAD.IADD R19, R116, 0x1, -R19 ;  /* 0x0000000174137824 */ /* 0x000fe200078e0a13 */
[----:B------:R-:W-:Y:S01]  /*1770*/  LOP3.LUT R82, R83, 0xfffffff0, RZ, 0xc0, !PT ;  /* 0xfffffff053527812 */ /* 0x000fe200078ec0ff */
[----:B------:R-:W-:Y:S01]  /*1780*/  IMAD R94, R117, R102, RZ ;  /* 0x00000066755e7224 */ /* 0x000fe200078e02ff */
[----:B------:R-:W-:Y:S01]  /*1790*/  LOP3.LUT R23, R24, R23, RZ, 0x3c, !PT ;  /* 0x0000001718177212 */ /* 0x000fe200078e3cff */
[----:B------:R-:W-:Y:S01]  /*17a0*/  IMAD R86, R38, 0x8, R19 ;  /* 0x0000000826567824 */ /* 0x000fe200078e0213 */
[----:B------:R-:W-:Y:S01]  /*17b0*/  IADD3 R82, -R82, R37, RZ ;  /* 0x0000002552527210 */ /* 0x000fe20007ffe1ff */
[-C--:B----4-:R-:W-:Y:S01]  /*17c0*/  @!P0 IMAD R22, R5, R8.reuse, RZ ;  /* 0x0000000805168224 */ /* 0x090fe200078e02ff */
[----:B------:R-:W-:Y:S01]  /*17d0*/  LEA.HI R47, R47, R49, RZ, 0x7 ;  /* 0x000000312f2f7211 */ /* 0x000fe200078f38ff */
[----:B------:R-:W-:Y:S01]  /*17e0*/  @!P0 IMAD.WIDE.U32 R28, R6, R8, RZ ;  /* 0x00000008061c8225 */ /* 0x000fe200078e00ff */
[----:B------:R-:W-:-:S02]  /*17f0*/  LEA.HI R81, R82, R82, RZ, 0x1 ;  /* 0x0000005252517211 */ /* 0x000fc400078f08ff */
[----:B------:R-:W-:Y:S01]  /*1800*/  SHF.R.S32.HI R47, RZ, 0x7, R47 ;  /* 0x00000007ff2f7819 */ /* 0x000fe2000001142f */
[----:B------:R-:W-:Y:S01]  /*1810*/  @!P0 IMAD R9, R6, R9, R22 ;  /* 0x0000000906098224 */ /* 0x000fe200078e0216 */
[--C-:B------:R-:W-:Y:S01]  /*1820*/  SHF.R.S32.HI R80, RZ, 0x1, R81.reuse ;  /* 0x00000001ff507819 */ /* 0x100fe20000011451 */
[----:B------:R-:W-:Y:S01]  /*1830*/  @!P0 IMAD.MOV.U32 R17, RZ, RZ, R28 ;  /* 0x000000ffff118224 */ /* 0x000fe200078e001c */
[----:B------:R-:W-:Y:S01]  /*1840*/  VIMNMX R47, RZ, R47, !PT ;  /* 0x0000002fff2f7248 */ /* 0x000fe20007fe0100 */
[----:B------:R-:W-:Y:S01]  /*1850*/  IMAD R8, R21, R2, RZ ;  /* 0x0000000215087224 */ /* 0x000fe200078e02ff */
[----:B------:R-:W-:Y:S01]  /*1860*/  @!P0 IADD3 R16, R29, R9, RZ ;  /* 0x000000091d108210 */ /* 0x000fe20007ffe0ff */
[----:B------:R-:W-:Y:S01]  /*1870*/  IMAD R9, R0, UR4, RZ ;  /* 0x0000000400097c24 */ /* 0x000fe2000f8e02ff */
[----:B------:R-:W-:Y:S01]  /*1880*/  IADD3 R24, P0, R84, R17, RZ ;  /* 0x0000001154187210 */ /* 0x000fe20007f1e0ff */
[----:B------:R-:W-:Y:S01]  /*1890*/  IMAD R3, R20, R3, R8 ;  /* 0x0000000314037224 */ /* 0x000fe200078e0208 */
[----:B------:R-:W-:Y:S01]  /*18a0*/  SHF.R.S32.HI R8, RZ, 0x1f, R81 ;  /* 0x0000001fff087819 */ /* 0x000fe20000011451 */
[----:B------:R-:W-:Y:S01]  /*18b0*/  IMAD R9, R4, UR5, R9 ;  /* 0x0000000504097c24 */ /* 0x000fe2000f8e0209 */
[----:B---3--:R-:W-:Y:S01]  /*18c0*/  LEA.HI R79, R79, R79, RZ, 0x1 ;  /* 0x0000004f4f4f7211 */ /* 0x008fe200078f08ff */
[----:B------:R-:W-:Y:S01]  /*18d0*/  IMAD.X R25, R85, 0x1, R16, P0 ;  /* 0x0000000155197824 */ /* 0x000fe200000e0610 */
[----:B------:R-:W-:Y:S01]  /*18e0*/  IADD3 R18, P0, R84, R18, RZ ;  /* 0x0000001254127210 */ /* 0x000fe20007f1e0ff */
[----:B------:R-:W-:Y:S01]  /*18f0*/  IMAD R94, R116, R103, R94 ;  /* 0x00000067745e7224 */ /* 0x000fe200078e025e */
[----:B------:R-:W-:Y:S01]  /*1900*/  LEA.HI R8, R8, R80, RZ, 0x2 ;  /* 0x0000005008087211 */ /* 0x000fe200078f10ff */
[----:B------:R-:W-:Y:S01]  /*1910*/  IMAD.WIDE.U32 R16, R20, R2, R24 ;  /* 0x0000000214107225 */ /* 0x000fe200078e0018 */
[----:B------:R-:W-:-:S02]  /*1920*/  SHF.R.S32.HI R2, RZ, 0x1f, R96 ;  /* 0x0000001fff027819 */ /* 0x000fc40000011460 */
[----:B------:R-:W-:Y:S01]  /*1930*/  SHF.R.S32.HI R76, RZ, 0x1, R79 ;  /* 0x00000001ff4c7819 */ /* 0x000fe2000001144f */
[----:B------:R-:W-:Y:S01]  /*1940*/  IMAD.X R19, R85, 0x1, R15, P0 ;  /* 0x0000000155137824 */ /* 0x000fe200000e060f */
[----:B------:R-:W-:Y:S01]  /*1950*/  IADD3 R90, P0, R116, R14, RZ ;  /* 0x0000000e745a7210 */ /* 0x000fe20007f1e0ff */
[----:B------:R-:W-:Y:S01]  /*1960*/  IMAD.IADD R17, R17, 0x1, R3 ;  /* 0x0000000111117824 */ /* 0x000fe200078e0203 */
[----:B------:R-:W-:Y:S01]  /*1970*/  LOP3.LUT R8, R8, 0xfffffffc, RZ, 0xc0, !PT ;  /* 0xfffffffc08087812 */ /* 0x000fe200078ec0ff */
[----:B------:R-:W-:Y:S01]  /*1980*/  IMAD.WIDE.U32 R18, R4, UR4, R18 ;  /* 0x0000000404127c25 */ /* 0x000fe2000f8e0012 */
[----:B------:R-:W-:Y:S01]  /*1990*/  ULDC.64 UR4, c[0x0][0x258] ;  /* 0x0000960000047ab9 */ /* 0x000fe20000000a00 */
[----:B------:R-:W-:Y:S02]  /*19a0*/  SHF.L.U64.HI R109, R102, 0x5, R103 ;  /* 0x00000005666d7819 */ /* 0x000fe40000010267 */
[----:B------:R-:W-:Y:S01]  /*19b0*/  IMAD.X R13, R117, 0x1, R13, P0 ;  /* 0x00000001750d7824 */ /* 0x000fe200000e060d */
[----:B------:R-:W-:Y:S01]  /*19c0*/  IADD3 R92, P0, R84, R11, RZ ;  /* 0x0000000b545c7210 */ /* 0x000fe20007f1e0ff */
[----:B------:R-:W-:Y:S01]  /*19d0*/  IMAD R2, R2, UR4, RZ ;  /* 0x0000000402027c24 */ /* 0x000fe2000f8e02ff */
[----:B------:R-:W-:Y:S01]  /*19e0*/  IADD3 R80, R80, -R8, RZ ;  /* 0x8000000850507210 */ /* 0x000fe20007ffe0ff */
[----:B-1----:R-:W-:Y:S01]  /*19f0*/  IMAD R13, R13, R100, RZ ;  /* 0x000000640d0d7224 */ /* 0x002fe200078e02ff */
[----:B------:R-:W-:Y:S01]  /*1a00*/  SHF.L.U64.HI R111, R100, 0x5, R101 ;  /* 0x00000005646f7819 */ /* 0x000fe20000010265 */
[----:B------:R-:W-:Y:S01]  /*1a10*/  IMAD.X R93, R85, 0x1, R10, P0 ;  /* 0x00000001555d7824 */ /* 0x000fe200000e060a */
[----:B------:R-:W-:Y:S01]  /*1a20*/  ISETP.GT.AND P0, PT, R35, R47, PT ;  /* 0x0000002f2300720c */ /* 0x000fe20003f04270 */
[----:B------:R-:W-:Y:S01]  /*1a30*/  IMAD R78, R116, R76, R12 ;  /* 0x0000004c744e7224 */ /* 0x000fe200078e020c */
[----:B------:R-:W-:Y:S01]  /*1a40*/  LOP3.LUT P1, RZ, R80, 0x2, RZ, 0xc0, !PT ;  /* 0x0000000250ff7812 */ /* 0x000fe2000782c0ff */
[----:B------:R-:W-:Y:S01]  /*1a50*/  IMAD.IADD R9, R19, 0x1, R9 ;  /* 0x0000000113097824 */ /* 0x000fe200078e0209 */
[----:B------:R-:W-:Y:S01]  /*1a60*/  SHF.L.U32 R112, R100, 0x5, RZ ;  /* 0x0000000564707819 */ /* 0x000fe200000006ff */
[----:B------:R-:W-:Y:S01]  /*1a70*/  IMAD.MOV.U32 R8, RZ, RZ, R18 ;  /* 0x000000ffff087224 */ /* 0x000fe200078e0012 */
[----:B------:R-:W-:Y:S01]  /*1a80*/  SHF.R.S32.HI R73, RZ, 0x1f, R78 ;  /* 0x0000001fff497819 */ /* 0x000fe2000001144e */
[----:B------:R-:W-:-:S02]  /*1a90*/  IMAD R48, R96, UR5, R2 ;  /* 0x0000000560307c24 */ /* 0x000fc4000f8e0202 */
[----:B------:R-:W-:Y:S02]  /*1aa0*/  IMAD R89, R90, R101, R13 ;  /* 0x000000655a597224 */ /* 0x000fe400078e020d */
[----:B------:R-:W-:Y:S02]  /*1ab0*/  IMAD.MOV.U32 R25, RZ, RZ, 0x10 ;  /* 0x00000010ff197424 */ /* 0x000fe400078e00ff */
[----:B------:R-:W-:Y:S02]  /*1ac0*/  IMAD.IADD R77, R12, 0x1, R78 ;  /* 0x000000010c4d7824 */ /* 0x000fe400078e024e */
[----:B------:R-:W-:Y:S01]  /*1ad0*/  IMAD.WIDE.U32 R92, R116, R102, R92 ;  /* 0x00000066745c7225 */ /* 0x000fe200078e005c */
[----:B------:R-:W-:Y:S02]  /*1ae0*/  SEL R25, R25, 0xfffffff0, !P1 ;  /* 0xfffffff019197807 */ /* 0x000fe40004800000 */
[----:B------:R-:W-:Y:S01]  /*1af0*/  SHF.R.S32.HI R72, RZ, 0x1f, R77 ;  /* 0x0000001fff487819 */ /* 0x000fe2000001144d */
[----:B------:R-:W-:Y:S01]  /*1b00*/  IMAD.WIDE.U32 R96, R96, UR4, R16 ;  /* 0x0000000460607c25 */ /* 0x000fe2000f8e0010 */
[----:B------:R-:W-:-:S03]  /*1b10*/  IADD3 R95, R93, R94, RZ ;  /* 0x0000005e5d5f7210 */ /* 0x000fc60007ffe0ff */
[----:B------:R-:W-:-:S04]  /*1b20*/  IMAD.WIDE.U32 R90, R90, R100, R8 ;  /* 0x000000645a5a7225 */ /* 0x000fc800078e0008 */
[----:B------:R-:W-:Y:S02]  /*1b30*/  IMAD.U32 R86, R86, 0x20, R23 ;  /* 0x0000002056567824 */ /* 0x000fe400078e0017 */
[----:B------:R-:W-:Y:S02]  /*1b40*/  IMAD.IADD R48, R97, 0x1, R48 ;  /* 0x0000000161307824 */ /* 0x000fe400078e0230 */
[----:B------:R-:W-:Y:S02]  /*1b50*/  IMAD.IADD R89, R91, 0x1, R89 ;  /* 0x000000015b597824 */ /* 0x000fe400078e0259 */
[----:B------:R-:W-:Y:S01]  /*1b60*/  @!P5 IMAD.MOV.U32 R7, RZ, RZ, RZ ;  /* 0x000000ffff07d224 */ /* 0x000fe200078e00ff */
[----:B------:R-:W-:Y:S06]  /*1b70*/  @!P0 BRA `(.L_x_3830) ;  /* 0x0000003c002c8947 */ /* 0x000fec0003800000 */
[----:B------:R-:W1:Y:S01]  /*1b80*/  LDC.64 R2, c[0x0][0x338] ;  /* 0x0000ce00ff027b82 */ /* 0x000e620000000a00 */
[----:B------:R-:W-:Y:S01]  /*1b90*/  ULDC.64 UR10, c[0x0][0x330] ;  /* 0x0000cc00000a7ab9 */ /* 0x000fe20000000a00 */
[----:B------:R-:W-:Y:S01]  /*1ba0*/  SHF.R.S32.HI R8, RZ, 0x1f, R27 ;  /* 0x0000001fff087819 */ /* 0x000fe2000001141b */
[----:B------:R-:W-:Y:S01]  /*1bb0*/  ULDC.64 UR4, c[0x0][0x328] ;  /* 0x0000ca0000047ab9 */ /* 0x000fe20000000a00 */
[--C-:B------:R-:W-:Y:S01]  /*1bc0*/  SHF.R.S32.HI R11, RZ, 0x1f, R49.reuse ;  /* 0x0000001fff0b7819 */ /* 0x100fe20000011431 */
[----:B------:R-:W-:Y:S01]  /*1bd0*/  IMAD R9, R5, UR10, RZ ;  /* 0x0000000a05097c24 */ /* 0x000fe2000f8e02ff */
        /* <DEDUP_REMOVED lines=19> */
[----:B------:R-:W-:Y:S01]  /*1d10*/  IMAD.IADD R15, R15, 0x1, R5 ;  /* 0x000000010f0f7824 */ /* 0x000fe200078e0205 */
[----:B------:R-:W-:Y:S01]  /*1d20*/  USHF.L.U32 UR20, UR4, 0x5, URZ ;  /* 0x0000000504147899 */ /* 0x000fe2000800063f */
[----:B-1----:R-:W-:Y:S01]  /*1d30*/  IMAD R5, R8, R2, RZ ;  /* 0x0000000208057224 */ /* 0x002fe200078e02ff */
[----:B------:R-:W-:Y:S01]  /*1d40*/  UIMAD.WIDE.U32 UR18, UR4, 0xc0, URZ ;  /* 0x000000c0041278a5 */ /* 0x000fe2000f8e003f */
[----:B------:R-:W-:Y:S01]  /*1d50*/  IMAD R6, R10, UR5, R6 ;  /* 0x000000050a067c24 */ /* 0x000fe2000f8e0206 */
[----:B------:R-:W-:Y:S01]  /*1d60*/  SHF.L.U64.HI R51, R2, 0x6, R3 ;  /* 0x0000000602337819 */ /* 0x000fe20000010203 */
[----:B------:R-:W-:Y:S01]  /*1d70*/  IMAD.WIDE.U32 R12, R10, UR4, R12 ;  /* 0x000000040a0c7c25 */ /* 0x000fe2000f8e000c */
[----:B------:R-:W-:Y:S01]  /*1d80*/  SHF.L.U64.HI R70, R2, 0x5, R3 ;  /* 0x0000000502467819 */ /* 0x000fe20000010203 */
[----:B------:R-:W-:Y:S01]  /*1d90*/  USHF.L.U64.HI UR23, UR20, 0x1, UR15 ;  /* 0x0000000114177899 */ /* 0x000fe2000801020f */
[----:B------:R-:W-:Y:S01]  /*1da0*/  IADD3 R74, R116, 0x60, RZ ;  /* 0x00000060744a7810 */ /* 0x000fe20007ffe0ff */
[C---:B------:R-:W-:Y:S01]  /*1db0*/  IMAD R5, R10.reuse, R3, R5 ;  /* 0x000000030a057224 */ /* 0x040fe200078e0205 */
[----:B------:R-:W-:Y:S01]  /*1dc0*/  IADD3 R13, R13, R6, RZ ;  /* 0x000000060d0d7210 */ /* 0x000fe20007ffe0ff */
[----:B------:R-:W-:Y:S01]  /*1dd0*/  IMAD.WIDE.U32 R10, R10, R2, R14 ;  /* 0x000000020a0a7225 */ /* 0x000fe200078e000e */
[----:B------:R-:W-:Y:S01]  /*1de0*/  SHF.R.S32.HI R43, RZ, 0x1f, R44 ;  /* 0x0000001fff2b7819 */ /* 0x000fe2000001142c */
[----:B------:R-:W-:Y:S01]  /*1df0*/  USHF.L.U32 UR26, UR14, 0x1, URZ ;  /* 0x000000010e1a7899 */ /* 0x000fe2000800063f */
[----:B--2---:R-:W-:Y:S01]  /*1e00*/  LEA R50, -R50, RZ, 0x7 ;  /* 0x000000ff32327211 */ /* 0x004fe200078e39ff */
[----:B------:R-:W-:Y:S01]  /*1e10*/  IMAD.IADD R27, R7, 0x1, R27 ;  /* 0x00000001071b7824 */ /* 0x000fe200078e021b */
[----:B------:R-:W-:Y:S01]  /*1e20*/  ULDC.U8 UR22, c[0x0][0x3c3] ;  /* 0x0000f0c000167ab9 */ /* 0x000fe20000000000 */
[C---:B------:R-:W-:Y:S01]  /*1e30*/  IMAD R62, R0.reuse, UR12, RZ ;  /* 0x0000000c003e7c24 */ /* 0x040fe2000f8e02ff */
[----:B------:R-:W-:Y:S01]  /*1e40*/  ULDC UR21, c[0x0][0x2e0] ;  /* 0x0000b80000157ab9 */ /* 0x000fe20000000800 */
[----:B------:R-:W-:Y:S01]  /*1e50*/  IMAD R64, R0, UR10, RZ ;  /* 0x0000000a00407c24 */ /* 0x000fe2000f8e02ff */
[----:B------:R-:W-:Y:S01]  /*1e60*/  ULDC.64 UR16, c[0x0][0x250] ;  /* 0x0000940000107ab9 */ /* 0x000fe20000000a00 */
[----:B------:R-:W-:Y:S01]  /*1e70*/  IMAD.IADD R11, R11, 0x1, R5 ;  /* 0x000000010b0b7824 */ /* 0x000fe200078e0205 */
[----:B------:R-:W-:Y:S01]  /*1e80*/  USHF.L.U32 UR20, UR20, 0x1, URZ ;  /* 0x0000000114147899 */ /* 0x000fe2000800063f */
[----:B------:R-:W-:-:S02]  /*1e90*/  IMAD R27, R76, R27, RZ ;  /* 0x0000001b4c1b7224 */ /* 0x000fc400078e02ff */
[C---:B------:R-:W-:Y:S02]  /*1ea0*/  IMAD R62, R4.reuse, UR13, R62 ;  /* 0x0000000d043e7c24 */ /* 0x040fe4000f8e023e */
[C---:B------:R-:W-:Y:S01]  /*1eb0*/  IMAD.WIDE.U32 R6, R4.reuse, UR12, R12 ;  /* 0x0000000c04067c25 */ /* 0x040fe2000f8e000c */
[----:B------:R-:W-:Y:S01]  /*1ec0*/  SHF.R.S32.HI R26, RZ, 0x1f, R27 ;  /* 0x0000001fff1a7819 */ /* 0x000fe2000001141b */
[----:B------:R-:W-:Y:S01]  /*1ed0*/  ULDC.64 UR12, c[0x0][0x320] ;  /* 0x0000c800000c7ab9 */ /* 0x000fe20000000a00 */
[-C--:B------:R-:W-:Y:S01]  /*1ee0*/  IADD3 R69, P3, R77, R27.reuse, RZ ;  /* 0x0000001b4d457210 */ /* 0x080fe20007f7e0ff */
[----:B------:R-:W-:Y:S01]  /*1ef0*/  IMAD R64, R4, UR11, R64 ;  /* 0x0000000b04407c24 */ /* 0x000fe2000f8e0240 */
[----:B------:R-:W-:Y:S01]  /*1f00*/  IADD3 R27, P4, R78, R27, RZ ;  /* 0x0000001b4e1b7210 */ /* 0x000fe20007f9e0ff */
[----:B------:R-:W-:Y:S01]  /*1f10*/  IMAD.WIDE.U32 R4, R4, UR10, R10 ;  /* 0x0000000a04047c25 */ /* 0x000fe2000f8e000a */
[----:B------:R-:W-:Y:S01]  /*1f20*/  ULDC.64 UR10, c[0x0][0x318] ;  /* 0x0000c600000a7ab9 */ /* 0x000fe20000000a00 */
[----:B------:R-:W-:Y:S01]  /*1f30*/  LEA R63, P1, R6, UR12, 0x1 ;  /* 0x0000000c063f7c11 */ /* 0x000fe2000f8208ff */
[----:B------:R-:W-:Y:S01]  /*1f40*/  UIMAD UR12, UR5, 0xc0, URZ ;  /* 0x000000c0050c78a4 */ /* 0x000fe2000f8e023f */
[----:B------:R-:W-:Y:S01]  /*1f50*/  IMAD.IADD R62, R7, 0x1, R62 ;  /* 0x00000001073e7824 */ /* 0x000fe200078e023e */
[----:B------:R-:W-:Y:S01]  /*1f60*/  IADD3 R64, R5, R64, RZ ;  /* 0x0000004005407210 */ /* 0x000fe20007ffe0ff */
[----:B------:R-:W-:Y:S01]  /*1f70*/  IMAD.WIDE.U32 R8, R100, 0x40, RZ ;  /* 0x0000004064087825 */ /* 0x000fe200078e00ff */
[----:B------:R-:W-:Y:S01]  /*1f80*/  LEA R65, P0, R4, UR10, 0x1 ;  /* 0x0000000a04417c11 */ /* 0x000fe2000f8008ff */
[----:B------:R-:W-:Y:S01]  /*1f90*/  UIADD3 UR27, UR19, UR12, URZ ;  /* 0x0000000c131b7290 */ /* 0x000fe2000fffe03f */
[----:B------:R-:W-:Y:S01]  /*1fa0*/  IADD3.X R68, R72, R26, RZ, P3, !PT ;  /* 0x0000001a48447210 */ /* 0x000fe20001ffe4ff */
[----:B------:R-:W-:Y:S01]  /*1fb0*/  IMAD.X R26, R73, 0x1, R26, P4 ;  /* 0x00000001491a7824 */ /* 0x000fe200020e061a */
[----:B------:R-:W-:Y:S01]  /*1fc0*/  LEA.HI.X R64, R4, UR11, R64, 0x1, P0 ;  /* 0x0000000b04407c11 */ /* 0x000fe200080f0c40 */
[----:B------:R-:W-:Y:S01]  /*1fd0*/  ULDC.64 UR10, c[0x0][0x218] ;  /* 0x00008600000a7ab9 */ /* 0x000fe20000000a00 */
[----:B------:R-:W-:Y:S01]  /*1fe0*/  LEA.HI.X R62, R6, UR13, R62, 0x1, P1 ;  /* 0x0000000d063e7c11 */ /* 0x000fe200088f0c3e */
[----:B------:R-:W-:Y:S01]  /*1ff0*/  USHF.L.U64.HI UR13, UR4, 0x6, UR5 ;  /* 0x00000006040d7899 */ /* 0x000fe20008010205 */
[----:B------:R-:W-:Y:S01]  /*2000*/  LEA R58, P1, R92, UR10, 0x1 ;  /* 0x0000000a5c3a7c11 */ /* 0x000fe2000f8208ff */
[----:B------:R-:W-:Y:S01]  /*2010*/  IMAD.SHL.U32 R53, R103, 0x40, RZ ;  /* 0x0000004067357824 */ /* 0x000fe200078e00ff */
[----:B------:R-:W-:Y:S01]  /*2020*/  ULDC.64 UR4, c[0x0][0x220] ;  /* 0x0000880000047ab9 */ /* 0x000fe20000000a00 */
[----:B------:R-:W-:Y:S01]  /*2030*/  SHF.L.U64.HI R26, R27, 0x1, R26 ;  /* 0x000000011b1a7819 */ /* 0x000fe2000001021a */
[----:B------:R-:W-:Y:S01]  /*2040*/  IMAD.IADD R54, R9, 0x1, R54 ;  /* 0x0000000109367824 */ /* 0x000fe200078e0236 */
[----:B------:R-:W-:Y:S01]  /*2050*/  LEA R61, P0, R90, UR4, 0x1 ;  /* 0x000000045a3d7c11 */ /* 0x000fe2000f8008ff */
[----:B------:R-:W-:Y:S01]  /*2060*/  IMAD.WIDE.U32 R102, R102, 0x40, RZ ;  /* 0x0000004066667825 */ /* 0x000fe200078e00ff */
[----:B------:R-:W-:Y:S01]  /*2070*/  SHF.L.U64.HI R68, R69, 0x1, R68 ;  /* 0x0000000145447819 */ /* 0x000fe20000010244 */
[----:B------:R-:W-:Y:S01]  /*2080*/  USHF.L.U64.HI UR24, UR14, 0x1, UR13 ;  /* 0x000000010e187899 */ /* 0x000fe2000801020d */
[----:B------:R-:W-:Y:S01]  /*2090*/  SHF.L.U32 R27, R27, 0x1, RZ ;  /* 0x000000011b1b7819 */ /* 0x000fe200000006ff */
[----:B------:R-:W-:Y:S01]  /*20a0*/  IMAD.SHL.U32 R69, R69, 0x2, RZ ;  /* 0x0000000245457824 */ /* 0x000fe200078e00ff */
[----:B------:R-:W-:Y:S01]  /*20b0*/  LEA.HI.X R57, R92, UR11, R95, 0x1, P1 ;  /* 0x0000000b5c397c11 */ /* 0x000fe200088f0c5f */
[----:B------:R-:W-:Y:S01]  /*20c0*/  ULDC.64 UR10, c[0x0][0x360] ;  /* 0x0000d800000a7ab9 */ /* 0x000fe20000000a00 */
[----:B------:R-:W-:Y:S01]  /*20d0*/  IMAD R56, R101, 0xc0, RZ ;  /* 0x000000c065387824 */ /* 0x000fe200078e02ff */
[----:B------:R-:W-:Y:S01]  /*20e0*/  LEA.HI.X R60, R90, UR5, R89, 0x1, P0 ;  /* 0x000000055a3c7c11 */ /* 0x000fe200080f0c59 */
[C---:B------:R-:W-:Y:S01]  /*20f0*/  IMAD.SHL.U32 R46, R76.reuse, 0x20, RZ ;  /* 0x000000204c2e7824 */ /* 0x040fe200078e00ff */
[----:B------:R-:W-:Y:S01]  /*2100*/  IADD3 R10, P1, R27, UR10, RZ ;  /* 0x0000000a1b0a7c10 */ /* 0x000fe2000ff3e0ff */
[----:B------:R-:W-:Y:S01]  /*2110*/  IMAD R42, R76, 0x60, RZ ;  /* 0x000000604c2a7824 */ /* 0x000fe200078e02ff */
[----:B------:R-:W-:Y:S01]  /*2120*/  ULDC.64 UR4, c[0x0][0x358] ;  /* 0x0000d60000047ab9 */ /* 0x000fe20000000a00 */
[----:B------:R-:W-:Y:S01]  /*2130*/  IMAD.WIDE.U32 R100, R100, 0xc0, RZ ;  /* 0x000000c064647825 */ /* 0x000fe200078e00ff */
[C---:B------:R-:W-:Y:S01]  /*2140*/  IADD3 R67, P4, R69.reuse, UR10, RZ ;  /* 0x0000000a45437c10 */ /* 0x040fe2000ff9e0ff */
[----:B------:R-:W-:Y:S01]  /*2150*/  ULDC.64 UR12, c[0x0][0x230] ;  /* 0x00008c00000c7ab9 */ /* 0x000fe20000000a00 */
[----:B------:R-:W-:Y:S01]  /*2160*/  IADD3 R69, P3, R69, UR4, RZ ;  /* 0x0000000445457c10 */ /* 0x000fe2000ff7e0ff */
[----:B------:R-:W-:Y:S01]  /*2170*/  IMAD.SHL.U32 R55, R8, 0x2, RZ ;  /* 0x0000000208377824 */ /* 0x000fe200078e00ff */
        /* <DEDUP_REMOVED lines=19> */
.L_x_3860:
[----:B------:R-:W-:Y:S02]  /*22b0*/  IMAD.SHL.U32 R13, R11, 0x80, RZ ;  /* 0x000000800b0d7824 */ /* 0x000fe400078e00ff */
[----:B------:R-:W-:Y:S02]  /*22c0*/  IMAD.MOV.U32 R14, RZ, RZ, R63 ;  /* 0x000000ffff0e7224 */ /* 0x000fe400078e003f */
[----:B------:R-:W-:Y:S02]  /*22d0*/  VIADD R12, R13, 0xffffff80 ;  /* 0xffffff800d0c7836 */ /* 0x000fe40000000000 */
[----:B------:R-:W-:Y:S02]  /*22e0*/  IMAD.MOV.U32 R15, RZ, RZ, R62 ;  /* 0x000000ffff0f7224 */ /* 0x000fe400078e003e */
[--C-:B------:R-:W-:Y:S02]  /*22f0*/  IMAD.IADD R2, R36, 0x1, -R12.reuse ;  /* 0x0000000124027824 */ /* 0x100fe400078e0a0c */
[----:B------:R-:W-:Y:S03]  /*2300*/  IMAD.IADD R0, R49, 0x1, -R12 ;  /* 0x0000000131007824 */ /* 0x000fe600078e0a0c */
[-C--:B------:R-:W-:Y:S02]  /*2310*/  ISETP.GE.OR P6, PT, R116, R2.reuse, P1 ;  /* 0x000000027400720c */ /* 0x080fe40000fc6670 */
[----:B------:R-:W-:Y:S02]  /*2320*/  ISETP.GE.OR P5, PT, R40, R2, P1 ;  /* 0x000000022800720c */ /* 0x000fe40000fa6670 */
[-C--:B------:R-:W-:Y:S02]  /*2330*/  ISETP.LT.OR P6, PT, R116, R0.reuse, P6 ;  /* 0x000000007400720c */ /* 0x080fe400037c1670 */
[----:B------:R-:W-:Y:S02]  /*2340*/  ISETP.LT.OR P5, PT, R40, R0, P5 ;  /* 0x000000002800720c */ /* 0x000fe40002fa1670 */
[C---:B------:R-:W-:Y:S04]  /*2350*/  ISETP.GE.OR P4, PT, R75.reuse, R2, P1 ;  /* 0x000000024b00720c */ /* 0x040fe80000f86670 */
[----:B------:R-:W-:Y:S05]  /*2360*/  ISETP.LT.OR P4, PT, R75, R0, P4 ;  /* 0x000000004b00720c */ /* 0x000fea0002781670 */
[----:B--234-:R-:W2:Y:S01]  /*2370*/  @!P6 LDG.E.128 R4, desc[UR6][R14.64] ;  /* 0x000000060e04e981 */ /* 0x01cea2000c1e1d00 */
[----:B------:R-:W-:Y:S01]  /*2380*/  @!P6 IMAD.MOV.U32 R18, RZ, RZ, R61 ;  /* 0x000000ffff12e224 */ /* 0x000fe200078e003d */
[C---:B------:R-:W-:Y:S01]  /*2390*/  @!P5 IADD3 R16, P0, R63.reuse, UR20, RZ ;  /* 0x000000143f10dc10 */ /* 0x040fe2000ff1e0ff */
[----:B------:R-:W-:Y:S03]  /*23a0*/  @!P6 IMAD.MOV.U32 R19, RZ, RZ, R60 ;  /* 0x000000ffff13e224 */ /* 0x000fe600078e003c */
[----:B------:R-:W-:Y:S02]  /*23b0*/  @!P5 IADD3.X R17, R62, UR23, RZ, P0, !PT ;  /* 0x000000173e11dc10 */ /* 0x000fe400087fe4ff */
[----:B--2---:R1:W-:Y:S02]  /*23c0*/  @!P6 STG.E.128 desc[UR6][R18.64], R4 ;  /* 0x000000041200e986 */ /* 0x0043e4000c101d06 */
[C---:B-1----:R-:W-:Y:S02]  /*23d0*/  @!P5 LEA R18, P3, R112.reuse, R61, 0x1 ;  /* 0x0000003d7012d211 */ /* 0x042fe400078608ff */
[----:B------:R1:W2:Y:S02]  /*23e0*/  @!P5 LDG.E.128 R4, desc[UR6][R16.64] ;  /* 0x000000061004d981 */ /* 0x0002a4000c1e1d00 */
[----:B------:R-:W-:Y:S02]  /*23f0*/  @!P5 LEA.HI.X R19, R112, R60, R111, 0x1, P3 ;  /* 0x0000003c7013d211 */ /* 0x000fe400018f0c6f */
[C---:B------:R-:W-:Y:S04]  /*2400*/  ISETP.GE.OR P3, PT, R74.reuse, R2, P1 ;  /* 0x000000024a00720c */ /* 0x040fe80000f66670 */
[----:B------:R-:W-:Y:S02]  /*2410*/  ISETP.LT.OR P3, PT, R74, R0, P3 ;  /* 0x000000004a00720c */ /* 0x000fe40001f61670 */
[----:B-1----:R-:W-:Y:S04]  /*2420*/  @!P4 IADD3 R16, P0, R63, UR26, RZ ;  /* 0x0000001a3f10cc10 */ /* 0x002fe8000ff1e0ff */
[----:B------:R-:W-:Y:S02]  /*2430*/  @!P4 IADD3.X R17, R62, UR24, RZ, P0, !PT ;  /* 0x000000183e11cc10 */ /* 0x000fe400087fe4ff */
[----:B------:R-:W-:Y:S05]  /*2440*/  @!P4 IADD3 R2, P0, R61, R55, RZ ;  /* 0x000000373d02c210 */ /* 0x000fea0007f1e0ff */
[----:B------:R-:W-:Y:S01]  /*2450*/  @!P4 IMAD.X R3, R60, 0x1, R54, P0 ;  /* 0x000000013c03c824 */ /* 0x000fe200000e0636 */
[----:B--2---:R1:W-:Y:S04]  /*2460*/  @!P5 STG.E.128 desc[UR6][R18.64], R4 ;  /* 0x000000041200d986 */ /* 0x0043e8000c101d06 */
[----:B-1----:R1:W2:Y:S02]  /*2470*/  @!P4 LDG.E.128 R4, desc[UR6][R16.64] ;  /* 0x000000061004c981 */ /* 0x0022a4000c1e1d00 */
[----:B-1----:R-:W-:Y:S04]  /*2480*/  @!P3 IADD3 R16, P0, R63, UR18, RZ ;  /* 0x000000123f10bc10 */ /* 0x002fe8000ff1e0ff */
[----:B------:R-:W-:Y:S01]  /*2490*/  @!P3 IADD3.X R17, R62, UR27, RZ, P0, !PT ;  /* 0x0000001b3e11bc10 */ /* 0x000fe200087fe4ff */
[----:B--2---:R1:W-:Y:S04]  /*24a0*/  @!P4 STG.E.128 desc[UR6][R2.64], R4 ;  /* 0x000000040200c986 */ /* 0x0043e8000c101d06 */
[----:B-1----:R-:W2:Y:S01]  /*24b0*/  @!P3 LDG.E.128 R4, desc[UR6][R16.64] ;  /* 0x000000061004b981 */ /* 0x002ea2000c1e1d00 */
[----:B------:R-:W-:Y:S05]  /*24c0*/  @!P3 IADD3 R2, P0, R61, R100, RZ ;  /* 0x000000643d02b210 */ /* 0x000fea0007f1e0ff */
[----:B------:R-:W-:Y:S01]  /*24d0*/  @!P3 IMAD.X R3, R60, 0x1, R56, P0 ;  /* 0x000000013c03b824 */ /* 0x000fe200000e0638 */
[C---:B------:R-:W-:Y:S04]  /*24e0*/  LEA R63, P0, R50.reuse, R14, 0x1 ;  /* 0x0000000e323f7211 */ /* 0x040fe800078008ff */
[----:B------:R-:W-:Y:S02]  /*24f0*/  LEA.HI.X.SX32 R62, R50, R15, 0x1, P0 ;  /* 0x0000000f323e7211 */ /* 0x000fe400000f0eff */
[----:B------:R-:W-:Y:S01]  /*2500*/  ISETP.NE.AND P0, PT, RZ, UR4, PT ;  /* 0x00000004ff007c0c */ /* 0x000fe2000bf05270 */
[----:B--2---:R1:W-:Y:S11]  /*2510*/  @!P3 STG.E.128 desc[UR6][R2.64], R4 ;  /* 0x000000040200b986 */ /* 0x0043f6000c101d06 */
[----:B------:R-:W-:Y:S01]  /*2520*/  @!UPT UIADD3 URZ, URZ, URZ, URZ ;  /* 0x0000003f3f3ff290 */ /* 0x000fe2000fffe03f */
[----:B------:R-:W-:Y:S05]  /*2530*/  @!P0 BRA `(.L_x_3831) ;  /* 0x0000002800b48947 */ /* 0x000fea0003800000 */
[----:B------:R-:W-:Y:S11]  /*2540*/  ISETP.NE.AND P0, PT, RZ, UR22, PT ;  /* 0x00000016ff007c0c */ /* 0x000ff6000bf05270 */
[----:B------:R-:W-:Y:S02]  /*2550*/  @!UPT UIADD3 URZ, URZ, URZ, URZ ;  /* 0x0000003f3f3ff290 */ /* 0x000fe4000fffe03f */
[----:B------:R-:W-:Y:S05]  /*2560*/  @!P0 BRA `(.L_x_3832) ;  /* 0x0000001000188947 */ /* 0x000fea0003800000 */
[----:B------:R-:W-:Y:S01]  /*2570*/  MOV R28, R27 ;  /* 0x0000001b001c7202 */ /* 0x000fe20000000f00 */
[----:B------:R-:W2:Y:S01]  /*2580*/  LDC R23, c[0x0][0x2e0] ;  /* 0x0000b800ff177b82 */ /* 0x000ea20000000800 */
[----:B------:R-:W-:Y:S01]  /*2590*/  MOV R29, R26 ;  /* 0x0000001a001d7202 */ /* 0x000fe20000000f00 */
[----:B------:R-:W-:Y:S01]  /*25a0*/  BSSY B0, `(.L_x_3833) ;  /* 0x000003a000007945 */ /* 0x000fe20003800000 */
[----:B--2---:R-:W-:Y:S03]  /*25b0*/  LEA R23, -R23, RZ, 0x6 ;  /* 0x000000ff17177211 */ /* 0x004fe600078e31ff */
[----:B------:R-:W-:Y:S05]  /*25c0*/  @P6 BRA `(.L_x_3834) ;  /* 0x0000000000dc6947 */ /* 0x000fea0003800000 */
[----:B-1----:R-:W-:Y:S02]  /*25d0*/  MOV R2, R65 ;  /* 0x0000004100027202 */ /* 0x002fe40000000f00 */
[----:B------:R-:W-:Y:S02]  /*25e0*/  MOV R3, R64 ;  /* 0x0000004000037202 */ /* 0x000fe40000000f00 */
[----:B------:R-:W-:Y:S02]  /*25f0*/  ISETP.GE.AND P0, PT, R84, UR4, PT ;  /* 0x0000000454007c0c */ /* 0x000fe4000bf06270 */
[----:B------:R-:W-:Y:S01]  /*2600*/  MOV R59, R57 ;  /* 0x00000039003b7202 */ /* 0x000fe20000000f00 */
[----:B------:R1:W2:Y:S10]  /*2610*/  LDG.E.128 R16, desc[UR6][R2.64] ;  /* 0x0000000602107981 */ /* 0x0002b4000c1e1d00 */
[----:B------:R-:W-:Y:S02]  /*2620*/  @!P0 MOV R8, R10 ;  /* 0x0000000a00088202 */ /* 0x000fe40000000f00 */
[----:B-1----:R-:W-:Y:S02]  /*2630*/  @!P0 MOV R2, R27 ;  /* 0x0000001b00028202 */ /* 0x002fe40000000f00 */
[----:B------:R-:W-:Y:S05]  /*2640*/  @!P0 MOV R3, R26 ;  /* 0x0000001a00038202 */ /* 0x000fea0000000f00 */
[----:B------:R-:W3:Y:S06]  /*2650*/  @!P0 LDG.E.64 R6, desc[UR6][R2.64] ;  /* 0x0000000602068981 */ /* 0x000eec000c1e1b00 */
[----:B------:R1:W4:Y:S01]  /*2660*/  @!P0 LDG.E.64 R2, desc[UR6][R8.64] ;  /* 0x0000000608028981 */ /* 0x000322000c1e1b00 */
[--C-:B---3--:R-:W-:Y:S01]  /*2670*/  @!P0 HADD2.F32 R14, -RZ, R6.reuse.H0_H0 ;  /* 0x20000006ff0e8230 */ /* 0x108fe20000004100 */
[----:B--2---:R-:W-:Y:S01]  /*2680*/  @!P0 MOV R4, R16 ;  /* 0x0000001000048202 */ /* 0x004fe20000000f00 */
[----:B------:R-:W-:Y:S02]  /*2690*/  @!P0 HADD2.F32 R15, -RZ, R6.H1_H1 ;  /* 0x30000006ff0f8230 */ /* 0x000fe40000004100 */
[--C-:B------:R-:W-:Y:S02]  /*26a0*/  @!P0 HADD2.F32 R20, -RZ, R7.reuse.H0_H0 ;  /* 0x20000007ff148230 */ /* 0x100fe40000004100 */
[--C-:B-1----:R-:W-:Y:S02]  /*26b0*/  @!P0 HADD2.F32 R8, -RZ, R4.reuse.H1_H1 ;  /* 0x30000004ff088230 */ /* 0x102fe40000004100 */
[----:B------:R-:W-:Y:S02]  /*26c0*/  @!P0 HADD2.F32 R6, -RZ, R4.H0_H0 ;  /* 0x20000004ff068230 */ /* 0x000fe40000004100 */
[----:B------:R-:W-:Y:S01]  /*26d0*/  @!P0 HADD2.F32 R22, -RZ, R7.H1_H1 ;  /* 0x30000007ff168230 */ /* 0x000fe20000004100 */
[----:B------:R-:W-:Y:S01]  /*26e0*/  @!P0 MOV R7, R18 ;  /* 0x0000001200078202 */ /* 0x000fe20000000f00 */
[--C-:B----4-:R-:W-:Y:S02]  /*26f0*/  @!P0 HADD2.F32 R0, -RZ, R2.reuse.H0_H0 ;  /* 0x20000002ff008230 */ /* 0x110fe40000004100 */
[--C-:B------:R-:W-:Y:S02]  /*2700*/  @!P0 HADD2.F32 R5, -RZ, R3.reuse.H0_H0 ;  /* 0x20000003ff058230 */ /* 0x100fe40000004100 */
[----:B------:R-:W-:Y:S01]  /*2710*/  @!P0 HADD2.F32 R4, -RZ, R3.H1_H1 ;  /* 0x30000003ff048230 */ /* 0x000fe20000004100 */
[----:B------:R-:W-:Y:S01]  /*2720*/  @!P0 MOV R3, R17 ;  /* 0x0000001100038202 */ /* 0x000fe20000000f00 */
[-C--:B------:R-:W-:Y:S01]  /*2730*/  @!P0 FMUL.FTZ R24, R8, R0.reuse ;  /* 0x0000000008188220 */ /* 0x080fe20000410000 */
[C---:B------:R-:W-:Y:S01]  /*2740*/  @!P0 FMUL.FTZ R0, R6.reuse, R0 ;  /* 0x0000000006008220 */ /* 0x040fe20000410000 */
        /* <DEDUP_REMOVED lines=17> */
[----:B------:R-:W-:Y:S01]  /*2860*/  @!P0 FMUL.FTZ R32, R14, R5 ;  /* 0x000000050e208220 */ /* 0x000fe20000410000 */
        /* <DEDUP_REMOVED lines=13> */
.L_x_3834:
[----:B------:R-:W-:Y:S05]  /*2940*/  BSYNC B0 ;  /* 0x0000000000007941 */ /* 0x000fea0003800000 */
.L_x_3833:
[----:B------:R-:W-:Y:S04]  /*2950*/  BSSY B0, `(.L_x_3835) ;  /* 0x000003d000007945 */ /* 0x000fe80003800000 */
[----:B------:R-:W-:Y:S05]  /*2960*/  @P5 BRA `(.L_x_3836) ;  /* 0x0000000000ec5947 */ /* 0x000fea0003800000 */
[----:B------:R-:W-:Y:S02]  /*2970*/  ISETP.GE.AND P0, PT, R84, UR4, PT ;  /* 0x0000000454007c0c */ /* 0x000fe4000bf06270 */
[C---:B--2---:R-:W-:Y:S04]  /*2980*/  LEA R16, P5, R71.reuse, R65, 0x1 ;  /* 0x0000004147107211 */ /* 0x044fe800078a08ff */
[----:B------:R-:W-:Y:S06]  /*2990*/  LEA.HI.X R17, R71, R64, R70, 0x1, P5 ;  /* 0x0000004047117211 */ /* 0x000fec00028f0c46 */
[----:B------:R-:W2:Y:S01]  /*29a0*/  LDG.E.128 R16, desc[UR6][R16.64] ;  /* 0x0000000610107981 */ /* 0x000ea2000c1e1d00 */
[C---:B-1----:R-:W-:Y:S02]  /*29b0*/  @!P0 SHF.L.U32 R2, R46.reuse, 0x1, RZ ;  /* 0x000000012e028819 */ /* 0x042fe400000006ff */
[----:B------:R-:W-:Y:S02]  /*29c0*/  @!P0 SHF.L.U64.HI R0, R46, 0x1, R45 ;  /* 0x000000012e008819 */ /* 0x000fe4000001022d */
[C---:B------:R-:W-:Y:S02]  /*29d0*/  @!P0 IADD3 R6, P6, R2.reuse, R27, RZ ;  /* 0x0000001b02068210 */ /* 0x040fe40007fde0ff */
[----:B------:R-:W-:Y:S02]  /*29e0*/  @!P0 IADD3 R2, P5, R2, R10, RZ ;  /* 0x0000000a02028210 */ /* 0x000fe40007fbe0ff */
[C---:B------:R-:W-:Y:S02]  /*29f0*/  @!P0 IADD3.X R7, R0.reuse, R26, RZ, P6, !PT ;  /* 0x0000001a00078210 */ /* 0x040fe400037fe4ff */
[----:B------:R-:W-:Y:S04]  /*2a00*/  @!P0 IADD3.X R3, R0, R9, RZ, P5, !PT ;  /* 0x0000000900038210 */ /* 0x000fe80002ffe4ff */
[----:B------:R-:W3:Y:S06]  /*2a10*/  @!P0 LDG.E.64 R6, desc[UR6][R6.64] ;  /* 0x0000000606068981 */ /* 0x000eec000c1e1b00 */
[----:B------:R-:W4:Y:S01]  /*2a20*/  @!P0 LDG.E.64 R2, desc[UR6][R2.64] ;  /* 0x0000000602028981 */ /* 0x000f22000c1e1b00 */
[--C-:B---3--:R-:W-:Y:S01]  /*2a30*/  @!P0 HADD2.F32 R14, -RZ, R6.reuse.H0_H0 ;  /* 0x20000006ff0e8230 */ /* 0x108fe20000004100 */
[----:B--2---:R-:W-:Y:S01]  /*2a40*/  @!P0 MOV R4, R16 ;  /* 0x0000001000048202 */ /* 0x004fe20000000f00 */
[----:B------:R-:W-:Y:S02]  /*2a50*/  @!P0 HADD2.F32 R15, -RZ, R6.H1_H1 ;  /* 0x30000006ff0f8230 */ /* 0x000fe40000004100 */
[----:B------:R-:W-:Y:S02]  /*2a60*/  @!P0 HADD2.F32 R20, -RZ, R7.H0_H0 ;  /* 0x20000007ff148230 */ /* 0x000fe40000004100 */
[----:B------:R-:W-:Y:S02]  /*2a70*/  @!P0 HADD2.F32 R8, -RZ, R4.H1_H1 ;  /* 0x30000004ff088230 */ /* 0x000fe40000004100 */
[----:B----4-:R-:W-:Y:S02]  /*2a80*/  @!P0 HADD2.F32 R0, -RZ, R2.H0_H0 ;  /* 0x20000002ff008230 */ /* 0x010fe40000004100 */
[----:B------:R-:W-:Y:S02]  /*2a90*/  @!P0 HADD2.F32 R6, -RZ, R4.H0_H0 ;  /* 0x20000004ff068230 */ /* 0x000fe40000004100 */
[--C-:B------:R-:W-:Y:S02]  /*2aa0*/  @!P0 HADD2.F32 R5, -RZ, R3.reuse.H0_H0 ;  /* 0x20000003ff058230 */ /* 0x100fe40000004100 */
[-C--:B------:R-:W-:Y:S01]  /*2ab0*/  @!P0 FMUL.FTZ R24, R8, R0.reuse ;  /* 0x0000000008188220 */ /* 0x080fe20000410000 */
[----:B------:R-:W-:Y:S01]  /*2ac0*/  @!P0 HADD2.F32 R4, -RZ, R3.H1_H1 ;  /* 0x30000003ff048230 */ /* 0x000fe20000004100 */
[----:B------:R-:W-:Y:S01]  /*2ad0*/  @!P0 MOV R3, R17 ;  /* 0x0000001100038202 */ /* 0x000fe20000000f00 */
[C---:B------:R-:W-:Y:S01]  /*2ae0*/  @!P0 FMUL.FTZ R0, R6.reuse, R0 ;  /* 0x0000000006008220 */ /* 0x040fe20000410000 */
[----:B------:R-:W-:Y:S01]  /*2af0*/  @!P0 HADD2.F32 R22, -RZ, R7.H1_H1 ;  /* 0x30000007ff168230 */ /* 0x000fe20000004100 */
[----:B------:R-:W-:Y:S01]  /*2b00*/  @!P0 MOV R7, R18 ;  /* 0x0000001200078202 */ /* 0x000fe20000000f00 */
[-C--:B------:R-:W-:Y:S01]  /*2b10*/  @!P0 FFMA.FTZ R24, R6, R14.reuse, -R24 ;  /* 0x0000000e06188223 */ /* 0x080fe20000010818 */
[----:B------:R-:W-:Y:S01]  /*2b20*/  @!P0 MOV R6, R19 ;  /* 0x0000001300068202 */ /* 0x000fe20000000f00 */
[----:B------:R-:W-:Y:S01]  /*2b30*/  @!P0 FFMA.FTZ R0, R8, R14, R0 ;  /* 0x0000000e08008223 */ /* 0x000fe20000010000 */
[--C-:B------:R-:W-:Y:S02]  /*2b40*/  @!P0 HADD2.F32 R8, -RZ, R3.reuse.H1_H1 ;  /* 0x30000003ff088230 */ /* 0x100fe40000004100 */
[----:B------:R-:W-:Y:S02]  /*2b50*/  @!P0 HADD2.F32 R2, -RZ, R2.H1_H1 ;  /* 0x30000002ff028230 */ /* 0x000fe40000004100 */
[----:B------:R-:W-:Y:S01]  /*2b60*/  @!P0 F2FP.F16.F32.PACK_AB R0, R0, R24 ;  /* 0x000000180000823e */ /* 0x000fe200000000ff */
[----:B------:R-:W-:Y:S02]  /*2b70*/  @!P0 HADD2.F32 R3, -RZ, R3.H0_H0 ;  /* 0x20000003ff038230 */ /* 0x000fe40000004100 */
[--C-:B------:R-:W-:Y:S01]  /*2b80*/  @!P0 HADD2.F32 R14, -RZ, R7.reuse.H1_H1 ;  /* 0x30000007ff0e8230 */ /* 0x100fe20000004100 */
[----:B------:R-:W-:Y:S01]  /*2b90*/  @!P0 MOV R16, R0 ;  /* 0x0000000000108202 */ /* 0x000fe20000000f00 */
[----:B------:R-:W-:Y:S02]  /*2ba0*/  @!P0 HADD2.F32 R7, -RZ, R7.H0_H0 ;  /* 0x20000007ff078230 */ /* 0x000fe40000004100 */
[-C--:B------:R-:W-:Y:S01]  /*2bb0*/  @!P0 FMUL.FTZ R30, R8, R2.reuse ;  /* 0x00000002081e8220 */ /* 0x080fe20000410000 */
[--C-:B------:R-:W-:Y:S02]  /*2bc0*/  @!P0 HADD2.F32 R21, -RZ, R6.reuse.H1_H1 ;  /* 0x30000006ff158230 */ /* 0x100fe40000004100 */
[C---:B------:R-:W-:Y:S01]  /*2bd0*/  @!P0 FMUL.FTZ R2, R3.reuse, R2 ;  /* 0x0000000203028220 */ /* 0x040fe20000410000 */
[----:B------:R-:W-:Y:S02]  /*2be0*/  @!P0 HADD2.F32 R6, -RZ, R6.H0_H0 ;  /* 0x20000006ff068230 */ /* 0x000fe40000004100 */
[----:B------:R-:W-:Y:S01]  /*2bf0*/  @!P0 FFMA.FTZ R30, R3, R15, -R30 ;  /* 0x0000000f031e8223 */ /* 0x000fe2000001081e */
[-C--:B------:R-:W-:Y:S01]  /*2c00*/  @!P0 FMUL.FTZ R3, R7, R5.reuse ;  /* 0x0000000507038220 */ /* 0x080fe20000410000 */
[-C--:B------:R-:W-:Y:S01]  /*2c10*/  @!P0 FMUL.FTZ R31, R21, R4.reuse ;  /* 0x00000004151f8220 */ /* 0x080fe20000410000 */
[----:B------:R-:W-:Y:S01]  /*2c20*/  @!P0 FMUL.FTZ R32, R14, R5 ;  /* 0x000000050e208220 */ /* 0x000fe20000410000 */
[----:B------:R-:W-:Y:S01]  /*2c30*/  @!P0 FMUL.FTZ R4, R6, R4 ;  /* 0x0000000406048220 */ /* 0x000fe20000410000 */
[----:B------:R-:W-:Y:S01]  /*2c40*/  @!P0 FFMA.FTZ R2, R8, R15, R2 ;  /* 0x0000000f08028223 */ /* 0x000fe20000010002 */
[-C--:B------:R-:W-:Y:S01]  /*2c50*/  @!P0 FFMA.FTZ R3, R14, R20.reuse, R3 ;  /* 0x000000140e038223 */ /* 0x080fe20000010003 */
[----:B------:R-:W-:Y:S01]  /*2c60*/  @!P0 FFMA.FTZ R7, R7, R20, -R32 ;  /* 0x0000001407078223 */ /* 0x000fe20000010820 */
        /* <DEDUP_REMOVED lines=11> */
.L_x_3836:
[----:B------:R-:W-:Y:S05]  /*2d20*/  BSYNC B0 ;  /* 0x0000000000007941 */ /* 0x000fea0003800000 */
.L_x_3835:
[----:B------:R-:W-:Y:S04]  /*2d30*/  BSSY B0, `(.L_x_3837) ;  /* 0x000003d000007945 */ /* 0x000fe80003800000 */
[----:B------:R-:W-:Y:S05]  /*2d40*/  @P4 BRA `(.L_x_3838) ;  /* 0x0000000000ec4947 */ /* 0x000fea0003800000 */
[----:B------:R-:W-:Y:S02]  /*2d50*/  ISETP.GE.AND P0, PT, R84, UR4, PT ;  /* 0x0000000454007c0c */ /* 0x000fe4000bf06270 */
[C---:B--23--:R-:W-:Y:S04]  /*2d60*/  LEA R16, P4, R52.reuse, R65, 0x1 ;  /* 0x0000004134107211 */ /* 0x04cfe800078808ff */
        /* <DEDUP_REMOVED lines=57> */
.L_x_3838:
[----:B------:R-:W-:Y:S05]  /*3100*/  BSYNC B0 ;  /* 0x0000000000007941 */ /* 0x000fea0003800000 */
.L_x_3837:
[----:B------:R-:W-:Y:S04]  /*3110*/  BSSY B0, `(.L_x_3839) ;  /* 0x0000044000007945 */ /* 0x000fe80003800000 */
[----:B------:R-:W-:Y:S05]  /*3120*/  @P3 BRA `(.L_x_3840) ;  /* 0x0000000400083947 */ /* 0x000fea0003800000 */
[----:B------:R-:W-:Y:S01]  /*3130*/  ISETP.GE.AND P0, PT, R84, UR4, PT ;  /* 0x0000000454007c0c */ /* 0x000fe2000bf06270 */
[----:B-1----:R-:W1:Y:S01]  /*3140*/  LDC.64 R2, c[0x0][0x338] ;  /* 0x0000ce00ff027b82 */ /* 0x002e620000000a00 */
[----:B------:R-:W-:Y:S02]  /*3150*/  MOV R4, R65 ;  /* 0x0000004100047202 */ /* 0x000fe40000000f00 */
[----:B------:R-:W-:Y:S02]  /*3160*/  MOV R5, R64 ;  /* 0x0000004000057202 */ /* 0x000fe40000000f00 */
[----:B--2---:R-:W-:Y:S07]  /*3170*/  MOV R59, R57 ;  /* 0x00000039003b7202 */ /* 0x004fee0000000f00 */
[----:B------:R-:W-:Y:S01]  /*3180*/  @!P0 SHF.L.U64.HI R0, R42, 0x1, R41 ;  /* 0x000000012a008819 */ /* 0x000fe20000010229 */
[----:B-1----:R-:W-:Y:S01]  /*3190*/  IMAD.WIDE.U32 R4, R2, 0xc0, R4 ;  /* 0x000000c002047825 */ /* 0x002fe200078e0004 */
[----:B------:R-:W-:Y:S03]  /*31a0*/  @!P0 SHF.L.U32 R2, R42, 0x1, RZ ;  /* 0x000000012a028819 */ /* 0x000fe600000006ff */
[----:B------:R-:W-:Y:S01]  /*31b0*/  IMAD R3, R3, 0xc0, RZ ;  /* 0x000000c003037824 */ /* 0x000fe200078e02ff */
[C---:B---34-:R-:W-:Y:S02]  /*31c0*/  @!P0 IADD3 R6, P4, R2.reuse, R27, RZ ;  /* 0x0000001b02068210 */ /* 0x058fe40007f9e0ff */
[----:B------:R-:W-:Y:S02]  /*31d0*/  @!P0 IADD3 R2, P3, R2, R10, RZ ;  /* 0x0000000a02028210 */ /* 0x000fe40007f7e0ff */
[----:B------:R-:W-:Y:S02]  /*31e0*/  IADD3 R5, R5, R3, RZ ;  /* 0x0000000305057210 */ /* 0x000fe40007ffe0ff */
[C---:B------:R-:W-:Y:S02]  /*31f0*/  @!P0 IADD3.X R7, R0.reuse, R26, RZ, P4, !PT ;  /* 0x0000001a00078210 */ /* 0x040fe400027fe4ff */
[----:B------:R-:W-:Y:S01]  /*3200*/  @!P0 IADD3.X R3, R0, R9, RZ, P3, !PT ;  /* 0x0000000900038210 */ /* 0x000fe20001ffe4ff */
[----:B------:R-:W2:Y:S01]  /*3210*/  LDG.E.128 R16, desc[UR6][R4.64] ;  /* 0x0000000604107981 */ /* 0x000ea2000c1e1d00 */
[----:B------:R-:W1:Y:S07]  /*3220*/  LDC.64 R26, c[0x0][0x248] ;  /* 0x00009200ff1a7b82 */ /* 0x000e6e0000000a00 */
[----:B------:R-:W3:Y:S06]  /*3230*/  @!P0 LDG.E.64 R6, desc[UR6][R6.64] ;  /* 0x0000000606068981 */ /* 0x000eec000c1e1b00 */
[----:B------:R-:W4:Y:S01]  /*3240*/  @!P0 LDG.E.64 R2, desc[UR6][R2.64] ;  /* 0x0000000602028981 */ /* 0x000f22000c1e1b00 */
[----:B-1----:R-:W-:Y:S01]  /*3250*/  IMAD R27, R27, 0xc0, RZ ;  /* 0x000000c01b1b7824 */ /* 0x002fe200078e02ff */
[----:B--2---:R-:W-:Y:S05]  /*3260*/  @!P0 MOV R4, R16 ;  /* 0x0000001000048202 */ /* 0x004fea0000000f00 */
[----:B------:R-:W-:Y:S02]  /*3270*/  @!P0 HADD2.F32 R8, -RZ, R4.H1_H1 ;  /* 0x30000004ff088230 */ /* 0x000fe40000004100 */
[--C-:B---3--:R-:W-:Y:S02]  /*3280*/  @!P0 HADD2.F32 R14, -RZ, R6.reuse.H0_H0 ;  /* 0x20000006ff0e8230 */ /* 0x108fe40000004100 */
[----:B------:R-:W-:Y:S02]  /*3290*/  @!P0 HADD2.F32 R15, -RZ, R6.H1_H1 ;  /* 0x30000006ff0f8230 */ /* 0x000fe40000004100 */
[----:B------:R-:W-:Y:S02]  /*32a0*/  @!P0 HADD2.F32 R6, -RZ, R4.H0_H0 ;  /* 0x20000004ff068230 */ /* 0x000fe40000004100 */
[--C-:B----4-:R-:W-:Y:S02]  /*32b0*/  @!P0 HADD2.F32 R0, -RZ, R2.reuse.H0_H0 ;  /* 0x20000002ff008230 */ /* 0x110fe40000004100 */
[--C-:B------:R-:W-:Y:S02]  /*32c0*/  @!P0 HADD2.F32 R5, -RZ, R3.reuse.H0_H0 ;  /* 0x20000003ff058230 */ /* 0x100fe40000004100 */
[----:B------:R-:W-:Y:S01]  /*32d0*/  @!P0 HADD2.F32 R4, -RZ, R3.H1_H1 ;  /* 0x30000003ff048230 */ /* 0x000fe20000004100 */
[----:B------:R-:W-:Y:S01]  /*32e0*/  @!P0 MOV R3, R17 ;  /* 0x0000001100038202 */ /* 0x000fe20000000f00 */
[-C--:B------:R-:W-:Y:S01]  /*32f0*/  @!P0 FMUL.FTZ R24, R8, R0.reuse ;  /* 0x0000000008188220 */ /* 0x080fe20000410000 */
[C---:B------:R-:W-:Y:S01]  /*3300*/  @!P0 FMUL.FTZ R0, R6.reuse, R0 ;  /* 0x0000000006008220 */ /* 0x040fe20000410000 */
[--C-:B------:R-:W-:Y:S02]  /*3310*/  @!P0 HADD2.F32 R20, -RZ, R7.reuse.H0_H0 ;  /* 0x20000007ff148230 */ /* 0x100fe40000004100 */
[----:B------:R-:W-:Y:S01]  /*3320*/  @!P0 HADD2.F32 R22, -RZ, R7.H1_H1 ;  /* 0x30000007ff168230 */ /* 0x000fe20000004100 */
[----:B------:R-:W-:Y:S01]  /*3330*/  @!P0 MOV R7, R18 ;  /* 0x0000001200078202 */ /* 0x000fe20000000f00 */
[-C--:B------:R-:W-:Y:S01]  /*3340*/  @!P0 FFMA.FTZ R24, R6, R14.reuse, -R24 ;  /* 0x0000000e06188223 */ /* 0x080fe20000010818 */
[----:B------:R-:W-:Y:S01]  /*3350*/  @!P0 MOV R6, R19 ;  /* 0x0000001300068202 */ /* 0x000fe20000000f00 */
[----:B------:R-:W-:Y:S01]  /*3360*/  @!P0 FFMA.FTZ R0, R8, R14, R0 ;  /* 0x0000000e08008223 */ /* 0x000fe20000010000 */
[----:B------:R-:W-:Y:S02]  /*3370*/  @!P0 HADD2.F32 R8, -RZ, R3.H1_H1 ;  /* 0x30000003ff088230 */ /* 0x000fe40000004100 */
[----:B------:R-:W-:Y:S02]  /*3380*/  @!P0 HADD2.F32 R2, -RZ, R2.H1_H1 ;  /* 0x30000002ff028230 */ /* 0x000fe40000004100 */
[----:B------:R-:W-:Y:S01]  /*3390*/  @!P0 F2FP.F16.F32.PACK_AB R0, R0, R24 ;  /* 0x000000180000823e */ /* 0x000fe200000000ff */
[----:B------:R-:W-:Y:S02]  /*33a0*/  @!P0 HADD2.F32 R14, -RZ, R7.H1_H1 ;  /* 0x30000007ff0e8230 */ /* 0x000fe40000004100 */
[----:B------:R-:W-:Y:S01]  /*33b0*/  @!P0 HADD2.F32 R3, -RZ, R3.H0_H0 ;  /* 0x20000003ff038230 */ /* 0x000fe20000004100 */
[----:B------:R-:W-:Y:S01]  /*33c0*/  @!P0 MOV R16, R0 ;  /* 0x0000000000108202 */ /* 0x000fe20000000f00 */
[-C--:B------:R-:W-:Y:S01]  /*33d0*/  @!P0 FMUL.FTZ R30, R8, R2.reuse ;  /* 0x00000002081e8220 */ /* 0x080fe20000410000 */
[----:B------:R-:W-:Y:S02]  /*33e0*/  @!P0 HADD2.F32 R7, -RZ, R7.H0_H0 ;  /* 0x20000007ff078230 */ /* 0x000fe40000004100 */
[----:B------:R-:W-:Y:S01]  /*33f0*/  @!P0 FMUL.FTZ R32, R14, R5 ;  /* 0x000000050e208220 */ /* 0x000fe20000410000 */
[--C-:B------:R-:W-:Y:S02]  /*3400*/  @!P0 HADD2.F32 R21, -RZ, R6.reuse.H1_H1 ;  /* 0x30000006ff158230 */ /* 0x100fe40000004100 */
[C---:B------:R-:W-:Y:S01]  /*3410*/  @!P0 FFMA.FTZ R30, R3.reuse, R15, -R30 ;  /* 0x0000000f031e8223 */ /* 0x040fe2000001081e */
[----:B------:R-:W-:Y:S02]  /*3420*/  @!P0 HADD2.F32 R6, -RZ, R6.H0_H0 ;  /* 0x20000006ff068230 */ /* 0x000fe40000004100 */
[----:B------:R-:W-:Y:S01]  /*3430*/  @!P0 FMUL.FTZ R2, R3, R2 ;  /* 0x0000000203028220 */ /* 0x000fe20000410000 */
[----:B------:R-:W-:Y:S01]  /*3440*/  @!P0 FMUL.FTZ R3, R7, R5 ;  /* 0x0000000507038220 */ /* 0x000fe20000410000 */
[----:B------:R-:W-:Y:S01]  /*3450*/  @!P0 FMUL.FTZ R31, R21, R4 ;  /* 0x00000004151f8220 */ /* 0x000fe20000410000 */
[----:B------:R-:W-:Y:S01]  /*3460*/  @!P0 FFMA.FTZ R7, R7, R20, -R32 ;  /* 0x0000001407078223 */ /* 0x000fe20000010820 */
[----:B------:R-:W-:Y:S01]  /*3470*/  @!P0 FMUL.FTZ R4, R6, R4 ;  /* 0x0000000406048220 */ /* 0x000fe20000410000 */
[----:B------:R-:W-:Y:S01]  /*3480*/  @!P0 FFMA.FTZ R2, R8, R15, R2 ;  /* 0x0000000f08028223 */ /* 0x000fe20000010002 */
[----:B------:R-:W-:Y:S01]  /*3490*/  @!P0 FFMA.FTZ R3, R14, R20, R3 ;  /* 0x000000140e038223 */ /* 0x000fe20000010003 */
[-C--:B------:R-:W-:Y:S01]  /*34a0*/  @!P0 FFMA.FTZ R31, R6, R22.reuse, -R31 ;  /* 0x00000016061f8223 */ /* 0x080fe2000001081f */
[----:B------:R-:W-:Y:S01]  /*34b0*/  @!P0 FFMA.FTZ R4, R21, R22, R4 ;  /* 0x0000001615048223 */ /* 0x000fe20000010004 */
[----:B------:R-:W-:Y:S01]  /*34c0*/  IMAD.WIDE.U32 R14, R26, 0xc0, R58 ;  /* 0x000000c01a0e7825 */ /* 0x000fe200078e003a */
[----:B------:R-:W-:Y:S02]  /*34d0*/  @!P0 F2FP.F16.F32.PACK_AB R2, R2, R30 ;  /* 0x0000001e0202823e */ /* 0x000fe400000000ff */
[----:B------:R-:W-:Y:S02]  /*34e0*/  @!P0 F2FP.F16.F32.PACK_AB R3, R3, R7 ;  /* 0x000000070303823e */ /* 0x000fe400000000ff */
[----:B------:R-:W-:Y:S02]  /*34f0*/  @!P0 F2FP.F16.F32.PACK_AB R4, R4, R31 ;  /* 0x0000001f0404823e */ /* 0x000fe400000000ff */
[----:B------:R-:W-:Y:S02]  /*3500*/  IADD3 R15, R15, R27, RZ ;  /* 0x0000001b0f0f7210 */ /* 0x000fe40007ffe0ff */
[----:B------:R-:W-:Y:S02]  /*3510*/  @!P0 MOV R17, R2 ;  /* 0x0000000200118202 */ /* 0x000fe40000000f00 */
[----:B------:R-:W-:Y:S02]  /*3520*/  @!P0 MOV R18, R3 ;  /* 0x0000000300128202 */ /* 0x000fe40000000f00 */
[----:B------:R-:W-:Y:S05]  /*3530*/  @!P0 MOV R19, R4 ;  /* 0x0000000400138202 */ /* 0x000fea0000000f00 */
[----:B------:R1:W-:Y:S02]  /*3540*/  STG.E.128 desc[UR6][R14.64], R16 ;  /* 0x000000100e007986 */ /* 0x0003e4000c101d06 */
.L_x_3840:
[----:B------:R-:W-:Y:S05]  /*3550*/  BSYNC B0 ;  /* 0x0000000000007941 */ /* 0x000fea0003800000 */
.L_x_3839:
[C---:B------:R-:W-:Y:S01]  /*3560*/  LEA R27, P3, R23.reuse, R28, 0x1 ;  /* 0x0000001c171b7211 */ /* 0x040fe200078608ff */
[----:B------:R-:W-:Y:S01]  /*3570*/  IMAD.MOV.U32 R8, RZ, RZ, R10 ;  /* 0x000000ffff087224 */ /* 0x000fe200078e000a */
[----:B------:R-:W-:Y:S02]  /*3580*/  UMOV UR4, UR21 ;  /* 0x0000001500047c82 */ /* 0x000fe40008000000 */
[C---:B------:R-:W-:Y:S02]  /*3590*/  LEA.HI.X.SX32 R26, R23.reuse, R29, 0x1, P3 ;  /* 0x0000001d171a7211 */ /* 0x040fe400018f0eff */
[C---:B------:R-:W-:Y:S04]  /*35a0*/  LEA R10, P0, R23.reuse, R8, 0x1 ;  /* 0x00000008170a7211 */ /* 0x040fe800078008ff */
[----:B------:R-:W-:Y:S01]  /*35b0*/  LEA.HI.X.SX32 R9, R23, R9, 0x1, P0 ;  /* 0x0000000917097211 */ /* 0x000fe200000f0eff */
[----:B------:R-:W-:Y:S08]  /*35c0*/  BRA `(.L_x_3841) ;  /* 0x0000001c000c7947 */ /* 0x000ff00003800000 */
.L_x_3832:
[----:B------:R-:W-:Y:S01]  /*35d0*/  ULEA.HI UR25, UR4, UR4, URZ, 0x1 ;  /* 0x0000000404197291 */ /* 0x000fe2000f8f083f */
[----:B------:R-:W-:Y:S03]  /*35e0*/  BSSY B1, `(.L_x_3842) ;  /* 0x0000064000017945 */ /* 0x000fe60003800000 */
[----:B------:R-:W-:Y:S06]  /*35f0*/  USHF.R.S32.HI UR25, URZ, 0x1, UR25 ;  /* 0x000000013f197899 */ /* 0x000fec0008011419 */
[----:B------:R-:W-:Y:S01]  /*3600*/  MOV R108, UR25 ;  /* 0x00000019006c7c02 */ /* 0x000fe20008000f00 */
[----:B------:R-:W-:Y:S05]  /*3610*/  @P6 BRA `(.L_x_3843) ;  /* 0x0000000400806947 */ /* 0x000fea0003800000 */
[----:B-1----:R-:W-:Y:S01]  /*3620*/  IMAD.MOV.U32 R6, RZ, RZ, R65 ;  /* 0x000000ffff067224 */ /* 0x002fe200078e0041 */
[----:B------:R-:W-:Y:S01]  /*3630*/  MOV R7, R64 ;  /* 0x0000004000077202 */ /* 0x000fe20000000f00 */
[----:B------:R-:W-:Y:S01]  /*3640*/  BSSY B0, `(.L_x_3844) ;  /* 0x000005c000007945 */ /* 0x000fe20003800000 */
[----:B------:R-:W-:Y:S01]  /*3650*/  ISETP.GE.AND P0, PT, R84, UR4, PT ;  /* 0x0000000454007c0c */ /* 0x000fe2000bf06270 */
[----:B------:R-:W-:Y:S02]  /*3660*/  IMAD.MOV.U32 R59, RZ, RZ, R57 ;  /* 0x000000ffff3b7224 */ /* 0x000fe400078e0039 */
[----:B------:R1:W5:Y:S10]  /*3670*/  LDG.E.128 R20, desc[UR6][R6.64] ;  /* 0x0000000606147981 */ /* 0x000374000c1e1d00 */
        /* <DEDUP_REMOVED lines=11> */
[----:B------:R-:W-:Y:S02]  /*3730*/  MOV R32, R23 ;  /* 0x0000001700207202 */ /* 0x000fe40000000f00 */
[----:B------:R-:W-:Y:S02]  /*3740*/  LEA.HI.X.SX32 R3, R3, R7, 0x1, P0 ;  /* 0x0000000703037211 */ /* 0x000fe400000f0eff */
[C---:B------:R-:W-:Y:S04]  /*3750*/  LEA R104, P0, R0.reuse, R4, 0x1 ;  /* 0x0000000400687211 */ /* 0x040fe800078008ff */
[----:B------:R-:W-:Y:S02]  /*3760*/  LEA.HI.X.SX32 R105, R0, R5, 0x1, P0 ;  /* 0x0000000500697211 */ /* 0x000fe400000f0eff */
[----:B-1----:R1:W2:Y:S01]  /*3770*/  LDG.E.128 R4, desc[UR6][R2.64] ;  /* 0x0000000602047981 */ /* 0x0022a2000c1e1d00 */
[----:B------:R-:W-:Y:S02]  /*3780*/  MOV R0, RZ ;  /* 0x000000ff00007202 */ /* 0x000fe40000000f00 */
[----:B------:R-:W-:Y:S05]  /*3790*/  @P6 IADD3 R0, RZ, -UR25, RZ ;  /* 0x80000019ff006c10 */ /* 0x000fea000fffe0ff */
[----:B------:R-:W3:Y:S01]  /*37a0*/  LDG.E.128 R104, desc[UR6][R104.64] ;  /* 0x0000000668687981 */ /* 0x000ee2000c1e1d00 */
[----:B-1----:R-:W-:Y:S02]  /*37b0*/  MOV R2, R69 ;  /* 0x0000004500027202 */ /* 0x002fe40000000f00 */
[----:B------:R-:W-:Y:S02]  /*37c0*/  MOV R3, R68 ;  /* 0x0000004400037202 */ /* 0x000fe40000000f00 */
[C---:B------:R-:W-:Y:S04]  /*37d0*/  LEA R2, P0, R0.reuse, R2, 0x1 ;  /* 0x0000000200027211 */ /* 0x040fe800078008ff */
[----:B------:R-:W-:Y:S05]  /*37e0*/  LEA.HI.X.SX32 R3, R0, R3, 0x1, P0 ;  /* 0x0000000300037211 */ /* 0x000fea00000f0eff */
[----:B------:R3:W4:Y:S02]  /*37f0*/  LDG.E.128 R28, desc[UR6][R2.64] ;  /* 0x00000006021c7981 */ /* 0x000724000c1e1d00 */
[----:B---3--:R-:W-:Y:S01]  /*3800*/  HADD2.F32 R3, -RZ, R105.H0_H0 ;  /* 0x20000069ff037230 */ /* 0x008fe20000004100 */
[----:B--2---:R-:W-:Y:S01]  /*3810*/  MOV R16, R5 ;  /* 0x0000000500107202 */ /* 0x004fe20000000f00 */
[----:B------:R-:W-:Y:S01]  /*3820*/  HADD2.F32 R8, -RZ, R107.H1_H1 ;  /* 0x3000006bff087230 */ /* 0x000fe20000004100 */
[----:B------:R-:W-:Y:S01]  /*3830*/  MOV R18, R4 ;  /* 0x0000000400127202 */ /* 0x000fe20000000f00 */
[----:B------:R-:W-:Y:S01]  /*3840*/  HADD2.F32 R4, -RZ, R105.H1_H1 ;  /* 0x30000069ff047230 */ /* 0x000fe20000004100 */
[----:B------:R-:W-:Y:S01]  /*3850*/  MOV R15, R6 ;  /* 0x00000006000f7202 */ /* 0x000fe20000000f00 */
[--C-:B------:R-:W-:Y:S02]  /*3860*/  HADD2.F32 R17, -RZ, R16.reuse.H0_H0 ;  /* 0x20000010ff117230 */ /* 0x100fe40000004100 */
[----:B------:R-:W-:Y:S01]  /*3870*/  @!P6 FADD.FTZ R3, -R3, -RZ ;  /* 0x800000ff0303e221 */ /* 0x000fe20000010100 */
[----:B------:R-:W-:Y:S02]  /*3880*/  HADD2.F32 R16, -RZ, R16.H1_H1 ;  /* 0x30000010ff107230 */ /* 0x000fe40000004100 */
[----:B------:R-:W-:Y:S01]  /*3890*/  @!P6 FADD.FTZ R4, -R4, -RZ ;  /* 0x800000ff0404e221 */ /* 0x000fe20000010100 */
[----:B------:R-:W-:Y:S01]  /*38a0*/  HADD2.F32 R0, -RZ, R104.H0_H0 ;  /* 0x20000068ff007230 */ /* 0x000fe20000004100 */
[----:B------:R-:W-:Y:S01]  /*38b0*/  MOV R14, R7 ;  /* 0x00000007000e7202 */ /* 0x000fe20000000f00 */
[----:B------:R-:W-:Y:S02]  /*38c0*/  HADD2.F32 R7, -RZ, R107.H0_H0 ;  /* 0x2000006bff077230 */ /* 0x000fe40000004100 */
[----:B------:R-:W-:Y:S01]  /*38d0*/  FMUL.FTZ R3, R17, R3 ;  /* 0x0000000311037220 */ /* 0x000fe20000410000 */
[--C-:B------:R-:W-:Y:S02]  /*38e0*/  HADD2.F32 R5, -RZ, R106.reuse.H0_H0 ;  /* 0x2000006aff057230 */ /* 0x100fe40000004100 */
[----:B------:R-:W-:Y:S01]  /*38f0*/  FMUL.FTZ R4, R16, R4 ;  /* 0x0000000410047220 */ /* 0x000fe20000410000 */
[----:B------:R-:W-:Y:S02]  /*3900*/  HADD2.F32 R6, -RZ, R106.H1_H1 ;  /* 0x3000006aff067230 */ /* 0x000fe40000004100 */
[----:B------:R-:W-:Y:S01]  /*3910*/  @!P6 FADD.FTZ R7, -R7, -RZ ;  /* 0x800000ff0707e221 */ /* 0x000fe20000010100 */
[--C-:B------:R-:W-:Y:S02]  /*3920*/  HADD2.F32 R17, -RZ, R15.reuse.H0_H0 ;  /* 0x2000000fff117230 */ /* 0x100fe40000004100 */
[----:B------:R-:W-:Y:S01]  /*3930*/  @!P6 FADD.FTZ R8, -R8, -RZ ;  /* 0x800000ff0808e221 */ /* 0x000fe20000010100 */
[----:B------:R-:W-:Y:S02]  /*3940*/  HADD2.F32 R16, -RZ, R15.H1_H1 ;  /* 0x3000000fff107230 */ /* 0x000fe40000004100 */
[----:B------:R-:W-:Y:S01]  /*3950*/  @!P6 FADD.FTZ R0, -R0, -RZ ;  /* 0x800000ff0000e221 */ /* 0x000fe20000010100 */
[----:B------:R-:W-:Y:S02]  /*3960*/  HADD2.F32 R15, -RZ, R14.H0_H0 ;  /* 0x2000000eff0f7230 */ /* 0x000fe40000004100 */
[----:B------:R-:W-:Y:S01]  /*3970*/  @!P6 FADD.FTZ R5, -R5, -RZ ;  /* 0x800000ff0505e221 */ /* 0x000fe20000010100 */
[----:B------:R-:W-:Y:S02]  /*3980*/  HADD2.F32 R2, -RZ, R104.H1_H1 ;  /* 0x30000068ff027230 */ /* 0x000fe40000004100 */
[----:B------:R-:W-:Y:S01]  /*3990*/  @!P6 FADD.FTZ R6, -R6, -RZ ;  /* 0x800000ff0606e221 */ /* 0x000fe20000010100 */
[----:B------:R-:W-:Y:S02]  /*39a0*/  HADD2.F32 R14, -RZ, R14.H1_H1 ;  /* 0x3000000eff0e7230 */ /* 0x000fe40000004100 */
[----:B------:R-:W-:Y:S01]  /*39b0*/  FMUL.FTZ R7, R15, R7 ;  /* 0x000000070f077220 */ /* 0x000fe20000410000 */
[--C-:B------:R-:W-:Y:S02]  /*39c0*/  HADD2.F32 R19, -RZ, R18.reuse.H0_H0 ;  /* 0x20000012ff137230 */ /* 0x100fe40000004100 */
[----:B------:R-:W-:Y:S01]  /*39d0*/  @!P6 FADD.FTZ R2, -R2, -RZ ;  /* 0x800000ff0202e221 */ /* 0x000fe20000010100 */
[----:B------:R-:W-:Y:S02]  /*39e0*/  HADD2.F32 R18, -RZ, R18.H1_H1 ;  /* 0x30000012ff127230 */ /* 0x000fe40000004100 */
[----:B------:R-:W-:Y:S01]  /*39f0*/  FMUL.FTZ R8, R14, R8 ;  /* 0x000000080e087220 */ /* 0x000fe20000410000 */
        /* <DEDUP_REMOVED lines=15> */
[--C-:B------:R-:W-:Y:S02]  /*3af0*/  HADD2.F32 R21, -RZ, R30.reuse.H0_H0 ;  /* 0x2000001eff157230 */ /* 0x100fe40000004100 */
[--C-:B------:R-:W-:Y:S02]  /*3b00*/  HADD2.F32 R15, -RZ, R33.reuse.H0_H0 ;  /* 0x20000021ff0f7230 */ /* 0x100fe40000004100 */
[----:B------:R-:W-:Y:S01]  /*3b10*/  FFMA.FTZ R4, R14, R20, R4 ;  /* 0x000000140e047223 */ /* 0x000fe20000010004 */
[----:B------:R-:W-:Y:S01]  /*3b20*/  HADD2.F32 R22, -RZ, R30.H1_H1 ;  /* 0x3000001eff167230 */ /* 0x000fe20000004100 */
[----:B------:R-:W-:Y:S01]  /*3b30*/  F2FP.F16.F32.PACK_AB R20, R2, R0 ;  /* 0x000000000214723e */ /* 0x000fe200000000ff */
        /* <DEDUP_REMOVED lines=9> */
[----:B------:R-:W-:Y:S02]  /*3bd0*/  F2FP.F16.F32.PACK_AB R22, R6, R5 ;  /* 0x000000050616723e */ /* 0x000fe400000000ff */
[----:B------:R-:W-:Y:S05]  /*3be0*/  FFMA.FTZ R8, R18, R24, R8 ;  /* 0x0000001812087223 */ /* 0x000fea0000010008 */
[----:B------:R-:W-:Y:S02]  /*3bf0*/  F2FP.F16.F32.PACK_AB R23, R8, R7 ;  /* 0x000000070817723e */ /* 0x000fe400000000ff */
.L_x_3845:
[----:B------:R-:W-:Y:S05]  /*3c00*/  BSYNC B0 ;  /* 0x0000000000007941 */ /* 0x000fea0003800000 */
.L_x_3844:
[----:B-----5:R2:W-:Y:S02]  /*3c10*/  STG.E.128 desc[UR6][R58.64], R20 ;  /* 0x000000143a007986 */ /* 0x0205e4000c101d06 */
.L_x_3843:
[----:B------:R-:W-:Y:S05]  /*3c20*/  BSYNC B1 ;  /* 0x0000000000017941 */ /* 0x000fea0003800000 */
.L_x_3842:
[----:B------:R-:W-:Y:S04]  /*3c30*/  BSSY B1, `(.L_x_3846) ;  /* 0x0000063000017945 */ /* 0x000fe80003800000 */
[----:B------:R-:W-:Y:S05]  /*3c40*/  @P5 BRA `(.L_x_3847) ;  /* 0x0000000400845947 */ /* 0x000fea0003800000 */
[C---:B-1----:R-:W-:Y:S01]  /*3c50*/  LEA R6, P0, R71.reuse, R65, 0x1 ;  /* 0x0000004147067211 */ /* 0x042fe200078008ff */
[----:B------:R-:W-:Y:S01]  /*3c60*/  BSSY B0, `(.L_x_3848) ;  /* 0x000005e000007945 */ /* 0x000fe20003800000 */
[----:B------:R-:W-:Y:S02]  /*3c70*/  ISETP.GE.AND P5, PT, R84, UR4, PT ;  /* 0x0000000454007c0c */ /* 0x000fe4000bfa6270 */
[----:B------:R-:W-:Y:S02]  /*3c80*/  LEA.HI.X R7, R71, R64, R70, 0x1, P0 ;  /* 0x0000004047077211 */ /* 0x000fe400000f0c46 */
[C---:B------:R-:W-:Y:S03]  /*3c90*/  LEA R120, P0, R110.reuse, R58, 0x1 ;  /* 0x0000003a6e787211 */ /* 0x040fe600078008ff */
        /* <DEDUP_REMOVED lines=8> */
[----:B------:R-:W-:Y:S03]  /*3d20*/  MOV R32, R23 ;  /* 0x0000001700207202 */ /* 0x000fe60000000f00 */
[----:B------:R-:W-:Y:S02]  /*3d30*/  @P5 IADD3 R3, RZ, -UR25, RZ ;  /* 0x80000019ff035c10 */ /* 0x000fe4000fffe0ff */
[----:B------:R-:W-:Y:S02]  /*3d40*/  @P5 IADD3 R4, RZ, -UR25, RZ ;  /* 0x80000019ff045c10 */ /* 0x000fe4000fffe0ff */
[C---:B------:R-:W-:Y:S02]  /*3d50*/  LEA R2, P0, R3.reuse, R6, 0x1 ;  /* 0x0000000603027211 */ /* 0x040fe400078008ff */
[----:B------:R-:W-:Y:S02]  /*3d60*/  IADD3 R0, P6, R46, R4, RZ ;  /* 0x000000042e007210 */ /* 0x000fe40007fde0ff */
[----:B------:R-:W-:Y:S02]  /*3d70*/  LEA.HI.X.SX32 R3, R3, R7, 0x1, P0 ;  /* 0x0000000703037211 */ /* 0x000fe400000f0eff */
[----:B------:R-:W-:Y:S02]  /*3d80*/  LEA.HI.X.SX32 R4, R4, R45, 0x1, P6 ;  /* 0x0000002d04047211 */ /* 0x000fe400030f0eff */
[C---:B------:R-:W-:Y:S04]  /*3d90*/  LEA R104, P0, R0.reuse, R67, 0x1 ;  /* 0x0000004300687211 */ /* 0x040fe800078008ff */
[----:B------:R-:W-:Y:S02]  /*3da0*/  LEA.HI.X R105, R0, R66, R4, 0x1, P0 ;  /* 0x0000004200697211 */ /* 0x000fe400000f0c04 */
[----:B-1----:R1:W2:Y:S01]  /*3db0*/  LDG.E.128 R4, desc[UR6][R2.64] ;  /* 0x0000000602047981 */ /* 0x0022a2000c1e1d00 */
[----:B------:R-:W-:Y:S02]  /*3dc0*/  MOV R0, RZ ;  /* 0x000000ff00007202 */ /* 0x000fe40000000f00 */
[----:B------:R-:W-:Y:S05]  /*3dd0*/  @P5 IADD3 R0, RZ, -UR25, RZ ;  /* 0x80000019ff005c10 */ /* 0x000fea000fffe0ff */
[----:B------:R-:W3:Y:S01]  /*3de0*/  LDG.E.128 R104, desc[UR6][R104.64] ;  /* 0x0000000668687981 */ /* 0x000ee2000c1e1d00 */
[----:B-1----:R-:W-:Y:S04]  /*3df0*/  IADD3 R3, P0, R46, R0, RZ ;  /* 0x000000002e037210 */ /* 0x002fe80007f1e0ff */
[----:B------:R-:W-:Y:S02]  /*3e00*/  LEA.HI.X.SX32 R0, R0, R45, 0x1, P0 ;  /* 0x0000002d00007211 */ /* 0x000fe400000f0eff */
[C---:B------:R-:W-:Y:S04]  /*3e10*/  LEA R2, P0, R3.reuse, R69, 0x1 ;  /* 0x0000004503027211 */ /* 0x040fe800078008ff */
[----:B------:R-:W-:Y:S05]  /*3e20*/  LEA.HI.X R3, R3, R68, R0, 0x1, P0 ;  /* 0x0000004403037211 */ /* 0x000fea00000f0c00 */
        /* <DEDUP_REMOVED lines=65> */
.L_x_3849:
[----:B------:R-:W-:Y:S05]  /*4240*/  BSYNC B0 ;  /* 0x0000000000007941 */ /* 0x000fea0003800000 */
.L_x_3848:
[----:B-----5:R3:W-:Y:S02]  /*4250*/  STG.E.128 desc[UR6][R120.64], R20 ;  /* 0x0000001478007986 */ /* 0x0207e4000c101d06 */
.L_x_3847:
[----:B------:R-:W-:Y:S05]  /*4260*/  BSYNC B1 ;  /* 0x0000000000017941 */ /* 0x000fea0003800000 */
.L_x_3846:
[----:B------:R-:W-:Y:S04]  /*4270*/  BSSY B1, `(.L_x_3850) ;  /* 0x0000063000017945 */ /* 0x000fe80003800000 */
[----:B------:R-:W-:Y:S05]  /*4280*/  @P4 BRA `(.L_x_3851) ;  /* 0x0000000400844947 */ /* 0x000fea0003800000 */
[----:B-1----:R-:W-:Y:S01]  /*4290*/  LEA R6, P0, R52, R65, 0x1 ;  /* 0x0000004134067211 */ /* 0x002fe200078008ff */
[----:B------:R-:W-:Y:S01]  /*42a0*/  BSSY B0, `(.L_x_3852) ;  /* 0x000005e000007945 */ /* 0x000fe20003800000 */
[----:B------:R-:W-:Y:S02]  /*42b0*/  ISETP.GE.AND P4, PT, R84, UR4, PT ;  /* 0x0000000454007c0c */ /* 0x000fe4000bf86270 */
[----:B------:R-:W-:Y:S02]  /*42c0*/  LEA.HI.X R7, R52, R64, R51, 0x1, P0 ;  /* 0x0000004034077211 */ /* 0x000fe400000f0c33 */
[C---:B---3--:R-:W-:Y:S03]  /*42d0*/  LEA R120, P0, R102.reuse, R58, 0x1 ;  /* 0x0000003a66787211 */ /* 0x048fe600078008ff */
        /* <DEDUP_REMOVED lines=90> */
.L_x_3853:
[----:B------:R-:W-:Y:S05]  /*4880*/  BSYNC B0 ;  /* 0x0000000000007941 */ /* 0x000fea0003800000 */
.L_x_3852:
[----:B-----5:R4:W-:Y:S02]  /*4890*/  STG.E.128 desc[UR6][R120.64], R20 ;  /* 0x0000001478007986 */ /* 0x0209e4000c101d06 */
.L_x_3851:
[----:B------:R-:W-:Y:S05]  /*48a0*/  BSYNC B1 ;  /* 0x0000000000017941 */ /* 0x000fea0003800000 */
.L_x_3850:
[----:B------:R-:W-:Y:S04]  /*48b0*/  BSSY B1, `(.L_x_3854) ;  /* 0x0000069000017945 */ /* 0x000fe80003800000 */
[----:B------:R-:W-:Y:S05]  /*48c0*/  @P3 BRA `(.L_x_3855) ;  /* 0x00000004009c3947 */ /* 0x000fea0003800000 */
[----:B-1----:R-:W1:Y:S01]  /*48d0*/  LDC.64 R2, c[0x0][0x338] ;  /* 0x0000ce00ff027b82 */ /* 0x002e620000000a00 */
[----:B------:R-:W-:Y:S01]  /*48e0*/  MOV R6, R65 ;  /* 0x0000004100067202 */ /* 0x000fe20000000f00 */
[----:B------:R-:W-:Y:S01]  /*48f0*/  BSSY B0, `(.L_x_3856) ;  /* 0x0000063000007945 */ /* 0x000fe20003800000 */
[----:B------:R-:W-:Y:S02]  /*4900*/  MOV R7, R64 ;  /* 0x0000004000077202 */ /* 0x000fe40000000f00 */
[----:B------:R-:W-:Y:S02]  /*4910*/  ISETP.GE.AND P0, PT, R84, UR4, PT ;  /* 0x0000000454007c0c */ /* 0x000fe4000bf06270 */
        /* <DEDUP_REMOVED lines=14> */
[----:B------:R-:W-:Y:S05]  /*4a00*/  MOV R32, R23 ;  /* 0x0000001700207202 */ /* 0x000fea0000000f00 */
[----:B------:R-:W-:Y:S02]  /*4a10*/  @P3 IADD3 R108, RZ, -UR25, RZ ;  /* 0x80000019ff6c3c10 */ /* 0x000fe4000fffe0ff */
[----:B------:R-:W-:Y:S02]  /*4a20*/  @P3 IADD3 R4, RZ, -UR25, RZ ;  /* 0x80000019ff043c10 */ /* 0x000fe4000fffe0ff */
[----:B------:R-:W-:Y:S02]  /*4a30*/  LEA R2, P0, R108, R6, 0x1 ;  /* 0x000000066c027211 */ /* 0x000fe400078008ff */
[----:B------:R-:W-:Y:S02]  /*4a40*/  IADD3 R0, P4, R42, R4, RZ ;  /* 0x000000042a007210 */ /* 0x000fe40007f9e0ff */
[----:B------:R-:W-:Y:S02]  /*4a50*/  LEA.HI.X.SX32 R3, R108, R7, 0x1, P0 ;  /* 0x000000076c037211 */ /* 0x000fe400000f0eff */
[----:B------:R-:W-:Y:S02]  /*4a60*/  LEA.HI.X.SX32 R4, R4, R41, 0x1, P4 ;  /* 0x0000002904047211 */ /* 0x000fe400020f0eff */
[C---:B------:R-:W-:Y:S04]  /*4a70*/  LEA R104, P0, R0.reuse, R67, 0x1 ;  /* 0x0000004300687211 */ /* 0x040fe800078008ff */
[----:B------:R-:W-:Y:S02]  /*4a80*/  LEA.HI.X R105, R0, R66, R4, 0x1, P0 ;  /* 0x0000004200697211 */ /* 0x000fe400000f0c04 */
[----:B------:R1:W2:Y:S01]  /*4a90*/  LDG.E.128 R4, desc[UR6][R2.64] ;  /* 0x0000000602047981 */ /* 0x0002a2000c1e1d00 */
        /* <DEDUP_REMOVED lines=72> */
.L_x_3857:
[----:B------:R-:W-:Y:S05]  /*4f20*/  BSYNC B0 ;  /* 0x0000000000007941 */ /* 0x000fea0003800000 */
.L_x_3856:
[----:B-----5:R1:W-:Y:S02]  /*4f30*/  STG.E.128 desc[UR6][R120.64], R20 ;  /* 0x0000001478007986 */ /* 0x0203e4000c101d06 */
.L_x_3855:
[----:B------:R-:W-:Y:S05]  /*4f40*/  BSYNC B1 ;  /* 0x0000000000017941 */ /* 0x000fea0003800000 */
.L_x_3854:
        /* <DEDUP_REMOVED lines=12> */
.L_x_3831:
[----:B-1----:R-:W-:Y:S01]  /*5010*/  @!P6 IMAD.MOV.U32 R2, RZ, RZ, R65 ;  /* 0x000000ffff02e224 */ /* 0x002fe200078e0041 */
[----:B------:R-:W-:Y:S01]  /*5020*/  @!P6 MOV R59, R57 ;  /* 0x00000039003be202 */ /* 0x000fe20000000f00 */
[----:B------:R-:W-:Y:S01]  /*5030*/  @!P6 IMAD.MOV.U32 R3, RZ, RZ, R64 ;  /* 0x000000ffff03e224 */ /* 0x000fe200078e0040 */
[----:B------:R-:W-:Y:S04]  /*5040*/  UMOV UR4, URZ ;  /* 0x0000003f00047c82 */ /* 0x000fe80008000000 */
[----:B------:R1:W2:Y:S02]  /*5050*/  @!P6 LDG.E.128 R4, desc[UR6][R2.64] ;  /* 0x000000060204e981 */ /* 0x0002a4000c1e1d00 */
[C---:B-1----:R-:W-:Y:S04]  /*5060*/  @!P5 LEA R2, P0, R71.reuse, R65, 0x1 ;  /* 0x000000414702d211 */ /* 0x042fe800078008ff */
[----:B------:R-:W-:Y:S01]  /*5070*/  @!P5 LEA.HI.X R3, R71, R64, R70, 0x1, P0 ;  /* 0x000000404703d211 */ /* 0x000fe200000f0c46 */
[----:B--2---:R1:W-:Y:S01]  /*5080*/  @!P6 STG.E.128 desc[UR6][R58.64], R4 ;  /* 0x000000043a00e986 */ /* 0x0043e2000c101d06 */
[C---:B------:R-:W-:Y:S04]  /*5090*/  @!P5 LEA R14, P6, R110.reuse, R58, 0x1 ;  /* 0x0000003a6e0ed211 */ /* 0x040fe800078c08ff */
[----:B------:R-:W-:Y:S01]  /*50a0*/  @!P5 LEA.HI.X R15, R110, R57, R109, 0x1, P6 ;  /* 0x000000396e0fd211 */ /* 0x000fe200030f0c6d */
[----:B-1----:R1:W2:Y:S01]  /*50b0*/  @!P5 LDG.E.128 R4, desc[UR6][R2.64] ;  /* 0x000000060204d981 */ /* 0x0022a2000c1e1d00 */
[----:B------:R-:W-:Y:S01]  /*50c0*/  @!P3 IMAD.MOV.U32 R59, RZ, RZ, R57 ;  /* 0x000000ffff3bb224 */ /* 0x000fe200078e0039 */
[C---:B-1----:R-:W-:Y:S04]  /*50d0*/  @!P4 LEA R2, P0, R52.reuse, R65, 0x1 ;  /* 0x000000413402c211 */ /* 0x042fe800078008ff */
[----:B------:R-:W-:Y:S02]  /*50e0*/  @!P4 LEA.HI.X R3, R52, R64, R51, 0x1, P0 ;  /* 0x000000403403c211 */ /* 0x000fe400000f0c33 */
[C---:B------:R-:W-:Y:S04]  /*50f0*/  @!P4 LEA R16, P0, R102.reuse, R58, 0x1 ;  /* 0x0000003a6610c211 */ /* 0x040fe800078008ff */
[----:B------:R-:W-:Y:S01]  /*5100*/  @!P4 LEA.HI.X R17, R102, R57, R53, 0x1, P0 ;  /* 0x000000396611c211 */ /* 0x000fe200000f0c35 */
[----:B--2---:R1:W-:Y:S04]  /*5110*/  @!P5 STG.E.128 desc[UR6][R14.64], R4 ;  /* 0x000000040e00d986 */ /* 0x0043e8000c101d06 */
[----:B-1----:R1:W2:Y:S01]  /*5120*/  @!P4 LDG.E.128 R4, desc[UR6][R2.64] ;  /* 0x000000060204c981 */ /* 0x0022a2000c1e1d00 */
[----:B------:R-:W-:Y:S02]  /*5130*/  @!P3 IMAD.MOV.U32 R14, RZ, RZ, R65 ;  /* 0x000000ffff0eb224 */ /* 0x000fe400078e0041 */
[----:B------:R-:W-:Y:S01]  /*5140*/  @!P3 IMAD.MOV.U32 R15, RZ, RZ, R64 ;  /* 0x000000ffff0fb224 */ /* 0x000fe200078e0040 */
[----:B-1----:R-:W1:Y:S02]  /*5150*/  @!P3 LDC.64 R2, c[0x0][0x338] ;  /* 0x0000ce00ff02bb82 */ /* 0x002e640000000a00 */
[----:B-1----:R-:W-:Y:S04]  /*5160*/  @!P3 IMAD.WIDE.U32 R14, R2, 0xc0, R14 ;  /* 0x000000c0020eb825 */ /* 0x002fe800078e000e */
[----:B------:R-:W-:Y:S05]  /*5170*/  @!P3 IMAD R3, R3, 0xc0, RZ ;  /* 0x000000c00303b824 */ /* 0x000fea00078e02ff */
[----:B------:R-:W-:Y:S02]  /*5180*/  @!P3 IADD3 R15, R15, R3, RZ ;  /* 0x000000030f0fb210 */ /* 0x000fe40007ffe0ff */
[----:B------:R-:W1:Y:S02]  /*5190*/  @!P3 LDC.64 R2, c[0x0][0x248] ;  /* 0x00009200ff02bb82 */ /* 0x000e640000000a00 */
[----:B-1----:R-:W-:Y:S01]  /*51a0*/  @!P3 IMAD R3, R3, 0xc0, RZ ;  /* 0x000000c00303b824 */ /* 0x002fe200078e02ff */
[----:B--2---:R1:W-:Y:S04]  /*51b0*/  @!P4 STG.E.128 desc[UR6][R16.64], R4 ;  /* 0x000000041000c986 */ /* 0x0043e8000c101d06 */
[----:B-1----:R1:W2:Y:S02]  /*51c0*/  @!P3 LDG.E.128 R4, desc[UR6][R14.64] ;  /* 0x000000060e04b981 */ /* 0x0022a4000c1e1d00 */
[----:B-1----:R-:W-:Y:S05]  /*51d0*/  @!P3 IMAD.WIDE.U32 R14, R2, 0xc0, R58 ;  /* 0x000000c0020eb825 */ /* 0x002fea00078e003a */
[----:B------:R-:W-:Y:S05]  /*51e0*/  @!P3 IADD3 R15, R15, R3, RZ ;  /* 0x000000030f0fb210 */ /* 0x000fea0007ffe0ff */
[----:B--2---:R1:W-:Y:S02]  /*51f0*/  @!P3 STG.E.128 desc[UR6][R14.64], R4 ;  /* 0x000000040e00b986 */ /* 0x0043e4000c101d06 */
.L_x_3841:
[----:B-1----:R-:W-:Y:S01]  /*5200*/  MOV R2, R65 ;  /* 0x0000004100027202 */ /* 0x002fe20000000f00 */
[----:B------:R-:W1:Y:S01]  /*5210*/  LDC R0, c[0x0][0x338] ;  /* 0x0000ce00ff007b82 */ /* 0x000e620000000800 */
[----:B------:R-:W-:Y:S02]  /*5220*/  IMAD.MOV.U32 R3, RZ, RZ, R64 ;  /* 0x000000ffff037224 */ /* 0x000fe400078e0040 */
[----:B-1----:R-:W-:Y:S05]  /*5230*/  IMAD.U32 R0, R0, -0x80, RZ ;  /* 0xffffff8000007824 */ /* 0x002fea00078e00ff */
[C---:B------:R-:W-:Y:S04]  /*5240*/  LEA R65, P0, R0.reuse, R2, 0x1 ;  /* 0x0000000200417211 */ /* 0x040fe800078008ff */
[----:B------:R-:W-:Y:S01]  /*5250*/  LEA.HI.X.SX32 R64, R0, R3, 0x1, P0 ;  /* 0x0000000300407211 */ /* 0x000fe200000f0eff */
[----:B------:R-:W-:Y:S08]  /*5260*/  @!P2 BRA `(.L_x_3858) ;  /* 0x000000040034a947 */ /* 0x000ff00003800000 */
[----:B------:R-:W-:Y:S04]  /*5270*/  IADD3 R0, R11, -0x1, RZ ;  /* 0xffffffff0b007810 */ /* 0x000fe80007ffe0ff */
[----:B------:R-:W-:Y:S11]  /*5280*/  ISETP.GT.AND P0, PT, R0, R47, PT ;  /* 0x0000002f0000720c */ /* 0x000ff60003f04270 */
[----:B------:R-:W-:Y:S02]  /*5290*/  @!UPT UIADD3 URZ, URZ, URZ, URZ ;  /* 0x0000003f3f3ff290 */ /* 0x000fe4000fffe03f */
[----:B------:R-:W-:Y:S05]  /*52a0*/  @!P0 BRA `(.L_x_3859) ;  /* 0x0000000400508947 */ /* 0x000fea0003800000 */
[----:B------:R-:W1:Y:S01]  /*52b0*/  LDC R3, c[0x0][0x380] ;  /* 0x0000e000ff037b82 */ /* 0x000e620000000800 */
[----:B------:R-:W-:Y:S02]  /*52c0*/  IADD3 R0, R13, -0x100, RZ ;  /* 0xffffff000d007810 */ /* 0x000fe40007ffe0ff */
[----:B------:R-:W-:Y:S02]  /*52d0*/  IABS R13, R12 ;  /* 0x0000000c000d7213 */ /* 0x000fe40000000000 */
[----:B---34-:R-:W-:Y:S02]  /*52e0*/  IABS R7, R0 ;  /* 0x0000000000077213 */ /* 0x018fe40000000000 */
        /* <DEDUP_REMOVED lines=13> */
[----:B------:R-:W-:Y:S01]  /*53c0*/  IMAD R7, R2, R6, R7 ;  /* 0x0000000602077224 */ /* 0x000fe200078e0207 */
[----:B------:R-:W-:Y:S01]  /*53d0*/  LOP3.LUT R6, R12, R3, RZ, 0x3c, !PT ;  /* 0x000000030c067212 */ /* 0x000fe200078e3cff */
[C---:B------:R-:W-:Y:S03]  /*53e0*/  IMAD R13, R2.reuse, R8, R13 ;  /* 0x00000008020d7224 */ /* 0x040fe600078e020d */
[C---:B------:R-:W-:Y:S02]  /*53f0*/  ISETP.GT.U32.AND P4, PT, R2.reuse, R7, PT ;  /* 0x000000070200720c */ /* 0x040fe40003f84070 */
[----:B------:R-:W-:Y:S11]  /*5400*/  ISETP.GT.U32.AND P0, PT, R2, R13, PT ;  /* 0x0000000d0200720c */ /* 0x000ff60003f04070 */
[----:B------:R-:W-:Y:S01]  /*5410*/  @!P4 IADD3 R4, R4, 0x1, RZ ;  /* 0x000000010404c810 */ /* 0x000fe20007ffe0ff */
[--C-:B------:R-:W-:Y:S01]  /*5420*/  @!P4 IMAD.IADD R7, R7, 0x1, -R2.reuse ;  /* 0x000000010707c824 */ /* 0x100fe200078e0a02 */
[----:B------:R-:W-:Y:S01]  /*5430*/  ISETP.GE.AND P4, PT, R6, RZ, PT ;  /* 0x000000ff0600720c */ /* 0x000fe20003f86270 */
[----:B------:R-:W-:Y:S02]  /*5440*/  @!P0 IMAD.IADD R13, R13, 0x1, -R2 ;  /* 0x000000010d0d8824 */ /* 0x000fe400078e0a02 */
[----:B------:R-:W-:Y:S01]  /*5450*/  @!P0 VIADD R5, R5, 0x1 ;  /* 0x0000000105058836 */ /* 0x000fe20000000000 */
[-C--:B------:R-:W-:Y:S02]  /*5460*/  ISETP.GE.U32.AND P5, PT, R7, R2.reuse, PT ;  /* 0x000000020700720c */ /* 0x080fe40003fa6070 */
[----:B------:R-:W-:Y:S02]  /*5470*/  ISETP.GE.U32.AND P6, PT, R13, R2, PT ;  /* 0x000000020d00720c */ /* 0x000fe40003fc6070 */
[CC--:B------:R-:W-:Y:S01]  /*5480*/  LOP3.LUT R2, R0.reuse, R3.reuse, RZ, 0x3c, !PT ;  /* 0x0000000300027212 */ /* 0x0c0fe200078e3cff */
[----:B------:R-:W-:Y:S01]  /*5490*/  IMAD.IADD R0, R0, 0x1, -R12 ;  /* 0x0000000100007824 */ /* 0x000fe200078e0a0c */
[----:B------:R-:W-:Y:S02]  /*54a0*/  ISETP.NE.AND P0, PT, R3, RZ, PT ;  /* 0x000000ff0300720c */ /* 0x000fe40003f05270 */
        /* <DEDUP_REMOVED lines=13> */
[----:B------:R-:W3:Y:S04]  /*5580*/  LDG.E R5, desc[UR6][R14.64] ;  /* 0x000000060e057981 */ /* 0x000ee8000c1e1900 */
[----:B------:R-:W-:Y:S01]  /*5590*/  IMAD R0, R2, R3, R0 ;  /* 0x0000000302007224 */ /* 0x000fe200078e0200 */
[----:B------:R-:W3:Y:S03]  /*55a0*/  LDG.E R6, desc[UR6][R6.64] ;  /* 0x0000000606067981 */ /* 0x000ee6000c1e1900 */
[----:B------:R-:W-:Y:S01]  /*55b0*/  IMAD.WIDE.U32 R12, R0, UR16, RZ ;  /* 0x00000010000c7c25 */ /* 0x000fe2000f8e00ff */
[----:B------:R-:W-:Y:S05]  /*55c0*/  SHF.R.S32.HI R4, RZ, 0x1f, R0 ;  /* 0x0000001fff047819 */ /* 0x000fea0000011400 */
[C---:B------:R-:W-:Y:S02]  /*55d0*/  IMAD R3, R4.reuse, UR16, RZ ;  /* 0x0000001004037c24 */ /* 0x040fe4000f8e02ff */
[----:B------:R-:W-:Y:S02]  /*55e0*/  IMAD R4, R4, UR10, RZ ;  /* 0x0000000a04047c24 */ /* 0x000fe4000f8e02ff */
[C---:B------:R-:W-:Y:S02]  /*55f0*/  IMAD R3, R0.reuse, UR17, R3 ;  /* 0x0000001100037c24 */ /* 0x040fe4000f8e0203 */
[----:B------:R-:W-:Y:S03]  /*5600*/  IMAD R4, R0, UR11, R4 ;  /* 0x0000000b00047c24 */ /* 0x000fe6000f8e0204 */
[----:B------:R-:W-:Y:S01]  /*5610*/  IADD3 R13, R13, R3, RZ ;  /* 0x000000030d0d7210 */ /* 0x000fe20007ffe0ff */
[----:B---3--:R-:W-:Y:S04]  /*5620*/  IMAD.IADD R6, R5, 0x1, -R6 ;  /* 0x0000000105067824 */ /* 0x008fe800078e0a06 */
[C---:B------:R-:W-:Y:S01]  /*5630*/  IMAD.WIDE.U32 R14, R6.reuse, UR12, RZ ;  /* 0x0000000c060e7c25 */ /* 0x040fe2000f8e00ff */
        /* <DEDUP_REMOVED lines=12> */
[C---:B--2---:R-:W-:Y:S02]  /*5700*/  LEA R58, P0, R2.reuse, R58, 0x1 ;  /* 0x0000003a023a7211 */ /* 0x044fe400078008ff */
[----:B------:R-:W-:Y:S04]  /*5710*/  IADD3 R4, R3, R4, RZ ;  /* 0x0000000403047210 */ /* 0x000fe80007ffe0ff */
[----:B------:R-:W-:Y:S01]  /*5720*/  LEA.HI.X R57, R2, R57, R4, 0x1, P0 ;  /* 0x0000003902397211 */ /* 0x000fe200000f0c04 */
[----:B------:R-:W-:Y:S06]  /*5730*/  BRA `(.L_x_3859) ;  /* 0x00000000002c7947 */ /* 0x000fec0003800000 */
.L_x_3858:
[----:B------:R-:W-:Y:S01]  /*5740*/  MOV R4, R61 ;  /* 0x0000003d00047202 */ /* 0x000fe20000000f00 */
[----:B------:R-:W1:Y:S01]  /*5750*/  LDC R2, c[0x0][0x250] ;  /* 0x00009400ff027b82 */ /* 0x000e620000000800 */
[----:B--2---:R-:W-:Y:S01]  /*5760*/  MOV R59, R57 ;  /* 0x00000039003b7202 */ /* 0x004fe20000000f00 */
[----:B------:R-:W-:Y:S06]  /*5770*/  IMAD.MOV.U32 R5, RZ, RZ, R60 ;  /* 0x000000ffff057224 */ /* 0x000fec00078e003c */
[----:B------:R-:W2:Y:S02]  /*5780*/  LDC R0, c[0x0][0x248] ;  /* 0x00009200ff007b82 */ /* 0x000ea40000000800 */
[----:B--2---:R-:W-:Y:S02]  /*5790*/  IMAD.U32 R0, R0, -0x80, RZ ;  /* 0xffffff8000007824 */ /* 0x004fe400078e00ff */
[----:B-1----:R-:W-:Y:S03]  /*57a0*/  IMAD.U32 R2, R2, -0x80, RZ ;  /* 0xffffff8002027824 */ /* 0x002fe600078e00ff */
[----:B------:R-:W-:Y:S02]  /*57b0*/  LEA R58, P0, R0, R58, 0x1 ;  /* 0x0000003a003a7211 */ /* 0x000fe400078008ff */
[----:B------:R-:W-:Y:S02]  /*57c0*/  LEA R61, P3, R2, R4, 0x1 ;  /* 0x00000004023d7211 */ /* 0x000fe400078608ff */
[----:B------:R-:W-:Y:S02]  /*57d0*/  LEA.HI.X.SX32 R57, R0, R59, 0x1, P0 ;  /* 0x0000003b00397211 */ /* 0x000fe400000f0eff */
[----:B------:R-:W-:Y:S09]  /*57e0*/  LEA.HI.X.SX32 R60, R2, R5, 0x1, P3 ;  /* 0x00000005023c7211 */ /* 0x000ff200018f0eff */
.L_x_3859:
[----:B------:R-:W-:Y:S04]  /*57f0*/  IADD3 R11, R11, -0x1, RZ ;  /* 0xffffffff0b0b7810 */ /* 0x000fe80007ffe0ff */
[----:B------:R-:W-:Y:S11]  /*5800*/  ISETP.GT.AND P0, PT, R11, R47, PT ;  /* 0x0000002f0b00720c */ /* 0x000ff60003f04270 */
[----:B------:R-:W-:Y:S02]  /*5810*/  @!UPT UIADD3 URZ, URZ, URZ, URZ ;  /* 0x0000003f3f3ff290 */ /* 0x000fe4000fffe03f */
[----:B------:R-:W-:Y:S05]  /*5820*/  @P0 BRA `(.L_x_3860) ;  /* 0xffffffc800a00947 */ /* 0x000fea000383ffff */
.L_x_3830:
        /* <DEDUP_REMOVED lines=20> */
[--C-:B--234-:R-:W-:Y:S01]  /*5970*/  IMAD.IADD R21, R113, 0x1, -R39.reuse ;  /* 0x0000000171157824 */ /* 0x11cfe200078e0a27 */
        /* <DEDUP_REMOVED lines=36> */
[----:B------:R2:W3:Y:S04]  /*5bc0*/  LDG.E.64 R2, desc[UR6][R6.64] ;  /* 0x0000000606027981 */ /* 0x0004e8000c1e1b00 */
[----:B------:R-:W4:Y:S01]  /*5bd0*/  LDG.E.64 R4, desc[UR6][R4.64] ;  /* 0x0000000604047981 */ /* 0x000f22000c1e1b00 */
[----:B-----5:R-:W-:Y:S02]  /*5be0*/  MOV R16, R9 ;  /* 0x0000000900107202 */ /* 0x020fe40000000f00 */
        /* <DEDUP_REMOVED lines=9> */
[----:B----4-:R-:W-:-:S02]  /*5c80*/  HADD2.F32 R12, -RZ, R4.H1_H1 ;  /* 0x30000004ff0c7230 */ /* 0x010fc40000004100 */
[----:B------:R-:W-:Y:S01]  /*5c90*/  FMUL.FTZ R10, R16, R9 ;  /* 0x00000009100a7220 */ /* 0x000fe20000410000 */
[----:B------:R-:W-:Y:S02]  /*5ca0*/  HADD2.F32 R11, -RZ, R5.H1_H1 ;  /* 0x30000005ff0b7230 */ /* 0x000fe40000004100 */
[----:B------:R-:W-:Y:S01]  /*5cb0*/  FMUL.FTZ R8, R13, R7 ;  /* 0x000000070d087220 */ /* 0x000fe20000410000 */
        /* <DEDUP_REMOVED lines=11> */
[----:B------:R-:W-:Y:S02]  /*5d70*/  HADD2.F32 R6, -RZ, R15.H0_H0 ;  /* 0x2000000fff067230 */ /* 0x000fe40000004100 */
[----:B------:R-:W-:Y:S02]  /*5d80*/  HADD2.F32 R3, -RZ, R3.H0_H0 ;  /* 0x20000003ff037230 */ /* 0x000fe40000004100 */
[----:B------:R-:W-:Y:S01]  /*5d90*/  FMUL.FTZ R14, R11, R2 ;  /* 0x000000020b0e7220 */ /* 0x000fe20000410000 */
[----:B------:R-:W-:Y:S02]  /*5da0*/  HADD2.F32 R15, -RZ, R15.H1_H1 ;  /* 0x3000000fff0f7230 */ /* 0x000fe40000004100 */
[----:B------:R-:W-:-:S02]  /*5db0*/  HADD2.F32 R13, -RZ, R5.H0_H0 ;  /* 0x20000005ff0d7230 */ /* 0x000fc40000004100 */
[----:B------:R-:W-:Y:S01]  /*5dc0*/  FMUL.FTZ R5, R12, R2 ;  /* 0x000000020c057220 */ /* 0x000fe20000410000 */
        /* <DEDUP_REMOVED lines=12> */
.L_x_3867:
[----:B------:R-:W-:Y:S05]  /*5e90*/  BSYNC B0 ;  /* 0x0000000000007941 */ /* 0x000fea0003800000 */
.L_x_3866:
[----:B-----5:R2:W-:Y:S02]  /*5ea0*/  STS.128 [R115], R8 ;  /* 0x0000000873007388 */ /* 0x0205e40000000c00 */
.L_x_3865:
[----:B------:R-:W-:Y:S05]  /*5eb0*/  BSYNC B1 ;  /* 0x0000000000017941 */ /* 0x000fea0003800000 */
.L_x_3864:
        /* <DEDUP_REMOVED lines=22> */
[----:B------:R-:W4:Y:S04]  /*6020*/  LDG.E.64 R2, desc[UR6][R6.64] ;  /* 0x0000000606027981 */ /* 0x000f28000c1e1b00 */
[----:B------:R-:W3:Y:S01]  /*6030*/  LDG.E.64 R4, desc[UR6][R4.64] ;  /* 0x0000000604047981 */ /* 0x000ee2000c1e1b00 */
[----:B-----5:R-:W-:Y:S02]  /*6040*/  MOV R15, R9 ;  /* 0x00000009000f7202 */ /* 0x020fe40000000f00 */
[----:B------:R-:W-:Y:S02]  /*6050*/  MOV R12, R11 ;  /* 0x0000000b000c7202 */ /* 0x000fe40000000f00 */
[----:B------:R-:W-:Y:S01]  /*6060*/  MOV R0, R8 ;  /* 0x0000000800007202 */ /* 0x000fe20000000f00 */
[----:B------:R-:W-:Y:S01]  /*6070*/  HADD2.F32 R16, -RZ, R15.H0_H0 ;  /* 0x2000000fff107230 */ /* 0x000fe20000004100 */
[----:B------:R-:W-:Y:S01]  /*6080*/  MOV R14, R10 ;  /* 0x0000000a000e7202 */ /* 0x000fe20000000f00 */
[----:B------:R-:W-:-:S02]  /*6090*/  HADD2.F32 R13, -RZ, R12.H0_H0 ;  /* 0x2000000cff0d7230 */ /* 0x000fc40000004100 */
[----:B------:R-:W-:Y:S02]  /*60a0*/  HADD2.F32 R15, -RZ, R15.H1_H1 ;  /* 0x3000000fff0f7230 */ /* 0x000fe40000004100 */
[----:B------:R-:W-:Y:S02]  /*60b0*/  HADD2.F32 R12, -RZ, R12.H1_H1 ;  /* 0x3000000cff0c7230 */ /* 0x000fe40000004100 */
[----:B----4-:R-:W-:Y:S02]  /*60c0*/  HADD2.F32 R8, -RZ, R2.H1_H1 ;  /* 0x30000002ff087230 */ /* 0x010fe40000004100 */
[----:B------:R-:W-:Y:S02]  /*60d0*/  HADD2.F32 R6, -RZ, R3.H1_H1 ;  /* 0x30000003ff067230 */ /* 0x000fe40000004100 */
[----:B---3--:R-:W-:Y:S02]  /*60e0*/  HADD2.F32 R11, -RZ, R4.H1_H1 ;  /* 0x30000004ff0b7230 */ /* 0x008fe40000004100 */
        /* <DEDUP_REMOVED lines=33> */
.L_x_3870:
[----:B------:R-:W-:Y:S05]  /*6300*/  BSYNC B0 ;  /* 0x0000000000007941 */ /* 0x000fea0003800000 */
.L_x_3869:
[----:B-----5:R4:W-:Y:S01]  /*6310*/  STS.128 [R115+0x800], R8 ;  /* 0x0008000873007388 */ /* 0x0209e20000000c00 */
[----:B------:R-:W-:Y:S05]  /*6320*/  BRA `(.L_x_3868) ;  /* 0x0000000c00f47947 */ /* 0x000fea0003800000 */
.L_x_3863:
        /* <DEDUP_REMOVED lines=36> */
[----:B-----5:R-:W-:Y:S02]  /*6570*/  MOV R2, R17 ;  /* 0x0000001100027202 */ /* 0x020fe40000000f00 */
        /* <DEDUP_REMOVED lines=20> */
[----:B------:R-:W-:Y:S02]  /*66c0*/  HADD2.F32 R4, -RZ, R15.H0_H0 ;  /* 0x2000000fff047230 */ /* 0x000fe40000004100 */
[----:B------:R-:W-:Y:S01]  /*66d0*/  @!P0 FADD.FTZ R24, -R24, -RZ ;  /* 0x800000ff18188221 */ /* 0x000fe20000010100 */
[----:B------:R-:W-:Y:S02]  /*66e0*/  HADD2.F32 R13, -RZ, R13.H1_H1 ;  /* 0x3000000dff0d7230 */ /* 0x000fe40000004100 */
[----:B------:R-:W-:Y:S01]  /*66f0*/  @!P0 FADD.FTZ R7, -R7, -RZ ;  /* 0x800000ff07078221 */ /* 0x000fe20000010100 */
[----:B------:R-:W-:Y:S02]  /*6700*/  HADD2.F32 R15, -RZ, R15.H1_H1 ;  /* 0x3000000fff0f7230 */ /* 0x000fe40000004100 */
[----:B------:R-:W-:Y:S01]  /*6710*/  @!P0 FADD.FTZ R5, -R5, -RZ ;  /* 0x800000ff05058221 */ /* 0x000fe20000010100 */
[----:B------:R-:W-:Y:S01]  /*6720*/  @!P0 FADD.FTZ R6, -R6, -RZ ;  /* 0x800000ff06068221 */ /* 0x000fe20000010100 */
[----:B------:R-:W-:Y:S01]  /*6730*/  FMUL.FTZ R24, R13, R24 ;  /* 0x000000180d187220 */ /* 0x000fe20000410000 */
[----:B--2---:R-:W-:-:S02]  /*6740*/  HADD2.F32 R13, -RZ, R8.H0_H0 ;  /* 0x20000008ff0d7230 */ /* 0x004fc40000004100 */
[----:B------:R-:W-:Y:S01]  /*6750*/  FMUL.FTZ R7, R15, R7 ;  /* 0x000000070f077220 */ /* 0x000fe20000410000 */
[----:B------:R-:W-:Y:S01]  /*6760*/  FMUL.FTZ R5, R14, R5 ;  /* 0x000000050e057220 */ /* 0x000fe20000410000 */
[----:B------:R-:W-:Y:S02]  /*6770*/  HADD2.F32 R15, -RZ, R8.H1_H1 ;  /* 0x30000008ff0f7230 */ /* 0x000fe40000004100 */
[----:B------:R-:W-:Y:S01]  /*6780*/  @!P0 FADD.FTZ R19, -R19, -RZ ;  /* 0x800000ff13138221 */ /* 0x000fe20000010100 */
[----:B------:R-:W-:Y:S02]  /*6790*/  HADD2.F32 R18, -RZ, R18.H1_H1 ;  /* 0x30000012ff127230 */ /* 0x000fe40000004100 */
[----:B------:R-:W-:Y:S01]  /*67a0*/  FMUL.FTZ R6, R4, R6 ;  /* 0x0000000604067220 */ /* 0x000fe20000410000 */
[----:B------:R-:W-:Y:S02]  /*67b0*/  HADD2.F32 R14, -RZ, R2.H0_H0 ;  /* 0x20000002ff0e7230 */ /* 0x000fe40000004100 */
[----:B------:R-:W-:Y:S01]  /*67c0*/  @!P0 FADD.FTZ R20, -R20, -RZ ;  /* 0x800000ff14148221 */ /* 0x000fe20000010100 */
[----:B------:R-:W-:-:S02]  /*67d0*/  HADD2.F32 R8, -RZ, R9.H0_H0 ;  /* 0x20000009ff087230 */ /* 0x000fc40000004100 */
[----:B------:R-:W-:Y:S02]  /*67e0*/  HADD2.F32 R4, -RZ, R16.H0_H0 ;  /* 0x20000010ff047230 */ /* 0x000fe40000004100 */
        /* <DEDUP_REMOVED lines=9> */
[----:B------:R-:W-:Y:S02]  /*6880*/  HADD2.F32 R2, -RZ, R17.H0_H0 ;  /* 0x20000011ff027230 */ /* 0x000fe40000004100 */
[----:B------:R-:W-:Y:S02]  /*6890*/  HADD2.F32 R13, -RZ, R3.H0_H0 ;  /* 0x20000003ff0d7230 */ /* 0x000fe40000004100 */
[----:B------:R-:W-:Y:S02]  /*68a0*/  HADD2.F32 R16, -RZ, R16.H1_H1 ;  /* 0x30000010ff107230 */ /* 0x000fe40000004100 */
[----:B------:R-:W-:-:S02]  /*68b0*/  HADD2.F32 R11, -RZ, R11.H1_H1 ;  /* 0x3000000bff0b7230 */ /* 0x000fc40000004100 */
        /* <DEDUP_REMOVED lines=16> */
.L_x_3874:
[----:B------:R-:W-:Y:S05]  /*69c0*/  BSYNC B0 ;  /* 0x0000000000007941 */ /* 0x000fea0003800000 */
.L_x_3873:
[----:B-----5:R3:W-:Y:S02]  /*69d0*/  STS.128 [R115], R16 ;  /* 0x0000001073007388 */ /* 0x0207e40000000c00 */
.L_x_3872:
[----:B------:R-:W-:Y:S05]  /*69e0*/  BSYNC B1 ;  /* 0x0000000000017941 */ /* 0x000fea0003800000 */
.L_x_3871:
        /* <DEDUP_REMOVED lines=21> */
[----:B---3--:R-:W-:Y:S01]  /*6b40*/  IMAD.WIDE R16, R76, 0x2, R22 ;  /* 0x000000024c107825 */ /* 0x008fe200078e0216 */
[----:B------:R-:W-:Y:S02]  /*6b50*/  LEA.HI.X.SX32 R2, R2, R0, 0x1, P1 ;  /* 0x0000000002027211 */ /* 0x000fe400008f0eff */
[C---:B------:R-:W-:Y:S02]  /*6b60*/  LEA R6, P1, R4.reuse, UR8, 0x1 ;  /* 0x0000000804067c11 */ /* 0x040fe4000f8208ff */
[----:B------:R-:W-:Y:S01]  /*6b70*/  @P0 SHF.R.S32.HI R79, RZ, 0x1, R79 ;  /* 0x00000001ff4f0819 */ /* 0x000fe2000001144f */
[----:B------:R-:W3:Y:S01]  /*6b80*/  LDG.E.128 R16, desc[UR6][R16.64] ;  /* 0x0000000610107981 */ /* 0x000ee2000c1e1d00 */
[----:B------:R-:W-:Y:S01]  /*6b90*/  LEA.HI.X R7, R4, UR9, R2, 0x1, P1 ;  /* 0x0000000904077c11 */ /* 0x000fe200088f0c02 */
[----:B------:R-:W-:Y:S01]  /*6ba0*/  ULDC.64 UR8, c[0x0][0x358] ;  /* 0x0000d60000087ab9 */ /* 0x000fe20000000a00 */
[----:B------:R-:W-:Y:S02]  /*6bb0*/  MOV R2, RZ ;  /* 0x000000ff00027202 */ /* 0x000fe40000000f00 */
[----:B------:R-:W-:-:S02]  /*6bc0*/  @P0 IADD3 R2, -R79, RZ, RZ ;  /* 0x000000ff4f020210 */ /* 0x000fc40007ffe1ff */
        /* <DEDUP_REMOVED lines=9> */
[----:B------:R-:W-:Y:S02]  /*6c60*/  MOV R13, R14 ;  /* 0x0000000e000d7202 */ /* 0x000fe40000000f00 */
[----:B---3--:R-:W-:Y:S02]  /*6c70*/  MOV R12, R16 ;  /* 0x00000010000c7202 */ /* 0x008fe40000000f00 */
[----:B------:R-:W-:Y:S01]  /*6c80*/  MOV R15, R17 ;  /* 0x00000011000f7202 */ /* 0x000fe20000000f00 */
[----:B----4-:R-:W-:-:S02]  /*6c90*/  HADD2.F32 R16, -RZ, R5.H0_H0 ;  /* 0x20000005ff107230 */ /* 0x010fc40000004100 */
[----:B------:R-:W-:Y:S01]  /*6ca0*/  HADD2.F32 R5, -RZ, R5.H1_H1 ;  /* 0x30000005ff057230 */ /* 0x000fe20000004100 */
[----:B------:R-:W-:Y:S01]  /*6cb0*/  MOV R14, R18 ;  /* 0x00000012000e7202 */ /* 0x000fe20000000f00 */
[--C-:B-1----:R-:W-:Y:S01]  /*6cc0*/  HADD2.F32 R22, -RZ, R15.reuse.H0_H0 ;  /* 0x2000000fff167230 */ /* 0x102fe20000004100 */
        /* <DEDUP_REMOVED lines=62> */
.L_x_3876:
[----:B------:R-:W-:Y:S05]  /*70b0*/  BSYNC B0 ;  /* 0x0000000000007941 */ /* 0x000fea0003800000 */
.L_x_3875:
[----:B-----5:R1:W-:Y:S01]  /*70c0*/  STS.128 [R115+0x800], R12 ;  /* 0x0008000c73007388 */ /* 0x0203e20000000c00 */
[----:B------:R-:W-:Y:S05]  /*70d0*/  BRA `(.L_x_3868) ;  /* 0x0000000000887947 */ /* 0x000fea0003800000 */
.L_x_3862:
[----:B------:R-:W-:Y:S01]  /*70e0*/  IMAD.IADD R0, R113, 0x1, -R39 ;  /* 0x0000000171007824 */ /* 0x000fe200078e0a27 */
[----:B------:R-:W-:Y:S01]  /*70f0*/  BSSY B0, `(.L_x_3877) ;  /* 0x0000012000007945 */ /* 0x000fe20003800000 */
[----:B--234-:R-:W-:-:S03]  /*7100*/  VIADD R20, R116, 0x20 ;  /* 0x0000002074147836 */ /* 0x01cfc60000000000 */
        /* <DEDUP_REMOVED lines=16> */
.L_x_3878:
[----:B------:R-:W-:Y:S05]  /*7210*/  BSYNC B0 ;  /* 0x0000000000007941 */ /* 0x000fea0003800000 */
.L_x_3877:
        /* <DEDUP_REMOVED lines=8> */
[----:B--2---:R-:W-:-:S04]  /*72a0*/  LEA R2, P0, R96, UR8, 0x1 ;  /* 0x0000000860027c11 */ /* 0x004fc8000f8008ff */
[----:B------:R-:W-:-:S05]  /*72b0*/  LEA.HI.X R3, R96, UR9, R48, 0x1, P0 ;  /* 0x0000000960037c11 */ /* 0x000fca00080f0c30 */
[----:B------:R-:W-:Y:S01]  /*72c0*/  @!PT LDS RZ, [RZ] ;  /* 0x00000000fffff984 */ /* 0x000fe20000000800 */
[----:B------:R-:W-:Y:S01]  /*72d0*/  @!PT LDS RZ, [RZ] ;  /* 0x00000000fffff984 */ /* 0x000fe20000000800 */
[----:B------:R-:W-:Y:S01]  /*72e0*/  @!PT LDS RZ, [RZ] ;  /* 0x00000000fffff984 */ /* 0x000fe20000000800 */
[----:B------:R4:W-:Y:S04]  /*72f0*/  LDGSTS.E.BYPASS.LTC128B.128 [R115+0x800], desc[UR6][R2.64] ;  /* 0x0080000002737fae */ /* 0x0009e8000b901d46 */
.L_x_3868:
[----:B------:R-:W-:Y:S05]  /*7300*/  BSYNC B2 ;  /* 0x0000000000027941 */ /* 0x000fea0003800000 */
.L_x_3861:
[----:B------:R-:W-:Y:S01]  /*7310*/  VIADD R120, R35, 0xffffffff ;  /* 0xffffffff23787836 */ /* 0x000fe20000000000 */
[----:B------:R-:W-:Y:S01]  /*7320*/  ULDC.64 UR12, c[0x0][0x218] ;  /* 0x00008600000c7ab9 */ /* 0x000fe20000000a00 */
[----:B--2-4-:R-:W-:Y:S01]  /*7330*/  LOP3.LUT R3, R88, 0xfffffff8, RZ, 0xc0, !PT ;  /* 0xfffffff858037812 */ /* 0x014fe200078ec0ff */
[----:B------:R-:W-:Y:S01]  /*7340*/  VIADD R4, R116, 0x40 ;  /* 0x0000004074047836 */ /* 0x000fe20000000000 */
[----:B------:R-:W-:Y:S01]  /*7350*/  LEA R121, P0, R92, UR12, 0x1 ;  /* 0x0000000c5c797c11 */ /* 0x000fe2000f8008ff */
[----:B------:R-:W-:Y:S01]  /*7360*/  IMAD.SHL.U32 R0, R120, 0x80, RZ ;  /* 0x0000008078007824 */ /* 0x000fe200078e00ff */
[----:B------:R-:W-:Y:S01]  /*7370*/  SHF.R.S32.HI R9, RZ, 0x4, R83 ;  /* 0x00000004ff097819 */ /* 0x000fe20000011453 */
        /* <DEDUP_REMOVED lines=22> */
[-C--:B------:R-:W-:Y:S01]  /*74e0*/  ISETP.GE.AND P6, PT, R20, R7.reuse, PT ;  /* 0x000000071400720c */ /* 0x080fe20003fc6270 */
[----:B------:R-:W-:Y:S01]  /*74f0*/  IMAD.SHL.U32 R24, R24, 0x20, RZ ;  /* 0x0000002018187824 */ /* 0x000fe200078e00ff */
[-C--:B------:R-:W-:Y:S01]  /*7500*/  ISETP.GE.AND P3, PT, R20, R7.reuse, PT ;  /* 0x000000071400720c */ /* 0x080fe20003f66270 */
[----:B-1----:R-:W-:Y:S01]  /*7510*/  IMAD.SHL.U32 R12, R6, 0x40, RZ ;  /* 0x00000040060c7824 */ /* 0x002fe200078e00ff */
        /* <DEDUP_REMOVED lines=15> */
.L_x_3880:
[----:B------:R-:W-:Y:S05]  /*7610*/  BSYNC B0 ;  /* 0x0000000000007941 */ /* 0x000fea0003800000 */
.L_x_3879:
[----:B------:R-:W-:Y:S04]  /*7620*/  BSSY B0, `(.L_x_3881) ;  /* 0x000000c000007945 */ /* 0x000fe80003800000 */
[----:B------:R-:W-:Y:S05]  /*7630*/  @P6 BRA `(.L_x_3882) ;  /* 0x0000000000286947 */ /* 0x000fea0003800000 */
[----:B------:R-:W-:Y:S02]  /*7640*/  ULDC UR5, c[0x0][0x2d0] ;  /* 0x0000b40000057ab9 */ /* 0x000fe40000000800 */
[----:B------:R-:W-:-:S13]  /*7650*/  ISETP.GE.AND P0, PT, R84, UR5, PT ;  /* 0x0000000554007c0c */ /* 0x000fda000bf06270 */
[----:B------:R4:W-:Y:S01]  /*7660*/  @P0 STS.128 [R115+0x1800], RZ ;  /* 0x001800ff73000388 */ /* 0x0009e20000000c00 */
[----:B------:R-:W-:Y:S05]  /*7670*/  @P0 BRA `(.L_x_3882) ;  /* 0x0000000000180947 */ /* 0x000fea0003800000 */
[----:B--2---:R-:W-:-:S04]  /*7680*/  LEA R4, P0, R110, R121, 0x1 ;  /* 0x000000796e047211 */ /* 0x004fc800078008ff */
[----:B------:R-:W-:-:S05]  /*7690*/  LEA.HI.X R5, R110, R122, R109, 0x1, P0 ;  /* 0x0000007a6e057211 */ /* 0x000fca00000f0c6d */
[----:B------:R-:W-:Y:S01]  /*76a0*/  @!PT LDS RZ, [RZ] ;  /* 0x00000000fffff984 */ /* 0x000fe20000000800 */
[----:B------:R-:W-:Y:S01]  /*76b0*/  @!PT LDS RZ, [RZ] ;  /* 0x00000000fffff984 */ /* 0x000fe20000000800 */
[----:B------:R-:W-:Y:S01]  /*76c0*/  @!PT LDS RZ, [RZ] ;  /* 0x00000000fffff984 */ /* 0x000fe20000000800 */
[----:B------:R2:W-:Y:S04]  /*76d0*/  LDGSTS.E.BYPASS.LTC128B.128 [R115+0x1800], desc[UR6][R4.64] ;  /* 0x0180000004737fae */ /* 0x0005e8000b901d46 */
.L_x_3882:
[----:B------:R-:W-:Y:S05]  /*76e0*/  BSYNC B0 ;  /* 0x0000000000007941 */ /* 0x000fea0003800000 */
.L_x_3881:
[----:B------:R-:W-:Y:S04]  /*76f0*/  BSSY B0, `(.L_x_3883) ;  /* 0x000000d000007945 */ /* 0x000fe80003800000 */
[----:B------:R-:W-:Y:S05]  /*7700*/  @P5 BRA `(.L_x_3884) ;  /* 0x00000000002c5947 */ /* 0x000fea0003800000 */
[----:B------:R-:W-:Y:S02]  /*7710*/  ULDC UR5, c[0x0][0x2d0] ;  /* 0x0000b40000057ab9 */ /* 0x000fe40000000800 */
[----:B------:R-:W-:-:S13]  /*7720*/  ISETP.GE.AND P0, PT, R84, UR5, PT ;  /* 0x0000000554007c0c */ /* 0x000fda000bf06270 */
[----:B------:R1:W-:Y:S01]  /*7730*/  @P0 STS.128 [R115+0x2000], RZ ;  /* 0x002000ff73000388 */ /* 0x0003e20000000c00 */
[----:B------:R-:W-:Y:S05]  /*7740*/  @P0 BRA `(.L_x_3884) ;  /* 0x00000000001c0947 */ /* 0x000fea0003800000 */
[----:B--2---:R-:W2:Y:S02]  /*7750*/  LDC.64 R4, c[0x0][0x248] ;  /* 0x00009200ff047b82 */ /* 0x004ea40000000a00 */
[----:B--2---:R-:W-:-:S04]  /*7760*/  LEA R14, P0, R4, R121, 0x7 ;  /* 0x00000079040e7211 */ /* 0x004fc800078038ff */
[----:B------:R-:W-:-:S05]  /*7770*/  LEA.HI.X R15, R4, R122, R5, 0x7, P0 ;  /* 0x0000007a040f7211 */ /* 0x000fca00000f3c05 */
[----:B------:R-:W-:Y:S01]  /*7780*/  @!PT LDS RZ, [RZ] ;  /* 0x00000000fffff984 */ /* 0x000fe20000000800 */
[----:B------:R-:W-:Y:S01]  /*7790*/  @!PT LDS RZ, [RZ] ;  /* 0x00000000fffff984 */ /* 0x000fe20000000800 */
[----:B------:R-:W-:Y:S01]  /*77a0*/  @!PT LDS RZ, [RZ] ;  /* 0x00000000fffff984 */ /* 0x000fe20000000800 */
[----:B------:R2:W-:Y:S04]  /*77b0*/  LDGSTS.E.BYPASS.LTC128B.128 [R115+0x2000], desc[UR6][R14.64] ;  /* 0x020000000e737fae */ /* 0x0005e8000b901d46 */
.L_x_3884:
[----:B------:R-:W-:Y:S05]  /*77c0*/  BSYNC B0 ;  /* 0x0000000000007941 */ /* 0x000fea0003800000 */
.L_x_3883:
[----:B------:R-:W-:Y:S04]  /*77d0*/  BSSY B0, `(.L_x_3885) ;  /* 0x0000010000007945 */ /* 0x000fe80003800000 */
[----:B------:R-:W-:Y:S05]  /*77e0*/  @P4 BRA `(.L_x_3886) ;  /* 0x0000000000384947 */ /* 0x000fea0003800000 */
[----:B------:R-:W-:Y:S02]  /*77f0*/  ULDC UR5, c[0x0][0x2d0] ;  /* 0x0000b40000057ab9 */ /* 0x000fe40000000800 */
[----:B------:R-:W-:-:S13]  /*7800*/  ISETP.GE.AND P0, PT, R84, UR5, PT ;  /* 0x0000000554007c0c */ /* 0x000fda000bf06270 */
[----:B------:R1:W-:Y:S01]  /*7810*/  @P0 STS.128 [R115+0x2800], RZ ;  /* 0x002800ff73000388 */ /* 0x0003e20000000c00 */
[----:B------:R-:W-:Y:S05]  /*7820*/  @P0 BRA `(.L_x_3886) ;  /* 0x0000000000280947 */ /* 0x000fea0003800000 */
[----:B--2---:R-:W2:Y:S01]  /*7830*/  LDC.64 R4, c[0x0][0x248] ;  /* 0x00009200ff047b82 */ /* 0x004ea20000000a00 */
[----:B------:R-:W-:Y:S02]  /*7840*/  MOV R14, R121 ;  /* 0x00000079000e7202 */ /* 0x000fe40000000f00 */
[----:B------:R-:W-:-:S03]  /*7850*/  MOV R15, R122 ;  /* 0x0000007a000f7202 */ /* 0x000fc60000000f00 */
[----:B--2---:R-:W-:-:S04]  /*7860*/  IMAD.WIDE.U32 R14, R4, 0xc0, R14 ;  /* 0x000000c0040e7825 */ /* 0x004fc800078e000e */
[----:B------:R-:W-:-:S05]  /*7870*/  IMAD R5, R5, 0xc0, RZ ;  /* 0x000000c005057824 */ /* 0x000fca00078e02ff */
[----:B------:R-:W-:-:S05]  /*7880*/  IADD3 R15, R5, R15, RZ ;  /* 0x0000000f050f7210 */ /* 0x000fca0007ffe0ff */
[----:B------:R-:W-:Y:S01]  /*7890*/  @!PT LDS RZ, [RZ] ;  /* 0x00000000fffff984 */ /* 0x000fe20000000800 */
[----:B------:R-:W-:Y:S01]  /*78a0*/  @!PT LDS RZ, [RZ] ;  /* 0x00000000fffff984 */ /* 0x000fe20000000800 */
[----:B------:R-:W-:Y:S01]  /*78b0*/  @!PT LDS RZ, [RZ] ;  /* 0x00000000fffff984 */ /* 0x000fe20000000800 */
[----:B------:R2:W-:Y:S02]  /*78c0*/  LDGSTS.E.BYPASS.LTC128B.128 [R115+0x2800], desc[UR6][R14.64] ;  /* 0x028000000e737fae */ /* 0x0005e4000b901d46 */
.L_x_3886:
[----:B------:R-:W-:Y:S05]  /*78d0*/  BSYNC B0 ;  /* 0x0000000000007941 */ /* 0x000fea0003800000 */
.L_x_3885:
[----:B------:R-:W0:Y:S01]  /*78e0*/  LDGDEPBAR ;  /* 0x00000000000079af */ /* 0x000e220000000000 */
[----:B------:R-:W-:Y:S01]  /*78f0*/  ISETP.GE.AND P5, PT, R116, R7, PT ;  /* 0x000000077400720c */ /* 0x000fe20003fa6270 */
[----:B------:R-:W-:Y:S01]  /*7900*/  IMAD R106, R9, 0x8, R3 ;  /* 0x00000008096a7824 */ /* 0x000fe200078e0203 */
[----:B------:R-:W-:Y:S01]  /*7910*/  LOP3.LUT R12, R12, 0xc0, RZ, 0xc0, !PT ;  /* 0x000000c00c0c7812 */ /* 0x000fe200078ec0ff */
[----:B------:R-:W-:Y:S01]  /*7920*/  ULDC.64 UR10, c[0x0][0x220] ;  /* 0x00008800000a7ab9 */ /* 0x000fe20000000a00 */
[----:B------:R-:W-:Y:S01]  /*7930*/  LOP3.LUT R24, R24, 0xffffff00, RZ, 0xc0, !PT ;  /* 0xffffff0018187812 */ /* 0x000fe200078ec0ff */
[----:B------:R-:W-:Y:S01]  /*7940*/  BSSY B0, `(.L_x_3887) ;  /* 0x0000022000007945 */ /* 0x000fe20003800000 */
[----:B------:R-:W-:Y:S02]  /*7950*/  LOP3.LUT R10, R11, 0x8, R10, 0xf8, !PT ;  /* 0x000000080b0a7812 */ /* 0x000fe400078ef80a */
[----:B------:R-:W-:Y:S01]  /*7960*/  LOP3.LUT R87, R12, 0x8, R87, 0xf8, !PT ;  /* 0x000000080c577812 */ /* 0x000fe200078ef857 */
[----:B--2---:R-:W-:Y:S01]  /*7970*/  IMAD R4, R38, 0x200, R24 ;  /* 0x0000020026047824 */ /* 0x004fe200078e0218 */
        /* <DEDUP_REMOVED lines=30> */
.L_x_3888:
[----:B------:R-:W-:Y:S05]  /*7b60*/  BSYNC B0 ;  /* 0x0000000000007941 */ /* 0x000fea0003800000 */
.L_x_3887:
        /* <DEDUP_REMOVED lines=13> */
.L_x_3890:
[----:B------:R-:W-:Y:S05]  /*7c40*/  BSYNC B0 ;  /* 0x0000000000007941 */ /* 0x000fea0003800000 */
.L_x_3889:
        /* <DEDUP_REMOVED lines=14> */
.L_x_3892:
[----:B------:R-:W-:Y:S05]  /*7d30*/  BSYNC B0 ;  /* 0x0000000000007941 */ /* 0x000fea0003800000 */
.L_x_3891:
        /* <DEDUP_REMOVED lines=17> */
.L_x_3894:
[----:B------:R-:W-:Y:S05]  /*7e50*/  BSYNC B0 ;  /* 0x0000000000007941 */ /* 0x000fea0003800000 */
.L_x_3893:
[----:B-1----:R-:W-:Y:S01]  /*7e60*/  LDSM.16.M88.4 R8, [R108] ;  /* 0x000000006c08783b */ /* 0x002fe20000000200 */
[----:B------:R-:W-:Y:S01]  /*7e70*/  LOP3.LUT P0, RZ, R6, 0x2, RZ, 0xc0, !PT ;  /* 0x0000000206ff7812 */ /* 0x000fe2000780c0ff */
[C---:B------:R-:W-:Y:S01]  /*7e80*/  VIADD R4, R106.reuse, 0x1000 ;  /* 0x000010006a047836 */ /* 0x040fe20000000000 */
[----:B------:R-:W-:Y:S01]  /*7e90*/  ULDC.64 UR14, c[0x0][0x398] ;  /* 0x0000e600000e7ab9 */ /* 0x000fe20000000a00 */
[----:B---3--:R-:W1:Y:S01]  /*7ea0*/  LDSM.16.M88.4 R16, [R106+0x1000] ;  /* 0x001000006a10783b */ /* 0x008e620000000200 */
[----:B------:R-:W-:Y:S02]  /*7eb0*/  VIADD R105, R106, 0x1020 ;  /* 0x000010206a697836 */ /* 0x000fe40000000000 */
[----:B------:R-:W-:Y:S01]  /*7ec0*/  IMAD R107, R25, 0x2, R108 ;  /* 0x00000002196b7824 */ /* 0x000fe200078e026c */
[----:B------:R-:W3:Y:S01]  /*7ed0*/  LDSM.16.M88.4 R28, [R106+0x1400] ;  /* 0x001400006a1c783b */ /* 0x000ee20000000200 */
[----:B------:R-:W-:Y:S02]  /*7ee0*/  IMAD R38, R38, 0x10, R39 ;  /* 0x0000001026267824 */ /* 0x000fe400078e0227 */
[----:B------:R-:W-:Y:S01]  /*7ef0*/  IMAD.SHL.U32 R86, R37, 0x2, RZ ;  /* 0x0000000225567824 */ /* 0x000fe200078e00ff */
[----:B------:R-:W-:Y:S01]  /*7f00*/  LDSM.16.M88.4 R12, [R107] ;  /* 0x000000006b0c783b */ /* 0x000fe20000000200 */
[----:B------:R-:W-:-:S02]  /*7f10*/  IMAD R2, R2, 0x20, R24 ;  /* 0x0000002002027824 */ /* 0x000fc400078e0218 */
[----:B------:R-:W-:Y:S01]  /*7f20*/  @P0 VIADD R105, R4, 0xffffffe0 ;  /* 0xffffffe004690836 */ /* 0x000fe20000000000 */
[----:B------:R-:W-:Y:S01]  /*7f30*/  LDSM.16.M88.4 R52, [R106+0x2400] ;  /* 0x002400006a34783b */ /* 0x000fe20000000200 */
[----:B------:R-:W-:Y:S01]  /*7f40*/  LOP3.LUT R86, R86, 0x6, RZ, 0xc0, !PT ;  /* 0x0000000656567812 */ /* 0x000fe200078ec0ff */
[----:B------:R-:W-:Y:S02]  /*7f50*/  IMAD.IADD R3, R3, 0x1, R2 ;  /* 0x0000000103037824 */ /* 0x000fe400078e0202 */
[----:B------:R-:W5:Y:S01]  /*7f60*/  LDSM.16.M88.4 R4, [R105] ;  /* 0x000000006904783b */ /* 0x000f620000000200 */
[C---:B------:R-:W-:Y:S02]  /*7f70*/  VIADD R102, R105.reuse, 0x400 ;  /* 0x0000040069667836 */ /* 0x040fe40000000000 */
[----:B------:R-:W-:Y:S01]  /*7f80*/  IMAD.IADD R2, R0, 0x1, R86 ;  /* 0x0000000100027824 */ /* 0x000fe200078e0256 */
[----:B------:R-:W2:Y:S01]  /*7f90*/  LDSM.16.M88.4 R48, [R105+0x400] ;  /* 0x000400006930783b */ /* 0x000ea20000000200 */
[----:B------:R-:W-:-:S02]  /*7fa0*/  VIADD R101, R105, 0x800 ;  /* 0x0000080069657836 */ /* 0x000fc40000000000 */
[----:B------:R-:W-:Y:S01]  /*7fb0*/  VIADD R24, R2, 0x50 ;  /* 0x0000005002187836 */ /* 0x000fe20000000000 */
[----:B------:R-:W-:Y:S01]  /*7fc0*/  LDSM.16.M88.4 R64, [R105+0x1000] ;  /* 0x001000006940783b */ /* 0x000fe20000000200 */
[C---:B------:R-:W-:Y:S02]  /*7fd0*/  VIADD R100, R105.reuse, 0xc00 ;  /* 0x00000c0069647836 */ /* 0x040fe40000000000 */
[C---:B------:R-:W-:Y:S01]  /*7fe0*/  VIADD R99, R105.reuse, 0x1000 ;  /* 0x0000100069637836 */ /* 0x040fe20000000000 */
[----:B------:R-:W-:Y:S01]  /*7ff0*/  LDSM.16.M88.4 R60, [R105+0x1400] ;  /* 0x00140000693c783b */ /* 0x000fe20000000200 */
[----:B------:R-:W-:-:S03]  /*8000*/  VIADD R98, R105, 0x1400 ;  /* 0x0000140069627836 */ /* 0x000fc60000000000 */
[----:B------:R-:W-:Y:S04]  /*8010*/  LDSM.16.M88.4 R56, [R106+0x2c00] ;  /* 0x002c00006a38783b */ /* 0x000fe80000000200 */
[----:B------:R-:W0:Y:S01]  /*8020*/  LDGDEPBAR ;  /* 0x00000000000079af */ /* 0x000e220000000000 */
[C---:B-1----:R-:W-:Y:S06]  /*8030*/  HMMA.16816.F32 R40, R8.reuse, R16, RZ ;  /* 0x000000100828723c */ /* 0x042fec00000018ff */
[C---:B------:R-:W-:Y:S06]  /*8040*/  HMMA.16816.F32 R16, R8.reuse, R18, RZ ;  /* 0x000000120810723c */ /* 0x040fec00000018ff */
[C---:B---3--:R-:W-:Y:S06]  /*8050*/  HMMA.16816.F32 R20, R8.reuse, R28, RZ ;  /* 0x0000001c0814723c */ /* 0x048fec00000018ff */
[----:B------:R-:W-:Y:S06]  /*8060*/  HMMA.16816.F32 R28, R8, R30, RZ ;  /* 0x0000001e081c723c */ /* 0x000fec00000018ff */
[C---:B-----5:R-:W-:Y:S06]  /*8070*/  HMMA.16816.F32 R40, R12.reuse, R4, R40 ;  /* 0x000000040c28723c */ /* 0x060fec0000001828 */
[C---:B------:R-:W-:Y:S01]  /*8080*/  HMMA.16816.F32 R16, R12.reuse, R6, R16 ;  /* 0x000000060c10723c */ /* 0x040fe20000001810 */
[----:B------:R-:W1:Y:S05]  /*8090*/  LDSM.16.M88.4 R4, [R106+0x1800] ;  /* 0x001800006a04783b */ /* 0x000e6a0000000200 */
[C---:B--2---:R-:W-:Y:S06]  /*80a0*/  HMMA.16816.F32 R20, R12.reuse, R48, R20 ;  /* 0x000000300c14723c */ /* 0x044fec0000001814 */
[----:B------:R-:W-:Y:S01]  /*80b0*/  HMMA.16816.F32 R28, R12, R50, R28 ;  /* 0x000000320c1c723c */ /* 0x000fe2000000181c */
[----:B------:R-:W-:Y:S05]  /*80c0*/  LDSM.16.M88.4 R48, [R105+0xc00] ;  /* 0x000c00006930783b */ /* 0x000fea0000000200 */
[----:B------:R-:W-:Y:S01]  /*80d0*/  FMUL.FTZ R26, R40, UR15 ;  /* 0x0000000f281a7c20 */ /* 0x000fe20008410000 */
[----:B------:R-:W-:Y:S01]  /*80e0*/  FMUL.FTZ R32, R41, UR15 ;  /* 0x0000000f29207c20 */ /* 0x000fe20008410000 */
[----:B------:R-:W-:Y:S01]  /*80f0*/  FMUL.FTZ R27, R42, UR15 ;  /* 0x0000000f2a1b7c20 */ /* 0x000fe20008410000 */
[----:B------:R-:W-:-:S02]  /*8100*/  FMUL.FTZ R33, R43, UR15 ;  /* 0x0000000f2b217c20 */ /* 0x000fc40008410000 */
[----:B------:R-:W2:Y:S01]  /*8110*/  LDSM.16.M88.4 R40, [R105+0x800] ;  /* 0x000800006928783b */ /* 0x000ea20000000200 */
        /* <DEDUP_REMOVED lines=13> */
[----:B------:R-:W-:Y:S01]  /*81f0*/  FMUL.FTZ R31, R31, UR15 ;  /* 0x0000000f1f1f7c20 */ /* 0x000fe20008410000 */
[C---:B-1----:R-:W-:Y:S03]  /*8200*/  HMMA.16816.F32 R44, R8.reuse, R4, RZ ;  /* 0x00000004082c723c */ /* 0x042fe600000018ff */
[----:B------:R-:W-:Y:S03]  /*8210*/  MUFU.TANH R69, R18 ;  /* 0x0000001200457308 */ /* 0x000fe60000002400 */
[----:B------:R-:W-:Y:S05]  /*8220*/  HMMA.16816.F32 R4, R8, R6, RZ ;  /* 0x000000060804723c */ /* 0x000fea00000018ff */
[----:B------:R1:W-:Y:S08]  /*8230*/  MUFU.TANH R70, R19 ;  /* 0x0000001300467308 */ /* 0x0003f00000002400 */
[----:B------:R-:W-:Y:S05]  /*8240*/  MUFU.TANH R71, R20 ;  /* 0x0000001400477308 */ /* 0x000fea0000002400 */
[C---:B--2---:R-:W-:Y:S03]  /*8250*/  HMMA.16816.F32 R44, R12.reuse, R40, R44 ;  /* 0x000000280c2c723c */ /* 0x044fe6000000182c */
[----:B------:R-:W-:Y:S01]  /*8260*/  MUFU.TANH R72, R21 ;  /* 0x0000001500487308 */ /* 0x000fe20000002400 */
[----:B-1----:R-:W1:Y:S02]  /*8270*/  LDSM.16.M88.4 R16, [R106+0x1c00] ;  /* 0x001c00006a10783b */ /* 0x002e640000000200 */
[----:B------:R-:W-:Y:S05]  /*8280*/  HMMA.16816.F32 R4, R12, R42, R4 ;  /* 0x0000002a0c04723c */ /* 0x000fea0000001804 */
[----:B------:R-:W-:Y:S08]  /*8290*/  MUFU.TANH R73, R22 ;  /* 0x0000001600497308 */ /* 0x000ff00000002400 */
[----:B------:R2:W-:Y:S05]  /*82a0*/  MUFU.TANH R74, R23 ;  /* 0x00000017004a7308 */ /* 0x0005ea0000002400 */
[----:B------:R-:W-:Y:S01]  /*82b0*/  FMUL.FTZ R44, R44, UR15 ;  /* 0x0000000f2c2c7c20 */ /* 0x000fe20008410000 */
[----:B------:R-:W-:Y:S01]  /*82c0*/  FMUL.FTZ R45, R45, UR15 ;  /* 0x0000000f2d2d7c20 */ /* 0x000fe20008410000 */
[----:B------:R-:W-:Y:S01]  /*82d0*/  FMUL.FTZ R46, R46, UR15 ;  /* 0x0000000f2e2e7c20 */ /* 0x000fe20008410000 */
[----:B------:R-:W-:Y:S01]  /*82e0*/  MUFU.TANH R75, R28 ;  /* 0x0000001c004b7308 */ /* 0x000fe20000002400 */
[----:B------:R-:W-:-:S02]  /*82f0*/  FMUL.FTZ R47, R47, UR15 ;  /* 0x0000000f2f2f7c20 */ /* 0x000fc40008410000 */
[----:B------:R-:W-:Y:S01]  /*8300*/  FMUL.FTZ R4, R4, UR15 ;  /* 0x0000000f04047c20 */ /* 0x000fe20008410000 */
[----:B------:R-:W-:Y:S01]  /*8310*/  FMUL.FTZ R5, R5, UR15 ;  /* 0x0000000f05057c20 */ /* 0x000fe20008410000 */
[----:B------:R-:W-:Y:S01]  /*8320*/  FMUL.FTZ R6, R6, UR15 ;  /* 0x0000000f06067c20 */ /* 0x000fe20008410000 */
[----:B------:R-:W-:Y:S02]  /*8330*/  FMUL.FTZ R7, R7, UR15 ;  /* 0x0000000f07077c20 */ /* 0x000fe40008410000 */
[----:B------:R-:W-:Y:S01]  /*8340*/  MUFU.TANH R76, R29 ;  /* 0x0000001d004c7308 */ /* 0x000fe20000002400 */
[----:B--2---:R-:W2:Y:S07]  /*8350*/  LDSM.16.M88.4 R20, [R106+0x2000] ;  /* 0x002000006a14783b */ /* 0x004eae0000000200 */
[----:B------:R-:W-:Y:S08]  /*8360*/  MUFU.TANH R77, R30 ;  /* 0x0000001e004d7308 */ /* 0x000ff00000002400 */
[----:B------:R1:W-:Y:S08]  /*8370*/  MUFU.TANH R78, R31 ;  /* 0x0000001f004e7308 */ /* 0x0003f00000002400 */
[----:B------:R-:W-:Y:S08]  /*8380*/  MUFU.TANH R79, R44 ;  /* 0x0000002c004f7308 */ /* 0x000ff00000002400 */
[----:B------:R-:W-:Y:S01]  /*8390*/  MUFU.TANH R80, R45 ;  /* 0x0000002d00507308 */ /* 0x000fe20000002400 */
[C---:B-1----:R-:W-:Y:S06]  /*83a0*/  HMMA.16816.F32 R28, R8.reuse, R16, RZ ;  /* 0x00000010081c723c */ /* 0x042fec00000018ff */
[C---:B------:R-:W-:Y:S01]  /*83b0*/  HMMA.16816.F32 R16, R8.reuse, R18, RZ ;  /* 0x000000120810723c */ /* 0x040fe200000018ff */
[----:B------:R-:W-:Y:S05]  /*83c0*/  MUFU.TANH R81, R46 ;  /* 0x0000002e00517308 */ /* 0x000fea0000002400 */
[C---:B--2---:R-:W-:Y:S03]  /*83d0*/  HMMA.16816.F32 R40, R8.reuse, R20, RZ ;  /* 0x000000140828723c */ /* 0x044fe600000018ff */
[----:B------:R1:W-:Y:S03]  /*83e0*/  MUFU.TANH R82, R47 ;  /* 0x0000002f00527308 */ /* 0x0003e60000002400 */
[----:B------:R-:W-:Y:S05]  /*83f0*/  HMMA.16816.F32 R20, R8, R22, RZ ;  /* 0x000000160814723c */ /* 0x000fea00000018ff */
[----:B------:R-:W-:Y:S01]  /*8400*/  MUFU.TANH R137, R4 ;  /* 0x0000000400897308 */ /* 0x000fe20000002400 */
[C---:B------:R-:W-:Y:S06]  /*8410*/  HMMA.16816.F32 R28, R12.reuse, R48, R28 ;  /* 0x000000300c1c723c */ /* 0x040fec000000181c */
[C---:B------:R-:W-:Y:S01]  /*8420*/  HMMA.16816.F32 R16, R12.reuse, R50, R16 ;  /* 0x000000320c10723c */ /* 0x040fe20000001810 */
[----:B------:R-:W-:Y:S01]  /*8430*/  MUFU.TANH R136, R5 ;  /* 0x0000000500887308 */ /* 0x000fe20000002400 */
[----:B-1----:R-:W1:Y:S04]  /*8440*/  LDSM.16.M88.4 R44, [R106+0x2800] ;  /* 0x002800006a2c783b */ /* 0x002e680000000200 */
[C---:B------:R-:W-:Y:S03]  /*8450*/  HMMA.16816.F32 R40, R12.reuse, R64, R40 ;  /* 0x000000400c28723c */ /* 0x040fe60000001828 */
[----:B------:R-:W-:Y:S03]  /*8460*/  MUFU.TANH R135, R6 ;  /* 0x0000000600877308 */ /* 0x000fe60000002400 */
[----:B------:R-:W-:Y:S05]  /*8470*/  HMMA.16816.F32 R20, R12, R66, R20 ;  /* 0x000000420c14723c */ /* 0x000fea0000001814 */
[----:B------:R2:W-:Y:S01]  /*8480*/  MUFU.TANH R134, R7 ;  /* 0x0000000700867308 */ /* 0x0005e20000002400 */
        /* <DEDUP_REMOVED lines=12> */
[C---:B--2---:R-:W-:Y:S03]  /*8550*/  HMMA.16816.F32 R4, R8.reuse, R52, RZ ;  /* 0x000000340804723c */ /* 0x044fe600000018ff */
[----:B------:R-:W-:Y:S01]  /*8560*/  MUFU.TANH R64, R29 ;  /* 0x0000001d00407308 */ /* 0x000fe20000002400 */
[----:B------:R-:W-:Y:S01]  /*8570*/  FMUL.FTZ R22, R22, UR15 ;  /* 0x0000000f16167c20 */ /* 0x000fe20008410000 */
[----:B------:R-:W-:Y:S01]  /*8580*/  FMUL.FTZ R20, R20, UR15 ;  /* 0x0000000f14147c20 */ /* 0x000fe20008410000 */
[----:B------:R-:W-:Y:S01]  /*8590*/  FMUL.FTZ R23, R23, UR15 ;  /* 0x0000000f17177c20 */ /* 0x000fe20008410000 */
[----:B------:R-:W-:Y:S01]  /*85a0*/  HMMA.16816.F32 R52, R8, R54, RZ ;  /* 0x000000360834723c */ /* 0x000fe200000018ff */
[----:B------:R-:W-:-:S03]  /*85b0*/  FMUL.FTZ R21, R21, UR15 ;  /* 0x0000000f15157c20 */ /* 0x000fc60008410000 */
[----:B------:R-:W-:Y:S02]  /*85c0*/  MUFU.TANH R133, R30 ;  /* 0x0000001e00857308 */ /* 0x000fe40000002400 */
[C---:B-1----:R-:W-:Y:S06]  /*85d0*/  HMMA.16816.F32 R48, R8.reuse, R44, RZ ;  /* 0x0000002c0830723c */ /* 0x042fec00000018ff */
[----:B------:R1:W-:Y:S01]  /*85e0*/  MUFU.TANH R65, R31 ;  /* 0x0000001f00417308 */ /* 0x0003e20000002400 */
[----:B------:R-:W-:Y:S06]  /*85f0*/  HMMA.16816.F32 R44, R8, R46, RZ ;  /* 0x0000002e082c723c */ /* 0x000fec00000018ff */
[C---:B------:R-:W-:Y:S01]  /*8600*/  HMMA.16816.F32 R4, R12.reuse, R60, R4 ;  /* 0x0000003c0c04723c */ /* 0x040fe20000001804 */
[----:B------:R-:W-:Y:S05]  /*8610*/  MUFU.TANH R83, R16 ;  /* 0x0000001000537308 */ /* 0x000fea0000002400 */
[----:B------:R-:W-:Y:S01]  /*8620*/  HMMA.16816.F32 R52, R12, R62, R52 ;  /* 0x0000003e0c34723c */ /* 0x000fe20000001834 */
[----:B------:R-:W-:-:S02]  /*8630*/  SHF.R.S32.HI R60, RZ, 0x1f, R37 ;  /* 0x0000001fff3c7819 */ /* 0x000fc40000011425 */
[----:B------:R-:W-:Y:S02]  /*8640*/  MUFU.TANH R96, R17 ;  /* 0x0000001100607308 */ /* 0x000fe40000002400 */
[----:B------:R-:W-:Y:S01]  /*8650*/  LEA.HI R42, R60, R37, RZ, 0x5 ;  /* 0x000000253c2a7211 */ /* 0x000fe200078f28ff */
[C---:B-1----:R-:W-:Y:S01]  /*8660*/  HMMA.16816.F32 R28, R8.reuse, R56, RZ ;  /* 0x00000038081c723c */ /* 0x042fe200000018ff */
[----:B------:R-:W-:Y:S02]  /*8670*/  FMUL.FTZ R60, R43, UR15 ;  /* 0x0000000f2b3c7c20 */ /* 0x000fe40008410000 */
[----:B------:R-:W-:Y:S02]  /*8680*/  LOP3.LUT R42, R42, 0xffffffe0, RZ, 0xc0, !PT ;  /* 0xffffffe02a2a7812 */ /* 0x000fe400078ec0ff */
[----:B------:R-:W-:Y:S01]  /*8690*/  MUFU.TANH R97, R18 ;  /* 0x0000001200617308 */ /* 0x000fe20000002400 */
[----:B------:R-:W-:Y:S01]  /*86a0*/  HMMA.16816.F32 R8, R8, R58, RZ ;  /* 0x0000003a0808723c */ /* 0x000fe200000018ff */
[----:B------:R-:W1:Y:S01]  /*86b0*/  LDSM.16.M88.4 R56, [R105+0x1800] ;  /* 0x001800006938783b */ /* 0x000e620000000200 */
[----:B------:R-:W-:-:S04]  /*86c0*/  IMAD.IADD R43, R37, 0x1, -R42 ;  /* 0x00000001252b7824 */ /* 0x000fc800078e0a2a */
[----:B------:R-:W-:Y:S01]  /*86d0*/  FMUL.FTZ R4, R4, UR15 ;  /* 0x0000000f04047c20 */ /* 0x000fe20008410000 */
[----:B------:R2:W-:Y:S01]  /*86e0*/  MUFU.TANH R66, R19 ;  /* 0x0000001300427308 */ /* 0x0005e20000002400 */
[----:B------:R-:W-:Y:S01]  /*86f0*/  FMUL.FTZ R6, R6, UR15 ;  /* 0x0000000f06067c20 */ /* 0x000fe20008410000 */
[----:B------:R-:W-:-:S03]  /*8700*/  FMUL.FTZ R7, R7, UR15 ;  /* 0x0000000f07077c20 */ /* 0x000fc60008410000 */
[----:B------:R-:W-:-:S03]  /*8710*/  FMUL.FTZ R37, R52, UR15 ;  /* 0x0000000f34257c20 */ /* 0x000fc60008410000 */
[----:B------:R3:W-:Y:S08]  /*8720*/  MUFU.TANH R42, R60 ;  /* 0x0000003c002a7308 */ /* 0x0007f00000002400 */
[----:B------:R-:W5:Y:S01]  /*8730*/  MUFU.TANH R32, R32 ;  /* 0x0000002000207308 */ /* 0x000f620000002400 */
[----:B--2---:R-:W2:Y:S01]  /*8740*/  LDSM.16.M88.4 R16, [R105+0x1c00] ;  /* 0x001c00006910783b */ /* 0x004ea20000000200 */
[----:B------:R-:W-:-:S06]  /*8750*/  DEPBAR.LE SB0, 0x0 ;  /* 0x000080000000791a */ /* 0x000fcc0000000000 */
[----:B------:R-:W4:Y:S01]  /*8760*/  MUFU.TANH R33, R33 ;  /* 0x0000002100217308 */ /* 0x000f220000002400 */
[----:B---3--:R-:W-:-:S04]  /*8770*/  SHF.R.S32.HI R60, RZ, 0x1f, R43 ;  /* 0x0000001fff3c7819 */ /* 0x008fc8000001142b */
[----:B------:R-:W-:-:S03]  /*8780*/  LEA.HI R60, R60, R43, RZ, 0x2 ;  /* 0x0000002b3c3c7211 */ /* 0x000fc600078f10ff */
[----:B------:R-:W3:Y:S01]  /*8790*/  MUFU.TANH R40, R40 ;  /* 0x0000002800287308 */ /* 0x000ee20000002400 */
[----:B------:R-:W-:Y:S01]  /*87a0*/  SHF.R.S32.HI R123, RZ, 0x2, R60 ;  /* 0x00000002ff7b7819 */ /* 0x000fe2000001143c */
[----:B-1----:R-:W-:Y:S03]  /*87b0*/  HMMA.16816.F32 R48, R12, R56, R48 ;  /* 0x000000380c30723c */ /* 0x002fe60000001830 */
[----:B------:R-:W-:-:S03]  /*87c0*/  IADD3 R38, R38, 0x1, R123 ;  /* 0x0000000126267810 */ /* 0x000fc60007ffe07b */
[----:B------:R-:W-:Y:S01]  /*87d0*/  HMMA.16816.F32 R44, R12, R58, R44 ;  /* 0x0000003a0c2c723c */ /* 0x000fe2000000182c */
[----:B------:R-:W-:Y:S01]  /*87e0*/  IADD3 R38, R36, R38, -R113 ;  /* 0x0000002624267210 */ /* 0x000fe20007ffe871 */
[----:B------:R-:W1:Y:S04]  /*87f0*/  MUFU.TANH R67, R67 ;  /* 0x0000004300437308 */ /* 0x000e680000002400 */
[----:B------:R-:W-:-:S04]  /*8800*/  VIADD R124, R38, UR14 ;  /* 0x0000000e267c7c36 */ /* 0x000fc80008000000 */
[----:B------:R-:W1:Y:S01]  /*8810*/  MUFU.TANH R20, R20 ;  /* 0x0000001400147308 */ /* 0x000e620000002400 */
[C---:B------:R-:W-:Y:S02]  /*8820*/  VIMNMX R87, R124.reuse, R36, PT ;  /* 0x000000247c577248 */ /* 0x040fe40003fe0100 */
[----:B------:R-:W-:Y:S01]  /*8830*/  VIADDMNMX R124, R124, 0x8, R36, PT ;  /* 0x000000087c7c7846 */ /* 0x000fe20003800124 */
[----:B------:R-:W-:Y:S01]  /*8840*/  FMUL.FTZ R36, R53, UR15 ;  /* 0x0000000f35247c20 */ /* 0x000fe20008410000 */
[C---:B--2---:R-:W-:Y:S03]  /*8850*/  HMMA.16816.F32 R28, R12.reuse, R16, R28 ;  /* 0x000000100c1c723c */ /* 0x044fe6000000181c */
[----:B------:R-:W-:Y:S01]  /*8860*/  MUFU.TANH R41, R41 ;  /* 0x0000002900297308 */ /* 0x000fe20000002400 */
[----:B------:R-:W-:Y:S01]  /*8870*/  FMUL.FTZ R50, R50, UR15 ;  /* 0x0000000f32327c20 */ /* 0x000fe20008410000 */
[----:B------:R-:W-:Y:S01]  /*8880*/  FMUL.FTZ R38, R48, UR15 ;  /* 0x0000000f30267c20 */ /* 0x000fe20008410000 */
[----:B------:R-:W-:Y:S01]  /*8890*/  FMUL.FTZ R39, R49, UR15 ;  /* 0x0000000f31277c20 */ /* 0x000fe20008410000 */
[----:B------:R-:W-:Y:S01]  /*88a0*/  HMMA.16816.F32 R8, R12, R18, R8 ;  /* 0x000000120c08723c */ /* 0x000fe20000001808 */
[----:B------:R-:W-:Y:S01]  /*88b0*/  FMUL.FTZ R17, R5, UR15 ;  /* 0x0000000f05117c20 */ /* 0x000fe20008410000 */
[----:B------:R-:W-:-:S02]  /*88c0*/  VIADD R5, R2, 0x18 ;  /* 0x0000001802057836 */ /* 0x000fc40000000000 */
[----:B------:R5:W-:Y:S01]  /*88d0*/  MUFU.TANH R13, R22 ;  /* 0x00000016000d7308 */ /* 0x000be20000002400 */
[----:B------:R-:W-:Y:S01]  /*88e0*/  FMUL.FTZ R46, R46, UR15 ;  /* 0x0000000f2e2e7c20 */ /* 0x000fe20008410000 */
[----:B------:R-:W-:Y:S01]  /*88f0*/  FMUL.FTZ R47, R47, UR15 ;  /* 0x0000000f2f2f7c20 */ /* 0x000fe20008410000 */
[C---:B------:R-:W-:Y:S02]  /*8900*/  VIADD R15, R2.reuse, 0x9 ;  /* 0x00000009020f7836 */ /* 0x040fe40000000000 */
[C---:B------:R-:W-:Y:S02]  /*8910*/  VIADD R12, R2.reuse, 0x1 ;  /* 0x00000001020c7836 */ /* 0x040fe40000000000 */
[C---:B------:R-:W-:Y:S01]  /*8920*/  VIADD R14, R2.reuse, 0x8 ;  /* 0x00000008020e7836 */ /* 0x040fe20000000000 */
[CC--:B------:R-:W-:Y:S01]  /*8930*/  ISETP.GE.AND P1, PT, R15.reuse, R87.reuse, PT ;  /* 0x000000570f00720c */ /* 0x0c0fe20003f26270 */
[C---:B------:R-:W-:Y:S01]  /*8940*/  VIADD R18, R2.reuse, 0x28 ;  /* 0x0000002802127836 */ /* 0x040fe20000000000 */
[-C--:B------:R-:W-:Y:S01]  /*8950*/  ISETP.GE.AND P3, PT, R15, R124.reuse, PT ;  /* 0x0000007c0f00720c */ /* 0x080fe20003f66270 */
[----:B------:R-:W-:Y:S01]  /*8960*/  VIADD R15, R2, 0x10 ;  /* 0x00000010020f7836 */ /* 0x000fe20000000000 */
[-C--:B------:R-:W-:Y:S01]  /*8970*/  ISETP.GE.AND P6, PT, R12, R87.reuse, PT ;  /* 0x000000570c00720c */ /* 0x080fe20003fc6270 */
[----:B------:R-:W-:Y:S01]  /*8980*/  VIADD R19, R2, 0x30 ;  /* 0x0000003002137836 */ /* 0x000fe20000000000 */
[-C--:B------:R-:W-:Y:S01]  /*8990*/  ISETP.GE.AND P4, PT, R12, R124.reuse, PT ;  /* 0x0000007c0c00720c */ /* 0x080fe20003f86270 */
[----:B------:R2:W-:Y:S01]  /*89a0*/  MUFU.TANH R16, R21 ;  /* 0x0000001500107308 */ /* 0x0005e20000002400 */
[CC--:B------:R-:W-:Y:S01]  /*89b0*/  ISETP.GE.AND P5, PT, R14.reuse, R87.reuse, PT ;  /* 0x000000570e00720c */ /* 0x0c0fe20003fa6270 */
[----:B------:R-:W-:Y:S01]  /*89c0*/  FMUL.FTZ R29, R29, UR15 ;  /* 0x0000000f1d1d7c20 */ /* 0x000fe20008410000 */
[-C--:B------:R-:W-:Y:S01]  /*89d0*/  ISETP.GE.AND P0, PT, R14, R124.reuse, PT ;  /* 0x0000007c0e00720c */ /* 0x080fe20003f06270 */
[----:B------:R-:W-:Y:S01]  /*89e0*/  FMUL.FTZ R28, R28, UR15 ;  /* 0x0000000f1c1c7c20 */ /* 0x000fe20008410000 */
[----:B-----5:R-:W-:Y:S01]  /*89f0*/  FSEL R22, R32, -INF , !P6 ;  /* 0xff80000020167808 */ /* 0x020fe20007000000 */
[----:B------:R-:W-:Y:S01]  /*8a00*/  FMUL.FTZ R32, R44, UR15 ;  /* 0x0000000f2c207c20 */ /* 0x000fe20008410000 */
[-C--:B------:R-:W-:Y:S01]  /*8a10*/  ISETP.GE.AND P6, PT, R15, R87.reuse, PT ;  /* 0x000000570f00720c */ /* 0x080fe20003fc6270 */
[----:B------:R4:W-:Y:S01]  /*8a20*/  MUFU.TANH R14, R4 ;  /* 0x00000004000e7308 */ /* 0x0009e20000002400 */
[----:B------:R-:W-:Y:S01]  /*8a30*/  FSEL R43, R34, -INF , !P5 ;  /* 0xff800000222b7808 */ /* 0x000fe20006800000 */
[----:B------:R-:W-:Y:S01]  /*8a40*/  FMUL.FTZ R34, R54, UR15 ;  /* 0x0000000f36227c20 */ /* 0x000fe20008410000 */
[----:B------:R-:W-:Y:S01]  /*8a50*/  FSEL R69, R69, -INF , !P0 ;  /* 0xff80000045457808 */ /* 0x000fe20004000000 */
[----:B------:R-:W-:Y:S01]  /*8a60*/  FMUL.FTZ R8, R8, UR15 ;  /* 0x0000000f08087c20 */ /* 0x000fe20008410000 */
[----:B------:R-:W-:Y:S01]  /*8a70*/  FSEL R68, R68, -INF , !P1 ;  /* 0xff80000044447808 */ /* 0x000fe20004800000 */
[----:B------:R-:W-:Y:S01]  /*8a80*/  FMUL.FTZ R9, R9, UR15 ;  /* 0x0000000f09097c20 */ /* 0x000fe20008410000 */
[----:B------:R-:W-:Y:S01]  /*8a90*/  FSEL R70, R70, -INF , !P3 ;  /* 0xff80000046467808 */ /* 0x000fe20005800000 */
[----:B------:R5:W1:Y:S01]  /*8aa0*/  MUFU.TANH R12, R23 ;  /* 0x00000017000c7308 */ /* 0x000a620000002400 */
[C---:B------:R-:W-:Y:S01]  /*8ab0*/  ISETP.GE.AND P1, PT, R5.reuse, R87, PT ;  /* 0x000000570500720c */ /* 0x040fe20003f26270 */
[----:B--2---:R-:W-:Y:S01]  /*8ac0*/  VIADD R21, R2, 0x48 ;  /* 0x0000004802157836 */ /* 0x004fe20000000000 */
[----:B------:R-:W-:Y:S01]  /*8ad0*/  ISETP.GE.AND P3, PT, R5, R124, PT ;  /* 0x0000007c0500720c */ /* 0x000fe20003f66270 */
[----:B------:R-:W-:Y:S01]  /*8ae0*/  FMUL.FTZ R10, R10, UR15 ;  /* 0x0000000f0a0a7c20 */ /* 0x000fe20008410000 */
[----:B------:R-:W-:Y:S01]  /*8af0*/  FSEL R71, R71, -INF , !P6 ;  /* 0xff80000047477808 */ /* 0x000fe20007000000 */
[----:B------:R-:W-:Y:S01]  /*8b00*/  FMUL.FTZ R11, R11, UR15 ;  /* 0x0000000f0b0b7c20 */ /* 0x000fe20008410000 */
[----:B------:R-:W-:Y:S01]  /*8b10*/  FSEL R75, R75, -INF , !P1 ;  /* 0xff8000004b4b7808 */ /* 0x000fe20004800000 */
[----:B------:R-:W-:Y:S01]  /*8b20*/  MUFU.TANH R7, R7 ;  /* 0x0000000700077308 */ /* 0x000fe20000002400 */
[----:B----4-:R-:W-:-:S02]  /*8b30*/  FSEL R4, R33, -INF , !P4 ;  /* 0xff80000021047808 */ /* 0x010fc40006000000 */
[-C--:B------:R-:W-:Y:S01]  /*8b40*/  ISETP.GE.AND P4, PT, R15, R124.reuse, PT ;  /* 0x0000007c0f00720c */ /* 0x080fe20003f86270 */
[C---:B------:R-:W-:Y:S01]  /*8b50*/  VIADD R15, R2.reuse, 0x11 ;  /* 0x00000011020f7836 */ /* 0x040fe20000000000 */
[----:B------:R-:W-:Y:S02]  /*8b60*/  FSEL R77, R77, -INF , !P3 ;  /* 0xff8000004d4d7808 */ /* 0x000fe40005800000 */
[----:B------:R-:W-:Y:S01]  /*8b70*/  FSEL R5, R73, -INF , !P4 ;  /* 0xff80000049057808 */ /* 0x000fe20006000000 */
[----:B------:R2:W-:Y:S01]  /*8b80*/  MUFU.TANH R33, R17 ;  /* 0x0000001100217308 */ /* 0x0005e20000002400 */
[C---:B------:R-:W-:Y:S01]  /*8b90*/  ISETP.GE.AND P5, PT, R15.reuse, R87, PT ;  /* 0x000000570f00720c */ /* 0x040fe20003fa6270 */
[----:B-----5:R-:W-:Y:S01]  /*8ba0*/  VIADD R23, R2, 0x41 ;  /* 0x0000004102177836 */ /* 0x020fe20000000000 */
[----:B------:R-:W-:Y:S02]  /*8bb0*/  ISETP.GE.AND P0, PT, R15, R124, PT ;  /* 0x0000007c0f00720c */ /* 0x000fe40003f06270 */
[----:B------:R-:W-:-:S03]  /*8bc0*/  FSEL R72, R72, -INF , !P5 ;  /* 0xff80000048487808 */ /* 0x000fc60006800000 */
[----:B------:R4:W5:Y:S08]  /*8bd0*/  MUFU.TANH R15, R6 ;  /* 0x00000006000f7308 */ /* 0x0009700000002400 */
[----:B------:R-:W5:Y:S01]  /*8be0*/  MUFU.TANH R37, R37 ;  /* 0x0000002500257308 */ /* 0x000f620000002400 */
[----:B--2---:R-:W-:-:S05]  /*8bf0*/  VIADD R17, R2, 0x20 ;  /* 0x0000002002117836 */ /* 0x004fca0000000000 */
[----:B------:R-:W-:Y:S02]  /*8c00*/  ISETP.GE.AND P5, PT, R17, R87, PT ;  /* 0x000000571100720c */ /* 0x000fe40003fa6270 */
[----:B------:R-:W2:Y:S01]  /*8c10*/  MUFU.TANH R34, R34 ;  /* 0x0000002200227308 */ /* 0x000ea20000002400 */
[----:B----4-:R-:W-:Y:S01]  /*8c20*/  VIADD R6, R2, 0x19 ;  /* 0x0000001902067836 */ /* 0x010fe20000000000 */
[----:B------:R-:W-:-:S04]  /*8c30*/  FSEL R57, R79, -INF , !P5 ;  /* 0xff8000004f397808 */ /* 0x000fc80006800000 */
[CC--:B------:R-:W-:Y:S02]  /*8c40*/  ISETP.GE.AND P6, PT, R6.reuse, R87.reuse, PT ;  /* 0x000000570600720c */ /* 0x0c0fe40003fc6270 */
[-C--:B------:R-:W-:Y:S01]  /*8c50*/  ISETP.GE.AND P4, PT, R6, R124.reuse, PT ;  /* 0x0000007c0600720c */ /* 0x080fe20003f86270 */
[----:B------:R-:W4:Y:S01]  /*8c60*/  MUFU.TANH R36, R36 ;  /* 0x0000002400247308 */ /* 0x000f220000002400 */
[----:B------:R-:W-:Y:S02]  /*8c70*/  FSEL R6, R74, -INF , !P0 ;  /* 0xff8000004a067808 */ /* 0x000fe40004000000 */
[----:B------:R-:W-:Y:S01]  /*8c80*/  ISETP.GE.AND P0, PT, R17, R124, PT ;  /* 0x0000007c1100720c */ /* 0x000fe20003f06270 */
[----:B------:R-:W-:Y:S01]  /*8c90*/  VIADD R17, R2, 0x21 ;  /* 0x0000002102117836 */ /* 0x000fe20000000000 */
[----:B------:R-:W-:Y:S02]  /*8ca0*/  FSEL R76, R76, -INF , !P6 ;  /* 0xff8000004c4c7808 */ /* 0x000fe40007000000 */
[----:B------:R-:W-:Y:S01]  /*8cb0*/  FSEL R78, R78, -INF , !P4 ;  /* 0xff8000004e4e7808 */ /* 0x000fe20006000000 */
[----:B------:R-:W-:Y:S01]  /*8cc0*/  MUFU.TANH R38, R38 ;  /* 0x0000002600267308 */ /* 0x000fe20000002400 */
[----:B------:R-:W-:-:S02]  /*8cd0*/  ISETP.GE.AND P6, PT, R18, R87, PT ;  /* 0x000000571200720c */ /* 0x000fc40003fc6270 */
[-C--:B------:R-:W-:Y:S01]  /*8ce0*/  ISETP.GE.AND P4, PT, R18, R124.reuse, PT ;  /* 0x0000007c1200720c */ /* 0x080fe20003f86270 */
[C---:B------:R-:W-:Y:S01]  /*8cf0*/  VIADD R18, R2.reuse, 0x31 ;  /* 0x0000003102127836 */ /* 0x040fe20000000000 */
[C---:B------:R-:W-:Y:S02]  /*8d00*/  ISETP.GE.AND P1, PT, R17.reuse, R87, PT ;  /* 0x000000571100720c */ /* 0x040fe40003f26270 */
[----:B------:R-:W-:Y:S01]  /*8d10*/  ISETP.GE.AND P3, PT, R17, R124, PT ;  /* 0x0000007c1100720c */ /* 0x000fe20003f66270 */
[----:B------:R-:W-:Y:S01]  /*8d20*/  VIADD R17, R2, 0x29 ;  /* 0x0000002902117836 */ /* 0x000fe20000000000 */
[----:B------:R-:W-:Y:S01]  /*8d30*/  FSEL R137, R137, -INF , !P6 ;  /* 0xff80000089897808 */ /* 0x000fe20007000000 */
[----:B------:R-:W-:Y:S01]  /*8d40*/  MUFU.TANH R39, R39 ;  /* 0x0000002700277308 */ /* 0x000fe20000002400 */
[----:B------:R-:W-:Y:S02]  /*8d50*/  FSEL R135, R135, -INF , !P4 ;  /* 0xff80000087877808 */ /* 0x000fe40006000000 */
[----:B------:R-:W-:-:S02]  /*8d60*/  FSEL R56, R81, -INF , !P0 ;  /* 0xff80000051387808 */ /* 0x000fc40004000000 */
[CC--:B------:R-:W-:Y:S02]  /*8d70*/  ISETP.GE.AND P6, PT, R18.reuse, R87.reuse, PT ;  /* 0x000000571200720c */ /* 0x0c0fe40003fc6270 */
[-C--:B------:R-:W-:Y:S01]  /*8d80*/  ISETP.GE.AND P4, PT, R18, R124.reuse, PT ;  /* 0x0000007c1200720c */ /* 0x080fe20003f86270 */
[----:B------:R-:W-:Y:S01]  /*8d90*/  VIADD R18, R2, 0x38 ;  /* 0x0000003802127836 */ /* 0x000fe20000000000 */
[C---:B------:R-:W-:Y:S01]  /*8da0*/  ISETP.GE.AND P5, PT, R17.reuse, R87, PT ;  /* 0x000000571100720c */ /* 0x040fe20003fa6270 */
[----:B------:R-:W-:Y:S01]  /*8db0*/  MUFU.TANH R32, R32 ;  /* 0x0000002000207308 */ /* 0x000fe20000002400 */
[----:B------:R-:W-:Y:S01]  /*8dc0*/  ISETP.GE.AND P0, PT, R17, R124, PT ;  /* 0x0000007c1100720c */ /* 0x000fe20003f06270 */
[----:B------:R-:W-:Y:S01]  /*8dd0*/  FMUL.FTZ R17, R55, UR15 ;  /* 0x0000000f37117c20 */ /* 0x000fe20008410000 */
[----:B------:R-:W-:Y:S02]  /*8de0*/  FSEL R136, R136, -INF , !P5 ;  /* 0xff80000088887808 */ /* 0x000fe40006800000 */
[----:B------:R-:W-:-:S02]  /*8df0*/  FSEL R134, R134, -INF , !P0 ;  /* 0xff80000086867808 */ /* 0x000fc40004000000 */
[----:B------:R-:W-:Y:S01]  /*8e00*/  FSEL R55, R82, -INF , !P3 ;  /* 0xff80000052377808 */ /* 0x000fe20005800000 */
[----:B------:R-:W4:Y:S01]  /*8e10*/  MUFU.TANH R17, R17 ;  /* 0x0000001100117308 */ /* 0x000f220000002400 */
[CC--:B------:R-:W-:Y:S02]  /*8e20*/  ISETP.GE.AND P5, PT, R18.reuse, R87.reuse, PT ;  /* 0x000000571200720c */ /* 0x0c0fe40003fa6270 */
[-C--:B------:R-:W-:Y:S01]  /*8e30*/  ISETP.GE.AND P0, PT, R18, R124.reuse, PT ;  /* 0x0000007c1200720c */ /* 0x080fe20003f06270 */
[----:B------:R-:W-:Y:S01]  /*8e40*/  VIADD R18, R2, 0x39 ;  /* 0x0000003902127836 */ /* 0x000fe20000000000 */
[----:B------:R-:W-:Y:S02]  /*8e50*/  FSEL R58, R80, -INF , !P1 ;  /* 0xff800000503a7808 */ /* 0x000fe40004800000 */
[C---:B------:R-:W-:Y:S01]  /*8e60*/  ISETP.GE.AND P3, PT, R19.reuse, R124, PT ;  /* 0x0000007c1300720c */ /* 0x040fe20003f66270 */
[----:B------:R-:W-:Y:S01]  /*8e70*/  MUFU.TANH R8, R8 ;  /* 0x0000000800087308 */ /* 0x000fe20000002400 */
[----:B------:R-:W-:Y:S01]  /*8e80*/  ISETP.GE.AND P1, PT, R19, R87, PT ;  /* 0x000000571300720c */ /* 0x000fe20003f26270 */
[----:B------:R-:W-:Y:S01]  /*8e90*/  VIADD R19, R2, 0x40 ;  /* 0x0000004002137836 */ /* 0x000fe20000000000 */
[----:B------:R-:W-:-:S02]  /*8ea0*/  FSEL R133, R133, -INF , !P3 ;  /* 0xff80000085857808 */ /* 0x000fc40005800000 */
[-C--:B------:R-:W-:Y:S02]  /*8eb0*/  ISETP.GE.AND P3, PT, R18, R124.reuse, PT ;  /* 0x0000007c1200720c */ /* 0x080fe40003f66270 */
[----:B------:R-:W-:Y:S01]  /*8ec0*/  FSEL R63, R83, -INF , !P5 ;  /* 0xff800000533f7808 */ /* 0x000fe20006800000 */
[----:B------:R-:W-:Y:S01]  /*8ed0*/  MUFU.TANH R26, R26 ;  /* 0x0000001a001a7308 */ /* 0x000fe20000002400 */
[----:B------:R-:W-:Y:S01]  /*8ee0*/  FSEL R61, R97, -INF , !P0 ;  /* 0xff800000613d7808 */ /* 0x000fe20004000000 */
[----:B------:R-:W-:Y:S01]  /*8ef0*/  VIADD R97, R105, 0x1800 ;  /* 0x0000180069617836 */ /* 0x000fe20000000000 */
[----:B------:R-:W-:Y:S02]  /*8f00*/  FSEL R64, R64, -INF , !P6 ;  /* 0xff80000040407808 */ /* 0x000fe40007000000 */
[----:B------:R-:W-:Y:S02]  /*8f10*/  FSEL R62, R65, -INF , !P4 ;  /* 0xff800000413e7808 */ /* 0x000fe40006000000 */
[C---:B------:R-:W-:Y:S01]  /*8f20*/  ISETP.GE.AND P5, PT, R23.reuse, R87, PT ;  /* 0x000000571700720c */ /* 0x040fe20003fa6270 */
[----:B------:R-:W-:Y:S01]  /*8f30*/  MUFU.TANH R27, R27 ;  /* 0x0000001b001b7308 */ /* 0x000fe20000002400 */
[----:B------:R-:W-:Y:S01]  /*8f40*/  BAR.SYNC.DEFER_BLOCKING 0x0 ;  /* 0x0000000000007b1d */ /* 0x000fe20000010000 */
[----:B------:R-:W-:Y:S01]  /*8f50*/  ISETP.GE.AND P0, PT, R23, R124, PT ;  /* 0x0000007c1700720c */ /* 0x000fe20003f06270 */
[----:B------:R-:W-:Y:S01]  /*8f60*/  VIADD R23, R2, 0x49 ;  /* 0x0000004902177836 */ /* 0x000fe20000000000 */
[----:B------:R-:W-:-:S02]  /*8f70*/  FSEL R131, R131, -INF , !P1 ;  /* 0xff80000083837808 */ /* 0x000fc40004800000 */
[CC--:B------:R-:W-:Y:S02]  /*8f80*/  ISETP.GE.AND P6, PT, R19.reuse, R87.reuse, PT ;  /* 0x000000571300720c */ /* 0x0c0fe40003fc6270 */
[-C--:B------:R-:W-:Y:S01]  /*8f90*/  ISETP.GE.AND P4, PT, R19, R124.reuse, PT ;  /* 0x0000007c1300720c */ /* 0x080fe20003f86270 */
[----:B------:R-:W-:Y:S01]  /*8fa0*/  FMUL.FTZ R19, R51, UR15 ;  /* 0x0000000f33137c20 */ /* 0x000fe20008410000 */
[----:B------:R-:W-:Y:S01]  /*8fb0*/  ISETP.GE.AND P1, PT, R18, R87, PT ;  /* 0x000000571200720c */ /* 0x000fe20003f26270 */
[----:B------:R-:W-:Y:S01]  /*8fc0*/  MUFU.TANH R9, R9 ;  /* 0x0000000900097308 */ /* 0x000fe20000002400 */
[----:B------:R-:W-:Y:S02]  /*8fd0*/  FSEL R59, R66, -INF , !P3 ;  /* 0xff800000423b7808 */ /* 0x000fe40005800000 */
[----:B------:R-:W-:Y:S02]  /*8fe0*/  ISETP.GE.AND P3, PT, R21, R124, PT ;  /* 0x0000007c1500720c */ /* 0x000fe40003f66270 */
[----:B---3--:R-:W-:-:S02]  /*8ff0*/  FSEL R49, R40, -INF , !P6 ;  /* 0xff80000028317808 */ /* 0x008fc40007000000 */
[----:B-1----:R-:W-:Y:S01]  /*9000*/  FSEL R48, R67, -INF , !P4 ;  /* 0xff80000043307808 */ /* 0x002fe20006000000 */
[----:B------:R1:W3:Y:S01]  /*9010*/  MUFU.TANH R18, R50 ;  /* 0x0000003200127308 */ /* 0x0002e20000002400 */
[----:B------:R-:W-:Y:S01]  /*9020*/  FSEL R60, R96, -INF , !P1 ;  /* 0xff800000603c7808 */ /* 0x000fe20004800000 */
[----:B------:R-:W-:Y:S01]  /*9030*/  VIADD R96, R105, 0x1c00 ;  /* 0x00001c0069607836 */ /* 0x000fe20000000000 */
[CC--:B------:R-:W-:Y:S02]  /*9040*/  ISETP.GE.AND P6, PT, R23.reuse, R87.reuse, PT ;  /* 0x000000571700720c */ /* 0x0c0fe40003fc6270 */
[-C--:B------:R-:W-:Y:S01]  /*9050*/  ISETP.GE.AND P4, PT, R23, R124.reuse, PT ;  /* 0x0000007c1700720c */ /* 0x080fe20003f86270 */
[----:B------:R-:W-:Y:S01]  /*9060*/  VIADD R23, R2, 0x51 ;  /* 0x0000005102177836 */ /* 0x000fe20000000000 */
[----:B------:R-:W-:Y:S01]  /*9070*/  ISETP.GE.AND P1, PT, R21, R87, PT ;  /* 0x000000571500720c */ /* 0x000fe20003f26270 */
[----:B------:R-:W-:Y:S01]  /*9080*/  FMUL.FTZ R21, R45, UR15 ;  /* 0x0000000f2d157c20 */ /* 0x000fe20008410000 */
[----:B------:R-:W-:Y:S01]  /*9090*/  FSEL R51, R42, -INF , !P0 ;  /* 0xff8000002a337808 */ /* 0x000fe20004000000 */
[----:B------:R-:W3:Y:S01]  /*90a0*/  MUFU.TANH R19, R19 ;  /* 0x0000001300137308 */ /* 0x000ee20000002400 */
[----:B------:R-:W-:-:S02]  /*90b0*/  ISETP.GE.AND P0, PT, R24, R124, PT ;  /* 0x0000007c1800720c */ /* 0x000fc40003f06270 */
[----:B------:R-:W-:Y:S02]  /*90c0*/  FSEL R52, R20, -INF , !P1 ;  /* 0xff80000014347808 */ /* 0x000fe40004800000 */
[----:B------:R-:W-:Y:S01]  /*90d0*/  FSEL R45, R12, -INF , !P4 ;  /* 0xff8000000c2d7808 */ /* 0x000fe20006000000 */
[C---:B------:R-:W-:Y:S01]  /*90e0*/  VIADD R12, R2.reuse, 0x60 ;  /* 0x00000060020c7836 */ /* 0x040fe20000000000 */
[----:B-1----:R-:W-:Y:S01]  /*90f0*/  FSEL R50, R13, -INF , !P3 ;  /* 0xff8000000d327808 */ /* 0x002fe20005800000 */
[C---:B------:R-:W-:Y:S01]  /*9100*/  VIADD R13, R2.reuse, 0x58 ;  /* 0x00000058020d7836 */ /* 0x040fe20000000000 */
[----:B------:R-:W-:Y:S01]  /*9110*/  FSEL R53, R41, -INF , !P5 ;  /* 0xff80000029357808 */ /* 0x000fe20006800000 */
[----:B------:R-:W1:Y:S01]  /*9120*/  MUFU.TANH R20, R46 ;  /* 0x0000002e00147308 */ /* 0x000e620000002400 */
[CC--:B------:R-:W-:Y:S02]  /*9130*/  ISETP.GE.AND P1, PT, R23.reuse, R87.reuse, PT ;  /* 0x000000571700720c */ /* 0x0c0fe40003f26270 */
[-C--:B------:R-:W-:Y:S01]  /*9140*/  ISETP.GE.AND P3, PT, R23, R124.reuse, PT ;  /* 0x0000007c1700720c */ /* 0x080fe20003f66270 */
[----:B------:R-:W-:Y:S01]  /*9150*/  VIADD R23, R2, 0x59 ;  /* 0x0000005902177836 */ /* 0x000fe20000000000 */
[-C--:B------:R-:W-:Y:S01]  /*9160*/  ISETP.GE.AND P5, PT, R24, R87.reuse, PT ;  /* 0x000000571800720c */ /* 0x080fe20003fa6270 */
[----:B------:R-:W-:Y:S01]  /*9170*/  FMUL.FTZ R24, R30, UR15 ;  /* 0x0000000f1e187c20 */ /* 0x000fe20008410000 */
[----:B------:R-:W-:Y:S01]  /*9180*/  FSEL R54, R16, -INF , !P6 ;  /* 0xff80000010367808 */ /* 0x000fe20007000000 */
[----:B------:R-:W-:Y:S01]  /*9190*/  MUFU.TANH R21, R21 ;  /* 0x0000001500157308 */ /* 0x000fe20000002400 */
[C---:B------:R-:W-:Y:S01]  /*91a0*/  ISETP.GE.AND P6, PT, R13.reuse, R87, PT ;  /* 0x000000570d00720c */ /* 0x040fe20003fc6270 */
[----:B------:R-:W-:Y:S01]  /*91b0*/  VIADD R30, R2, 0x78 ;  /* 0x00000078021e7836 */ /* 0x000fe20000000000 */
[----:B------:R-:W-:-:S02]  /*91c0*/  ISETP.GE.AND P4, PT, R13, R124, PT ;  /* 0x0000007c0d00720c */ /* 0x000fc40003f86270 */
[----:B-----5:R-:W-:Y:S02]  /*91d0*/  FSEL R13, R15, -INF , !P0 ;  /* 0xff8000000f0d7808 */ /* 0x020fe40004000000 */
[----:B------:R-:W-:Y:S01]  /*91e0*/  FSEL R33, R33, -INF , !P1 ;  /* 0xff80000021217808 */ /* 0x000fe20004800000 */
[----:B------:R-:W-:Y:S01]  /*91f0*/  MUFU.TANH R24, R24 ;  /* 0x0000001800187308 */ /* 0x000fe20000002400 */
[----:B------:R-:W-:Y:S02]  /*9200*/  FSEL R15, R7, -INF , !P3 ;  /* 0xff800000070f7808 */ /* 0x000fe40005800000 */
[----:B------:R-:W-:Y:S02]  /*9210*/  FSEL R14, R14, -INF , !P5 ;  /* 0xff8000000e0e7808 */ /* 0x000fe40006800000 */
[CC--:B------:R-:W-:Y:S02]  /*9220*/  ISETP.GE.AND P1, PT, R12.reuse, R87.reuse, PT ;  /* 0x000000570c00720c */ /* 0x0c0fe40003f26270 */
[-C--:B------:R-:W-:Y:S01]  /*9230*/  ISETP.GE.AND P3, PT, R12, R124.reuse, PT ;  /* 0x0000007c0c00720c */ /* 0x080fe20003f66270 */
[----:B------:R-:W-:Y:S01]  /*9240*/  VIADD R12, R2, 0x61 ;  /* 0x00000061020c7836 */ /* 0x000fe20000000000 */
[C---:B------:R-:W-:Y:S01]  /*9250*/  ISETP.GE.AND P5, PT, R23.reuse, R87, PT ;  /* 0x000000571700720c */ /* 0x040fe20003fa6270 */
[----:B------:R5:W-:Y:S01]  /*9260*/  MUFU.TANH R7, R29 ;  /* 0x0000001d00077308 */ /* 0x000be20000002400 */
[----:B------:R-:W-:-:S02]  /*9270*/  ISETP.GE.AND P0, PT, R23, R124, PT ;  /* 0x0000007c1700720c */ /* 0x000fc40003f06270 */
[----:B------:R-:W-:Y:S02]  /*9280*/  FSEL R37, R37, -INF , !P6 ;  /* 0xff80000025257808 */ /* 0x000fe40007000000 */
[----:B--2---:R-:W-:Y:S02]  /*9290*/  FSEL R34, R34, -INF , !P4 ;  /* 0xff80000022227808 */ /* 0x004fe40006000000 */
[C---:B------:R-:W-:Y:S01]  /*92a0*/  ISETP.GE.AND P6, PT, R12.reuse, R87, PT ;  /* 0x000000570c00720c */ /* 0x040fe20003fc6270 */
[----:B------:R2:W1:Y:S01]  /*92b0*/  MUFU.TANH R23, R28 ;  /* 0x0000001c00177308 */ /* 0x0004620000002400 */
[----:B------:R-:W-:Y:S02]  /*92c0*/  ISETP.GE.AND P4, PT, R12, R124, PT ;  /* 0x0000007c0c00720c */ /* 0x000fe40003f86270 */
[----:B----4-:R-:W-:Y:S02]  /*92d0*/  FSEL R36, R36, -INF , !P5 ;  /* 0xff80000024247808 */ /* 0x010fe40006800000 */
[----:B------:R-:W-:Y:S01]  /*92e0*/  FSEL R12, R17, -INF , !P0 ;  /* 0xff800000110c7808 */ /* 0x000fe20004000000 */
[----:B------:R-:W-:Y:S01]  /*92f0*/  VIADD R17, R2, 0x70 ;  /* 0x0000007002117836 */ /* 0x000fe20000000000 */
[----:B------:R-:W-:Y:S01]  /*9300*/  FSEL R38, R38, -INF , !P1 ;  /* 0xff80000026267808 */ /* 0x000fe20004800000 */
[----:B------:R-:W-:Y:S01]  /*9310*/  MUFU.TANH R16, R47 ;  /* 0x0000002f00107308 */ /* 0x000fe20000002400 */
[----:B-----5:R-:W-:Y:S01]  /*9320*/  FMUL.FTZ R29, R31, UR15 ;  /* 0x0000000f1f1d7c20 */ /* 0x020fe20008410000 */
[----:B---3--:R-:W-:-:S02]  /*9330*/  FSEL R18, R18, -INF , !P3 ;  /* 0xff80000012127808 */ /* 0x008fc40005800000 */
[----:B------:R-:W-:Y:S02]  /*9340*/  FSEL R39, R39, -INF , !P6 ;  /* 0xff80000027277808 */ /* 0x000fe40007000000 */
[----:B------:R-:W-:Y:S02]  /*9350*/  FSEL R19, R19, -INF , !P4 ;  /* 0xff80000013137808 */ /* 0x000fe40006000000 */
[----:B------:R-:W3:Y:S01]  /*9360*/  MUFU.TANH R29, R29 ;  /* 0x0000001d001d7308 */ /* 0x000ee20000002400 */
[----:B--2---:R-:W-:Y:S01]  /*9370*/  VIADD R28, R2, 0x68 ;  /* 0x00000068021c7836 */ /* 0x004fe20000000000 */
[CC--:B------:R-:W-:Y:S02]  /*9380*/  ISETP.GE.AND P6, PT, R17.reuse, R87.reuse, PT ;  /* 0x000000571100720c */ /* 0x0c0fe40003fc6270 */
[----:B------:R-:W-:Y:S02]  /*9390*/  ISETP.GE.AND P4, PT, R17, R124, PT ;  /* 0x0000007c1100720c */ /* 0x000fe40003f86270 */
[----:B------:R-:W-:-:S02]  /*93a0*/  ISETP.GE.AND P5, PT, R28, R87, PT ;  /* 0x000000571c00720c */ /* 0x000fc40003fa6270 */
[-C--:B------:R-:W-:Y:S01]  /*93b0*/  ISETP.GE.AND P0, PT, R28, R124.reuse, PT ;  /* 0x0000007c1c00720c */ /* 0x080fe20003f06270 */
[----:B------:R-:W-:Y:S01]  /*93c0*/  VIADD R28, R2, 0x69 ;  /* 0x00000069021c7836 */ /* 0x000fe20000000000 */
[----:B------:R-:W-:Y:S02]  /*93d0*/  FSEL R32, R32, -INF , !P5 ;  /* 0xff80000020207808 */ /* 0x000fe40006800000 */
[----:B-1----:R-:W-:Y:S02]  /*93e0*/  FSEL R17, R20, -INF , !P0 ;  /* 0xff80000014117808 */ /* 0x002fe40004000000 */
[C---:B------:R-:W-:Y:S01]  /*93f0*/  ISETP.GE.AND P1, PT, R28.reuse, R87, PT ;  /* 0x000000571c00720c */ /* 0x040fe20003f26270 */
[----:B------:R-:W-:Y:S01]  /*9400*/  MUFU.TANH R20, R11 ;  /* 0x0000000b00147308 */ /* 0x000fe20000002400 */
[----:B------:R-:W-:Y:S01]  /*9410*/  ISETP.GE.AND P3, PT, R28, R124, PT ;  /* 0x0000007c1c00720c */ /* 0x000fe20003f66270 */
[----:B------:R-:W-:Y:S01]  /*9420*/  VIADD R28, R2, 0x71 ;  /* 0x00000071021c7836 */ /* 0x000fe20000000000 */
[----:B------:R-:W-:-:S02]  /*9430*/  FSEL R31, R23, -INF , !P6 ;  /* 0xff800000171f7808 */ /* 0x000fc40007000000 */
[----:B------:R-:W-:Y:S02]  /*9440*/  FSEL R24, R24, -INF , !P4 ;  /* 0xff80000018187808 */ /* 0x000fe40006000000 */
[CC--:B------:R-:W-:Y:S02]  /*9450*/  ISETP.GE.AND P5, PT, R28.reuse, R87.reuse, PT ;  /* 0x000000571c00720c */ /* 0x0c0fe40003fa6270 */
[----:B------:R-:W-:Y:S02]  /*9460*/  ISETP.GE.AND P0, PT, R28, R124, PT ;  /* 0x0000007c1c00720c */ /* 0x000fe40003f06270 */
[----:B------:R-:W-:Y:S02]  /*9470*/  FSEL R28, R21, -INF , !P1 ;  /* 0xff800000151c7808 */ /* 0x000fe40004800000 */
[----:B------:R-:W-:Y:S01]  /*9480*/  ISETP.GE.AND P1, PT, R30, R87, PT ;  /* 0x000000571e00720c */ /* 0x000fe20003f26270 */
[----:B------:R-:W1:Y:S01]  /*9490*/  MUFU.TANH R21, R10 ;  /* 0x0000000a00157308 */ /* 0x000e620000002400 */
[----:B---3--:R-:W-:-:S02]  /*94a0*/  FSEL R23, R29, -INF , !P0 ;  /* 0xff8000001d177808 */ /* 0x008fc40004000000 */
[----:B------:R-:W-:Y:S02]  /*94b0*/  FSEL R29, R8, -INF , !P1 ;  /* 0xff800000081d7808 */ /* 0x000fe40004800000 */
[----:B------:R-:W-:Y:S02]  /*94c0*/  ISETP.GE.AND P1, PT, R35, 0x2, PT ;  /* 0x000000022300780c */ /* 0x000fe40003f26270 */
[C---:B------:R-:W-:Y:S02]  /*94d0*/  ISETP.GE.AND P6, PT, R2.reuse, R87, PT ;  /* 0x000000570200720c */ /* 0x040fe40003fc6270 */
[CC--:B------:R-:W-:Y:S01]  /*94e0*/  ISETP.GE.AND P4, PT, R2.reuse, R124.reuse, PT ;  /* 0x0000007c0200720c */ /* 0x0c0fe20003f86270 */
[----:B------:R-:W-:Y:S01]  /*94f0*/  VIADD R2, R2, 0x79 ;  /* 0x0000007902027836 */ /* 0x000fe20000000000 */
[----:B------:R-:W-:Y:S02]  /*9500*/  FSEL R16, R16, -INF , !P3 ;  /* 0xff80000010107808 */ /* 0x000fe40005800000 */
[----:B------:R-:W-:-:S02]  /*9510*/  ISETP.GE.AND P3, PT, R30, R124, PT ;  /* 0x0000007c1e00720c */ /* 0x000fc40003f66270 */
[----:B------:R-:W-:Y:S02]  /*9520*/  FSEL R30, R7, -INF , !P5 ;  /* 0xff800000071e7808 */ /* 0x000fe40006800000 */
[C---:B------:R-:W-:Y:S02]  /*9530*/  ISETP.GE.AND P5, PT, R2.reuse, R87, PT ;  /* 0x000000570200720c */ /* 0x040fe40003fa6270 */
[----:B------:R-:W-:Y:S02]  /*9540*/  ISETP.GE.AND P0, PT, R2, R124, PT ;  /* 0x0000007c0200720c */ /* 0x000fe40003f06270 */
[----:B------:R-:W-:Y:S02]  /*9550*/  FSEL R8, R26, -INF , !P6 ;  /* 0xff8000001a087808 */ /* 0x000fe40007000000 */
[----:B-1----:R-:W-:Y:S02]  /*9560*/  FSEL R21, R21, -INF , !P3 ;  /* 0xff80000015157808 */ /* 0x002fe40005800000 */
[----:B------:R-:W-:-:S02]  /*9570*/  FSEL R7, R27, -INF , !P4 ;  /* 0xff8000001b077808 */ /* 0x000fc40006000000 */
[----:B------:R-:W-:Y:S02]  /*9580*/  FSEL R26, R9, -INF , !P5 ;  /* 0xff800000091a7808 */ /* 0x000fe40006800000 */
[----:B------:R-:W-:Y:S01]  /*9590*/  FSEL R20, R20, -INF , !P0 ;  /* 0xff80000014147808 */ /* 0x000fe20004000000 */
        /* <DEDUP_REMOVED lines=16> */
[----:B-1----:R-:W-:-:S05]  /*96a0*/  IADD3 R41, RZ, -R47, RZ ;  /* 0x8000002fff297210 */ /* 0x002fca0007ffe0ff */
        /* <DEDUP_REMOVED lines=47> */
.L_x_3896:
[----:B------:R-:W1:Y:S02]  /*99a0*/  LDC R0, c[0x0][0x248] ;  /* 0x00009200ff007b82 */ /* 0x000e640000000800 */
[----:B-1----:R-:W-:-:S05]  /*99b0*/  IMAD.SHL.U32 R9, R0, 0x80, RZ ;  /* 0x0000008000097824 */ /* 0x002fca00078e00ff */
[----:B------:R-:W-:-:S04]  /*99c0*/  IADD3 R9, -R9, RZ, RZ ;  /* 0x000000ff09097210 */ /* 0x000fc80007ffe1ff */
[----:B------:R-:W-:-:S07]  /*99d0*/  SHF.R.S32.HI R2, RZ, 0x1f, R9 ;  /* 0x0000001fff027819 */ /* 0x000fce0000011409 */
.L_x_3897:
        /* <DEDUP_REMOVED lines=47> */
.L_x_3899:
[----:B------:R-:W-:Y:S05]  /*9cd0*/  BSYNC B0 ;  /* 0x0000000000007941 */ /* 0x000fea0003800000 */
.L_x_3898:
[----:B------:R-:W0:Y:S01]  /*9ce0*/  LDGDEPBAR ;  /* 0x00000000000079af */ /* 0x000e220000000000 */
[----:B------:R-:W-:-:S04]  /*9cf0*/  LEA R121, P0, R9, R121, 0x1 ;  /* 0x0000007909797211 */ /* 0x000fc800078008ff */
[----:B------:R-:W-:-:S09]  /*9d00*/  LEA.HI.X R122, R9, R122, R2, 0x1, P0 ;  /* 0x0000007a097a7211 */ /* 0x000fd200000f0c02 */
.L_x_3895:
[----:B------:R-:W-:Y:S01]  /*9d10*/  FMNMX.FTZ R0, R8, R22, !PT ;  /* 0x0000001608007209 */ /* 0x000fe20007810000 */
        /* <DEDUP_REMOVED lines=63> */
[----:B------:R-:W3:Y:S03]  /*a110*/  SHFL.BFLY PT, R10, R0, 0x2, 0x1f ;  /* 0x0c401f00000a7f89 */ /* 0x000ee600000e0000 */
[----:B------:R-:W-:Y:S02]  /*a120*/  LEA R103, R25, R104, 0x1 ;  /* 0x0000006819677211 */ /* 0x000fe400078e08ff */
[----:B---3--:R-:W-:-:S02]  /*a130*/  FMNMX.FTZ R10, R0, R10, !PT ;  /* 0x0000000a000a7209 */ /* 0x008fc40007810000 */
[----:B------:R-:W3:Y:S04]  /*a140*/  SHFL.BFLY PT, R0, R9, 0x2, 0x1f ;  /* 0x0c401f0009007f89 */ /* 0x000ee800000e0000 */
[----:B------:R-:W4:Y:S01]  /*a150*/  SHFL.BFLY PT, R2, R10, 0x1, 0x1f ;  /* 0x0c201f000a027f89 */ /* 0x000f2200000e0000 */
[----:B---3--:R-:W-:Y:S02]  /*a160*/  FMNMX.FTZ R0, R9, R0, !PT ;  /* 0x0000000009007209 */ /* 0x008fe40007810000 */
[----:B----4-:R-:W-:-:S04]  /*a170*/  FMNMX.FTZ R2, R10, R2, !PT ;  /* 0x000000020a027209 */ /* 0x010fc80007810000 */
[C---:B------:R-:W-:Y:S01]  /*a180*/  FSETP.NEU.FTZ.AND P0, PT, R2.reuse, -INF , PT ;  /* 0xff8000000200780b */ /* 0x040fe20003f1d000 */
[----:B------:R-:W-:-:S05]  /*a190*/  FMUL.FTZ R27, R2, UR8 ;  /* 0x00000008021b7c20 */ /* 0x000fca0008410000 */
[----:B------:R-:W-:-:S05]  /*a1a0*/  FSEL R27, R27, RZ, P0 ;  /* 0x000000ff1b1b7208 */ /* 0x000fca0000000000 */
[--C-:B------:R-:W-:Y:S01]  /*a1b0*/  FFMA.FTZ R125, R8, UR8, -R27.reuse ;  /* 0x00000008087d7c23 */ /* 0x100fe2000801081b */
[--C-:B------:R-:W-:Y:S01]  /*a1c0*/  FFMA.FTZ R94, R43, UR8, -R27.reuse ;  /* 0x000000082b5e7c23 */ /* 0x100fe2000801081b */
[----:B------:R-:W3:Y:S01]  /*a1d0*/  SHFL.BFLY PT, R8, R0, 0x1, 0x1f ;  /* 0x0c201f0000087f89 */ /* 0x000ee200000e0000 */
[--C-:B------:R-:W-:Y:S01]  /*a1e0*/  FFMA.FTZ R95, R22, UR8, -R27.reuse ;  /* 0x00000008165f7c23 */ /* 0x100fe2000801081b */
[--C-:B------:R-:W-:Y:S01]  /*a1f0*/  FFMA.FTZ R43, R72, UR8, -R27.reuse ;  /* 0x00000008482b7c23 */ /* 0x100fe2000801081b */
[--C-:B-1----:R-:W-:Y:S01]  /*a200*/  FFMA.FTZ R41, R75, UR8, -R27.reuse ;  /* 0x000000084b297c23 */ /* 0x102fe2000801081b */
[--C-:B--2---:R-:W-:Y:S01]  /*a210*/  FFMA.FTZ R66, R68, UR8, -R27.reuse ;  /* 0x0000000844427c23 */ /* 0x104fe2000801081b */
[----:B------:R-:W1:Y:S01]  /*a220*/  LDSM.16.MT88.4 R72, [R104+0x3000] ;  /* 0x003000006848783b */ /* 0x000e620000004200 */
        /* <DEDUP_REMOVED lines=18> */
[----:B---3--:R-:W-:-:S02]  /*a350*/  FMNMX.FTZ R0, R0, R8, !PT ;  /* 0x0000000800007209 */ /* 0x008fc40007810000 */
[----:B------:R-:W3:Y:S02]  /*a360*/  LDSM.16.MT88.4 R8, [R104+0x3400] ;  /* 0x003400006808783b */ /* 0x000ee40000004200 */
[C---:B------:R-:W-:Y:S01]  /*a370*/  FSETP.NEU.FTZ.AND P0, PT, R0.reuse, -INF , PT ;  /* 0xff8000000000780b */ /* 0x040fe20003f1d000 */
[----:B------:R-:W-:Y:S01]  /*a380*/  FMUL.FTZ R22, R0, UR8 ;  /* 0x0000000800167c20 */ /* 0x000fe20008410000 */
[----:B------:R-:W4:Y:S04]  /*a390*/  MUFU.EX2 R66, R66 ;  /* 0x0000004200427308 */ /* 0x000f280000000800 */
[----:B------:R-:W-:-:S04]  /*a3a0*/  FSEL R22, R22, RZ, P0 ;  /* 0x000000ff16167208 */ /* 0x000fc80000000000 */
[----:B------:R-:W-:Y:S01]  /*a3b0*/  MUFU.EX2 R65, R65 ;  /* 0x0000004100417308 */ /* 0x000fe20000000800 */
[--C-:B------:R-:W-:Y:S01]  /*a3c0*/  FFMA.FTZ R130, R7, UR8, -R22.reuse ;  /* 0x0000000807827c23 */ /* 0x100fe20008010816 */
[--C-:B------:R-:W-:Y:S01]  /*a3d0*/  FFMA.FTZ R129, R4, UR8, -R22.reuse ;  /* 0x0000000804817c23 */ /* 0x100fe20008010816 */
[--C-:B------:R-:W-:Y:S01]  /*a3e0*/  FFMA.FTZ R128, R69, UR8, -R22.reuse ;  /* 0x0000000845807c23 */ /* 0x100fe20008010816 */
[--C-:B------:R-:W-:Y:S01]  /*a3f0*/  FFMA.FTZ R92, R70, UR8, -R22.reuse ;  /* 0x00000008465c7c23 */ /* 0x100fe20008010816 */
[--C-:B------:R-:W-:Y:S01]  /*a400*/  FFMA.FTZ R67, R5, UR8, -R22.reuse ;  /* 0x0000000805437c23 */ /* 0x100fe20008010816 */
[--C-:B------:R-:W-:Y:S01]  /*a410*/  FFMA.FTZ R44, R6, UR8, -R22.reuse ;  /* 0x00000008062c7c23 */ /* 0x100fe20008010816 */
[----:B--2---:R-:W-:Y:S01]  /*a420*/  F2FP.F16.F32.PACK_AB R4, R95, R125 ;  /* 0x0000007d5f04723e */ /* 0x004fe200000000ff */
[----:B------:R-:W-:Y:S01]  /*a430*/  MUFU.EX2 R130, R130 ;  /* 0x0000008200827308 */ /* 0x000fe20000000800 */
        /* <DEDUP_REMOVED lines=13> */
[----:B------:R-:W-:Y:S01]  /*a510*/  FFMA.FTZ R49, R54, UR8, -R27 ;  /* 0x0000000836317c23 */ /* 0x000fe2000801081b */
[--C-:B------:R-:W-:Y:S01]  /*a520*/  FFMA.FTZ R54, R48, UR8, -R22.reuse ;  /* 0x0000000830367c23 */ /* 0x100fe20008010816 */
[----:B------:R-:W-:Y:S01]  /*a530*/  MUFU.EX2 R128, R128 ;  /* 0x0000008000807308 */ /* 0x000fe20000000800 */
[--C-:B------:R-:W-:Y:S01]  /*a540*/  FFMA.FTZ R48, R50, UR8, -R22.reuse ;  /* 0x0000000832307c23 */ /* 0x100fe20008010816 */
[--C-:B------:R-:W-:Y:S01]  /*a550*/  FFMA.FTZ R45, R45, UR8, -R22.reuse ;  /* 0x000000082d2d7c23 */ /* 0x100fe20008010816 */
[--C-:B------:R-:W-:Y:S01]  /*a560*/  FFMA.FTZ R51, R51, UR8, -R22.reuse ;  /* 0x0000000833337c23 */ /* 0x100fe20008010816 */
[----:B------:R-:W-:Y:S01]  /*a570*/  FADD.FTZ R95, R125, R95 ;  /* 0x0000005f7d5f7221 */ /* 0x000fe20000010000 */
[--C-:B------:R-:W-:Y:S01]  /*a580*/  FFMA.FTZ R34, R34, UR8, -R22.reuse ;  /* 0x0000000822227c23 */ /* 0x100fe20008010816 */
[--C-:B------:R-:W-:Y:S01]  /*a590*/  FFMA.FTZ R16, R16, UR8, -R22.reuse ;  /* 0x0000000810107c23 */ /* 0x100fe20008010816 */
[--C-:B------:R-:W-:Y:S01]  /*a5a0*/  FFMA.FTZ R24, R24, UR8, -R22.reuse ;  /* 0x0000000818187c23 */ /* 0x100fe20008010816 */
[----:B------:R-:W4:Y:S01]  /*a5b0*/  MUFU.EX2 R92, R92 ;  /* 0x0000005c005c7308 */ /* 0x000f220000000800 */
[----:B--2---:R-:W-:Y:S01]  /*a5c0*/  F2FP.F16.F32.PACK_AB R5, R129, R130 ;  /* 0x000000828105723e */ /* 0x004fe200000000ff */
[----:B------:R-:W-:Y:S01]  /*a5d0*/  FADD.FTZ R129, R130, R129 ;  /* 0x0000008182817221 */ /* 0x000fe20000010000 */
[----:B------:R-:W-:Y:S01]  /*a5e0*/  FADD.FTZ R94, R94, R95 ;  /* 0x0000005f5e5e7221 */ /* 0x000fe20000010000 */
[--C-:B------:R-:W-:Y:S01]  /*a5f0*/  FFMA.FTZ R23, R23, UR8, -R22.reuse ;  /* 0x0000000817177c23 */ /* 0x100fe20008010816 */
[----:B------:R-:W-:-:S02]  /*a600*/  FFMA.FTZ R21, R21, UR8, -R22 ;  /* 0x0000000815157c23 */ /* 0x000fc40008010816 */
[----:B------:R-:W-:Y:S01]  /*a610*/  FADD.FTZ R94, R66, R94 ;  /* 0x0000005e425e7221 */ /* 0x000fe20000010000 */
[----:B------:R-:W2:Y:S01]  /*a620*/  MUFU.EX2 R43, R43 ;  /* 0x0000002b002b7308 */ /* 0x000ea20000000800 */
[----:B------:R-:W-:-:S07]  /*a630*/  FFMA.FTZ R66, R14, UR8, -R27 ;  /* 0x000000080e427c23 */ /* 0x000fce000801081b */
[----:B------:R-:W-:Y:S01]  /*a640*/  MUFU.EX2 R41, R41 ;  /* 0x0000002900297308 */ /* 0x000fe20000000800 */
[----:B----4-:R-:W-:Y:S01]  /*a650*/  F2FP.F16.F32.PACK_AB R7, R92, R128 ;  /* 0x000000805c07723e */ /* 0x010fe200000000ff */
[----:B------:R-:W-:Y:S01]  /*a660*/  FADD.FTZ R128, R128, R129 ;  /* 0x0000008180807221 */ /* 0x000fe20000010000 */
[----:B------:R-:W-:-:S03]  /*a670*/  FFMA.FTZ R129, R26, UR8, -R27 ;  /* 0x000000081a817c23 */ /* 0x000fc6000801081b */
[----:B------:R-:W-:Y:S01]  /*a680*/  FADD.FTZ R128, R92, R128 ;  /* 0x000000805c807221 */ /* 0x000fe20000010000 */
[----:B------:R-:W-:Y:S01]  /*a690*/  FADD.FTZ R92, R65, R94 ;  /* 0x0000005e415c7221 */ /* 0x000fe20000010000 */
[C---:B-1----:R-:W-:Y:S01]  /*a6a0*/  HMMA.16816.F32 R68, R4.reuse, R72, RZ ;  /* 0x000000480444723c */ /* 0x042fe200000018ff */
[----:B------:R-:W1:Y:S01]  /*a6b0*/  MUFU.EX2 R40, R40 ;  /* 0x0000002800287308 */ /* 0x000e620000000800 */
[C---:B--2---:R-:W-:Y:S01]  /*a6c0*/  F2FP.F16.F32.PACK_AB R80, R43.reuse, R65 ;  /* 0x000000412b50723e */ /* 0x044fe200000000ff */
[----:B------:R-:W-:Y:S01]  /*a6d0*/  FADD.FTZ R92, R43, R92 ;  /* 0x0000005c2b5c7221 */ /* 0x000fe20000010000 */
[--C-:B------:R-:W-:Y:S01]  /*a6e0*/  FFMA.FTZ R65, R37, UR8, -R27.reuse ;  /* 0x0000000825417c23 */ /* 0x100fe2000801081b */
[----:B------:R-:W-:Y:S01]  /*a6f0*/  FFMA.FTZ R37, R38, UR8, -R27 ;  /* 0x0000000826257c23 */ /* 0x000fe2000801081b */
[----:B------:R-:W-:Y:S01]  /*a700*/  HMMA.16816.F32 R72, R4, R74, RZ ;  /* 0x0000004a0448723c */ /* 0x000fe200000018ff */
[----:B------:R-:W-:Y:S02]  /*a710*/  FFMA.FTZ R38, R15, UR8, -R22 ;  /* 0x000000080f267c23 */ /* 0x000fe40008010816 */
[----:B------:R-:W-:Y:S08]  /*a720*/  MUFU.EX2 R67, R67 ;  /* 0x0000004300437308 */ /* 0x000ff00000000800 */
[----:B------:R-:W2:Y:S01]  /*a730*/  MUFU.EX2 R44, R44 ;  /* 0x0000002c002c7308 */ /* 0x000ea20000000800 */
[----:B-1----:R-:W-:-:S07]  /*a740*/  F2FP.F16.F32.PACK_AB R82, R40, R41 ;  /* 0x000000292852723e */ /* 0x002fce00000000ff */
[----:B------:R-:W-:Y:S08]  /*a750*/  MUFU.EX2 R42, R42 ;  /* 0x0000002a002a7308 */ /* 0x000ff00000000800 */
[----:B------:R-:W1:Y:S01]  /*a760*/  MUFU.EX2 R3, R3 ;  /* 0x0000000300037308 */ /* 0x000e620000000800 */
[----:B--2---:R-:W-:Y:S01]  /*a770*/  F2FP.F16.F32.PACK_AB R81, R44, R67 ;  /* 0x000000432c51723e */ /* 0x004fe200000000ff */
[----:B------:R-:W-:Y:S01]  /*a780*/  FADD.FTZ R67, R67, R128 ;  /* 0x0000008043437221 */ /* 0x000fe20000010000 */
[----:B------:R-:W-:-:S03]  /*a790*/  FFMA.FTZ R128, R20, UR8, -R22 ;  /* 0x0000000814807c23 */ /* 0x000fc60008010816 */
[----:B------:R-:W-:Y:S02]  /*a7a0*/  FADD.FTZ R67, R44, R67 ;  /* 0x000000432c437221 */ /* 0x000fe40000010000 */
[----:B------:R-:W-:Y:S08]  /*a7b0*/  MUFU.EX2 R132, R132 ;  /* 0x0000008400847308 */ /* 0x000ff00000000800 */
[----:B------:R-:W2:Y:S01]  /*a7c0*/  MUFU.EX2 R58, R58 ;  /* 0x0000003a003a7308 */ /* 0x000ea20000000800 */
[----:B-1----:R-:W-:Y:S01]  /*a7d0*/  F2FP.F16.F32.PACK_AB R83, R3, R42 ;  /* 0x0000002a0353723e */ /* 0x002fe200000000ff */
[----:B------:R-:W-:-:S06]  /*a7e0*/  FADD.FTZ R42, R42, R67 ;  /* 0x000000432a2a7221 */ /* 0x000fcc0000010000 */
[C---:B---3--:R-:W-:Y:S01]  /*a7f0*/  HMMA.16816.F32 R68, R80.reuse, R8, R68 ;  /* 0x000000085044723c */ /* 0x048fe20000001844 */
        /* <DEDUP_REMOVED lines=23> */
[----:B---3--:R-:W-:Y:S02]  /*a970*/  F2FP.F16.F32.PACK_AB R5, R55, R56 ;  /* 0x000000383705723e */ /* 0x008fe400000000ff */
[----:B------:R-:W-:Y:S02]  /*a980*/  F2FP.F16.F32.PACK_AB R6, R47, R57 ;  /* 0x000000392f06723e */ /* 0x000fe400000000ff */
[----:B----4-:R-:W-:Y:S01]  /*a990*/  F2FP.F16.F32.PACK_AB R7, R25, R46 ;  /* 0x0000002e1907723e */ /* 0x010fe200000000ff */
[----:B------:R-:W-:Y:S08]  /*a9a0*/  MUFU.EX2 R133, R133 ;  /* 0x0000008500857308 */ /* 0x000ff00000000800 */
[----:B------:R-:W2:Y:S08]  /*a9b0*/  MUFU.EX2 R53, R53 ;  /* 0x0000003500357308 */ /* 0x000eb00000000800 */
[----:B------:R-:W-:Y:S08]  /*a9c0*/  MUFU.EX2 R52, R52 ;  /* 0x0000003400347308 */ /* 0x000ff00000000800 */
[----:B------:R-:W-:Y:S01]  /*a9d0*/  MUFU.EX2 R49, R49 ;  /* 0x0000003100317308 */ /* 0x000fe20000000800 */
[C---:B-1----:R-:W-:Y:S07]  /*a9e0*/  HMMA.16816.F32 R68, R4.reuse, R8, R68 ;  /* 0x000000080444723c */ /* 0x042fee0000001844 */
[----:B------:R-:W-:Y:S01]  /*a9f0*/  MUFU.EX2 R54, R54 ;  /* 0x0000003600367308 */ /* 0x000fe20000000800 */
[----:B------:R-:W-:Y:S01]  /*aa00*/  HMMA.16816.F32 R72, R4, R10, R72 ;  /* 0x0000000a0448723c */ /* 0x000fe20000001848 */
[----:B------:R-:W1:Y:S06]  /*aa10*/  LDSM.16.MT88.4 R8, [R103+0x3800] ;  /* 0x003800006708783b */ /* 0x000e6c0000004200 */
[----:B------:R3:W4:Y:S08]  /*aa20*/  MUFU.EX2 R50, R51 ;  /* 0x0000003300327308 */ /* 0x0007300000000800 */
[----:B------:R-:W-:Y:S08]  /*aa30*/  MUFU.EX2 R48, R48 ;  /* 0x0000003000307308 */ /* 0x000ff00000000800 */
[----:B------:R-:W4:Y:S01]  /*aa40*/  MUFU.EX2 R45, R45 ;  /* 0x0000002d002d7308 */ /* 0x000f220000000800 */
[--C-:B---3--:R-:W-:Y:S01]  /*aa50*/  FFMA.FTZ R51, R33, UR8, -R27.reuse ;  /* 0x0000000821337c23 */ /* 0x108fe2000801081b */
[----:B------:R-:W-:Y:S01]  /*aa60*/  FFMA.FTZ R33, R39, UR8, -R27 ;  /* 0x0000000827217c23 */ /* 0x000fe2000801081b */
[----:B------:R-:W-:-:S05]  /*aa70*/  FFMA.FTZ R39, R13, UR8, -R22 ;  /* 0x000000080d277c23 */ /* 0x000fca0008010816 */
[----:B------:R-:W-:Y:S08]  /*aa80*/  MUFU.EX2 R66, R66 ;  /* 0x0000004200427308 */ /* 0x000ff00000000800 */
[----:B------:R-:W-:Y:S01]  /*aa90*/  MUFU.EX2 R51, R51 ;  /* 0x0000003300337308 */ /* 0x000fe20000000800 */
[C---:B-1----:R-:W-:Y:S06]  /*aaa0*/  HMMA.16816.F32 R76, R4.reuse, R8, R76 ;  /* 0x00000008044c723c */ /* 0x042fec000000184c */
[----:B------:R-:W-:Y:S01]  /*aab0*/  HMMA.16816.F32 R80, R4, R10, R80 ;  /* 0x0000000a0450723c */ /* 0x000fe20000001850 */
[----:B------:R-:W1:Y:S01]  /*aac0*/  LDSM.16.MT88.4 R8, [R104+0x3c00] ;  /* 0x003c00006808783b */ /* 0x000e620000004200 */
[----:B------:R-:W-:Y:S05]  /*aad0*/  MUFU.EX2 R65, R65 ;  /* 0x0000004100417308 */ /* 0x000fea0000000800 */
[----:B-----5:R-:W-:-:S02]  /*aae0*/  F2FP.F16.F32.PACK_AB R4, R64, R131 ;  /* 0x000000834004723e */ /* 0x020fc400000000ff */
[----:B------:R-:W-:Y:S01]  /*aaf0*/  F2FP.F16.F32.PACK_AB R5, R62, R93 ;  /* 0x0000005d3e05723e */ /* 0x000fe200000000ff */
[----:B------:R-:W3:Y:S01]  /*ab00*/  MUFU.EX2 R36, R36 ;  /* 0x0000002400247308 */ /* 0x000ee20000000800 */
[----:B------:R-:W-:Y:S02]  /*ab10*/  F2FP.F16.F32.PACK_AB R6, R60, R63 ;  /* 0x0000003f3c06723e */ /* 0x000fe400000000ff */
[----:B------:R-:W-:-:S05]  /*ab20*/  F2FP.F16.F32.PACK_AB R7, R59, R61 ;  /* 0x0000003d3b07723e */ /* 0x000fca00000000ff */
[----:B------:R-:W-:Y:S08]  /*ab30*/  MUFU.EX2 R39, R39 ;  /* 0x0000002700277308 */ /* 0x000ff00000000800 */
[----:B------:R-:W5:Y:S08]  /*ab40*/  MUFU.EX2 R38, R38 ;  /* 0x0000002600267308 */ /* 0x000f700000000800 */
[----:B------:R2:W-:Y:S01]  /*ab50*/  MUFU.EX2 R26, R30 ;  /* 0x0000001e001a7308 */ /* 0x0005e20000000800 */
[C---:B-1----:R-:W-:Y:S07]  /*ab60*/  HMMA.16816.F32 R68, R4.reuse, R8, R68 ;  /* 0x000000080444723c */ /* 0x042fee0000001844 */
[----:B------:R-:W-:Y:S01]  /*ab70*/  MUFU.EX2 R37, R37 ;  /* 0x0000002500257308 */ /* 0x000fe20000000800 */
[----:B------:R-:W-:Y:S01]  /*ab80*/  HMMA.16816.F32 R72, R4, R10, R72 ;  /* 0x0000000a0448723c */ /* 0x000fe20000001848 */
[----:B------:R-:W1:Y:S06]  /*ab90*/  LDSM.16.MT88.4 R8, [R103+0x3c00] ;  /* 0x003c00006708783b */ /* 0x000e6c0000004200 */
[----:B------:R-:W-:Y:S01]  /*aba0*/  MUFU.EX2 R33, R33 ;  /* 0x0000002100217308 */ /* 0x000fe20000000800 */
[----:B--2---:R-:W-:-:S07]  /*abb0*/  FFMA.FTZ R30, R19, UR8, -R22 ;  /* 0x00000008131e7c23 */ /* 0x004fce0008010816 */
[----:B------:R-:W-:Y:S08]  /*abc0*/  MUFU.EX2 R32, R32 ;  /* 0x0000002000207308 */ /* 0x000ff00000000800 */
[----:B------:R-:W-:Y:S08]  /*abd0*/  MUFU.EX2 R30, R30 ;  /* 0x0000001e001e7308 */ /* 0x000ff00000000800 */
[----:B------:R-:W-:Y:S08]  /*abe0*/  MUFU.EX2 R24, R24 ;  /* 0x0000001800187308 */ /* 0x000ff00000000800 */
[----:B------:R-:W-:Y:S01]  /*abf0*/  MUFU.EX2 R129, R129 ;  /* 0x0000008100817308 */ /* 0x000fe20000000800 */
[C---:B-1----:R-:W-:Y:S07]  /*ac00*/  HMMA.16816.F32 R76, R4.reuse, R8, R76 ;  /* 0x00000008044c723c */ /* 0x042fee000000184c */
[----:B------:R-:W-:Y:S01]  /*ac10*/  MUFU.EX2 R23, R23 ;  /* 0x0000001700177308 */ /* 0x000fe20000000800 */
[----:B------:R-:W-:Y:S01]  /*ac20*/  HMMA.16816.F32 R80, R4, R10, R80 ;  /* 0x0000000a0450723c */ /* 0x000fe20000001850 */
[----:B------:R-:W1:Y:S06]  /*ac30*/  LDSM.16.MT88.4 R8, [R104+0x4000] ;  /* 0x004000006808783b */ /* 0x000e6c0000004200 */
[----:B------:R-:W-:Y:S01]  /*ac40*/  MUFU.EX2 R21, R21 ;  /* 0x0000001500157308 */ /* 0x000fe20000000800 */
[----:B------:R-:W-:-:S02]  /*ac50*/  F2FP.F16.F32.PACK_AB R4, R53, R133 ;  /* 0x000000853504723e */ /* 0x000fc400000000ff */
[----:B----4-:R-:W-:Y:S02]  /*ac60*/  F2FP.F16.F32.PACK_AB R5, R50, R54 ;  /* 0x000000363205723e */ /* 0x010fe400000000ff */
[----:B------:R-:W-:-:S03]  /*ac70*/  F2FP.F16.F32.PACK_AB R6, R49, R52 ;  /* 0x000000343106723e */ /* 0x000fc600000000ff */
[----:B------:R-:W-:Y:S01]  /*ac80*/  MUFU.EX2 R128, R128 ;  /* 0x0000008000807308 */ /* 0x000fe20000000800 */
[----:B------:R-:W-:-:S07]  /*ac90*/  F2FP.F16.F32.PACK_AB R7, R45, R48 ;  /* 0x000000302d07723e */ /* 0x000fce00000000ff */
[C---:B-1----:R-:W-:Y:S06]  /*aca0*/  HMMA.16816.F32 R68, R4.reuse, R8, R68 ;  /* 0x000000080444723c */ /* 0x042fec0000001844 */
[C---:B------:R-:W-:Y:S01]  /*acb0*/  HMMA.16816.F32 R72, R4.reuse, R10, R72 ;  /* 0x0000000a0448723c */ /* 0x040fe20000001848 */
[----:B------:R-:W1:Y:S05]  /*acc0*/  LDSM.16.MT88.4 R8, [R103+0x4000] ;  /* 0x004000006708783b */ /* 0x000e6a0000004200 */
[C---:B-1----:R-:W-:Y:S06]  /*acd0*/  HMMA.16816.F32 R76, R4.reuse, R8, R76 ;  /* 0x00000008044c723c */ /* 0x042fec000000184c */
[----:B------:R-:W-:Y:S01]  /*ace0*/  HMMA.16816.F32 R80, R4, R10, R80 ;  /* 0x0000000a0450723c */ /* 0x000fe20000001850 */
[----:B------:R-:W1:Y:S06]  /*acf0*/  LDSM.16.MT88.4 R8, [R104+0x4400] ;  /* 0x004400006808783b */ /* 0x000e6c0000004200 */
[----:B------:R-:W-:Y:S01]  /*ad00*/  FADD.FTZ R4, R41, R92 ;  /* 0x0000005c29047221 */ /* 0x000fe20000010000 */
[--C-:B------:R-:W-:Y:S01]  /*ad10*/  FFMA.FTZ R5, R28, UR8, -R27.reuse ;  /* 0x000000081c057c23 */ /* 0x100fe2000801081b */
[----:B------:R2:W-:Y:S01]  /*ad20*/  MUFU.EX2 R41, R34 ;  /* 0x0000002200297308 */ /* 0x0005e20000000800 */
[----:B---3--:R-:W-:Y:S01]  /*ad30*/  F2FP.F16.F32.PACK_AB R6, R36, R65 ;  /* 0x000000412406723e */ /* 0x008fe200000000ff */
[----:B------:R-:W-:Y:S01]  /*ad40*/  FADD.FTZ R4, R40, R4 ;  /* 0x0000000428047221 */ /* 0x000fe20000010000 */
[--C-:B------:R-:W-:Y:S01]  /*ad50*/  FFMA.FTZ R40, R31, UR8, -R27.reuse ;  /* 0x000000081f287c23 */ /* 0x100fe2000801081b */
[----:B------:R-:W-:Y:S01]  /*ad60*/  FADD.FTZ R31, R3, R42 ;  /* 0x0000002a031f7221 */ /* 0x000fe20000010000 */
[----:B------:R-:W-:Y:S01]  /*ad70*/  FFMA.FTZ R28, R29, UR8, -R27 ;  /* 0x000000081d1c7c23 */ /* 0x000fe2000801081b */
[----:B------:R-:W-:Y:S01]  /*ad80*/  FADD.FTZ R132, R132, R4 ;  /* 0x0000000484847221 */ /* 0x000fe20000010000 */
[----:B------:R-:W-:Y:S01]  /*ad90*/  F2FP.F16.F32.PACK_AB R4, R51, R66 ;  /* 0x000000423304723e */ /* 0x000fe200000000ff */
[----:B------:R5:W-:Y:S01]  /*ada0*/  MUFU.EX2 R3, R5 ;  /* 0x0000000500037308 */ /* 0x000be20000000800 */
[----:B------:R-:W-:Y:S01]  /*adb0*/  FADD.FTZ R31, R56, R31 ;  /* 0x0000001f381f7221 */ /* 0x000fe20000010000 */
[----:B------:R-:W-:Y:S01]  /*adc0*/  FADD.FTZ R132, R58, R132 ;  /* 0x000000843a847221 */ /* 0x000fe20000010000 */
[----:B------:R-:W-:-:S02]  /*add0*/  FFMA.FTZ R29, R18, UR8, -R22 ;  /* 0x00000008121d7c23 */ /* 0x000fc40008010816 */
[----:B------:R-:W-:Y:S01]  /*ade0*/  FADD.FTZ R55, R55, R31 ;  /* 0x0000001f37377221 */ /* 0x000fe20000010000 */
[----:B------:R-:W-:Y:S02]  /*adf0*/  FADD.FTZ R57, R57, R132 ;  /* 0x0000008439397221 */ /* 0x000fe40000010000 */
[----:B------:R3:W-:Y:S01]  /*ae00*/  MUFU.EX2 R27, R40 ;  /* 0x00000028001b7308 */ /* 0x0007e20000000800 */
[----:B--2---:R-:W-:Y:S01]  /*ae10*/  FFMA.FTZ R34, R12, UR8, -R22 ;  /* 0x000000080c227c23 */ /* 0x004fe20008010816 */
[----:B------:R-:W-:Y:S01]  /*ae20*/  FADD.FTZ R46, R46, R55 ;  /* 0x000000372e2e7221 */ /* 0x000fe20000010000 */
[----:B------:R-:W2:Y:S01]  /*ae30*/  LDSM.16.MT88.4 R12, [R103+0x4400] ;  /* 0x00440000670c783b */ /* 0x000ea20000004200 */
[----:B------:R-:W-:Y:S02]  /*ae40*/  FADD.FTZ R47, R47, R57 ;  /* 0x000000392f2f7221 */ /* 0x000fe40000010000 */
[----:B------:R-:W-:Y:S02]  /*ae50*/  FADD.FTZ R46, R25, R46 ;  /* 0x0000002e192e7221 */ /* 0x000fe40000010000 */
[----:B------:R-:W4:Y:S01]  /*ae60*/  MUFU.EX2 R34, R34 ;  /* 0x0000002200227308 */ /* 0x000f220000000800 */
[----:B-----5:R-:W-:Y:S01]  /*ae70*/  F2FP.F16.F32.PACK_AB R5, R38, R39 ;  /* 0x000000272605723e */ /* 0x020fe200000000ff */
[----:B------:R-:W-:Y:S01]  /*ae80*/  FADD.FTZ R131, R131, R47 ;  /* 0x0000002f83837221 */ /* 0x000fe20000010000 */
[----:B------:R-:W-:-:S03]  /*ae90*/  FADD.FTZ R46, R93, R46 ;  /* 0x0000002e5d2e7221 */ /* 0x000fc60000010000 */
[----:B------:R-:W-:Y:S01]  /*aea0*/  FADD.FTZ R131, R64, R131 ;  /* 0x0000008340837221 */ /* 0x000fe20000010000 */
[----:B------:R-:W-:Y:S01]  /*aeb0*/  FADD.FTZ R46, R62, R46 ;  /* 0x0000002e3e2e7221 */ /* 0x000fe20000010000 */
[----:B------:R-:W5:Y:S01]  /*aec0*/  MUFU.EX2 R29, R29 ;  /* 0x0000001d001d7308 */ /* 0x000f620000000800 */
[----:B---3--:R-:W-:Y:S01]  /*aed0*/  FFMA.FTZ R40, R17, UR8, -R22 ;  /* 0x0000000811287c23 */ /* 0x008fe20008010816 */
[----:B------:R-:W-:Y:S01]  /*aee0*/  FADD.FTZ R63, R63, R131 ;  /* 0x000000833f3f7221 */ /* 0x000fe20000010000 */
[----:B------:R-:W-:-:S03]  /*aef0*/  FADD.FTZ R61, R61, R46 ;  /* 0x0000002e3d3d7221 */ /* 0x000fc60000010000 */
[----:B------:R-:W-:Y:S01]  /*af00*/  FADD.FTZ R63, R60, R63 ;  /* 0x0000003f3c3f7221 */ /* 0x000fe20000010000 */
[----:B------:R-:W-:Y:S01]  /*af10*/  FADD.FTZ R61, R59, R61 ;  /* 0x0000003d3b3d7221 */ /* 0x000fe20000010000 */
[----:B------:R-:W-:Y:S01]  /*af20*/  MUFU.EX2 R40, R40 ;  /* 0x0000002800287308 */ /* 0x000fe20000000800 */
[----:B----4-:R-:W-:Y:S01]  /*af30*/  F2FP.F16.F32.PACK_AB R7, R34, R41 ;  /* 0x000000292207723e */ /* 0x010fe200000000ff */
[----:B------:R-:W-:Y:S01]  /*af40*/  FADD.FTZ R133, R133, R63 ;  /* 0x0000003f85857221 */ /* 0x000fe20000010000 */
[----:B------:R-:W-:-:S03]  /*af50*/  FADD.FTZ R61, R54, R61 ;  /* 0x0000003d363d7221 */ /* 0x000fc60000010000 */
[----:B------:R-:W-:Y:S01]  /*af60*/  FADD.FTZ R133, R53, R133 ;  /* 0x0000008535857221 */ /* 0x000fe20000010000 */
[----:B------:R-:W-:Y:S01]  /*af70*/  FADD.FTZ R50, R50, R61 ;  /* 0x0000003d32327221 */ /* 0x000fe20000010000 */
[----:B-1----:R-:W-:Y:S01]  /*af80*/  HMMA.16816.F32 R68, R4, R8, R68 ;  /* 0x000000080444723c */ /* 0x002fe20000001844 */
[----:B------:R1:W3:Y:S01]  /*af90*/  MUFU.EX2 R31, R16 ;  /* 0x00000010001f7308 */ /* 0x0002e20000000800 */
[----:B------:R-:W-:Y:S01]  /*afa0*/  FADD.FTZ R52, R52, R133 ;  /* 0x0000008534347221 */ /* 0x000fe20000010000 */
[----:B------:R-:W-:-:S03]  /*afb0*/  FADD.FTZ R50, R48, R50 ;  /* 0x0000003230327221 */ /* 0x000fc60000010000 */
[C---:B------:R-:W-:Y:S01]  /*afc0*/  HMMA.16816.F32 R72, R4.reuse, R10, R72 ;  /* 0x0000000a0448723c */ /* 0x040fe20000001848 */
[----:B------:R-:W4:Y:S01]  /*afd0*/  LDSM.16.MT88.4 R8, [R104+0x4800] ;  /* 0x004800006808783b */ /* 0x000f220000004200 */
[----:B------:R-:W-:Y:S01]  /*afe0*/  FADD.FTZ R52, R49, R52 ;  /* 0x0000003431347221 */ /* 0x000fe20000010000 */
[----:B------:R-:W-:Y:S01]  /*aff0*/  FADD.FTZ R50, R45, R50 ;  /* 0x000000322d327221 */ /* 0x000fe20000010000 */
[----:B------:R-:W4:Y:S02]  /*b000*/  MUFU.EX2 R28, R28 ;  /* 0x0000001c001c7308 */ /* 0x000f240000000800 */
[----:B--2---:R-:W-:Y:S01]  /*b010*/  HMMA.16816.F32 R76, R4, R12, R76 ;  /* 0x0000000c044c723c */ /* 0x004fe2000000184c */
[----:B------:R-:W-:Y:S01]  /*b020*/  FADD.FTZ R66, R66, R52 ;  /* 0x0000003442427221 */ /* 0x000fe20000010000 */
[----:B------:R-:W-:-:S03]  /*b030*/  FADD.FTZ R39, R39, R50 ;  /* 0x0000003227277221 */ /* 0x000fc60000010000 */
[----:B------:R-:W-:Y:S01]  /*b040*/  FADD.FTZ R66, R51, R66 ;  /* 0x0000004233427221 */ /* 0x000fe20000010000 */
[----:B-1----:R-:W1:Y:S01]  /*b050*/  LDSM.16.MT88.4 R16, [R103+0x4800] ;  /* 0x004800006710783b */ /* 0x002e620000004200 */
[----:B------:R-:W-:Y:S01]  /*b060*/  HMMA.16816.F32 R80, R4, R14, R80 ;  /* 0x0000000e0450723c */ /* 0x000fe20000001850 */
[----:B------:R-:W-:Y:S01]  /*b070*/  FADD.FTZ R39, R38, R39 ;  /* 0x0000002726277221 */ /* 0x000fe20000010000 */
[----:B------:R-:W-:Y:S01]  /*b080*/  FADD.FTZ R65, R65, R66 ;  /* 0x0000004241417221 */ /* 0x000fe20000010000 */
[----:B------:R-:W2:Y:S02]  /*b090*/  LDSM.16.MT88.4 R12, [R104+0x4c00] ;  /* 0x004c0000680c783b */ /* 0x000ea40000004200 */
[----:B------:R-:W-:Y:S01]  /*b0a0*/  FADD.FTZ R41, R41, R39 ;  /* 0x0000002729297221 */ /* 0x000fe20000010000 */
[----:B------:R-:W-:Y:S01]  /*b0b0*/  FADD.FTZ R65, R36, R65 ;  /* 0x0000004124417221 */ /* 0x000fe20000010000 */
[----:B------:R-:W-:Y:S02]  /*b0c0*/  F2FP.F16.F32.PACK_AB R4, R33, R37 ;  /* 0x000000252104723e */ /* 0x000fe400000000ff */
[----:B-----5:R-:W-:Y:S01]  /*b0d0*/  F2FP.F16.F32.PACK_AB R5, R30, R29 ;  /* 0x0000001d1e05723e */ /* 0x020fe200000000ff */
[----:B------:R-:W-:Y:S01]  /*b0e0*/  FADD.FTZ R41, R34, R41 ;  /* 0x0000002922297221 */ /* 0x000fe20000010000 */
[----:B------:R-:W-:Y:S01]  /*b0f0*/  F2FP.F16.F32.PACK_AB R6, R3, R32 ;  /* 0x000000200306723e */ /* 0x000fe200000000ff */
[----:B------:R-:W-:Y:S01]  /*b100*/  FADD.FTZ R37, R37, R65 ;  /* 0x0000004125257221 */ /* 0x000fe20000010000 */
[----:B---3--:R-:W-:Y:S01]  /*b110*/  F2FP.F16.F32.PACK_AB R7, R31, R40 ;  /* 0x000000281f07723e */ /* 0x008fe200000000ff */
[----:B------:R-:W-:-:S02]  /*b120*/  FADD.FTZ R29, R29, R41 ;  /* 0x000000291d1d7221 */ /* 0x000fc40000010000 */
[----:B------:R-:W-:Y:S02]  /*b130*/  FADD.FTZ R37, R33, R37 ;  /* 0x0000002521257221 */ /* 0x000fe40000010000 */
[----:B------:R-:W-:Y:S02]  /*b140*/  FADD.FTZ R29, R30, R29 ;  /* 0x0000001d1e1d7221 */ /* 0x000fe40000010000 */
[----:B------:R-:W-:Y:S02]  /*b150*/  FADD.FTZ R32, R32, R37 ;  /* 0x0000002520207221 */ /* 0x000fe40000010000 */
[----:B------:R-:W-:Y:S02]  /*b160*/  FADD.FTZ R40, R40, R29 ;  /* 0x0000001d28287221 */ /* 0x000fe40000010000 */
[----:B------:R-:W-:Y:S02]  /*b170*/  FADD.FTZ R32, R3, R32 ;  /* 0x0000002003207221 */ /* 0x000fe40000010000 */
[----:B------:R-:W-:Y:S01]  /*b180*/  FADD.FTZ R40, R31, R40 ;  /* 0x000000281f287221 */ /* 0x000fe20000010000 */
[----:B----4-:R-:W-:Y:S01]  /*b190*/  HMMA.16816.F32 R68, R4, R8, R68 ;  /* 0x000000080444723c */ /* 0x010fe20000001844 */
[----:B------:R-:W-:-:S02]  /*b1a0*/  FADD.FTZ R32, R27, R32 ;  /* 0x000000201b207221 */ /* 0x000fc40000010000 */
[----:B------:R-:W-:Y:S02]  /*b1b0*/  FADD.FTZ R40, R24, R40 ;  /* 0x0000002818287221 */ /* 0x000fe40000010000 */
[----:B------:R-:W-:Y:S01]  /*b1c0*/  FADD.FTZ R32, R26, R32 ;  /* 0x000000201a207221 */ /* 0x000fe20000010000 */
[----:B------:R-:W-:Y:S01]  /*b1d0*/  HMMA.16816.F32 R72, R4, R10, R72 ;  /* 0x0000000a0448723c */ /* 0x000fe20000001848 */
[----:B------:R-:W3:Y:S01]  /*b1e0*/  LDSM.16.MT88.4 R8, [R103+0x4c00] ;  /* 0x004c00006708783b */ /* 0x000ee20000004200 */
[----:B------:R-:W-:Y:S01]  /*b1f0*/  FADD.FTZ R40, R23, R40 ;  /* 0x0000002817287221 */ /* 0x000fe20000010000 */
[----:B------:R-:W-:-:S03]  /*b200*/  FADD.FTZ R32, R28, R32 ;  /* 0x000000201c207221 */ /* 0x000fc60000010000 */
[----:B-1----:R-:W-:Y:S01]  /*b210*/  HMMA.16816.F32 R76, R4, R16, R76 ;  /* 0x00000010044c723c */ /* 0x002fe2000000184c */
[----:B------:R-:W-:-:S05]  /*b220*/  FADD.FTZ R40, R21, R40 ;  /* 0x0000002815287221 */ /* 0x000fca0000010000 */
[----:B------:R-:W-:Y:S07]  /*b230*/  HMMA.16816.F32 R80, R4, R18, R80 ;  /* 0x000000120450723c */ /* 0x000fee0000001850 */
[----:B------:R-:W-:Y:S02]  /*b240*/  F2FP.F16.F32.PACK_AB R4, R26, R27 ;  /* 0x0000001b1a04723e */ /* 0x000fe400000000ff */
[----:B------:R-:W-:Y:S02]  /*b250*/  F2FP.F16.F32.PACK_AB R5, R23, R24 ;  /* 0x000000181705723e */ /* 0x000fe400000000ff */
[C---:B------:R-:W-:Y:S01]  /*b260*/  F2FP.F16.F32.PACK_AB R6, R129.reuse, R28 ;  /* 0x0000001c8106723e */ /* 0x040fe200000000ff */
[----:B------:R-:W-:Y:S01]  /*b270*/  FADD.FTZ R129, R129, R32 ;  /* 0x0000002081817221 */ /* 0x000fe20000010000 */
[C---:B------:R-:W-:Y:S01]  /*b280*/  F2FP.F16.F32.PACK_AB R7, R128.reuse, R21 ;  /* 0x000000158007723e */ /* 0x040fe200000000ff */
[----:B------:R-:W-:-:S06]  /*b290*/  FADD.FTZ R128, R128, R40 ;  /* 0x0000002880807221 */ /* 0x000fcc0000010000 */
[C---:B--2---:R-:W-:Y:S06]  /*b2a0*/  HMMA.16816.F32 R68, R4.reuse, R12, R68 ;  /* 0x0000000c0444723c */ /* 0x044fec0000001844 */
        /* <DEDUP_REMOVED lines=72> */
.L_x_3901:
[----:B------:R-:W1:Y:S02]  /*b730*/  LDC R5, c[0x0][0x250] ;  /* 0x00009400ff057b82 */ /* 0x000e640000000800 */
[----:B-1----:R-:W-:-:S05]  /*b740*/  IMAD.SHL.U32 R7, R5, 0x80, RZ ;  /* 0x0000008005077824 */ /* 0x002fca00078e00ff */
[----:B------:R-:W-:-:S04]  /*b750*/  IADD3 R7, -R7, RZ, RZ ;  /* 0x000000ff07077210 */ /* 0x000fc80007ffe1ff */
[----:B------:R-:W-:-:S07]  /*b760*/  SHF.R.S32.HI R6, RZ, 0x1f, R7 ;  /* 0x0000001fff067819 */ /* 0x000fce0000011407 */
.L_x_3902:
[----:B------:R-:W-:Y:S01]  /*b770*/  ULDC UR4, c[0x0][0x2d0] ;  /* 0x0000b40000047ab9 */ /* 0x000fe20000000800 */
[C---:B------:R-:W-:Y:S01]  /*b780*/  LEA R127, P5, R7.reuse, R127, 0x1 ;  /* 0x0000007f077f7211 */ /* 0x040fe200078a08ff */
[----:B------:R-:W-:Y:S01]  /*b790*/  IMAD.SHL.U32 R139, R120, 0x80, RZ ;  /* 0x00000080788b7824 */ /* 0x000fe200078e00ff */
[----:B------:R-:W-:Y:S02]  /*b7a0*/  ISETP.GE.AND P0, PT, R84, UR4, PT ;  /* 0x0000000454007c0c */ /* 0x000fe4000bf06270 */
[----:B------:R-:W-:Y:S02]  /*b7b0*/  LEA.HI.X R126, R7, R126, R6, 0x1, P5 ;  /* 0x0000007e077e7211 */ /* 0x000fe400028f0c06 */
[----:B------:R-:W-:-:S09]  /*b7c0*/  LOP3.LUT R140, R139, R86, RZ, 0xfc, !PT ;  /* 0x000000568b8c7212 */ /* 0x000fd200078efcff */
[----:B------:R-:W1:Y:S01]  /*b7d0*/  @!P0 LDC R4, c[0x0][0x254] ;  /* 0x00009500ff048b82 */ /* 0x000e620000000800 */
[----:B------:R-:W-:Y:S01]  /*b7e0*/  @!P0 IMAD.MOV.U32 R88, RZ, RZ, R90 ;  /* 0x000000ffff588224 */ /* 0x000fe200078e005a */
[-C--:B------:R-:W-:Y:S01]  /*b7f0*/  @!P0 IADD3 R8, P3, P1, R7, R90.reuse, R112 ;  /* 0x0000005a07088210 */ /* 0x080fe2000797e070 */
[----:B------:R-:W-:Y:S01]  /*b800*/  @P0 STS [R115+0x3000], RZ ;  /* 0x003000ff73000388 */ /* 0x000fe20000000800 */
[C---:B------:R-:W-:Y:S01]  /*b810*/  @!P0 LEA R9, P4, R5.reuse, R90, 0x6 ;  /* 0x0000005a05098211 */ /* 0x040fe200078830ff */
[----:B------:R-:W-:Y:S01]  /*b820*/  @!P0 IMAD.WIDE.U32 R10, R5, 0x60, R88 ;  /* 0x00000060050a8825 */ /* 0x000fe200078e0058 */
[----:B------:R-:W-:Y:S01]  /*b830*/  @!P0 IADD3.X R88, R6, R89, R111, P3, P1 ;  /* 0x0000005906588210 */ /* 0x000fe20001fe246f */
[----:B------:R-:W-:Y:S01]  /*b840*/  @P0 STS [R115+0x3004], RZ ;  /* 0x003004ff73000388 */ /* 0x000fe20000000800 */
[----:B------:R-:W2:Y:S01]  /*b850*/  @!P0 LDC R3, c[0x0][0x254] ;  /* 0x00009500ff038b82 */ /* 0x000ea20000000800 */
[----:B------:R-:W-:Y:S02]  /*b860*/  @!P0 IADD3 R9, P3, R7, R9, RZ ;  /* 0x0000000907098210 */ /* 0x000fe40007f7e0ff */
[----:B------:R-:W-:Y:S01]  /*b870*/  @P0 STS.64 [R115+0x3008], RZ ;  /* 0x003008ff73000388 */ /* 0x000fe20000000a00 */
[----:B-1----:R-:W-:-:S02]  /*b880*/  @!P0 LEA.HI.X R4, R5, R89, R4, 0x6, P4 ;  /* 0x0000005905048211 */ /* 0x002fc400020f3404 */
[----:B------:R-:W-:Y:S02]  /*b890*/  @!P0 LEA R12, P4, R8, UR10, 0x1 ;  /* 0x0000000a080c8c11 */ /* 0x000fe4000f8808ff */
[----:B------:R-:W-:Y:S01]  /*b8a0*/  @!P0 IADD3 R5, P1, R7, R10, RZ ;  /* 0x0000000a07058210 */ /* 0x000fe20007f3e0ff */
[----:B------:R-:W-:Y:S01]  /*b8b0*/  @!P0 IMAD.X R4, R6, 0x1, R4, P3 ;  /* 0x0000000106048824 */ /* 0x000fe200018e0604 */
[----:B------:R-:W-:Y:S01]  /*b8c0*/  @!P0 LEA.HI.X R13, R8, UR11, R88, 0x1, P4 ;  /* 0x0000000b080d8c11 */ /* 0x000fe2000a0f0c58 */
[----:B------:R-:W-:Y:S01]  /*b8d0*/  @!P0 IMAD.MOV.U32 R10, RZ, RZ, R127 ;  /* 0x000000ffff0a8224 */ /* 0x000fe200078e007f */
[----:B------:R-:W-:Y:S01]  /*b8e0*/  @!P0 LEA R8, P3, R9, UR10, 0x1 ;  /* 0x0000000a09088c11 */ /* 0x000fe2000f8608ff */
[----:B--2---:R-:W-:-:S03]  /*b8f0*/  @!P0 IMAD R3, R3, 0x60, RZ ;  /* 0x0000006003038824 */ /* 0x004fc600078e02ff */
[----:B------:R-:W-:Y:S02]  /*b900*/  @!P0 LEA.HI.X R9, R9, UR11, R4, 0x1, P3 ;  /* 0x0000000b09098c11 */ /* 0x000fe400098f0c04 */
[----:B------:R-:W-:Y:S01]  /*b910*/  @!P0 IADD3.X R3, R6, R11, R3, P1, !PT ;  /* 0x0000000b06038210 */ /* 0x000fe20000ffe403 */
[----:B------:R-:W-:Y:S01]  /*b920*/  @!P0 IMAD.MOV.U32 R11, RZ, RZ, R126 ;  /* 0x000000ffff0b8224 */ /* 0x000fe200078e007e */
[----:B------:R-:W-:-:S04]  /*b930*/  @!P0 LEA R6, P1, R5, UR10, 0x1 ;  /* 0x0000000a05068c11 */ /* 0x000fc8000f8208ff */
[----:B------:R-:W-:Y:S01]  /*b940*/  @!PT LDS RZ, [RZ] ;  /* 0x00000000fffff984 */ /* 0x000fe20000000800 */
[----:B------:R-:W-:Y:S01]  /*b950*/  @!PT LDS RZ, [RZ] ;  /* 0x00000000fffff984 */ /* 0x000fe20000000800 */
[----:B------:R-:W-:Y:S01]  /*b960*/  @!PT LDS RZ, [RZ] ;  /* 0x00000000fffff984 */ /* 0x000fe20000000800 */
[----:B------:R-:W-:Y:S01]  /*b970*/  @!P0 LDGSTS.E.BYPASS.LTC128B.128 [R115+0x3000], desc[UR6][R10.64] ;  /* 0x030000000a738fae */ /* 0x000fe2000b901d46 */
[----:B------:R-:W-:Y:S02]  /*b980*/  @!P0 LEA.HI.X R7, R5, UR11, R3, 0x1, P1 ;  /* 0x0000000b05078c11 */ /* 0x000fe400088f0c03 */
[----:B------:R-:W-:Y:S01]  /*b990*/  ISETP.GE.AND P1, PT, R35, 0x3, PT ;  /* 0x000000032300780c */ /* 0x000fe20003f26270 */
        /* <DEDUP_REMOVED lines=17> */
[----:B------:R-:W-:Y:S04]  /*bab0*/  LDSM.16.M88.4 R64, [R107] ;  /* 0x000000006b40783b */ /* 0x000fe80000000200 */
[----:B------:R-:W3:Y:S04]  /*bac0*/  LDSM.16.M88.4 R40, [R106+0x1800] ;  /* 0x001800006a28783b */ /* 0x000ee80000000200 */
[----:B------:R-:W-:Y:S04]  /*bad0*/  LDSM.16.M88.4 R28, [R106+0x1c00] ;  /* 0x001c00006a1c783b */ /* 0x000fe80000000200 */
[----:B------:R-:W-:Y:S04]  /*bae0*/  LDSM.16.M88.4 R48, [R106+0x1400] ;  /* 0x001400006a30783b */ /* 0x000fe80000000200 */
[----:B-1----:R-:W1:Y:S04]  /*baf0*/  LDSM.16.M88.4 R4, [R105] ;  /* 0x000000006904783b */ /* 0x002e680000000200 */
[----:B------:R-:W4:Y:S04]  /*bb00*/  LDSM.16.M88.4 R8, [R101] ;  /* 0x000000006508783b */ /* 0x000f280000000200 */
[----:B------:R-:W5:Y:S04]  /*bb10*/  LDSM.16.M88.4 R20, [R106+0x2000] ;  /* 0x002000006a14783b */ /* 0x000f680000000200 */
[----:B------:R-:W-:Y:S04]  /*bb20*/  LDSM.16.M88.4 R16, [R102] ;  /* 0x000000006610783b */ /* 0x000fe80000000200 */
[----:B------:R-:W-:Y:S01]  /*bb30*/  LDSM.16.M88.4 R12, [R106+0x2400] ;  /* 0x002400006a0c783b */ /* 0x000fe20000000200 */
[C---:B--2---:R-:W-:Y:S03]  /*bb40*/  HMMA.16816.F32 R60, R92.reuse, R56, RZ ;  /* 0x000000385c3c723c */ /* 0x044fe600000018ff */
[----:B------:R-:W-:Y:S04]  /*bb50*/  LDSM.16.M88.4 R88, [R99] ;  /* 0x000000006358783b */ /* 0x000fe80000000200 */
[----:B------:R-:W-:Y:S01]  /*bb60*/  LDSM.16.M88.4 R32, [R106+0x2c00] ;  /* 0x002c00006a20783b */ /* 0x000fe20000000200 */
[C---:B------:R-:W-:Y:S03]  /*bb70*/  HMMA.16816.F32 R56, R92.reuse, R58, RZ ;  /* 0x0000003a5c38723c */ /* 0x040fe600000018ff */
[----:B------:R-:W0:Y:S03]  /*bb80*/  LDGDEPBAR ;  /* 0x00000000000079af */ /* 0x000e260000000000 */
[C---:B---3--:R-:W-:Y:S06]  /*bb90*/  HMMA.16816.F32 R44, R92.reuse, R40, RZ ;  /* 0x000000285c2c723c */ /* 0x048fec00000018ff */
[----:B------:R-:W-:Y:S06]  /*bba0*/  HMMA.16816.F32 R40, R92, R42, RZ ;  /* 0x0000002a5c28723c */ /* 0x000fec00000018ff */
[C---:B-1----:R-:W-:Y:S06]  /*bbb0*/  HMMA.16816.F32 R60, R64.reuse, R4, R60 ;  /* 0x00000004403c723c */ /* 0x042fec000000183c */
[----:B------:R-:W-:Y:S01]  /*bbc0*/  HMMA.16816.F32 R56, R64, R6, R56 ;  /* 0x000000064038723c */ /* 0x000fe20000001838 */
[----:B------:R-:W1:Y:S05]  /*bbd0*/  LDSM.16.M88.4 R4, [R100] ;  /* 0x000000006404783b */ /* 0x000e6a0000000200 */
[C---:B------:R-:W-:Y:S06]  /*bbe0*/  HMMA.16816.F32 R36, R92.reuse, R28, RZ ;  /* 0x0000001c5c24723c */ /* 0x040fec00000018ff */
[C---:B------:R-:W-:Y:S06]  /*bbf0*/  HMMA.16816.F32 R28, R92.reuse, R30, RZ ;  /* 0x0000001e5c1c723c */ /* 0x040fec00000018ff */
        /* <DEDUP_REMOVED lines=11> */
[C---:B----4-:R-:W-:Y:S01]  /*bcb0*/  HMMA.16816.F32 R44, R64.reuse, R8, R44 ;  /* 0x00000008402c723c */ /* 0x050fe2000000182c */
[----:B------:R-:W-:Y:S05]  /*bcc0*/  MUFU.TANH R135, R63 ;  /* 0x0000003f00877308 */ /* 0x000fea0000002400 */
[----:B------:R-:W-:Y:S01]  /*bcd0*/  HMMA.16816.F32 R40, R64, R10, R40 ;  /* 0x0000000a4028723c */ /* 0x000fe20000001828 */
[----:B------:R-:W2:Y:S02]  /*bce0*/  LDSM.16.M88.4 R8, [R98] ;  /* 0x000000006208783b */ /* 0x000ea40000000200 */
[----:B------:R-:W3:Y:S03]  /*bcf0*/  MUFU.TANH R137, R56 ;  /* 0x0000003800897308 */ /* 0x000ee60000002400 */
[----:B-----5:R-:W-:Y:S05]  /*bd00*/  HMMA.16816.F32 R24, R92, R20, RZ ;  /* 0x000000145c18723c */ /* 0x020fea00000018ff */
[----:B------:R-:W4:Y:S01]  /*bd10*/  MUFU.TANH R134, R58 ;  /* 0x0000003a00867308 */ /* 0x000f220000002400 */
[C---:B-1----:R-:W-:Y:S06]  /*bd20*/  HMMA.16816.F32 R36, R64.reuse, R4, R36 ;  /* 0x000000044024723c */ /* 0x042fec0000001824 */
[----:B------:R-:W-:Y:S01]  /*bd30*/  HMMA.16816.F32 R28, R64, R6, R28 ;  /* 0x00000006401c723c */ /* 0x000fe2000000181c */
[----:B------:R-:W1:Y:S01]  /*bd40*/  LDSM.16.M88.4 R4, [R106+0x2800] ;  /* 0x002800006a04783b */ /* 0x000e620000000200 */
[----:B------:R-:W-:Y:S01]  /*bd50*/  FMUL.FTZ R46, R46, UR15 ;  /* 0x0000000f2e2e7c20 */ /* 0x000fe20008410000 */
[----:B------:R5:W-:Y:S01]  /*bd60*/  MUFU.TANH R136, R57 ;  /* 0x0000003900887308 */ /* 0x000be20000002400 */
[----:B------:R-:W-:Y:S01]  /*bd70*/  FMUL.FTZ R44, R44, UR15 ;  /* 0x0000000f2c2c7c20 */ /* 0x000fe20008410000 */
[----:B------:R-:W-:Y:S01]  /*bd80*/  FMUL.FTZ R45, R45, UR15 ;  /* 0x0000000f2d2d7c20 */ /* 0x000fe20008410000 */
[----:B------:R-:W-:Y:S01]  /*bd90*/  HMMA.16816.F32 R20, R92, R22, RZ ;  /* 0x000000165c14723c */ /* 0x000fe200000018ff */
[----:B------:R-:W-:Y:S01]  /*bda0*/  FMUL.FTZ R47, R47, UR15 ;  /* 0x0000000f2f2f7c20 */ /* 0x000fe20008410000 */
[----:B------:R-:W-:Y:S01]  /*bdb0*/  FMUL.FTZ R40, R40, UR15 ;  /* 0x0000000f28287c20 */ /* 0x000fe20008410000 */
[----:B------:R-:W-:Y:S01]  /*bdc0*/  FMUL.FTZ R42, R42, UR15 ;  /* 0x0000000f2a2a7c20 */ /* 0x000fe20008410000 */
[----:B------:R-:W-:Y:S01]  /*bdd0*/  FMUL.FTZ R43, R43, UR15 ;  /* 0x0000000f2b2b7c20 */ /* 0x000fe20008410000 */
[----:B------:R-:W-:Y:S01]  /*bde0*/  MUFU.TANH R133, R59 ;  /* 0x0000003b00857308 */ /* 0x000fe20000002400 */
[C---:B------:R-:W-:Y:S06]  /*bdf0*/  HMMA.16816.F32 R52, R64.reuse, R16, R52 ;  /* 0x000000104034723c */ /* 0x040fec0000001834 */
[----:B------:R-:W-:Y:S01]  /*be00*/  HMMA.16816.F32 R48, R64, R18, R48 ;  /* 0x000000124030723c */ /* 0x000fe20000001830 */
[----:B------:R-:W-:Y:S01]  /*be10*/  FMUL.FTZ R38, R38, UR15 ;  /* 0x0000000f26267c20 */ /* 0x000fe20008410000 */
[----:B------:R-:W-:Y:S01]  /*be20*/  FMUL.FTZ R36, R36, UR15 ;  /* 0x0000000f24247c20 */ /* 0x000fe20008410000 */
[----:B------:R-:W-:Y:S01]  /*be30*/  MUFU.TANH R56, R42 ;  /* 0x0000002a00387308 */ /* 0x000fe20000002400 */
[----:B------:R-:W-:-:S02]  /*be40*/  FMUL.FTZ R37, R37, UR15 ;  /* 0x0000000f25257c20 */ /* 0x000fc40008410000 */
[C---:B------:R-:W-:Y:S01]  /*be50*/  HMMA.16816.F32 R16, R92.reuse, R12, RZ ;  /* 0x0000000c5c10723c */ /* 0x040fe200000018ff */
[----:B------:R-:W-:Y:S01]  /*be60*/  FMUL.FTZ R29, R29, UR15 ;  /* 0x0000000f1d1d7c20 */ /* 0x000fe20008410000 */
[----:B------:R-:W-:Y:S01]  /*be70*/  FMUL.FTZ R28, R28, UR15 ;  /* 0x0000000f1c1c7c20 */ /* 0x000fe20008410000 */
[----:B------:R-:W-:Y:S02]  /*be80*/  FMUL.FTZ R30, R30, UR15 ;  /* 0x0000000f1e1e7c20 */ /* 0x000fe40008410000 */
[----:B------:R-:W-:Y:S01]  /*be90*/  MUFU.TANH R42, R36 ;  /* 0x00000024002a7308 */ /* 0x000fe20000002400 */
[----:B------:R-:W-:Y:S06]  /*bea0*/  HMMA.16816.F32 R12, R92, R14, RZ ;  /* 0x0000000e5c0c723c */ /* 0x000fec00000018ff */
[C---:B------:R-:W-:Y:S01]  /*beb0*/  HMMA.16816.F32 R24, R64.reuse, R88, R24 ;  /* 0x000000584018723c */ /* 0x040fe20000001818 */
[----:B------:R-:W-:Y:S01]  /*bec0*/  FMUL.FTZ R52, R52, UR15 ;  /* 0x0000000f34347c20 */ /* 0x000fe20008410000 */
[----:B------:R-:W-:Y:S01]  /*bed0*/  FMUL.FTZ R54, R54, UR15 ;  /* 0x0000000f36367c20 */ /* 0x000fe20008410000 */
[----:B------:R-:W-:Y:S01]  /*bee0*/  FMUL.FTZ R53, R53, UR15 ;  /* 0x0000000f35357c20 */ /* 0x000fe20008410000 */
[----:B------:R-:W-:Y:S01]  /*bef0*/  FMUL.FTZ R55, R55, UR15 ;  /* 0x0000000f37377c20 */ /* 0x000fe20008410000 */
[----:B------:R-:W4:Y:S01]  /*bf00*/  MUFU.TANH R131, R52 ;  /* 0x0000003400837308 */ /* 0x000f220000002400 */
[----:B------:R-:W-:Y:S01]  /*bf10*/  HMMA.16816.F32 R20, R64, R90, R20 ;  /* 0x0000005a4014723c */ /* 0x000fe20000001814 */
[----:B------:R-:W3:Y:S01]  /*bf20*/  LDSM.16.M88.4 R88, [R97] ;  /* 0x000000006158783b */ /* 0x000ee20000000200 */
[----:B------:R-:W-:Y:S01]  /*bf30*/  FMUL.FTZ R48, R48, UR15 ;  /* 0x0000000f30307c20 */ /* 0x000fe20008410000 */
[----:B------:R-:W-:Y:S01]  /*bf40*/  FMUL.FTZ R50, R50, UR15 ;  /* 0x0000000f32327c20 */ /* 0x000fe20008410000 */
[----:B------:R-:W-:-:S02]  /*bf50*/  FMUL.FTZ R51, R51, UR15 ;  /* 0x0000000f33337c20 */ /* 0x000fc40008410000 */
[C---:B--2---:R-:W-:Y:S01]  /*bf60*/  HMMA.16816.F32 R16, R64.reuse, R8, R16 ;  /* 0x000000084010723c */ /* 0x044fe20000001810 */
[----:B------:R-:W-:Y:S05]  /*bf70*/  MUFU.TANH R132, R50 ;  /* 0x0000003200847308 */ /* 0x000fea0000002400 */
[----:B------:R-:W-:Y:S03]  /*bf80*/  HMMA.16816.F32 R12, R64, R10, R12 ;  /* 0x0000000a400c723c */ /* 0x000fe6000000180c */
[----:B------:R-:W-:Y:S03]  /*bf90*/  MUFU.TANH R130, R53 ;  /* 0x0000003500827308 */ /* 0x000fe60000002400 */
[C---:B-1----:R-:W-:Y:S01]  /*bfa0*/  HMMA.16816.F32 R8, R92.reuse, R4, RZ ;  /* 0x000000045c08723c */ /* 0x042fe200000018ff */
[----:B------:R-:W-:Y:S01]  /*bfb0*/  FMUL.FTZ R24, R24, UR15 ;  /* 0x0000000f18187c20 */ /* 0x000fe20008410000 */
[----:B------:R-:W-:Y:S01]  /*bfc0*/  FMUL.FTZ R26, R26, UR15 ;  /* 0x0000000f1a1a7c20 */ /* 0x000fe20008410000 */
[----:B------:R-:W-:Y:S01]  /*bfd0*/  FMUL.FTZ R25, R25, UR15 ;  /* 0x0000000f19197c20 */ /* 0x000fe20008410000 */
[----:B------:R-:W-:Y:S01]  /*bfe0*/  FMUL.FTZ R27, R27, UR15 ;  /* 0x0000000f1b1b7c20 */ /* 0x000fe20008410000 */
[----:B------:R-:W-:Y:S01]  /*bff0*/  MUFU.TANH R53, R44 ;  /* 0x0000002c00357308 */ /* 0x000fe20000002400 */
[----:B------:R-:W-:Y:S01]  /*c000*/  HMMA.16816.F32 R4, R92, R6, RZ ;  /* 0x000000065c04723c */ /* 0x000fe200000018ff */
[----:B-----5:R-:W-:Y:S01]  /*c010*/  FMUL.FTZ R57, R20, UR15 ;  /* 0x0000000f14397c20 */ /* 0x020fe20008410000 */
[----:B------:R-:W-:Y:S01]  /*c020*/  LOP3.LUT R20, R139, 0x18, R86, 0xfe, !PT ;  /* 0x000000188b147812 */ /* 0x000fe200078efe56 */
[----:B------:R-:W-:-:S03]  /*c030*/  FMUL.FTZ R21, R21, UR15 ;  /* 0x0000000f15157c20 */ /* 0x000fc60008410000 */
[----:B------:R-:W-:Y:S01]  /*c040*/  FMUL.FTZ R60, R16, UR15 ;  /* 0x0000000f103c7c20 */ /* 0x000fe20008410000 */
[----:B------:R-:W-:Y:S01]  /*c050*/  MUFU.TANH R52, R45 ;  /* 0x0000002d00347308 */ /* 0x000fe20000002400 */
[----:B------:R-:W-:Y:S01]  /*c060*/  LOP3.LUT R16, R139, 0x28, R86, 0xfe, !PT ;  /* 0x000000288b107812 */ /* 0x000fe200078efe56 */
[----:B------:R-:W-:-:S03]  /*c070*/  FMUL.FTZ R17, R17, UR15 ;  /* 0x0000000f11117c20 */ /* 0x000fc60008410000 */
[----:B------:R-:W-:Y:S01]  /*c080*/  FMUL.FTZ R12, R12, UR15 ;  /* 0x0000000f0c0c7c20 */ /* 0x000fe20008410000 */
[----:B------:R-:W-:Y:S01]  /*c090*/  FMUL.FTZ R14, R14, UR15 ;  /* 0x0000000f0e0e7c20 */ /* 0x000fe20008410000 */
[----:B------:R-:W-:Y:S01]  /*c0a0*/  FMUL.FTZ R15, R15, UR15 ;  /* 0x0000000f0f0f7c20 */ /* 0x000fe20008410000 */
[----:B------:R1:W-:Y:S03]  /*c0b0*/  MUFU.TANH R50, R40 ;  /* 0x0000002800327308 */ /* 0x0003e60000002400 */
[C---:B---3--:R-:W-:Y:S05]  /*c0c0*/  HMMA.16816.F32 R8, R64.reuse, R88, R8 ;  /* 0x000000584008723c */ /* 0x048fea0000001808 */
[----:B------:R2:W-:Y:S01]  /*c0d0*/  MUFU.TANH R59, R21 ;  /* 0x00000015003b7308 */ /* 0x0005e20000002400 */
[----:B------:R-:W-:Y:S06]  /*c0e0*/  HMMA.16816.F32 R4, R64, R90, R4 ;  /* 0x0000005a4004723c */ /* 0x000fec0000001804 */
[----:B------:R-:W-:Y:S01]  /*c0f0*/  HMMA.16816.F32 R88, R92, R32, RZ ;  /* 0x000000205c58723c */ /* 0x000fe200000018ff */
[----:B------:R-:W-:Y:S01]  /*c100*/  MUFU.TANH R44, R37 ;  /* 0x00000025002c7308 */ /* 0x000fe20000002400 */
[----:B-1----:R-:W-:-:S04]  /*c110*/  FMUL.FTZ R40, R41, UR15 ;  /* 0x0000000f29287c20 */ /* 0x002fc80008410000 */
[----:B------:R-:W-:Y:S01]  /*c120*/  HMMA.16816.F32 R32, R92, R34, RZ ;  /* 0x000000225c20723c */ /* 0x000fe200000018ff */
[----:B------:R-:W1:Y:S01]  /*c130*/  LDSM.16.M88.4 R92, [R96] ;  /* 0x00000000605c783b */ /* 0x000e620000000200 */
[----:B------:R-:W-:-:S04]  /*c140*/  DEPBAR.LE SB0, 0x0 ;  /* 0x000080000000791a */ /* 0x000fc80000000000 */
[----:B------:R3:W-:Y:S01]  /*c150*/  MUFU.TANH R41, R38 ;  /* 0x0000002600297308 */ /* 0x0007e20000002400 */
[--C-:B--2---:R-:W-:Y:S01]  /*c160*/  LOP3.LUT R21, R139, 0x20, R86.reuse, 0xfe, !PT ;  /* 0x000000208b157812 */ /* 0x104fe200078efe56 */
[----:B------:R-:W-:Y:S01]  /*c170*/  FMUL.FTZ R10, R10, UR15 ;  /* 0x0000000f0a0a7c20 */ /* 0x000fe20008410000 */
[----:B------:R-:W-:Y:S01]  /*c180*/  FMUL.FTZ R9, R9, UR15 ;  /* 0x0000000f09097c20 */ /* 0x000fe20008410000 */
[----:B------:R-:W-:Y:S02]  /*c190*/  FMUL.FTZ R11, R11, UR15 ;  /* 0x0000000f0b0b7c20 */ /* 0x000fe40008410000 */
[----:B------:R-:W-:Y:S01]  /*c1a0*/  FMUL.FTZ R58, R4, UR15 ;  /* 0x0000000f043a7c20 */ /* 0x000fe20008410000 */
[----:B------:R-:W-:Y:S01]  /*c1b0*/  LOP3.LUT R4, R139, 0x58, R86, 0xfe, !PT ;  /* 0x000000588b047812 */ /* 0x000fe200078efe56 */
[----:B------:R-:W-:Y:S01]  /*c1c0*/  MUFU.TANH R40, R40 ;  /* 0x0000002800287308 */ /* 0x000fe20000002400 */
[----:B------:R-:W-:Y:S01]  /*c1d0*/  FMUL.FTZ R6, R6, UR15 ;  /* 0x0000000f06067c20 */ /* 0x000fe20008410000 */
[----:B------:R-:W-:Y:S01]  /*c1e0*/  FMUL.FTZ R5, R5, UR15 ;  /* 0x0000000f05057c20 */ /* 0x000fe20008410000 */
[----:B------:R-:W-:-:S05]  /*c1f0*/  FMUL.FTZ R7, R7, UR15 ;  /* 0x0000000f07077c20 */ /* 0x000fca0008410000 */
[----:B------:R-:W-:Y:S01]  /*c200*/  MUFU.TANH R125, R43 ;  /* 0x0000002b007d7308 */ /* 0x000fe20000002400 */
[----:B---3--:R-:W-:-:S07]  /*c210*/  FMUL.FTZ R38, R39, UR15 ;  /* 0x0000000f27267c20 */ /* 0x008fce0008410000 */
[----:B------:R-:W-:Y:S08]  /*c220*/  MUFU.TANH R38, R38 ;  /* 0x0000002600267308 */ /* 0x000ff00000002400 */
[----:B------:R2:W-:Y:S01]  /*c230*/  MUFU.TANH R45, R28 ;  /* 0x0000001c002d7308 */ /* 0x0005e20000002400 */
[C---:B-1----:R-:W-:Y:S07]  /*c240*/  HMMA.16816.F32 R32, R64.reuse, R94, R32 ;  /* 0x0000005e4020723c */ /* 0x042fee0000001820 */
[----:B------:R1:W-:Y:S01]  /*c250*/  MUFU.TANH R95, R48 ;  /* 0x00000030005f7308 */ /* 0x0003e20000002400 */
[----:B------:R-:W-:Y:S07]  /*c260*/  HMMA.16816.F32 R88, R64, R92, R88 ;  /* 0x0000005c4058723c */ /* 0x000fee0000001858 */
[----:B------:R-:W-:Y:S01]  /*c270*/  MUFU.TANH R93, R46 ;  /* 0x0000002e005d7308 */ /* 0x000fe20000002400 */
[----:B--2---:R-:W-:-:S07]  /*c280*/  FMUL.FTZ R28, R31, UR15 ;  /* 0x0000000f1f1c7c20 */ /* 0x004fce0008410000 */
[----:B------:R2:W-:Y:S01]  /*c290*/  MUFU.TANH R46, R29 ;  /* 0x0000001d002e7308 */ /* 0x0005e20000002400 */
[----:B-1----:R-:W-:-:S07]  /*c2a0*/  FMUL.FTZ R48, R49, UR15 ;  /* 0x0000000f31307c20 */ /* 0x002fce0008410000 */
[----:B------:R1:W-:Y:S01]  /*c2b0*/  MUFU.TANH R49, R24 ;  /* 0x0000001800317308 */ /* 0x0003e20000002400 */
[----:B------:R-:W-:Y:S01]  /*c2c0*/  FMUL.FTZ R65, R88, UR15 ;  /* 0x0000000f58417c20 */ /* 0x000fe20008410000 */
[----:B------:R-:W-:-:S06]  /*c2d0*/  FMUL.FTZ R66, R89, UR15 ;  /* 0x0000000f59427c20 */ /* 0x000fcc0008410000 */
[----:B------:R-:W3:Y:S01]  /*c2e0*/  MUFU.TANH R94, R54 ;  /* 0x00000036005e7308 */ /* 0x000ee20000002400 */
[----:B--2---:R-:W-:-:S04]  /*c2f0*/  LOP3.LUT R29, R139, 0x8, R86, 0xfe, !PT ;  /* 0x000000088b1d7812 */ /* 0x004fc800078efe56 */
[CC--:B------:R-:W-:Y:S02]  /*c300*/  ISETP.GE.AND P6, PT, R29.reuse, R87.reuse, PT ;  /* 0x000000571d00720c */ /* 0x0c0fe40003fc6270 */
[-C--:B------:R-:W-:Y:S01]  /*c310*/  ISETP.GE.AND P4, PT, R29, R124.reuse, PT ;  /* 0x0000007c1d00720c */ /* 0x080fe20003f86270 */
[----:B------:R-:W-:Y:S01]  /*c320*/  MUFU.TANH R48, R48 ;  /* 0x0000003000307308 */ /* 0x000fe20000002400 */
[----:B-1----:R-:W-:Y:S01]  /*c330*/  VIADD R24, R140, 0x1 ;  /* 0x000000018c187836 */ /* 0x002fe20000000000 */
[----:B------:R-:W-:Y:S02]  /*c340*/  FSEL R137, R137, -INF , !P6 ;  /* 0xff80000089897808 */ /* 0x000fe40007000000 */
[----:B----4-:R-:W-:Y:S02]  /*c350*/  FSEL R134, R134, -INF , !P4 ;  /* 0xff80000086867808 */ /* 0x010fe40006000000 */
[C---:B------:R-:W-:Y:S02]  /*c360*/  ISETP.GE.AND P5, PT, R24.reuse, R87, PT ;  /* 0x000000571800720c */ /* 0x040fe40003fa6270 */
[----:B------:R-:W-:Y:S01]  /*c370*/  ISETP.GE.AND P3, PT, R24, R124, PT ;  /* 0x0000007c1800720c */ /* 0x000fe20003f66270 */
[----:B------:R-:W-:Y:S01]  /*c380*/  MUFU.TANH R54, R51 ;  /* 0x0000003300367308 */ /* 0x000fe20000002400 */
[----:B------:R-:W-:-:S02]  /*c390*/  LOP3.LUT R24, R139, 0x10, R86, 0xfe, !PT ;  /* 0x000000108b187812 */ /* 0x000fc400078efe56 */
[----:B------:R-:W-:Y:S02]  /*c3a0*/  FSEL R138, R138, -INF , !P5 ;  /* 0xff8000008a8a7808 */ /* 0x000fe40006800000 */
[----:B------:R-:W-:Y:S02]  /*c3b0*/  FSEL R135, R135, -INF , !P3 ;  /* 0xff80000087877808 */ /* 0x000fe40005800000 */
[C---:B------:R-:W-:Y:S01]  /*c3c0*/  ISETP.GE.AND P5, PT, R24.reuse, R87, PT ;  /* 0x000000571800720c */ /* 0x040fe20003fa6270 */
[----:B------:R-:W1:Y:S01]  /*c3d0*/  MUFU.TANH R92, R55 ;  /* 0x00000037005c7308 */ /* 0x000e620000002400 */
[----:B------:R-:W-:Y:S01]  /*c3e0*/  ISETP.GE.AND P3, PT, R24, R124, PT ;  /* 0x0000007c1800720c */ /* 0x000fe20003f66270 */
[----:B------:R-:W-:Y:S01]  /*c3f0*/  VIADD R24, R140, 0x9 ;  /* 0x000000098c187836 */ /* 0x000fe20000000000 */
[----:B------:R-:W-:Y:S02]  /*c400*/  FSEL R131, R131, -INF , !P5 ;  /* 0xff80000083837808 */ /* 0x000fe40006800000 */
[----:B---3--:R-:W-:-:S02]  /*c410*/  FSEL R94, R94, -INF , !P3 ;  /* 0xff8000005e5e7808 */ /* 0x008fc40005800000 */
[CC--:B------:R-:W-:Y:S01]  /*c420*/  ISETP.GE.AND P6, PT, R24.reuse, R87.reuse, PT ;  /* 0x000000571800720c */ /* 0x0c0fe20003fc6270 */
[----:B------:R-:W2:Y:S01]  /*c430*/  MUFU.TANH R51, R47 ;  /* 0x0000002f00337308 */ /* 0x000ea20000002400 */
        /* <DEDUP_REMOVED lines=11> */
[----:B------:R-:W4:Y:S01]  /*c4f0*/  MUFU.TANH R39, R30 ;  /* 0x0000001e00277308 */ /* 0x000f220000002400 */
[-C--:B------:R-:W-:Y:S01]  /*c500*/  ISETP.GE.AND P3, PT, R20, R124.reuse, PT ;  /* 0x0000007c1400720c */ /* 0x080fe20003f66270 */
[----:B------:R-:W-:Y:S01]  /*c510*/  FMUL.FTZ R20, R22, UR15 ;  /* 0x0000000f16147c20 */ /* 0x000fe20008410000 */
[----:B------:R-:W-:Y:S01]  /*c520*/  VIADD R22, R140, 0x19 ;  /* 0x000000198c167836 */ /* 0x000fe20000000000 */
[----:B------:R-:W-:Y:S02]  /*c530*/  FSEL R130, R130, -INF , !P5 ;  /* 0xff80000082827808 */ /* 0x000fe40006800000 */
[----:B-1----:R-:W-:Y:S02]  /*c540*/  FSEL R92, R92, -INF , !P3 ;  /* 0xff8000005c5c7808 */ /* 0x002fe40005800000 */
[CC--:B------:R-:W-:Y:S01]  /*c550*/  ISETP.GE.AND P6, PT, R22.reuse, R87.reuse, PT ;  /* 0x000000571600720c */ /* 0x0c0fe20003fc6270 */
[----:B------:R1:W-:Y:S01]  /*c560*/  MUFU.TANH R64, R17 ;  /* 0x0000001100407308 */ /* 0x0003e20000002400 */
[-C--:B------:R-:W-:Y:S01]  /*c570*/  ISETP.GE.AND P4, PT, R22, R124.reuse, PT ;  /* 0x0000007c1600720c */ /* 0x080fe20003f86270 */
[----:B---3--:R-:W-:Y:S01]  /*c580*/  FMUL.FTZ R62, R13, UR15 ;  /* 0x0000000f0d3e7c20 */ /* 0x008fe20008410000 */
[----:B------:R-:W-:Y:S01]  /*c590*/  FSEL R48, R48, -INF , !P6 ;  /* 0xff80000030307808 */ /* 0x000fe20007000000 */
[----:B------:R-:W-:Y:S01]  /*c5a0*/  VIADD R13, R140, 0x31 ;  /* 0x000000318c0d7836 */ /* 0x000fe20000000000 */
[----:B------:R-:W-:Y:S01]  /*c5b0*/  FSEL R47, R54, -INF , !P4 ;  /* 0xff800000362f7808 */ /* 0x000fe20006000000 */
[----:B------:R-:W-:Y:S01]  /*c5c0*/  FMUL.FTZ R54, R8, UR15 ;  /* 0x0000000f08367c20 */ /* 0x000fe20008410000 */
[CC--:B------:R-:W-:Y:S01]  /*c5d0*/  ISETP.GE.AND P6, PT, R16.reuse, R87.reuse, PT ;  /* 0x000000571000720c */ /* 0x0c0fe20003fc6270 */
[----:B------:R-:W3:Y:S01]  /*c5e0*/  MUFU.TANH R28, R28 ;  /* 0x0000001c001c7308 */ /* 0x000ee20000002400 */
[-C--:B------:R-:W-:Y:S01]  /*c5f0*/  ISETP.GE.AND P4, PT, R16, R124.reuse, PT ;  /* 0x0000007c1000720c */ /* 0x080fe20003f86270 */
[----:B------:R-:W-:Y:S01]  /*c600*/  VIADD R16, R140, 0x21 ;  /* 0x000000218c107836 */ /* 0x000fe20000000000 */
[CC--:B------:R-:W-:Y:S01]  /*c610*/  ISETP.GE.AND P5, PT, R21.reuse, R87.reuse, PT ;  /* 0x000000571500720c */ /* 0x0c0fe20003fa6270 */
[----:B------:R-:W-:Y:S01]  /*c620*/  FMUL.FTZ R22, R34, UR15 ;  /* 0x0000000f22167c20 */ /* 0x000fe20008410000 */
[-C--:B------:R-:W-:Y:S01]  /*c630*/  ISETP.GE.AND P3, PT, R21, R124.reuse, PT ;  /* 0x0000007c1500720c */ /* 0x080fe20003f66270 */
[----:B------:R-:W-:Y:S01]  /*c640*/  FMUL.FTZ R21, R23, UR15 ;  /* 0x0000000f17157c20 */ /* 0x000fe20008410000 */
[----:B------:R-:W-:Y:S01]  /*c650*/  FSEL R53, R53, -INF , !P5 ;  /* 0xff80000035357808 */ /* 0x000fe20006800000 */
[----:B------:R-:W5:Y:S01]  /*c660*/  MUFU.TANH R36, R26 ;  /* 0x0000001a00247308 */ /* 0x000f620000002400 */
[----:B------:R-:W-:Y:S01]  /*c670*/  FSEL R93, R93, -INF , !P3 ;  /* 0xff8000005d5d7808 */ /* 0x000fe20005800000 */
[----:B-1----:R-:W-:Y:S01]  /*c680*/  FMUL.FTZ R17, R18, UR15 ;  /* 0x0000000f12117c20 */ /* 0x002fe20008410000 */
[----:B------:R-:W-:Y:S01]  /*c690*/  ISETP.GE.AND P5, PT, R16, R87, PT ;  /* 0x000000571000720c */ /* 0x000fe20003fa6270 */
[----:B------:R-:W-:Y:S01]  /*c6a0*/  VIADD R18, R140, 0x29 ;  /* 0x000000298c127836 */ /* 0x000fe20000000000 */
[----:B------:R-:W-:-:S02]  /*c6b0*/  ISETP.GE.AND P3, PT, R16, R124, PT ;  /* 0x0000007c1000720c */ /* 0x000fc40003f66270 */
[----:B------:R-:W-:Y:S01]  /*c6c0*/  LOP3.LUT R16, R139, 0x30, R86, 0xfe, !PT ;  /* 0x000000308b107812 */ /* 0x000fe200078efe56 */
[----:B------:R-:W-:Y:S01]  /*c6d0*/  MUFU.TANH R63, R12 ;  /* 0x0000000c003f7308 */ /* 0x000fe20000002400 */
[----:B------:R-:W-:Y:S02]  /*c6e0*/  FSEL R52, R52, -INF , !P5 ;  /* 0xff80000034347808 */ /* 0x000fe40006800000 */
[----:B--2---:R-:W-:Y:S02]  /*c6f0*/  FSEL R51, R51, -INF , !P3 ;  /* 0xff80000033337808 */ /* 0x004fe40005800000 */
[C---:B------:R-:W-:Y:S02]  /*c700*/  ISETP.GE.AND P5, PT, R16.reuse, R87, PT ;  /* 0x000000571000720c */ /* 0x040fe40003fa6270 */
[----:B------:R-:W-:Y:S01]  /*c710*/  ISETP.GE.AND P3, PT, R16, R124, PT ;  /* 0x0000007c1000720c */ /* 0x000fe20003f66270 */
[----:B------:R1:W2:Y:S01]  /*c720*/  MUFU.TANH R55, R25 ;  /* 0x0000001900377308 */ /* 0x0002a20000002400 */
[----:B------:R-:W-:Y:S01]  /*c730*/  FSEL R43, R50, -INF , !P6 ;  /* 0xff800000322b7808 */ /* 0x000fe20007000000 */
[----:B------:R-:W-:Y:S01]  /*c740*/  FMUL.FTZ R16, R19, UR15 ;  /* 0x0000000f13107c20 */ /* 0x000fe20008410000 */
[----:B------:R-:W-:-:S02]  /*c750*/  FSEL R42, R42, -INF , !P5 ;  /* 0xff8000002a2a7808 */ /* 0x000fc40006800000 */
[----:B------:R-:W-:Y:S02]  /*c760*/  FSEL R41, R41, -INF , !P3 ;  /* 0xff80000029297808 */ /* 0x000fe40005800000 */
[----:B------:R-:W-:Y:S01]  /*c770*/  FSEL R50, R56, -INF , !P4 ;  /* 0xff80000038327808 */ /* 0x000fe20006000000 */
[----:B------:R-:W2:Y:S01]  /*c780*/  MUFU.TANH R37, R27 ;  /* 0x0000001b00257308 */ /* 0x000ea20000002400 */
[CC--:B------:R-:W-:Y:S02]  /*c790*/  ISETP.GE.AND P5, PT, R13.reuse, R87.reuse, PT ;  /* 0x000000570d00720c */ /* 0x0c0fe40003fa6270 */
[-C--:B------:R-:W-:Y:S02]  /*c7a0*/  ISETP.GE.AND P3, PT, R13, R124.reuse, PT ;  /* 0x0000007c0d00720c */ /* 0x080fe40003f66270 */
[C---:B------:R-:W-:Y:S02]  /*c7b0*/  ISETP.GE.AND P6, PT, R18.reuse, R87, PT ;  /* 0x000000571200720c */ /* 0x040fe40003fc6270 */
[----:B------:R-:W-:Y:S01]  /*c7c0*/  ISETP.GE.AND P4, PT, R18, R124, PT ;  /* 0x0000007c1200720c */ /* 0x000fe20003f86270 */
[----:B------:R-:W2:Y:S01]  /*c7d0*/  MUFU.TANH R57, R57 ;  /* 0x0000003900397308 */ /* 0x000ea20000002400 */
[--C-:B------:R-:W-:Y:S01]  /*c7e0*/  LOP3.LUT R13, R139, 0x40, R86.reuse, 0xfe, !PT ;  /* 0x000000408b0d7812 */ /* 0x100fe200078efe56 */
[----:B-1----:R-:W-:Y:S01]  /*c7f0*/  FMUL.FTZ R25, R91, UR15 ;  /* 0x0000000f5b197c20 */ /* 0x002fe20008410000 */
[----:B------:R-:W-:-:S02]  /*c800*/  LOP3.LUT R18, R139, 0x38, R86, 0xfe, !PT ;  /* 0x000000388b127812 */ /* 0x000fc400078efe56 */
[----:B------:R-:W-:Y:S02]  /*c810*/  FSEL R44, R44, -INF , !P5 ;  /* 0xff8000002c2c7808 */ /* 0x000fe40006800000 */
[----:B------:R-:W-:Y:S01]  /*c820*/  FSEL R38, R38, -INF , !P3 ;  /* 0xff80000026267808 */ /* 0x000fe20005800000 */
[----:B------:R-:W1:Y:S01]  /*c830*/  MUFU.TANH R20, R20 ;  /* 0x0000001400147308 */ /* 0x000e620000002400 */
[----:B------:R-:W-:Y:S02]  /*c840*/  FSEL R12, R40, -INF , !P6 ;  /* 0xff800000280c7808 */ /* 0x000fe40007000000 */
[----:B------:R-:W-:Y:S02]  /*c850*/  FSEL R125, R125, -INF , !P4 ;  /* 0xff8000007d7d7808 */ /* 0x000fe40006000000 */
[CC--:B------:R-:W-:Y:S02]  /*c860*/  ISETP.GE.AND P5, PT, R13.reuse, R87.reuse, PT ;  /* 0x000000570d00720c */ /* 0x0c0fe40003fa6270 */
[-C--:B------:R-:W-:Y:S01]  /*c870*/  ISETP.GE.AND P3, PT, R13, R124.reuse, PT ;  /* 0x0000007c0d00720c */ /* 0x080fe20003f66270 */
[----:B------:R-:W-:Y:S01]  /*c880*/  VIADD R13, R140, 0x39 ;  /* 0x000000398c0d7836 */ /* 0x000fe20000000000 */
[C---:B------:R-:W-:Y:S01]  /*c890*/  ISETP.GE.AND P6, PT, R18.reuse, R87, PT ;  /* 0x000000571200720c */ /* 0x040fe20003fc6270 */
[----:B------:R-:W1:Y:S01]  /*c8a0*/  MUFU.TANH R21, R21 ;  /* 0x0000001500157308 */ /* 0x000e620000002400 */
[----:B------:R-:W-:-:S02]  /*c8b0*/  ISETP.GE.AND P4, PT, R18, R124, PT ;  /* 0x0000007c1200720c */ /* 0x000fc40003f86270 */
[----:B------:R-:W-:Y:S02]  /*c8c0*/  FSEL R45, R45, -INF , !P6 ;  /* 0xff8000002d2d7808 */ /* 0x000fe40007000000 */
[----:B----4-:R-:W-:Y:S02]  /*c8d0*/  FSEL R39, R39, -INF , !P4 ;  /* 0xff80000027277808 */ /* 0x010fe40006000000 */
[C---:B------:R-:W-:Y:S01]  /*c8e0*/  ISETP.GE.AND P6, PT, R13.reuse, R87, PT ;  /* 0x000000570d00720c */ /* 0x040fe20003fc6270 */
[----:B------:R-:W4:Y:S01]  /*c8f0*/  MUFU.TANH R60, R60 ;  /* 0x0000003c003c7308 */ /* 0x000f220000002400 */
[----:B------:R-:W-:Y:S02]  /*c900*/  ISETP.GE.AND P4, PT, R13, R124, PT ;  /* 0x0000007c0d00720c */ /* 0x000fe40003f86270 */
[----:B------:R-:W-:Y:S02]  /*c910*/  LOP3.LUT R8, R139, 0x48, R86, 0xfe, !PT ;  /* 0x000000488b087812 */ /* 0x000fe400078efe56 */
[----:B------:R-:W-:-:S02]  /*c920*/  FSEL R46, R46, -INF , !P6 ;  /* 0xff8000002e2e7808 */ /* 0x000fc40007000000 */
[----:B---3--:R-:W-:Y:S01]  /*c930*/  FSEL R40, R28, -INF , !P4 ;  /* 0xff8000001c287808 */ /* 0x008fe20006000000 */
[----:B------:R-:W3:Y:S01]  /*c940*/  MUFU.TANH R17, R17 ;  /* 0x0000001100117308 */ /* 0x000ee20000002400 */
[CC--:B------:R-:W-:Y:S02]  /*c950*/  ISETP.GE.AND P6, PT, R8.reuse, R87.reuse, PT ;  /* 0x000000570800720c */ /* 0x0c0fe40003fc6270 */
[----:B------:R-:W-:Y:S01]  /*c960*/  ISETP.GE.AND P4, PT, R8, R124, PT ;  /* 0x0000007c0800720c */ /* 0x000fe20003f86270 */
[----:B------:R-:W-:Y:S01]  /*c970*/  VIADD R8, R140, 0x41 ;  /* 0x000000418c087836 */ /* 0x000fe20000000000 */
[----:B------:R-:W-:Y:S02]  /*c980*/  FSEL R49, R49, -INF , !P5 ;  /* 0xff80000031317808 */ /* 0x000fe40006800000 */
[----:B-----5:R-:W-:Y:S01]  /*c990*/  FSEL R36, R36, -INF , !P3 ;  /* 0xff80000024247808 */ /* 0x020fe20005800000 */
[----:B------:R-:W5:Y:S01]  /*c9a0*/  MUFU.TANH R16, R16 ;  /* 0x0000001000107308 */ /* 0x000f620000002400 */
[----:B------:R-:W-:-:S02]  /*c9b0*/  ISETP.GE.AND P5, PT, R8, R87, PT ;  /* 0x000000570800720c */ /* 0x000fc40003fa6270 */
[-C--:B------:R-:W-:Y:S02]  /*c9c0*/  ISETP.GE.AND P3, PT, R8, R124.reuse, PT ;  /* 0x0000007c0800720c */ /* 0x080fe40003f66270 */
[----:B------:R-:W-:Y:S02]  /*c9d0*/  LOP3.LUT R8, R139, 0x50, R86, 0xfe, !PT ;  /* 0x000000508b087812 */ /* 0x000fe400078efe56 */
[----:B--2---:R-:W-:Y:S01]  /*c9e0*/  FSEL R55, R55, -INF , !P5 ;  /* 0xff80000037377808 */ /* 0x004fe20006800000 */
[----:B------:R-:W2:Y:S01]  /*c9f0*/  MUFU.TANH R30, R14 ;  /* 0x0000000e001e7308 */ /* 0x000ea20000002400 */
[----:B------:R-:W-:Y:S02]  /*ca00*/  FSEL R37, R37, -INF , !P3 ;  /* 0xff80000025257808 */ /* 0x000fe40005800000 */
[C---:B------:R-:W-:Y:S02]  /*ca10*/  ISETP.GE.AND P5, PT, R8.reuse, R87, PT ;  /* 0x000000570800720c */ /* 0x040fe40003fa6270 */
[----:B------:R-:W-:Y:S01]  /*ca20*/  ISETP.GE.AND P3, PT, R8, R124, PT ;  /* 0x0000007c0800720c */ /* 0x000fe20003f66270 */
[----:B------:R-:W-:Y:S01]  /*ca30*/  VIADD R8, R140, 0x49 ;  /* 0x000000498c087836 */ /* 0x000fe20000000000 */
[----:B------:R-:W-:Y:S01]  /*ca40*/  FSEL R57, R57, -INF , !P6 ;  /* 0xff80000039397808 */ /* 0x000fe20007000000 */
[----:B------:R-:W2:Y:S01]  /*ca50*/  MUFU.TANH R62, R62 ;  /* 0x0000003e003e7308 */ /* 0x000ea20000002400 */
[----:B-1----:R-:W-:-:S02]  /*ca60*/  FSEL R18, R20, -INF , !P4 ;  /* 0xff80000014127808 */ /* 0x002fc40006000000 */
[CC--:B------:R-:W-:Y:S02]  /*ca70*/  ISETP.GE.AND P6, PT, R8.reuse, R87.reuse, PT ;  /* 0x000000570800720c */ /* 0x0c0fe40003fc6270 */
[-C--:B------:R-:W-:Y:S02]  /*ca80*/  ISETP.GE.AND P4, PT, R8, R124.reuse, PT ;  /* 0x0000007c0800720c */ /* 0x080fe40003f86270 */
[----:B------:R-:W-:Y:S01]  /*ca90*/  FSEL R59, R59, -INF , !P6 ;  /* 0xff8000003b3b7808 */ /* 0x000fe20007000000 */
[----:B------:R-:W1:Y:S01]  /*caa0*/  MUFU.TANH R31, R15 ;  /* 0x0000000f001f7308 */ /* 0x000e620000002400 */
[----:B------:R-:W-:Y:S01]  /*cab0*/  FSEL R19, R21, -INF , !P4 ;  /* 0xff80000015137808 */ /* 0x000fe20006000000 */
[----:B------:R-:W-:Y:S01]  /*cac0*/  FMUL.FTZ R21, R35, UR15 ;  /* 0x0000000f23157c20 */ /* 0x000fe20008410000 */
[C---:B------:R-:W-:Y:S02]  /*cad0*/  ISETP.GE.AND P6, PT, R4.reuse, R87, PT ;  /* 0x000000570400720c */ /* 0x040fe40003fc6270 */
[----:B------:R-:W-:Y:S01]  /*cae0*/  ISETP.GE.AND P4, PT, R4, R124, PT ;  /* 0x0000007c0400720c */ /* 0x000fe20003f86270 */
[----:B------:R-:W-:Y:S01]  /*caf0*/  VIADD R4, R140, 0x51 ;  /* 0x000000518c047836 */ /* 0x000fe20000000000 */
[----:B----4-:R-:W-:Y:S01]  /*cb00*/  FSEL R60, R60, -INF , !P5 ;  /* 0xff8000003c3c7808 */ /* 0x010fe20006800000 */
[----:B------:R-:W4:Y:S01]  /*cb10*/  MUFU.TANH R54, R54 ;  /* 0x0000003600367308 */ /* 0x000f220000002400 */
[----:B---3--:R-:W-:-:S02]  /*cb20*/  FSEL R17, R17, -INF , !P3 ;  /* 0xff80000011117808 */ /* 0x008fc40005800000 */
[CC--:B------:R-:W-:Y:S02]  /*cb30*/  ISETP.GE.AND P5, PT, R4.reuse, R87.reuse, PT ;  /* 0x000000570400720c */ /* 0x0c0fe40003fa6270 */
[----:B------:R-:W-:Y:S02]  /*cb40*/  ISETP.GE.AND P3, PT, R4, R124, PT ;  /* 0x0000007c0400720c */ /* 0x000fe40003f66270 */
[----:B------:R-:W-:Y:S01]  /*cb50*/  LOP3.LUT R4, R139, 0x60, R86, 0xfe, !PT ;  /* 0x000000608b047812 */ /* 0x000fe200078efe56 */
[----:B------:R-:W3:Y:S01]  /*cb60*/  MUFU.TANH R29, R10 ;  /* 0x0000000a001d7308 */ /* 0x000ee20000002400 */
[----:B------:R-:W-:Y:S02]  /*cb70*/  FSEL R64, R64, -INF , !P5 ;  /* 0xff80000040407808 */ /* 0x000fe40006800000 */
[----:B-----5:R-:W-:Y:S02]  /*cb80*/  FSEL R16, R16, -INF , !P3 ;  /* 0xff80000010107808 */ /* 0x020fe40005800000 */
[----:B------:R-:W-:-:S02]  /*cb90*/  ISETP.GE.AND P5, PT, R4, R87, PT ;  /* 0x000000570400720c */ /* 0x000fc40003fa6270 */
[-C--:B------:R-:W-:Y:S01]  /*cba0*/  ISETP.GE.AND P3, PT, R4, R124.reuse, PT ;  /* 0x0000007c0400720c */ /* 0x080fe20003f66270 */
[----:B------:R-:W-:Y:S01]  /*cbb0*/  VIADD R4, R140, 0x59 ;  /* 0x000000598c047836 */ /* 0x000fe20000000000 */
[----:B------:R-:W5:Y:S01]  /*cbc0*/  MUFU.TANH R56, R9 ;  /* 0x0000000900387308 */ /* 0x000f620000002400 */
[----:B------:R-:W-:Y:S02]  /*cbd0*/  FSEL R63, R63, -INF , !P6 ;  /* 0xff8000003f3f7808 */ /* 0x000fe40007000000 */
[----:B--2---:R-:W-:Y:S02]  /*cbe0*/  FSEL R30, R30, -INF , !P4 ;  /* 0xff8000001e1e7808 */ /* 0x004fe40006000000 */
[C---:B------:R-:W-:Y:S02]  /*cbf0*/  ISETP.GE.AND P6, PT, R4.reuse, R87, PT ;  /* 0x000000570400720c */ /* 0x040fe40003fc6270 */
[----:B------:R-:W-:Y:S01]  /*cc00*/  ISETP.GE.AND P4, PT, R4, R124, PT ;  /* 0x0000007c0400720c */ /* 0x000fe20003f86270 */
[----:B------:R-:W2:Y:S01]  /*cc10*/  MUFU.TANH R28, R11 ;  /* 0x0000000b001c7308 */ /* 0x000ea20000002400 */
[----:B------:R-:W-:-:S02]  /*cc20*/  LOP3.LUT R4, R139, 0x68, R86, 0xfe, !PT ;  /* 0x000000688b047812 */ /* 0x000fc400078efe56 */
[----:B------:R-:W-:Y:S02]  /*cc30*/  FSEL R62, R62, -INF , !P6 ;  /* 0xff8000003e3e7808 */ /* 0x000fe40007000000 */
[----:B-1----:R-:W-:Y:S02]  /*cc40*/  FSEL R31, R31, -INF , !P4 ;  /* 0xff8000001f1f7808 */ /* 0x002fe40006000000 */
[C---:B------:R-:W-:Y:S01]  /*cc50*/  ISETP.GE.AND P6, PT, R4.reuse, R87, PT ;  /* 0x000000570400720c */ /* 0x040fe20003fc6270 */
[----:B------:R-:W1:Y:S01]  /*cc60*/  MUFU.TANH R58, R58 ;  /* 0x0000003a003a7308 */ /* 0x000e620000002400 */
[----:B------:R-:W-:Y:S01]  /*cc70*/  ISETP.GE.AND P4, PT, R4, R124, PT ;  /* 0x0000007c0400720c */ /* 0x000fe20003f86270 */
[----:B------:R-:W-:Y:S01]  /*cc80*/  VIADD R4, R140, 0x61 ;  /* 0x000000618c047836 */ /* 0x000fe20000000000 */
[----:B----4-:R-:W-:Y:S02]  /*cc90*/  FSEL R54, R54, -INF , !P5 ;  /* 0xff80000036367808 */ /* 0x010fe40006800000 */
[----:B---3--:R-:W-:-:S02]  /*cca0*/  FSEL R29, R29, -INF , !P3 ;  /* 0xff8000001d1d7808 */ /* 0x008fc40005800000 */
[CC--:B------:R-:W-:Y:S01]  /*ccb0*/  ISETP.GE.AND P5, PT, R4.reuse, R87.reuse, PT ;  /* 0x000000570400720c */ /* 0x0c0fe20003fa6270 */
[----:B------:R-:W3:Y:S01]  /*ccc0*/  MUFU.TANH R27, R6 ;  /* 0x00000006001b7308 */ /* 0x000ee20000002400 */
[----:B------:R-:W-:Y:S02]  /*ccd0*/  ISETP.GE.AND P3, PT, R4, R124, PT ;  /* 0x0000007c0400720c */ /* 0x000fe40003f66270 */
[----:B------:R-:W-:Y:S02]  /*cce0*/  LOP3.LUT R4, R139, 0x70, R86, 0xfe, !PT ;  /* 0x000000708b047812 */ /* 0x000fe400078efe56 */
[----:B-----5:R-:W-:Y:S02]  /*ccf0*/  FSEL R56, R56, -INF , !P5 ;  /* 0xff80000038387808 */ /* 0x020fe40006800000 */
[----:B--2---:R-:W-:Y:S01]  /*cd00*/  FSEL R28, R28, -INF , !P3 ;  /* 0xff8000001c1c7808 */ /* 0x004fe20005800000 */
[----:B------:R-:W2:Y:S01]  /*cd10*/  MUFU.TANH R65, R65 ;  /* 0x0000004100417308 */ /* 0x000ea20000002400 */
[----:B------:R-:W-:-:S02]  /*cd20*/  ISETP.GE.AND P5, PT, R4, R87, PT ;  /* 0x000000570400720c */ /* 0x000fc40003fa6270 */
[-C--:B------:R-:W-:Y:S01]  /*cd30*/  ISETP.GE.AND P3, PT, R4, R124.reuse, PT ;  /* 0x0000007c0400720c */ /* 0x080fe20003f66270 */
[----:B------:R-:W-:Y:S01]  /*cd40*/  VIADD R4, R140, 0x69 ;  /* 0x000000698c047836 */ /* 0x000fe20000000000 */
[----:B-1----:R-:W-:Y:S02]  /*cd50*/  FSEL R58, R58, -INF , !P6 ;  /* 0xff8000003a3a7808 */ /* 0x002fe40007000000 */
[----:B------:R-:W-:Y:S01]  /*cd60*/  LOP3.LUT R86, R139, 0x78, R86, 0xfe, !PT ;  /* 0x000000788b567812 */ /* 0x000fe200078efe56 */
[----:B------:R-:W1:Y:S01]  /*cd70*/  MUFU.TANH R24, R24 ;  /* 0x0000001800187308 */ /* 0x000e620000002400 */
[----:B---3--:R-:W-:Y:S01]  /*cd80*/  FSEL R27, R27, -INF , !P4 ;  /* 0xff8000001b1b7808 */ /* 0x008fe20006000000 */
[----:B------:R-:W-:Y:S01]  /*cd90*/  VIADD R6, R140, 0x71 ;  /* 0x000000718c067836 */ /* 0x000fe20000000000 */
[C---:B------:R-:W-:Y:S02]  /*cda0*/  ISETP.GE.AND P6, PT, R4.reuse, R87, PT ;  /* 0x000000570400720c */ /* 0x040fe40003fc6270 */
[----:B------:R-:W-:Y:S01]  /*cdb0*/  ISETP.GE.AND P4, PT, R4, R124, PT ;  /* 0x0000007c0400720c */ /* 0x000fe20003f86270 */
[----:B------:R-:W-:-:S02]  /*cdc0*/  FMUL.FTZ R4, R32, UR15 ;  /* 0x0000000f20047c20 */ /* 0x000fc40008410000 */
[----:B------:R-:W3:Y:S01]  /*cdd0*/  MUFU.TANH R66, R66 ;  /* 0x0000004200427308 */ /* 0x000ee20000002400 */
[----:B--2---:R-:W-:Y:S02]  /*cde0*/  FSEL R65, R65, -INF , !P5 ;  /* 0xff80000041417808 */ /* 0x004fe40006800000 */
[----:B------:R-:W-:-:S05]  /*cdf0*/  ISETP.GE.AND P5, PT, R6, R87, PT ;  /* 0x000000570600720c */ /* 0x000fca0003fa6270 */
[----:B------:R-:W2:Y:S01]  /*ce00*/  MUFU.TANH R25, R25 ;  /* 0x0000001900197308 */ /* 0x000ea20000002400 */
[----:B-1----:R-:W-:Y:S02]  /*ce10*/  FSEL R24, R24, -INF , !P3 ;  /* 0xff80000018187808 */ /* 0x002fe40005800000 */
[----:B------:R-:W-:-:S05]  /*ce20*/  ISETP.GE.AND P3, PT, R6, R124, PT ;  /* 0x0000007c0600720c */ /* 0x000fca0003f66270 */
[----:B------:R1:W4:Y:S01]  /*ce30*/  MUFU.TANH R61, R5 ;  /* 0x00000005003d7308 */ /* 0x0003220000002400 */
[----:B---3--:R-:W-:Y:S02]  /*ce40*/  FSEL R66, R66, -INF , !P5 ;  /* 0xff80000042427808 */ /* 0x008fe40006800000 */
[----:B------:R-:W-:-:S05]  /*ce50*/  ISETP.GE.AND P5, PT, R140, R87, PT ;  /* 0x000000578c00720c */ /* 0x000fca0003fa6270 */
[----:B------:R-:W3:Y:S01]  /*ce60*/  MUFU.TANH R3, R3 ;  /* 0x0000000300037308 */ /* 0x000ee20000002400 */
[----:B--2---:R-:W-:Y:S02]  /*ce70*/  FSEL R25, R25, -INF , !P3 ;  /* 0xff80000019197808 */ /* 0x004fe40005800000 */
[C---:B------:R-:W-:Y:S01]  /*ce80*/  ISETP.GE.AND P3, PT, R140.reuse, R124, PT ;  /* 0x0000007c8c00720c */ /* 0x040fe20003f66270 */
[----:B------:R-:W-:-:S03]  /*ce90*/  VIADD R140, R140, 0x79 ;  /* 0x000000798c8c7836 */ /* 0x000fc60000000000 */
[----:B------:R-:W-:Y:S01]  /*cea0*/  FSEL R6, R67, -INF , !P3 ;  /* 0xff80000043067808 */ /* 0x000fe20005800000 */
[----:B------:R-:W2:Y:S01]  /*ceb0*/  MUFU.TANH R26, R7 ;  /* 0x00000007001a7308 */ /* 0x000ea20000002400 */
[----:B-1----:R-:W-:Y:S01]  /*cec0*/  FMUL.FTZ R5, R33, UR15 ;  /* 0x0000000f21057c20 */ /* 0x002fe20008410000 */
[----:B----4-:R-:W-:Y:S02]  /*ced0*/  FSEL R61, R61, -INF , !P6 ;  /* 0xff8000003d3d7808 */ /* 0x010fe40007000000 */
[----:B------:R-:W-:Y:S01]  /*cee0*/  ISETP.GE.AND P6, PT, R86, R87, PT ;  /* 0x000000575600720c */ /* 0x000fe20003fc6270 */
[----:B------:R-:W-:Y:S01]  /*cef0*/  BAR.SYNC.DEFER_BLOCKING 0x0 ;  /* 0x0000000000007b1d */ /* 0x000fe20000010000 */
[----:B------:R-:W-:Y:S02]  /*cf00*/  ISETP.GE.AND P3, PT, R140, R124, PT ;  /* 0x0000007c8c00720c */ /* 0x000fe40003f66270 */
[----:B---3--:R-:W-:-:S03]  /*cf10*/  FSEL R3, R3, -INF , !P5 ;  /* 0xff80000003037808 */ /* 0x008fc60006800000 */
[----:B------:R-:W1:Y:S01]  /*cf20*/  MUFU.TANH R4, R4 ;  /* 0x0000000400047308 */ /* 0x000e620000002400 */
[----:B------:R-:W-:Y:S02]  /*cf30*/  ISETP.GE.AND P5, PT, R140, R87, PT ;  /* 0x000000578c00720c */ /* 0x000fe40003fa6270 */
[----:B--2---:R-:W-:-:S05]  /*cf40*/  FSEL R26, R26, -INF , !P4 ;  /* 0xff8000001a1a7808 */ /* 0x004fca0006000000 */
[----:B------:R-:W2:Y:S01]  /*cf50*/  MUFU.TANH R5, R5 ;  /* 0x0000000500057308 */ /* 0x000ea20000002400 */
[----:B------:R-:W-:-:S07]  /*cf60*/  ISETP.GE.AND P4, PT, R86, R124, PT ;  /* 0x0000007c5600720c */ /* 0x000fce0003f86270 */
[----:B------:R-:W3:Y:S01]  /*cf70*/  MUFU.TANH R22, R22 ;  /* 0x0000001600167308 */ /* 0x000ee20000002400 */
[----:B-1----:R-:W-:-:S07]  /*cf80*/  FSEL R86, R4, -INF , !P6 ;  /* 0xff80000004567808 */ /* 0x002fce0007000000 */
[----:B------:R-:W1:Y:S01]  /*cf90*/  MUFU.TANH R21, R21 ;  /* 0x0000001500157308 */ /* 0x000e620000002400 */
[----:B--2---:R-:W-:Y:S02]  /*cfa0*/  FSEL R67, R5, -INF , !P5 ;  /* 0xff80000005437808 */ /* 0x004fe40006800000 */
[----:B---3--:R-:W-:Y:S02]  /*cfb0*/  FSEL R22, R22, -INF , !P4 ;  /* 0xff80000016167808 */ /* 0x008fe40006000000 */
[----:B-1----:R-:W-:Y:S01]  /*cfc0*/  FSEL R21, R21, -INF , !P3 ;  /* 0xff80000015157808 */ /* 0x002fe20005800000 */
[----:B------:R-:W-:Y:S06]  /*cfd0*/  @!P1 BRA `(.L_x_3903) ;  /* 0x0000000400c09947 */ /* 0x000fec0003800000 */
[----:B------:R-:W-:Y:S05]  /*cfe0*/  @!P2 BRA `(.L_x_3904) ;  /* 0x0000000000f4a947 */ /* 0x000fea0003800000 */
[----:B------:R-:W1:Y:S01]  /*cff0*/  LDC R7, c[0x0][0x380] ;  /* 0x0000e000ff077b82 */ /* 0x000e620000000800 */
[----:B------:R-:W-:Y:S01]  /*d000*/  IABS R10, R139 ;  /* 0x0000008b000a7213 */ /* 0x000fe20000000000 */
[----:B------:R-:W-:Y:S01]  /*d010*/  ULDC.64 UR4, c[0x0][0x248] ;  /* 0x0000920000047ab9 */ /* 0x000fe20000000a00 */
        /* <DEDUP_REMOVED lines=10> */
[----:B------:R-:W-:-:S04]  /*d0c0*/  IMAD.MOV R8, RZ, RZ, -R9 ;  /* 0x000000ffff087224 */ /* 0x000fc800078e0a09 */
[----:B------:R-:W-:Y:S01]  /*d0d0*/  IMAD R8, R5, R8, R10 ;  /* 0x0000000805087224 */ /* 0x000fe200078e020a */
[C---:B------:R-:W-:Y:S02]  /*d0e0*/  LOP3.LUT R10, R139.reuse, R7, RZ, 0x3c, !PT ;  /* 0x000000078b0a7212 */ /* 0x040fe400078e3cff */
[----:B------:R-:W-:Y:S02]  /*d0f0*/  IADD3 R139, R139, -0x80, RZ ;  /* 0xffffff808b8b7810 */ /* 0x000fe40007ffe0ff */
[----:B------:R-:W-:Y:S02]  /*d100*/  ISETP.GT.U32.AND P1, PT, R5, R8, PT ;  /* 0x000000080500720c */ /* 0x000fe40003f24070 */
[----:B------:R-:W-:Y:S02]  /*d110*/  ISETP.GE.AND P4, PT, R10, RZ, PT ;  /* 0x000000ff0a00720c */ /* 0x000fe40003f86270 */
[----:B------:R-:W-:Y:S02]  /*d120*/  IABS R10, R139 ;  /* 0x0000008b000a7213 */ /* 0x000fe40000000000 */
[----:B------:R-:W-:-:S03]  /*d130*/  LOP3.LUT R139, R139, R7, RZ, 0x3c, !PT ;  /* 0x000000078b8b7212 */ /* 0x000fc600078e3cff */
[----:B------:R-:W-:-:S04]  /*d140*/  IMAD.HI.U32 R4, R4, R10, RZ ;  /* 0x0000000a04047227 */ /* 0x000fc800078e00ff */
[----:B------:R-:W-:Y:S01]  /*d150*/  @!P1 IMAD.IADD R8, R8, 0x1, -R5 ;  /* 0x0000000108089824 */ /* 0x000fe200078e0a05 */
[----:B------:R-:W-:Y:S02]  /*d160*/  @!P1 IADD3 R9, R9, 0x1, RZ ;  /* 0x0000000109099810 */ /* 0x000fe40007ffe0ff */
[----:B------:R-:W-:Y:S02]  /*d170*/  ISETP.GE.AND P1, PT, R139, RZ, PT ;  /* 0x000000ff8b00720c */ /* 0x000fe40003f26270 */
[----:B------:R-:W-:Y:S02]  /*d180*/  ISETP.GE.U32.AND P6, PT, R8, R5, PT ;  /* 0x000000050800720c */ /* 0x000fe40003fc6070 */
[----:B------:R-:W-:-:S05]  /*d190*/  IADD3 R8, -R4, RZ, RZ ;  /* 0x000000ff04087210 */ /* 0x000fca0007ffe1ff */
[----:B------:R-:W-:-:S05]  /*d1a0*/  IMAD R8, R5, R8, R10 ;  /* 0x0000000805087224 */ /* 0x000fca00078e020a */
[----:B------:R-:W-:Y:S02]  /*d1b0*/  ISETP.GT.U32.AND P3, PT, R5, R8, PT ;  /* 0x000000080500720c */ /* 0x000fe40003f64070 */
[----:B------:R-:W-:-:S11]  /*d1c0*/  @P6 IADD3 R9, R9, 0x1, RZ ;  /* 0x0000000109096810 */ /* 0x000fd60007ffe0ff */
[----:B------:R-:W-:Y:S02]  /*d1d0*/  @!P3 IMAD.IADD R8, R8, 0x1, -R5 ;  /* 0x000000010808b824 */ /* 0x000fe400078e0a05 */
[----:B------:R-:W-:Y:S01]  /*d1e0*/  @!P3 VIADD R4, R4, 0x1 ;  /* 0x000000010404b836 */ /* 0x000fe20000000000 */
[----:B------:R-:W-:Y:S02]  /*d1f0*/  ISETP.NE.AND P3, PT, R7, RZ, PT ;  /* 0x000000ff0700720c */ /* 0x000fe40003f65270 */
[----:B------:R-:W-:Y:S02]  /*d200*/  ISETP.GE.U32.AND P5, PT, R8, R5, PT ;  /* 0x000000050800720c */ /* 0x000fe40003fa6070 */
[----:B------:R-:W-:Y:S02]  /*d210*/  MOV R5, R9 ;  /* 0x0000000900057202 */ /* 0x000fe40000000f00 */
[----:B------:R-:W-:-:S03]  /*d220*/  LOP3.LUT R8, RZ, R7, RZ, 0x33, !PT ;  /* 0x00000007ff087212 */ /* 0x000fc600078e33ff */
[----:B------:R-:W-:-:S05]  /*d230*/  @!P4 IMAD.MOV R5, RZ, RZ, -R5 ;  /* 0x000000ffff05c224 */ /* 0x000fca00078e0a05 */
[----:B------:R-:W-:Y:S01]  /*d240*/  SEL R5, R8, R5, !P3 ;  /* 0x0000000508057207 */ /* 0x000fe20005800000 */
[----:B------:R-:W-:-:S04]  /*d250*/  @P5 VIADD R4, R4, 0x1 ;  /* 0x0000000104045836 */ /* 0x000fc80000000000 */
[----:B------:R-:W-:Y:S01]  /*d260*/  IMAD.WIDE R10, R5, 0x4, R118 ;  /* 0x00000004050a7825 */ /* 0x000fe200078e0276 */
[----:B------:R-:W-:-:S04]  /*d270*/  @!P1 IADD3 R4, -R4, RZ, RZ ;  /* 0x000000ff04049210 */ /* 0x000fc80007ffe1ff */
[----:B------:R-:W-:Y:S02]  /*d280*/  SEL R8, R8, R4, !P3 ;  /* 0x0000000408087207 */ /* 0x000fe40005800000 */
[----:B------:R1:W2:Y:S03]  /*d290*/  LDG.E R4, desc[UR6][R10.64] ;  /* 0x000000060a047981 */ /* 0x0002a6000c1e1900 */
[----:B-1----:R-:W-:-:S06]  /*d2a0*/  IMAD.WIDE R10, R8, 0x4, R118 ;  /* 0x00000004080a7825 */ /* 0x002fcc00078e0276 */
[----:B------:R-:W2:Y:S01]  /*d2b0*/  LDG.E R10, desc[UR6][R10.64] ;  /* 0x000000060a0a7981 */ /* 0x000ea2000c1e1900 */
[----:B------:R-:W-:-:S04]  /*d2c0*/  IMAD.IADD R9, R5, 0x1, -R8 ;  /* 0x0000000105097824 */ /* 0x000fc800078e0a08 */
[----:B------:R-:W-:Y:S02]  /*d2d0*/  IMAD R9, R9, R7, -0x80 ;  /* 0xffffff8009097424 */ /* 0x000fe400078e0207 */
[----:B------:R-:W-:-:S03]  /*d2e0*/  IMAD.U32 R7, RZ, RZ, UR4 ;  /* 0x00000004ff077e24 */ /* 0x000fc6000f8e00ff */
[----:B------:R-:W-:Y:S01]  /*d2f0*/  SHF.R.S32.HI R8, RZ, 0x1f, R9 ;  /* 0x0000001fff087819 */ /* 0x000fe20000011409 */
[----:B------:R-:W-:-:S04]  /*d300*/  IMAD.WIDE.U32 R14, R9, R7, RZ ;  /* 0x00000007090e7225 */ /* 0x000fc800078e00ff */
[----:B------:R-:W-:-:S04]  /*d310*/  IMAD R8, R8, R7, RZ ;  /* 0x0000000708087224 */ /* 0x000fc800078e02ff */
[----:B------:R-:W-:-:S05]  /*d320*/  IMAD R8, R9, UR5, R8 ;  /* 0x0000000509087c24 */ /* 0x000fca000f8e0208 */
[----:B------:R-:W-:Y:S02]  /*d330*/  IADD3 R15, R15, R8, RZ ;  /* 0x000000080f0f7210 */ /* 0x000fe40007ffe0ff */
[----:B--2---:R-:W-:Y:S02]  /*d340*/  IADD3 R10, -R4, R10, RZ ;  /* 0x0000000a040a7210 */ /* 0x004fe40007ffe1ff */
[----:B------:R-:W1:Y:S02]  /*d350*/  LDC.64 R4, c[0x0][0x230] ;  /* 0x00008c00ff047b82 */ /* 0x000e640000000a00 */
[----:B------:R-:W-:-:S05]  /*d360*/  SHF.R.S32.HI R8, RZ, 0x1f, R10 ;  /* 0x0000001fff087819 */ /* 0x000fca000001140a */
[----:B-1----:R-:W-:-:S04]  /*d370*/  IMAD R8, R8, R4, RZ ;  /* 0x0000000408087224 */ /* 0x002fc800078e02ff */
[C---:B------:R-:W-:Y:S02]  /*d380*/  IMAD R5, R10.reuse, R5, R8 ;  /* 0x000000050a057224 */ /* 0x040fe400078e0208 */
[----:B------:R-:W-:-:S04]  /*d390*/  IMAD.WIDE.U32 R8, R10, R4, R14 ;  /* 0x000000040a087225 */ /* 0x000fc800078e000e */
[----:B------:R-:W-:Y:S01]  /*d3a0*/  IMAD.IADD R5, R9, 0x1, R5 ;  /* 0x0000000109057824 */ /* 0x000fe200078e0205 */
[----:B------:R-:W-:Y:S06]  /*d3b0*/  BRA `(.L_x_3905) ;  /* 0x0000000000107947 */ /* 0x000fec0003800000 */
.L_x_3904:
[----:B------:R-:W1:Y:S02]  /*d3c0*/  LDC R7, c[0x0][0x248] ;  /* 0x00009200ff077b82 */ /* 0x000e640000000800 */
[----:B-1----:R-:W-:-:S05]  /*d3d0*/  IMAD.SHL.U32 R8, R7, 0x80, RZ ;  /* 0x0000008007087824 */ /* 0x002fca00078e00ff */
[----:B------:R-:W-:-:S04]  /*d3e0*/  IADD3 R8, -R8, RZ, RZ ;  /* 0x000000ff08087210 */ /* 0x000fc80007ffe1ff */
[----:B------:R-:W-:-:S07]  /*d3f0*/  SHF.R.S32.HI R5, RZ, 0x1f, R8 ;  /* 0x0000001fff057819 */ /* 0x000fce0000011408 */
.L_x_3905:
[C---:B------:R-:W-:Y:S01]  /*d400*/  @!P0 LEA R10, P1, R8.reuse, R121, 0x1 ;  /* 0x00000079080a8211 */ /* 0x040fe200078208ff */
[----:B------:R-:W1:Y:S01]  /*d410*/  @!P0 LDC R4, c[0x0][0x24c] ;  /* 0x00009300ff048b82 */ /* 0x000e620000000800 */
[----:B------:R2:W-:Y:S01]  /*d420*/  @P0 STS [R115+0x1000], RZ ;  /* 0x001000ff73000388 */ /* 0x0005e20000000800 */
[----:B------:R-:W-:Y:S01]  /*d430*/  BSSY B0, `(.L_x_3906) ;  /* 0x0000027000007945 */ /* 0x000fe20003800000 */
[----:B------:R-:W-:Y:S02]  /*d440*/  @!P0 LEA.HI.X R11, R8, R122, R5, 0x1, P1 ;  /* 0x0000007a080b8211 */ /* 0x000fe400008f0c05 */
[----:B------:R2:W-:Y:S04]  /*d450*/  @P0 STS [R115+0x1004], RZ ;  /* 0x001004ff73000388 */ /* 0x0005e80000000800 */
[----:B------:R2:W-:Y:S04]  /*d460*/  @P0 STS.64 [R115+0x1008], RZ ;  /* 0x001008ff73000388 */ /* 0x0005e80000000a00 */
[----:B------:R-:W-:Y:S01]  /*d470*/  @!PT LDS RZ, [RZ] ;  /* 0x00000000fffff984 */ /* 0x000fe20000000800 */
[----:B------:R-:W-:Y:S01]  /*d480*/  @!PT LDS RZ, [RZ] ;  /* 0x00000000fffff984 */ /* 0x000fe20000000800 */
[----:B------:R-:W-:Y:S01]  /*d490*/  @!PT LDS RZ, [RZ] ;  /* 0x00000000fffff984 */ /* 0x000fe20000000800 */
[----:B------:R3:W-:Y:S04]  /*d4a0*/  @!P0 LDGSTS.E.BYPASS.LTC128B.128 [R115+0x1000], desc[UR6][R10.64] ;  /* 0x010000000a738fae */ /* 0x0007e8000b901d46 */
[----:B------:R2:W-:Y:S01]  /*d4b0*/  @P0 STS.128 [R115+0x1800], RZ ;  /* 0x001800ff73000388 */ /* 0x0005e20000000c00 */
[----:B---3--:R-:W-:-:S05]  /*d4c0*/  @!P0 IADD3 R10, P1, R110, R8, RZ ;  /* 0x000000086e0a8210 */ /* 0x008fca0007f3e0ff */
[----:B------:R-:W-:Y:S01]  /*d4d0*/  @!P0 IMAD.X R9, R109, 0x1, R5, P1 ;  /* 0x000000016d098824 */ /* 0x000fe200008e0605 */
[----:B------:R-:W-:-:S04]  /*d4e0*/  @!P0 LEA R14, P1, R10, R121, 0x1 ;  /* 0x000000790a0e8211 */ /* 0x000fc800078208ff */
[----:B------:R-:W-:Y:S02]  /*d4f0*/  @!P0 LEA.HI.X R15, R10, R122, R9, 0x1, P1 ;  /* 0x0000007a0a0f8211 */ /* 0x000fe400008f0c09 */
        /* <DEDUP_REMOVED lines=18> */
[----:B--2---:R-:W-:-:S05]  /*d620*/  IMAD.WIDE.U32 R14, R7, 0x60, R4 ;  /* 0x00000060070e7825 */ /* 0x004fca00078e0004 */
[----:B------:R-:W-:Y:S02]  /*d630*/  IADD3 R4, R15, UR4, RZ ;  /* 0x000000040f047c10 */ /* 0x000fe4000fffe0ff */
[----:B------:R-:W-:-:S04]  /*d640*/  LEA R10, P0, R14, R121, 0x1 ;  /* 0x000000790e0a7211 */ /* 0x000fc800078008ff */
[----:B------:R-:W-:-:S05]  /*d650*/  LEA.HI.X R11, R14, R122, R4, 0x1, P0 ;  /* 0x0000007a0e0b7211 */ /* 0x000fca00000f0c04 */
[----:B------:R-:W-:Y:S01]  /*d660*/  @!PT LDS RZ, [RZ] ;  /* 0x00000000fffff984 */ /* 0x000fe20000000800 */
[----:B------:R-:W-:Y:S01]  /*d670*/  @!PT LDS RZ, [RZ] ;  /* 0x00000000fffff984 */ /* 0x000fe20000000800 */
[----:B------:R-:W-:Y:S01]  /*d680*/  @!PT LDS RZ, [RZ] ;  /* 0x00000000fffff984 */ /* 0x000fe20000000800 */
[----:B------:R1:W-:Y:S04]  /*d690*/  LDGSTS.E.BYPASS.LTC128B.128 [R115+0x2800], desc[UR6][R10.64] ;  /* 0x028000000a737fae */ /* 0x0003e8000b901d46 */
.L_x_3907:
[----:B------:R-:W-:Y:S05]  /*d6a0*/  BSYNC B0 ;  /* 0x0000000000007941 */ /* 0x000fea0003800000 */
.L_x_3906:
[----:B------:R-:W0:Y:S01]  /*d6b0*/  LDGDEPBAR ;  /* 0x00000000000079af */ /* 0x000e220000000000 */
[----:B------:R-:W-:-:S04]  /*d6c0*/  LEA R121, P0, R8, R121, 0x1 ;  /* 0x0000007908797211 */ /* 0x000fc800078008ff */
[----:B------:R-:W-:-:S09]  /*d6d0*/  LEA.HI.X R122, R8, R122, R5, 0x1, P0 ;  /* 0x0000007a087a7211 */ /* 0x000fd200000f0c05 */
.L_x_3903:
        /* <DEDUP_REMOVED lines=66> */
[----:B---3--:R-:W-:-:S03]  /*db00*/  FMNMX.FTZ R4, R8, R4, !PT ;  /* 0x0000000408047209 */ /* 0x008fc60007810000 */
[----:B-12---:R-:W-:Y:S01]  /*db10*/  LDSM.16.MT88.4 R8, [R104+0x3000] ;  /* 0x003000006808783b */ /* 0x006fe20000004200 */
[----:B----4-:R-:W-:-:S03]  /*db20*/  FMNMX.FTZ R7, R5, R7, !PT ;  /* 0x0000000705077209 */ /* 0x010fc60007810000 */
[----:B------:R-:W1:Y:S04]  /*db30*/  SHFL.BFLY PT, R20, R4, 0x1, 0x1f ;  /* 0x0c201f0004147f89 */ /* 0x000e6800000e0000 */
[----:B------:R-:W2:Y:S01]  /*db40*/  SHFL.BFLY PT, R5, R7, 0x1, 0x1f ;  /* 0x0c201f0007057f89 */ /* 0x000ea200000e0000 */
[----:B-1----:R-:W-:-:S04]  /*db50*/  FMNMX.FTZ R20, R4, R20, !PT ;  /* 0x0000001404147209 */ /* 0x002fc80007810000 */
[C---:B------:R-:W-:Y:S01]  /*db60*/  FSETP.NEU.FTZ.AND P1, PT, R20.reuse, -INF , PT ;  /* 0xff8000001400780b */ /* 0x040fe20003f3d000 */
[----:B------:R-:W-:-:S05]  /*db70*/  FMUL.FTZ R87, R20, UR8 ;  /* 0x0000000814577c20 */ /* 0x000fca0008410000 */
[----:B------:R-:W-:-:S05]  /*db80*/  FSEL R87, R87, RZ, P1 ;  /* 0x000000ff57577208 */ /* 0x000fca0000800000 */
[--C-:B------:R-:W-:Y:S01]  /*db90*/  FFMA.FTZ R4, R3, UR8, -R87.reuse ;  /* 0x0000000803047c23 */ /* 0x100fe20008010857 */
[----:B--2---:R-:W-:Y:S01]  /*dba0*/  FMNMX.FTZ R3, R7, R5, !PT ;  /* 0x0000000507037209 */ /* 0x004fe20007810000 */
[--C-:B------:R-:W-:Y:S01]  /*dbb0*/  FFMA.FTZ R14, R138, UR8, -R87.reuse ;  /* 0x000000088a0e7c23 */ /* 0x100fe20008010857 */
[----:B------:R-:W-:Y:S01]  /*dbc0*/  FSEL R5, R20, RZ, P1 ;  /* 0x000000ff14057208 */ /* 0x000fe20000800000 */
[--C-:B------:R-:W-:Y:S01]  /*dbd0*/  FFMA.FTZ R34, R137, UR8, -R87.reuse ;  /* 0x0000000889227c23 */ /* 0x100fe20008010857 */
[C---:B------:R-:W-:Y:S01]  /*dbe0*/  FSETP.NEU.FTZ.AND P0, PT, R3.reuse, -INF , PT ;  /* 0xff8000000300780b */ /* 0x040fe20003f1d000 */
[----:B------:R-:W-:Y:S01]  /*dbf0*/  FMUL.FTZ R23, R3, UR8 ;  /* 0x0000000803177c20 */ /* 0x000fe20008410000 */
[----:B------:R-:W-:Y:S01]  /*dc00*/  FFMA.FTZ R33, R136, UR8, -R87 ;  /* 0x0000000888217c23 */ /* 0x000fe20008010857 */
[----:B------:R-:W-:Y:S01]  /*dc10*/  FADD.FTZ R5, R2, -R5 ;  /* 0x8000000502057221 */ /* 0x000fe20000010000 */
[----:B------:R-:W-:Y:S01]  /*dc20*/  MUFU.EX2 R4, R4 ;  /* 0x0000000400047308 */ /* 0x000fe20000000800 */
[--C-:B------:R-:W-:Y:S01]  /*dc30*/  FFMA.FTZ R131, R131, UR8, -R87.reuse ;  /* 0x0000000883837c23 */ /* 0x100fe20008010857 */
[----:B------:R-:W-:Y:S01]  /*dc40*/  FSEL R23, R23, RZ, P0 ;  /* 0x000000ff17177208 */ /* 0x000fe20000000000 */
[----:B------:R-:W-:Y:S01]  /*dc50*/  FMUL.FTZ R5, R5, UR8 ;  /* 0x0000000805057c20 */ /* 0x000fe20008410000 */
[--C-:B------:R-:W-:Y:S01]  /*dc60*/  FFMA.FTZ R95, R95, UR8, -R87.reuse ;  /* 0x000000085f5f7c23 */ /* 0x100fe20008010857 */
[--C-:B------:R-:W-:Y:S01]  /*dc70*/  FFMA.FTZ R48, R48, UR8, -R87.reuse ;  /* 0x0000000830307c23 */ /* 0x100fe20008010857 */
[----:B------:R-:W-:Y:S01]  /*dc80*/  FFMA.FTZ R90, R44, UR8, -R87 ;  /* 0x000000082c5a7c23 */ /* 0x000fe20008010857 */
[--C-:B------:R-:W-:Y:S01]  /*dc90*/  FFMA.FTZ R13, R6, UR8, -R23.reuse ;  /* 0x00000008060d7c23 */ /* 0x100fe20008010817 */
[----:B------:R-:W-:Y:S01]  /*dca0*/  FSEL R6, R3, RZ, P0 ;  /* 0x000000ff03067208 */ /* 0x000fe20000000000 */
[--C-:B------:R-:W-:Y:S01]  /*dcb0*/  FFMA.FTZ R32, R135, UR8, -R23.reuse ;  /* 0x0000000887207c23 */ /* 0x100fe20008010817 */
[--C-:B------:R-:W-:Y:S01]  /*dcc0*/  FFMA.FTZ R2, R134, UR8, -R23.reuse ;  /* 0x0000000886027c23 */ /* 0x100fe20008010817 */
[----:B------:R-:W1:Y:S01]  /*dcd0*/  MUFU.EX2 R88, R5 ;  /* 0x0000000500587308 */ /* 0x000e620000000800 */
[--C-:B------:R-:W-:Y:S01]  /*dce0*/  FFMA.FTZ R124, R92, UR8, -R23.reuse ;  /* 0x000000085c7c7c23 */ /* 0x100fe20008010817 */
[----:B------:R-:W-:Y:S01]  /*dcf0*/  FADD.FTZ R6, R0, -R6 ;  /* 0x8000000600067221 */ /* 0x000fe20000010000 */
[--C-:B------:R-:W-:Y:S01]  /*dd00*/  FFMA.FTZ R0, R133, UR8, -R23.reuse ;  /* 0x0000000885007c23 */ /* 0x100fe20008010817 */
[--C-:B------:R-:W-:Y:S01]  /*dd10*/  FFMA.FTZ R92, R132, UR8, -R23.reuse ;  /* 0x00000008845c7c23 */ /* 0x100fe20008010817 */
[--C-:B------:R-:W-:Y:S01]  /*dd20*/  FFMA.FTZ R47, R47, UR8, -R23.reuse ;  /* 0x000000082f2f7c23 */ /* 0x100fe20008010817 */
[----:B------:R-:W-:Y:S01]  /*dd30*/  FMUL.FTZ R15, R6, UR8 ;  /* 0x00000008060f7c20 */ /* 0x000fe20008410000 */
[--C-:B------:R-:W-:Y:S01]  /*dd40*/  FFMA.FTZ R93, R93, UR8, -R23.reuse ;  /* 0x000000085d5d7c23 */ /* 0x100fe20008010817 */
[----:B------:R-:W2:Y:S01]  /*dd50*/  MUFU.EX2 R14, R14 ;  /* 0x0000000e000e7308 */ /* 0x000ea20000000800 */
[--C-:B------:R-:W-:Y:S01]  /*dd60*/  FFMA.FTZ R51, R51, UR8, -R23.reuse ;  /* 0x0000000833337c23 */ /* 0x100fe20008010817 */
[----:B------:R-:W-:Y:S01]  /*dd70*/  FFMA.FTZ R50, R50, UR8, -R23 ;  /* 0x0000000832327c23 */ /* 0x000fe20008010817 */
[--C-:B------:R-:W-:Y:S01]  /*dd80*/  FFMA.FTZ R89, R46, UR8, -R87.reuse ;  /* 0x000000082e597c23 */ /* 0x100fe20008010857 */
[--C-:B------:R-:W-:Y:S01]  /*dd90*/  FFMA.FTZ R44, R57, UR8, -R87.reuse ;  /* 0x00000008392c7c23 */ /* 0x100fe20008010857 */
[----:B------:R-:W-:Y:S01]  /*dda0*/  FFMA.FTZ R46, R55, UR8, -R87 ;  /* 0x00000008372e7c23 */ /* 0x000fe20008010857 */
[----:B------:R-:W-:Y:S01]  /*ddb0*/  FFMA.FTZ R57, R41, UR8, -R23 ;  /* 0x0000000829397c23 */ /* 0x000fe20008010817 */
[--C-:B------:R-:W-:Y:S01]  /*ddc0*/  FFMA.FTZ R91, R42, UR8, -R87.reuse ;  /* 0x000000082a5b7c23 */ /* 0x100fe20008010857 */
[----:B------:R-:W3:Y:S01]  /*ddd0*/  MUFU.EX2 R34, R34 ;  /* 0x0000002200227308 */ /* 0x000ee20000000800 */
[-C--:B-1----:R-:W-:Y:S01]  /*dde0*/  FFMA.FTZ R35, R129, R88.reuse, R4 ;  /* 0x0000005881237223 */ /* 0x082fe20000010004 */
[-C--:B------:R-:W-:Y:S01]  /*ddf0*/  FMUL.FTZ R68, R68, R88.reuse ;  /* 0x0000005844447220 */ /* 0x080fe20000410000 */
[-C--:B------:R-:W-:Y:S01]  /*de00*/  FMUL.FTZ R69, R69, R88.reuse ;  /* 0x0000005845457220 */ /* 0x080fe20000410000 */
[-C--:B------:R-:W-:Y:S01]  /*de10*/  FMUL.FTZ R72, R72, R88.reuse ;  /* 0x0000005848487220 */ /* 0x080fe20000410000 */
[-C--:B------:R-:W-:Y:S01]  /*de20*/  FMUL.FTZ R73, R73, R88.reuse ;  /* 0x0000005849497220 */ /* 0x080fe20000410000 */
[-C--:B------:R-:W-:Y:S01]  /*de30*/  FMUL.FTZ R76, R76, R88.reuse ;  /* 0x000000584c4c7220 */ /* 0x080fe20000410000 */
[----:B------:R-:W-:Y:S01]  /*de40*/  FMUL.FTZ R77, R77, R88 ;  /* 0x000000584d4d7220 */ /* 0x000fe20000410000 */
[----:B------:R-:W1:Y:S01]  /*de50*/  MUFU.EX2 R33, R33 ;  /* 0x0000002100217308 */ /* 0x000e620000000800 */
[----:B--2---:R-:W-:Y:S01]  /*de60*/  F2FP.F16.F32.PACK_AB R4, R14, R4 ;  /* 0x000000040e04723e */ /* 0x004fe200000000ff */
[-C--:B------:R-:W-:Y:S01]  /*de70*/  FMUL.FTZ R80, R80, R88.reuse ;  /* 0x0000005850507220 */ /* 0x080fe20000410000 */
[----:B------:R-:W-:Y:S01]  /*de80*/  FMUL.FTZ R81, R81, R88 ;  /* 0x0000005851517220 */ /* 0x000fe20000410000 */
[----:B------:R-:W-:Y:S01]  /*de90*/  FFMA.FTZ R129, R130, UR8, -R87 ;  /* 0x0000000882817c23 */ /* 0x000fe20008010857 */
[----:B------:R-:W-:Y:S01]  /*dea0*/  FFMA.FTZ R130, R94, UR8, -R23 ;  /* 0x000000085e827c23 */ /* 0x000fe20008010817 */
[--C-:B------:R-:W-:Y:S01]  /*deb0*/  FFMA.FTZ R94, R53, UR8, -R87.reuse ;  /* 0x00000008355e7c23 */ /* 0x100fe20008010857 */
[--C-:B------:R-:W-:Y:S01]  /*dec0*/  FFMA.FTZ R53, R52, UR8, -R87.reuse ;  /* 0x0000000834357c23 */ /* 0x100fe20008010857 */
[----:B------:R-:W-:Y:S01]  /*ded0*/  MUFU.EX2 R13, R13 ;  /* 0x0000000d000d7308 */ /* 0x000fe20000000800 */
[----:B------:R-:W-:Y:S01]  /*dee0*/  FFMA.FTZ R52, R43, UR8, -R87 ;  /* 0x000000082b347c23 */ /* 0x000fe20008010857 */
[----:B------:R-:W-:Y:S01]  /*def0*/  FADD.FTZ R88, R14, R35 ;  /* 0x000000230e587221 */ /* 0x000fe20000010000 */
[----:B------:R-:W-:Y:S01]  /*df00*/  FFMA.FTZ R43, R12, UR8, -R87 ;  /* 0x000000080c2b7c23 */ /* 0x000fe20008010857 */
[--C-:B------:R-:W-:Y:S01]  /*df10*/  FFMA.FTZ R35, R125, UR8, -R23.reuse ;  /* 0x000000087d237c23 */ /* 0x100fe20008010817 */
[--C-:B------:R-:W-:Y:S01]  /*df20*/  FFMA.FTZ R55, R38, UR8, -R23.reuse ;  /* 0x0000000826377c23 */ /* 0x100fe20008010817 */
[----:B---3--:R-:W-:Y:S01]  /*df30*/  FADD.FTZ R88, R34, R88 ;  /* 0x0000005822587221 */ /* 0x008fe20000010000 */
[----:B------:R-:W-:Y:S01]  /*df40*/  FFMA.FTZ R41, R39, UR8, -R23 ;  /* 0x0000000827297c23 */ /* 0x000fe20008010817 */
[----:B------:R-:W2:Y:S01]  /*df50*/  MUFU.EX2 R32, R32 ;  /* 0x0000002000207308 */ /* 0x000ea20000000800 */
[C---:B-1----:R-:W-:Y:S01]  /*df60*/  F2FP.F16.F32.PACK_AB R6, R33.reuse, R34 ;  /* 0x000000222106723e */ /* 0x042fe200000000ff */
[----:B------:R-:W-:Y:S01]  /*df70*/  FADD.FTZ R125, R33, R88 ;  /* 0x00000058217d7221 */ /* 0x000fe20000010000 */
[----:B------:R-:W-:Y:S01]  /*df80*/  FFMA.FTZ R88, R45, UR8, -R87 ;  /* 0x000000082d587c23 */ /* 0x000fe20008010857 */
[----:B------:R-:W-:Y:S01]  /*df90*/  FFMA.FTZ R40, R40, UR8, -R23 ;  /* 0x0000000828287c23 */ /* 0x000fe20008010817 */
[--C-:B------:R-:W-:Y:S01]  /*dfa0*/  FFMA.FTZ R56, R56, UR8, -R87.reuse ;  /* 0x0000000838387c23 */ /* 0x100fe20008010857 */
[--C-:B------:R-:W-:Y:S01]  /*dfb0*/  FFMA.FTZ R45, R59, UR8, -R87.reuse ;  /* 0x000000083b2d7c23 */ /* 0x100fe20008010857 */
[--C-:B------:R-:W-:Y:S01]  /*dfc0*/  FFMA.FTZ R38, R58, UR8, -R87.reuse ;  /* 0x000000083a267c23 */ /* 0x100fe20008010857 */
[----:B------:R-:W-:Y:S01]  /*dfd0*/  MUFU.EX2 R2, R2 ;  /* 0x0000000200027308 */ /* 0x000fe20000000800 */
[----:B------:R-:W-:Y:S01]  /*dfe0*/  FFMA.FTZ R49, R49, UR8, -R87 ;  /* 0x0000000831317c23 */ /* 0x000fe20008010857 */
[--C-:B------:R-:W-:Y:S01]  /*dff0*/  FFMA.FTZ R59, R36, UR8, -R23.reuse ;  /* 0x00000008243b7c23 */ /* 0x100fe20008010817 */
[----:B------:R-:W-:Y:S01]  /*e000*/  FFMA.FTZ R58, R18, UR8, -R23 ;  /* 0x00000008123a7c23 */ /* 0x000fe20008010817 */
[----:B------:R-:W-:Y:S01]  /*e010*/  FFMA.FTZ R42, R60, UR8, -R87 ;  /* 0x000000083c2a7c23 */ /* 0x000fe20008010857 */
[----:B------:R-:W-:Y:S01]  /*e020*/  FFMA.FTZ R60, R17, UR8, -R23 ;  /* 0x00000008113c7c23 */ /* 0x000fe20008010817 */
[--C-:B------:R-:W-:Y:S01]  /*e030*/  FFMA.FTZ R39, R61, UR8, -R87.reuse ;  /* 0x000000083d277c23 */ /* 0x100fe20008010857 */
[--C-:B------:R-:W-:Y:S01]  /*e040*/  FFMA.FTZ R34, R64, UR8, -R87.reuse ;  /* 0x0000000840227c23 */ /* 0x100fe20008010857 */
[----:B------:R-:W1:Y:S01]  /*e050*/  MUFU.EX2 R15, R15 ;  /* 0x0000000f000f7308 */ /* 0x000e620000000800 */
[----:B--2---:R-:W-:Y:S01]  /*e060*/  F2FP.F16.F32.PACK_AB R5, R32, R13 ;  /* 0x0000000d2005723e */ /* 0x004fe200000000ff */
[----:B------:R-:W-:Y:S01]  /*e070*/  FFMA.FTZ R33, R63, UR8, -R87 ;  /* 0x000000083f217c23 */ /* 0x000fe20008010857 */
[--C-:B------:R-:W-:Y:S01]  /*e080*/  FFMA.FTZ R61, R30, UR8, -R23.reuse ;  /* 0x000000081e3d7c23 */ /* 0x100fe20008010817 */
[--C-:B------:R-:W-:Y:S01]  /*e090*/  FFMA.FTZ R31, R31, UR8, -R23.reuse ;  /* 0x000000081f1f7c23 */ /* 0x100fe20008010817 */
[--C-:B------:R-:W-:Y:S01]  /*e0a0*/  FFMA.FTZ R29, R29, UR8, -R23.reuse ;  /* 0x000000081d1d7c23 */ /* 0x100fe20008010817 */
[--C-:B------:R-:W-:Y:S01]  /*e0b0*/  FFMA.FTZ R28, R28, UR8, -R23.reuse ;  /* 0x000000081c1c7c23 */ /* 0x100fe20008010817 */
[--C-:B------:R-:W-:Y:S01]  /*e0c0*/  FFMA.FTZ R27, R27, UR8, -R23.reuse ;  /* 0x000000081b1b7c23 */ /* 0x100fe20008010817 */
[----:B------:R-:W2:Y:S01]  /*e0d0*/  MUFU.EX2 R0, R0 ;  /* 0x0000000000007308 */ /* 0x000ea20000000800 */
[----:B------:R-:W-:Y:S01]  /*e0e0*/  FFMA.FTZ R26, R26, UR8, -R23 ;  /* 0x000000081a1a7c23 */ /* 0x000fe20008010817 */
[--C-:B------:R-:W-:Y:S01]  /*e0f0*/  FFMA.FTZ R54, R54, UR8, -R87.reuse ;  /* 0x0000000836367c23 */ /* 0x100fe20008010857 */
[----:B------:R-:W-:Y:S01]  /*e100*/  FFMA.FTZ R67, R67, UR8, -R87 ;  /* 0x0000000843437c23 */ /* 0x000fe20008010857 */
[--C-:B------:R-:W-:Y:S01]  /*e110*/  FFMA.FTZ R24, R24, UR8, -R23.reuse ;  /* 0x0000000818187c23 */ /* 0x100fe20008010817 */
[--C-:B------:R-:W-:Y:S01]  /*e120*/  FFMA.FTZ R25, R25, UR8, -R23.reuse ;  /* 0x0000000819197c23 */ /* 0x100fe20008010817 */
[----:B------:R-:W-:Y:S01]  /*e130*/  FFMA.FTZ R22, R22, UR8, -R23 ;  /* 0x0000000816167c23 */ /* 0x000fe20008010817 */
[----:B------:R-:W-:Y:S01]  /*e140*/  FFMA.FTZ R65, R65, UR8, -R87 ;  /* 0x0000000841417c23 */ /* 0x000fe20008010857 */
[----:B------:R-:W3:Y:S01]  /*e150*/  MUFU.EX2 R131, R131 ;  /* 0x0000008300837308 */ /* 0x000ee20000000800 */
        /* <DEDUP_REMOVED lines=8> */
[----:B--2---:R-:W-:Y:S01]  /*e1e0*/  F2FP.F16.F32.PACK_AB R7, R0, R2 ;  /* 0x000000020007723e */ /* 0x004fe200000000ff */
[----:B------:R-:W1:Y:S01]  /*e1f0*/  MUFU.EX2 R129, R129 ;  /* 0x0000008100817308 */ /* 0x000e620000000800 */
[----:B------:R-:W-:Y:S01]  /*e200*/  FFMA.FTZ R128, R128, R15, R13 ;  /* 0x0000000f80807223 */ /* 0x000fe2000001000d */
[--C-:B------:R-:W-:Y:S01]  /*e210*/  FFMA.FTZ R86, R86, UR8, -R87.reuse ;  /* 0x0000000856567c23 */ /* 0x100fe20008010857 */
[----:B------:R-:W-:Y:S02]  /*e220*/  LDSM.16.MT88.4 R12, [R104+0x3800] ;  /* 0x00380000680c783b */ /* 0x000fe40000004200 */
[----:B------:R-:W-:Y:S01]  /*e230*/  FADD.FTZ R128, R32, R128 ;  /* 0x0000008020807221 */ /* 0x000fe20000010000 */
[C---:B------:R-:W-:Y:S01]  /*e240*/  HMMA.16816.F32 R68, R4.reuse, R8, R68 ;  /* 0x000000080444723c */ /* 0x040fe20000001844 */
[----:B------:R-:W-:Y:S01]  /*e250*/  FFMA.FTZ R32, R62, UR8, -R87 ;  /* 0x000000083e207c23 */ /* 0x000fe20008010857 */
[----:B------:R-:W-:Y:S01]  /*e260*/  MUFU.EX2 R95, R95 ;  /* 0x0000005f005f7308 */ /* 0x000fe20000000800 */
[----:B------:R-:W-:Y:S01]  /*e270*/  FADD.FTZ R2, R2, R128 ;  /* 0x0000008002027221 */ /* 0x000fe20000010000 */
[----:B------:R-:W-:Y:S01]  /*e280*/  FFMA.FTZ R62, R16, UR8, -R23 ;  /* 0x00000008103e7c23 */ /* 0x000fe20008010817 */
[----:B---3--:R-:W-:Y:S01]  /*e290*/  FADD.FTZ R125, R131, R125 ;  /* 0x0000007d837d7221 */ /* 0x008fe20000010000 */
[----:B------:R-:W-:Y:S01]  /*e2a0*/  HMMA.16816.F32 R72, R4, R10, R72 ;  /* 0x0000000a0448723c */ /* 0x000fe20000001848 */
[----:B------:R-:W2:Y:S01]  /*e2b0*/  LDSM.16.MT88.4 R8, [R103+0x3000] ;  /* 0x003000006708783b */ /* 0x000ea20000004200 */
[----:B------:R-:W-:Y:S01]  /*e2c0*/  FADD.FTZ R0, R0, R2 ;  /* 0x0000000200007221 */ /* 0x000fe20000010000 */
[----:B------:R-:W-:Y:S01]  /*e2d0*/  FFMA.FTZ R128, R21, UR8, -R23 ;  /* 0x0000000815807c23 */ /* 0x000fe20008010817 */
[----:B------:R-:W-:Y:S01]  /*e2e0*/  MUFU.EX2 R48, R48 ;  /* 0x0000003000307308 */ /* 0x000fe20000000800 */
[----:B-1----:R-:W-:-:S07]  /*e2f0*/  FADD.FTZ R125, R129, R125 ;  /* 0x0000007d817d7221 */ /* 0x002fce0000010000 */
[----:B------:R-:W-:Y:S08]  /*e300*/  MUFU.EX2 R130, R130 ;  /* 0x0000008200827308 */ /* 0x000ff00000000800 */
[----:B------:R-:W1:Y:S08]  /*e310*/  MUFU.EX2 R124, R124 ;  /* 0x0000007c007c7308 */ /* 0x000e700000000800 */
[----:B------:R-:W-:Y:S08]  /*e320*/  MUFU.EX2 R92, R92 ;  /* 0x0000005c005c7308 */ /* 0x000ff00000000800 */
[----:B------:R-:W3:Y:S01]  /*e330*/  MUFU.EX2 R47, R47 ;  /* 0x0000002f002f7308 */ /* 0x000ee20000000800 */
[C---:B--2---:R-:W-:Y:S07]  /*e340*/  HMMA.16816.F32 R76, R4.reuse, R8, R76 ;  /* 0x00000008044c723c */ /* 0x044fee000000184c */
[----:B------:R-:W-:Y:S01]  /*e350*/  MUFU.EX2 R94, R94 ;  /* 0x0000005e005e7308 */ /* 0x000fe20000000800 */
[----:B------:R-:W-:Y:S01]  /*e360*/  HMMA.16816.F32 R80, R4, R10, R80 ;  /* 0x0000000a0450723c */ /* 0x000fe20000001850 */
[----:B------:R-:W2:Y:S06]  /*e370*/  LDSM.16.MT88.4 R8, [R104+0x3400] ;  /* 0x003400006808783b */ /* 0x000eac0000004200 */
[----:B------:R-:W4:Y:S01]  /*e380*/  MUFU.EX2 R53, R53 ;  /* 0x0000003500357308 */ /* 0x000f220000000800 */
[----:B------:R-:W-:-:S02]  /*e390*/  F2FP.F16.F32.PACK_AB R4, R129, R131 ;  /* 0x000000838104723e */ /* 0x000fc400000000ff */
[----:B-1----:R-:W-:Y:S01]  /*e3a0*/  F2FP.F16.F32.PACK_AB R5, R124, R130 ;  /* 0x000000827c05723e */ /* 0x002fe200000000ff */
[----:B------:R-:W-:Y:S01]  /*e3b0*/  FADD.FTZ R130, R130, R0 ;  /* 0x0000000082827221 */ /* 0x000fe20000010000 */
[----:B------:R-:W-:Y:S01]  /*e3c0*/  F2FP.F16.F32.PACK_AB R6, R48, R95 ;  /* 0x0000005f3006723e */ /* 0x000fe200000000ff */
[----:B------:R-:W-:Y:S01]  /*e3d0*/  FADD.FTZ R95, R95, R125 ;  /* 0x0000007d5f5f7221 */ /* 0x000fe20000010000 */
[----:B---3--:R-:W-:Y:S01]  /*e3e0*/  F2FP.F16.F32.PACK_AB R7, R47, R92 ;  /* 0x0000005c2f07723e */ /* 0x008fe200000000ff */
[----:B------:R-:W-:Y:S01]  /*e3f0*/  MUFU.EX2 R52, R52 ;  /* 0x0000003400347308 */ /* 0x000fe20000000800 */
[----:B------:R-:W-:Y:S01]  /*e400*/  FADD.FTZ R130, R124, R130 ;  /* 0x000000827c827221 */ /* 0x000fe20000010000 */
[----:B------:R-:W-:-:S03]  /*e410*/  FADD.FTZ R95, R48, R95 ;  /* 0x0000005f305f7221 */ /* 0x000fc60000010000 */
[----:B------:R-:W-:-:S03]  /*e420*/  FADD.FTZ R92, R92, R130 ;  /* 0x000000825c5c7221 */ /* 0x000fc60000010000 */
[----:B------:R-:W-:Y:S01]  /*e430*/  MUFU.EX2 R43, R43 ;  /* 0x0000002b002b7308 */ /* 0x000fe20000000800 */
[----:B------:R-:W-:-:S07]  /*e440*/  FADD.FTZ R92, R47, R92 ;  /* 0x0000005c2f5c7221 */ /* 0x000fce0000010000 */
[----:B------:R-:W-:Y:S08]  /*e450*/  MUFU.EX2 R93, R93 ;  /* 0x0000005d005d7308 */ /* 0x000ff00000000800 */
[----:B------:R-:W1:Y:S01]  /*e460*/  MUFU.EX2 R51, R51 ;  /* 0x0000003300337308 */ /* 0x000e620000000800 */
[C---:B--2---:R-:W-:Y:S07]  /*e470*/  HMMA.16816.F32 R68, R4.reuse, R8, R68 ;  /* 0x000000080444723c */ /* 0x044fee0000001844 */
[----:B------:R-:W-:Y:S01]  /*e480*/  MUFU.EX2 R50, R50 ;  /* 0x0000003200327308 */ /* 0x000fe20000000800 */
[C---:B------:R-:W-:Y:S01]  /*e490*/  HMMA.16816.F32 R72, R4.reuse, R10, R72 ;  /* 0x0000000a0448723c */ /* 0x040fe20000001848 */
[----:B------:R-:W2:Y:S06]  /*e4a0*/  LDSM.16.MT88.4 R8, [R103+0x3400] ;  /* 0x003400006708783b */ /* 0x000eac0000004200 */
[----:B------:R-:W3:Y:S08]  /*e4b0*/  MUFU.EX2 R35, R35 ;  /* 0x0000002300237308 */ /* 0x000ef00000000800 */
[----:B------:R-:W-:Y:S08]  /*e4c0*/  MUFU.EX2 R91, R91 ;  /* 0x0000005b005b7308 */ /* 0x000ff00000000800 */
[----:B------:R-:W5:Y:S08]  /*e4d0*/  MUFU.EX2 R90, R90 ;  /* 0x0000005a005a7308 */ /* 0x000f700000000800 */
[----:B------:R-:W-:Y:S08]  /*e4e0*/  MUFU.EX2 R88, R88 ;  /* 0x0000005800587308 */ /* 0x000ff00000000800 */
[----:B------:R-:W-:Y:S01]  /*e4f0*/  MUFU.EX2 R89, R89 ;  /* 0x0000005900597308 */ /* 0x000fe20000000800 */
[C---:B--2---:R-:W-:Y:S06]  /*e500*/  HMMA.16816.F32 R76, R4.reuse, R8, R76 ;  /* 0x00000008044c723c */ /* 0x044fec000000184c */
[----:B------:R-:W-:Y:S01]  /*e510*/  HMMA.16816.F32 R80, R4, R10, R80 ;  /* 0x0000000a0450723c */ /* 0x000fe20000001850 */
[----:B------:R-:W2:Y:S01]  /*e520*/  LDSM.16.MT88.4 R8, [R103+0x3800] ;  /* 0x003800006708783b */ /* 0x000ea20000004200 */
[----:B------:R-:W-:Y:S05]  /*e530*/  MUFU.EX2 R57, R57 ;  /* 0x0000003900397308 */ /* 0x000fea0000000800 */
[----:B----4-:R-:W-:Y:S01]  /*e540*/  F2FP.F16.F32.PACK_AB R4, R53, R94 ;  /* 0x0000005e3504723e */ /* 0x010fe200000000ff */
[----:B------:R-:W-:Y:S01]  /*e550*/  FADD.FTZ R94, R94, R95 ;  /* 0x0000005f5e5e7221 */ /* 0x000fe20000010000 */
[----:B-1----:R-:W-:Y:S01]  /*e560*/  F2FP.F16.F32.PACK_AB R5, R51, R93 ;  /* 0x0000005d3305723e */ /* 0x002fe200000000ff */
[----:B------:R-:W1:Y:S01]  /*e570*/  MUFU.EX2 R55, R55 ;  /* 0x0000003700377308 */ /* 0x000e620000000800 */
[----:B------:R-:W-:Y:S01]  /*e580*/  F2FP.F16.F32.PACK_AB R6, R43, R52 ;  /* 0x000000342b06723e */ /* 0x000fe200000000ff */
[----:B------:R-:W-:Y:S01]  /*e590*/  FADD.FTZ R93, R93, R92 ;  /* 0x0000005c5d5d7221 */ /* 0x000fe20000010000 */
[----:B---3--:R-:W-:Y:S01]  /*e5a0*/  F2FP.F16.F32.PACK_AB R7, R35, R50 ;  /* 0x000000322307723e */ /* 0x008fe200000000ff */
[----:B------:R-:W-:-:S02]  /*e5b0*/  FADD.FTZ R94, R53, R94 ;  /* 0x0000005e355e7221 */ /* 0x000fc40000010000 */
[----:B------:R-:W-:Y:S02]  /*e5c0*/  FADD.FTZ R93, R51, R93 ;  /* 0x0000005d335d7221 */ /* 0x000fe40000010000 */
[----:B------:R-:W-:Y:S01]  /*e5d0*/  MUFU.EX2 R41, R41 ;  /* 0x0000002900297308 */ /* 0x000fe20000000800 */
[----:B------:R-:W-:Y:S01]  /*e5e0*/  FADD.FTZ R52, R52, R94 ;  /* 0x0000005e34347221 */ /* 0x000fe20000010000 */
[C---:B------:R-:W-:Y:S01]  /*e5f0*/  HMMA.16816.F32 R68, R4.reuse, R12, R68 ;  /* 0x0000000c0444723c */ /* 0x040fe20000001844 */
[----:B------:R-:W-:Y:S02]  /*e600*/  FADD.FTZ R50, R50, R93 ;  /* 0x0000005d32327221 */ /* 0x000fe40000010000 */
[----:B------:R-:W-:Y:S02]  /*e610*/  FADD.FTZ R52, R43, R52 ;  /* 0x000000342b347221 */ /* 0x000fe40000010000 */
[----:B------:R-:W-:Y:S01]  /*e620*/  FADD.FTZ R50, R35, R50 ;  /* 0x0000003223327221 */ /* 0x000fe20000010000 */
[C---:B------:R-:W-:Y:S01]  /*e630*/  HMMA.16816.F32 R72, R4.reuse, R14, R72 ;  /* 0x0000000e0448723c */ /* 0x040fe20000001848 */
[----:B------:R-:W3:Y:S01]  /*e640*/  LDSM.16.MT88.4 R12, [R104+0x3c00] ;  /* 0x003c0000680c783b */ /* 0x000ee20000004200 */
[----:B------:R-:W4:Y:S08]  /*e650*/  MUFU.EX2 R40, R40 ;  /* 0x0000002800287308 */ /* 0x000f300000000800 */
[----:B------:R5:W-:Y:S01]  /*e660*/  MUFU.EX2 R0, R56 ;  /* 0x0000003800007308 */ /* 0x000be20000000800 */
[C---:B--2---:R-:W-:Y:S07]  /*e670*/  HMMA.16816.F32 R76, R4.reuse, R8, R76 ;  /* 0x00000008044c723c */ /* 0x044fee000000184c */
[----:B------:R-:W2:Y:S01]  /*e680*/  MUFU.EX2 R49, R49 ;  /* 0x0000003100317308 */ /* 0x000ea20000000800 */
[----:B------:R-:W-:Y:S01]  /*e690*/  HMMA.16816.F32 R80, R4, R10, R80 ;  /* 0x0000000a0450723c */ /* 0x000fe20000001850 */
[----:B------:R-:W2:Y:S06]  /*e6a0*/  LDSM.16.MT88.4 R8, [R103+0x3c00] ;  /* 0x003c00006708783b */ /* 0x000eac0000004200 */
[----:B------:R-:W-:Y:S01]  /*e6b0*/  MUFU.EX2 R46, R46 ;  /* 0x0000002e002e7308 */ /* 0x000fe20000000800 */
[--C-:B-----5:R-:W-:Y:S01]  /*e6c0*/  FFMA.FTZ R56, R37, UR8, -R23.reuse ;  /* 0x0000000825387c23 */ /* 0x120fe20008010817 */
[----:B------:R-:W-:Y:S01]  /*e6d0*/  F2FP.F16.F32.PACK_AB R4, R90, R91 ;  /* 0x0000005b5a04723e */ /* 0x000fe200000000ff */
[----:B------:R-:W-:Y:S01]  /*e6e0*/  FFMA.FTZ R37, R19, UR8, -R23 ;  /* 0x0000000813257c23 */ /* 0x000fe20008010817 */
[----:B-1----:R-:W-:Y:S01]  /*e6f0*/  F2FP.F16.F32.PACK_AB R5, R55, R57 ;  /* 0x000000393705723e */ /* 0x002fe200000000ff */
[----:B------:R-:W-:Y:S01]  /*e700*/  LDSM.16.MT88.4 R16, [R104+0x4400] ;  /* 0x004400006810783b */ /* 0x000fe20000004200 */
[----:B------:R-:W-:Y:S01]  /*e710*/  F2FP.F16.F32.PACK_AB R6, R89, R88 ;  /* 0x000000585906723e */ /* 0x000fe200000000ff */
[----:B------:R-:W-:Y:S01]  /*e720*/  FADD.FTZ R91, R91, R52 ;  /* 0x000000345b5b7221 */ /* 0x000fe20000010000 */
[----:B----4-:R-:W-:Y:S01]  /*e730*/  F2FP.F16.F32.PACK_AB R7, R40, R41 ;  /* 0x000000292807723e */ /* 0x010fe200000000ff */
[----:B------:R-:W-:Y:S01]  /*e740*/  MUFU.EX2 R44, R44 ;  /* 0x0000002c002c7308 */ /* 0x000fe20000000800 */
        /* <DEDUP_REMOVED lines=9> */
[----:B------:R-:W1:Y:S01]  /*e7e0*/  LDSM.16.MT88.4 R12, [R104+0x4000] ;  /* 0x00400000680c783b */ /* 0x000e620000004200 */
[----:B------:R-:W-:Y:S01]  /*e7f0*/  FADD.FTZ R40, R40, R55 ;  /* 0x0000003728287221 */ /* 0x000fe20000010000 */
[----:B--2---:R-:W-:Y:S01]  /*e800*/  FADD.FTZ R89, R49, R89 ;  /* 0x0000005931597221 */ /* 0x004fe20000010000 */
[----:B------:R-:W2:Y:S08]  /*e810*/  MUFU.EX2 R59, R59 ;  /* 0x0000003b003b7308 */ /* 0x000eb00000000800 */
[----:B------:R-:W3:Y:S01]  /*e820*/  MUFU.EX2 R56, R56 ;  /* 0x0000003800387308 */ /* 0x000ee20000000800 */
[C---:B------:R-:W-:Y:S07]  /*e830*/  HMMA.16816.F32 R76, R4.reuse, R8, R76 ;  /* 0x00000008044c723c */ /* 0x040fee000000184c */
[----:B------:R-:W-:Y:S01]  /*e840*/  MUFU.EX2 R58, R58 ;  /* 0x0000003a003a7308 */ /* 0x000fe20000000800 */
[----:B------:R-:W-:Y:S01]  /*e850*/  HMMA.16816.F32 R80, R4, R10, R80 ;  /* 0x0000000a0450723c */ /* 0x000fe20000001850 */
[----:B------:R-:W4:Y:S01]  /*e860*/  LDSM.16.MT88.4 R8, [R103+0x4000] ;  /* 0x004000006708783b */ /* 0x000f220000004200 */
[----:B--2---:R-:W-:-:S05]  /*e870*/  FADD.FTZ R40, R59, R40 ;  /* 0x000000283b287221 */ /* 0x004fca0000010000 */
[----:B------:R-:W2:Y:S01]  /*e880*/  MUFU.EX2 R37, R37 ;  /* 0x0000002500257308 */ /* 0x000ea20000000800 */
[C---:B------:R-:W-:Y:S01]  /*e890*/  F2FP.F16.F32.PACK_AB R4, R46.reuse, R49 ;  /* 0x000000312e04723e */ /* 0x040fe200000000ff */
[----:B------:R-:W-:Y:S01]  /*e8a0*/  FADD.FTZ R46, R46, R89 ;  /* 0x000000592e2e7221 */ /* 0x000fe20000010000 */
[C---:B---3--:R-:W-:Y:S01]  /*e8b0*/  F2FP.F16.F32.PACK_AB R5, R56.reuse, R59 ;  /* 0x0000003b3805723e */ /* 0x048fe200000000ff */
[----:B------:R-:W-:Y:S01]  /*e8c0*/  FADD.FTZ R40, R56, R40 ;  /* 0x0000002838287221 */ /* 0x000fe20000010000 */
[C---:B------:R-:W-:Y:S01]  /*e8d0*/  F2FP.F16.F32.PACK_AB R6, R45.reuse, R44 ;  /* 0x0000002c2d06723e */ /* 0x040fe200000000ff */
[----:B------:R-:W-:Y:S02]  /*e8e0*/  FADD.FTZ R46, R44, R46 ;  /* 0x0000002e2c2e7221 */ /* 0x000fe40000010000 */
[----:B------:R-:W3:Y:S02]  /*e8f0*/  MUFU.EX2 R42, R42 ;  /* 0x0000002a002a7308 */ /* 0x000ee40000000800 */
[----:B------:R-:W-:-:S06]  /*e900*/  FADD.FTZ R45, R45, R46 ;  /* 0x0000002e2d2d7221 */ /* 0x000fcc0000010000 */
[----:B------:R-:W5:Y:S01]  /*e910*/  MUFU.EX2 R34, R34 ;  /* 0x0000002200227308 */ /* 0x000f620000000800 */
[----:B--2---:R-:W-:Y:S01]  /*e920*/  F2FP.F16.F32.PACK_AB R7, R37, R58 ;  /* 0x0000003a2507723e */ /* 0x004fe200000000ff */
[----:B------:R-:W-:-:S04]  /*e930*/  FADD.FTZ R58, R58, R40 ;  /* 0x000000283a3a7221 */ /* 0x000fc80000010000 */
[----:B------:R-:W-:Y:S02]  /*e940*/  FADD.FTZ R58, R37, R58 ;  /* 0x0000003a253a7221 */ /* 0x000fe40000010000 */
[----:B-1----:R-:W-:Y:S01]  /*e950*/  HMMA.16816.F32 R68, R4, R12, R68 ;  /* 0x0000000c0444723c */ /* 0x002fe20000001844 */
[----:B------:R-:W-:Y:S01]  /*e960*/  MUFU.EX2 R33, R33 ;  /* 0x0000002100217308 */ /* 0x000fe20000000800 */
[----:B---3--:R-:W-:-:S04]  /*e970*/  FADD.FTZ R45, R42, R45 ;  /* 0x0000002d2a2d7221 */ /* 0x008fc80000010000 */
[C---:B------:R-:W-:Y:S01]  /*e980*/  HMMA.16816.F32 R72, R4.reuse, R14, R72 ;  /* 0x0000000e0448723c */ /* 0x040fe20000001848 */
[----:B------:R-:W1:Y:S02]  /*e990*/  LDSM.16.MT88.4 R12, [R103+0x4400] ;  /* 0x00440000670c783b */ /* 0x000e640000004200 */
[----:B------:R-:W2:Y:S03]  /*e9a0*/  MUFU.EX2 R32, R32 ;  /* 0x0000002000207308 */ /* 0x000ea60000000800 */
[C---:B----4-:R-:W-:Y:S05]  /*e9b0*/  HMMA.16816.F32 R76, R4.reuse, R8, R76 ;  /* 0x00000008044c723c */ /* 0x050fea000000184c */
[----:B------:R-:W3:Y:S01]  /*e9c0*/  MUFU.EX2 R60, R60 ;  /* 0x0000003c003c7308 */ /* 0x000ee20000000800 */
[----:B------:R-:W-:Y:S01]  /*e9d0*/  HMMA.16816.F32 R80, R4, R10, R80 ;  /* 0x0000000a0450723c */ /* 0x000fe20000001850 */
[----:B------:R-:W4:Y:S06]  /*e9e0*/  LDSM.16.MT88.4 R8, [R104+0x4800] ;  /* 0x004800006808783b */ /* 0x000f2c0000004200 */
[----:B------:R-:W1:Y:S01]  /*e9f0*/  MUFU.EX2 R62, R62 ;  /* 0x0000003e003e7308 */ /* 0x000e620000000800 */
[C---:B-----5:R-:W-:Y:S01]  /*ea00*/  F2FP.F16.F32.PACK_AB R4, R34.reuse, R42 ;  /* 0x0000002a2204723e */ /* 0x060fe200000000ff */
        /* <DEDUP_REMOVED lines=9> */
[----:B------:R1:W5:Y:S01]  /*eaa0*/  MUFU.EX2 R2, R54 ;  /* 0x0000003600027308 */ /* 0x0003620000000800 */
[----:B--2---:R-:W-:-:S07]  /*eab0*/  FADD.FTZ R62, R61, R62 ;  /* 0x0000003e3d3e7221 */ /* 0x004fce0000010000 */
[----:B------:R-:W-:Y:S01]  /*eac0*/  MUFU.EX2 R38, R38 ;  /* 0x0000002600267308 */ /* 0x000fe20000000800 */
[C---:B---3--:R-:W-:Y:S01]  /*ead0*/  F2FP.F16.F32.PACK_AB R7, R31.reuse, R61 ;  /* 0x0000003d1f07723e */ /* 0x048fe200000000ff */
[----:B------:R-:W-:-:S06]  /*eae0*/  FADD.FTZ R31, R31, R62 ;  /* 0x0000003e1f1f7221 */ /* 0x000fcc0000010000 */
[----:B------:R-:W-:Y:S01]  /*eaf0*/  MUFU.EX2 R39, R39 ;  /* 0x0000002700277308 */ /* 0x000fe20000000800 */
[----:B------:R-:W-:Y:S01]  /*eb00*/  HMMA.16816.F32 R68, R4, R16, R68 ;  /* 0x000000100444723c */ /* 0x000fe20000001844 */
[----:B-1----:R-:W-:Y:S01]  /*eb10*/  FFMA.FTZ R54, R66, UR8, -R87 ;  /* 0x0000000842367c23 */ /* 0x002fe20008010857 */
[----:B-----5:R-:W-:-:S04]  /*eb20*/  FADD.FTZ R32, R2, R32 ;  /* 0x0000002002207221 */ /* 0x020fc80000010000 */
[C---:B------:R-:W-:Y:S01]  /*eb30*/  HMMA.16816.F32 R72, R4.reuse, R18, R72 ;  /* 0x000000120448723c */ /* 0x040fe20000001848 */
[----:B------:R-:W1:Y:S01]  /*eb40*/  MUFU.EX2 R29, R29 ;  /* 0x0000001d001d7308 */ /* 0x000e620000000800 */
[----:B------:R-:W2:Y:S04]  /*eb50*/  LDSM.16.MT88.4 R16, [R103+0x4800] ;  /* 0x004800006710783b */ /* 0x000ea80000004200 */
[C---:B------:R-:W-:Y:S03]  /*eb60*/  HMMA.16816.F32 R76, R4.reuse, R12, R76 ;  /* 0x0000000c044c723c */ /* 0x040fe6000000184c */
[----:B------:R-:W3:Y:S03]  /*eb70*/  MUFU.EX2 R28, R28 ;  /* 0x0000001c001c7308 */ /* 0x000ee60000000800 */
[----:B------:R-:W-:Y:S01]  /*eb80*/  HMMA.16816.F32 R80, R4, R14, R80 ;  /* 0x0000000e0450723c */ /* 0x000fe20000001850 */
[----:B------:R-:W5:Y:S04]  /*eb90*/  LDSM.16.MT88.4 R12, [R104+0x4c00] ;  /* 0x004c0000680c783b */ /* 0x000f680000004200 */
[----:B------:R-:W4:Y:S01]  /*eba0*/  MUFU.EX2 R27, R27 ;  /* 0x0000001b001b7308 */ /* 0x000f220000000800 */
[----:B-1----:R-:W-:Y:S01]  /*ebb0*/  FADD.FTZ R31, R29, R31 ;  /* 0x0000001f1d1f7221 */ /* 0x002fe20000010000 */
[C---:B------:R-:W-:Y:S01]  /*ebc0*/  F2FP.F16.F32.PACK_AB R4, R0.reuse, R2 ;  /* 0x000000020004723e */ /* 0x040fe200000000ff */
[----:B------:R-:W-:Y:S01]  /*ebd0*/  FADD.FTZ R0, R0, R32 ;  /* 0x0000002000007221 */ /* 0x000fe20000010000 */
[----:B------:R-:W-:-:S02]  /*ebe0*/  F2FP.F16.F32.PACK_AB R6, R39, R38 ;  /* 0x000000262706723e */ /* 0x000fc400000000ff */
[----:B------:R-:W-:Y:S01]  /*ebf0*/  MOV R2, R20 ;  /* 0x0000001400027202 */ /* 0x000fe20000000f00 */
[----:B------:R-:W-:Y:S01]  /*ec00*/  FADD.FTZ R0, R38, R0 ;  /* 0x0000000026007221 */ /* 0x000fe20000010000 */
[----:B------:R-:W1:Y:S01]  /*ec10*/  MUFU.EX2 R26, R26 ;  /* 0x0000001a001a7308 */ /* 0x000e620000000800 */
[C---:B---3--:R-:W-:Y:S01]  /*ec20*/  F2FP.F16.F32.PACK_AB R5, R28.reuse, R29 ;  /* 0x0000001d1c05723e */ /* 0x048fe200000000ff */
[----:B------:R-:W-:Y:S01]  /*ec30*/  FADD.FTZ R28, R28, R31 ;  /* 0x0000001f1c1c7221 */ /* 0x000fe20000010000 */
[----:B------:R-:W-:Y:S01]  /*ec40*/  FADD.FTZ R39, R39, R0 ;  /* 0x0000000027277221 */ /* 0x000fe20000010000 */
[----:B------:R-:W-:-:S04]  /*ec50*/  MOV R0, R3 ;  /* 0x0000000300007202 */ /* 0x000fc80000000f00 */
[----:B------:R-:W3:Y:S01]  /*ec60*/  MUFU.EX2 R36, R65 ;  /* 0x0000004100247308 */ /* 0x000ee20000000800 */
[----:B----4-:R-:W-:-:S07]  /*ec70*/  FADD.FTZ R28, R27, R28 ;  /* 0x0000001c1b1c7221 */ /* 0x010fce0000010000 */
[----:B------:R-:W4:Y:S01]  /*ec80*/  MUFU.EX2 R54, R54 ;  /* 0x0000003600367308 */ /* 0x000f220000000800 */
[C---:B-1----:R-:W-:Y:S01]  /*ec90*/  F2FP.F16.F32.PACK_AB R7, R26.reuse, R27 ;  /* 0x0000001b1a07723e */ /* 0x042fe200000000ff */
[----:B------:R-:W-:-:S06]  /*eca0*/  FADD.FTZ R26, R26, R28 ;  /* 0x0000001c1a1a7221 */ /* 0x000fcc0000010000 */
[----:B------:R-:W-:Y:S01]  /*ecb0*/  HMMA.16816.F32 R68, R4, R8, R68 ;  /* 0x000000080444723c */ /* 0x000fe20000001844 */
[----:B------:R-:W1:Y:S01]  /*ecc0*/  MUFU.EX2 R30, R86 ;  /* 0x00000056001e7308 */ /* 0x000e620000000800 */
[----:B---3--:R-:W-:-:S04]  /*ecd0*/  FADD.FTZ R39, R36, R39 ;  /* 0x0000002724277221 */ /* 0x008fc80000010000 */
[C---:B------:R-:W-:Y:S01]  /*ece0*/  HMMA.16816.F32 R72, R4.reuse, R10, R72 ;  /* 0x0000000a0448723c */ /* 0x040fe20000001848 */
[----:B------:R-:W3:Y:S02]  /*ecf0*/  LDSM.16.MT88.4 R8, [R103+0x4c00] ;  /* 0x004c00006708783b */ /* 0x000ee40000004200 */
[----:B------:R-:W5:Y:S01]  /*ed00*/  MUFU.EX2 R67, R67 ;  /* 0x0000004300437308 */ /* 0x000f620000000800 */
[----:B----4-:R-:W-:Y:S02]  /*ed10*/  FADD.FTZ R39, R54, R39 ;  /* 0x0000002736277221 */ /* 0x010fe40000010000 */
[C---:B--2---:R-:W-:Y:S05]  /*ed20*/  HMMA.16816.F32 R76, R4.reuse, R16, R76 ;  /* 0x00000010044c723c */ /* 0x044fea000000184c */
[----:B------:R-:W2:Y:S01]  /*ed30*/  MUFU.EX2 R24, R24 ;  /* 0x0000001800187308 */ /* 0x000ea20000000800 */
[----:B------:R-:W-:Y:S01]  /*ed40*/  HMMA.16816.F32 R80, R4, R18, R80 ;  /* 0x000000120450723c */ /* 0x000fe20000001850 */
[----:B-1----:R-:W-:-:S06]  /*ed50*/  FADD.FTZ R39, R30, R39 ;  /* 0x000000271e277221 */ /* 0x002fcc0000010000 */
[----:B------:R-:W1:Y:S01]  /*ed60*/  MUFU.EX2 R25, R25 ;  /* 0x0000001900197308 */ /* 0x000e620000000800 */
[----:B------:R-:W-:Y:S01]  /*ed70*/  F2FP.F16.F32.PACK_AB R4, R54, R36 ;  /* 0x000000243604723e */ /* 0x000fe200000000ff */
[C---:B-----5:R-:W-:Y:S01]  /*ed80*/  FADD.FTZ R129, R67.reuse, R39 ;  /* 0x0000002743817221 */ /* 0x060fe20000010000 */
[----:B------:R-:W-:-:S05]  /*ed90*/  F2FP.F16.F32.PACK_AB R6, R67, R30 ;  /* 0x0000001e4306723e */ /* 0x000fca00000000ff */
[----:B------:R-:W4:Y:S01]  /*eda0*/  MUFU.EX2 R22, R22 ;  /* 0x0000001600167308 */ /* 0x000f220000000800 */
[----:B--2---:R-:W-:-:S07]  /*edb0*/  FADD.FTZ R26, R24, R26 ;  /* 0x0000001a181a7221 */ /* 0x004fce0000010000 */
[----:B------:R-:W2:Y:S01]  /*edc0*/  MUFU.EX2 R128, R128 ;  /* 0x0000008000807308 */ /* 0x000ea20000000800 */
[C---:B-1----:R-:W-:Y:S01]  /*edd0*/  F2FP.F16.F32.PACK_AB R5, R25.reuse, R24 ;  /* 0x000000181905723e */ /* 0x042fe200000000ff */
[----:B------:R-:W-:-:S04]  /*ede0*/  FADD.FTZ R26, R25, R26 ;  /* 0x0000001a191a7221 */ /* 0x000fc80000010000 */
[----:B----4-:R-:W-:Y:S01]  /*edf0*/  FADD.FTZ R26, R22, R26 ;  /* 0x0000001a161a7221 */ /* 0x010fe20000010000 */
[----:B--2---:R-:W-:-:S03]  /*ee00*/  F2FP.F16.F32.PACK_AB R7, R128, R22 ;  /* 0x000000168007723e */ /* 0x004fc600000000ff */
[----:B------:R-:W-:-:S04]  /*ee10*/  FADD.FTZ R128, R128, R26 ;  /* 0x0000001a80807221 */ /* 0x000fc80000010000 */
[C---:B------:R-:W-:Y:S06]  /*ee20*/  HMMA.16816.F32 R68, R4.reuse, R12, R68 ;  /* 0x0000000c0444723c */ /* 0x040fec0000001844 */
[C---:B------:R-:W-:Y:S06]  /*ee30*/  HMMA.16816.F32 R72, R4.reuse, R14, R72 ;  /* 0x0000000e0448723c */ /* 0x040fec0000001848 */
[C---:B---3--:R-:W-:Y:S06]  /*ee40*/  HMMA.16816.F32 R76, R4.reuse, R8, R76 ;  /* 0x00000008044c723c */ /* 0x048fec000000184c */
[----:B------:R-:W-:-:S15]  /*ee50*/  HMMA.16816.F32 R80, R4, R10, R80 ;  /* 0x0000000a0450723c */ /* 0x000fde0000001850 */
[----:B------:R-:W-:-:S09]  /*ee60*/  NOP ;  /* 0x0000000000007918 */ /* 0x000fd20000000000 */
.L_x_3900:
        /* <DEDUP_REMOVED lines=12> */
.L_x_3912:
        /* <DEDUP_REMOVED lines=11> */
[C---:B------:R-:W-:Y:S05]  /*efe0*/  VIADD R7, R14.reuse, 0xffffff80 ;  /* 0xffffff800e077836 */ /* 0x040fea0000000000 */
[----:B------:R-:W-:Y:S02]  /*eff0*/  IABS R9, R7 ;  /* 0x0000000700097213 */ /* 0x000fe40000000000 */
[-C--:B---3--:R-:W-:Y:S02]  /*f000*/  IABS R6, R0.reuse ;  /* 0x0000000000067213 */ /* 0x088fe40000000000 */
[-C--:B------:R-:W-:Y:S02]  /*f010*/  LOP3.LUT R7, R7, R0.reuse, RZ, 0x3c, !PT ;  /* 0x0000000007077212 */ /* 0x080fe400078e3cff */
[----:B------:R-:W3:Y:S01]  /*f020*/  I2F.RP R12, R6 ;  /* 0x00000006000c7306 */ /* 0x000ee20000209400 */
[-C--:B------:R-:W-:Y:S02]  /*f030*/  LOP3.LUT R14, R14, R0.reuse, RZ, 0x3c, !PT ;  /* 0x000000000e0e7212 */ /* 0x080fe400078e3cff */
[----:B------:R-:W-:Y:S02]  /*f040*/  ISETP.GE.AND P1, PT, R7, RZ, PT ;  /* 0x000000ff0700720c */ /* 0x000fe40003f26270 */
[----:B------:R-:W-:Y:S05]  /*f050*/  LOP3.LUT R7, RZ, R0, RZ, 0x33, !PT ;  /* 0x00000000ff077212 */ /* 0x000fea00078e33ff */
[----:B---3--:R-:W3:Y:S02]  /*f060*/  MUFU.RCP R12, R12 ;  /* 0x0000000c000c7308 */ /* 0x008ee40000001000 */
[----:B---3--:R-:W-:Y:S08]  /*f070*/  VIADD R12, R12, 0xffffffe ;  /* 0x0ffffffe0c0c7836 */ /* 0x008ff00000000000 */
[----:B------:R-:W3:Y:S02]  /*f080*/  F2I.FTZ.U32.TRUNC.NTZ R13, R12 ;  /* 0x0000000c000d7305 */ /* 0x000ee4000021f000 */
        /* <DEDUP_REMOVED lines=19> */
[----:B------:R-:W-:Y:S09]  /*f1c0*/  ISETP.NE.AND P4, PT, R0, RZ, PT ;  /* 0x000000ff0000720c */ /* 0x000ff20003f85270 */
        /* <DEDUP_REMOVED lines=11> */
[----:B------:R-:W3:Y:S01]  /*f280*/  LDG.E R10, desc[UR6][R10.64] ;  /* 0x000000060a0a7981 */ /* 0x000ee2000c1e1900 */
[----:B------:R-:W4:Y:S01]  /*f290*/  LDC.64 R6, c[0x0][0x238] ;  /* 0x00008e00ff067b82 */ /* 0x000f220000000a00 */
[----:B------:R-:W-:Y:S05]  /*f2a0*/  IMAD R12, R12, R0, -0x80 ;  /* 0xffffff800c0c7424 */ /* 0x000fea00078e0200 */
[----:B------:R-:W-:Y:S01]  /*f2b0*/  SHF.R.S32.HI R0, RZ, 0x1f, R12 ;  /* 0x0000001fff007819 */ /* 0x000fe2000001140c */
[----:B------:R5:W3:Y:S02]  /*f2c0*/  LDG.E R11, desc[UR6][R8.64] ;  /* 0x00000006080b7981 */ /* 0x000ae4000c1e1900 */
[----:B-----5:R-:W5:Y:S02]  /*f2d0*/  LDC.64 R8, c[0x0][0x250] ;  /* 0x00009400ff087b82 */ /* 0x020f640000000a00 */
[-C--:B-----5:R-:W-:Y:S02]  /*f2e0*/  IMAD R0, R0, R8.reuse, RZ ;  /* 0x0000000800007224 */ /* 0x0a0fe400078e02ff */
[C---:B------:R-:W-:Y:S04]  /*f2f0*/  IMAD.WIDE.U32 R14, R12.reuse, R8, RZ ;  /* 0x000000080c0e7225 */ /* 0x040fe800078e00ff */
[----:B------:R-:W-:Y:S04]  /*f300*/  IMAD R0, R12, R9, R0 ;  /* 0x000000090c007224 */ /* 0x000fe800078e0200 */
[----:B------:R-:W-:Y:S01]  /*f310*/  IMAD.IADD R15, R15, 0x1, R0 ;  /* 0x000000010f0f7824 */ /* 0x000fe200078e0200 */
[----:B---3--:R-:W-:Y:S04]  /*f320*/  IADD3 R10, -R11, R10, RZ ;  /* 0x0000000a0b0a7210 */ /* 0x008fe80007ffe1ff */
[----:B------:R-:W-:Y:S01]  /*f330*/  SHF.R.S32.HI R8, RZ, 0x1f, R10 ;  /* 0x0000001fff087819 */ /* 0x000fe2000001140a */
[-C--:B----4-:R-:W-:Y:S04]  /*f340*/  IMAD.WIDE.U32 R14, R10, R6.reuse, R14 ;  /* 0x000000060a0e7225 */ /* 0x090fe800078e000e */
[----:B------:R-:W-:Y:S04]  /*f350*/  IMAD R8, R8, R6, RZ ;  /* 0x0000000608087224 */ /* 0x000fe800078e02ff */
[----:B------:R-:W-:Y:S05]  /*f360*/  IMAD R8, R10, R7, R8 ;  /* 0x000000070a087224 */ /* 0x000fea00078e0208 */
[----:B------:R-:W-:Y:S07]  /*f370*/  IADD3 R15, R15, R8, RZ ;  /* 0x000000080f0f7210 */ /* 0x000fee0007ffe0ff */
.L_x_3909:
[-C--:B------:R-:W-:Y:S01]  /*f380*/  LEA R130, P5, R14, R127.reuse, 0x1 ;  /* 0x0000007f0e827211 */ /* 0x080fe200078a08ff */
[----:B------:R-:W-:Y:S01]  /*f390*/  @P0 STS.64 [R115+0x3008], RZ ;  /* 0x003008ff73000388 */ /* 0x000fe20000000a00 */
[----:B------:R-:W-:Y:S01]  /*f3a0*/  @!P0 IADD3 R6, P1, R112, R14, RZ ;  /* 0x0000000e70068210 */ /* 0x000fe20007f3e0ff */
[----:B--2---:R-:W-:Y:S01]  /*f3b0*/  @!P0 IMAD.WIDE.U32 R8, R2, 0x60, R14 ;  /* 0x0000006002088825 */ /* 0x004fe200078e000e */
[----:B------:R-:W-:Y:S02]  /*f3c0*/  LEA.HI.X R131, R14, R126, R15, 0x1, P5 ;  /* 0x0000007e0e837211 */ /* 0x000fe400028f0c0f */
[----:B------:R-:W-:Y:S01]  /*f3d0*/  @!P0 LEA R10, P4, R6, R127, 0x1 ;  /* 0x0000007f060a8211 */ /* 0x000fe200078808ff */
[----:B------:R-:W-:Y:S01]  /*f3e0*/  @P0 STS [R115+0x3000], RZ ;  /* 0x003000ff73000388 */ /* 0x000fe20000000800 */
[-C--:B------:R-:W-:Y:S01]  /*f3f0*/  @!P0 IADD3.X R2, R111, R15.reuse, RZ, P1, !PT ;  /* 0x0000000f6f028210 */ /* 0x080fe20000ffe4ff */
[----:B------:R-:W-:Y:S01]  /*f400*/  @!P0 IMAD R3, R3, 0x60, RZ ;  /* 0x0000006003038824 */ /* 0x000fe200078e02ff */
[----:B-1----:R-:W-:Y:S01]  /*f410*/  @!P0 LEA R0, P3, R4, R14, 0x6 ;  /* 0x0000000e04008211 */ /* 0x002fe200078630ff */
[----:B------:R-:W-:Y:S01]  /*f420*/  @P0 STS [R115+0x3004], RZ ;  /* 0x003004ff73000388 */ /* 0x000fe20000000800 */
[-C--:B------:R-:W-:Y:S02]  /*f430*/  @!P0 LEA.HI.X R11, R6, R126.reuse, R2, 0x1, P4 ;  /* 0x0000007e060b8211 */ /* 0x080fe400020f0c02 */
[----:B------:R-:W-:Y:S01]  /*f440*/  @!P0 LEA.HI.X R5, R4, R15, R5, 0x6, P3 ;  /* 0x0000000f04058211 */ /* 0x000fe200018f3405 */
[----:B------:R-:W-:Y:S01]  /*f450*/  @!PT LDS RZ, [RZ] ;  /* 0x00000000fffff984 */ /* 0x000fe20000000800 */
[----:B------:R-:W-:Y:S01]  /*f460*/  @!PT LDS RZ, [RZ] ;  /* 0x00000000fffff984 */ /* 0x000fe20000000800 */
[----:B------:R-:W-:Y:S01]  /*f470*/  @!PT LDS RZ, [RZ] ;  /* 0x00000000fffff984 */ /* 0x000fe20000000800 */
[----:B------:R-:W-:Y:S01]  /*f480*/  @!P0 LDGSTS.E.BYPASS.LTC128B.128 [R115+0x3000], desc[UR6][R130.64] ;  /* 0x0300000082738fae */ /* 0x000fe2000b901d46 */
[C---:B------:R-:W-:Y:S02]  /*f490*/  @!P0 LEA R4, P3, R0.reuse, R127, 0x1 ;  /* 0x0000007f00048211 */ /* 0x040fe400078608ff */
[----:B------:R-:W-:Y:S02]  /*f4a0*/  @!P0 IADD3 R3, R3, R9, RZ ;  /* 0x0000000903038210 */ /* 0x000fe40007ffe0ff */
[----:B------:R-:W-:Y:S02]  /*f4b0*/  @!P0 LEA.HI.X R5, R0, R126, R5, 0x1, P3 ;  /* 0x0000007e00058211 */ /* 0x000fe400018f0c05 */
[C---:B------:R-:W-:Y:S01]  /*f4c0*/  @!P0 LEA R12, P1, R8.reuse, R127, 0x1 ;  /* 0x0000007f080c8211 */ /* 0x040fe200078208ff */
[----:B------:R-:W-:Y:S01]  /*f4d0*/  @P0 STS.128 [R115+0x3800], RZ ;  /* 0x003800ff73000388 */ /* 0x000fe20000000c00 */
[----:B------:R-:W-:Y:S02]  /*f4e0*/  MOV R127, R130 ;  /* 0x00000082007f7202 */ /* 0x000fe40000000f00 */
[----:B------:R-:W-:Y:S02]  /*f4f0*/  @!P0 LEA.HI.X R13, R8, R126, R3, 0x1, P1 ;  /* 0x0000007e080d8211 */ /* 0x000fe400008f0c03 */
[----:B------:R-:W-:Y:S02]  /*f500*/  ISETP.GE.AND P1, PT, R120, 0x2, PT ;  /* 0x000000027800780c */ /* 0x000fe40003f26270 */
[----:B------:R-:W-:Y:S01]  /*f510*/  MOV R126, R131 ;  /* 0x00000083007e7202 */ /* 0x000fe20000000f00 */
        /* <DEDUP_REMOVED lines=15> */
[----:B-1----:R-:W2:Y:S08]  /*f610*/  LDSM.16.M88.4 R8, [R106+0x1000] ;  /* 0x001000006a08783b */ /* 0x002eb00000000200 */
[----:B------:R-:W3:Y:S08]  /*f620*/  LDSM.16.M88.4 R16, [R106+0x1400] ;  /* 0x001400006a10783b */ /* 0x000ef00000000200 */
[----:B------:R-:W0:Y:S08]  /*f630*/  LDGDEPBAR ;  /* 0x00000000000079af */ /* 0x000e300000000000 */
[----:B------:R-:W1:Y:S08]  /*f640*/  LDSM.16.M88.4 R24, [R106+0x1800] ;  /* 0x001800006a18783b */ /* 0x000e700000000200 */
[----:B------:R-:W4:Y:S08]  /*f650*/  LDSM.16.M88.4 R32, [R106+0x1c00] ;  /* 0x001c00006a20783b */ /* 0x000f300000000200 */
[----:B------:R-:W5:Y:S08]  /*f660*/  LDSM.16.M88.4 R40, [R106+0x2000] ;  /* 0x002000006a28783b */ /* 0x000f700000000200 */
[----:B------:R-:W5:Y:S08]  /*f670*/  LDSM.16.M88.4 R48, [R106+0x2400] ;  /* 0x002400006a30783b */ /* 0x000f700000000200 */
[----:B------:R-:W5:Y:S08]  /*f680*/  LDSM.16.M88.4 R56, [R106+0x2800] ;  /* 0x002800006a38783b */ /* 0x000f700000000200 */
[----:B------:R-:W5:Y:S08]  /*f690*/  LDSM.16.M88.4 R88, [R106+0x2c00] ;  /* 0x002c00006a58783b */ /* 0x000f700000000200 */
[----:B------:R-:W-:Y:S01]  /*f6a0*/  LDSM.16.M88.4 R92, [R105] ;  /* 0x00000000695c783b */ /* 0x000fe20000000200 */
[C---:B--2---:R-:W-:Y:S06]  /*f6b0*/  HMMA.16816.F32 R4, R64.reuse, R8, RZ ;  /* 0x000000084004723c */ /* 0x044fec00000018ff */
[C---:B------:R-:W-:Y:S06]  /*f6c0*/  HMMA.16816.F32 R8, R64.reuse, R10, RZ ;  /* 0x0000000a4008723c */ /* 0x040fec00000018ff */
[C---:B---3--:R-:W-:Y:S06]  /*f6d0*/  HMMA.16816.F32 R12, R64.reuse, R16, RZ ;  /* 0x00000010400c723c */ /* 0x048fec00000018ff */
[C---:B------:R-:W-:Y:S06]  /*f6e0*/  HMMA.16816.F32 R16, R64.reuse, R18, RZ ;  /* 0x000000124010723c */ /* 0x040fec00000018ff */
[C---:B-1----:R-:W-:Y:S06]  /*f6f0*/  HMMA.16816.F32 R20, R64.reuse, R24, RZ ;  /* 0x000000184014723c */ /* 0x042fec00000018ff */
        /* <DEDUP_REMOVED lines=14> */
[----:B------:R-:W1:Y:S11]  /*f7e0*/  LDSM.16.M88.4 R92, [R102] ;  /* 0x00000000665c783b */ /* 0x000e760000000200 */
[----:B------:R-:W-:Y:S06]  /*f7f0*/  @!UPT UIADD3 URZ, URZ, URZ, URZ ;  /* 0x0000003f3f3ff290 */ /* 0x000fec000fffe03f */
        /* <DEDUP_REMOVED lines=8> */
[----:B------:R-:W-:Y:S05]  /*f880*/  FMUL.FTZ R11, R11, UR5 ;  /* 0x000000050b0b7c20 */ /* 0x000fea0008410000 */
[----:B------:R-:W3:Y:S10]  /*f890*/  MUFU.TANH R133, R5 ;  /* 0x0000000500857308 */ /* 0x000ef40000002400 */
[----:B------:R-:W4:Y:S01]  /*f8a0*/  MUFU.TANH R136, R6 ;  /* 0x0000000600887308 */ /* 0x000f220000002400 */
[C---:B-1----:R-:W-:Y:S09]  /*f8b0*/  HMMA.16816.F32 R12, R88.reuse, R92, R12 ;  /* 0x0000005c580c723c */ /* 0x042ff2000000180c */
[----:B------:R1:W1:Y:S01]  /*f8c0*/  MUFU.TANH R138, R7 ;  /* 0x00000007008a7308 */ /* 0x0002620000002400 */
[C---:B------:R-:W-:Y:S01]  /*f8d0*/  HMMA.16816.F32 R16, R88.reuse, R94, R16 ;  /* 0x0000005e5810723c */ /* 0x040fe20000001810 */
[----:B------:R-:W5:Y:S08]  /*f8e0*/  LDSM.16.M88.4 R92, [R101] ;  /* 0x00000000655c783b */ /* 0x000f700000000200 */
[----:B------:R-:W2:Y:S10]  /*f8f0*/  MUFU.TANH R8, R8 ;  /* 0x0000000800087308 */ /* 0x000eb40000002400 */
[----:B------:R-:W2:Y:S01]  /*f900*/  MUFU.TANH R9, R9 ;  /* 0x0000000900097308 */ /* 0x000ea20000002400 */
[----:B-1----:R-:W1:Y:S01]  /*f910*/  LDSM.16.M88.4 R4, [R100] ;  /* 0x000000006404783b */ /* 0x002e620000000200 */
        /* <DEDUP_REMOVED lines=9> */
[----:B------:R-:W1:Y:S10]  /*f9b0*/  MUFU.TANH R11, R11 ;  /* 0x0000000b000b7308 */ /* 0x000e740000002400 */
[----:B------:R-:W1:Y:S01]  /*f9c0*/  MUFU.TANH R135, R14 ;  /* 0x0000000e00877308 */ /* 0x000e620000002400 */
[C---:B-----5:R-:W-:Y:S09]  /*f9d0*/  HMMA.16816.F32 R20, R88.reuse, R92, R20 ;  /* 0x0000005c5814723c */ /* 0x060ff20000001814 */
[----:B------:R-:W2:Y:S01]  /*f9e0*/  MUFU.TANH R137, R15 ;  /* 0x0000000f00897308 */ /* 0x000ea20000002400 */
[C---:B------:R-:W-:Y:S09]  /*f9f0*/  HMMA.16816.F32 R24, R88.reuse, R94, R24 ;  /* 0x0000005e5818723c */ /* 0x040ff20000001818 */
[----:B------:R-:W2:Y:S01]  /*fa00*/  MUFU.TANH R94, R12 ;  /* 0x0000000c005e7308 */ /* 0x000ea20000002400 */
[C---:B-1----:R-:W-:Y:S06]  /*fa10*/  HMMA.16816.F32 R28, R88.reuse, R4, R28 ;  /* 0x00000004581c723c */ /* 0x042fec000000181c */
[C---:B------:R-:W-:Y:S03]  /*fa20*/  HMMA.16816.F32 R32, R88.reuse, R6, R32 ;  /* 0x000000065820723c */ /* 0x040fe60000001820 */
[----:B------:R-:W1:Y:S01]  /*fa30*/  MUFU.TANH R95, R13 ;  /* 0x0000000d005f7308 */ /* 0x000e620000002400 */
[----:B------:R-:W5:Y:S01]  /*fa40*/  LDSM.16.M88.4 R4, [R99] ;  /* 0x000000006304783b */ /* 0x000f620000000200 */
        /* <DEDUP_REMOVED lines=19> */
[----:B------:R3:W1:Y:S10]  /*fb80*/  MUFU.TANH R154, R33 ;  /* 0x00000021009a7308 */ /* 0x0006740000002400 */
[----:B------:R-:W1:Y:S01]  /*fb90*/  MUFU.TANH R151, R35 ;  /* 0x0000002300977308 */ /* 0x000e620000002400 */
[C---:B-----5:R-:W-:Y:S06]  /*fba0*/  HMMA.16816.F32 R36, R88.reuse, R4, R36 ;  /* 0x000000045824723c */ /* 0x060fec0000001824 */
[C---:B------:R-:W-:Y:S03]  /*fbb0*/  HMMA.16816.F32 R40, R88.reuse, R6, R40 ;  /* 0x000000065828723c */ /* 0x040fe60000001828 */
[----:B------:R5:W1:Y:S01]  /*fbc0*/  MUFU.TANH R153, R32 ;  /* 0x0000002000997308 */ /* 0x000a620000002400 */
[----:B------:R-:W4:Y:S09]  /*fbd0*/  LDSM.16.M88.4 R4, [R98] ;  /* 0x000000006204783b */ /* 0x000f320000000200 */
[----:B------:R2:W1:Y:S10]  /*fbe0*/  MUFU.TANH R155, R34 ;  /* 0x00000022009b7308 */ /* 0x0004740000002400 */
[----:B------:R-:W1:Y:S01]  /*fbf0*/  MUFU.TANH R139, R16 ;  /* 0x00000010008b7308 */ /* 0x000e620000002400 */
[----:B---3--:R-:W-:Y:S01]  /*fc00*/  FMUL.FTZ R33, R38, UR5 ;  /* 0x0000000526217c20 */ /* 0x008fe20008410000 */
[----:B------:R-:W-:Y:S01]  /*fc10*/  FMUL.FTZ R38, R39, UR5 ;  /* 0x0000000527267c20 */ /* 0x000fe20008410000 */
[----:B-----5:R-:W-:Y:S01]  /*fc20*/  FMUL.FTZ R32, R37, UR5 ;  /* 0x0000000525207c20 */ /* 0x020fe20008410000 */
[----:B------:R-:W-:Y:S06]  /*fc30*/  FMUL.FTZ R40, R40, UR5 ;  /* 0x0000000528287c20 */ /* 0x000fec0008410000 */
[----:B------:R-:W3:Y:S01]  /*fc40*/  MUFU.TANH R141, R17 ;  /* 0x00000011008d7308 */ /* 0x000ee20000002400 */
[----:B------:R-:W-:Y:S01]  /*fc50*/  FMUL.FTZ R41, R41, UR5 ;  /* 0x0000000529297c20 */ /* 0x000fe20008410000 */
[----:B------:R-:W-:Y:S01]  /*fc60*/  FMUL.FTZ R42, R42, UR5 ;  /* 0x000000052a2a7c20 */ /* 0x000fe20008410000 */
[----:B------:R-:W-:Y:S01]  /*fc70*/  FMUL.FTZ R43, R43, UR5 ;  /* 0x000000052b2b7c20 */ /* 0x000fe20008410000 */
[----:B--2---:R-:W-:Y:S06]  /*fc80*/  FMUL.FTZ R34, R36, UR5 ;  /* 0x0000000524227c20 */ /* 0x004fec0008410000 */
[----:B------:R-:W2:Y:S10]  /*fc90*/  MUFU.TANH R156, R40 ;  /* 0x00000028009c7308 */ /* 0x000eb40000002400 */
[----:B------:R-:W1:Y:S01]  /*fca0*/  MUFU.TANH R158, R41 ;  /* 0x00000029009e7308 */ /* 0x000e620000002400 */
[C---:B----4-:R-:W-:Y:S06]  /*fcb0*/  HMMA.16816.F32 R44, R88.reuse, R4, R44 ;  /* 0x00000004582c723c */ /* 0x050fec000000182c */
[C---:B------:R-:W-:Y:S03]  /*fcc0*/  HMMA.16816.F32 R48, R88.reuse, R6, R48 ;  /* 0x000000065830723c */ /* 0x040fe60000001830 */
[----:B------:R4:W1:Y:S01]  /*fcd0*/  MUFU.TANH R159, R42 ;  /* 0x0000002a009f7308 */ /* 0x0008620000002400 */
[----:B------:R-:W5:Y:S09]  /*fce0*/  LDSM.16.M88.4 R4, [R97] ;  /* 0x000000006104783b */ /* 0x000f720000000200 */
[----:B------:R3:W1:Y:S10]  /*fcf0*/  MUFU.TANH R160, R43 ;  /* 0x0000002b00a07308 */ /* 0x0006740000002400 */
[----:B------:R-:W1:Y:S01]  /*fd00*/  MUFU.TANH R134, R18 ;  /* 0x0000001200867308 */ /* 0x000e620000002400 */
[----:B------:R-:W-:Y:S01]  /*fd10*/  FMUL.FTZ R44, R44, UR5 ;  /* 0x000000052c2c7c20 */ /* 0x000fe20008410000 */
[----:B------:R-:W-:Y:S01]  /*fd20*/  FMUL.FTZ R45, R45, UR5 ;  /* 0x000000052d2d7c20 */ /* 0x000fe20008410000 */
[----:B------:R-:W-:Y:S01]  /*fd30*/  FMUL.FTZ R35, R46, UR5 ;  /* 0x000000052e237c20 */ /* 0x000fe20008410000 */
[----:B------:R-:W-:Y:S01]  /*fd40*/  FMUL.FTZ R46, R47, UR5 ;  /* 0x000000052f2e7c20 */ /* 0x000fe20008410000 */
[----:B------:R-:W-:Y:S05]  /*fd50*/  FMUL.FTZ R50, R50, UR5 ;  /* 0x0000000532327c20 */ /* 0x000fea0008410000 */
[----:B------:R2:W1:Y:S01]  /*fd60*/  MUFU.TANH R161, R44 ;  /* 0x0000002c00a17308 */ /* 0x0004620000002400 */
[----:B------:R-:W-:Y:S01]  /*fd70*/  FMUL.FTZ R47, R51, UR5 ;  /* 0x00000005332f7c20 */ /* 0x000fe20008410000 */
[----:B------:R-:W-:Y:S01]  /*fd80*/  FMUL.FTZ R48, R48, UR5 ;  /* 0x0000000530307c20 */ /* 0x000fe20008410000 */
[----:B------:R-:W-:Y:S07]  /*fd90*/  FMUL.FTZ R49, R49, UR5 ;  /* 0x0000000531317c20 */ /* 0x000fee0008410000 */
[----:B------:R1:W1:Y:S10]  /*fda0*/  MUFU.TANH R157, R45 ;  /* 0x0000002d009d7308 */ /* 0x0002740000002400 */
[----:B------:R1:W1:Y:S01]  /*fdb0*/  MUFU.TANH R162, R50 ;  /* 0x0000003200a27308 */ /* 0x0002620000002400 */
[C---:B-----5:R-:W-:Y:S06]  /*fdc0*/  HMMA.16816.F32 R52, R88.reuse, R4, R52 ;  /* 0x000000045834723c */ /* 0x060fec0000001834 */
[C---:B------:R-:W-:Y:S03]  /*fdd0*/  HMMA.16816.F32 R56, R88.reuse, R6, R56 ;  /* 0x000000065838723c */ /* 0x040fe60000001838 */
[----:B------:R1:W1:Y:S01]  /*fde0*/  MUFU.TANH R93, R19 ;  /* 0x00000013005d7308 */ /* 0x0002620000002400 */
[----:B------:R-:W5:Y:S02]  /*fdf0*/  LDSM.16.M88.4 R4, [R96] ;  /* 0x000000006004783b */ /* 0x000f640000000200 */
[----:B------:R-:W-:Y:S07]  /*fe00*/  DEPBAR.LE SB0, 0x0 ;  /* 0x000080000000791a */ /* 0x000fee0000000000 */
[----:B------:R1:W1:Y:S01]  /*fe10*/  MUFU.TANH R140, R21 ;  /* 0x00000015008c7308 */ /* 0x0002620000002400 */
[----:B------:R-:W-:Y:S09]  /*fe20*/  BAR.SYNC.DEFER_BLOCKING 0x0 ;  /* 0x0000000000007b1d */ /* 0x000ff20000010000 */
[----:B------:R1:W1:Y:S01]  /*fe30*/  MUFU.TANH R145, R24 ;  /* 0x0000001800917308 */ /* 0x0002620000002400 */
[----:B------:R-:W-:Y:S01]  /*fe40*/  FMUL.FTZ R39, R52, UR5 ;  /* 0x0000000534277c20 */ /* 0x000fe20008410000 */
[----:B------:R-:W-:Y:S01]  /*fe50*/  FMUL.FTZ R36, R53, UR5 ;  /* 0x0000000535247c20 */ /* 0x000fe20008410000 */
[----:B------:R-:W-:Y:S01]  /*fe60*/  FMUL.FTZ R37, R54, UR5 ;  /* 0x0000000536257c20 */ /* 0x000fe20008410000 */
[----:B----4-:R-:W-:Y:S01]  /*fe70*/  FMUL.FTZ R42, R55, UR5 ;  /* 0x00000005372a7c20 */ /* 0x010fe20008410000 */
[----:B---3--:R-:W-:Y:S01]  /*fe80*/  FMUL.FTZ R43, R56, UR5 ;  /* 0x00000005382b7c20 */ /* 0x008fe20008410000 */
[----:B------:R-:W-:Y:S04]  /*fe90*/  FMUL.FTZ R41, R57, UR5 ;  /* 0x0000000539297c20 */ /* 0x000fe80008410000 */
[----:B------:R3:W4:Y:S01]  /*fea0*/  MUFU.TANH R146, R25 ;  /* 0x0000001900927308 */ /* 0x0007220000002400 */
[----:B------:R-:W-:Y:S01]  /*feb0*/  FMUL.FTZ R40, R58, UR5 ;  /* 0x000000053a287c20 */ /* 0x000fe20008410000 */
[----:B--2---:R-:W-:Y:S08]  /*fec0*/  FMUL.FTZ R44, R59, UR5 ;  /* 0x000000053b2c7c20 */ /* 0x004ff00008410000 */
[----:B------:R3:W2:Y:S10]  /*fed0*/  MUFU.TANH R147, R26 ;  /* 0x0000001a00937308 */ /* 0x0006b40000002400 */
[----:B------:R3:W1:Y:S01]  /*fee0*/  MUFU.TANH R149, R27 ;  /* 0x0000001b00957308 */ /* 0x0006620000002400 */
[C---:B-----5:R-:W-:Y:S06]  /*fef0*/  HMMA.16816.F32 R60, R88.reuse, R4, R60 ;  /* 0x00000004583c723c */ /* 0x060fec000000183c */
[----:B------:R-:W-:Y:S03]  /*ff00*/  HMMA.16816.F32 R64, R88, R6, R64 ;  /* 0x000000065840723c */ /* 0x000fe60000001840 */
[----:B------:R3:W1:Y:S10]  /*ff10*/  MUFU.TANH R144, R28 ;  /* 0x0000001c00907308 */ /* 0x0006740000002400 */
[----:B------:R3:W2:Y:S10]  /*ff20*/  MUFU.TANH R148, R29 ;  /* 0x0000001d00947308 */ /* 0x0006b40000002400 */
[----:B------:R3:W2:Y:S01]  /*ff30*/  MUFU.TANH R150, R30 ;  /* 0x0000001e00967308 */ /* 0x0006a20000002400 */
[----:B-1----:R-:W-:Y:S01]  /*ff40*/  FMUL.FTZ R45, R60, UR5 ;  /* 0x000000053c2d7c20 */ /* 0x002fe20008410000 */
        /* <DEDUP_REMOVED lines=34> */
[----:B------:R-:W2:Y:S02]  /*10170*/  LDC R0, c[0x0][0x248] ;  /* 0x00009200ff007b82 */ /* 0x000ea40000000800 */
[----:B--2---:R-:W-:Y:S04]  /*10180*/  LEA R4, -R0, RZ, 0x7 ;  /* 0x000000ff00047211 */ /* 0x004fe800078e39ff */
[----:B------:R-:W-:Y:S01]  /*10190*/  SHF.R.S32.HI R2, RZ, 0x1f, R4 ;  /* 0x0000001fff027819 */ /* 0x000fe20000011404 */
[----:B------:R-:W-:Y:S06]  /*101a0*/  @!P2 BRA `(.L_x_3911) ;  /* 0x0000000000fca947 */ /* 0x000fec0003800000 */
[----:B------:R-:W2:Y:S02]  /*101b0*/  LDC R5, c[0x0][0x380] ;  /* 0x0000e000ff057b82 */ /* 0x000ea40000000800 */
[----:B--2---:R-:W-:Y:S04]  /*101c0*/  IABS R4, R5 ;  /* 0x0000000500047213 */ /* 0x004fe80000000000 */
[----:B------:R-:W2:Y:S10]  /*101d0*/  I2F.RP R6, R4 ;  /* 0x0000000400067306 */ /* 0x000eb40000209400 */
[----:B--2---:R-:W2:Y:S02]  /*101e0*/  MUFU.RCP R6, R6 ;  /* 0x0000000600067308 */ /* 0x004ea40000001000 */
[----:B--2---:R-:W-:Y:S08]  /*101f0*/  VIADD R6, R6, 0xffffffe ;  /* 0x0ffffffe06067836 */ /* 0x004ff00000000000 */
[----:B------:R-:W2:Y:S02]  /*10200*/  F2I.FTZ.U32.TRUNC.NTZ R7, R6 ;  /* 0x0000000600077305 */ /* 0x000ea4000021f000 */
[--C-:B--2---:R-:W-:Y:S01]  /*10210*/  IMAD.MOV R2, RZ, RZ, -R7.reuse ;  /* 0x000000ffff027224 */ /* 0x104fe200078e0a07 */
[----:B------:R-:W-:Y:S03]  /*10220*/  MOV R6, RZ ;  /* 0x000000ff00067202 */ /* 0x000fe60000000f00 */
[----:B------:R-:W-:Y:S04]  /*10230*/  IMAD R2, R2, R4, RZ ;  /* 0x0000000402027224 */ /* 0x000fe800078e02ff */
[----:B------:R-:W-:Y:S04]  /*10240*/  IMAD.HI.U32 R2, R7, R2, R6 ;  /* 0x0000000207027227 */ /* 0x000fe800078e0006 */
[----:B------:R-:W-:Y:S04]  /*10250*/  IMAD.SHL.U32 R6, R120, 0x80, RZ ;  /* 0x0000008078067824 */ /* 0x000fe800078e00ff */
[C---:B------:R-:W-:Y:S02]  /*10260*/  VIADD R7, R6.reuse, 0xffffff80 ;  /* 0xffffff8006077836 */ /* 0x040fe40000000000 */
[----:B------:R-:W-:Y:S03]  /*10270*/  VIADD R6, R6, 0xffffff00 ;  /* 0xffffff0006067836 */ /* 0x000fe60000000000 */
[----:B------:R-:W-:Y:S02]  /*10280*/  IABS R12, R7 ;  /* 0x00000007000c7213 */ /* 0x000fe40000000000 */
[----:B------:R-:W-:Y:S03]  /*10290*/  LOP3.LUT R7, R7, R5, RZ, 0x3c, !PT ;  /* 0x0000000507077212 */ /* 0x000fe600078e3cff */
[----:B------:R-:W-:Y:S01]  /*102a0*/  IMAD.HI.U32 R13, R2, R12, RZ ;  /* 0x0000000c020d7227 */ /* 0x000fe200078e00ff */
[----:B------:R-:W-:Y:S04]  /*102b0*/  ISETP.GE.AND P4, PT, R7, RZ, PT ;  /* 0x000000ff0700720c */ /* 0x000fe80003f86270 */
[C---:B------:R-:W-:Y:S05]  /*102c0*/  IADD3 R7, -R13.reuse, RZ, RZ ;  /* 0x000000ff0d077210 */ /* 0x040fea0007ffe1ff */
[----:B------:R-:W-:Y:S01]  /*102d0*/  IMAD R12, R4, R7, R12 ;  /* 0x00000007040c7224 */ /* 0x000fe200078e020c */
[----:B------:R-:W-:Y:S02]  /*102e0*/  IABS R7, R6 ;  /* 0x0000000600077213 */ /* 0x000fe40000000000 */
[----:B------:R-:W-:Y:S02]  /*102f0*/  LOP3.LUT R6, R6, R5, RZ, 0x3c, !PT ;  /* 0x0000000506067212 */ /* 0x000fe400078e3cff */
        /* <DEDUP_REMOVED lines=13> */
[----:B------:R-:W-:Y:S03]  /*103d0*/  ISETP.GE.U32.AND P3, PT, R7, R4, PT ;  /* 0x000000040700720c */ /* 0x000fe60003f66070 */
[----:B------:R-:W-:Y:S10]  /*103e0*/  @!P4 IMAD.MOV R13, RZ, RZ, -R13 ;  /* 0x000000ffff0dc224 */ /* 0x000ff400078e0a0d */
[----:B------:R-:W-:Y:S01]  /*103f0*/  @P3 VIADD R2, R2, 0x1 ;  /* 0x0000000102023836 */ /* 0x000fe20000000000 */
[----:B------:R-:W-:Y:S04]  /*10400*/  ISETP.NE.AND P3, PT, R5, RZ, PT ;  /* 0x000000ff0500720c */ /* 0x000fe80003f65270 */
[----:B------:R-:W-:Y:S02]  /*10410*/  @!P1 IADD3 R2, -R2, RZ, RZ ;  /* 0x000000ff02029210 */ /* 0x000fe40007ffe1ff */
[C---:B------:R-:W-:Y:S02]  /*10420*/  SEL R13, R6.reuse, R13, !P3 ;  /* 0x0000000d060d7207 */ /* 0x040fe40005800000 */
[----:B------:R-:W-:Y:S04]  /*10430*/  SEL R4, R6, R2, !P3 ;  /* 0x0000000206047207 */ /* 0x000fe80005800000 */
[C---:B------:R-:W-:Y:S04]  /*10440*/  LEA R6, P1, R4.reuse, R118, 0x2 ;  /* 0x0000007604067211 */ /* 0x040fe800078210ff */
[----:B------:R-:W-:Y:S02]  /*10450*/  LEA.HI.X.SX32 R7, R4, R119, 0x2, P1 ;  /* 0x0000007704077211 */ /* 0x000fe400008f16ff */
[C---:B------:R-:W-:Y:S03]  /*10460*/  IADD3 R4, R13.reuse, -R4, RZ ;  /* 0x800000040d047210 */ /* 0x040fe60007ffe0ff */
[----:B------:R2:W3:Y:S02]  /*10470*/  LDG.E R2, desc[UR6][R6.64] ;  /* 0x0000000606027981 */ /* 0x0004e4000c1e1900 */
[----:B------:R-:W-:Y:S02]  /*10480*/  IMAD R5, R4, R5, -0x80 ;  /* 0xffffff8004057424 */ /* 0x000fe400078e0205 */
[----:B------:R-:W4:Y:S01]  /*10490*/  LDC R4, c[0x0][0x24c] ;  /* 0x00009300ff047b82 */ /* 0x000f220000000800 */
[C---:B--2---:R-:W-:Y:S04]  /*104a0*/  LEA R6, P1, R13.reuse, R118, 0x2 ;  /* 0x000000760d067211 */ /* 0x044fe800078210ff */
[----:B------:R-:W-:Y:S01]  /*104b0*/  LEA.HI.X.SX32 R7, R13, R119, 0x2, P1 ;  /* 0x000000770d077211 */ /* 0x000fe200008f16ff */
[CC--:B------:R-:W-:Y:S04]  /*104c0*/  IMAD.WIDE.U32 R12, R5.reuse, R0.reuse, RZ ;  /* 0x00000000050c7225 */ /* 0x0c0fe800078e00ff */
[----:B------:R-:W3:Y:S02]  /*104d0*/  LDG.E R6, desc[UR6][R6.64] ;  /* 0x0000000606067981 */ /* 0x000ee4000c1e1900 */
[----:B---3--:R-:W-:Y:S01]  /*104e0*/  IMAD.IADD R2, R2, 0x1, -R6 ;  /* 0x0000000102027824 */ /* 0x008fe200078e0a06 */
[----:B------:R-:W-:Y:S05]  /*104f0*/  SHF.R.S32.HI R6, RZ, 0x1f, R5 ;  /* 0x0000001fff067819 */ /* 0x000fea0000011405 */
[----:B------:R-:W-:Y:S04]  /*10500*/  IMAD R6, R6, R0, RZ ;  /* 0x0000000006067224 */ /* 0x000fe800078e02ff */
[----:B----4-:R-:W-:Y:S02]  /*10510*/  IMAD R6, R5, R4, R6 ;  /* 0x0000000405067224 */ /* 0x010fe400078e0206 */
[----:B------:R-:W2:Y:S03]  /*10520*/  LDC.64 R4, c[0x0][0x230] ;  /* 0x00008c00ff047b82 */ /* 0x000ea60000000a00 */
[----:B------:R-:W-:Y:S02]  /*10530*/  IADD3 R13, R13, R6, RZ ;  /* 0x000000060d0d7210 */ /* 0x000fe40007ffe0ff */
[----:B------:R-:W-:Y:S05]  /*10540*/  SHF.R.S32.HI R6, RZ, 0x1f, R2 ;  /* 0x0000001fff067819 */ /* 0x000fea0000011402 */
[-C--:B--2---:R-:W-:Y:S02]  /*10550*/  IMAD R6, R6, R4.reuse, RZ ;  /* 0x0000000406067224 */ /* 0x084fe400078e02ff */
[C---:B------:R-:W-:Y:S04]  /*10560*/  IMAD.WIDE.U32 R12, R2.reuse, R4, R12 ;  /* 0x00000004020c7225 */ /* 0x040fe800078e000c */
[----:B------:R-:W-:Y:S01]  /*10570*/  IMAD R6, R2, R5, R6 ;  /* 0x0000000502067224 */ /* 0x000fe200078e0206 */
[----:B------:R-:W-:Y:S03]  /*10580*/  MOV R4, R12 ;  /* 0x0000000c00047202 */ /* 0x000fe60000000f00 */
[----:B------:R-:W-:Y:S07]  /*10590*/  IMAD.IADD R2, R13, 0x1, R6 ;  /* 0x000000010d027824 */ /* 0x000fee00078e0206 */
.L_x_3911:
[----:B------:R2:W-:Y:S01]  /*105a0*/  @P0 STS [R115+0x1000], RZ ;  /* 0x001000ff73000388 */ /* 0x0005e20000000800 */
[CC--:B------:R-:W-:Y:S03]  /*105b0*/  LEA R12, P1, R4.reuse, R121.reuse, 0x1 ;  /* 0x00000079040c7211 */ /* 0x0c0fe600078208ff */
[----:B------:R2:W-:Y:S01]  /*105c0*/  @P0 STS [R115+0x1004], RZ ;  /* 0x001004ff73000388 */ /* 0x0005e20000000800 */
[--C-:B------:R-:W-:Y:S02]  /*105d0*/  LEA.HI.X R13, R4, R122, R2.reuse, 0x1, P1 ;  /* 0x0000007a040d7211 */ /* 0x100fe400008f0c02 */
[----:B------:R-:W-:Y:S01]  /*105e0*/  @!P0 IADD3 R6, P1, R110, R4, RZ ;  /* 0x000000046e068210 */ /* 0x000fe20007f3e0ff */
[----:B------:R2:W-:Y:S04]  /*105f0*/  @P0 STS.64 [R115+0x1008], RZ ;  /* 0x001008ff73000388 */ /* 0x0005e80000000a00 */
[----:B------:R-:W-:Y:S01]  /*10600*/  @!PT LDS RZ, [RZ] ;  /* 0x00000000fffff984 */ /* 0x000fe20000000800 */
[----:B------:R-:W-:Y:S01]  /*10610*/  @!PT LDS RZ, [RZ] ;  /* 0x00000000fffff984 */ /* 0x000fe20000000800 */
[----:B------:R-:W-:Y:S01]  /*10620*/  @!PT LDS RZ, [RZ] ;  /* 0x00000000fffff984 */ /* 0x000fe20000000800 */
[----:B------:R-:W-:Y:S01]  /*10630*/  @!P0 LDGSTS.E.BYPASS.LTC128B.128 [R115+0x1000], desc[UR6][R12.64] ;  /* 0x010000000c738fae */ /* 0x000fe2000b901d46 */
[--C-:B------:R-:W-:Y:S01]  /*10640*/  @!P0 IMAD.X R5, R109, 0x1, R2.reuse, P1 ;  /* 0x000000016d058824 */ /* 0x100fe200008e0602 */
[CC--:B------:R-:W-:Y:S02]  /*10650*/  @!P0 LEA R14, P1, R6.reuse, R121.reuse, 0x1 ;  /* 0x00000079060e8211 */ /* 0x0c0fe400078208ff */
[----:B------:R2:W-:Y:S02]  /*10660*/  @P0 STS.128 [R115+0x1800], RZ ;  /* 0x001800ff73000388 */ /* 0x0005e40000000c00 */
[----:B------:R-:W-:Y:S02]  /*10670*/  @!P0 LEA.HI.X R15, R6, R122, R5, 0x1, P1 ;  /* 0x0000007a060f8211 */ /* 0x000fe400008f0c05 */
[----:B------:R-:W3:Y:S01]  /*10680*/  @!P0 LDC R5, c[0x0][0x24c] ;  /* 0x00009300ff058b82 */ /* 0x000ee20000000800 */
[C---:B------:R-:W-:Y:S02]  /*10690*/  @!P0 LEA R6, P3, R0.reuse, R4, 0x6 ;  /* 0x0000000400068211 */ /* 0x040fe400078630ff */
[----:B------:R-:W-:Y:S01]  /*106a0*/  @!PT LDS RZ, [RZ] ;  /* 0x00000000fffff984 */ /* 0x000fe20000000800 */
[----:B------:R-:W-:Y:S01]  /*106b0*/  @!PT LDS RZ, [RZ] ;  /* 0x00000000fffff984 */ /* 0x000fe20000000800 */
[----:B------:R-:W-:Y:S01]  /*106c0*/  @!PT LDS RZ, [RZ] ;  /* 0x00000000fffff984 */ /* 0x000fe20000000800 */
[----:B------:R4:W-:Y:S04]  /*106d0*/  @!P0 LDGSTS.E.BYPASS.LTC128B.128 [R115+0x1800], desc[UR6][R14.64] ;  /* 0x018000000e738fae */ /* 0x0009e8000b901d46 */
[----:B------:R2:W-:Y:S01]  /*106e0*/  @P0 STS.128 [R115+0x2000], RZ ;  /* 0x002000ff73000388 */ /* 0x0005e20000000c00 */
[----:B---3--:R-:W-:Y:S02]  /*106f0*/  @!P0 LEA.HI.X R5, R0, R2, R5, 0x6, P3 ;  /* 0x0000000200058211 */ /* 0x008fe400018f3405 */
[CC--:B----4-:R-:W-:Y:S04]  /*10700*/  @!P0 LEA R14, P1, R6.reuse, R121.reuse, 0x1 ;  /* 0x00000079060e8211 */ /* 0x0d0fe800078208ff */
[-C--:B------:R-:W-:Y:S01]  /*10710*/  @!P0 LEA.HI.X R15, R6, R122.reuse, R5, 0x1, P1 ;  /* 0x0000007a060f8211 */ /* 0x080fe200008f0c05 */
[----:B------:R-:W-:Y:S04]  /*10720*/  @!P0 IMAD.MOV.U32 R5, RZ, RZ, R2 ;  /* 0x000000ffff058224 */ /* 0x000fe800078e0002 */
[----:B------:R-:W-:Y:S01]  /*10730*/  @!PT LDS RZ, [RZ] ;  /* 0x00000000fffff984 */ /* 0x000fe20000000800 */
[----:B------:R-:W-:Y:S01]  /*10740*/  @!PT LDS RZ, [RZ] ;  /* 0x00000000fffff984 */ /* 0x000fe20000000800 */
[----:B------:R-:W-:Y:S01]  /*10750*/  @!PT LDS RZ, [RZ] ;  /* 0x00000000fffff984 */ /* 0x000fe20000000800 */
[----:B------:R2:W-:Y:S01]  /*10760*/  @!P0 LDGSTS.E.BYPASS.LTC128B.128 [R115+0x2000], desc[UR6][R14.64] ;  /* 0x020000000e738fae */ /* 0x0005e2000b901d46 */
[----:B------:R-:W-:Y:S02]  /*10770*/  @!P0 IMAD.WIDE.U32 R4, R0, 0x60, R4 ;  /* 0x0000006000048825 */ /* 0x000fe400078e0004 */
[----:B------:R-:W3:Y:S01]  /*10780*/  @!P0 LDC R0, c[0x0][0x24c] ;  /* 0x00009300ff008b82 */ /* 0x000ee20000000800 */
[----:B------:R2:W-:Y:S01]  /*10790*/  @P0 STS.128 [R115+0x2800], RZ ;  /* 0x002800ff73000388 */ /* 0x0005e20000000c00 */
[----:B------:R-:W-:Y:S01]  /*107a0*/  @!P0 LEA R6, P1, R4, R121, 0x1 ;  /* 0x0000007904068211 */ /* 0x000fe200078208ff */
[----:B------:R-:W-:Y:S02]  /*107b0*/  IMAD.MOV.U32 R121, RZ, RZ, R12 ;  /* 0x000000ffff797224 */ /* 0x000fe400078e000c */
[----:B---3--:R-:W-:Y:S04]  /*107c0*/  @!P0 IMAD R0, R0, 0x60, RZ ;  /* 0x0000006000008824 */ /* 0x008fe800078e02ff */
        /* <DEDUP_REMOVED lines=8> */
.L_x_3910:
[----:B------:R-:W-:Y:S01]  /*10850*/  FMNMX.FTZ R4, R132, R87, !PT ;  /* 0x0000005784047209 */ /* 0x000fe20007810000 */
[----:B------:R-:W-:Y:S01]  /*10860*/  LDSM.16.MT88.4 R28, [R104+0x3000] ;  /* 0x00300000681c783b */ /* 0x000fe20000004200 */
        /* <DEDUP_REMOVED lines=68> */
[----:B------:R-:W3:Y:S01]  /*10cb0*/  SHFL.BFLY PT, R2, R4, 0x1, 0x1f ;  /* 0x0c201f0004027f89 */ /* 0x000ee200000e0000 */
[----:B-1----:R-:W-:Y:S04]  /*10cc0*/  FMNMX.FTZ R0, R5, R0, !PT ;  /* 0x0000000005007209 */ /* 0x002fe80007810000 */
[C---:B------:R-:W-:Y:S01]  /*10cd0*/  FSETP.NEU.FTZ.AND P0, PT, R0.reuse, -INF , PT ;  /* 0xff8000000000780b */ /* 0x040fe20003f1d000 */
[----:B------:R-:W-:Y:S01]  /*10ce0*/  FMUL.FTZ R48, R0, UR4 ;  /* 0x0000000400307c20 */ /* 0x000fe20008410000 */
[----:B---3--:R-:W-:Y:S04]  /*10cf0*/  FMNMX.FTZ R2, R4, R2, !PT ;  /* 0x0000000204027209 */ /* 0x008fe80007810000 */
[----:B------:R-:W-:Y:S01]  /*10d00*/  FSEL R48, R48, RZ, P0 ;  /* 0x000000ff30307208 */ /* 0x000fe20000000000 */
[C---:B------:R-:W-:Y:S01]  /*10d10*/  FMUL.FTZ R49, R2.reuse, UR4 ;  /* 0x0000000402317c20 */ /* 0x040fe20008410000 */
[C---:B------:R-:W-:Y:S01]  /*10d20*/  FSETP.NEU.FTZ.AND P1, PT, R2.reuse, -INF , PT ;  /* 0xff8000000200780b */ /* 0x040fe20003f3d000 */
[----:B------:R-:W-:Y:S01]  /*10d30*/  FADD.FTZ R4, -R2, R87 ;  /* 0x0000005702047221 */ /* 0x000fe20000010100 */
[----:B------:R-:W-:Y:S01]  /*10d40*/  ISETP.GT.AND P0, PT, R120, 0x1, PT ;  /* 0x000000017800780c */ /* 0x000fe20003f04270 */
[--C-:B------:R-:W-:Y:S01]  /*10d50*/  FFMA.FTZ R37, R37, UR4, -R48.reuse ;  /* 0x0000000425257c23 */ /* 0x100fe20008010830 */
[----:B------:R-:W-:Y:S01]  /*10d60*/  FSEL R49, R49, RZ, P1 ;  /* 0x000000ff31317208 */ /* 0x000fe20000800000 */
        /* <DEDUP_REMOVED lines=15> */
[----:B------:R-:W-:Y:S01]  /*10e60*/  FFMA.FTZ R57, R159, UR4, -R48 ;  /* 0x000000049f397c23 */ /* 0x000fe20008010830 */
[--C-:B------:R-:W-:Y:S01]  /*10e70*/  FFMA.FTZ R59, R164, UR4, -R49.reuse ;  /* 0x00000004a43b7c23 */ /* 0x100fe20008010831 */
[----:B--2---:R-:W-:Y:S01]  /*10e80*/  FMUL.FTZ R6, R4, UR4 ;  /* 0x0000000404067c20 */ /* 0x004fe20008410000 */
[----:B------:R-:W-:Y:S01]  /*10e90*/  FADD.FTZ R4, -R0, R86 ;  /* 0x0000005600047221 */ /* 0x000fe20000010100 */
[--C-:B------:R-:W-:Y:S01]  /*10ea0*/  FFMA.FTZ R86, R94, UR4, -R49.reuse ;  /* 0x000000045e567c23 */ /* 0x100fe20008010831 */
[--C-:B------:R-:W-:Y:S01]  /*10eb0*/  FFMA.FTZ R94, R137, UR4, -R48.reuse ;  /* 0x00000004895e7c23 */ /* 0x100fe20008010830 */
[--C-:B------:R-:W-:Y:S03]  /*10ec0*/  FFMA.FTZ R24, R132, UR4, -R49.reuse ;  /* 0x0000000484187c23 */ /* 0x100fe60008010831 */
[----:B------:R-:W1:Y:S01]  /*10ed0*/  MUFU.EX2 R60, R60 ;  /* 0x0000003c003c7308 */ /* 0x000e620000000800 */
[----:B------:R-:W-:Y:S01]  /*10ee0*/  FMUL.FTZ R4, R4, UR4 ;  /* 0x0000000404047c20 */ /* 0x000fe20008410000 */
        /* <DEDUP_REMOVED lines=12> */
[--C-:B------:R-:W-:Y:S04]  /*10fb0*/  FFMA.FTZ R50, R50, UR4, -R48.reuse ;  /* 0x0000000432327c23 */ /* 0x100fe80008010830 */
[----:B------:R3:W4:Y:S01]  /*10fc0*/  MUFU.EX2 R21, R4 ;  /* 0x0000000400157308 */ /* 0x0007220000000800 */
[----:B-1----:R-:W-:Y:S09]  /*10fd0*/  F2FP.F16.F32.PACK_AB R26, R60, R55 ;  /* 0x000000373c1a723e */ /* 0x002ff200000000ff */
[----:B------:R-:W1:Y:S01]  /*10fe0*/  MUFU.EX2 R24, R24 ;  /* 0x0000001800187308 */ /* 0x000e620000000800 */
[C---:B--2---:R-:W-:Y:S01]  /*10ff0*/  FMUL.FTZ R5, R6.reuse, R69 ;  /* 0x0000004506057220 */ /* 0x044fe20000410000 */
[C---:B------:R-:W-:Y:S01]  /*11000*/  FMUL.FTZ R8, R6.reuse, R72 ;  /* 0x0000004806087220 */ /* 0x040fe20000410000 */
[C---:B------:R-:W-:Y:S01]  /*11010*/  FMUL.FTZ R9, R6.reuse, R73 ;  /* 0x0000004906097220 */ /* 0x040fe20000410000 */
[C---:B------:R-:W-:Y:S01]  /*11020*/  FMUL.FTZ R12, R6.reuse, R76 ;  /* 0x0000004c060c7220 */ /* 0x040fe20000410000 */
[----:B------:R-:W-:Y:S01]  /*11030*/  FMUL.FTZ R13, R6, R77 ;  /* 0x0000004d060d7220 */ /* 0x000fe20000410000 */
[--C-:B------:R-:W-:Y:S01]  /*11040*/  FFMA.FTZ R77, R32, UR4, -R49.reuse ;  /* 0x00000004204d7c23 */ /* 0x100fe20008010831 */
[C---:B------:R-:W-:Y:S03]  /*11050*/  FMUL.FTZ R16, R6.reuse, R80 ;  /* 0x0000005006107220 */ /* 0x040fe60000410000 */
[----:B------:R-:W2:Y:S01]  /*11060*/  MUFU.EX2 R25, R25 ;  /* 0x0000001900197308 */ /* 0x000ea20000000800 */
[----:B---3--:R-:W-:Y:S01]  /*11070*/  FMUL.FTZ R4, R6, R68 ;  /* 0x0000004406047220 */ /* 0x008fe20000410000 */
[--C-:B------:R-:W-:Y:S01]  /*11080*/  FFMA.FTZ R68, R34, UR4, -R49.reuse ;  /* 0x0000000422447c23 */ /* 0x100fe20008010831 */
[----:B------:R-:W-:Y:S01]  /*11090*/  FMUL.FTZ R17, R6, R81 ;  /* 0x0000005106117220 */ /* 0x000fe20000410000 */
[C---:B----4-:R-:W-:Y:S01]  /*110a0*/  FMUL.FTZ R7, R21.reuse, R71 ;  /* 0x0000004715077220 */ /* 0x050fe20000410000 */
[C---:B------:R-:W-:Y:S01]  /*110b0*/  FMUL.FTZ R10, R21.reuse, R74 ;  /* 0x0000004a150a7220 */ /* 0x040fe20000410000 */
[C---:B------:R-:W-:Y:S01]  /*110c0*/  FMUL.FTZ R11, R21.reuse, R75 ;  /* 0x0000004b150b7220 */ /* 0x040fe20000410000 */
[----:B------:R-:W-:Y:S03]  /*110d0*/  FMUL.FTZ R14, R21, R78 ;  /* 0x0000004e150e7220 */ /* 0x000fe60000410000 */
[----:B------:R-:W3:Y:S01]  /*110e0*/  MUFU.EX2 R53, R53 ;  /* 0x0000003500357308 */ /* 0x000ee20000000800 */
[--C-:B------:R-:W-:Y:S01]  /*110f0*/  FFMA.FTZ R78, R35, UR4, -R48.reuse ;  /* 0x00000004234e7c23 */ /* 0x100fe20008010830 */
[----:B------:R-:W-:Y:S01]  /*11100*/  FMUL.FTZ R15, R21, R79 ;  /* 0x0000004f150f7220 */ /* 0x000fe20000410000 */
[--C-:B------:R-:W-:Y:S01]  /*11110*/  FFMA.FTZ R79, R33, UR4, -R48.reuse ;  /* 0x00000004214f7c23 */ /* 0x100fe20008010830 */
[C---:B------:R-:W-:Y:S01]  /*11120*/  FMUL.FTZ R18, R21.reuse, R82 ;  /* 0x0000005215127220 */ /* 0x040fe20000410000 */
[----:B------:R-:W-:Y:S01]  /*11130*/  LDSM.16.MT88.4 R32, [R103+0x3800] ;  /* 0x003800006720783b */ /* 0x000fe20000004200 */
[----:B------:R-:W-:Y:S01]  /*11140*/  FMUL.FTZ R19, R21, R83 ;  /* 0x0000005315137220 */ /* 0x000fe20000410000 */
[----:B------:R-:W-:Y:S03]  /*11150*/  FFMA.FTZ R73, R143, UR4, -R48 ;  /* 0x000000048f497c23 */ /* 0x000fe60008010830 */
[----:B------:R-:W4:Y:S01]  /*11160*/  MUFU.EX2 R54, R54 ;  /* 0x0000003600367308 */ /* 0x000f220000000800 */
[--C-:B------:R-:W-:Y:S01]  /*11170*/  FFMA.FTZ R74, R145, UR4, -R49.reuse ;  /* 0x00000004914a7c23 */ /* 0x100fe20008010831 */
[----:B------:R-:W-:Y:S01]  /*11180*/  FFMA.FTZ R72, R144, UR4, -R49 ;  /* 0x0000000490487c23 */ /* 0x000fe20008010831 */
[----:B-1----:R-:W-:Y:S01]  /*11190*/  FFMA.FTZ R129, R6, R129, R24 ;  /* 0x0000008106817223 */ /* 0x002fe20000010018 */
[C---:B------:R-:W-:Y:S01]  /*111a0*/  FMUL.FTZ R6, R21.reuse, R70 ;  /* 0x0000004615067220 */ /* 0x040fe20000410000 */
[----:B--2---:R-:W-:Y:S01]  /*111b0*/  FFMA.FTZ R128, R21, R128, R25 ;  /* 0x0000008015807223 */ /* 0x004fe20000010019 */
[----:B------:R-:W-:Y:S01]  /*111c0*/  FFMA.FTZ R83, R141, UR4, -R49 ;  /* 0x000000048d537c23 */ /* 0x000fe20008010831 */
[--C-:B------:R-:W-:Y:S03]  /*111d0*/  FFMA.FTZ R81, R93, UR4, -R48.reuse ;  /* 0x000000045d517c23 */ /* 0x100fe60008010830 */
[----:B------:R-:W1:Y:S01]  /*111e0*/  MUFU.EX2 R67, R67 ;  /* 0x0000004300437308 */ /* 0x000e620000000800 */
[C---:B---3--:R-:W-:Y:S01]  /*111f0*/  F2FP.F16.F32.PACK_AB R24, R53.reuse, R24 ;  /* 0x000000183518723e */ /* 0x048fe200000000ff */
[--C-:B------:R-:W-:Y:S01]  /*11200*/  FFMA.FTZ R93, R142, UR4, -R48.reuse ;  /* 0x000000048e5d7c23 */ /* 0x100fe20008010830 */
[--C-:B------:R-:W-:Y:S01]  /*11210*/  FFMA.FTZ R80, R46, UR4, -R48.reuse ;  /* 0x000000042e507c23 */ /* 0x100fe20008010830 */
[----:B------:R-:W-:Y:S01]  /*11220*/  FADD.FTZ R89, R53, R129 ;  /* 0x0000008135597221 */ /* 0x000fe20000010000 */
[--C-:B------:R-:W-:Y:S01]  /*11230*/  FFMA.FTZ R75, R148, UR4, -R49.reuse ;  /* 0x00000004944b7c23 */ /* 0x100fe20008010831 */
[--C-:B------:R-:W-:Y:S01]  /*11240*/  FFMA.FTZ R21, R154, UR4, -R49.reuse ;  /* 0x000000049a157c23 */ /* 0x100fe20008010831 */
[----:B------:R-:W-:Y:S03]  /*11250*/  FFMA.FTZ R53, R158, UR4, -R49 ;  /* 0x000000049e357c23 */ /* 0x000fe60008010831 */
[----:B------:R-:W2:Y:S01]  /*11260*/  MUFU.EX2 R86, R86 ;  /* 0x0000005600567308 */ /* 0x000ea20000000800 */
[----:B----4-:R-:W-:Y:S01]  /*11270*/  F2FP.F16.F32.PACK_AB R25, R54, R25 ;  /* 0x000000193619723e */ /* 0x010fe200000000ff */
[----:B------:R-:W-:Y:S01]  /*11280*/  FADD.FTZ R89, R55, R89 ;  /* 0x0000005937597221 */ /* 0x000fe20000010000 */
[--C-:B------:R-:W-:Y:S01]  /*11290*/  FFMA.FTZ R55, R161, UR4, -R49.reuse ;  /* 0x00000004a1377c23 */ /* 0x100fe20008010831 */
[--C-:B------:R-:W-:Y:S01]  /*112a0*/  FFMA.FTZ R76, R157, UR4, -R49.reuse ;  /* 0x000000049d4c7c23 */ /* 0x100fe20008010831 */
[----:B------:R-:W-:Y:S01]  /*112b0*/  FFMA.FTZ R71, R163, UR4, -R49 ;  /* 0x00000004a3477c23 */ /* 0x000fe20008010831 */
[----:B------:R-:W-:Y:S01]  /*112c0*/  FADD.FTZ R38, R60, R89 ;  /* 0x000000593c267221 */ /* 0x000fe20000010000 */
[--C-:B------:R-:W-:Y:S03]  /*112d0*/  FFMA.FTZ R89, R43, UR4, -R49.reuse ;  /* 0x000000042b597c23 */ /* 0x100fe60008010831 */
[----:B------:R-:W3:Y:S01]  /*112e0*/  MUFU.EX2 R88, R88 ;  /* 0x0000005800587308 */ /* 0x000ee20000000800 */
[----:B-1----:R-:W-:Y:S01]  /*112f0*/  F2FP.F16.F32.PACK_AB R27, R67, R61 ;  /* 0x0000003d431b723e */ /* 0x002fe200000000ff */
[--C-:B------:R-:W-:Y:S01]  /*11300*/  FFMA.FTZ R60, R162, UR4, -R48.reuse ;  /* 0x00000004a23c7c23 */ /* 0x100fe20008010830 */
[--C-:B------:R-:W-:Y:S01]  /*11310*/  FFMA.FTZ R82, R140, UR4, -R49.reuse ;  /* 0x000000048c527c23 */ /* 0x100fe20008010831 */
[----:B------:R-:W-:Y:S01]  /*11320*/  FFMA.FTZ R70, R149, UR4, -R48 ;  /* 0x0000000495467c23 */ /* 0x000fe20008010830 */
[----:B------:R-:W-:Y:S01]  /*11330*/  FADD.FTZ R128, R54, R128 ;  /* 0x0000008036807221 */ /* 0x000fe20000010000 */
[--C-:B------:R-:W-:Y:S01]  /*11340*/  FFMA.FTZ R54, R160, UR4, -R48.reuse ;  /* 0x00000004a0367c23 */ /* 0x100fe20008010830 */
[----:B------:R-:W-:Y:S03]  /*11350*/  FFMA.FTZ R69, R152, UR4, -R48 ;  /* 0x0000000498457c23 */ /* 0x000fe60008010830 */
[----:B------:R-:W1:Y:S01]  /*11360*/  MUFU.EX2 R87, R87 ;  /* 0x0000005700577308 */ /* 0x000e620000000800 */
[C---:B------:R-:W-:Y:S05]  /*11370*/  HMMA.16816.F32 R4, R24.reuse, R28, R4 ;  /* 0x0000001c1804723c */ /* 0x040fea0000001804 */
[----:B--2---:R-:W-:Y:S01]  /*11380*/  FADD.FTZ R38, R86, R38 ;  /* 0x0000002656267221 */ /* 0x004fe20000010000 */
[C---:B------:R-:W-:Y:S03]  /*11390*/  HMMA.16816.F32 R8, R24.reuse, R30, R8 ;  /* 0x0000001e1808723c */ /* 0x040fe60000001808 */
[----:B------:R-:W2:Y:S01]  /*113a0*/  MUFU.EX2 R94, R94 ;  /* 0x0000005e005e7308 */ /* 0x000ea20000000800 */
[----:B------:R-:W4:Y:S01]  /*113b0*/  LDSM.16.MT88.4 R28, [R103+0x3000] ;  /* 0x00300000671c783b */ /* 0x000f220000004200 */
[----:B------:R-:W-:Y:S01]  /*113c0*/  FADD.FTZ R46, R61, R128 ;  /* 0x000000803d2e7221 */ /* 0x000fe20000010000 */
[----:B------:R-:W-:Y:S01]  /*113d0*/  FFMA.FTZ R61, R47, UR4, -R48 ;  /* 0x000000042f3d7c23 */ /* 0x000fe20008010830 */
[----:B---3--:R-:W-:Y:S06]  /*113e0*/  FADD.FTZ R47, R88, R38 ;  /* 0x00000026582f7221 */ /* 0x008fec0000010000 */
[----:B------:R-:W3:Y:S01]  /*113f0*/  MUFU.EX2 R95, R95 ;  /* 0x0000005f005f7308 */ /* 0x000ee20000000800 */
[----:B------:R-:W-:Y:S01]  /*11400*/  FADD.FTZ R46, R67, R46 ;  /* 0x0000002e432e7221 */ /* 0x000fe20000010000 */
[----:B------:R-:W-:Y:S03]  /*11410*/  FFMA.FTZ R67, R39, UR4, -R49 ;  /* 0x0000000427437c23 */ /* 0x000fe60008010831 */
[----:B-1----:R-:W-:Y:S05]  /*11420*/  FADD.FTZ R46, R87, R46 ;  /* 0x0000002e572e7221 */ /* 0x002fea0000010000 */
[----:B------:R-:W-:Y:S01]  /*11430*/  MUFU.EX2 R83, R83 ;  /* 0x0000005300537308 */ /* 0x000fe20000000800 */
[----:B--2---:R-:W-:Y:S09]  /*11440*/  FADD.FTZ R46, R94, R46 ;  /* 0x0000002e5e2e7221 */ /* 0x004ff20000010000 */
[----:B------:R-:W1:Y:S01]  /*11450*/  MUFU.EX2 R91, R91 ;  /* 0x0000005b005b7308 */ /* 0x000e620000000800 */
[----:B---3--:R-:W-:Y:S09]  /*11460*/  FADD.FTZ R47, R95, R47 ;  /* 0x0000002f5f2f7221 */ /* 0x008ff20000010000 */
[----:B------:R-:W2:Y:S10]  /*11470*/  MUFU.EX2 R81, R81 ;  /* 0x0000005100517308 */ /* 0x000eb40000000800 */
[----:B------:R-:W3:Y:S01]  /*11480*/  MUFU.EX2 R92, R92 ;  /* 0x0000005c005c7308 */ /* 0x000ee20000000800 */
[C---:B----4-:R-:W-:Y:S03]  /*11490*/  HMMA.16816.F32 R12, R24.reuse, R28, R12 ;  /* 0x0000001c180c723c */ /* 0x050fe6000000180c */
[----:B-1----:R-:W-:Y:S03]  /*114a0*/  FADD.FTZ R46, R91, R46 ;  /* 0x0000002e5b2e7221 */ /* 0x002fe60000010000 */
[----:B------:R-:W-:Y:S03]  /*114b0*/  HMMA.16816.F32 R16, R24, R30, R16 ;  /* 0x0000001e1810723c */ /* 0x000fe60000001810 */
[----:B------:R-:W-:Y:S01]  /*114c0*/  MUFU.EX2 R82, R82 ;  /* 0x0000005200527308 */ /* 0x000fe20000000800 */
[----:B------:R-:W1:Y:S01]  /*114d0*/  LDSM.16.MT88.4 R28, [R104+0x3400] ;  /* 0x00340000681c783b */ /* 0x000e620000004200 */
[----:B--2---:R-:W-:Y:S02]  /*114e0*/  FADD.FTZ R46, R81, R46 ;  /* 0x0000002e512e7221 */ /* 0x004fe40000010000 */
[----:B------:R-:W-:Y:S01]  /*114f0*/  F2FP.F16.F32.PACK_AB R24, R88, R86 ;  /* 0x000000565818723e */ /* 0x000fe200000000ff */
[----:B------:R-:W-:Y:S05]  /*11500*/  FFMA.FTZ R86, R36, UR4, -R49 ;  /* 0x0000000424567c23 */ /* 0x000fea0008010831 */
[----:B------:R-:W-:Y:S01]  /*11510*/  MUFU.EX2 R93, R93 ;  /* 0x0000005d005d7308 */ /* 0x000fe20000000800 */
[--C-:B------:R-:W-:Y:S01]  /*11520*/  FFMA.FTZ R88, R42, UR4, -R48.reuse ;  /* 0x000000042a587c23 */ /* 0x100fe20008010830 */
[----:B------:R-:W-:Y:S02]  /*11530*/  F2FP.F16.F32.PACK_AB R25, R94, R87 ;  /* 0x000000575e19723e */ /* 0x000fe400000000ff */
[C---:B------:R-:W-:Y:S01]  /*11540*/  F2FP.F16.F32.PACK_AB R26, R83.reuse, R95 ;  /* 0x0000005f531a723e */ /* 0x040fe200000000ff */
[----:B------:R-:W-:Y:S01]  /*11550*/  FADD.FTZ R83, R83, R47 ;  /* 0x0000002f53537221 */ /* 0x000fe20000010000 */
[--C-:B------:R-:W-:Y:S04]  /*11560*/  FFMA.FTZ R95, R44, UR4, -R48.reuse ;  /* 0x000000042c5f7c23 */ /* 0x100fe80008010830 */
[----:B------:R-:W2:Y:S01]  /*11570*/  MUFU.EX2 R73, R73 ;  /* 0x0000004900497308 */ /* 0x000ea20000000800 */
[----:B------:R-:W-:Y:S01]  /*11580*/  F2FP.F16.F32.PACK_AB R27, R81, R91 ;  /* 0x0000005b511b723e */ /* 0x000fe200000000ff */
[--C-:B------:R-:W-:Y:S01]  /*11590*/  FFMA.FTZ R91, R40, UR4, -R48.reuse ;  /* 0x00000004285b7c23 */ /* 0x100fe20008010830 */
[----:B---3--:R-:W-:Y:S01]  /*115a0*/  FADD.FTZ R83, R92, R83 ;  /* 0x000000535c537221 */ /* 0x008fe20000010000 */
[----:B------:R-:W-:Y:S06]  /*115b0*/  FFMA.FTZ R48, R3, UR4, -R48 ;  /* 0x0000000403307c23 */ /* 0x000fec0008010830 */
[----:B------:R-:W-:Y:S10]  /*115c0*/  MUFU.EX2 R74, R74 ;  /* 0x0000004a004a7308 */ /* 0x000ff40000000800 */
[----:B------:R-:W3:Y:S10]  /*115d0*/  MUFU.EX2 R64, R64 ;  /* 0x0000004000407308 */ /* 0x000ef40000000800 */
[----:B------:R-:W-:Y:S01]  /*115e0*/  MUFU.EX2 R66, R66 ;  /* 0x0000004200427308 */ /* 0x000fe20000000800 */
[C---:B-1----:R-:W-:Y:S06]  /*115f0*/  HMMA.16816.F32 R4, R24.reuse, R28, R4 ;  /* 0x0000001c1804723c */ /* 0x042fec0000001804 */
[C---:B------:R-:W-:Y:S03]  /*11600*/  HMMA.16816.F32 R8, R24.reuse, R30, R8 ;  /* 0x0000001e1808723c */ /* 0x040fe60000001808 */
[----:B------:R-:W1:Y:S01]  /*11610*/  MUFU.EX2 R70, R70 ;  /* 0x0000004600467308 */ /* 0x000e620000000800 */
[----:B------:R-:W4:Y:S09]  /*11620*/  LDSM.16.MT88.4 R28, [R103+0x3400] ;  /* 0x00340000671c783b */ /* 0x000f320000004200 */
[----:B------:R5:W-:Y:S10]  /*11630*/  MUFU.EX2 R87, R37 ;  /* 0x0000002500577308 */ /* 0x000bf40000000800 */
[----:B------:R-:W1:Y:S10]  /*11640*/  MUFU.EX2 R72, R72 ;  /* 0x0000004800487308 */ /* 0x000e740000000800 */
[----:B------:R-:W1:Y:S01]  /*11650*/  MUFU.EX2 R75, R75 ;  /* 0x0000004b004b7308 */ /* 0x000e620000000800 */
[----:B-----5:R-:W-:Y:S09]  /*11660*/  LDSM.16.MT88.4 R36, [R103+0x3c00] ;  /* 0x003c00006724783b */ /* 0x020ff20000004200 */
[----:B------:R-:W-:Y:S10]  /*11670*/  MUFU.EX2 R90, R90 ;  /* 0x0000005a005a7308 */ /* 0x000ff40000000800 */
[----:B------:R-:W5:Y:S01]  /*11680*/  MUFU.EX2 R69, R69 ;  /* 0x0000004500457308 */ /* 0x000f620000000800 */
[C---:B----4-:R-:W-:Y:S06]  /*11690*/  HMMA.16816.F32 R12, R24.reuse, R28, R12 ;  /* 0x0000001c180c723c */ /* 0x050fec000000180c */
[----:B------:R-:W-:Y:S03]  /*116a0*/  HMMA.16816.F32 R16, R24, R30, R16 ;  /* 0x0000001e1810723c */ /* 0x000fe60000001810 */
[----:B------:R-:W4:Y:S01]  /*116b0*/  MUFU.EX2 R63, R63 ;  /* 0x0000003f003f7308 */ /* 0x000f220000000800 */
[----:B------:R-:W5:Y:S03]  /*116c0*/  LDSM.16.MT88.4 R28, [R104+0x3800] ;  /* 0x00380000681c783b */ /* 0x000f660000004200 */
[----:B--2---:R-:W-:Y:S01]  /*116d0*/  F2FP.F16.F32.PACK_AB R25, R73, R93 ;  /* 0x0000005d4919723e */ /* 0x004fe200000000ff */
[----:B------:R-:W-:Y:S05]  /*116e0*/  FADD.FTZ R93, R93, R46 ;  /* 0x0000002e5d5d7221 */ /* 0x000fea0000010000 */
[----:B------:R-:W2:Y:S01]  /*116f0*/  MUFU.EX2 R21, R21 ;  /* 0x0000001500157308 */ /* 0x000ea20000000800 */
[----:B---3--:R-:W-:Y:S01]  /*11700*/  F2FP.F16.F32.PACK_AB R26, R64, R74 ;  /* 0x0000004a401a723e */ /* 0x008fe200000000ff */
[----:B------:R-:W-:Y:S01]  /*11710*/  FADD.FTZ R93, R73, R93 ;  /* 0x0000005d495d7221 */ /* 0x000fe20000010000 */
[----:B------:R-:W-:Y:S01]  /*11720*/  F2FP.F16.F32.PACK_AB R24, R82, R92 ;  /* 0x0000005c5218723e */ /* 0x000fe200000000ff */
[----:B------:R-:W-:Y:S01]  /*11730*/  FFMA.FTZ R92, R45, UR4, -R49 ;  /* 0x000000042d5c7c23 */ /* 0x000fe20008010831 */
[----:B-1----:R-:W-:Y:S01]  /*11740*/  F2FP.F16.F32.PACK_AB R27, R70, R66 ;  /* 0x00000042461b723e */ /* 0x002fe200000000ff */
[----:B------:R-:W-:Y:S04]  /*11750*/  LDSM.16.MT88.4 R44, [R104+0x4400] ;  /* 0x00440000682c783b */ /* 0x000fe80000004200 */
[----:B------:R-:W-:Y:S01]  /*11760*/  MUFU.EX2 R65, R65 ;  /* 0x0000004100417308 */ /* 0x000fe20000000800 */
[----:B------:R-:W-:Y:S01]  /*11770*/  FADD.FTZ R82, R82, R83 ;  /* 0x0000005352527221 */ /* 0x000fe20000010000 */
[----:B------:R-:W-:Y:S03]  /*11780*/  FADD.FTZ R93, R66, R93 ;  /* 0x0000005d425d7221 */ /* 0x000fe60000010000 */
[----:B------:R-:W-:Y:S01]  /*11790*/  FADD.FTZ R82, R74, R82 ;  /* 0x000000524a527221 */ /* 0x000fe20000010000 */
[----:B------:R-:W-:Y:S04]  /*117a0*/  FADD.FTZ R70, R70, R93 ;  /* 0x0000005d46467221 */ /* 0x000fe80000010000 */
[----:B------:R-:W1:Y:S01]  /*117b0*/  MUFU.EX2 R62, R62 ;  /* 0x0000003e003e7308 */ /* 0x000e620000000800 */
[----:B------:R-:W-:Y:S04]  /*117c0*/  FADD.FTZ R82, R64, R82 ;  /* 0x0000005240527221 */ /* 0x000fe80000010000 */
[----:B------:R-:W-:Y:S05]  /*117d0*/  FADD.FTZ R82, R72, R82 ;  /* 0x0000005248527221 */ /* 0x000fea0000010000 */
[----:B------:R3:W-:Y:S10]  /*117e0*/  MUFU.EX2 R94, R41 ;  /* 0x00000029005e7308 */ /* 0x0007f40000000800 */
[----:B------:R-:W-:Y:S01]  /*117f0*/  MUFU.EX2 R68, R68 ;  /* 0x0000004400447308 */ /* 0x000fe20000000800 */
[C---:B-----5:R-:W-:Y:S06]  /*11800*/  HMMA.16816.F32 R4, R24.reuse, R28, R4 ;  /* 0x0000001c1804723c */ /* 0x060fec0000001804 */
[C---:B------:R-:W-:Y:S03]  /*11810*/  HMMA.16816.F32 R8, R24.reuse, R30, R8 ;  /* 0x0000001e1808723c */ /* 0x040fe60000001808 */
[----:B------:R-:W5:Y:S01]  /*11820*/  MUFU.EX2 R77, R77 ;  /* 0x0000004d004d7308 */ /* 0x000f620000000800 */
[----:B------:R-:W5:Y:S02]  /*11830*/  LDSM.16.MT88.4 R28, [R104+0x3c00] ;  /* 0x003c0000681c783b */ /* 0x000f640000004200 */
[C---:B------:R-:W-:Y:S07]  /*11840*/  HMMA.16816.F32 R12, R24.reuse, R32, R12 ;  /* 0x00000020180c723c */ /* 0x040fee000000180c */
[----:B------:R-:W-:Y:S01]  /*11850*/  MUFU.EX2 R79, R79 ;  /* 0x0000004f004f7308 */ /* 0x000fe20000000800 */
[----:B---3--:R-:W-:Y:S01]  /*11860*/  LDSM.16.MT88.4 R40, [R103+0x4000] ;  /* 0x004000006728783b */ /* 0x008fe20000004200 */
[----:B------:R-:W-:Y:S08]  /*11870*/  HMMA.16816.F32 R16, R24, R34, R16 ;  /* 0x000000221810723c */ /* 0x000ff00000001810 */
[----:B------:R-:W3:Y:S01]  /*11880*/  MUFU.EX2 R58, R58 ;  /* 0x0000003a003a7308 */ /* 0x000ee20000000800 */
[----:B------:R-:W3:Y:S02]  /*11890*/  LDSM.16.MT88.4 R32, [R104+0x4000] ;  /* 0x004000006820783b */ /* 0x000ee40000004200 */
[C---:B------:R-:W-:Y:S01]  /*118a0*/  F2FP.F16.F32.PACK_AB R24, R75.reuse, R72 ;  /* 0x000000484b18723e */ /* 0x040fe200000000ff */
[----:B------:R-:W-:Y:S01]  /*118b0*/  FADD.FTZ R75, R75, R82 ;  /* 0x000000524b4b7221 */ /* 0x000fe20000010000 */
[----:B------:R-:W-:Y:S03]  /*118c0*/  F2FP.F16.F32.PACK_AB R25, R69, R90 ;  /* 0x0000005a4519723e */ /* 0x000fe600000000ff */
[----:B----4-:R-:W-:Y:S02]  /*118d0*/  FADD.FTZ R75, R63, R75 ;  /* 0x0000004b3f4b7221 */ /* 0x010fe40000010000 */
[----:B------:R-:W-:Y:S01]  /*118e0*/  MUFU.EX2 R56, R56 ;  /* 0x0000003800387308 */ /* 0x000fe20000000800 */
[C---:B--2---:R-:W-:Y:S01]  /*118f0*/  F2FP.F16.F32.PACK_AB R26, R21.reuse, R63 ;  /* 0x0000003f151a723e */ /* 0x044fe200000000ff */
[----:B------:R-:W-:Y:S01]  /*11900*/  FADD.FTZ R90, R90, R70 ;  /* 0x000000465a5a7221 */ /* 0x000fe20000010000 */
[----:B------:R-:W-:Y:S01]  /*11910*/  FADD.FTZ R75, R21, R75 ;  /* 0x0000004b154b7221 */ /* 0x000fe20000010000 */
[C---:B-1----:R-:W-:Y:S02]  /*11920*/  F2FP.F16.F32.PACK_AB R27, R62.reuse, R65 ;  /* 0x000000413e1b723e */ /* 0x042fe400000000ff */
[----:B------:R-:W-:Y:S04]  /*11930*/  FADD.FTZ R90, R69, R90 ;  /* 0x0000005a455a7221 */ /* 0x000fe80000010000 */
[----:B------:R-:W1:Y:S01]  /*11940*/  MUFU.EX2 R53, R53 ;  /* 0x0000003500357308 */ /* 0x000e620000000800 */
[----:B------:R-:W-:Y:S04]  /*11950*/  FADD.FTZ R65, R65, R90 ;  /* 0x0000005a41417221 */ /* 0x000fe80000010000 */
[----:B------:R-:W-:Y:S05]  /*11960*/  FADD.FTZ R65, R62, R65 ;  /* 0x000000413e417221 */ /* 0x000fea0000010000 */
[----:B------:R-:W-:Y:S01]  /*11970*/  MUFU.EX2 R57, R57 ;  /* 0x0000003900397308 */ /* 0x000fe20000000800 */
[C---:B-----5:R-:W-:Y:S06]  /*11980*/  HMMA.16816.F32 R4, R24.reuse, R28, R4 ;  /* 0x0000001c1804723c */ /* 0x060fec0000001804 */
[C---:B------:R-:W-:Y:S03]  /*11990*/  HMMA.16816.F32 R8, R24.reuse, R30, R8 ;  /* 0x0000001e1808723c */ /* 0x040fe60000001808 */
[----:B------:R-:W2:Y:S02]  /*119a0*/  MUFU.EX2 R54, R54 ;  /* 0x0000003600367308 */ /* 0x000ea40000000800 */
[----:B------:R-:W-:Y:S01]  /*119b0*/  F2FP.F16.F32.PACK_AB R28, R77, R68 ;  /* 0x000000444d1c723e */ /* 0x000fe200000000ff */
[----:B------:R-:W-:Y:S01]  /*119c0*/  FADD.FTZ R68, R68, R75 ;  /* 0x0000004b44447221 */ /* 0x000fe20000010000 */
[C---:B------:R-:W-:Y:S01]  /*119d0*/  HMMA.16816.F32 R12, R24.reuse, R36, R12 ;  /* 0x00000024180c723c */ /* 0x040fe2000000180c */
[----:B------:R-:W-:Y:S05]  /*119e0*/  LDSM.16.MT88.4 R72, [R104+0x4c00] ;  /* 0x004c00006848783b */ /* 0x000fea0000004200 */
[----:B------:R-:W-:Y:S01]  /*119f0*/  MUFU.EX2 R55, R55 ;  /* 0x0000003700377308 */ /* 0x000fe20000000800 */
[----:B---3--:R-:W-:Y:S01]  /*11a00*/  F2FP.F16.F32.PACK_AB R29, R58, R79 ;  /* 0x0000004f3a1d723e */ /* 0x008fe200000000ff */
[----:B------:R-:W-:Y:S03]  /*11a10*/  FADD.FTZ R79, R79, R65 ;  /* 0x000000414f4f7221 */ /* 0x000fe60000010000 */
[----:B-1----:R-:W-:Y:S01]  /*11a20*/  F2FP.F16.F32.PACK_AB R30, R53, R56 ;  /* 0x00000038351e723e */ /* 0x002fe200000000ff */
[----:B------:R-:W-:Y:S01]  /*11a30*/  HMMA.16816.F32 R16, R24, R38, R16 ;  /* 0x000000261810723c */ /* 0x000fe20000001810 */
[----:B------:R-:W1:Y:S03]  /*11a40*/  LDSM.16.MT88.4 R36, [R103+0x4400] ;  /* 0x004400006724783b */ /* 0x000e660000004200 */
[----:B------:R-:W3:Y:S01]  /*11a50*/  MUFU.EX2 R76, R76 ;  /* 0x0000004c004c7308 */ /* 0x000ee20000000800 */
[----:B--2---:R-:W-:Y:S01]  /*11a60*/  F2FP.F16.F32.PACK_AB R31, R54, R57 ;  /* 0x00000039361f723e */ /* 0x004fe200000000ff */
[----:B------:R-:W-:Y:S01]  /*11a70*/  FADD.FTZ R77, R77, R68 ;  /* 0x000000444d4d7221 */ /* 0x000fe20000010000 */
[----:B------:R-:W-:Y:S07]  /*11a80*/  FADD.FTZ R79, R58, R79 ;  /* 0x0000004f3a4f7221 */ /* 0x000fee0000010000 */
[----:B------:R-:W-:Y:S01]  /*11a90*/  MUFU.EX2 R78, R78 ;  /* 0x0000004e004e7308 */ /* 0x000fe20000000800 */
[C---:B------:R-:W-:Y:S05]  /*11aa0*/  HMMA.16816.F32 R4, R28.reuse, R32, R4 ;  /* 0x000000201c04723c */ /* 0x040fea0000001804 */
[----:B------:R-:W-:Y:S01]  /*11ab0*/  FADD.FTZ R77, R56, R77 ;  /* 0x0000004d384d7221 */ /* 0x000fe20000010000 */
[C---:B------:R-:W-:Y:S03]  /*11ac0*/  HMMA.16816.F32 R8, R28.reuse, R34, R8 ;  /* 0x000000221c08723c */ /* 0x040fe60000001808 */
[----:B------:R-:W2:Y:S01]  /*11ad0*/  MUFU.EX2 R80, R80 ;  /* 0x0000005000507308 */ /* 0x000ea20000000800 */
[----:B------:R-:W4:Y:S01]  /*11ae0*/  LDSM.16.MT88.4 R32, [R104+0x4800] ;  /* 0x004800006820783b */ /* 0x000f220000004200 */
[----:B---3--:R-:W-:Y:S01]  /*11af0*/  F2FP.F16.F32.PACK_AB R24, R76, R55 ;  /* 0x000000374c18723e */ /* 0x008fe200000000ff */
[C---:B------:R-:W-:Y:S07]  /*11b00*/  HMMA.16816.F32 R12, R28.reuse, R40, R12 ;  /* 0x000000281c0c723c */ /* 0x040fee000000180c */
[----:B------:R-:W-:Y:S01]  /*11b10*/  MUFU.EX2 R71, R71 ;  /* 0x0000004700477308 */ /* 0x000fe20000000800 */
[----:B------:R-:W-:Y:S01]  /*11b20*/  FADD.FTZ R57, R57, R79 ;  /* 0x0000004f39397221 */ /* 0x000fe20000010000 */
[----:B------:R-:W-:Y:S01]  /*11b30*/  HMMA.16816.F32 R16, R28, R42, R16 ;  /* 0x0000002a1c10723c */ /* 0x000fe20000001810 */
[----:B------:R-:W3:Y:S07]  /*11b40*/  LDSM.16.MT88.4 R28, [R103+0x4800] ;  /* 0x00480000671c783b */ /* 0x000eee0000004200 */
[----:B------:R-:W5:Y:S03]  /*11b50*/  MUFU.EX2 R59, R59 ;  /* 0x0000003b003b7308 */ /* 0x000f660000000800 */
[----:B--2---:R-:W-:Y:S01]  /*11b60*/  F2FP.F16.F32.PACK_AB R25, R80, R78 ;  /* 0x0000004e5019723e */ /* 0x004fe200000000ff */
[--C-:B------:R-:W-:Y:S01]  /*11b70*/  FFMA.FTZ R41, R23, UR4, -R49.reuse ;  /* 0x0000000417297c23 */ /* 0x100fe20008010831 */
[----:B------:R-:W-:Y:S01]  /*11b80*/  FFMA.FTZ R49, R22, UR4, -R49 ;  /* 0x0000000416317c23 */ /* 0x000fe20008010831 */
[----:B------:R-:W-:Y:S01]  /*11b90*/  FADD.FTZ R77, R53, R77 ;  /* 0x0000004d354d7221 */ /* 0x000fe20000010000 */
[----:B------:R-:W-:Y:S03]  /*11ba0*/  FADD.FTZ R57, R54, R57 ;  /* 0x0000003936397221 */ /* 0x000fe60000010000 */
[----:B------:R-:W2:Y:S01]  /*11bb0*/  MUFU.EX2 R60, R60 ;  /* 0x0000003c003c7308 */ /* 0x000ea20000000800 */
[----:B------:R-:W-:Y:S01]  /*11bc0*/  FADD.FTZ R55, R55, R77 ;  /* 0x0000004d37377221 */ /* 0x000fe20000010000 */
[----:B------:R-:W-:Y:S03]  /*11bd0*/  FADD.FTZ R3, R78, R57 ;  /* 0x000000394e037221 */ /* 0x000fe60000010000 */
[----:B------:R-:W-:Y:S01]  /*11be0*/  FADD.FTZ R55, R76, R55 ;  /* 0x000000374c377221 */ /* 0x000fe20000010000 */
[----:B------:R-:W-:Y:S04]  /*11bf0*/  FADD.FTZ R3, R80, R3 ;  /* 0x0000000350037221 */ /* 0x000fe80000010000 */
[----:B------:R-:W1:Y:S01]  /*11c00*/  MUFU.EX2 R61, R61 ;  /* 0x0000003d003d7308 */ /* 0x000e620000000800 */
[----:B-----5:R-:W-:Y:S01]  /*11c10*/  F2FP.F16.F32.PACK_AB R26, R59, R71 ;  /* 0x000000473b1a723e */ /* 0x020fe200000000ff */
[----:B------:R-:W-:Y:S04]  /*11c20*/  FADD.FTZ R71, R71, R55 ;  /* 0x0000003747477221 */ /* 0x000fe80000010000 */
[----:B------:R-:W-:Y:S04]  /*11c30*/  FADD.FTZ R59, R59, R71 ;  /* 0x000000473b3b7221 */ /* 0x000fe80000010000 */
[----:B------:R-:W5:Y:S01]  /*11c40*/  MUFU.EX2 R67, R67 ;  /* 0x0000004300437308 */ /* 0x000f620000000800 */
[----:B--2---:R-:W-:Y:S09]  /*11c50*/  FADD.FTZ R3, R60, R3 ;  /* 0x000000033c037221 */ /* 0x004ff20000010000 */
[----:B------:R-:W-:Y:S01]  /*11c60*/  MUFU.EX2 R86, R86 ;  /* 0x0000005600567308 */ /* 0x000fe20000000800 */
[C---:B-1----:R-:W-:Y:S01]  /*11c70*/  F2FP.F16.F32.PACK_AB R27, R61.reuse, R60 ;  /* 0x0000003c3d1b723e */ /* 0x042fe200000000ff */
[----:B------:R-:W-:Y:S01]  /*11c80*/  FADD.FTZ R61, R61, R3 ;  /* 0x000000033d3d7221 */ /* 0x000fe20000010000 */
[----:B------:R-:W-:Y:S03]  /*11c90*/  IADD3 R3, R120, -0x1, RZ ;  /* 0xffffffff78037810 */ /* 0x000fe60007ffe0ff */
[----:B------:R-:W-:Y:S01]  /*11ca0*/  FADD.FTZ R61, R87, R61 ;  /* 0x0000003d573d7221 */ /* 0x000fe20000010000 */
[----:B------:R-:W-:Y:S03]  /*11cb0*/  MOV R120, R3 ;  /* 0x0000000300787202 */ /* 0x000fe60000000f00 */
[----:B------:R-:W1:Y:S01]  /*11cc0*/  MUFU.EX2 R88, R88 ;  /* 0x0000005800587308 */ /* 0x000e620000000800 */
[C---:B------:R-:W-:Y:S05]  /*11cd0*/  HMMA.16816.F32 R4, R24.reuse, R44, R4 ;  /* 0x0000002c1804723c */ /* 0x040fea0000001804 */
[----:B-----5:R-:W-:Y:S01]  /*11ce0*/  FADD.FTZ R59, R67, R59 ;  /* 0x0000003b433b7221 */ /* 0x020fe20000010000 */
[C---:B------:R-:W-:Y:S03]  /*11cf0*/  HMMA.16816.F32 R8, R24.reuse, R46, R8 ;  /* 0x0000002e1808723c */ /* 0x040fe60000001808 */
[----:B------:R-:W2:Y:S03]  /*11d00*/  MUFU.EX2 R89, R89 ;  /* 0x0000005900597308 */ /* 0x000ea60000000800 */
[C---:B------:R-:W-:Y:S07]  /*11d10*/  HMMA.16816.F32 R12, R24.reuse, R36, R12 ;  /* 0x00000024180c723c */ /* 0x040fee000000180c */
[----:B------:R-:W-:Y:S01]  /*11d20*/  MUFU.EX2 R91, R91 ;  /* 0x0000005b005b7308 */ /* 0x000fe20000000800 */
[----:B-1----:R-:W-:Y:S01]  /*11d30*/  F2FP.F16.F32.PACK_AB R21, R88, R87 ;  /* 0x000000575815723e */ /* 0x002fe200000000ff */
[----:B------:R-:W-:Y:S01]  /*11d40*/  HMMA.16816.F32 R16, R24, R38, R16 ;  /* 0x000000261810723c */ /* 0x000fe20000001810 */
[----:B------:R-:W1:Y:S07]  /*11d50*/  LDSM.16.MT88.4 R24, [R103+0x4c00] ;  /* 0x004c00006718783b */ /* 0x000e6e0000004200 */
[----:B------:R-:W5:Y:S03]  /*11d60*/  MUFU.EX2 R95, R95 ;  /* 0x0000005f005f7308 */ /* 0x000f660000000800 */
[----:B--2---:R-:W-:Y:S01]  /*11d70*/  F2FP.F16.F32.PACK_AB R22, R94, R89 ;  /* 0x000000595e16723e */ /* 0x004fe200000000ff */
[----:B------:R-:W-:Y:S01]  /*11d80*/  FADD.FTZ R61, R88, R61 ;  /* 0x0000003d583d7221 */ /* 0x000fe20000010000 */
[----:B------:R-:W-:Y:S05]  /*11d90*/  MOV R87, R2 ;  /* 0x0000000200577202 */ /* 0x000fea0000000f00 */
[----:B------:R2:W-:Y:S10]  /*11da0*/  MUFU.EX2 R36, R20 ;  /* 0x0000001400247308 */ /* 0x0005f40000000800 */
[----:B------:R-:W-:Y:S01]  /*11db0*/  MUFU.EX2 R92, R92 ;  /* 0x0000005c005c7308 */ /* 0x000fe20000000800 */
[----:B-----5:R-:W-:Y:S01]  /*11dc0*/  F2FP.F16.F32.PACK_AB R23, R95, R91 ;  /* 0x0000005b5f17723e */ /* 0x020fe200000000ff */
[----:B------:R-:W-:Y:S04]  /*11dd0*/  FADD.FTZ R91, R91, R61 ;  /* 0x0000003d5b5b7221 */ /* 0x000fe80000010000 */
[----:B------:R-:W-:Y:S04]  /*11de0*/  FADD.FTZ R91, R95, R91 ;  /* 0x0000005b5f5b7221 */ /* 0x000fe80000010000 */
[----:B------:R-:W5:Y:S01]  /*11df0*/  MUFU.EX2 R52, R52 ;  /* 0x0000003400347308 */ /* 0x000f620000000800 */
[C---:B--2---:R-:W-:Y:S01]  /*11e00*/  F2FP.F16.F32.PACK_AB R20, R86.reuse, R67 ;  /* 0x000000435614723e */ /* 0x044fe200000000ff */
[----:B------:R-:W-:Y:S04]  /*11e10*/  FADD.FTZ R86, R86, R59 ;  /* 0x0000003b56567221 */ /* 0x000fe80000010000 */
[----:B------:R-:W-:Y:S02]  /*11e20*/  FADD.FTZ R86, R89, R86 ;  /* 0x0000005659567221 */ /* 0x000fe40000010000 */
[C---:B----4-:R-:W-:Y:S02]  /*11e30*/  HMMA.16816.F32 R4, R20.reuse, R32, R4 ;  /* 0x000000201404723c */ /* 0x050fe40000001804 */
[----:B------:R-:W2:Y:S03]  /*11e40*/  MUFU.EX2 R51, R51 ;  /* 0x0000003300337308 */ /* 0x000ea60000000800 */
[----:B------:R-:W-:Y:S01]  /*11e50*/  FADD.FTZ R86, R94, R86 ;  /* 0x000000565e567221 */ /* 0x000fe20000010000 */
[C---:B------:R-:W-:Y:S06]  /*11e60*/  HMMA.16816.F32 R8, R20.reuse, R34, R8 ;  /* 0x000000221408723c */ /* 0x040fec0000001808 */
[----:B------:R-:W4:Y:S01]  /*11e70*/  MUFU.EX2 R40, R50 ;  /* 0x0000003200287308 */ /* 0x000f220000000800 */
[----:B-----5:R-:W-:Y:S01]  /*11e80*/  F2FP.F16.F32.PACK_AB R80, R52, R92 ;  /* 0x0000005c3450723e */ /* 0x020fe200000000ff */
[C---:B---3--:R-:W-:Y:S08]  /*11e90*/  HMMA.16816.F32 R12, R20.reuse, R28, R12 ;  /* 0x0000001c140c723c */ /* 0x048ff0000000180c */
[----:B------:R-:W3:Y:S01]  /*11ea0*/  MUFU.EX2 R41, R41 ;  /* 0x0000002900297308 */ /* 0x000ee20000000800 */
[----:B------:R-:W-:Y:S03]  /*11eb0*/  HMMA.16816.F32 R16, R20, R30, R16 ;  /* 0x0000001e1410723c */ /* 0x000fe60000001810 */
[----:B------:R-:W-:Y:S01]  /*11ec0*/  FADD.FTZ R92, R92, R86 ;  /* 0x000000565c5c7221 */ /* 0x000fe20000010000 */
[----:B--2---:R-:W-:Y:S05]  /*11ed0*/  FADD.FTZ R91, R51, R91 ;  /* 0x0000005b335b7221 */ /* 0x004fea0000010000 */
[----:B------:R-:W2:Y:S02]  /*11ee0*/  MUFU.EX2 R49, R49 ;  /* 0x0000003100317308 */ /* 0x000ea40000000800 */
[----:B----4-:R-:W-:Y:S01]  /*11ef0*/  F2FP.F16.F32.PACK_AB R81, R40, R51 ;  /* 0x000000332851723e */ /* 0x010fe200000000ff */
[----:B------:R-:W-:Y:S01]  /*11f00*/  FADD.FTZ R92, R52, R92 ;  /* 0x0000005c345c7221 */ /* 0x000fe20000010000 */
[----:B------:R-:W-:Y:S01]  /*11f10*/  FADD.FTZ R91, R40, R91 ;  /* 0x0000005b285b7221 */ /* 0x000fe20000010000 */
[----:B------:R-:W-:Y:S05]  /*11f20*/  MOV R86, R0 ;  /* 0x0000000000567202 */ /* 0x000fea0000000f00 */
[----:B------:R-:W4:Y:S01]  /*11f30*/  MUFU.EX2 R48, R48 ;  /* 0x0000003000307308 */ /* 0x000f220000000800 */
[----:B---3--:R-:W-:Y:S01]  /*11f40*/  FADD.FTZ R92, R41, R92 ;  /* 0x0000005c295c7221 */ /* 0x008fe20000010000 */
[----:B------:R-:W-:Y:S01]  /*11f50*/  FADD.FTZ R91, R36, R91 ;  /* 0x0000005b245b7221 */ /* 0x000fe20000010000 */
[C---:B--2---:R-:W-:Y:S02]  /*11f60*/  F2FP.F16.F32.PACK_AB R82, R49.reuse, R41 ;  /* 0x000000293152723e */ /* 0x044fe400000000ff */
[----:B------:R-:W-:Y:S01]  /*11f70*/  FADD.FTZ R129, R49, R92 ;  /* 0x0000005c31817221 */ /* 0x000fe20000010000 */
[C---:B----4-:R-:W-:Y:S01]  /*11f80*/  F2FP.F16.F32.PACK_AB R83, R48.reuse, R36 ;  /* 0x000000243053723e */ /* 0x050fe200000000ff */
[----:B------:R-:W-:Y:S06]  /*11f90*/  FADD.FTZ R128, R48, R91 ;  /* 0x0000005b30807221 */ /* 0x000fec0000010000 */
[C---:B------:R-:W-:Y:S06]  /*11fa0*/  HMMA.16816.F32 R68, R80.reuse, R72, R4 ;  /* 0x000000485044723c */ /* 0x040fec0000001804 */
[C---:B------:R-:W-:Y:S06]  /*11fb0*/  HMMA.16816.F32 R72, R80.reuse, R74, R8 ;  /* 0x0000004a5048723c */ /* 0x040fec0000001808 */
[C---:B-1----:R-:W-:Y:S06]  /*11fc0*/  HMMA.16816.F32 R76, R80.reuse, R24, R12 ;  /* 0x00000018504c723c */ /* 0x042fec000000180c */
[----:B------:R-:W-:Y:S01]  /*11fd0*/  HMMA.16816.F32 R80, R80, R26, R16 ;  /* 0x0000001a5050723c */ /* 0x000fe20000001810 */
[----:B------:R-:W-:Y:S11]  /*11fe0*/  @!UPT UIADD3 URZ, URZ, URZ, URZ ;  /* 0x0000003f3f3ff290 */ /* 0x000ff6000fffe03f */
[----:B------:R-:W-:Y:S01]  /*11ff0*/  @!UPT UIADD3 URZ, URZ, URZ, URZ ;  /* 0x0000003f3f3ff290 */ /* 0x000fe2000fffe03f */
[----:B------:R-:W-:Y:S11]  /*12000*/  @P0 BRA `(.L_x_3912) ;  /* 0xffffffcc00c80947 */ /* 0x000ff6000383ffff */
.L_x_3908:
[----:B------:R-:W1:Y:S01]  /*12010*/  SHFL.BFLY PT, R3, R128, 0x2, 0x1f ;  /* 0x0c401f0080037f89 */ /* 0x000e6200000e0000 */
[----:B------:R-:W-:Y:S01]  /*12020*/  SHF.R.S32.HI R6, RZ, 0x1f, R116 ;  /* 0x0000001fff067819 */ /* 0x000fe20000011474 */
[----:B------:R-:W2:Y:S01]  /*12030*/  S2UR UR4, SR_CgaCtaId ;  /* 0x00000000000479c3 */ /* 0x000ea20000008800 */
[----:B------:R-:W-:Y:S01]  /*12040*/  IMAD.MOV.U32 R8, RZ, RZ, 0x3f800000 ;  /* 0x3f800000ff087424 */ /* 0x000fe200078e00ff */
[----:B------:R-:W3:Y:S01]  /*12050*/  SHFL.BFLY PT, R4, R129, 0x2, 0x1f ;  /* 0x0c401f0081047f89 */ /* 0x000ee200000e0000 */
[----:B------:R-:W-:Y:S01]  /*12060*/  LEA.HI R6, R6, R116, RZ, 0x3 ;  /* 0x0000007406067211 */ /* 0x000fe200078f18ff */
[----:B------:R-:W-:Y:S01]  /*12070*/  IMAD.MOV.U32 R7, RZ, RZ, 0x3f800000 ;  /* 0x3f800000ff077424 */ /* 0x000fe200078e00ff */
[----:B------:R-:W-:Y:S02]  /*12080*/  UMOV UR5, 0x400 ;  /* 0x0000040000057882 */ /* 0x000fe40000000000 */
[----:B------:R-:W-:-:S04]  /*12090*/  LOP3.LUT R6, R6, 0xfffffff8, RZ, 0xc0, !PT ;  /* 0xfffffff806067812 */ /* 0x000fc800078ec0ff */
[----:B------:R-:W-:-:S04]  /*120a0*/  IADD3 R6, R116, -R6, RZ ;  /* 0x8000000674067210 */ /* 0x000fc80007ffe0ff */
[----:B------:R-:W-:-:S04]  /*120b0*/  LEA.HI R10, R6, R6, RZ, 0x1 ;  /* 0x00000006060a7211 */ /* 0x000fc800078f08ff */
[----:B------:R-:W-:Y:S02]  /*120c0*/  LOP3.LUT R12, R10, 0x3fffffe, RZ, 0xc0, !PT ;  /* 0x03fffffe0a0c7812 */ /* 0x000fe400078ec0ff */
[----:B------:R-:W-:Y:S01]  /*120d0*/  SHF.R.S32.HI R10, RZ, 0x1, R10 ;  /* 0x00000001ff0a7819 */ /* 0x000fe2000001140a */
[----:B-1----:R-:W-:Y:S02]  /*120e0*/  FADD.FTZ R128, R3, R128 ;  /* 0x0000008003807221 */ /* 0x002fe40000010000 */
[----:B------:R-:W1:Y:S01]  /*120f0*/  S2R R3, SR_TID.X ;  /* 0x0000000000037919 */ /* 0x000e620000002100 */
[----:B------:R-:W-:Y:S02]  /*12100*/  IMAD.IADD R12, R6, 0x1, -R12 ;  /* 0x00000001060c7824 */ /* 0x000fe400078e0a0c */
[----:B---3--:R-:W-:Y:S01]  /*12110*/  FADD.FTZ R129, R4, R129 ;  /* 0x0000008104817221 */ /* 0x008fe20000010000 */
[C---:B------:R-:W-:Y:S01]  /*12120*/  SHF.L.U32 R13, R10.reuse, 0x6, RZ ;  /* 0x000000060a0d7819 */ /* 0x040fe200000006ff */
[----:B------:R-:W3:Y:S01]  /*12130*/  SHFL.BFLY PT, R4, R128, 0x1, 0x1f ;  /* 0x0c201f0080047f89 */ /* 0x000ee200000e0000 */
[C---:B------:R-:W-:Y:S01]  /*12140*/  LOP3.LUT P0, RZ, R10.reuse, 0x2, RZ, 0xc0, !PT ;  /* 0x000000020aff7812 */ /* 0x040fe2000780c0ff */
[----:B--2---:R-:W-:Y:S01]  /*12150*/  ULEA UR4, UR4, UR5, 0x18 ;  /* 0x0000000504047291 */ /* 0x004fe2000f8ec03f */
[----:B------:R-:W-:Y:S01]  /*12160*/  LOP3.LUT R13, R13, 0xc0, RZ, 0xc0, !PT ;  /* 0x000000c00d0d7812 */ /* 0x000fe200078ec0ff */
[----:B------:R-:W2:Y:S01]  /*12170*/  SHFL.BFLY PT, R5, R129, 0x1, 0x1f ;  /* 0x0c201f0081057f89 */ /* 0x000ea200000e0000 */
[----:B------:R-:W-:-:S02]  /*12180*/  LOP3.LUT R10, R10, 0x1, RZ, 0xc0, !PT ;  /* 0x000000010a0a7812 */ /* 0x000fc400078ec0ff */
[----:B------:R-:W-:Y:S02]  /*12190*/  LEA.HI R13, R13, R13, RZ, 0x1d ;  /* 0x0000000d0d0d7211 */ /* 0x000fe400078fe8ff */
[----:B------:R-:W-:Y:S01]  /*121a0*/  ISETP.NE.U32.AND P1, PT, R10, 0x1, PT ;  /* 0x000000010a00780c */ /* 0x000fe20003f25070 */
[----:B------:R-:W-:-:S05]  /*121b0*/  IMAD.MOV.U32 R10, RZ, RZ, -0x10 ;  /* 0xfffffff0ff0a7424 */ /* 0x000fca00078e00ff */
[----:B------:R-:W-:Y:S01]  /*121c0*/  SEL R10, R10, 0x10, !P1 ;  /* 0x000000100a0a7807 */ /* 0x000fe20004800000 */
[----:B---3--:R-:W-:Y:S01]  /*121d0*/  FADD.FTZ R4, R128, R4 ;  /* 0x0000000480047221 */ /* 0x008fe20000010000 */
[----:B--2---:R-:W-:-:S04]  /*121e0*/  FADD.FTZ R5, R129, R5 ;  /* 0x0000000581057221 */ /* 0x004fc80000010000 */
[----:B------:R-:W-:Y:S02]  /*121f0*/  FSETP.NE.FTZ.AND P2, PT, R4, RZ, PT ;  /* 0x000000ff0400720b */ /* 0x000fe40003f55000 */
[----:B-1----:R-:W-:Y:S02]  /*12200*/  SHF.R.S32.HI R9, RZ, 0x1f, R3 ;  /* 0x0000001fff097819 */ /* 0x002fe40000011403 */
[----:B------:R-:W-:Y:S02]  /*12210*/  FSETP.NE.FTZ.AND P3, PT, R5, RZ, PT ;  /* 0x000000ff0500720b */ /* 0x000fe40003f75000 */
[CC--:B------:R-:W-:Y:S02]  /*12220*/  LEA.HI R11, R9.reuse, R3.reuse, RZ, 0x2 ;  /* 0x00000003090b7211 */ /* 0x0c0fe400078f10ff */
[----:B------:R-:W-:Y:S02]  /*12230*/  LEA.HI R9, R9, R3, RZ, 0x5 ;  /* 0x0000000309097211 */ /* 0x000fe400078f28ff */
[----:B------:R-:W-:-:S02]  /*12240*/  LOP3.LUT R11, R11, 0xfffffffc, RZ, 0xc0, !PT ;  /* 0xfffffffc0b0b7812 */ /* 0x000fc400078ec0ff */
[----:B------:R-:W-:Y:S01]  /*12250*/  SHF.R.S32.HI R6, RZ, 0x5, R9 ;  /* 0x00000005ff067819 */ /* 0x000fe20000011409 */
[----:B------:R-:W1:Y:S02]  /*12260*/  @P2 MUFU.RCP R8, R4 ;  /* 0x0000000400082308 */ /* 0x000e640000001000 */
[----:B------:R-:W-:-:S04]  /*12270*/  IMAD.IADD R11, R3, 0x1, -R11 ;  /* 0x00000001030b7824 */ /* 0x000fc800078e0a0b */
[----:B------:R-:W-:Y:S02]  /*12280*/  IMAD R11, R6, 0x100, R11 ;  /* 0x00000100060b7824 */ /* 0x000fe400078e020b */
[----:B------:R-:W2:Y:S03]  /*12290*/  @P3 MUFU.RCP R7, R5 ;  /* 0x0000000500073308 */ /* 0x000ea60000001000 */
[----:B------:R-:W-:-:S04]  /*122a0*/  LEA R11, R12, R11, 0x4 ;  /* 0x0000000b0c0b7211 */ /* 0x000fc800078e20ff */
[----:B------:R-:W-:Y:S01]  /*122b0*/  LEA R11, R11, R13, 0x1 ;  /* 0x0000000d0b0b7211 */ /* 0x000fe200078e08ff */
        /* <DEDUP_REMOVED lines=9> */
[C---:B--2---:R-:W-:Y:S01]  /*12350*/  FMUL.FTZ R68, R7.reuse, R68 ;  /* 0x0000004407447220 */ /* 0x044fe20000410000 */
[----:B------:R-:W-:Y:S01]  /*12360*/  FMUL.FTZ R69, R7, R69 ;  /* 0x0000004507457220 */ /* 0x000fe20000410000 */
[----:B------:R-:W-:Y:S01]  /*12370*/  LEA R11, R11, UR4, 0x1 ;  /* 0x000000040b0b7c11 */ /* 0x000fe2000f8e08ff */
[C---:B------:R-:W-:Y:S01]  /*12380*/  FMUL.FTZ R72, R7.reuse, R72 ;  /* 0x0000004807487220 */ /* 0x040fe20000410000 */
[----:B------:R-:W-:Y:S01]  /*12390*/  FMUL.FTZ R73, R7, R73 ;  /* 0x0000004907497220 */ /* 0x000fe20000410000 */
[----:B------:R-:W-:Y:S01]  /*123a0*/  F2FP.F16.F32.PACK_AB R83, R83, R8 ;  /* 0x000000085353723e */ /* 0x000fe200000000ff */
[C---:B------:R-:W-:Y:S01]  /*123b0*/  FMUL.FTZ R76, R7.reuse, R76 ;  /* 0x0000004c074c7220 */ /* 0x040fe20000410000 */
[----:B------:R-:W-:Y:S01]  /*123c0*/  FMUL.FTZ R77, R7, R77 ;  /* 0x0000004d074d7220 */ /* 0x000fe20000410000 */
[C---:B------:R-:W-:Y:S01]  /*123d0*/  IADD3 R8, R11.reuse, 0x20, RZ ;  /* 0x000000200b087810 */ /* 0x040fe20007ffe0ff */
[----:B------:R-:W-:Y:S01]  /*123e0*/  @P0 VIADD R8, R11, 0xffffffe0 ;  /* 0xffffffe00b080836 */ /* 0x000fe20000000000 */
[----:B------:R-:W-:Y:S01]  /*123f0*/  F2FP.F16.F32.PACK_AB R68, R69, R68 ;  /* 0x000000444544723e */ /* 0x000fe200000000ff */
[----:B------:R-:W-:Y:S01]  /*12400*/  IMAD.IADD R12, R11, 0x1, R10 ;  /* 0x000000010b0c7824 */ /* 0x000fe200078e020a */
[----:B------:R-:W-:Y:S01]  /*12410*/  F2FP.F16.F32.PACK_AB R70, R71, R70 ;  /* 0x000000464746723e */ /* 0x000fe200000000ff */
[----:B------:R-:W1:Y:S01]  /*12420*/  @P3 LDC R13, c[0x0][0x2e8] ;  /* 0x0000ba00ff0d3b82 */ /* 0x000e620000000800 */
[----:B------:R-:W-:Y:S01]  /*12430*/  F2FP.F16.F32.PACK_AB R72, R73, R72 ;  /* 0x000000484948723e */ /* 0x000fe200000000ff */
[----:B------:R-:W-:Y:S01]  /*12440*/  STS [R11], R68 ;  /* 0x000000440b007388 */ /* 0x000fe20000000800 */
[----:B------:R-:W-:Y:S01]  /*12450*/  F2FP.F16.F32.PACK_AB R74, R75, R74 ;  /* 0x0000004a4b4a723e */ /* 0x000fe200000000ff */
[----:B------:R-:W2:Y:S01]  /*12460*/  @P2 MUFU.LG2 R4, R4 ;  /* 0x0000000400042308 */ /* 0x000ea20000000c00 */
[----:B------:R-:W-:Y:S01]  /*12470*/  F2FP.F16.F32.PACK_AB R76, R77, R76 ;  /* 0x0000004c4d4c723e */ /* 0x000fe200000000ff */
[----:B------:R4:W-:Y:S01]  /*12480*/  STS [R11+0x200], R70 ;  /* 0x000200460b007388 */ /* 0x0009e20000000800 */
[----:B------:R-:W-:Y:S01]  /*12490*/  F2FP.F16.F32.PACK_AB R78, R79, R78 ;  /* 0x0000004e4f4e723e */ /* 0x000fe200000000ff */
[----:B------:R-:W-:Y:S01]  /*124a0*/  ULDC.U8 UR4, c[0x0][0x3d8] ;  /* 0x0000f60000047ab9 */ /* 0x000fe20000000000 */
[----:B------:R-:W-:Y:S01]  /*124b0*/  IADD3 R10, R10, R8, RZ ;  /* 0x000000080a0a7210 */ /* 0x000fe20007ffe0ff */
[----:B------:R-:W-:Y:S01]  /*124c0*/  STS [R12], R72 ;  /* 0x000000480c007388 */ /* 0x000fe20000000800 */
[----:B------:R-:W-:Y:S01]  /*124d0*/  ISETP.NE.AND P0, PT, RZ, UR4, PT ;  /* 0x00000004ff007c0c */ /* 0x000fe2000bf05270 */
[C---:B------:R-:W-:Y:S01]  /*124e0*/  FMUL.FTZ R80, R7.reuse, R80 ;  /* 0x0000005007507220 */ /* 0x040fe20000410000 */
[----:B------:R-:W-:Y:S01]  /*124f0*/  FMUL.FTZ R7, R7, R81 ;  /* 0x0000005107077220 */ /* 0x000fe20000410000 */
[----:B------:R-:W-:Y:S01]  /*12500*/  STS [R12+0x200], R74 ;  /* 0x0002004a0c007388 */ /* 0x000fe20000000800 */
[----:B---3--:R-:W-:-:S03]  /*12510*/  @P3 FMUL.FTZ R5, R5, 0.69314718246459960938 ;  /* 0x3f31721805053820 */ /* 0x008fc60000410000 */
[----:B------:R-:W-:Y:S01]  /*12520*/  STS [R8], R76 ;  /* 0x0000004c08007388 */ /* 0x000fe20000000800 */
[----:B------:R-:W-:Y:S01]  /*12530*/  F2FP.F16.F32.PACK_AB R7, R7, R80 ;  /* 0x000000500707723e */ /* 0x000fe200000000ff */
[----:B--2---:R-:W-:Y:S02]  /*12540*/  @P2 FMUL.FTZ R4, R4, 0.69314718246459960938 ;  /* 0x3f31721804042820 */ /* 0x004fe40000410000 */
        /* <DEDUP_REMOVED lines=18> */
.L_x_3913:
[----:B------:R-:W1:Y:S01]  /*12670*/  S2R R2, SR_CTAID.Z ;  /* 0x0000000000027919 */ /* 0x000e620000002700 */
[----:B------:R-:W1:Y:S01]  /*12680*/  LDC R4, c[0x0][0x270] ;  /* 0x00009c00ff047b82 */ /* 0x000e620000000800 */
[----:B------:R-:W1:Y:S07]  /*12690*/  S2R R0, SR_CTAID.Y ;  /* 0x0000000000007919 */ /* 0x000e6e0000002600 */
[----:B------:R-:W2:Y:S01]  /*126a0*/  LDC R13, c[0x0][0x2c4] ;  /* 0x0000b100ff0d7b82 */ /* 0x000ea20000000800 */
[----:B-1----:R-:W-:-:S04]  /*126b0*/  IMAD R4, R0, R4, R2 ;  /* 0x0000000400047224 */ /* 0x002fc800078e0202 */
[----:B--2---:R-:W-:-:S07]  /*126c0*/  IMAD R13, R4, R13, RZ ;  /* 0x0000000d040d7224 */ /* 0x004fce00078e02ff */
.L_x_3914:
[----:B------:R-:W-:Y:S01]  /*126d0*/  LOP3.LUT R9, R9, 0xffffffe0, RZ, 0xc0, !PT ;  /* 0xffffffe009097812 */ /* 0x000fe200078ec0ff */
[----:B------:R-:W1:Y:S01]  /*126e0*/  LDC.64 R4, c[0x0][0x290] ;  /* 0x0000a400ff047b82 */ /* 0x000e620000000a00 */
[----:B------:R-:W-:Y:S01]  /*126f0*/  SHF.R.S32.HI R12, RZ, 0x1f, R6 ;  /* 0x0000001fff0c7819 */ /* 0x000fe20000011406 */
[----:B------:R-:W-:Y:S02]  /*12700*/  BSSY B0, `(.L_x_3915) ;  /* 0x0000018000007945 */ /* 0x000fe40003800000 */
[----:B------:R-:W-:Y:S01]  /*12710*/  IMAD.IADD R9, R3, 0x1, -R9 ;  /* 0x0000000103097824 */ /* 0x000fe200078e0a09 */
[----:B------:R-:W-:-:S03]  /*12720*/  LEA.HI R12, R12, R6, RZ, 0x2 ;  /* 0x000000060c0c7211 */ /* 0x000fc600078f10ff */
[----:B------:R-:W2:Y:S08]  /*12730*/  LDC.64 R10, c[0x0][0x298] ;  /* 0x0000a600ff0a7b82 */ /* 0x000eb00000000a00 */
        /* <DEDUP_REMOVED lines=20> */
.L_x_3916:
[----:B------:R-:W-:Y:S05]  /*12880*/  BSYNC B0 ;  /* 0x0000000000007941 */ /* 0x000fea0003800000 */
.L_x_3915:
[----:B------:R-:W4:Y:S01]  /*12890*/  S2UR UR8, SR_CTAID.X ;  /* 0x00000000000879c3 */ /* 0x000f220000002500 */
[----:B------:R-:W5:Y:S01]  /*128a0*/  S2R R3, SR_TID.X ;  /* 0x0000000000037919 */ /* 0x000f620000002100 */
[----:B------:R-:W-:Y:S01]  /*128b0*/  SHF.R.S32.HI R6, RZ, 0x1f, R0 ;  /* 0x0000001fff067819 */ /* 0x000fe20000011400 */
[C---:B--23--:R-:W-:Y:S01]  /*128c0*/  IMAD.WIDE.U32 R8, R114.reuse, R10, RZ ;  /* 0x0000000a72087225 */ /* 0x04cfe200078e00ff */
[----:B------:R-:W-:Y:S01]  /*128d0*/  ISETP.NE.AND P1, PT, R114, -0x1, PT ;  /* 0xffffffff7200780c */ /* 0x000fe20003f25270 */
[----:B------:R-:W-:Y:S01]  /*128e0*/  ULDC UR5, c[0x0][0x2d0] ;  /* 0x0000b40000057ab9 */ /* 0x000fe20000000800 */
[----:B------:R-:W-:Y:S01]  /*128f0*/  SHF.R.S32.HI R85, RZ, 0x1f, R84 ;  /* 0x0000001fff557819 */ /* 0x000fe20000011454 */
[-C--:B-1----:R-:W-:Y:S01]  /*12900*/  IMAD R6, R6, R4.reuse, RZ ;  /* 0x0000000406067224 */ /* 0x082fe200078e02ff */
[----:B------:R-:W-:Y:S01]  /*12910*/  ISETP.GE.AND P0, PT, R84, UR5, PT ;  /* 0x0000000554007c0c */ /* 0x000fe2000bf06270 */
[----:B------:R-:W-:Y:S01]  /*12920*/  IMAD R114, R114, R11, R9 ;  /* 0x0000000b72727224 */ /* 0x000fe200078e0209 */
[----:B------:R1:W2:Y:S01]  /*12930*/  LDS.128 R12, [R115+0x800] ;  /* 0x00080000730c7984 */ /* 0x0002a20000000c00 */
[C---:B------:R-:W-:Y:S01]  /*12940*/  IMAD R5, R0.reuse, R5, R6 ;  /* 0x0000000500057224 */ /* 0x040fe200078e0206 */
[----:B------:R-:W-:Y:S01]  /*12950*/  BSSY B0, `(.L_x_3917) ;  /* 0x0000024000007945 */ /* 0x000fe20003800000 */
[----:B------:R-:W-:-:S04]  /*12960*/  IMAD.WIDE.U32 R6, R0, R4, RZ ;  /* 0x0000000400067225 */ /* 0x000fc800078e00ff */
[----:B------:R-:W-:Y:S01]  /*12970*/  @!P1 IMAD.IADD R114, R7, 0x1, R5 ;  /* 0x0000000107729824 */ /* 0x000fe200078e0205 */
[----:B------:R-:W-:Y:S01]  /*12980*/  SEL R0, R6, R8, !P1 ;  /* 0x0000000806007207 */ /* 0x000fe20004800000 */
[----:B------:R-:W-:Y:S01]  /*12990*/  VIADD R5, R116, 0x20 ;  /* 0x0000002074057836 */ /* 0x000fe20000000000 */
[----:B------:R-:W-:Y:S01]  /*129a0*/  SHF.R.S32.HI R6, RZ, 0x1f, R2 ;  /* 0x0000001fff067819 */ /* 0x000fe20000011402 */
[----:B----4-:R-:W-:-:S04]  /*129b0*/  USHF.L.U32 UR8, UR8, 0x6, URZ ;  /* 0x0000000608087899 */ /* 0x010fc8000800063f */
[----:B------:R-:W-:Y:S02]  /*129c0*/  USHF.R.S32.HI UR4, URZ, 0x1f, UR8 ;  /* 0x0000001f3f047899 */ /* 0x000fe40008011408 */
[----:B------:R-:W-:Y:S01]  /*129d0*/  IMAD.WIDE.U32 R8, R10, UR8, R84 ;  /* 0x000000080a087c25 */ /* 0x000fe2000f8e0054 */
[----:B------:R-:W-:-:S03]  /*129e0*/  IADD3 R113, R113, -UR8, RZ ;  /* 0x8000000871717c10 */ /* 0x000fc6000fffe0ff */
[----:B------:R-:W-:Y:S01]  /*129f0*/  IMAD R4, R10, UR4, RZ ;  /* 0x000000040a047c24 */ /* 0x000fe2000f8e02ff */
[----:B------:R-:W-:Y:S01]  /*12a00*/  ULDC.64 UR4, c[0x0][0x2a0] ;  /* 0x0000a80000047ab9 */ /* 0x000fe20000000a00 */
[----:B------:R-:W-:Y:S01]  /*12a10*/  IADD3 R8, P1, R0, R8, RZ ;  /* 0x0000000800087210 */ /* 0x000fe20007f3e0ff */
[----:B------:R-:W-:Y:S01]  /*12a20*/  IMAD R6, R6, UR4, RZ ;  /* 0x0000000406067c24 */ /* 0x000fe2000f8e02ff */
[----:B-----5:R-:W-:Y:S01]  /*12a30*/  SHF.R.S32.HI R0, RZ, 0x1f, R3 ;  /* 0x0000001fff007819 */ /* 0x020fe20000011403 */
[----:B------:R-:W-:-:S03]  /*12a40*/  IMAD R4, R11, UR8, R4 ;  /* 0x000000080b047c24 */ /* 0x000fc6000f8e0204 */
[----:B------:R-:W-:Y:S01]  /*12a50*/  LEA.HI R0, R0, R3, RZ, 0x2 ;  /* 0x0000000300007211 */ /* 0x000fe200078f10ff */
[----:B------:R-:W-:Y:S01]  /*12a60*/  IMAD R3, R2, UR5, R6 ;  /* 0x0000000502037c24 */ /* 0x000fe2000f8e0206 */
[----:B------:R-:W-:Y:S02]  /*12a70*/  IADD3.X R9, R114, R9, R4, P1, !PT ;  /* 0x0000000972097210 */ /* 0x000fe40000ffe404 */
[-C--:B------:R-:W-:Y:S02]  /*12a80*/  ISETP.GE.OR P1, PT, R5, R113.reuse, P0 ;  /* 0x000000710500720c */ /* 0x080fe40000726670 */
[----:B------:R1:W3:Y:S01]  /*12a90*/  LDS.128 R4, [R115] ;  /* 0x0000000073047984 */ /* 0x0002e20000000c00 */
[----:B------:R-:W-:Y:S01]  /*12aa0*/  ISETP.GE.OR P0, PT, R116, R113, P0 ;  /* 0x000000717400720c */ /* 0x000fe20000706670 */
[----:B------:R-:W-:Y:S01]  /*12ab0*/  IMAD.WIDE.U32 R8, R2, UR4, R8 ;  /* 0x0000000402087c25 */ /* 0x000fe2000f8e0008 */
[----:B------:R-:W-:-:S03]  /*12ac0*/  SHF.R.S32.HI R0, RZ, 0x2, R0 ;  /* 0x00000002ff007819 */ /* 0x000fc60000011400 */
[----:B------:R-:W-:Y:S01]  /*12ad0*/  IMAD.IADD R17, R3, 0x1, R9 ;  /* 0x0000000103117824 */ /* 0x000fe200078e0209 */
[----:B------:R-:W-:-:S07]  /*12ae0*/  SHF.R.S32.HI R0, RZ, 0x1f, R0 ;  /* 0x0000001fff007819 */ /* 0x000fce0000011400 */
        /* <DEDUP_REMOVED lines=10> */
.L_x_3918:
[----:B------:R-:W-:Y:S05]  /*12b90*/  BSYNC B0 ;  /* 0x0000000000007941 */ /* 0x000fea0003800000 */
.L_x_3917:
[----:B------:R-:W-:Y:S05]  /*12ba0*/  @P1 EXIT ;  /* 0x000000000000194d */ /* 0x000fea0003800000 */
        /* <DEDUP_REMOVED lines=12> */
.L_x_3919:
        /* <DEDUP_REMOVED lines=9> */
.L_x_5363:


//--------------------- .text._ZN5flash24flash_fwd_splitkv_kernelI23Flash_fwd_kernel_traitsILi32ELi64ELi128ELi4ELb0ELb0EN7cutlass6half_tE19Flash_kernel_traitsILi32ELi64ELi128ELi4ES3_EELb1ELb0ELb0ELb0ELb0ELb0ELb1ELb0EEEvNS_16Flash_fwd_paramsE --------------------------
	.section	.text._ZN5flash24flash_fwd_splitkv_kernelI23Flash_fwd_kernel_traitsILi32ELi64ELi128ELi4ELb0ELb0EN7cutlass6half_tE19Flash_kernel_traitsILi32ELi64ELi128ELi4ES3_EELb1ELb0ELb0ELb0ELb0ELb0ELb1ELb0EEEvNS_16Flash_fwd_paramsE,"ax",@progbits
	.align	128
        .global         _ZN5flash24flash_fwd_splitkv_kernelI23Flash_fwd_kernel_traitsILi32ELi64ELi128ELi4ELb0ELb0EN7cutlass6half_tE19Flash_kernel_traitsILi32ELi64ELi128ELi4ES3_EELb1ELb0ELb0ELb0ELb0ELb0ELb1ELb0EEEvNS_16Flash_fwd_paramsE
        .type           _ZN5flash24flash_fwd_splitkv_kernelI23Flash_fwd_kernel_traitsILi32ELi64ELi128ELi4ELb0ELb0EN7cutlass6half_tE19Flash_kernel_traitsILi32ELi64ELi128ELi4ES3_EELb1ELb0ELb0ELb0ELb0ELb0ELb1ELb0EEEvNS_16Flash_fwd_paramsE,@function
        .size           _ZN5flash24flash_fwd_splitkv_kernelI23Flash_fwd_kernel_traitsILi32ELi64ELi128ELi4ELb0ELb0EN7cutlass6half_tE19Flash_kernel_traitsILi32ELi64ELi128ELi4ES3_EELb1ELb0ELb0ELb0ELb0ELb0ELb1ELb0EEEvNS_16Flash_fwd_paramsE,(.L_x_5364 - _ZN5flash24flash_fwd_splitkv_kernelI23Flash_fwd_kernel_traitsILi32ELi64ELi128ELi4ELb0ELb0EN7cutlass6half_tE19Flash_kernel_traitsILi32ELi64ELi128ELi4ES3_EELb1ELb0ELb0ELb0ELb0ELb0ELb1ELb0EEEvNS_16Flash_fwd_paramsE)
        .other          _ZN5flash24flash_fwd_splitkv_kernelI23Flash_fwd_kernel_traitsILi32ELi64ELi128ELi4ELb0ELb0EN7cutlass6half_tE19Flash_kernel_traitsILi32ELi64ELi128ELi4ES3_EELb1ELb0ELb0ELb0ELb0ELb0ELb1ELb0EEEvNS_16Flash_fwd_paramsE,@"STO_CUDA_ENTRY STV_DEFAULT"
_ZN5flash24flash_fwd_splitkv_kernelI23Flash_fwd_kernel_traitsILi32ELi64ELi128ELi4ELb0ELb0EN7cutlass6half_tE19Flash_kernel_traitsILi32ELi64ELi128ELi4ES3_EELb1ELb0ELb0ELb0ELb0ELb0ELb1ELb0EEEvNS_16Flash_fwd_paramsE:
.text._ZN5flash24flash_fwd_splitkv_kernelI23Flash_fwd_kernel_traitsILi32ELi64ELi128ELi4ELb0ELb0EN7cutlass6half_tE19Flash_kernel_traitsILi32ELi64ELi128ELi4ES3_EELb1ELb0ELb0ELb0ELb0ELb0ELb1ELb0EEEvNS_16Flash_fwd_paramsE:
[----:B------:R-:W-:Y:S08]  /*0000*/  LDC R1, c[0x0][0x28] ;  /* 0x00000a00ff017b82 */ /* 0x000ff00000000800 */
[----:B------:R-:W1:Y:S01]  /*0010*/  LDC R4, c[0x0][0x270] ;  /* 0x00009c00ff047b82 */ /* 0x000e620000000800 */
[----:B------:R-:W2:Y:S01]  /*0020*/  S2R R11, SR_CTAID.Z ;  /* 0x00000000000b7919 */ /* 0x000ea20000002700 */
[----:B------:R-:W-:-:S06]  /*0030*/  ULDC.64 UR10, c[0x0][0x208] ;  /* 0x00008200000a7ab9 */ /* 0x000fcc0000000a00 */
[----:B------:R-:W3:Y:S08]  /*0040*/  LDC.64 R6, c[0x0][0x2f0] ;  /* 0x0000bc00ff067b82 */ /* 0x000ef00000000a00 */
[----:B------:R-:W4:Y:S01]  /*0050*/  LDC.64 R8, c[0x0][0x2f0] ;  /* 0x0000bc00ff087b82 */ /* 0x000f220000000a00 */
[----:B-1----:R-:W1:Y:S01]  /*0060*/  I2F.U32.RP R2, R4 ;  /* 0x0000000400027306 */ /* 0x002e620000209000 */
[----:B------:R-:W-:-:S06]  /*0070*/  ISETP.NE.U32.AND P2, PT, R4, RZ, PT ;  /* 0x000000ff0400720c */ /* 0x000fcc0003f45070 */
[----:B------:R-:W4:Y:S01]  /*0080*/  LDC.U8 R5, c[0x0][0x3c2] ;  /* 0x0000f080ff057b82 */ /* 0x000f220000000000 */
[----:B---3--:R-:W-:-:S04]  /*0090*/  ISETP.NE.U32.AND P1, PT, R6, RZ, PT ;  /* 0x000000ff0600720c */ /* 0x008fc80003f25070 */
[----:B------:R-:W-:Y:S01]  /*00a0*/  ISETP.NE.AND.EX P1, PT, R7, RZ, PT, P1 ;  /* 0x000000ff0700720c */ /* 0x000fe20003f25310 */
[----:B-1----:R-:W1:Y:S02]  /*00b0*/  MUFU.RCP R2, R2 ;  /* 0x0000000200027308 */ /* 0x002e640000001000 */
[----:B-1----:R-:W-:-:S06]  /*00c0*/  VIADD R2, R2, 0xffffffe ;  /* 0x0ffffffe02027836 */ /* 0x002fcc0000000000 */
[----:B------:R-:W1:Y:S02]  /*00d0*/  F2I.FTZ.U32.TRUNC.NTZ R3, R2 ;  /* 0x0000000200037305 */ /* 0x000e64000021f000 */
[----:B-1----:R-:W-:Y:S01]  /*00e0*/  IMAD.MOV R0, RZ, RZ, -R3 ;  /* 0x000000ffff007224 */ /* 0x002fe200078e0a03 */
[----:B------:R-:W-:-:S03]  /*00f0*/  MOV R2, RZ ;  /* 0x000000ff00027202 */ /* 0x000fc60000000f00 */
[----:B------:R-:W-:-:S04]  /*0100*/  IMAD R0, R0, R4, RZ ;  /* 0x0000000400007224 */ /* 0x000fc800078e02ff */
[----:B------:R-:W-:Y:S02]  /*0110*/  IMAD.HI.U32 R0, R3, R0, R2 ;  /* 0x0000000003007227 */ /* 0x000fe400078e0002 */
[----:B------:R-:W1:Y:S04]  /*0120*/  LDC.64 R2, c[0x0][0x300] ;  /* 0x0000c000ff027b82 */ /* 0x000e680000000a00 */
[----:B--2---:R-:W-:-:S04]  /*0130*/  IMAD.HI.U32 R148, R0, R11, RZ ;  /* 0x0000000b00947227 */ /* 0x004fc800078e00ff */
[----:B------:R-:W-:-:S04]  /*0140*/  IMAD.MOV R0, RZ, RZ, -R148 ;  /* 0x000000ffff007224 */ /* 0x000fc800078e0a94 */
[----:B------:R-:W-:-:S05]  /*0150*/  IMAD R0, R4, R0, R11 ;  /* 0x0000000004007224 */ /* 0x000fca00078e020b */
[----:B------:R-:W-:Y:S02]  /*0160*/  ISETP.GE.U32.AND P4, PT, R0, R4, PT ;  /* 0x000000040000720c */ /* 0x000fe40003f86070 */
[----:B-1----:R-:W-:-:S04]  /*0170*/  ISETP.NE.U32.AND P0, PT, R2, RZ, PT ;  /* 0x000000ff0200720c */ /* 0x002fc80003f05070 */
[----:B------:R-:W-:-:S07]  /*0180*/  ISETP.NE.AND.EX P0, PT, R3, RZ, PT, P0 ;  /* 0x000000ff0300720c */ /* 0x000fce0003f05300 */
[----:B------:R-:W-:Y:S01]  /*0190*/  @P4 IMAD.IADD R0, R0, 0x1, -R4 ;  /* 0x0000000100004824 */ /* 0x000fe200078e0a04 */
[----:B------:R-:W-:Y:S01]  /*01a0*/  @P4 IADD3 R148, R148, 0x1, RZ ;  /* 0x0000000194944810 */ /* 0x000fe20007ffe0ff */
[----:B------:R-:W1:Y:S03]  /*01b0*/  LDC.64 R2, c[0x0][0x2f8] ;  /* 0x0000be00ff027b82 */ /* 0x000e660000000a00 */
[----:B------:R-:W-:Y:S02]  /*01c0*/  ISETP.GE.U32.AND P3, PT, R0, R4, PT ;  /* 0x000000040000720c */ /* 0x000fe40003f66070 */
[----:B------:R-:W-:-:S03]  /*01d0*/  MOV R0, 0xffffffff ;  /* 0xffffffff00007802 */ /* 0x000fc60000000f00 */
[----:B------:R-:W2:Y:S08]  /*01e0*/  @P0 LDC.64 R6, c[0x0][0x300] ;  /* 0x0000c000ff060b82 */ /* 0x000eb00000000a00 */
[----:B------:R-:W-:Y:S01]  /*01f0*/  @P3 VIADD R148, R148, 0x1 ;  /* 0x0000000194943836 */ /* 0x000fe20000000000 */
[----:B------:R-:W-:-:S05]  /*0200*/  @!P2 LOP3.LUT R148, RZ, R4, RZ, 0x33, !PT ;  /* 0x00000004ff94a212 */ /* 0x000fca00078e33ff */
[----:B----4-:R-:W-:Y:S02]  /*0210*/  IMAD.WIDE R12, R148, 0x4, R8 ;  /* 0x00000004940c7825 */ /* 0x010fe400078e0208 */
[----:B------:R-:W3:Y:S03]  /*0220*/  LDC.64 R8, c[0x0][0x2f8] ;  /* 0x0000be00ff087b82 */ /* 0x000ee60000000a00 */
[----:B------:R-:W4:Y:S04]  /*0230*/  @P1 LDG.E R0, desc[UR10][R12.64] ;  /* 0x0000000a0c001981 */ /* 0x000f28000c1e1900 */
[----:B------:R3:W4:Y:S01]  /*0240*/  @P1 LDG.E R21, desc[UR10][R12.64+0x4] ;  /* 0x0000040a0c151981 */ /* 0x000722000c1e1900 */
[----:B------:R-:W-:Y:S01]  /*0250*/  ISETP.NE.AND P3, PT, R5, RZ, PT ;  /* 0x000000ff0500720c */ /* 0x000fe20003f65270 */
[----:B------:R-:W-:Y:S01]  /*0260*/  IMAD.MOV.U32 R18, RZ, RZ, RZ ;  /* 0x000000ffff127224 */ /* 0x000fe200078e00ff */
[----:B-1----:R-:W-:Y:S01]  /*0270*/  ISETP.EQ.U32.AND P2, PT, R2, RZ, PT ;  /* 0x000000ff0200720c */ /* 0x002fe20003f42070 */
[----:B--2---:R-:W-:-:S03]  /*0280*/  @P0 IMAD.WIDE R6, R148, 0x4, R6 ;  /* 0x0000000494060825 */ /* 0x004fc600078e0206 */
[----:B------:R-:W-:Y:S01]  /*0290*/  ISETP.EQ.OR.EX P2, PT, R3, RZ, !P3, P2 ;  /* 0x000000ff0300720c */ /* 0x000fe20005f42720 */
[----:B---3--:R-:W-:Y:S01]  /*02a0*/  IMAD.WIDE R8, R148, 0x4, R8 ;  /* 0x0000000494087825 */ /* 0x008fe200078e0208 */
[----:B------:R1:W5:Y:S01]  /*02b0*/  @P0 LDG.E R18, desc[UR10][R6.64] ;  /* 0x0000000a06120981 */ /* 0x000362000c1e1900 */
[----:B------:R-:W-:-:S10]  /*02c0*/  MOV R13, 0xffffffff ;  /* 0xffffffff000d7802 */ /* 0x000fd40000000f00 */
[----:B------:R1:W5:Y:S01]  /*02d0*/  @!P2 LDG.E R13, desc[UR10][R8.64] ;  /* 0x0000000a080da981 */ /* 0x000362000c1e1900 */
[----:B------:R-:W-:Y:S01]  /*02e0*/  ISETP.NE.U32.AND P0, PT, R2, RZ, PT ;  /* 0x000000ff0200720c */ /* 0x000fe20003f05070 */
[----:B------:R-:W2:Y:S01]  /*02f0*/  S2R R10, SR_CTAID.X ;  /* 0x00000000000a7919 */ /* 0x000ea20000002500 */
[----:B------:R-:W3:Y:S02]  /*0300*/  S2R R5, SR_CTAID.Y ;  /* 0x0000000000057919 */ /* 0x000ee40000002600 */
[----:B------:R-:W-:Y:S02]  /*0310*/  ISETP.NE.AND.EX P0, PT, R3, RZ, PT, P0 ;  /* 0x000000ff0300720c */ /* 0x000fe40003f05300 */
[----:B------:R-:W-:-:S05]  /*0320*/  IADD3 R2, -R148, RZ, RZ ;  /* 0x000000ff94027210 */ /* 0x000fca0007ffe1ff */
[----:B------:R-:W-:Y:S02]  /*0330*/  IMAD R11, R4, R2, R11 ;  /* 0x00000002040b7224 */ /* 0x000fe400078e020b */
[----:B----4-:R-:W-:-:S06]  /*0340*/  @P1 IMAD.IADD R21, R21, 0x1, -R0 ;  /* 0x0000000115151824 */ /* 0x010fcc00078e0a00 */
[----:B------:R-:W4:Y:S01]  /*0350*/  @!P1 LDC R21, c[0x0][0x2c4] ;  /* 0x0000b100ff159b82 */ /* 0x000f220000000800 */
[----:B-123--:R-:W-:Y:S05]  /*0360*/  @!P0 BRA `(.L_x_3920) ;  /* 0x0000000000108947 */ /* 0x00efea0003800000 */
[----:B------:R-:W2:Y:S02]  /*0370*/  @P3 LDG.E R6, desc[UR10][R8.64+0x4] ;  /* 0x0000040a08063981 */ /* 0x000ea4000c1e1900 */
[----:B--2--5:R-:W-:-:S06]  /*0380*/  @P3 IADD3 R6, R6, -R13, RZ ;  /* 0x8000000d06063210 */ /* 0x024fcc0007ffe0ff */
[----:B------:R2:W5:Y:S01]  /*0390*/  @!P3 LDG.E R6, desc[UR10][R8.64] ;  /* 0x0000000a0806b981 */ /* 0x000562000c1e1900 */
[----:B------:R-:W-:Y:S05]  /*03a0*/  BRA `(.L_x_3921) ;  /* 0x0000000000047947 */ /* 0x000fea0003800000 */
.L_x_3920:
[----:B------:R-:W1:Y:S02]  /*03b0*/  LDC R6, c[0x0][0x2c8] ;  /* 0x0000b200ff067b82 */ /* 0x000e640000000800 */
.L_x_3921:
[----:B------:R-:W3:Y:S02]  /*03c0*/  LDC.64 R2, c[0x0][0x308] ;  /* 0x0000c200ff027b82 */ /* 0x000ee40000000a00 */
[----:B---3--:R-:W-:-:S04]  /*03d0*/  ISETP.NE.U32.AND P3, PT, R2, RZ, PT ;  /* 0x000000ff0200720c */ /* 0x008fc80003f65070 */
[----:B------:R-:W-:-:S13]  /*03e0*/  ISETP.NE.AND.EX P3, PT, R3, RZ, PT, P3 ;  /* 0x000000ff0300720c */ /* 0x000fda0003f65330 */
[----:B------:R-:W3:Y:S02]  /*03f0*/  @P3 LDC.64 R2, c[0x0][0x308] ;  /* 0x0000c200ff023b82 */ /* 0x000ee40000000a00 */
[----:B---3--:R-:W-:-:S05]  /*0400*/  @P3 IMAD.WIDE R2, R148, 0x4, R2 ;  /* 0x0000000494023825 */ /* 0x008fca00078e0202 */
[----:B------:R3:W5:Y:S01]  /*0410*/  @P3 LDG.E R114, desc[UR10][R2.64] ;  /* 0x0000000a02723981 */ /* 0x000762000c1e1900 */
[----:B------:R-:W-:-:S05]  /*0420*/  IMAD.SHL.U32 R28, R10, 0x40, RZ ;  /* 0x000000400a1c7824 */ /* 0x000fca00078e00ff */
[----:B----4-:R-:W-:-:S13]  /*0430*/  ISETP.GT.AND P0, PT, R21, R28, PT ;  /* 0x0000001c1500720c */ /* 0x010fda0003f04270 */
[----:B------:R-:W-:Y:S05]  /*0440*/  @!P0 EXIT ;  /* 0x000000000000894d */ /* 0x000fea0003800000 */
[----:B--2---:R-:W2:Y:S01]  /*0450*/  LDC R8, c[0x0][0x10] ;  /* 0x00000400ff087b82 */ /* 0x004ea20000000800 */
[----:B-----5:R-:W-:Y:S01]  /*0460*/  @P3 IMAD.IADD R114, R114, 0x1, -R18 ;  /* 0x0000000172723824 */ /* 0x020fe200078e0a12 */
[----:B------:R-:W4:Y:S06]  /*0470*/  S2R R22, SR_TID.X ;  /* 0x0000000000167919 */ /* 0x000f2c0000002100 */
[----:B---3--:R-:W3:Y:S08]  /*0480*/  LDC R2, c[0x0][0x2c8] ;  /* 0x0000b200ff027b82 */ /* 0x008ef00000000800 */
[----:B------:R-:W4:Y:S01]  /*0490*/  LDC R20, c[0x0][0x398] ;  /* 0x0000e600ff147b82 */ /* 0x000f220000000800 */
[----:B--2---:R-:W-:-:S04]  /*04a0*/  IABS R12, R8 ;  /* 0x00000008000c7213 */ /* 0x004fc80000000000 */
[----:B------:R-:W2:Y:S01]  /*04b0*/  I2F.RP R16, R12 ;  /* 0x0000000c00107306 */ /* 0x000ea20000209400 */
[----:B---3--:R-:W-:-:S05]  /*04c0*/  VIADD R2, R2, 0x7f ;  /* 0x0000007f02027836 */ /* 0x008fca0000000000 */
[----:B------:R-:W-:-:S04]  /*04d0*/  SHF.R.S32.HI R15, RZ, 0x1f, R2 ;  /* 0x0000001fff0f7819 */ /* 0x000fc80000011402 */
[----:B------:R-:W-:Y:S01]  /*04e0*/  LEA.HI R15, R15, R2, RZ, 0x7 ;  /* 0x000000020f0f7211 */ /* 0x000fe200078f38ff */
[----:B--2---:R-:W2:Y:S01]  /*04f0*/  MUFU.RCP R16, R16 ;  /* 0x0000001000107308 */ /* 0x004ea20000001000 */
[-C--:B------:R-:W-:Y:S02]  /*0500*/  IABS R2, R8.reuse ;  /* 0x0000000800027213 */ /* 0x080fe40000000000 */
[----:B------:R-:W-:-:S03]  /*0510*/  LEA.HI.SX32 R15, R15, R8, 0x19 ;  /* 0x000000080f0f7211 */ /* 0x000fc600078fcaff */
[----:B------:R-:W-:Y:S02]  /*0520*/  IMAD.MOV R2, RZ, RZ, -R2 ;  /* 0x000000ffff027224 */ /* 0x000fe400078e0a02 */
[----:B------:R-:W-:-:S05]  /*0530*/  VIADD R15, R15, 0xffffffff ;  /* 0xffffffff0f0f7836 */ /* 0x000fca0000000000 */
[----:B------:R-:W-:Y:S02]  /*0540*/  IABS R3, R15 ;  /* 0x0000000f00037213 */ /* 0x000fe40000000000 */
[----:B------:R-:W-:Y:S01]  /*0550*/  LOP3.LUT R15, R15, R8, RZ, 0x3c, !PT ;  /* 0x000000080f0f7212 */ /* 0x000fe200078e3cff */
[----:B--2---:R-:W-:-:S03]  /*0560*/  VIADD R16, R16, 0xffffffe ;  /* 0x0ffffffe10107836 */ /* 0x004fc60000000000 */
[----:B------:R-:W-:Y:S01]  /*0570*/  ISETP.GE.AND P0, PT, R15, RZ, PT ;  /* 0x000000ff0f00720c */ /* 0x000fe20003f06270 */
[----:B------:R-:W2:Y:S02]  /*0580*/  F2I.FTZ.U32.TRUNC.NTZ R17, R16 ;  /* 0x0000001000117305 */ /* 0x000ea4000021f000 */
[----:B--2---:R-:W-:Y:S02]  /*0590*/  IMAD.MOV R7, RZ, RZ, -R17 ;  /* 0x000000ffff077224 */ /* 0x004fe400078e0a11 */
[----:B------:R-:W-:Y:S02]  /*05a0*/  IMAD.MOV.U32 R16, RZ, RZ, RZ ;  /* 0x000000ffff107224 */ /* 0x000fe400078e00ff */
[----:B------:R-:W-:-:S04]  /*05b0*/  IMAD R7, R7, R12, RZ ;  /* 0x0000000c07077224 */ /* 0x000fc800078e02ff */
[----:B------:R-:W-:-:S06]  /*05c0*/  IMAD.HI.U32 R7, R17, R7, R16 ;  /* 0x0000000711077227 */ /* 0x000fcc00078e0010 */
[----:B------:R-:W-:Y:S02]  /*05d0*/  IMAD.HI.U32 R9, R7, R3, RZ ;  /* 0x0000000307097227 */ /* 0x000fe400078e00ff */
[----:B------:R-:W2:Y:S02]  /*05e0*/  @!P3 LDC R7, c[0x0][0x2cc] ;  /* 0x0000b300ff07bb82 */ /* 0x000ea40000000800 */
        /* <DEDUP_REMOVED lines=11> */
[----:B--2---:R-:W-:-:S03]  /*06a0*/  @!P3 SEL R7, R7, RZ, P2 ;  /* 0x000000ff0707b207 */ /* 0x004fc60001000000 */
[----:B------:R-:W-:Y:S01]  /*06b0*/  @!P0 IMAD.MOV R9, RZ, RZ, -R9 ;  /* 0x000000ffff098224 */ /* 0x000fe200078e0a09 */
[----:B-1----:R-:W-:Y:S02]  /*06c0*/  @!P3 IADD3 R114, R7, R6, -R18 ;  /* 0x000000060772b210 */ /* 0x002fe40007ffe812 */
        /* <DEDUP_REMOVED lines=19> */
[----:B------:R-:W-:Y:S02]  /*0800*/  LOP3.LUT R0, R6, 0xfffffff8, RZ, 0xc0, !PT ;  /* 0xfffffff806007812 */ /* 0x000fe400078ec0ff */
[----:B------:R-:W-:-:S03]  /*0810*/  SHF.R.S32.HI R6, RZ, 0x3, R6 ;  /* 0x00000003ff067819 */ /* 0x000fc60000011406 */
[----:B------:R-:W-:Y:S02]  /*0820*/  IMAD.IADD R0, R22, 0x1, -R0 ;  /* 0x0000000116007824 */ /* 0x000fe400078e0a00 */
[----:B------:R-:W-:-:S03]  /*0830*/  VIADD R7, R6, 0x10 ;  /* 0x0000001006077836 */ /* 0x000fc60000000000 */
[----:B------:R-:W-:Y:S02]  /*0840*/  ISETP.NE.AND P3, PT, R0, RZ, PT ;  /* 0x000000ff0000720c */ /* 0x000fe40003f65270 */
[-C--:B------:R-:W-:Y:S02]  /*0850*/  ISETP.GE.AND P1, PT, R7, R21.reuse, PT ;  /* 0x000000150700720c */ /* 0x080fe40003f26270 */
[----:B------:R-:W-:Y:S01]  /*0860*/  ISETP.GE.OR P3, PT, R6, R21, P3 ;  /* 0x000000150600720c */ /* 0x000fe20001f66670 */
[----:B-1----:R-:W-:Y:S01]  /*0870*/  IMAD R2, R5, R2, R148 ;  /* 0x0000000205027224 */ /* 0x002fe200078e0294 */
[----:B------:R-:W-:-:S03]  /*0880*/  ISETP.NE.OR P1, PT, R0, RZ, P1 ;  /* 0x000000ff0000720c */ /* 0x000fc60000f25670 */
[----:B------:R-:W-:Y:S02]  /*0890*/  IMAD R4, R2, R4, R11 ;  /* 0x0000000402047224 */ /* 0x000fe400078e020b */
[----:B------:R-:W-:Y:S02]  /*08a0*/  IMAD.SHL.U32 R2, R0, 0x4, RZ ;  /* 0x0000000400027824 */ /* 0x000fe400078e00ff */
[----:B------:R-:W-:-:S03]  /*08b0*/  IMAD R4, R4, R3, R28 ;  /* 0x0000000304047224 */ /* 0x000fc600078e021c */
[--C-:B------:R-:W-:Y:S01]  /*08c0*/  SHF.R.S32.HI R3, RZ, 0x1f, R2.reuse ;  /* 0x0000001fff037819 */ /* 0x100fe20000011402 */
[----:B------:R-:W-:Y:S01]  /*08d0*/  IMAD R5, R4, UR4, RZ ;  /* 0x0000000404057c24 */ /* 0x000fe2000f8e02ff */
[----:B------:R-:W-:Y:S02]  /*08e0*/  ULDC UR4, c[0x0][0x2d0] ;  /* 0x0000b40000047ab9 */ /* 0x000fe40000000800 */
[----:B------:R-:W-:Y:S01]  /*08f0*/  ISETP.GE.AND P6, PT, R2, UR4, PT ;  /* 0x0000000402007c0c */ /* 0x000fe2000bfc6270 */
[C---:B------:R-:W-:Y:S01]  /*0900*/  IMAD.WIDE R8, R6.reuse, 0x20, R2 ;  /* 0x0000002006087825 */ /* 0x040fe200078e0202 */
[----:B------:R-:W-:Y:S02]  /*0910*/  ULDC.64 UR4, c[0x0][0x288] ;  /* 0x0000a20000047ab9 */ /* 0x000fe40000000a00 */
[C---:B------:R-:W-:Y:S01]  /*0920*/  ISETP.GE.OR P5, PT, R6.reuse, R21, P6 ;  /* 0x000000150600720c */ /* 0x040fe200037a6670 */
[----:B------:R-:W-:Y:S01]  /*0930*/  VIADD R2, R6, 0x20 ;  /* 0x0000002006027836 */ /* 0x000fe20000000000 */
[----:B------:R-:W-:-:S02]  /*0940*/  IADD3 R3, P0, R5, R8, RZ ;  /* 0x0000000805037210 */ /* 0x000fc40007f1e0ff */
[----:B------:R-:W-:Y:S02]  /*0950*/  ISETP.GE.OR P4, PT, R7, R21, P6 ;  /* 0x000000150700720c */ /* 0x000fe40003786670 */
[----:B------:R-:W-:Y:S02]  /*0960*/  LEA.HI.X.SX32 R5, R5, R9, 0x1, P0 ;  /* 0x0000000905057211 */ /* 0x000fe400000f0eff */
[----:B------:R-:W-:-:S04]  /*0970*/  LEA R8, P0, R3, UR4, 0x2 ;  /* 0x0000000403087c11 */ /* 0x000fc8000f8010ff */
[----:B------:R-:W-:Y:S01]  /*0980*/  LEA.HI.X R9, R3, UR5, R5, 0x2, P0 ;  /* 0x0000000503097c11 */ /* 0x000fe200080f1405 */
[----:B------:R-:W-:Y:S01]  /*0990*/  VIADD R5, R6, 0x30 ;  /* 0x0000003006057836 */ /* 0x000fe20000000000 */
[-C--:B------:R-:W-:Y:S01]  /*09a0*/  ISETP.GE.AND P0, PT, R2, R21.reuse, PT ;  /* 0x000000150200720c */ /* 0x080fe20003f06270 */
[----:B------:R-:W-:Y:S01]  /*09b0*/  ULDC.64 UR4, c[0x0][0x2b8] ;  /* 0x0000ae0000047ab9 */ /* 0x000fe20000000a00 */
[----:B------:R-:W-:Y:S01]  /*09c0*/  SHF.R.S32.HI R3, RZ, 0x1f, R4 ;  /* 0x0000001fff037819 */ /* 0x000fe20000011404 */
[----:B------:R1:W-:Y:S01]  /*09d0*/  @!P5 STG.E.128 desc[UR10][R8.64], RZ ;  /* 0x000000ff0800d986 */ /* 0x0003e2000c101d0a */
[----:B------:R-:W-:Y:S02]  /*09e0*/  ISETP.NE.OR P0, PT, R0, RZ, P0 ;  /* 0x000000ff0000720c */ /* 0x000fe40000705670 */
[----:B------:R-:W-:Y:S01]  /*09f0*/  ISETP.GE.OR P5, PT, R2, R21, P6 ;  /* 0x000000150200720c */ /* 0x000fe200037a6670 */
[----:B------:R1:W-:Y:S01]  /*0a00*/  @!P4 STG.E.128 desc[UR10][R8.64+0x800], RZ ;  /* 0x000800ff0800c986 */ /* 0x0003e2000c101d0a */
[----:B------:R-:W-:-:S02]  /*0a10*/  IADD3 R4, P2, R4, R6, RZ ;  /* 0x0000000604047210 */ /* 0x000fc40007f5e0ff */
[----:B------:R-:W-:Y:S02]  /*0a20*/  ISETP.GE.OR P6, PT, R5, R21, P6 ;  /* 0x000000150500720c */ /* 0x000fe400037c6670 */
[----:B------:R-:W-:Y:S02]  /*0a30*/  LEA.HI.X.SX32 R3, R6, R3, 0x1, P2 ;  /* 0x0000000306037211 */ /* 0x000fe400010f0eff */
[----:B------:R-:W-:-:S03]  /*0a40*/  LEA R6, P2, R4, UR4, 0x2 ;  /* 0x0000000404067c11 */ /* 0x000fc6000f8410ff */
[----:B------:R-:W-:Y:S01]  /*0a50*/  @!P0 IMAD.MOV.U32 R2, RZ, RZ, -0x800000 ;  /* 0xff800000ff028424 */ /* 0x000fe200078e00ff */
[----:B------:R-:W-:Y:S01]  /*0a60*/  LEA.HI.X R7, R4, UR5, R3, 0x2, P2 ;  /* 0x0000000504077c11 */ /* 0x000fe200090f1403 */
[----:B------:R1:W-:Y:S01]  /*0a70*/  @!P5 STG.E.128 desc[UR10][R8.64+0x1000], RZ ;  /* 0x001000ff0800d986 */ /* 0x0003e2000c101d0a */
[----:B------:R-:W-:Y:S02]  /*0a80*/  @!P1 IMAD.MOV.U32 R3, RZ, RZ, -0x800000 ;  /* 0xff800000ff039424 */ /* 0x000fe400078e00ff */
[----:B------:R-:W-:Y:S01]  /*0a90*/  @!P3 IMAD.MOV.U32 R4, RZ, RZ, -0x800000 ;  /* 0xff800000ff04b424 */ /* 0x000fe200078e00ff */
[----:B------:R1:W-:Y:S04]  /*0aa0*/  @!P6 STG.E.128 desc[UR10][R8.64+0x1800], RZ ;  /* 0x001800ff0800e986 */ /* 0x0003e8000c101d0a */
[----:B------:R1:W-:Y:S01]  /*0ab0*/  @!P0 STG.E desc[UR10][R6.64+0x80], R2 ;  /* 0x0000800206008986 */ /* 0x0003e2000c10190a */
[----:B------:R-:W-:-:S03]  /*0ac0*/  ISETP.GE.AND P0, PT, R5, R21, PT ;  /* 0x000000150500720c */ /* 0x000fc60003f06270 */
[----:B------:R1:W-:Y:S01]  /*0ad0*/  @!P1 STG.E desc[UR10][R6.64+0x40], R3 ;  /* 0x0000400306009986 */ /* 0x0003e2000c10190a */
[----:B------:R-:W-:-:S03]  /*0ae0*/  ISETP.NE.OR P0, PT, R0, RZ, P0 ;  /* 0x000000ff0000720c */ /* 0x000fc60000705670 */
[----:B------:R1:W-:Y:S10]  /*0af0*/  @!P3 STG.E desc[UR10][R6.64], R4 ;  /* 0x000000040600b986 */ /* 0x0003f4000c10190a */
[----:B------:R-:W-:Y:S05]  /*0b00*/  @P0 EXIT ;  /* 0x000000000000094d */ /* 0x000fea0003800000 */
[----:B------:R-:W-:-:S05]  /*0b10*/  MOV R0, 0xff800000 ;  /* 0xff80000000007802 */ /* 0x000fca0000000f00 */
[----:B------:R-:W-:Y:S01]  /*0b20*/  STG.E desc[UR10][R6.64+0xc0], R0 ;  /* 0x0000c00006007986 */ /* 0x000fe2000c10190a */
[----:B------:R-:W-:Y:S05]  /*0b30*/  EXIT ;  /* 0x000000000000794d */ /* 0x000fea0003800000 */
.L_x_3922:
        /* <DEDUP_REMOVED lines=24> */
.L_x_3923:
        /* <DEDUP_REMOVED lines=16> */
[----:B------:R-:W-:Y:S02]  /*0dc0*/  IMAD.HI.U32 R8, R6, R3, RZ ;  /* 0x0000000306087227 */ /* 0x000fe400078e00ff */
        /* <DEDUP_REMOVED lines=16> */
[----:B------:R-:W-:-:S05]  /*0ed0*/  IMAD R9, R13, R8, R9 ;  /* 0x000000080d097224 */ /* 0x000fca00078e0209 */
[----:B------:R-:W-:Y:S02]  /*0ee0*/  SHF.R.S32.HI R8, RZ, 0x1f, R9 ;  /* 0x0000001fff087819 */ /* 0x000fe40000011409 */
        /* <DEDUP_REMOVED lines=24> */
[----:B------:R-:W-:Y:S02]  /*1070*/  @!P1 LOP3.LUT R7, RZ, R6, RZ, 0x33, !PT ;  /* 0x00000006ff079212 */ /* 0x000fe400078e33ff */
        /* <DEDUP_REMOVED lines=10> */
[----:B------:R-:W-:Y:S01]  /*1120*/  IMAD R6, R9, R85, R12 ;  /* 0x0000005509067224 */ /* 0x000fe200078e020c */
[----:B------:R-:W-:Y:S01]  /*1130*/  SHF.R.S32.HI R12, RZ, 0x1f, R7 ;  /* 0x0000001fff0c7819 */ /* 0x000fe20000011407 */
[----:B------:R-:W-:-:S03]  /*1140*/  IMAD.WIDE.U32 R4, R5, R2, RZ ;  /* 0x0000000205047225 */ /* 0x000fc600078e00ff */
[----:B------:R-:W-:Y:S01]  /*1150*/  IADD3 R15, R15, R6, RZ ;  /* 0x000000060f0f7210 */ /* 0x000fe20007ffe0ff */
[----:B------:R-:W-:Y:S01]  /*1160*/  IMAD R6, R12, UR4, RZ ;  /* 0x000000040c067c24 */ /* 0x000fe2000f8e02ff */
[----:B------:R-:W-:-:S03]  /*1170*/  MOV R16, R4 ;  /* 0x0000000400107202 */ /* 0x000fc60000000f00 */
[C---:B------:R-:W-:Y:S02]  /*1180*/  IMAD R6, R7.reuse, UR5, R6 ;  /* 0x0000000507067c24 */ /* 0x040fe4000f8e0206 */
[----:B------:R-:W-:-:S04]  /*1190*/  IMAD.WIDE.U32 R18, R7, UR4, R14 ;  /* 0x0000000407127c25 */ /* 0x000fc8000f8e000e */
[----:B------:R-:W-:Y:S01]  /*11a0*/  IMAD.IADD R15, R5, 0x1, R3 ;  /* 0x00000001050f7824 */ /* 0x000fe200078e0203 */
[----:B------:R-:W-:Y:S02]  /*11b0*/  IADD3 R13, R19, R6, RZ ;  /* 0x00000006130d7210 */ /* 0x000fe40007ffe0ff */
[----:B------:R-:W-:Y:S01]  /*11c0*/  MOV R14, R18 ;  /* 0x00000012000e7202 */ /* 0x000fe20000000f00 */
[----:B------:R-:W-:Y:S06]  /*11d0*/  BRA `(.L_x_3925) ;  /* 0x0000000400347947 */ /* 0x000fec0003800000 */
.L_x_3924:
[----:B------:R-:W1:Y:S01]  /*11e0*/  LDC R12, c[0x0][0x278] ;  /* 0x00009e00ff0c7b82 */ /* 0x000e620000000800 */
[----:B------:R-:W-:Y:S02]  /*11f0*/  ISETP.NE.AND P3, PT, R13, -0x1, PT ;  /* 0xffffffff0d00780c */ /* 0x000fe40003f65270 */
[----:B------:R-:W-:-:S04]  /*1200*/  LEA R9, R88, 0xffffff80, 0x7 ;  /* 0xffffff8058097811 */ /* 0x000fc800078e38ff */
[----:B------:R-:W-:-:S07]  /*1210*/  SHF.R.S32.HI R8, RZ, 0x1f, R9 ;  /* 0x0000001fff087819 */ /* 0x000fce0000011409 */
[----:B------:R-:W2:Y:S01]  /*1220*/  @P3 LDC.64 R84, c[0x0][0x248] ;  /* 0x00009200ff543b82 */ /* 0x000ea20000000a00 */
[----:B------:R-:W-:Y:S02]  /*1230*/  @P3 IADD3 R14, R18, R13, RZ ;  /* 0x0000000d120e3210 */ /* 0x000fe40007ffe0ff */
[----:B-1----:R-:W-:-:S04]  /*1240*/  IABS R3, R12 ;  /* 0x0000000c00037213 */ /* 0x002fc80000000000 */
[----:B------:R-:W1:Y:S01]  /*1250*/  I2F.RP R6, R3 ;  /* 0x0000000300067306 */ /* 0x000e620000209400 */
        /* <DEDUP_REMOVED lines=39> */
.L_x_3926:
        /* <DEDUP_REMOVED lines=14> */
[----:B------:R-:W-:Y:S01]  /*15b0*/  @P3 IMAD R15, R13, R7, R5 ;  /* 0x000000070d0f3224 */ /* 0x000fe200078e0205 */
        /* <DEDUP_REMOVED lines=14> */
[----:B------:R-:W-:-:S07]  /*16a0*/  IADD3 R15, R17, R3, RZ ;  /* 0x00000003110f7210 */ /* 0x000fce0007ffe0ff */
.L_x_3925:
[----:B------:R-:W-:Y:S01]  /*16b0*/  ISETP.NE.AND P4, PT, R0, -0x1, PT ;  /* 0xffffffff0000780c */ /* 0x000fe20003f85270 */
[----:B------:R-:W-:Y:S01]  /*16c0*/  VIADD R145, R88, 0xffffffff ;  /* 0xffffffff58917836 */ /* 0x000fe20000000000 */
[----:B------:R-:W-:Y:S01]  /*16d0*/  SHF.R.S32.HI R6, RZ, 0x1f, R22 ;  /* 0x0000001fff067819 */ /* 0x000fe20000011416 */
[----:B------:R-:W-:Y:S01]  /*16e0*/  IMAD.IADD R139, R21, 0x1, -R28 ;  /* 0x00000001158b7824 */ /* 0x000fe200078e0a1c */
[----:B------:R-:W1:Y:S01]  /*16f0*/  S2UR UR4, SR_CgaCtaId ;  /* 0x00000000000479c3 */ /* 0x000e620000008800 */
[----:B------:R-:W-:Y:S01]  /*1700*/  ULDC.64 UR6, c[0x0][0x258] ;  /* 0x0000960000067ab9 */ /* 0x000fe20000000a00 */
[CC--:B------:R-:W-:Y:S01]  /*1710*/  LEA.HI R19, R6.reuse, R22.reuse, RZ, 0x2 ;  /* 0x0000001606137211 */ /* 0x0c0fe200078f10ff */
[----:B------:R-:W-:Y:S01]  /*1720*/  ULDC.64 UR8, c[0x0][0x268] ;  /* 0x00009a0000087ab9 */ /* 0x000fe20000000a00 */
[----:B------:R-:W-:Y:S01]  /*1730*/  LEA.HI R29, R6, R22, RZ, 0x5 ;  /* 0x00000016061d7211 */ /* 0x000fe200078f28ff */
[----:B------:R-:W-:Y:S01]  /*1740*/  UMOV UR5, 0x400 ;  /* 0x0000040000057882 */ /* 0x000fe20000000000 */
[----:B------:R-:W-:Y:S01]  /*1750*/  LOP3.LUT R147, R19, 0xfffffffc, RZ, 0xc0, !PT ;  /* 0xfffffffc13937812 */ /* 0x000fe200078ec0ff */
[----:B------:R-:W-:Y:S01]  /*1760*/  BSSY B0, `(.L_x_3927) ;  /* 0x0000050000007945 */ /* 0x000fe20003800000 */
[----:B------:R-:W-:Y:S01]  /*1770*/  SHF.R.S32.HI R18, RZ, 0x2, R19 ;  /* 0x00000002ff127819 */ /* 0x000fe20000011413 */
[----:B------:R-:W2:Y:S01]  /*1780*/  @P4 LDC.64 R4, c[0x0][0x240] ;  /* 0x00009000ff044b82 */ /* 0x000ea20000000a00 */
[----:B-----5:R-:W-:Y:S01]  /*1790*/  @!P4 SHF.R.S32.HI R17, RZ, 0x1f, R148 ;  /* 0x0000001fff11c819 */ /* 0x020fe20000011494 */
[----:B------:R-:W-:Y:S01]  /*17a0*/  IMAD.IADD R147, R22, 0x1, -R147 ;  /* 0x0000000116937824 */ /* 0x000fe200078e0a93 */
[----:B------:R-:W-:-:S04]  /*17b0*/  SHF.R.S32.HI R23, RZ, 0x5, R29 ;  /* 0x00000005ff177819 */ /* 0x000fc8000001141d */
[----:B------:R-:W-:Y:S01]  /*17c0*/  SHF.L.U32 R147, R147, 0x3, RZ ;  /* 0x0000000393937819 */ /* 0x000fe200000006ff */
[----:B------:R-:W3:Y:S01]  /*17d0*/  @!P4 LDC.64 R2, c[0x0][0x228] ;  /* 0x00008a00ff02cb82 */ /* 0x000ee20000000a00 */
[----:B-1----:R-:W-:Y:S01]  /*17e0*/  ULEA UR4, UR4, UR5, 0x18 ;  /* 0x0000000504047291 */ /* 0x002fe2000f8ec03f */
[----:B--2---:R-:W-:-:S04]  /*17f0*/  @P4 IMAD.WIDE.U32 R24, R0, R4, RZ ;  /* 0x0000000400184225 */ /* 0x004fc800078e00ff */
[----:B------:R-:W-:Y:S02]  /*1800*/  @P4 IMAD R5, R0, R5, R25 ;  /* 0x0000000500054224 */ /* 0x000fe400078e0219 */
[----:B------:R-:W-:Y:S02]  /*1810*/  IMAD.SHL.U32 R0, R145, 0x80, RZ ;  /* 0x0000008091007824 */ /* 0x000fe400078e00ff */
[-C--:B---3--:R-:W-:Y:S02]  /*1820*/  @!P4 IMAD R4, R17, R2.reuse, RZ ;  /* 0x000000021104c224 */ /* 0x088fe400078e02ff */
[----:B------:R-:W-:Y:S02]  /*1830*/  VIADD R17, R18, 0x20 ;  /* 0x0000002012117836 */ /* 0x000fe40000000000 */
[----:B------:R-:W-:Y:S02]  /*1840*/  @!P4 IMAD R4, R148, R3, R4 ;  /* 0x000000039404c224 */ /* 0x000fe400078e0204 */
[----:B------:R-:W-:Y:S01]  /*1850*/  IMAD.IADD R3, R114, 0x1, -R0 ;  /* 0x0000000172037824 */ /* 0x000fe200078e0a00 */
[----:B------:R-:W-:Y:S01]  /*1860*/  ISETP.GE.AND P5, PT, R17, R139, PT ;  /* 0x0000008b1100720c */ /* 0x000fe20003fa6270 */
[----:B------:R-:W-:-:S03]  /*1870*/  @!P4 IMAD.WIDE.U32 R26, R148, R2, RZ ;  /* 0x00000002941ac225 */ /* 0x000fc600078e00ff */
[-C--:B------:R-:W-:Y:S01]  /*1880*/  ISETP.GE.AND P1, PT, R17, R3.reuse, PT ;  /* 0x000000031100720c */ /* 0x080fe20003f26270 */
[----:B------:R-:W-:Y:S01]  /*1890*/  @!P4 IMAD.IADD R5, R27, 0x1, R4 ;  /* 0x000000011b05c824 */ /* 0x000fe200078e0204 */
[----:B------:R-:W-:Y:S01]  /*18a0*/  ISETP.GE.AND P3, PT, R17, R3, PT ;  /* 0x000000031100720c */ /* 0x000fe20003f66270 */
[----:B------:R-:W-:Y:S01]  /*18b0*/  VIADD R2, R18, 0x40 ;  /* 0x0000004012027836 */ /* 0x000fe20000000000 */
[----:B------:R-:W-:Y:S01]  /*18c0*/  @P4 MOV R17, R24 ;  /* 0x0000001800114202 */ /* 0x000fe20000000f00 */
[----:B------:R-:W-:Y:S01]  /*18d0*/  @!P4 IMAD.MOV.U32 R17, RZ, RZ, R26 ;  /* 0x000000ffff11c224 */ /* 0x000fe200078e001a */
[----:B------:R-:W-:Y:S02]  /*18e0*/  IADD3 R30, P4, R147, R16, RZ ;  /* 0x00000010931e7210 */ /* 0x000fe40007f9e0ff */
[----:B------:R-:W-:Y:S02]  /*18f0*/  SHF.R.S32.HI R16, RZ, 0x1f, R147 ;  /* 0x0000001fff107819 */ /* 0x000fe40000011493 */
[----:B------:R-:W-:-:S02]  /*1900*/  LEA.HI R4, R6, R22, RZ, 0x3 ;  /* 0x0000001606047211 */ /* 0x000fc400078f18ff */
[-C--:B------:R-:W-:Y:S01]  /*1910*/  ISETP.GE.AND P0, PT, R2, R3.reuse, PT ;  /* 0x000000030200720c */ /* 0x080fe20003f06270 */
[----:B------:R-:W-:Y:S01]  /*1920*/  IMAD.X R31, R16, 0x1, R15, P4 ;  /* 0x00000001101f7824 */ /* 0x000fe200020e060f */
[----:B------:R-:W-:Y:S02]  /*1930*/  ISETP.GE.AND P2, PT, R2, R3, PT ;  /* 0x000000030200720c */ /* 0x000fe40003f46270 */
[----:B------:R-:W-:Y:S01]  /*1940*/  SHF.R.S32.HI R2, RZ, 0x3, R4 ;  /* 0x00000003ff027819 */ /* 0x000fe20000011404 */
[----:B------:R-:W-:Y:S01]  /*1950*/  IMAD.WIDE.U32 R30, R7, UR8, R30 ;  /* 0x00000008071e7c25 */ /* 0x000fe2000f8e001e */
[----:B------:R-:W-:Y:S02]  /*1960*/  IADD3 R14, P4, R147, R14, RZ ;  /* 0x0000000e930e7210 */ /* 0x000fe40007f9e0ff */
[----:B------:R-:W-:Y:S01]  /*1970*/  LEA.HI R24, R19, R18, RZ, 0x1 ;  /* 0x0000001213187211 */ /* 0x000fe200078f08ff */
[----:B------:R-:W-:Y:S01]  /*1980*/  IMAD.SHL.U32 R25, R2, 0x40, RZ ;  /* 0x0000004002197824 */ /* 0x000fe200078e00ff */
[----:B------:R-:W-:Y:S01]  /*1990*/  SHF.R.S32.HI R19, RZ, 0x1f, R18 ;  /* 0x0000001fff137819 */ /* 0x000fe20000011412 */
[----:B------:R-:W-:Y:S01]  /*19a0*/  IMAD.X R15, R16, 0x1, R13, P4 ;  /* 0x00000001100f7824 */ /* 0x000fe200020e060d */
[----:B------:R-:W-:-:S02]  /*19b0*/  IADD3 R32, P4, R147, R17, RZ ;  /* 0x0000001193207210 */ /* 0x000fc40007f9e0ff */
[----:B------:R-:W-:Y:S02]  /*19c0*/  LOP3.LUT R25, R25, 0xc0, RZ, 0xc0, !PT ;  /* 0x000000c019197812 */ /* 0x000fe400078ec0ff */
[----:B------:R-:W-:Y:S01]  /*19d0*/  LOP3.LUT R24, R24, 0x7fffffe, RZ, 0xc0, !PT ;  /* 0x07fffffe18187812 */ /* 0x000fe200078ec0ff */
[----:B------:R-:W-:Y:S01]  /*19e0*/  IMAD.X R33, R16, 0x1, R5, P4 ;  /* 0x0000000110217824 */ /* 0x000fe200020e0605 */
[----:B------:R-:W-:Y:S01]  /*19f0*/  IADD3 R9, P4, R18, R9, RZ ;  /* 0x0000000912097210 */ /* 0x000fe20007f9e0ff */
[----:B------:R-:W-:Y:S01]  /*1a00*/  IMAD R5, R12, UR8, RZ ;  /* 0x000000080c057c24 */ /* 0x000fe2000f8e02ff */
[----:B------:R-:W-:Y:S01]  /*1a10*/  LOP3.LUT R26, R25, 0x18, R147, 0xf8, !PT ;  /* 0x00000018191a7812 */ /* 0x000fe200078ef893 */
[C---:B------:R-:W-:Y:S01]  /*1a20*/  IMAD.IADD R24, R18.reuse, 0x1, -R24 ;  /* 0x0000000112187824 */ /* 0x040fe200078e0a18 */
[----:B------:R-:W-:Y:S01]  /*1a30*/  SHF.R.U32.HI R25, RZ, 0x3, R25 ;  /* 0x00000003ff197819 */ /* 0x000fe20000011619 */
[----:B------:R-:W-:Y:S01]  /*1a40*/  IMAD.X R8, R19, 0x1, R8, P4 ;  /* 0x0000000113087824 */ /* 0x000fe200020e0608 */
[----:B------:R-:W-:Y:S01]  /*1a50*/  ISETP.GE.AND P4, PT, R18, R139, PT ;  /* 0x0000008b1200720c */ /* 0x000fe20003f86270 */
[----:B------:R-:W-:Y:S01]  /*1a60*/  IMAD R24, R23, 0x8, R24 ;  /* 0x0000000817187824 */ /* 0x000fe200078e0218 */
[----:B------:R-:W-:Y:S01]  /*1a70*/  LOP3.LUT R25, R26, R25, RZ, 0x3c, !PT ;  /* 0x000000191a197212 */ /* 0x000fe200078e3cff */
[----:B------:R-:W-:Y:S01]  /*1a80*/  IMAD.WIDE R26, R10, 0x40, R18 ;  /* 0x000000400a1a7825 */ /* 0x000fe200078e0212 */
[----:B------:R-:W-:-:S02]  /*1a90*/  SHF.R.S32.HI R10, RZ, 0x1f, R11 ;  /* 0x0000001fff0a7819 */ /* 0x000fc4000001140b */
[----:B------:R-:W-:Y:S01]  /*1aa0*/  LEA R24, R24, R25, 0x5 ;  /* 0x0000001918187211 */ /* 0x000fe200078e28ff */
[----:B------:R-:W-:-:S03]  /*1ab0*/  IMAD.WIDE.U32 R32, R11, UR6, R32 ;  /* 0x000000060b207c25 */ /* 0x000fc6000f8e0020 */
[----:B------:R-:W-:Y:S01]  /*1ac0*/  LEA R146, R24, UR4, 0x1 ;  /* 0x0000000418927c11 */ /* 0x000fe2000f8e08ff */
[----:B------:R-:W-:Y:S02]  /*1ad0*/  IMAD R10, R10, UR6, RZ ;  /* 0x000000060a0a7c24 */ /* 0x000fe4000f8e02ff */
[----:B------:R-:W-:Y:S02]  /*1ae0*/  IMAD R5, R7, UR9, R5 ;  /* 0x0000000907057c24 */ /* 0x000fe4000f8e0205 */
[----:B------:R-:W-:Y:S02]  /*1af0*/  IMAD R10, R11, UR7, R10 ;  /* 0x000000070b0a7c24 */ /* 0x000fe4000f8e020a */
[----:B------:R-:W-:Y:S02]  /*1b00*/  IMAD R7, R19, R84, RZ ;  /* 0x0000005413077224 */ /* 0x000fe400078e02ff */
        /* <DEDUP_REMOVED lines=21> */
.L_x_3928:
[----:B------:R-:W-:Y:S05]  /*1c60*/  BSYNC B0 ;  /* 0x0000000000007941 */ /* 0x000fea0003800000 */
.L_x_3927:
        /* <DEDUP_REMOVED lines=21> */
.L_x_3930:
[----:B------:R-:W-:Y:S05]  /*1dc0*/  BSYNC B0 ;  /* 0x0000000000007941 */ /* 0x000fea0003800000 */
.L_x_3929:
[C---:B------:R-:W-:Y:S01]  /*1dd0*/  ISETP.GE.AND P5, PT, R18.reuse, R3, PT ;  /* 0x000000031200720c */ /* 0x040fe20003fa6270 */
[C---:B------:R-:W-:Y:S01]  /*1de0*/  IMAD R7, R18.reuse, R85, R7 ;  /* 0x0000005512077224 */ /* 0x040fe200078e0207 */
[----:B------:R-:W-:Y:S01]  /*1df0*/  BSSY B0, `(.L_x_3931) ;  /* 0x0000014000007945 */ /* 0x000fe20003800000 */
[C---:B------:R-:W-:Y:S01]  /*1e00*/  IMAD.WIDE.U32 R14, R18.reuse, R84, R14 ;  /* 0x00000054120e7225 */ /* 0x040fe200078e000e */
[C---:B------:R-:W-:Y:S02]  /*1e10*/  ISETP.GE.AND P4, PT, R18.reuse, R3, PT ;  /* 0x000000031200720c */ /* 0x040fe40003f86270 */
[----:B------:R-:W-:Y:S02]  /*1e20*/  IADD3 R18, R18, 0x60, RZ ;  /* 0x0000006012127810 */ /* 0x000fe40007ffe0ff */
[----:B------:R-:W-:Y:S02]  /*1e30*/  IADD3 R112, R15, R7, RZ ;  /* 0x000000070f707210 */ /* 0x000fe40007ffe0ff */
[----:B------:R-:W-:-:S03]  /*1e40*/  MOV R113, R14 ;  /* 0x0000000e00717202 */ /* 0x000fc60000000f00 */
        /* <DEDUP_REMOVED lines=8> */
[----:B----4-:R-:W-:-:S04]  /*1ed0*/  LEA R10, P5, R113, UR6, 0x1 ;  /* 0x00000006710a7c11 */ /* 0x010fc8000f8a08ff */
[----:B------:R-:W-:-:S05]  /*1ee0*/  LEA.HI.X R11, R113, UR7, R112, 0x1, P5 ;  /* 0x00000007710b7c11 */ /* 0x000fca000a8f0c70 */
[----:B------:R-:W-:Y:S01]  /*1ef0*/  @!PT LDS RZ, [RZ] ;  /* 0x00000000fffff984 */ /* 0x000fe20000000800 */
[----:B------:R-:W-:Y:S01]  /*1f00*/  @!PT LDS RZ, [RZ] ;  /* 0x00000000fffff984 */ /* 0x000fe20000000800 */
[----:B------:R-:W-:Y:S01]  /*1f10*/  @!PT LDS RZ, [RZ] ;  /* 0x00000000fffff984 */ /* 0x000fe20000000800 */
[----:B------:R4:W-:Y:S04]  /*1f20*/  LDGSTS.E.BYPASS.LTC128B.128 [R146+0x1000], desc[UR10][R10.64] ;  /* 0x010000000a927fae */ /* 0x0009e8000b901d4a */
.L_x_3932:
[----:B------:R-:W-:Y:S05]  /*1f30*/  BSYNC B0 ;  /* 0x0000000000007941 */ /* 0x000fea0003800000 */
.L_x_3931:
[----:B------:R-:W-:Y:S01]  /*1f40*/  BSSY B0, `(.L_x_3933) ;  /* 0x0000013000007945 */ /* 0x000fe20003800000 */
[----:B------:R-:W-:Y:S01]  /*1f50*/  ISETP.GE.AND P5, PT, R18, R3, PT ;  /* 0x000000031200720c */ /* 0x000fe20003fa6270 */
[C---:B------:R-:W-:Y:S01]  /*1f60*/  IMAD.SHL.U32 R142, R84.reuse, 0x20, RZ ;  /* 0x00000020548e7824 */ /* 0x040fe200078e00ff */
[----:B------:R-:W-:Y:S02]  /*1f70*/  SHF.L.U64.HI R141, R84, 0x5, R85 ;  /* 0x00000005548d7819 */ /* 0x000fe40000010255 */
[----:B------:R-:W-:Y:S01]  /*1f80*/  LEA.HI R96, R6, R22, RZ, 0x4 ;  /* 0x0000001606607211 */ /* 0x000fe200078f20ff */
        /* <DEDUP_REMOVED lines=8> */
[----:B----4-:R-:W-:-:S04]  /*2010*/  LEA R10, P1, R7, UR6, 0x1 ;  /* 0x00000006070a7c11 */ /* 0x010fc8000f8208ff */
[----:B------:R-:W-:-:S05]  /*2020*/  LEA.HI.X R11, R7, UR7, R6, 0x1, P1 ;  /* 0x00000007070b7c11 */ /* 0x000fca00088f0c06 */
[----:B------:R-:W-:Y:S01]  /*2030*/  @!PT LDS RZ, [RZ] ;  /* 0x00000000fffff984 */ /* 0x000fe20000000800 */
[----:B------:R-:W-:Y:S01]  /*2040*/  @!PT LDS RZ, [RZ] ;  /* 0x00000000fffff984 */ /* 0x000fe20000000800 */
[----:B------:R-:W-:Y:S01]  /*2050*/  @!PT LDS RZ, [RZ] ;  /* 0x00000000fffff984 */ /* 0x000fe20000000800 */
[----:B------:R4:W-:Y:S04]  /*2060*/  LDGSTS.E.BYPASS.LTC128B.128 [R146+0x1800], desc[UR10][R10.64] ;  /* 0x018000000a927fae */ /* 0x0009e8000b901d4a */
.L_x_3934:
[----:B------:R-:W-:Y:S05]  /*2070*/  BSYNC B0 ;  /* 0x0000000000007941 */ /* 0x000fea0003800000 */
.L_x_3933:
[----:B----4-:R-:W-:Y:S01]  /*2080*/  LOP3.LUT R11, R4, 0xfffffff8, RZ, 0xc0, !PT ;  /* 0xfffffff8040b7812 */ /* 0x010fe200078ec0ff */
[----:B------:R-:W4:Y:S01]  /*2090*/  LDC.64 R94, c[0x0][0x250] ;  /* 0x00009400ff5e7b82 */ /* 0x000f220000000a00 */
[----:B------:R-:W-:Y:S01]  /*20a0*/  SHF.R.S32.HI R10, RZ, 0x4, R96 ;  /* 0x00000004ff0a7819 */ /* 0x000fe20000011460 */
[----:B------:R-:W-:Y:S01]  /*20b0*/  BSSY B0, `(.L_x_3935) ;  /* 0x0000032000007945 */ /* 0x000fe20003800000 */
[----:B------:R-:W-:Y:S01]  /*20c0*/  LOP3.LUT R96, R96, 0xfffffff0, RZ, 0xc0, !PT ;  /* 0xfffffff060607812 */ /* 0x000fe200078ec0ff */
[----:B------:R-:W-:Y:S01]  /*20d0*/  IMAD.IADD R11, R22, 0x1, -R11 ;  /* 0x00000001160b7824 */ /* 0x000fe200078e0a0b */
[----:B------:R-:W-:Y:S01]  /*20e0*/  LEA.HI R6, R4, R2, RZ, 0x1 ;  /* 0x0000000204067211 */ /* 0x000fe200078f08ff */
[----:B------:R-:W-:Y:S01]  /*20f0*/  IMAD.IADD R31, R31, 0x1, R5 ;  /* 0x000000011f1f7824 */ /* 0x000fe200078e0205 */
[----:B------:R-:W-:Y:S01]  /*2100*/  LEA.HI R4, R10, R10, RZ, 0x1 ;  /* 0x0000000a0a047211 */ /* 0x000fe200078f08ff */
[----:B------:R-:W-:Y:S01]  /*2110*/  IMAD.IADD R96, R22, 0x1, -R96 ;  /* 0x0000000116607824 */ /* 0x000fe200078e0a60 */
[----:B------:R-:W-:-:S02]  /*2120*/  LOP3.LUT R6, R6, 0xfffffffe, RZ, 0xc0, !PT ;  /* 0xfffffffe06067812 */ /* 0x000fc400078ec0ff */
[----:B------:R-:W-:Y:S02]  /*2130*/  ISETP.GE.AND P1, PT, R18, R3, PT ;  /* 0x000000031200720c */ /* 0x000fe40003f26270 */
[----:B------:R-:W-:Y:S01]  /*2140*/  LEA.HI R3, R11, R11, RZ, 0x1 ;  /* 0x0000000b0b037211 */ /* 0x000fe200078f08ff */
[----:B------:R-:W-:Y:S01]  /*2150*/  IMAD.IADD R6, R2, 0x1, -R6 ;  /* 0x0000000102067824 */ /* 0x000fe200078e0a06 */
[----:B------:R-:W-:Y:S02]  /*2160*/  LOP3.LUT R4, R4, 0xfffffffe, RZ, 0xc0, !PT ;  /* 0xfffffffe04047812 */ /* 0x000fe400078ec0ff */
[----:B------:R-:W-:Y:S01]  /*2170*/  LEA.HI R13, R96, R96, RZ, 0x1 ;  /* 0x00000060600d7211 */ /* 0x000fe200078f08ff */
[----:B------:R-:W-:Y:S01]  /*2180*/  IMAD.SHL.U32 R6, R6, 0x8, RZ ;  /* 0x0000000806067824 */ /* 0x000fe200078e00ff */
[----:B------:R-:W-:Y:S01]  /*2190*/  LOP3.LUT R2, R3, 0xfffffffe, RZ, 0xc0, !PT ;  /* 0xfffffffe03027812 */ /* 0x000fe200078ec0ff */
[----:B------:R-:W-:Y:S01]  /*21a0*/  IMAD.IADD R10, R10, 0x1, -R4 ;  /* 0x000000010a0a7824 */ /* 0x000fe200078e0a04 */
[----:B------:R-:W-:-:S02]  /*21b0*/  SHF.R.S32.HI R3, RZ, 0x1, R3 ;  /* 0x00000001ff037819 */ /* 0x000fc40000011403 */
[--C-:B------:R-:W-:Y:S01]  /*21c0*/  SHF.R.S32.HI R12, RZ, 0x1, R13.reuse ;  /* 0x00000001ff0c7819 */ /* 0x100fe2000001140d */
[----:B------:R-:W-:Y:S01]  /*21d0*/  IMAD.IADD R11, R11, 0x1, -R2 ;  /* 0x000000010b0b7824 */ /* 0x000fe200078e0a02 */
[----:B------:R-:W-:Y:S01]  /*21e0*/  SHF.R.S32.HI R4, RZ, 0x1f, R13 ;  /* 0x0000001fff047819 */ /* 0x000fe2000001140d */
[----:B------:R-:W-:Y:S01]  /*21f0*/  IMAD.SHL.U32 R2, R3, 0x40, RZ ;  /* 0x0000004003027824 */ /* 0x000fe200078e00ff */
[----:B------:R-:W-:Y:S01]  /*2200*/  SHF.R.S32.HI R7, RZ, 0x1f, R96 ;  /* 0x0000001fff077819 */ /* 0x000fe20000011460 */
[----:B------:R-:W-:Y:S01]  /*2210*/  IMAD R11, R10, 0x8, R11 ;  /* 0x000000080a0b7824 */ /* 0x000fe200078e020b */
[----:B------:R-:W-:Y:S01]  /*2220*/  LEA.HI R4, R4, R12, RZ, 0x2 ;  /* 0x0000000c04047211 */ /* 0x000fe200078f10ff */
[----:B------:R-:W-:Y:S01]  /*2230*/  IMAD.SHL.U32 R10, R10, 0x8, RZ ;  /* 0x000000080a0a7824 */ /* 0x000fe200078e00ff */
[----:B------:R-:W-:Y:S02]  /*2240*/  LOP3.LUT R2, R2, 0xc0, RZ, 0xc0, !PT ;  /* 0x000000c002027812 */ /* 0x000fe400078ec0ff */
[----:B------:R-:W-:-:S02]  /*2250*/  LOP3.LUT R4, R4, 0xfffffffc, RZ, 0xc0, !PT ;  /* 0xfffffffc04047812 */ /* 0x000fc400078ec0ff */
[----:B------:R-:W-:Y:S02]  /*2260*/  LOP3.LUT R13, R13, 0x7fffffe, RZ, 0xc0, !PT ;  /* 0x07fffffe0d0d7812 */ /* 0x000fe400078ec0ff */
[----:B------:R-:W-:Y:S01]  /*2270*/  LOP3.LUT R6, R2, 0x8, R6, 0xf8, !PT ;  /* 0x0000000802067812 */ /* 0x000fe200078ef806 */
[----:B------:R-:W-:Y:S01]  /*2280*/  IMAD.IADD R4, R12, 0x1, -R4 ;  /* 0x000000010c047824 */ /* 0x000fe200078e0a04 */
[----:B------:R-:W-:Y:S01]  /*2290*/  LEA.HI R7, R7, R96, RZ, 0x3 ;  /* 0x0000006007077211 */ /* 0x000fe200078f18ff */
[----:B------:R-:W-:Y:S01]  /*22a0*/  IMAD.IADD R96, R96, 0x1, -R13 ;  /* 0x0000000160607824 */ /* 0x000fe200078e0a0d */
[----:B------:R-:W-:Y:S01]  /*22b0*/  SHF.R.U32.HI R2, RZ, 0x3, R2 ;  /* 0x00000003ff027819 */ /* 0x000fe20000011602 */
[----:B------:R-:W-:Y:S02]  /*22c0*/  IMAD.SHL.U32 R5, R4, 0x40, RZ ;  /* 0x0000004004057824 */ /* 0x000fe400078e00ff */
[----:B------:R-:W-:Y:S01]  /*22d0*/  IMAD.SHL.U32 R7, R7, 0x20, RZ ;  /* 0x0000002007077824 */ /* 0x000fe200078e00ff */
[----:B------:R-:W-:Y:S01]  /*22e0*/  LOP3.LUT R2, R6, R2, RZ, 0x3c, !PT ;  /* 0x0000000206027212 */ /* 0x000fe200078e3cff */
        /* <DEDUP_REMOVED lines=14> */
.L_x_3936:
[----:B------:R-:W-:Y:S05]  /*23d0*/  BSYNC B0 ;  /* 0x0000000000007941 */ /* 0x000fea0003800000 */
.L_x_3935:
        /* <DEDUP_REMOVED lines=8> */
[----:B------:R-:W-:Y:S01]  /*2460*/  MOV R13, R112 ;  /* 0x00000070000d7202 */ /* 0x000fe20000000f00 */
[----:B------:R-:W-:Y:S02]  /*2470*/  ULDC.64 UR6, c[0x0][0x218] ;  /* 0x0000860000067ab9 */ /* 0x000fe40000000a00 */
        /* <DEDUP_REMOVED lines=8> */
.L_x_3938:
[----:B------:R-:W-:Y:S05]  /*2500*/  BSYNC B0 ;  /* 0x0000000000007941 */ /* 0x000fea0003800000 */
.L_x_3937:
[----:B------:R-:W0:Y:S01]  /*2510*/  LDGDEPBAR ;  /* 0x00000000000079af */ /* 0x000e220000000000 */
[----:B------:R-:W-:Y:S01]  /*2520*/  LOP3.LUT R5, R5, 0xc0, RZ, 0xc0, !PT ;  /* 0x000000c005057812 */ /* 0x000fe200078ec0ff */
[----:B------:R-:W-:Y:S01]  /*2530*/  IMAD.U32 R136, R11, 0x20, R2 ;  /* 0x000000200b887824 */ /* 0x000fe200078e0002 */
[----:B------:R-:W-:Y:S01]  /*2540*/  LOP3.LUT R87, R7, 0xffffff00, RZ, 0xc0, !PT ;  /* 0xffffff0007577812 */ /* 0x000fe200078ec0ff */
[-C--:B----4-:R-:W-:Y:S01]  /*2550*/  IMAD R8, R8, R94.reuse, RZ ;  /* 0x0000005e08087224 */ /* 0x090fe200078e02ff */
[----:B------:R-:W-:Y:S01]  /*2560*/  LOP3.LUT R2, R5, 0x8, R10, 0xf8, !PT ;  /* 0x0000000805027812 */ /* 0x000fe200078ef80a */
[----:B------:R-:W-:Y:S01]  /*2570*/  IMAD.WIDE.U32 R90, R9, R94, R30 ;  /* 0x0000005e095a7225 */ /* 0x000fe200078e001e */
[----:B------:R-:W-:Y:S01]  /*2580*/  SHF.R.U32.HI R6, RZ, 0x3, R5 ;  /* 0x00000003ff067819 */ /* 0x000fe20000011605 */
[----:B------:R-:W-:Y:S01]  /*2590*/  ULDC.64 UR6, c[0x0][0x220] ;  /* 0x0000880000067ab9 */ /* 0x000fe20000000a00 */
[----:B------:R-:W-:Y:S01]  /*25a0*/  BSSY B0, `(.L_x_3939) ;  /* 0x000001f000007945 */ /* 0x000fe20003800000 */
[----:B------:R-:W-:Y:S01]  /*25b0*/  IMAD R5, R23, 0x200, R87 ;  /* 0x0000020017057824 */ /* 0x000fe200078e0257 */
[----:B------:R-:W-:Y:S01]  /*25c0*/  LOP3.LUT R2, R2, R6, RZ, 0x3c, !PT ;  /* 0x0000000602027212 */ /* 0x000fe200078e3cff */
[----:B------:R-:W-:Y:S01]  /*25d0*/  IMAD R89, R9, R95, R8 ;  /* 0x0000005f09597224 */ /* 0x000fe200078e0208 */
[----:B------:R-:W-:Y:S01]  /*25e0*/  LEA R92, P0, R90, UR6, 0x1 ;  /* 0x000000065a5c7c11 */ /* 0x000fe2000f8008ff */
[----:B------:R-:W-:Y:S01]  /*25f0*/  IMAD R5, R96, 0x20, R5 ;  /* 0x0000002060057824 */ /* 0x000fe200078e0205 */
[----:B------:R-:W-:Y:S01]  /*2600*/  SHF.L.U64.HI R143, R94, 0x5, R95 ;  /* 0x000000055e8f7819 */ /* 0x000fe2000001025f */
        /* <DEDUP_REMOVED lines=24> */
.L_x_3940:
[----:B------:R-:W-:Y:S05]  /*2790*/  BSYNC B0 ;  /* 0x0000000000007941 */ /* 0x000fea0003800000 */
.L_x_3939:
        /* <DEDUP_REMOVED lines=13> */
.L_x_3942:
[----:B------:R-:W-:Y:S05]  /*2870*/  BSYNC B0 ;  /* 0x0000000000007941 */ /* 0x000fea0003800000 */
.L_x_3941:
        /* <DEDUP_REMOVED lines=13> */
.L_x_3944:
[----:B------:R-:W-:Y:S05]  /*2950*/  BSYNC B0 ;  /* 0x0000000000007941 */ /* 0x000fea0003800000 */
.L_x_3943:
        /* <DEDUP_REMOVED lines=16> */
.L_x_3946:
[----:B------:R-:W-:Y:S05]  /*2a60*/  BSYNC B0 ;  /* 0x0000000000007941 */ /* 0x000fea0003800000 */
.L_x_3945:
[----:B------:R-:W-:Y:S01]  /*2a70*/  LDSM.16.M88.4 R16, [R138] ;  /* 0x000000008a10783b */ /* 0x000fe20000000200 */
[----:B------:R-:W-:Y:S01]  /*2a80*/  LOP3.LUT P0, RZ, R3, 0x2, RZ, 0xc0, !PT ;  /* 0x0000000203ff7812 */ /* 0x000fe2000780c0ff */
[----:B------:R-:W-:Y:S01]  /*2a90*/  IMAD.MOV.U32 R3, RZ, RZ, 0x10 ;  /* 0x00000010ff037424 */ /* 0x000fe200078e00ff */
[----:B------:R-:W-:Y:S01]  /*2aa0*/  LOP3.LUT P1, RZ, R4, 0x2, RZ, 0xc0, !PT ;  /* 0x0000000204ff7812 */ /* 0x000fe2000782c0ff */
[----:B------:R-:W5:Y:S01]  /*2ab0*/  LDSM.16.M88.4 R8, [R136+0x1000] ;  /* 0x001000008808783b */ /* 0x000f620000000200 */
[C---:B------:R-:W-:Y:S01]  /*2ac0*/  VIADD R4, R136.reuse, 0x1000 ;  /* 0x0000100088047836 */ /* 0x040fe20000000000 */
[----:B------:R-:W-:Y:S01]  /*2ad0*/  LOP3.LUT R72, R29, 0xffffffe0, RZ, 0xc0, !PT ;  /* 0xffffffe01d487812 */ /* 0x000fe200078ec0ff */
[----:B------:R-:W-:Y:S01]  /*2ae0*/  VIADD R135, R136, 0x1020 ;  /* 0x0000102088877836 */ /* 0x000fe20000000000 */
[----:B------:R-:W-:Y:S01]  /*2af0*/  SEL R3, R3, 0xfffffff0, !P1 ;  /* 0xfffffff003037807 */ /* 0x000fe20004800000 */
[----:B------:R-:W-:Y:S01]  /*2b00*/  LDSM.16.M88.4 R64, [R136+0x1400] ;  /* 0x001400008840783b */ /* 0x000fe20000000200 */
[----:B------:R-:W-:-:S02]  /*2b10*/  IMAD R23, R23, 0x10, R28 ;  /* 0x0000001017177824 */ /* 0x000fc400078e021c */
[----:B------:R-:W-:Y:S01]  /*2b20*/  IMAD.IADD R72, R22, 0x1, -R72 ;  /* 0x0000000116487824 */ /* 0x000fe200078e0a48 */
[----:B------:R-:W3:Y:S01]  /*2b30*/  LDSM.16.M88.4 R56, [R136+0x1800] ;  /* 0x001800008838783b */ /* 0x000ee20000000200 */
[----:B------:R-:W-:Y:S02]  /*2b40*/  IMAD R137, R3, 0x2, R138 ;  /* 0x0000000203897824 */ /* 0x000fe400078e028a */
[----:B------:R-:W-:Y:S01]  /*2b50*/  @P0 VIADD R135, R4, 0xffffffe0 ;  /* 0xffffffe004870836 */ /* 0x000fe20000000000 */
[----:B------:R-:W4:Y:S01]  /*2b60*/  LDSM.16.M88.4 R68, [R136+0x2c00] ;  /* 0x002c00008844783b */ /* 0x000f220000000200 */
[----:B------:R-:W-:Y:S01]  /*2b70*/  SHF.R.S32.HI R29, RZ, 0x1f, R72 ;  /* 0x0000001fff1d7819 */ /* 0x000fe20000011448 */
[----:B------:R-:W-:Y:S02]  /*2b80*/  IMAD.SHL.U32 R86, R22, 0x2, RZ ;  /* 0x0000000216567824 */ /* 0x000fe400078e00ff */
[----:B------:R-:W-:Y:S01]  /*2b90*/  LDSM.16.M88.4 R76, [R137] ;  /* 0x00000000894c783b */ /* 0x000fe20000000200 */
[----:B------:R-:W-:Y:S01]  /*2ba0*/  LEA.HI R72, R29, R72, RZ, 0x2 ;  /* 0x000000481d487211 */ /* 0x000fe200078f10ff */
[----:B------:R-:W-:Y:S01]  /*2bb0*/  IMAD R87, R96, 0x20, R87 ;  /* 0x0000002060577824 */ /* 0x000fe200078e0257 */
[----:B------:R-:W-:Y:S01]  /*2bc0*/  LOP3.LUT R86, R86, 0x6, RZ, 0xc0, !PT ;  /* 0x0000000656567812 */ /* 0x000fe200078ec0ff */
[----:B-1----:R-:W1:Y:S01]  /*2bd0*/  LDSM.16.M88.4 R4, [R135] ;  /* 0x000000008704783b */ /* 0x002e620000000200 */
[----:B------:R-:W-:Y:S01]  /*2be0*/  SHF.R.S32.HI R72, RZ, 0x2, R72 ;  /* 0x00000002ff487819 */ /* 0x000fe20000011448 */
[----:B------:R-:W-:-:S02]  /*2bf0*/  VIADD R132, R135, 0x400 ;  /* 0x0000040087847836 */ /* 0x000fc40000000000 */
[----:B------:R-:W1:Y:S01]  /*2c00*/  LDSM.16.M88.4 R48, [R136+0x1c00] ;  /* 0x001c00008830783b */ /* 0x000e620000000200 */
[----:B------:R-:W-:Y:S01]  /*2c10*/  IADD3 R23, R23, 0x1, R72 ;  /* 0x0000000117177810 */ /* 0x000fe20007ffe048 */
[----:B------:R-:W-:Y:S02]  /*2c20*/  IMAD.IADD R86, R0, 0x1, R86 ;  /* 0x0000000100567824 */ /* 0x000fe400078e0256 */
[----:B------:R-:W1:Y:S01]  /*2c30*/  LDSM.16.M88.4 R40, [R136+0x2000] ;  /* 0x002000008828783b */ /* 0x000e620000000200 */
[----:B------:R-:W-:Y:S01]  /*2c40*/  IADD3 R23, R114, R23, -R21 ;  /* 0x0000001772177210 */ /* 0x000fe20007ffe815 */
[C---:B------:R-:W-:Y:S02]  /*2c50*/  VIADD R131, R135.reuse, 0x800 ;  /* 0x0000080087837836 */ /* 0x040fe40000000000 */
[----:B------:R-:W1:Y:S01]  /*2c60*/  LDSM.16.M88.4 R32, [R136+0x2400] ;  /* 0x002400008820783b */ /* 0x000e620000000200 */
[----:B------:R-:W-:Y:S02]  /*2c70*/  VIADD R130, R135, 0xc00 ;  /* 0x00000c0087827836 */ /* 0x000fe40000000000 */
[----:B------:R-:W-:Y:S01]  /*2c80*/  IMAD.IADD R97, R23, 0x1, R20 ;  /* 0x0000000117617824 */ /* 0x000fe200078e0214 */
[----:B--2---:R-:W2:Y:S01]  /*2c90*/  LDSM.16.M88.4 R24, [R136+0x2800] ;  /* 0x002800008818783b */ /* 0x004ea20000000200 */
[----:B------:R-:W-:Y:S01]  /*2ca0*/  VIADD R129, R135, 0x1000 ;  /* 0x0000100087817836 */ /* 0x000fe20000000000 */
[C---:B-----5:R-:W-:Y:S02]  /*2cb0*/  HMMA.16816.F32 R12, R16.reuse, R8, RZ ;  /* 0x00000008100c723c */ /* 0x060fe400000018ff */
[----:B------:R-:W5:Y:S01]  /*2cc0*/  LDSM.16.M88.4 R80, [R135+0x400] ;  /* 0x000400008750783b */ /* 0x000f620000000200 */
[----:B------:R-:W-:Y:S01]  /*2cd0*/  VIMNMX R115, R97, R114, PT ;  /* 0x0000007261737248 */ /* 0x000fe20003fe0100 */
[----:B------:R-:W-:Y:S01]  /*2ce0*/  VIADD R128, R135, 0x1400 ;  /* 0x0000140087807836 */ /* 0x000fe20000000000 */
[----:B------:R-:W-:Y:S01]  /*2cf0*/  VIADDMNMX R114, R97, 0x8, R114, PT ;  /* 0x0000000861727846 */ /* 0x000fe20003800172 */
[----:B------:R-:W5:Y:S01]  /*2d00*/  LDSM.16.M88.4 R72, [R135+0x800] ;  /* 0x000800008748783b */ /* 0x000f620000000200 */
[----:B------:R-:W-:Y:S01]  /*2d10*/  HMMA.16816.F32 R8, R16, R10, RZ ;  /* 0x0000000a1008723c */ /* 0x000fe200000018ff */
[----:B------:R-:W-:-:S02]  /*2d20*/  ISETP.GE.AND P2, PT, R86, R115, PT ;  /* 0x000000735600720c */ /* 0x000fc40003f46270 */
[C---:B------:R-:W-:Y:S01]  /*2d30*/  ISETP.GE.AND P4, PT, R86.reuse, R114, PT ;  /* 0x000000725600720c */ /* 0x040fe20003f86270 */
[----:B------:R-:W0:Y:S02]  /*2d40*/  LDGDEPBAR ;  /* 0x00000000000079af */ /* 0x000e240000000000 */
[C---:B---3--:R-:W-:Y:S06]  /*2d50*/  HMMA.16816.F32 R60, R16.reuse, R56, RZ ;  /* 0x00000038103c723c */ /* 0x048fec00000018ff */
[----:B----4-:R-:W-:Y:S06]  /*2d60*/  HMMA.16816.F32 R20, R16, R68, RZ ;  /* 0x000000441014723c */ /* 0x010fec00000018ff */
[----:B-1----:R-:W-:Y:S01]  /*2d70*/  HMMA.16816.F32 R12, R76, R4, R12 ;  /* 0x000000044c0c723c */ /* 0x002fe2000000180c */
[----:B------:R-:W-:-:S02]  /*2d80*/  VIADD R68, R86, 0x1 ;  /* 0x0000000156447836 */ /* 0x000fc40000000000 */
[----:B------:R-:W-:-:S03]  /*2d90*/  VIADD R69, R86, 0x8 ;  /* 0x0000000856457836 */ /* 0x000fc60000000000 */
[----:B------:R-:W-:Y:S01]  /*2da0*/  HMMA.16816.F32 R8, R76, R6, R8 ;  /* 0x000000064c08723c */ /* 0x000fe20000001808 */
[CC--:B------:R-:W-:Y:S02]  /*2db0*/  ISETP.GE.AND P1, PT, R68.reuse, R115.reuse, PT ;  /* 0x000000734400720c */ /* 0x0c0fe40003f26270 */
[-C--:B------:R-:W-:Y:S02]  /*2dc0*/  ISETP.GE.AND P3, PT, R68, R114.reuse, PT ;  /* 0x000000724400720c */ /* 0x080fe40003f66270 */
[C---:B------:R-:W-:Y:S01]  /*2dd0*/  ISETP.GE.AND P0, PT, R69.reuse, R115, PT ;  /* 0x000000734500720c */ /* 0x040fe20003f06270 */
[----:B------:R-:W-:Y:S01]  /*2de0*/  HMMA.16816.F32 R4, R16, R64, RZ ;  /* 0x000000401004723c */ /* 0x000fe200000018ff */
[----:B------:R-:W-:-:S05]  /*2df0*/  ISETP.GE.AND P5, PT, R69, R114, PT ;  /* 0x000000724500720c */ /* 0x000fca0003fa6270 */
[C---:B------:R-:W-:Y:S06]  /*2e00*/  HMMA.16816.F32 R64, R16.reuse, R66, RZ ;  /* 0x000000421040723c */ /* 0x040fec00000018ff */
[----:B------:R-:W-:Y:S01]  /*2e10*/  HMMA.16816.F32 R52, R16, R48, RZ ;  /* 0x000000301034723c */ /* 0x000fe200000018ff */
[----:B------:R-:W-:Y:S01]  /*2e20*/  FSEL R102, R12, -INF , !P2 ;  /* 0xff8000000c667808 */ /* 0x000fe20005000000 */
[C---:B------:R-:W-:Y:S01]  /*2e30*/  VIADD R12, R86.reuse, 0x11 ;  /* 0x00000011560c7836 */ /* 0x040fe20000000000 */
[----:B------:R-:W-:Y:S01]  /*2e40*/  FSEL R101, R13, -INF , !P1 ;  /* 0xff8000000d657808 */ /* 0x000fe20004800000 */
[----:B------:R-:W-:-:S02]  /*2e50*/  VIADD R13, R86, 0x10 ;  /* 0x00000010560d7836 */ /* 0x000fc40000000000 */
[----:B------:R-:W-:Y:S01]  /*2e60*/  HMMA.16816.F32 R44, R16, R40, RZ ;  /* 0x00000028102c723c */ /* 0x000fe200000018ff */
[----:B------:R-:W-:Y:S02]  /*2e70*/  FSEL R107, R8, -INF , !P0 ;  /* 0xff800000086b7808 */ /* 0x000fe40004000000 */
[----:B------:R-:W-:-:S03]  /*2e80*/  ISETP.GE.AND P0, PT, R12, R115, PT ;  /* 0x000000730c00720c */ /* 0x000fc60003f06270 */
[C---:B------:R-:W-:Y:S06]  /*2e90*/  HMMA.16816.F32 R36, R16.reuse, R32, RZ ;  /* 0x000000201024723c */ /* 0x040fec00000018ff */
[C---:B--2---:R-:W-:Y:S06]  /*2ea0*/  HMMA.16816.F32 R28, R16.reuse, R24, RZ ;  /* 0x00000018101c723c */ /* 0x044fec00000018ff */
[C---:B------:R-:W-:Y:S06]  /*2eb0*/  HMMA.16816.F32 R56, R16.reuse, R58, RZ ;  /* 0x0000003a1038723c */ /* 0x040fec00000018ff */
[C---:B------:R-:W-:Y:S06]  /*2ec0*/  HMMA.16816.F32 R48, R16.reuse, R50, RZ ;  /* 0x000000321030723c */ /* 0x040fec00000018ff */
[C---:B------:R-:W-:Y:S06]  /*2ed0*/  HMMA.16816.F32 R40, R16.reuse, R42, RZ ;  /* 0x0000002a1028723c */ /* 0x040fec00000018ff */
[C---:B------:R-:W-:Y:S06]  /*2ee0*/  HMMA.16816.F32 R32, R16.reuse, R34, RZ ;  /* 0x000000221020723c */ /* 0x040fec00000018ff */
[C---:B------:R-:W-:Y:S06]  /*2ef0*/  HMMA.16816.F32 R24, R16.reuse, R26, RZ ;  /* 0x0000001a1018723c */ /* 0x040fec00000018ff */
[----:B------:R-:W-:Y:S01]  /*2f00*/  HMMA.16816.F32 R16, R16, R70, RZ ;  /* 0x000000461010723c */ /* 0x000fe200000018ff */
[----:B------:R-:W1:Y:S05]  /*2f10*/  LDSM.16.M88.4 R68, [R135+0xc00] ;  /* 0x000c00008744783b */ /* 0x000e6a0000000200 */
[C---:B-----5:R-:W-:Y:S06]  /*2f20*/  HMMA.16816.F32 R4, R76.reuse, R80, R4 ;  /* 0x000000504c04723c */ /* 0x060fec0000001804 */
[----:B------:R-:W-:Y:S01]  /*2f30*/  HMMA.16816.F32 R64, R76, R82, R64 ;  /* 0x000000524c40723c */ /* 0x000fe20000001840 */
[----:B------:R-:W-:Y:S01]  /*2f40*/  VIADD R80, R86, 0x9 ;  /* 0x0000000956507836 */ /* 0x000fe20000000000 */
[----:B------:R-:W-:-:S02]  /*2f50*/  FSEL R81, R14, -INF , !P4 ;  /* 0xff8000000e517808 */ /* 0x000fc40006000000 */
[-C--:B------:R-:W-:Y:S02]  /*2f60*/  ISETP.GE.AND P4, PT, R13, R114.reuse, PT ;  /* 0x000000720d00720c */ /* 0x080fe40003f86270 */
[C---:B------:R-:W-:Y:S01]  /*2f70*/  ISETP.GE.AND P2, PT, R80.reuse, R115, PT ;  /* 0x000000735000720c */ /* 0x040fe20003f46270 */
[C---:B------:R-:W-:Y:S01]  /*2f80*/  HMMA.16816.F32 R60, R76.reuse, R72, R60 ;  /* 0x000000484c3c723c */ /* 0x040fe2000000183c */
[----:B------:R-:W-:Y:S02]  /*2f90*/  ISETP.GE.AND P1, PT, R80, R114, PT ;  /* 0x000000725000720c */ /* 0x000fe40003f26270 */
[----:B------:R-:W-:Y:S02]  /*2fa0*/  FSEL R105, R9, -INF , !P2 ;  /* 0xff80000009697808 */ /* 0x000fe40005000000 */
[----:B------:R-:W-:Y:S01]  /*2fb0*/  FSEL R80, R15, -INF , !P3 ;  /* 0xff8000000f507808 */ /* 0x000fe20005800000 */
[----:B------:R-:W-:Y:S01]  /*2fc0*/  HMMA.16816.F32 R56, R76, R74, R56 ;  /* 0x0000004a4c38723c */ /* 0x000fe20000001838 */
[----:B------:R-:W-:-:S02]  /*2fd0*/  FSEL R73, R10, -INF , !P5 ;  /* 0xff8000000a497808 */ /* 0x000fc40006800000 */
[----:B------:R-:W-:Y:S02]  /*2fe0*/  FSEL R72, R11, -INF , !P1 ;  /* 0xff8000000b487808 */ /* 0x000fe40004800000 */
[----:B------:R-:W2:Y:S01]  /*2ff0*/  LDSM.16.M88.4 R8, [R135+0x1000] ;  /* 0x001000008708783b */ /* 0x000ea20000000200 */
[-C--:B------:R-:W-:Y:S01]  /*3000*/  ISETP.GE.AND P3, PT, R13, R115.reuse, PT ;  /* 0x000000730d00720c */ /* 0x080fe20003f66270 */
[----:B------:R-:W-:Y:S01]  /*3010*/  VIADD R13, R86, 0x18 ;  /* 0x00000018560d7836 */ /* 0x000fe20000000000 */
[----:B------:R-:W-:Y:S01]  /*3020*/  ISETP.GE.AND P2, PT, R12, R114, PT ;  /* 0x000000720c00720c */ /* 0x000fe20003f46270 */
[----:B------:R-:W-:Y:S01]  /*3030*/  VIADD R12, R86, 0x19 ;  /* 0x00000019560c7836 */ /* 0x000fe20000000000 */
[----:B------:R-:W-:Y:S01]  /*3040*/  FSEL R111, R4, -INF , !P3 ;  /* 0xff800000046f7808 */ /* 0x000fe20005800000 */
[C---:B------:R-:W-:Y:S01]  /*3050*/  VIADD R4, R86.reuse, 0x21 ;  /* 0x0000002156047836 */ /* 0x040fe20000000000 */
[----:B------:R-:W-:Y:S01]  /*3060*/  FSEL R110, R5, -INF , !P0 ;  /* 0xff800000056e7808 */ /* 0x000fe20004000000 */
[----:B------:R-:W-:Y:S01]  /*3070*/  VIADD R5, R86, 0x20 ;  /* 0x0000002056057836 */ /* 0x000fe20000000000 */
[----:B------:R-:W-:-:S02]  /*3080*/  ISETP.GE.AND P1, PT, R13, R115, PT ;  /* 0x000000730d00720c */ /* 0x000fc40003f26270 */
[-C--:B------:R-:W-:Y:S01]  /*3090*/  ISETP.GE.AND P3, PT, R12, R115.reuse, PT ;  /* 0x000000730c00720c */ /* 0x080fe20003f66270 */
[C---:B-1----:R-:W-:Y:S01]  /*30a0*/  HMMA.16816.F32 R52, R76.reuse, R68, R52 ;  /* 0x000000444c34723c */ /* 0x042fe20000001834 */
[----:B------:R-:W-:Y:S02]  /*30b0*/  FSEL R83, R6, -INF , !P4 ;  /* 0xff80000006537808 */ /* 0x000fe40006000000 */
[----:B------:R-:W-:Y:S02]  /*30c0*/  FSEL R82, R7, -INF , !P2 ;  /* 0xff80000007527808 */ /* 0x000fe40005000000 */
[----:B------:R-:W-:Y:S01]  /*30d0*/  FSEL R117, R64, -INF , !P1 ;  /* 0xff80000040757808 */ /* 0x000fe20004800000 */
[----:B------:R-:W-:Y:S01]  /*30e0*/  HMMA.16816.F32 R48, R76, R70, R48 ;  /* 0x000000464c30723c */ /* 0x000fe20000001830 */
[----:B------:R-:W-:Y:S02]  /*30f0*/  FSEL R65, R65, -INF , !P3 ;  /* 0xff80000041417808 */ /* 0x000fe40005800000 */
[-C--:B------:R-:W-:Y:S01]  /*3100*/  ISETP.GE.AND P5, PT, R13, R114.reuse, PT ;  /* 0x000000720d00720c */ /* 0x080fe20003fa6270 */
[----:B------:R-:W-:Y:S01]  /*3110*/  VIADD R13, R86, 0x28 ;  /* 0x00000028560d7836 */ /* 0x000fe20000000000 */
[----:B------:R-:W-:Y:S01]  /*3120*/  ISETP.GE.AND P0, PT, R12, R114, PT ;  /* 0x000000720c00720c */ /* 0x000fe20003f06270 */
[----:B------:R-:W-:Y:S01]  /*3130*/  VIADD R12, R86, 0x29 ;  /* 0x00000029560c7836 */ /* 0x000fe20000000000 */
[----:B------:R-:W-:-:S02]  /*3140*/  ISETP.GE.AND P2, PT, R5, R115, PT ;  /* 0x000000730500720c */ /* 0x000fc40003f46270 */
[-C--:B------:R-:W-:Y:S02]  /*3150*/  ISETP.GE.AND P4, PT, R5, R114.reuse, PT ;  /* 0x000000720500720c */ /* 0x080fe40003f86270 */
        /* <DEDUP_REMOVED lines=8> */
[CC--:B------:R-:W-:Y:S02]  /*31e0*/  ISETP.GE.AND P0, PT, R13.reuse, R115.reuse, PT ;  /* 0x000000730d00720c */ /* 0x0c0fe40003f06270 */
[-C--:B------:R-:W-:Y:S01]  /*31f0*/  ISETP.GE.AND P5, PT, R13, R114.reuse, PT ;  /* 0x000000720d00720c */ /* 0x080fe20003fa6270 */
[----:B------:R-:W-:Y:S01]  /*3200*/  VIADD R13, R86, 0x30 ;  /* 0x00000030560d7836 */ /* 0x000fe20000000000 */
[C---:B------:R-:W-:Y:S01]  /*3210*/  ISETP.GE.AND P2, PT, R12.reuse, R115, PT ;  /* 0x000000730c00720c */ /* 0x040fe20003f46270 */
[----:B------:R-:W-:Y:S01]  /*3220*/  HMMA.16816.F32 R40, R76, R10, R40 ;  /* 0x0000000a4c28723c */ /* 0x000fe20000001828 */
[----:B------:R-:W-:Y:S01]  /*3230*/  ISETP.GE.AND P1, PT, R12, R114, PT ;  /* 0x000000720c00720c */ /* 0x000fe20003f26270 */
[----:B------:R-:W-:Y:S01]  /*3240*/  VIADD R12, R86, 0x31 ;  /* 0x00000031560c7836 */ /* 0x000fe20000000000 */
[----:B------:R-:W-:Y:S01]  /*3250*/  FSEL R74, R62, -INF , !P4 ;  /* 0xff8000003e4a7808 */ /* 0x000fe20006000000 */
[C---:B------:R-:W-:Y:S01]  /*3260*/  VIADD R9, R86.reuse, 0x38 ;  /* 0x0000003856097836 */ /* 0x040fe20000000000 */
[----:B------:R-:W-:Y:S01]  /*3270*/  FSEL R63, R63, -INF , !P3 ;  /* 0xff8000003f3f7808 */ /* 0x000fe20005800000 */
[----:B------:R-:W-:Y:S01]  /*3280*/  VIADD R8, R86, 0x39 ;  /* 0x0000003956087836 */ /* 0x000fe20000000000 */
[----:B------:R-:W-:-:S02]  /*3290*/  FSEL R71, R56, -INF , !P0 ;  /* 0xff80000038477808 */ /* 0x000fc40004000000 */
[----:B------:R-:W-:Y:S02]  /*32a0*/  FSEL R70, R57, -INF , !P2 ;  /* 0xff80000039467808 */ /* 0x000fe40005000000 */
[CC--:B------:R-:W-:Y:S02]  /*32b0*/  ISETP.GE.AND P3, PT, R13.reuse, R115.reuse, PT ;  /* 0x000000730d00720c */ /* 0x0c0fe40003f66270 */
[-C--:B------:R-:W-:Y:S02]  /*32c0*/  ISETP.GE.AND P4, PT, R13, R114.reuse, PT ;  /* 0x000000720d00720c */ /* 0x080fe40003f86270 */
[C---:B------:R-:W-:Y:S02]  /*32d0*/  ISETP.GE.AND P0, PT, R12.reuse, R115, PT ;  /* 0x000000730c00720c */ /* 0x040fe40003f06270 */
[----:B------:R-:W-:Y:S02]  /*32e0*/  ISETP.GE.AND P2, PT, R12, R114, PT ;  /* 0x000000720c00720c */ /* 0x000fe40003f46270 */
[----:B------:R-:W2:Y:S01]  /*32f0*/  LDSM.16.M88.4 R12, [R135+0x1800] ;  /* 0x00180000870c783b */ /* 0x000ea20000000200 */
[----:B------:R-:W-:-:S02]  /*3300*/  FSEL R121, R58, -INF , !P5 ;  /* 0xff8000003a797808 */ /* 0x000fc40006800000 */
[----:B------:R-:W-:Y:S02]  /*3310*/  FSEL R57, R59, -INF , !P1 ;  /* 0xff8000003b397808 */ /* 0x000fe40004800000 */
[----:B------:R-:W-:Y:S02]  /*3320*/  FSEL R118, R52, -INF , !P3 ;  /* 0xff80000034767808 */ /* 0x000fe40005800000 */
[----:B------:R-:W-:Y:S01]  /*3330*/  FSEL R58, R53, -INF , !P0 ;  /* 0xff800000353a7808 */ /* 0x000fe20004000000 */
[C---:B-1----:R-:W-:Y:S01]  /*3340*/  HMMA.16816.F32 R36, R76.reuse, R4, R36 ;  /* 0x000000044c24723c */ /* 0x042fe20000001824 */
[CC--:B------:R-:W-:Y:S02]  /*3350*/  ISETP.GE.AND P1, PT, R9.reuse, R115.reuse, PT ;  /* 0x000000730900720c */ /* 0x0c0fe40003f26270 */
[-C--:B------:R-:W-:Y:S01]  /*3360*/  ISETP.GE.AND P5, PT, R9, R114.reuse, PT ;  /* 0x000000720900720c */ /* 0x080fe20003fa6270 */
[----:B------:R-:W-:Y:S01]  /*3370*/  VIADD R9, R86, 0x40 ;  /* 0x0000004056097836 */ /* 0x000fe20000000000 */
[C---:B------:R-:W-:Y:S01]  /*3380*/  ISETP.GE.AND P3, PT, R8.reuse, R115, PT ;  /* 0x000000730800720c */ /* 0x040fe20003f66270 */
[----:B------:R-:W-:Y:S01]  /*3390*/  HMMA.16816.F32 R32, R76, R6, R32 ;  /* 0x000000064c20723c */ /* 0x000fe20000001820 */
[----:B------:R-:W-:Y:S01]  /*33a0*/  ISETP.GE.AND P0, PT, R8, R114, PT ;  /* 0x000000720800720c */ /* 0x000fe20003f06270 */
[C---:B------:R-:W-:Y:S01]  /*33b0*/  VIADD R8, R86.reuse, 0x41 ;  /* 0x0000004156087836 */ /* 0x040fe20000000000 */
[----:B------:R-:W-:Y:S01]  /*33c0*/  FSEL R67, R55, -INF , !P2 ;  /* 0xff80000037437808 */ /* 0x000fe20005000000 */
[----:B------:R-:W-:Y:S01]  /*33d0*/  VIADD R5, R86, 0x48 ;  /* 0x0000004856057836 */ /* 0x000fe20000000000 */
[----:B------:R-:W-:Y:S01]  /*33e0*/  FSEL R59, R54, -INF , !P4 ;  /* 0xff800000363b7808 */ /* 0x000fe20006000000 */
[----:B------:R-:W-:Y:S01]  /*33f0*/  VIADD R4, R86, 0x49 ;  /* 0x0000004956047836 */ /* 0x000fe20000000000 */
[----:B------:R-:W-:Y:S01]  /*3400*/  FSEL R122, R48, -INF , !P1 ;  /* 0xff800000307a7808 */ /* 0x000fe20004800000 */
[----:B------:R-:W-:Y:S01]  /*3410*/  VIADD R6, R86, 0x50 ;  /* 0x0000005056067836 */ /* 0x000fe20000000000 */
[----:B------:R-:W-:-:S02]  /*3420*/  FSEL R55, R49, -INF , !P3 ;  /* 0xff80000031377808 */ /* 0x000fc40005800000 */
[CC--:B------:R-:W-:Y:S02]  /*3430*/  ISETP.GE.AND P2, PT, R9.reuse, R115.reuse, PT ;  /* 0x000000730900720c */ /* 0x0c0fe40003f46270 */
[-C--:B------:R-:W-:Y:S02]  /*3440*/  ISETP.GE.AND P4, PT, R9, R114.reuse, PT ;  /* 0x000000720900720c */ /* 0x080fe40003f86270 */
[C---:B------:R-:W-:Y:S02]  /*3450*/  ISETP.GE.AND P1, PT, R8.reuse, R115, PT ;  /* 0x000000730800720c */ /* 0x040fe40003f26270 */
[----:B------:R-:W-:Y:S02]  /*3460*/  ISETP.GE.AND P3, PT, R8, R114, PT ;  /* 0x000000720800720c */ /* 0x000fe40003f66270 */
[----:B------:R-:W1:Y:S01]  /*3470*/  LDSM.16.M88.4 R8, [R135+0x1c00] ;  /* 0x001c00008708783b */ /* 0x000e620000000200 */
[----:B------:R-:W-:Y:S01]  /*3480*/  FSEL R109, R50, -INF , !P5 ;  /* 0xff800000326d7808 */ /* 0x000fe20006800000 */
[----:B------:R-:W-:-:S04]  /*3490*/  DEPBAR.LE SB0, 0x0 ;  /* 0x000080000000791a */ /* 0x000fc80000000000 */
[----:B------:R-:W-:Y:S01]  /*34a0*/  FSEL R100, R51, -INF , !P0 ;  /* 0xff80000033647808 */ /* 0x000fe20004000000 */
[C---:B--2---:R-:W-:Y:S01]  /*34b0*/  HMMA.16816.F32 R28, R76.reuse, R12, R28 ;  /* 0x0000000c4c1c723c */ /* 0x044fe2000000181c */
[CC--:B------:R-:W-:Y:S02]  /*34c0*/  ISETP.GE.AND P0, PT, R5.reuse, R115.reuse, PT ;  /* 0x000000730500720c */ /* 0x0c0fe40003f06270 */
[-C--:B------:R-:W-:Y:S02]  /*34d0*/  ISETP.GE.AND P5, PT, R5, R114.reuse, PT ;  /* 0x000000720500720c */ /* 0x080fe40003fa6270 */
[----:B------:R-:W-:Y:S01]  /*34e0*/  FSEL R123, R44, -INF , !P2 ;  /* 0xff8000002c7b7808 */ /* 0x000fe20005000000 */
[----:B------:R-:W-:Y:S01]  /*34f0*/  HMMA.16816.F32 R24, R76, R14, R24 ;  /* 0x0000000e4c18723c */ /* 0x000fe20000001818 */
[----:B------:R-:W-:Y:S02]  /*3500*/  FSEL R5, R45, -INF , !P1 ;  /* 0xff8000002d057808 */ /* 0x000fe40004800000 */
[C---:B------:R-:W-:Y:S01]  /*3510*/  ISETP.GE.AND P2, PT, R4.reuse, R115, PT ;  /* 0x000000730400720c */ /* 0x040fe20003f46270 */
[----:B------:R-:W-:Y:S01]  /*3520*/  BAR.SYNC.DEFER_BLOCKING 0x0 ;  /* 0x0000000000007b1d */ /* 0x000fe20000010000 */
        /* <DEDUP_REMOVED lines=14> */
[----:B------:R-:W-:Y:S01]  /*3610*/  FSEL R106, R42, -INF , !P5 ;  /* 0xff8000002a6a7808 */ /* 0x000fe20006800000 */
[----:B-1----:R-:W-:Y:S01]  /*3620*/  HMMA.16816.F32 R16, R76, R10, R16 ;  /* 0x0000000a4c10723c */ /* 0x002fe20000001810 */
[----:B------:R-:W-:Y:S02]  /*3630*/  FSEL R97, R43, -INF , !P1 ;  /* 0xff8000002b617808 */ /* 0x000fe40004800000 */
[----:B------:R-:W-:-:S02]  /*3640*/  ISETP.GE.AND P3, PT, R4, R115, PT ;  /* 0x000000730400720c */ /* 0x000fc40003f66270 */
[-C--:B------:R-:W-:Y:S01]  /*3650*/  ISETP.GE.AND P0, PT, R4, R114.reuse, PT ;  /* 0x000000720400720c */ /* 0x080fe20003f06270 */
[----:B------:R-:W-:Y:S01]  /*3660*/  VIADD R4, R86, 0x61 ;  /* 0x0000006156047836 */ /* 0x000fe20000000000 */
[C---:B------:R-:W-:Y:S01]  /*3670*/  ISETP.GE.AND P1, PT, R6.reuse, R115, PT ;  /* 0x000000730600720c */ /* 0x040fe20003f26270 */
[----:B------:R-:W-:Y:S01]  /*3680*/  HMMA.16816.F32 R20, R76, R8, R20 ;  /* 0x000000084c14723c */ /* 0x000fe20000001814 */
        /* <DEDUP_REMOVED lines=14> */
[----:B------:R-:W-:Y:S02]  /*3770*/  FSEL R61, R35, -INF , !P0 ;  /* 0xff800000233d7808 */ /* 0x000fe40004000000 */
[CC--:B------:R-:W-:Y:S02]  /*3780*/  ISETP.GE.AND P2, PT, R4.reuse, R115.reuse, PT ;  /* 0x000000730400720c */ /* 0x0c0fe40003f46270 */
[----:B------:R-:W-:Y:S01]  /*3790*/  ISETP.GE.AND P1, PT, R4, R114, PT ;  /* 0x000000720400720c */ /* 0x000fe20003f26270 */
        /* <DEDUP_REMOVED lines=10> */
[----:B------:R-:W-:Y:S01]  /*3840*/  ISETP.GE.AND P5, PT, R6, R114, PT ;  /* 0x000000720600720c */ /* 0x000fe20003fa6270 */
[----:B------:R-:W-:Y:S01]  /*3850*/  VIADD R6, R86, 0x70 ;  /* 0x0000007056067836 */ /* 0x000fe20000000000 */
[----:B------:R-:W-:Y:S01]  /*3860*/  FSEL R39, R18, -INF , !P1 ;  /* 0xff80000012277808 */ /* 0x000fe20004800000 */
[----:B------:R-:W-:Y:S01]  /*3870*/  VIADD R86, R86, 0x79 ;  /* 0x0000007956567836 */ /* 0x000fe20000000000 */
[----:B------:R-:W-:Y:S02]  /*3880*/  ISETP.GT.AND P1, PT, R145, R140, PT ;  /* 0x0000008c9100720c */ /* 0x000fe40003f24270 */
[----:B------:R-:W-:Y:S02]  /*3890*/  FSEL R62, R30, -INF , !P4 ;  /* 0xff8000001e3e7808 */ /* 0x000fe40006000000 */
[----:B------:R-:W-:Y:S02]  /*38a0*/  ISETP.GE.AND P4, PT, R6, R115, PT ;  /* 0x000000730600720c */ /* 0x000fe40003f86270 */
[----:B------:R-:W-:-:S02]  /*38b0*/  FSEL R53, R31, -INF , !P3 ;  /* 0xff8000001f357808 */ /* 0x000fc40005800000 */
[----:B------:R-:W-:Y:S02]  /*38c0*/  FSEL R50, R26, -INF , !P5 ;  /* 0xff8000001a327808 */ /* 0x000fe40006800000 */
[----:B------:R-:W-:Y:S02]  /*38d0*/  FSEL R20, R20, -INF , !P4 ;  /* 0xff80000014147808 */ /* 0x000fe40006000000 */
[----:B------:R-:W-:Y:S02]  /*38e0*/  FSEL R21, R21, -INF , !P0 ;  /* 0xff80000015157808 */ /* 0x000fe40004000000 */
[-C--:B------:R-:W-:Y:S02]  /*38f0*/  ISETP.GE.AND P3, PT, R6, R114.reuse, PT ;  /* 0x000000720600720c */ /* 0x080fe40003f66270 */
[-C--:B------:R-:W-:Y:S01]  /*3900*/  ISETP.GE.AND P5, PT, R4, R115.reuse, PT ;  /* 0x000000730400720c */ /* 0x080fe20003fa6270 */
[----:B------:R-:W-:Y:S01]  /*3910*/  IMAD.IADD R4, R2, 0x1, R87 ;  /* 0x0000000102047824 */ /* 0x000fe200078e0257 */
[C---:B------:R-:W-:Y:S01]  /*3920*/  ISETP.GE.AND P4, PT, R86.reuse, R115, PT ;  /* 0x000000735600720c */ /* 0x040fe20003f86270 */
[C---:B------:R-:W-:Y:S01]  /*3930*/  VIADD R87, R135.reuse, 0x1800 ;  /* 0x0000180087577836 */ /* 0x040fe20000000000 */
        /* <DEDUP_REMOVED lines=69> */
.L_x_3948:
[----:B------:R-:W-:-:S04]  /*3d90*/  LEA R15, -R84, RZ, 0x7 ;  /* 0x000000ff540f7211 */ /* 0x000fc800078e39ff */
[----:B------:R-:W-:-:S07]  /*3da0*/  SHF.R.S32.HI R2, RZ, 0x1f, R15 ;  /* 0x0000001fff027819 */ /* 0x000fce000001140f */
.L_x_3949:
        /* <DEDUP_REMOVED lines=52> */
.L_x_3951:
[----:B------:R-:W-:Y:S05]  /*40f0*/  BSYNC B0 ;  /* 0x0000000000007941 */ /* 0x000fea0003800000 */
.L_x_3950:
[----:B------:R-:W0:Y:S01]  /*4100*/  LDGDEPBAR ;  /* 0x00000000000079af */ /* 0x000e220000000000 */
[----:B------:R-:W-:-:S04]  /*4110*/  IADD3 R113, P0, R15, R113, RZ ;  /* 0x000000710f717210 */ /* 0x000fc80007f1e0ff */
[----:B------:R-:W-:-:S09]  /*4120*/  IADD3.X R112, R2, R112, RZ, P0, !PT ;  /* 0x0000007002707210 */ /* 0x000fd200007fe4ff */
.L_x_3947:
[----:B------:R-:W-:Y:S01]  /*4130*/  FMNMX.FTZ R2, R102, R101, !PT ;  /* 0x0000006566027209 */ /* 0x000fe20007810000 */
[----:B------:R-:W-:Y:S01]  /*4140*/  ULDC UR12, c[0x0][0x2ec] ;  /* 0x0000bb00000c7ab9 */ /* 0x000fe20000000800 */
[----:B------:R-:W-:Y:S01]  /*4150*/  LEA R134, R4, UR4, 0x1 ;  /* 0x0000000404867c11 */ /* 0x000fe2000f8e08ff */
[----:B------:R-:W-:Y:S01]  /*4160*/  ULDC.64 UR8, c[0x0][0x218] ;  /* 0x0000860000087ab9 */ /* 0x000fe20000000a00 */
[----:B------:R-:W-:Y:S02]  /*4170*/  FMNMX.FTZ R2, R107, R2, !PT ;  /* 0x000000026b027209 */ /* 0x000fe40007810000 */
[----:B------:R-:W-:Y:S01]  /*4180*/  LEA R133, R3, R134, 0x1 ;  /* 0x0000008603857211 */ /* 0x000fe200078e08ff */
[----:B------:R-:W-:Y:S01]  /*4190*/  LDSM.16.MT88.4 R76, [R134+0x3000] ;  /* 0x00300000864c783b */ /* 0x000fe20000004200 */
[----:B------:R-:W-:-:S03]  /*41a0*/  FMNMX.FTZ R2, R105, R2, !PT ;  /* 0x0000000269027209 */ /* 0x000fc60007810000 */
[----:B-12---:R-:W-:Y:S01]  /*41b0*/  LDSM.16.MT88.4 R8, [R133+0x3800] ;  /* 0x003800008508783b */ /* 0x006fe20000004200 */
        /* <DEDUP_REMOVED lines=63> */
[----:B------:R-:W-:Y:S01]  /*45b0*/  LDSM.16.MT88.4 R12, [R133+0x3400] ;  /* 0x00340000850c783b */ /* 0x000fe20000004200 */
[----:B------:R-:W-:Y:S01]  /*45c0*/  FMNMX.FTZ R0, R57, R0, !PT ;  /* 0x0000000039007209 */ /* 0x000fe20007810000 */
[--C-:B------:R-:W-:Y:S01]  /*45d0*/  FFMA.FTZ R54, R69, UR12, -R108.reuse ;  /* 0x0000000c45367c23 */ /* 0x100fe2000801086c */
[--C-:B------:R-:W-:Y:S01]  /*45e0*/  FFMA.FTZ R52, R68, UR12, -R108.reuse ;  /* 0x0000000c44347c23 */ /* 0x100fe2000801086c */
[----:B------:R-:W-:Y:S01]  /*45f0*/  LDSM.16.MT88.4 R16, [R134+0x3400] ;  /* 0x003400008610783b */ /* 0x000fe20000004200 */
        /* <DEDUP_REMOVED lines=19> */
[----:B------:R-:W-:Y:S01]  /*4730*/  FADD.FTZ R119, R120, R119 ;  /* 0x0000007778777221 */ /* 0x000fe20000010000 */
[----:B------:R-:W-:Y:S01]  /*4740*/  FMNMX.FTZ R0, R99, R0, !PT ;  /* 0x0000000063007209 */ /* 0x000fe20007810000 */
[--C-:B------:R-:W-:Y:S01]  /*4750*/  FFMA.FTZ R41, R123, UR12, -R108.reuse ;  /* 0x0000000c7b297c23 */ /* 0x100fe2000801086c */
[--C-:B------:R-:W-:Y:S01]  /*4760*/  FFMA.FTZ R36, R124, UR12, -R108.reuse ;  /* 0x0000000c7c247c23 */ /* 0x100fe2000801086c */
[----:B--2---:R-:W-:Y:S01]  /*4770*/  FADD.FTZ R119, R116, R119 ;  /* 0x0000007774777221 */ /* 0x004fe20000010000 */
[----:B------:R-:W-:Y:S01]  /*4780*/  FMNMX.FTZ R0, R106, R0, !PT ;  /* 0x000000006a007209 */ /* 0x000fe20007810000 */
[----:B------:R-:W-:Y:S01]  /*4790*/  MUFU.EX2 R101, R101 ;  /* 0x0000006500657308 */ /* 0x000fe20000000800 */
[C---:B---3--:R-:W-:Y:S01]  /*47a0*/  F2FP.F16.F32.PACK_AB R70, R107.reuse, R116 ;  /* 0x000000746b46723e */ /* 0x048fe200000000ff */
[----:B------:R-:W-:Y:S01]  /*47b0*/  FADD.FTZ R119, R107, R119 ;  /* 0x000000776b777221 */ /* 0x000fe20000010000 */
[----:B------:R-:W-:Y:S01]  /*47c0*/  FMNMX.FTZ R0, R97, R0, !PT ;  /* 0x0000000061007209 */ /* 0x000fe20007810000 */
[--C-:B------:R-:W-:Y:S01]  /*47d0*/  FFMA.FTZ R32, R32, UR12, -R108.reuse ;  /* 0x0000000c20207c23 */ /* 0x100fe2000801086c */
[--C-:B------:R-:W-:Y:S01]  /*47e0*/  FFMA.FTZ R29, R29, UR12, -R108.reuse ;  /* 0x0000000c1d1d7c23 */ /* 0x100fe2000801086c */
[----:B------:R-:W-:Y:S01]  /*47f0*/  FFMA.FTZ R156, R104, UR12, -R108 ;  /* 0x0000000c689c7c23 */ /* 0x000fe2000801086c */
[----:B------:R-:W-:Y:S01]  /*4800*/  FMNMX.FTZ R0, R98, R0, !PT ;  /* 0x0000000062007209 */ /* 0x000fe20007810000 */
[----:B------:R-:W-:Y:S01]  /*4810*/  MUFU.EX2 R60, R60 ;  /* 0x0000003c003c7308 */ /* 0x000fe20000000800 */
[----:B-1----:R-:W-:-:S02]  /*4820*/  FADD.FTZ R119, R102, R119 ;  /* 0x0000007766777221 */ /* 0x002fc40000010000 */
        /* <DEDUP_REMOVED lines=27> */
[----:B------:R-:W1:Y:S02]  /*49e0*/  LDSM.16.MT88.4 R4, [R133+0x3000] ;  /* 0x003000008504783b */ /* 0x000e640000004200 */
[C---:B------:R-:W-:Y:S01]  /*49f0*/  FSETP.NEU.FTZ.AND P0, PT, R0.reuse, -INF , PT ;  /* 0xff8000000000780b */ /* 0x040fe20003f1d000 */
[----:B------:R-:W-:Y:S02]  /*4a00*/  FMUL.FTZ R40, R0, UR12 ;  /* 0x0000000c00287c20 */ /* 0x000fe40008410000 */
[----:B------:R-:W-:Y:S03]  /*4a10*/  MUFU.EX2 R35, R35 ;  /* 0x0000002300237308 */ /* 0x000fe60000000800 */
[----:B------:R-:W-:Y:S02]  /*4a20*/  FSEL R40, R40, RZ, P0 ;  /* 0x000000ff28287208 */ /* 0x000fe40000000000 */
[----:B------:R-:W-:-:S03]  /*4a30*/  LEA R154, P0, R113, UR8, 0x1 ;  /* 0x00000008719a7c11 */ /* 0x000fc6000f8008ff */
        /* <DEDUP_REMOVED lines=34> */
[----:B------:R-:W-:Y:S01]  /*4c60*/  FADD.FTZ R111, R111, R117 ;  /* 0x000000756f6f7221 */ /* 0x000fe20000010000 */
[--C-:B------:R-:W-:Y:S01]  /*4c70*/  FFMA.FTZ R43, R43, UR12, -R40.reuse ;  /* 0x0000000c2b2b7c23 */ /* 0x100fe20008010828 */
[--C-:B------:R-:W-:Y:S01]  /*4c80*/  FFMA.FTZ R155, R38, UR12, -R40.reuse ;  /* 0x0000000c269b7c23 */ /* 0x100fe20008010828 */
[----:B------:R-:W-:Y:S01]  /*4c90*/  FFMA.FTZ R39, R39, UR12, -R40 ;  /* 0x0000000c27277c23 */ /* 0x000fe20008010828 */
[----:B------:R-:W-:-:S02]  /*4ca0*/  LEA.HI.X R153, R113, UR9, R112, 0x1, P0 ;  /* 0x0000000971997c11 */ /* 0x000fc400080f0c70 */
[----:B------:R-:W-:Y:S08]  /*4cb0*/  MUFU.EX2 R105, R105 ;  /* 0x0000006900697308 */ /* 0x000ff00000000800 */
[----:B------:R-:W2:Y:S01]  /*4cc0*/  MUFU.EX2 R65, R65 ;  /* 0x0000004100417308 */ /* 0x000ea20000000800 */
[----:B---3--:R-:W-:Y:S01]  /*4cd0*/  F2FP.F16.F32.PACK_AB R71, R110, R118 ;  /* 0x000000766e47723e */ /* 0x008fe200000000ff */
[----:B------:R-:W-:-:S04]  /*4ce0*/  FADD.FTZ R118, R118, R111 ;  /* 0x0000006f76767221 */ /* 0x000fc80000010000 */
[----:B------:R-:W-:Y:S02]  /*4cf0*/  FADD.FTZ R118, R110, R118 ;  /* 0x000000766e767221 */ /* 0x000fe40000010000 */
[C---:B------:R-:W-:Y:S01]  /*4d00*/  HMMA.16816.F32 R80, R68.reuse, R76, RZ ;  /* 0x0000004c4450723c */ /* 0x040fe200000018ff */
[----:B------:R-:W-:Y:S05]  /*4d10*/  MUFU.EX2 R64, R64 ;  /* 0x0000004000407308 */ /* 0x000fea0000000800 */
[C---:B------:R-:W-:Y:S03]  /*4d20*/  HMMA.16816.F32 R76, R68.reuse, R78, RZ ;  /* 0x0000004e444c723c */ /* 0x040fe600000018ff */
[----:B------:R-:W3:Y:S03]  /*4d30*/  MUFU.EX2 R58, R58 ;  /* 0x0000003a003a7308 */ /* 0x000ee60000000800 */
[C---:B-1----:R-:W-:Y:S05]  /*4d40*/  HMMA.16816.F32 R72, R68.reuse, R4, RZ ;  /* 0x000000044448723c */ /* 0x042fea00000018ff */
[----:B------:R-:W-:Y:S01]  /*4d50*/  MUFU.EX2 R55, R55 ;  /* 0x0000003700377308 */ /* 0x000fe20000000800 */
[----:B------:R-:W-:Y:S01]  /*4d60*/  HMMA.16816.F32 R68, R68, R6, RZ ;  /* 0x000000064444723c */ /* 0x000fe200000018ff */
[C---:B------:R-:W-:Y:S01]  /*4d70*/  F2FP.F16.F32.PACK_AB R4, R101.reuse, R102 ;  /* 0x000000666504723e */ /* 0x040fe200000000ff */
[----:B------:R-:W-:Y:S01]  /*4d80*/  FADD.FTZ R101, R101, R119 ;  /* 0x0000007765657221 */ /* 0x000fe20000010000 */
[----:B--2---:R-:W-:Y:S01]  /*4d90*/  F2FP.F16.F32.PACK_AB R5, R65, R105 ;  /* 0x000000694105723e */ /* 0x004fe200000000ff */
[----:B------:R-:W-:-:S02]  /*4da0*/  FADD.FTZ R105, R105, R118 ;  /* 0x0000007669697221 */ /* 0x000fc40000010000 */
[----:B------:R-:W-:Y:S01]  /*4db0*/  FADD.FTZ R101, R60, R101 ;  /* 0x000000653c657221 */ /* 0x000fe20000010000 */
[----:B------:R-:W-:Y:S01]  /*4dc0*/  F2FP.F16.F32.PACK_AB R6, R56, R60 ;  /* 0x0000003c3806723e */ /* 0x000fe200000000ff */
[----:B------:R-:W1:Y:S01]  /*4dd0*/  MUFU.EX2 R3, R3 ;  /* 0x0000000300037308 */ /* 0x000e620000000800 */
[----:B---3--:R-:W-:Y:S01]  /*4de0*/  F2FP.F16.F32.PACK_AB R7, R58, R64 ;  /* 0x000000403a07723e */ /* 0x008fe200000000ff */
[----:B------:R-:W-:Y:S01]  /*4df0*/  FADD.FTZ R105, R65, R105 ;  /* 0x0000006941697221 */ /* 0x000fe20000010000 */
[----:B------:R-:W-:-:S03]  /*4e00*/  FADD.FTZ R101, R56, R101 ;  /* 0x0000006538657221 */ /* 0x000fc60000010000 */
[----:B------:R-:W-:Y:S02]  /*4e10*/  FADD.FTZ R64, R64, R105 ;  /* 0x0000006940407221 */ /* 0x000fe40000010000 */
[----:B------:R-:W-:Y:S01]  /*4e20*/  MUFU.EX2 R63, R63 ;  /* 0x0000003f003f7308 */ /* 0x000fe20000000800 */
[----:B------:R-:W-:Y:S01]  /*4e30*/  HMMA.16816.F32 R80, R4, R16, R80 ;  /* 0x000000100450723c */ /* 0x000fe20000001850 */
[----:B------:R-:W-:-:S05]  /*4e40*/  FADD.FTZ R64, R58, R64 ;  /* 0x000000403a407221 */ /* 0x000fca0000010000 */
[C---:B------:R-:W-:Y:S01]  /*4e50*/  HMMA.16816.F32 R76, R4.reuse, R18, R76 ;  /* 0x00000012044c723c */ /* 0x040fe2000000184c */
[----:B------:R-:W2:Y:S01]  /*4e60*/  MUFU.EX2 R57, R57 ;  /* 0x0000003900397308 */ /* 0x000ea20000000800 */
[----:B------:R-:W3:Y:S04]  /*4e70*/  LDSM.16.MT88.4 R16, [R134+0x3c00] ;  /* 0x003c00008610783b */ /* 0x000ee80000004200 */
[C---:B------:R-:W-:Y:S03]  /*4e80*/  HMMA.16816.F32 R72, R4.reuse, R12, R72 ;  /* 0x0000000c0448723c */ /* 0x040fe60000001848 */
[----:B------:R-:W4:Y:S03]  /*4e90*/  MUFU.EX2 R59, R59 ;  /* 0x0000003b003b7308 */ /* 0x000f260000000800 */
[----:B------:R-:W-:Y:S01]  /*4ea0*/  HMMA.16816.F32 R68, R4, R14, R68 ;  /* 0x0000000e0444723c */ /* 0x000fe20000001844 */
[----:B------:R-:W5:Y:S04]  /*4eb0*/  LDSM.16.MT88.4 R12, [R133+0x3c00] ;  /* 0x003c0000850c783b */ /* 0x000f680000004200 */
[----:B------:R-:W3:Y:S02]  /*4ec0*/  MUFU.EX2 R67, R67 ;  /* 0x0000004300437308 */ /* 0x000ee40000000800 */
[----:B------:R-:W-:Y:S01]  /*4ed0*/  F2FP.F16.F32.PACK_AB R4, R52, R54 ;  /* 0x000000363404723e */ /* 0x000fe200000000ff */
[----:B------:R-:W-:Y:S01]  /*4ee0*/  FADD.FTZ R54, R54, R101 ;  /* 0x0000006536367221 */ /* 0x000fe20000010000 */
[----:B-1----:R-:W-:Y:S01]  /*4ef0*/  F2FP.F16.F32.PACK_AB R5, R3, R55 ;  /* 0x000000370305723e */ /* 0x002fe200000000ff */
[----:B------:R-:W-:Y:S01]  /*4f00*/  FADD.FTZ R55, R55, R64 ;  /* 0x0000004037377221 */ /* 0x000fe20000010000 */
[----:B------:R-:W-:Y:S01]  /*4f10*/  F2FP.F16.F32.PACK_AB R6, R48, R51 ;  /* 0x000000333006723e */ /* 0x000fe200000000ff */
[----:B------:R-:W-:Y:S01]  /*4f20*/  FADD.FTZ R54, R52, R54 ;  /* 0x0000003634367221 */ /* 0x000fe20000010000 */
[----:B--2---:R-:W-:Y:S01]  /*4f30*/  F2FP.F16.F32.PACK_AB R7, R57, R63 ;  /* 0x0000003f3907723e */ /* 0x004fe200000000ff */
[----:B------:R-:W-:Y:S01]  /*4f40*/  MUFU.EX2 R109, R109 ;  /* 0x0000006d006d7308 */ /* 0x000fe20000000800 */
[----:B------:R-:W-:Y:S01]  /*4f50*/  FADD.FTZ R55, R3, R55 ;  /* 0x0000003703377221 */ /* 0x000fe20000010000 */
[----:B------:R-:W-:Y:S01]  /*4f60*/  FADD.FTZ R51, R51, R54 ;  /* 0x0000003633337221 */ /* 0x000fe20000010000 */
[----:B------:R-:W-:-:S02]  /*4f70*/  FFMA.FTZ R3, R49, UR12, -R40 ;  /* 0x0000000c31037c23 */ /* 0x000fc40008010828 */
[----:B------:R-:W-:Y:S01]  /*4f80*/  FADD.FTZ R63, R63, R55 ;  /* 0x000000373f3f7221 */ /* 0x000fe20000010000 */
[C---:B------:R-:W-:Y:S01]  /*4f90*/  HMMA.16816.F32 R80, R4.reuse, R20, R80 ;  /* 0x000000140450723c */ /* 0x040fe20000001850 */
[----:B------:R-:W-:Y:S01]  /*4fa0*/  FADD.FTZ R51, R48, R51 ;  /* 0x0000003330337221 */ /* 0x000fe20000010000 */
[----:B------:R-:W1:Y:S01]  /*4fb0*/  MUFU.EX2 R100, R100 ;  /* 0x0000006400647308 */ /* 0x000e620000000800 */
[----:B------:R-:W-:Y:S02]  /*4fc0*/  FADD.FTZ R63, R57, R63 ;  /* 0x0000003f393f7221 */ /* 0x000fe40000010000 */
[----:B------:R-:W-:Y:S01]  /*4fd0*/  FADD.FTZ R51, R47, R51 ;  /* 0x000000332f337221 */ /* 0x000fe20000010000 */
[C---:B------:R-:W-:Y:S01]  /*4fe0*/  HMMA.16816.F32 R76, R4.reuse, R22, R76 ;  /* 0x00000016044c723c */ /* 0x040fe2000000184c */
[----:B------:R-:W-:Y:S01]  /*4ff0*/  LDSM.16.MT88.4 R20, [R133+0x4000] ;  /* 0x004000008514783b */ /* 0x000fe20000004200 */
[----:B----4-:R-:W-:Y:S02]  /*5000*/  FADD.FTZ R63, R59, R63 ;  /* 0x0000003f3b3f7221 */ /* 0x010fe40000010000 */
[----:B------:R-:W2:Y:S02]  /*5010*/  MUFU.EX2 R103, R103 ;  /* 0x0000006700677308 */ /* 0x000ea40000000800 */
[C---:B------:R-:W-:Y:S06]  /*5020*/  HMMA.16816.F32 R72, R4.reuse, R8, R72 ;  /* 0x000000080448723c */ /* 0x040fec0000001848 */
[----:B------:R-:W-:Y:S01]  /*5030*/  HMMA.16816.F32 R68, R4, R10, R68 ;  /* 0x0000000a0444723c */ /* 0x000fe20000001844 */
[----:B------:R-:W4:Y:S01]  /*5040*/  LDSM.16.MT88.4 R8, [R134+0x4000] ;  /* 0x004000008608783b */ /* 0x000f220000004200 */
[----:B------:R-:W5:Y:S05]  /*5050*/  MUFU.EX2 R99, R99 ;  /* 0x0000006300637308 */ /* 0x000f6a0000000800 */
[C---:B------:R-:W-:Y:S01]  /*5060*/  F2FP.F16.F32.PACK_AB R4, R46.reuse, R47 ;  /* 0x0000002f2e04723e */ /* 0x040fe200000000ff */
[----:B------:R-:W-:Y:S01]  /*5070*/  FADD.FTZ R46, R46, R51 ;  /* 0x000000332e2e7221 */ /* 0x000fe20000010000 */
[C---:B---3--:R-:W-:Y:S01]  /*5080*/  F2FP.F16.F32.PACK_AB R5, R67.reuse, R59 ;  /* 0x0000003b4305723e */ /* 0x048fe200000000ff */
[----:B------:R-:W-:Y:S01]  /*5090*/  MUFU.EX2 R106, R106 ;  /* 0x0000006a006a7308 */ /* 0x000fe20000000800 */
[----:B------:R-:W-:Y:S01]  /*50a0*/  F2FP.F16.F32.PACK_AB R6, R42, R44 ;  /* 0x0000002c2a06723e */ /* 0x000fe200000000ff */
[----:B------:R-:W-:Y:S01]  /*50b0*/  FADD.FTZ R67, R67, R63 ;  /* 0x0000003f43437221 */ /* 0x000fe20000010000 */
[----:B-1----:R-:W-:Y:S01]  /*50c0*/  F2FP.F16.F32.PACK_AB R7, R100, R109 ;  /* 0x0000006d6407723e */ /* 0x002fe200000000ff */
[----:B------:R-:W-:-:S02]  /*50d0*/  FADD.FTZ R46, R44, R46 ;  /* 0x0000002e2c2e7221 */ /* 0x000fc40000010000 */
[----:B------:R-:W-:Y:S02]  /*50e0*/  FADD.FTZ R67, R109, R67 ;  /* 0x000000436d437221 */ /* 0x000fe40000010000 */
[----:B------:R-:W1:Y:S01]  /*50f0*/  MUFU.EX2 R97, R97 ;  /* 0x0000006100617308 */ /* 0x000e620000000800 */
[----:B------:R-:W-:Y:S01]  /*5100*/  FADD.FTZ R46, R42, R46 ;  /* 0x0000002e2a2e7221 */ /* 0x000fe20000010000 */
[----:B------:R-:W-:Y:S01]  /*5110*/  HMMA.16816.F32 R80, R4, R16, R80 ;  /* 0x000000100450723c */ /* 0x000fe20000001850 */
[----:B------:R-:W-:-:S04]  /*5120*/  FADD.FTZ R100, R100, R67 ;  /* 0x0000004364647221 */ /* 0x000fc80000010000 */
[----:B--2---:R-:W-:Y:S01]  /*5130*/  FADD.FTZ R100, R103, R100 ;  /* 0x0000006467647221 */ /* 0x004fe20000010000 */
[C---:B------:R-:W-:Y:S01]  /*5140*/  HMMA.16816.F32 R76, R4.reuse, R18, R76 ;  /* 0x00000012044c723c */ /* 0x040fe2000000184c */
[----:B------:R-:W2:Y:S01]  /*5150*/  LDSM.16.MT88.4 R16, [R134+0x4400] ;  /* 0x004400008610783b */ /* 0x000ea20000004200 */
[----:B------:R-:W3:Y:S04]  /*5160*/  MUFU.EX2 R33, R33 ;  /* 0x0000002100217308 */ /* 0x000ee80000000800 */
[C---:B-----5:R-:W-:Y:S04]  /*5170*/  HMMA.16816.F32 R72, R4.reuse, R12, R72 ;  /* 0x0000000c0448723c */ /* 0x060fe80000001848 */
[----:B------:R-:W-:Y:S02]  /*5180*/  MUFU.EX2 R32, R32 ;  /* 0x0000002000207308 */ /* 0x000fe40000000800 */
[----:B------:R-:W-:Y:S01]  /*5190*/  HMMA.16816.F32 R68, R4, R14, R68 ;  /* 0x0000000e0444723c */ /* 0x000fe20000001844 */
[----:B------:R-:W5:Y:S05]  /*51a0*/  LDSM.16.MT88.4 R12, [R133+0x4400] ;  /* 0x00440000850c783b */ /* 0x000f6a0000004200 */
[----:B------:R-:W2:Y:S01]  /*51b0*/  MUFU.EX2 R31, R31 ;  /* 0x0000001f001f7308 */ /* 0x000ea20000000800 */
[----:B------:R-:W-:Y:S01]  /*51c0*/  F2FP.F16.F32.PACK_AB R4, R37, R41 ;  /* 0x000000292504723e */ /* 0x000fe200000000ff */
[----:B------:R-:W-:Y:S01]  /*51d0*/  FADD.FTZ R41, R41, R46 ;  /* 0x0000002e29297221 */ /* 0x000fe20000010000 */
[C---:B------:R-:W-:Y:S01]  /*51e0*/  F2FP.F16.F32.PACK_AB R5, R99.reuse, R103 ;  /* 0x000000676305723e */ /* 0x040fe200000000ff */
[----:B------:R-:W-:Y:S01]  /*51f0*/  FADD.FTZ R99, R99, R100 ;  /* 0x0000006463637221 */ /* 0x000fe20000010000 */
[----:B------:R-:W-:Y:S01]  /*5200*/  F2FP.F16.F32.PACK_AB R6, R35, R36 ;  /* 0x000000242306723e */ /* 0x000fe200000000ff */
[----:B------:R-:W-:Y:S01]  /*5210*/  FADD.FTZ R41, R37, R41 ;  /* 0x0000002925297221 */ /* 0x000fe20000010000 */
[----:B-1----:R-:W-:Y:S01]  /*5220*/  F2FP.F16.F32.PACK_AB R7, R97, R106 ;  /* 0x0000006a6107723e */ /* 0x002fe200000000ff */
[----:B------:R-:W-:Y:S01]  /*5230*/  MUFU.EX2 R98, R98 ;  /* 0x0000006200627308 */ /* 0x000fe20000000800 */
[----:B------:R-:W-:Y:S01]  /*5240*/  FADD.FTZ R99, R106, R99 ;  /* 0x000000636a637221 */ /* 0x000fe20000010000 */
[----:B------:R-:W-:-:S03]  /*5250*/  FADD.FTZ R36, R36, R41 ;  /* 0x0000002924247221 */ /* 0x000fc60000010000 */
[----:B------:R-:W-:Y:S01]  /*5260*/  FADD.FTZ R97, R97, R99 ;  /* 0x0000006361617221 */ /* 0x000fe20000010000 */
[C---:B----4-:R-:W-:Y:S01]  /*5270*/  HMMA.16816.F32 R80, R4.reuse, R8, R80 ;  /* 0x000000080450723c */ /* 0x050fe20000001850 */
[----:B------:R-:W-:Y:S01]  /*5280*/  FADD.FTZ R36, R35, R36 ;  /* 0x0000002423247221 */ /* 0x000fe20000010000 */
[----:B------:R-:W1:Y:S04]  /*5290*/  MUFU.EX2 R66, R66 ;  /* 0x0000004200427308 */ /* 0x000e680000000800 */
[C---:B------:R-:W-:Y:S01]  /*52a0*/  HMMA.16816.F32 R76, R4.reuse, R10, R76 ;  /* 0x0000000a044c723c */ /* 0x040fe2000000184c */
[----:B---3--:R-:W-:Y:S01]  /*52b0*/  F2FP.F16.F32.PACK_AB R8, R33, R34 ;  /* 0x000000222108723e */ /* 0x008fe200000000ff */
[----:B------:R-:W-:Y:S02]  /*52c0*/  FADD.FTZ R34, R34, R36 ;  /* 0x0000002422227221 */ /* 0x000fe40000010000 */
[----:B------:R-:W-:Y:S02]  /*52d0*/  MUFU.EX2 R96, R96 ;  /* 0x0000006000607308 */ /* 0x000fe40000000800 */
[----:B------:R-:W-:Y:S01]  /*52e0*/  HMMA.16816.F32 R72, R4, R20, R72 ;  /* 0x000000140448723c */ /* 0x000fe20000001848 */
[----:B--2---:R-:W-:Y:S01]  /*52f0*/  F2FP.F16.F32.PACK_AB R10, R31, R32 ;  /* 0x000000201f0a723e */ /* 0x004fe200000000ff */
[----:B------:R-:W-:-:S04]  /*5300*/  FADD.FTZ R34, R33, R34 ;  /* 0x0000002221227221 */ /* 0x000fc80000010000 */
[----:B------:R-:W2:Y:S01]  /*5310*/  MUFU.EX2 R61, R61 ;  /* 0x0000003d003d7308 */ /* 0x000ea20000000800 */
[----:B------:R-:W-:Y:S01]  /*5320*/  HMMA.16816.F32 R68, R4, R22, R68 ;  /* 0x000000160444723c */ /* 0x000fe20000001844 */
[----:B------:R-:W3:Y:S01]  /*5330*/  LDSM.16.MT88.4 R4, [R134+0x4800] ;  /* 0x004800008604783b */ /* 0x000ee20000004200 */
[----:B-1----:R-:W-:Y:S01]  /*5340*/  F2FP.F16.F32.PACK_AB R9, R66, R98 ;  /* 0x000000624209723e */ /* 0x002fe200000000ff */
[----:B------:R-:W-:Y:S01]  /*5350*/  FADD.FTZ R98, R98, R97 ;  /* 0x0000006162627221 */ /* 0x000fe20000010000 */
[----:B------:R-:W-:Y:S01]  /*5360*/  FADD.FTZ R34, R32, R34 ;  /* 0x0000002220227221 */ /* 0x000fe20000010000 */
[----:B------:R-:W1:Y:S02]  /*5370*/  LDSM.16.MT88.4 R20, [R133+0x4800] ;  /* 0x004800008514783b */ /* 0x000e640000004200 */
[----:B------:R-:W-:Y:S01]  /*5380*/  MUFU.EX2 R30, R30 ;  /* 0x0000001e001e7308 */ /* 0x000fe20000000800 */
[----:B------:R-:W-:Y:S01]  /*5390*/  FADD.FTZ R98, R66, R98 ;  /* 0x0000006242627221 */ /* 0x000fe20000010000 */
[----:B------:R-:W-:-:S06]  /*53a0*/  FADD.FTZ R34, R31, R34 ;  /* 0x000000221f227221 */ /* 0x000fcc0000010000 */
[----:B------:R-:W4:Y:S01]  /*53b0*/  MUFU.EX2 R29, R29 ;  /* 0x0000001d001d7308 */ /* 0x000f220000000800 */
[----:B--2---:R-:W-:Y:S01]  /*53c0*/  F2FP.F16.F32.PACK_AB R11, R61, R96 ;  /* 0x000000603d0b723e */ /* 0x004fe200000000ff */
[----:B------:R-:W-:-:S04]  /*53d0*/  FADD.FTZ R96, R96, R98 ;  /* 0x0000006260607221 */ /* 0x000fc80000010000 */
[----:B------:R-:W-:Y:S02]  /*53e0*/  FADD.FTZ R96, R61, R96 ;  /* 0x000000603d607221 */ /* 0x000fe40000010000 */
[----:B------:R-:W2:Y:S01]  /*53f0*/  MUFU.EX2 R28, R28 ;  /* 0x0000001c001c7308 */ /* 0x000ea20000000800 */
[C---:B------:R-:W-:Y:S06]  /*5400*/  HMMA.16816.F32 R80, R8.reuse, R16, R80 ;  /* 0x000000100850723c */ /* 0x040fec0000001850 */
[----:B------:R-:W-:Y:S01]  /*5410*/  HMMA.16816.F32 R76, R8, R18, R76 ;  /* 0x00000012084c723c */ /* 0x000fe2000000184c */
[----:B------:R-:W3:Y:S01]  /*5420*/  MUFU.EX2 R27, R27 ;  /* 0x0000001b001b7308 */ /* 0x000ee20000000800 */
[----:B----4-:R-:W-:Y:S01]  /*5430*/  F2FP.F16.F32.PACK_AB R16, R29, R30 ;  /* 0x0000001e1d10723e */ /* 0x010fe200000000ff */
[----:B------:R-:W-:-:S03]  /*5440*/  FADD.FTZ R30, R30, R34 ;  /* 0x000000221e1e7221 */ /* 0x000fc60000010000 */
[C---:B-----5:R-:W-:Y:S01]  /*5450*/  HMMA.16816.F32 R72, R8.reuse, R12, R72 ;  /* 0x0000000c0848723c */ /* 0x060fe20000001848 */
[----:B------:R-:W-:Y:S02]  /*5460*/  FADD.FTZ R30, R29, R30 ;  /* 0x0000001e1d1e7221 */ /* 0x000fe40000010000 */
[----:B------:R-:W4:Y:S02]  /*5470*/  MUFU.EX2 R62, R62 ;  /* 0x0000003e003e7308 */ /* 0x000f240000000800 */
[----:B--2---:R-:W-:Y:S01]  /*5480*/  FADD.FTZ R30, R28, R30 ;  /* 0x0000001e1c1e7221 */ /* 0x004fe20000010000 */
[----:B------:R-:W-:Y:S01]  /*5490*/  HMMA.16816.F32 R68, R8, R14, R68 ;  /* 0x0000000e0844723c */ /* 0x000fe20000001844 */
[----:B------:R-:W2:Y:S04]  /*54a0*/  LDSM.16.MT88.4 R12, [R134+0x4c00] ;  /* 0x004c0000860c783b */ /* 0x000ea80000004200 */
[----:B------:R-:W5:Y:S01]  /*54b0*/  MUFU.EX2 R53, R53 ;  /* 0x0000003500357308 */ /* 0x000f620000000800 */
[----:B------:R-:W2:Y:S01]  /*54c0*/  LDSM.16.MT88.4 R8, [R133+0x4c00] ;  /* 0x004c00008508783b */ /* 0x000ea20000004200 */
[C---:B---3--:R-:W-:Y:S01]  /*54d0*/  F2FP.F16.F32.PACK_AB R18, R27.reuse, R28 ;  /* 0x0000001c1b12723e */ /* 0x048fe200000000ff */
[----:B------:R-:W-:-:S05]  /*54e0*/  FADD.FTZ R27, R27, R30 ;  /* 0x0000001e1b1b7221 */ /* 0x000fca0000010000 */
[----:B------:R-:W3:Y:S01]  /*54f0*/  MUFU.EX2 R50, R50 ;  /* 0x0000003200327308 */ /* 0x000ee20000000800 */
[----:B----4-:R-:W-:-:S07]  /*5500*/  FADD.FTZ R96, R62, R96 ;  /* 0x000000603e607221 */ /* 0x010fce0000010000 */
[----:B------:R-:W4:Y:S01]  /*5510*/  MUFU.EX2 R3, R3 ;  /* 0x0000000300037308 */ /* 0x000f220000000800 */
[C---:B-----5:R-:W-:Y:S01]  /*5520*/  F2FP.F16.F32.PACK_AB R17, R53.reuse, R62 ;  /* 0x0000003e3511723e */ /* 0x060fe200000000ff */
[----:B------:R-:W-:-:S06]  /*5530*/  FADD.FTZ R53, R53, R96 ;  /* 0x0000006035357221 */ /* 0x000fcc0000010000 */
[----:B------:R-:W5:Y:S01]  /*5540*/  MUFU.EX2 R26, R26 ;  /* 0x0000001a001a7308 */ /* 0x000f620000000800 */
[----:B---3--:R-:W-:-:S07]  /*5550*/  FADD.FTZ R53, R50, R53 ;  /* 0x0000003532357221 */ /* 0x008fce0000010000 */
[----:B------:R-:W3:Y:S01]  /*5560*/  MUFU.EX2 R45, R45 ;  /* 0x0000002d002d7308 */ /* 0x000ee20000000800 */
[C---:B----4-:R-:W-:Y:S01]  /*5570*/  F2FP.F16.F32.PACK_AB R19, R3.reuse, R50 ;  /* 0x000000320313723e */ /* 0x050fe200000000ff */
[----:B------:R-:W-:-:S06]  /*5580*/  FADD.FTZ R53, R3, R53 ;  /* 0x0000003503357221 */ /* 0x000fcc0000010000 */
[----:B------:R-:W4:Y:S01]  /*5590*/  MUFU.EX2 R25, R25 ;  /* 0x0000001900197308 */ /* 0x000f220000000800 */
[----:B------:R-:W-:Y:S01]  /*55a0*/  HMMA.16816.F32 R80, R16, R4, R80 ;  /* 0x000000041050723c */ /* 0x000fe20000001850 */
[----:B-----5:R-:W-:-:S05]  /*55b0*/  FADD.FTZ R27, R26, R27 ;  /* 0x0000001b1a1b7221 */ /* 0x020fca0000010000 */
[----:B------:R-:W-:Y:S01]  /*55c0*/  HMMA.16816.F32 R76, R16, R6, R76 ;  /* 0x00000006104c723c */ /* 0x000fe2000000184c */
[----:B------:R-:W5:Y:S01]  /*55d0*/  MUFU.EX2 R24, R24 ;  /* 0x0000001800187308 */ /* 0x000f620000000800 */
[----:B---3--:R-:W-:-:S04]  /*55e0*/  FADD.FTZ R53, R45, R53 ;  /* 0x000000352d357221 */ /* 0x008fc80000010000 */
[C---:B-1----:R-:W-:Y:S03]  /*55f0*/  HMMA.16816.F32 R72, R16.reuse, R20, R72 ;  /* 0x000000141048723c */ /* 0x042fe60000001848 */
[----:B------:R-:W1:Y:S01]  /*5600*/  MUFU.EX2 R156, R156 ;  /* 0x0000009c009c7308 */ /* 0x000e620000000800 */
[C---:B----4-:R-:W-:Y:S01]  /*5610*/  F2FP.F16.F32.PACK_AB R4, R25.reuse, R26 ;  /* 0x0000001a1904723e */ /* 0x050fe200000000ff */
[----:B------:R-:W-:Y:S01]  /*5620*/  FADD.FTZ R27, R25, R27 ;  /* 0x0000001b191b7221 */ /* 0x000fe20000010000 */
[----:B------:R-:W-:Y:S05]  /*5630*/  HMMA.16816.F32 R68, R16, R22, R68 ;  /* 0x000000161044723c */ /* 0x000fea0000001844 */
[----:B------:R-:W3:Y:S01]  /*5640*/  MUFU.EX2 R43, R43 ;  /* 0x0000002b002b7308 */ /* 0x000ee20000000800 */
[----:B-----5:R-:W-:-:S07]  /*5650*/  FADD.FTZ R27, R24, R27 ;  /* 0x0000001b181b7221 */ /* 0x020fce0000010000 */
[----:B------:R-:W4:Y:S01]  /*5660*/  MUFU.EX2 R38, R39 ;  /* 0x0000002700267308 */ /* 0x000f220000000800 */
[C---:B-1----:R-:W-:Y:S01]  /*5670*/  F2FP.F16.F32.PACK_AB R6, R156.reuse, R24 ;  /* 0x000000189c06723e */ /* 0x042fe200000000ff */
[----:B------:R-:W-:-:S06]  /*5680*/  FADD.FTZ R156, R156, R27 ;  /* 0x0000001b9c9c7221 */ /* 0x000fcc0000010000 */
[----:B------:R-:W1:Y:S01]  /*5690*/  MUFU.EX2 R155, R155 ;  /* 0x0000009b009b7308 */ /* 0x000e620000000800 */
[C---:B---3--:R-:W-:Y:S01]  /*56a0*/  F2FP.F16.F32.PACK_AB R5, R43.reuse, R45 ;  /* 0x0000002d2b05723e */ /* 0x048fe200000000ff */
[----:B------:R-:W-:-:S04]  /*56b0*/  FADD.FTZ R53, R43, R53 ;  /* 0x000000352b357221 */ /* 0x000fc80000010000 */
[----:B----4-:R-:W-:Y:S01]  /*56c0*/  FADD.FTZ R53, R38, R53 ;  /* 0x0000003526357221 */ /* 0x010fe20000010000 */
[----:B-1----:R-:W-:-:S03]  /*56d0*/  F2FP.F16.F32.PACK_AB R7, R155, R38 ;  /* 0x000000269b07723e */ /* 0x002fc600000000ff */
[----:B------:R-:W-:-:S04]  /*56e0*/  FADD.FTZ R155, R155, R53 ;  /* 0x000000359b9b7221 */ /* 0x000fc80000010000 */
[C---:B--2---:R-:W-:Y:S06]  /*56f0*/  HMMA.16816.F32 R80, R4.reuse, R12, R80 ;  /* 0x0000000c0450723c */ /* 0x044fec0000001850 */
        /* <DEDUP_REMOVED lines=69> */
.L_x_3953:
[----:B------:R-:W-:-:S04]  /*5b50*/  LEA R4, -R94, RZ, 0x7 ;  /* 0x000000ff5e047211 */ /* 0x000fc800078e39ff */
[----:B------:R-:W-:-:S07]  /*5b60*/  SHF.R.S32.HI R3, RZ, 0x1f, R4 ;  /* 0x0000001fff037819 */ /* 0x000fce0000011404 */
.L_x_3954:
[----:B------:R-:W-:Y:S01]  /*5b70*/  ULDC UR4, c[0x0][0x2d0] ;  /* 0x0000b40000047ab9 */ /* 0x000fe20000000800 */
[C---:B------:R-:W-:Y:S01]  /*5b80*/  LEA R92, P4, R4.reuse, R92, 0x1 ;  /* 0x0000005c045c7211 */ /* 0x040fe200078808ff */
[----:B------:R-:W-:Y:S01]  /*5b90*/  IMAD.SHL.U32 R117, R145, 0x80, RZ ;  /* 0x0000008091757824 */ /* 0x000fe200078e00ff */
[----:B------:R-:W-:Y:S02]  /*5ba0*/  ISETP.GE.AND P0, PT, R147, UR4, PT ;  /* 0x0000000493007c0c */ /* 0x000fe4000bf06270 */
[----:B------:R-:W-:-:S11]  /*5bb0*/  LEA.HI.X R93, R4, R93, R3, 0x1, P4 ;  /* 0x0000005d045d7211 */ /* 0x000fd600020f0c03 */
[----:B------:R-:W-:Y:S01]  /*5bc0*/  @!P0 IMAD.MOV.U32 R88, RZ, RZ, R90 ;  /* 0x000000ffff588224 */ /* 0x000fe200078e005a */
[-C--:B------:R-:W-:Y:S01]  /*5bd0*/  @!P0 IADD3 R5, P3, P2, R4, R90.reuse, R144 ;  /* 0x0000005a04058210 */ /* 0x080fe20007a7e090 */
[----:B------:R-:W-:Y:S01]  /*5be0*/  @!P0 IMAD R7, R95, 0x60, RZ ;  /* 0x000000605f078824 */ /* 0x000fe200078e02ff */
[C---:B------:R-:W-:Y:S01]  /*5bf0*/  @!P0 LEA R6, P1, R94.reuse, R90, 0x6 ;  /* 0x0000005a5e068211 */ /* 0x040fe200078230ff */
[C---:B------:R-:W-:Y:S01]  /*5c00*/  @!P0 IMAD.WIDE.U32 R8, R94.reuse, 0x60, R88 ;  /* 0x000000605e088825 */ /* 0x040fe200078e0058 */
[-C--:B------:R-:W-:Y:S01]  /*5c10*/  @!P0 IADD3.X R88, R3, R89.reuse, R143, P3, P2 ;  /* 0x0000005903588210 */ /* 0x080fe20001fe448f */
[----:B------:R-:W-:Y:S01]  /*5c20*/  @P0 STS [R146+0x3000], RZ ;  /* 0x003000ff92000388 */ /* 0x000fe20000000800 */
[----:B------:R-:W-:Y:S01]  /*5c30*/  @!P0 LEA.HI.X R95, R94, R89, R95, 0x6, P1 ;  /* 0x000000595e5f8211 */ /* 0x000fe200008f345f */
[----:B------:R-:W-:Y:S01]  /*5c40*/  @!P0 IMAD.MOV.U32 R14, RZ, RZ, R92 ;  /* 0x000000ffff0e8224 */ /* 0x000fe200078e005c */
[C---:B------:R-:W-:Y:S01]  /*5c50*/  @!P0 IADD3 R6, P2, R4.reuse, R6, RZ ;  /* 0x0000000604068210 */ /* 0x040fe20007f5e0ff */
[----:B------:R-:W-:Y:S01]  /*5c60*/  @!P0 IMAD.MOV.U32 R15, RZ, RZ, R93 ;  /* 0x000000ffff0f8224 */ /* 0x000fe200078e005d */
[----:B------:R-:W-:Y:S01]  /*5c70*/  @!P0 IADD3 R8, P1, R4, R8, RZ ;  /* 0x0000000804088210 */ /* 0x000fe20007f3e0ff */
[----:B------:R-:W-:Y:S01]  /*5c80*/  @P0 STS [R146+0x3004], RZ ;  /* 0x003004ff92000388 */ /* 0x000fe20000000800 */
[----:B------:R-:W-:Y:S01]  /*5c90*/  @!P0 LEA R10, P3, R5, UR6, 0x1 ;  /* 0x00000006050a8c11 */ /* 0x000fe2000f8608ff */
[C---:B------:R-:W-:Y:S01]  /*5ca0*/  @!P0 IMAD.X R95, R3.reuse, 0x1, R95, P2 ;  /* 0x00000001035f8824 */ /* 0x040fe200010e065f */
[----:B------:R-:W-:Y:S01]  /*5cb0*/  @!P0 LEA R12, P2, R6, UR6, 0x1 ;  /* 0x00000006060c8c11 */ /* 0x000fe2000f8408ff */
[----:B------:R-:W-:Y:S01]  /*5cc0*/  @P0 STS.64 [R146+0x3008], RZ ;  /* 0x003008ff92000388 */ /* 0x000fe20000000a00 */
[----:B------:R-:W-:-:S02]  /*5cd0*/  @!P0 IADD3.X R7, R3, R9, R7, P1, !PT ;  /* 0x0000000903078210 */ /* 0x000fc40000ffe407 */
        /* <DEDUP_REMOVED lines=27> */
[----:B-1----:R-:W1:Y:S04]  /*5e90*/  LDSM.16.M88.4 R12, [R136+0x1800] ;  /* 0x00180000880c783b */ /* 0x002e680000000200 */
[----:B------:R-:W-:Y:S04]  /*5ea0*/  LDSM.16.M88.4 R44, [R131] ;  /* 0x00000000832c783b */ /* 0x000fe80000000200 */
[----:B--2---:R-:W2:Y:S04]  /*5eb0*/  LDSM.16.M88.4 R4, [R136+0x1c00] ;  /* 0x001c00008804783b */ /* 0x004ea80000000200 */
[----:B------:R-:W4:Y:S04]  /*5ec0*/  LDSM.16.M88.4 R40, [R136+0x2000] ;  /* 0x002000008828783b */ /* 0x000f280000000200 */
[----:B------:R-:W5:Y:S04]  /*5ed0*/  LDSM.16.M88.4 R36, [R130] ;  /* 0x000000008224783b */ /* 0x000f680000000200 */
[----:B------:R-:W5:Y:S04]  /*5ee0*/  LDSM.16.M88.4 R32, [R136+0x2400] ;  /* 0x002400008820783b */ /* 0x000f680000000200 */
[----:B------:R-:W5:Y:S01]  /*5ef0*/  LDSM.16.M88.4 R104, [R136+0x1000] ;  /* 0x001000008868783b */ /* 0x000f620000000200 */
[C---:B---3--:R-:W-:Y:S01]  /*5f00*/  HMMA.16816.F32 R24, R88.reuse, R20, RZ ;  /* 0x000000145818723c */ /* 0x048fe200000018ff */
[----:B------:R-:W3:Y:S02]  /*5f10*/  S2R R3, SR_TID.X ;  /* 0x0000000000037919 */ /* 0x000ee40000002100 */
[----:B------:R-:W5:Y:S03]  /*5f20*/  LDSM.16.M88.4 R52, [R129] ;  /* 0x000000008134783b */ /* 0x000f660000000200 */
[C---:B------:R-:W-:Y:S01]  /*5f30*/  HMMA.16816.F32 R20, R88.reuse, R22, RZ ;  /* 0x000000165814723c */ /* 0x040fe200000018ff */
[----:B------:R-:W-:Y:S05]  /*5f40*/  LDSM.16.M88.4 R108, [R135] ;  /* 0x00000000876c783b */ /* 0x000fea0000000200 */
[C---:B-1----:R-:W-:Y:S01]  /*5f50*/  HMMA.16816.F32 R16, R88.reuse, R12, RZ ;  /* 0x0000000c5810723c */ /* 0x042fe200000018ff */
[----:B------:R-:W-:Y:S04]  /*5f60*/  LDSM.16.M88.4 R64, [R136+0x2800] ;  /* 0x002800008840783b */ /* 0x000fe80000000200 */
[----:B------:R-:W-:Y:S01]  /*5f70*/  LDSM.16.M88.4 R60, [R136+0x2c00] ;  /* 0x002c0000883c783b */ /* 0x000fe20000000200 */
[C---:B------:R-:W-:Y:S03]  /*5f80*/  HMMA.16816.F32 R12, R88.reuse, R14, RZ ;  /* 0x0000000e580c723c */ /* 0x040fe600000018ff */
[----:B------:R-:W0:Y:S03]  /*5f90*/  LDGDEPBAR ;  /* 0x00000000000079af */ /* 0x000e260000000000 */
[C---:B--2---:R-:W-:Y:S06]  /*5fa0*/  HMMA.16816.F32 R8, R88.reuse, R4, RZ ;  /* 0x000000045808723c */ /* 0x044fec00000018ff */
[----:B------:R-:W-:Y:S01]  /*5fb0*/  HMMA.16816.F32 R4, R88, R6, RZ ;  /* 0x000000065804723c */ /* 0x000fe200000018ff */
[----:B---3--:R-:W-:-:S05]  /*5fc0*/  IMAD.SHL.U32 R3, R3, 0x2, RZ ;  /* 0x0000000203037824 */ /* 0x008fca00078e00ff */
[----:B------:R-:W-:Y:S01]  /*5fd0*/  HMMA.16816.F32 R24, R56, R48, R24 ;  /* 0x000000303818723c */ /* 0x000fe20000001818 */
[----:B------:R-:W-:-:S05]  /*5fe0*/  LOP3.LUT R3, R3, 0x6, RZ, 0xc0, !PT ;  /* 0x0000000603037812 */ /* 0x000fca00078ec0ff */
[----:B------:R-:W-:Y:S01]  /*5ff0*/  HMMA.16816.F32 R20, R56, R50, R20 ;  /* 0x000000323814723c */ /* 0x000fe20000001814 */
[----:B------:R-:W1:Y:S01]  /*6000*/  LDSM.16.M88.4 R48, [R128] ;  /* 0x000000008030783b */ /* 0x000e620000000200 */
[----:B------:R-:W-:-:S04]  /*6010*/  LOP3.LUT R95, R117, 0x8, R3, 0xfe, !PT ;  /* 0x00000008755f7812 */ /* 0x000fc800078efe03 */
[C---:B------:R-:W-:Y:S01]  /*6020*/  HMMA.16816.F32 R16, R56.reuse, R44, R16 ;  /* 0x0000002c3810723c */ /* 0x040fe20000001810 */
[CC--:B------:R-:W-:Y:S02]  /*6030*/  ISETP.GE.AND P1, PT, R95.reuse, R115.reuse, PT ;  /* 0x000000735f00720c */ /* 0x0c0fe40003f26270 */
[----:B------:R-:W-:Y:S02]  /*6040*/  ISETP.GE.AND P5, PT, R95, R114, PT ;  /* 0x000000725f00720c */ /* 0x000fe40003fa6270 */
[----:B------:R-:W-:Y:S01]  /*6050*/  LOP3.LUT R95, R117, 0x18, R3, 0xfe, !PT ;  /* 0x00000018755f7812 */ /* 0x000fe200078efe03 */
[----:B------:R-:W-:Y:S03]  /*6060*/  HMMA.16816.F32 R12, R56, R46, R12 ;  /* 0x0000002e380c723c */ /* 0x000fe6000000180c */
[----:B------:R-:W-:-:S03]  /*6070*/  ISETP.GE.AND P3, PT, R95, R115, PT ;  /* 0x000000735f00720c */ /* 0x000fc60003f66270 */
[C---:B----4-:R-:W-:Y:S06]  /*6080*/  HMMA.16816.F32 R44, R88.reuse, R40, RZ ;  /* 0x00000028582c723c */ /* 0x050fec00000018ff */
[----:B------:R-:W-:Y:S01]  /*6090*/  HMMA.16816.F32 R40, R88, R42, RZ ;  /* 0x0000002a5828723c */ /* 0x000fe200000018ff */
[----:B------:R-:W-:Y:S02]  /*60a0*/  FSEL R122, R20, -INF , !P3 ;  /* 0xff800000147a7808 */ /* 0x000fe40005800000 */
[----:B------:R-:W-:-:S03]  /*60b0*/  LOP3.LUT R20, R117, 0x30, R3, 0xfe, !PT ;  /* 0x0000003075147812 */ /* 0x000fc600078efe03 */
[C---:B-----5:R-:W-:Y:S06]  /*60c0*/  HMMA.16816.F32 R8, R56.reuse, R36, R8 ;  /* 0x000000243808723c */ /* 0x060fec0000001808 */
[----:B------:R-:W-:Y:S06]  /*60d0*/  HMMA.16816.F32 R4, R56, R38, R4 ;  /* 0x000000263804723c */ /* 0x000fec0000001804 */
[C---:B------:R-:W-:Y:S06]  /*60e0*/  HMMA.16816.F32 R36, R88.reuse, R32, RZ ;  /* 0x000000205824723c */ /* 0x040fec00000018ff */
[C---:B------:R-:W-:Y:S06]  /*60f0*/  HMMA.16816.F32 R32, R88.reuse, R34, RZ ;  /* 0x000000225820723c */ /* 0x040fec00000018ff */
[----:B------:R-:W-:Y:S06]  /*6100*/  HMMA.16816.F32 R28, R88, R106, RZ ;  /* 0x0000006a581c723c */ /* 0x000fec00000018ff */
[C---:B------:R-:W-:Y:S06]  /*6110*/  HMMA.16816.F32 R44, R56.reuse, R52, R44 ;  /* 0x00000034382c723c */ /* 0x040fec000000182c */
[----:B------:R-:W-:Y:S01]  /*6120*/  HMMA.16816.F32 R40, R56, R54, R40 ;  /* 0x000000363828723c */ /* 0x000fe20000001828 */
[----:B------:R-:W-:-:S04]  /*6130*/  LOP3.LUT R52, R117, 0x10, R3, 0xfe, !PT ;  /* 0x0000001075347812 */ /* 0x000fc800078efe03 */
[C---:B------:R-:W-:Y:S01]  /*6140*/  ISETP.GE.AND P2, PT, R52.reuse, R115, PT ;  /* 0x000000733400720c */ /* 0x040fe20003f46270 */
[C---:B-1----:R-:W-:Y:S01]  /*6150*/  HMMA.16816.F32 R36, R56.reuse, R48, R36 ;  /* 0x000000303824723c */ /* 0x042fe20000001824 */
[----:B------:R-:W-:Y:S02]  /*6160*/  ISETP.GE.AND P4, PT, R52, R114, PT ;  /* 0x000000723400720c */ /* 0x000fe40003f86270 */
[----:B------:R-:W1:Y:S01]  /*6170*/  LDSM.16.M88.4 R52, [R87] ;  /* 0x000000005734783b */ /* 0x000e620000000200 */
[----:B------:R-:W-:Y:S02]  /*6180*/  FSEL R24, R24, -INF , !P2 ;  /* 0xff80000018187808 */ /* 0x000fe40005000000 */
[----:B------:R-:W-:Y:S01]  /*6190*/  HMMA.16816.F32 R32, R56, R50, R32 ;  /* 0x000000323820723c */ /* 0x000fe20000001820 */
[----:B------:R-:W2:Y:S01]  /*61a0*/  LDSM.16.M88.4 R48, [R86] ;  /* 0x000000005630783b */ /* 0x000ea20000000200 */
[----:B------:R-:W-:Y:S01]  /*61b0*/  FSEL R26, R26, -INF , !P4 ;  /* 0xff8000001a1a7808 */ /* 0x000fe20006000000 */
[----:B------:R-:W-:-:S04]  /*61c0*/  DEPBAR.LE SB0, 0x0 ;  /* 0x000080000000791a */ /* 0x000fc80000000000 */
[----:B------:R-:W-:Y:S06]  /*61d0*/  HMMA.16816.F32 R28, R56, R110, R28 ;  /* 0x0000006e381c723c */ /* 0x000fec000000181c */
[C---:B------:R-:W-:Y:S06]  /*61e0*/  HMMA.16816.F32 R96, R88.reuse, R64, RZ ;  /* 0x000000405860723c */ /* 0x040fec00000018ff */
[C---:B------:R-:W-:Y:S06]  /*61f0*/  HMMA.16816.F32 R64, R88.reuse, R66, RZ ;  /* 0x000000425840723c */ /* 0x040fec00000018ff */
[C---:B------:R-:W-:Y:S06]  /*6200*/  HMMA.16816.F32 R100, R88.reuse, R60, RZ ;  /* 0x0000003c5864723c */ /* 0x040fec00000018ff */
[----:B------:R-:W-:Y:S01]  /*6210*/  HMMA.16816.F32 R104, R88, R104, RZ ;  /* 0x000000685868723c */ /* 0x000fe200000018ff */
[----:B------:R-:W-:-:S02]  /*6220*/  FSEL R118, R28, -INF , !P1 ;  /* 0xff8000001c767808 */ /* 0x000fc40004800000 */
[-C--:B------:R-:W-:Y:S02]  /*6230*/  ISETP.GE.AND P1, PT, R95, R114.reuse, PT ;  /* 0x000000725f00720c */ /* 0x080fe40003f26270 */
[C-C-:B------:R-:W-:Y:S01]  /*6240*/  LOP3.LUT R95, R117.reuse, 0x20, R3.reuse, 0xfe, !PT ;  /* 0x00000020755f7812 */ /* 0x140fe200078efe03 */
[C---:B-1----:R-:W-:Y:S01]  /*6250*/  HMMA.16816.F32 R96, R56.reuse, R52, R96 ;  /* 0x000000343860723c */ /* 0x042fe20000001860 */
[----:B------:R-:W-:Y:S02]  /*6260*/  LOP3.LUT R28, R117, 0x28, R3, 0xfe, !PT ;  /* 0x00000028751c7812 */ /* 0x000fe400078efe03 */
[----:B------:R-:W-:Y:S02]  /*6270*/  FSEL R30, R30, -INF , !P5 ;  /* 0xff8000001e1e7808 */ /* 0x000fe40006800000 */
[CC--:B------:R-:W-:Y:S01]  /*6280*/  ISETP.GE.AND P5, PT, R95.reuse, R115.reuse, PT ;  /* 0x000000735f00720c */ /* 0x0c0fe20003fa6270 */
[----:B------:R-:W-:Y:S01]  /*6290*/  HMMA.16816.F32 R64, R56, R54, R64 ;  /* 0x000000363840723c */ /* 0x000fe20000001840 */
[----:B------:R-:W-:Y:S01]  /*62a0*/  ISETP.GE.AND P2, PT, R95, R114, PT ;  /* 0x000000725f00720c */ /* 0x000fe20003f46270 */
[----:B------:R-:W-:Y:S01]  /*62b0*/  BAR.SYNC.DEFER_BLOCKING 0x0 ;  /* 0x0000000000007b1d */ /* 0x000fe20000010000 */
[----:B------:R-:W-:-:S02]  /*62c0*/  ISETP.GE.AND P4, PT, R28, R115, PT ;  /* 0x000000731c00720c */ /* 0x000fc40003f86270 */
[-C--:B------:R-:W-:Y:S01]  /*62d0*/  ISETP.GE.AND P3, PT, R28, R114.reuse, PT ;  /* 0x000000721c00720c */ /* 0x080fe20003f66270 */
[C---:B--2---:R-:W-:Y:S01]  /*62e0*/  HMMA.16816.F32 R100, R56.reuse, R48, R100 ;  /* 0x000000303864723c */ /* 0x044fe20000001864 */
[----:B------:R-:W-:Y:S02]  /*62f0*/  LOP3.LUT R28, R117, 0x38, R3, 0xfe, !PT ;  /* 0x00000038751c7812 */ /* 0x000fe400078efe03 */
[----:B------:R-:W-:Y:S02]  /*6300*/  FSEL R22, R22, -INF , !P1 ;  /* 0xff80000016167808 */ /* 0x000fe40004800000 */
[----:B------:R-:W-:Y:S01]  /*6310*/  FSEL R16, R16, -INF , !P5 ;  /* 0xff80000010107808 */ /* 0x000fe20006800000 */
[----:B------:R-:W-:Y:S01]  /*6320*/  HMMA.16816.F32 R104, R56, R108, R104 ;  /* 0x0000006c3868723c */ /* 0x000fe20000001868 */
[C---:B------:R-:W-:Y:S02]  /*6330*/  ISETP.GE.AND P1, PT, R20.reuse, R115, PT ;  /* 0x000000731400720c */ /* 0x040fe40003f26270 */
[----:B------:R-:W-:-:S02]  /*6340*/  ISETP.GE.AND P5, PT, R20, R114, PT ;  /* 0x000000721400720c */ /* 0x000fc40003fa6270 */
        /* <DEDUP_REMOVED lines=11> */
[----:B------:R-:W-:Y:S02]  /*6400*/  FSEL R28, R10, -INF , !P5 ;  /* 0xff8000000a1c7808 */ /* 0x000fe40006800000 */
[----:B------:R-:W-:-:S02]  /*6410*/  FSEL R4, R4, -INF , !P2 ;  /* 0xff80000004047808 */ /* 0x000fc40005000000 */
[C---:B------:R-:W-:Y:S01]  /*6420*/  ISETP.GE.AND P5, PT, R18.reuse, R115, PT ;  /* 0x000000731200720c */ /* 0x040fe20003fa6270 */
[----:B------:R-:W-:Y:S01]  /*6430*/  HMMA.16816.F32 R60, R56, R50, R60 ;  /* 0x00000032383c723c */ /* 0x000fe2000000183c */
[-C--:B------:R-:W-:Y:S02]  /*6440*/  ISETP.GE.AND P2, PT, R18, R114.reuse, PT ;  /* 0x000000721200720c */ /* 0x080fe40003f46270 */
[C-C-:B------:R-:W-:Y:S02]  /*6450*/  LOP3.LUT R18, R117.reuse, 0x50, R3.reuse, 0xfe, !PT ;  /* 0x0000005075127812 */ /* 0x140fe400078efe03 */
[----:B------:R-:W-:Y:S02]  /*6460*/  LOP3.LUT R10, R117, 0x58, R3, 0xfe, !PT ;  /* 0x00000058750a7812 */ /* 0x000fe400078efe03 */
[----:B------:R-:W-:Y:S02]  /*6470*/  FSEL R44, R44, -INF , !P3 ;  /* 0xff8000002c2c7808 */ /* 0x000fe40005800000 */
[----:B------:R-:W-:-:S02]  /*6480*/  ISETP.GE.AND P3, PT, R18, R114, PT ;  /* 0x000000721200720c */ /* 0x000fc40003f66270 */
[----:B------:R-:W-:Y:S02]  /*6490*/  FSEL R111, R46, -INF , !P1 ;  /* 0xff8000002e6f7808 */ /* 0x000fe40004800000 */
[----:B------:R-:W-:Y:S02]  /*64a0*/  FSEL R40, R40, -INF , !P5 ;  /* 0xff80000028287808 */ /* 0x000fe40006800000 */
[C---:B------:R-:W-:Y:S02]  /*64b0*/  ISETP.GE.AND P1, PT, R10.reuse, R115, PT ;  /* 0x000000730a00720c */ /* 0x040fe40003f26270 */
[----:B------:R-:W-:Y:S02]  /*64c0*/  ISETP.GE.AND P5, PT, R10, R114, PT ;  /* 0x000000720a00720c */ /* 0x000fe40003fa6270 */
[----:B------:R-:W-:Y:S02]  /*64d0*/  FSEL R116, R6, -INF , !P4 ;  /* 0xff80000006747808 */ /* 0x000fe40006000000 */
[----:B------:R-:W-:-:S02]  /*64e0*/  LOP3.LUT R10, R117, 0x68, R3, 0xfe, !PT ;  /* 0x00000068750a7812 */ /* 0x000fc400078efe03 */
[----:B------:R-:W-:Y:S02]  /*64f0*/  ISETP.GE.AND P4, PT, R18, R115, PT ;  /* 0x000000731200720c */ /* 0x000fe40003f86270 */
[C---:B------:R-:W-:Y:S02]  /*6500*/  LOP3.LUT R18, R117.reuse, 0x60, R3, 0xfe, !PT ;  /* 0x0000006075127812 */ /* 0x040fe400078efe03 */
[----:B------:R-:W-:Y:S02]  /*6510*/  FSEL R110, R42, -INF , !P2 ;  /* 0xff8000002a6e7808 */ /* 0x000fe40005000000 */
[----:B------:R-:W-:Y:S02]  /*6520*/  FSEL R108, R38, -INF , !P3 ;  /* 0xff800000266c7808 */ /* 0x000fe40005800000 */
[----:B------:R-:W-:Y:S02]  /*6530*/  FSEL R38, R32, -INF , !P1 ;  /* 0xff80000020267808 */ /* 0x000fe40004800000 */
[----:B------:R-:W-:-:S02]  /*6540*/  LOP3.LUT R42, R117, R3, RZ, 0xfc, !PT ;  /* 0x00000003752a7212 */ /* 0x000fc400078efcff */
[CC--:B------:R-:W-:Y:S02]  /*6550*/  ISETP.GE.AND P3, PT, R10.reuse, R115.reuse, PT ;  /* 0x000000730a00720c */ /* 0x0c0fe40003f66270 */
[-C--:B------:R-:W-:Y:S01]  /*6560*/  ISETP.GE.AND P1, PT, R10, R114.reuse, PT ;  /* 0x000000720a00720c */ /* 0x080fe20003f26270 */
[----:B------:R-:W-:Y:S01]  /*6570*/  VIADD R32, R42, 0x11 ;  /* 0x000000112a207836 */ /* 0x000fe20000000000 */
[----:B------:R-:W-:Y:S01]  /*6580*/  FSEL R6, R36, -INF , !P4 ;  /* 0xff80000024067808 */ /* 0x000fe20006000000 */
[----:B------:R-:W-:Y:S01]  /*6590*/  VIADD R49, R42, 0x41 ;  /* 0x000000412a317836 */ /* 0x000fe20000000000 */
[C-C-:B------:R-:W-:Y:S02]  /*65a0*/  LOP3.LUT R10, R117.reuse, 0x70, R3.reuse, 0xfe, !PT ;  /* 0x00000070750a7812 */ /* 0x140fe400078efe03 */
[C---:B------:R-:W-:Y:S02]  /*65b0*/  ISETP.GE.AND P2, PT, R18.reuse, R115, PT ;  /* 0x000000731200720c */ /* 0x040fe40003f46270 */
[----:B------:R-:W-:Y:S01]  /*65c0*/  ISETP.GE.AND P4, PT, R18, R114, PT ;  /* 0x000000721200720c */ /* 0x000fe20003f86270 */
[----:B------:R-:W-:Y:S01]  /*65d0*/  VIADD R18, R42, 0x1 ;  /* 0x000000012a127836 */ /* 0x000fe20000000000 */
[----:B------:R-:W-:-:S02]  /*65e0*/  LOP3.LUT R3, R117, 0x78, R3, 0xfe, !PT ;  /* 0x0000007875037812 */ /* 0x000fc400078efe03 */
[----:B------:R-:W-:Y:S02]  /*65f0*/  FSEL R95, R34, -INF , !P5 ;  /* 0xff800000225f7808 */ /* 0x000fe40006800000 */
[-C--:B------:R-:W-:Y:S02]  /*6600*/  ISETP.GE.AND P5, PT, R10, R115.reuse, PT ;  /* 0x000000730a00720c */ /* 0x080fe40003fa6270 */
[----:B------:R-:W-:Y:S02]  /*6610*/  FSEL R96, R96, -INF , !P2 ;  /* 0xff80000060607808 */ /* 0x000fe40005000000 */
[----:B------:R-:W-:Y:S02]  /*6620*/  FSEL R98, R98, -INF , !P4 ;  /* 0xff80000062627808 */ /* 0x000fe40006000000 */
[----:B------:R-:W-:Y:S02]  /*6630*/  FSEL R46, R64, -INF , !P3 ;  /* 0xff800000402e7808 */ /* 0x000fe40005800000 */
[----:B------:R-:W-:Y:S01]  /*6640*/  ISETP.GE.AND P2, PT, R10, R114, PT ;  /* 0x000000720a00720c */ /* 0x000fe20003f46270 */
[----:B------:R-:W-:Y:S01]  /*6650*/  VIADD R10, R42, 0x9 ;  /* 0x000000092a0a7836 */ /* 0x000fe20000000000 */
[----:B------:R-:W-:-:S02]  /*6660*/  ISETP.GE.AND P4, PT, R3, R115, PT ;  /* 0x000000730300720c */ /* 0x000fc40003f86270 */
[-C--:B------:R-:W-:Y:S02]  /*6670*/  ISETP.GE.AND P3, PT, R3, R114.reuse, PT ;  /* 0x000000720300720c */ /* 0x080fe40003f66270 */
[----:B------:R-:W-:Y:S02]  /*6680*/  FSEL R3, R66, -INF , !P1 ;  /* 0xff80000042037808 */ /* 0x000fe40004800000 */
[----:B------:R-:W-:Y:S02]  /*6690*/  ISETP.GE.AND P1, PT, R18, R115, PT ;  /* 0x000000731200720c */ /* 0x000fe40003f26270 */
[----:B------:R-:W-:Y:S02]  /*66a0*/  FSEL R34, R100, -INF , !P5 ;  /* 0xff80000064227808 */ /* 0x000fe40006800000 */
[----:B------:R-:W-:Y:S02]  /*66b0*/  ISETP.GE.AND P5, PT, R18, R114, PT ;  /* 0x000000721200720c */ /* 0x000fe40003fa6270 */
[----:B------:R-:W-:-:S02]  /*66c0*/  FSEL R36, R102, -INF , !P2 ;  /* 0xff80000066247808 */ /* 0x000fc40005000000 */
[CC--:B------:R-:W-:Y:S02]  /*66d0*/  ISETP.GE.AND P2, PT, R10.reuse, R115.reuse, PT ;  /* 0x000000730a00720c */ /* 0x0c0fe40003f46270 */
[----:B------:R-:W-:Y:S02]  /*66e0*/  FSEL R48, R105, -INF , !P1 ;  /* 0xff80000069307808 */ /* 0x000fe40004800000 */
[----:B------:R-:W-:Y:S01]  /*66f0*/  ISETP.GE.AND P1, PT, R10, R114, PT ;  /* 0x000000720a00720c */ /* 0x000fe20003f26270 */
[----:B------:R-:W-:Y:S01]  /*6700*/  VIADD R10, R42, 0x19 ;  /* 0x000000192a0a7836 */ /* 0x000fe20000000000 */
[----:B------:R-:W-:Y:S02]  /*6710*/  FSEL R18, R107, -INF , !P5 ;  /* 0xff8000006b127808 */ /* 0x000fe40006800000 */
[----:B------:R-:W-:Y:S02]  /*6720*/  ISETP.GE.AND P5, PT, R32, R115, PT ;  /* 0x000000732000720c */ /* 0x000fe40003fa6270 */
[----:B------:R-:W-:-:S02]  /*6730*/  FSEL R29, R29, -INF , !P2 ;  /* 0xff8000001d1d7808 */ /* 0x000fc40005000000 */
[-C--:B------:R-:W-:Y:S01]  /*6740*/  ISETP.GE.AND P2, PT, R32, R114.reuse, PT ;  /* 0x000000722000720c */ /* 0x080fe20003f46270 */
[----:B------:R-:W-:Y:S01]  /*6750*/  VIADD R32, R42, 0x21 ;  /* 0x000000212a207836 */ /* 0x000fe20000000000 */
[----:B------:R-:W-:Y:S02]  /*6760*/  FSEL R31, R31, -INF , !P1 ;  /* 0xff8000001f1f7808 */ /* 0x000fe40004800000 */
[----:B------:R-:W-:Y:S02]  /*6770*/  FSEL R25, R25, -INF , !P5 ;  /* 0xff80000019197808 */ /* 0x000fe40006800000 */
[C---:B------:R-:W-:Y:S02]  /*6780*/  ISETP.GE.AND P1, PT, R10.reuse, R115, PT ;  /* 0x000000730a00720c */ /* 0x040fe40003f26270 */
        /* <DEDUP_REMOVED lines=10> */
[-C--:B------:R-:W-:Y:S02]  /*6830*/  ISETP.GE.AND P2, PT, R10, R114.reuse, PT ;  /* 0x000000720a00720c */ /* 0x080fe40003f46270 */
[----:B------:R-:W-:Y:S01]  /*6840*/  FSEL R10, R19, -INF , !P1 ;  /* 0xff800000130a7808 */ /* 0x000fe20004800000 */
[----:B------:R-:W-:Y:S01]  /*6850*/  VIADD R19, R42, 0x39 ;  /* 0x000000392a137836 */ /* 0x000fe20000000000 */
[----:B------:R-:W-:Y:S02]  /*6860*/  FSEL R13, R13, -INF , !P5 ;  /* 0xff8000000d0d7808 */ /* 0x000fe40006800000 */
[C---:B------:R-:W-:Y:S02]  /*6870*/  ISETP.GE.AND P1, PT, R32.reuse, R115, PT ;  /* 0x000000732000720c */ /* 0x040fe40003f26270 */
[----:B------:R-:W-:Y:S02]  /*6880*/  ISETP.GE.AND P5, PT, R32, R114, PT ;  /* 0x000000722000720c */ /* 0x000fe40003fa6270 */
[----:B------:R-:W-:-:S02]  /*6890*/  FSEL R9, R9, -INF , !P1 ;  /* 0xff80000009097808 */ /* 0x000fc40004800000 */
[----:B------:R-:W-:Y:S01]  /*68a0*/  FSEL R32, R11, -INF , !P5 ;  /* 0xff8000000b207808 */ /* 0x000fe20006800000 */
[C---:B------:R-:W-:Y:S01]  /*68b0*/  VIADD R11, R42.reuse, 0x49 ;  /* 0x000000492a0b7836 */ /* 0x040fe20000000000 */
[----:B------:R-:W-:Y:S02]  /*68c0*/  ISETP.GE.AND P1, PT, R19, R114, PT ;  /* 0x000000721300720c */ /* 0x000fe40003f26270 */
[----:B------:R-:W-:Y:S02]  /*68d0*/  FSEL R15, R15, -INF , !P2 ;  /* 0xff8000000f0f7808 */ /* 0x000fe40005000000 */
[-C--:B------:R-:W-:Y:S01]  /*68e0*/  ISETP.GE.AND P2, PT, R19, R115.reuse, PT ;  /* 0x000000731300720c */ /* 0x080fe20003f46270 */
[C---:B------:R-:W-:Y:S01]  /*68f0*/  VIADD R19, R42.reuse, 0x69 ;  /* 0x000000692a137836 */ /* 0x040fe20000000000 */
[-C--:B------:R-:W-:Y:S02]  /*6900*/  ISETP.GE.AND P5, PT, R49, R115.reuse, PT ;  /* 0x000000733100720c */ /* 0x080fe40003fa6270 */
[----:B------:R-:W-:Y:S01]  /*6910*/  FSEL R121, R7, -INF , !P1 ;  /* 0xff80000007797808 */ /* 0x000fe20004800000 */
[----:B------:R-:W-:Y:S01]  /*6920*/  VIADD R7, R42, 0x51 ;  /* 0x000000512a077836 */ /* 0x000fe20000000000 */
[----:B------:R-:W-:-:S02]  /*6930*/  ISETP.GE.AND P1, PT, R11, R115, PT ;  /* 0x000000730b00720c */ /* 0x000fc40003f26270 */
[----:B------:R-:W-:Y:S02]  /*6940*/  FSEL R5, R5, -INF , !P2 ;  /* 0xff80000005057808 */ /* 0x000fe40005000000 */
[-C--:B------:R-:W-:Y:S02]  /*6950*/  ISETP.GE.AND P2, PT, R49, R114.reuse, PT ;  /* 0x000000723100720c */ /* 0x080fe40003f46270 */
[----:B------:R-:W-:Y:S02]  /*6960*/  FSEL R45, R45, -INF , !P5 ;  /* 0xff8000002d2d7808 */ /* 0x000fe40006800000 */
[-C--:B------:R-:W-:Y:S01]  /*6970*/  ISETP.GE.AND P5, PT, R11, R114.reuse, PT ;  /* 0x000000720b00720c */ /* 0x080fe20003fa6270 */
[----:B------:R-:W-:Y:S01]  /*6980*/  VIADD R11, R42, 0x61 ;  /* 0x000000612a0b7836 */ /* 0x000fe20000000000 */
[----:B------:R-:W-:Y:S02]  /*6990*/  FSEL R41, R41, -INF , !P1 ;  /* 0xff80000029297808 */ /* 0x000fe40004800000 */
[----:B------:R-:W-:-:S02]  /*69a0*/  ISETP.GE.AND P1, PT, R7, R114, PT ;  /* 0x000000720700720c */ /* 0x000fc40003f26270 */
[----:B------:R-:W-:Y:S02]  /*69b0*/  FSEL R120, R47, -INF , !P2 ;  /* 0xff8000002f787808 */ /* 0x000fe40005000000 */
[-C--:B------:R-:W-:Y:S01]  /*69c0*/  ISETP.GE.AND P2, PT, R7, R115.reuse, PT ;  /* 0x000000730700720c */ /* 0x080fe20003f46270 */
[----:B------:R-:W-:Y:S01]  /*69d0*/  VIADD R7, R42, 0x59 ;  /* 0x000000592a077836 */ /* 0x000fe20000000000 */
[----:B------:R-:W-:Y:S02]  /*69e0*/  FSEL R109, R39, -INF , !P1 ;  /* 0xff800000276d7808 */ /* 0x000fe40004800000 */
[----:B------:R-:W-:Y:S02]  /*69f0*/  ISETP.GE.AND P1, PT, R11, R115, PT ;  /* 0x000000730b00720c */ /* 0x000fe40003f26270 */
[----:B------:R-:W-:Y:S02]  /*6a00*/  FSEL R119, R43, -INF , !P5 ;  /* 0xff8000002b777808 */ /* 0x000fe40006800000 */
[----:B------:R-:W-:-:S02]  /*6a10*/  FSEL R37, R37, -INF , !P2 ;  /* 0xff80000025257808 */ /* 0x000fc40005000000 */
[C---:B------:R-:W-:Y:S02]  /*6a20*/  ISETP.GE.AND P5, PT, R7.reuse, R115, PT ;  /* 0x000000730700720c */ /* 0x040fe40003fa6270 */
[-C--:B------:R-:W-:Y:S02]  /*6a30*/  ISETP.GE.AND P2, PT, R7, R114.reuse, PT ;  /* 0x000000720700720c */ /* 0x080fe40003f46270 */
[----:B------:R-:W-:Y:S02]  /*6a40*/  FSEL R7, R97, -INF , !P1 ;  /* 0xff80000061077808 */ /* 0x000fe40004800000 */
[----:B------:R-:W-:Y:S02]  /*6a50*/  ISETP.GE.AND P1, PT, R19, R114, PT ;  /* 0x000000721300720c */ /* 0x000fe40003f26270 */
[----:B------:R-:W-:Y:S02]  /*6a60*/  FSEL R33, R33, -INF , !P5 ;  /* 0xff80000021217808 */ /* 0x000fe40006800000 */
[----:B------:R-:W-:-:S02]  /*6a70*/  FSEL R67, R67, -INF , !P1 ;  /* 0xff80000043437808 */ /* 0x000fc40004800000 */
[CC--:B------:R-:W-:Y:S02]  /*6a80*/  ISETP.GE.AND P1, PT, R42.reuse, R115.reuse, PT ;  /* 0x000000732a00720c */ /* 0x0c0fe40003f26270 */
[----:B------:R-:W-:Y:S01]  /*6a90*/  ISETP.GE.AND P5, PT, R11, R114, PT ;  /* 0x000000720b00720c */ /* 0x000fe20003fa6270 */
[----:B------:R-:W-:Y:S01]  /*6aa0*/  VIADD R11, R42, 0x71 ;  /* 0x000000712a0b7836 */ /* 0x000fe20000000000 */
[----:B------:R-:W-:Y:S02]  /*6ab0*/  FSEL R105, R35, -INF , !P2 ;  /* 0xff80000023697808 */ /* 0x000fe40005000000 */
[----:B------:R-:W-:Y:S02]  /*6ac0*/  FSEL R104, R104, -INF , !P1 ;  /* 0xff80000068687808 */ /* 0x000fe40004800000 */
[----:B------:R-:W-:Y:S02]  /*6ad0*/  ISETP.GE.AND P2, PT, R19, R115, PT ;  /* 0x000000731300720c */ /* 0x000fe40003f46270 */
[----:B------:R-:W-:-:S02]  /*6ae0*/  ISETP.GT.AND P1, PT, R145, R140, PT ;  /* 0x0000008c9100720c */ /* 0x000fc40003f24270 */
[----:B------:R-:W-:Y:S02]  /*6af0*/  FSEL R99, R99, -INF , !P5 ;  /* 0xff80000063637808 */ /* 0x000fe40006800000 */
[----:B------:R-:W-:Y:S02]  /*6b00*/  FSEL R65, R65, -INF , !P2 ;  /* 0xff80000041417808 */ /* 0x000fe40005000000 */
[C---:B------:R-:W-:Y:S02]  /*6b10*/  ISETP.GE.AND P5, PT, R11.reuse, R115, PT ;  /* 0x000000730b00720c */ /* 0x040fe40003fa6270 */
[----:B------:R-:W-:Y:S01]  /*6b20*/  ISETP.GE.AND P2, PT, R11, R114, PT ;  /* 0x000000720b00720c */ /* 0x000fe20003f46270 */
[----:B------:R-:W-:Y:S01]  /*6b30*/  VIADD R11, R42, 0x79 ;  /* 0x000000792a0b7836 */ /* 0x000fe20000000000 */
[----:B------:R-:W-:Y:S02]  /*6b40*/  FSEL R100, R60, -INF , !P4 ;  /* 0xff8000003c647808 */ /* 0x000fe40006000000 */
[----:B------:R-:W-:-:S02]  /*6b50*/  FSEL R101, R101, -INF , !P5 ;  /* 0xff80000065657808 */ /* 0x000fc40006800000 */
[----:B------:R-:W-:Y:S02]  /*6b60*/  FSEL R103, R103, -INF , !P2 ;  /* 0xff80000067677808 */ /* 0x000fe40005000000 */
[-C--:B------:R-:W-:Y:S02]  /*6b70*/  ISETP.GE.AND P4, PT, R42, R114.reuse, PT ;  /* 0x000000722a00720c */ /* 0x080fe40003f86270 */
[C---:B------:R-:W-:Y:S02]  /*6b80*/  ISETP.GE.AND P5, PT, R11.reuse, R115, PT ;  /* 0x000000730b00720c */ /* 0x040fe40003fa6270 */
[----:B------:R-:W-:Y:S02]  /*6b90*/  ISETP.GE.AND P2, PT, R11, R114, PT ;  /* 0x000000720b00720c */ /* 0x000fe40003f46270 */
[----:B------:R-:W-:Y:S02]  /*6ba0*/  FSEL R11, R106, -INF , !P4 ;  /* 0xff8000006a0b7808 */ /* 0x000fe40006000000 */
[----:B------:R-:W-:-:S02]  /*6bb0*/  FSEL R62, R62, -INF , !P3 ;  /* 0xff8000003e3e7808 */ /* 0x000fc40005800000 */
[----:B------:R-:W-:Y:S02]  /*6bc0*/  FSEL R64, R61, -INF , !P5 ;  /* 0xff8000003d407808 */ /* 0x000fe40006800000 */
[----:B------:R-:W-:Y:S01]  /*6bd0*/  FSEL R63, R63, -INF , !P2 ;  /* 0xff8000003f3f7808 */ /* 0x000fe20005000000 */
[----:B------:R-:W-:Y:S06]  /*6be0*/  @!P1 BRA `(.L_x_3955) ;  /* 0x0000000400bc9947 */ /* 0x000fec0003800000 */
[----:B------:R-:W-:Y:S05]  /*6bf0*/  @!P6 BRA `(.L_x_3956) ;  /* 0x0000000000f0e947 */ /* 0x000fea0003800000 */
[----:B------:R-:W1:Y:S01]  /*6c00*/  LDC R39, c[0x0][0x380] ;  /* 0x0000e000ff277b82 */ /* 0x000e620000000800 */
[----:B------:R-:W-:Y:S01]  /*6c10*/  IABS R47, R117 ;  /* 0x00000075002f7213 */ /* 0x000fe20000000000 */
[----:B------:R-:W-:Y:S01]  /*6c20*/  ULDC.64 UR4, c[0x0][0x230] ;  /* 0x00008c0000047ab9 */ /* 0x000fe20000000a00 */
[C---:B------:R-:W-:Y:S02]  /*6c30*/  IADD3 R49, R117.reuse, -0x80, RZ ;  /* 0xffffff8075317810 */ /* 0x040fe40007ffe0ff */
        /* <DEDUP_REMOVED lines=10> */
[----:B------:R-:W-:Y:S02]  /*6ce0*/  IABS R42, R49 ;  /* 0x00000031002a7213 */ /* 0x000fe40000000000 */
[----:B------:R-:W-:-:S03]  /*6cf0*/  LOP3.LUT R49, R49, R39, RZ, 0x3c, !PT ;  /* 0x0000002731317212 */ /* 0x000fc600078e3cff */
[----:B------:R-:W-:-:S04]  /*6d00*/  IMAD.HI.U32 R50, R19, R47, RZ ;  /* 0x0000002f13327227 */ /* 0x000fc800078e00ff */
[----:B------:R-:W-:Y:S01]  /*6d10*/  IMAD.HI.U32 R19, R19, R42, RZ ;  /* 0x0000002a13137227 */ /* 0x000fe200078e00ff */
[----:B------:R-:W-:-:S05]  /*6d20*/  IADD3 R43, -R50, RZ, RZ ;  /* 0x000000ff322b7210 */ /* 0x000fca0007ffe1ff */
[----:B------:R-:W-:Y:S02]  /*6d30*/  IMAD R47, R35, R43, R47 ;  /* 0x0000002b232f7224 */ /* 0x000fe400078e022f */
[----:B------:R-:W-:-:S03]  /*6d40*/  IMAD.MOV R43, RZ, RZ, -R19 ;  /* 0x000000ffff2b7224 */ /* 0x000fc600078e0a13 */
[C---:B------:R-:W-:Y:S01]  /*6d50*/  ISETP.GT.U32.AND P4, PT, R35.reuse, R47, PT ;  /* 0x0000002f2300720c */ /* 0x040fe20003f84070 */
[----:B------:R-:W-:Y:S01]  /*6d60*/  IMAD R42, R35, R43, R42 ;  /* 0x0000002b232a7224 */ /* 0x000fe200078e022a */
[----:B------:R-:W-:-:S04]  /*6d70*/  LOP3.LUT R43, RZ, R39, RZ, 0x33, !PT ;  /* 0x00000027ff2b7212 */ /* 0x000fc800078e33ff */
[----:B------:R-:W-:-:S07]  /*6d80*/  ISETP.GT.U32.AND P3, PT, R35, R42, PT ;  /* 0x0000002a2300720c */ /* 0x000fce0003f64070 */
[-C--:B------:R-:W-:Y:S02]  /*6d90*/  @!P4 IADD3 R47, R47, -R35.reuse, RZ ;  /* 0x800000232f2fc210 */ /* 0x080fe40007ffe0ff */
[----:B------:R-:W-:Y:S02]  /*6da0*/  @!P4 IADD3 R50, R50, 0x1, RZ ;  /* 0x000000013232c810 */ /* 0x000fe40007ffe0ff */
[-C--:B------:R-:W-:Y:S02]  /*6db0*/  ISETP.GE.U32.AND P2, PT, R47, R35.reuse, PT ;  /* 0x000000232f00720c */ /* 0x080fe40003f46070 */
[----:B------:R-:W-:Y:S01]  /*6dc0*/  @!P3 IMAD.IADD R42, R42, 0x1, -R35 ;  /* 0x000000012a2ab824 */ /* 0x000fe200078e0a23 */
[----:B------:R-:W-:Y:S02]  /*6dd0*/  ISETP.GE.AND P4, PT, R117, RZ, PT ;  /* 0x000000ff7500720c */ /* 0x000fe40003f86270 */
[----:B------:R-:W-:Y:S02]  /*6de0*/  @!P3 IADD3 R19, R19, 0x1, RZ ;  /* 0x000000011313b810 */ /* 0x000fe40007ffe0ff */
[----:B------:R-:W-:-:S02]  /*6df0*/  ISETP.GE.U32.AND P5, PT, R42, R35, PT ;  /* 0x000000232a00720c */ /* 0x000fc40003fa6070 */
[----:B------:R-:W-:-:S04]  /*6e00*/  ISETP.NE.AND P3, PT, R39, RZ, PT ;  /* 0x000000ff2700720c */ /* 0x000fc80003f65270 */
[----:B------:R-:W-:Y:S01]  /*6e10*/  @P2 VIADD R50, R50, 0x1 ;  /* 0x0000000132322836 */ /* 0x000fe20000000000 */
[----:B------:R-:W-:-:S03]  /*6e20*/  ISETP.GE.AND P2, PT, R49, RZ, PT ;  /* 0x000000ff3100720c */ /* 0x000fc60003f46270 */
[----:B------:R-:W-:-:S03]  /*6e30*/  @!P4 IMAD.MOV R50, RZ, RZ, -R50 ;  /* 0x000000ffff32c224 */ /* 0x000fc600078e0a32 */
[----:B------:R-:W-:-:S05]  /*6e40*/  @P5 VIADD R19, R19, 0x1 ;  /* 0x0000000113135836 */ /* 0x000fca0000000000 */
[----:B------:R-:W-:Y:S02]  /*6e50*/  MOV R35, R19 ;  /* 0x0000001300237202 */ /* 0x000fe40000000f00 */
[----:B------:R-:W-:Y:S02]  /*6e60*/  SEL R19, R43, R50, !P3 ;  /* 0x000000322b137207 */ /* 0x000fe40005800000 */
[----:B------:R-:W-:-:S03]  /*6e70*/  @!P2 IADD3 R35, -R35, RZ, RZ ;  /* 0x000000ff2323a210 */ /* 0x000fc60007ffe1ff */
[----:B------:R-:W-:Y:S01]  /*6e80*/  IMAD.WIDE R52, R19, 0x4, R150 ;  /* 0x0000000413347825 */ /* 0x000fe200078e0296 */
[----:B------:R-:W-:-:S04]  /*6e90*/  SEL R43, R43, R35, !P3 ;  /* 0x000000232b2b7207 */ /* 0x000fc80005800000 */
[----:B------:R-:W2:Y:S01]  /*6ea0*/  LDG.E R35, desc[UR10][R52.64] ;  /* 0x0000000a34237981 */ /* 0x000ea2000c1e1900 */
[----:B------:R-:W-:-:S05]  /*6eb0*/  IMAD.WIDE R50, R43, 0x4, R150 ;  /* 0x000000042b327825 */ /* 0x000fca00078e0296 */
        /* <DEDUP_REMOVED lines=16> */
.L_x_3956:
[----:B------:R-:W-:-:S04]  /*6fc0*/  LEA R35, -R84, RZ, 0x7 ;  /* 0x000000ff54237211 */ /* 0x000fc800078e39ff */
[----:B------:R-:W-:-:S07]  /*6fd0*/  SHF.R.S32.HI R19, RZ, 0x1f, R35 ;  /* 0x0000001fff137819 */ /* 0x000fce0000011423 */
.L_x_3957:
[CC--:B------:R-:W-:Y:S01]  /*6fe0*/  @!P0 LEA R47, P3, R84.reuse, R113.reuse, 0x6 ;  /* 0x00000071542f8211 */ /* 0x0c0fe200078630ff */
[----:B------:R1:W-:Y:S01]  /*6ff0*/  @P0 STS [R146+0x1000], RZ ;  /* 0x001000ff92000388 */ /* 0x0003e20000000800 */
[C---:B------:R-:W-:Y:S01]  /*7000*/  @!P0 IADD3 R42, P5, P4, R35.reuse, R113, R142 ;  /* 0x00000071232a8210 */ /* 0x040fe20007cbe08e */
[----:B------:R-:W-:Y:S01]  /*7010*/  BSSY B0, `(.L_x_3958) ;  /* 0x0000029000007945 */ /* 0x000fe20003800000 */
[C---:B------:R-:W-:Y:S01]  /*7020*/  @!P0 IADD3 R47, P2, R35.reuse, R47, RZ ;  /* 0x0000002f232f8210 */ /* 0x040fe20007f5e0ff */
[----:B------:R1:W-:Y:S01]  /*7030*/  @P0 STS [R146+0x1004], RZ ;  /* 0x001004ff92000388 */ /* 0x0003e20000000800 */
[----:B------:R-:W-:Y:S02]  /*7040*/  @!P0 LEA.HI.X R43, R84, R112, R85, 0x6, P3 ;  /* 0x00000070542b8211 */ /* 0x000fe400018f3455 */
[----:B------:R-:W-:Y:S01]  /*7050*/  @!P0 LEA R52, P3, R35, R154, 0x1 ;  /* 0x0000009a23348211 */ /* 0x000fe200078608ff */
[----:B------:R1:W-:Y:S01]  /*7060*/  @P0 STS.64 [R146+0x1008], RZ ;  /* 0x001008ff92000388 */ /* 0x0003e20000000a00 */
[C---:B------:R-:W-:Y:S01]  /*7070*/  @!P0 IADD3.X R39, R19.reuse, R112, R141, P5, P4 ;  /* 0x0000007013278210 */ /* 0x040fe20002fe848d */
[----:B------:R-:W-:Y:S01]  /*7080*/  @!P0 IMAD.X R43, R19, 0x1, R43, P2 ;  /* 0x00000001132b8824 */ /* 0x000fe200010e062b */
[----:B------:R-:W-:-:S02]  /*7090*/  @!P0 LEA R50, P4, R42, UR8, 0x1 ;  /* 0x000000082a328c11 */ /* 0x000fc4000f8808ff */
[----:B------:R-:W-:Y:S02]  /*70a0*/  @!P0 LEA R54, P2, R47, UR8, 0x1 ;  /* 0x000000082f368c11 */ /* 0x000fe4000f8408ff */
[----:B------:R-:W-:Y:S02]  /*70b0*/  @!P0 LEA.HI.X R53, R35, R153, R19, 0x1, P3 ;  /* 0x0000009923358211 */ /* 0x000fe400018f0c13 */
        /* <DEDUP_REMOVED lines=30> */
.L_x_3959:
[----:B------:R-:W-:Y:S05]  /*72a0*/  BSYNC B0 ;  /* 0x0000000000007941 */ /* 0x000fea0003800000 */
.L_x_3958:
[----:B------:R-:W0:Y:S01]  /*72b0*/  LDGDEPBAR ;  /* 0x00000000000079af */ /* 0x000e220000000000 */
[----:B------:R-:W-:-:S04]  /*72c0*/  LEA R154, P0, R35, R154, 0x1 ;  /* 0x0000009a239a7211 */ /* 0x000fc800078008ff */
[----:B------:R-:W-:-:S09]  /*72d0*/  LEA.HI.X R153, R35, R153, R19, 0x1, P0 ;  /* 0x0000009923997211 */ /* 0x000fd200000f0c13 */
.L_x_3955:
        /* <DEDUP_REMOVED lines=100> */
[----:B------:R-:W2:Y:S03]  /*7920*/  MUFU.EX2 R84, R84 ;  /* 0x0000005400547308 */ /* 0x000ea60000000800 */
[----:B------:R-:W-:Y:S02]  /*7930*/  FMNMX.FTZ R8, R98, R12, !PT ;  /* 0x0000000c62087209 */ /* 0x000fe40007810000 */
[----:B-1----:R-:W-:Y:S02]  /*7940*/  F2FP.F16.F32.PACK_AB R12, R113, R115 ;  /* 0x00000073710c723e */ /* 0x002fe400000000ff */
        /* <DEDUP_REMOVED lines=34> */
[----:B------:R-:W1:Y:S01]  /*7b70*/  LDSM.16.MT88.4 R16, [R134+0x3000] ;  /* 0x003000008610783b */ /* 0x000e620000004200 */
[--C-:B------:R-:W-:Y:S01]  /*7b80*/  FFMA.FTZ R61, R10, UR12, -R53.reuse ;  /* 0x0000000c0a3d7c23 */ /* 0x100fe20008010835 */
[--C-:B------:R-:W-:Y:S01]  /*7b90*/  FFMA.FTZ R104, R30, UR12, -R53.reuse ;  /* 0x0000000c1e687c23 */ /* 0x100fe20008010835 */
[--C-:B------:R-:W-:Y:S01]  /*7ba0*/  FFMA.FTZ R101, R31, UR12, -R53.reuse ;  /* 0x0000000c1f657c23 */ /* 0x100fe20008010835 */
[----:B------:R-:W2:Y:S01]  /*7bb0*/  LDSM.16.MT88.4 R8, [R133+0x3000] ;  /* 0x003000008508783b */ /* 0x000ea20000004200 */
[----:B------:R-:W-:Y:S01]  /*7bc0*/  FMUL.FTZ R4, R4, UR12 ;  /* 0x0000000c04047c20 */ /* 0x000fe20008410000 */
[----:B------:R-:W-:Y:S01]  /*7bd0*/  MUFU.EX2 R114, R114 ;  /* 0x0000007200727308 */ /* 0x000fe20000000800 */
[--C-:B------:R-:W-:Y:S01]  /*7be0*/  FFMA.FTZ R96, R26, UR12, -R53.reuse ;  /* 0x0000000c1a607c23 */ /* 0x100fe20008010835 */
[--C-:B------:R-:W-:Y:S01]  /*7bf0*/  FFMA.FTZ R90, R27, UR12, -R53.reuse ;  /* 0x0000000c1b5a7c23 */ /* 0x100fe20008010835 */
[--C-:B------:R-:W-:Y:S01]  /*7c00*/  FFMA.FTZ R89, R22, UR12, -R53.reuse ;  /* 0x0000000c16597c23 */ /* 0x100fe20008010835 */
[----:B------:R-:W-:Y:S01]  /*7c10*/  LDSM.16.MT88.4 R24, [R133+0x3400] ;  /* 0x003400008518783b */ /* 0x000fe20000004200 */
        /* <DEDUP_REMOVED lines=13> */
[----:B------:R-:W-:-:S06]  /*7cf0*/  FFMA.FTZ R36, R36, UR12, -R53 ;  /* 0x0000000c24247c23 */ /* 0x000fcc0008010835 */
[----:B------:R-:W4:Y:S01]  /*7d00*/  MUFU.EX2 R101, R101 ;  /* 0x0000006500657308 */ /* 0x000f220000000800 */
[----:B---3--:R-:W-:-:S07]  /*7d10*/  F2FP.F16.F32.PACK_AB R13, R112, R114 ;  /* 0x00000072700d723e */ /* 0x008fce00000000ff */
[----:B------:R3:W5:Y:S08]  /*7d20*/  MUFU.EX2 R118, R2 ;  /* 0x0000000200767308 */ /* 0x0007700000000800 */
[----:B------:R1:W2:Y:S01]  /*7d30*/  MUFU.EX2 R117, R4 ;  /* 0x0000000400757308 */ /* 0x0002a20000000800 */
[----:B----4-:R-:W-:-:S07]  /*7d40*/  F2FP.F16.F32.PACK_AB R15, R101, R104 ;  /* 0x00000068650f723e */ /* 0x010fce00000000ff */
[----:B------:R-:W-:Y:S01]  /*7d50*/  MUFU.EX2 R96, R96 ;  /* 0x0000006000607308 */ /* 0x000fe20000000800 */
[--C-:B---3--:R-:W-:Y:S01]  /*7d60*/  FFMA.FTZ R2, R14, UR12, -R53.reuse ;  /* 0x0000000c0e027c23 */ /* 0x108fe20008010835 */
[----:B------:R-:W-:Y:S01]  /*7d70*/  F2FP.F16.F32.PACK_AB R14, R106, R107 ;  /* 0x0000006b6a0e723e */ /* 0x000fe200000000ff */
[-C--:B-----5:R-:W-:Y:S01]  /*7d80*/  FMUL.FTZ R20, R80, R118.reuse ;  /* 0x0000007650147220 */ /* 0x0a0fe20000410000 */
[-C--:B------:R-:W-:Y:S01]  /*7d90*/  FMUL.FTZ R21, R81, R118.reuse ;  /* 0x0000007651157220 */ /* 0x080fe20000410000 */
[-C--:B------:R-:W-:Y:S01]  /*7da0*/  FMUL.FTZ R76, R76, R118.reuse ;  /* 0x000000764c4c7220 */ /* 0x080fe20000410000 */
[-C--:B------:R-:W-:Y:S01]  /*7db0*/  FMUL.FTZ R77, R77, R118.reuse ;  /* 0x000000764d4d7220 */ /* 0x080fe20000410000 */
[-C--:B------:R-:W-:Y:S01]  /*7dc0*/  FMUL.FTZ R72, R72, R118.reuse ;  /* 0x0000007648487220 */ /* 0x080fe20000410000 */
[-C--:B------:R-:W-:Y:S01]  /*7dd0*/  FMUL.FTZ R73, R73, R118.reuse ;  /* 0x0000007649497220 */ /* 0x080fe20000410000 */
[----:B-1----:R-:W1:Y:S01]  /*7de0*/  LDSM.16.MT88.4 R4, [R134+0x3400] ;  /* 0x003400008604783b */ /* 0x002e620000004200 */
        /* <DEDUP_REMOVED lines=8> */
[-C--:B------:R-:W-:Y:S01]  /*7e70*/  FMUL.FTZ R70, R70, R117.reuse ;  /* 0x0000007546467220 */ /* 0x080fe20000410000 */
[-C--:B------:R-:W-:Y:S01]  /*7e80*/  FMUL.FTZ R71, R71, R117.reuse ;  /* 0x0000007547477220 */ /* 0x080fe20000410000 */
[----:B------:R-:W2:Y:S01]  /*7e90*/  MUFU.EX2 R90, R90 ;  /* 0x0000005a005a7308 */ /* 0x000ea20000000800 */
[C---:B------:R-:W-:Y:S01]  /*7ea0*/  HMMA.16816.F32 R20, R12.reuse, R16, R20 ;  /* 0x000000100c14723c */ /* 0x040fe20000001814 */
[--C-:B------:R-:W-:Y:S01]  /*7eb0*/  FFMA.FTZ R80, R32, UR12, -R53.reuse ;  /* 0x0000000c20507c23 */ /* 0x100fe20008010835 */
[----:B------:R-:W-:Y:S01]  /*7ec0*/  F2FP.F16.F32.PACK_AB R32, R97, R102 ;  /* 0x000000666120723e */ /* 0x000fe200000000ff */
[--C-:B------:R-:W-:Y:S01]  /*7ed0*/  FFMA.FTZ R81, R116, UR12, -R53.reuse ;  /* 0x0000000c74517c23 */ /* 0x100fe20008010835 */
[--C-:B------:R-:W-:Y:S01]  /*7ee0*/  FFMA.FTZ R82, R121, UR12, -R53.reuse ;  /* 0x0000000c79527c23 */ /* 0x100fe20008010835 */
[--C-:B------:R-:W-:Y:S01]  /*7ef0*/  FFMA.FTZ R83, R111, UR12, -R53.reuse ;  /* 0x0000000c6f537c23 */ /* 0x100fe20008010835 */
[C---:B------:R-:W-:Y:S01]  /*7f00*/  HMMA.16816.F32 R16, R12.reuse, R18, R76 ;  /* 0x000000120c10723c */ /* 0x040fe2000000184c */
[----:B------:R-:W-:Y:S01]  /*7f10*/  MUFU.EX2 R89, R89 ;  /* 0x0000005900597308 */ /* 0x000fe20000000800 */
[--C-:B------:R-:W-:Y:S01]  /*7f20*/  FFMA.FTZ R111, R120, UR12, -R53.reuse ;  /* 0x0000000c786f7c23 */ /* 0x100fe20008010835 */
[----:B------:R-:W-:Y:S01]  /*7f30*/  FFMA.FTZ R116, R119, UR12, -R53 ;  /* 0x0000000c77747c23 */ /* 0x000fe20008010835 */
[----:B------:R-:W-:Y:S01]  /*7f40*/  FFMA.FTZ R115, R156, R118, R115 ;  /* 0x000000769c737223 */ /* 0x000fe20000010073 */
[----:B------:R-:W-:Y:S01]  /*7f50*/  FFMA.FTZ R114, R155, R117, R114 ;  /* 0x000000759b727223 */ /* 0x000fe20000010072 */
[C---:B------:R-:W-:Y:S01]  /*7f60*/  HMMA.16816.F32 R72, R12.reuse, R8, R72 ;  /* 0x000000080c48723c */ /* 0x040fe20000001848 */
[----:B------:R-:W-:Y:S01]  /*7f70*/  FFMA.FTZ R156, R64, UR12, -R85 ;  /* 0x0000000c409c7c23 */ /* 0x000fe20008010855 */
[----:B------:R-:W-:Y:S01]  /*7f80*/  FADD.FTZ R115, R113, R115 ;  /* 0x0000007371737221 */ /* 0x000fe20000010000 */
[----:B------:R-:W3:Y:S01]  /*7f90*/  MUFU.EX2 R65, R65 ;  /* 0x0000004100417308 */ /* 0x000ee20000000800 */
[----:B--2---:R-:W-:Y:S01]  /*7fa0*/  F2FP.F16.F32.PACK_AB R33, R90, R96 ;  /* 0x000000605a21723e */ /* 0x004fe200000000ff */
[----:B------:R-:W-:Y:S01]  /*7fb0*/  FADD.FTZ R114, R112, R114 ;  /* 0x0000007270727221 */ /* 0x000fe20000010000 */
[----:B------:R-:W-:Y:S01]  /*7fc0*/  HMMA.16816.F32 R68, R12, R10, R68 ;  /* 0x0000000a0c44723c */ /* 0x000fe20000001844 */
[----:B------:R-:W-:Y:S01]  /*7fd0*/  LDSM.16.MT88.4 R8, [R133+0x3800] ;  /* 0x003800008508783b */ /* 0x000fe20000004200 */
[----:B------:R-:W-:Y:S01]  /*7fe0*/  FADD.FTZ R115, R107, R115 ;  /* 0x000000736b737221 */ /* 0x000fe20000010000 */
[----:B------:R-:W-:Y:S01]  /*7ff0*/  FADD.FTZ R114, R104, R114 ;  /* 0x0000007268727221 */ /* 0x000fe20000010000 */
[----:B------:R-:W-:Y:S01]  /*8000*/  FFMA.FTZ R155, R63, UR12, -R53 ;  /* 0x0000000c3f9b7c23 */ /* 0x000fe20008010835 */
[----:B------:R2:W-:Y:S01]  /*8010*/  MUFU.EX2 R76, R28 ;  /* 0x0000001c004c7308 */ /* 0x0005e20000000800 */
[----:B------:R-:W-:Y:S01]  /*8020*/  FADD.FTZ R106, R106, R115 ;  /* 0x000000736a6a7221 */ /* 0x000fe20000010000 */
[----:B------:R-:W-:Y:S01]  /*8030*/  F2FP.F16.F32.PACK_AB R12, R60, R66 ;  /* 0x000000423c0c723e */ /* 0x000fe200000000ff */
[----:B------:R-:W-:Y:S01]  /*8040*/  FADD.FTZ R101, R101, R114 ;  /* 0x0000007265657221 */ /* 0x000fe20000010000 */
[----:B------:R-:W-:Y:S01]  /*8050*/  F2FP.F16.F32.PACK_AB R14, R58, R59 ;  /* 0x0000003b3a0e723e */ /* 0x000fe200000000ff */
[----:B------:R-:W-:-:S02]  /*8060*/  FADD.FTZ R102, R102, R106 ;  /* 0x0000006a66667221 */ /* 0x000fc40000010000 */
[----:B------:R-:W-:Y:S01]  /*8070*/  FADD.FTZ R101, R96, R101 ;  /* 0x0000006560657221 */ /* 0x000fe20000010000 */
[----:B------:R-:W-:Y:S01]  /*8080*/  MUFU.EX2 R88, R88 ;  /* 0x0000005800587308 */ /* 0x000fe20000000800 */
[----:B---3--:R-:W-:Y:S01]  /*8090*/  F2FP.F16.F32.PACK_AB R35, R65, R89 ;  /* 0x000000594123723e */ /* 0x008fe200000000ff */
[----:B------:R-:W-:Y:S01]  /*80a0*/  FADD.FTZ R102, R97, R102 ;  /* 0x0000006661667221 */ /* 0x000fe20000010000 */
[----:B------:R-:W-:-:S03]  /*80b0*/  FADD.FTZ R101, R90, R101 ;  /* 0x000000655a657221 */ /* 0x000fc60000010000 */
[----:B------:R-:W-:Y:S01]  /*80c0*/  FADD.FTZ R102, R91, R102 ;  /* 0x000000665b667221 */ /* 0x000fe20000010000 */
[----:B------:R-:W-:Y:S01]  /*80d0*/  FADD.FTZ R89, R89, R101 ;  /* 0x0000006559597221 */ /* 0x000fe20000010000 */
[----:B------:R-:W3:Y:S01]  /*80e0*/  MUFU.EX2 R61, R61 ;  /* 0x0000003d003d7308 */ /* 0x000ee20000000800 */
[----:B--2---:R-:W2:Y:S01]  /*80f0*/  LDSM.16.MT88.4 R28, [R134+0x3800] ;  /* 0x00380000861c783b */ /* 0x004ea20000004200 */
[----:B-1----:R-:W-:Y:S01]  /*8100*/  HMMA.16816.F32 R20, R32, R4, R20 ;  /* 0x000000042014723c */ /* 0x002fe20000001814 */
[----:B------:R-:W-:Y:S01]  /*8110*/  FADD.FTZ R102, R84, R102 ;  /* 0x0000006654667221 */ /* 0x000fe20000010000 */
[----:B------:R-:W-:-:S03]  /*8120*/  FADD.FTZ R89, R65, R89 ;  /* 0x0000005941597221 */ /* 0x000fc60000010000 */
[----:B------:R-:W-:Y:S01]  /*8130*/  FADD.FTZ R66, R66, R102 ;  /* 0x0000006642427221 */ /* 0x000fe20000010000 */
[----:B------:R-:W-:Y:S01]  /*8140*/  MUFU.EX2 R2, R2 ;  /* 0x0000000200027308 */ /* 0x000fe20000000800 */
[----:B------:R-:W-:Y:S01]  /*8150*/  HMMA.16816.F32 R16, R32, R6, R16 ;  /* 0x000000062010723c */ /* 0x000fe20000001810 */
[----:B------:R-:W1:Y:S01]  /*8160*/  LDSM.16.MT88.4 R4, [R134+0x3c00] ;  /* 0x003c00008604783b */ /* 0x000e620000004200 */
[----:B------:R-:W-:-:S04]  /*8170*/  FADD.FTZ R66, R60, R66 ;  /* 0x000000423c427221 */ /* 0x000fc80000010000 */
[C---:B------:R-:W-:Y:S01]  /*8180*/  HMMA.16816.F32 R72, R32.reuse, R24, R72 ;  /* 0x000000182048723c */ /* 0x040fe20000001848 */
[----:B------:R-:W4:Y:S01]  /*8190*/  MUFU.EX2 R0, R0 ;  /* 0x0000000000007308 */ /* 0x000f220000000800 */
[----:B---3--:R-:W-:Y:S01]  /*81a0*/  F2FP.F16.F32.PACK_AB R13, R61, R88 ;  /* 0x000000583d0d723e */ /* 0x008fe200000000ff */
[----:B------:R-:W-:Y:S01]  /*81b0*/  FADD.FTZ R88, R88, R89 ;  /* 0x0000005958587221 */ /* 0x000fe20000010000 */
[----:B------:R-:W-:Y:S02]  /*81c0*/  FADD.FTZ R59, R59, R66 ;  /* 0x000000423b3b7221 */ /* 0x000fe40000010000 */
[----:B------:R-:W-:Y:S01]  /*81d0*/  HMMA.16816.F32 R68, R32, R26, R68 ;  /* 0x0000001a2044723c */ /* 0x000fe20000001844 */
[----:B------:R-:W3:Y:S01]  /*81e0*/  LDSM.16.MT88.4 R24, [R133+0x3c00] ;  /* 0x003c00008518783b */ /* 0x000ee20000004200 */
[----:B------:R-:W-:Y:S01]  /*81f0*/  FADD.FTZ R88, R61, R88 ;  /* 0x000000583d587221 */ /* 0x000fe20000010000 */
[----:B------:R-:W5:Y:S01]  /*8200*/  MUFU.EX2 R80, R80 ;  /* 0x0000005000507308 */ /* 0x000f620000000800 */
[----:B------:R-:W-:-:S03]  /*8210*/  FADD.FTZ R59, R58, R59 ;  /* 0x0000003b3a3b7221 */ /* 0x000fc60000010000 */
[----:B------:R-:W-:Y:S01]  /*8220*/  F2FP.F16.F32.PACK_AB R32, R56, R57 ;  /* 0x000000393820723e */ /* 0x000fe200000000ff */
[----:B------:R-:W-:Y:S01]  /*8230*/  FADD.FTZ R57, R57, R59 ;  /* 0x0000003b39397221 */ /* 0x000fe20000010000 */
[----:B------:R-:W-:Y:S02]  /*8240*/  F2FP.F16.F32.PACK_AB R34, R54, R55 ;  /* 0x000000373622723e */ /* 0x000fe400000000ff */
[----:B------:R-:W-:Y:S01]  /*8250*/  MUFU.EX2 R81, R81 ;  /* 0x0000005100517308 */ /* 0x000fe20000000800 */
[----:B----4-:R-:W-:Y:S01]  /*8260*/  F2FP.F16.F32.PACK_AB R15, R0, R2 ;  /* 0x00000002000f723e */ /* 0x010fe200000000ff */
[----:B------:R-:W-:Y:S01]  /*8270*/  FADD.FTZ R2, R2, R88 ;  /* 0x0000005802027221 */ /* 0x000fe20000010000 */
[----:B------:R-:W-:-:S04]  /*8280*/  FADD.FTZ R56, R56, R57 ;  /* 0x0000003938387221 */ /* 0x000fc80000010000 */
[----:B------:R-:W-:Y:S01]  /*8290*/  FADD.FTZ R56, R55, R56 ;  /* 0x0000003837387221 */ /* 0x000fe20000010000 */
[----:B------:R-:W4:Y:S01]  /*82a0*/  MUFU.EX2 R82, R82 ;  /* 0x0000005200527308 */ /* 0x000f220000000800 */
[----:B--2---:R-:W-:Y:S01]  /*82b0*/  HMMA.16816.F32 R20, R12, R28, R20 ;  /* 0x0000001c0c14723c */ /* 0x004fe20000001814 */
[----:B-----5:R-:W-:Y:S01]  /*82c0*/  F2FP.F16.F32.PACK_AB R33, R80, R76 ;  /* 0x0000004c5021723e */ /* 0x020fe200000000ff */
[----:B------:R-:W-:-:S04]  /*82d0*/  FADD.FTZ R54, R54, R56 ;  /* 0x0000003836367221 */ /* 0x000fc80000010000 */
[----:B------:R-:W-:Y:S01]  /*82e0*/  HMMA.16816.F32 R28, R12, R30, R16 ;  /* 0x0000001e0c1c723c */ /* 0x000fe20000001810 */
[----:B------:R-:W2:Y:S01]  /*82f0*/  LDSM.16.MT88.4 R16, [R134+0x4000] ;  /* 0x004000008610783b */ /* 0x000ea20000004200 */
[----:B------:R-:W-:Y:S01]  /*8300*/  MUFU.EX2 R83, R83 ;  /* 0x0000005300537308 */ /* 0x000fe20000000800 */
[----:B------:R-:W-:-:S03]  /*8310*/  FADD.FTZ R54, R52, R54 ;  /* 0x0000003634367221 */ /* 0x000fc60000010000 */
[----:B------:R-:W-:Y:S01]  /*8320*/  HMMA.16816.F32 R72, R12, R8, R72 ;  /* 0x000000080c48723c */ /* 0x000fe20000001848 */
[----:B----4-:R-:W-:-:S03]  /*8330*/  F2FP.F16.F32.PACK_AB R35, R82, R81 ;  /* 0x000000515223723e */ /* 0x010fc600000000ff */
[----:B------:R-:W4:Y:S02]  /*8340*/  MUFU.EX2 R111, R111 ;  /* 0x0000006f006f7308 */ /* 0x000f240000000800 */
[----:B------:R-:W-:Y:S01]  /*8350*/  HMMA.16816.F32 R68, R12, R10, R68 ;  /* 0x0000000a0c44723c */ /* 0x000fe20000001844 */
[----:B------:R-:W5:Y:S05]  /*8360*/  LDSM.16.MT88.4 R8, [R133+0x4000] ;  /* 0x004000008508783b */ /* 0x000f6a0000004200 */
[----:B-1----:R-:W-:Y:S01]  /*8370*/  HMMA.16816.F32 R20, R32, R4, R20 ;  /* 0x000000042014723c */ /* 0x002fe20000001814 */
[----:B------:R-:W-:Y:S01]  /*8380*/  MUFU.EX2 R110, R110 ;  /* 0x0000006e006e7308 */ /* 0x000fe20000000800 */
[C---:B------:R-:W-:Y:S01]  /*8390*/  F2FP.F16.F32.PACK_AB R12, R51.reuse, R52 ;  /* 0x00000034330c723e */ /* 0x040fe200000000ff */
[----:B------:R-:W-:Y:S01]  /*83a0*/  FADD.FTZ R51, R51, R54 ;  /* 0x0000003633337221 */ /* 0x000fe20000010000 */
[----:B------:R-:W-:-:S02]  /*83b0*/  F2FP.F16.F32.PACK_AB R14, R49, R50 ;  /* 0x00000032310e723e */ /* 0x000fc400000000ff */
[C---:B------:R-:W-:Y:S01]  /*83c0*/  HMMA.16816.F32 R28, R32.reuse, R6, R28 ;  /* 0x00000006201c723c */ /* 0x040fe2000000181c */
[----:B------:R-:W1:Y:S01]  /*83d0*/  LDSM.16.MT88.4 R4, [R134+0x4400] ;  /* 0x004400008604783b */ /* 0x000e620000004200 */
[----:B------:R-:W-:Y:S01]  /*83e0*/  FADD.FTZ R51, R50, R51 ;  /* 0x0000003332337221 */ /* 0x000fe20000010000 */
[----:B------:R-:W2:Y:S01]  /*83f0*/  MUFU.EX2 R116, R116 ;  /* 0x0000007400747308 */ /* 0x000ea20000000800 */
[----:B----4-:R-:W-:Y:S02]  /*8400*/  F2FP.F16.F32.PACK_AB R13, R111, R83 ;  /* 0x000000536f0d723e */ /* 0x010fe400000000ff */
[----:B---3--:R-:W-:Y:S01]  /*8410*/  HMMA.16816.F32 R72, R32, R24, R72 ;  /* 0x000000182048723c */ /* 0x008fe20000001848 */
[----:B------:R-:W-:-:S04]  /*8420*/  FADD.FTZ R49, R49, R51 ;  /* 0x0000003331317221 */ /* 0x000fc80000010000 */
[----:B------:R-:W3:Y:S01]  /*8430*/  MUFU.EX2 R48, R48 ;  /* 0x0000003000307308 */ /* 0x000ee20000000800 */
[----:B------:R-:W-:Y:S01]  /*8440*/  HMMA.16816.F32 R68, R32, R26, R68 ;  /* 0x0000001a2044723c */ /* 0x000fe20000001844 */
[----:B------:R-:W4:Y:S06]  /*8450*/  LDSM.16.MT88.4 R24, [R133+0x4400] ;  /* 0x004400008518783b */ /* 0x000f2c0000004200 */
[----:B------:R-:W5:Y:S01]  /*8460*/  MUFU.EX2 R45, R45 ;  /* 0x0000002d002d7308 */ /* 0x000f620000000800 */
[----:B--2---:R-:W-:Y:S01]  /*8470*/  F2FP.F16.F32.PACK_AB R15, R116, R110 ;  /* 0x0000006e740f723e */ /* 0x004fe200000000ff */
[--C-:B------:R-:W-:Y:S01]  /*8480*/  FFMA.FTZ R34, R98, UR12, -R53.reuse ;  /* 0x0000000c62227c23 */ /* 0x100fe20008010835 */
[----:B------:R-:W-:Y:S01]  /*8490*/  FFMA.FTZ R35, R99, UR12, -R53 ;  /* 0x0000000c63237c23 */ /* 0x000fe20008010835 */
[----:B------:R-:W-:-:S04]  /*84a0*/  FFMA.FTZ R32, R100, UR12, -R85 ;  /* 0x0000000c64207c23 */ /* 0x000fc80008010855 */
[----:B------:R-:W2:Y:S01]  /*84b0*/  MUFU.EX2 R44, R44 ;  /* 0x0000002c002c7308 */ /* 0x000ea20000000800 */
[----:B------:R-:W-:Y:S01]  /*84c0*/  HMMA.16816.F32 R20, R12, R16, R20 ;  /* 0x000000100c14723c */ /* 0x000fe20000001814 */
[----:B---3--:R-:W-:-:S05]  /*84d0*/  FADD.FTZ R49, R48, R49 ;  /* 0x0000003130317221 */ /* 0x008fca0000010000 */
[----:B------:R-:W-:Y:S01]  /*84e0*/  HMMA.16816.F32 R28, R12, R18, R28 ;  /* 0x000000120c1c723c */ /* 0x000fe2000000181c */
[----:B------:R-:W3:Y:S01]  /*84f0*/  MUFU.EX2 R43, R43 ;  /* 0x0000002b002b7308 */ /* 0x000ee20000000800 */
[C---:B-----5:R-:W-:Y:S01]  /*8500*/  F2FP.F16.F32.PACK_AB R16, R45.reuse, R48 ;  /* 0x000000302d10723e */ /* 0x060fe200000000ff */
[----:B------:R-:W-:-:S03]  /*8510*/  FADD.FTZ R45, R45, R49 ;  /* 0x000000312d2d7221 */ /* 0x000fc60000010000 */
[C---:B------:R-:W-:Y:S03]  /*8520*/  HMMA.16816.F32 R72, R12.reuse, R8, R72 ;  /* 0x000000080c48723c */ /* 0x040fe60000001848 */
[----:B------:R-:W-:Y:S01]  /*8530*/  MUFU.EX2 R108, R108 ;  /* 0x0000006c006c7308 */ /* 0x000fe20000000800 */
[----:B--2---:R-:W-:Y:S02]  /*8540*/  FADD.FTZ R45, R44, R45 ;  /* 0x0000002d2c2d7221 */ /* 0x004fe40000010000 */
[----:B------:R-:W-:Y:S01]  /*8550*/  HMMA.16816.F32 R68, R12, R10, R68 ;  /* 0x0000000a0c44723c */ /* 0x000fe20000001844 */
[----:B------:R-:W2:Y:S04]  /*8560*/  LDSM.16.MT88.4 R8, [R134+0x4800] ;  /* 0x004800008608783b */ /* 0x000ea80000004200 */
[----:B------:R-:W5:Y:S01]  /*8570*/  MUFU.EX2 R109, R109 ;  /* 0x0000006d006d7308 */ /* 0x000f620000000800 */
[C---:B---3--:R-:W-:Y:S01]  /*8580*/  F2FP.F16.F32.PACK_AB R18, R43.reuse, R44 ;  /* 0x0000002c2b12723e */ /* 0x048fe200000000ff */
[----:B------:R-:W-:-:S06]  /*8590*/  FADD.FTZ R43, R43, R45 ;  /* 0x0000002d2b2b7221 */ /* 0x000fcc0000010000 */
[----:B------:R-:W-:Y:S08]  /*85a0*/  MUFU.EX2 R95, R95 ;  /* 0x0000005f005f7308 */ /* 0x000ff00000000800 */
[----:B------:R-:W3:Y:S01]  /*85b0*/  MUFU.EX2 R33, R105 ;  /* 0x0000006900217308 */ /* 0x000ee20000000800 */
[----:B-----5:R-:W-:-:S07]  /*85c0*/  F2FP.F16.F32.PACK_AB R17, R109, R108 ;  /* 0x0000006c6d11723e */ /* 0x020fce00000000ff */
[----:B------:R-:W5:Y:S08]  /*85d0*/  MUFU.EX2 R42, R42 ;  /* 0x0000002a002a7308 */ /* 0x000f700000000800 */
[----:B------:R-:W4:Y:S01]  /*85e0*/  MUFU.EX2 R41, R41 ;  /* 0x0000002900297308 */ /* 0x000f220000000800 */
[----:B---3--:R-:W-:-:S07]  /*85f0*/  F2FP.F16.F32.PACK_AB R19, R33, R95 ;  /* 0x0000005f2113723e */ /* 0x008fce00000000ff */
[----:B------:R-:W3:Y:S01]  /*8600*/  MUFU.EX2 R40, R40 ;  /* 0x0000002800287308 */ /* 0x000ee20000000800 */
[----:B-1----:R-:W-:Y:S01]  /*8610*/  HMMA.16816.F32 R20, R16, R4, R20 ;  /* 0x000000041014723c */ /* 0x002fe20000001814 */
[----:B-----5:R-:W-:-:S05]  /*8620*/  FADD.FTZ R43, R42, R43 ;  /* 0x0000002b2a2b7221 */ /* 0x020fca0000010000 */
[C---:B------:R-:W-:Y:S01]  /*8630*/  HMMA.16816.F32 R28, R16.reuse, R6, R28 ;  /* 0x00000006101c723c */ /* 0x040fe2000000181c */
[----:B------:R-:W1:Y:S01]  /*8640*/  MUFU.EX2 R39, R39 ;  /* 0x0000002700277308 */ /* 0x000e620000000800 */
[----:B------:R-:W5:Y:S01]  /*8650*/  LDSM.16.MT88.4 R4, [R133+0x4800] ;  /* 0x004800008504783b */ /* 0x000f620000004200 */
[C---:B----4-:R-:W-:Y:S01]  /*8660*/  F2FP.F16.F32.PACK_AB R12, R41.reuse, R42 ;  /* 0x0000002a290c723e */ /* 0x050fe200000000ff */
[----:B------:R-:W-:Y:S02]  /*8670*/  FADD.FTZ R41, R41, R43 ;  /* 0x0000002b29297221 */ /* 0x000fe40000010000 */
[----:B------:R-:W-:Y:S03]  /*8680*/  HMMA.16816.F32 R72, R16, R24, R72 ;  /* 0x000000181048723c */ /* 0x000fe60000001848 */
[----:B------:R-:W-:Y:S01]  /*8690*/  MUFU.EX2 R34, R34 ;  /* 0x0000002200227308 */ /* 0x000fe20000000800 */
[----:B---3--:R-:W-:-:S02]  /*86a0*/  FADD.FTZ R41, R40, R41 ;  /* 0x0000002928297221 */ /* 0x008fc40000010000 */
[----:B------:R-:W-:Y:S05]  /*86b0*/  HMMA.16816.F32 R68, R16, R26, R68 ;  /* 0x0000001a1044723c */ /* 0x000fea0000001844 */
[----:B------:R-:W3:Y:S01]  /*86c0*/  MUFU.EX2 R35, R35 ;  /* 0x0000002300237308 */ /* 0x000ee20000000800 */
[----:B-1----:R-:W-:Y:S01]  /*86d0*/  F2FP.F16.F32.PACK_AB R14, R39, R40 ;  /* 0x00000028270e723e */ /* 0x002fe200000000ff */
[----:B------:R-:W-:Y:S01]  /*86e0*/  FADD.FTZ R16, R0, R2 ;  /* 0x0000000200107221 */ /* 0x000fe20000010000 */
[----:B------:R-:W-:Y:S01]  /*86f0*/  FFMA.FTZ R2, R103, UR12, -R53 ;  /* 0x0000000c67027c23 */ /* 0x000fe20008010835 */
[----:B------:R-:W-:Y:S02]  /*8700*/  FADD.FTZ R39, R39, R41 ;  /* 0x0000002927277221 */ /* 0x000fe40000010000 */
[----:B------:R-:W-:-:S02]  /*8710*/  FADD.FTZ R16, R76, R16 ;  /* 0x000000104c107221 */ /* 0x000fc40000010000 */
[----:B------:R-:W-:Y:S01]  /*8720*/  MUFU.EX2 R3, R3 ;  /* 0x0000000300037308 */ /* 0x000fe20000000800 */
[----:B------:R-:W1:Y:S01]  /*8730*/  LDSM.16.MT88.4 R76, [R134+0x4c00] ;  /* 0x004c0000864c783b */ /* 0x000e620000004200 */
[----:B------:R-:W-:Y:S01]  /*8740*/  FADD.FTZ R80, R80, R16 ;  /* 0x0000001050507221 */ /* 0x000fe20000010000 */
[----:B------:R-:W-:-:S03]  /*8750*/  FFMA.FTZ R16, R62, UR12, -R53 ;  /* 0x0000000c3e107c23 */ /* 0x000fc60008010835 */
[----:B------:R-:W-:Y:S02]  /*8760*/  FADD.FTZ R80, R81, R80 ;  /* 0x0000005051507221 */ /* 0x000fe40000010000 */
[----:B------:R-:W4:Y:S01]  /*8770*/  MUFU.EX2 R64, R67 ;  /* 0x0000004300407308 */ /* 0x000f220000000800 */
[----:B---3--:R-:W-:Y:S01]  /*8780*/  F2FP.F16.F32.PACK_AB R13, R35, R34 ;  /* 0x00000022230d723e */ /* 0x008fe200000000ff */
[----:B------:R-:W-:-:S04]  /*8790*/  FADD.FTZ R82, R82, R80 ;  /* 0x0000005052527221 */ /* 0x000fc80000010000 */
[----:B------:R-:W-:Y:S02]  /*87a0*/  FADD.FTZ R82, R83, R82 ;  /* 0x0000005253527221 */ /* 0x000fe40000010000 */
[----:B------:R-:W3:Y:S02]  /*87b0*/  MUFU.EX2 R38, R38 ;  /* 0x0000002600267308 */ /* 0x000ee40000000800 */
[----:B------:R-:W-:-:S04]  /*87c0*/  FADD.FTZ R82, R111, R82 ;  /* 0x000000526f527221 */ /* 0x000fc80000010000 */
[----:B------:R-:W-:Y:S02]  /*87d0*/  FADD.FTZ R110, R110, R82 ;  /* 0x000000526e6e7221 */ /* 0x000fe40000010000 */
[----:B------:R-:W5:Y:S01]  /*87e0*/  MUFU.EX2 R37, R37 ;  /* 0x0000002500257308 */ /* 0x000f620000000800 */
[----:B----4-:R-:W-:Y:S01]  /*87f0*/  F2FP.F16.F32.PACK_AB R15, R64, R3 ;  /* 0x00000003400f723e */ /* 0x010fe200000000ff */
[----:B------:R-:W-:-:S04]  /*8800*/  FADD.FTZ R110, R116, R110 ;  /* 0x0000006e746e7221 */ /* 0x000fc80000010000 */
[----:B------:R-:W-:Y:S02]  /*8810*/  FADD.FTZ R110, R108, R110 ;  /* 0x0000006e6c6e7221 */ /* 0x000fe40000010000 */
[----:B--2---:R-:W-:Y:S01]  /*8820*/  HMMA.16816.F32 R20, R12, R8, R20 ;  /* 0x000000080c14723c */ /* 0x004fe20000001814 */
[----:B------:R-:W2:Y:S01]  /*8830*/  MUFU.EX2 R32, R32 ;  /* 0x0000002000207308 */ /* 0x000ea20000000800 */
[----:B------:R-:W-:Y:S01]  /*8840*/  FADD.FTZ R109, R109, R110 ;  /* 0x0000006e6d6d7221 */ /* 0x000fe20000010000 */
[----:B---3--:R-:W-:-:S03]  /*8850*/  FADD.FTZ R39, R38, R39 ;  /* 0x0000002726277221 */ /* 0x008fc60000010000 */
[C---:B------:R-:W-:Y:S01]  /*8860*/  HMMA.16816.F32 R28, R12.reuse, R10, R28 ;  /* 0x0000000a0c1c723c */ /* 0x040fe2000000181c */
[----:B------:R-:W3:Y:S01]  /*8870*/  LDSM.16.MT88.4 R8, [R133+0x4c00] ;  /* 0x004c00008508783b */ /* 0x000ee20000004200 */
[----:B------:R-:W-:Y:S01]  /*8880*/  FADD.FTZ R109, R95, R109 ;  /* 0x0000006d5f6d7221 */ /* 0x000fe20000010000 */
[----:B------:R-:W4:Y:S01]  /*8890*/  MUFU.EX2 R156, R156 ;  /* 0x0000009c009c7308 */ /* 0x000f220000000800 */
[----:B-----5:R-:W-:Y:S02]  /*88a0*/  FADD.FTZ R39, R37, R39 ;  /* 0x0000002725277221 */ /* 0x020fe40000010000 */
[----:B------:R-:W-:Y:S01]  /*88b0*/  HMMA.16816.F32 R72, R12, R4, R72 ;  /* 0x000000040c48723c */ /* 0x000fe20000001848 */
[----:B------:R-:W-:-:S04]  /*88c0*/  FADD.FTZ R33, R33, R109 ;  /* 0x0000006d21217221 */ /* 0x000fc80000010000 */
[----:B------:R-:W5:Y:S01]  /*88d0*/  MUFU.EX2 R0, R36 ;  /* 0x0000002400007308 */ /* 0x000f620000000800 */
[----:B------:R-:W-:Y:S01]  /*88e0*/  HMMA.16816.F32 R68, R12, R6, R68 ;  /* 0x000000060c44723c */ /* 0x000fe20000001844 */
[----:B------:R-:W-:Y:S01]  /*88f0*/  FADD.FTZ R33, R34, R33 ;  /* 0x0000002122217221 */ /* 0x000fe20000010000 */
[----:B------:R-:W-:Y:S01]  /*8900*/  F2FP.F16.F32.PACK_AB R4, R37, R38 ;  /* 0x000000262504723e */ /* 0x000fe200000000ff */
[----:B--2---:R-:W-:Y:S02]  /*8910*/  FADD.FTZ R39, R32, R39 ;  /* 0x0000002720277221 */ /* 0x004fe40000010000 */
[----:B------:R-:W-:Y:S02]  /*8920*/  FADD.FTZ R35, R35, R33 ;  /* 0x0000002123237221 */ /* 0x000fe40000010000 */
[----:B------:R-:W2:Y:S01]  /*8930*/  MUFU.EX2 R2, R2 ;  /* 0x0000000200027308 */ /* 0x000ea20000000800 */
[C---:B----4-:R-:W-:Y:S01]  /*8940*/  F2FP.F16.F32.PACK_AB R6, R156.reuse, R32 ;  /* 0x000000209c06723e */ /* 0x050fe200000000ff */
[----:B------:R-:W-:Y:S01]  /*8950*/  FADD.FTZ R35, R3, R35 ;  /* 0x0000002303237221 */ /* 0x000fe20000010000 */
[----:B------:R-:W-:-:S03]  /*8960*/  FADD.FTZ R156, R156, R39 ;  /* 0x000000279c9c7221 */ /* 0x000fc60000010000 */
[----:B------:R-:W-:Y:S02]  /*8970*/  FADD.FTZ R64, R64, R35 ;  /* 0x0000002340407221 */ /* 0x000fe40000010000 */
[----:B------:R-:W4:Y:S02]  /*8980*/  MUFU.EX2 R16, R16 ;  /* 0x0000001000107308 */ /* 0x000f240000000800 */
[----:B-----5:R-:W-:-:S06]  /*8990*/  FADD.FTZ R64, R0, R64 ;  /* 0x0000004000407221 */ /* 0x020fcc0000010000 */
[----:B------:R-:W5:Y:S01]  /*89a0*/  MUFU.EX2 R155, R155 ;  /* 0x0000009b009b7308 */ /* 0x000f620000000800 */
[C---:B--2---:R-:W-:Y:S01]  /*89b0*/  F2FP.F16.F32.PACK_AB R5, R2.reuse, R0 ;  /* 0x000000000205723e */ /* 0x044fe200000000ff */
[----:B------:R-:W-:Y:S01]  /*89c0*/  FADD.FTZ R64, R2, R64 ;  /* 0x0000004002407221 */ /* 0x000fe20000010000 */
[----:B------:R-:W-:Y:S02]  /*89d0*/  MOV R0, R46 ;  /* 0x0000002e00007202 */ /* 0x000fe40000000f00 */
[----:B------:R-:W-:Y:S01]  /*89e0*/  MOV R2, R47 ;  /* 0x0000002f00027202 */ /* 0x000fe20000000f00 */
[----:B----4-:R-:W-:Y:S01]  /*89f0*/  FADD.FTZ R64, R16, R64 ;  /* 0x0000004010407221 */ /* 0x010fe20000010000 */
[----:B-----5:R-:W-:-:S03]  /*8a00*/  F2FP.F16.F32.PACK_AB R7, R155, R16 ;  /* 0x000000109b07723e */ /* 0x020fc600000000ff */
[----:B------:R-:W-:-:S04]  /*8a10*/  FADD.FTZ R155, R155, R64 ;  /* 0x000000409b9b7221 */ /* 0x000fc80000010000 */
[C---:B-1----:R-:W-:Y:S06]  /*8a20*/  HMMA.16816.F32 R80, R4.reuse, R76, R20 ;  /* 0x0000004c0450723c */ /* 0x042fec0000001814 */
[C---:B------:R-:W-:Y:S06]  /*8a30*/  HMMA.16816.F32 R76, R4.reuse, R78, R28 ;  /* 0x0000004e044c723c */ /* 0x040fec000000181c */
[C---:B---3--:R-:W-:Y:S06]  /*8a40*/  HMMA.16816.F32 R72, R4.reuse, R8, R72 ;  /* 0x000000080448723c */ /* 0x048fec0000001848 */
[----:B------:R-:W-:-:S15]  /*8a50*/  HMMA.16816.F32 R68, R4, R10, R68 ;  /* 0x0000000a0444723c */ /* 0x000fde0000001844 */
[----:B------:R-:W-:-:S09]  /*8a60*/  NOP ;  /* 0x0000000000007918 */ /* 0x000fd20000000000 */
.L_x_3952:
[----:B------:R-:W-:Y:S05]  /*8a70*/  @!P1 BRA `(.L_x_3960) ;  /* 0x0000002800549947 */ /* 0x000fea0003800000 */
[----:B------:R-:W-:Y:S01]  /*8a80*/  IMAD.U32 R152, R94, -0x80, RZ ;  /* 0xffffff805e987824 */ /* 0x000fe200078e00ff */
[----:B------:R-:W-:Y:S01]  /*8a90*/  MOV R3, R0 ;  /* 0x0000000000037202 */ /* 0x000fe20000000f00 */
[----:B------:R-:W-:Y:S01]  /*8aa0*/  IMAD.MOV.U32 R84, RZ, RZ, R2 ;  /* 0x000000ffff547224 */ /* 0x000fe200078e0002 */
[----:B------:R-:W-:Y:S01]  /*8ab0*/  ULDC UR5, c[0x0][0x2d0] ;  /* 0x0000b40000057ab9 */ /* 0x000fe20000000800 */
[----:B------:R-:W-:Y:S01]  /*8ac0*/  ULDC UR4, c[0x0][0x2ec] ;  /* 0x0000bb0000047ab9 */ /* 0x000fe20000000800 */
[----:B------:R-:W-:-:S07]  /*8ad0*/  SHF.R.S32.HI R149, RZ, 0x1f, R152 ;  /* 0x0000001fff957819 */ /* 0x000fce0000011498 */
.L_x_3964:
[----:B------:R-:W-:Y:S01]  /*8ae0*/  ISETP.GE.AND P0, PT, R147, UR5, PT ;  /* 0x0000000593007c0c */ /* 0x000fe2000bf06270 */
[----:B------:R-:W-:Y:S04]  /*8af0*/  DEPBAR.LE SB0, 0x0 ;  /* 0x000080000000791a */ /* 0x000fe80000000000 */
[----:B------:R-:W-:Y:S01]  /*8b00*/  BAR.SYNC.DEFER_BLOCKING 0x0 ;  /* 0x0000000000007b1d */ /* 0x000fe20000010000 */
[----:B------:R-:W-:Y:S01]  /*8b10*/  VIADD R145, R145, 0xffffffff ;  /* 0xffffffff91917836 */ /* 0x000fe20000000000 */
[----:B------:R-:W-:Y:S01]  /*8b20*/  MOV R2, R152 ;  /* 0x0000009800027202 */ /* 0x000fe20000000f00 */
[----:B------:R-:W-:Y:S05]  /*8b30*/  IMAD.MOV.U32 R0, RZ, RZ, R149 ;  /* 0x000000ffff007224 */ /* 0x000fea00078e0095 */
        /* <DEDUP_REMOVED lines=11> */
[----:B------:R-:W-:Y:S02]  /*8bf0*/  LOP3.LUT R15, R15, R0, RZ, 0x3c, !PT ;  /* 0x000000000f0f7212 */ /* 0x000fe400078e3cff */
[----:B------:R-:W-:Y:S07]  /*8c00*/  ISETP.GE.AND P1, PT, R8, RZ, PT ;  /* 0x000000ff0800720c */ /* 0x000fee0003f26270 */
        /* <DEDUP_REMOVED lines=35> */
[----:B------:R-:W3:Y:S01]  /*8e40*/  LDG.E R2, desc[UR10][R14.64] ;  /* 0x0000000a0e027981 */ /* 0x000ee2000c1e1900 */
[----:B------:R-:W4:Y:S01]  /*8e50*/  LDC.64 R8, c[0x0][0x238] ;  /* 0x00008e00ff087b82 */ /* 0x000f220000000a00 */
[----:B------:R-:W-:Y:S02]  /*8e60*/  IMAD R13, R13, R0, -0x80 ;  /* 0xffffff800d0d7424 */ /* 0x000fe400078e0200 */
[----:B------:R5:W3:Y:S03]  /*8e70*/  LDG.E R12, desc[UR10][R10.64] ;  /* 0x0000000a0a0c7981 */ /* 0x000ae6000c1e1900 */
[----:B------:R-:W-:Y:S02]  /*8e80*/  SHF.R.S32.HI R0, RZ, 0x1f, R13 ;  /* 0x0000001fff007819 */ /* 0x000fe4000001140d */
[----:B-----5:R-:W5:Y:S03]  /*8e90*/  LDC.64 R10, c[0x0][0x250] ;  /* 0x00009400ff0a7b82 */ /* 0x020f660000000a00 */
[-C--:B-----5:R-:W-:Y:S02]  /*8ea0*/  IMAD R0, R0, R10.reuse, RZ ;  /* 0x0000000a00007224 */ /* 0x0a0fe400078e02ff */
[C---:B------:R-:W-:Y:S04]  /*8eb0*/  IMAD.WIDE.U32 R14, R13.reuse, R10, RZ ;  /* 0x0000000a0d0e7225 */ /* 0x040fe800078e00ff */
[----:B------:R-:W-:Y:S05]  /*8ec0*/  IMAD R0, R13, R11, R0 ;  /* 0x0000000b0d007224 */ /* 0x000fea00078e0200 */
[----:B------:R-:W-:Y:S01]  /*8ed0*/  IADD3 R15, R15, R0, RZ ;  /* 0x000000000f0f7210 */ /* 0x000fe20007ffe0ff */
[----:B---3--:R-:W-:Y:S04]  /*8ee0*/  IMAD.IADD R2, R2, 0x1, -R12 ;  /* 0x0000000102027824 */ /* 0x008fe800078e0a0c */
[-C--:B----4-:R-:W-:Y:S01]  /*8ef0*/  IMAD.WIDE.U32 R14, R2, R8.reuse, R14 ;  /* 0x00000008020e7225 */ /* 0x090fe200078e000e */
[----:B------:R-:W-:Y:S05]  /*8f00*/  SHF.R.S32.HI R10, RZ, 0x1f, R2 ;  /* 0x0000001fff0a7819 */ /* 0x000fea0000011402 */
[----:B------:R-:W-:Y:S04]  /*8f10*/  IMAD R10, R10, R8, RZ ;  /* 0x000000080a0a7224 */ /* 0x000fe800078e02ff */
[----:B------:R-:W-:Y:S01]  /*8f20*/  IMAD R10, R2, R9, R10 ;  /* 0x00000009020a7224 */ /* 0x000fe200078e020a */
[----:B------:R-:W-:Y:S03]  /*8f30*/  MOV R2, R14 ;  /* 0x0000000e00027202 */ /* 0x000fe60000000f00 */
[----:B------:R-:W-:Y:S07]  /*8f40*/  IMAD.IADD R0, R15, 0x1, R10 ;  /* 0x000000010f007824 */ /* 0x000fee00078e020a */
.L_x_3961:
[----:B------:R-:W-:Y:S01]  /*8f50*/  LEA R158, P4, R2, R92, 0x1 ;  /* 0x0000005c029e7211 */ /* 0x000fe200078808ff */
[----:B------:R-:W-:Y:S01]  /*8f60*/  @!P0 IMAD.MOV.U32 R10, RZ, RZ, R2 ;  /* 0x000000ffff0a8224 */ /* 0x000fe200078e0002 */
[----:B------:R-:W-:Y:S01]  /*8f70*/  @!P0 IADD3 R9, P1, R144, R2, RZ ;  /* 0x0000000290098210 */ /* 0x000fe20007f3e0ff */
[--C-:B------:R-:W-:Y:S01]  /*8f80*/  @!P0 IMAD.MOV.U32 R11, RZ, RZ, R0.reuse ;  /* 0x000000ffff0b8224 */ /* 0x100fe200078e0000 */
[-C--:B------:R-:W-:Y:S01]  /*8f90*/  LEA.HI.X R159, R2, R93.reuse, R0, 0x1, P4 ;  /* 0x0000005d029f7211 */ /* 0x080fe200020f0c00 */
[----:B------:R-:W-:Y:S01]  /*8fa0*/  @P0 STS [R146+0x3000], RZ ;  /* 0x003000ff92000388 */ /* 0x000fe20000000800 */
[----:B------:R-:W-:Y:S01]  /*8fb0*/  @!P0 LEA R12, P3, R9, R92, 0x1 ;  /* 0x0000005c090c8211 */ /* 0x000fe200078608ff */
[----:B--2---:R-:W-:Y:S01]  /*8fc0*/  @!P0 IMAD.WIDE.U32 R10, R4, 0x60, R10 ;  /* 0x00000060040a8825 */ /* 0x004fe200078e000a */
[C---:B-1----:R-:W-:Y:S01]  /*8fd0*/  @!P0 LEA R8, P2, R6.reuse, R2, 0x6 ;  /* 0x0000000206088211 */ /* 0x042fe200078430ff */
[----:B------:R-:W-:Y:S02]  /*8fe0*/  @P0 STS [R146+0x3004], RZ ;  /* 0x003004ff92000388 */ /* 0x000fe40000000800 */
[----:B------:R-:W-:Y:S01]  /*8ff0*/  @!P0 IMAD.X R4, R143, 0x1, R0, P1 ;  /* 0x000000018f048824 */ /* 0x000fe200008e0600 */
[----:B------:R-:W-:Y:S01]  /*9000*/  @!P0 LEA.HI.X R7, R6, R0, R7, 0x6, P2 ;  /* 0x0000000006078211 */ /* 0x000fe200010f3407 */
[----:B------:R-:W-:Y:S01]  /*9010*/  @P0 STS.64 [R146+0x3008], RZ ;  /* 0x003008ff92000388 */ /* 0x000fe20000000a00 */
[CC--:B------:R-:W-:Y:S01]  /*9020*/  @!P0 LEA R6, P2, R8.reuse, R92.reuse, 0x1 ;  /* 0x0000005c08068211 */ /* 0x0c0fe200078408ff */
[----:B------:R-:W-:Y:S01]  /*9030*/  @!P0 IMAD R5, R5, 0x60, RZ ;  /* 0x0000006005058824 */ /* 0x000fe200078e02ff */
[-C--:B------:R-:W-:Y:S01]  /*9040*/  @!P0 LEA.HI.X R13, R9, R93.reuse, R4, 0x1, P3 ;  /* 0x0000005d090d8211 */ /* 0x080fe200018f0c04 */
[----:B------:R-:W-:Y:S01]  /*9050*/  @!PT LDS RZ, [RZ] ;  /* 0x00000000fffff984 */ /* 0x000fe20000000800 */
[----:B------:R-:W-:Y:S01]  /*9060*/  @!PT LDS RZ, [RZ] ;  /* 0x00000000fffff984 */ /* 0x000fe20000000800 */
[----:B------:R-:W-:Y:S01]  /*9070*/  @!PT LDS RZ, [RZ] ;  /* 0x00000000fffff984 */ /* 0x000fe20000000800 */
[----:B------:R-:W-:Y:S01]  /*9080*/  @!P0 LDGSTS.E.BYPASS.LTC128B.128 [R146+0x3000], desc[UR10][R158.64] ;  /* 0x030000009e928fae */ /* 0x000fe2000b901d4a */
[-C--:B------:R-:W-:Y:S01]  /*9090*/  @!P0 LEA.HI.X R7, R8, R93.reuse, R7, 0x1, P2 ;  /* 0x0000005d08078211 */ /* 0x080fe200010f0c07 */
[----:B------:R-:W-:Y:S01]  /*90a0*/  @!P0 IMAD.IADD R5, R5, 0x1, R11 ;  /* 0x0000000105058824 */ /* 0x000fe200078e020b */
[C---:B------:R-:W-:Y:S01]  /*90b0*/  @!P0 LEA R14, P1, R10.reuse, R92, 0x1 ;  /* 0x0000005c0a0e8211 */ /* 0x040fe200078208ff */
[----:B------:R-:W-:Y:S03]  /*90c0*/  @P0 STS.128 [R146+0x3800], RZ ;  /* 0x003800ff92000388 */ /* 0x000fe60000000c00 */
[----:B------:R-:W-:Y:S01]  /*90d0*/  @!P0 LEA.HI.X R15, R10, R93, R5, 0x1, P1 ;  /* 0x0000005d0a0f8211 */ /* 0x000fe200008f0c05 */
[----:B------:R-:W-:Y:S01]  /*90e0*/  @!PT LDS RZ, [RZ] ;  /* 0x00000000fffff984 */ /* 0x000fe20000000800 */
[----:B------:R-:W-:Y:S01]  /*90f0*/  @!PT LDS RZ, [RZ] ;  /* 0x00000000fffff984 */ /* 0x000fe20000000800 */
[----:B------:R-:W-:Y:S01]  /*9100*/  @!PT LDS RZ, [RZ] ;  /* 0x00000000fffff984 */ /* 0x000fe20000000800 */
[----:B------:R-:W-:Y:S01]  /*9110*/  @!P0 LDGSTS.E.BYPASS.LTC128B.128 [R146+0x3800], desc[UR10][R12.64] ;  /* 0x038000000c928fae */ /* 0x000fe2000b901d4a */
[----:B------:R-:W-:Y:S03]  /*9120*/  ISETP.GT.AND P1, PT, R145, R140, PT ;  /* 0x0000008c9100720c */ /* 0x000fe60003f24270 */
        /* <DEDUP_REMOVED lines=11> */
[----:B------:R-:W1:Y:S04]  /*91e0*/  LDSM.16.M88.4 R8, [R136+0x1000] ;  /* 0x001000008808783b */ /* 0x000e680000000200 */
[----:B------:R-:W2:Y:S04]  /*91f0*/  LDSM.16.M88.4 R16, [R136+0x1400] ;  /* 0x001400008810783b */ /* 0x000ea80000000200 */
[----:B------:R-:W3:Y:S04]  /*9200*/  LDSM.16.M88.4 R24, [R136+0x1800] ;  /* 0x001800008818783b */ /* 0x000ee80000000200 */
[----:B------:R-:W4:Y:S04]  /*9210*/  LDSM.16.M88.4 R32, [R136+0x1c00] ;  /* 0x001c00008820783b */ /* 0x000f280000000200 */
[----:B------:R-:W0:Y:S04]  /*9220*/  LDGDEPBAR ;  /* 0x00000000000079af */ /* 0x000e280000000000 */
[----:B------:R-:W5:Y:S04]  /*9230*/  LDSM.16.M88.4 R40, [R136+0x2000] ;  /* 0x002000008828783b */ /* 0x000f680000000200 */
[----:B------:R-:W5:Y:S04]  /*9240*/  LDSM.16.M88.4 R48, [R136+0x2400] ;  /* 0x002400008830783b */ /* 0x000f680000000200 */
[----:B------:R-:W5:Y:S04]  /*9250*/  LDSM.16.M88.4 R56, [R136+0x2800] ;  /* 0x002800008838783b */ /* 0x000f680000000200 */
[----:B------:R-:W5:Y:S04]  /*9260*/  LDSM.16.M88.4 R88, [R136+0x2c00] ;  /* 0x002c00008858783b */ /* 0x000f680000000200 */
[----:B------:R-:W-:Y:S01]  /*9270*/  LDSM.16.M88.4 R92, [R137] ;  /* 0x00000000895c783b */ /* 0x000fe20000000200 */
[C---:B-1----:R-:W-:Y:S03]  /*9280*/  HMMA.16816.F32 R4, R64.reuse, R8, RZ ;  /* 0x000000084004723c */ /* 0x042fe600000018ff */
[----:B------:R-:W1:Y:S04]  /*9290*/  LDSM.16.M88.4 R96, [R135] ;  /* 0x000000008760783b */ /* 0x000e680000000200 */
[----:B------:R-:W1:Y:S01]  /*92a0*/  LDSM.16.M88.4 R100, [R132] ;  /* 0x000000008464783b */ /* 0x000e620000000200 */
[C---:B------:R-:W-:Y:S03]  /*92b0*/  HMMA.16816.F32 R8, R64.reuse, R10, RZ ;  /* 0x0000000a4008723c */ /* 0x040fe600000018ff */
[----:B------:R-:W1:Y:S03]  /*92c0*/  LDSM.16.M88.4 R104, [R131] ;  /* 0x000000008368783b */ /* 0x000e660000000200 */
[C---:B--2---:R-:W-:Y:S01]  /*92d0*/  HMMA.16816.F32 R12, R64.reuse, R16, RZ ;  /* 0x00000010400c723c */ /* 0x044fe200000018ff */
[----:B------:R-:W2:Y:S04]  /*92e0*/  LDSM.16.M88.4 R108, [R130] ;  /* 0x00000000826c783b */ /* 0x000ea80000000200 */
[----:B------:R-:W2:Y:S01]  /*92f0*/  LDSM.16.M88.4 R112, [R129] ;  /* 0x000000008170783b */ /* 0x000ea20000000200 */
[C---:B------:R-:W-:Y:S03]  /*9300*/  HMMA.16816.F32 R16, R64.reuse, R18, RZ ;  /* 0x000000124010723c */ /* 0x040fe600000018ff */
[----:B------:R-:W2:Y:S03]  /*9310*/  LDSM.16.M88.4 R116, [R128] ;  /* 0x000000008074783b */ /* 0x000ea60000000200 */
[C---:B---3--:R-:W-:Y:S01]  /*9320*/  HMMA.16816.F32 R20, R64.reuse, R24, RZ ;  /* 0x000000184014723c */ /* 0x048fe200000018ff */
[----:B------:R-:W3:Y:S04]  /*9330*/  LDSM.16.M88.4 R120, [R87] ;  /* 0x000000005778783b */ /* 0x000ee80000000200 */
[----:B------:R-:W3:Y:S01]  /*9340*/  LDSM.16.M88.4 R124, [R86] ;  /* 0x00000000567c783b */ /* 0x000ee20000000200 */
[C---:B------:R-:W-:Y:S01]  /*9350*/  HMMA.16816.F32 R24, R64.reuse, R26, RZ ;  /* 0x0000001a4018723c */ /* 0x040fe200000018ff */
[----:B------:R-:W-:Y:S04]  /*9360*/  DEPBAR.LE SB0, 0x0 ;  /* 0x000080000000791a */ /* 0x000fe80000000000 */
[----:B------:R-:W-:Y:S01]  /*9370*/  BAR.SYNC.DEFER_BLOCKING 0x0 ;  /* 0x0000000000007b1d */ /* 0x000fe20000010000 */
        /* <DEDUP_REMOVED lines=9> */
[----:B------:R-:W-:Y:S06]  /*9410*/  HMMA.16816.F32 R64, R64, R90, RZ ;  /* 0x0000005a4040723c */ /* 0x000fec00000018ff */
[C---:B-1----:R-:W-:Y:S06]  /*9420*/  HMMA.16816.F32 R4, R92.reuse, R96, R4 ;  /* 0x000000605c04723c */ /* 0x042fec0000001804 */
        /* <DEDUP_REMOVED lines=14> */
[----:B------:R-:W-:Y:S07]  /*9510*/  HMMA.16816.F32 R64, R92, R126, R64 ;  /* 0x0000007e5c40723c */ /* 0x000fee0000001840 */
[----:B------:R-:W-:Y:S04]  /*9520*/  IMAD.MOV.U32 R92, RZ, RZ, R158 ;  /* 0x000000ffff5c7224 */ /* 0x000fe800078e009e */
[----:B------:R-:W-:Y:S01]  /*9530*/  IMAD.MOV.U32 R93, RZ, RZ, R159 ;  /* 0x000000ffff5d7224 */ /* 0x000fe200078e009f */
[----:B------:R-:W-:Y:S01]  /*9540*/  @!UPT UIADD3 URZ, URZ, URZ, URZ ;  /* 0x0000003f3f3ff290 */ /* 0x000fe2000fffe03f */
[----:B------:R-:W-:Y:S11]  /*9550*/  @!P1 BRA `(.L_x_3962) ;  /* 0x0000000400b49947 */ /* 0x000ff60003800000 */
[----:B------:R-:W1:Y:S08]  /*9560*/  LDC R90, c[0x0][0x248] ;  /* 0x00009200ff5a7b82 */ /* 0x000e700000000800 */
[----:B------:R-:W2:Y:S08]  /*9570*/  @!P0 LDC R2, c[0x0][0x24c] ;  /* 0x00009300ff028b82 */ /* 0x000eb00000000800 */
[----:B------:R-:W3:Y:S01]  /*9580*/  @!P0 LDC R0, c[0x0][0x24c] ;  /* 0x00009300ff008b82 */ /* 0x000ee20000000800 */
[----:B-1----:R-:W-:Y:S04]  /*9590*/  LEA R88, -R90, RZ, 0x7 ;  /* 0x000000ff5a587211 */ /* 0x002fe800078e39ff */
[----:B------:R-:W-:Y:S01]  /*95a0*/  SHF.R.S32.HI R85, RZ, 0x1f, R88 ;  /* 0x0000001fff557819 */ /* 0x000fe20000011458 */
        /* <DEDUP_REMOVED lines=23> */
[----:B------:R-:W1:Y:S01]  /*9720*/  LDC R91, c[0x0][0x24c] ;  /* 0x00009300ff5b7b82 */ /* 0x000e620000000800 */
[C---:B------:R-:W-:Y:S02]  /*9730*/  IMAD R96, R88.reuse, R95, R96 ;  /* 0x0000005f58607224 */ /* 0x040fe400078e0260 */
[C---:B------:R-:W-:Y:S03]  /*9740*/  ISETP.GT.U32.AND P2, PT, R88.reuse, R94, PT ;  /* 0x0000005e5800720c */ /* 0x040fe60003f44070 */
[----:B------:R-:W-:Y:S10]  /*9750*/  ISETP.GT.U32.AND P3, PT, R88, R96, PT ;  /* 0x000000605800720c */ /* 0x000ff40003f64070 */
[----:B------:R-:W-:Y:S02]  /*9760*/  @!P2 IMAD.IADD R94, R94, 0x1, -R88 ;  /* 0x000000015e5ea824 */ /* 0x000fe400078e0a58 */
[----:B------:R-:W-:Y:S01]  /*9770*/  @!P2 VIADD R97, R97, 0x1 ;  /* 0x000000016161a836 */ /* 0x000fe20000000000 */
[-C--:B------:R-:W-:Y:S01]  /*9780*/  @!P3 IADD3 R96, R96, -R88.reuse, RZ ;  /* 0x800000586060b210 */ /* 0x080fe20007ffe0ff */
[----:B------:R-:W-:Y:S01]  /*9790*/  @!P3 VIADD R99, R99, 0x1 ;  /* 0x000000016363b836 */ /* 0x000fe20000000000 */
[-C--:B------:R-:W-:Y:S02]  /*97a0*/  ISETP.GE.U32.AND P4, PT, R94, R88.reuse, PT ;  /* 0x000000585e00720c */ /* 0x080fe40003f86070 */
[----:B------:R-:W-:Y:S02]  /*97b0*/  ISETP.GE.U32.AND P5, PT, R96, R88, PT ;  /* 0x000000586000720c */ /* 0x000fe40003fa6070 */
[----:B------:R-:W-:Y:S02]  /*97c0*/  ISETP.GE.AND P2, PT, R89, RZ, PT ;  /* 0x000000ff5900720c */ /* 0x000fe40003f46270 */
[----:B------:R-:W-:Y:S02]  /*97d0*/  ISETP.NE.AND P3, PT, R85, RZ, PT ;  /* 0x000000ff5500720c */ /* 0x000fe40003f65270 */
[----:B------:R-:W-:Y:S05]  /*97e0*/  LOP3.LUT R96, RZ, R85, RZ, 0x33, !PT ;  /* 0x00000055ff607212 */ /* 0x000fea00078e33ff */
        /* <DEDUP_REMOVED lines=11> */
[----:B------:R-:W4:Y:S02]  /*98a0*/  LDG.E R94, desc[UR10][R94.64] ;  /* 0x0000000a5e5e7981 */ /* 0x000f24000c1e1900 */
[----:B------:R-:W-:Y:S05]  /*98b0*/  IMAD R96, R96, R85, -0x80 ;  /* 0xffffff8060607424 */ /* 0x000fea00078e0255 */
[----:B------:R-:W-:Y:S05]  /*98c0*/  SHF.R.S32.HI R85, RZ, 0x1f, R96 ;  /* 0x0000001fff557819 */ /* 0x000fea0000011460 */
[-C--:B------:R-:W-:Y:S04]  /*98d0*/  IMAD R85, R85, R90.reuse, RZ ;  /* 0x0000005a55557224 */ /* 0x080fe800078e02ff */
[C---:B-1----:R-:W-:Y:S02]  /*98e0*/  IMAD R85, R96.reuse, R91, R85 ;  /* 0x0000005b60557224 */ /* 0x042fe400078e0255 */
[----:B------:R-:W-:Y:S05]  /*98f0*/  IMAD.WIDE.U32 R96, R96, R90, RZ ;  /* 0x0000005a60607225 */ /* 0x000fea00078e00ff */
[----:B------:R-:W-:Y:S01]  /*9900*/  IADD3 R97, R97, R85, RZ ;  /* 0x0000005561617210 */ /* 0x000fe20007ffe0ff */
[----:B------:R1:W4:Y:S02]  /*9910*/  LDG.E R95, desc[UR10][R88.64] ;  /* 0x0000000a585f7981 */ /* 0x000324000c1e1900 */
[----:B-1----:R-:W1:Y:S01]  /*9920*/  LDC.64 R88, c[0x0][0x230] ;  /* 0x00008c00ff587b82 */ /* 0x002e620000000a00 */
[----:B----4-:R-:W-:Y:S04]  /*9930*/  IMAD.IADD R94, R94, 0x1, -R95 ;  /* 0x000000015e5e7824 */ /* 0x010fe800078e0a5f */
[CC--:B-1----:R-:W-:Y:S01]  /*9940*/  IMAD.WIDE.U32 R96, R94.reuse, R88.reuse, R96 ;  /* 0x000000585e607225 */ /* 0x0c2fe200078e0060 */
[----:B------:R-:W-:Y:S05]  /*9950*/  SHF.R.S32.HI R91, RZ, 0x1f, R94 ;  /* 0x0000001fff5b7819 */ /* 0x000fea000001145e */
[----:B------:R-:W-:Y:S01]  /*9960*/  IMAD R91, R91, R88, RZ ;  /* 0x000000585b5b7224 */ /* 0x000fe200078e02ff */
[----:B------:R-:W-:Y:S03]  /*9970*/  MOV R88, R96 ;  /* 0x0000006000587202 */ /* 0x000fe60000000f00 */
[----:B------:R-:W-:Y:S04]  /*9980*/  IMAD R91, R94, R89, R91 ;  /* 0x000000595e5b7224 */ /* 0x000fe800078e025b */
[----:B------:R-:W-:Y:S07]  /*9990*/  IMAD.IADD R85, R97, 0x1, R91 ;  /* 0x0000000161557824 */ /* 0x000fee00078e025b */
.L_x_3963:
[----:B------:R1:W-:Y:S01]  /*99a0*/  @P0 STS [R146+0x1000], RZ ;  /* 0x001000ff92000388 */ /* 0x0003e20000000800 */
[----:B------:R-:W-:Y:S01]  /*99b0*/  LEA R100, P4, R88, R154, 0x1 ;  /* 0x0000009a58647211 */ /* 0x000fe200078808ff */
[--C-:B------:R-:W-:Y:S01]  /*99c0*/  @!P0 IMAD.MOV.U32 R89, RZ, RZ, R85.reuse ;  /* 0x000000ffff598224 */ /* 0x100fe200078e0055 */
[----:B------:R-:W-:Y:S01]  /*99d0*/  @!P0 IADD3 R91, P1, R142, R88, RZ ;  /* 0x000000588e5b8210 */ /* 0x000fe20007f3e0ff */
[----:B------:R1:W-:Y:S01]  /*99e0*/  @P0 STS [R146+0x1004], RZ ;  /* 0x001004ff92000388 */ /* 0x0003e20000000800 */
[----:B------:R-:W-:Y:S01]  /*99f0*/  LEA.HI.X R101, R88, R153, R85, 0x1, P4 ;  /* 0x0000009958657211 */ /* 0x000fe200020f0c55 */
[C---:B------:R-:W-:Y:S01]  /*9a00*/  @!P0 IMAD.WIDE.U32 R96, R90.reuse, 0x60, R88 ;  /* 0x000000605a608825 */ /* 0x040fe200078e0058 */
[----:B------:R-:W-:Y:S01]  /*9a10*/  @!P0 LEA R98, P3, R91, R154, 0x1 ;  /* 0x0000009a5b628211 */ /* 0x000fe200078608ff */
[----:B------:R1:W-:Y:S01]  /*9a20*/  @P0 STS.64 [R146+0x1008], RZ ;  /* 0x001008ff92000388 */ /* 0x0003e20000000a00 */
[----:B------:R-:W-:Y:S01]  /*9a30*/  @!P0 LEA R94, P2, R90, R88, 0x6 ;  /* 0x000000585a5e8211 */ /* 0x000fe200078430ff */
[----:B------:R-:W-:Y:S01]  /*9a40*/  @!P0 IMAD.X R89, R141, 0x1, R85, P1 ;  /* 0x000000018d598824 */ /* 0x000fe200008e0655 */
[-C--:B------:R-:W-:Y:S01]  /*9a50*/  @!P0 LEA R102, P1, R96, R154.reuse, 0x1 ;  /* 0x0000009a60668211 */ /* 0x080fe200078208ff */
[----:B------:R-:W-:Y:S01]  /*9a60*/  @!PT LDS RZ, [RZ] ;  /* 0x00000000fffff984 */ /* 0x000fe20000000800 */
[----:B------:R-:W-:Y:S01]  /*9a70*/  @!PT LDS RZ, [RZ] ;  /* 0x00000000fffff984 */ /* 0x000fe20000000800 */
[----:B------:R-:W-:Y:S01]  /*9a80*/  @!PT LDS RZ, [RZ] ;  /* 0x00000000fffff984 */ /* 0x000fe20000000800 */
[----:B------:R1:W-:Y:S01]  /*9a90*/  @!P0 LDGSTS.E.BYPASS.LTC128B.128 [R146+0x1000], desc[UR10][R100.64] ;  /* 0x0100000064928fae */ /* 0x0003e2000b901d4a */
[----:B--2---:R-:W-:Y:S01]  /*9aa0*/  @!P0 LEA.HI.X R2, R90, R85, R2, 0x6, P2 ;  /* 0x000000555a028211 */ /* 0x004fe200010f3402 */
[----:B---3--:R-:W-:Y:S01]  /*9ab0*/  @!P0 IMAD R0, R0, 0x60, RZ ;  /* 0x0000006000008824 */ /* 0x008fe200078e02ff */
[-C--:B------:R-:W-:Y:S01]  /*9ac0*/  @!P0 LEA.HI.X R99, R91, R153.reuse, R89, 0x1, P3 ;  /* 0x000000995b638211 */ /* 0x080fe200018f0c59 */
[----:B------:R1:W-:Y:S01]  /*9ad0*/  @P0 STS.128 [R146+0x1800], RZ ;  /* 0x001800ff92000388 */ /* 0x0003e20000000c00 */
[----:B------:R-:W-:Y:S01]  /*9ae0*/  @!P0 LEA R90, P2, R94, R154, 0x1 ;  /* 0x0000009a5e5a8211 */ /* 0x000fe200078408ff */
[----:B------:R-:W-:Y:S02]  /*9af0*/  @!P0 IMAD.IADD R0, R0, 0x1, R97 ;  /* 0x0000000100008824 */ /* 0x000fe400078e0261 */
[----:B------:R-:W-:Y:S01]  /*9b00*/  @!PT LDS RZ, [RZ] ;  /* 0x00000000fffff984 */ /* 0x000fe20000000800 */
[----:B------:R-:W-:Y:S01]  /*9b10*/  @!PT LDS RZ, [RZ] ;  /* 0x00000000fffff984 */ /* 0x000fe20000000800 */
[----:B------:R-:W-:Y:S01]  /*9b20*/  @!PT LDS RZ, [RZ] ;  /* 0x00000000fffff984 */ /* 0x000fe20000000800 */
[----:B------:R1:W-:Y:S01]  /*9b30*/  @!P0 LDGSTS.E.BYPASS.LTC128B.128 [R146+0x1800], desc[UR10][R98.64] ;  /* 0x0180000062928fae */ /* 0x0003e2000b901d4a */
[-C--:B------:R-:W-:Y:S01]  /*9b40*/  @!P0 LEA.HI.X R91, R94, R153.reuse, R2, 0x1, P2 ;  /* 0x000000995e5b8211 */ /* 0x080fe200010f0c02 */
[----:B------:R-:W-:Y:S01]  /*9b50*/  IMAD.MOV.U32 R154, RZ, RZ, R100 ;  /* 0x000000ffff9a7224 */ /* 0x000fe200078e0064 */
[----:B------:R-:W-:Y:S01]  /*9b60*/  @!P0 LEA.HI.X R103, R96, R153, R0, 0x1, P1 ;  /* 0x0000009960678211 */ /* 0x000fe200008f0c00 */
[----:B------:R1:W-:Y:S01]  /*9b70*/  @P0 STS.128 [R146+0x2000], RZ ;  /* 0x002000ff92000388 */ /* 0x0003e20000000c00 */
[----:B------:R-:W-:Y:S03]  /*9b80*/  IMAD.MOV.U32 R153, RZ, RZ, R101 ;  /* 0x000000ffff997224 */ /* 0x000fe600078e0065 */
        /* <DEDUP_REMOVED lines=10> */
.L_x_3962:
        /* <DEDUP_REMOVED lines=86> */
[--C-:B-1----:R-:W-:Y:S04]  /*a190*/  FFMA.FTZ R103, R32, UR4, -R88.reuse ;  /* 0x0000000420677c23 */ /* 0x102fe80008010858 */
        /* <DEDUP_REMOVED lines=19> */
[--C-:B------:R-:W-:Y:S01]  /*a2d0*/  FFMA.FTZ R99, R38, UR4, -R85.reuse ;  /* 0x0000000426637c23 */ /* 0x100fe20008010855 */
[--C-:B------:R-:W-:Y:S01]  /*a2e0*/  FFMA.FTZ R94, R39, UR4, -R85.reuse ;  /* 0x00000004275e7c23 */ /* 0x100fe20008010855 */
[----:B-1----:R-:W-:Y:S01]  /*a2f0*/  FMUL.FTZ R9, R84, R77 ;  /* 0x0000004d54097220 */ /* 0x002fe20000410000 */
[----:B------:R-:W1:Y:S01]  /*a300*/  LDSM.16.MT88.4 R24, [R133+0x3000] ;  /* 0x003000008518783b */ /* 0x000e620000004200 */
[--C-:B------:R-:W-:Y:S03]  /*a310*/  FFMA.FTZ R90, R42, UR4, -R85.reuse ;  /* 0x000000042a5a7c23 */ /* 0x100fe60008010855 */
[----:B------:R-:W3:Y:S01]  /*a320*/  MUFU.EX2 R123, R123 ;  /* 0x0000007b007b7308 */ /* 0x000ee20000000800 */
[--C-:B------:R-:W-:Y:S01]  /*a330*/  FFMA.FTZ R91, R43, UR4, -R85.reuse ;  /* 0x000000042b5b7c23 */ /* 0x100fe20008010855 */
[--C-:B------:R-:W-:Y:S01]  /*a340*/  FFMA.FTZ R126, R10, UR4, -R85.reuse ;  /* 0x000000040a7e7c23 */ /* 0x100fe20008010855 */
[----:B------:R-:W-:Y:S01]  /*a350*/  FMUL.FTZ R10, R3, R78 ;  /* 0x0000004e030a7220 */ /* 0x000fe20000410000 */
[--C-:B------:R-:W-:Y:S01]  /*a360*/  FFMA.FTZ R124, R11, UR4, -R85.reuse ;  /* 0x000000040b7c7c23 */ /* 0x100fe20008010855 */
[----:B------:R-:W-:Y:S01]  /*a370*/  FMUL.FTZ R11, R3, R79 ;  /* 0x0000004f030b7220 */ /* 0x000fe20000410000 */
[----:B------:R-:W4:Y:S01]  /*a380*/  LDSM.16.MT88.4 R32, [R134+0x3400] ;  /* 0x003400008620783b */ /* 0x000f220000004200 */
[--C-:B------:R-:W-:Y:S03]  /*a390*/  FFMA.FTZ R45, R46, UR4, -R85.reuse ;  /* 0x000000042e2d7c23 */ /* 0x100fe60008010855 */
[----:B------:R-:W-:Y:S01]  /*a3a0*/  MUFU.EX2 R126, R126 ;  /* 0x0000007e007e7308 */ /* 0x000fe20000000800 */
[--C-:B------:R-:W-:Y:S01]  /*a3b0*/  FFMA.FTZ R114, R20, UR4, -R88.reuse ;  /* 0x0000000414727c23 */ /* 0x100fe20008010858 */
[--C-:B------:R-:W-:Y:S01]  /*a3c0*/  FFMA.FTZ R112, R21, UR4, -R88.reuse ;  /* 0x0000000415707c23 */ /* 0x100fe20008010858 */
[--C-:B------:R-:W-:Y:S01]  /*a3d0*/  FFMA.FTZ R113, R22, UR4, -R85.reuse ;  /* 0x0000000416717c23 */ /* 0x100fe20008010855 */
[--C-:B------:R-:W-:Y:S01]  /*a3e0*/  FFMA.FTZ R111, R23, UR4, -R85.reuse ;  /* 0x00000004176f7c23 */ /* 0x100fe20008010855 */
[--C-:B------:R-:W-:Y:S01]  /*a3f0*/  FFMA.FTZ R121, R12, UR4, -R88.reuse ;  /* 0x000000040c797c23 */ /* 0x100fe20008010858 */
[----:B------:R-:W5:Y:S01]  /*a400*/  LDSM.16.MT88.4 R36, [R133+0x3400] ;  /* 0x003400008524783b */ /* 0x000f620000004200 */
[C---:B------:R-:W-:Y:S03]  /*a410*/  FMUL.FTZ R12, R84.reuse, R72 ;  /* 0x00000048540c7220 */ /* 0x040fe60000410000 */
[----:B------:R-:W2:Y:S01]  /*a420*/  MUFU.EX2 R124, R124 ;  /* 0x0000007c007c7308 */ /* 0x000ea20000000800 */
[----:B---3--:R-:W-:Y:S01]  /*a430*/  F2FP.F16.F32.PACK_AB R22, R123, R125 ;  /* 0x0000007d7b16723e */ /* 0x008fe200000000ff */
[--C-:B------:R-:W-:Y:S01]  /*a440*/  FFMA.FTZ R120, R13, UR4, -R88.reuse ;  /* 0x000000040d787c23 */ /* 0x100fe20008010858 */
[----:B------:R-:W-:Y:S01]  /*a450*/  FMUL.FTZ R13, R84, R73 ;  /* 0x00000049540d7220 */ /* 0x000fe20000410000 */
[--C-:B------:R-:W-:Y:S01]  /*a460*/  FFMA.FTZ R122, R14, UR4, -R85.reuse ;  /* 0x000000040e7a7c23 */ /* 0x100fe20008010855 */
[----:B------:R-:W-:Y:S01]  /*a470*/  FMUL.FTZ R14, R3, R74 ;  /* 0x0000004a030e7220 */ /* 0x000fe20000410000 */
[----:B------:R-:W3:Y:S01]  /*a480*/  LDSM.16.MT88.4 R40, [R134+0x3800] ;  /* 0x003800008628783b */ /* 0x000ee20000004200 */
[--C-:B------:R-:W-:Y:S03]  /*a490*/  FFMA.FTZ R118, R15, UR4, -R85.reuse ;  /* 0x000000040f767c23 */ /* 0x100fe60008010855 */
[----:B------:R1:W-:Y:S01]  /*a4a0*/  MUFU.EX2 R46, R8 ;  /* 0x00000008002e7308 */ /* 0x0003e20000000800 */
[----:B------:R-:W-:Y:S01]  /*a4b0*/  FMUL.FTZ R15, R3, R75 ;  /* 0x0000004b030f7220 */ /* 0x000fe20000410000 */
        /* <DEDUP_REMOVED lines=13> */
[C---:B------:R-:W-:Y:S03]  /*a590*/  FMUL.FTZ R4, R84.reuse, R80 ;  /* 0x0000005054047220 */ /* 0x040fe60000410000 */
[----:B------:R-:W2:Y:S01]  /*a5a0*/  MUFU.EX2 R120, R120 ;  /* 0x0000007800787308 */ /* 0x000ea20000000800 */
[C---:B-1----:R-:W-:Y:S01]  /*a5b0*/  FMUL.FTZ R8, R84.reuse, R76 ;  /* 0x0000004c54087220 */ /* 0x042fe20000410000 */
[--C-:B------:R-:W-:Y:S01]  /*a5c0*/  FFMA.FTZ R157, R5, UR4, -R88.reuse ;  /* 0x00000004059d7c23 */ /* 0x100fe20008010858 */
[----:B------:R-:W-:Y:S01]  /*a5d0*/  LDSM.16.MT88.4 R76, [R134+0x4c00] ;  /* 0x004c0000864c783b */ /* 0x000fe20000004200 */
[----:B------:R-:W-:Y:S01]  /*a5e0*/  FMUL.FTZ R5, R84, R81 ;  /* 0x0000005154057220 */ /* 0x000fe20000410000 */
[--C-:B------:R-:W-:Y:S01]  /*a5f0*/  FFMA.FTZ R159, R6, UR4, -R85.reuse ;  /* 0x00000004069f7c23 */ /* 0x100fe20008010855 */
[----:B------:R-:W-:Y:S01]  /*a600*/  FMUL.FTZ R6, R3, R82 ;  /* 0x0000005203067220 */ /* 0x000fe20000410000 */
[----:B------:R-:W-:Y:S03]  /*a610*/  FFMA.FTZ R127, R7, UR4, -R85 ;  /* 0x00000004077f7c23 */ /* 0x000fe60008010855 */
[----:B------:R-:W-:Y:S01]  /*a620*/  MUFU.EX2 R158, R158 ;  /* 0x0000009e009e7308 */ /* 0x000fe20000000800 */
[----:B------:R-:W-:Y:S01]  /*a630*/  FMUL.FTZ R7, R3, R83 ;  /* 0x0000005303077220 */ /* 0x000fe20000410000 */
[----:B------:R-:W-:Y:S01]  /*a640*/  FFMA.FTZ R52, R52, UR4, -R88 ;  /* 0x0000000434347c23 */ /* 0x000fe20008010858 */
[----:B------:R-:W-:Y:S07]  /*a650*/  ISETP.GT.AND P0, PT, R145, R140, PT ;  /* 0x0000008c9100720c */ /* 0x000fee0003f04270 */
[----:B------:R-:W1:Y:S01]  /*a660*/  MUFU.EX2 R157, R157 ;  /* 0x0000009d009d7308 */ /* 0x000e620000000800 */
[----:B--2---:R-:W-:Y:S09]  /*a670*/  F2FP.F16.F32.PACK_AB R28, R120, R121 ;  /* 0x00000079781c723e */ /* 0x004ff200000000ff */
[----:B------:R-:W-:Y:S10]  /*a680*/  MUFU.EX2 R159, R159 ;  /* 0x0000009f009f7308 */ /* 0x000ff40000000800 */
[----:B------:R-:W2:Y:S01]  /*a690*/  MUFU.EX2 R127, R127 ;  /* 0x0000007f007f7308 */ /* 0x000ea20000000800 */
[C---:B-1----:R-:W-:Y:S01]  /*a6a0*/  F2FP.F16.F32.PACK_AB R20, R157.reuse, R158 ;  /* 0x0000009e9d14723e */ /* 0x042fe200000000ff */
[----:B------:R-:W-:Y:S04]  /*a6b0*/  FFMA.FTZ R158, R84, R156, R158 ;  /* 0x0000009c549e7223 */ /* 0x000fe8000001009e */
[----:B------:R-:W-:Y:S04]  /*a6c0*/  FADD.FTZ R158, R157, R158 ;  /* 0x0000009e9d9e7221 */ /* 0x000fe80000010000 */
[----:B------:R-:W-:Y:S01]  /*a6d0*/  MUFU.EX2 R122, R122 ;  /* 0x0000007a007a7308 */ /* 0x000fe20000000800 */
[----:B------:R-:W-:Y:S04]  /*a6e0*/  FADD.FTZ R158, R125, R158 ;  /* 0x0000009e7d9e7221 */ /* 0x000fe80000010000 */
[----:B------:R-:W-:Y:S05]  /*a6f0*/  FADD.FTZ R158, R123, R158 ;  /* 0x0000009e7b9e7221 */ /* 0x000fea0000010000 */
[----:B------:R-:W1:Y:S01]  /*a700*/  MUFU.EX2 R118, R118 ;  /* 0x0000007600767308 */ /* 0x000e620000000800 */
[----:B--2---:R-:W-:Y:S01]  /*a710*/  F2FP.F16.F32.PACK_AB R21, R127, R159 ;  /* 0x0000009f7f15723e */ /* 0x004fe200000000ff */
[----:B------:R-:W-:Y:S01]  /*a720*/  FFMA.FTZ R159, R3, R155, R159 ;  /* 0x0000009b039f7223 */ /* 0x000fe2000001009f */
[----:B------:R-:W-:Y:S03]  /*a730*/  FADD.FTZ R158, R121, R158 ;  /* 0x0000009e799e7221 */ /* 0x000fe60000010000 */
[----:B------:R-:W-:Y:S01]  /*a740*/  FADD.FTZ R159, R127, R159 ;  /* 0x0000009f7f9f7221 */ /* 0x000fe20000010000 */
[----:B------:R-:W-:Y:S03]  /*a750*/  FADD.FTZ R120, R120, R158 ;  /* 0x0000009e78787221 */ /* 0x000fe60000010000 */
[----:B------:R-:W2:Y:S01]  /*a760*/  MUFU.EX2 R115, R115 ;  /* 0x0000007300737308 */ /* 0x000ea20000000800 */
[C---:B------:R-:W-:Y:S05]  /*a770*/  HMMA.16816.F32 R4, R20.reuse, R16, R4 ;  /* 0x000000101404723c */ /* 0x040fea0000001804 */
[----:B------:R-:W-:Y:S01]  /*a780*/  FADD.FTZ R126, R126, R159 ;  /* 0x0000009f7e7e7221 */ /* 0x000fe20000010000 */
[C---:B------:R-:W-:Y:S03]  /*a790*/  HMMA.16816.F32 R8, R20.reuse, R18, R8 ;  /* 0x000000121408723c */ /* 0x040fe60000001808 */
[----:B------:R-:W-:Y:S02]  /*a7a0*/  MUFU.EX2 R116, R116 ;  /* 0x0000007400747308 */ /* 0x000fe40000000800 */
[C---:B------:R-:W-:Y:S01]  /*a7b0*/  FMUL.FTZ R16, R84.reuse, R68 ;  /* 0x0000004454107220 */ /* 0x040fe20000410000 */
[C---:B------:R-:W-:Y:S07]  /*a7c0*/  HMMA.16816.F32 R12, R20.reuse, R24, R12 ;  /* 0x00000018140c723c */ /* 0x040fee000000180c */
[----:B------:R-:W4:Y:S01]  /*a7d0*/  MUFU.EX2 R117, R117 ;  /* 0x0000007500757308 */ /* 0x000f220000000800 */
[----:B------:R-:W-:Y:S03]  /*a7e0*/  FMUL.FTZ R17, R84, R69 ;  /* 0x0000004554117220 */ /* 0x000fe60000410000 */
[C---:B------:R-:W-:Y:S01]  /*a7f0*/  FMUL.FTZ R18, R3.reuse, R70 ;  /* 0x0000004603127220 */ /* 0x040fe20000410000 */
[----:B------:R-:W-:Y:S01]  /*a800*/  FMUL.FTZ R19, R3, R71 ;  /* 0x0000004703137220 */ /* 0x000fe20000410000 */
[----:B-1----:R-:W-:Y:S04]  /*a810*/  F2FP.F16.F32.PACK_AB R29, R118, R122 ;  /* 0x0000007a761d723e */ /* 0x002fe800000000ff */
[----:B------:R-:W-:Y:S01]  /*a820*/  MUFU.EX2 R114, R114 ;  /* 0x0000007200727308 */ /* 0x000fe20000000800 */
[----:B--2---:R-:W-:Y:S01]  /*a830*/  F2FP.F16.F32.PACK_AB R30, R115, R119 ;  /* 0x00000077731e723e */ /* 0x004fe200000000ff */
[----:B------:R-:W-:Y:S01]  /*a840*/  FADD.FTZ R126, R124, R126 ;  /* 0x0000007e7c7e7221 */ /* 0x000fe20000010000 */
[----:B------:R-:W-:Y:S01]  /*a850*/  HMMA.16816.F32 R16, R20, R26, R16 ;  /* 0x0000001a1410723c */ /* 0x000fe20000001810 */
[----:B------:R-:W1:Y:S02]  /*a860*/  LDSM.16.MT88.4 R24, [R133+0x3800] ;  /* 0x003800008518783b */ /* 0x000e640000004200 */
[----:B------:R-:W-:Y:S01]  /*a870*/  MOV R84, R2 ;  /* 0x0000000200547202 */ /* 0x000fe20000000f00 */
[----:B------:R-:W-:Y:S03]  /*a880*/  FADD.FTZ R122, R122, R126 ;  /* 0x0000007e7a7a7221 */ /* 0x000fe60000010000 */
[----:B------:R-:W2:Y:S01]  /*a890*/  MUFU.EX2 R112, R112 ;  /* 0x0000007000707308 */ /* 0x000ea20000000800 */
[----:B----4-:R-:W-:Y:S03]  /*a8a0*/  F2FP.F16.F32.PACK_AB R31, R117, R116 ;  /* 0x00000074751f723e */ /* 0x010fe600000000ff */
[----:B------:R-:W-:Y:S01]  /*a8b0*/  FADD.FTZ R120, R119, R120 ;  /* 0x0000007877787221 */ /* 0x000fe20000010000 */
[----:B------:R-:W-:Y:S01]  /*a8c0*/  FADD.FTZ R122, R118, R122 ;  /* 0x0000007a767a7221 */ /* 0x000fe20000010000 */
[----:B------:R-:W-:Y:S03]  /*a8d0*/  FFMA.FTZ R3, R53, UR4, -R88 ;  /* 0x0000000435037c23 */ /* 0x000fe60008010858 */
[----:B------:R-:W-:Y:S01]  /*a8e0*/  FADD.FTZ R122, R116, R122 ;  /* 0x0000007a747a7221 */ /* 0x000fe20000010000 */
[----:B------:R-:W-:Y:S01]  /*a8f0*/  MUFU.EX2 R113, R113 ;  /* 0x0000007100717308 */ /* 0x000fe20000000800 */
[C---:B------:R-:W-:Y:S05]  /*a900*/  HMMA.16816.F32 R4, R28.reuse, R32, R4 ;  /* 0x000000201c04723c */ /* 0x040fea0000001804 */
[----:B------:R-:W-:Y:S01]  /*a910*/  FADD.FTZ R120, R115, R120 ;  /* 0x0000007873787221 */ /* 0x000fe20000010000 */
[C---:B------:R-:W-:Y:S03]  /*a920*/  HMMA.16816.F32 R8, R28.reuse, R34, R8 ;  /* 0x000000221c08723c */ /* 0x040fe60000001808 */
[----:B------:R-:W4:Y:S01]  /*a930*/  MUFU.EX2 R111, R111 ;  /* 0x0000006f006f7308 */ /* 0x000f220000000800 */
[----:B------:R-:W1:Y:S01]  /*a940*/  LDSM.16.MT88.4 R32, [R134+0x3c00] ;  /* 0x003c00008620783b */ /* 0x000e620000004200 */
[----:B--2---:R-:W-:Y:S01]  /*a950*/  F2FP.F16.F32.PACK_AB R20, R112, R114 ;  /* 0x000000727014723e */ /* 0x004fe200000000ff */
[C---:B-----5:R-:W-:Y:S07]  /*a960*/  HMMA.16816.F32 R12, R28.reuse, R36, R12 ;  /* 0x000000241c0c723c */ /* 0x060fee000000180c */
[----:B------:R-:W-:Y:S01]  /*a970*/  MUFU.EX2 R109, R109 ;  /* 0x0000006d006d7308 */ /* 0x000fe20000000800 */
[----:B------:R-:W-:Y:S01]  /*a980*/  FADD.FTZ R117, R117, R122 ;  /* 0x0000007a75757221 */ /* 0x000fe20000010000 */
[----:B------:R-:W-:Y:S01]  /*a990*/  HMMA.16816.F32 R16, R28, R38, R16 ;  /* 0x000000261c10723c */ /* 0x000fe20000001810 */
[----:B------:R-:W2:Y:S07]  /*a9a0*/  LDSM.16.MT88.4 R36, [R133+0x3c00] ;  /* 0x003c00008524783b */ /* 0x000eae0000004200 */
[----:B------:R-:W5:Y:S03]  /*a9b0*/  MUFU.EX2 R106, R106 ;  /* 0x0000006a006a7308 */ /* 0x000f660000000800 */
[----:B----4-:R-:W-:Y:S01]  /*a9c0*/  F2FP.F16.F32.PACK_AB R21, R111, R113 ;  /* 0x000000716f15723e */ /* 0x010fe200000000ff */
[--C-:B------:R-:W-:Y:S01]  /*a9d0*/  FFMA.FTZ R53, R54, UR4, -R85.reuse ;  /* 0x0000000436357c23 */ /* 0x100fe20008010855 */
[----:B------:R-:W-:Y:S01]  /*a9e0*/  FFMA.FTZ R54, R55, UR4, -R85 ;  /* 0x0000000437367c23 */ /* 0x000fe20008010855 */
        /* <DEDUP_REMOVED lines=10> */
[----:B------:R-:W4:Y:S01]  /*aa90*/  MUFU.EX2 R108, R108 ;  /* 0x0000006c006c7308 */ /* 0x000f220000000800 */
[----:B-----5:R-:W-:Y:S01]  /*aaa0*/  F2FP.F16.F32.PACK_AB R22, R106, R109 ;  /* 0x0000006d6a16723e */ /* 0x020fe200000000ff */
[----:B------:R-:W-:Y:S01]  /*aab0*/  FADD.FTZ R112, R109, R112 ;  /* 0x000000706d707221 */ /* 0x000fe20000010000 */
[----:B------:R-:W-:Y:S01]  /*aac0*/  FFMA.FTZ R60, R61, UR4, -R88 ;  /* 0x000000043d3c7c23 */ /* 0x000fe20008010858 */
[--C-:B------:R-:W-:Y:S01]  /*aad0*/  FFMA.FTZ R61, R62, UR4, -R85.reuse ;  /* 0x000000043e3d7c23 */ /* 0x100fe20008010855 */
[----:B------:R-:W-:Y:S01]  /*aae0*/  FFMA.FTZ R62, R63, UR4, -R85 ;  /* 0x000000043f3e7c23 */ /* 0x000fe20008010855 */
[----:B------:R-:W-:Y:S04]  /*aaf0*/  FADD.FTZ R112, R106, R112 ;  /* 0x000000706a707221 */ /* 0x000fe80000010000 */
[----:B------:R-:W5:Y:S10]  /*ab00*/  MUFU.EX2 R105, R105 ;  /* 0x0000006900697308 */ /* 0x000f740000000800 */
[----:B------:R-:W1:Y:S01]  /*ab10*/  MUFU.EX2 R104, R104 ;  /* 0x0000006800687308 */ /* 0x000e620000000800 */
[----:B----4-:R-:W-:Y:S01]  /*ab20*/  F2FP.F16.F32.PACK_AB R23, R108, R110 ;  /* 0x0000006e6c17723e */ /* 0x010fe200000000ff */
[----:B------:R-:W-:Y:S04]  /*ab30*/  FADD.FTZ R110, R110, R113 ;  /* 0x000000716e6e7221 */ /* 0x000fe80000010000 */
[----:B------:R-:W-:Y:S04]  /*ab40*/  FADD.FTZ R110, R108, R110 ;  /* 0x0000006e6c6e7221 */ /* 0x000fe80000010000 */
[----:B------:R-:W-:Y:S01]  /*ab50*/  MUFU.EX2 R107, R107 ;  /* 0x0000006b006b7308 */ /* 0x000fe20000000800 */
[C---:B---3--:R-:W-:Y:S05]  /*ab60*/  HMMA.16816.F32 R4, R20.reuse, R40, R4 ;  /* 0x000000281404723c */ /* 0x048fea0000001804 */
[----:B-----5:R-:W-:Y:S01]  /*ab70*/  FADD.FTZ R112, R105, R112 ;  /* 0x0000007069707221 */ /* 0x020fe20000010000 */
        /* <DEDUP_REMOVED lines=23> */
[----:B------:R-:W-:Y:S01]  /*acf0*/  MUFU.EX2 R99, R99 ;  /* 0x0000006300637308 */ /* 0x000fe20000000800 */
[C---:B------:R-:W-:Y:S05]  /*ad00*/  HMMA.16816.F32 R4, R28.reuse, R32, R4 ;  /* 0x000000201c04723c */ /* 0x040fea0000001804 */
[----:B--2---:R-:W-:Y:S01]  /*ad10*/  FADD.FTZ R104, R96, R104 ;  /* 0x0000006860687221 */ /* 0x004fe20000010000 */
[C---:B------:R-:W-:Y:S03]  /*ad20*/  HMMA.16816.F32 R8, R28.reuse, R34, R8 ;  /* 0x000000221c08723c */ /* 0x040fe60000001808 */
[----:B------:R-:W1:Y:S01]  /*ad30*/  MUFU.EX2 R94, R94 ;  /* 0x0000005e005e7308 */ /* 0x000e620000000800 */
[----:B------:R-:W2:Y:S01]  /*ad40*/  LDSM.16.MT88.4 R32, [R134+0x4400] ;  /* 0x004400008620783b */ /* 0x000ea20000004200 */
[C---:B---3--:R-:W-:Y:S01]  /*ad50*/  F2FP.F16.F32.PACK_AB R20, R97.reuse, R96 ;  /* 0x000000606114723e */ /* 0x048fe200000000ff */
[C---:B------:R-:W-:Y:S07]  /*ad60*/  HMMA.16816.F32 R12, R28.reuse, R36, R12 ;  /* 0x000000241c0c723c */ /* 0x040fee000000180c */
[----:B------:R-:W3:Y:S01]  /*ad70*/  MUFU.EX2 R95, R95 ;  /* 0x0000005f005f7308 */ /* 0x000ee20000000800 */
[----:B------:R-:W-:Y:S01]  /*ad80*/  FADD.FTZ R97, R97, R104 ;  /* 0x0000006861617221 */ /* 0x000fe20000010000 */
[----:B------:R-:W-:Y:S01]  /*ad90*/  HMMA.16816.F32 R16, R28, R38, R16 ;  /* 0x000000261c10723c */ /* 0x000fe20000001810 */
[----:B------:R-:W2:Y:S07]  /*ada0*/  LDSM.16.MT88.4 R36, [R133+0x4400] ;  /* 0x004400008524783b */ /* 0x000eae0000004200 */
        /* <DEDUP_REMOVED lines=11> */
[----:B------:R-:W-:Y:S01]  /*ae60*/  MUFU.EX2 R45, R45 ;  /* 0x0000002d002d7308 */ /* 0x000fe20000000800 */
[C---:B---3--:R-:W-:Y:S01]  /*ae70*/  F2FP.F16.F32.PACK_AB R23, R91.reuse, R90 ;  /* 0x0000005a5b17723e */ /* 0x048fe200000000ff */
[----:B------:R-:W-:Y:S08]  /*ae80*/  FADD.FTZ R91, R91, R99 ;  /* 0x000000635b5b7221 */ /* 0x000ff00000010000 */
[----:B------:R-:W1:Y:S01]  /*ae90*/  MUFU.EX2 R47, R47 ;  /* 0x0000002f002f7308 */ /* 0x000e620000000800 */
[C---:B------:R-:W-:Y:S05]  /*aea0*/  HMMA.16816.F32 R4, R20.reuse, R40, R4 ;  /* 0x000000281404723c */ /* 0x040fea0000001804 */
[----:B----4-:R-:W-:Y:S01]  /*aeb0*/  F2FP.F16.F32.PACK_AB R28, R46, R44 ;  /* 0x0000002c2e1c723e */ /* 0x010fe200000000ff */
[C---:B------:R-:W-:Y:S03]  /*aec0*/  HMMA.16816.F32 R8, R20.reuse, R42, R8 ;  /* 0x0000002a1408723c */ /* 0x040fe60000001808 */
[----:B------:R-:W3:Y:S01]  /*aed0*/  MUFU.EX2 R48, R48 ;  /* 0x0000003000307308 */ /* 0x000ee20000000800 */
[----:B------:R-:W4:Y:S01]  /*aee0*/  LDSM.16.MT88.4 R40, [R134+0x4800] ;  /* 0x004800008628783b */ /* 0x000f220000004200 */
[----:B------:R-:W-:Y:S01]  /*aef0*/  FADD.FTZ R97, R44, R97 ;  /* 0x000000612c617221 */ /* 0x000fe20000010000 */
[C---:B-----5:R-:W-:Y:S07]  /*af00*/  HMMA.16816.F32 R12, R20.reuse, R24, R12 ;  /* 0x00000018140c723c */ /* 0x060fee000000180c */
[----:B------:R-:W5:Y:S01]  /*af10*/  MUFU.EX2 R49, R49 ;  /* 0x0000003100317308 */ /* 0x000f620000000800 */
[----:B-1----:R-:W-:Y:S01]  /*af20*/  F2FP.F16.F32.PACK_AB R29, R47, R45 ;  /* 0x0000002d2f1d723e */ /* 0x002fe200000000ff */
[----:B------:R-:W-:Y:S01]  /*af30*/  HMMA.16816.F32 R16, R20, R26, R16 ;  /* 0x0000001a1410723c */ /* 0x000fe20000001810 */
[----:B------:R-:W1:Y:S07]  /*af40*/  LDSM.16.MT88.4 R24, [R133+0x4800] ;  /* 0x004800008518783b */ /* 0x000e6e0000004200 */
[----:B------:R-:W-:Y:S03]  /*af50*/  MUFU.EX2 R50, R50 ;  /* 0x0000003200327308 */ /* 0x000fe60000000800 */
[----:B------:R-:W-:Y:S01]  /*af60*/  FADD.FTZ R91, R45, R91 ;  /* 0x0000005b2d5b7221 */ /* 0x000fe20000010000 */
[----:B------:R-:W-:Y:S03]  /*af70*/  FADD.FTZ R46, R46, R97 ;  /* 0x000000612e2e7221 */ /* 0x000fe60000010000 */
[----:B------:R-:W-:Y:S01]  /*af80*/  FADD.FTZ R91, R47, R91 ;  /* 0x0000005b2f5b7221 */ /* 0x000fe20000010000 */
[----:B---3--:R-:W-:Y:S02]  /*af90*/  FADD.FTZ R46, R48, R46 ;  /* 0x0000002e302e7221 */ /* 0x008fe40000010000 */
[----:B------:R-:W3:Y:S01]  /*afa0*/  MUFU.EX2 R51, R51 ;  /* 0x0000003300337308 */ /* 0x000ee20000000800 */
[C---:B-----5:R-:W-:Y:S01]  /*afb0*/  F2FP.F16.F32.PACK_AB R30, R49.reuse, R48 ;  /* 0x00000030311e723e */ /* 0x060fe200000000ff */
[----:B------:R-:W-:Y:S08]  /*afc0*/  FADD.FTZ R46, R49, R46 ;  /* 0x0000002e312e7221 */ /* 0x000ff00000010000 */
[----:B------:R-:W-:Y:S10]  /*afd0*/  MUFU.EX2 R52, R52 ;  /* 0x0000003400347308 */ /* 0x000ff40000000800 */
[----:B------:R-:W5:Y:S01]  /*afe0*/  MUFU.EX2 R3, R3 ;  /* 0x0000000300037308 */ /* 0x000f620000000800 */
[C---:B---3--:R-:W-:Y:S01]  /*aff0*/  F2FP.F16.F32.PACK_AB R31, R51.reuse, R50 ;  /* 0x00000032331f723e */ /* 0x048fe200000000ff */
[----:B------:R-:W-:Y:S04]  /*b000*/  FADD.FTZ R50, R50, R91 ;  /* 0x0000005b32327221 */ /* 0x000fe80000010000 */
[----:B------:R-:W-:Y:S04]  /*b010*/  FADD.FTZ R50, R51, R50 ;  /* 0x0000003233327221 */ /* 0x000fe80000010000 */
[----:B------:R-:W-:Y:S01]  /*b020*/  MUFU.EX2 R53, R53 ;  /* 0x0000003500357308 */ /* 0x000fe20000000800 */
[C---:B--2---:R-:W-:Y:S06]  /*b030*/  HMMA.16816.F32 R4, R28.reuse, R32, R4 ;  /* 0x000000201c04723c */ /* 0x044fec0000001804 */
[C---:B------:R-:W-:Y:S03]  /*b040*/  HMMA.16816.F32 R8, R28.reuse, R34, R8 ;  /* 0x000000221c08723c */ /* 0x040fe60000001808 */
[----:B------:R-:W2:Y:S02]  /*b050*/  MUFU.EX2 R54, R54 ;  /* 0x0000003600367308 */ /* 0x000ea40000000800 */
[----:B-----5:R-:W-:Y:S01]  /*b060*/  F2FP.F16.F32.PACK_AB R20, R3, R52 ;  /* 0x000000340314723e */ /* 0x020fe200000000ff */
[C---:B------:R-:W-:Y:S07]  /*b070*/  HMMA.16816.F32 R12, R28.reuse, R36, R12 ;  /* 0x000000241c0c723c */ /* 0x040fee000000180c */
[----:B------:R-:W3:Y:S01]  /*b080*/  MUFU.EX2 R55, R55 ;  /* 0x0000003700377308 */ /* 0x000ee20000000800 */
[--C-:B------:R-:W-:Y:S01]  /*b090*/  FFMA.FTZ R32, R64, UR4, -R88.reuse ;  /* 0x0000000440207c23 */ /* 0x100fe20008010858 */
[----:B------:R-:W-:Y:S01]  /*b0a0*/  HMMA.16816.F32 R16, R28, R38, R16 ;  /* 0x000000261c10723c */ /* 0x000fe20000001810 */
[----:B------:R-:W5:Y:S07]  /*b0b0*/  LDSM.16.MT88.4 R28, [R133+0x4c00] ;  /* 0x004c0000851c783b */ /* 0x000f6e0000004200 */
[----:B------:R-:W4:Y:S03]  /*b0c0*/  MUFU.EX2 R56, R56 ;  /* 0x0000003800387308 */ /* 0x000f260000000800 */
[----:B--2---:R-:W-:Y:S01]  /*b0d0*/  F2FP.F16.F32.PACK_AB R21, R54, R53 ;  /* 0x000000353615723e */ /* 0x004fe200000000ff */
[--C-:B------:R-:W-:Y:S01]  /*b0e0*/  FFMA.FTZ R33, R66, UR4, -R85.reuse ;  /* 0x0000000442217c23 */ /* 0x100fe20008010855 */
[----:B------:R-:W-:Y:S01]  /*b0f0*/  FFMA.FTZ R88, R65, UR4, -R88 ;  /* 0x0000000441587c23 */ /* 0x000fe20008010858 */
[----:B------:R-:W-:Y:S01]  /*b100*/  FFMA.FTZ R85, R67, UR4, -R85 ;  /* 0x0000000443557c23 */ /* 0x000fe20008010855 */
[----:B------:R-:W-:Y:S03]  /*b110*/  FADD.FTZ R52, R52, R46 ;  /* 0x0000002e34347221 */ /* 0x000fe60000010000 */
[----:B------:R-:W2:Y:S01]  /*b120*/  MUFU.EX2 R57, R57 ;  /* 0x0000003900397308 */ /* 0x000ea20000000800 */
[----:B------:R-:W-:Y:S01]  /*b130*/  FADD.FTZ R53, R53, R50 ;  /* 0x0000003235357221 */ /* 0x000fe20000010000 */
[----:B------:R-:W-:Y:S01]  /*b140*/  FADD.FTZ R52, R3, R52 ;  /* 0x0000003403347221 */ /* 0x000fe20000010000 */
[----:B------:R-:W-:Y:S02]  /*b150*/  MOV R3, R0 ;  /* 0x0000000000037202 */ /* 0x000fe40000000f00 */
[----:B------:R-:W-:Y:S01]  /*b160*/  FADD.FTZ R53, R54, R53 ;  /* 0x0000003536357221 */ /* 0x000fe20000010000 */
[----:B---3--:R-:W-:Y:S04]  /*b170*/  FADD.FTZ R52, R55, R52 ;  /* 0x0000003437347221 */ /* 0x008fe80000010000 */
[----:B------:R-:W3:Y:S01]  /*b180*/  MUFU.EX2 R58, R58 ;  /* 0x0000003a003a7308 */ /* 0x000ee20000000800 */
[C---:B----4-:R-:W-:Y:S01]  /*b190*/  F2FP.F16.F32.PACK_AB R22, R56.reuse, R55 ;  /* 0x000000373816723e */ /* 0x050fe200000000ff */
[----:B------:R-:W-:Y:S08]  /*b1a0*/  FADD.FTZ R52, R56, R52 ;  /* 0x0000003438347221 */ /* 0x000ff00000010000 */
[----:B------:R-:W4:Y:S01]  /*b1b0*/  MUFU.EX2 R59, R59 ;  /* 0x0000003b003b7308 */ /* 0x000f220000000800 */
[----:B--2---:R-:W-:Y:S09]  /*b1c0*/  FADD.FTZ R53, R57, R53 ;  /* 0x0000003539357221 */ /* 0x004ff20000010000 */
[----:B------:R-:W2:Y:S01]  /*b1d0*/  MUFU.EX2 R60, R60 ;  /* 0x0000003c003c7308 */ /* 0x000ea20000000800 */
[C---:B---3--:R-:W-:Y:S01]  /*b1e0*/  F2FP.F16.F32.PACK_AB R23, R58.reuse, R57 ;  /* 0x000000393a17723e */ /* 0x048fe200000000ff */
[----:B------:R-:W-:Y:S08]  /*b1f0*/  FADD.FTZ R53, R58, R53 ;  /* 0x000000353a357221 */ /* 0x000ff00000010000 */
[----:B------:R-:W3:Y:S01]  /*b200*/  MUFU.EX2 R61, R61 ;  /* 0x0000003d003d7308 */ /* 0x000ee20000000800 */
[C---:B------:R-:W-:Y:S05]  /*b210*/  HMMA.16816.F32 R4, R20.reuse, R40, R4 ;  /* 0x000000281404723c */ /* 0x040fea0000001804 */
[----:B----4-:R-:W-:Y:S01]  /*b220*/  FADD.FTZ R52, R59, R52 ;  /* 0x000000343b347221 */ /* 0x010fe20000010000 */
[C---:B------:R-:W-:Y:S03]  /*b230*/  HMMA.16816.F32 R8, R20.reuse, R42, R8 ;  /* 0x0000002a1408723c */ /* 0x040fe60000001808 */
[----:B------:R-:W4:Y:S02]  /*b240*/  MUFU.EX2 R62, R62 ;  /* 0x0000003e003e7308 */ /* 0x000f240000000800 */
[----:B--2---:R-:W-:Y:S01]  /*b250*/  F2FP.F16.F32.PACK_AB R68, R60, R59 ;  /* 0x0000003b3c44723e */ /* 0x004fe200000000ff */
[C---:B-1----:R-:W-:Y:S07]  /*b260*/  HMMA.16816.F32 R12, R20.reuse, R24, R12 ;  /* 0x00000018140c723c */ /* 0x042fee000000180c */
[----:B------:R-:W1:Y:S01]  /*b270*/  MUFU.EX2 R32, R32 ;  /* 0x0000002000207308 */ /* 0x000e620000000800 */
[----:B---3--:R-:W-:Y:S01]  /*b280*/  FADD.FTZ R53, R61, R53 ;  /* 0x000000353d357221 */ /* 0x008fe20000010000 */
[----:B------:R-:W-:Y:S08]  /*b290*/  HMMA.16816.F32 R16, R20, R26, R16 ;  /* 0x0000001a1410723c */ /* 0x000ff00000001810 */
[----:B------:R-:W2:Y:S03]  /*b2a0*/  MUFU.EX2 R88, R88 ;  /* 0x0000005800587308 */ /* 0x000ea60000000800 */
[----:B----4-:R-:W-:Y:S01]  /*b2b0*/  F2FP.F16.F32.PACK_AB R69, R62, R61 ;  /* 0x0000003d3e45723e */ /* 0x010fe200000000ff */
[----:B------:R-:W-:Y:S01]  /*b2c0*/  FADD.FTZ R52, R60, R52 ;  /* 0x000000343c347221 */ /* 0x000fe20000010000 */
[----:B------:R-:W-:Y:S05]  /*b2d0*/  FADD.FTZ R53, R62, R53 ;  /* 0x000000353e357221 */ /* 0x000fea0000010000 */
        /* <DEDUP_REMOVED lines=10> */
[C---:B-----5:R-:W-:Y:S06]  /*b380*/  HMMA.16816.F32 R72, R68.reuse, R28, R12 ;  /* 0x0000001c4448723c */ /* 0x060fec000000180c */
[----:B------:R-:W-:Y:S01]  /*b390*/  HMMA.16816.F32 R68, R68, R30, R16 ;  /* 0x0000001e4444723c */ /* 0x000fe20000001810 */
[----:B------:R-:W-:Y:S11]  /*b3a0*/  @!UPT UIADD3 URZ, URZ, URZ, URZ ;  /* 0x0000003f3f3ff290 */ /* 0x000ff6000fffe03f */
[----:B------:R-:W-:Y:S01]  /*b3b0*/  @!UPT UIADD3 URZ, URZ, URZ, URZ ;  /* 0x0000003f3f3ff290 */ /* 0x000fe2000fffe03f */
[----:B------:R-:W-:Y:S11]  /*b3c0*/  @P0 BRA `(.L_x_3964) ;  /* 0xffffffd400c40947 */ /* 0x000ff6000383ffff */
.L_x_3960:
[----:B------:R-:W1:Y:S01]  /*b3d0*/  S2R R7, SR_TID.X ;  /* 0x0000000000077919 */ /* 0x000e620000002100 */
[----:B------:R-:W2:Y:S01]  /*b3e0*/  S2UR UR5, SR_CgaCtaId ;  /* 0x00000000000579c3 */ /* 0x000ea20000008800 */
[----:B------:R-:W-:Y:S01]  /*b3f0*/  IMAD.MOV.U32 R11, RZ, RZ, 0x3f800000 ;  /* 0x3f800000ff0b7424 */ /* 0x000fe200078e00ff */
[----:B------:R-:W-:Y:S01]  /*b400*/  UMOV UR4, 0x400 ;  /* 0x0000040000047882 */ /* 0x000fe20000000000 */
[----:B------:R-:W3:Y:S01]  /*b410*/  SHFL.BFLY PT, R9, R156, 0x2, 0x1f ;  /* 0x0c401f009c097f89 */ /* 0x000ee200000e0000 */
[----:B------:R-:W-:Y:S01]  /*b420*/  IMAD.MOV.U32 R10, RZ, RZ, 0x3f800000 ;  /* 0x3f800000ff0a7424 */ /* 0x000fe200078e00ff */
[----:B------:R-:W-:Y:S02]  /*b430*/  BSSY B0, `(.L_x_3965) ;  /* 0x000009b000007945 */ /* 0x000fe40003800000 */
[----:B------:R-:W4:Y:S01]  /*b440*/  SHFL.BFLY PT, R3, R155, 0x2, 0x1f ;  /* 0x0c401f009b037f89 */ /* 0x000f2200000e0000 */
[----:B------:R-:W5:Y:S01]  /*b450*/  S2R R17, SR_TID.X ;  /* 0x0000000000117919 */ /* 0x000f620000002100 */
[----:B------:R-:W-:Y:S01]  /*b460*/  BAR.SYNC.DEFER_BLOCKING 0x0 ;  /* 0x0000000000007b1d */ /* 0x000fe20000010000 */
[----:B--2---:R-:W-:-:S07]  /*b470*/  ULEA UR5, UR5, UR4, 0x18 ;  /* 0x0000000405057291 */ /* 0x004fce000f8ec03f */
[----:B------:R-:W2:Y:S01]  /*b480*/  S2UR UR4, SR_CTAID.Z ;  /* 0x00000000000479c3 */ /* 0x000ea20000002700 */
[----:B---3--:R-:W-:Y:S01]  /*b490*/  FADD.FTZ R9, R9, R156 ;  /* 0x0000009c09097221 */ /* 0x008fe20000010000 */
[----:B----4-:R-:W-:Y:S01]  /*b4a0*/  FADD.FTZ R155, R3, R155 ;  /* 0x0000009b039b7221 */ /* 0x010fe20000010000 */
[----:B-1----:R-:W-:-:S03]  /*b4b0*/  SHF.R.S32.HI R6, RZ, 0x1f, R7 ;  /* 0x0000001fff067819 */ /* 0x002fc60000011407 */
[----:B------:R-:W1:Y:S01]  /*b4c0*/  SHFL.BFLY PT, R3, R9, 0x1, 0x1f ;  /* 0x0c201f0009037f89 */ /* 0x000e6200000e0000 */
[----:B------:R-:W-:-:S03]  /*b4d0*/  LEA.HI R14, R6, R7, RZ, 0x2 ;  /* 0x00000007060e7211 */ /* 0x000fc600078f10ff */
[----:B------:R-:W3:Y:S01]  /*b4e0*/  SHFL.BFLY PT, R8, R155, 0x1, 0x1f ;  /* 0x0c201f009b087f89 */ /* 0x000ee200000e0000 */
[----:B------:R-:W-:Y:S02]  /*b4f0*/  LEA.HI R5, R6, R7, RZ, 0x5 ;  /* 0x0000000706057211 */ /* 0x000fe400078f28ff */
[----:B------:R-:W-:Y:S02]  /*b500*/  LOP3.LUT R16, R14, 0xfffffffc, RZ, 0xc0, !PT ;  /* 0xfffffffc0e107812 */ /* 0x000fe400078ec0ff */
[----:B------:R-:W-:Y:S02]  /*b510*/  SHF.R.S32.HI R15, RZ, 0x5, R5 ;  /* 0x00000005ff0f7819 */ /* 0x000fe40000011405 */
[----:B-----5:R-:W-:Y:S01]  /*b520*/  SHF.R.S32.HI R4, RZ, 0x1f, R17 ;  /* 0x0000001fff047819 */ /* 0x020fe20000011411 */
[----:B------:R-:W-:Y:S01]  /*b530*/  IMAD.IADD R16, R7, 0x1, -R16 ;  /* 0x0000000107107824 */ /* 0x000fe200078e0a10 */
[----:B------:R-:W-:Y:S02]  /*b540*/  SHF.R.S32.HI R14, RZ, 0x2, R14 ;  /* 0x00000002ff0e7819 */ /* 0x000fe4000001140e */
[----:B------:R-:W-:Y:S01]  /*b550*/  LEA.HI R13, R4, R17, RZ, 0x3 ;  /* 0x00000011040d7211 */ /* 0x000fe200078f18ff */
[----:B------:R-:W-:Y:S01]  /*b560*/  IMAD R15, R15, 0x100, R16 ;  /* 0x000001000f0f7824 */ /* 0x000fe200078e0210 */
[----:B------:R-:W-:-:S02]  /*b570*/  SHF.R.S32.HI R16, RZ, 0x1f, R14 ;  /* 0x0000001fff107819 */ /* 0x000fc4000001140e */
[----:B------:R-:W-:Y:S02]  /*b580*/  LEA.HI R4, R4, R17, RZ, 0x5 ;  /* 0x0000001104047211 */ /* 0x000fe400078f28ff */
[----:B------:R-:W-:Y:S02]  /*b590*/  LOP3.LUT R12, R13, 0xfffffff8, RZ, 0xc0, !PT ;  /* 0xfffffff80d0c7812 */ /* 0x000fe400078ec0ff */
[----:B------:R-:W-:Y:S01]  /*b5a0*/  LEA.HI R16, R16, R14, RZ, 0x3 ;  /* 0x0000000e10107211 */ /* 0x000fe200078f18ff */
[----:B-1----:R-:W-:Y:S01]  /*b5b0*/  FADD.FTZ R9, R9, R3 ;  /* 0x0000000309097221 */ /* 0x002fe20000010000 */
[----:B------:R-:W-:Y:S01]  /*b5c0*/  LOP3.LUT R3, R4, 0xffffffe0, RZ, 0xc0, !PT ;  /* 0xffffffe004037812 */ /* 0x000fe200078ec0ff */
[----:B------:R-:W-:Y:S01]  /*b5d0*/  IMAD.IADD R12, R17, 0x1, -R12 ;  /* 0x00000001110c7824 */ /* 0x000fe200078e0a0c */
[----:B------:R-:W-:Y:S01]  /*b5e0*/  LOP3.LUT R16, R16, 0xfffffff8, RZ, 0xc0, !PT ;  /* 0xfffffff810107812 */ /* 0x000fe200078ec0ff */
[----:B---3--:R-:W-:Y:S01]  /*b5f0*/  FADD.FTZ R8, R155, R8 ;  /* 0x000000089b087221 */ /* 0x008fe20000010000 */
[----:B------:R-:W-:Y:S01]  /*b600*/  LEA.HI R19, R6, R7, RZ, 0x4 ;  /* 0x0000000706137211 */ /* 0x000fe200078f20ff */
[----:B------:R-:W-:Y:S01]  /*b610*/  IMAD.IADD R3, R17, 0x1, -R3 ;  /* 0x0000000111037824 */ /* 0x000fe200078e0a03 */
[----:B------:R-:W-:-:S02]  /*b620*/  IADD3 R16, R14, -R16, RZ ;  /* 0x800000100e107210 */ /* 0x000fc40007ffe0ff */
[----:B------:R-:W-:Y:S02]  /*b630*/  LEA.HI R17, R12, R12, RZ, 0x1 ;  /* 0x0000000c0c117211 */ /* 0x000fe400078f08ff */
[----:B------:R-:W-:Y:S02]  /*b640*/  SHF.R.S32.HI R14, RZ, 0x3, R13 ;  /* 0x00000003ff0e7819 */ /* 0x000fe4000001140d */
[----:B------:R-:W-:Y:S02]  /*b650*/  LEA.HI R18, R6, R7, RZ, 0x6 ;  /* 0x0000000706127211 */ /* 0x000fe400078f30ff */
[----:B------:R-:W-:Y:S02]  /*b660*/  LOP3.LUT R21, R17, 0xfffffffe, RZ, 0xc0, !PT ;  /* 0xfffffffe11157812 */ /* 0x000fe400078ec0ff */
[----:B------:R-:W-:Y:S01]  /*b670*/  LEA.HI R20, R13, R14, RZ, 0x1 ;  /* 0x0000000e0d147211 */ /* 0x000fe200078f08ff */
[----:B------:R-:W-:Y:S01]  /*b680*/  IMAD.SHL.U32 R18, R18, 0x4, RZ ;  /* 0x0000000412127824 */ /* 0x000fe200078e00ff */
[----:B------:R-:W-:Y:S01]  /*b690*/  SHF.R.S32.HI R19, RZ, 0x4, R19 ;  /* 0x00000004ff137819 */ /* 0x000fe20000011413 */
[----:B------:R-:W-:Y:S01]  /*b6a0*/  IMAD.IADD R12, R12, 0x1, -R21 ;  /* 0x000000010c0c7824 */ /* 0x000fe200078e0a15 */
[----:B------:R-:W-:-:S02]  /*b6b0*/  LOP3.LUT R20, R20, 0xfffffffe, RZ, 0xc0, !PT ;  /* 0xfffffffe14147812 */ /* 0x000fc400078ec0ff */
[----:B------:R-:W-:Y:S01]  /*b6c0*/  LEA.HI R21, R16, R16, RZ, 0x1 ;  /* 0x0000001010157211 */ /* 0x000fe200078f08ff */
[----:B------:R-:W-:Y:S01]  /*b6d0*/  IMAD.SHL.U32 R13, R19, 0x40, RZ ;  /* 0x00000040130d7824 */ /* 0x000fe200078e00ff */
[----:B------:R-:W-:Y:S01]  /*b6e0*/  FSETP.NE.FTZ.AND P3, PT, R9, RZ, PT ;  /* 0x000000ff0900720b */ /* 0x000fe20003f75000 */
[----:B------:R-:W-:Y:S01]  /*b6f0*/  IMAD.IADD R20, R14, 0x1, -R20 ;  /* 0x000000010e147824 */ /* 0x000fe200078e0a14 */
[----:B------:R-:W-:Y:S02]  /*b700*/  LOP3.LUT R18, R18, 0x3fffff00, RZ, 0xc0, !PT ;  /* 0x3fffff0012127812 */ /* 0x000fe400078ec0ff */
[----:B------:R-:W-:Y:S02]  /*b710*/  SHF.R.S32.HI R19, RZ, 0x1, R21 ;  /* 0x00000001ff137819 */ /* 0x000fe40000011415 */
[----:B------:R-:W-:Y:S02]  /*b720*/  FSETP.NE.FTZ.AND P2, PT, R8, RZ, PT ;  /* 0x000000ff0800720b */ /* 0x000fe40003f55000 */
[----:B------:R-:W-:-:S02]  /*b730*/  SHF.R.S32.HI R17, RZ, 0x1, R17 ;  /* 0x00000001ff117819 */ /* 0x000fc40000011411 */
[----:B------:R-:W-:Y:S01]  /*b740*/  LEA R20, R20, R18, 0x5 ;  /* 0x0000001214147211 */ /* 0x000fe200078e28ff */
[----:B------:R-:W-:Y:S01]  /*b750*/  IMAD.SHL.U32 R18, R19, 0x40, RZ ;  /* 0x0000004013127824 */ /* 0x000fe200078e00ff */
[----:B------:R-:W-:Y:S01]  /*b760*/  LOP3.LUT R21, R21, 0x1fffffe, RZ, 0xc0, !PT ;  /* 0x01fffffe15157812 */ /* 0x000fe200078ec0ff */
[----:B------:R-:W-:Y:S01]  /*b770*/  IMAD.SHL.U32 R17, R17, 0x8, RZ ;  /* 0x0000000811117824 */ /* 0x000fe200078e00ff */
[----:B------:R-:W-:Y:S01]  /*b780*/  LOP3.LUT R13, R13, 0xc0, RZ, 0xc0, !PT ;  /* 0x000000c00d0d7812 */ /* 0x000fe200078ec0ff */
[----:B------:R-:W1:Y:S01]  /*b790*/  @P3 MUFU.RCP R11, R9 ;  /* 0x00000009000b3308 */ /* 0x000e620000001000 */
[----:B------:R-:W-:Y:S01]  /*b7a0*/  LOP3.LUT R18, R18, 0xc0, RZ, 0xc0, !PT ;  /* 0x000000c012127812 */ /* 0x000fe200078ec0ff */
[----:B------:R-:W-:Y:S01]  /*b7b0*/  IMAD.IADD R21, R16, 0x1, -R21 ;  /* 0x0000000110157824 */ /* 0x000fe200078e0a15 */
[----:B------:R-:W-:Y:S01]  /*b7c0*/  LOP3.LUT R17, R13, 0x18, R17, 0xf8, !PT ;  /* 0x000000180d117812 */ /* 0x000fe200078ef811 */
[----:B------:R-:W-:Y:S01]  /*b7d0*/  IMAD R12, R12, 0x4, R20 ;  /* 0x000000040c0c7824 */ /* 0x000fe200078e0214 */
[----:B------:R-:W-:Y:S01]  /*b7e0*/  SHF.R.U32.HI R13, RZ, 0x3, R13 ;  /* 0x00000003ff0d7819 */ /* 0x000fe2000001160d */
[----:B------:R-:W-:Y:S01]  /*b7f0*/  IMAD R15, R21, 0x10, R15 ;  /* 0x00000010150f7824 */ /* 0x000fe200078e020f */
[----:B------:R-:W-:Y:S01]  /*b800*/  LEA.HI R16, R18, R18, RZ, 0x1d ;  /* 0x0000001212107211 */ /* 0x000fe200078fe8ff */
[----:B------:R-:W3:Y:S01]  /*b810*/  @P2 MUFU.RCP R10, R8 ;  /* 0x00000008000a2308 */ /* 0x000ee20000001000 */
[----:B------:R-:W-:Y:S01]  /*b820*/  LOP3.LUT P0, RZ, R19, 0x2, RZ, 0xc0, !PT ;  /* 0x0000000213ff7812 */ /* 0x000fe2000780c0ff */
[----:B------:R-:W4:Y:S01]  /*b830*/  @P3 LDC R35, c[0x0][0x2e8] ;  /* 0x0000ba00ff233b82 */ /* 0x000f220000000800 */
[----:B------:R-:W-:Y:S01]  /*b840*/  LOP3.LUT R13, R17, R13, RZ, 0x3c, !PT ;  /* 0x0000000d110d7212 */ /* 0x000fe200078e3cff */
[----:B------:R-:W-:Y:S01]  /*b850*/  IMAD.U32 R16, R15, 0x2, R16 ;  /* 0x000000020f107824 */ /* 0x000fe200078e0010 */
[----:B------:R-:W-:-:S02]  /*b860*/  LOP3.LUT R17, R19, 0x1, RZ, 0xc0, !PT ;  /* 0x0000000113117812 */ /* 0x000fc400078ec0ff */
[----:B------:R-:W-:Y:S01]  /*b870*/  MOV R15, 0xffffffe0 ;  /* 0xffffffe0000f7802 */ /* 0x000fe20000000f00 */
[----:B------:R-:W-:Y:S01]  /*b880*/  IMAD.IADD R13, R12, 0x1, R13 ;  /* 0x000000010c0d7824 */ /* 0x000fe200078e020d */
[----:B------:R-:W-:Y:S01]  /*b890*/  ISETP.NE.U32.AND P1, PT, R17, 0x1, PT ;  /* 0x000000011100780c */ /* 0x000fe20003f25070 */
[C---:B-1----:R-:W-:Y:S01]  /*b8a0*/  FMUL.FTZ R80, R11.reuse, R80 ;  /* 0x000000500b507220 */ /* 0x042fe20000410000 */
[----:B------:R-:W-:Y:S01]  /*b8b0*/  LEA R16, R16, UR5, 0x2 ;  /* 0x0000000510107c11 */ /* 0x000fe2000f8e10ff */
[----:B------:R-:W-:Y:S01]  /*b8c0*/  FMUL.FTZ R81, R11, R81 ;  /* 0x000000510b517220 */ /* 0x000fe20000410000 */
[----:B------:R-:W-:Y:S01]  /*b8d0*/  SEL R15, R15, 0x20, !P1 ;  /* 0x000000200f0f7807 */ /* 0x000fe20004800000 */
[C---:B------:R-:W-:Y:S01]  /*b8e0*/  FMUL.FTZ R76, R11.reuse, R76 ;  /* 0x0000004c0b4c7220 */ /* 0x040fe20000410000 */
[C---:B------:R-:W-:Y:S01]  /*b8f0*/  FMUL.FTZ R77, R11.reuse, R77 ;  /* 0x0000004d0b4d7220 */ /* 0x040fe20000410000 */
[C---:B------:R-:W-:Y:S01]  /*b900*/  FMUL.FTZ R72, R11.reuse, R72 ;  /* 0x000000480b487220 */ /* 0x040fe20000410000 */
[C---:B------:R-:W-:Y:S01]  /*b910*/  FMUL.FTZ R73, R11.reuse, R73 ;  /* 0x000000490b497220 */ /* 0x040fe20000410000 */
[C---:B------:R-:W-:Y:S01]  /*b920*/  FMUL.FTZ R68, R11.reuse, R68 ;  /* 0x000000440b447220 */ /* 0x040fe20000410000 */
[----:B------:R-:W-:Y:S01]  /*b930*/  FMUL.FTZ R69, R11, R69 ;  /* 0x000000450b457220 */ /* 0x000fe20000410000 */
[----:B------:R-:W-:-:S02]  /*b940*/  VIADD R11, R16, 0x40 ;  /* 0x00000040100b7836 */ /* 0x000fc40000000000 */
[----:B---3--:R-:W-:Y:S01]  /*b950*/  FMUL.FTZ R83, R10, R83 ;  /* 0x000000530a537220 */ /* 0x008fe20000410000 */
        /* <DEDUP_REMOVED lines=8> */
[----:B------:R-:W-:Y:S01]  /*b9e0*/  IMAD.IADD R10, R16, 0x1, R15 ;  /* 0x00000001100a7824 */ /* 0x000fe200078e020f */
[----:B------:R-:W-:Y:S01]  /*b9f0*/  STS.64 [R16], R80 ;  /* 0x0000005010007388 */ /* 0x000fe20000000a00 */
[----:B------:R-:W-:Y:S01]  /*ba00*/  IMAD.IADD R15, R15, 0x1, R11 ;  /* 0x000000010f0f7824 */ /* 0x000fe200078e020b */
[----:B------:R-:W-:Y:S01]  /*ba10*/  SHF.R.S32.HI R4, RZ, 0x5, R4 ;  /* 0x00000005ff047819 */ /* 0x000fe20000011404 */
[----:B------:R-:W1:Y:S01]  /*ba20*/  @P2 LDC R34, c[0x0][0x2e8] ;  /* 0x0000ba00ff222b82 */ /* 0x000e620000000800 */
[----:B------:R3:W-:Y:S01]  /*ba30*/  STS.64 [R16+0x400], R82 ;  /* 0x0004005210007388 */ /* 0x0007e20000000a00 */
[----:B------:R-:W-:Y:S01]  /*ba40*/  LOP3.LUT R5, R5, 0xffffffe0, RZ, 0xc0, !PT ;  /* 0xffffffe005057812 */ /* 0x000fe200078ec0ff */
[----:B------:R-:W5:Y:S01]  /*ba50*/  @P3 MUFU.LG2 R9, R9 ;  /* 0x0000000900093308 */ /* 0x000f620000000c00 */
[----:B------:R-:W-:Y:S01]  /*ba60*/  SHF.R.S32.HI R32, RZ, 0x1f, R4 ;  /* 0x0000001fff207819 */ /* 0x000fe20000011404 */
[----:B------:R-:W-:Y:S01]  /*ba70*/  STS.64 [R10], R76 ;  /* 0x0000004c0a007388 */ /* 0x000fe20000000a00 */
[----:B------:R-:W-:Y:S01]  /*ba80*/  LEA.HI R33, R6, R7, RZ, 0x3 ;  /* 0x0000000706217211 */ /* 0x000fe200078f18ff */
[----:B------:R-:W-:Y:S01]  /*ba90*/  IMAD.IADD R5, R7, 0x1, -R5 ;  /* 0x0000000107057824 */ /* 0x000fe200078e0a05 */
[----:B------:R-:W-:Y:S01]  /*baa0*/  LEA.HI R6, R32, R4, RZ, 0x2 ;  /* 0x0000000420067211 */ /* 0x000fe200078f10ff */
[----:B------:R-:W-:Y:S01]  /*bab0*/  STS.64 [R10+0x400], R78 ;  /* 0x0004004e0a007388 */ /* 0x000fe20000000a00 */
[----:B------:R-:W-:Y:S01]  /*bac0*/  SHF.R.S32.HI R32, RZ, 0x1f, R3 ;  /* 0x0000001fff207819 */ /* 0x000fe20000011403 */
[----:B------:R-:W2:Y:S01]  /*bad0*/  @P2 MUFU.LG2 R8, R8 ;  /* 0x0000000800082308 */ /* 0x000ea20000000c00 */
[----:B------:R-:W-:Y:S01]  /*bae0*/  LOP3.LUT R6, R6, 0xfffffffc, RZ, 0xc0, !PT ;  /* 0xfffffffc06067812 */ /* 0x000fe200078ec0ff */
[----:B------:R-:W-:Y:S01]  /*baf0*/  STS.64 [R11], R72 ;  /* 0x000000480b007388 */ /* 0x000fe20000000a00 */
[----:B------:R-:W-:Y:S01]  /*bb00*/  LEA.HI R32, R32, R3, RZ, 0x2 ;  /* 0x0000000320207211 */ /* 0x000fe200078f10ff */
[----:B------:R-:W-:Y:S01]  /*bb10*/  IMAD.MOV R3, RZ, RZ, -R148 ;  /* 0x000000ffff037224 */ /* 0x000fe200078e0a94 */
[----:B------:R-:W-:Y:S01]  /*bb20*/  LOP3.LUT P0, RZ, R5, 0x3, RZ, 0xc0, !PT ;  /* 0x0000000305ff7812 */ /* 0x000fe2000780c0ff */
[----:B------:R1:W-:Y:S01]  /*bb30*/  STS.64 [R11+0x400], R74 ;  /* 0x0004004a0b007388 */ /* 0x0003e20000000a00 */
[----:B------:R-:W-:Y:S01]  /*bb40*/  LOP3.LUT R33, R33, 0xfffffff8, RZ, 0xc0, !PT ;  /* 0xfffffff821217812 */ /* 0x000fe200078ec0ff */
[----:B------:R-:W-:Y:S01]  /*bb50*/  IMAD.MOV.U32 R5, RZ, RZ, -0x800000 ;  /* 0xff800000ff057424 */ /* 0x000fe200078e00ff */
[----:B------:R-:W-:Y:S01]  /*bb60*/  IADD3 R6, R4, -R6, RZ ;  /* 0x8000000604067210 */ /* 0x000fe20007ffe0ff */
[----:B------:R-:W-:Y:S01]  /*bb70*/  STS.64 [R15], R68 ;  /* 0x000000440f007388 */ /* 0x000fe20000000a00 */
[----:B------:R-:W-:Y:S01]  /*bb80*/  SHF.R.S32.HI R32, RZ, 0x2, R32 ;  /* 0x00000002ff207819 */ /* 0x000fe20000011420 */
[----:B------:R-:W-:-:S02]  /*bb90*/  IMAD.IADD R33, R7, 0x1, -R33 ;  /* 0x0000000107217824 */ /* 0x000fc400078e0a21 */
[----:B-----5:R-:W-:Y:S01]  /*bba0*/  @P3 FMUL.FTZ R9, R9, 0.69314718246459960938 ;  /* 0x3f31721809093820 */ /* 0x020fe20000410000 */
[----:B------:R5:W-:Y:S01]  /*bbb0*/  STS.64 [R15+0x400], R70 ;  /* 0x000400460f007388 */ /* 0x000be20000000a00 */
[----:B------:R-:W-:Y:S01]  /*bbc0*/  MOV R4, 0xff800000 ;  /* 0xff80000000047802 */ /* 0x000fe20000000f00 */
[----:B------:R-:W-:Y:S01]  /*bbd0*/  IMAD R6, R6, 0x10, R32 ;  /* 0x0000001006067824 */ /* 0x000fe200078e0220 */
[----:B---3--:R-:W-:Y:S01]  /*bbe0*/  LEA R16, R13, UR5, 0x2 ;  /* 0x000000050d107c11 */ /* 0x008fe2000f8e10ff */
[----:B------:R-:W-:Y:S01]  /*bbf0*/  BAR.SYNC.DEFER_BLOCKING 0x0 ;  /* 0x0000000000007b1d */ /* 0x000fe20000010000 */
[----:B------:R-:W-:Y:S02]  /*bc00*/  IMAD.SHL.U32 R32, R33, 0x4, RZ ;  /* 0x0000000421207824 */ /* 0x000fe400078e00ff */
[----:B--2---:R-:W-:Y:S01]  /*bc10*/  @P2 FMUL.FTZ R8, R8, 0.69314718246459960938 ;  /* 0x3f31721808082820 */ /* 0x004fe20000410000 */
[----:B----4-:R-:W-:-:S03]  /*bc20*/  @P3 FFMA.FTZ R4, R2, R35, R9 ;  /* 0x0000002302043223 */ /* 0x010fc60000010009 */
[----:B-1----:R-:W-:Y:S01]  /*bc30*/  @P2 FFMA.FTZ R5, R0, R34, R8 ;  /* 0x0000002200052223 */ /* 0x002fe20000010008 */
[----:B------:R-:W-:Y:S01]  /*bc40*/  SHF.R.S32.HI R33, RZ, 0x1f, R32 ;  /* 0x0000001fff217819 */ /* 0x000fe20000011420 */
[----:B------:R-:W1:Y:S01]  /*bc50*/  S2R R12, SR_CTAID.Y ;  /* 0x00000000000c7919 */ /* 0x000e620000002600 */
[----:B------:R-:W2:Y:S01]  /*bc60*/  S2R R13, SR_CTAID.X ;  /* 0x00000000000d7919 */ /* 0x000ea20000002500 */
[----:B------:R-:W1:Y:S08]  /*bc70*/  LDC.64 R10, c[0x0][0x2c0] ;  /* 0x0000b000ff0a7b82 */ /* 0x000e700000000a00 */
[----:B-----5:R-:W3:Y:S01]  /*bc80*/  LDC R15, c[0x0][0x270] ;  /* 0x00009c00ff0f7b82 */ /* 0x020ee20000000800 */
[----:B------:R4:W2:Y:S04]  /*bc90*/  LDS.128 R28, [R16] ;  /* 0x00000000101c7984 */ /* 0x0008a80000000c00 */
[----:B------:R4:W3:Y:S04]  /*bca0*/  LDS.128 R24, [R16+0x800] ;  /* 0x0008000010187984 */ /* 0x0008e80000000c00 */
[----:B------:R4:W4:Y:S04]  /*bcb0*/  LDS.128 R20, [R16+0x1000] ;  /* 0x0010000010147984 */ /* 0x0009280000000c00 */
[----:B------:R-:W4:Y:S01]  /*bcc0*/  LDS.128 R16, [R16+0x1800] ;  /* 0x0018000010107984 */ /* 0x000f220000000c00 */
[----:B-1----:R-:W-:-:S02]  /*bcd0*/  IMAD R10, R12, R10, R148 ;  /* 0x0000000a0c0a7224 */ /* 0x002fc400078e0294 */
[----:B--2---:R-:W-:Y:S02]  /*bce0*/  IMAD.SHL.U32 R13, R13, 0x40, RZ ;  /* 0x000000400d0d7824 */ /* 0x004fe400078e00ff */
[----:B---3--:R-:W-:-:S04]  /*bcf0*/  IMAD R3, R15, R3, UR4 ;  /* 0x000000040f037e24 */ /* 0x008fc8000f8e0203 */
[----:B------:R-:W-:-:S04]  /*bd00*/  IMAD R3, R10, R15, R3 ;  /* 0x0000000f0a037224 */ /* 0x000fc800078e0203 */
[----:B------:R-:W-:Y:S01]  /*bd10*/  IMAD R3, R3, R11, R13 ;  /* 0x0000000b03037224 */ /* 0x000fe200078e020d */
[----:B----4-:R-:W-:Y:S06]  /*bd20*/  @P0 BRA `(.L_x_3966) ;  /* 0x00000000002c0947 */ /* 0x010fec0003800000 */
[C---:B------:R-:W-:Y:S01]  /*bd30*/  VIADD R7, R6.reuse, 0x8 ;  /* 0x0000000806077836 */ /* 0x040fe20000000000 */
        /* <DEDUP_REMOVED lines=10> */
.L_x_3966:
[----:B------:R-:W-:Y:S05]  /*bde0*/  BSYNC B0 ;  /* 0x0000000000007941 */ /* 0x000fea0003800000 */
.L_x_3965:
        /* <DEDUP_REMOVED lines=24> */
.L_x_3967:
        /* <DEDUP_REMOVED lines=9> */
.L_x_5364:


//--------------------- .text._ZN5flash24flash_fwd_splitkv_kernelI23Flash_fwd_kernel_traitsILi32ELi64ELi128ELi4ELb0ELb0EN7cutlass6half_tE19Flash_kernel_traitsILi32ELi64ELi128ELi4ES3_EELb1ELb0ELb0ELb0ELb0ELb1ELb1ELb0EEEvNS_16Flash_fwd_paramsE --------------------------
	.section	.text._ZN5flash24flash_fwd_splitkv_kernelI23Flash_fwd_kernel_traitsILi32ELi64ELi128ELi4ELb0ELb0EN7cutlass6half_tE19Flash_kernel_traitsILi32ELi64ELi128ELi4ES3_EELb1ELb0ELb0ELb0ELb0ELb1ELb1ELb0EEEvNS_16Flash_fwd_paramsE,"ax",@progbits
	.align	128
        .global         _ZN5flash24flash_fwd_splitkv_kernelI23Flash_fwd_kernel_traitsILi32ELi64ELi128ELi4ELb0ELb0EN7cutlass6half_tE19Flash_kernel_traitsILi32ELi64ELi128ELi4ES3_EELb1ELb0ELb0ELb0ELb0ELb1ELb1ELb0EEEvNS_16Flash_fwd_paramsE
        .type           _ZN5flash24flash_fwd_splitkv_kernelI23Flash_fwd_kernel_traitsILi32ELi64ELi128ELi4ELb0ELb0EN7cutlass6half_tE19Flash_kernel_traitsILi32ELi64ELi128ELi4ES3_EELb1ELb0ELb0ELb0ELb0ELb1ELb1ELb0EEEvNS_16Flash_fwd_paramsE,@function
        .size           _ZN5flash24flash_fwd_splitkv_kernelI23Flash_fwd_kernel_traitsILi32ELi64ELi128ELi4ELb0ELb0EN7cutlass6half_tE19Flash_kernel_traitsILi32ELi64ELi128ELi4ES3_EELb1ELb0ELb0ELb0ELb0ELb1ELb1ELb0EEEvNS_16Flash_fwd_paramsE,(.L_x_5365 - _ZN5flash24flash_fwd_splitkv_kernelI23Flash_fwd_kernel_traitsILi32ELi64ELi128ELi4ELb0ELb0EN7cutlass6half_tE19Flash_kernel_traitsILi32ELi64ELi128ELi4ES3_EELb1ELb0ELb0ELb0ELb0ELb1ELb1ELb0EEEvNS_16Flash_fwd_paramsE)
        .other          _ZN5flash24flash_fwd_splitkv_kernelI23Flash_fwd_kernel_traitsILi32ELi64ELi128ELi4ELb0ELb0EN7cutlass6half_tE19Flash_kernel_traitsILi32ELi64ELi128ELi4ES3_EELb1ELb0ELb0ELb0ELb0ELb1ELb1ELb0EEEvNS_16Flash_fwd_paramsE,@"STO_CUDA_ENTRY STV_DEFAULT"
_ZN5flash24flash_fwd_splitkv_kernelI23Flash_fwd_kernel_traitsILi32ELi64ELi128ELi4ELb0ELb0EN7cutlass6half_tE19Flash_kernel_traitsILi32ELi64ELi128ELi4ES3_EELb1ELb0ELb0ELb0ELb0ELb1ELb1ELb0EEEvNS_16Flash_fwd_paramsE:
.text._ZN5flash24flash_fwd_splitkv_kernelI23Flash_fwd_kernel_traitsILi32ELi64ELi128ELi4ELb0ELb0EN7cutlass6half_tE19Flash_kernel_traitsILi32ELi64ELi128ELi4ES3_EELb1ELb0ELb0ELb0ELb0ELb1ELb1ELb0EEEvNS_16Flash_fwd_paramsE:
[----:B------:R-:W-:Y:S08]  /*0000*/  LDC R1, c[0x0][0x28] ;  /* 0x00000a00ff017b82 */ /* 0x000ff00000000800 */
[----:B------:R-:W1:Y:S01]  /*0010*/  LDC R5, c[0x0][0x270] ;  /* 0x00009c00ff057b82 */ /* 0x000e620000000800 */
[----:B------:R-:W2:Y:S01]  /*0020*/  S2R R12, SR_CTAID.Z ;  /* 0x00000000000c7919 */ /* 0x000ea20000002700 */
[----:B------:R-:W-:Y:S01]  /*0030*/  MOV R2, RZ ;  /* 0x000000ff00027202 */ /* 0x000fe20000000f00 */
[----:B------:R-:W-:Y:S01]  /*0040*/  ULDC.64 UR12, c[0x0][0x208] ;  /* 0x00008200000c7ab9 */ /* 0x000fe20000000a00 */
[----:B------:R-:W-:-:S04]  /*0050*/  MOV R17, 0xffffffff ;  /* 0xffffffff00117802 */ /* 0x000fc80000000f00 */
        /* <DEDUP_REMOVED lines=30> */
[----:B------:R-:W3:Y:S01]  /*0240*/  @P1 LDG.E R56, desc[UR12][R22.64+0x4] ;  /* 0x0000040c16381981 */ /* 0x000ee2000c1e1900 */
[----:B--2---:R-:W-:Y:S01]  /*0250*/  ISETP.NE.AND P3, PT, R0, RZ, PT ;  /* 0x000000ff0000720c */ /* 0x004fe20003f65270 */
[----:B------:R-:W-:Y:S01]  /*0260*/  IMAD.MOV.U32 R19, RZ, RZ, RZ ;  /* 0x000000ffff137224 */ /* 0x000fe200078e00ff */
[----:B-1----:R-:W-:Y:S02]  /*0270*/  ISETP.EQ.U32.AND P2, PT, R2, RZ, PT ;  /* 0x000000ff0200720c */ /* 0x002fe40003f42070 */
[----:B------:R-:W-:-:S02]  /*0280*/  MOV R14, 0xffffffff ;  /* 0xffffffff000e7802 */ /* 0x000fc40000000f00 */
[----:B------:R-:W-:Y:S01]  /*0290*/  ISETP.EQ.OR.EX P2, PT, R3, RZ, !P3, P2 ;  /* 0x000000ff0300720c */ /* 0x000fe20005f42720 */
[C---:B----4-:R-:W-:Y:S01]  /*02a0*/  @P0 IMAD.WIDE R20, R153.reuse, 0x4, R6 ;  /* 0x0000000499140825 */ /* 0x050fe200078e0206 */
[----:B------:R-:W1:Y:S04]  /*02b0*/  S2R R10, SR_CTAID.X ;  /* 0x00000000000a7919 */ /* 0x000e680000002500 */
[----:B------:R2:W5:Y:S01]  /*02c0*/  @P0 LDG.E R19, desc[UR12][R20.64] ;  /* 0x0000000c14130981 */ /* 0x000562000c1e1900 */
[----:B---3--:R-:W-:-:S06]  /*02d0*/  IMAD.WIDE R6, R153, 0x4, R8 ;  /* 0x0000000499067825 */ /* 0x008fcc00078e0208 */
[----:B------:R2:W5:Y:S01]  /*02e0*/  @!P2 LDG.E R14, desc[UR12][R6.64] ;  /* 0x0000000c060ea981 */ /* 0x000562000c1e1900 */
[----:B------:R-:W-:Y:S01]  /*02f0*/  ISETP.NE.U32.AND P0, PT, R2, RZ, PT ;  /* 0x000000ff0200720c */ /* 0x000fe20003f05070 */
[----:B------:R-:W3:Y:S03]  /*0300*/  S2R R0, SR_CTAID.Y ;  /* 0x0000000000007919 */ /* 0x000ee60000002600 */
[----:B------:R-:W-:Y:S02]  /*0310*/  ISETP.NE.AND.EX P0, PT, R3, RZ, PT, P0 ;  /* 0x000000ff0300720c */ /* 0x000fe40003f05300 */
[----:B------:R-:W-:-:S05]  /*0320*/  IADD3 R2, -R153, RZ, RZ ;  /* 0x000000ff99027210 */ /* 0x000fca0007ffe1ff */
[----:B------:R-:W-:Y:S02]  /*0330*/  IMAD R12, R5, R2, R12 ;  /* 0x00000002050c7224 */ /* 0x000fe400078e020c */
[----:B------:R-:W-:-:S06]  /*0340*/  @P1 IMAD.IADD R56, R56, 0x1, -R17 ;  /* 0x0000000138381824 */ /* 0x000fcc00078e0a11 */
[----:B------:R-:W4:Y:S01]  /*0350*/  @!P1 LDC R56, c[0x0][0x2c4] ;  /* 0x0000b100ff389b82 */ /* 0x000f220000000800 */
[----:B-123--:R-:W-:Y:S05]  /*0360*/  @!P0 BRA `(.L_x_3968) ;  /* 0x0000000000108947 */ /* 0x00efea0003800000 */
[----:B------:R-:W2:Y:S02]  /*0370*/  @P3 LDG.E R3, desc[UR12][R6.64+0x4] ;  /* 0x0000040c06033981 */ /* 0x000ea4000c1e1900 */
[----:B--2--5:R-:W-:-:S06]  /*0380*/  @P3 IADD3 R4, R3, -R14, RZ ;  /* 0x8000000e03043210 */ /* 0x024fcc0007ffe0ff */
[----:B------:R2:W5:Y:S01]  /*0390*/  @!P3 LDG.E R4, desc[UR12][R6.64] ;  /* 0x0000000c0604b981 */ /* 0x000562000c1e1900 */
[----:B------:R-:W-:Y:S05]  /*03a0*/  BRA `(.L_x_3969) ;  /* 0x0000000000047947 */ /* 0x000fea0003800000 */
.L_x_3968:
[----:B------:R-:W1:Y:S02]  /*03b0*/  LDC R4, c[0x0][0x2c8] ;  /* 0x0000b200ff047b82 */ /* 0x000e640000000800 */
.L_x_3969:
        /* <DEDUP_REMOVED lines=10> */
[----:B-----5:R-:W-:-:S07]  /*0460*/  @P3 IMAD.IADD R53, R20, 0x1, -R19 ;  /* 0x0000000114353824 */ /* 0x020fce00078e0a13 */
[----:B---3--:R-:W3:Y:S08]  /*0470*/  LDC R3, c[0x0][0x2c8] ;  /* 0x0000b200ff037b82 */ /* 0x008ef00000000800 */
[----:B------:R-:W4:Y:S01]  /*0480*/  LDC R54, c[0x0][0x398] ;  /* 0x0000e600ff367b82 */ /* 0x000f220000000800 */
[----:B--2---:R-:W-:-:S04]  /*0490*/  IABS R9, R7 ;  /* 0x0000000700097213 */ /* 0x004fc80000000000 */
[----:B------:R-:W2:Y:S01]  /*04a0*/  I2F.RP R2, R9 ;  /* 0x0000000900027306 */ /* 0x000ea20000209400 */
[----:B---3--:R-:W-:-:S05]  /*04b0*/  VIADD R3, R3, 0x7f ;  /* 0x0000007f03037836 */ /* 0x008fca0000000000 */
[----:B------:R-:W-:-:S04]  /*04c0*/  SHF.R.S32.HI R18, RZ, 0x1f, R3 ;  /* 0x0000001fff127819 */ /* 0x000fc80000011403 */
[----:B------:R-:W-:Y:S01]  /*04d0*/  LEA.HI R18, R18, R3, RZ, 0x7 ;  /* 0x0000000312127211 */ /* 0x000fe200078f38ff */
[----:B--2---:R-:W2:Y:S03]  /*04e0*/  MUFU.RCP R22, R2 ;  /* 0x0000000200167308 */ /* 0x004ea60000001000 */
[----:B------:R-:W-:-:S05]  /*04f0*/  LEA.HI.SX32 R18, R18, R7, 0x19 ;  /* 0x0000000712127211 */ /* 0x000fca00078fcaff */
[----:B------:R-:W-:-:S05]  /*0500*/  VIADD R18, R18, 0xffffffff ;  /* 0xffffffff12127836 */ /* 0x000fca0000000000 */
[----:B------:R-:W-:Y:S02]  /*0510*/  IABS R3, R18 ;  /* 0x0000001200037213 */ /* 0x000fe40000000000 */
[-C--:B------:R-:W-:Y:S01]  /*0520*/  LOP3.LUT R18, R18, R7.reuse, RZ, 0x3c, !PT ;  /* 0x0000000712127212 */ /* 0x080fe200078e3cff */
[----:B--2---:R-:W-:Y:S01]  /*0530*/  VIADD R22, R22, 0xffffffe ;  /* 0x0ffffffe16167836 */ /* 0x004fe20000000000 */
[----:B------:R-:W-:Y:S02]  /*0540*/  IABS R2, R7 ;  /* 0x0000000700027213 */ /* 0x000fe40000000000 */
[----:B------:R-:W-:Y:S01]  /*0550*/  ISETP.GE.AND P0, PT, R18, RZ, PT ;  /* 0x000000ff1200720c */ /* 0x000fe20003f06270 */
[----:B------:R-:W2:Y:S02]  /*0560*/  F2I.FTZ.U32.TRUNC.NTZ R23, R22 ;  /* 0x0000001600177305 */ /* 0x000ea4000021f000 */
[----:B------:R-:W-:Y:S02]  /*0570*/  IMAD.MOV R2, RZ, RZ, -R2 ;  /* 0x000000ffff027224 */ /* 0x000fe400078e0a02 */
[----:B--2---:R-:W-:-:S02]  /*0580*/  IMAD.MOV R6, RZ, RZ, -R23 ;  /* 0x000000ffff067224 */ /* 0x004fc400078e0a17 */
        /* <DEDUP_REMOVED lines=21> */
[----:B------:R-:W-:Y:S01]  /*06e0*/  VIADD R9, R53, 0x7f ;  /* 0x0000007f35097836 */ /* 0x000fe20000000000 */
[----:B------:R-:W1:Y:S01]  /*06f0*/  S2R R7, SR_TID.X ;  /* 0x0000000000077919 */ /* 0x000e620000002100 */
        /* <DEDUP_REMOVED lines=10> */
[----:B-1----:R-:W-:Y:S05]  /*07a0*/  @!P0 BRA `(.L_x_3970) ;  /* 0x0000000000e48947 */ /* 0x002fea0003800000 */
[----:B------:R-:W1:Y:S01]  /*07b0*/  LDC.64 R2, c[0x0][0x2c0] ;  /* 0x0000b000ff027b82 */ /* 0x000e620000000a00 */
[----:B------:R-:W-:Y:S01]  /*07c0*/  SHF.R.S32.HI R6, RZ, 0x1f, R7 ;  /* 0x0000001fff067819 */ /* 0x000fe20000011407 */
[----:B------:R-:W-:Y:S01]  /*07d0*/  ULDC UR4, c[0x0][0x2dc] ;  /* 0x0000b70000047ab9 */ /* 0x000fe20000000800 */
[----:B------:R-:W-:Y:S02]  /*07e0*/  IMAD.IADD R56, R56, 0x1, -R55 ;  /* 0x0000000138387824 */ /* 0x000fe400078e0a37 */
[----:B------:R-:W-:-:S04]  /*07f0*/  LEA.HI R6, R6, R7, RZ, 0x3 ;  /* 0x0000000706067211 */ /* 0x000fc800078f18ff */
[----:B------:R-:W-:-:S05]  /*0800*/  LOP3.LUT R4, R6, 0xfffffff8, RZ, 0xc0, !PT ;  /* 0xfffffff806047812 */ /* 0x000fca00078ec0ff */
[----:B------:R-:W-:-:S05]  /*0810*/  IMAD.IADD R4, R7, 0x1, -R4 ;  /* 0x0000000107047824 */ /* 0x000fca00078e0a04 */
[----:B------:R-:W-:Y:S01]  /*0820*/  ISETP.NE.AND P3, PT, R4, RZ, PT ;  /* 0x000000ff0400720c */ /* 0x000fe20003f65270 */
[----:B-1----:R-:W-:-:S04]  /*0830*/  IMAD R2, R0, R2, R153 ;  /* 0x0000000200027224 */ /* 0x002fc800078e0299 */
[----:B------:R-:W-:Y:S01]  /*0840*/  IMAD R0, R2, R5, R12 ;  /* 0x0000000502007224 */ /* 0x000fe200078e020c */
[----:B------:R-:W-:Y:S01]  /*0850*/  SHF.R.S32.HI R5, RZ, 0x3, R6 ;  /* 0x00000003ff057819 */ /* 0x000fe20000011406 */
[----:B------:R-:W-:Y:S02]  /*0860*/  IMAD.SHL.U32 R2, R4, 0x4, RZ ;  /* 0x0000000404027824 */ /* 0x000fe400078e00ff */
[----:B------:R-:W-:Y:S01]  /*0870*/  IMAD R0, R0, R3, R55 ;  /* 0x0000000300007224 */ /* 0x000fe200078e0237 */
[C---:B------:R-:W-:Y:S01]  /*0880*/  ISETP.GE.OR P3, PT, R5.reuse, R56, P3 ;  /* 0x000000380500720c */ /* 0x040fe20001f66670 */
[C---:B------:R-:W-:Y:S01]  /*0890*/  VIADD R7, R5.reuse, 0x20 ;  /* 0x0000002005077836 */ /* 0x040fe20000000000 */
[--C-:B------:R-:W-:Y:S01]  /*08a0*/  SHF.R.S32.HI R3, RZ, 0x1f, R2.reuse ;  /* 0x0000001fff037819 */ /* 0x100fe20000011402 */
[----:B------:R-:W-:Y:S01]  /*08b0*/  IMAD R6, R0, UR4, RZ ;  /* 0x0000000400067c24 */ /* 0x000fe2000f8e02ff */
[----:B------:R-:W-:Y:S02]  /*08c0*/  ULDC UR4, c[0x0][0x2d0] ;  /* 0x0000b40000047ab9 */ /* 0x000fe40000000800 */
[----:B------:R-:W-:Y:S01]  /*08d0*/  ISETP.GE.AND P6, PT, R2, UR4, PT ;  /* 0x0000000402007c0c */ /* 0x000fe2000bfc6270 */
[----:B------:R-:W-:Y:S01]  /*08e0*/  IMAD.WIDE R8, R5, 0x20, R2 ;  /* 0x0000002005087825 */ /* 0x000fe200078e0202 */
[----:B------:R-:W-:-:S02]  /*08f0*/  ULDC.64 UR4, c[0x0][0x288] ;  /* 0x0000a20000047ab9 */ /* 0x000fc40000000a00 */
[----:B------:R-:W-:Y:S02]  /*0900*/  ISETP.GE.OR P5, PT, R5, R56, P6 ;  /* 0x000000380500720c */ /* 0x000fe400037a6670 */
[----:B------:R-:W-:-:S04]  /*0910*/  IADD3 R3, P0, R6, R8, RZ ;  /* 0x0000000806037210 */ /* 0x000fc80007f1e0ff */
[----:B------:R-:W-:Y:S01]  /*0920*/  LEA.HI.X.SX32 R6, R6, R9, 0x1, P0 ;  /* 0x0000000906067211 */ /* 0x000fe200000f0eff */
[----:B------:R-:W-:Y:S01]  /*0930*/  VIADD R9, R5, 0x10 ;  /* 0x0000001005097836 */ /* 0x000fe20000000000 */
[----:B------:R-:W-:-:S04]  /*0940*/  LEA R2, P0, R3, UR4, 0x2 ;  /* 0x0000000403027c11 */ /* 0x000fc8000f8010ff */
[----:B------:R-:W-:Y:S01]  /*0950*/  LEA.HI.X R3, R3, UR5, R6, 0x2, P0 ;  /* 0x0000000503037c11 */ /* 0x000fe200080f1406 */
[----:B------:R-:W-:Y:S01]  /*0960*/  ULDC.64 UR4, c[0x0][0x2b8] ;  /* 0x0000ae0000047ab9 */ /* 0x000fe20000000a00 */
[-C--:B------:R-:W-:Y:S02]  /*0970*/  ISETP.GE.AND P0, PT, R7, R56.reuse, PT ;  /* 0x000000380700720c */ /* 0x080fe40003f06270 */
[CC--:B------:R-:W-:Y:S01]  /*0980*/  ISETP.GE.AND P1, PT, R9.reuse, R56.reuse, PT ;  /* 0x000000380900720c */ /* 0x0c0fe20003f26270 */
[----:B------:R1:W-:Y:S01]  /*0990*/  @!P5 STG.E.128 desc[UR12][R2.64], RZ ;  /* 0x000000ff0200d986 */ /* 0x0003e2000c101d0c */
[----:B------:R-:W-:Y:S01]  /*09a0*/  ISETP.GE.OR P4, PT, R9, R56, P6 ;  /* 0x000000380900720c */ /* 0x000fe20003786670 */
[----:B------:R-:W-:Y:S01]  /*09b0*/  VIADD R9, R5, 0x30 ;  /* 0x0000003005097836 */ /* 0x000fe20000000000 */
[----:B------:R-:W-:Y:S02]  /*09c0*/  ISETP.NE.OR P0, PT, R4, RZ, P0 ;  /* 0x000000ff0400720c */ /* 0x000fe40000705670 */
[----:B------:R-:W-:-:S02]  /*09d0*/  SHF.R.S32.HI R6, RZ, 0x1f, R0 ;  /* 0x0000001fff067819 */ /* 0x000fc40000011400 */
[----:B------:R-:W-:Y:S02]  /*09e0*/  IADD3 R0, P2, R0, R5, RZ ;  /* 0x0000000500007210 */ /* 0x000fe40007f5e0ff */
[-C--:B------:R-:W-:Y:S02]  /*09f0*/  ISETP.GE.OR P5, PT, R7, R56.reuse, P6 ;  /* 0x000000380700720c */ /* 0x080fe400037a6670 */
[----:B------:R-:W-:Y:S02]  /*0a00*/  ISETP.GE.OR P6, PT, R9, R56, P6 ;  /* 0x000000380900720c */ /* 0x000fe400037c6670 */
[----:B------:R-:W-:Y:S01]  /*0a10*/  LEA.HI.X.SX32 R5, R5, R6, 0x1, P2 ;  /* 0x0000000605057211 */ /* 0x000fe200010f0eff */
[----:B------:R1:W-:Y:S01]  /*0a20*/  @!P4 STG.E.128 desc[UR12][R2.64+0x800], RZ ;  /* 0x000800ff0200c986 */ /* 0x0003e2000c101d0c */
[----:B------:R-:W-:Y:S01]  /*0a30*/  LEA R10, P2, R0, UR4, 0x2 ;  /* 0x00000004000a7c11 */ /* 0x000fe2000f8410ff */
[----:B------:R-:W-:Y:S01]  /*0a40*/  @!P3 IMAD.MOV.U32 R6, RZ, RZ, -0x800000 ;  /* 0xff800000ff06b424 */ /* 0x000fe200078e00ff */
[----:B------:R-:W-:-:S02]  /*0a50*/  ISETP.NE.OR P1, PT, R4, RZ, P1 ;  /* 0x000000ff0400720c */ /* 0x000fc40000f25670 */
        /* <DEDUP_REMOVED lines=14> */
.L_x_3970:
        /* <DEDUP_REMOVED lines=24> */
.L_x_3971:
[----:B------:R-:W-:Y:S05]  /*0cc0*/  @!P6 BRA `(.L_x_3972) ;  /* 0x000000040040e947 */ /* 0x000fea0003800000 */
[----:B------:R-:W1:Y:S01]  /*0cd0*/  LDC R19, c[0x0][0x380] ;  /* 0x0000e000ff137b82 */ /* 0x000e620000000800 */
[----:B------:R-:W-:Y:S01]  /*0ce0*/  LEA R6, R24, 0xffffff80, 0x7 ;  /* 0xffffff8018067811 */ /* 0x000fe200078e38ff */
[----:B------:R-:W-:-:S03]  /*0cf0*/  ULDC.64 UR4, c[0x0][0x230] ;  /* 0x00008c0000047ab9 */ /* 0x000fc60000000a00 */
[----:B-----5:R-:W-:-:S03]  /*0d00*/  IABS R0, R6 ;  /* 0x0000000600007213 */ /* 0x020fc60000000000 */
        /* <DEDUP_REMOVED lines=26> */
[----:B------:R-:W4:Y:S01]  /*0eb0*/  LDG.E R0, desc[UR12][R20.64] ;  /* 0x0000000c14007981 */ /* 0x000f22000c1e1900 */
[----:B--2---:R-:W-:Y:S02]  /*0ec0*/  IABS R2, R13 ;  /* 0x0000000d00027213 */ /* 0x004fe40000000000 */
[----:B------:R-:W-:Y:S02]  /*0ed0*/  IADD3 R15, -R15, RZ, RZ ;  /* 0x000000ff0f0f7210 */ /* 0x000fe40007ffe1ff */
[----:B------:R-:W1:Y:S03]  /*0ee0*/  I2F.RP R5, R2 ;  /* 0x0000000200057306 */ /* 0x000e660000209400 */
[----:B------:R-:W-:-:S05]  /*0ef0*/  IMAD R6, R19, R15, R6 ;  /* 0x0000000f13067224 */ /* 0x000fca00078e0206 */
        /* <DEDUP_REMOVED lines=32> */
[----:B------:R-:W-:Y:S02]  /*1100*/  IMAD.IADD R15, R15, 0x1, R4 ;  /* 0x000000010f0f7824 */ /* 0x000fe400078e0204 */
[----:B---3--:R-:W-:-:S02]  /*1110*/  IMAD R4, R11, R48, RZ ;  /* 0x000000300b047224 */ /* 0x008fc400078e02ff */
[----:B------:R-:W-:-:S04]  /*1120*/  IMAD.WIDE.U32 R14, R6, R48, R14 ;  /* 0x00000030060e7225 */ /* 0x000fc800078e000e */
[----:B------:R-:W-:Y:S02]  /*1130*/  IMAD R4, R6, R49, R4 ;  /* 0x0000003106047224 */ /* 0x000fe400078e0204 */
[----:B------:R-:W-:-:S03]  /*1140*/  IMAD.WIDE.U32 R18, R0, R2, RZ ;  /* 0x0000000200127225 */ /* 0x000fc600078e00ff */
        /* <DEDUP_REMOVED lines=8> */
.L_x_3972:
        /* <DEDUP_REMOVED lines=22> */
[----:B------:R-:W-:Y:S02]  /*1330*/  ISETP.GE.AND P1, PT, R4, RZ, PT ;  /* 0x000000ff0400720c */ /* 0x000fe40003f26270 */
[----:B------:R-:W-:-:S05]  /*1340*/  @P3 IADD3 R4, R19, R14, RZ ;  /* 0x0000000e13043210 */ /* 0x000fca0007ffe0ff */
[C---:B--2---:R-:W-:Y:S02]  /*1350*/  @P3 IMAD R15, R4.reuse, R49, RZ ;  /* 0x00000031040f3224 */ /* 0x044fe400078e02ff */
[----:B------:R-:W-:-:S04]  /*1360*/  @P3 IMAD.WIDE.U32 R4, R4, R48, RZ ;  /* 0x0000003004043225 */ /* 0x000fc800078e00ff */
[----:B------:R-:W-:Y:S02]  /*1370*/  @!P0 IMAD.IADD R2, R2, 0x1, -R3 ;  /* 0x0000000102028824 */ /* 0x000fe400078e0a03 */
[----:B------:R-:W-:Y:S01]  /*1380*/  @!P0 VIADD R20, R20, 0x1 ;  /* 0x0000000114148836 */ /* 0x000fe20000000000 */
[----:B------:R-:W-:Y:S01]  /*1390*/  ISETP.NE.AND P0, PT, R13, RZ, PT ;  /* 0x000000ff0d00720c */ /* 0x000fe20003f05270 */
[----:B------:R-:W-:Y:S01]  /*13a0*/  @P3 IMAD.IADD R15, R5, 0x1, R15 ;  /* 0x00000001050f3824 */ /* 0x000fe200078e020f */
        /* <DEDUP_REMOVED lines=18> */
.L_x_3974:
        /* <DEDUP_REMOVED lines=31> */
.L_x_3973:
[----:B------:R-:W-:Y:S01]  /*16c0*/  ISETP.NE.AND P4, PT, R17, -0x1, PT ;  /* 0xffffffff1100780c */ /* 0x000fe20003f85270 */
[----:B------:R-:W-:Y:S01]  /*16d0*/  VIADD R150, R24, 0xffffffff ;  /* 0xffffffff18967836 */ /* 0x000fe20000000000 */
[----:B------:R-:W-:Y:S01]  /*16e0*/  SHF.R.S32.HI R8, RZ, 0x1f, R7 ;  /* 0x0000001fff087819 */ /* 0x000fe20000011407 */
[----:B------:R-:W-:Y:S01]  /*16f0*/  IMAD.IADD R144, R56, 0x1, -R55 ;  /* 0x0000000138907824 */ /* 0x000fe200078e0a37 */
[----:B------:R-:W1:Y:S01]  /*1700*/  S2UR UR4, SR_CgaCtaId ;  /* 0x00000000000479c3 */ /* 0x000e620000008800 */
[----:B-----5:R-:W-:Y:S01]  /*1710*/  IMAD.SHL.U32 R0, R150, 0x80, RZ ;  /* 0x0000008096007824 */ /* 0x020fe200078e00ff */
[CC--:B------:R-:W-:Y:S01]  /*1720*/  LEA.HI R19, R8.reuse, R7.reuse, RZ, 0x2 ;  /* 0x0000000708137211 */ /* 0x0c0fe200078f10ff */
[----:B------:R-:W-:Y:S01]  /*1730*/  ULDC.64 UR6, c[0x0][0x258] ;  /* 0x0000960000067ab9 */ /* 0x000fe20000000a00 */
[----:B------:R-:W-:Y:S01]  /*1740*/  LEA.HI R62, R8, R7, RZ, 0x5 ;  /* 0x00000007083e7211 */ /* 0x000fe200078f28ff */
[----:B------:R-:W-:Y:S01]  /*1750*/  ULDC.64 UR8, c[0x0][0x268] ;  /* 0x00009a0000087ab9 */ /* 0x000fe20000000a00 */
[----:B------:R-:W-:Y:S01]  /*1760*/  LOP3.LUT R152, R19, 0xfffffffc, RZ, 0xc0, !PT ;  /* 0xfffffffc13987812 */ /* 0x000fe200078ec0ff */
[----:B------:R-:W-:Y:S01]  /*1770*/  UMOV UR5, 0x400 ;  /* 0x0000040000057882 */ /* 0x000fe20000000000 */
[----:B------:R-:W-:Y:S01]  /*1780*/  SHF.R.S32.HI R20, RZ, 0x2, R19 ;  /* 0x00000002ff147819 */ /* 0x000fe20000011413 */
[----:B------:R-:W2:Y:S01]  /*1790*/  @P4 LDC.64 R4, c[0x0][0x240] ;  /* 0x00009000ff044b82 */ /* 0x000ea20000000a00 */
[----:B------:R-:W-:Y:S01]  /*17a0*/  @!P4 SHF.R.S32.HI R21, RZ, 0x1f, R153 ;  /* 0x0000001fff15c819 */ /* 0x000fe20000011499 */
[----:B------:R-:W-:Y:S01]  /*17b0*/  IMAD.IADD R152, R7, 0x1, -R152 ;  /* 0x0000000107987824 */ /* 0x000fe200078e0a98 */
[----:B------:R-:W-:Y:S01]  /*17c0*/  LEA.HI R19, R19, R20, RZ, 0x1 ;  /* 0x0000001413137211 */ /* 0x000fe200078f08ff */
[----:B------:R-:W-:Y:S01]  /*17d0*/  BSSY B0, `(.L_x_3975) ;  /* 0x000004a000007945 */ /* 0x000fe20003800000 */
[----:B------:R-:W-:-:S02]  /*17e0*/  SHF.R.S32.HI R58, RZ, 0x5, R62 ;  /* 0x00000005ff3a7819 */ /* 0x000fc4000001143e */
[----:B------:R-:W-:Y:S01]  /*17f0*/  SHF.L.U32 R152, R152, 0x3, RZ ;  /* 0x0000000398987819 */ /* 0x000fe200000006ff */
[----:B------:R-:W3:Y:S01]  /*1800*/  @!P4 LDC.64 R2, c[0x0][0x228] ;  /* 0x00008a00ff02cb82 */ /* 0x000ee20000000a00 */
[----:B------:R-:W-:-:S05]  /*1810*/  LOP3.LUT R19, R19, 0x7fffffe, RZ, 0xc0, !PT ;  /* 0x07fffffe13137812 */ /* 0x000fca00078ec0ff */
[----:B------:R-:W-:Y:S01]  /*1820*/  IMAD.IADD R19, R20, 0x1, -R19 ;  /* 0x0000000114137824 */ /* 0x000fe200078e0a13 */
[----:B-1----:R-:W-:-:S03]  /*1830*/  ULEA UR4, UR4, UR5, 0x18 ;  /* 0x0000000504047291 */ /* 0x002fc6000f8ec03f */
[----:B------:R-:W-:Y:S02]  /*1840*/  IMAD R19, R58, 0x8, R19 ;  /* 0x000000083a137824 */ /* 0x000fe400078e0213 */
[----:B--2---:R-:W-:-:S04]  /*1850*/  @P4 IMAD.WIDE.U32 R22, R17, R4, RZ ;  /* 0x0000000411164225 */ /* 0x004fc800078e00ff */
[----:B------:R-:W-:Y:S02]  /*1860*/  @P4 IMAD R17, R17, R5, R23 ;  /* 0x0000000511114224 */ /* 0x000fe400078e0217 */
[-C--:B---3--:R-:W-:Y:S02]  /*1870*/  @!P4 IMAD R4, R21, R2.reuse, RZ ;  /* 0x000000021504c224 */ /* 0x088fe400078e02ff */
[----:B------:R-:W-:-:S04]  /*1880*/  @!P4 IMAD.WIDE.U32 R26, R153, R2, RZ ;  /* 0x00000002991ac225 */ /* 0x000fc800078e00ff */
[----:B------:R-:W-:Y:S02]  /*1890*/  @!P4 IMAD R5, R153, R3, R4 ;  /* 0x000000039905c224 */ /* 0x000fe400078e0204 */
[C---:B------:R-:W-:Y:S02]  /*18a0*/  VIADD R3, R20.reuse, 0x20 ;  /* 0x0000002014037836 */ /* 0x040fe40000000000 */
[----:B------:R-:W-:Y:S02]  /*18b0*/  IMAD.IADD R4, R53, 0x1, -R0 ;  /* 0x0000000135047824 */ /* 0x000fe400078e0a00 */
[----:B------:R-:W-:Y:S01]  /*18c0*/  @!P4 IMAD.IADD R17, R27, 0x1, R5 ;  /* 0x000000011b11c824 */ /* 0x000fe200078e0205 */
[C---:B------:R-:W-:Y:S01]  /*18d0*/  ISETP.GE.AND P5, PT, R3.reuse, R144, PT ;  /* 0x000000900300720c */ /* 0x040fe20003fa6270 */
[----:B------:R-:W-:Y:S01]  /*18e0*/  VIADD R21, R20, 0x40 ;  /* 0x0000004014157836 */ /* 0x000fe20000000000 */
[CC--:B------:R-:W-:Y:S02]  /*18f0*/  ISETP.GE.AND P1, PT, R3.reuse, R4.reuse, PT ;  /* 0x000000040300720c */ /* 0x0c0fe40003f26270 */
[----:B------:R-:W-:-:S02]  /*1900*/  ISETP.GE.AND P3, PT, R3, R4, PT ;  /* 0x000000040300720c */ /* 0x000fc40003f66270 */
[----:B------:R-:W-:Y:S01]  /*1910*/  @P4 MOV R3, R22 ;  /* 0x0000001600034202 */ /* 0x000fe20000000f00 */
[----:B------:R-:W-:Y:S01]  /*1920*/  @!P4 IMAD.MOV.U32 R3, RZ, RZ, R26 ;  /* 0x000000ffff03c224 */ /* 0x000fe200078e001a */
[----:B------:R-:W-:Y:S02]  /*1930*/  IADD3 R28, P4, R152, R18, RZ ;  /* 0x00000012981c7210 */ /* 0x000fe40007f9e0ff */
[----:B------:R-:W-:Y:S02]  /*1940*/  SHF.R.S32.HI R18, RZ, 0x1f, R152 ;  /* 0x0000001fff127819 */ /* 0x000fe40000011498 */
[----:B------:R-:W-:Y:S02]  /*1950*/  LEA.HI R5, R8, R7, RZ, 0x3 ;  /* 0x0000000708057211 */ /* 0x000fe400078f18ff */
[----:B------:R-:W-:Y:S01]  /*1960*/  ISETP.GE.AND P0, PT, R21, R4, PT ;  /* 0x000000041500720c */ /* 0x000fe20003f06270 */
[----:B------:R-:W-:Y:S01]  /*1970*/  IMAD.X R29, R18, 0x1, R15, P4 ;  /* 0x00000001121d7824 */ /* 0x000fe200020e060f */
[----:B------:R-:W-:-:S02]  /*1980*/  IADD3 R30, P4, R152, R16, RZ ;  /* 0x00000010981e7210 */ /* 0x000fc40007f9e0ff */
[----:B------:R-:W-:Y:S01]  /*1990*/  SHF.R.S32.HI R2, RZ, 0x3, R5 ;  /* 0x00000003ff027819 */ /* 0x000fe20000011405 */
[----:B------:R-:W-:Y:S01]  /*19a0*/  IMAD.WIDE.U32 R28, R9, UR8, R28 ;  /* 0x00000008091c7c25 */ /* 0x000fe2000f8e001c */
[----:B------:R-:W-:Y:S02]  /*19b0*/  ISETP.GE.AND P2, PT, R21, R4, PT ;  /* 0x000000041500720c */ /* 0x000fe40003f46270 */
[----:B------:R-:W-:Y:S01]  /*19c0*/  SHF.R.S32.HI R21, RZ, 0x1f, R20 ;  /* 0x0000001fff157819 */ /* 0x000fe20000011414 */
[----:B------:R-:W-:Y:S01]  /*19d0*/  IMAD.X R31, R18, 0x1, R14, P4 ;  /* 0x00000001121f7824 */ /* 0x000fe200020e060e */
[----:B------:R-:W-:Y:S01]  /*19e0*/  IADD3 R16, P4, R152, R3, RZ ;  /* 0x0000000398107210 */ /* 0x000fe20007f9e0ff */
[----:B------:R-:W-:Y:S01]  /*19f0*/  IMAD.SHL.U32 R23, R2, 0x40, RZ ;  /* 0x0000004002177824 */ /* 0x000fe200078e00ff */
[----:B------:R-:W-:Y:S01]  /*1a00*/  SHF.R.S32.HI R3, RZ, 0x1f, R12 ;  /* 0x0000001fff037819 */ /* 0x000fe2000001140c */
[----:B------:R-:W-:-:S03]  /*1a10*/  IMAD.WIDE R14, R10, 0x40, R20 ;  /* 0x000000400a0e7825 */ /* 0x000fc600078e0214 */
[----:B------:R-:W-:Y:S01]  /*1a20*/  LOP3.LUT R23, R23, 0xc0, RZ, 0xc0, !PT ;  /* 0x000000c017177812 */ /* 0x000fe200078ec0ff */
[----:B------:R-:W-:Y:S01]  /*1a30*/  IMAD.X R17, R18, 0x1, R17, P4 ;  /* 0x0000000112117824 */ /* 0x000fe200020e0611 */
[C---:B------:R-:W-:Y:S01]  /*1a40*/  IADD3 R26, P4, R20.reuse, R6, RZ ;  /* 0x00000006141a7210 */ /* 0x040fe20007f9e0ff */
[----:B------:R-:W-:Y:S01]  /*1a50*/  IMAD R3, R3, UR6, RZ ;  /* 0x0000000603037c24 */ /* 0x000fe2000f8e02ff */
[----:B------:R-:W-:Y:S01]  /*1a60*/  LOP3.LUT R22, R23, 0x18, R152, 0xf8, !PT ;  /* 0x0000001817167812 */ /* 0x000fe200078ef898 */
[----:B------:R-:W-:Y:S01]  /*1a70*/  IMAD R10, R13, UR8, RZ ;  /* 0x000000080d0a7c24 */ /* 0x000fe2000f8e02ff */
[----:B------:R-:W-:Y:S01]  /*1a80*/  SHF.R.U32.HI R23, RZ, 0x3, R23 ;  /* 0x00000003ff177819 */ /* 0x000fe20000011617 */
[----:B------:R-:W-:Y:S01]  /*1a90*/  IMAD.X R11, R21, 0x1, R11, P4 ;  /* 0x00000001150b7824 */ /* 0x000fe200020e060b */
[----:B------:R-:W-:Y:S01]  /*1aa0*/  ISETP.GE.AND P4, PT, R20, R144, PT ;  /* 0x000000901400720c */ /* 0x000fe20003f86270 */
[----:B------:R-:W-:Y:S01]  /*1ab0*/  IMAD R3, R12, UR7, R3 ;  /* 0x000000070c037c24 */ /* 0x000fe2000f8e0203 */
[----:B------:R-:W-:Y:S01]  /*1ac0*/  LOP3.LUT R22, R22, R23, RZ, 0x3c, !PT ;  /* 0x0000001716167212 */ /* 0x000fe200078e3cff */
[----:B------:R-:W-:-:S03]  /*1ad0*/  IMAD.WIDE.U32 R16, R12, UR6, R16 ;  /* 0x000000060c107c25 */ /* 0x000fc6000f8e0010 */
[----:B------:R-:W-:Y:S01]  /*1ae0*/  LEA R19, R19, R22, 0x5 ;  /* 0x0000001613137211 */ /* 0x000fe200078e28ff */
[----:B------:R-:W-:Y:S02]  /*1af0*/  IMAD R10, R9, UR9, R10 ;  /* 0x00000009090a7c24 */ /* 0x000fe4000f8e020a */
[----:B------:R-:W-:Y:S01]  /*1b00*/  IMAD R6, R21, R48, RZ ;  /* 0x0000003015067224 */ /* 0x000fe200078e02ff */
[----:B------:R-:W-:Y:S01]  /*1b10*/  LEA R151, R19, UR4, 0x1 ;  /* 0x0000000413977c11 */ /* 0x000fe2000f8e08ff */
[----:B------:R-:W-:Y:S02]  /*1b20*/  IMAD.IADD R13, R17, 0x1, R3 ;  /* 0x00000001110d7824 */ /* 0x000fe400078e0203 */
[----:B------:R-:W-:Y:S05]  /*1b30*/  @P4 BRA `(.L_x_3976) ;  /* 0x00000000004c4947 */ /* 0x000fea0003800000 */
        /* <DEDUP_REMOVED lines=19> */
.L_x_3976:
[----:B------:R-:W-:Y:S05]  /*1c70*/  BSYNC B0 ;  /* 0x0000000000007941 */ /* 0x000fea0003800000 */
.L_x_3975:
        /* <DEDUP_REMOVED lines=8> */
[----:B------:R-:W-:-:S03]  /*1d00*/  IMAD.MOV.U32 R14, RZ, RZ, R16 ;  /* 0x000000ffff0e7224 */ /* 0x000fc600078e0010 */
[----:B------:R-:W-:Y:S01]  /*1d10*/  IMAD.X R12, RZ, RZ, R15, P4 ;  /* 0x000000ffff0c7224 */ /* 0x000fe200020e060f */
[----:B------:R-:W-:-:S03]  /*1d20*/  MOV R15, R13 ;  /* 0x0000000d000f7202 */ /* 0x000fc60000000f00 */
[----:B------:R-:W-:Y:S02]  /*1d30*/  IMAD R12, R12, UR6, RZ ;  /* 0x000000060c0c7c24 */ /* 0x000fe4000f8e02ff */
        /* <DEDUP_REMOVED lines=10> */
.L_x_3978:
[----:B------:R-:W-:Y:S05]  /*1de0*/  BSYNC B0 ;  /* 0x0000000000007941 */ /* 0x000fea0003800000 */
.L_x_3977:
        /* <DEDUP_REMOVED lines=22> */
.L_x_3980:
[----:B------:R-:W-:Y:S05]  /*1f50*/  BSYNC B0 ;  /* 0x0000000000007941 */ /* 0x000fea0003800000 */
.L_x_3979:
        /* <DEDUP_REMOVED lines=13> */
[----:B-1----:R-:W-:-:S04]  /*2030*/  LEA R12, P1, R9, UR6, 0x1 ;  /* 0x00000006090c7c11 */ /* 0x002fc8000f8208ff */
[----:B------:R-:W-:-:S05]  /*2040*/  LEA.HI.X R13, R9, UR7, R8, 0x1, P1 ;  /* 0x00000007090d7c11 */ /* 0x000fca00088f0c08 */
[----:B------:R-:W-:Y:S01]  /*2050*/  @!PT LDS RZ, [RZ] ;  /* 0x00000000fffff984 */ /* 0x000fe20000000800 */
[----:B------:R-:W-:Y:S01]  /*2060*/  @!PT LDS RZ, [RZ] ;  /* 0x00000000fffff984 */ /* 0x000fe20000000800 */
[----:B------:R-:W-:Y:S01]  /*2070*/  @!PT LDS RZ, [RZ] ;  /* 0x00000000fffff984 */ /* 0x000fe20000000800 */
[----:B------:R1:W-:Y:S04]  /*2080*/  LDGSTS.E.BYPASS.LTC128B.128 [R151+0x1800], desc[UR12][R12.64] ;  /* 0x018000000c977fae */ /* 0x0003e8000b901d4c */
.L_x_3982:
[----:B------:R-:W-:Y:S05]  /*2090*/  BSYNC B0 ;  /* 0x0000000000007941 */ /* 0x000fea0003800000 */
.L_x_3981:
[----:B------:R-:W-:Y:S01]  /*20a0*/  ISETP.GE.AND P1, PT, R21, R4, PT ;  /* 0x000000041500720c */ /* 0x000fe20003f26270 */
[----:B------:R-:W2:Y:S01]  /*20b0*/  LDC.64 R50, c[0x0][0x250] ;  /* 0x00009400ff327b82 */ /* 0x000ea20000000a00 */
[----:B------:R-:W-:Y:S01]  /*20c0*/  LOP3.LUT R4, R5, 0xfffffff8, RZ, 0xc0, !PT ;  /* 0xfffffff805047812 */ /* 0x000fe200078ec0ff */
[----:B------:R-:W-:Y:S01]  /*20d0*/  BSSY B0, `(.L_x_3983) ;  /* 0x0000032000007945 */ /* 0x000fe20003800000 */
[----:B-1----:R-:W-:Y:S01]  /*20e0*/  SHF.R.S32.HI R12, RZ, 0x4, R6 ;  /* 0x00000004ff0c7819 */ /* 0x002fe20000011406 */
[----:B------:R-:W-:Y:S01]  /*20f0*/  IMAD.IADD R29, R29, 0x1, R10 ;  /* 0x000000011d1d7824 */ /* 0x000fe200078e020a */
[----:B------:R-:W-:Y:S01]  /*2100*/  LEA.HI R5, R5, R2, RZ, 0x1 ;  /* 0x0000000205057211 */ /* 0x000fe200078f08ff */
[----:B------:R-:W-:Y:S01]  /*2110*/  IMAD.IADD R13, R7, 0x1, -R4 ;  /* 0x00000001070d7824 */ /* 0x000fe200078e0a04 */
[----:B------:R-:W-:Y:S02]  /*2120*/  LOP3.LUT R6, R6, 0xfffffff0, RZ, 0xc0, !PT ;  /* 0xfffffff006067812 */ /* 0x000fe400078ec0ff */
[----:B------:R-:W-:-:S02]  /*2130*/  LOP3.LUT R5, R5, 0xfffffffe, RZ, 0xc0, !PT ;  /* 0xfffffffe05057812 */ /* 0x000fc400078ec0ff */
[----:B------:R-:W-:Y:S01]  /*2140*/  LEA.HI R4, R13, R13, RZ, 0x1 ;  /* 0x0000000d0d047211 */ /* 0x000fe200078f08ff */
[----:B------:R-:W-:Y:S01]  /*2150*/  IMAD.IADD R6, R7, 0x1, -R6 ;  /* 0x0000000107067824 */ /* 0x000fe200078e0a06 */
[----:B------:R-:W-:Y:S01]  /*2160*/  LEA.HI R9, R12, R12, RZ, 0x1 ;  /* 0x0000000c0c097211 */ /* 0x000fe200078f08ff */
[----:B------:R-:W-:Y:S01]  /*2170*/  IMAD.IADD R5, R2, 0x1, -R5 ;  /* 0x0000000102057824 */ /* 0x000fe200078e0a05 */
[----:B------:R-:W-:Y:S02]  /*2180*/  LOP3.LUT R2, R4, 0xfffffffe, RZ, 0xc0, !PT ;  /* 0xfffffffe04027812 */ /* 0x000fe400078ec0ff */
[----:B----4-:R-:W-:Y:S01]  /*2190*/  LEA.HI R17, R6, R6, RZ, 0x1 ;  /* 0x0000000606117211 */ /* 0x010fe200078f08ff */
[----:B------:R-:W-:Y:S01]  /*21a0*/  IMAD.SHL.U32 R5, R5, 0x8, RZ ;  /* 0x0000000805057824 */ /* 0x000fe200078e00ff */
[----:B------:R-:W-:Y:S01]  /*21b0*/  SHF.R.S32.HI R4, RZ, 0x1, R4 ;  /* 0x00000001ff047819 */ /* 0x000fe20000011404 */
[----:B------:R-:W-:Y:S01]  /*21c0*/  IMAD.IADD R13, R13, 0x1, -R2 ;  /* 0x000000010d0d7824 */ /* 0x000fe200078e0a02 */
[----:B------:R-:W-:-:S02]  /*21d0*/  SHF.R.S32.HI R15, RZ, 0x1, R17 ;  /* 0x00000001ff0f7819 */ /* 0x000fc40000011411 */
[----:B------:R-:W-:Y:S01]  /*21e0*/  SHF.R.S32.HI R8, RZ, 0x1f, R17 ;  /* 0x0000001fff087819 */ /* 0x000fe20000011411 */
[----:B------:R-:W-:Y:S01]  /*21f0*/  IMAD.SHL.U32 R2, R4, 0x40, RZ ;  /* 0x0000004004027824 */ /* 0x000fe200078e00ff */
[----:B------:R-:W-:Y:S02]  /*2200*/  LOP3.LUT R9, R9, 0xfffffffe, RZ, 0xc0, !PT ;  /* 0xfffffffe09097812 */ /* 0x000fe400078ec0ff */
[----:B------:R-:W-:Y:S02]  /*2210*/  LEA.HI R8, R8, R15, RZ, 0x2 ;  /* 0x0000000f08087211 */ /* 0x000fe400078f10ff */
[----:B------:R-:W-:Y:S01]  /*2220*/  LOP3.LUT R2, R2, 0xc0, RZ, 0xc0, !PT ;  /* 0x000000c002027812 */ /* 0x000fe200078ec0ff */
[----:B------:R-:W-:Y:S01]  /*2230*/  IMAD.IADD R12, R12, 0x1, -R9 ;  /* 0x000000010c0c7824 */ /* 0x000fe200078e0a09 */
[----:B------:R-:W-:Y:S02]  /*2240*/  SHF.R.S32.HI R9, RZ, 0x1f, R6 ;  /* 0x0000001fff097819 */ /* 0x000fe40000011406 */
[----:B------:R-:W-:Y:S01]  /*2250*/  LOP3.LUT R8, R8, 0xfffffffc, RZ, 0xc0, !PT ;  /* 0xfffffffc08087812 */ /* 0x000fe200078ec0ff */
[----:B------:R-:W-:Y:S01]  /*2260*/  IMAD R13, R12, 0x8, R13 ;  /* 0x000000080c0d7824 */ /* 0x000fe200078e020d */
[----:B------:R-:W-:Y:S01]  /*2270*/  LOP3.LUT R5, R2, 0x8, R5, 0xf8, !PT ;  /* 0x0000000802057812 */ /* 0x000fe200078ef805 */
[----:B------:R-:W-:Y:S01]  /*2280*/  IMAD.SHL.U32 R12, R12, 0x8, RZ ;  /* 0x000000080c0c7824 */ /* 0x000fe200078e00ff */
[----:B------:R-:W-:Y:S01]  /*2290*/  SHF.R.U32.HI R2, RZ, 0x3, R2 ;  /* 0x00000003ff027819 */ /* 0x000fe20000011602 */
[----:B------:R-:W-:Y:S01]  /*22a0*/  IMAD.IADD R8, R15, 0x1, -R8 ;  /* 0x000000010f087824 */ /* 0x000fe200078e0a08 */
[----:B------:R-:W-:-:S02]  /*22b0*/  LEA.HI R9, R9, R6, RZ, 0x3 ;  /* 0x0000000609097211 */ /* 0x000fc400078f18ff */
[----:B------:R-:W-:Y:S02]  /*22c0*/  LOP3.LUT R17, R17, 0x7fffffe, RZ, 0xc0, !PT ;  /* 0x07fffffe11117812 */ /* 0x000fe400078ec0ff */
[----:B------:R-:W-:Y:S01]  /*22d0*/  LOP3.LUT R2, R5, R2, RZ, 0x3c, !PT ;  /* 0x0000000205027212 */ /* 0x000fe200078e3cff */
[----:B------:R-:W-:Y:S02]  /*22e0*/  IMAD.SHL.U32 R5, R9, 0x20, RZ ;  /* 0x0000002009057824 */ /* 0x000fe400078e00ff */
[----:B------:R-:W-:Y:S02]  /*22f0*/  IMAD.IADD R6, R6, 0x1, -R17 ;  /* 0x0000000106067824 */ /* 0x000fe400078e0a11 */
[----:B------:R-:W-:Y:S01]  /*2300*/  IMAD.SHL.U32 R9, R8, 0x40, RZ ;  /* 0x0000004008097824 */ /* 0x000fe200078e00ff */
[----:B--2---:R-:W-:Y:S05]  /*2310*/  @P0 BRA `(.L_x_3984) ;  /* 0x0000000000340947 */ /* 0x004fea0003800000 */
        /* <DEDUP_REMOVED lines=13> */
.L_x_3984:
[----:B------:R-:W-:Y:S05]  /*23f0*/  BSYNC B0 ;  /* 0x0000000000007941 */ /* 0x000fea0003800000 */
.L_x_3983:
[----:B------:R-:W-:Y:S04]  /*2400*/  BSSY B0, `(.L_x_3985) ;  /* 0x0000012000007945 */ /* 0x000fe80003800000 */
[----:B------:R-:W-:Y:S05]  /*2410*/  @P5 BRA `(.L_x_3986) ;  /* 0x0000000000405947 */ /* 0x000fea0003800000 */
[----:B------:R-:W-:Y:S02]  /*2420*/  ULDC UR5, c[0x0][0x2d0] ;  /* 0x0000b40000057ab9 */ /* 0x000fe40000000800 */
[----:B------:R-:W-:-:S13]  /*2430*/  ISETP.GE.AND P0, PT, R152, UR5, PT ;  /* 0x0000000598007c0c */ /* 0x000fda000bf06270 */
[----:B------:R4:W-:Y:S01]  /*2440*/  @P0 STS.128 [R151+0x2800], RZ ;  /* 0x002800ff97000388 */ /* 0x0009e20000000c00 */
[----:B------:R-:W-:Y:S05]  /*2450*/  @P0 BRA `(.L_x_3986) ;  /* 0x0000000000300947 */ /* 0x000fea0003800000 */
[----:B--2---:R-:W-:Y:S01]  /*2460*/  MOV R14, R52 ;  /* 0x00000034000e7202 */ /* 0x004fe20000000f00 */
        /* <DEDUP_REMOVED lines=11> */
.L_x_3986:
[----:B------:R-:W-:Y:S05]  /*2520*/  BSYNC B0 ;  /* 0x0000000000007941 */ /* 0x000fea0003800000 */
.L_x_3985:
[----:B------:R-:W0:Y:S01]  /*2530*/  LDGDEPBAR ;  /* 0x00000000000079af */ /* 0x000e220000000000 */
[----:B------:R-:W-:Y:S01]  /*2540*/  LOP3.LUT R9, R9, 0xc0, RZ, 0xc0, !PT ;  /* 0x000000c009097812 */ /* 0x000fe200078ec0ff */
[----:B------:R-:W-:Y:S01]  /*2550*/  IMAD.U32 R141, R13, 0x20, R2 ;  /* 0x000000200d8d7824 */ /* 0x000fe200078e0002 */
[----:B------:R-:W-:Y:S01]  /*2560*/  LOP3.LUT R5, R5, 0xffffff00, RZ, 0xc0, !PT ;  /* 0xffffff0005057812 */ /* 0x000fe200078ec0ff */
[-C--:B------:R-:W-:Y:S01]  /*2570*/  IMAD R25, R11, R50.reuse, RZ ;  /* 0x000000320b197224 */ /* 0x080fe200078e02ff */
[----:B------:R-:W-:Y:S01]  /*2580*/  LOP3.LUT R2, R9, 0x8, R12, 0xf8, !PT ;  /* 0x0000000809027812 */ /* 0x000fe200078ef80c */
[----:B------:R-:W-:Y:S01]  /*2590*/  ULDC.64 UR6, c[0x0][0x220] ;  /* 0x0000880000067ab9 */ /* 0x000fe20000000a00 */
[----:B------:R-:W-:Y:S01]  /*25a0*/  SHF.R.U32.HI R11, RZ, 0x3, R9 ;  /* 0x00000003ff0b7819 */ /* 0x000fe20000011609 */
[----:B------:R-:W-:Y:S01]  /*25b0*/  IMAD R9, R58, 0x200, R5 ;  /* 0x000002003a097824 */ /* 0x000fe200078e0205 */
[----:B------:R-:W-:Y:S01]  /*25c0*/  BSSY B0, `(.L_x_3987) ;  /* 0x000001d000007945 */ /* 0x000fe20003800000 */
[----:B------:R-:W-:Y:S01]  /*25d0*/  IMAD R25, R26, R51, R25 ;  /* 0x000000331a197224 */ /* 0x000fe200078e0219 */
[----:B------:R-:W-:Y:S01]  /*25e0*/  LOP3.LUT R2, R2, R11, RZ, 0x3c, !PT ;  /* 0x0000000b02027212 */ /* 0x000fe200078e3cff */
[----:B------:R-:W-:Y:S01]  /*25f0*/  IMAD.WIDE.U32 R26, R26, R50, R28 ;  /* 0x000000321a1a7225 */ /* 0x000fe200078e001c */
[----:B------:R-:W-:-:S02]  /*2600*/  SHF.L.U64.HI R148, R50, 0x5, R51 ;  /* 0x0000000532947819 */ /* 0x000fc40000010233 */
[----:B------:R-:W-:Y:S01]  /*2610*/  LEA R141, R141, UR4, 0x1 ;  /* 0x000000048d8d7c11 */ /* 0x000fe2000f8e08ff */
[----:B------:R-:W-:Y:S01]  /*2620*/  IMAD R9, R6, 0x20, R9 ;  /* 0x0000002006097824 */ /* 0x000fe200078e0209 */
[----:B------:R-:W-:Y:S01]  /*2630*/  LEA R162, P0, R26, UR6, 0x1 ;  /* 0x000000061aa27c11 */ /* 0x000fe2000f8008ff */
[----:B------:R-:W-:Y:S02]  /*2640*/  IMAD.IADD R25, R27, 0x1, R25 ;  /* 0x000000011b197824 */ /* 0x000fe400078e0219 */
[----:B------:R-:W-:Y:S02]  /*2650*/  IMAD.IADD R143, R2, 0x1, R9 ;  /* 0x00000001028f7824 */ /* 0x000fe400078e0209 */
        /* <DEDUP_REMOVED lines=19> */
.L_x_3988:
[----:B------:R-:W-:Y:S05]  /*2790*/  BSYNC B0 ;  /* 0x0000000000007941 */ /* 0x000fea0003800000 */
.L_x_3987:
        /* <DEDUP_REMOVED lines=13> */
.L_x_3990:
[----:B------:R-:W-:Y:S05]  /*2870*/  BSYNC B0 ;  /* 0x0000000000007941 */ /* 0x000fea0003800000 */
.L_x_3989:
        /* <DEDUP_REMOVED lines=13> */
.L_x_3992:
[----:B------:R-:W-:Y:S05]  /*2950*/  BSYNC B0 ;  /* 0x0000000000007941 */ /* 0x000fea0003800000 */
.L_x_3991:
[----:B------:R1:W-:Y:S01]  /*2960*/  @P1 STS.128 [R151+0x4800], RZ ;  /* 0x004800ff97001388 */ /* 0x0003e20000000c00 */
[----:B------:R-:W-:Y:S04]  /*2970*/  BSSY B0, `(.L_x_3993) ;  /* 0x000000d000007945 */ /* 0x000fe80003800000 */
[----:B------:R-:W-:Y:S05]  /*2980*/  @P1 BRA `(.L_x_3994) ;  /* 0x00000000002c1947 */ /* 0x000fea0003800000 */
[----:B------:R-:W-:Y:S02]  /*2990*/  ULDC UR5, c[0x0][0x2d0] ;  /* 0x0000b40000057ab9 */ /* 0x000fe40000000800 */
[----:B------:R-:W-:-:S13]  /*29a0*/  ISETP.GE.AND P0, PT, R152, UR5, PT ;  /* 0x0000000598007c0c */ /* 0x000fda000bf06270 */
[----:B------:R1:W-:Y:S01]  /*29b0*/  @P0 STS.128 [R151+0x4800], RZ ;  /* 0x004800ff97000388 */ /* 0x0003e20000000c00 */
[----:B------:R-:W-:Y:S05]  /*29c0*/  @P0 BRA `(.L_x_3994) ;  /* 0x00000000001c0947 */ /* 0x000fea0003800000 */
[----:B------:R-:W-:Y:S02]  /*29d0*/  IMAD R9, R51, 0xc0, RZ ;  /* 0x000000c033097824 */ /* 0x000fe400078e02ff */
[----:B-1----:R-:W-:-:S05]  /*29e0*/  IMAD.WIDE.U32 R10, R50, 0xc0, R162 ;  /* 0x000000c0320a7825 */ /* 0x002fca00078e00a2 */
[----:B------:R-:W-:-:S05]  /*29f0*/  IADD3 R11, R11, R9, RZ ;  /* 0x000000090b0b7210 */ /* 0x000fca0007ffe0ff */
[----:B------:R-:W-:Y:S01]  /*2a00*/  @!PT LDS RZ, [RZ] ;  /* 0x00000000fffff984 */ /* 0x000fe20000000800 */
[----:B------:R-:W-:Y:S01]  /*2a10*/  @!PT LDS RZ, [RZ] ;  /* 0x00000000fffff984 */ /* 0x000fe20000000800 */
[----:B------:R-:W-:Y:S01]  /*2a20*/  @!PT LDS RZ, [RZ] ;  /* 0x00000000fffff984 */ /* 0x000fe20000000800 */
[----:B------:R1:W-:Y:S02]  /*2a30*/  LDGSTS.E.BYPASS.LTC128B.128 [R151+0x4800], desc[UR12][R10.64] ;  /* 0x048000000a977fae */ /* 0x0003e4000b901d4c */
.L_x_3994:
[----:B------:R-:W-:Y:S05]  /*2a40*/  BSYNC B0 ;  /* 0x0000000000007941 */ /* 0x000fea0003800000 */
.L_x_3993:
[----:B--2---:R-:W-:Y:S01]  /*2a50*/  LDSM.16.M88.4 R12, [R143] ;  /* 0x000000008f0c783b */ /* 0x004fe20000000200 */
[----:B------:R-:W-:Y:S01]  /*2a60*/  LOP3.LUT P0, RZ, R4, 0x2, RZ, 0xc0, !PT ;  /* 0x0000000204ff7812 */ /* 0x000fe2000780c0ff */
[----:B------:R-:W-:Y:S01]  /*2a70*/  IMAD.MOV.U32 R4, RZ, RZ, 0x10 ;  /* 0x00000010ff047424 */ /* 0x000fe200078e00ff */
[----:B------:R-:W-:Y:S01]  /*2a80*/  LOP3.LUT P1, RZ, R8, 0x2, RZ, 0xc0, !PT ;  /* 0x0000000208ff7812 */ /* 0x000fe2000782c0ff */
[----:B------:R-:W2:Y:S01]  /*2a90*/  LDSM.16.M88.4 R20, [R141+0x1000] ;  /* 0x001000008d14783b */ /* 0x000ea20000000200 */
[C---:B------:R-:W-:Y:S01]  /*2aa0*/  VIADD R8, R141.reuse, 0x1000 ;  /* 0x000010008d087836 */ /* 0x040fe20000000000 */
[----:B------:R-:W-:Y:S01]  /*2ab0*/  ULDC UR10, c[0x0][0x39c] ;  /* 0x0000e700000a7ab9 */ /* 0x000fe20000000800 */
[----:B------:R-:W-:Y:S01]  /*2ac0*/  SEL R4, R4, 0xfffffff0, !P1 ;  /* 0xfffffff004047807 */ /* 0x000fe20004800000 */
[----:B------:R-:W-:Y:S01]  /*2ad0*/  VIADD R140, R141, 0x1020 ;  /* 0x000010208d8c7836 */ /* 0x000fe20000000000 */
[----:B------:R-:W5:Y:S01]  /*2ae0*/  LDSM.16.M88.4 R28, [R141+0x1400] ;  /* 0x001400008d1c783b */ /* 0x000f620000000200 */
[----:B------:R-:W-:-:S02]  /*2af0*/  IMAD R55, R58, 0x10, R55 ;  /* 0x000000103a377824 */ /* 0x000fc400078e0237 */
[----:B------:R-:W-:Y:S01]  /*2b00*/  IMAD R142, R4, 0x2, R143 ;  /* 0x00000002048e7824 */ /* 0x000fe200078e028f */
[----:B------:R-:W0:Y:S01]  /*2b10*/  LDGDEPBAR ;  /* 0x00000000000079af */ /* 0x000e220000000000 */
[----:B------:R-:W-:Y:S02]  /*2b20*/  @P0 VIADD R140, R8, 0xffffffe0 ;  /* 0xffffffe0088c0836 */ /* 0x000fe40000000000 */
[----:B------:R-:W-:Y:S01]  /*2b30*/  IMAD R139, R6, 0x20, R5 ;  /* 0x00000020068b7824 */ /* 0x000fe200078e0205 */
[----:B-1----:R-:W-:Y:S01]  /*2b40*/  LDSM.16.M88.4 R8, [R142] ;  /* 0x000000008e08783b */ /* 0x002fe20000000200 */
[----:B------:R-:W-:Y:S02]  /*2b50*/  VIADD R137, R140, 0x400 ;  /* 0x000004008c897836 */ /* 0x000fe40000000000 */
[----:B------:R-:W-:Y:S01]  /*2b60*/  IMAD.IADD R139, R2, 0x1, R139 ;  /* 0x00000001028b7824 */ /* 0x000fe200078e028b */
[----:B------:R-:W1:Y:S01]  /*2b70*/  LDSM.16.M88.4 R16, [R140] ;  /* 0x000000008c10783b */ /* 0x000e620000000200 */
[----:B------:R-:W-:-:S02]  /*2b80*/  VIADD R136, R140, 0x800 ;  /* 0x000008008c887836 */ /* 0x000fc40000000000 */
[C---:B------:R-:W-:Y:S01]  /*2b90*/  VIADD R135, R140.reuse, 0xc00 ;  /* 0x00000c008c877836 */ /* 0x040fe20000000000 */
[----:B------:R-:W3:Y:S01]  /*2ba0*/  LDSM.16.M88.4 R40, [R140+0x400] ;  /* 0x000400008c28783b */ /* 0x000ee20000000200 */
[C---:B------:R-:W-:Y:S02]  /*2bb0*/  VIADD R134, R140.reuse, 0x1000 ;  /* 0x000010008c867836 */ /* 0x040fe40000000000 */
[C---:B------:R-:W-:Y:S02]  /*2bc0*/  VIADD R133, R140.reuse, 0x1400 ;  /* 0x000014008c857836 */ /* 0x040fe40000000000 */
[C---:B------:R-:W-:Y:S02]  /*2bd0*/  VIADD R132, R140.reuse, 0x1800 ;  /* 0x000018008c847836 */ /* 0x040fe40000000000 */
[----:B------:R-:W-:Y:S01]  /*2be0*/  VIADD R86, R140, 0x1c00 ;  /* 0x00001c008c567836 */ /* 0x000fe20000000000 */
[C---:B--2---:R-:W-:Y:S06]  /*2bf0*/  HMMA.16816.F32 R36, R12.reuse, R20, RZ ;  /* 0x000000140c24723c */ /* 0x044fec00000018ff */
[C---:B------:R-:W-:Y:S06]  /*2c00*/  HMMA.16816.F32 R20, R12.reuse, R22, RZ ;  /* 0x000000160c14723c */ /* 0x040fec00000018ff */
[C---:B-----5:R-:W-:Y:S06]  /*2c10*/  HMMA.16816.F32 R32, R12.reuse, R28, RZ ;  /* 0x0000001c0c20723c */ /* 0x060fec00000018ff */
[----:B------:R-:W-:Y:S06]  /*2c20*/  HMMA.16816.F32 R28, R12, R30, RZ ;  /* 0x0000001e0c1c723c */ /* 0x000fec00000018ff */
[C---:B-1----:R-:W-:Y:S06]  /*2c30*/  HMMA.16816.F32 R36, R8.reuse, R16, R36 ;  /* 0x000000100824723c */ /* 0x042fec0000001824 */
[C---:B------:R-:W-:Y:S01]  /*2c40*/  HMMA.16816.F32 R20, R8.reuse, R18, R20 ;  /* 0x000000120814723c */ /* 0x040fe20000001814 */
[----:B------:R-:W1:Y:S05]  /*2c50*/  LDSM.16.M88.4 R16, [R141+0x1800] ;  /* 0x001800008d10783b */ /* 0x000e6a0000000200 */
[C---:B---3--:R-:W-:Y:S06]  /*2c60*/  HMMA.16816.F32 R32, R8.reuse, R40, R32 ;  /* 0x000000280820723c */ /* 0x048fec0000001820 */
[----:B------:R-:W-:Y:S01]  /*2c70*/  HMMA.16816.F32 R28, R8, R42, R28 ;  /* 0x0000002a081c723c */ /* 0x000fe2000000181c */
[----:B------:R-:W2:Y:S05]  /*2c80*/  LDSM.16.M88.4 R40, [R141+0x1c00] ;  /* 0x001c00008d28783b */ /* 0x000eaa0000000200 */
        /* <DEDUP_REMOVED lines=17> */
[----:B---3--:R-:W3:Y:S01]  /*2da0*/  LDSM.16.M88.4 R36, [R140+0x800] ;  /* 0x000800008c24783b */ /* 0x008ee20000000200 */
[----:B------:R-:W-:Y:S01]  /*2db0*/  FMUL.FTZ R76, R31, UR10 ;  /* 0x0000000a1f4c7c20 */ /* 0x000fe20008410000 */
[C---:B-1----:R-:W-:Y:S01]  /*2dc0*/  HMMA.16816.F32 R20, R12.reuse, R16, RZ ;  /* 0x000000100c14723c */ /* 0x042fe200000018ff */
[----:B------:R-:W1:Y:S05]  /*2dd0*/  MUFU.TANH R59, R59 ;  /* 0x0000003b003b7308 */ /* 0x000e6a0000002400 */
[C---:B------:R-:W-:Y:S03]  /*2de0*/  HMMA.16816.F32 R16, R12.reuse, R18, RZ ;  /* 0x000000120c10723c */ /* 0x040fe600000018ff */
[----:B------:R-:W4:Y:S01]  /*2df0*/  MUFU.TANH R77, R77 ;  /* 0x0000004d004d7308 */ /* 0x000f220000002400 */
[----:B-----5:R-:W5:Y:S02]  /*2e00*/  LDSM.16.M88.4 R32, [R140+0xc00] ;  /* 0x000c00008c20783b */ /* 0x020f640000000200 */
[C---:B--2---:R-:W-:Y:S05]  /*2e10*/  HMMA.16816.F32 R28, R12.reuse, R40, RZ ;  /* 0x000000280c1c723c */ /* 0x044fea00000018ff */
[----:B------:R-:W2:Y:S01]  /*2e20*/  MUFU.TANH R61, R61 ;  /* 0x0000003d003d7308 */ /* 0x000ea20000002400 */
[----:B------:R-:W-:Y:S07]  /*2e30*/  HMMA.16816.F32 R40, R12, R42, RZ ;  /* 0x0000002a0c28723c */ /* 0x000fee00000018ff */
[----:B------:R-:W-:Y:S08]  /*2e40*/  MUFU.TANH R63, R63 ;  /* 0x0000003f003f7308 */ /* 0x000ff00000002400 */
[----:B------:R-:W2:Y:S01]  /*2e50*/  MUFU.TANH R64, R64 ;  /* 0x0000004000407308 */ /* 0x000ea20000002400 */
[C---:B---3--:R-:W-:Y:S07]  /*2e60*/  HMMA.16816.F32 R20, R8.reuse, R36, R20 ;  /* 0x000000240814723c */ /* 0x048fee0000001814 */
[----:B------:R-:W-:Y:S01]  /*2e70*/  MUFU.TANH R60, R60 ;  /* 0x0000003c003c7308 */ /* 0x000fe20000002400 */
[C---:B------:R-:W-:Y:S01]  /*2e80*/  HMMA.16816.F32 R16, R8.reuse, R38, R16 ;  /* 0x000000260810723c */ /* 0x040fe20000001810 */
[----:B------:R-:W3:Y:S06]  /*2e90*/  LDSM.16.M88.4 R36, [R141+0x2000] ;  /* 0x002000008d24783b */ /* 0x000eec0000000200 */
[----:B------:R-:W2:Y:S01]  /*2ea0*/  MUFU.TANH R69, R69 ;  /* 0x0000004500457308 */ /* 0x000ea20000002400 */
[C---:B-----5:R-:W-:Y:S06]  /*2eb0*/  HMMA.16816.F32 R28, R8.reuse, R32, R28 ;  /* 0x00000020081c723c */ /* 0x060fec000000181c */
[----:B------:R-:W-:Y:S01]  /*2ec0*/  HMMA.16816.F32 R40, R8, R34, R40 ;  /* 0x000000220828723c */ /* 0x000fe20000001828 */
[----:B------:R-:W-:Y:S01]  /*2ed0*/  MUFU.TANH R66, R66 ;  /* 0x0000004200427308 */ /* 0x000fe20000002400 */
[----:B------:R-:W-:Y:S01]  /*2ee0*/  FMUL.FTZ R20, R20, UR10 ;  /* 0x0000000a14147c20 */ /* 0x000fe20008410000 */
[----:B------:R-:W-:Y:S01]  /*2ef0*/  FMUL.FTZ R68, R21, UR10 ;  /* 0x0000000a15447c20 */ /* 0x000fe20008410000 */
[----:B------:R-:W-:Y:S01]  /*2f00*/  FMUL.FTZ R75, R22, UR10 ;  /* 0x0000000a164b7c20 */ /* 0x000fe20008410000 */
[----:B------:R-:W-:-:S04]  /*2f10*/  FMUL.FTZ R73, R23, UR10 ;  /* 0x0000000a17497c20 */ /* 0x000fc80008410000 */
[----:B------:R5:W-:Y:S01]  /*2f20*/  MUFU.TANH R72, R20 ;  /* 0x0000001400487308 */ /* 0x000be20000002400 */
[----:B------:R-:W-:Y:S01]  /*2f30*/  FMUL.FTZ R16, R16, UR10 ;  /* 0x0000000a10107c20 */ /* 0x000fe20008410000 */
[----:B------:R-:W-:Y:S01]  /*2f40*/  FMUL.FTZ R17, R17, UR10 ;  /* 0x0000000a11117c20 */ /* 0x000fe20008410000 */
[----:B------:R-:W-:Y:S01]  /*2f50*/  FMUL.FTZ R18, R18, UR10 ;  /* 0x0000000a12127c20 */ /* 0x000fe20008410000 */
[----:B------:R-:W-:-:S04]  /*2f60*/  FMUL.FTZ R91, R19, UR10 ;  /* 0x0000000a135b7c20 */ /* 0x000fc80008410000 */
[----:B------:R-:W-:Y:S01]  /*2f70*/  MUFU.TANH R74, R16 ;  /* 0x00000010004a7308 */ /* 0x000fe20000002400 */
[----:B------:R-:W-:Y:S01]  /*2f80*/  FMUL.FTZ R28, R28, UR10 ;  /* 0x0000000a1c1c7c20 */ /* 0x000fe20008410000 */
[----:B------:R-:W-:Y:S01]  /*2f90*/  FMUL.FTZ R29, R29, UR10 ;  /* 0x0000000a1d1d7c20 */ /* 0x000fe20008410000 */
[----:B------:R-:W-:Y:S01]  /*2fa0*/  FMUL.FTZ R30, R30, UR10 ;  /* 0x0000000a1e1e7c20 */ /* 0x000fe20008410000 */
[----:B------:R-:W-:-:S03]  /*2fb0*/  FMUL.FTZ R31, R31, UR10 ;  /* 0x0000000a1f1f7c20 */ /* 0x000fc60008410000 */
[----:B------:R-:W-:Y:S01]  /*2fc0*/  FMUL.FTZ R42, R42, UR10 ;  /* 0x0000000a2a2a7c20 */ /* 0x000fe20008410000 */
[----:B------:R-:W-:Y:S01]  /*2fd0*/  FMUL.FTZ R43, R43, UR10 ;  /* 0x0000000a2b2b7c20 */ /* 0x000fe20008410000 */
[----:B------:R-:W-:Y:S01]  /*2fe0*/  MUFU.TANH R78, R17 ;  /* 0x00000011004e7308 */ /* 0x000fe20000002400 */
[----:B-----5:R-:W5:Y:S01]  /*2ff0*/  LDSM.16.M88.4 R20, [R140+0x1000] ;  /* 0x001000008c14783b */ /* 0x020f620000000200 */
[----:B------:R-:W-:Y:S01]  /*3000*/  FMUL.FTZ R40, R40, UR10 ;  /* 0x0000000a28287c20 */ /* 0x000fe20008410000 */
[----:B---3--:R-:W-:Y:S01]  /*3010*/  HMMA.16816.F32 R44, R12, R36, RZ ;  /* 0x000000240c2c723c */ /* 0x008fe200000018ff */
[----:B------:R-:W-:-:S04]  /*3020*/  FMUL.FTZ R84, R41, UR10 ;  /* 0x0000000a29547c20 */ /* 0x000fc80008410000 */
[----:B------:R3:W-:Y:S01]  /*3030*/  MUFU.TANH R157, R18 ;  /* 0x00000012009d7308 */ /* 0x0007e20000002400 */
[----:B------:R-:W-:Y:S07]  /*3040*/  HMMA.16816.F32 R36, R12, R38, RZ ;  /* 0x000000260c24723c */ /* 0x000fee00000018ff */
[----:B------:R-:W-:Y:S08]  /*3050*/  MUFU.TANH R79, R28 ;  /* 0x0000001c004f7308 */ /* 0x000ff00000002400 */
[----:B------:R-:W-:Y:S01]  /*3060*/  MUFU.TANH R80, R29 ;  /* 0x0000001d00507308 */ /* 0x000fe20000002400 */
[----:B---3--:R-:W3:Y:S07]  /*3070*/  LDSM.16.M88.4 R16, [R141+0x2400] ;  /* 0x002400008d10783b */ /* 0x008eee0000000200 */
[----:B------:R-:W-:Y:S08]  /*3080*/  MUFU.TANH R131, R30 ;  /* 0x0000001e00837308 */ /* 0x000ff00000002400 */
[----:B------:R1:W-:Y:S01]  /*3090*/  MUFU.TANH R93, R31 ;  /* 0x0000001f005d7308 */ /* 0x0003e20000002400 */
[C---:B-----5:R-:W-:Y:S06]  /*30a0*/  HMMA.16816.F32 R44, R8.reuse, R20, R44 ;  /* 0x00000014082c723c */ /* 0x060fec000000182c */
[----:B------:R-:W-:Y:S01]  /*30b0*/  HMMA.16816.F32 R36, R8, R22, R36 ;  /* 0x000000160824723c */ /* 0x000fe20000001824 */
[----:B------:R-:W-:Y:S01]  /*30c0*/  LOP3.LUT R20, R62, 0xffffffe0, RZ, 0xc0, !PT ;  /* 0xffffffe03e147812 */ /* 0x000fe200078ec0ff */
[----:B------:R5:W-:Y:S04]  /*30d0*/  MUFU.TANH R105, R42 ;  /* 0x0000002a00697308 */ /* 0x000be80000002400 */
[----:B------:R-:W-:-:S02]  /*30e0*/  IMAD.IADD R20, R7, 0x1, -R20 ;  /* 0x0000000107147824 */ /* 0x000fc400078e0a14 */
[----:B------:R-:W-:Y:S01]  /*30f0*/  IMAD.SHL.U32 R7, R7, 0x2, RZ ;  /* 0x0000000207077824 */ /* 0x000fe200078e00ff */
[----:B-1----:R-:W1:Y:S02]  /*3100*/  LDSM.16.M88.4 R28, [R140+0x1400] ;  /* 0x001400008c1c783b */ /* 0x002e640000000200 */
[----:B------:R-:W-:Y:S01]  /*3110*/  SHF.R.S32.HI R21, RZ, 0x1f, R20 ;  /* 0x0000001fff157819 */ /* 0x000fe20000011414 */
[----:B------:R-:W-:Y:S01]  /*3120*/  MUFU.TANH R129, R43 ;  /* 0x0000002b00817308 */ /* 0x000fe20000002400 */
[----:B------:R-:W-:Y:S02]  /*3130*/  LOP3.LUT R7, R7, 0x6, RZ, 0xc0, !PT ;  /* 0x0000000607077812 */ /* 0x000fe400078ec0ff */
[----:B------:R-:W-:-:S03]  /*3140*/  LEA.HI R21, R21, R20, RZ, 0x2 ;  /* 0x0000001415157211 */ /* 0x000fc600078f10ff */
[----:B------:R-:W-:Y:S01]  /*3150*/  FMUL.FTZ R41, R44, UR10 ;  /* 0x0000000a2c297c20 */ /* 0x000fe20008410000 */
[----:B------:R-:W-:Y:S01]  /*3160*/  SHF.R.S32.HI R32, RZ, 0x2, R21 ;  /* 0x00000002ff207819 */ /* 0x000fe20000011415 */
[----:B-----5:R-:W-:Y:S01]  /*3170*/  FMUL.FTZ R42, R45, UR10 ;  /* 0x0000000a2d2a7c20 */ /* 0x020fe20008410000 */
[----:B---3--:R-:W-:Y:S01]  /*3180*/  HMMA.16816.F32 R20, R12, R16, RZ ;  /* 0x000000100c14723c */ /* 0x008fe200000018ff */
[----:B------:R3:W-:Y:S01]  /*3190*/  MUFU.TANH R82, R40 ;  /* 0x0000002800527308 */ /* 0x0007e20000002400 */
[----:B------:R-:W-:Y:S01]  /*31a0*/  IADD3 R32, R55, 0x1, R32 ;  /* 0x0000000137207810 */ /* 0x000fe20007ffe020 */
[----:B------:R-:W-:Y:S01]  /*31b0*/  FMUL.FTZ R36, R36, UR10 ;  /* 0x0000000a24247c20 */ /* 0x000fe20008410000 */
[----:B------:R-:W-:Y:S01]  /*31c0*/  FMUL.FTZ R37, R37, UR10 ;  /* 0x0000000a25257c20 */ /* 0x000fe20008410000 */
[----:B------:R-:W-:Y:S01]  /*31d0*/  FMUL.FTZ R127, R38, UR10 ;  /* 0x0000000a267f7c20 */ /* 0x000fe20008410000 */
[----:B------:R-:W-:Y:S01]  /*31e0*/  FMUL.FTZ R125, R39, UR10 ;  /* 0x0000000a277d7c20 */ /* 0x000fe20008410000 */
[----:B------:R-:W-:Y:S01]  /*31f0*/  IADD3 R17, R53, R32, -R56 ;  /* 0x0000002035117210 */ /* 0x000fe20007ffe838 */
[----:B------:R-:W-:Y:S01]  /*3200*/  FMUL.FTZ R47, R47, UR10 ;  /* 0x0000000a2f2f7c20 */ /* 0x000fe20008410000 */
[----:B------:R-:W5:Y:S01]  /*3210*/  LDSM.16.M88.4 R32, [R141+0x2800] ;  /* 0x002800008d20783b */ /* 0x000f620000000200 */
[----:B------:R-:W-:Y:S01]  /*3220*/  MUFU.TANH R43, R36 ;  /* 0x00000024002b7308 */ /* 0x000fe20000002400 */
[----:B------:R-:W-:Y:S01]  /*3230*/  FMUL.FTZ R46, R46, UR10 ;  /* 0x0000000a2e2e7c20 */ /* 0x000fe20008410000 */
[----:B------:R-:W-:-:S05]  /*3240*/  IMAD.IADD R16, R17, 0x1, R54 ;  /* 0x0000000111107824 */ /* 0x000fca00078e0236 */
[C---:B------:R-:W-:Y:S01]  /*3250*/  VIMNMX R54, R16.reuse, R53, PT ;  /* 0x0000003510367248 */ /* 0x040fe20003fe0100 */
[----:B------:R4:W-:Y:S01]  /*3260*/  MUFU.TANH R45, R37 ;  /* 0x00000025002d7308 */ /* 0x0009e20000002400 */
[----:B------:R-:W-:Y:S01]  /*3270*/  VIADDMNMX R53, R16, 0x8, R53, PT ;  /* 0x0000000810357846 */ /* 0x000fe20003800135 */
[----:B---3--:R-:W-:Y:S01]  /*3280*/  IMAD.IADD R40, R0, 0x1, R7 ;  /* 0x0000000100287824 */ /* 0x008fe200078e0207 */
[----:B------:R-:W-:Y:S03]  /*3290*/  HMMA.16816.F32 R16, R12, R18, RZ ;  /* 0x000000120c10723c */ /* 0x000fe600000018ff */
[C---:B------:R-:W-:Y:S01]  /*32a0*/  VIADD R7, R40.reuse, 0x1 ;  /* 0x0000000128077836 */ /* 0x040fe20000000000 */
[CC--:B------:R-:W-:Y:S01]  /*32b0*/  ISETP.GE.AND P2, PT, R40.reuse, R54.reuse, PT ;  /* 0x000000362800720c */ /* 0x0c0fe20003f46270 */
[C---:B------:R-:W-:Y:S01]  /*32c0*/  VIADD R5, R40.reuse, 0x8 ;  /* 0x0000000828057836 */ /* 0x040fe20000000000 */
[----:B------:R-:W3:Y:S01]  /*32d0*/  MUFU.TANH R83, R83 ;  /* 0x0000005300537308 */ /* 0x000ee20000002400 */
[----:B------:R-:W-:Y:S01]  /*32e0*/  VIADD R62, R40, 0x40 ;  /* 0x00000040283e7836 */ /* 0x000fe20000000000 */
[----:B-1----:R-:W-:Y:S01]  /*32f0*/  HMMA.16816.F32 R20, R8, R28, R20 ;  /* 0x0000001c0814723c */ /* 0x002fe20000001814 */
[----:B------:R-:W-:-:S02]  /*3300*/  ISETP.GE.AND P5, PT, R7, R54, PT ;  /* 0x000000360700720c */ /* 0x000fc40003fa6270 */
[C---:B------:R-:W-:Y:S02]  /*3310*/  ISETP.GE.AND P0, PT, R5.reuse, R54, PT ;  /* 0x000000360500720c */ /* 0x040fe40003f06270 */
[-C--:B------:R-:W-:Y:S01]  /*3320*/  ISETP.GE.AND P1, PT, R5, R53.reuse, PT ;  /* 0x000000350500720c */ /* 0x080fe20003f26270 */
[----:B----4-:R-:W1:Y:S01]  /*3330*/  LDSM.16.M88.4 R36, [R140+0x1800] ;  /* 0x001800008c24783b */ /* 0x010e620000000200 */
[C---:B------:R-:W-:Y:S01]  /*3340*/  VIADD R5, R40.reuse, 0x9 ;  /* 0x0000000928057836 */ /* 0x040fe20000000000 */
[-C--:B------:R-:W-:Y:S01]  /*3350*/  ISETP.GE.AND P4, PT, R7, R53.reuse, PT ;  /* 0x000000350700720c */ /* 0x080fe20003f86270 */
[C---:B------:R-:W-:Y:S01]  /*3360*/  VIADD R7, R40.reuse, 0x10 ;  /* 0x0000001028077836 */ /* 0x040fe20000000000 */
[----:B------:R-:W-:Y:S01]  /*3370*/  FSEL R44, R59, -INF , !P5 ;  /* 0xff8000003b2c7808 */ /* 0x000fe20006800000 */
[----:B------:R-:W4:Y:S01]  /*3380*/  MUFU.TANH R81, R81 ;  /* 0x0000005100517308 */ /* 0x000f220000002400 */
[----:B------:R-:W-:Y:S02]  /*3390*/  ISETP.GE.AND P5, PT, R40, R53, PT ;  /* 0x000000352800720c */ /* 0x000fe40003fa6270 */
[----:B------:R-:W-:-:S02]  /*33a0*/  FSEL R6, R57, -INF , !P2 ;  /* 0xff80000039067808 */ /* 0x000fc40005000000 */
[----:B------:R-:W-:Y:S01]  /*33b0*/  HMMA.16816.F32 R16, R8, R30, R16 ;  /* 0x0000001e0810723c */ /* 0x000fe20000001810 */
[CC--:B------:R-:W-:Y:S02]  /*33c0*/  ISETP.GE.AND P3, PT, R5.reuse, R54.reuse, PT ;  /* 0x000000360500720c */ /* 0x0c0fe40003f66270 */
[-C--:B------:R-:W-:Y:S01]  /*33d0*/  ISETP.GE.AND P2, PT, R5, R53.reuse, PT ;  /* 0x000000350500720c */ /* 0x080fe20003f46270 */
[----:B------:R-:W-:Y:S01]  /*33e0*/  MUFU.TANH R67, R67 ;  /* 0x0000004300437308 */ /* 0x000fe20000002400 */
[----:B------:R-:W-:Y:S01]  /*33f0*/  FSEL R77, R77, -INF , !P5 ;  /* 0xff8000004d4d7808 */ /* 0x000fe20006800000 */
[C---:B-----5:R-:W-:Y:S01]  /*3400*/  HMMA.16816.F32 R28, R12.reuse, R32, RZ ;  /* 0x000000200c1c723c */ /* 0x060fe200000018ff */
[----:B--2---:R-:W-:Y:S01]  /*3410*/  FSEL R5, R61, -INF , !P4 ;  /* 0xff8000003d057808 */ /* 0x004fe20006000000 */
[----:B------:R-:W-:Y:S01]  /*3420*/  FMUL.FTZ R55, R21, UR10 ;  /* 0x0000000a15377c20 */ /* 0x000fe20008410000 */
[CC--:B------:R-:W-:Y:S01]  /*3430*/  ISETP.GE.AND P5, PT, R7.reuse, R54.reuse, PT ;  /* 0x000000360700720c */ /* 0x0c0fe20003fa6270 */
[C---:B------:R-:W-:Y:S01]  /*3440*/  VIADD R21, R40.reuse, 0x19 ;  /* 0x0000001928157836 */ /* 0x040fe20000000000 */
[-C--:B------:R-:W-:Y:S01]  /*3450*/  ISETP.GE.AND P4, PT, R7, R53.reuse, PT ;  /* 0x000000350700720c */ /* 0x080fe20003f86270 */
[----:B------:R2:W-:Y:S01]  /*3460*/  MUFU.TANH R107, R47 ;  /* 0x0000002f006b7308 */ /* 0x0005e20000002400 */
[----:B------:R-:W-:Y:S01]  /*3470*/  VIADD R7, R40, 0x11 ;  /* 0x0000001128077836 */ /* 0x000fe20000000000 */
[----:B------:R-:W-:Y:S01]  /*3480*/  FSEL R64, R64, -INF , !P3 ;  /* 0xff80000040407808 */ /* 0x000fe20005800000 */
[----:B------:R-:W-:Y:S01]  /*3490*/  FMUL.FTZ R22, R22, UR10 ;  /* 0x0000000a16167c20 */ /* 0x000fe20008410000 */
[----:B------:R-:W-:Y:S01]  /*34a0*/  FSEL R69, R69, -INF , !P2 ;  /* 0xff80000045457808 */ /* 0x000fe20005000000 */
[----:B------:R-:W-:Y:S01]  /*34b0*/  FMUL.FTZ R123, R23, UR10 ;  /* 0x0000000a177b7c20 */ /* 0x000fe20008410000 */
[----:B------:R-:W-:Y:S01]  /*34c0*/  ISETP.GE.AND P3, PT, R7, R53, PT ;  /* 0x000000350700720c */ /* 0x000fe20003f66270 */
[----:B------:R-:W-:Y:S01]  /*34d0*/  HMMA.16816.F32 R32, R12, R34, RZ ;  /* 0x000000220c20723c */ /* 0x000fe200000018ff */
[----:B------:R-:W5:Y:S01]  /*34e0*/  MUFU.TANH R70, R70 ;  /* 0x0000004600467308 */ /* 0x000f620000002400 */
[----:B------:R-:W-:Y:S01]  /*34f0*/  FSEL R56, R65, -INF , !P5 ;  /* 0xff80000041387808 */ /* 0x000fe20006800000 */
[----:B------:R-:W-:Y:S01]  /*3500*/  VIADD R61, R40, 0x41 ;  /* 0x00000041283d7836 */ /* 0x000fe20000000000 */
[----:B---3--:R-:W-:Y:S01]  /*3510*/  FSEL R83, R83, -INF , !P4 ;  /* 0xff80000053537808 */ /* 0x008fe20006000000 */
[----:B------:R-:W-:Y:S01]  /*3520*/  FMUL.FTZ R57, R16, UR10 ;  /* 0x0000000a10397c20 */ /* 0x000fe20008410000 */
[----:B----4-:R-:W-:Y:S01]  /*3530*/  FSEL R81, R81, -INF , !P3 ;  /* 0xff80000051517808 */ /* 0x010fe20005800000 */
[----:B------:R-:W-:Y:S01]  /*3540*/  VIADD R16, R40, 0x30 ;  /* 0x0000003028107836 */ /* 0x000fe20000000000 */
[----:B------:R-:W-:Y:S01]  /*3550*/  ISETP.GE.AND P5, PT, R21, R54, PT ;  /* 0x000000361500720c */ /* 0x000fe20003fa6270 */
[----:B------:R-:W3:Y:S01]  /*3560*/  MUFU.TANH R71, R71 ;  /* 0x0000004700477308 */ /* 0x000ee20000002400 */
[----:B--2---:R-:W-:Y:S01]  /*3570*/  FMUL.FTZ R47, R20, UR10 ;  /* 0x0000000a142f7c20 */ /* 0x004fe20008410000 */
[----:B------:R-:W-:-:S02]  /*3580*/  VIADD R20, R40, 0x18 ;  /* 0x0000001828147836 */ /* 0x000fc40000000000 */
[----:B------:R-:W-:Y:S01]  /*3590*/  FMUL.FTZ R17, R17, UR10 ;  /* 0x0000000a11117c20 */ /* 0x000fe20008410000 */
[----:B------:R-:W-:Y:S01]  /*35a0*/  FMUL.FTZ R18, R18, UR10 ;  /* 0x0000000a12127c20 */ /* 0x000fe20008410000 */
[----:B------:R-:W-:Y:S01]  /*35b0*/  FMUL.FTZ R109, R19, UR10 ;  /* 0x0000000a136d7c20 */ /* 0x000fe20008410000 */
[----:B------:R-:W-:Y:S01]  /*35c0*/  ISETP.GE.AND P2, PT, R20, R53, PT ;  /* 0x000000351400720c */ /* 0x000fe20003f46270 */
[----:B------:R-:W2:Y:S01]  /*35d0*/  MUFU.TANH R76, R76 ;  /* 0x0000004c004c7308 */ /* 0x000ea20000002400 */
[----:B-----5:R-:W-:-:S06]  /*35e0*/  FSEL R70, R70, -INF , !P5 ;  /* 0xff80000046467808 */ /* 0x020fcc0006800000 */
[----:B-1----:R-:W-:Y:S01]  /*35f0*/  HMMA.16816.F32 R32, R8, R38, R32 ;  /* 0x000000260820723c */ /* 0x002fe20000001820 */
[----:B------:R1:W-:Y:S01]  /*3600*/  MUFU.TANH R113, R46 ;  /* 0x0000002e00717308 */ /* 0x0003e20000002400 */
[----:B---3--:R-:W-:-:S07]  /*3610*/  FSEL R71, R71, -INF , !P2 ;  /* 0xff80000047477808 */ /* 0x008fce0005000000 */
[----:B------:R3:W-:Y:S08]  /*3620*/  MUFU.TANH R117, R22 ;  /* 0x0000001600757308 */ /* 0x0007f00000002400 */
[----:B------:R-:W4:Y:S01]  /*3630*/  MUFU.TANH R75, R75 ;  /* 0x0000004b004b7308 */ /* 0x000f220000002400 */
[----:B-1----:R-:W-:Y:S02]  /*3640*/  FSEL R46, R63, -INF , !P0 ;  /* 0xff8000003f2e7808 */ /* 0x002fe40004000000 */
[----:B------:R-:W-:-:S02]  /*3650*/  ISETP.GE.AND P0, PT, R7, R54, PT ;  /* 0x000000360700720c */ /* 0x000fc40003f06270 */
[----:B------:R-:W-:Y:S02]  /*3660*/  FSEL R7, R60, -INF , !P1 ;  /* 0xff8000003c077808 */ /* 0x000fe40004800000 */
[-C--:B------:R-:W-:Y:S01]  /*3670*/  ISETP.GE.AND P1, PT, R20, R54.reuse, PT ;  /* 0x000000361400720c */ /* 0x080fe20003f26270 */
[----:B------:R-:W-:Y:S01]  /*3680*/  VIADD R20, R40, 0x20 ;  /* 0x0000002028147836 */ /* 0x000fe20000000000 */
[----:B------:R-:W-:Y:S01]  /*3690*/  FSEL R66, R66, -INF , !P0 ;  /* 0xff80000042427808 */ /* 0x000fe20004000000 */
[----:B------:R-:W1:Y:S01]  /*36a0*/  MUFU.TANH R73, R73 ;  /* 0x0000004900497308 */ /* 0x000e620000002400 */
[-C--:B------:R-:W-:Y:S01]  /*36b0*/  ISETP.GE.AND P0, PT, R21, R53.reuse, PT ;  /* 0x000000351500720c */ /* 0x080fe20003f06270 */
[----:B------:R-:W-:Y:S01]  /*36c0*/  VIADD R21, R40, 0x21 ;  /* 0x0000002128157836 */ /* 0x000fe20000000000 */
[-C--:B------:R-:W-:Y:S01]  /*36d0*/  ISETP.GE.AND P4, PT, R20, R54.reuse, PT ;  /* 0x000000361400720c */ /* 0x080fe20003f86270 */
[----:B------:R-:W-:Y:S01]  /*36e0*/  FMUL.FTZ R32, R32, UR10 ;  /* 0x0000000a20207c20 */ /* 0x000fe20008410000 */
[-C--:B------:R-:W-:Y:S01]  /*36f0*/  ISETP.GE.AND P3, PT, R20, R53.reuse, PT ;  /* 0x000000351400720c */ /* 0x080fe20003f66270 */
[----:B------:R-:W-:Y:S01]  /*3700*/  VIADD R20, R40, 0x28 ;  /* 0x0000002828147836 */ /* 0x000fe20000000000 */
[----:B------:R-:W-:Y:S01]  /*3710*/  FSEL R58, R67, -INF , !P1 ;  /* 0xff800000433a7808 */ /* 0x000fe20004800000 */
[----:B------:R-:W5:Y:S01]  /*3720*/  MUFU.TANH R68, R68 ;  /* 0x0000004400447308 */ /* 0x000f620000002400 */
[----:B--2---:R-:W-:Y:S01]  /*3730*/  FSEL R67, R76, -INF , !P0 ;  /* 0xff8000004c437808 */ /* 0x004fe20004000000 */
[----:B------:R-:W-:Y:S01]  /*3740*/  FMUL.FTZ R34, R34, UR10 ;  /* 0x0000000a22227c20 */ /* 0x000fe20008410000 */
[-C--:B------:R-:W-:Y:S01]  /*3750*/  ISETP.GE.AND P1, PT, R21, R54.reuse, PT ;  /* 0x000000361500720c */ /* 0x080fe20003f26270 */
[----:B------:R-:W-:Y:S01]  /*3760*/  FMUL.FTZ R33, R33, UR10 ;  /* 0x0000000a21217c20 */ /* 0x000fe20008410000 */
[-C--:B------:R-:W-:Y:S01]  /*3770*/  ISETP.GE.AND P5, PT, R21, R53.reuse, PT ;  /* 0x000000351500720c */ /* 0x080fe20003fa6270 */
[----:B------:R-:W-:Y:S01]  /*3780*/  FMUL.FTZ R35, R35, UR10 ;  /* 0x0000000a23237c20 */ /* 0x000fe20008410000 */
[C---:B------:R-:W-:Y:S01]  /*3790*/  ISETP.GE.AND P2, PT, R20.reuse, R54, PT ;  /* 0x000000361400720c */ /* 0x040fe20003f46270 */
[----:B------:R-:W2:Y:S01]  /*37a0*/  MUFU.TANH R91, R91 ;  /* 0x0000005b005b7308 */ /* 0x000ea20000002400 */
[----:B------:R-:W-:-:S02]  /*37b0*/  ISETP.GE.AND P0, PT, R20, R53, PT ;  /* 0x000000351400720c */ /* 0x000fc40003f06270 */
[----:B---3--:R-:W-:Y:S01]  /*37c0*/  HMMA.16816.F32 R20, R8, R36, R28 ;  /* 0x000000240814723c */ /* 0x008fe2000000181c */
[----:B------:R-:W3:Y:S01]  /*37d0*/  LDSM.16.M88.4 R28, [R141+0x2c00] ;  /* 0x002c00008d1c783b */ /* 0x000ee20000000200 */
[----:B----4-:R-:W-:Y:S02]  /*37e0*/  FSEL R75, R75, -INF , !P3 ;  /* 0xff8000004b4b7808 */ /* 0x010fe40005800000 */
[----:B-1----:R-:W-:Y:S01]  /*37f0*/  FSEL R73, R73, -INF , !P5 ;  /* 0xff80000049497808 */ /* 0x002fe20006800000 */
[----:B------:R-:W-:Y:S01]  /*3800*/  MUFU.TANH R59, R17 ;  /* 0x00000011003b7308 */ /* 0x000fe20000002400 */
[----:B------:R-:W-:Y:S01]  /*3810*/  FSEL R72, R72, -INF , !P4 ;  /* 0xff80000048487808 */ /* 0x000fe20006000000 */
[----:B------:R-:W-:Y:S01]  /*3820*/  VIADD R36, R40, 0x29 ;  /* 0x0000002928247836 */ /* 0x000fe20000000000 */
[CC--:B------:R-:W-:Y:S02]  /*3830*/  ISETP.GE.AND P3, PT, R16.reuse, R54.reuse, PT ;  /* 0x000000361000720c */ /* 0x0c0fe40003f66270 */
[----:B------:R-:W-:Y:S01]  /*3840*/  ISETP.GE.AND P5, PT, R16, R53, PT ;  /* 0x000000351000720c */ /* 0x000fe20003fa6270 */
[----:B------:R-:W-:Y:S01]  /*3850*/  VIADD R16, R40, 0x31 ;  /* 0x0000003128107836 */ /* 0x000fe20000000000 */
[----:B------:R-:W-:Y:S01]  /*3860*/  ISETP.GE.AND P4, PT, R36, R54, PT ;  /* 0x000000362400720c */ /* 0x000fe20003f86270 */
[----:B------:R1:W-:Y:S01]  /*3870*/  MUFU.TANH R119, R18 ;  /* 0x0000001200777308 */ /* 0x0003e20000002400 */
[----:B------:R-:W-:-:S02]  /*3880*/  FSEL R74, R74, -INF , !P2 ;  /* 0xff8000004a4a7808 */ /* 0x000fc40005000000 */
[----:B------:R-:W-:Y:S02]  /*3890*/  FSEL R78, R78, -INF , !P4 ;  /* 0xff8000004e4e7808 */ /* 0x000fe40006000000 */
[CC--:B------:R-:W-:Y:S02]  /*38a0*/  ISETP.GE.AND P2, PT, R16.reuse, R54.reuse, PT ;  /* 0x000000361000720c */ /* 0x0c0fe40003f46270 */
[-C--:B------:R-:W-:Y:S01]  /*38b0*/  ISETP.GE.AND P4, PT, R16, R53.reuse, PT ;  /* 0x000000351000720c */ /* 0x080fe20003f86270 */
[----:B------:R-:W4:Y:S01]  /*38c0*/  MUFU.TANH R84, R84 ;  /* 0x0000005400547308 */ /* 0x000f220000002400 */
[----:B-----5:R-:W-:Y:S02]  /*38d0*/  FSEL R68, R68, -INF , !P1 ;  /* 0xff80000044447808 */ /* 0x020fe40004800000 */
[-C--:B------:R-:W-:Y:S01]  /*38e0*/  ISETP.GE.AND P1, PT, R36, R53.reuse, PT ;  /* 0x000000352400720c */ /* 0x080fe20003f26270 */
[----:B------:R-:W-:Y:S01]  /*38f0*/  VIADD R36, R40, 0x38 ;  /* 0x0000003828247836 */ /* 0x000fe20000000000 */
[----:B------:R-:W-:Y:S01]  /*3900*/  FSEL R157, R157, -INF , !P0 ;  /* 0xff8000009d9d7808 */ /* 0x000fe20004000000 */
[----:B------:R-:W-:Y:S01]  /*3910*/  FMUL.FTZ R60, R20, UR10 ;  /* 0x0000000a143c7c20 */ /* 0x000fe20008410000 */
[----:B--2---:R-:W-:Y:S01]  /*3920*/  FSEL R91, R91, -INF , !P1 ;  /* 0xff8000005b5b7808 */ /* 0x004fe20004800000 */
[----:B------:R-:W2:Y:S01]  /*3930*/  MUFU.TANH R41, R41 ;  /* 0x0000002900297308 */ /* 0x000ea20000002400 */
[----:B-1----:R-:W1:Y:S01]  /*3940*/  LDSM.16.M88.4 R16, [R140+0x1c00] ;  /* 0x001c00008c10783b */ /* 0x002e620000000200 */
[CC--:B------:R-:W-:Y:S01]  /*3950*/  ISETP.GE.AND P0, PT, R36.reuse, R54.reuse, PT ;  /* 0x000000362400720c */ /* 0x0c0fe20003f06270 */
[----:B------:R-:W-:Y:S01]  /*3960*/  FMUL.FTZ R87, R23, UR10 ;  /* 0x0000000a17577c20 */ /* 0x000fe20008410000 */
[-C--:B------:R-:W-:Y:S01]  /*3970*/  ISETP.GE.AND P1, PT, R36, R53.reuse, PT ;  /* 0x000000352400720c */ /* 0x080fe20003f26270 */
[C---:B------:R-:W-:Y:S01]  /*3980*/  VIADD R36, R40.reuse, 0x39 ;  /* 0x0000003928247836 */ /* 0x040fe20000000000 */
[----:B------:R-:W-:Y:S01]  /*3990*/  FSEL R20, R79, -INF , !P3 ;  /* 0xff8000004f147808 */ /* 0x000fe20005800000 */
[----:B------:R-:W-:Y:S01]  /*39a0*/  VIADD R23, R40, 0x49 ;  /* 0x0000004928177836 */ /* 0x000fe20000000000 */
[----:B------:R-:W-:Y:S01]  /*39b0*/  FSEL R80, R80, -INF , !P2 ;  /* 0xff80000050507808 */ /* 0x000fe20005000000 */
[----:B------:R-:W-:Y:S01]  /*39c0*/  MUFU.TANH R42, R42 ;  /* 0x0000002a002a7308 */ /* 0x000fe20000002400 */
[----:B------:R-:W-:Y:S01]  /*39d0*/  ISETP.GE.AND P3, PT, R36, R54, PT ;  /* 0x000000362400720c */ /* 0x000fe20003f66270 */
[----:B------:R-:W-:Y:S01]  /*39e0*/  FMUL.FTZ R22, R22, UR10 ;  /* 0x0000000a16167c20 */ /* 0x000fe20008410000 */
[----:B------:R-:W-:Y:S01]  /*39f0*/  ISETP.GE.AND P2, PT, R36, R53, PT ;  /* 0x000000352400720c */ /* 0x000fe20003f46270 */
[----:B------:R-:W-:Y:S01]  /*3a00*/  FMUL.FTZ R21, R21, UR10 ;  /* 0x0000000a15157c20 */ /* 0x000fe20008410000 */
[----:B---3--:R-:W-:Y:S01]  /*3a10*/  HMMA.16816.F32 R36, R12, R28, RZ ;  /* 0x0000001c0c24723c */ /* 0x008fe200000018ff */
[----:B------:R-:W-:Y:S01]  /*3a20*/  FSEL R131, R131, -INF , !P5 ;  /* 0xff80000083837808 */ /* 0x000fe20006800000 */
[----:B------:R-:W-:-:S04]  /*3a30*/  DEPBAR.LE SB0, 0x0 ;  /* 0x000080000000791a */ /* 0x000fc80000000000 */
[----:B------:R-:W-:Y:S01]  /*3a40*/  HMMA.16816.F32 R12, R12, R30, RZ ;  /* 0x0000001e0c0c723c */ /* 0x000fe200000018ff */
[----:B------:R-:W3:Y:S01]  /*3a50*/  MUFU.TANH R123, R123 ;  /* 0x0000007b007b7308 */ /* 0x000ee20000002400 */
[----:B------:R-:W-:Y:S01]  /*3a60*/  VIADD R28, R40, 0x48 ;  /* 0x00000048281c7836 */ /* 0x000fe20000000000 */
[----:B------:R-:W-:Y:S02]  /*3a70*/  ISETP.GE.AND P5, PT, R62, R54, PT ;  /* 0x000000363e00720c */ /* 0x000fe40003fa6270 */
[----:B------:R-:W-:Y:S02]  /*3a80*/  FSEL R93, R93, -INF , !P4 ;  /* 0xff8000005d5d7808 */ /* 0x000fe40006000000 */
[----:B----4-:R-:W-:Y:S02]  /*3a90*/  FSEL R84, R84, -INF , !P3 ;  /* 0xff80000054547808 */ /* 0x010fe40005800000 */
[----:B------:R-:W4:Y:S01]  /*3aa0*/  MUFU.TANH R127, R127 ;  /* 0x0000007f007f7308 */ /* 0x000f220000002400 */
[----:B------:R-:W-:-:S02]  /*3ab0*/  FSEL R105, R105, -INF , !P1 ;  /* 0xff80000069697808 */ /* 0x000fc40004800000 */
[----:B------:R-:W-:Y:S02]  /*3ac0*/  FSEL R129, R129, -INF , !P2 ;  /* 0xff80000081817808 */ /* 0x000fe40005000000 */
[-C--:B------:R-:W-:Y:S02]  /*3ad0*/  ISETP.GE.AND P4, PT, R62, R53.reuse, PT ;  /* 0x000000353e00720c */ /* 0x080fe40003f86270 */
[-C--:B------:R-:W-:Y:S01]  /*3ae0*/  ISETP.GE.AND P3, PT, R61, R53.reuse, PT ;  /* 0x000000353d00720c */ /* 0x080fe20003f66270 */
[----:B------:R-:W-:Y:S01]  /*3af0*/  MUFU.TANH R47, R47 ;  /* 0x0000002f002f7308 */ /* 0x000fe20000002400 */
[C---:B------:R-:W-:Y:S02]  /*3b00*/  ISETP.GE.AND P1, PT, R28.reuse, R54, PT ;  /* 0x000000361c00720c */ /* 0x040fe40003f26270 */
[----:B------:R-:W-:Y:S01]  /*3b10*/  ISETP.GE.AND P2, PT, R28, R53, PT ;  /* 0x000000351c00720c */ /* 0x000fe20003f46270 */
[----:B-1----:R-:W-:Y:S01]  /*3b20*/  HMMA.16816.F32 R36, R8, R16, R36 ;  /* 0x000000100824723c */ /* 0x002fe20000001824 */
[----:B--2---:R-:W-:-:S02]  /*3b30*/  FSEL R28, R41, -INF , !P5 ;  /* 0xff800000291c7808 */ /* 0x004fc40006800000 */
[-C--:B------:R-:W-:Y:S01]  /*3b40*/  ISETP.GE.AND P5, PT, R23, R54.reuse, PT ;  /* 0x000000361700720c */ /* 0x080fe20003fa6270 */
[----:B------:R-:W1:Y:S01]  /*3b50*/  MUFU.TANH R55, R55 ;  /* 0x0000003700377308 */ /* 0x000e620000002400 */
[----:B------:R-:W-:Y:S01]  /*3b60*/  FSEL R82, R82, -INF , !P0 ;  /* 0xff80000052527808 */ /* 0x000fe20004000000 */
[----:B------:R-:W-:Y:S01]  /*3b70*/  HMMA.16816.F32 R12, R8, R18, R12 ;  /* 0x00000012080c723c */ /* 0x000fe2000000180c */
[C---:B------:R-:W-:Y:S01]  /*3b80*/  VIADD R16, R40.reuse, 0x50 ;  /* 0x0000005028107836 */ /* 0x040fe20000000000 */
[----:B------:R-:W-:Y:S01]  /*3b90*/  FSEL R113, R113, -INF , !P4 ;  /* 0xff80000071717808 */ /* 0x000fe20006000000 */
[C---:B------:R-:W-:Y:S01]  /*3ba0*/  VIADD R17, R40.reuse, 0x51 ;  /* 0x0000005128117836 */ /* 0x040fe20000000000 */
[----:B------:R-:W-:Y:S02]  /*3bb0*/  FSEL R107, R107, -INF , !P3 ;  /* 0xff8000006b6b7808 */ /* 0x000fe40005800000 */
[----:B------:R-:W-:Y:S01]  /*3bc0*/  MUFU.TANH R125, R125 ;  /* 0x0000007d007d7308 */ /* 0x000fe20000002400 */
[-C--:B------:R-:W-:Y:S01]  /*3bd0*/  ISETP.GE.AND P0, PT, R61, R54.reuse, PT ;  /* 0x000000363d00720c */ /* 0x080fe20003f06270 */
[----:B------:R-:W-:Y:S01]  /*3be0*/  VIADD R8, R40, 0x60 ;  /* 0x0000006028087836 */ /* 0x000fe20000000000 */
[----:B------:R-:W-:Y:S01]  /*3bf0*/  ISETP.GE.AND P4, PT, R16, R54, PT ;  /* 0x000000361000720c */ /* 0x000fe20003f86270 */
[----:B------:R-:W-:Y:S01]  /*3c00*/  VIADD R9, R40, 0x59 ;  /* 0x0000005928097836 */ /* 0x000fe20000000000 */
[----:B------:R-:W-:Y:S01]  /*3c10*/  ISETP.GE.AND P3, PT, R16, R53, PT ;  /* 0x000000351000720c */ /* 0x000fe20003f66270 */
[----:B------:R-:W-:Y:S01]  /*3c20*/  VIADD R10, R40, 0x69 ;  /* 0x00000069280a7836 */ /* 0x000fe20000000000 */
[----:B------:R-:W-:Y:S01]  /*3c30*/  FSEL R30, R43, -INF , !P1 ;  /* 0xff8000002b1e7808 */ /* 0x000fe20004800000 */
[----:B------:R-:W-:Y:S01]  /*3c40*/  MUFU.TANH R57, R57 ;  /* 0x0000003900397308 */ /* 0x000fe20000002400 */
[----:B------:R-:W-:-:S02]  /*3c50*/  FSEL R16, R45, -INF , !P5 ;  /* 0xff8000002d107808 */ /* 0x000fc40006800000 */
[CC--:B------:R-:W-:Y:S01]  /*3c60*/  ISETP.GE.AND P1, PT, R17.reuse, R54.reuse, PT ;  /* 0x000000361100720c */ /* 0x0c0fe20003f26270 */
[----:B------:R-:W-:Y:S01]  /*3c70*/  FMUL.FTZ R36, R36, UR10 ;  /* 0x0000000a24247c20 */ /* 0x000fe20008410000 */
[-C--:B------:R-:W-:Y:S01]  /*3c80*/  ISETP.GE.AND P5, PT, R17, R53.reuse, PT ;  /* 0x000000351100720c */ /* 0x080fe20003fa6270 */
[----:B------:R-:W-:Y:S01]  /*3c90*/  VIADD R17, R40, 0x58 ;  /* 0x0000005828117836 */ /* 0x000fe20000000000 */
[----:B------:R-:W-:Y:S01]  /*3ca0*/  FSEL R117, R117, -INF , !P3 ;  /* 0xff80000075757808 */ /* 0x000fe20005800000 */
[----:B------:R-:W2:Y:S01]  /*3cb0*/  MUFU.TANH R109, R109 ;  /* 0x0000006d006d7308 */ /* 0x000ea20000002400 */
[----:B---3--:R-:W-:Y:S01]  /*3cc0*/  FSEL R123, R123, -INF , !P5 ;  /* 0xff8000007b7b7808 */ /* 0x008fe20006800000 */
[----:B------:R-:W-:Y:S01]  /*3cd0*/  FMUL.FTZ R12, R12, UR10 ;  /* 0x0000000a0c0c7c20 */ /* 0x000fe20008410000 */
[----:B----4-:R-:W-:Y:S01]  /*3ce0*/  FSEL R127, R127, -INF , !P2 ;  /* 0xff8000007f7f7808 */ /* 0x010fe20005000000 */
[----:B------:R-:W-:Y:S01]  /*3cf0*/  FMUL.FTZ R37, R37, UR10 ;  /* 0x0000000a25257c20 */ /* 0x000fe20008410000 */
[-C--:B------:R-:W-:Y:S01]  /*3d00*/  ISETP.GE.AND P3, PT, R8, R54.reuse, PT ;  /* 0x000000360800720c */ /* 0x080fe20003f66270 */
[----:B------:R-:W-:Y:S01]  /*3d10*/  FMUL.FTZ R43, R14, UR10 ;  /* 0x0000000a0e2b7c20 */ /* 0x000fe20008410000 */
[-C--:B------:R-:W-:Y:S01]  /*3d20*/  ISETP.GE.AND P5, PT, R8, R53.reuse, PT ;  /* 0x000000350800720c */ /* 0x080fe20003fa6270 */
[----:B------:R3:W4:Y:S01]  /*3d30*/  MUFU.TANH R95, R22 ;  /* 0x00000016005f7308 */ /* 0x0007220000002400 */
[----:B------:R-:W-:Y:S01]  /*3d40*/  ISETP.GE.AND P2, PT, R17, R54, PT ;  /* 0x000000361100720c */ /* 0x000fe20003f46270 */
[----:B------:R-:W-:Y:S01]  /*3d50*/  VIADD R8, R40, 0x61 ;  /* 0x0000006128087836 */ /* 0x000fe20000000000 */
[----:B-1----:R-:W-:Y:S01]  /*3d60*/  FSEL R18, R55, -INF , !P1 ;  /* 0xff80000037127808 */ /* 0x002fe20004800000 */
[----:B------:R-:W-:Y:S01]  /*3d70*/  FMUL.FTZ R13, R13, UR10 ;  /* 0x0000000a0d0d7c20 */ /* 0x000fe20008410000 */
[----:B------:R-:W-:Y:S01]  /*3d80*/  ISETP.GE.AND P1, PT, R9, R53, PT ;  /* 0x000000350900720c */ /* 0x000fe20003f26270 */
[----:B------:R-:W-:Y:S01]  /*3d90*/  FMUL.FTZ R38, R38, UR10 ;  /* 0x0000000a26267c20 */ /* 0x000fe20008410000 */
[----:B------:R-:W-:Y:S01]  /*3da0*/  FMUL.FTZ R39, R39, UR10 ;  /* 0x0000000a27277c20 */ /* 0x000fe20008410000 */
[----:B------:R-:W1:Y:S01]  /*3db0*/  MUFU.TANH R87, R87 ;  /* 0x0000005700577308 */ /* 0x000e620000002400 */
[----:B--2---:R-:W-:Y:S01]  /*3dc0*/  FSEL R109, R109, -INF , !P1 ;  /* 0xff8000006d6d7808 */ /* 0x004fe20004800000 */
[----:B------:R-:W-:-:S06]  /*3dd0*/  FMUL.FTZ R15, R15, UR10 ;  /* 0x0000000a0f0f7c20 */ /* 0x000fcc0008410000 */
[----:B------:R2:W-:Y:S01]  /*3de0*/  MUFU.TANH R102, R32 ;  /* 0x0000002000667308 */ /* 0x0005e20000002400 */
[----:B---3--:R-:W-:Y:S02]  /*3df0*/  FSEL R22, R42, -INF , !P0 ;  /* 0xff8000002a167808 */ /* 0x008fe40004000000 */
[-C--:B------:R-:W-:Y:S02]  /*3e00*/  ISETP.GE.AND P0, PT, R23, R53.reuse, PT ;  /* 0x000000351700720c */ /* 0x080fe40003f06270 */
[----:B----4-:R-:W-:Y:S02]  /*3e10*/  FSEL R95, R95, -INF , !P5 ;  /* 0xff8000005f5f7808 */ /* 0x010fe40006800000 */
[----:B------:R-:W-:Y:S01]  /*3e20*/  FSEL R125, R125, -INF , !P0 ;  /* 0xff8000007d7d7808 */ /* 0x000fe20004000000 */
[----:B------:R3:W4:Y:S01]  /*3e30*/  MUFU.TANH R63, R34 ;  /* 0x00000022003f7308 */ /* 0x0007220000002400 */
[----:B------:R-:W-:-:S04]  /*3e40*/  ISETP.GE.AND P0, PT, R17, R53, PT ;  /* 0x000000351100720c */ /* 0x000fc80003f06270 */
[----:B------:R-:W-:-:S03]  /*3e50*/  FSEL R119, R119, -INF , !P0 ;  /* 0xff80000077777808 */ /* 0x000fc60004000000 */
[----:B------:R-:W5:Y:S01]  /*3e60*/  MUFU.TANH R60, R60 ;  /* 0x0000003c003c7308 */ /* 0x000f620000002400 */
[----:B--2---:R-:W-:Y:S02]  /*3e70*/  FSEL R32, R47, -INF , !P4 ;  /* 0xff8000002f207808 */ /* 0x004fe40006000000 */
[----:B------:R-:W-:Y:S01]  /*3e80*/  ISETP.GE.AND P4, PT, R9, R54, PT ;  /* 0x000000360900720c */ /* 0x000fe20003f86270 */
[----:B------:R-:W-:-:S03]  /*3e90*/  VIADD R9, R40, 0x68 ;  /* 0x0000006828097836 */ /* 0x000fc60000000000 */
[----:B------:R-:W-:Y:S01]  /*3ea0*/  FSEL R76, R59, -INF , !P4 ;  /* 0xff8000003b4c7808 */ /* 0x000fe20006000000 */
[----:B------:R-:W2:Y:S01]  /*3eb0*/  MUFU.TANH R21, R21 ;  /* 0x0000001500157308 */ /* 0x000ea20000002400 */
[----:B---3--:R-:W-:Y:S02]  /*3ec0*/  FSEL R34, R57, -INF , !P2 ;  /* 0xff80000039227808 */ /* 0x008fe40005000000 */
[CC--:B------:R-:W-:Y:S02]  /*3ed0*/  ISETP.GE.AND P2, PT, R8.reuse, R54.reuse, PT ;  /* 0x000000360800720c */ /* 0x0c0fe40003f46270 */
[-C--:B------:R-:W-:Y:S02]  /*3ee0*/  ISETP.GE.AND P4, PT, R8, R53.reuse, PT ;  /* 0x000000350800720c */ /* 0x080fe40003f86270 */
[C---:B------:R-:W-:Y:S01]  /*3ef0*/  ISETP.GE.AND P0, PT, R9.reuse, R54, PT ;  /* 0x000000360900720c */ /* 0x040fe20003f06270 */
[----:B------:R-:W3:Y:S01]  /*3f00*/  MUFU.TANH R8, R12 ;  /* 0x0000000c00087308 */ /* 0x000ee20000002400 */
[----:B------:R-:W-:Y:S01]  /*3f10*/  ISETP.GE.AND P1, PT, R9, R53, PT ;  /* 0x000000350900720c */ /* 0x000fe20003f26270 */
[----:B------:R-:W-:Y:S01]  /*3f20*/  VIADD R9, R40, 0x70 ;  /* 0x0000007028097836 */ /* 0x000fe20000000000 */
[----:B-1----:R-:W-:-:S02]  /*3f30*/  FSEL R87, R87, -INF , !P4 ;  /* 0xff80000057577808 */ /* 0x002fc40006000000 */
[----:B----4-:R-:W-:Y:S02]  /*3f40*/  FSEL R63, R63, -INF , !P1 ;  /* 0xff8000003f3f7808 */ /* 0x010fe40004800000 */
[CC--:B------:R-:W-:Y:S01]  /*3f50*/  ISETP.GE.AND P5, PT, R9.reuse, R54.reuse, PT ;  /* 0x000000360900720c */ /* 0x0c0fe20003fa6270 */
[----:B------:R-:W1:Y:S01]  /*3f60*/  MUFU.TANH R90, R33 ;  /* 0x00000021005a7308 */ /* 0x000e620000002400 */
[----:B------:R-:W-:Y:S01]  /*3f70*/  ISETP.GE.AND P4, PT, R9, R53, PT ;  /* 0x000000350900720c */ /* 0x000fe20003f86270 */
[----:B------:R-:W-:Y:S01]  /*3f80*/  VIADD R9, R40, 0x78 ;  /* 0x0000007828097836 */ /* 0x000fe20000000000 */
[----:B-----5:R-:W-:Y:S02]  /*3f90*/  FSEL R94, R60, -INF , !P3 ;  /* 0xff8000003c5e7808 */ /* 0x020fe40005800000 */
[----:B--2---:R-:W-:Y:S02]  /*3fa0*/  FSEL R92, R21, -INF , !P2 ;  /* 0xff800000155c7808 */ /* 0x004fe40005000000 */
[-C--:B------:R-:W-:Y:S01]  /*3fb0*/  ISETP.GE.AND P1, PT, R9, R54.reuse, PT ;  /* 0x000000360900720c */ /* 0x080fe20003f26270 */
[----:B------:R-:W2:Y:S01]  /*3fc0*/  MUFU.TANH R61, R35 ;  /* 0x00000023003d7308 */ /* 0x000ea20000002400 */
[----:B------:R-:W-:-:S02]  /*3fd0*/  ISETP.GE.AND P3, PT, R10, R54, PT ;  /* 0x000000360a00720c */ /* 0x000fc40003f66270 */
[----:B---3--:R-:W-:Y:S02]  /*3fe0*/  FSEL R14, R8, -INF , !P1 ;  /* 0xff800000080e7808 */ /* 0x008fe40004800000 */
[----:B------:R-:W-:Y:S01]  /*3ff0*/  ISETP.GE.AND P2, PT, R10, R53, PT ;  /* 0x000000350a00720c */ /* 0x000fe20003f46270 */
[----:B------:R-:W-:Y:S01]  /*4000*/  VIADD R10, R40, 0x71 ;  /* 0x00000071280a7836 */ /* 0x000fe20000000000 */
[----:B------:R-:W-:Y:S01]  /*4010*/  ISETP.GT.AND P1, PT, R150, R145, PT ;  /* 0x000000919600720c */ /* 0x000fe20003f24270 */
[----:B------:R-:W3:Y:S01]  /*4020*/  MUFU.TANH R96, R36 ;  /* 0x0000002400607308 */ /* 0x000ee20000002400 */
[----:B------:R-:W-:Y:S01]  /*4030*/  FSEL R102, R102, -INF , !P0 ;  /* 0xff80000066667808 */ /* 0x000fe20004000000 */
[----:B------:R-:W-:Y:S01]  /*4040*/  VIADD R40, R40, 0x79 ;  /* 0x0000007928287836 */ /* 0x000fe20000000000 */
[----:B------:R-:W-:Y:S02]  /*4050*/  ISETP.GE.AND P0, PT, R10, R54, PT ;  /* 0x000000360a00720c */ /* 0x000fe40003f06270 */
[----:B-1----:R-:W-:-:S02]  /*4060*/  FSEL R90, R90, -INF , !P3 ;  /* 0xff8000005a5a7808 */ /* 0x002fc40005800000 */
[-C--:B------:R-:W-:Y:S01]  /*4070*/  ISETP.GE.AND P3, PT, R10, R53.reuse, PT ;  /* 0x000000350a00720c */ /* 0x080fe20003f66270 */
[----:B------:R-:W1:Y:S01]  /*4080*/  MUFU.TANH R88, R37 ;  /* 0x0000002500587308 */ /* 0x000e620000002400 */
[----:B--2---:R-:W-:Y:S02]  /*4090*/  FSEL R61, R61, -INF , !P2 ;  /* 0xff8000003d3d7808 */ /* 0x004fe40005000000 */
[----:B------:R-:W-:-:S05]  /*40a0*/  ISETP.GE.AND P2, PT, R9, R53, PT ;  /* 0x000000350900720c */ /* 0x000fca0003f46270 */
[----:B------:R-:W2:Y:S01]  /*40b0*/  MUFU.TANH R100, R13 ;  /* 0x0000000d00647308 */ /* 0x000ea20000002400 */
[----:B---3--:R-:W-:Y:S01]  /*40c0*/  FSEL R96, R96, -INF , !P5 ;  /* 0xff80000060607808 */ /* 0x008fe20006800000 */
[----:B------:R-:W-:Y:S01]  /*40d0*/  BAR.SYNC.DEFER_BLOCKING 0x0 ;  /* 0x0000000000007b1d */ /* 0x000fe20000010000 */
[----:B------:R-:W-:-:S05]  /*40e0*/  ISETP.GE.AND P5, PT, R40, R54, PT ;  /* 0x000000362800720c */ /* 0x000fca0003fa6270 */
[----:B------:R-:W3:Y:S01]  /*40f0*/  MUFU.TANH R55, R38 ;  /* 0x0000002600377308 */ /* 0x000ee20000002400 */
[----:B-1----:R-:W-:Y:S02]  /*4100*/  FSEL R88, R88, -INF , !P0 ;  /* 0xff80000058587808 */ /* 0x002fe40004000000 */
        /* <DEDUP_REMOVED lines=43> */
[----:B------:R-:W-:Y:S02]  /*43c0*/  ISETP.NE.AND P2, PT, R9, RZ, PT ;  /* 0x000000ff0900720c */ /* 0x000fe40003f45270 */
[----:B------:R-:W-:-:S05]  /*43d0*/  LOP3.LUT R2, RZ, R9, RZ, 0x33, !PT ;  /* 0x00000009ff027212 */ /* 0x000fca00078e33ff */
        /* <DEDUP_REMOVED lines=25> */
.L_x_3996:
[----:B------:R-:W-:-:S04]  /*4570*/  LEA R15, -R48, RZ, 0x7 ;  /* 0x000000ff300f7211 */ /* 0x000fc800078e39ff */
[----:B------:R-:W-:-:S07]  /*4580*/  SHF.R.S32.HI R2, RZ, 0x1f, R15 ;  /* 0x0000001fff027819 */ /* 0x000fce000001140f */
.L_x_3997:
        /* <DEDUP_REMOVED lines=52> */
.L_x_3999:
[----:B------:R-:W-:Y:S05]  /*48d0*/  BSYNC B0 ;  /* 0x0000000000007941 */ /* 0x000fea0003800000 */
.L_x_3998:
[----:B------:R-:W0:Y:S01]  /*48e0*/  LDGDEPBAR ;  /* 0x00000000000079af */ /* 0x000e220000000000 */
[----:B------:R-:W-:-:S04]  /*48f0*/  IADD3 R52, P0, R15, R52, RZ ;  /* 0x000000340f347210 */ /* 0x000fc80007f1e0ff */
[----:B------:R-:W-:-:S09]  /*4900*/  IADD3.X R3, R2, R3, RZ, P0, !PT ;  /* 0x0000000302037210 */ /* 0x000fd200007fe4ff */
.L_x_3995:
[----:B-12---:R-:W-:Y:S01]  /*4910*/  FMNMX.FTZ R9, R6, R44, !PT ;  /* 0x0000002c06097209 */ /* 0x006fe20007810000 */
[----:B------:R-:W-:Y:S01]  /*4920*/  ULDC UR11, c[0x0][0x2ec] ;  /* 0x0000bb00000b7ab9 */ /* 0x000fe20000000800 */
[----:B------:R-:W-:Y:S01]  /*4930*/  LEA R139, R139, UR4, 0x1 ;  /* 0x000000048b8b7c11 */ /* 0x000fe2000f8e08ff */
[----:B------:R-:W-:Y:S01]  /*4940*/  ULDC.64 UR8, c[0x0][0x218] ;  /* 0x0000860000087ab9 */ /* 0x000fe20000000a00 */
[----:B------:R-:W-:Y:S02]  /*4950*/  FMNMX.FTZ R9, R46, R9, !PT ;  /* 0x000000092e097209 */ /* 0x000fe40007810000 */
[----:B------:R-:W-:Y:S02]  /*4960*/  LEA R138, R4, R139, 0x1 ;  /* 0x0000008b048a7211 */ /* 0x000fe400078e08ff */
        /* <DEDUP_REMOVED lines=63> */
[----:B------:R-:W-:Y:S01]  /*4d60*/  LDSM.16.MT88.4 R16, [R139+0x3400] ;  /* 0x003400008b10783b */ /* 0x000fe20000004200 */
[----:B------:R-:W-:Y:S01]  /*4d70*/  FMNMX.FTZ R0, R113, R0, !PT ;  /* 0x0000000071007209 */ /* 0x000fe20007810000 */
[--C-:B------:R-:W-:Y:S01]  /*4d80*/  FFMA.FTZ R28, R14, UR11, -R103.reuse ;  /* 0x0000000b0e1c7c23 */ /* 0x100fe20008010867 */
[----:B------:R-:W1:Y:S01]  /*4d90*/  MUFU.EX2 R112, R112 ;  /* 0x0000007000707308 */ /* 0x000e620000000800 */
[--C-:B------:R-:W-:Y:S01]  /*4da0*/  FFMA.FTZ R97, R66, UR11, -R103.reuse ;  /* 0x0000000b42617c23 */ /* 0x100fe20008010867 */
[----:B------:R-:W-:Y:S01]  /*4db0*/  FMNMX.FTZ R0, R107, R0, !PT ;  /* 0x000000006b007209 */ /* 0x000fe20007810000 */
[--C-:B------:R-:W-:Y:S01]  /*4dc0*/  FFMA.FTZ R31, R90, UR11, -R103.reuse ;  /* 0x0000000b5a1f7c23 */ /* 0x100fe20008010867 */
[----:B------:R-:W-:Y:S01]  /*4dd0*/  LDSM.16.MT88.4 R12, [R138+0x3400] ;  /* 0x003400008a0c783b */ /* 0x000fe20000004200 */
        /* <DEDUP_REMOVED lines=32> */
[----:B------:R-:W-:Y:S01]  /*4fe0*/  FADD.FTZ R121, R121, R112 ;  /* 0x0000007079797221 */ /* 0x000fe20000010000 */
[----:B------:R-:W-:Y:S01]  /*4ff0*/  FFMA.FTZ R100, R100, UR11, -R103 ;  /* 0x0000000b64647c23 */ /* 0x000fe20008010867 */
[----:B------:R-:W-:Y:S01]  /*5000*/  FMNMX.FTZ R0, R63, R0, !PT ;  /* 0x000000003f007209 */ /* 0x000fe20007810000 */
[----:B------:R-:W-:Y:S01]  /*5010*/  MUFU.EX2 R89, R89 ;  /* 0x0000005900597308 */ /* 0x000fe20000000800 */
[----:B------:R-:W-:-:S02]  /*5020*/  FADD.FTZ R106, R106, R121 ;  /* 0x000000796a6a7221 */ /* 0x000fc40000010000 */
        /* <DEDUP_REMOVED lines=65> */
[----:B------:R-:W-:-:S07]  /*5440*/  LEA.HI.X R159, R52, UR9, R3, 0x1, P0 ;  /* 0x00000009349f7c11 */ /* 0x000fce00080f0c03 */
[----:B------:R-:W3:Y:S01]  /*5450*/  MUFU.EX2 R92, R92 ;  /* 0x0000005c005c7308 */ /* 0x000ee20000000800 */
[----:B----4-:R-:W-:-:S07]  /*5460*/  F2FP.F16.F32.PACK_AB R71, R102, R115 ;  /* 0x000000736647723e */ /* 0x010fce00000000ff */
[----:B------:R-:W-:Y:S01]  /*5470*/  MUFU.EX2 R90, R90 ;  /* 0x0000005a005a7308 */ /* 0x000fe20000000800 */
[C---:B-1----:R-:W-:Y:S06]  /*5480*/  HMMA.16816.F32 R80, R68.reuse, R76, RZ ;  /* 0x0000004c4450723c */ /* 0x042fec00000018ff */
[C---:B------:R-:W-:Y:S01]  /*5490*/  HMMA.16816.F32 R76, R68.reuse, R78, RZ ;  /* 0x0000004e444c723c */ /* 0x040fe200000018ff */
[----:B------:R-:W1:Y:S05]  /*54a0*/  MUFU.EX2 R85, R85 ;  /* 0x0000005500557308 */ /* 0x000e6a0000000800 */
[C---:B--2---:R-:W-:Y:S03]  /*54b0*/  HMMA.16816.F32 R72, R68.reuse, R4, RZ ;  /* 0x000000044448723c */ /* 0x044fe600000018ff */
[----:B------:R-:W-:Y:S03]  /*54c0*/  MUFU.EX2 R67, R67 ;  /* 0x0000004300437308 */ /* 0x000fe60000000800 */
[----:B------:R-:W-:Y:S01]  /*54d0*/  HMMA.16816.F32 R68, R68, R6, RZ ;  /* 0x000000064444723c */ /* 0x000fe200000018ff */
[----:B------:R-:W-:-:S02]  /*54e0*/  F2FP.F16.F32.PACK_AB R4, R97, R98 ;  /* 0x000000626104723e */ /* 0x000fc400000000ff */
[----:B---3--:R-:W-:Y:S02]  /*54f0*/  F2FP.F16.F32.PACK_AB R5, R92, R99 ;  /* 0x000000635c05723e */ /* 0x008fe400000000ff */
[----:B------:R-:W2:Y:S02]  /*5500*/  MUFU.EX2 R64, R64 ;  /* 0x0000004000407308 */ /* 0x000ea40000000800 */
[----:B------:R-:W-:Y:S02]  /*5510*/  F2FP.F16.F32.PACK_AB R6, R66, R89 ;  /* 0x000000594206723e */ /* 0x000fe400000000ff */
[----:B-1----:R-:W-:-:S04]  /*5520*/  F2FP.F16.F32.PACK_AB R7, R85, R90 ;  /* 0x0000005a5507723e */ /* 0x002fc800000000ff */
[----:B------:R-:W-:Y:S03]  /*5530*/  MUFU.EX2 R91, R157 ;  /* 0x0000009d005b7308 */ /* 0x000fe60000000800 */
[C---:B------:R-:W-:Y:S05]  /*5540*/  HMMA.16816.F32 R80, R4.reuse, R16, R80 ;  /* 0x000000100450723c */ /* 0x040fea0000001850 */
[----:B------:R-:W1:Y:S01]  /*5550*/  MUFU.EX2 R84, R84 ;  /* 0x0000005400547308 */ /* 0x000e620000000800 */
[C---:B------:R-:W-:Y:S01]  /*5560*/  HMMA.16816.F32 R76, R4.reuse, R18, R76 ;  /* 0x00000012044c723c */ /* 0x040fe2000000184c */
[----:B------:R-:W3:Y:S05]  /*5570*/  LDSM.16.MT88.4 R16, [R139+0x3c00] ;  /* 0x003c00008b10783b */ /* 0x000eea0000004200 */
[C---:B------:R-:W-:Y:S01]  /*5580*/  HMMA.16816.F32 R72, R4.reuse, R12, R72 ;  /* 0x0000000c0448723c */ /* 0x040fe20000001848 */
[----:B------:R-:W-:Y:S05]  /*5590*/  MUFU.EX2 R88, R88 ;  /* 0x0000005800587308 */ /* 0x000fea0000000800 */
[----:B------:R-:W-:Y:S01]  /*55a0*/  HMMA.16816.F32 R68, R4, R14, R68 ;  /* 0x0000000e0444723c */ /* 0x000fe20000001844 */
[----:B------:R-:W4:Y:S02]  /*55b0*/  LDSM.16.MT88.4 R12, [R138+0x3c00] ;  /* 0x003c00008a0c783b */ /* 0x000f240000004200 */
[----:B------:R-:W5:Y:S04]  /*55c0*/  MUFU.EX2 R93, R93 ;  /* 0x0000005d005d7308 */ /* 0x000f680000000800 */
[----:B------:R-:W-:-:S02]  /*55d0*/  F2FP.F16.F32.PACK_AB R4, R62, R65 ;  /* 0x000000413e04723e */ /* 0x000fc400000000ff */
[----:B--2---:R-:W-:Y:S02]  /*55e0*/  F2FP.F16.F32.PACK_AB R5, R64, R67 ;  /* 0x000000434005723e */ /* 0x004fe400000000ff */
[----:B------:R-:W-:Y:S01]  /*55f0*/  F2FP.F16.F32.PACK_AB R6, R59, R60 ;  /* 0x0000003c3b06723e */ /* 0x000fe200000000ff */
[----:B------:R-:W-:Y:S01]  /*5600*/  MUFU.EX2 R105, R105 ;  /* 0x0000006900697308 */ /* 0x000fe20000000800 */
[----:B-1----:R-:W-:-:S07]  /*5610*/  F2FP.F16.F32.PACK_AB R7, R84, R91 ;  /* 0x0000005b5407723e */ /* 0x002fce00000000ff */
[----:B------:R-:W1:Y:S01]  /*5620*/  MUFU.EX2 R94, R94 ;  /* 0x0000005e005e7308 */ /* 0x000e620000000800 */
[C---:B------:R-:W-:Y:S06]  /*5630*/  HMMA.16816.F32 R80, R4.reuse, R20, R80 ;  /* 0x000000140450723c */ /* 0x040fec0000001850 */
[C---:B------:R-:W-:Y:S01]  /*5640*/  HMMA.16816.F32 R76, R4.reuse, R22, R76 ;  /* 0x00000016044c723c */ /* 0x040fe2000000184c */
[----:B------:R-:W-:Y:S01]  /*5650*/  MUFU.EX2 R40, R40 ;  /* 0x0000002800287308 */ /* 0x000fe20000000800 */
[----:B------:R-:W-:Y:S04]  /*5660*/  LDSM.16.MT88.4 R20, [R138+0x4000] ;  /* 0x004000008a14783b */ /* 0x000fe80000004200 */
[C---:B------:R-:W-:Y:S03]  /*5670*/  HMMA.16816.F32 R72, R4.reuse, R8, R72 ;  /* 0x000000080448723c */ /* 0x040fe60000001848 */
[----:B------:R-:W-:Y:S03]  /*5680*/  MUFU.EX2 R39, R39 ;  /* 0x0000002700277308 */ /* 0x000fe60000000800 */
[----:B------:R-:W-:Y:S01]  /*5690*/  HMMA.16816.F32 R68, R4, R10, R68 ;  /* 0x0000000a0444723c */ /* 0x000fe20000001844 */
[----:B------:R-:W2:Y:S04]  /*56a0*/  LDSM.16.MT88.4 R8, [R139+0x4000] ;  /* 0x004000008b08783b */ /* 0x000ea80000004200 */
[----:B------:R-:W-:Y:S02]  /*56b0*/  MUFU.EX2 R96, R96 ;  /* 0x0000006000607308 */ /* 0x000fe40000000800 */
[----:B------:R-:W-:-:S02]  /*56c0*/  F2FP.F16.F32.PACK_AB R4, R57, R58 ;  /* 0x0000003a3904723e */ /* 0x000fc400000000ff */
[----:B-----5:R-:W-:Y:S02]  /*56d0*/  F2FP.F16.F32.PACK_AB R5, R93, R88 ;  /* 0x000000585d05723e */ /* 0x020fe400000000ff */
[----:B------:R-:W-:Y:S02]  /*56e0*/  F2FP.F16.F32.PACK_AB R6, R45, R56 ;  /* 0x000000382d06723e */ /* 0x000fe400000000ff */
[----:B-1----:R-:W-:Y:S01]  /*56f0*/  F2FP.F16.F32.PACK_AB R7, R94, R105 ;  /* 0x000000695e07723e */ /* 0x002fe200000000ff */
[----:B------:R-:W1:Y:S06]  /*5700*/  MUFU.EX2 R107, R107 ;  /* 0x0000006b006b7308 */ /* 0x000e6c0000000800 */
[C---:B---3--:R-:W-:Y:S02]  /*5710*/  HMMA.16816.F32 R80, R4.reuse, R16, R80 ;  /* 0x000000100450723c */ /* 0x048fe40000001850 */
[----:B------:R-:W-:Y:S04]  /*5720*/  MUFU.EX2 R113, R113 ;  /* 0x0000007100717308 */ /* 0x000fe80000000800 */
[C---:B------:R-:W-:Y:S01]  /*5730*/  HMMA.16816.F32 R76, R4.reuse, R18, R76 ;  /* 0x00000012044c723c */ /* 0x040fe2000000184c */
[----:B------:R-:W3:Y:S03]  /*5740*/  LDSM.16.MT88.4 R16, [R139+0x4400] ;  /* 0x004400008b10783b */ /* 0x000ee60000004200 */
[----:B------:R-:W5:Y:S02]  /*5750*/  MUFU.EX2 R110, R110 ;  /* 0x0000006e006e7308 */ /* 0x000f640000000800 */
[C---:B----4-:R-:W-:Y:S06]  /*5760*/  HMMA.16816.F32 R72, R4.reuse, R12, R72 ;  /* 0x0000000c0448723c */ /* 0x050fec0000001848 */
[----:B------:R-:W-:Y:S01]  /*5770*/  HMMA.16816.F32 R68, R4, R14, R68 ;  /* 0x0000000e0444723c */ /* 0x000fe20000001844 */
[----:B------:R-:W-:Y:S01]  /*5780*/  FADD.FTZ R12, R104, R111 ;  /* 0x0000006f680c7221 */ /* 0x000fe20000010000 */
[----:B------:R-:W-:Y:S03]  /*5790*/  MUFU.EX2 R38, R38 ;  /* 0x0000002600267308 */ /* 0x000fe60000000800 */
[----:B------:R-:W-:-:S02]  /*57a0*/  FADD.FTZ R115, R115, R12 ;  /* 0x0000000c73737221 */ /* 0x000fc40000010000 */
[----:B------:R-:W-:Y:S01]  /*57b0*/  F2FP.F16.F32.PACK_AB R4, R41, R46 ;  /* 0x0000002e2904723e */ /* 0x000fe200000000ff */
[----:B------:R-:W4:Y:S01]  /*57c0*/  LDSM.16.MT88.4 R12, [R138+0x4400] ;  /* 0x004400008a0c783b */ /* 0x000f220000004200 */
[----:B-1----:R-:W-:Y:S01]  /*57d0*/  F2FP.F16.F32.PACK_AB R5, R107, R96 ;  /* 0x000000606b05723e */ /* 0x002fe200000000ff */
[----:B------:R-:W1:Y:S01]  /*57e0*/  MUFU.EX2 R37, R37 ;  /* 0x0000002500257308 */ /* 0x000e620000000800 */
[----:B------:R-:W-:Y:S01]  /*57f0*/  F2FP.F16.F32.PACK_AB R6, R39, R40 ;  /* 0x000000282706723e */ /* 0x000fe200000000ff */
[----:B------:R-:W-:Y:S01]  /*5800*/  FADD.FTZ R102, R102, R115 ;  /* 0x0000007366667221 */ /* 0x000fe20000010000 */
[----:B-----5:R-:W-:-:S03]  /*5810*/  F2FP.F16.F32.PACK_AB R7, R110, R113 ;  /* 0x000000716e07723e */ /* 0x020fc600000000ff */
[----:B------:R-:W-:Y:S02]  /*5820*/  FADD.FTZ R99, R99, R102 ;  /* 0x0000006663637221 */ /* 0x000fe40000010000 */
[----:B------:R-:W-:Y:S02]  /*5830*/  MUFU.EX2 R36, R36 ;  /* 0x0000002400247308 */ /* 0x000fe40000000800 */
[----:B--2---:R-:W-:Y:S01]  /*5840*/  HMMA.16816.F32 R80, R4, R8, R80 ;  /* 0x000000080450723c */ /* 0x004fe20000001850 */
[----:B------:R-:W-:-:S05]  /*5850*/  FADD.FTZ R99, R92, R99 ;  /* 0x000000635c637221 */ /* 0x000fca0000010000 */
[----:B------:R-:W2:Y:S01]  /*5860*/  MUFU.EX2 R35, R35 ;  /* 0x0000002300237308 */ /* 0x000ea20000000800 */
[----:B------:R-:W-:Y:S01]  /*5870*/  FADD.FTZ R9, R101, R106 ;  /* 0x0000006a65097221 */ /* 0x000fe20000010000 */
[----:B------:R-:W-:Y:S01]  /*5880*/  HMMA.16816.F32 R76, R4, R10, R76 ;  /* 0x0000000a044c723c */ /* 0x000fe2000000184c */
[----:B-1----:R-:W-:Y:S02]  /*5890*/  F2FP.F16.F32.PACK_AB R8, R37, R38 ;  /* 0x000000262508723e */ /* 0x002fe400000000ff */
[----:B------:R-:W-:-:S03]  /*58a0*/  FADD.FTZ R98, R98, R9 ;  /* 0x0000000962627221 */ /* 0x000fc60000010000 */
[----:B------:R-:W-:Y:S01]  /*58b0*/  MUFU.EX2 R117, R117 ;  /* 0x0000007500757308 */ /* 0x000fe20000000800 */
[----:B------:R-:W-:Y:S01]  /*58c0*/  HMMA.16816.F32 R72, R4, R20, R72 ;  /* 0x000000140448723c */ /* 0x000fe20000001848 */
[----:B------:R-:W-:-:S04]  /*58d0*/  FADD.FTZ R98, R97, R98 ;  /* 0x0000006261627221 */ /* 0x000fc80000010000 */
[----:B------:R-:W-:Y:S01]  /*58e0*/  FADD.FTZ R89, R89, R98 ;  /* 0x0000006259597221 */ /* 0x000fe20000010000 */
[----:B------:R-:W-:Y:S01]  /*58f0*/  HMMA.16816.F32 R68, R4, R22, R68 ;  /* 0x000000160444723c */ /* 0x000fe20000001844 */
[----:B------:R-:W1:Y:S01]  /*5900*/  MUFU.EX2 R108, R108 ;  /* 0x0000006c006c7308 */ /* 0x000e620000000800 */
[----:B--2---:R-:W-:Y:S01]  /*5910*/  F2FP.F16.F32.PACK_AB R10, R35, R36 ;  /* 0x00000024230a723e */ /* 0x004fe200000000ff */
[----:B------:R-:W-:Y:S01]  /*5920*/  FADD.FTZ R66, R66, R89 ;  /* 0x0000005942427221 */ /* 0x000fe20000010000 */
[----:B------:R-:W-:Y:S03]  /*5930*/  LDSM.16.MT88.4 R20, [R138+0x4800] ;  /* 0x004800008a14783b */ /* 0x000fe60000004200 */
[----:B------:R-:W-:Y:S01]  /*5940*/  FADD.FTZ R4, R90, R99 ;  /* 0x000000635a047221 */ /* 0x000fe20000010000 */
[----:B------:R-:W-:Y:S01]  /*5950*/  FADD.FTZ R65, R65, R66 ;  /* 0x0000004241417221 */ /* 0x000fe20000010000 */
[----:B------:R-:W-:Y:S03]  /*5960*/  MUFU.EX2 R119, R119 ;  /* 0x0000007700777308 */ /* 0x000fe60000000800 */
[----:B------:R-:W-:-:S05]  /*5970*/  FADD.FTZ R65, R62, R65 ;  /* 0x000000413e417221 */ /* 0x000fca0000010000 */
[----:B------:R-:W2:Y:S01]  /*5980*/  MUFU.EX2 R104, R109 ;  /* 0x0000006d00687308 */ /* 0x000ea20000000800 */
[----:B-1----:R-:W-:-:S07]  /*5990*/  F2FP.F16.F32.PACK_AB R9, R108, R117 ;  /* 0x000000756c09723e */ /* 0x002fce00000000ff */
[----:B------:R-:W-:Y:S08]  /*59a0*/  MUFU.EX2 R34, R34 ;  /* 0x0000002200227308 */ /* 0x000ff00000000800 */
[----:B------:R-:W1:Y:S01]  /*59b0*/  MUFU.EX2 R33, R33 ;  /* 0x0000002100217308 */ /* 0x000e620000000800 */
[----:B--2---:R-:W-:-:S07]  /*59c0*/  F2FP.F16.F32.PACK_AB R11, R104, R119 ;  /* 0x00000077680b723e */ /* 0x004fce00000000ff */
[C---:B---3--:R-:W-:Y:S01]  /*59d0*/  HMMA.16816.F32 R80, R8.reuse, R16, R80 ;  /* 0x000000100850723c */ /* 0x048fe20000001850 */
[----:B------:R-:W-:Y:S05]  /*59e0*/  MUFU.EX2 R32, R32 ;  /* 0x0000002000207308 */ /* 0x000fea0000000800 */
[C---:B----4-:R-:W-:Y:S01]  /*59f0*/  HMMA.16816.F32 R72, R8.reuse, R12, R72 ;  /* 0x0000000c0848723c */ /* 0x050fe20000001848 */
[----:B------:R-:W-:Y:S02]  /*5a00*/  FADD.FTZ R16, R85, R4 ;  /* 0x0000000455107221 */ /* 0x000fe40000010000 */
[----:B------:R-:W2:Y:S01]  /*5a10*/  LDSM.16.MT88.4 R4, [R139+0x4800] ;  /* 0x004800008b04783b */ /* 0x000ea20000004200 */
[----:B------:R-:W3:Y:S01]  /*5a20*/  MUFU.EX2 R31, R31 ;  /* 0x0000001f001f7308 */ /* 0x000ee20000000800 */
[----:B------:R-:W-:Y:S01]  /*5a30*/  FADD.FTZ R67, R67, R16 ;  /* 0x0000001043437221 */ /* 0x000fe20000010000 */
[----:B------:R-:W-:Y:S01]  /*5a40*/  FADD.FTZ R16, R60, R65 ;  /* 0x000000413c107221 */ /* 0x000fe20000010000 */
[C---:B------:R-:W-:Y:S02]  /*5a50*/  HMMA.16816.F32 R76, R8.reuse, R18, R76 ;  /* 0x00000012084c723c */ /* 0x040fe4000000184c */
[----:B------:R-:W-:Y:S01]  /*5a60*/  FADD.FTZ R64, R64, R67 ;  /* 0x0000004340407221 */ /* 0x000fe20000010000 */
[----:B------:R-:W-:Y:S01]  /*5a70*/  FADD.FTZ R59, R59, R16 ;  /* 0x000000103b3b7221 */ /* 0x000fe20000010000 */
[----:B-1----:R-:W-:Y:S01]  /*5a80*/  F2FP.F16.F32.PACK_AB R16, R33, R34 ;  /* 0x000000222110723e */ /* 0x002fe200000000ff */
[----:B------:R-:W-:Y:S01]  /*5a90*/  MUFU.EX2 R95, R95 ;  /* 0x0000005f005f7308 */ /* 0x000fe20000000800 */
[----:B------:R-:W-:Y:S01]  /*5aa0*/  FADD.FTZ R91, R91, R64 ;  /* 0x000000405b5b7221 */ /* 0x000fe20000010000 */
[----:B------:R-:W-:Y:S01]  /*5ab0*/  FADD.FTZ R58, R58, R59 ;  /* 0x0000003b3a3a7221 */ /* 0x000fe20000010000 */
[----:B------:R-:W-:Y:S02]  /*5ac0*/  HMMA.16816.F32 R68, R8, R14, R68 ;  /* 0x0000000e0844723c */ /* 0x000fe40000001844 */
[----:B------:R-:W-:Y:S01]  /*5ad0*/  FADD.FTZ R91, R84, R91 ;  /* 0x0000005b545b7221 */ /* 0x000fe20000010000 */
[----:B------:R-:W-:-:S02]  /*5ae0*/  FADD.FTZ R57, R57, R58 ;  /* 0x0000003a39397221 */ /* 0x000fc40000010000 */
[----:B------:R-:W1:Y:S01]  /*5af0*/  MUFU.EX2 R90, R87 ;  /* 0x00000057005a7308 */ /* 0x000e620000000800 */
[----:B------:R-:W-:Y:S01]  /*5b00*/  FADD.FTZ R12, R88, R91 ;  /* 0x0000005b580c7221 */ /* 0x000fe20000010000 */
[----:B------:R-:W-:Y:S01]  /*5b10*/  FADD.FTZ R8, R56, R57 ;  /* 0x0000003938087221 */ /* 0x000fe20000010000 */
[----:B---3--:R-:W-:Y:S02]  /*5b20*/  F2FP.F16.F32.PACK_AB R18, R31, R32 ;  /* 0x000000201f12723e */ /* 0x008fe400000000ff */
[----:B------:R-:W-:Y:S01]  /*5b30*/  FADD.FTZ R12, R93, R12 ;  /* 0x0000000c5d0c7221 */ /* 0x000fe20000010000 */
[----:B------:R-:W-:Y:S02]  /*5b40*/  FADD.FTZ R45, R45, R8 ;  /* 0x000000082d2d7221 */ /* 0x000fe40000010000 */
[----:B------:R-:W-:Y:S01]  /*5b50*/  MUFU.EX2 R63, R63 ;  /* 0x0000003f003f7308 */ /* 0x000fe20000000800 */
[----:B------:R-:W-:Y:S01]  /*5b60*/  FADD.FTZ R9, R105, R12 ;  /* 0x0000000c69097221 */ /* 0x000fe20000010000 */
[----:B------:R-:W-:Y:S01]  /*5b70*/  FADD.FTZ R46, R46, R45 ;  /* 0x0000002d2e2e7221 */ /* 0x000fe20000010000 */
[----:B------:R-:W3:Y:S02]  /*5b80*/  LDSM.16.MT88.4 R12, [R139+0x4c00] ;  /* 0x004c00008b0c783b */ /* 0x000ee40000004200 */
[----:B------:R-:W-:Y:S01]  /*5b90*/  FADD.FTZ R9, R94, R9 ;  /* 0x000000095e097221 */ /* 0x000fe20000010000 */
[----:B------:R-:W-:-:S02]  /*5ba0*/  FADD.FTZ R41, R41, R46 ;  /* 0x0000002e29297221 */ /* 0x000fc40000010000 */
[----:B------:R-:W4:Y:S01]  /*5bb0*/  MUFU.EX2 R60, R61 ;  /* 0x0000003d003c7308 */ /* 0x000f220000000800 */
[----:B-1----:R-:W-:Y:S01]  /*5bc0*/  F2FP.F16.F32.PACK_AB R17, R90, R95 ;  /* 0x0000005f5a11723e */ /* 0x002fe200000000ff */
[----:B------:R-:W-:-:S04]  /*5bd0*/  FADD.FTZ R40, R40, R41 ;  /* 0x0000002928287221 */ /* 0x000fc80000010000 */
[----:B------:R-:W-:Y:S02]  /*5be0*/  FADD.FTZ R39, R39, R40 ;  /* 0x0000002827277221 */ /* 0x000fe40000010000 */
[----:B------:R-:W-:Y:S02]  /*5bf0*/  MUFU.EX2 R30, R30 ;  /* 0x0000001e001e7308 */ /* 0x000fe40000000800 */
[----:B------:R-:W-:-:S04]  /*5c00*/  FADD.FTZ R38, R38, R39 ;  /* 0x0000002726267221 */ /* 0x000fc80000010000 */
[----:B------:R-:W-:Y:S02]  /*5c10*/  FADD.FTZ R37, R37, R38 ;  /* 0x0000002625257221 */ /* 0x000fe40000010000 */
[----:B------:R-:W1:Y:S01]  /*5c20*/  MUFU.EX2 R29, R29 ;  /* 0x0000001d001d7308 */ /* 0x000e620000000800 */
[----:B----4-:R-:W-:Y:S01]  /*5c30*/  F2FP.F16.F32.PACK_AB R19, R60, R63 ;  /* 0x0000003f3c13723e */ /* 0x010fe200000000ff */
        /* <DEDUP_REMOVED lines=8> */
[----:B------:R-:W2:Y:S01]  /*5cc0*/  LDSM.16.MT88.4 R8, [R138+0x4c00] ;  /* 0x004c00008a08783b */ /* 0x000ea20000004200 */
[----:B------:R-:W4:Y:S01]  /*5cd0*/  MUFU.EX2 R56, R47 ;  /* 0x0000002f00387308 */ /* 0x000f220000000800 */
[----:B------:R-:W-:Y:S01]  /*5ce0*/  FADD.FTZ R4, R107, R4 ;  /* 0x000000046b047221 */ /* 0x000fe20000010000 */
[C---:B------:R-:W-:Y:S01]  /*5cf0*/  HMMA.16816.F32 R72, R16.reuse, R20, R72 ;  /* 0x000000141048723c */ /* 0x040fe20000001848 */
[----:B------:R-:W-:Y:S02]  /*5d00*/  FADD.FTZ R32, R32, R33 ;  /* 0x0000002120207221 */ /* 0x000fe40000010000 */
[----:B------:R-:W-:Y:S01]  /*5d10*/  FADD.FTZ R113, R113, R4 ;  /* 0x0000000471717221 */ /* 0x000fe20000010000 */
[----:B-1----:R-:W-:Y:S01]  /*5d20*/  F2FP.F16.F32.PACK_AB R4, R29, R30 ;  /* 0x0000001e1d04723e */ /* 0x002fe200000000ff */
[----:B------:R-:W-:Y:S01]  /*5d30*/  FADD.FTZ R31, R31, R32 ;  /* 0x000000201f1f7221 */ /* 0x000fe20000010000 */
[----:B------:R-:W-:Y:S01]  /*5d40*/  MUFU.EX2 R28, R28 ;  /* 0x0000001c001c7308 */ /* 0x000fe20000000800 */
[----:B------:R-:W-:Y:S01]  /*5d50*/  FADD.FTZ R110, R110, R113 ;  /* 0x000000716e6e7221 */ /* 0x000fe20000010000 */
[----:B------:R-:W-:Y:S01]  /*5d60*/  HMMA.16816.F32 R68, R16, R22, R68 ;  /* 0x000000161044723c */ /* 0x000fe20000001844 */
[----:B------:R-:W-:-:S02]  /*5d70*/  FADD.FTZ R30, R30, R31 ;  /* 0x0000001f1e1e7221 */ /* 0x000fc40000010000 */
[----:B------:R-:W-:Y:S02]  /*5d80*/  FADD.FTZ R117, R117, R110 ;  /* 0x0000006e75757221 */ /* 0x000fe40000010000 */
[----:B------:R-:W-:Y:S01]  /*5d90*/  FADD.FTZ R29, R29, R30 ;  /* 0x0000001e1d1d7221 */ /* 0x000fe20000010000 */
[----:B------:R-:W1:Y:S01]  /*5da0*/  MUFU.EX2 R101, R100 ;  /* 0x0000006400657308 */ /* 0x000e620000000800 */
[----:B------:R-:W-:Y:S01]  /*5db0*/  FADD.FTZ R108, R108, R117 ;  /* 0x000000756c6c7221 */ /* 0x000fe20000010000 */
[----:B----4-:R-:W-:-:S03]  /*5dc0*/  F2FP.F16.F32.PACK_AB R5, R56, R55 ;  /* 0x000000373805723e */ /* 0x010fc600000000ff */
[----:B------:R-:W-:-:S03]  /*5dd0*/  FADD.FTZ R119, R119, R108 ;  /* 0x0000006c77777221 */ /* 0x000fc60000010000 */
[----:B------:R-:W-:Y:S01]  /*5de0*/  MUFU.EX2 R42, R43 ;  /* 0x0000002b002a7308 */ /* 0x000fe20000000800 */
[----:B------:R-:W-:-:S04]  /*5df0*/  FADD.FTZ R104, R104, R119 ;  /* 0x0000007768687221 */ /* 0x000fc80000010000 */
[----:B------:R-:W-:-:S03]  /*5e00*/  FADD.FTZ R95, R95, R104 ;  /* 0x000000685f5f7221 */ /* 0x000fc60000010000 */
[----:B------:R-:W4:Y:S01]  /*5e10*/  MUFU.EX2 R161, R161 ;  /* 0x000000a100a17308 */ /* 0x000f220000000800 */
[----:B------:R-:W-:Y:S01]  /*5e20*/  FADD.FTZ R90, R90, R95 ;  /* 0x0000005f5a5a7221 */ /* 0x000fe20000010000 */
[----:B-1----:R-:W-:Y:S01]  /*5e30*/  F2FP.F16.F32.PACK_AB R6, R101, R28 ;  /* 0x0000001c6506723e */ /* 0x002fe200000000ff */
[----:B------:R-:W-:Y:S02]  /*5e40*/  FADD.FTZ R28, R28, R29 ;  /* 0x0000001d1c1c7221 */ /* 0x000fe40000010000 */
[----:B------:R-:W-:Y:S02]  /*5e50*/  FADD.FTZ R63, R63, R90 ;  /* 0x0000005a3f3f7221 */ /* 0x000fe40000010000 */
[----:B------:R-:W-:Y:S02]  /*5e60*/  FADD.FTZ R160, R101, R28 ;  /* 0x0000001c65a07221 */ /* 0x000fe40000010000 */
[----:B------:R-:W-:-:S04]  /*5e70*/  FADD.FTZ R60, R60, R63 ;  /* 0x0000003f3c3c7221 */ /* 0x000fc80000010000 */
[----:B------:R-:W-:Y:S01]  /*5e80*/  FADD.FTZ R55, R55, R60 ;  /* 0x0000003c37377221 */ /* 0x000fe20000010000 */
[----:B----4-:R-:W-:-:S03]  /*5e90*/  F2FP.F16.F32.PACK_AB R7, R161, R42 ;  /* 0x0000002aa107723e */ /* 0x010fc600000000ff */
[----:B------:R-:W-:-:S04]  /*5ea0*/  FADD.FTZ R55, R56, R55 ;  /* 0x0000003738377221 */ /* 0x000fc80000010000 */
[----:B------:R-:W-:Y:S01]  /*5eb0*/  FADD.FTZ R42, R42, R55 ;  /* 0x000000372a2a7221 */ /* 0x000fe20000010000 */
[----:B---3--:R-:W-:Y:S03]  /*5ec0*/  HMMA.16816.F32 R80, R4, R12, R80 ;  /* 0x0000000c0450723c */ /* 0x008fe60000001850 */
[----:B------:R-:W-:-:S03]  /*5ed0*/  FADD.FTZ R161, R161, R42 ;  /* 0x0000002aa1a17221 */ /* 0x000fc60000010000 */
[C---:B------:R-:W-:Y:S06]  /*5ee0*/  HMMA.16816.F32 R76, R4.reuse, R14, R76 ;  /* 0x0000000e044c723c */ /* 0x040fec000000184c */
[C---:B--2---:R-:W-:Y:S06]  /*5ef0*/  HMMA.16816.F32 R72, R4.reuse, R8, R72 ;  /* 0x000000080448723c */ /* 0x044fec0000001848 */
        /* <DEDUP_REMOVED lines=55> */
[----:B------:R-:W-:-:S04]  /*6270*/  IMAD R5, R5, R50, RZ ;  /* 0x0000003205057224 */ /* 0x000fc800078e02ff */
[----:B------:R-:W-:Y:S02]  /*6280*/  IMAD R5, R6, R51, R5 ;  /* 0x0000003306057224 */ /* 0x000fe400078e0205 */
        /* <DEDUP_REMOVED lines=9> */
.L_x_4001:
[----:B------:R-:W-:-:S04]  /*6320*/  LEA R4, -R50, RZ, 0x7 ;  /* 0x000000ff32047211 */ /* 0x000fc800078e39ff */
[----:B------:R-:W-:-:S07]  /*6330*/  SHF.R.S32.HI R5, RZ, 0x1f, R4 ;  /* 0x0000001fff057819 */ /* 0x000fce0000011404 */
.L_x_4002:
[----:B------:R-:W-:Y:S01]  /*6340*/  ULDC UR4, c[0x0][0x2d0] ;  /* 0x0000b40000047ab9 */ /* 0x000fe20000000800 */
[----:B------:R-:W-:Y:S01]  /*6350*/  LEA R162, P4, R4, R162, 0x1 ;  /* 0x000000a204a27211 */ /* 0x000fe200078808ff */
[----:B------:R-:W1:Y:S01]  /*6360*/  S2R R45, SR_TID.X ;  /* 0x00000000002d7919 */ /* 0x000e620000002100 */
[----:B------:R-:W-:Y:S02]  /*6370*/  ISETP.GE.AND P0, PT, R152, UR4, PT ;  /* 0x0000000498007c0c */ /* 0x000fe4000bf06270 */
[----:B------:R-:W-:-:S11]  /*6380*/  LEA.HI.X R163, R4, R163, R5, 0x1, P4 ;  /* 0x000000a304a37211 */ /* 0x000fd600020f0c05 */
[-C--:B------:R-:W-:Y:S01]  /*6390*/  @!P0 LEA R7, P1, R50, R26.reuse, 0x6 ;  /* 0x0000001a32078211 */ /* 0x080fe200078230ff */
[----:B------:R-:W-:Y:S01]  /*63a0*/  @!P0 IMAD.MOV.U32 R24, RZ, RZ, R26 ;  /* 0x000000ffff188224 */ /* 0x000fe200078e001a */
[----:B------:R-:W-:Y:S01]  /*63b0*/  @!P0 IADD3 R6, P3, P2, R4, R26, R149 ;  /* 0x0000001a04068210 */ /* 0x000fe20007a7e095 */
[----:B------:R-:W-:Y:S01]  /*63c0*/  @!P0 IMAD R8, R51, 0x60, RZ ;  /* 0x0000006033088824 */ /* 0x000fe200078e02ff */
[CC--:B------:R-:W-:Y:S01]  /*63d0*/  @!P0 LEA.HI.X R10, R50.reuse, R25.reuse, R51, 0x6, P1 ;  /* 0x00000019320a8211 */ /* 0x0c0fe200008f3433 */
[----:B------:R-:W-:Y:S01]  /*63e0*/  @!P0 IMAD.WIDE.U32 R12, R50, 0x60, R24 ;  /* 0x00000060320c8825 */ /* 0x000fe200078e0018 */
[C---:B------:R-:W-:Y:S01]  /*63f0*/  @!P0 IADD3.X R25, R5.reuse, R25, R148, P3, P2 ;  /* 0x0000001905198210 */ /* 0x040fe20001fe4494 */
[----:B------:R-:W-:Y:S01]  /*6400*/  @P0 STS [R151+0x3000], RZ ;  /* 0x003000ff97000388 */ /* 0x000fe20000000800 */
[C---:B------:R-:W-:Y:S02]  /*6410*/  @!P0 IADD3 R7, P2, R4.reuse, R7, RZ ;  /* 0x0000000704078210 */ /* 0x040fe40007f5e0ff */
[----:B------:R-:W-:Y:S01]  /*6420*/  @!P0 IADD3 R9, P1, R4, R12, RZ ;  /* 0x0000000c04098210 */ /* 0x000fe20007f3e0ff */
[----:B------:R-:W-:Y:S01]  /*6430*/  @P0 STS [R151+0x3004], RZ ;  /* 0x003004ff97000388 */ /* 0x000fe20000000800 */
[----:B------:R-:W-:Y:S01]  /*6440*/  @!P0 LEA R14, P3, R6, UR6, 0x1 ;  /* 0x00000006060e8c11 */ /* 0x000fe2000f8608ff */
[----:B------:R-:W-:Y:S01]  /*6450*/  @!P0 IMAD.X R10, R5, 0x1, R10, P2 ;  /* 0x00000001050a8824 */ /* 0x000fe200010e060a */
        /* <DEDUP_REMOVED lines=8> */
[----:B------:R-:W-:Y:S01]  /*64e0*/  @!P0 LEA R12, P1, R9, UR6, 0x1 ;  /* 0x00000006090c8c11 */ /* 0x000fe2000f8208ff */
[----:B-1----:R-:W-:Y:S01]  /*64f0*/  IMAD.SHL.U32 R45, R45, 0x2, RZ ;  /* 0x000000022d2d7824 */ /* 0x002fe200078e00ff */
[----:B------:R-:W-:Y:S01]  /*6500*/  @!P0 LEA.HI.X R5, R7, UR7, R10, 0x1, P2 ;  /* 0x0000000707058c11 */ /* 0x000fe200090f0c0a */
[----:B------:R-:W-:Y:S01]  /*6510*/  @P0 STS.128 [R151+0x3800], RZ ;  /* 0x003800ff97000388 */ /* 0x000fe20000000c00 */
[----:B------:R-:W-:Y:S02]  /*6520*/  @!P0 LEA.HI.X R13, R9, UR7, R8, 0x1, P1 ;  /* 0x00000007090d8c11 */ /* 0x000fe400088f0c08 */
[----:B------:R-:W-:Y:S01]  /*6530*/  LOP3.LUT R101, R45, 0x6, RZ, 0xc0, !PT ;  /* 0x000000062d657812 */ /* 0x000fe200078ec0ff */
        /* <DEDUP_REMOVED lines=17> */
[----:B------:R-:W-:Y:S04]  /*6650*/  LDSM.16.M88.4 R28, [R142] ;  /* 0x000000008e1c783b */ /* 0x000fe80000000200 */
[----:B------:R-:W4:Y:S04]  /*6660*/  LDSM.16.M88.4 R32, [R140] ;  /* 0x000000008c20783b */ /* 0x000f280000000200 */
[----:B------:R-:W5:Y:S04]  /*6670*/  LDSM.16.M88.4 R20, [R137] ;  /* 0x000000008914783b */ /* 0x000f680000000200 */
[----:B-1----:R-:W1:Y:S04]  /*6680*/  LDSM.16.M88.4 R12, [R141+0x1800] ;  /* 0x001800008d0c783b */ /* 0x002e680000000200 */
[----:B------:R-:W-:Y:S04]  /*6690*/  LDSM.16.M88.4 R40, [R141+0x2000] ;  /* 0x002000008d28783b */ /* 0x000fe80000000200 */
[----:B------:R-:W0:Y:S01]  /*66a0*/  LDGDEPBAR ;  /* 0x00000000000079af */ /* 0x000e220000000000 */
[C---:B--2---:R-:W-:Y:S06]  /*66b0*/  HMMA.16816.F32 R8, R36.reuse, R16, RZ ;  /* 0x000000102408723c */ /* 0x044fec00000018ff */
[C---:B------:R-:W-:Y:S06]  /*66c0*/  HMMA.16816.F32 R16, R36.reuse, R18, RZ ;  /* 0x000000122410723c */ /* 0x040fec00000018ff */
[C---:B---3--:R-:W-:Y:S06]  /*66d0*/  HMMA.16816.F32 R4, R36.reuse, R24, RZ ;  /* 0x000000182404723c */ /* 0x048fec00000018ff */
[----:B------:R-:W-:Y:S06]  /*66e0*/  HMMA.16816.F32 R24, R36, R26, RZ ;  /* 0x0000001a2418723c */ /* 0x000fec00000018ff */
[C---:B----4-:R-:W-:Y:S06]  /*66f0*/  HMMA.16816.F32 R8, R28.reuse, R32, R8 ;  /* 0x000000201c08723c */ /* 0x050fec0000001808 */
[C---:B------:R-:W-:Y:S01]  /*6700*/  HMMA.16816.F32 R16, R28.reuse, R34, R16 ;  /* 0x000000221c10723c */ /* 0x040fe20000001810 */
[----:B------:R-:W2:Y:S05]  /*6710*/  LDSM.16.M88.4 R32, [R136] ;  /* 0x000000008820783b */ /* 0x000eaa0000000200 */
[C---:B-----5:R-:W-:Y:S06]  /*6720*/  HMMA.16816.F32 R4, R28.reuse, R20, R4 ;  /* 0x000000141c04723c */ /* 0x060fec0000001804 */
[----:B------:R-:W-:Y:S01]  /*6730*/  HMMA.16816.F32 R24, R28, R22, R24 ;  /* 0x000000161c18723c */ /* 0x000fe20000001818 */
[----:B------:R-:W-:Y:S05]  /*6740*/  LDSM.16.M88.4 R20, [R135] ;  /* 0x000000008714783b */ /* 0x000fea0000000200 */
        /* <DEDUP_REMOVED lines=9> */
[----:B------:R-:W3:Y:S01]  /*67e0*/  LDSM.16.M88.4 R16, [R141+0x1c00] ;  /* 0x001c00008d10783b */ /* 0x000ee20000000200 */
[----:B------:R-:W-:Y:S01]  /*67f0*/  MUFU.TANH R57, R9 ;  /* 0x0000000900397308 */ /* 0x000fe20000002400 */
[----:B------:R-:W-:Y:S01]  /*6800*/  FMUL.FTZ R67, R4, UR10 ;  /* 0x0000000a04437c20 */ /* 0x000fe20008410000 */
[----:B------:R-:W-:Y:S01]  /*6810*/  FMUL.FTZ R61, R5, UR10 ;  /* 0x0000000a053d7c20 */ /* 0x000fe20008410000 */
[----:B------:R-:W-:Y:S01]  /*6820*/  FMUL.FTZ R63, R6, UR10 ;  /* 0x0000000a063f7c20 */ /* 0x000fe20008410000 */
[----:B------:R-:W-:Y:S02]  /*6830*/  FMUL.FTZ R62, R7, UR10 ;  /* 0x0000000a073e7c20 */ /* 0x000fe40008410000 */
[----:B-1----:R-:W-:Y:S01]  /*6840*/  HMMA.16816.F32 R4, R36, R14, RZ ;  /* 0x0000000e2404723c */ /* 0x002fe200000018ff */
[----:B------:R-:W-:Y:S01]  /*6850*/  FMUL.FTZ R24, R24, UR10 ;  /* 0x0000000a18187c20 */ /* 0x000fe20008410000 */
[----:B------:R1:W-:Y:S01]  /*6860*/  MUFU.TANH R56, R10 ;  /* 0x0000000a00387308 */ /* 0x0003e20000002400 */
[----:B------:R-:W-:Y:S01]  /*6870*/  FMUL.FTZ R25, R25, UR10 ;  /* 0x0000000a19197c20 */ /* 0x000fe20008410000 */
[----:B------:R-:W-:Y:S01]  /*6880*/  FMUL.FTZ R26, R26, UR10 ;  /* 0x0000000a1a1a7c20 */ /* 0x000fe20008410000 */
[----:B------:R-:W-:-:S05]  /*6890*/  FMUL.FTZ R27, R27, UR10 ;  /* 0x0000000a1b1b7c20 */ /* 0x000fca0008410000 */
[----:B------:R-:W-:Y:S08]  /*68a0*/  MUFU.TANH R87, R24 ;  /* 0x0000001800577308 */ /* 0x000ff00000002400 */
[----:B------:R-:W-:Y:S01]  /*68b0*/  MUFU.TANH R64, R25 ;  /* 0x0000001900407308 */ /* 0x000fe20000002400 */
[----:B-1----:R-:W-:Y:S06]  /*68c0*/  HMMA.16816.F32 R8, R36, R12, RZ ;  /* 0x0000000c2408723c */ /* 0x002fec00000018ff */
[----:B--2---:R-:W-:Y:S01]  /*68d0*/  HMMA.16816.F32 R4, R28, R34, R4 ;  /* 0x000000221c04723c */ /* 0x004fe20000001804 */
[----:B------:R-:W-:Y:S05]  /*68e0*/  MUFU.TANH R84, R26 ;  /* 0x0000001a00547308 */ /* 0x000fea0000002400 */
[----:B---3--:R-:W-:Y:S03]  /*68f0*/  HMMA.16816.F32 R12, R36, R16, RZ ;  /* 0x00000010240c723c */ /* 0x008fe600000018ff */
[----:B------:R1:W-:Y:S08]  /*6900*/  MUFU.TANH R65, R27 ;  /* 0x0000001b00417308 */ /* 0x0003f00000002400 */
[----:B------:R-:W2:Y:S01]  /*6910*/  MUFU.TANH R44, R44 ;  /* 0x0000002c002c7308 */ /* 0x000ea20000002400 */
[C---:B------:R-:W-:Y:S01]  /*6920*/  HMMA.16816.F32 R8, R28.reuse, R32, R8 ;  /* 0x000000201c08723c */ /* 0x040fe20000001808 */
[----:B------:R-:W-:Y:S05]  /*6930*/  LDSM.16.M88.4 R32, [R141+0x2c00] ;  /* 0x002c00008d20783b */ /* 0x000fea0000000200 */
[----:B------:R-:W-:Y:S01]  /*6940*/  FMUL.FTZ R94, R4, UR10 ;  /* 0x0000000a045e7c20 */ /* 0x000fe20008410000 */
[----:B------:R-:W-:Y:S01]  /*6950*/  FMUL.FTZ R88, R5, UR10 ;  /* 0x0000000a05587c20 */ /* 0x000fe20008410000 */
[----:B-1----:R-:W1:Y:S01]  /*6960*/  LDSM.16.M88.4 R24, [R134] ;  /* 0x000000008618783b */ /* 0x002e620000000200 */
[----:B------:R-:W-:Y:S01]  /*6970*/  FMUL.FTZ R93, R6, UR10 ;  /* 0x0000000a065d7c20 */ /* 0x000fe20008410000 */
[----:B------:R-:W-:Y:S01]  /*6980*/  FMUL.FTZ R89, R7, UR10 ;  /* 0x0000000a07597c20 */ /* 0x000fe20008410000 */
[----:B------:R-:W3:Y:S01]  /*6990*/  MUFU.TANH R51, R51 ;  /* 0x0000003300337308 */ /* 0x000ee20000002400 */
[----:B------:R-:W4:Y:S01]  /*69a0*/  LDSM.16.M88.4 R4, [R141+0x2400] ;  /* 0x002400008d04783b */ /* 0x000f220000000200 */
[----:B------:R-:W-:Y:S06]  /*69b0*/  HMMA.16816.F32 R12, R28, R20, R12 ;  /* 0x000000141c0c723c */ /* 0x000fec000000180c */
[----:B------:R-:W5:Y:S05]  /*69c0*/  MUFU.TANH R67, R67 ;  /* 0x0000004300437308 */ /* 0x000f6a0000002400 */
[----:B------:R-:W-:Y:S01]  /*69d0*/  FMUL.FTZ R90, R8, UR10 ;  /* 0x0000000a085a7c20 */ /* 0x000fe20008410000 */
[----:B------:R-:W-:Y:S01]  /*69e0*/  FMUL.FTZ R66, R9, UR10 ;  /* 0x0000000a09427c20 */ /* 0x000fe20008410000 */
[----:B------:R-:W-:Y:S01]  /*69f0*/  FMUL.FTZ R91, R10, UR10 ;  /* 0x0000000a0a5b7c20 */ /* 0x000fe20008410000 */
[----:B------:R-:W-:Y:S01]  /*6a00*/  FMUL.FTZ R85, R11, UR10 ;  /* 0x0000000a0b557c20 */ /* 0x000fe20008410000 */
[----:B------:R-:W5:Y:S01]  /*6a10*/  MUFU.TANH R63, R63 ;  /* 0x0000003f003f7308 */ /* 0x000f620000002400 */
[C---:B------:R-:W-:Y:S06]  /*6a20*/  HMMA.16816.F32 R8, R36.reuse, R18, RZ ;  /* 0x000000122408723c */ /* 0x040fec00000018ff */
[----:B------:R-:W-:Y:S01]  /*6a30*/  HMMA.16816.F32 R16, R36, R40, RZ ;  /* 0x000000282410723c */ /* 0x000fe200000018ff */
[----:B------:R-:W5:Y:S01]  /*6a40*/  MUFU.TANH R90, R90 ;  /* 0x0000005a005a7308 */ /* 0x000f620000002400 */
[----:B------:R-:W-:Y:S01]  /*6a50*/  FMUL.FTZ R12, R12, UR10 ;  /* 0x0000000a0c0c7c20 */ /* 0x000fe20008410000 */
[----:B------:R-:W-:Y:S01]  /*6a60*/  FMUL.FTZ R13, R13, UR10 ;  /* 0x0000000a0d0d7c20 */ /* 0x000fe20008410000 */
[----:B------:R-:W-:-:S02]  /*6a70*/  FMUL.FTZ R14, R14, UR10 ;  /* 0x0000000a0e0e7c20 */ /* 0x000fc40008410000 */
[----:B------:R-:W-:Y:S01]  /*6a80*/  HMMA.16816.F32 R40, R36, R42, RZ ;  /* 0x0000002a2428723c */ /* 0x000fe200000018ff */
[----:B------:R-:W-:Y:S02]  /*6a90*/  FMUL.FTZ R96, R15, UR10 ;  /* 0x0000000a0f607c20 */ /* 0x000fe40008410000 */
[----:B------:R-:W-:Y:S08]  /*6aa0*/  MUFU.TANH R95, R12 ;  /* 0x0000000c005f7308 */ /* 0x000ff00000002400 */
[----:B------:R-:W-:Y:S01]  /*6ab0*/  MUFU.TANH R92, R13 ;  /* 0x0000000d005c7308 */ /* 0x000fe20000002400 */
[C---:B------:R-:W-:Y:S01]  /*6ac0*/  HMMA.16816.F32 R8, R28.reuse, R22, R8 ;  /* 0x000000161c08723c */ /* 0x040fe20000001808 */
[----:B------:R-:W2:Y:S05]  /*6ad0*/  LDSM.16.M88.4 R20, [R133] ;  /* 0x000000008514783b */ /* 0x000eaa0000000200 */
[C---:B-1----:R-:W-:Y:S01]  /*6ae0*/  HMMA.16816.F32 R16, R28.reuse, R24, R16 ;  /* 0x000000181c10723c */ /* 0x042fe20000001810 */
[----:B------:R1:W-:Y:S05]  /*6af0*/  MUFU.TANH R129, R14 ;  /* 0x0000000e00817308 */ /* 0x0003ea0000002400 */
[----:B------:R-:W-:Y:S01]  /*6b00*/  HMMA.16816.F32 R40, R28, R26, R40 ;  /* 0x0000001a1c28723c */ /* 0x000fe20000001828 */
[----:B------:R-:W-:Y:S02]  /*6b10*/  LDSM.16.M88.4 R24, [R132] ;  /* 0x000000008418783b */ /* 0x000fe40000000200 */
[----:B------:R-:W5:Y:S08]  /*6b20*/  MUFU.TANH R91, R91 ;  /* 0x0000005b005b7308 */ /* 0x000f700000002400 */
[----:B------:R-:W5:Y:S01]  /*6b30*/  MUFU.TANH R94, R94 ;  /* 0x0000005e005e7308 */ /* 0x000f620000002400 */
[----:B-1----:R-:W1:Y:S01]  /*6b40*/  LDSM.16.M88.4 R12, [R141+0x2800] ;  /* 0x002800008d0c783b */ /* 0x002e620000000200 */
[----:B------:R-:W-:Y:S01]  /*6b50*/  FMUL.FTZ R99, R8, UR10 ;  /* 0x0000000a08637c20 */ /* 0x000fe20008410000 */
[----:B------:R-:W-:Y:S01]  /*6b60*/  FMUL.FTZ R97, R9, UR10 ;  /* 0x0000000a09617c20 */ /* 0x000fe20008410000 */
[----:B------:R-:W-:Y:S01]  /*6b70*/  FMUL.FTZ R125, R10, UR10 ;  /* 0x0000000a0a7d7c20 */ /* 0x000fe20008410000 */
[----:B------:R-:W-:-:S02]  /*6b80*/  FMUL.FTZ R127, R11, UR10 ;  /* 0x0000000a0b7f7c20 */ /* 0x000fc40008410000 */
[C---:B----4-:R-:W-:Y:S01]  /*6b90*/  HMMA.16816.F32 R8, R36.reuse, R4, RZ ;  /* 0x000000042408723c */ /* 0x050fe200000018ff */
[----:B------:R-:W-:Y:S01]  /*6ba0*/  FMUL.FTZ R16, R16, UR10 ;  /* 0x0000000a10107c20 */ /* 0x000fe20008410000 */
[----:B------:R-:W-:Y:S01]  /*6bb0*/  FMUL.FTZ R17, R17, UR10 ;  /* 0x0000000a11117c20 */ /* 0x000fe20008410000 */
[----:B------:R-:W-:Y:S01]  /*6bc0*/  FMUL.FTZ R111, R18, UR10 ;  /* 0x0000000a126f7c20 */ /* 0x000fe20008410000 */
[----:B------:R-:W-:Y:S01]  /*6bd0*/  FMUL.FTZ R123, R19, UR10 ;  /* 0x0000000a137b7c20 */ /* 0x000fe20008410000 */
[----:B------:R-:W-:Y:S01]  /*6be0*/  MUFU.TANH R100, R16 ;  /* 0x0000001000647308 */ /* 0x000fe20000002400 */
[----:B------:R-:W-:Y:S01]  /*6bf0*/  HMMA.16816.F32 R4, R36, R6, RZ ;  /* 0x000000062404723c */ /* 0x000fe200000018ff */
[----:B------:R-:W-:Y:S01]  /*6c00*/  FMUL.FTZ R102, R40, UR10 ;  /* 0x0000000a28667c20 */ /* 0x000fe20008410000 */
[----:B------:R-:W-:Y:S02]  /*6c10*/  IMAD.SHL.U32 R40, R150, 0x80, RZ ;  /* 0x0000008096287824 */ /* 0x000fe400078e00ff */
[----:B------:R-:W-:Y:S01]  /*6c20*/  FMUL.FTZ R119, R42, UR10 ;  /* 0x0000000a2a777c20 */ /* 0x000fe20008410000 */
[----:B------:R-:W-:Y:S01]  /*6c30*/  FMUL.FTZ R41, R41, UR10 ;  /* 0x0000000a29297c20 */ /* 0x000fe20008410000 */
[----:B------:R-:W-:Y:S01]  /*6c40*/  FMUL.FTZ R43, R43, UR10 ;  /* 0x0000000a2b2b7c20 */ /* 0x000fe20008410000 */
[----:B------:R1:W-:Y:S01]  /*6c50*/  MUFU.TANH R98, R17 ;  /* 0x0000001100627308 */ /* 0x0003e20000002400 */
[----:B------:R-:W-:-:S02]  /*6c60*/  LOP3.LUT R45, R40, 0x18, R101, 0xfe, !PT ;  /* 0x00000018282d7812 */ /* 0x000fc400078efe65 */
[--C-:B------:R-:W-:Y:S02]  /*6c70*/  LOP3.LUT R42, R40, 0x10, R101.reuse, 0xfe, !PT ;  /* 0x00000010282a7812 */ /* 0x100fe400078efe65 */
[-C--:B------:R-:W-:Y:S02]  /*6c80*/  ISETP.GE.AND P3, PT, R45, R54.reuse, PT ;  /* 0x000000362d00720c */ /* 0x080fe40003f66270 */
[C---:B------:R-:W-:Y:S01]  /*6c90*/  ISETP.GE.AND P4, PT, R42.reuse, R54, PT ;  /* 0x000000362a00720c */ /* 0x040fe20003f86270 */
[----:B------:R-:W4:Y:S01]  /*6ca0*/  MUFU.TANH R93, R93 ;  /* 0x0000005d005d7308 */ /* 0x000f220000002400 */
[----:B------:R-:W-:Y:S02]  /*6cb0*/  ISETP.GE.AND P5, PT, R42, R53, PT ;  /* 0x000000352a00720c */ /* 0x000fe40003fa6270 */
[C---:B--2---:R-:W-:Y:S05]  /*6cc0*/  HMMA.16816.F32 R8, R28.reuse, R20, R8 ;  /* 0x000000141c08723c */ /* 0x044fea0000001808 */
[----:B------:R-:W2:Y:S01]  /*6cd0*/  MUFU.TANH R99, R99 ;  /* 0x0000006300637308 */ /* 0x000ea20000002400 */
[----:B------:R-:W-:Y:S01]  /*6ce0*/  HMMA.16816.F32 R4, R28, R22, R4 ;  /* 0x000000161c04723c */ /* 0x000fe20000001804 */
[----:B------:R-:W-:-:S04]  /*6cf0*/  LOP3.LUT R20, R40, 0x8, R101, 0xfe, !PT ;  /* 0x0000000828147812 */ /* 0x000fc800078efe65 */
[C---:B------:R-:W-:Y:S01]  /*6d00*/  ISETP.GE.AND P2, PT, R20.reuse, R54, PT ;  /* 0x000000361400720c */ /* 0x040fe20003f46270 */
[----:B-1----:R-:W-:Y:S01]  /*6d10*/  HMMA.16816.F32 R16, R36, R12, RZ ;  /* 0x0000000c2410723c */ /* 0x002fe200000018ff */
[----:B------:R-:W-:Y:S01]  /*6d20*/  ISETP.GE.AND P1, PT, R20, R53, PT ;  /* 0x000000351400720c */ /* 0x000fe20003f26270 */
[----:B------:R-:W1:Y:S01]  /*6d30*/  MUFU.TANH R125, R125 ;  /* 0x0000007d007d7308 */ /* 0x000e620000002400 */
[----:B------:R-:W4:Y:S01]  /*6d40*/  LDSM.16.M88.4 R20, [R86] ;  /* 0x000000005614783b */ /* 0x000f220000000200 */
[----:B------:R-:W-:-:S04]  /*6d50*/  DEPBAR.LE SB0, 0x0 ;  /* 0x000080000000791a */ /* 0x000fc80000000000 */
[C---:B------:R-:W-:Y:S02]  /*6d60*/  HMMA.16816.F32 R12, R36.reuse, R14, RZ ;  /* 0x0000000e240c723c */ /* 0x040fe400000018ff */
[----:B------:R-:W1:Y:S02]  /*6d70*/  MUFU.TANH R111, R111 ;  /* 0x0000006f006f7308 */ /* 0x000e640000002400 */
[----:B------:R-:W-:Y:S01]  /*6d80*/  FMUL.FTZ R103, R8, UR10 ;  /* 0x0000000a08677c20 */ /* 0x000fe20008410000 */
[----:B------:R-:W-:Y:S01]  /*6d90*/  FSEL R8, R44, -INF , !P2 ;  /* 0xff8000002c087808 */ /* 0x000fe20005000000 */
[----:B------:R-:W-:Y:S01]  /*6da0*/  FMUL.FTZ R113, R10, UR10 ;  /* 0x0000000a0a717c20 */ /* 0x000fe20008410000 */
[----:B------:R-:W-:Y:S01]  /*6db0*/  ISETP.GE.AND P2, PT, R45, R53, PT ;  /* 0x000000352d00720c */ /* 0x000fe20003f46270 */
[----:B------:R-:W-:Y:S01]  /*6dc0*/  FMUL.FTZ R104, R9, UR10 ;  /* 0x0000000a09687c20 */ /* 0x000fe20008410000 */
[C---:B------:R-:W-:Y:S01]  /*6dd0*/  HMMA.16816.F32 R44, R36.reuse, R32, RZ ;  /* 0x00000020242c723c */ /* 0x040fe200000018ff */
[--C-:B------:R-:W-:Y:S01]  /*6de0*/  LOP3.LUT R10, R40, 0x20, R101.reuse, 0xfe, !PT ;  /* 0x00000020280a7812 */ /* 0x100fe200078efe65 */
[----:B------:R-:W-:Y:S01]  /*6df0*/  FMUL.FTZ R107, R6, UR10 ;  /* 0x0000000a066b7c20 */ /* 0x000fe20008410000 */
[----:B------:R-:W-:Y:S01]  /*6e00*/  LOP3.LUT R6, R40, 0x30, R101, 0xfe, !PT ;  /* 0x0000003028067812 */ /* 0x000fe200078efe65 */
[----:B------:R-:W1:Y:S01]  /*6e10*/  MUFU.TANH R119, R119 ;  /* 0x0000007700777308 */ /* 0x000e620000002400 */
[----:B------:R-:W-:Y:S01]  /*6e20*/  FMUL.FTZ R115, R11, UR10 ;  /* 0x0000000a0b737c20 */ /* 0x000fe20008410000 */
[----:B------:R-:W-:Y:S01]  /*6e30*/  HMMA.16816.F32 R32, R36, R34, RZ ;  /* 0x000000222420723c */ /* 0x000fe200000018ff */
[----:B------:R-:W-:-:S05]  /*6e40*/  FMUL.FTZ R109, R7, UR10 ;  /* 0x0000000a076d7c20 */ /* 0x000fca0008410000 */
[----:B------:R-:W-:Y:S01]  /*6e50*/  HMMA.16816.F32 R16, R28, R24, R16 ;  /* 0x000000181c10723c */ /* 0x000fe20000001810 */
[----:B------:R-:W1:Y:S01]  /*6e60*/  MUFU.TANH R42, R103 ;  /* 0x00000067002a7308 */ /* 0x000e620000002400 */
[----:B------:R-:W-:-:S04]  /*6e70*/  LOP3.LUT R37, R40, 0x40, R101, 0xfe, !PT ;  /* 0x0000004028257812 */ /* 0x000fc800078efe65 */
[C---:B------:R-:W-:Y:S01]  /*6e80*/  HMMA.16816.F32 R12, R28.reuse, R26, R12 ;  /* 0x0000001a1c0c723c */ /* 0x040fe2000000180c */
[----:B---3--:R-:W-:Y:S01]  /*6e90*/  FSEL R25, R51, -INF , !P1 ;  /* 0xff80000033197808 */ /* 0x008fe20004800000 */
[----:B------:R-:W-:Y:S01]  /*6ea0*/  FMUL.FTZ R51, R4, UR10 ;  /* 0x0000000a04337c20 */ /* 0x000fe20008410000 */
[----:B------:R-:W-:Y:S01]  /*6eb0*/  LOP3.LUT R24, R40, 0x28, R101, 0xfe, !PT ;  /* 0x0000002828187812 */ /* 0x000fe200078efe65 */
[----:B------:R-:W3:Y:S01]  /*6ec0*/  MUFU.TANH R102, R102 ;  /* 0x0000006600667308 */ /* 0x000ee20000002400 */
[----:B-----5:R-:W-:Y:S02]  /*6ed0*/  FSEL R4, R67, -INF , !P4 ;  /* 0xff80000043047808 */ /* 0x020fe40006000000 */
[CC--:B------:R-:W-:Y:S01]  /*6ee0*/  ISETP.GE.AND P1, PT, R10.reuse, R54.reuse, PT ;  /* 0x000000360a00720c */ /* 0x0c0fe20003f26270 */
[C---:B----4-:R-:W-:Y:S01]  /*6ef0*/  HMMA.16816.F32 R44, R28.reuse, R20, R44 ;  /* 0x000000141c2c723c */ /* 0x050fe2000000182c */
[----:B------:R-:W-:Y:S02]  /*6f00*/  ISETP.GE.AND P4, PT, R10, R53, PT ;  /* 0x000000350a00720c */ /* 0x000fe40003f86270 */
[----:B------:R-:W-:Y:S01]  /*6f10*/  FSEL R27, R63, -INF , !P5 ;  /* 0xff8000003f1b7808 */ /* 0x000fe20006800000 */
[----:B------:R-:W4:Y:S01]  /*6f20*/  MUFU.TANH R113, R113 ;  /* 0x0000007100717308 */ /* 0x000f220000002400 */
[----:B------:R-:W-:Y:S01]  /*6f30*/  FSEL R10, R87, -INF , !P3 ;  /* 0xff800000570a7808 */ /* 0x000fe20005800000 */
[----:B------:R-:W-:Y:S01]  /*6f40*/  HMMA.16816.F32 R32, R28, R22, R32 ;  /* 0x000000161c20723c */ /* 0x000fe20000001820 */
[----:B------:R-:W-:-:S02]  /*6f50*/  ISETP.GE.AND P5, PT, R24, R54, PT ;  /* 0x000000361800720c */ /* 0x000fc40003fa6270 */
[-C--:B------:R-:W-:Y:S01]  /*6f60*/  ISETP.GE.AND P3, PT, R24, R53.reuse, PT ;  /* 0x000000351800720c */ /* 0x080fe20003f66270 */
[----:B------:R-:W-:Y:S01]  /*6f70*/  FMUL.FTZ R36, R16, UR10 ;  /* 0x0000000a10247c20 */ /* 0x000fe20008410000 */
[----:B------:R-:W-:Y:S01]  /*6f80*/  LOP3.LUT R24, R40, 0x38, R101, 0xfe, !PT ;  /* 0x0000003828187812 */ /* 0x000fe200078efe65 */
[----:B------:R-:W-:Y:S01]  /*6f90*/  FMUL.FTZ R20, R18, UR10 ;  /* 0x0000000a12147c20 */ /* 0x000fe20008410000 */
[----:B------:R-:W-:Y:S01]  /*6fa0*/  FSEL R67, R84, -INF , !P2 ;  /* 0xff80000054437808 */ /* 0x000fe20005000000 */
[----:B------:R-:W5:Y:S01]  /*6fb0*/  MUFU.TANH R26, R51 ;  /* 0x00000033001a7308 */ /* 0x000f620000002400 */
[----:B------:R-:W-:Y:S01]  /*6fc0*/  ISETP.GE.AND P2, PT, R6, R54, PT ;  /* 0x000000360600720c */ /* 0x000fe20003f46270 */
[----:B------:R-:W-:Y:S01]  /*6fd0*/  FMUL.FTZ R63, R14, UR10 ;  /* 0x0000000a0e3f7c20 */ /* 0x000fe20008410000 */
[----:B------:R-:W-:Y:S01]  /*6fe0*/  FSEL R16, R90, -INF , !P1 ;  /* 0xff8000005a107808 */ /* 0x000fe20004800000 */
[----:B------:R-:W-:Y:S01]  /*6ff0*/  FMUL.FTZ R84, R5, UR10 ;  /* 0x0000000a05547c20 */ /* 0x000fe20008410000 */
[----:B------:R-:W-:-:S02]  /*7000*/  ISETP.GE.AND P1, PT, R6, R53, PT ;  /* 0x000000350600720c */ /* 0x000fc40003f26270 */
[----:B------:R-:W-:Y:S01]  /*7010*/  FSEL R91, R91, -INF , !P4 ;  /* 0xff8000005b5b7808 */ /* 0x000fe20006000000 */
[----:B------:R-:W5:Y:S01]  /*7020*/  MUFU.TANH R107, R107 ;  /* 0x0000006b006b7308 */ /* 0x000f620000002400 */
[----:B------:R-:W-:Y:S01]  /*7030*/  FSEL R6, R94, -INF , !P5 ;  /* 0xff8000005e067808 */ /* 0x000fe20006800000 */
[----:B------:R-:W-:Y:S01]  /*7040*/  FMUL.FTZ R44, R44, UR10 ;  /* 0x0000000a2c2c7c20 */ /* 0x000fe20008410000 */
[-C--:B------:R-:W-:Y:S01]  /*7050*/  ISETP.GE.AND P4, PT, R24, R54.reuse, PT ;  /* 0x000000361800720c */ /* 0x080fe20003f86270 */
[----:B------:R-:W-:Y:S01]  /*7060*/  FMUL.FTZ R46, R46, UR10 ;  /* 0x0000000a2e2e7c20 */ /* 0x000fe20008410000 */
[-C--:B------:R-:W-:Y:S01]  /*7070*/  ISETP.GE.AND P5, PT, R24, R53.reuse, PT ;  /* 0x000000351800720c */ /* 0x080fe20003fa6270 */
[----:B------:R-:W-:Y:S01]  /*7080*/  FMUL.FTZ R47, R47, UR10 ;  /* 0x0000000a2f2f7c20 */ /* 0x000fe20008410000 */
[----:B------:R-:W-:Y:S01]  /*7090*/  LOP3.LUT R24, R40, 0x48, R101, 0xfe, !PT ;  /* 0x0000004828187812 */ /* 0x000fe200078efe65 */
[----:B------:R-:W5:Y:S01]  /*70a0*/  MUFU.TANH R36, R36 ;  /* 0x0000002400247308 */ /* 0x000f620000002400 */
[----:B------:R-:W-:Y:S01]  /*70b0*/  FSEL R21, R93, -INF , !P3 ;  /* 0xff8000005d157808 */ /* 0x000fe20005800000 */
[----:B------:R-:W-:Y:S01]  /*70c0*/  FMUL.FTZ R32, R32, UR10 ;  /* 0x0000000a20207c20 */ /* 0x000fe20008410000 */
[----:B------:R-:W-:Y:S01]  /*70d0*/  FSEL R18, R95, -INF , !P2 ;  /* 0xff8000005f127808 */ /* 0x000fe20005000000 */
[----:B------:R-:W-:Y:S01]  /*70e0*/  FMUL.FTZ R34, R34, UR10 ;  /* 0x0000000a22227c20 */ /* 0x000fe20008410000 */
[-C--:B------:R-:W-:Y:S01]  /*70f0*/  ISETP.GE.AND P3, PT, R37, R54.reuse, PT ;  /* 0x000000362500720c */ /* 0x080fe20003f66270 */
[----:B------:R-:W-:Y:S01]  /*7100*/  FMUL.FTZ R33, R33, UR10 ;  /* 0x0000000a21217c20 */ /* 0x000fe20008410000 */
[----:B------:R-:W-:Y:S01]  /*7110*/  ISETP.GE.AND P2, PT, R37, R53, PT ;  /* 0x000000352500720c */ /* 0x000fe20003f46270 */
[----:B------:R-:W-:Y:S01]  /*7120*/  FMUL.FTZ R37, R12, UR10 ;  /* 0x0000000a0c257c20 */ /* 0x000fe20008410000 */
[----:B------:R-:W-:Y:S01]  /*7130*/  FSEL R129, R129, -INF , !P1 ;  /* 0xff80000081817808 */ /* 0x000fe20004800000 */
[----:B------:R-:W5:Y:S01]  /*7140*/  MUFU.TANH R20, R20 ;  /* 0x0000001400147308 */ /* 0x000f620000002400 */
[----:B--2---:R-:W-:Y:S01]  /*7150*/  FSEL R12, R99, -INF , !P4 ;  /* 0xff800000630c7808 */ /* 0x004fe20006000000 */
[----:B------:R-:W-:Y:S01]  /*7160*/  FMUL.FTZ R99, R19, UR10 ;  /* 0x0000000a13637c20 */ /* 0x000fe20008410000 */
[----:B------:R-:W-:-:S02]  /*7170*/  ISETP.GE.AND P1, PT, R24, R54, PT ;  /* 0x000000361800720c */ /* 0x000fc40003f26270 */
[----:B------:R-:W-:Y:S02]  /*7180*/  ISETP.GE.AND P4, PT, R24, R53, PT ;  /* 0x000000351800720c */ /* 0x000fe40003f86270 */
[--C-:B------:R-:W-:Y:S01]  /*7190*/  LOP3.LUT R24, R40, 0x50, R101.reuse, 0xfe, !PT ;  /* 0x0000005028187812 */ /* 0x100fe200078efe65 */
[----:B------:R-:W2:Y:S01]  /*71a0*/  MUFU.TANH R37, R37 ;  /* 0x0000002500257308 */ /* 0x000ea20000002400 */
[----:B-1----:R-:W-:Y:S02]  /*71b0*/  FSEL R125, R125, -INF , !P5 ;  /* 0xff8000007d7d7808 */ /* 0x002fe40006800000 */
[----:B------:R-:W-:Y:S02]  /*71c0*/  ISETP.GE.AND P5, PT, R24, R54, PT ;  /* 0x000000361800720c */ /* 0x000fe40003fa6270 */
[C-C-:B------:R-:W-:Y:S02]  /*71d0*/  LOP3.LUT R14, R40.reuse, 0x58, R101.reuse, 0xfe, !PT ;  /* 0x00000058280e7812 */ /* 0x140fe400078efe65 */
[----:B------:R-:W-:Y:S01]  /*71e0*/  LOP3.LUT R22, R40, 0x60, R101, 0xfe, !PT ;  /* 0x0000006028167812 */ /* 0x000fe200078efe65 */
[----:B------:R-:W1:Y:S01]  /*71f0*/  MUFU.TANH R63, R63 ;  /* 0x0000003f003f7308 */ /* 0x000e620000002400 */
[----:B------:R-:W-:-:S02]  /*7200*/  FSEL R100, R100, -INF , !P3 ;  /* 0xff80000064647808 */ /* 0x000fc40005800000 */
[----:B------:R-:W-:Y:S02]  /*7210*/  FSEL R111, R111, -INF , !P2 ;  /* 0xff8000006f6f7808 */ /* 0x000fe40005000000 */
[----:B------:R-:W-:Y:S02]  /*7220*/  FSEL R119, R119, -INF , !P4 ;  /* 0xff80000077777808 */ /* 0x000fe40006000000 */
[----:B------:R-:W-:Y:S01]  /*7230*/  FSEL R42, R42, -INF , !P5 ;  /* 0xff8000002a2a7808 */ /* 0x000fe20006800000 */
[----:B------:R-:W-:Y:S01]  /*7240*/  MUFU.TANH R51, R46 ;  /* 0x0000002e00337308 */ /* 0x000fe20000002400 */
[----:B------:R-:W-:Y:S02]  /*7250*/  ISETP.GE.AND P3, PT, R24, R53, PT ;  /* 0x000000351800720c */ /* 0x000fe40003f66270 */
[-C--:B------:R-:W-:Y:S02]  /*7260*/  ISETP.GE.AND P2, PT, R14, R54.reuse, PT ;  /* 0x000000360e00720c */ /* 0x080fe40003f46270 */
[----:B------:R-:W-:-:S02]  /*7270*/  ISETP.GE.AND P4, PT, R22, R54, PT ;  /* 0x000000361600720c */ /* 0x000fc40003f86270 */
[-C--:B------:R-:W-:Y:S01]  /*7280*/  ISETP.GE.AND P5, PT, R22, R53.reuse, PT ;  /* 0x000000351600720c */ /* 0x080fe20003fa6270 */
[----:B------:R2:W-:Y:S01]  /*7290*/  MUFU.TANH R94, R32 ;  /* 0x00000020005e7308 */ /* 0x0005e20000002400 */
[----:B---3--:R-:W-:Y:S02]  /*72a0*/  FSEL R24, R102, -INF , !P1 ;  /* 0xff80000066187808 */ /* 0x008fe40004800000 */
[--C-:B------:R-:W-:Y:S02]  /*72b0*/  LOP3.LUT R22, R40, 0x68, R101.reuse, 0xfe, !PT ;  /* 0x0000006828167812 */ /* 0x100fe400078efe65 */
[----:B------:R-:W-:Y:S02]  /*72c0*/  ISETP.GE.AND P1, PT, R14, R53, PT ;  /* 0x000000350e00720c */ /* 0x000fe40003f26270 */
[----:B------:R-:W-:Y:S01]  /*72d0*/  LOP3.LUT R23, R40, 0x70, R101, 0xfe, !PT ;  /* 0x0000007028177812 */ /* 0x000fe200078efe65 */
[----:B------:R3:W1:Y:S01]  /*72e0*/  MUFU.TANH R14, R44 ;  /* 0x0000002c000e7308 */ /* 0x0006620000002400 */
[----:B----4-:R-:W-:-:S02]  /*72f0*/  FSEL R113, R113, -INF , !P3 ;  /* 0xff80000071717808 */ /* 0x010fc40005800000 */
[----:B-----5:R-:W-:Y:S02]  /*7300*/  FSEL R26, R26, -INF , !P2 ;  /* 0xff8000001a1a7808 */ /* 0x020fe40005000000 */
[CC--:B------:R-:W-:Y:S02]  /*7310*/  ISETP.GE.AND P3, PT, R22.reuse, R54.reuse, PT ;  /* 0x000000361600720c */ /* 0x0c0fe40003f66270 */
[----:B------:R-:W-:Y:S01]  /*7320*/  ISETP.GE.AND P2, PT, R22, R53, PT ;  /* 0x000000351600720c */ /* 0x000fe20003f46270 */
[----:B------:R-:W4:Y:S01]  /*7330*/  MUFU.TANH R46, R34 ;  /* 0x00000022002e7308 */ /* 0x000f220000002400 */
[----:B------:R-:W-:Y:S01]  /*7340*/  FSEL R107, R107, -INF , !P1 ;  /* 0xff8000006b6b7808 */ /* 0x000fe20004800000 */
[----:B--2---:R-:W-:Y:S01]  /*7350*/  FMUL.FTZ R32, R13, UR10 ;  /* 0x0000000a0d207c20 */ /* 0x004fe20008410000 */
[----:B------:R-:W-:Y:S02]  /*7360*/  FSEL R22, R36, -INF , !P4 ;  /* 0xff80000024167808 */ /* 0x000fe40006000000 */
[----:B------:R-:W-:-:S02]  /*7370*/  ISETP.GE.AND P1, PT, R23, R54, PT ;  /* 0x000000361700720c */ /* 0x000fc40003f26270 */
[----:B------:R-:W-:Y:S01]  /*7380*/  ISETP.GE.AND P4, PT, R23, R53, PT ;  /* 0x000000351700720c */ /* 0x000fe20003f86270 */
[----:B------:R-:W2:Y:S01]  /*7390*/  MUFU.TANH R58, R58 ;  /* 0x0000003a003a7308 */ /* 0x000ea20000002400 */
[C---:B------:R-:W-:Y:S01]  /*73a0*/  LOP3.LUT R23, R40.reuse, 0x78, R101, 0xfe, !PT ;  /* 0x0000007828177812 */ /* 0x040fe200078efe65 */
[----:B---3--:R-:W-:Y:S01]  /*73b0*/  FMUL.FTZ R44, R17, UR10 ;  /* 0x0000000a112c7c20 */ /* 0x008fe20008410000 */
[----:B------:R-:W-:Y:S02]  /*73c0*/  LOP3.LUT R101, R40, R101, RZ, 0xfc, !PT ;  /* 0x0000006528657212 */ /* 0x000fe400078efcff */
[----:B------:R-:W-:Y:S02]  /*73d0*/  FSEL R95, R20, -INF , !P5 ;  /* 0xff800000145f7808 */ /* 0x000fe40006800000 */
[----:B------:R-:W-:Y:S01]  /*73e0*/  FSEL R20, R37, -INF , !P3 ;  /* 0xff80000025147808 */ /* 0x000fe20005800000 */
[----:B------:R-:W3:Y:S01]  /*73f0*/  MUFU.TANH R59, R59 ;  /* 0x0000003b003b7308 */ /* 0x000ee20000002400 */
[----:B------:R-:W-:Y:S01]  /*7400*/  VIADD R28, R101, 0x1 ;  /* 0x00000001651c7836 */ /* 0x000fe20000000000 */
[-C--:B------:R-:W-:Y:S01]  /*7410*/  ISETP.GE.AND P5, PT, R23, R54.reuse, PT ;  /* 0x000000361700720c */ /* 0x080fe20003fa6270 */
[----:B------:R-:W-:Y:S01]  /*7420*/  VIADD R9, R101, 0x11 ;  /* 0x0000001165097836 */ /* 0x000fe20000000000 */
[-C--:B------:R-:W-:Y:S01]  /*7430*/  ISETP.GE.AND P3, PT, R23, R53.reuse, PT ;  /* 0x000000351700720c */ /* 0x080fe20003f66270 */
[----:B------:R-:W-:Y:S01]  /*7440*/  VIADD R23, R101, 0x9 ;  /* 0x0000000965177836 */ /* 0x000fe20000000000 */
[----:B-1----:R-:W-:Y:S01]  /*7450*/  FSEL R63, R63, -INF , !P2 ;  /* 0xff8000003f3f7808 */ /* 0x002fe20005000000 */
[C---:B------:R-:W-:Y:S01]  /*7460*/  VIADD R11, R101.reuse, 0x19 ;  /* 0x00000019650b7836 */ /* 0x040fe20000000000 */
[----:B------:R-:W1:Y:S01]  /*7470*/  MUFU.TANH R60, R60 ;  /* 0x0000003c003c7308 */ /* 0x000e620000002400 */
[-C--:B------:R-:W-:Y:S01]  /*7480*/  ISETP.GE.AND P2, PT, R28, R54.reuse, PT ;  /* 0x000000361c00720c */ /* 0x080fe20003f46270 */
[C---:B------:R-:W-:Y:S01]  /*7490*/  VIADD R5, R101.reuse, 0x31 ;  /* 0x0000003165057836 */ /* 0x040fe20000000000 */
[----:B------:R-:W-:Y:S01]  /*74a0*/  FSEL R14, R14, -INF , !P1 ;  /* 0xff8000000e0e7808 */ /* 0x000fe20004800000 */
[----:B------:R-:W-:Y:S01]  /*74b0*/  VIADD R17, R101, 0x39 ;  /* 0x0000003965117836 */ /* 0x000fe20000000000 */
[----:B------:R-:W-:Y:S01]  /*74c0*/  FSEL R51, R51, -INF , !P4 ;  /* 0xff80000033337808 */ /* 0x000fe20006000000 */
[----:B------:R-:W-:Y:S01]  /*74d0*/  VIADD R19, R101, 0x41 ;  /* 0x0000004165137836 */ /* 0x000fe20000000000 */
[-C--:B------:R-:W-:Y:S01]  /*74e0*/  ISETP.GE.AND P1, PT, R28, R53.reuse, PT ;  /* 0x000000351c00720c */ /* 0x080fe20003f26270 */
[----:B------:R-:W5:Y:S01]  /*74f0*/  MUFU.TANH R61, R61 ;  /* 0x0000003d003d7308 */ /* 0x000f620000002400 */
[-C--:B------:R-:W-:Y:S01]  /*7500*/  ISETP.GE.AND P4, PT, R23, R54.reuse, PT ;  /* 0x000000361700720c */ /* 0x080fe20003f86270 */
[----:B------:R-:W-:Y:S01]  /*7510*/  VIADD R13, R101, 0x59 ;  /* 0x00000059650d7836 */ /* 0x000fe20000000000 */
[----:B------:R-:W-:Y:S01]  /*7520*/  FSEL R94, R94, -INF , !P5 ;  /* 0xff8000005e5e7808 */ /* 0x000fe20006800000 */
[----:B------:R-:W-:Y:S01]  /*7530*/  FMUL.FTZ R28, R45, UR10 ;  /* 0x0000000a2d1c7c20 */ /* 0x000fe20008410000 */
[----:B------:R-:W-:Y:S01]  /*7540*/  ISETP.GE.AND P5, PT, R23, R53, PT ;  /* 0x000000351700720c */ /* 0x000fe20003fa6270 */
[----:B------:R-:W-:Y:S01]  /*7550*/  VIADD R23, R101, 0x21 ;  /* 0x0000002165177836 */ /* 0x000fe20000000000 */
[----:B----4-:R-:W-:Y:S01]  /*7560*/  FSEL R46, R46, -INF , !P3 ;  /* 0xff8000002e2e7808 */ /* 0x010fe20005800000 */
[----:B------:R-:W4:Y:S01]  /*7570*/  MUFU.TANH R62, R62 ;  /* 0x0000003e003e7308 */ /* 0x000f220000002400 */
[----:B------:R-:W-:-:S02]  /*7580*/  ISETP.GE.AND P3, PT, R9, R54, PT ;  /* 0x000000360900720c */ /* 0x000fc40003f66270 */
[----:B------:R-:W-:Y:S02]  /*7590*/  FSEL R30, R57, -INF , !P2 ;  /* 0xff800000391e7808 */ /* 0x000fe40005000000 */
[-C--:B------:R-:W-:Y:S02]  /*75a0*/  ISETP.GE.AND P2, PT, R9, R53.reuse, PT ;  /* 0x000000350900720c */ /* 0x080fe40003f46270 */
[----:B--2---:R-:W-:Y:S01]  /*75b0*/  FSEL R9, R58, -INF , !P1 ;  /* 0xff8000003a097808 */ /* 0x004fe20004800000 */
[----:B------:R-:W2:Y:S01]  /*75c0*/  MUFU.TANH R66, R66 ;  /* 0x0000004200427308 */ /* 0x000ea20000002400 */
[----:B---3--:R-:W-:Y:S02]  /*75d0*/  FSEL R36, R59, -INF , !P4 ;  /* 0xff8000003b247808 */ /* 0x008fe40006000000 */
[C---:B------:R-:W-:Y:S02]  /*75e0*/  ISETP.GE.AND P1, PT, R11.reuse, R54, PT ;  /* 0x000000360b00720c */ /* 0x040fe40003f26270 */
[----:B------:R-:W-:-:S02]  /*75f0*/  ISETP.GE.AND P4, PT, R11, R53, PT ;  /* 0x000000350b00720c */ /* 0x000fc40003f86270 */
[----:B-1----:R-:W-:Y:S01]  /*7600*/  FSEL R11, R60, -INF , !P5 ;  /* 0xff8000003c0b7808 */ /* 0x002fe20006800000 */
[----:B------:R-:W1:Y:S01]  /*7610*/  MUFU.TANH R85, R85 ;  /* 0x0000005500557308 */ /* 0x000e620000002400 */
[----:B-----5:R-:W-:Y:S02]  /*7620*/  FSEL R34, R61, -INF , !P3 ;  /* 0xff8000003d227808 */ /* 0x020fe40005800000 */
[CC--:B------:R-:W-:Y:S02]  /*7630*/  ISETP.GE.AND P5, PT, R23.reuse, R54.reuse, PT ;  /* 0x000000361700720c */ /* 0x0c0fe40003fa6270 */
[----:B------:R-:W-:Y:S01]  /*7640*/  ISETP.GE.AND P3, PT, R23, R53, PT ;  /* 0x000000351700720c */ /* 0x000fe20003f66270 */
[----:B------:R-:W-:Y:S01]  /*7650*/  VIADD R23, R101, 0x29 ;  /* 0x0000002965177836 */ /* 0x000fe20000000000 */
[----:B----4-:R-:W-:Y:S01]  /*7660*/  FSEL R29, R62, -INF , !P2 ;  /* 0xff8000003e1d7808 */ /* 0x010fe20005000000 */
[----:B------:R-:W3:Y:S01]  /*7670*/  MUFU.TANH R88, R88 ;  /* 0x0000005800587308 */ /* 0x000ee20000002400 */
[----:B------:R-:W-:Y:S01]  /*7680*/  FSEL R7, R65, -INF , !P4 ;  /* 0xff80000041077808 */ /* 0x000fe20006000000 */
[----:B------:R-:W-:Y:S01]  /*7690*/  FMUL.FTZ R65, R15, UR10 ;  /* 0x0000000a0f417c20 */ /* 0x000fe20008410000 */
[----:B------:R-:W-:Y:S01]  /*76a0*/  ISETP.GE.AND P2, PT, R23, R54, PT ;  /* 0x000000361700720c */ /* 0x000fe20003f46270 */
[----:B------:R-:W-:Y:S01]  /*76b0*/  VIADD R15, R101, 0x61 ;  /* 0x00000061650f7836 */ /* 0x000fe20000000000 */
[----:B--2---:R-:W-:-:S02]  /*76c0*/  FSEL R38, R66, -INF , !P5 ;  /* 0xff80000042267808 */ /* 0x004fc40006800000 */
[CC--:B------:R-:W-:Y:S01]  /*76d0*/  ISETP.GE.AND P4, PT, R5.reuse, R54.reuse, PT ;  /* 0x000000360500720c */ /* 0x0c0fe20003f86270 */
[----:B------:R-:W2:Y:S01]  /*76e0*/  MUFU.TANH R96, R96 ;  /* 0x0000006000607308 */ /* 0x000ea20000002400 */
[----:B------:R-:W-:Y:S02]  /*76f0*/  ISETP.GE.AND P5, PT, R5, R53, PT ;  /* 0x000000350500720c */ /* 0x000fe40003fa6270 */
[----:B-1----:R-:W-:Y:S02]  /*7700*/  FSEL R5, R85, -INF , !P3 ;  /* 0xff80000055057808 */ /* 0x002fe40005800000 */
[----:B------:R-:W-:Y:S02]  /*7710*/  ISETP.GE.AND P3, PT, R17, R54, PT ;  /* 0x000000361100720c */ /* 0x000fe40003f66270 */
[----:B------:R-:W-:Y:S01]  /*7720*/  FSEL R64, R64, -INF , !P1 ;  /* 0xff80000040407808 */ /* 0x000fe20004800000 */
[----:B------:R-:W1:Y:S01]  /*7730*/  MUFU.TANH R97, R97 ;  /* 0x0000006100617308 */ /* 0x000e620000002400 */
[----:B---3--:R-:W-:-:S02]  /*7740*/  FSEL R88, R88, -INF , !P2 ;  /* 0xff80000058587808 */ /* 0x008fc40005000000 */
[-C--:B------:R-:W-:Y:S01]  /*7750*/  ISETP.GE.AND P2, PT, R17, R53.reuse, PT ;  /* 0x000000351100720c */ /* 0x080fe20003f46270 */
[----:B------:R-:W-:Y:S01]  /*7760*/  VIADD R17, R101, 0x49 ;  /* 0x0000004965117836 */ /* 0x000fe20000000000 */
[-C--:B------:R-:W-:Y:S02]  /*7770*/  ISETP.GE.AND P1, PT, R23, R53.reuse, PT ;  /* 0x000000351700720c */ /* 0x080fe40003f26270 */
[----:B------:R-:W-:Y:S01]  /*7780*/  FSEL R58, R92, -INF , !P4 ;  /* 0xff8000005c3a7808 */ /* 0x000fe20006000000 */
[----:B------:R-:W3:Y:S01]  /*7790*/  MUFU.TANH R89, R89 ;  /* 0x0000005900597308 */ /* 0x000ee20000002400 */
[----:B--2---:R-:W-:Y:S02]  /*77a0*/  FSEL R131, R96, -INF , !P5 ;  /* 0xff80000060837808 */ /* 0x004fe40006800000 */
[----:B------:R-:W-:Y:S02]  /*77b0*/  ISETP.GE.AND P4, PT, R19, R53, PT ;  /* 0x000000351300720c */ /* 0x000fe40003f86270 */
[----:B------:R-:W-:-:S03]  /*77c0*/  ISETP.GE.AND P5, PT, R17, R54, PT ;  /* 0x000000361100720c */ /* 0x000fc60003fa6270 */
[----:B------:R-:W2:Y:S01]  /*77d0*/  MUFU.TANH R123, R123 ;  /* 0x0000007b007b7308 */ /* 0x000ea20000002400 */
[----:B-1----:R-:W-:Y:S02]  /*77e0*/  FSEL R96, R97, -INF , !P3 ;  /* 0xff80000061607808 */ /* 0x002fe40005800000 */
[----:B------:R-:W-:Y:S01]  /*77f0*/  ISETP.GE.AND P3, PT, R17, R53, PT ;  /* 0x000000351100720c */ /* 0x000fe20003f66270 */
[----:B------:R-:W-:-:S04]  /*7800*/  VIADD R17, R101, 0x51 ;  /* 0x0000005165117836 */ /* 0x000fc80000000000 */
[----:B------:R-:W1:Y:S01]  /*7810*/  MUFU.TANH R41, R41 ;  /* 0x0000002900297308 */ /* 0x000e620000002400 */
[----:B---3--:R-:W-:Y:S02]  /*7820*/  FSEL R23, R89, -INF , !P1 ;  /* 0xff80000059177808 */ /* 0x008fe40004800000 */
[----:B------:R-:W-:-:S04]  /*7830*/  ISETP.GE.AND P1, PT, R19, R54, PT ;  /* 0x000000361300720c */ /* 0x000fc80003f26270 */
        /* <DEDUP_REMOVED lines=11> */
[----:B------:R-:W-:-:S05]  /*78f0*/  ISETP.GE.AND P2, PT, R17, R54, PT ;  /* 0x000000361100720c */ /* 0x000fca0003f46270 */
[----:B------:R-:W3:Y:S01]  /*7900*/  MUFU.TANH R121, R43 ;  /* 0x0000002b00797308 */ /* 0x000ee20000002400 */
[----:B--2---:R-:W-:Y:S02]  /*7910*/  FSEL R115, R115, -INF , !P1 ;  /* 0xff80000073737808 */ /* 0x004fe40004800000 */
[----:B------:R-:W-:-:S05]  /*7920*/  ISETP.GE.AND P1, PT, R13, R54, PT ;  /* 0x000000360d00720c */ /* 0x000fca0003f26270 */
        /* <DEDUP_REMOVED lines=9> */
[----:B------:R-:W-:Y:S01]  /*79c0*/  ISETP.GE.AND P2, PT, R15, R53, PT ;  /* 0x000000350f00720c */ /* 0x000fe20003f46270 */
[----:B------:R-:W-:-:S04]  /*79d0*/  FMUL.FTZ R15, R35, UR10 ;  /* 0x0000000a230f7c20 */ /* 0x000fc80008410000 */
[----:B------:R-:W2:Y:S01]  /*79e0*/  MUFU.TANH R109, R109 ;  /* 0x0000006d006d7308 */ /* 0x000ea20000002400 */
[----:B-1----:R-:W-:Y:S02]  /*79f0*/  FSEL R32, R32, -INF , !P1 ;  /* 0xff80000020207808 */ /* 0x002fe40004800000 */
[----:B------:R-:W-:-:S05]  /*7a00*/  ISETP.GE.AND P1, PT, R13, R53, PT ;  /* 0x000000350d00720c */ /* 0x000fca0003f26270 */
[----:B------:R-:W1:Y:S01]  /*7a10*/  MUFU.TANH R44, R44 ;  /* 0x0000002c002c7308 */ /* 0x000e620000002400 */
[----:B---3--:R-:W-:Y:S02]  /*7a20*/  FSEL R59, R59, -INF , !P1 ;  /* 0xff8000003b3b7808 */ /* 0x008fe40004800000 */
[----:B------:R-:W-:-:S05]  /*7a30*/  ISETP.GT.AND P1, PT, R150, R145, PT ;  /* 0x000000919600720c */ /* 0x000fca0003f24270 */
[----:B------:R-:W3:Y:S01]  /*7a40*/  MUFU.TANH R99, R99 ;  /* 0x0000006300637308 */ /* 0x000ee20000002400 */
[----:B--2---:R-:W-:Y:S01]  /*7a50*/  FSEL R109, R109, -INF , !P5 ;  /* 0xff8000006d6d7808 */ /* 0x004fe20006800000 */
[----:B------:R-:W-:Y:S01]  /*7a60*/  BAR.SYNC.DEFER_BLOCKING 0x0 ;  /* 0x0000000000007b1d */ /* 0x000fe20000010000 */
[----:B------:R-:W-:-:S05]  /*7a70*/  ISETP.GE.AND P5, PT, R101, R54, PT ;  /* 0x000000366500720c */ /* 0x000fca0003fa6270 */
[----:B------:R-:W2:Y:S01]  /*7a80*/  MUFU.TANH R65, R65 ;  /* 0x0000004100417308 */ /* 0x000ea20000002400 */
[----:B-1----:R-:W-:Y:S02]  /*7a90*/  FSEL R44, R44, -INF , !P3 ;  /* 0xff8000002c2c7808 */ /* 0x002fe40005800000 */
[C---:B------:R-:W-:Y:S01]  /*7aa0*/  ISETP.GE.AND P3, PT, R101.reuse, R53, PT ;  /* 0x000000356500720c */ /* 0x040fe20003f66270 */
[----:B------:R-:W-:-:S04]  /*7ab0*/  VIADD R101, R101, 0x79 ;  /* 0x0000007965657836 */ /* 0x000fc80000000000 */
[----:B------:R-:W1:Y:S01]  /*7ac0*/  MUFU.TANH R28, R28 ;  /* 0x0000001c001c7308 */ /* 0x000e620000002400 */
[----:B---3--:R-:W-:Y:S02]  /*7ad0*/  FSEL R99, R99, -INF , !P2 ;  /* 0xff80000063637808 */ /* 0x008fe40005000000 */
[----:B------:R-:W-:Y:S02]  /*7ae0*/  ISETP.GE.AND P2, PT, R13, R54, PT ;  /* 0x000000360d00720c */ /* 0x000fe40003f46270 */
[----:B------:R-:W-:-:S03]  /*7af0*/  FSEL R13, R56, -INF , !P3 ;  /* 0xff800000380d7808 */ /* 0x000fc60005800000 */
[----:B------:R-:W3:Y:S01]  /*7b00*/  MUFU.TANH R66, R33 ;  /* 0x0000002100427308 */ /* 0x000ee20000002400 */
[----:B--2---:R-:W-:Y:S02]  /*7b10*/  FSEL R65, R65, -INF , !P4 ;  /* 0xff80000041417808 */ /* 0x004fe40006000000 */
[----:B------:R-:W-:Y:S02]  /*7b20*/  ISETP.GE.AND P4, PT, R101, R54, PT ;  /* 0x000000366500720c */ /* 0x000fe40003f86270 */
[----:B------:R-:W-:-:S03]  /*7b30*/  FSEL R54, R55, -INF , !P5 ;  /* 0xff80000037367808 */ /* 0x000fc60006800000 */
[----:B------:R-:W2:Y:S01]  /*7b40*/  MUFU.TANH R15, R15 ;  /* 0x0000000f000f7308 */ /* 0x000ea20000002400 */
[----:B-1----:R-:W-:Y:S02]  /*7b50*/  FSEL R28, R28, -INF , !P2 ;  /* 0xff8000001c1c7808 */ /* 0x002fe40005000000 */
[----:B------:R-:W-:Y:S02]  /*7b60*/  ISETP.GE.AND P2, PT, R101, R53, PT ;  /* 0x000000356500720c */ /* 0x000fe40003f46270 */
[----:B---3--:R-:W-:Y:S02]  /*7b70*/  FSEL R66, R66, -INF , !P4 ;  /* 0xff80000042427808 */ /* 0x008fe40006000000 */
[----:B--2---:R-:W-:Y:S01]  /*7b80*/  FSEL R53, R15, -INF , !P2 ;  /* 0xff8000000f357808 */ /* 0x004fe20005000000 */
[----:B------:R-:W-:Y:S08]  /*7b90*/  @!P1 BRA `(.L_x_4003) ;  /* 0x0000000400c09947 */ /* 0x000ff00003800000 */
[----:B------:R-:W-:Y:S05]  /*7ba0*/  @!P6 BRA `(.L_x_4004) ;  /* 0x0000000000f4e947 */ /* 0x000fea0003800000 */
[----:B------:R-:W1:Y:S01]  /*7bb0*/  LDC R19, c[0x0][0x380] ;  /* 0x0000e000ff137b82 */ /* 0x000e620000000800 */
[----:B------:R-:W-:Y:S01]  /*7bc0*/  MOV R56, RZ ;  /* 0x000000ff00387202 */ /* 0x000fe20000000f00 */
[C---:B------:R-:W-:Y:S01]  /*7bd0*/  VIADD R90, R40.reuse, 0xffffff80 ;  /* 0xffffff80285a7836 */ /* 0x040fe20000000000 */
[----:B------:R-:W-:Y:S01]  /*7be0*/  IABS R62, R40 ;  /* 0x00000028003e7213 */ /* 0x000fe20000000000 */
[----:B------:R-:W-:Y:S01]  /*7bf0*/  ULDC.64 UR4, c[0x0][0x230] ;  /* 0x00008c0000047ab9 */ /* 0x000fe20000000a00 */
[-C--:B-1----:R-:W-:Y:S02]  /*7c00*/  IABS R17, R19.reuse ;  /* 0x0000001300117213 */ /* 0x082fe40000000000 */
[----:B------:R-:W-:Y:S02]  /*7c10*/  LOP3.LUT R40, R40, R19, RZ, 0x3c, !PT ;  /* 0x0000001328287212 */ /* 0x000fe400078e3cff */
[----:B------:R-:W1:Y:S08]  /*7c20*/  I2F.RP R31, R17 ;  /* 0x00000011001f7306 */ /* 0x000e700000209400 */
[----:B-1----:R-:W1:Y:S02]  /*7c30*/  MUFU.RCP R57, R31 ;  /* 0x0000001f00397308 */ /* 0x002e640000001000 */
[----:B-1----:R-:W-:-:S06]  /*7c40*/  VIADD R57, R57, 0xffffffe ;  /* 0x0ffffffe39397836 */ /* 0x002fcc0000000000 */
[----:B------:R-:W1:Y:S02]  /*7c50*/  F2I.FTZ.U32.TRUNC.NTZ R57, R57 ;  /* 0x0000003900397305 */ /* 0x000e64000021f000 */
[----:B-1----:R-:W-:-:S05]  /*7c60*/  IADD3 R15, RZ, -R57, RZ ;  /* 0x80000039ff0f7210 */ /* 0x002fca0007ffe0ff */
[----:B------:R-:W-:-:S04]  /*7c70*/  IMAD R15, R15, R17, RZ ;  /* 0x000000110f0f7224 */ /* 0x000fc800078e02ff */
[----:B------:R-:W-:Y:S01]  /*7c80*/  IMAD.HI.U32 R15, R57, R15, R56 ;  /* 0x0000000f390f7227 */ /* 0x000fe200078e0038 */
[----:B------:R-:W-:Y:S02]  /*7c90*/  IABS R56, R90 ;  /* 0x0000005a00387213 */ /* 0x000fe40000000000 */
[----:B------:R-:W-:-:S03]  /*7ca0*/  LOP3.LUT R90, R90, R19, RZ, 0x3c, !PT ;  /* 0x000000135a5a7212 */ /* 0x000fc600078e3cff */
[----:B------:R-:W-:-:S04]  /*7cb0*/  IMAD.HI.U32 R31, R15, R62, RZ ;  /* 0x0000003e0f1f7227 */ /* 0x000fc800078e00ff */
[----:B------:R-:W-:Y:S02]  /*7cc0*/  IMAD.MOV R60, RZ, RZ, -R31 ;  /* 0x000000ffff3c7224 */ /* 0x000fe400078e0a1f */
[----:B------:R-:W-:-:S04]  /*7cd0*/  IMAD.HI.U32 R15, R15, R56, RZ ;  /* 0x000000380f0f7227 */ /* 0x000fc800078e00ff */
[----:B------:R-:W-:Y:S01]  /*7ce0*/  IMAD R60, R17, R60, R62 ;  /* 0x0000003c113c7224 */ /* 0x000fe200078e023e */
[----:B------:R-:W-:-:S04]  /*7cf0*/  IADD3 R33, -R15, RZ, RZ ;  /* 0x000000ff0f217210 */ /* 0x000fc80007ffe1ff */
[C---:B------:R-:W-:Y:S01]  /*7d00*/  ISETP.GT.U32.AND P4, PT, R17.reuse, R60, PT ;  /* 0x0000003c1100720c */ /* 0x040fe20003f84070 */
[----:B------:R-:W-:-:S05]  /*7d10*/  IMAD R56, R17, R33, R56 ;  /* 0x0000002111387224 */ /* 0x000fca00078e0238 */
[----:B------:R-:W-:-:S07]  /*7d20*/  ISETP.GT.U32.AND P3, PT, R17, R56, PT ;  /* 0x000000381100720c */ /* 0x000fce0003f64070 */
[----:B------:R-:W-:Y:S02]  /*7d30*/  @!P4 IMAD.IADD R60, R60, 0x1, -R17 ;  /* 0x000000013c3cc824 */ /* 0x000fe400078e0a11 */
[----:B------:R-:W-:Y:S01]  /*7d40*/  @!P4 VIADD R31, R31, 0x1 ;  /* 0x000000011f1fc836 */ /* 0x000fe20000000000 */
[----:B------:R-:W-:Y:S02]  /*7d50*/  ISETP.GE.AND P4, PT, R40, RZ, PT ;  /* 0x000000ff2800720c */ /* 0x000fe40003f86270 */
[-C--:B------:R-:W-:Y:S01]  /*7d60*/  ISETP.GE.U32.AND P2, PT, R60, R17.reuse, PT ;  /* 0x000000113c00720c */ /* 0x080fe20003f46070 */
[----:B------:R-:W-:Y:S01]  /*7d70*/  @!P3 VIADD R15, R15, 0x1 ;  /* 0x000000010f0fb836 */ /* 0x000fe20000000000 */
[-C--:B------:R-:W-:Y:S02]  /*7d80*/  @!P3 IADD3 R56, R56, -R17.reuse, RZ ;  /* 0x800000113838b210 */ /* 0x080fe40007ffe0ff */
[----:B------:R-:W-:Y:S02]  /*7d90*/  ISETP.NE.AND P3, PT, R19, RZ, PT ;  /* 0x000000ff1300720c */ /* 0x000fe40003f65270 */
[----:B------:R-:W-:-:S07]  /*7da0*/  ISETP.GE.U32.AND P5, PT, R56, R17, PT ;  /* 0x000000113800720c */ /* 0x000fce0003fa6070 */
[----:B------:R-:W-:Y:S02]  /*7db0*/  @P2 IADD3 R31, R31, 0x1, RZ ;  /* 0x000000011f1f2810 */ /* 0x000fe40007ffe0ff */
[----:B------:R-:W-:-:S03]  /*7dc0*/  ISETP.GE.AND P2, PT, R90, RZ, PT ;  /* 0x000000ff5a00720c */ /* 0x000fc60003f46270 */
[----:B------:R-:W-:Y:S01]  /*7dd0*/  IMAD.MOV.U32 R56, RZ, RZ, R31 ;  /* 0x000000ffff387224 */ /* 0x000fe200078e001f */
[----:B------:R-:W-:Y:S02]  /*7de0*/  @P5 IADD3 R15, R15, 0x1, RZ ;  /* 0x000000010f0f5810 */ /* 0x000fe40007ffe0ff */
[----:B------:R-:W-:Y:S01]  /*7df0*/  LOP3.LUT R31, RZ, R19, RZ, 0x33, !PT ;  /* 0x00000013ff1f7212 */ /* 0x000fe200078e33ff */
[----:B------:R-:W-:Y:S01]  /*7e00*/  @!P4 IMAD.MOV R56, RZ, RZ, -R56 ;  /* 0x000000ffff38c224 */ /* 0x000fe200078e0a38 */
[----:B------:R-:W-:-:S04]  /*7e10*/  MOV R40, R15 ;  /* 0x0000000f00287202 */ /* 0x000fc80000000f00 */
[----:B------:R-:W-:Y:S02]  /*7e20*/  SEL R15, R31, R56, !P3 ;  /* 0x000000381f0f7207 */ /* 0x000fe40005800000 */
[----:B------:R-:W-:-:S03]  /*7e30*/  @!P2 IADD3 R40, -R40, RZ, RZ ;  /* 0x000000ff2828a210 */ /* 0x000fc60007ffe1ff */
[----:B------:R-:W-:Y:S01]  /*7e40*/  IMAD.WIDE R60, R15, 0x4, R154 ;  /* 0x000000040f3c7825 */ /* 0x000fe200078e029a */
[----:B------:R-:W-:-:S04]  /*7e50*/  SEL R31, R31, R40, !P3 ;  /* 0x000000281f1f7207 */ /* 0x000fc80005800000 */
[----:B------:R-:W2:Y:S01]  /*7e60*/  LDG.E R40, desc[UR12][R60.64] ;  /* 0x0000000c3c287981 */ /* 0x000ea2000c1e1900 */
[----:B------:R-:W-:-:S05]  /*7e70*/  IMAD.WIDE R92, R31, 0x4, R154 ;  /* 0x000000041f5c7825 */ /* 0x000fca00078e029a */
[----:B------:R-:W2:Y:S01]  /*7e80*/  LDG.E R17, desc[UR12][R92.64] ;  /* 0x0000000c5c117981 */ /* 0x000ea2000c1e1900 */
[----:B------:R-:W-:-:S04]  /*7e90*/  IMAD.IADD R56, R15, 0x1, -R31 ;  /* 0x000000010f387824 */ /* 0x000fc800078e0a1f */
[----:B------:R-:W-:-:S05]  /*7ea0*/  IMAD R19, R56, R19, -0x80 ;  /* 0xffffff8038137424 */ /* 0x000fca00078e0213 */
[----:B------:R-:W-:Y:S01]  /*7eb0*/  SHF.R.S32.HI R15, RZ, 0x1f, R19 ;  /* 0x0000001fff0f7819 */ /* 0x000fe20000011413 */
[----:B------:R-:W-:Y:S01]  /*7ec0*/  IMAD.WIDE.U32 R56, R19, R48, RZ ;  /* 0x0000003013387225 */ /* 0x000fe200078e00ff */
        /* <DEDUP_REMOVED lines=11> */
.L_x_4004:
[----:B------:R-:W-:-:S04]  /*7f80*/  LEA R15, -R48, RZ, 0x7 ;  /* 0x000000ff300f7211 */ /* 0x000fc800078e39ff */
[----:B------:R-:W-:-:S07]  /*7f90*/  SHF.R.S32.HI R40, RZ, 0x1f, R15 ;  /* 0x0000001fff287819 */ /* 0x000fce000001140f */
.L_x_4005:
[CC--:B------:R-:W-:Y:S01]  /*7fa0*/  @!P0 LEA R60, P3, R48.reuse, R52.reuse, 0x6 ;  /* 0x00000034303c8211 */ /* 0x0c0fe200078630ff */
[----:B------:R1:W-:Y:S01]  /*7fb0*/  @P0 STS [R151+0x1000], RZ ;  /* 0x001000ff97000388 */ /* 0x0003e20000000800 */
[C---:B------:R-:W-:Y:S01]  /*7fc0*/  @!P0 IADD3 R56, P5, P4, R15.reuse, R52, R147 ;  /* 0x000000340f388210 */ /* 0x040fe20007cbe093 */
[----:B------:R-:W-:Y:S01]  /*7fd0*/  BSSY B0, `(.L_x_4006) ;  /* 0x0000029000007945 */ /* 0x000fe20003800000 */
[C---:B------:R-:W-:Y:S01]  /*7fe0*/  @!P0 IADD3 R31, P2, R15.reuse, R60, RZ ;  /* 0x0000003c0f1f8210 */ /* 0x040fe20007f5e0ff */
[----:B------:R1:W-:Y:S01]  /*7ff0*/  @P0 STS [R151+0x1004], RZ ;  /* 0x001004ff97000388 */ /* 0x0003e20000000800 */
[-C--:B------:R-:W-:Y:S02]  /*8000*/  @!P0 LEA.HI.X R19, R48, R3.reuse, R49, 0x6, P3 ;  /* 0x0000000330138211 */ /* 0x080fe400018f3431 */
        /* <DEDUP_REMOVED lines=37> */
.L_x_4007:
[----:B------:R-:W-:Y:S05]  /*8260*/  BSYNC B0 ;  /* 0x0000000000007941 */ /* 0x000fea0003800000 */
.L_x_4006:
[----:B------:R-:W0:Y:S01]  /*8270*/  LDGDEPBAR ;  /* 0x00000000000079af */ /* 0x000e220000000000 */
[----:B------:R-:W-:-:S04]  /*8280*/  LEA R158, P0, R15, R158, 0x1 ;  /* 0x0000009e0f9e7211 */ /* 0x000fc800078008ff */
[----:B------:R-:W-:-:S09]  /*8290*/  LEA.HI.X R159, R15, R159, R40, 0x1, P0 ;  /* 0x0000009f0f9f7211 */ /* 0x000fd200000f0c28 */
.L_x_4003:
[----:B------:R-:W-:Y:S02]  /*82a0*/  FMNMX.FTZ R3, R2, R54, !PT ;  /* 0x0000003602037209 */ /* 0x000fe40007810000 */
[----:B------:R-:W-:Y:S02]  /*82b0*/  FMNMX.FTZ R40, R0, R13, !PT ;  /* 0x0000000d00287209 */ /* 0x000fe40007810000 */
[----:B------:R-:W-:Y:S02]  /*82c0*/  FMNMX.FTZ R3, R30, R3, !PT ;  /* 0x000000031e037209 */ /* 0x000fe40007810000 */
        /* <DEDUP_REMOVED lines=31> */
[----:B--2---:R-:W2:Y:S02]  /*84c0*/  SHFL.BFLY PT, R48, R3, 0x2, 0x1f ;  /* 0x0c401f0003307f89 */ /* 0x004ea400000e0000 */
[----:B--2---:R-:W-:-:S05]  /*84d0*/  FMNMX.FTZ R48, R3, R48, !PT ;  /* 0x0000003003307209 */ /* 0x004fca0007810000 */
[----:B------:R-:W2:Y:S02]  /*84e0*/  SHFL.BFLY PT, R45, R48, 0x1, 0x1f ;  /* 0x0c201f00302d7f89 */ /* 0x000ea400000e0000 */
[----:B--2---:R-:W-:-:S04]  /*84f0*/  FMNMX.FTZ R45, R48, R45, !PT ;  /* 0x0000002d302d7209 */ /* 0x004fc80007810000 */
[C---:B------:R-:W-:Y:S01]  /*8500*/  FSETP.NEU.FTZ.AND P2, PT, R45.reuse, -INF , PT ;  /* 0xff8000002d00780b */ /* 0x040fe20003f5d000 */
[----:B------:R-:W-:-:S05]  /*8510*/  FMUL.FTZ R89, R45, UR11 ;  /* 0x0000000b2d597c20 */ /* 0x000fca0008410000 */
[----:B------:R-:W-:-:S05]  /*8520*/  FSEL R89, R89, RZ, P2 ;  /* 0x000000ff59597208 */ /* 0x000fca0001000000 */
        /* <DEDUP_REMOVED lines=44> */
[----:B------:R-:W2:Y:S01]  /*87f0*/  MUFU.EX2 R98, R98 ;  /* 0x0000006200627308 */ /* 0x000ea20000000800 */
[----:B------:R-:W-:-:S02]  /*8800*/  FMNMX.FTZ R4, R131, R4, !PT ;  /* 0x0000000483047209 */ /* 0x000fc40007810000 */
[----:B-1----:R-:W-:Y:S02]  /*8810*/  F2FP.F16.F32.PACK_AB R12, R102, R117 ;  /* 0x00000075660c723e */ /* 0x002fe400000000ff */
[----:B------:R-:W-:-:S03]  /*8820*/  FMNMX.FTZ R4, R125, R4, !PT ;  /* 0x000000047d047209 */ /* 0x000fc60007810000 */
[----:B------:R-:W-:Y:S01]  /*8830*/  MUFU.EX2 R101, R101 ;  /* 0x0000006500657308 */ /* 0x000fe20000000800 */
[----:B------:R-:W-:-:S04]  /*8840*/  FMNMX.FTZ R4, R127, R4, !PT ;  /* 0x000000047f047209 */ /* 0x000fc80007810000 */
[----:B------:R-:W-:-:S03]  /*8850*/  FMNMX.FTZ R4, R111, R4, !PT ;  /* 0x000000046f047209 */ /* 0x000fc60007810000 */
[----:B------:R-:W1:Y:S01]  /*8860*/  MUFU.EX2 R92, R92 ;  /* 0x0000005c005c7308 */ /* 0x000e620000000800 */
[----:B------:R-:W-:Y:S02]  /*8870*/  FMNMX.FTZ R4, R123, R4, !PT ;  /* 0x000000047b047209 */ /* 0x000fe40007810000 */
[----:B--2---:R-:W-:Y:S02]  /*8880*/  F2FP.F16.F32.PACK_AB R14, R98, R105 ;  /* 0x00000069620e723e */ /* 0x004fe400000000ff */
[----:B------:R-:W-:-:S03]  /*8890*/  FMNMX.FTZ R4, R119, R4, !PT ;  /* 0x0000000477047209 */ /* 0x000fc60007810000 */
[----:B------:R-:W-:Y:S01]  /*88a0*/  MUFU.EX2 R90, R90 ;  /* 0x0000005a005a7308 */ /* 0x000fe20000000800 */
[----:B------:R-:W-:-:S04]  /*88b0*/  FMNMX.FTZ R4, R121, R4, !PT ;  /* 0x0000000479047209 */ /* 0x000fc80007810000 */
[----:B------:R-:W-:-:S03]  /*88c0*/  FMNMX.FTZ R4, R113, R4, !PT ;  /* 0x0000000471047209 */ /* 0x000fc60007810000 */
[----:B------:R-:W2:Y:S01]  /*88d0*/  MUFU.EX2 R87, R87 ;  /* 0x0000005700577308 */ /* 0x000ea20000000800 */
[----:B------:R-:W-:Y:S02]  /*88e0*/  FMNMX.FTZ R4, R115, R4, !PT ;  /* 0x0000000473047209 */ /* 0x000fe40007810000 */
[----:B-1----:R-:W-:Y:S02]  /*88f0*/  F2FP.F16.F32.PACK_AB R32, R92, R101 ;  /* 0x000000655c20723e */ /* 0x002fe400000000ff */
[----:B------:R-:W-:-:S03]  /*8900*/  FMNMX.FTZ R4, R107, R4, !PT ;  /* 0x000000046b047209 */ /* 0x000fc60007810000 */
[----:B------:R-:W-:Y:S01]  /*8910*/  MUFU.EX2 R85, R85 ;  /* 0x0000005500557308 */ /* 0x000fe20000000800 */
[----:B------:R-:W-:-:S04]  /*8920*/  FMNMX.FTZ R4, R109, R4, !PT ;  /* 0x000000046d047209 */ /* 0x000fc80007810000 */
[----:B------:R-:W-:-:S03]  /*8930*/  FMNMX.FTZ R4, R95, R4, !PT ;  /* 0x000000045f047209 */ /* 0x000fc60007810000 */
[----:B------:R-:W-:Y:S01]  /*8940*/  MUFU.EX2 R64, R64 ;  /* 0x0000004000407308 */ /* 0x000fe20000000800 */
[----:B------:R-:W-:Y:S02]  /*8950*/  FMNMX.FTZ R4, R99, R4, !PT ;  /* 0x0000000463047209 */ /* 0x000fe40007810000 */
[----:B--2---:R-:W-:Y:S02]  /*8960*/  F2FP.F16.F32.PACK_AB R34, R87, R90 ;  /* 0x0000005a5722723e */ /* 0x004fe400000000ff */
        /* <DEDUP_REMOVED lines=25> */
[----:B------:R-:W-:Y:S01]  /*8b00*/  MUFU.EX2 R43, R43 ;  /* 0x0000002b002b7308 */ /* 0x000fe20000000800 */
[--C-:B------:R-:W-:Y:S01]  /*8b10*/  FFMA.FTZ R100, R9, UR11, -R56.reuse ;  /* 0x0000000b09647c23 */ /* 0x100fe20008010838 */
[--C-:B------:R-:W-:Y:S01]  /*8b20*/  FFMA.FTZ R84, R7, UR11, -R56.reuse ;  /* 0x0000000b07547c23 */ /* 0x100fe20008010838 */
[----:B------:R-:W-:Y:S01]  /*8b30*/  FSEL R9, R45, RZ, P2 ;  /* 0x000000ff2d097208 */ /* 0x000fe20001000000 */
[--C-:B------:R-:W-:Y:S01]  /*8b40*/  FFMA.FTZ R96, R11, UR11, -R56.reuse ;  /* 0x0000000b0b607c23 */ /* 0x100fe20008010838 */
[----:B------:R-:W-:Y:S01]  /*8b50*/  FSEL R7, R44, RZ, P0 ;  /* 0x000000ff2c077208 */ /* 0x000fe20000000000 */
[--C-:B------:R-:W-:Y:S01]  /*8b60*/  FFMA.FTZ R106, R13, UR11, -R56.reuse ;  /* 0x0000000b0d6a7c23 */ /* 0x100fe20008010838 */
[--C-:B------:R-:W-:Y:S01]  /*8b70*/  FFMA.FTZ R103, R25, UR11, -R56.reuse ;  /* 0x0000000b19677c23 */ /* 0x100fe20008010838 */
[----:B------:R-:W-:Y:S01]  /*8b80*/  FADD.FTZ R2, R2, -R9 ;  /* 0x8000000902027221 */ /* 0x000fe20000010000 */
[----:B------:R-:W-:Y:S01]  /*8b90*/  MUFU.EX2 R100, R100 ;  /* 0x0000006400647308 */ /* 0x000fe20000000800 */
[----:B------:R-:W-:Y:S01]  /*8ba0*/  FADD.FTZ R7, R0, -R7 ;  /* 0x8000000700077221 */ /* 0x000fe20000010000 */
[----:B------:R-:W1:Y:S01]  /*8bb0*/  LDSM.16.MT88.4 R8, [R138+0x3000] ;  /* 0x003000008a08783b */ /* 0x000e620000004200 */
[----:B------:R-:W-:Y:S01]  /*8bc0*/  FMUL.FTZ R110, R2, UR11 ;  /* 0x0000000b026e7c20 */ /* 0x000fe20008410000 */
[--C-:B------:R-:W-:Y:S01]  /*8bd0*/  FFMA.FTZ R2, R5, UR11, -R56.reuse ;  /* 0x0000000b05027c23 */ /* 0x100fe20008010838 */
[----:B------:R-:W-:Y:S01]  /*8be0*/  FMUL.FTZ R108, R7, UR11 ;  /* 0x0000000b076c7c20 */ /* 0x000fe20008410000 */
[--C-:B------:R-:W-:Y:S01]  /*8bf0*/  FFMA.FTZ R97, R27, UR11, -R56.reuse ;  /* 0x0000000b1b617c23 */ /* 0x100fe20008010838 */
[----:B------:R-:W2:Y:S01]  /*8c00*/  LDSM.16.MT88.4 R4, [R139+0x3400] ;  /* 0x003400008b04783b */ /* 0x000ea20000004200 */
[----:B------:R-:W3:Y:S01]  /*8c10*/  MUFU.EX2 R106, R106 ;  /* 0x0000006a006a7308 */ /* 0x000ee20000000800 */
[--C-:B------:R-:W-:Y:S01]  /*8c20*/  FFMA.FTZ R93, R67, UR11, -R56.reuse ;  /* 0x0000000b435d7c23 */ /* 0x100fe20008010838 */
[--C-:B------:R-:W-:Y:S01]  /*8c30*/  FFMA.FTZ R67, R21, UR11, -R56.reuse ;  /* 0x0000000b15437c23 */ /* 0x100fe20008010838 */
[--C-:B------:R-:W-:Y:S01]  /*8c40*/  FFMA.FTZ R0, R23, UR11, -R56.reuse ;  /* 0x0000000b17007c23 */ /* 0x100fe20008010838 */
[----:B------:R-:W4:Y:S01]  /*8c50*/  LDSM.16.MT88.4 R24, [R138+0x3400] ;  /* 0x003400008a18783b */ /* 0x000f220000004200 */
[--C-:B------:R-:W-:Y:S01]  /*8c60*/  FFMA.FTZ R88, R29, UR11, -R56.reuse ;  /* 0x0000000b1d587c23 */ /* 0x100fe20008010838 */
[--C-:B------:R-:W-:Y:S01]  /*8c70*/  FFMA.FTZ R91, R91, UR11, -R56.reuse ;  /* 0x0000000b5b5b7c23 */ /* 0x100fe20008010838 */
[--C-:B------:R-:W-:Y:S01]  /*8c80*/  FFMA.FTZ R129, R129, UR11, -R56.reuse ;  /* 0x0000000b81817c23 */ /* 0x100fe20008010838 */
[----:B------:R-:W-:Y:S01]  /*8c90*/  MUFU.EX2 R103, R103 ;  /* 0x0000006700677308 */ /* 0x000fe20000000800 */
[----:B------:R-:W5:Y:S01]  /*8ca0*/  LDSM.16.MT88.4 R28, [R139+0x3800] ;  /* 0x003800008b1c783b */ /* 0x000f620000004200 */
        /* <DEDUP_REMOVED lines=10> */
[----:B------:R-:W-:-:S04]  /*8d50*/  FFMA.FTZ R51, R51, UR11, -R56 ;  /* 0x0000000b33337c23 */ /* 0x000fc80008010838 */
[----:B------:R-:W3:Y:S08]  /*8d60*/  MUFU.EX2 R110, R110 ;  /* 0x0000006e006e7308 */ /* 0x000ef00000000800 */
[----:B------:R-:W2:Y:S01]  /*8d70*/  MUFU.EX2 R108, R108 ;  /* 0x0000006c006c7308 */ /* 0x000ea20000000800 */
[----:B-1----:R-:W-:-:S07]  /*8d80*/  F2FP.F16.F32.PACK_AB R15, R96, R103 ;  /* 0x00000067600f723e */ /* 0x002fce00000000ff */
        /* <DEDUP_REMOVED lines=8> */
[----:B------:R-:W1:Y:S01]  /*8e10*/  MUFU.EX2 R88, R88 ;  /* 0x0000005800587308 */ /* 0x000e620000000800 */
[-C--:B--2---:R-:W-:Y:S01]  /*8e20*/  FMUL.FTZ R22, R82, R108.reuse ;  /* 0x0000006c52167220 */ /* 0x084fe20000410000 */
        /* <DEDUP_REMOVED lines=9> */
[-C--:B------:R-:W-:Y:S01]  /*8ec0*/  FMUL.FTZ R71, R71, R108.reuse ;  /* 0x0000006c47477220 */ /* 0x080fe20000410000 */
[--C-:B------:R-:W-:Y:S01]  /*8ed0*/  FFMA.FTZ R81, R131, UR11, -R56.reuse ;  /* 0x0000000b83517c23 */ /* 0x100fe20008010838 */
[--C-:B------:R-:W-:Y:S01]  /*8ee0*/  FFMA.FTZ R80, R125, UR11, -R56.reuse ;  /* 0x0000000b7d507c23 */ /* 0x100fe20008010838 */
[--C-:B------:R-:W-:Y:S01]  /*8ef0*/  FFMA.FTZ R83, R127, UR11, -R56.reuse ;  /* 0x0000000b7f537c23 */ /* 0x100fe20008010838 */
[C---:B------:R-:W-:Y:S01]  /*8f00*/  HMMA.16816.F32 R16, R12.reuse, R18, R76 ;  /* 0x000000120c10723c */ /* 0x040fe2000000184c */
[----:B------:R-:W2:Y:S01]  /*8f10*/  MUFU.EX2 R84, R84 ;  /* 0x0000005400547308 */ /* 0x000ea20000000800 */
[----:B-1----:R-:W-:Y:S01]  /*8f20*/  F2FP.F16.F32.PACK_AB R33, R88, R97 ;  /* 0x000000615821723e */ /* 0x002fe200000000ff */
[--C-:B------:R-:W-:Y:S01]  /*8f30*/  FFMA.FTZ R82, R111, UR11, -R56.reuse ;  /* 0x0000000b6f527c23 */ /* 0x100fe20008010838 */
        /* <DEDUP_REMOVED lines=8> */
[----:B------:R-:W1:Y:S01]  /*8fc0*/  LDSM.16.MT88.4 R8, [R138+0x3800] ;  /* 0x003800008a08783b */ /* 0x000e620000004200 */
[----:B------:R-:W-:Y:S01]  /*8fd0*/  FADD.FTZ R103, R103, R100 ;  /* 0x0000006467677221 */ /* 0x000fe20000010000 */
[----:B------:R-:W-:Y:S01]  /*8fe0*/  FADD.FTZ R105, R105, R102 ;  /* 0x0000006669697221 */ /* 0x000fe20000010000 */
[----:B------:R-:W-:Y:S01]  /*8ff0*/  FFMA.FTZ R161, R53, UR11, -R56 ;  /* 0x0000000b35a17c23 */ /* 0x000fe20008010838 */
        /* <DEDUP_REMOVED lines=9> */
[----:B------:R-:W-:Y:S01]  /*9090*/  FADD.FTZ R101, R101, R98 ;  /* 0x0000006265657221 */ /* 0x000fe20000010000 */
[----:B------:R-:W-:-:S03]  /*90a0*/  FADD.FTZ R88, R88, R97 ;  /* 0x0000006158587221 */ /* 0x000fc60000010000 */
[----:B------:R-:W-:Y:S01]  /*90b0*/  FADD.FTZ R101, R92, R101 ;  /* 0x000000655c657221 */ /* 0x000fe20000010000 */
[C---:B------:R-:W-:Y:S01]  /*90c0*/  HMMA.16816.F32 R16, R32.reuse, R6, R16 ;  /* 0x000000062010723c */ /* 0x040fe20000001810 */
[----:B------:R-:W2:Y:S01]  /*90d0*/  MUFU.EX2 R0, R0 ;  /* 0x0000000000007308 */ /* 0x000ea20000000800 */
[----:B------:R-:W1:Y:S01]  /*90e0*/  LDSM.16.MT88.4 R4, [R139+0x3c00] ;  /* 0x003c00008b04783b */ /* 0x000e620000004200 */
[----:B---3--:R-:W-:Y:S01]  /*90f0*/  F2FP.F16.F32.PACK_AB R13, R2, R91 ;  /* 0x0000005b020d723e */ /* 0x008fe200000000ff */
[----:B------:R-:W-:Y:S01]  /*9100*/  FADD.FTZ R93, R93, R88 ;  /* 0x000000585d5d7221 */ /* 0x000fe20000010000 */
[----:B------:R-:W-:Y:S01]  /*9110*/  FADD.FTZ R90, R90, R101 ;  /* 0x000000655a5a7221 */ /* 0x000fe20000010000 */
[----:B----4-:R-:W-:Y:S02]  /*9120*/  HMMA.16816.F32 R72, R32, R24, R72 ;  /* 0x000000182048723c */ /* 0x010fe40000001848 */
[----:B------:R-:W-:Y:S01]  /*9130*/  FADD.FTZ R84, R84, R93 ;  /* 0x0000005d54547221 */ /* 0x000fe20000010000 */
[----:B------:R-:W-:Y:S01]  /*9140*/  MUFU.EX2 R76, R129 ;  /* 0x00000081004c7308 */ /* 0x000fe20000000800 */
[----:B------:R-:W-:-:S02]  /*9150*/  FADD.FTZ R90, R87, R90 ;  /* 0x0000005a575a7221 */ /* 0x000fc40000010000 */
[----:B------:R-:W-:Y:S01]  /*9160*/  HMMA.16816.F32 R68, R32, R26, R68 ;  /* 0x0000001a2044723c */ /* 0x000fe20000001844 */
[----:B------:R-:W3:Y:S01]  /*9170*/  LDSM.16.MT88.4 R24, [R138+0x3c00] ;  /* 0x003c00008a18783b */ /* 0x000ee20000004200 */
[----:B------:R-:W-:Y:S01]  /*9180*/  FADD.FTZ R91, R91, R84 ;  /* 0x000000545b5b7221 */ /* 0x000fe20000010000 */
[----:B------:R-:W-:Y:S02]  /*9190*/  FADD.FTZ R85, R85, R90 ;  /* 0x0000005a55557221 */ /* 0x000fe40000010000 */
[----:B------:R-:W4:Y:S01]  /*91a0*/  MUFU.EX2 R81, R81 ;  /* 0x0000005100517308 */ /* 0x000f220000000800 */
[----:B--2---:R-:W-:Y:S01]  /*91b0*/  F2FP.F16.F32.PACK_AB R15, R0, R67 ;  /* 0x00000043000f723e */ /* 0x004fe200000000ff */
[----:B------:R-:W-:Y:S01]  /*91c0*/  FADD.FTZ R2, R2, R91 ;  /* 0x0000005b02027221 */ /* 0x000fe20000010000 */
[----:B------:R-:W-:Y:S01]  /*91d0*/  F2FP.F16.F32.PACK_AB R32, R57, R60 ;  /* 0x0000003c3920723e */ /* 0x000fe200000000ff */
[----:B------:R-:W-:Y:S01]  /*91e0*/  FADD.FTZ R85, R64, R85 ;  /* 0x0000005540557221 */ /* 0x000fe20000010000 */
[----:B------:R-:W-:Y:S01]  /*91f0*/  F2FP.F16.F32.PACK_AB R34, R55, R58 ;  /* 0x0000003a3722723e */ /* 0x000fe200000000ff */
[----:B------:R-:W-:-:S02]  /*9200*/  FADD.FTZ R67, R67, R2 ;  /* 0x0000000243437221 */ /* 0x000fc40000010000 */
[----:B-----5:R-:W-:Y:S01]  /*9210*/  HMMA.16816.F32 R20, R12, R28, R20 ;  /* 0x0000001c0c14723c */ /* 0x020fe20000001814 */
[----:B------:R-:W-:Y:S01]  /*9220*/  MUFU.EX2 R80, R80 ;  /* 0x0000005000507308 */ /* 0x000fe20000000800 */
[----:B------:R-:W-:Y:S01]  /*9230*/  FADD.FTZ R62, R62, R85 ;  /* 0x000000553e3e7221 */ /* 0x000fe20000010000 */
[----:B------:R-:W-:-:S03]  /*9240*/  FADD.FTZ R67, R0, R67 ;  /* 0x0000004300437221 */ /* 0x000fc60000010000 */
[C---:B------:R-:W-:Y:S01]  /*9250*/  HMMA.16816.F32 R28, R12.reuse, R30, R16 ;  /* 0x0000001e0c1c723c */ /* 0x040fe20000001810 */
[----:B------:R-:W2:Y:S01]  /*9260*/  LDSM.16.MT88.4 R16, [R139+0x4000] ;  /* 0x004000008b10783b */ /* 0x000ea20000004200 */
[----:B------:R-:W-:Y:S01]  /*9270*/  FADD.FTZ R61, R61, R62 ;  /* 0x0000003e3d3d7221 */ /* 0x000fe20000010000 */
[----:B------:R-:W5:Y:S01]  /*9280*/  MUFU.EX2 R83, R83 ;  /* 0x0000005300537308 */ /* 0x000f620000000800 */
[C---:B----4-:R-:W-:Y:S01]  /*9290*/  F2FP.F16.F32.PACK_AB R33, R81.reuse, R76 ;  /* 0x0000004c5121723e */ /* 0x050fe200000000ff */
[----:B------:R-:W-:Y:S01]  /*92a0*/  FADD.FTZ R2, R76, R67 ;  /* 0x000000434c027221 */ /* 0x000fe20000010000 */
[C---:B-1----:R-:W-:Y:S01]  /*92b0*/  HMMA.16816.F32 R72, R12.reuse, R8, R72 ;  /* 0x000000080c48723c */ /* 0x042fe20000001848 */
[----:B------:R-:W-:Y:S01]  /*92c0*/  FADD.FTZ R60, R60, R61 ;  /* 0x0000003d3c3c7221 */ /* 0x000fe20000010000 */
[----:B------:R-:W-:Y:S01]  /*92d0*/  LDSM.16.MT88.4 R76, [R139+0x4c00] ;  /* 0x004c00008b4c783b */ /* 0x000fe20000004200 */
[----:B------:R-:W-:Y:S01]  /*92e0*/  FADD.FTZ R81, R81, R2 ;  /* 0x0000000251517221 */ /* 0x000fe20000010000 */
[----:B------:R-:W-:Y:S01]  /*92f0*/  FFMA.FTZ R2, R46, UR11, -R56 ;  /* 0x0000000b2e027c23 */ /* 0x000fe20008010838 */
[----:B------:R-:W-:Y:S01]  /*9300*/  MUFU.EX2 R82, R82 ;  /* 0x0000005200527308 */ /* 0x000fe20000000800 */
[----:B------:R-:W-:Y:S01]  /*9310*/  HMMA.16816.F32 R68, R12, R10, R68 ;  /* 0x0000000a0c44723c */ /* 0x000fe20000001844 */
[----:B------:R-:W1:Y:S01]  /*9320*/  LDSM.16.MT88.4 R8, [R138+0x4000] ;  /* 0x004000008a08783b */ /* 0x000e620000004200 */
[----:B------:R-:W-:-:S04]  /*9330*/  FADD.FTZ R57, R57, R60 ;  /* 0x0000003c39397221 */ /* 0x000fc80000010000 */
[----:B------:R-:W-:Y:S01]  /*9340*/  FADD.FTZ R58, R58, R57 ;  /* 0x000000393a3a7221 */ /* 0x000fe20000010000 */
[----:B------:R-:W4:Y:S01]  /*9350*/  MUFU.EX2 R111, R111 ;  /* 0x0000006f006f7308 */ /* 0x000f220000000800 */
[----:B-----5:R-:W-:Y:S01]  /*9360*/  F2FP.F16.F32.PACK_AB R35, R83, R80 ;  /* 0x000000505323723e */ /* 0x020fe200000000ff */
[----:B------:R-:W-:Y:S01]  /*9370*/  FADD.FTZ R80, R80, R81 ;  /* 0x0000005150507221 */ /* 0x000fe20000010000 */
[----:B------:R-:W-:Y:S01]  /*9380*/  F2FP.F16.F32.PACK_AB R12, R49, R54 ;  /* 0x00000036310c723e */ /* 0x000fe200000000ff */
[----:B------:R-:W-:Y:S01]  /*9390*/  FADD.FTZ R55, R55, R58 ;  /* 0x0000003a37377221 */ /* 0x000fe20000010000 */
[----:B------:R-:W-:Y:S01]  /*93a0*/  F2FP.F16.F32.PACK_AB R14, R47, R52 ;  /* 0x000000342f0e723e */ /* 0x000fe200000000ff */
[----:B------:R-:W-:Y:S02]  /*93b0*/  FADD.FTZ R83, R83, R80 ;  /* 0x0000005053537221 */ /* 0x000fe40000010000 */
[----:B------:R-:W-:Y:S01]  /*93c0*/  MUFU.EX2 R104, R104 ;  /* 0x0000006800687308 */ /* 0x000fe20000000800 */
[----:B------:R-:W-:Y:S01]  /*93d0*/  HMMA.16816.F32 R20, R32, R4, R20 ;  /* 0x000000042014723c */ /* 0x000fe20000001814 */
[----:B------:R-:W-:-:S04]  /*93e0*/  FADD.FTZ R54, R54, R55 ;  /* 0x0000003736367221 */ /* 0x000fc80000010000 */
[----:B------:R-:W-:Y:S01]  /*93f0*/  FADD.FTZ R49, R49, R54 ;  /* 0x0000003631317221 */ /* 0x000fe20000010000 */
[C---:B------:R-:W-:Y:S01]  /*9400*/  HMMA.16816.F32 R28, R32.reuse, R6, R28 ;  /* 0x00000006201c723c */ /* 0x040fe2000000181c */
[----:B------:R-:W5:Y:S01]  /*9410*/  MUFU.EX2 R119, R119 ;  /* 0x0000007700777308 */ /* 0x000f620000000800 */
[----:B------:R-:W1:Y:S01]  /*9420*/  LDSM.16.MT88.4 R4, [R139+0x4400] ;  /* 0x004400008b04783b */ /* 0x000e620000004200 */
[C---:B----4-:R-:W-:Y:S01]  /*9430*/  F2FP.F16.F32.PACK_AB R13, R111.reuse, R82 ;  /* 0x000000526f0d723e */ /* 0x050fe200000000ff */
[----:B------:R-:W-:Y:S01]  /*9440*/  FADD.FTZ R82, R82, R83 ;  /* 0x0000005352527221 */ /* 0x000fe20000010000 */
[----:B------:R-:W-:Y:S01]  /*9450*/  FADD.FTZ R52, R52, R49 ;  /* 0x0000003134347221 */ /* 0x000fe20000010000 */
[----:B---3--:R-:W-:Y:S02]  /*9460*/  HMMA.16816.F32 R72, R32, R24, R72 ;  /* 0x000000182048723c */ /* 0x008fe40000001848 */
[----:B------:R-:W-:Y:S01]  /*9470*/  FADD.FTZ R111, R111, R82 ;  /* 0x000000526f6f7221 */ /* 0x000fe20000010000 */
[----:B------:R-:W-:Y:S01]  /*9480*/  MUFU.EX2 R42, R42 ;  /* 0x0000002a002a7308 */ /* 0x000fe20000000800 */
[----:B------:R-:W-:-:S02]  /*9490*/  FADD.FTZ R47, R47, R52 ;  /* 0x000000342f2f7221 */ /* 0x000fc40000010000 */
[----:B------:R-:W-:Y:S01]  /*94a0*/  HMMA.16816.F32 R68, R32, R26, R68 ;  /* 0x0000001a2044723c */ /* 0x000fe20000001844 */
[----:B------:R-:W3:Y:S04]  /*94b0*/  LDSM.16.MT88.4 R24, [R138+0x4400] ;  /* 0x004400008a18783b */ /* 0x000ee80000004200 */
[----:B------:R-:W4:Y:S01]  /*94c0*/  MUFU.EX2 R41, R41 ;  /* 0x0000002900297308 */ /* 0x000f220000000800 */
[----:B-----5:R-:W-:Y:S01]  /*94d0*/  F2FP.F16.F32.PACK_AB R15, R119, R104 ;  /* 0x00000068770f723e */ /* 0x020fe200000000ff */
[--C-:B------:R-:W-:Y:S01]  /*94e0*/  FFMA.FTZ R34, R95, UR11, -R56.reuse ;  /* 0x0000000b5f227c23 */ /* 0x100fe20008010838 */
[----:B------:R-:W-:Y:S01]  /*94f0*/  FFMA.FTZ R35, R99, UR11, -R56 ;  /* 0x0000000b63237c23 */ /* 0x000fe20008010838 */
[--C-:B------:R-:W-:Y:S01]  /*9500*/  FFMA.FTZ R32, R94, UR11, -R89.reuse ;  /* 0x0000000b5e207c23 */ /* 0x100fe20008010859 */
[----:B------:R-:W-:Y:S01]  /*9510*/  FFMA.FTZ R89, R66, UR11, -R89 ;  /* 0x0000000b42597c23 */ /* 0x000fe20008010859 */
[----:B------:R-:W-:-:S02]  /*9520*/  FADD.FTZ R104, R104, R111 ;  /* 0x0000006f68687221 */ /* 0x000fc40000010000 */
[----:B------:R-:W-:Y:S01]  /*9530*/  MUFU.EX2 R112, R112 ;  /* 0x0000007000707308 */ /* 0x000fe20000000800 */
[----:B--2---:R-:W-:Y:S01]  /*9540*/  HMMA.16816.F32 R20, R12, R16, R20 ;  /* 0x000000100c14723c */ /* 0x004fe20000001814 */
[----:B------:R-:W-:-:S05]  /*9550*/  FADD.FTZ R119, R119, R104 ;  /* 0x0000006877777221 */ /* 0x000fca0000010000 */
[----:B------:R-:W-:Y:S01]  /*9560*/  HMMA.16816.F32 R28, R12, R18, R28 ;  /* 0x000000120c1c723c */ /* 0x000fe2000000181c */
[----:B------:R-:W2:Y:S01]  /*9570*/  MUFU.EX2 R113, R113 ;  /* 0x0000007100717308 */ /* 0x000ea20000000800 */
[----:B------:R-:W-:Y:S01]  /*9580*/  F2FP.F16.F32.PACK_AB R16, R43, R48 ;  /* 0x000000302b10723e */ /* 0x000fe200000000ff */
[----:B------:R-:W-:-:S03]  /*9590*/  FADD.FTZ R48, R48, R47 ;  /* 0x0000002f30307221 */ /* 0x000fc60000010000 */
[C---:B-1----:R-:W-:Y:S01]  /*95a0*/  HMMA.16816.F32 R72, R12.reuse, R8, R72 ;  /* 0x000000080c48723c */ /* 0x042fe20000001848 */
[----:B----4-:R-:W-:Y:S01]  /*95b0*/  F2FP.F16.F32.PACK_AB R18, R41, R42 ;  /* 0x0000002a2912723e */ /* 0x010fe200000000ff */
        /* <DEDUP_REMOVED lines=8> */
[----:B------:R-:W-:-:S03]  /*9640*/  FADD.FTZ R41, R41, R42 ;  /* 0x0000002a29297221 */ /* 0x000fc60000010000 */
[----:B------:R-:W-:Y:S02]  /*9650*/  FADD.FTZ R113, R113, R112 ;  /* 0x0000007071717221 */ /* 0x000fe40000010000 */
[----:B------:R-:W-:Y:S08]  /*9660*/  MUFU.EX2 R40, R40 ;  /* 0x0000002800287308 */ /* 0x000ff00000000800 */
[----:B------:R-:W2:Y:S01]  /*9670*/  MUFU.EX2 R39, R39 ;  /* 0x0000002700277308 */ /* 0x000ea20000000800 */
[----:B----4-:R-:W-:Y:S01]  /*9680*/  F2FP.F16.F32.PACK_AB R19, R33, R106 ;  /* 0x0000006a2113723e */ /* 0x010fe200000000ff */
[----:B------:R-:W-:-:S04]  /*9690*/  FADD.FTZ R106, R106, R113 ;  /* 0x000000716a6a7221 */ /* 0x000fc80000010000 */
[----:B------:R-:W-:Y:S02]  /*96a0*/  FADD.FTZ R33, R33, R106 ;  /* 0x0000006a21217221 */ /* 0x000fe40000010000 */
[----:B------:R-:W-:Y:S01]  /*96b0*/  MUFU.EX2 R38, R38 ;  /* 0x0000002600267308 */ /* 0x000fe20000000800 */
[C---:B------:R-:W-:Y:S06]  /*96c0*/  HMMA.16816.F32 R20, R16.reuse, R4, R20 ;  /* 0x000000041014723c */ /* 0x040fec0000001814 */
[----:B------:R-:W-:Y:S01]  /*96d0*/  HMMA.16816.F32 R28, R16, R6, R28 ;  /* 0x00000006101c723c */ /* 0x000fe2000000181c */
[----:B------:R-:W4:Y:S01]  /*96e0*/  MUFU.EX2 R37, R37 ;  /* 0x0000002500257308 */ /* 0x000f220000000800 */
[----:B------:R-:W5:Y:S01]  /*96f0*/  LDSM.16.MT88.4 R4, [R138+0x4800] ;  /* 0x004800008a04783b */ /* 0x000f620000004200 */
[----:B--2---:R-:W-:Y:S01]  /*9700*/  F2FP.F16.F32.PACK_AB R12, R39, R40 ;  /* 0x00000028270c723e */ /* 0x004fe200000000ff */
[----:B------:R-:W-:-:S02]  /*9710*/  FADD.FTZ R40, R40, R41 ;  /* 0x0000002928287221 */ /* 0x000fc40000010000 */
[C---:B---3--:R-:W-:Y:S02]  /*9720*/  HMMA.16816.F32 R72, R16.reuse, R24, R72 ;  /* 0x000000181048723c */ /* 0x048fe40000001848 */
[----:B------:R-:W-:Y:S01]  /*9730*/  FADD.FTZ R39, R39, R40 ;  /* 0x0000002827277221 */ /* 0x000fe20000010000 */
[----:B------:R-:W-:Y:S03]  /*9740*/  MUFU.EX2 R34, R34 ;  /* 0x0000002200227308 */ /* 0x000fe60000000800 */
[----:B------:R-:W-:Y:S05]  /*9750*/  HMMA.16816.F32 R68, R16, R26, R68 ;  /* 0x0000001a1044723c */ /* 0x000fea0000001844 */
[----:B------:R-:W2:Y:S01]  /*9760*/  MUFU.EX2 R35, R35 ;  /* 0x0000002300237308 */ /* 0x000ea20000000800 */
[----:B----4-:R-:W-:Y:S01]  /*9770*/  F2FP.F16.F32.PACK_AB R14, R37, R38 ;  /* 0x00000026250e723e */ /* 0x010fe200000000ff */
[----:B------:R-:W-:Y:S01]  /*9780*/  FFMA.FTZ R17, R59, UR11, -R56 ;  /* 0x0000000b3b117c23 */ /* 0x000fe20008010838 */
[----:B------:R-:W-:-:S04]  /*9790*/  FADD.FTZ R38, R38, R39 ;  /* 0x0000002726267221 */ /* 0x000fc80000010000 */
[----:B------:R-:W-:Y:S01]  /*97a0*/  FADD.FTZ R37, R37, R38 ;  /* 0x0000002625257221 */ /* 0x000fe20000010000 */
[----:B------:R-:W-:Y:S08]  /*97b0*/  MUFU.EX2 R63, R63 ;  /* 0x0000003f003f7308 */ /* 0x000ff00000000800 */
        /* <DEDUP_REMOVED lines=13> */
[----:B--2---:R-:W-:Y:S01]  /*9890*/  F2FP.F16.F32.PACK_AB R4, R3, R36 ;  /* 0x000000240304723e */ /* 0x004fe200000000ff */
[----:B------:R-:W-:-:S04]  /*98a0*/  FADD.FTZ R36, R36, R37 ;  /* 0x0000002524247221 */ /* 0x000fc80000010000 */
[----:B------:R-:W-:Y:S01]  /*98b0*/  FADD.FTZ R3, R3, R36 ;  /* 0x0000002403037221 */ /* 0x000fe20000010000 */
[----:B------:R-:W2:Y:S01]  /*98c0*/  MUFU.EX2 R17, R17 ;  /* 0x0000001100117308 */ /* 0x000ea20000000800 */
[----:B---3--:R-:W-:Y:S01]  /*98d0*/  F2FP.F16.F32.PACK_AB R6, R25, R32 ;  /* 0x000000201906723e */ /* 0x008fe200000000ff */
[----:B------:R-:W-:Y:S01]  /*98e0*/  FADD.FTZ R12, R34, R33 ;  /* 0x00000021220c7221 */ /* 0x000fe20000010000 */
[----:B------:R-:W-:-:S03]  /*98f0*/  FADD.FTZ R32, R32, R3 ;  /* 0x0000000320207221 */ /* 0x000fc60000010000 */
[----:B------:R-:W-:Y:S01]  /*9900*/  FADD.FTZ R12, R35, R12 ;  /* 0x0000000c230c7221 */ /* 0x000fe20000010000 */
[----:B------:R-:W-:Y:S01]  /*9910*/  FADD.FTZ R160, R25, R32 ;  /* 0x0000002019a07221 */ /* 0x000fe20000010000 */
[----:B------:R-:W-:Y:S08]  /*9920*/  MUFU.EX2 R2, R2 ;  /* 0x0000000200027308 */ /* 0x000ff00000000800 */
[----:B------:R-:W3:Y:S01]  /*9930*/  MUFU.EX2 R161, R161 ;  /* 0x000000a100a17308 */ /* 0x000ee20000000800 */
[----:B--2---:R-:W-:-:S02]  /*9940*/  F2FP.F16.F32.PACK_AB R5, R17, R0 ;  /* 0x000000001105723e */ /* 0x004fc400000000ff */
[----:B---3--:R-:W-:-:S07]  /*9950*/  F2FP.F16.F32.PACK_AB R7, R161, R2 ;  /* 0x00000002a107723e */ /* 0x008fce00000000ff */
[C---:B-1----:R-:W-:Y:S06]  /*9960*/  HMMA.16816.F32 R72, R4.reuse, R8, R72 ;  /* 0x000000080448723c */ /* 0x042fec0000001848 */
[----:B------:R-:W-:Y:S01]  /*9970*/  HMMA.16816.F32 R80, R4, R76, R20 ;  /* 0x0000004c0450723c */ /* 0x000fe20000001814 */
[----:B------:R-:W-:-:S04]  /*9980*/  FADD.FTZ R9, R63, R12 ;  /* 0x0000000c3f097221 */ /* 0x000fc80000010000 */
[----:B------:R-:W-:Y:S01]  /*9990*/  FADD.FTZ R9, R66, R9 ;  /* 0x0000000942097221 */ /* 0x000fe20000010000 */
[----:B------:R-:W-:Y:S03]  /*99a0*/  HMMA.16816.F32 R76, R4, R78, R28 ;  /* 0x0000004e044c723c */ /* 0x000fe6000000181c */
[----:B------:R-:W-:-:S03]  /*99b0*/  FADD.FTZ R0, R0, R9 ;  /* 0x0000000900007221 */ /* 0x000fc60000010000 */
[----:B------:R-:W-:Y:S01]  /*99c0*/  HMMA.16816.F32 R68, R4, R10, R68 ;  /* 0x0000000a0444723c */ /* 0x000fe20000001844 */
[----:B------:R-:W-:Y:S01]  /*99d0*/  FADD.FTZ R17, R17, R0 ;  /* 0x0000000011117221 */ /* 0x000fe20000010000 */
[----:B------:R-:W-:-:S03]  /*99e0*/  MOV R0, R44 ;  /* 0x0000002c00007202 */ /* 0x000fc60000000f00 */
[----:B------:R-:W-:-:S04]  /*99f0*/  FADD.FTZ R2, R2, R17 ;  /* 0x0000001102027221 */ /* 0x000fc80000010000 */
[----:B------:R-:W-:Y:S01]  /*9a00*/  FADD.FTZ R161, R161, R2 ;  /* 0x00000002a1a17221 */ /* 0x000fe20000010000 */
[----:B------:R-:W-:-:S14]  /*9a10*/  MOV R2, R45 ;  /* 0x0000002d00027202 */ /* 0x000fdc0000000f00 */
.L_x_4000:
        /* <DEDUP_REMOVED lines=8> */
.L_x_4012:
        /* <DEDUP_REMOVED lines=9> */
[----:B------:R-:W3:Y:S02]  /*9b30*/  LDC R0, c[0x0][0x380] ;  /* 0x0000e000ff007b82 */ /* 0x000ee40000000800 */
[-C--:B---3--:R-:W-:Y:S04]  /*9b40*/  IABS R2, R0.reuse ;  /* 0x0000000000027213 */ /* 0x088fe80000000000 */
[----:B------:R-:W3:Y:S10]  /*9b50*/  I2F.RP R7, R2 ;  /* 0x0000000200077306 */ /* 0x000ef40000209400 */
[----:B---3--:R-:W3:Y:S02]  /*9b60*/  MUFU.RCP R3, R7 ;  /* 0x0000000700037308 */ /* 0x008ee40000001000 */
[----:B---3--:R-:W-:Y:S01]  /*9b70*/  VIADD R8, R3, 0xffffffe ;  /* 0x0ffffffe03087836 */ /* 0x008fe20000000000 */
[----:B------:R-:W-:Y:S07]  /*9b80*/  SHF.L.U32 R3, R150, 0x7, RZ ;  /* 0x0000000796037819 */ /* 0x000fee00000006ff */
[----:B------:R-:W3:Y:S01]  /*9b90*/  F2I.FTZ.U32.TRUNC.NTZ R9, R8 ;  /* 0x0000000800097305 */ /* 0x000ee2000021f000 */
[----:B------:R-:W-:Y:S01]  /*9ba0*/  IABS R4, R3 ;  /* 0x0000000300047213 */ /* 0x000fe20000000000 */
[C---:B------:R-:W-:Y:S01]  /*9bb0*/  VIADD R11, R3.reuse, 0x80 ;  /* 0x00000080030b7836 */ /* 0x040fe20000000000 */
[-C--:B------:R-:W-:Y:S04]  /*9bc0*/  LOP3.LUT R3, R3, R0.reuse, RZ, 0x3c, !PT ;  /* 0x0000000003037212 */ /* 0x080fe800078e3cff */
[----:B------:R-:W-:Y:S02]  /*9bd0*/  IABS R6, R11 ;  /* 0x0000000b00067213 */ /* 0x000fe40000000000 */
[----:B------:R-:W-:Y:S02]  /*9be0*/  ISETP.GE.AND P1, PT, R3, RZ, PT ;  /* 0x000000ff0300720c */ /* 0x000fe40003f26270 */
[----:B------:R-:W-:Y:S01]  /*9bf0*/  LOP3.LUT R11, R11, R0, RZ, 0x3c, !PT ;  /* 0x000000000b0b7212 */ /* 0x000fe200078e3cff */
        /* <DEDUP_REMOVED lines=36> */
[----:B------:R-:W4:Y:S02]  /*9e40*/  LDG.E R7, desc[UR12][R12.64] ;  /* 0x0000000c0c077981 */ /* 0x000f24000c1e1900 */
[-C--:B---3--:R-:W-:Y:S01]  /*9e50*/  IMAD.WIDE.U32 R168, R9, R4.reuse, RZ ;  /* 0x0000000409a87225 */ /* 0x088fe200078e00ff */
[----:B------:R-:W-:Y:S05]  /*9e60*/  SHF.R.S32.HI R11, RZ, 0x1f, R9 ;  /* 0x0000001fff0b7819 */ /* 0x000fea0000011409 */
[----:B------:R-:W-:Y:S04]  /*9e70*/  IMAD R0, R11, R4, RZ ;  /* 0x000000040b007224 */ /* 0x000fe800078e02ff */
[----:B------:R-:W-:Y:S04]  /*9e80*/  IMAD R0, R9, R5, R0 ;  /* 0x0000000509007224 */ /* 0x000fe800078e0200 */
[----:B------:R-:W-:Y:S01]  /*9e90*/  IMAD.IADD R169, R169, 0x1, R0 ;  /* 0x00000001a9a97824 */ /* 0x000fe200078e0200 */
[----:B----4-:R-:W-:Y:S04]  /*9ea0*/  IADD3 R7, -R7, R6, RZ ;  /* 0x0000000607077210 */ /* 0x010fe80007ffe1ff */
[----:B------:R-:W-:Y:S01]  /*9eb0*/  SHF.R.S32.HI R5, RZ, 0x1f, R7 ;  /* 0x0000001fff057819 */ /* 0x000fe20000011407 */
[-C--:B-----5:R-:W-:Y:S04]  /*9ec0*/  IMAD.WIDE.U32 R168, R7, R2.reuse, R168 ;  /* 0x0000000207a87225 */ /* 0x0a0fe800078e00a8 */
[----:B------:R-:W-:Y:S04]  /*9ed0*/  IMAD R0, R5, R2, RZ ;  /* 0x0000000205007224 */ /* 0x000fe800078e02ff */
[----:B------:R-:W-:Y:S05]  /*9ee0*/  IMAD R0, R7, R3, R0 ;  /* 0x0000000307007224 */ /* 0x000fea00078e0200 */
[----:B------:R-:W-:Y:S07]  /*9ef0*/  IADD3 R169, R169, R0, RZ ;  /* 0x00000000a9a97210 */ /* 0x000fee0007ffe0ff */
.L_x_4009:
[----:B------:R-:W-:Y:S01]  /*9f00*/  @P0 STS.64 [R151+0x3008], RZ ;  /* 0x003008ff97000388 */ /* 0x000fe20000000a00 */
[-C--:B-1----:R-:W-:Y:S01]  /*9f10*/  @!P0 LEA R0, P2, R166, R168.reuse, 0x6 ;  /* 0x000000a8a6008211 */ /* 0x082fe200078430ff */
[----:B--2---:R-:W-:Y:S01]  /*9f20*/  @!P0 IMAD.WIDE.U32 R174, R164, 0x60, R168 ;  /* 0x00000060a4ae8825 */ /* 0x004fe200078e00a8 */
[----:B------:R-:W-:Y:S02]  /*9f30*/  @!P0 IADD3 R2, P1, R149, R168, RZ ;  /* 0x000000a895028210 */ /* 0x000fe40007f3e0ff */
[----:B------:R-:W-:Y:S01]  /*9f40*/  @!P0 LEA.HI.X R170, R166, R169, R167, 0x6, P2 ;  /* 0x000000a9a6aa8211 */ /* 0x000fe200010f34a7 */
[----:B------:R-:W-:Y:S01]  /*9f50*/  @P0 STS [R151+0x3000], RZ ;  /* 0x003000ff97000388 */ /* 0x000fe20000000800 */
[-C--:B------:R-:W-:Y:S01]  /*9f60*/  LEA R166, P4, R168, R162.reuse, 0x1 ;  /* 0x000000a2a8a67211 */ /* 0x080fe200078808ff */
[----:B------:R-:W-:Y:S01]  /*9f70*/  @!P0 IMAD R165, R165, 0x60, RZ ;  /* 0x00000060a5a58824 */ /* 0x000fe200078e02ff */
[-C--:B------:R-:W-:Y:S01]  /*9f80*/  @!P0 LEA R178, P3, R2, R162.reuse, 0x1 ;  /* 0x000000a202b28211 */ /* 0x080fe200078608ff */
[----:B------:R-:W-:Y:S01]  /*9f90*/  @P0 STS [R151+0x3004], RZ ;  /* 0x003004ff97000388 */ /* 0x000fe20000000800 */
[----:B------:R-:W-:Y:S02]  /*9fa0*/  LEA.HI.X R167, R168, R163, R169, 0x1, P4 ;  /* 0x000000a3a8a77211 */ /* 0x000fe400020f0ca9 */
[-C--:B------:R-:W-:Y:S02]  /*9fb0*/  @!P0 LEA R176, P2, R0, R162.reuse, 0x1 ;  /* 0x000000a200b08211 */ /* 0x080fe400078408ff */
[----:B------:R-:W-:Y:S01]  /*9fc0*/  @!P0 IADD3.X R164, R148, R169, RZ, P1, !PT ;  /* 0x000000a994a48210 */ /* 0x000fe20000ffe4ff */
[----:B------:R-:W-:Y:S01]  /*9fd0*/  @!PT LDS RZ, [RZ] ;  /* 0x00000000fffff984 */ /* 0x000fe20000000800 */
[----:B------:R-:W-:Y:S01]  /*9fe0*/  @!PT LDS RZ, [RZ] ;  /* 0x00000000fffff984 */ /* 0x000fe20000000800 */
[----:B------:R-:W-:Y:S01]  /*9ff0*/  @!PT LDS RZ, [RZ] ;  /* 0x00000000fffff984 */ /* 0x000fe20000000800 */
[----:B------:R-:W-:Y:S01]  /*a000*/  @!P0 LDGSTS.E.BYPASS.LTC128B.128 [R151+0x3000], desc[UR12][R166.64] ;  /* 0x03000000a6978fae */ /* 0x000fe2000b901d4c */
[-C--:B------:R-:W-:Y:S02]  /*a010*/  @!P0 LEA.HI.X R177, R0, R163.reuse, R170, 0x1, P2 ;  /* 0x000000a300b18211 */ /* 0x080fe400010f0caa */
[----:B------:R-:W-:Y:S02]  /*a020*/  @!P0 LEA.HI.X R179, R2, R163, R164, 0x1, P3 ;  /* 0x000000a302b38211 */ /* 0x000fe400018f0ca4 */
[C---:B------:R-:W-:Y:S02]  /*a030*/  @!P0 LEA R162, P1, R174.reuse, R162, 0x1 ;  /* 0x000000a2aea28211 */ /* 0x040fe400078208ff */
[----:B------:R-:W-:Y:S01]  /*a040*/  @!P0 IADD3 R172, R165, R175, RZ ;  /* 0x000000afa5ac8210 */ /* 0x000fe20007ffe0ff */
[----:B------:R-:W-:Y:S03]  /*a050*/  @P0 STS.128 [R151+0x3800], RZ ;  /* 0x003800ff97000388 */ /* 0x000fe60000000c00 */
[----:B------:R-:W-:Y:S02]  /*a060*/  @!P0 LEA.HI.X R163, R174, R163, R172, 0x1, P1 ;  /* 0x000000a3aea38211 */ /* 0x000fe400008f0cac */
[----:B------:R-:W-:Y:S03]  /*a070*/  ISETP.GT.AND P1, PT, R150, R145, PT ;  /* 0x000000919600720c */ /* 0x000fe60003f24270 */
        /* <DEDUP_REMOVED lines=18> */
[----:B------:R-:W1:Y:S01]  /*a1a0*/  LDSM.16.M88.4 R96, [R141+0x1400] ;  /* 0x001400008d60783b */ /* 0x000e620000000200 */
[----:B------:R-:W-:Y:S07]  /*a1b0*/  MOV R163, R167 ;  /* 0x000000a700a37202 */ /* 0x000fee0000000f00 */
[----:B------:R-:W3:Y:S08]  /*a1c0*/  LDSM.16.M88.4 R100, [R141+0x1800] ;  /* 0x001800008d64783b */ /* 0x000ef00000000200 */
[----:B------:R-:W4:Y:S08]  /*a1d0*/  LDSM.16.M88.4 R104, [R141+0x1c00] ;  /* 0x001c00008d68783b */ /* 0x000f300000000200 */
[----:B------:R-:W5:Y:S08]  /*a1e0*/  LDSM.16.M88.4 R108, [R141+0x2000] ;  /* 0x002000008d6c783b */ /* 0x000f700000000200 */
[----:B------:R-:W5:Y:S08]  /*a1f0*/  LDSM.16.M88.4 R112, [R141+0x2400] ;  /* 0x002400008d70783b */ /* 0x000f700000000200 */
[----:B------:R-:W5:Y:S08]  /*a200*/  LDSM.16.M88.4 R116, [R141+0x2800] ;  /* 0x002800008d74783b */ /* 0x000f700000000200 */
[----:B------:R-:W5:Y:S08]  /*a210*/  LDSM.16.M88.4 R120, [R141+0x2c00] ;  /* 0x002c00008d78783b */ /* 0x000f700000000200 */
[----:B------:R-:W-:Y:S08]  /*a220*/  LDSM.16.M88.4 R124, [R142] ;  /* 0x000000008e7c783b */ /* 0x000ff00000000200 */
[----:B------:R-:W5:Y:S01]  /*a230*/  LDSM.16.M88.4 R128, [R140] ;  /* 0x000000008c80783b */ /* 0x000f620000000200 */
[C---:B--2---:R-:W-:Y:S06]  /*a240*/  HMMA.16816.F32 R4, R88.reuse, R92, RZ ;  /* 0x0000005c5804723c */ /* 0x044fec00000018ff */
[C---:B------:R-:W-:Y:S01]  /*a250*/  HMMA.16816.F32 R8, R88.reuse, R94, RZ ;  /* 0x0000005e5808723c */ /* 0x040fe200000018ff */
[----:B------:R-:W-:Y:S05]  /*a260*/  LDSM.16.M88.4 R92, [R136] ;  /* 0x00000000885c783b */ /* 0x000fea0000000200 */
[C---:B-1----:R-:W-:Y:S06]  /*a270*/  HMMA.16816.F32 R12, R88.reuse, R96, RZ ;  /* 0x00000060580c723c */ /* 0x042fec00000018ff */
        /* <DEDUP_REMOVED lines=20> */
[----:B------:R-:W-:Y:S03]  /*a3c0*/  FMUL.FTZ R195, R7, UR5 ;  /* 0x0000000507c37c20 */ /* 0x000fe60008410000 */
[----:B------:R-:W2:Y:S01]  /*a3d0*/  MUFU.TANH R187, R187 ;  /* 0x000000bb00bb7308 */ /* 0x000ea20000002400 */
[----:B------:R-:W-:Y:S01]  /*a3e0*/  FMUL.FTZ R197, R8, UR5 ;  /* 0x0000000508c57c20 */ /* 0x000fe20008410000 */
[----:B------:R-:W-:Y:S01]  /*a3f0*/  FMUL.FTZ R199, R9, UR5 ;  /* 0x0000000509c77c20 */ /* 0x000fe20008410000 */
[----:B------:R-:W-:Y:S01]  /*a400*/  FMUL.FTZ R201, R10, UR5 ;  /* 0x000000050ac97c20 */ /* 0x000fe20008410000 */
[----:B------:R-:W-:Y:S01]  /*a410*/  FMUL.FTZ R207, R11, UR5 ;  /* 0x000000050bcf7c20 */ /* 0x000fe20008410000 */
[C---:B-1----:R-:W-:Y:S05]  /*a420*/  HMMA.16816.F32 R12, R124.reuse, R88, R12 ;  /* 0x000000587c0c723c */ /* 0x042fea000000180c */
[----:B------:R-:W1:Y:S01]  /*a430*/  MUFU.TANH R185, R185 ;  /* 0x000000b900b97308 */ /* 0x000e620000002400 */
[C---:B------:R-:W-:Y:S01]  /*a440*/  HMMA.16816.F32 R16, R124.reuse, R90, R16 ;  /* 0x0000005a7c10723c */ /* 0x040fe20000001810 */
[----:B------:R-:W3:Y:S08]  /*a450*/  LDSM.16.M88.4 R88, [R135] ;  /* 0x000000008758783b */ /* 0x000ef00000000200 */
[----:B------:R-:W4:Y:S01]  /*a460*/  MUFU.TANH R189, R189 ;  /* 0x000000bd00bd7308 */ /* 0x000f220000002400 */
[C---:B------:R-:W-:Y:S06]  /*a470*/  HMMA.16816.F32 R20, R124.reuse, R92, R20 ;  /* 0x0000005c7c14723c */ /* 0x040fec0000001814 */
[C---:B------:R-:W-:Y:S03]  /*a480*/  HMMA.16816.F32 R24, R124.reuse, R94, R24 ;  /* 0x0000005e7c18723c */ /* 0x040fe60000001818 */
[----:B------:R-:W1:Y:S01]  /*a490*/  MUFU.TANH R195, R195 ;  /* 0x000000c300c37308 */ /* 0x000e620000002400 */
[----:B------:R-:W5:Y:S01]  /*a4a0*/  LDSM.16.M88.4 R92, [R134] ;  /* 0x00000000865c783b */ /* 0x000f620000000200 */
        /* <DEDUP_REMOVED lines=19> */
[C---:B---3--:R-:W-:Y:S06]  /*a5e0*/  HMMA.16816.F32 R28, R124.reuse, R88, R28 ;  /* 0x000000587c1c723c */ /* 0x048fec000000181c */
[----:B------:R-:W3:Y:S01]  /*a5f0*/  MUFU.TANH R207, R207 ;  /* 0x000000cf00cf7308 */ /* 0x000ee20000002400 */
[C---:B------:R-:W-:Y:S01]  /*a600*/  HMMA.16816.F32 R32, R124.reuse, R90, R32 ;  /* 0x0000005a7c20723c */ /* 0x040fe20000001820 */
[----:B------:R-:W2:Y:S08]  /*a610*/  LDSM.16.M88.4 R88, [R133] ;  /* 0x000000008558783b */ /* 0x000eb00000000200 */
[----:B------:R-:W1:Y:S01]  /*a620*/  MUFU.TANH R209, R209 ;  /* 0x000000d100d17308 */ /* 0x000e620000002400 */
[C---:B-----5:R-:W-:Y:S06]  /*a630*/  HMMA.16816.F32 R36, R124.reuse, R92, R36 ;  /* 0x0000005c7c24723c */ /* 0x060fec0000001824 */
        /* <DEDUP_REMOVED lines=21> */
[C---:B--2---:R-:W-:Y:S03]  /*a790*/  HMMA.16816.F32 R44, R124.reuse, R88, R44 ;  /* 0x000000587c2c723c */ /* 0x044fe6000000182c */
[----:B------:R-:W-:Y:S04]  /*a7a0*/  FMUL.FTZ R200, R43, UR5 ;  /* 0x000000052bc87c20 */ /* 0x000fe80008410000 */
[----:B------:R-:W2:Y:S01]  /*a7b0*/  MUFU.TANH R223, R223 ;  /* 0x000000df00df7308 */ /* 0x000ea20000002400 */
[C---:B------:R-:W-:Y:S01]  /*a7c0*/  HMMA.16816.F32 R48, R124.reuse, R90, R48 ;  /* 0x0000005a7c30723c */ /* 0x040fe20000001830 */
[----:B------:R-:W4:Y:S01]  /*a7d0*/  LDSM.16.M88.4 R88, [R86] ;  /* 0x000000005658783b */ /* 0x000f220000000200 */
[----:B------:R-:W-:Y:S07]  /*a7e0*/  DEPBAR.LE SB0, 0x0 ;  /* 0x000080000000791a */ /* 0x000fee0000000000 */
[----:B------:R-:W1:Y:S01]  /*a7f0*/  MUFU.TANH R221, R221 ;  /* 0x000000dd00dd7308 */ /* 0x000e620000002400 */
[C---:B-----5:R-:W-:Y:S01]  /*a800*/  HMMA.16816.F32 R52, R124.reuse, R92, R52 ;  /* 0x0000005c7c34723c */ /* 0x060fe20000001834 */
[----:B------:R-:W-:Y:S05]  /*a810*/  BAR.SYNC.DEFER_BLOCKING 0x0 ;  /* 0x0000000000007b1d */ /* 0x000fea0000010000 */
[C---:B------:R-:W-:Y:S03]  /*a820*/  HMMA.16816.F32 R56, R124.reuse, R94, R56 ;  /* 0x0000005e7c38723c */ /* 0x040fe60000001838 */
[----:B------:R-:W1:Y:S02]  /*a830*/  MUFU.TANH R219, R219 ;  /* 0x000000db00db7308 */ /* 0x000e640000002400 */
        /* <DEDUP_REMOVED lines=17> */
[C---:B----4-:R-:W-:Y:S03]  /*a950*/  HMMA.16816.F32 R60, R124.reuse, R88, R60 ;  /* 0x000000587c3c723c */ /* 0x050fe6000000183c */
[----:B------:R-:W-:Y:S01]  /*a960*/  FMUL.FTZ R177, R58, UR5 ;  /* 0x000000053ab17c20 */ /* 0x000fe20008410000 */
[----:B------:R-:W-:Y:S04]  /*a970*/  FMUL.FTZ R173, R59, UR5 ;  /* 0x000000053bad7c20 */ /* 0x000fe80008410000 */
[----:B------:R-:W4:Y:S01]  /*a980*/  MUFU.TANH R227, R227 ;  /* 0x000000e300e37308 */ /* 0x000f220000002400 */
[----:B------:R-:W-:Y:S09]  /*a990*/  HMMA.16816.F32 R64, R124, R90, R64 ;  /* 0x0000005a7c40723c */ /* 0x000ff20000001840 */
        /* <DEDUP_REMOVED lines=51> */
[----:B------:R-:W1:Y:S01]  /*acd0*/  MUFU.TANH R3, R3 ;  /* 0x0000000300037308 */ /* 0x000e620000002400 */
[----:B--234-:R-:W-:Y:S05]  /*ace0*/  @!P1 BRA `(.L_x_4010) ;  /* 0x0000000400b09947 */ /* 0x01cfea0003800000 */
[----:B------:R-:W2:Y:S08]  /*acf0*/  LDC R7, c[0x0][0x248] ;  /* 0x00009200ff077b82 */ /* 0x000eb00000000800 */
[----:B-1----:R-:W1:Y:S08]  /*ad00*/  @!P0 LDC R2, c[0x0][0x24c] ;  /* 0x00009300ff028b82 */ /* 0x002e700000000800 */
[----:B------:R-:W3:Y:S01]  /*ad10*/  @!P0 LDC R0, c[0x0][0x24c] ;  /* 0x00009300ff008b82 */ /* 0x000ee20000000800 */
[----:B--2---:R-:W-:Y:S04]  /*ad20*/  LEA R4, -R7, RZ, 0x7 ;  /* 0x000000ff07047211 */ /* 0x004fe800078e39ff */
[----:B------:R-:W-:Y:S01]  /*ad30*/  SHF.R.S32.HI R5, RZ, 0x1f, R4 ;  /* 0x0000001fff057819 */ /* 0x000fe20000011404 */
[----:B------:R-:W-:Y:S06]  /*ad40*/  @!P6 BRA `(.L_x_4011) ;  /* 0x0000000000f8e947 */ /* 0x000fec0003800000 */
[----:B------:R-:W2:Y:S02]  /*ad50*/  LDC R6, c[0x0][0x380] ;  /* 0x0000e000ff067b82 */ /* 0x000ea40000000800 */
[-C--:B--2---:R-:W-:Y:S04]  /*ad60*/  IABS R4, R6.reuse ;  /* 0x0000000600047213 */ /* 0x084fe80000000000 */
[----:B------:R-:W2:Y:S10]  /*ad70*/  I2F.RP R11, R4 ;  /* 0x00000004000b7306 */ /* 0x000eb40000209400 */
[----:B--2---:R-:W2:Y:S02]  /*ad80*/  MUFU.RCP R5, R11 ;  /* 0x0000000b00057308 */ /* 0x004ea40000001000 */
[----:B--2---:R-:W-:Y:S01]  /*ad90*/  VIADD R14, R5, 0xffffffe ;  /* 0x0ffffffe050e7836 */ /* 0x004fe20000000000 */
[----:B------:R-:W-:Y:S07]  /*ada0*/  SHF.L.U32 R5, R150, 0x7, RZ ;  /* 0x0000000796057819 */ /* 0x000fee00000006ff */
[----:B------:R-:W2:Y:S01]  /*adb0*/  F2I.FTZ.U32.TRUNC.NTZ R15, R14 ;  /* 0x0000000e000f7305 */ /* 0x000ea2000021f000 */
[----:B------:R-:W-:Y:S01]  /*adc0*/  IABS R10, R5 ;  /* 0x00000005000a7213 */ /* 0x000fe20000000000 */
[C---:B------:R-:W-:Y:S01]  /*add0*/  VIADD R13, R5.reuse, 0xffffff80 ;  /* 0xffffff80050d7836 */ /* 0x040fe20000000000 */
[-C--:B------:R-:W-:Y:S04]  /*ade0*/  LOP3.LUT R5, R5, R6.reuse, RZ, 0x3c, !PT ;  /* 0x0000000605057212 */ /* 0x080fe800078e3cff */
[----:B------:R-:W-:Y:S02]  /*adf0*/  IABS R8, R13 ;  /* 0x0000000d00087213 */ /* 0x000fe40000000000 */
[----:B------:R-:W-:Y:S04]  /*ae00*/  LOP3.LUT R13, R13, R6, RZ, 0x3c, !PT ;  /* 0x000000060d0d7212 */ /* 0x000fe800078e3cff */
        /* <DEDUP_REMOVED lines=38> */
[-C--:B------:R-:W-:Y:S01]  /*b070*/  IMAD.WIDE.U32 R14, R6, R7.reuse, RZ ;  /* 0x00000007060e7225 */ /* 0x080fe200078e00ff */
[----:B------:R-:W-:Y:S05]  /*b080*/  SHF.R.S32.HI R12, RZ, 0x1f, R6 ;  /* 0x0000001fff0c7819 */ /* 0x000fea0000011406 */
[----:B------:R-:W-:Y:S04]  /*b090*/  IMAD R11, R12, R7, RZ ;  /* 0x000000070c0b7224 */ /* 0x000fe800078e02ff */
[----:B--2---:R-:W-:Y:S05]  /*b0a0*/  IMAD R11, R6, R8, R11 ;  /* 0x00000008060b7224 */ /* 0x004fea00078e020b */
[----:B------:R-:W-:Y:S01]  /*b0b0*/  IADD3 R15, R15, R11, RZ ;  /* 0x0000000b0f0f7210 */ /* 0x000fe20007ffe0ff */
[----:B----4-:R-:W-:Y:S04]  /*b0c0*/  IMAD.IADD R9, R9, 0x1, -R10 ;  /* 0x0000000109097824 */ /* 0x010fe800078e0a0a */
[-C--:B-----5:R-:W-:Y:S01]  /*b0d0*/  IMAD.WIDE.U32 R14, R9, R4.reuse, R14 ;  /* 0x00000004090e7225 */ /* 0x0a0fe200078e000e */
[----:B------:R-:W-:Y:S05]  /*b0e0*/  SHF.R.S32.HI R13, RZ, 0x1f, R9 ;  /* 0x0000001fff0d7819 */ /* 0x000fea0000011409 */
[----:B------:R-:W-:Y:S01]  /*b0f0*/  IMAD R6, R13, R4, RZ ;  /* 0x000000040d067224 */ /* 0x000fe200078e02ff */
[----:B------:R-:W-:Y:S03]  /*b100*/  MOV R4, R14 ;  /* 0x0000000e00047202 */ /* 0x000fe60000000f00 */
[----:B------:R-:W-:Y:S04]  /*b110*/  IMAD R6, R9, R5, R6 ;  /* 0x0000000509067224 */ /* 0x000fe800078e0206 */
[----:B------:R-:W-:Y:S07]  /*b120*/  IMAD.IADD R5, R15, 0x1, R6 ;  /* 0x000000010f057824 */ /* 0x000fee00078e0206 */
.L_x_4011:
[----:B------:R2:W-:Y:S01]  /*b130*/  @P0 STS [R151+0x1000], RZ ;  /* 0x001000ff97000388 */ /* 0x0005e20000000800 */
[C---:B------:R-:W-:Y:S01]  /*b140*/  LEA R16, P4, R4.reuse, R158, 0x1 ;  /* 0x0000009e04107211 */ /* 0x040fe200078808ff */
[C---:B------:R-:W-:Y:S01]  /*b150*/  @!P0 IMAD.WIDE.U32 R10, R7.reuse, 0x60, R4 ;  /* 0x00000060070a8825 */ /* 0x040fe200078e0004 */
[-C--:B------:R-:W-:Y:S01]  /*b160*/  @!P0 LEA R8, P2, R7, R4.reuse, 0x6 ;  /* 0x0000000407088211 */ /* 0x080fe200078430ff */
[----:B------:R2:W-:Y:S01]  /*b170*/  @P0 STS [R151+0x1004], RZ ;  /* 0x001004ff97000388 */ /* 0x0005e20000000800 */
[----:B------:R-:W-:Y:S02]  /*b180*/  @!P0 IADD3 R6, P1, R147, R4, RZ ;  /* 0x0000000493068210 */ /* 0x000fe40007f3e0ff */
[--C-:B------:R-:W-:Y:S01]  /*b190*/  LEA.HI.X R17, R4, R159, R5.reuse, 0x1, P4 ;  /* 0x0000009f04117211 */ /* 0x100fe200020f0c05 */
[----:B------:R2:W-:Y:S01]  /*b1a0*/  @P0 STS.64 [R151+0x1008], RZ ;  /* 0x001008ff97000388 */ /* 0x0005e20000000a00 */
[----:B-1----:R-:W-:Y:S01]  /*b1b0*/  @!P0 LEA.HI.X R2, R7, R5, R2, 0x6, P2 ;  /* 0x0000000507028211 */ /* 0x002fe200010f3402 */
[----:B---3--:R-:W-:Y:S01]  /*b1c0*/  @!P0 IMAD R7, R0, 0x60, RZ ;  /* 0x0000006000078824 */ /* 0x008fe200078e02ff */
[-C--:B------:R-:W-:Y:S01]  /*b1d0*/  @!P0 LEA R14, P3, R6, R158.reuse, 0x1 ;  /* 0x0000009e060e8211 */ /* 0x080fe200078608ff */
[----:B------:R-:W-:Y:S01]  /*b1e0*/  @!PT LDS RZ, [RZ] ;  /* 0x00000000fffff984 */ /* 0x000fe20000000800 */
[----:B------:R-:W-:Y:S01]  /*b1f0*/  @!PT LDS RZ, [RZ] ;  /* 0x00000000fffff984 */ /* 0x000fe20000000800 */
[----:B------:R-:W-:Y:S01]  /*b200*/  @!PT LDS RZ, [RZ] ;  /* 0x00000000fffff984 */ /* 0x000fe20000000800 */
[----:B------:R2:W-:Y:S01]  /*b210*/  @!P0 LDGSTS.E.BYPASS.LTC128B.128 [R151+0x1000], desc[UR12][R16.64] ;  /* 0x0100000010978fae */ /* 0x0005e2000b901d4c */
[----:B------:R-:W-:Y:S01]  /*b220*/  @!P0 IMAD.X R0, R146, 0x1, R5, P1 ;  /* 0x0000000192008824 */ /* 0x000fe200008e0605 */
[-C--:B------:R-:W-:Y:S01]  /*b230*/  @!P0 LEA R12, P2, R8, R158.reuse, 0x1 ;  /* 0x0000009e080c8211 */ /* 0x080fe200078408ff */
[----:B------:R-:W-:Y:S01]  /*b240*/  @!P0 IMAD.IADD R7, R7, 0x1, R11 ;  /* 0x0000000107078824 */ /* 0x000fe200078e020b */
[----:B------:R2:W-:Y:S01]  /*b250*/  @P0 STS.128 [R151+0x1800], RZ ;  /* 0x001800ff97000388 */ /* 0x0005e20000000c00 */
[----:B------:R-:W-:Y:S01]  /*b260*/  @!P0 LEA R18, P1, R10, R158, 0x1 ;  /* 0x0000009e0a128211 */ /* 0x000fe200078208ff */
[----:B------:R-:W-:Y:S01]  /*b270*/  IMAD.MOV.U32 R158, RZ, RZ, R16 ;  /* 0x000000ffff9e7224 */ /* 0x000fe200078e0010 */
[-C--:B------:R-:W-:Y:S02]  /*b280*/  @!P0 LEA.HI.X R15, R6, R159.reuse, R0, 0x1, P3 ;  /* 0x0000009f060f8211 */ /* 0x080fe400018f0c00 */
        /* <DEDUP_REMOVED lines=18> */
.L_x_4010:
[----:B--2---:R-:W-:Y:S01]  /*b3b0*/  LDSM.16.MT88.4 R16, [R139+0x3000] ;  /* 0x003000008b10783b */ /* 0x004fe20000004200 */
[----:B------:R-:W-:Y:S02]  /*b3c0*/  FMNMX.FTZ R4, R187, R87, !PT ;  /* 0x00000057bb047209 */ /* 0x000fe40007810000 */
[----:B-1----:R-:W-:Y:S02]  /*b3d0*/  FMNMX.FTZ R0, R189, R85, !PT ;  /* 0x00000055bd007209 */ /* 0x002fe40007810000 */
[----:B------:R-:W-:Y:S02]  /*b3e0*/  FMNMX.FTZ R4, R185, R4, !PT ;  /* 0x00000004b9047209 */ /* 0x000fe40007810000 */
[----:B------:R-:W-:Y:S01]  /*b3f0*/  FMNMX.FTZ R0, R195, R0, !PT ;  /* 0x00000000c3007209 */ /* 0x000fe20007810000 */
[----:B------:R-:W-:Y:S01]  /*b400*/  LDSM.16.MT88.4 R28, [R138+0x3000] ;  /* 0x003000008a1c783b */ /* 0x000fe20000004200 */
[----:B------:R-:W-:Y:S02]  /*b410*/  FMNMX.FTZ R4, R197, R4, !PT ;  /* 0x00000004c5047209 */ /* 0x000fe40007810000 */
[----:B------:R-:W-:Y:S02]  /*b420*/  FMNMX.FTZ R0, R201, R0, !PT ;  /* 0x00000000c9007209 */ /* 0x000fe40007810000 */
        /* <DEDUP_REMOVED lines=71> */
[C---:B------:R-:W-:Y:S01]  /*b8a0*/  FADD.FTZ R4, -R2.reuse, R87 ;  /* 0x0000005702047221 */ /* 0x040fe20000010100 */
[----:B------:R-:W-:Y:S01]  /*b8b0*/  FMUL.FTZ R60, R2, UR4 ;  /* 0x00000004023c7c20 */ /* 0x000fe20008410000 */
[----:B------:R-:W-:Y:S02]  /*b8c0*/  MOV R87, R2 ;  /* 0x0000000200577202 */ /* 0x000fe40000000f00 */
[----:B------:R-:W-:Y:S01]  /*b8d0*/  FMUL.FTZ R21, R4, UR4 ;  /* 0x0000000404157c20 */ /* 0x000fe20008410000 */
[----:B------:R-:W-:Y:S01]  /*b8e0*/  FADD.FTZ R4, -R0, R85 ;  /* 0x0000005500047221 */ /* 0x000fe20000010100 */
[----:B------:R-:W-:Y:S02]  /*b8f0*/  FSEL R60, R60, RZ, P0 ;  /* 0x000000ff3c3c7208 */ /* 0x000fe40000000000 */
[----:B------:R-:W-:Y:S01]  /*b900*/  FSETP.NEU.FTZ.AND P0, PT, R0, -INF , PT ;  /* 0xff8000000000780b */ /* 0x000fe20003f1d000 */
        /* <DEDUP_REMOVED lines=15> */
[----:B------:R-:W-:Y:S01]  /*ba00*/  FSEL R52, R52, RZ, P0 ;  /* 0x000000ff34347208 */ /* 0x000fe20000000000 */
[----:B------:R-:W-:Y:S03]  /*ba10*/  FFMA.FTZ R101, R233, UR4, -R60 ;  /* 0x00000004e9657c23 */ /* 0x000fe6000801083c */
[----:B------:R-:W-:Y:S01]  /*ba20*/  MUFU.EX2 R116, R116 ;  /* 0x0000007400747308 */ /* 0x000fe20000000800 */
[C---:B-1----:R-:W-:Y:S01]  /*ba30*/  FMUL.FTZ R8, R21.reuse, R76 ;  /* 0x0000004c15087220 */ /* 0x042fe20000410000 */
[C---:B------:R-:W-:Y:S01]  /*ba40*/  FMUL.FTZ R9, R21.reuse, R77 ;  /* 0x0000004d15097220 */ /* 0x040fe20000410000 */
[C---:B------:R-:W-:Y:S01]  /*ba50*/  FMUL.FTZ R4, R21.reuse, R80 ;  /* 0x0000005015047220 */ /* 0x040fe20000410000 */
[C---:B------:R-:W-:Y:S01]  /*ba60*/  FMUL.FTZ R5, R21.reuse, R81 ;  /* 0x0000005115057220 */ /* 0x040fe20000410000 */
[C---:B------:R-:W-:Y:S01]  /*ba70*/  FMUL.FTZ R12, R21.reuse, R72 ;  /* 0x00000048150c7220 */ /* 0x040fe20000410000 */
[----:B------:R-:W-:Y:S01]  /*ba80*/  FMUL.FTZ R13, R21, R73 ;  /* 0x00000049150d7220 */ /* 0x000fe20000410000 */
[--C-:B------:R-:W-:Y:S03]  /*ba90*/  FFMA.FTZ R23, R189, UR4, -R52.reuse ;  /* 0x00000004bd177c23 */ /* 0x100fe60008010834 */
[----:B------:R-:W1:Y:S01]  /*baa0*/  MUFU.EX2 R22, R22 ;  /* 0x0000001600167308 */ /* 0x000e620000000800 */
[C---:B--2---:R-:W-:Y:S01]  /*bab0*/  FMUL.FTZ R10, R20.reuse, R78 ;  /* 0x0000004e140a7220 */ /* 0x044fe20000410000 */
[C---:B------:R-:W-:Y:S01]  /*bac0*/  FMUL.FTZ R11, R20.reuse, R79 ;  /* 0x0000004f140b7220 */ /* 0x040fe20000410000 */
[C---:B------:R-:W-:Y:S01]  /*bad0*/  FMUL.FTZ R6, R20.reuse, R82 ;  /* 0x0000005214067220 */ /* 0x040fe20000410000 */
[----:B------:R-:W-:Y:S01]  /*bae0*/  LDSM.16.MT88.4 R76, [R139+0x4c00] ;  /* 0x004c00008b4c783b */ /* 0x000fe20000004200 */
[C---:B------:R-:W-:Y:S01]  /*baf0*/  FMUL.FTZ R7, R20.reuse, R83 ;  /* 0x0000005314077220 */ /* 0x040fe20000410000 */
[C---:B------:R-:W-:Y:S01]  /*bb00*/  FMUL.FTZ R14, R20.reuse, R74 ;  /* 0x0000004a140e7220 */ /* 0x040fe20000410000 */
        /* <DEDUP_REMOVED lines=10> */
[----:B-1----:R-:W-:Y:S01]  /*bbb0*/  F2FP.F16.F32.PACK_AB R24, R22, R116 ;  /* 0x000000741618723e */ /* 0x002fe200000000ff */
[----:B------:R-:W-:Y:S01]  /*bbc0*/  FFMA.FTZ R116, R21, R160, R116 ;  /* 0x000000a015747223 */ /* 0x000fe20000010074 */
[--C-:B------:R-:W-:Y:S01]  /*bbd0*/  FFMA.FTZ R49, R178, UR4, -R52.reuse ;  /* 0x00000004b2317c23 */ /* 0x100fe20008010834 */
[--C-:B------:R-:W-:Y:S01]  /*bbe0*/  FFMA.FTZ R56, R245, UR4, -R52.reuse ;  /* 0x00000004f5387c23 */ /* 0x100fe20008010834 */
[--C-:B------:R-:W-:Y:S01]  /*bbf0*/  FFMA.FTZ R63, R217, UR4, -R52.reuse ;  /* 0x00000004d93f7c23 */ /* 0x100fe20008010834 */
[----:B------:R-:W-:Y:S01]  /*bc00*/  FFMA.FTZ R66, R205, UR4, -R52 ;  /* 0x00000004cd427c23 */ /* 0x000fe20008010834 */
[----:B------:R-:W-:Y:S03]  /*bc10*/  FFMA.FTZ R100, R231, UR4, -R60 ;  /* 0x00000004e7647c23 */ /* 0x000fe6000801083c */
        /* <DEDUP_REMOVED lines=8> */
[----:B------:R-:W1:Y:S01]  /*bca0*/  MUFU.EX2 R111, R111 ;  /* 0x0000006f006f7308 */ /* 0x000e620000000800 */
[----:B--2---:R-:W-:Y:S01]  /*bcb0*/  F2FP.F16.F32.PACK_AB R25, R115, R23 ;  /* 0x000000177319723e */ /* 0x004fe200000000ff */
[----:B------:R-:W-:Y:S01]  /*bcc0*/  FFMA.FTZ R91, R249, UR4, -R60 ;  /* 0x00000004f95b7c23 */ /* 0x000fe2000801083c */
[--C-:B------:R-:W-:Y:S01]  /*bcd0*/  FFMA.FTZ R92, R247, UR4, -R52.reuse ;  /* 0x00000004f75c7c23 */ /* 0x100fe20008010834 */
[----:B------:R-:W-:Y:S01]  /*bce0*/  FFMA.FTZ R89, R176, UR4, -R52 ;  /* 0x00000004b0597c23 */ /* 0x000fe20008010834 */
[--C-:B------:R-:W-:Y:S01]  /*bcf0*/  FFMA.FTZ R90, R174, UR4, -R60.reuse ;  /* 0x00000004ae5a7c23 */ /* 0x100fe2000801083c */
[----:B------:R-:W-:Y:S01]  /*bd00*/  FFMA.FTZ R67, R172, UR4, -R60 ;  /* 0x00000004ac437c23 */ /* 0x000fe2000801083c */
        /* <DEDUP_REMOVED lines=8> */
[----:B------:R-:W-:Y:S03]  /*bd90*/  FFMA.FTZ R54, R190, UR4, -R60 ;  /* 0x00000004be367c23 */ /* 0x000fe6000801083c */
[----:B------:R-:W2:Y:S01]  /*bda0*/  MUFU.EX2 R112, R112 ;  /* 0x0000007000707308 */ /* 0x000ea20000000800 */
[----:B-1----:R-:W-:Y:S01]  /*bdb0*/  F2FP.F16.F32.PACK_AB R26, R111, R114 ;  /* 0x000000726f1a723e */ /* 0x002fe200000000ff */
[--C-:B------:R-:W-:Y:S01]  /*bdc0*/  FFMA.FTZ R51, R188, UR4, -R52.reuse ;  /* 0x00000004bc337c23 */ /* 0x100fe20008010834 */
[----:B------:R-:W-:Y:S01]  /*bdd0*/  FFMA.FTZ R50, R200, UR4, -R52 ;  /* 0x00000004c8327c23 */ /* 0x000fe20008010834 */
[--C-:B------:R-:W-:Y:S01]  /*bde0*/  FFMA.FTZ R72, R203, UR4, -R60.reuse ;  /* 0x00000004cb487c23 */ /* 0x100fe2000801083c */
[----:B------:R-:W-:Y:S01]  /*bdf0*/  ISETP.GT.AND P0, PT, R150, R145, PT ;  /* 0x000000919600720c */ /* 0x000fe20003f04270 */
[----:B------:R-:W-:Y:S01]  /*be00*/  FFMA.FTZ R73, R193, UR4, -R60 ;  /* 0x00000004c1497c23 */ /* 0x000fe2000801083c */
[----:B------:R-:W-:Y:S03]  /*be10*/  FFMA.FTZ R74, R191, UR4, -R52 ;  /* 0x00000004bf4a7c23 */ /* 0x000fe60008010834 */
[----:B------:R-:W-:Y:S01]  /*be20*/  MUFU.EX2 R110, R110 ;  /* 0x0000006e006e7308 */ /* 0x000fe20000000800 */
[--C-:B------:R-:W-:Y:S01]  /*be30*/  FFMA.FTZ R175, R175, UR4, -R60.reuse ;  /* 0x00000004afaf7c23 */ /* 0x100fe2000801083c */
[----:B------:R-:W-:Y:S01]  /*be40*/  FFMA.FTZ R171, R171, UR4, -R60 ;  /* 0x00000004abab7c23 */ /* 0x000fe2000801083c */
[--C-:B------:R-:W-:Y:S01]  /*be50*/  FFMA.FTZ R169, R169, UR4, -R52.reuse ;  /* 0x00000004a9a97c23 */ /* 0x100fe20008010834 */
[----:B------:R-:W-:Y:S01]  /*be60*/  FFMA.FTZ R97, R97, UR4, -R52 ;  /* 0x0000000461617c23 */ /* 0x000fe20008010834 */
[----:B------:R-:W-:Y:S05]  /*be70*/  MOV R85, R0 ;  /* 0x0000000000557202 */ /* 0x000fea0000000f00 */
[----:B------:R-:W1:Y:S01]  /*be80*/  MUFU.EX2 R107, R107 ;  /* 0x0000006b006b7308 */ /* 0x000e620000000800 */
[----:B--2---:R-:W-:Y:S09]  /*be90*/  F2FP.F16.F32.PACK_AB R27, R112, R113 ;  /* 0x00000071701b723e */ /* 0x004ff200000000ff */
[----:B------:R-:W-:Y:S01]  /*bea0*/  MUFU.EX2 R109, R109 ;  /* 0x0000006d006d7308 */ /* 0x000fe20000000800 */
[C---:B------:R-:W-:Y:S06]  /*beb0*/  HMMA.16816.F32 R4, R24.reuse, R16, R4 ;  /* 0x000000101804723c */ /* 0x040fec0000001804 */
[C---:B------:R-:W-:Y:S03]  /*bec0*/  HMMA.16816.F32 R8, R24.reuse, R18, R8 ;  /* 0x000000121808723c */ /* 0x040fe60000001808 */
[----:B------:R-:W2:Y:S02]  /*bed0*/  MUFU.EX2 R106, R106 ;  /* 0x0000006a006a7308 */ /* 0x000ea40000000800 */
[----:B-1----:R-:W-:Y:S01]  /*bee0*/  F2FP.F16.F32.PACK_AB R32, R107, R110 ;  /* 0x0000006e6b20723e */ /* 0x002fe200000000ff */
[C---:B------:R-:W-:Y:S07]  /*bef0*/  HMMA.16816.F32 R12, R24.reuse, R28, R12 ;  /* 0x0000001c180c723c */ /* 0x040fee000000180c */
[----:B------:R-:W-:Y:S01]  /*bf00*/  MUFU.EX2 R108, R108 ;  /* 0x0000006c006c7308 */ /* 0x000fe20000000800 */
[C---:B------:R-:W-:Y:S03]  /*bf10*/  FMUL.FTZ R16, R21.reuse, R68 ;  /* 0x0000004415107220 */ /* 0x040fe60000410000 */
[----:B------:R-:W-:Y:S01]  /*bf20*/  FMUL.FTZ R17, R21, R69 ;  /* 0x0000004515117220 */ /* 0x000fe20000410000 */
[C---:B------:R-:W-:Y:S01]  /*bf30*/  FMUL.FTZ R18, R20.reuse, R70 ;  /* 0x0000004614127220 */ /* 0x040fe20000410000 */
[----:B------:R-:W-:Y:S04]  /*bf40*/  FMUL.FTZ R19, R20, R71 ;  /* 0x0000004714137220 */ /* 0x000fe80000410000 */
[----:B------:R-:W1:Y:S01]  /*bf50*/  MUFU.EX2 R105, R105 ;  /* 0x0000006900697308 */ /* 0x000e620000000800 */
[----:B--2---:R-:W-:Y:S01]  /*bf60*/  F2FP.F16.F32.PACK_AB R33, R106, R109 ;  /* 0x0000006d6a21723e */ /* 0x004fe200000000ff */
[----:B------:R-:W-:Y:S01]  /*bf70*/  FFMA.FTZ R28, R20, R161, R23 ;  /* 0x000000a1141c7223 */ /* 0x000fe20000010017 */
[----:B------:R-:W-:Y:S01]  /*bf80*/  FADD.FTZ R29, R22, R116 ;  /* 0x00000074161d7221 */ /* 0x000fe20000010000 */
[----:B------:R-:W-:Y:S01]  /*bf90*/  HMMA.16816.F32 R16, R24, R30, R16 ;  /* 0x0000001e1810723c */ /* 0x000fe20000001810 */
[----:B------:R-:W2:Y:S02]  /*bfa0*/  LDSM.16.MT88.4 R24, [R138+0x3800] ;  /* 0x003800008a18783b */ /* 0x000ea40000004200 */
[----:B------:R-:W-:Y:S03]  /*bfb0*/  FADD.FTZ R28, R115, R28 ;  /* 0x0000001c731c7221 */ /* 0x000fe60000010000 */
[----:B------:R-:W-:Y:S01]  /*bfc0*/  MUFU.EX2 R104, R104 ;  /* 0x0000006800687308 */ /* 0x000fe20000000800 */
[----:B------:R-:W-:Y:S01]  /*bfd0*/  FADD.FTZ R114, R114, R29 ;  /* 0x0000001d72727221 */ /* 0x000fe20000010000 */
[----:B------:R-:W-:Y:S04]  /*bfe0*/  FADD.FTZ R113, R113, R28 ;  /* 0x0000001c71717221 */ /* 0x000fe80000010000 */
[----:B------:R-:W-:Y:S04]  /*bff0*/  FADD.FTZ R112, R112, R113 ;  /* 0x0000007170707221 */ /* 0x000fe80000010000 */
[----:B------:R-:W3:Y:S01]  /*c000*/  MUFU.EX2 R103, R103 ;  /* 0x0000006700677308 */ /* 0x000ee20000000800 */
[----:B-1----:R-:W-:Y:S01]  /*c010*/  F2FP.F16.F32.PACK_AB R34, R105, R108 ;  /* 0x0000006c6922723e */ /* 0x002fe200000000ff */
[----:B------:R-:W-:Y:S01]  /*c020*/  FADD.FTZ R111, R111, R114 ;  /* 0x000000726f6f7221 */ /* 0x000fe20000010000 */
[----:B------:R-:W-:Y:S03]  /*c030*/  FADD.FTZ R109, R109, R112 ;  /* 0x000000706d6d7221 */ /* 0x000fe60000010000 */
[----:B------:R-:W-:Y:S01]  /*c040*/  FADD.FTZ R110, R110, R111 ;  /* 0x0000006f6e6e7221 */ /* 0x000fe20000010000 */
[----:B------:R-:W-:Y:S03]  /*c050*/  FADD.FTZ R109, R106, R109 ;  /* 0x0000006d6a6d7221 */ /* 0x000fe60000010000 */
[----:B------:R-:W1:Y:S01]  /*c060*/  MUFU.EX2 R101, R101 ;  /* 0x0000006500657308 */ /* 0x000e620000000800 */
[----:B------:R-:W-:Y:S04]  /*c070*/  FADD.FTZ R107, R107, R110 ;  /* 0x0000006e6b6b7221 */ /* 0x000fe80000010000 */
[----:B------:R-:W-:Y:S05]  /*c080*/  FADD.FTZ R108, R108, R107 ;  /* 0x0000006b6c6c7221 */ /* 0x000fea0000010000 */
[----:B------:R-:W4:Y:S01]  /*c090*/  MUFU.EX2 R100, R100 ;  /* 0x0000006400647308 */ /* 0x000f220000000800 */
[----:B---3--:R-:W-:Y:S01]  /*c0a0*/  F2FP.F16.F32.PACK_AB R35, R103, R104 ;  /* 0x000000686723723e */ /* 0x008fe200000000ff */
[----:B------:R-:W-:Y:S01]  /*c0b0*/  FADD.FTZ R104, R104, R109 ;  /* 0x0000006d68687221 */ /* 0x000fe20000010000 */
[----:B------:R-:W-:Y:S03]  /*c0c0*/  FADD.FTZ R108, R105, R108 ;  /* 0x0000006c696c7221 */ /* 0x000fe60000010000 */
[----:B------:R-:W-:Y:S04]  /*c0d0*/  FADD.FTZ R103, R103, R104 ;  /* 0x0000006867677221 */ /* 0x000fe80000010000 */
[----:B------:R-:W-:Y:S01]  /*c0e0*/  MUFU.EX2 R102, R102 ;  /* 0x0000006600667308 */ /* 0x000fe20000000800 */
[C---:B------:R-:W-:Y:S05]  /*c0f0*/  HMMA.16816.F32 R4, R32.reuse, R36, R4 ;  /* 0x000000242004723c */ /* 0x040fea0000001804 */
[----:B-1----:R-:W-:Y:S01]  /*c100*/  FADD.FTZ R69, R101, R108 ;  /* 0x0000006c65457221 */ /* 0x002fe20000010000 */
[C---:B------:R-:W-:Y:S03]  /*c110*/  HMMA.16816.F32 R8, R32.reuse, R38, R8 ;  /* 0x000000262008723c */ /* 0x040fe60000001808 */
[----:B------:R-:W1:Y:S01]  /*c120*/  MUFU.EX2 R99, R99 ;  /* 0x0000006300637308 */ /* 0x000e620000000800 */
[----:B------:R-:W3:Y:S01]  /*c130*/  LDSM.16.MT88.4 R36, [R139+0x3c00] ;  /* 0x003c00008b24783b */ /* 0x000ee20000004200 */
[C---:B----4-:R-:W-:Y:S01]  /*c140*/  F2FP.F16.F32.PACK_AB R20, R100.reuse, R101 ;  /* 0x000000656414723e */ /* 0x050fe200000000ff */
[C---:B------:R-:W-:Y:S07]  /*c150*/  HMMA.16816.F32 R12, R32.reuse, R40, R12 ;  /* 0x00000028200c723c */ /* 0x040fee000000180c */
[----:B------:R-:W-:Y:S01]  /*c160*/  MUFU.EX2 R98, R98 ;  /* 0x0000006200627308 */ /* 0x000fe20000000800 */
[----:B------:R-:W-:Y:S01]  /*c170*/  FADD.FTZ R69, R100, R69 ;  /* 0x0000004564457221 */ /* 0x000fe20000010000 */
[----:B------:R-:W-:Y:S01]  /*c180*/  HMMA.16816.F32 R16, R32, R42, R16 ;  /* 0x0000002a2010723c */ /* 0x000fe20000001810 */
[----:B------:R-:W4:Y:S07]  /*c190*/  LDSM.16.MT88.4 R32, [R138+0x3c00] ;  /* 0x003c00008a20783b */ /* 0x000f2e0000004200 */
[----:B------:R-:W5:Y:S03]  /*c1a0*/  MUFU.EX2 R95, R95 ;  /* 0x0000005f005f7308 */ /* 0x000f660000000800 */
[----:B-1----:R-:W-:Y:S01]  /*c1b0*/  F2FP.F16.F32.PACK_AB R21, R99, R102 ;  /* 0x000000666315723e */ /* 0x002fe200000000ff */
[----:B------:R-:W-:Y:S01]  /*c1c0*/  FADD.FTZ R102, R102, R103 ;  /* 0x0000006766667221 */ /* 0x000fe20000010000 */
[----:B------:R-:W-:Y:S01]  /*c1d0*/  FFMA.FTZ R101, R173, UR4, -R52 ;  /* 0x00000004ad657c23 */ /* 0x000fe20008010834 */
[----:B------:R-:W1:Y:S04]  /*c1e0*/  LDSM.16.MT88.4 R40, [R139+0x4000] ;  /* 0x004000008b28783b */ /* 0x000e680000004200 */
[----:B------:R-:W-:Y:S10]  /*c1f0*/  MUFU.EX2 R96, R96 ;  /* 0x0000006000607308 */ /* 0x000ff40000000800 */
[----:B------:R-:W2:Y:S01]  /*c200*/  MUFU.EX2 R93, R93 ;  /* 0x0000005d005d7308 */ /* 0x000ea20000000800 */
[C---:B-----5:R-:W-:Y:S01]  /*c210*/  F2FP.F16.F32.PACK_AB R22, R95.reuse, R98 ;  /* 0x000000625f16723e */ /* 0x060fe200000000ff */
[----:B------:R-:W-:Y:S04]  /*c220*/  FADD.FTZ R98, R98, R69 ;  /* 0x0000004562627221 */ /* 0x000fe80000010000 */
[----:B------:R-:W-:Y:S04]  /*c230*/  FADD.FTZ R95, R95, R98 ;  /* 0x000000625f5f7221 */ /* 0x000fe80000010000 */
[----:B------:R-:W-:Y:S10]  /*c240*/  MUFU.EX2 R94, R94 ;  /* 0x0000005e005e7308 */ /* 0x000ff40000000800 */
[----:B------:R-:W5:Y:S01]  /*c250*/  MUFU.EX2 R91, R91 ;  /* 0x0000005b005b7308 */ /* 0x000f620000000800 */
[----:B--2---:R-:W-:Y:S09]  /*c260*/  F2FP.F16.F32.PACK_AB R23, R93, R96 ;  /* 0x000000605d17723e */ /* 0x004ff200000000ff */
[----:B------:R-:W-:Y:S01]  /*c270*/  MUFU.EX2 R92, R92 ;  /* 0x0000005c005c7308 */ /* 0x000fe20000000800 */
[C---:B------:R-:W-:Y:S06]  /*c280*/  HMMA.16816.F32 R4, R20.reuse, R44, R4 ;  /* 0x0000002c1404723c */ /* 0x040fec0000001804 */
[C---:B------:R-:W-:Y:S03]  /*c290*/  HMMA.16816.F32 R8, R20.reuse, R46, R8 ;  /* 0x0000002e1408723c */ /* 0x040fe60000001808 */
[----:B------:R-:W2:Y:S02]  /*c2a0*/  MUFU.EX2 R89, R89 ;  /* 0x0000005900597308 */ /* 0x000ea40000000800 */
[----:B-----5:R-:W-:Y:S01]  /*c2b0*/  F2FP.F16.F32.PACK_AB R28, R91, R94 ;  /* 0x0000005e5b1c723e */ /* 0x020fe200000000ff */
[C---:B------:R-:W-:Y:S07]  /*c2c0*/  HMMA.16816.F32 R12, R20.reuse, R24, R12 ;  /* 0x00000018140c723c */ /* 0x040fee000000180c */
[----:B------:R-:W-:Y:S01]  /*c2d0*/  MUFU.EX2 R90, R90 ;  /* 0x0000005a005a7308 */ /* 0x000fe20000000800 */
[----:B------:R-:W-:Y:S01]  /*c2e0*/  FFMA.FTZ R45, R181, UR4, -R52 ;  /* 0x00000004b52d7c23 */ /* 0x000fe20008010834 */
[----:B------:R-:W-:Y:S01]  /*c2f0*/  HMMA.16816.F32 R16, R20, R26, R16 ;  /* 0x0000001a1410723c */ /* 0x000fe20000001810 */
[----:B------:R-:W5:Y:S07]  /*c300*/  LDSM.16.MT88.4 R24, [R138+0x4000] ;  /* 0x004000008a18783b */ /* 0x000f6e0000004200 */
[----:B------:R-:W3:Y:S03]  /*c310*/  MUFU.EX2 R67, R67 ;  /* 0x0000004300437308 */ /* 0x000ee60000000800 */
[----:B--2---:R-:W-:Y:S01]  /*c320*/  F2FP.F16.F32.PACK_AB R29, R89, R92 ;  /* 0x0000005c591d723e */ /* 0x004fe200000000ff */
[--C-:B------:R-:W-:Y:S01]  /*c330*/  FFMA.FTZ R44, R183, UR4, -R60.reuse ;  /* 0x00000004b72c7c23 */ /* 0x100fe2000801083c */
[----:B------:R-:W-:Y:S01]  /*c340*/  FFMA.FTZ R47, R179, UR4, -R60 ;  /* 0x00000004b32f7c23 */ /* 0x000fe2000801083c */
[----:B------:R-:W-:Y:S01]  /*c350*/  FFMA.FTZ R46, R177, UR4, -R52 ;  /* 0x00000004b12e7c23 */ /* 0x000fe20008010834 */
[----:B------:R-:W-:Y:S03]  /*c360*/  FADD.FTZ R94, R94, R95 ;  /* 0x0000005f5e5e7221 */ /* 0x000fe60000010000 */
[----:B------:R-:W-:Y:S01]  /*c370*/  MUFU.EX2 R88, R88 ;  /* 0x0000005800587308 */ /* 0x000fe20000000800 */
[----:B------:R-:W-:Y:S09]  /*c380*/  FADD.FTZ R69, R91, R94 ;  /* 0x0000005e5b457221 */ /* 0x000ff20000010000 */
[----:B------:R-:W2:Y:S01]  /*c390*/  MUFU.EX2 R65, R65 ;  /* 0x0000004100417308 */ /* 0x000ea20000000800 */
[----:B---3--:R-:W-:Y:S09]  /*c3a0*/  F2FP.F16.F32.PACK_AB R30, R67, R90 ;  /* 0x0000005a431e723e */ /* 0x008ff200000000ff */
[----:B------:R-:W-:Y:S10]  /*c3b0*/  MUFU.EX2 R64, R64 ;  /* 0x0000004000407308 */ /* 0x000ff40000000800 */
[----:B------:R-:W3:Y:S01]  /*c3c0*/  MUFU.EX2 R61, R61 ;  /* 0x0000003d003d7308 */ /* 0x000ee20000000800 */
[----:B--2---:R-:W-:Y:S09]  /*c3d0*/  F2FP.F16.F32.PACK_AB R31, R65, R88 ;  /* 0x00000058411f723e */ /* 0x004ff200000000ff */
[----:B------:R-:W-:Y:S01]  /*c3e0*/  MUFU.EX2 R62, R62 ;  /* 0x0000003e003e7308 */ /* 0x000fe20000000800 */
[C---:B------:R-:W-:Y:S06]  /*c3f0*/  HMMA.16816.F32 R4, R28.reuse, R36, R4 ;  /* 0x000000241c04723c */ /* 0x040fec0000001804 */
[C---:B------:R-:W-:Y:S03]  /*c400*/  HMMA.16816.F32 R8, R28.reuse, R38, R8 ;  /* 0x000000261c08723c */ /* 0x040fe60000001808 */
[----:B------:R-:W2:Y:S01]  /*c410*/  MUFU.EX2 R55, R55 ;  /* 0x0000003700377308 */ /* 0x000ea20000000800 */
[----:B------:R-:W5:Y:S01]  /*c420*/  LDSM.16.MT88.4 R36, [R139+0x4400] ;  /* 0x004400008b24783b */ /* 0x000f620000004200 */
[----:B---3--:R-:W-:Y:S01]  /*c430*/  F2FP.F16.F32.PACK_AB R20, R61, R64 ;  /* 0x000000403d14723e */ /* 0x008fe200000000ff */
[C---:B----4-:R-:W-:Y:S07]  /*c440*/  HMMA.16816.F32 R12, R28.reuse, R32, R12 ;  /* 0x000000201c0c723c */ /* 0x050fee000000180c */
[----:B------:R-:W-:Y:S01]  /*c450*/  MUFU.EX2 R57, R57 ;  /* 0x0000003900397308 */ /* 0x000fe20000000800 */
[----:B------:R-:W-:Y:S01]  /*c460*/  HMMA.16816.F32 R16, R28, R34, R16 ;  /* 0x000000221c10723c */ /* 0x000fe20000001810 */
[----:B------:R-:W3:Y:S08]  /*c470*/  LDSM.16.MT88.4 R32, [R138+0x4400] ;  /* 0x004400008a20783b */ /* 0x000ef00000004200 */
[----:B------:R-:W4:Y:S02]  /*c480*/  MUFU.EX2 R54, R54 ;  /* 0x0000003600367308 */ /* 0x000f240000000800 */
[----:B--2---:R-:W-:Y:S01]  /*c490*/  F2FP.F16.F32.PACK_AB R21, R55, R62 ;  /* 0x0000003e3715723e */ /* 0x004fe200000000ff */
[----:B------:R-:W-:Y:S04]  /*c4a0*/  FADD.FTZ R29, R99, R102 ;  /* 0x00000066631d7221 */ /* 0x000fe80000010000 */
[----:B------:R-:W-:Y:S03]  /*c4b0*/  FADD.FTZ R96, R96, R29 ;  /* 0x0000001d60607221 */ /* 0x000fe60000010000 */
[----:B------:R-:W-:Y:S01]  /*c4c0*/  MUFU.EX2 R51, R51 ;  /* 0x0000003300337308 */ /* 0x000fe20000000800 */
[----:B------:R-:W-:Y:S04]  /*c4d0*/  FADD.FTZ R93, R93, R96 ;  /* 0x000000605d5d7221 */ /* 0x000fe80000010000 */
[----:B------:R-:W-:Y:S05]  /*c4e0*/  FADD.FTZ R92, R92, R93 ;  /* 0x0000005d5c5c7221 */ /* 0x000fea0000010000 */
[----:B------:R-:W2:Y:S01]  /*c4f0*/  MUFU.EX2 R50, R50 ;  /* 0x0000003200327308 */ /* 0x000ea20000000800 */
[----:B----4-:R-:W-:Y:S01]  /*c500*/  F2FP.F16.F32.PACK_AB R22, R54, R57 ;  /* 0x000000393616723e */ /* 0x010fe200000000ff */
[----:B------:R-:W-:Y:S04]  /*c510*/  FADD.FTZ R89, R89, R92 ;  /* 0x0000005c59597221 */ /* 0x000fe80000010000 */
[----:B------:R-:W-:Y:S04]  /*c520*/  FADD.FTZ R88, R88, R89 ;  /* 0x0000005958587221 */ /* 0x000fe80000010000 */
[----:B------:R-:W-:Y:S01]  /*c530*/  MUFU.EX2 R48, R48 ;  /* 0x0000003000307308 */ /* 0x000fe20000000800 */
[----:B------:R-:W-:Y:S04]  /*c540*/  FADD.FTZ R65, R65, R88 ;  /* 0x0000005841417221 */ /* 0x000fe80000010000 */
[----:B------:R-:W-:Y:S05]  /*c550*/  FADD.FTZ R62, R62, R65 ;  /* 0x000000413e3e7221 */ /* 0x000fea0000010000 */
[----:B------:R-:W4:Y:S01]  /*c560*/  MUFU.EX2 R53, R53 ;  /* 0x0000003500357308 */ /* 0x000f220000000800 */
[C---:B--2---:R-:W-:Y:S01]  /*c570*/  F2FP.F16.F32.PACK_AB R23, R50.reuse, R51 ;  /* 0x000000333217723e */ /* 0x044fe200000000ff */
[----:B------:R-:W-:Y:S04]  /*c580*/  FADD.FTZ R62, R55, R62 ;  /* 0x0000003e373e7221 */ /* 0x000fe80000010000 */
[----:B------:R-:W-:Y:S04]  /*c590*/  FADD.FTZ R51, R51, R62 ;  /* 0x0000003e33337221 */ /* 0x000fe80000010000 */
[----:B------:R-:W-:Y:S01]  /*c5a0*/  MUFU.EX2 R49, R49 ;  /* 0x0000003100317308 */ /* 0x000fe20000000800 */
[C---:B-1----:R-:W-:Y:S05]  /*c5b0*/  HMMA.16816.F32 R4, R20.reuse, R40, R4 ;  /* 0x000000281404723c */ /* 0x042fea0000001804 */
[----:B------:R-:W-:Y:S01]  /*c5c0*/  FADD.FTZ R50, R50, R51 ;  /* 0x0000003332327221 */ /* 0x000fe20000010000 */
[C---:B------:R-:W-:Y:S03]  /*c5d0*/  HMMA.16816.F32 R8, R20.reuse, R42, R8 ;  /* 0x0000002a1408723c */ /* 0x040fe60000001808 */
[----:B------:R-:W1:Y:S01]  /*c5e0*/  MUFU.EX2 R56, R56 ;  /* 0x0000003800387308 */ /* 0x000e620000000800 */
[----:B------:R-:W2:Y:S01]  /*c5f0*/  LDSM.16.MT88.4 R40, [R139+0x4800] ;  /* 0x004800008b28783b */ /* 0x000ea20000004200 */
[----:B----4-:R-:W-:Y:S01]  /*c600*/  F2FP.F16.F32.PACK_AB R28, R53, R48 ;  /* 0x00000030351c723e */ /* 0x010fe200000000ff */
[C---:B-----5:R-:W-:Y:S07]  /*c610*/  HMMA.16816.F32 R12, R20.reuse, R24, R12 ;  /* 0x00000018140c723c */ /* 0x060fee000000180c */
[----:B------:R-:W-:Y:S01]  /*c620*/  MUFU.EX2 R58, R58 ;  /* 0x0000003a003a7308 */ /* 0x000fe20000000800 */
[----:B------:R-:W-:Y:S01]  /*c630*/  HMMA.16816.F32 R16, R20, R26, R16 ;  /* 0x0000001a1410723c */ /* 0x000fe20000001810 */
[----:B------:R-:W4:Y:S08]  /*c640*/  LDSM.16.MT88.4 R24, [R138+0x4800] ;  /* 0x004800008a18783b */ /* 0x000f300000004200 */
[----:B------:R-:W5:Y:S02]  /*c650*/  MUFU.EX2 R59, R59 ;  /* 0x0000003b003b7308 */ /* 0x000f640000000800 */
[----:B-1----:R-:W-:Y:S01]  /*c660*/  F2FP.F16.F32.PACK_AB R29, R56, R49 ;  /* 0x00000031381d723e */ /* 0x002fe200000000ff */
[----:B------:R-:W-:Y:S01]  /*c670*/  FADD.FTZ R20, R90, R69 ;  /* 0x000000455a147221 */ /* 0x000fe20000010000 */
[----:B------:R-:W-:Y:S03]  /*c680*/  FADD.FTZ R49, R49, R50 ;  /* 0x0000003231317221 */ /* 0x000fe60000010000 */
[----:B------:R-:W-:Y:S01]  /*c690*/  FADD.FTZ R67, R67, R20 ;  /* 0x0000001443437221 */ /* 0x000fe20000010000 */
[----:B------:R-:W-:Y:S02]  /*c6a0*/  FADD.FTZ R56, R56, R49 ;  /* 0x0000003138387221 */ /* 0x000fe40000010000 */
[----:B------:R-:W-:Y:S10]  /*c6b0*/  MUFU.EX2 R63, R63 ;  /* 0x0000003f003f7308 */ /* 0x000ff40000000800 */
[----:B------:R-:W1:Y:S01]  /*c6c0*/  MUFU.EX2 R66, R66 ;  /* 0x0000004200427308 */ /* 0x000e620000000800 */
[----:B-----5:R-:W-:Y:S09]  /*c6d0*/  F2FP.F16.F32.PACK_AB R30, R59, R58 ;  /* 0x0000003a3b1e723e */ /* 0x020ff200000000ff */
        /* <DEDUP_REMOVED lines=8> */
[----:B------:R-:W1:Y:S02]  /*c760*/  MUFU.EX2 R45, R45 ;  /* 0x0000002d002d7308 */ /* 0x000e640000000800 */
[----:B-----5:R-:W-:Y:S01]  /*c770*/  F2FP.F16.F32.PACK_AB R20, R73, R72 ;  /* 0x000000484914723e */ /* 0x020fe200000000ff */
[C---:B---3--:R-:W-:Y:S07]  /*c780*/  HMMA.16816.F32 R12, R28.reuse, R32, R12 ;  /* 0x000000201c0c723c */ /* 0x048fee000000180c */
[----:B------:R-:W-:Y:S01]  /*c790*/  MUFU.EX2 R44, R44 ;  /* 0x0000002c002c7308 */ /* 0x000fe20000000800 */
[----:B------:R-:W-:Y:S01]  /*c7a0*/  FFMA.FTZ R36, R165, UR4, -R60 ;  /* 0x00000004a5247c23 */ /* 0x000fe2000801083c */
[----:B------:R-:W-:Y:S01]  /*c7b0*/  HMMA.16816.F32 R16, R28, R34, R16 ;  /* 0x000000221c10723c */ /* 0x000fe20000001810 */
[----:B------:R-:W3:Y:S07]  /*c7c0*/  LDSM.16.MT88.4 R28, [R138+0x4c00] ;  /* 0x004c00008a1c783b */ /* 0x000eee0000004200 */
[----:B------:R-:W5:Y:S03]  /*c7d0*/  MUFU.EX2 R47, R47 ;  /* 0x0000002f002f7308 */ /* 0x000f660000000800 */
[----:B-1----:R-:W-:Y:S01]  /*c7e0*/  F2FP.F16.F32.PACK_AB R21, R45, R74 ;  /* 0x0000004a2d15723e */ /* 0x002fe200000000ff */
[----:B------:R-:W-:Y:S01]  /*c7f0*/  FADD.FTZ R38, R64, R67 ;  /* 0x0000004340267221 */ /* 0x000fe20000010000 */
[----:B------:R-:W-:Y:S01]  /*c800*/  FFMA.FTZ R32, R84, UR4, -R52 ;  /* 0x0000000454207c23 */ /* 0x000fe20008010834 */
[----:B------:R-:W-:Y:S01]  /*c810*/  FFMA.FTZ R60, R164, UR4, -R60 ;  /* 0x00000004a43c7c23 */ /* 0x000fe2000801083c */
[----:B------:R-:W-:Y:S03]  /*c820*/  FFMA.FTZ R52, R3, UR4, -R52 ;  /* 0x0000000403347c23 */ /* 0x000fe60008010834 */
[----:B------:R-:W-:Y:S01]  /*c830*/  MUFU.EX2 R46, R46 ;  /* 0x0000002e002e7308 */ /* 0x000fe20000000800 */
        /* <DEDUP_REMOVED lines=8> */
[----:B------:R-:W-:Y:S01]  /*c8c0*/  MUFU.EX2 R99, R175 ;  /* 0x000000af00637308 */ /* 0x000fe20000000800 */
[----:B------:R-:W-:Y:S04]  /*c8d0*/  FADD.FTZ R53, R53, R48 ;  /* 0x0000003035357221 */ /* 0x000fe80000010000 */
[----:B------:R-:W-:Y:S05]  /*c8e0*/  FADD.FTZ R58, R58, R53 ;  /* 0x000000353a3a7221 */ /* 0x000fea0000010000 */
[----:B------:R-:W5:Y:S01]  /*c8f0*/  MUFU.EX2 R96, R171 ;  /* 0x000000ab00607308 */ /* 0x000f620000000800 */
[----:B-1----:R-:W-:Y:S01]  /*c900*/  F2FP.F16.F32.PACK_AB R23, R101, R46 ;  /* 0x0000002e6517723e */ /* 0x002fe200000000ff */
[----:B------:R-:W-:Y:S01]  /*c910*/  FADD.FTZ R59, R59, R58 ;  /* 0x0000003a3b3b7221 */ /* 0x000fe20000010000 */
[----:B------:R-:W-:Y:S03]  /*c920*/  FADD.FTZ R46, R46, R45 ;  /* 0x0000002d2e2e7221 */ /* 0x000fe60000010000 */
[----:B------:R-:W-:Y:S01]  /*c930*/  FADD.FTZ R72, R72, R59 ;  /* 0x0000003b48487221 */ /* 0x000fe20000010000 */
[----:B------:R-:W-:Y:S03]  /*c940*/  FADD.FTZ R46, R101, R46 ;  /* 0x0000002e652e7221 */ /* 0x000fe60000010000 */
[----:B------:R-:W-:Y:S01]  /*c950*/  MUFU.EX2 R91, R169 ;  /* 0x000000a9005b7308 */ /* 0x000fe20000000800 */
[C---:B--2---:R-:W-:Y:S05]  /*c960*/  HMMA.16816.F32 R4, R20.reuse, R40, R4 ;  /* 0x000000281404723c */ /* 0x044fea0000001804 */
[----:B------:R-:W-:Y:S01]  /*c970*/  FADD.FTZ R73, R73, R72 ;  /* 0x0000004849497221 */ /* 0x000fe20000010000 */
[C---:B------:R-:W-:Y:S03]  /*c980*/  HMMA.16816.F32 R8, R20.reuse, R42, R8 ;  /* 0x0000002a1408723c */ /* 0x040fe60000001808 */
[----:B------:R-:W1:Y:S02]  /*c990*/  MUFU.EX2 R90, R97 ;  /* 0x00000061005a7308 */ /* 0x000e640000000800 */
[----:B-----5:R-:W-:Y:S01]  /*c9a0*/  F2FP.F16.F32.PACK_AB R68, R96, R99 ;  /* 0x000000636044723e */ /* 0x020fe200000000ff */
[C---:B----4-:R-:W-:Y:S07]  /*c9b0*/  HMMA.16816.F32 R12, R20.reuse, R24, R12 ;  /* 0x00000018140c723c */ /* 0x050fee000000180c */
[----:B------:R-:W-:Y:S01]  /*c9c0*/  MUFU.EX2 R36, R36 ;  /* 0x0000002400247308 */ /* 0x000fe20000000800 */
[----:B------:R-:W-:Y:S01]  /*c9d0*/  FADD.FTZ R44, R44, R73 ;  /* 0x000000492c2c7221 */ /* 0x000fe20000010000 */
[----:B------:R-:W-:Y:S08]  /*c9e0*/  HMMA.16816.F32 R16, R20, R26, R16 ;  /* 0x0000001a1410723c */ /* 0x000ff00000001810 */
[----:B------:R-:W2:Y:S03]  /*c9f0*/  MUFU.EX2 R33, R60 ;  /* 0x0000003c00217308 */ /* 0x000ea60000000800 */
[C---:B-1----:R-:W-:Y:S01]  /*ca00*/  F2FP.F16.F32.PACK_AB R69, R90.reuse, R91 ;  /* 0x0000005b5a45723e */ /* 0x042fe200000000ff */
[----:B------:R-:W-:Y:S01]  /*ca10*/  FADD.FTZ R44, R47, R44 ;  /* 0x0000002c2f2c7221 */ /* 0x000fe20000010000 */
[----:B------:R-:W-:Y:S03]  /*ca20*/  FADD.FTZ R91, R91, R46 ;  /* 0x0000002e5b5b7221 */ /* 0x000fe60000010000 */
[----:B------:R-:W-:Y:S01]  /*ca30*/  FADD.FTZ R99, R99, R44 ;  /* 0x0000002c63637221 */ /* 0x000fe20000010000 */
[----:B------:R-:W-:Y:S01]  /*ca40*/  FADD.FTZ R91, R90, R91 ;  /* 0x0000005b5a5b7221 */ /* 0x000fe20000010000 */
[----:B------:R-:W-:Y:S02]  /*ca50*/  MUFU.EX2 R32, R32 ;  /* 0x0000002000207308 */ /* 0x000fe40000000800 */
[----:B------:R-:W-:Y:S08]  /*ca60*/  FADD.FTZ R99, R96, R99 ;  /* 0x0000006360637221 */ /* 0x000ff00000010000 */
        /* <DEDUP_REMOVED lines=14> */
.L_x_4008:
        /* <DEDUP_REMOVED lines=16> */
[----:B-----5:R-:W-:-:S04]  /*cc50*/  SHF.R.S32.HI R6, RZ, 0x1f, R7 ;  /* 0x0000001fff067819 */ /* 0x020fc80000011407 */
[CC--:B------:R-:W-:Y:S02]  /*cc60*/  LEA.HI R14, R6.reuse, R7.reuse, RZ, 0x2 ;  /* 0x00000007060e7211 */ /* 0x0c0fe400078f10ff */
[----:B------:R-:W-:Y:S02]  /*cc70*/  LEA.HI R5, R6, R7, RZ, 0x5 ;  /* 0x0000000706057211 */ /* 0x000fe400078f28ff */
[----:B------:R-:W-:Y:S01]  /*cc80*/  LOP3.LUT R16, R14, 0xfffffffc, RZ, 0xc0, !PT ;  /* 0xfffffffc0e107812 */ /* 0x000fe200078ec0ff */
[----:B--2---:R-:W-:Y:S01]  /*cc90*/  FADD.FTZ R9, R4, R9 ;  /* 0x0000000904097221 */ /* 0x004fe20000010000 */
[----:B------:R-:W-:Y:S02]  /*cca0*/  SHF.R.S32.HI R14, RZ, 0x2, R14 ;  /* 0x00000002ff0e7819 */ /* 0x000fe4000001140e */
[----:B------:R-:W-:Y:S01]  /*ccb0*/  SHF.R.S32.HI R15, RZ, 0x5, R5 ;  /* 0x00000005ff0f7819 */ /* 0x000fe20000011405 */
[----:B---3--:R-:W-:Y:S01]  /*ccc0*/  FADD.FTZ R8, R3, R8 ;  /* 0x0000000803087221 */ /* 0x008fe20000010000 */
[----:B----4-:R-:W-:Y:S01]  /*ccd0*/  SHF.R.S32.HI R3, RZ, 0x1f, R18 ;  /* 0x0000001fff037819 */ /* 0x010fe20000011412 */
[----:B------:R-:W-:Y:S01]  /*cce0*/  IMAD.IADD R16, R7, 0x1, -R16 ;  /* 0x0000000107107824 */ /* 0x000fe200078e0a10 */
[----:B------:R-:W-:-:S02]  /*ccf0*/  FSETP.NE.FTZ.AND P3, PT, R9, RZ, PT ;  /* 0x000000ff0900720b */ /* 0x000fc40003f75000 */
[-C--:B------:R-:W-:Y:S01]  /*cd00*/  LEA.HI R13, R3, R18.reuse, RZ, 0x3 ;  /* 0x00000012030d7211 */ /* 0x080fe200078f18ff */
[----:B------:R-:W-:Y:S01]  /*cd10*/  IMAD R15, R15, 0x100, R16 ;  /* 0x000001000f0f7824 */ /* 0x000fe200078e0210 */
[----:B------:R-:W-:Y:S02]  /*cd20*/  LEA.HI R4, R3, R18, RZ, 0x5 ;  /* 0x0000001203047211 */ /* 0x000fe400078f28ff */
[----:B------:R-:W-:Y:S02]  /*cd30*/  LOP3.LUT R17, R13, 0xfffffff8, RZ, 0xc0, !PT ;  /* 0xfffffff80d117812 */ /* 0x000fe400078ec0ff */
[----:B------:R-:W-:Y:S02]  /*cd40*/  LOP3.LUT R3, R4, 0xffffffe0, RZ, 0xc0, !PT ;  /* 0xffffffe004037812 */ /* 0x000fe400078ec0ff */
[----:B------:R-:W-:Y:S01]  /*cd50*/  FSETP.NE.FTZ.AND P2, PT, R8, RZ, PT ;  /* 0x000000ff0800720b */ /* 0x000fe20003f55000 */
[C---:B------:R-:W-:Y:S01]  /*cd60*/  IMAD.IADD R12, R18.reuse, 0x1, -R17 ;  /* 0x00000001120c7824 */ /* 0x040fe200078e0a11 */
[----:B------:R-:W-:Y:S01]  /*cd70*/  SHF.R.S32.HI R17, RZ, 0x1f, R14 ;  /* 0x0000001fff117819 */ /* 0x000fe2000001140e */
[----:B------:R-:W-:Y:S01]  /*cd80*/  IMAD.IADD R3, R18, 0x1, -R3 ;  /* 0x0000000112037824 */ /* 0x000fe200078e0a03 */
[----:B------:R-:W2:Y:S01]  /*cd90*/  @P3 MUFU.RCP R11, R9 ;  /* 0x00000009000b3308 */ /* 0x000ea20000001000 */
[----:B------:R-:W-:Y:S01]  /*cda0*/  LEA.HI R20, R6, R7, RZ, 0x6 ;  /* 0x0000000706147211 */ /* 0x000fe200078f30ff */
[----:B------:R-:W3:Y:S01]  /*cdb0*/  @P3 LDC R37, c[0x0][0x2e8] ;  /* 0x0000ba00ff253b82 */ /* 0x000ee20000000800 */
[----:B------:R-:W-:-:S02]  /*cdc0*/  LEA.HI R17, R17, R14, RZ, 0x3 ;  /* 0x0000000e11117211 */ /* 0x000fc400078f18ff */
[----:B------:R-:W-:Y:S01]  /*cdd0*/  LEA.HI R18, R12, R12, RZ, 0x1 ;  /* 0x0000000c0c127211 */ /* 0x000fe200078f08ff */
[----:B------:R-:W-:Y:S01]  /*cde0*/  IMAD.SHL.U32 R20, R20, 0x4, RZ ;  /* 0x0000000414147824 */ /* 0x000fe200078e00ff */
[----:B------:R-:W-:Y:S01]  /*cdf0*/  LOP3.LUT R17, R17, 0xfffffff8, RZ, 0xc0, !PT ;  /* 0xfffffff811117812 */ /* 0x000fe200078ec0ff */
[----:B------:R-:W-:Y:S01]  /*ce00*/  @P3 MUFU.LG2 R9, R9 ;  /* 0x0000000900093308 */ /* 0x000fe20000000c00 */
[----:B------:R-:W-:Y:S01]  /*ce10*/  LOP3.LUT R19, R18, 0xfffffffe, RZ, 0xc0, !PT ;  /* 0xfffffffe12137812 */ /* 0x000fe200078ec0ff */
[----:B------:R-:W4:Y:S01]  /*ce20*/  @P2 LDC R35, c[0x0][0x2e8] ;  /* 0x0000ba00ff232b82 */ /* 0x000f220000000800 */
[----:B------:R-:W-:Y:S02]  /*ce30*/  IADD3 R16, R14, -R17, RZ ;  /* 0x800000110e107210 */ /* 0x000fe40007ffe0ff */
[----:B------:R-:W-:Y:S01]  /*ce40*/  LEA.HI R17, R6, R7, RZ, 0x4 ;  /* 0x0000000706117211 */ /* 0x000fe200078f20ff */
[----:B------:R-:W-:Y:S01]  /*ce50*/  IMAD.IADD R12, R12, 0x1, -R19 ;  /* 0x000000010c0c7824 */ /* 0x000fe200078e0a13 */
[C---:B------:R-:W-:Y:S01]  /*ce60*/  LEA.HI R23, R16.reuse, R16, RZ, 0x1 ;  /* 0x0000001010177211 */ /* 0x040fe200078f08ff */
[----:B------:R-:W5:Y:S01]  /*ce70*/  @P2 MUFU.RCP R10, R8 ;  /* 0x00000008000a2308 */ /* 0x000f620000001000 */
[----:B------:R-:W-:Y:S01]  /*ce80*/  SHF.R.S32.HI R14, RZ, 0x3, R13 ;  /* 0x00000003ff0e7819 */ /* 0x000fe2000001140d */
[C---:B--2---:R-:W-:Y:S01]  /*ce90*/  FMUL.FTZ R80, R11.reuse, R80 ;  /* 0x000000500b507220 */ /* 0x044fe20000410000 */
[----:B------:R-:W-:Y:S01]  /*cea0*/  SHF.R.S32.HI R17, RZ, 0x4, R17 ;  /* 0x00000004ff117819 */ /* 0x000fe20000011411 */
[C---:B------:R-:W-:Y:S01]  /*ceb0*/  FMUL.FTZ R81, R11.reuse, R81 ;  /* 0x000000510b517220 */ /* 0x040fe20000410000 */
[----:B------:R-:W-:Y:S01]  /*cec0*/  SHF.R.S32.HI R19, RZ, 0x1, R23 ;  /* 0x00000001ff137819 */ /* 0x000fe20000011417 */
[----:B------:R-:W-:Y:S01]  /*ced0*/  FMUL.FTZ R76, R11, R76 ;  /* 0x0000004c0b4c7220 */ /* 0x000fe20000410000 */
[----:B------:R-:W-:Y:S01]  /*cee0*/  LEA.HI R21, R13, R14, RZ, 0x1 ;  /* 0x0000000e0d157211 */ /* 0x000fe200078f08ff */
[----:B------:R-:W-:Y:S01]  /*cef0*/  IMAD.SHL.U32 R13, R17, 0x40, RZ ;  /* 0x00000040110d7824 */ /* 0x000fe200078e00ff */
[----:B------:R-:W-:Y:S01]  /*cf00*/  LOP3.LUT R23, R23, 0x1fffffe, RZ, 0xc0, !PT ;  /* 0x01fffffe17177812 */ /* 0x000fe200078ec0ff */
[C---:B------:R-:W-:Y:S01]  /*cf10*/  IMAD.SHL.U32 R17, R19.reuse, 0x40, RZ ;  /* 0x0000004013117824 */ /* 0x040fe200078e00ff */
[----:B------:R-:W-:Y:S01]  /*cf20*/  LOP3.LUT P0, RZ, R19, 0x2, RZ, 0xc0, !PT ;  /* 0x0000000213ff7812 */ /* 0x000fe2000780c0ff */
[----:B------:R-:W-:Y:S01]  /*cf30*/  FMUL.FTZ R77, R11, R77 ;  /* 0x0000004d0b4d7220 */ /* 0x000fe20000410000 */
[----:B------:R-:W-:Y:S01]  /*cf40*/  SHF.R.S32.HI R18, RZ, 0x1, R18 ;  /* 0x00000001ff127819 */ /* 0x000fe20000011412 */
[----:B------:R-:W-:Y:S01]  /*cf50*/  IMAD.IADD R16, R16, 0x1, -R23 ;  /* 0x0000000110107824 */ /* 0x000fe200078e0a17 */
[----:B------:R-:W-:Y:S01]  /*cf60*/  LOP3.LUT R17, R17, 0xc0, RZ, 0xc0, !PT ;  /* 0x000000c011117812 */ /* 0x000fe200078ec0ff */
[----:B------:R-:W-:Y:S01]  /*cf70*/  FMUL.FTZ R72, R11, R72 ;  /* 0x000000480b487220 */ /* 0x000fe20000410000 */
[----:B------:R-:W-:Y:S01]  /*cf80*/  LOP3.LUT R13, R13, 0xc0, RZ, 0xc0, !PT ;  /* 0x000000c00d0d7812 */ /* 0x000fe200078ec0ff */
[----:B------:R-:W-:Y:S01]  /*cf90*/  IMAD R15, R16, 0x10, R15 ;  /* 0x00000010100f7824 */ /* 0x000fe200078e020f */
[----:B------:R-:W-:Y:S01]  /*cfa0*/  LEA.HI R16, R17, R17, RZ, 0x1d ;  /* 0x0000001111107211 */ /* 0x000fe200078fe8ff */
[----:B------:R-:W-:Y:S01]  /*cfb0*/  IMAD.SHL.U32 R18, R18, 0x8, RZ ;  /* 0x0000000812127824 */ /* 0x000fe200078e00ff */
[----:B------:R-:W-:Y:S01]  /*cfc0*/  LOP3.LUT R17, R19, 0x1, RZ, 0xc0, !PT ;  /* 0x0000000113117812 */ /* 0x000fe200078ec0ff */
[C---:B------:R-:W-:Y:S01]  /*cfd0*/  FMUL.FTZ R73, R11.reuse, R73 ;  /* 0x000000490b497220 */ /* 0x040fe20000410000 */
[----:B------:R-:W-:Y:S01]  /*cfe0*/  FMUL.FTZ R68, R11, R68 ;  /* 0x000000440b447220 */ /* 0x000fe20000410000 */
[----:B------:R-:W-:Y:S01]  /*cff0*/  IMAD.U32 R16, R15, 0x2, R16 ;  /* 0x000000020f107824 */ /* 0x000fe200078e0010 */
[----:B------:R-:W-:Y:S01]  /*d000*/  ISETP.NE.U32.AND P1, PT, R17, 0x1, PT ;  /* 0x000000011100780c */ /* 0x000fe20003f25070 */
[----:B------:R-:W-:Y:S01]  /*d010*/  FMUL.FTZ R69, R11, R69 ;  /* 0x000000450b457220 */ /* 0x000fe20000410000 */
[----:B------:R-:W-:Y:S01]  /*d020*/  MOV R15, 0xffffffe0 ;  /* 0xffffffe0000f7802 */ /* 0x000fe20000000f00 */
[----:B-----5:R-:W-:Y:S01]  /*d030*/  FMUL.FTZ R83, R10, R83 ;  /* 0x000000530a537220 */ /* 0x020fe20000410000 */
[----:B------:R-:W-:Y:S01]  /*d040*/  LEA R16, R16, UR5, 0x2 ;  /* 0x0000000510107c11 */ /* 0x000fe2000f8e10ff */
[C---:B------:R-:W-:Y:S01]  /*d050*/  FMUL.FTZ R82, R10.reuse, R82 ;  /* 0x000000520a527220 */ /* 0x040fe20000410000 */
[----:B------:R-:W-:Y:S01]  /*d060*/  SEL R11, R15, 0x20, !P1 ;  /* 0x000000200f0b7807 */ /* 0x000fe20004800000 */
[----:B------:R-:W-:Y:S01]  /*d070*/  FMUL.FTZ R79, R10, R79 ;  /* 0x0000004f0a4f7220 */ /* 0x000fe20000410000 */
[----:B------:R-:W-:Y:S01]  /*d080*/  LOP3.LUT R18, R13, 0x18, R18, 0xf8, !PT ;  /* 0x000000180d127812 */ /* 0x000fe200078ef812 */
[C---:B------:R-:W-:Y:S01]  /*d090*/  VIADD R15, R16.reuse, 0x40 ;  /* 0x00000040100f7836 */ /* 0x040fe20000000000 */
[----:B------:R-:W-:Y:S01]  /*d0a0*/  SHF.R.U32.HI R13, RZ, 0x3, R13 ;  /* 0x00000003ff0d7819 */ /* 0x000fe2000001160d */
[----:B------:R-:W-:-:S02]  /*d0b0*/  @P0 VIADD R15, R16, 0xffffffc0 ;  /* 0xffffffc0100f0836 */ /* 0x000fc40000000000 */
[----:B------:R-:W-:Y:S01]  /*d0c0*/  FMUL.FTZ R78, R10, R78 ;  /* 0x0000004e0a4e7220 */ /* 0x000fe20000410000 */
[----:B------:R-:W-:Y:S02]  /*d0d0*/  IMAD.IADD R17, R16, 0x1, R11 ;  /* 0x0000000110117824 */ /* 0x000fe400078e020b */
[C---:B------:R-:W-:Y:S01]  /*d0e0*/  FMUL.FTZ R75, R10.reuse, R75 ;  /* 0x0000004b0a4b7220 */ /* 0x040fe20000410000 */
[----:B------:R-:W-:Y:S01]  /*d0f0*/  FMUL.FTZ R74, R10, R74 ;  /* 0x0000004a0a4a7220 */ /* 0x000fe20000410000 */
[----:B------:R-:W-:Y:S01]  /*d100*/  LOP3.LUT R13, R18, R13, RZ, 0x3c, !PT ;  /* 0x0000000d120d7212 */ /* 0x000fe200078e3cff */
[C---:B------:R-:W-:Y:S01]  /*d110*/  FMUL.FTZ R71, R10.reuse, R71 ;  /* 0x000000470a477220 */ /* 0x040fe20000410000 */
[----:B------:R-:W-:Y:S01]  /*d120*/  FMUL.FTZ R70, R10, R70 ;  /* 0x000000460a467220 */ /* 0x000fe20000410000 */
[----:B------:R-:W-:Y:S01]  /*d130*/  IMAD.IADD R18, R11, 0x1, R15 ;  /* 0x000000010b127824 */ /* 0x000fe200078e020f */
[----:B------:R-:W-:Y:S01]  /*d140*/  LOP3.LUT R21, R21, 0xfffffffe, RZ, 0xc0, !PT ;  /* 0xfffffffe15157812 */ /* 0x000fe200078ec0ff */
[----:B------:R-:W-:Y:S01]  /*d150*/  STS.64 [R16], R80 ;  /* 0x0000005010007388 */ /* 0x000fe20000000a00 */
[----:B------:R-:W-:Y:S01]  /*d160*/  LOP3.LUT R20, R20, 0x3fffff00, RZ, 0xc0, !PT ;  /* 0x3fffff0014147812 */ /* 0x000fe200078ec0ff */
[----:B------:R-:W2:Y:S01]  /*d170*/  LDC.64 R10, c[0x0][0x2c0] ;  /* 0x0000b000ff0a7b82 */ /* 0x000ea20000000a00 */
[----:B------:R-:W-:Y:S01]  /*d180*/  SHF.R.S32.HI R4, RZ, 0x5, R4 ;  /* 0x00000005ff047819 */ /* 0x000fe20000011404 */
[----:B------:R-:W-:Y:S01]  /*d190*/  STS.64 [R16+0x400], R82 ;  /* 0x0004005210007388 */ /* 0x000fe20000000a00 */
[----:B------:R-:W-:Y:S01]  /*d1a0*/  IMAD.IADD R21, R14, 0x1, -R21 ;  /* 0x000000010e157824 */ /* 0x000fe200078e0a15 */
[----:B------:R-:W-:Y:S01]  /*d1b0*/  LOP3.LUT R34, R5, 0xffffffe0, RZ, 0xc0, !PT ;  /* 0xffffffe005227812 */ /* 0x000fe200078ec0ff */
[----:B------:R-:W5:Y:S01]  /*d1c0*/  @P2 MUFU.LG2 R8, R8 ;  /* 0x0000000800082308 */ /* 0x000f620000000c00 */
[----:B------:R-:W-:Y:S01]  /*d1d0*/  STS.64 [R17], R76 ;  /* 0x0000004c11007388 */ /* 0x000fe20000000a00 */
[----:B------:R-:W-:Y:S01]  /*d1e0*/  SHF.R.S32.HI R33, RZ, 0x1f, R4 ;  /* 0x0000001fff217819 */ /* 0x000fe20000011404 */
[----:B------:R-:W-:Y:S01]  /*d1f0*/  @P3 FMUL.FTZ R9, R9, 0.69314718246459960938 ;  /* 0x3f31721809093820 */ /* 0x000fe20000410000 */
[----:B------:R-:W-:Y:S01]  /*d200*/  LEA R21, R21, R20, 0x5 ;  /* 0x0000001415157211 */ /* 0x000fe200078e28ff */
[----:B------:R-:W-:Y:S01]  /*d210*/  STS.64 [R17+0x400], R78 ;  /* 0x0004004e11007388 */ /* 0x000fe20000000a00 */
[----:B------:R-:W-:Y:S01]  /*d220*/  LEA.HI R33, R33, R4, RZ, 0x2 ;  /* 0x0000000421217211 */ /* 0x000fe200078f10ff */
[----:B------:R-:W-:Y:S01]  /*d230*/  IMAD.IADD R34, R7, 0x1, -R34 ;  /* 0x0000000107227824 */ /* 0x000fe200078e0a22 */
[----:B------:R-:W-:Y:S01]  /*d240*/  LEA.HI R32, R6, R7, RZ, 0x3 ;  /* 0x0000000706207211 */ /* 0x000fe200078f18ff */
[----:B------:R-:W-:Y:S01]  /*d250*/  STS.64 [R15], R72 ;  /* 0x000000480f007388 */ /* 0x000fe20000000a00 */
[----:B------:R-:W-:Y:S01]  /*d260*/  IMAD R12, R12, 0x4, R21 ;  /* 0x000000040c0c7824 */ /* 0x000fe200078e0215 */
[----:B------:R-:W-:Y:S01]  /*d270*/  SHF.R.S32.HI R6, RZ, 0x1f, R3 ;  /* 0x0000001fff067819 */ /* 0x000fe20000011403 */
[----:B------:R-:W-:Y:S01]  /*d280*/  IMAD.MOV.U32 R5, RZ, RZ, -0x800000 ;  /* 0xff800000ff057424 */ /* 0x000fe200078e00ff */
[----:B------:R1:W-:Y:S01]  /*d290*/  STS.64 [R15+0x400], R74 ;  /* 0x0004004a0f007388 */ /* 0x0003e20000000a00 */
[----:B------:R-:W-:Y:S01]  /*d2a0*/  IMAD.IADD R13, R12, 0x1, R13 ;  /* 0x000000010c0d7824 */ /* 0x000fe200078e020d */
[----:B------:R-:W-:-:S02]  /*d2b0*/  LOP3.LUT R33, R33, 0xfffffffc, RZ, 0xc0, !PT ;  /* 0xfffffffc21217812 */ /* 0x000fc400078ec0ff */
[----:B------:R2:W-:Y:S01]  /*d2c0*/  STS.64 [R18], R68 ;  /* 0x0000004412007388 */ /* 0x0005e20000000a00 */
[----:B------:R-:W-:Y:S02]  /*d2d0*/  LOP3.LUT P0, RZ, R34, 0x3, RZ, 0xc0, !PT ;  /* 0x0000000322ff7812 */ /* 0x000fe4000780c0ff */
[----:B------:R-:W-:Y:S01]  /*d2e0*/  LEA R36, R13, UR5, 0x2 ;  /* 0x000000050d247c11 */ /* 0x000fe2000f8e10ff */
[----:B------:R2:W-:Y:S01]  /*d2f0*/  STS.64 [R18+0x400], R70 ;  /* 0x0004004612007388 */ /* 0x0005e20000000a00 */
[----:B------:R-:W-:Y:S02]  /*d300*/  LEA.HI R6, R6, R3, RZ, 0x2 ;  /* 0x0000000306067211 */ /* 0x000fe400078f10ff */
[----:B------:R-:W-:Y:S01]  /*d310*/  LOP3.LUT R32, R32, 0xfffffff8, RZ, 0xc0, !PT ;  /* 0xfffffff820207812 */ /* 0x000fe200078ec0ff */
[----:B------:R-:W-:Y:S01]  /*d320*/  BAR.SYNC.DEFER_BLOCKING 0x0 ;  /* 0x0000000000007b1d */ /* 0x000fe20000010000 */
[----:B------:R-:W-:Y:S01]  /*d330*/  IADD3 R33, R4, -R33, RZ ;  /* 0x8000002104217210 */ /* 0x000fe20007ffe0ff */
[----:B------:R-:W-:Y:S01]  /*d340*/  IMAD.MOV R4, RZ, RZ, -R153 ;  /* 0x000000ffff047224 */ /* 0x000fe200078e0a99 */
[----:B------:R-:W-:Y:S01]  /*d350*/  SHF.R.S32.HI R6, RZ, 0x2, R6 ;  /* 0x00000002ff067819 */ /* 0x000fe20000011406 */
[----:B------:R-:W-:-:S02]  /*d360*/  IMAD.IADD R32, R7, 0x1, -R32 ;  /* 0x0000000107207824 */ /* 0x000fc400078e0a20 */
[----:B-----5:R-:W-:Y:S01]  /*d370*/  @P2 FMUL.FTZ R7, R8, 0.69314718246459960938 ;  /* 0x3f31721808072820 */ /* 0x020fe20000410000 */
[----:B------:R-:W-:Y:S01]  /*d380*/  MOV R3, 0xff800000 ;  /* 0xff80000000037802 */ /* 0x000fe20000000f00 */
[----:B---3--:R-:W-:Y:S01]  /*d390*/  @P3 FFMA.FTZ R3, R2, R37, R9 ;  /* 0x0000002502033223 */ /* 0x008fe20000010009 */
[----:B------:R-:W2:Y:S01]  /*d3a0*/  S2R R12, SR_CTAID.Y ;  /* 0x00000000000c7919 */ /* 0x000ea20000002600 */
[----:B------:R-:W-:Y:S02]  /*d3b0*/  IMAD R33, R33, 0x10, R6 ;  /* 0x0000001021217824 */ /* 0x000fe400078e0206 */
[----:B----4-:R-:W-:Y:S01]  /*d3c0*/  @P2 FFMA.FTZ R5, R0, R35, R7 ;  /* 0x0000002300052223 */ /* 0x010fe20000010007 */
[----:B------:R-:W-:Y:S01]  /*d3d0*/  IMAD.SHL.U32 R8, R32, 0x4, RZ ;  /* 0x0000000420087824 */ /* 0x000fe200078e00ff */
[----:B------:R-:W3:Y:S01]  /*d3e0*/  S2R R13, SR_CTAID.X ;  /* 0x00000000000d7919 */ /* 0x000ee20000002500 */
[----:B-1----:R-:W1:Y:S03]  /*d3f0*/  LDC R15, c[0x0][0x270] ;  /* 0x00009c00ff0f7b82 */ /* 0x002e660000000800 */
[----:B------:R-:W-:Y:S01]  /*d400*/  SHF.R.S32.HI R9, RZ, 0x1f, R8 ;  /* 0x0000001fff097819 */ /* 0x000fe20000011408 */
[----:B------:R4:W1:Y:S04]  /*d410*/  LDS.128 R28, [R36] ;  /* 0x00000000241c7984 */ /* 0x0008680000000c00 */
[----:B------:R4:W1:Y:S04]  /*d420*/  LDS.128 R24, [R36+0x800] ;  /* 0x0008000024187984 */ /* 0x0008680000000c00 */
[----:B------:R4:W3:Y:S04]  /*d430*/  LDS.128 R20, [R36+0x1000] ;  /* 0x0010000024147984 */ /* 0x0008e80000000c00 */
[----:B------:R4:W4:Y:S01]  /*d440*/  LDS.128 R16, [R36+0x1800] ;  /* 0x0018000024107984 */ /* 0x0009220000000c00 */
[----:B-1----:R-:W-:-:S02]  /*d450*/  IMAD R4, R15, R4, UR4 ;  /* 0x000000040f047e24 */ /* 0x002fc4000f8e0204 */
[----:B--2---:R-:W-:Y:S02]  /*d460*/  IMAD R10, R12, R10, R153 ;  /* 0x0000000a0c0a7224 */ /* 0x004fe400078e0299 */
[----:B---3--:R-:W-:Y:S02]  /*d470*/  IMAD.SHL.U32 R6, R13, 0x40, RZ ;  /* 0x000000400d067824 */ /* 0x008fe400078e00ff */
        /* <DEDUP_REMOVED lines=14> */
.L_x_4014:
[----:B------:R-:W-:Y:S05]  /*d560*/  BSYNC B0 ;  /* 0x0000000000007941 */ /* 0x000fea0003800000 */
.L_x_4013:
[----:B------:R-:W-:Y:S01]  /*d570*/  ULDC UR4, c[0x0][0x2d0] ;  /* 0x0000b40000047ab9 */ /* 0x000fe20000000800 */
[----:B-1----:R-:W-:Y:S01]  /*d580*/  VIADD R5, R14, 0x20 ;  /* 0x000000200e057836 */ /* 0x002fe20000000000 */
[----:B------:R-:W-:Y:S01]  /*d590*/  ISETP.GE.AND P1, PT, R8, UR4, PT ;  /* 0x0000000408007c0c */ /* 0x000fe2000bf26270 */
[----:B------:R-:W-:Y:S01]  /*d5a0*/  ULDC UR4, c[0x0][0x2dc] ;  /* 0x0000b70000047ab9 */ /* 0x000fe20000000800 */
[----:B------:R-:W-:Y:S02]  /*d5b0*/  IMAD.WIDE R8, R14, 0x20, R8 ;  /* 0x000000200e087825 */ /* 0x000fe400078e0208 */
[-C--:B------:R-:W-:Y:S02]  /*d5c0*/  ISETP.GE.OR P2, PT, R5, R144.reuse, P1 ;  /* 0x000000900500720c */ /* 0x080fe40000f46670 */
[----:B------:R-:W-:Y:S01]  /*d5d0*/  IMAD R4, R4, UR4, RZ ;  /* 0x0000000404047c24 */ /* 0x000fe2000f8e02ff */
[C---:B------:R-:W-:Y:S01]  /*d5e0*/  ISETP.GE.OR P4, PT, R14.reuse, R144, P1 ;  /* 0x000000900e00720c */ /* 0x040fe20000f86670 */
        /* <DEDUP_REMOVED lines=16> */
.L_x_4015:
        /* <DEDUP_REMOVED lines=9> */
.L_x_5365:


//--------------------- .text._ZN5flash24flash_fwd_splitkv_kernelI23Flash_fwd_kernel_traitsILi32ELi64ELi128ELi4ELb0ELb0EN7cutlass6half_tE19Flash_kernel_traitsILi32ELi64ELi128ELi4ES3_EELb1ELb0ELb0ELb0ELb0ELb0ELb1ELb1EEEvNS_16Flash_fwd_paramsE --------------------------
	.section	.text._ZN5flash24flash_fwd_splitkv_kernelI23Flash_fwd_kernel_traitsILi32ELi64ELi128ELi4ELb0ELb0EN7cutlass6half_tE19Flash_kernel_traitsILi32ELi64ELi128ELi4ES3_EELb1ELb0ELb0ELb0ELb0ELb0ELb1ELb1EEEvNS_16Flash_fwd_paramsE,"ax",@progbits
	.align	128
        .global         _ZN5flash24flash_fwd_splitkv_kernelI23Flash_fwd_kernel_traitsILi32ELi64ELi128ELi4ELb0ELb0EN7cutlass6half_tE19Flash_kernel_traitsILi32ELi64ELi128ELi4ES3_EELb1ELb0ELb0ELb0ELb0ELb0ELb1ELb1EEEvNS_16Flash_fwd_paramsE
        .type           _ZN5flash24flash_fwd_splitkv_kernelI23Flash_fwd_kernel_traitsILi32ELi64ELi128ELi4ELb0ELb0EN7cutlass6half_tE19Flash_kernel_traitsILi32ELi64ELi128ELi4ES3_EELb1ELb0ELb0ELb0ELb0ELb0ELb1ELb1EEEvNS_16Flash_fwd_paramsE,@function
        .size           _ZN5flash24flash_fwd_splitkv_kernelI23Flash_fwd_kernel_traitsILi32ELi64ELi128ELi4ELb0ELb0EN7cutlass6half_tE19Flash_kernel_traitsILi32ELi64ELi128ELi4ES3_EELb1ELb0ELb0ELb0ELb0ELb0ELb1ELb1EEEvNS_16Flash_fwd_paramsE,(.L_x_5366 - _ZN5flash24flash_fwd_splitkv_kernelI23Flash_fwd_kernel_traitsILi32ELi64ELi128ELi4ELb0ELb0EN7cutlass6half_tE19Flash_kernel_traitsILi32ELi64ELi128ELi4ES3_EELb1ELb0ELb0ELb0ELb0ELb0ELb1ELb1EEEvNS_16Flash_fwd_paramsE)
        .other          _ZN5flash24flash_fwd_splitkv_kernelI23Flash_fwd_kernel_traitsILi32ELi64ELi128ELi4ELb0ELb0EN7cutlass6half_tE19Flash_kernel_traitsILi32ELi64ELi128ELi4ES3_EELb1ELb0ELb0ELb0ELb0ELb0ELb1ELb1EEEvNS_16Flash_fwd_paramsE,@"STO_CUDA_ENTRY STV_DEFAULT"
_ZN5flash24flash_fwd_splitkv_kernelI23Flash_fwd_kernel_traitsILi32ELi64ELi128ELi4ELb0ELb0EN7cutlass6half_tE19Flash_kernel_traitsILi32ELi64ELi128ELi4ES3_EELb1ELb0ELb0ELb0ELb0ELb0ELb1ELb1EEEvNS_16Flash_fwd_paramsE:
.text._ZN5flash24flash_fwd_splitkv_kernelI23Flash_fwd_kernel_traitsILi32ELi64ELi128ELi4ELb0ELb0EN7cutlass6half_tE19Flash_kernel_traitsILi32ELi64ELi128ELi4ES3_EELb1ELb0ELb0ELb0ELb0ELb0ELb1ELb1EEEvNS_16Flash_fwd_paramsE:
        /* <DEDUP_REMOVED lines=48> */
[----:B------:R-:W-:-:S06]  /*0300*/  @P0 IMAD.IADD R142, R11, 0x1, -R8 ;  /* 0x000000010b8e0824 */ /* 0x000fcc00078e0a08 */
[----:B------:R-:W4:Y:S01]  /*0310*/  @!P0 LDC R142, c[0x0][0x2c4] ;  /* 0x0000b100ff8e8b82 */ /* 0x000f220000000800 */
[----:B------:R-:W-:Y:S02]  /*0320*/  ISETP.NE.U32.AND P0, PT, R2, RZ, PT ;  /* 0x000000ff0200720c */ /* 0x000fe40003f05070 */
[----:B------:R-:W-:Y:S02]  /*0330*/  IADD3 R2, -R143, RZ, RZ ;  /* 0x000000ff8f027210 */ /* 0x000fe40007ffe1ff */
[----:B------:R-:W-:-:S03]  /*0340*/  ISETP.NE.AND.EX P0, PT, R3, RZ, PT, P0 ;  /* 0x000000ff0300720c */ /* 0x000fc60003f05300 */
[----:B------:R-:W-:-:S10]  /*0350*/  IMAD R102, R5, R2, R102 ;  /* 0x0000000205667224 */ /* 0x000fd400078e0266 */
[----:B-123--:R-:W-:Y:S05]  /*0360*/  @!P0 BRA `(.L_x_4016) ;  /* 0x0000000000108947 */ /* 0x00efea0003800000 */
[----:B------:R-:W2:Y:S02]  /*0370*/  @P1 LDG.E R2, desc[UR6][R6.64+0x4] ;  /* 0x0000040606021981 */ /* 0x000ea4000c1e1900 */
[----:B--2--5:R-:W-:-:S06]  /*0380*/  @P1 IADD3 R57, R2, -R9, RZ ;  /* 0x8000000902391210 */ /* 0x024fcc0007ffe0ff */
[----:B------:R2:W5:Y:S01]  /*0390*/  @!P1 LDG.E R57, desc[UR6][R6.64] ;  /* 0x0000000606399981 */ /* 0x000562000c1e1900 */
[----:B------:R-:W-:Y:S05]  /*03a0*/  BRA `(.L_x_4017) ;  /* 0x0000000000047947 */ /* 0x000fea0003800000 */
.L_x_4016:
[----:B------:R-:W1:Y:S02]  /*03b0*/  LDC R57, c[0x0][0x2c8] ;  /* 0x0000b200ff397b82 */ /* 0x000e640000000800 */
.L_x_4017:
[----:B------:R-:W3:Y:S02]  /*03c0*/  LDC.64 R2, c[0x0][0x308] ;  /* 0x0000c200ff027b82 */ /* 0x000ee40000000a00 */
[----:B---3--:R-:W-:-:S04]  /*03d0*/  ISETP.NE.U32.AND P3, PT, R2, RZ, PT ;  /* 0x000000ff0200720c */ /* 0x008fc80003f65070 */
[----:B------:R-:W-:-:S13]  /*03e0*/  ISETP.NE.AND.EX P3, PT, R3, RZ, PT, P3 ;  /* 0x000000ff0300720c */ /* 0x000fda0003f65330 */
[----:B------:R-:W3:Y:S02]  /*03f0*/  @P3 LDC.64 R2, c[0x0][0x308] ;  /* 0x0000c200ff023b82 */ /* 0x000ee40000000a00 */
[----:B---3--:R-:W-:-:S05]  /*0400*/  @P3 IMAD.WIDE R2, R143, 0x4, R2 ;  /* 0x000000048f023825 */ /* 0x008fca00078e0202 */
[----:B------:R3:W5:Y:S01]  /*0410*/  @P3 LDG.E R13, desc[UR6][R2.64] ;  /* 0x00000006020d3981 */ /* 0x000762000c1e1900 */
[----:B--2---:R-:W-:-:S05]  /*0420*/  IMAD.SHL.U32 R7, R17, 0x40, RZ ;  /* 0x0000004011077824 */ /* 0x004fca00078e00ff */
[----:B----4-:R-:W-:-:S13]  /*0430*/  ISETP.GT.AND P0, PT, R142, R7, PT ;  /* 0x000000078e00720c */ /* 0x010fda0003f04270 */
[----:B------:R-:W-:Y:S05]  /*0440*/  @!P0 EXIT ;  /* 0x000000000000894d */ /* 0x000fea0003800000 */
[----:B------:R-:W2:Y:S01]  /*0450*/  LDC R6, c[0x0][0x10] ;  /* 0x00000400ff067b82 */ /* 0x000ea20000000800 */
[--C-:B-1---5:R-:W-:Y:S01]  /*0460*/  IMAD.IADD R57, R57, 0x1, -R12.reuse ;  /* 0x0000000139397824 */ /* 0x122fe200078e0a0c */
[----:B------:R-:W1:Y:S01]  /*0470*/  S2R R91, SR_TID.X ;  /* 0x00000000005b7919 */ /* 0x000e620000002100 */
[----:B------:R-:W-:-:S05]  /*0480*/  @P3 IMAD.IADD R48, R13, 0x1, -R12 ;  /* 0x000000010d303824 */ /* 0x000fca00078e0a0c */
[----:B---3--:R-:W3:Y:S01]  /*0490*/  LDC R2, c[0x0][0x2c8] ;  /* 0x0000b200ff027b82 */ /* 0x008ee20000000800 */
[-C--:B--2---:R-:W-:Y:S02]  /*04a0*/  IABS R14, R6.reuse ;  /* 0x00000006000e7213 */ /* 0x084fe40000000000 */
[----:B------:R-:W-:Y:S02]  /*04b0*/  IABS R15, R6 ;  /* 0x00000006000f7213 */ /* 0x000fe40000000000 */
[----:B------:R-:W2:Y:S03]  /*04c0*/  I2F.RP R4, R14 ;  /* 0x0000000e00047306 */ /* 0x000ea60000209400 */
[----:B------:R-:W-:Y:S02]  /*04d0*/  IMAD.MOV R15, RZ, RZ, -R15 ;  /* 0x000000ffff0f7224 */ /* 0x000fe400078e0a0f */
[----:B---3--:R-:W-:-:S05]  /*04e0*/  VIADD R2, R2, 0x7f ;  /* 0x0000007f02027836 */ /* 0x008fca0000000000 */
[----:B------:R-:W-:-:S04]  /*04f0*/  SHF.R.S32.HI R19, RZ, 0x1f, R2 ;  /* 0x0000001fff137819 */ /* 0x000fc80000011402 */
[----:B------:R-:W-:Y:S01]  /*0500*/  LEA.HI R19, R19, R2, RZ, 0x7 ;  /* 0x0000000213137211 */ /* 0x000fe200078f38ff */
[----:B--2---:R-:W2:Y:S03]  /*0510*/  MUFU.RCP R10, R4 ;  /* 0x00000004000a7308 */ /* 0x004ea60000001000 */
[----:B------:R-:W-:-:S05]  /*0520*/  LEA.HI.SX32 R19, R19, R6, 0x19 ;  /* 0x0000000613137211 */ /* 0x000fca00078fcaff */
[----:B------:R-:W-:Y:S02]  /*0530*/  VIADD R19, R19, 0xffffffff ;  /* 0xffffffff13137836 */ /* 0x000fe40000000000 */
[----:B--2---:R-:W-:-:S03]  /*0540*/  VIADD R10, R10, 0xffffffe ;  /* 0x0ffffffe0a0a7836 */ /* 0x004fc60000000000 */
[----:B------:R-:W-:Y:S02]  /*0550*/  IABS R4, R19 ;  /* 0x0000001300047213 */ /* 0x000fe40000000000 */
[----:B------:R-:W-:Y:S01]  /*0560*/  LOP3.LUT R19, R19, R6, RZ, 0x3c, !PT ;  /* 0x0000000613137212 */ /* 0x000fe200078e3cff */
[----:B------:R-:W2:Y:S03]  /*0570*/  F2I.FTZ.U32.TRUNC.NTZ R11, R10 ;  /* 0x0000000a000b7305 */ /* 0x000ea6000021f000 */
[----:B------:R-:W-:Y:S01]  /*0580*/  ISETP.GE.AND P0, PT, R19, RZ, PT ;  /* 0x000000ff1300720c */ /* 0x000fe20003f06270 */
[----:B--2---:R-:W-:Y:S02]  /*0590*/  IMAD.MOV R3, RZ, RZ, -R11 ;  /* 0x000000ffff037224 */ /* 0x004fe400078e0a0b */
[----:B------:R-:W-:Y:S02]  /*05a0*/  IMAD.MOV.U32 R10, RZ, RZ, RZ ;  /* 0x000000ffff0a7224 */ /* 0x000fe400078e00ff */
[----:B------:R-:W-:-:S04]  /*05b0*/  IMAD R3, R3, R14, RZ ;  /* 0x0000000e03037224 */ /* 0x000fc800078e02ff */
[----:B------:R-:W-:Y:S02]  /*05c0*/  IMAD.HI.U32 R3, R11, R3, R10 ;  /* 0x000000030b037227 */ /* 0x000fe400078e000a */
[----:B------:R-:W2:Y:S04]  /*05d0*/  LDC R11, c[0x0][0x398] ;  /* 0x0000e600ff0b7b82 */ /* 0x000ea80000000800 */
[----:B------:R-:W-:-:S04]  /*05e0*/  IMAD.HI.U32 R10, R3, R4, RZ ;  /* 0x00000004030a7227 */ /* 0x000fc800078e00ff */
[----:B------:R-:W3:Y:S01]  /*05f0*/  @!P3 LDC.64 R2, c[0x0][0x318] ;  /* 0x0000c600ff02bb82 */ /* 0x000ee20000000a00 */
[----:B------:R-:W-:-:S05]  /*0600*/  IMAD R15, R10, R15, R4 ;  /* 0x0000000f0a0f7224 */ /* 0x000fca00078e0204 */
[----:B------:R-:W-:Y:S02]  /*0610*/  ISETP.GT.U32.AND P1, PT, R14, R15, PT ;  /* 0x0000000f0e00720c */ /* 0x000fe40003f24070 */
[----:B------:R-:W4:Y:S11]  /*0620*/  @!P3 LDC R4, c[0x0][0x2cc] ;  /* 0x0000b300ff04bb82 */ /* 0x000f360000000800 */
[----:B------:R-:W-:-:S02]  /*0630*/  @!P1 IMAD.IADD R15, R15, 0x1, -R14 ;  /* 0x000000010f0f9824 */ /* 0x000fc400078e0a0e */
[----:B------:R-:W-:Y:S01]  /*0640*/  @!P1 VIADD R10, R10, 0x1 ;  /* 0x000000010a0a9836 */ /* 0x000fe20000000000 */
[----:B------:R-:W-:Y:S02]  /*0650*/  ISETP.NE.AND P1, PT, R6, RZ, PT ;  /* 0x000000ff0600720c */ /* 0x000fe40003f25270 */
[----:B---3--:R-:W-:Y:S02]  /*0660*/  @!P3 ISETP.NE.U32.AND P2, PT, R2, RZ, PT ;  /* 0x000000ff0200b20c */ /* 0x008fe40003f45070 */
[----:B------:R-:W-:Y:S02]  /*0670*/  ISETP.GE.U32.AND P4, PT, R15, R14, PT ;  /* 0x0000000e0f00720c */ /* 0x000fe40003f86070 */
[----:B------:R-:W-:Y:S02]  /*0680*/  @!P3 ISETP.NE.AND.EX P2, PT, R3, RZ, PT, P2 ;  /* 0x000000ff0300b20c */ /* 0x000fe40003f45320 */
[----:B------:R-:W-:Y:S02]  /*0690*/  IADD3 R2, -R142, 0xbf, R7 ;  /* 0x000000bf8e027810 */ /* 0x000fe40007ffe107 */
[----:B----4-:R-:W-:-:S05]  /*06a0*/  @!P3 SEL R4, R4, RZ, P2 ;  /* 0x000000ff0404b207 */ /* 0x010fca0001000000 */
[----:B------:R-:W-:Y:S02]  /*06b0*/  @!P3 IMAD.IADD R48, R57, 0x1, R4 ;  /* 0x000000013930b824 */ /* 0x000fe400078e0204 */
[----:B------:R-:W-:Y:S02]  /*06c0*/  @P4 VIADD R10, R10, 0x1 ;  /* 0x000000010a0a4836 */ /* 0x000fe40000000000 */
[----:B------:R-:W-:Y:S01]  /*06d0*/  VIADD R3, R48, 0x7f ;  /* 0x0000007f30037836 */ /* 0x000fe20000000000 */
[----:B--2---:R-:W-:Y:S01]  /*06e0*/  IADD3 R11, R2, R11, R48 ;  /* 0x0000000b020b7210 */ /* 0x004fe20007ffe030 */
        /* <DEDUP_REMOVED lines=70> */
.L_x_4018:
        /* <DEDUP_REMOVED lines=11> */
[----:B------:R-:W-:Y:S02]  /*0c00*/  ISETP.NE.AND.EX P0, PT, RZ, UR5, PT, P0 ;  /* 0x00000005ff007c0c */ /* 0x000fe4000bf05300 */
[----:B------:R-:W-:-:S11]  /*0c10*/  SHF.R.S32.HI R13, RZ, 0x1f, R143 ;  /* 0x0000001fff0d7819 */ /* 0x000fd6000001148f */
        /* <DEDUP_REMOVED lines=11> */
.L_x_4019:
[----:B------:R-:W-:Y:S05]  /*0cd0*/  @!P2 BRA `(.L_x_4020) ;  /* 0x000000040040a947 */ /* 0x000fea0003800000 */
[----:B-----5:R-:W1:Y:S01]  /*0ce0*/  LDC R11, c[0x0][0x380] ;  /* 0x0000e000ff0b7b82 */ /* 0x020e620000000800 */
[----:B------:R-:W-:Y:S01]  /*0cf0*/  LEA R38, R46, 0xffffff80, 0x7 ;  /* 0xffffff802e267811 */ /* 0x000fe200078e38ff */
[----:B------:R-:W-:-:S06]  /*0d00*/  ULDC.64 UR4, c[0x0][0x230] ;  /* 0x00008c0000047ab9 */ /* 0x000fcc0000000a00 */
        /* <DEDUP_REMOVED lines=26> */
[----:B------:R3:W4:Y:S01]  /*0eb0*/  LDG.E R4, desc[UR6][R14.64] ;  /* 0x000000060e047981 */ /* 0x000722000c1e1900 */
[----:B-1----:R-:W-:Y:S01]  /*0ec0*/  IABS R2, R5 ;  /* 0x0000000500027213 */ /* 0x002fe20000000000 */
[----:B------:R-:W-:Y:S01]  /*0ed0*/  IMAD.MOV R19, RZ, RZ, -R19 ;  /* 0x000000ffff137224 */ /* 0x000fe200078e0a13 */
[----:B------:R-:W-:Y:S02]  /*0ee0*/  MOV R6, RZ ;  /* 0x000000ff00067202 */ /* 0x000fe40000000f00 */
[----:B------:R-:W1:Y:S01]  /*0ef0*/  I2F.RP R9, R2 ;  /* 0x0000000200097306 */ /* 0x000e620000209400 */
[----:B------:R-:W-:-:S07]  /*0f00*/  IMAD R19, R11, R19, R38 ;  /* 0x000000130b137224 */ /* 0x000fce00078e0226 */
[----:B-1----:R-:W1:Y:S01]  /*0f10*/  MUFU.RCP R7, R9 ;  /* 0x0000000900077308 */ /* 0x002e620000001000 */
[----:B---3--:R-:W-:Y:S02]  /*0f20*/  SHF.R.S32.HI R15, RZ, 0x1f, R19 ;  /* 0x0000001fff0f7819 */ /* 0x008fe40000011413 */
[----:B-1----:R-:W-:-:S06]  /*0f30*/  IADD3 R7, R7, 0xffffffe, RZ ;  /* 0x0ffffffe07077810 */ /* 0x002fcc0007ffe0ff */
[----:B------:R-:W1:Y:S02]  /*0f40*/  F2I.FTZ.U32.TRUNC.NTZ R7, R7 ;  /* 0x0000000700077305 */ /* 0x000e64000021f000 */
[----:B-1----:R-:W-:-:S04]  /*0f50*/  IMAD.MOV R0, RZ, RZ, -R7 ;  /* 0x000000ffff007224 */ /* 0x002fc800078e0a07 */
        /* <DEDUP_REMOVED lines=29> */
[----:B------:R-:W-:Y:S02]  /*1130*/  IMAD R9, R0, UR5, R9 ;  /* 0x0000000500097c24 */ /* 0x000fe4000f8e0209 */
[C---:B------:R-:W-:Y:S02]  /*1140*/  IMAD R6, R19.reuse, R107, R6 ;  /* 0x0000006b13067224 */ /* 0x040fe400078e0206 */
[----:B------:R-:W-:-:S04]  /*1150*/  IMAD.WIDE.U32 R10, R19, R106, R10 ;  /* 0x0000006a130a7225 */ /* 0x000fc800078e000a */
[----:B------:R-:W-:Y:S02]  /*1160*/  IMAD.IADD R11, R11, 0x1, R6 ;  /* 0x000000010b0b7824 */ /* 0x000fe400078e0206 */
[----:B------:R-:W-:-:S04]  /*1170*/  IMAD.WIDE.U32 R6, R4, R2, RZ ;  /* 0x0000000204067225 */ /* 0x000fc800078e00ff */
[----:B------:R-:W-:Y:S01]  /*1180*/  IMAD.WIDE.U32 R24, R0, UR4, R10 ;  /* 0x0000000400187c25 */ /* 0x000fe2000f8e000a */
[----:B------:R-:W-:-:S03]  /*1190*/  MOV R10, R6 ;  /* 0x00000006000a7202 */ /* 0x000fc60000000f00 */
[----:B------:R-:W-:Y:S01]  /*11a0*/  IMAD.IADD R21, R7, 0x1, R3 ;  /* 0x0000000107157824 */ /* 0x000fe200078e0203 */
[----:B------:R-:W-:Y:S02]  /*11b0*/  IADD3 R9, R25, R9, RZ ;  /* 0x0000000919097210 */ /* 0x000fe40007ffe0ff */
[----:B------:R-:W-:Y:S01]  /*11c0*/  MOV R4, R24 ;  /* 0x0000001800047202 */ /* 0x000fe20000000f00 */
[----:B------:R-:W-:Y:S06]  /*11d0*/  BRA `(.L_x_4021) ;  /* 0x0000000400407947 */ /* 0x000fec0003800000 */
.L_x_4020:
[----:B------:R-:W1:Y:S01]  /*11e0*/  LDC R19, c[0x0][0x278] ;  /* 0x00009e00ff137b82 */ /* 0x000e620000000800 */
[----:B------:R-:W-:Y:S02]  /*11f0*/  MOV R4, RZ ;  /* 0x000000ff00047202 */ /* 0x000fe40000000f00 */
        /* <DEDUP_REMOVED lines=11> */
[----:B------:R-:W1:Y:S03]  /*12b0*/  @P4 LDC.64 R6, c[0x0][0x250] ;  /* 0x00009400ff064b82 */ /* 0x000e660000000a00 */
[----:B------:R-:W-:Y:S01]  /*12c0*/  IMAD R2, R0, R3, RZ ;  /* 0x0000000300027224 */ /* 0x000fe200078e02ff */
[----:B------:R-:W-:-:S03]  /*12d0*/  IABS R0, R102 ;  /* 0x0000006600007213 */ /* 0x000fc60000000000 */
[----:B------:R-:W-:-:S04]  /*12e0*/  IMAD.HI.U32 R5, R5, R2, R4 ;  /* 0x0000000205057227 */ /* 0x000fc800078e0004 */
[----:B------:R-:W-:-:S04]  /*12f0*/  IMAD.MOV.U32 R4, RZ, RZ, R0 ;  /* 0x000000ffff047224 */ /* 0x000fc800078e0000 */
[----:B------:R-:W-:-:S04]  /*1300*/  IMAD.HI.U32 R0, R5, R4, RZ ;  /* 0x0000000405007227 */ /* 0x000fc800078e00ff */
[----:B------:R-:W-:Y:S02]  /*1310*/  IMAD.MOV R2, RZ, RZ, -R0 ;  /* 0x000000ffff027224 */ /* 0x000fe400078e0a00 */
[----:B--2---:R-:W-:Y:S02]  /*1320*/  @P4 IMAD R5, R20, R107, RZ ;  /* 0x0000006b14054224 */ /* 0x004fe400078e02ff */
[----:B------:R-:W-:Y:S01]  /*1330*/  IMAD R2, R3, R2, R4 ;  /* 0x0000000203027224 */ /* 0x000fe200078e0204 */
[----:B------:R-:W-:Y:S01]  /*1340*/  LOP3.LUT R4, R102, R19, RZ, 0x3c, !PT ;  /* 0x0000001366047212 */ /* 0x000fe200078e3cff */
[----:B------:R-:W-:-:S03]  /*1350*/  @P4 IMAD.WIDE.U32 R20, R20, R106, RZ ;  /* 0x0000006a14144225 */ /* 0x000fc600078e00ff */
[----:B------:R-:W-:Y:S02]  /*1360*/  ISETP.GT.U32.AND P0, PT, R3, R2, PT ;  /* 0x000000020300720c */ /* 0x000fe40003f04070 */
[----:B------:R-:W-:Y:S02]  /*1370*/  ISETP.GE.AND P1, PT, R4, RZ, PT ;  /* 0x000000ff0400720c */ /* 0x000fe40003f26270 */
[----:B------:R-:W-:Y:S02]  /*1380*/  @P4 IADD3 R5, R21, R5, RZ ;  /* 0x0000000515054210 */ /* 0x000fe40007ffe0ff */
[----:B------:R-:W-:-:S07]  /*1390*/  @P4 MOV R10, R20 ;  /* 0x00000014000a4202 */ /* 0x000fce0000000f00 */
[-C--:B------:R-:W-:Y:S02]  /*13a0*/  @!P0 IADD3 R2, R2, -R3.reuse, RZ ;  /* 0x8000000302028210 */ /* 0x080fe40007ffe0ff */
[----:B------:R-:W-:Y:S02]  /*13b0*/  @!P0 IADD3 R0, R0, 0x1, RZ ;  /* 0x0000000100008810 */ /* 0x000fe40007ffe0ff */
[----:B------:R-:W-:Y:S02]  /*13c0*/  ISETP.GE.U32.AND P3, PT, R2, R3, PT ;  /* 0x000000030200720c */ /* 0x000fe40003f66070 */
[----:B------:R-:W2:Y:S01]  /*13d0*/  LDC.64 R2, c[0x0][0x260] ;  /* 0x00009800ff027b82 */ /* 0x000ea20000000a00 */
[----:B------:R-:W-:-:S10]  /*13e0*/  ISETP.NE.AND P0, PT, R19, RZ, PT ;  /* 0x000000ff1300720c */ /* 0x000fd40003f05270 */
[----:B------:R-:W-:-:S04]  /*13f0*/  @P3 VIADD R0, R0, 0x1 ;  /* 0x0000000100003836 */ /* 0x000fc80000000000 */
        /* <DEDUP_REMOVED lines=15> */
.L_x_4022:
        /* <DEDUP_REMOVED lines=10> */
[----:B--2---:R-:W-:Y:S01]  /*1590*/  IMAD R4, R5, R2, RZ ;  /* 0x0000000205047224 */ /* 0x004fe200078e02ff */
[----:B------:R-:W-:Y:S01]  /*15a0*/  @P4 MOV R10, R20 ;  /* 0x00000014000a4202 */ /* 0x000fe20000000f00 */
[----:B------:R-:W-:-:S04]  /*15b0*/  IMAD.WIDE.U32 R18, R0, R2, R18 ;  /* 0x0000000200127225 */ /* 0x000fc800078e0012 */
[----:B------:R-:W-:Y:S01]  /*15c0*/  IMAD R3, R0, R3, R4 ;  /* 0x0000000300037224 */ /* 0x000fe200078e0204 */
[----:B------:R-:W-:Y:S01]  /*15d0*/  MOV R4, R18 ;  /* 0x0000001200047202 */ /* 0x000fe20000000f00 */
[----:B------:R-:W-:-:S03]  /*15e0*/  @P4 IMAD R21, R9, R7, R21 ;  /* 0x0000000709154224 */ /* 0x000fc600078e0215 */
        /* <DEDUP_REMOVED lines=15> */
.L_x_4021:
[----:B-----5:R1:W5:Y:S01]  /*16e0*/  @P5 LDG.E R11, desc[UR6][R22.64] ;  /* 0x00000006160b5981 */ /* 0x020362000c1e1900 */
[----:B------:R-:W-:Y:S01]  /*16f0*/  ISETP.NE.AND P0, PT, R8, -0x1, PT ;  /* 0xffffffff0800780c */ /* 0x000fe20003f05270 */
[----:B------:R-:W1:Y:S01]  /*1700*/  LDC.64 R2, c[0x0][0x240] ;  /* 0x00009000ff027b82 */ /* 0x000e620000000a00 */
[----:B------:R-:W-:Y:S01]  /*1710*/  SHF.R.S32.HI R16, RZ, 0x1f, R91 ;  /* 0x0000001fff107819 */ /* 0x000fe2000001145b */
[----:B------:R-:W-:Y:S01]  /*1720*/  ULDC.64 UR4, c[0x0][0x268] ;  /* 0x00009a0000047ab9 */ /* 0x000fe20000000a00 */
[C---:B------:R-:W-:Y:S01]  /*1730*/  SHF.L.U64.HI R138, R106.reuse, 0x5, R107 ;  /* 0x000000056a8a7819 */ /* 0x040fe2000001026b */
[----:B------:R-:W-:Y:S01]  /*1740*/  IMAD.SHL.U32 R139, R106, 0x20, RZ ;  /* 0x000000206a8b7824 */ /* 0x000fe200078e00ff */
[CC--:B------:R-:W-:Y:S02]  /*1750*/  LEA.HI R27, R16.reuse, R91.reuse, RZ, 0x2 ;  /* 0x0000005b101b7211 */ /* 0x0c0fe400078f10ff */
[----:B------:R-:W-:Y:S01]  /*1760*/  LEA.HI R14, R16, R91, RZ, 0x4 ;  /* 0x0000005b100e7211 */ /* 0x000fe200078f20ff */
[----:B------:R-:W2:Y:S01]  /*1770*/  LDC R90, c[0x0][0x2e0] ;  /* 0x0000b800ff5a7b82 */ /* 0x000ea20000000800 */
[----:B------:R-:W-:-:S02]  /*1780*/  LOP3.LUT R88, R27, 0xfffffffc, RZ, 0xc0, !PT ;  /* 0xfffffffc1b587812 */ /* 0x000fc400078ec0ff */
[----:B------:R-:W-:Y:S02]  /*1790*/  LOP3.LUT R14, R14, 0xfffffff0, RZ, 0xc0, !PT ;  /* 0xfffffff00e0e7812 */ /* 0x000fe400078ec0ff */
[CC--:B------:R-:W-:Y:S01]  /*17a0*/  LEA.HI R29, R16.reuse, R91.reuse, RZ, 0x3 ;  /* 0x0000005b101d7211 */ /* 0x0c0fe200078f18ff */
[C---:B------:R-:W-:Y:S01]  /*17b0*/  IMAD.IADD R88, R91.reuse, 0x1, -R88 ;  /* 0x000000015b587824 */ /* 0x040fe200078e0a58 */
[----:B------:R-:W-:Y:S01]  /*17c0*/  LEA.HI R12, R16, R91, RZ, 0x5 ;  /* 0x0000005b100c7211 */ /* 0x000fe200078f28ff */
[----:B------:R-:W3:Y:S01]  /*17d0*/  @!P0 LDC.64 R6, c[0x0][0x228] ;  /* 0x00008a00ff068b82 */ /* 0x000ee20000000a00 */
[----:B------:R-:W-:Y:S01]  /*17e0*/  IMAD.IADD R91, R91, 0x1, -R14 ;  /* 0x000000015b5b7824 */ /* 0x000fe200078e0a0e */
[----:B------:R-:W-:Y:S02]  /*17f0*/  SHF.R.S32.HI R29, RZ, 0x3, R29 ;  /* 0x00000003ff1d7819 */ /* 0x000fe4000001141d */
[----:B------:R-:W-:Y:S02]  /*1800*/  SHF.R.S32.HI R100, RZ, 0x2, R27 ;  /* 0x00000002ff647819 */ /* 0x000fe4000001141b */
[----:B------:R-:W-:Y:S01]  /*1810*/  SHF.L.U32 R84, R88, 0x3, RZ ;  /* 0x0000000358547819 */ /* 0x000fe200000006ff */
[----:B------:R-:W-:Y:S01]  /*1820*/  IMAD.SHL.U32 R29, R29, 0x40, RZ ;  /* 0x000000401d1d7824 */ /* 0x000fe200078e00ff */
[----:B------:R-:W-:Y:S01]  /*1830*/  SHF.R.S32.HI R101, RZ, 0x1f, R100 ;  /* 0x0000001fff657819 */ /* 0x000fe20000011464 */
[C---:B-1----:R-:W-:Y:S01]  /*1840*/  @P0 IMAD.WIDE.U32 R22, R8.reuse, R2, RZ ;  /* 0x0000000208160225 */ /* 0x042fe200078e00ff */
[----:B------:R-:W-:Y:S01]  /*1850*/  SHF.R.S32.HI R85, RZ, 0x1f, R84 ;  /* 0x0000001fff557819 */ /* 0x000fe20000011454 */
[----:B------:R-:W1:Y:S01]  /*1860*/  LDC.64 R104, c[0x0][0x250] ;  /* 0x00009400ff687b82 */ /* 0x000e620000000a00 */
[----:B------:R-:W-:Y:S01]  /*1870*/  LOP3.LUT R29, R29, 0xc0, RZ, 0xc0, !PT ;  /* 0x000000c01d1d7812 */ /* 0x000fe200078ec0ff */
[----:B------:R-:W-:Y:S01]  /*1880*/  @P0 IMAD R23, R8, R3, R23 ;  /* 0x0000000308170224 */ /* 0x000fe200078e0217 */
[----:B------:R-:W-:Y:S01]  /*1890*/  LEA.HI R27, R27, R100, RZ, 0x1 ;  /* 0x000000641b1b7211 */ /* 0x000fe200078f08ff */
[----:B------:R-:W-:Y:S01]  /*18a0*/  @P0 IMAD.MOV.U32 R8, RZ, RZ, R22 ;  /* 0x000000ffff080224 */ /* 0x000fe200078e0016 */
[----:B------:R-:W-:Y:S01]  /*18b0*/  LOP3.LUT R25, R29, 0x18, R84, 0xf8, !PT ;  /* 0x000000181d197812 */ /* 0x000fe200078ef854 */
[----:B------:R-:W-:Y:S01]  /*18c0*/  IMAD.WIDE R16, R17, 0x40, R100 ;  /* 0x0000004011107825 */ /* 0x000fe200078e0264 */
[----:B--2---:R-:W-:-:S02]  /*18d0*/  LEA.HI R90, R90, R90, RZ, 0x1 ;  /* 0x0000005a5a5a7211 */ /* 0x004fc400078f08ff */
[----:B------:R-:W-:Y:S01]  /*18e0*/  LOP3.LUT R27, R27, 0x7fffffe, RZ, 0xc0, !PT ;  /* 0x07fffffe1b1b7812 */ /* 0x000fe200078ec0ff */
[----:B------:R-:W-:Y:S01]  /*18f0*/  IMAD.SHL.U32 R88, R88, 0x4, RZ ;  /* 0x0000000458587824 */ /* 0x000fe200078e00ff */
[----:B------:R-:W-:Y:S01]  /*1900*/  SHF.R.S32.HI R87, RZ, 0x1, R90 ;  /* 0x00000001ff577819 */ /* 0x000fe2000001145a */
[----:B------:R-:W-:Y:S01]  /*1910*/  IMAD R99, R101, R106, RZ ;  /* 0x0000006a65637224 */ /* 0x000fe200078e02ff */
[----:B------:R-:W-:Y:S01]  /*1920*/  SHF.R.S32.HI R12, RZ, 0x5, R12 ;  /* 0x00000005ff0c7819 */ /* 0x000fe2000001140c */
[-C--:B---3--:R-:W-:Y:S01]  /*1930*/  @!P0 IMAD R14, R13, R6.reuse, RZ ;  /* 0x000000060d0e8224 */ /* 0x088fe200078e02ff */
[----:B------:R-:W-:Y:S01]  /*1940*/  LEA.HI R91, R91, R91, RZ, 0x1 ;  /* 0x0000005b5b5b7211 */ /* 0x000fe200078f08ff */
[----:B------:R-:W-:Y:S01]  /*1950*/  @!P0 IMAD.WIDE.U32 R30, R143, R6, RZ ;  /* 0x000000068f1e8225 */ /* 0x000fe200078e00ff */
[----:B------:R-:W-:-:S03]  /*1960*/  SHF.R.U32.HI R6, RZ, 0x3, R29 ;  /* 0x00000003ff067819 */ /* 0x000fc6000001161d */
[----:B------:R-:W-:Y:S01]  /*1970*/  @!P0 IMAD R7, R143, R7, R14 ;  /* 0x000000078f078224 */ /* 0x000fe200078e020e */
[----:B------:R-:W-:Y:S01]  /*1980*/  LOP3.LUT R25, R25, R6, RZ, 0x3c, !PT ;  /* 0x0000000619197212 */ /* 0x000fe200078e3cff */
[----:B------:R-:W-:Y:S02]  /*1990*/  @!P0 IMAD.MOV.U32 R8, RZ, RZ, R30 ;  /* 0x000000ffff088224 */ /* 0x000fe400078e001e */
[----:B------:R-:W-:Y:S01]  /*19a0*/  IMAD R6, R17, R2, RZ ;  /* 0x0000000211067224 */ /* 0x000fe200078e02ff */
[----:B------:R-:W-:Y:S01]  /*19b0*/  @!P0 IADD3 R23, R31, R7, RZ ;  /* 0x000000071f178210 */ /* 0x000fe20007ffe0ff */
[----:B------:R-:W-:Y:S01]  /*19c0*/  IMAD R7, R5, UR4, RZ ;  /* 0x0000000405077c24 */ /* 0x000fe2000f8e02ff */
[----:B------:R-:W-:Y:S01]  /*19d0*/  IADD3 R22, P1, R84, R8, RZ ;  /* 0x0000000854167210 */ /* 0x000fe20007f3e0ff */
[----:B------:R-:W-:Y:S01]  /*19e0*/  IMAD R6, R16, R3, R6 ;  /* 0x0000000310067224 */ /* 0x000fe200078e0206 */
[----:B------:R-:W-:Y:S01]  /*19f0*/  IADD3 R20, P0, R84, R10, RZ ;  /* 0x0000000a54147210 */ /* 0x000fe20007f1e0ff */
[----:B------:R-:W-:Y:S01]  /*1a00*/  IMAD R7, R0, UR5, R7 ;  /* 0x0000000500077c24 */ /* 0x000fe2000f8e0207 */
[C---:B-1----:R-:W-:Y:S01]  /*1a10*/  SHF.L.U64.HI R140, R104.reuse, 0x5, R105 ;  /* 0x00000005688c7819 */ /* 0x042fe20000010269 */
[C---:B------:R-:W-:Y:S01]  /*1a20*/  IMAD.X R23, R85.reuse, 0x1, R23, P1 ;  /* 0x0000000155177824 */ /* 0x040fe200008e0617 */
[----:B------:R-:W-:Y:S01]  /*1a30*/  SHF.L.U32 R141, R104, 0x5, RZ ;  /* 0x00000005688d7819 */ /* 0x000fe200000006ff */
[----:B------:R-:W-:Y:S01]  /*1a40*/  IMAD.X R21, R85, 0x1, R21, P0 ;  /* 0x0000000155157824 */ /* 0x000fe200000e0615 */
[----:B------:R-:W-:Y:S01]  /*1a50*/  IADD3 R94, P0, R100, R19, RZ ;  /* 0x00000013645e7210 */ /* 0x000fe20007f1e0ff */
[----:B------:R-:W-:Y:S01]  /*1a60*/  IMAD.WIDE.U32 R22, R16, R2, R22 ;  /* 0x0000000210167225 */ /* 0x000fe200078e0016 */
[----:B------:R-:W-:-:S02]  /*1a70*/  SHF.R.S32.HI R2, RZ, 0x1f, R102 ;  /* 0x0000001fff027819 */ /* 0x000fc40000011466 */
[----:B------:R-:W-:Y:S01]  /*1a80*/  IADD3.X R15, R101, R15, RZ, P0, !PT ;  /* 0x0000000f650f7210 */ /* 0x000fe200007fe4ff */
[----:B------:R-:W-:Y:S01]  /*1a90*/  IMAD.WIDE.U32 R20, R0, UR4, R20 ;  /* 0x0000000400147c25 */ /* 0x000fe2000f8e0014 */
[----:B------:R-:W-:Y:S01]  /*1aa0*/  ULDC.64 UR4, c[0x0][0x258] ;  /* 0x0000960000047ab9 */ /* 0x000fe20000000a00 */
[----:B------:R-:W-:Y:S02]  /*1ab0*/  IADD3 R96, P0, R84, R4, RZ ;  /* 0x0000000454607210 */ /* 0x000fe40007f1e0ff */
[----:B------:R-:W-:Y:S01]  /*1ac0*/  IMAD R3, R2, UR4, RZ ;  /* 0x0000000402037c24 */ /* 0x000fe2000f8e02ff */
[----:B------:R-:W-:Y:S01]  /*1ad0*/  SHF.R.S32.HI R2, RZ, 0x1f, R57 ;  /* 0x0000001fff027819 */ /* 0x000fe20000011439 */
[----:B------:R-:W-:Y:S02]  /*1ae0*/  IMAD.IADD R23, R23, 0x1, R6 ;  /* 0x0000000117177824 */ /* 0x000fe400078e0206 */
[----:B------:R-:W-:Y:S01]  /*1af0*/  IMAD.X R97, R85, 0x1, R9, P0 ;  /* 0x0000000155617824 */ /* 0x000fe200000e0609 */
[----:B------:R-:W-:Y:S01]  /*1b00*/  LEA.HI R2, R2, R57, RZ, 0x7 ;  /* 0x0000003902027211 */ /* 0x000fe200078f38ff */
[----:B------:R-:W-:-:S02]  /*1b10*/  IMAD R15, R15, R104, RZ ;  /* 0x000000680f0f7224 */ /* 0x000fc400078e02ff */
[C---:B------:R-:W-:Y:S01]  /*1b20*/  IMAD R89, R100.reuse, R87, R88 ;  /* 0x0000005764597224 */ /* 0x040fe200078e0258 */
[----:B------:R-:W-:Y:S01]  /*1b30*/  SHF.R.S32.HI R2, RZ, 0x7, R2 ;  /* 0x00000007ff027819 */ /* 0x000fe20000011402 */
[----:B------:R-:W-:Y:S02]  /*1b40*/  IMAD.IADD R27, R100, 0x1, -R27 ;  /* 0x00000001641b7824 */ /* 0x000fe400078e0a1b */
[----:B------:R-:W-:Y:S01]  /*1b50*/  IMAD.IADD R21, R21, 0x1, R7 ;  /* 0x0000000115157824 */ /* 0x000fe200078e0207 */
[----:B------:R-:W-:Y:S01]  /*1b60*/  VIMNMX R55, R137, R2, !PT ;  /* 0x0000000289377248 */ /* 0x000fe20007fe0100 */
[C---:B------:R-:W-:Y:S01]  /*1b70*/  IMAD R3, R102.reuse, UR5, R3 ;  /* 0x0000000566037c24 */ /* 0x040fe2000f8e0203 */
[----:B------:R-:W-:Y:S01]  /*1b80*/  SHF.R.S32.HI R81, RZ, 0x1f, R89 ;  /* 0x0000001fff517819 */ /* 0x000fe20000011459 */
[----:B------:R-:W-:Y:S01]  /*1b90*/  IMAD.WIDE.U32 R102, R102, UR4, R22 ;  /* 0x0000000466667c25 */ /* 0x000fe2000f8e0016 */
[----:B------:R-:W-:-:S03]  /*1ba0*/  ISETP.GT.AND P0, PT, R46, R55, PT ;  /* 0x000000372e00720c */ /* 0x000fc60003f04270 */
[----:B------:R-:W-:Y:S01]  /*1bb0*/  IMAD R93, R94, R105, R15 ;  /* 0x000000695e5d7224 */ /* 0x000fe200078e020f */
[----:B------:R-:W-:Y:S01]  /*1bc0*/  IADD3 R56, R103, R3, RZ ;  /* 0x0000000367387210 */ /* 0x000fe20007ffe0ff */
[----:B------:R-:W-:Y:S02]  /*1bd0*/  IMAD.IADD R88, R88, 0x1, R89 ;  /* 0x0000000158587824 */ /* 0x000fe400078e0259 */
[----:B------:R-:W-:Y:S02]  /*1be0*/  IMAD R92, R12, 0x8, R27 ;  /* 0x000000080c5c7824 */ /* 0x000fe400078e021b */
[----:B------:R-:W-:Y:S01]  /*1bf0*/  IMAD.WIDE.U32 R94, R94, R104, R20 ;  /* 0x000000685e5e7225 */ /* 0x000fe200078e0014 */
[----:B------:R-:W-:-:S03]  /*1c00*/  SHF.R.S32.HI R80, RZ, 0x1f, R88 ;  /* 0x0000001fff507819 */ /* 0x000fc60000011458 */
[C---:B------:R-:W-:Y:S02]  /*1c10*/  IMAD R99, R100.reuse, R107, R99 ;  /* 0x0000006b64637224 */ /* 0x040fe400078e0263 */
[----:B------:R-:W-:-:S04]  /*1c20*/  IMAD.WIDE.U32 R96, R100, R106, R96 ;  /* 0x0000006a64607225 */ /* 0x000fc800078e0060 */
[----:B------:R-:W-:Y:S02]  /*1c30*/  IMAD.U32 R92, R92, 0x20, R25 ;  /* 0x000000205c5c7824 */ /* 0x000fe400078e0019 */
[----:B------:R-:W-:Y:S02]  /*1c40*/  IMAD.IADD R99, R97, 0x1, R99 ;  /* 0x0000000161637824 */ /* 0x000fe400078e0263 */
[----:B------:R-:W-:Y:S01]  /*1c50*/  IMAD.IADD R93, R95, 0x1, R93 ;  /* 0x000000015f5d7824 */ /* 0x000fe200078e025d */
[----:B------:R-:W-:Y:S01]  /*1c60*/  @!P5 MOV R11, RZ ;  /* 0x000000ff000bd202 */ /* 0x000fe20000000f00 */
[----:B------:R-:W-:Y:S06]  /*1c70*/  @!P0 BRA `(.L_x_4023) ;  /* 0x0000003800c48947 */ /* 0x000fec0003800000 */
[----:B------:R-:W1:Y:S01]  /*1c80*/  LDC.64 R2, c[0x0][0x338] ;  /* 0x0000ce00ff027b82 */ /* 0x000e620000000a00 */
[----:B------:R-:W-:Y:S01]  /*1c90*/  ULDC.64 UR4, c[0x0][0x328] ;  /* 0x0000ca0000047ab9 */ /* 0x000fe20000000a00 */
[----:B------:R-:W-:Y:S01]  /*1ca0*/  ULDC.64 UR8, c[0x0][0x330] ;  /* 0x0000cc0000087ab9 */ /* 0x000fe20000000a00 */
[----:B------:R-:W-:Y:S01]  /*1cb0*/  SHF.R.S32.HI R7, RZ, 0x1f, R38 ;  /* 0x0000001fff077819 */ /* 0x000fe20000011426 */
[C---:B------:R-:W-:Y:S01]  /*1cc0*/  IMAD R4, R13.reuse, UR4, RZ ;  /* 0x000000040d047c24 */ /* 0x040fe2000f8e02ff */
[--C-:B------:R-:W-:Y:S01]  /*1cd0*/  SHF.R.S32.HI R9, RZ, 0x1f, R57.reuse ;  /* 0x0000001fff097819 */ /* 0x100fe20000011439 */
[----:B------:R-:W-:Y:S01]  /*1ce0*/  IMAD R6, R13, UR8, RZ ;  /* 0x000000080d067c24 */ /* 0x000fe2000f8e02ff */
[----:B------:R-:W-:Y:S01]  /*1cf0*/  IADD3 R8, P1, P0, R38, R100, -R57 ;  /* 0x0000006426087210 */ /* 0x000fe2000783e839 */
[----:B------:R-:W-:Y:S01]  /*1d00*/  IMAD.WIDE.U32 R12, R143, UR4, R84 ;  /* 0x000000048f0c7c25 */ /* 0x000fe2000f8e0054 */
[----:B------:R-:W-:Y:S01]  /*1d10*/  ULDC.64 UR10, c[0x0][0x350] ;  /* 0x0000d400000a7ab9 */ /* 0x000fe20000000a00 */
[----:B------:R-:W2:Y:S01]  /*1d20*/  LDC R58, c[0x0][0x340] ;  /* 0x0000d000ff3a7b82 */ /* 0x000ea20000000800 */
[----:B------:R-:W-:Y:S01]  /*1d30*/  IADD3.X R7, R7, R101, ~R9, P1, P0 ;  /* 0x0000006507077210 */ /* 0x000fe20000fe0c09 */
[C---:B------:R-:W-:Y:S01]  /*1d40*/  IMAD R4, R143.reuse, UR5, R4 ;  /* 0x000000058f047c24 */ /* 0x040fe2000f8e0204 */
[----:B------:R-:W-:Y:S01]  /*1d50*/  ULDC.64 UR4, c[0x0][0x340] ;  /* 0x0000d00000047ab9 */ /* 0x000fe20000000a00 */
[----:B------:R-:W-:Y:S01]  /*1d60*/  IMAD.WIDE.U32 R14, R143, UR8, R84 ;  /* 0x000000088f0e7c25 */ /* 0x000fe2000f8e0054 */
[----:B------:R-:W-:Y:S01]  /*1d70*/  USHF.L.U32 UR12, UR4, 0x6, URZ ;  /* 0x00000006040c7899 */ /* 0x000fe2000800063f */
[----:B------:R-:W-:Y:S01]  /*1d80*/  SHF.L.U32 R62, R105, 0x6, RZ ;  /* 0x00000006693e7819 */ /* 0x000fe200000006ff */
[----:B------:R-:W-:Y:S01]  /*1d90*/  USHF.L.U64.HI UR13, UR4, 0x5, UR5 ;  /* 0x00000005040d7899 */ /* 0x000fe20008010205 */
[----:B------:R-:W-:Y:S01]  /*1da0*/  IMAD R6, R143, UR9, R6 ;  /* 0x000000098f067c24 */ /* 0x000fe2000f8e0206 */
[----:B------:R-:W-:Y:S01]  /*1db0*/  ULDC.64 UR8, c[0x0][0x348] ;  /* 0x0000d20000087ab9 */ /* 0x000fe20000000a00 */
[----:B------:R-:W-:Y:S01]  /*1dc0*/  IMAD.IADD R13, R13, 0x1, R4 ;  /* 0x000000010d0d7824 */ /* 0x000fe200078e0204 */
[----:B------:R-:W-:Y:S01]  /*1dd0*/  USHF.L.U32 UR18, UR4, 0x5, URZ ;  /* 0x0000000504127899 */ /* 0x000fe2000800063f */
[----:B------:R-:W-:Y:S01]  /*1de0*/  IMAD.IADD R15, R15, 0x1, R6 ;  /* 0x000000010f0f7824 */ /* 0x000fe200078e0206 */
[----:B------:R-:W-:Y:S01]  /*1df0*/  UIMAD.WIDE.U32 UR16, UR4, 0xc0, URZ ;  /* 0x000000c0041078a5 */ /* 0x000fe2000f8e003f */
[----:B------:R-:W-:Y:S01]  /*1e00*/  IMAD R9, R7, UR4, RZ ;  /* 0x0000000407097c24 */ /* 0x000fe2000f8e02ff */
[----:B------:R-:W-:Y:S01]  /*1e10*/  SHF.L.U32 R52, R87, 0x6, RZ ;  /* 0x0000000657347819 */ /* 0x000fe200000006ff */
[-C--:B-1----:R-:W-:Y:S01]  /*1e20*/  IMAD R4, R7, R2.reuse, RZ ;  /* 0x0000000207047224 */ /* 0x082fe200078e02ff */
[----:B------:R-:W-:Y:S01]  /*1e30*/  ULDC UR23, c[0x0][0x2d0] ;  /* 0x0000b40000177ab9 */ /* 0x000fe20000000800 */
        /* <DEDUP_REMOVED lines=9> */
[----:B------:R-:W-:Y:S01]  /*1ed0*/  IADD3 R82, R100, 0x60, RZ ;  /* 0x0000006064527810 */ /* 0x000fe20007ffe0ff */
[----:B------:R-:W-:Y:S01]  /*1ee0*/  USHF.L.U32 UR24, UR12, 0x1, URZ ;  /* 0x000000010c187899 */ /* 0x000fe2000800063f */
[----:B------:R-:W-:Y:S01]  /*1ef0*/  SHF.R.S32.HI R51, RZ, 0x1f, R52 ;  /* 0x0000001fff337819 */ /* 0x000fe20000011434 */
[----:B-----5:R-:W-:Y:S01]  /*1f00*/  IMAD.IADD R38, R11, 0x1, R38 ;  /* 0x000000010b267824 */ /* 0x020fe200078e0226 */
[----:B--2---:R-:W-:Y:S01]  /*1f10*/  LEA R58, -R58, RZ, 0x7 ;  /* 0x000000ff3a3a7211 */ /* 0x004fe200078e39ff */
[----:B------:R-:W-:Y:S01]  /*1f20*/  IMAD.IADD R7, R7, 0x1, R4 ;  /* 0x0000000107077824 */ /* 0x000fe200078e0204 */
[----:B------:R-:W-:Y:S01]  /*1f30*/  ULDC.U8 UR20, c[0x0][0x3c3] ;  /* 0x0000f0c000147ab9 */ /* 0x000fe20000000000 */
[C---:B------:R-:W-:Y:S01]  /*1f40*/  IMAD R73, R5.reuse, UR8, RZ ;  /* 0x0000000805497c24 */ /* 0x040fe2000f8e02ff */
[----:B------:R-:W-:Y:S01]  /*1f50*/  ULDC UR19, c[0x0][0x2e0] ;  /* 0x0000b80000137ab9 */ /* 0x000fe20000000800 */
[----:B------:R-:W-:Y:S01]  /*1f60*/  IMAD R71, R5, UR10, RZ ;  /* 0x0000000a05477c24 */ /* 0x000fe2000f8e02ff */
[----:B------:R-:W-:Y:S01]  /*1f70*/  ULDC.64 UR14, c[0x0][0x250] ;  /* 0x00009400000e7ab9 */ /* 0x000fe20000000a00 */
[----:B------:R-:W-:Y:S01]  /*1f80*/  IMAD R38, R87, R38, RZ ;  /* 0x0000002657267224 */ /* 0x000fe200078e02ff */
[----:B------:R-:W-:Y:S01]  /*1f90*/  USHF.L.U32 UR18, UR18, 0x1, URZ ;  /* 0x0000000112127899 */ /* 0x000fe2000800063f */
[----:B------:R-:W-:-:S02]  /*1fa0*/  IMAD R73, R0, UR9, R73 ;  /* 0x0000000900497c24 */ /* 0x000fc4000f8e0249 */
[C---:B------:R-:W-:Y:S01]  /*1fb0*/  IMAD.WIDE.U32 R6, R0.reuse, UR8, R6 ;  /* 0x0000000800067c25 */ /* 0x040fe2000f8e0006 */
[----:B------:R-:W-:Y:S01]  /*1fc0*/  ULDC.64 UR8, c[0x0][0x318] ;  /* 0x0000c60000087ab9 */ /* 0x000fe20000000a00 */
[----:B------:R-:W-:Y:S02]  /*1fd0*/  SHF.R.S32.HI R39, RZ, 0x1f, R38 ;  /* 0x0000001fff277819 */ /* 0x000fe40000011426 */
[----:B------:R-:W-:Y:S01]  /*1fe0*/  IMAD R71, R0, UR11, R71 ;  /* 0x0000000b00477c24 */ /* 0x000fe2000f8e0247 */
[-C--:B------:R-:W-:Y:S01]  /*1ff0*/  IADD3 R76, P3, R88, R38.reuse, RZ ;  /* 0x00000026584c7210 */ /* 0x080fe20007f7e0ff */
[----:B------:R-:W-:Y:S01]  /*2000*/  IMAD.WIDE.U32 R4, R0, UR10, R14 ;  /* 0x0000000a00047c25 */ /* 0x000fe2000f8e000e */
[----:B------:R-:W-:Y:S01]  /*2010*/  IADD3 R38, P4, R89, R38, RZ ;  /* 0x0000002659267210 */ /* 0x000fe20007f9e0ff */
[----:B------:R-:W-:Y:S01]  /*2020*/  ULDC.64 UR10, c[0x0][0x320] ;  /* 0x0000c800000a7ab9 */ /* 0x000fe20000000a00 */
[----:B------:R-:W-:Y:S01]  /*2030*/  IADD3 R73, R7, R73, RZ ;  /* 0x0000004907497210 */ /* 0x000fe20007ffe0ff */
[----:B------:R-:W-:Y:S01]  /*2040*/  IMAD.IADD R71, R5, 0x1, R71 ;  /* 0x0000000105477824 */ /* 0x000fe200078e0247 */
[----:B------:R-:W-:Y:S01]  /*2050*/  LEA R72, P0, R6, UR8, 0x1 ;  /* 0x0000000806487c11 */ /* 0x000fe2000f8008ff */
[----:B------:R-:W-:Y:S01]  /*2060*/  IMAD.WIDE.U32 R8, R104, 0x40, RZ ;  /* 0x0000004068087825 */ /* 0x000fe200078e00ff */
[----:B------:R-:W-:Y:S01]  /*2070*/  LEA R70, P1, R4, UR10, 0x1 ;  /* 0x0000000a04467c11 */ /* 0x000fe2000f8208ff */
[----:B------:R-:W-:Y:S01]  /*2080*/  UIMAD UR10, UR5, 0xc0, URZ ;  /* 0x000000c0050a78a4 */ /* 0x000fe2000f8e023f */
        /* <DEDUP_REMOVED lines=27> */
[----:B------:R-:W-:Y:S01]  /*2240*/  UIADD3 UR25, UR17, UR10, URZ ;  /* 0x0000000a11197290 */ /* 0x000fe2000fffe03f */
[----:B------:R-:W-:Y:S01]  /*2250*/  IADD3 R76, P3, R76, UR4, RZ ;  /* 0x000000044c4c7c10 */ /* 0x000fe2000ff7e0ff */
[----:B------:R-:W-:Y:S01]  /*2260*/  IMAD.SHL.U32 R63, R8, 0x2, RZ ;  /* 0x00000002083f7824 */ /* 0x000fe200078e00ff */
[----:B------:R-:W-:Y:S01]  /*2270*/  IADD3 R38, P0, R38, UR4, RZ ;  /* 0x0000000426267c10 */ /* 0x000fe2000ff1e0ff */
[C---:B------:R-:W-:Y:S01]  /*2280*/  IMAD.SHL.U32 R60, R2.reuse, 0x40, RZ ;  /* 0x00000040023c7824 */ /* 0x040fe200078e00ff */
        /* <DEDUP_REMOVED lines=14> */
[----:B------:R-:W-:Y:S01]  /*2370*/  IADD3.X R77, R77, UR5, RZ, P3, !PT ;  /* 0x000000054d4d7c10 */ /* 0x000fe20009ffe4ff */
[----:B------:R-:W-:Y:S01]  /*2380*/  ULDC.64 UR12, c[0x0][0x238] ;  /* 0x00008e00000c7ab9 */ /* 0x000fe20000000a00 */
[----:B------:R-:W-:Y:S01]  /*2390*/  IADD3.X R39, R39, UR5, RZ, P0, !PT ;  /* 0x0000000527277c10 */ /* 0x000fe200087fe4ff */
[----:B------:R-:W-:-:S06]  /*23a0*/  ULDC UR5, c[0x0][0x2e0] ;  /* 0x0000b80000057ab9 */ /* 0x000fcc0000000800 */
.L_x_4053:
[----:B------:R-:W-:Y:S05]  /*23b0*/  LEA R3, R11, 0xffffff80, 0x7 ;  /* 0xffffff800b037811 */ /* 0x000fea00078e38ff */
        /* <DEDUP_REMOVED lines=8> */
[----:B------:R-:W2:Y:S02]  /*2440*/  @!P6 LDG.E.128 R16, desc[UR6][R70.64] ;  /* 0x000000064610e981 */ /* 0x000ea4000c1e1d00 */
[C---:B------:R-:W-:Y:S02]  /*2450*/  @!P5 IADD3 R26, P0, R70.reuse, UR18, RZ ;  /* 0x00000012461adc10 */ /* 0x040fe4000ff1e0ff */
[----:B------:R-:W-:Y:S02]  /*2460*/  @!P5 LEA R24, P3, R141, R68, 0x1 ;  /* 0x000000448d18d211 */ /* 0x000fe400078608ff */
[----:B------:R-:W-:Y:S02]  /*2470*/  @!P5 IADD3.X R27, R71, UR21, RZ, P0, !PT ;  /* 0x00000015471bdc10 */ /* 0x000fe400087fe4ff */
[----:B------:R-:W-:Y:S02]  /*2480*/  @!P4 IADD3 R22, P0, R70, UR24, RZ ;  /* 0x000000184616cc10 */ /* 0x000fe4000ff1e0ff */
[----:B------:R-:W-:Y:S02]  /*2490*/  @!P5 LEA.HI.X R25, R141, R69, R140, 0x1, P3 ;  /* 0x000000458d19d211 */ /* 0x000fe400018f0c8c */
[----:B------:R-:W-:Y:S02]  /*24a0*/  @!P4 IADD3.X R23, R71, UR22, RZ, P0, !PT ;  /* 0x000000164717cc10 */ /* 0x000fe400087fe4ff */
[----:B------:R-:W-:Y:S02]  /*24b0*/  @!P4 IADD3 R2, P0, R68, R63, RZ ;  /* 0x0000003f4402c210 */ /* 0x000fe40007f1e0ff */
[C---:B------:R-:W-:Y:S04]  /*24c0*/  ISETP.GE.OR P3, PT, R82.reuse, R21, P1 ;  /* 0x000000155200720c */ /* 0x040fe80000f66670 */
[----:B------:R-:W-:Y:S01]  /*24d0*/  ISETP.LT.OR P3, PT, R82, R3, P3 ;  /* 0x000000035200720c */ /* 0x000fe20001f61670 */
[----:B------:R-:W-:Y:S11]  /*24e0*/  @!P4 IMAD.X R3, R69, 0x1, R62, P0 ;  /* 0x000000014503c824 */ /* 0x000ff600000e063e */
[----:B------:R-:W-:Y:S01]  /*24f0*/  @!UPT UIADD3 URZ, URZ, URZ, URZ ;  /* 0x0000003f3f3ff290 */ /* 0x000fe2000fffe03f */
[----:B------:R-:W-:Y:S04]  /*2500*/  @!P3 IADD3 R20, P0, R70, UR16, RZ ;  /* 0x000000104614bc10 */ /* 0x000fe8000ff1e0ff */
[----:B------:R-:W-:Y:S01]  /*2510*/  @!P3 IADD3.X R21, R71, UR25, RZ, P0, !PT ;  /* 0x000000194715bc10 */ /* 0x000fe200087fe4ff */
[----:B--2---:R1:W-:Y:S04]  /*2520*/  @!P6 STG.E.128 desc[UR6][R68.64], R16 ;  /* 0x000000104400e986 */ /* 0x0043e8000c101d06 */
[----:B---34-:R2:W3:Y:S02]  /*2530*/  @!P5 LDG.E.128 R12, desc[UR6][R26.64] ;  /* 0x000000061a0cd981 */ /* 0x0184e4000c1e1d00 */
[----:B--2---:R-:W-:Y:S05]  /*2540*/  @!P3 IADD3 R26, P0, R68, R104, RZ ;  /* 0x00000068441ab210 */ /* 0x004fea0007f1e0ff */
        /* <DEDUP_REMOVED lines=70> */
.L_x_4027:
[----:B------:R-:W-:Y:S05]  /*29b0*/  BSYNC B0 ;  /* 0x0000000000007941 */ /* 0x000fea0003800000 */
.L_x_4026:
        /* <DEDUP_REMOVED lines=61> */
.L_x_4029:
[----:B------:R-:W-:Y:S05]  /*2d90*/  BSYNC B0 ;  /* 0x0000000000007941 */ /* 0x000fea0003800000 */
.L_x_4028:
        /* <DEDUP_REMOVED lines=61> */
.L_x_4031:
[----:B------:R-:W-:Y:S05]  /*3170*/  BSYNC B0 ;  /* 0x0000000000007941 */ /* 0x000fea0003800000 */
.L_x_4030:
[----:B------:R-:W-:Y:S04]  /*3180*/  BSSY B0, `(.L_x_4032) ;  /* 0x0000042000007945 */ /* 0x000fe80003800000 */
[----:B------:R-:W-:Y:S05]  /*3190*/  @P3 BRA `(.L_x_4033) ;  /* 0x0000000400003947 */ /* 0x000fea0003800000 */
[----:B---34-:R-:W3:Y:S01]  /*31a0*/  LDC.64 R32, c[0x0][0x338] ;  /* 0x0000ce00ff207b82 */ /* 0x018ee20000000a00 */
[----:B------:R-:W-:Y:S02]  /*31b0*/  ISETP.GE.AND P0, PT, R84, UR4, PT ;  /* 0x0000000454007c0c */ /* 0x000fe4000bf06270 */
[----:B-1----:R-:W-:Y:S11]  /*31c0*/  MOV R67, R65 ;  /* 0x0000004100437202 */ /* 0x002ff60000000f00 */
[C---:B------:R-:W-:Y:S02]  /*31d0*/  @!P0 SHF.L.U32 R35, R50.reuse, 0x1, RZ ;  /* 0x0000000132238819 */ /* 0x040fe400000006ff */
[----:B--2---:R-:W-:Y:S02]  /*31e0*/  @!P0 SHF.L.U64.HI R24, R50, 0x1, R49 ;  /* 0x0000000132188819 */ /* 0x004fe40000010231 */
[C---:B------:R-:W-:Y:S02]  /*31f0*/  @!P0 IADD3 R28, P4, R35.reuse, R38, RZ ;  /* 0x00000026231c8210 */ /* 0x040fe40007f9e0ff */
[----:B------:R-:W-:Y:S02]  /*3200*/  @!P0 IADD3 R18, P3, R35, R10, RZ ;  /* 0x0000000a23128210 */ /* 0x000fe40007f7e0ff */
        /* <DEDUP_REMOVED lines=57> */
.L_x_4033:
[----:B------:R-:W-:Y:S05]  /*35a0*/  BSYNC B0 ;  /* 0x0000000000007941 */ /* 0x000fea0003800000 */
.L_x_4032:
[C---:B------:R-:W-:Y:S01]  /*35b0*/  LEA R38, P3, R31.reuse, R38, 0x1 ;  /* 0x000000261f267211 */ /* 0x040fe200078608ff */
[----:B------:R-:W-:Y:S01]  /*35c0*/  IMAD.MOV.U32 R8, RZ, RZ, R10 ;  /* 0x000000ffff087224 */ /* 0x000fe200078e000a */
[----:B------:R-:W-:Y:S02]  /*35d0*/  UMOV UR4, UR19 ;  /* 0x0000001300047c82 */ /* 0x000fe40008000000 */
[C---:B------:R-:W-:Y:S02]  /*35e0*/  LEA.HI.X.SX32 R39, R31.reuse, R39, 0x1, P3 ;  /* 0x000000271f277211 */ /* 0x040fe400018f0eff */
[C---:B------:R-:W-:Y:S04]  /*35f0*/  LEA R10, P0, R31.reuse, R8, 0x1 ;  /* 0x000000081f0a7211 */ /* 0x040fe800078008ff */
[----:B------:R-:W-:Y:S01]  /*3600*/  LEA.HI.X.SX32 R9, R31, R9, 0x1, P0 ;  /* 0x000000091f097211 */ /* 0x000fe200000f0eff */
[----:B------:R-:W-:Y:S08]  /*3610*/  BRA `(.L_x_4034) ;  /* 0x0000001800dc7947 */ /* 0x000ff00003800000 */
.L_x_4025:
        /* <DEDUP_REMOVED lines=10> */
[-C--:B------:R-:W-:Y:S02]  /*36c0*/  ISETP.GE.AND P6, PT, R84, R113.reuse, PT ;  /* 0x000000715400720c */ /* 0x080fe40003fc6270 */
[----:B------:R-:W-:Y:S02]  /*36d0*/  MOV R111, R113 ;  /* 0x00000071006f7202 */ /* 0x000fe40000000f00 */
[----:B------:R-:W-:Y:S02]  /*36e0*/  MOV R109, RZ ;  /* 0x000000ff006d7202 */ /* 0x000fe40000000f00 */
[----:B------:R-:W-:Y:S02]  /*36f0*/  MOV R115, RZ ;  /* 0x000000ff00737202 */ /* 0x000fe40000000f00 */
[----:B-----5:R-:W-:Y:S02]  /*3700*/  MOV R30, R32 ;  /* 0x00000020001e7202 */ /* 0x020fe40000000f00 */
[----:B------:R-:W-:Y:S02]  /*3710*/  MOV R47, R33 ;  /* 0x00000021002f7202 */ /* 0x000fe40000000f00 */
[----:B------:R-:W-:Y:S01]  /*3720*/  MOV R44, R34 ;  /* 0x00000022002c7202 */ /* 0x000fe20000000f00 */
[--C-:B--2---:R-:W-:Y:S01]  /*3730*/  HADD2.F32 R25, -RZ, R30.reuse.H0_H0 ;  /* 0x2000001eff197230 */ /* 0x104fe20000004100 */
[----:B------:R-:W-:Y:S01]  /*3740*/  @P6 IADD3 R111, RZ, -UR23, RZ ;  /* 0x80000017ff6f6c10 */ /* 0x000fe2000fffe0ff */
[----:B------:R-:W-:Y:S01]  /*3750*/  HADD2.F32 R29, -RZ, R30.H1_H1 ;  /* 0x3000001eff1d7230 */ /* 0x000fe20000004100 */
[----:B------:R-:W-:Y:S01]  /*3760*/  @P6 IADD3 R109, RZ, -UR23, RZ ;  /* 0x80000017ff6d6c10 */ /* 0x000fe2000fffe0ff */
[----:B------:R-:W-:Y:S01]  /*3770*/  HADD2.F32 R32, -RZ, R47.H0_H0 ;  /* 0x2000002fff207230 */ /* 0x000fe20000004100 */
[C---:B------:R-:W-:Y:S02]  /*3780*/  LEA R12, P0, R111.reuse, R72, 0x1 ;  /* 0x000000486f0c7211 */ /* 0x040fe400078008ff */
[----:B------:R-:W-:Y:S02]  /*3790*/  @P6 IADD3 R115, RZ, -UR23, RZ ;  /* 0x80000017ff736c10 */ /* 0x000fe4000fffe0ff */
[----:B------:R-:W-:Y:S02]  /*37a0*/  LEA.HI.X.SX32 R13, R111, R73, 0x1, P0 ;  /* 0x000000496f0d7211 */ /* 0x000fe400000f0eff */
[C---:B------:R-:W-:Y:S02]  /*37b0*/  LEA R116, P0, R109.reuse, R74, 0x1 ;  /* 0x0000004a6d747211 */ /* 0x040fe400078008ff */
[----:B------:R-:W-:Y:S02]  /*37c0*/  MOV R45, R35 ;  /* 0x00000023002d7202 */ /* 0x000fe40000000f00 */
[----:B------:R-:W-:Y:S01]  /*37d0*/  LEA.HI.X.SX32 R117, R109, R75, 0x1, P0 ;  /* 0x0000004b6d757211 */ /* 0x000fe200000f0eff */
[----:B------:R-:W2:Y:S01]  /*37e0*/  LDG.E.128 R12, desc[UR6][R12.64] ;  /* 0x000000060c0c7981 */ /* 0x000ea2000c1e1d00 */
[C---:B------:R-:W-:Y:S04]  /*37f0*/  LEA R36, P0, R115.reuse, R76, 0x1 ;  /* 0x0000004c73247211 */ /* 0x040fe800078008ff */
[----:B------:R-:W-:Y:S03]  /*3800*/  LEA.HI.X.SX32 R37, R115, R77, 0x1, P0 ;  /* 0x0000004d73257211 */ /* 0x000fe600000f0eff */
[----:B------:R-:W3:Y:S08]  /*3810*/  LDG.E.128 R108, desc[UR6][R116.64] ;  /* 0x00000006746c7981 */ /* 0x000ef0000c1e1d00 */
        /* <DEDUP_REMOVED lines=58> */
[----:B------:R-:W-:Y:S02]  /*3bc0*/  F2FP.F16.F32.PACK_AB R32, R2, R0 ;  /* 0x000000000220723e */ /* 0x000fe400000000ff */
[----:B------:R-:W-:Y:S01]  /*3bd0*/  F2FP.F16.F32.PACK_AB R34, R6, R5 ;  /* 0x000000050622723e */ /* 0x000fe200000000ff */
[----:B------:R-:W-:Y:S05]  /*3be0*/  FFMA.FTZ R8, R29, R37, R8 ;  /* 0x000000251d087223 */ /* 0x000fea0000010008 */
[----:B------:R-:W-:Y:S02]  /*3bf0*/  F2FP.F16.F32.PACK_AB R35, R8, R7 ;  /* 0x000000070823723e */ /* 0x000fe400000000ff */
.L_x_4038:
[----:B------:R-:W-:Y:S05]  /*3c00*/  BSYNC B0 ;  /* 0x0000000000007941 */ /* 0x000fea0003800000 */
.L_x_4037:
[----:B-----5:R3:W-:Y:S02]  /*3c10*/  STG.E.128 desc[UR6][R66.64], R32 ;  /* 0x0000002042007986 */ /* 0x0207e4000c101d06 */
.L_x_4036:
[----:B------:R-:W-:Y:S05]  /*3c20*/  BSYNC B1 ;  /* 0x0000000000017941 */ /* 0x000fea0003800000 */
.L_x_4035:
        /* <DEDUP_REMOVED lines=23> */
[----:B------:R-:W-:Y:S02]  /*3da0*/  IADD3 R67, P6, R54, R108, RZ ;  /* 0x0000006c36437210 */ /* 0x000fe40007fde0ff */
[----:B------:R-:W-:Y:S02]  /*3db0*/  LEA.HI.X.SX32 R13, R109, R111, 0x1, P0 ;  /* 0x0000006f6d0d7211 */ /* 0x000fe400000f0eff */
[----:B------:R-:W-:Y:S02]  /*3dc0*/  LEA.HI.X.SX32 R108, R108, R53, 0x1, P6 ;  /* 0x000000356c6c7211 */ /* 0x000fe400030f0eff */
[C---:B---3--:R-:W-:Y:S02]  /*3dd0*/  LEA R110, P0, R67.reuse, R74, 0x1 ;  /* 0x0000004a436e7211 */ /* 0x048fe400078008ff */
[----:B------:R-:W-:Y:S01]  /*3de0*/  @P5 IADD3 R112, RZ, -UR23, RZ ;  /* 0x80000017ff705c10 */ /* 0x000fe2000fffe0ff */
[----:B------:R-:W2:Y:S01]  /*3df0*/  LDG.E.128 R12, desc[UR6][R12.64] ;  /* 0x000000060c0c7981 */ /* 0x000ea2000c1e1d00 */
[----:B------:R-:W-:Y:S02]  /*3e00*/  LEA.HI.X R111, R67, R75, R108, 0x1, P0 ;  /* 0x0000004b436f7211 */ /* 0x000fe400000f0c6c */
[----:B------:R-:W-:Y:S02]  /*3e10*/  IADD3 R67, P0, R54, R112, RZ ;  /* 0x0000007036437210 */ /* 0x000fe40007f1e0ff */
[----:B------:R-:W-:Y:S02]  /*3e20*/  MOV R45, R35 ;  /* 0x00000023002d7202 */ /* 0x000fe40000000f00 */
        /* <DEDUP_REMOVED lines=66> */
.L_x_4042:
[----:B------:R-:W-:Y:S05]  /*4250*/  BSYNC B0 ;  /* 0x0000000000007941 */ /* 0x000fea0003800000 */
.L_x_4041:
[----:B-----5:R4:W-:Y:S02]  /*4260*/  STG.E.128 desc[UR6][R114.64], R32 ;  /* 0x0000002072007986 */ /* 0x0209e4000c101d06 */
.L_x_4040:
[----:B------:R-:W-:Y:S05]  /*4270*/  BSYNC B1 ;  /* 0x0000000000017941 */ /* 0x000fea0003800000 */
.L_x_4039:
        /* <DEDUP_REMOVED lines=98> */
.L_x_4046:
[----:B------:R-:W-:Y:S05]  /*48a0*/  BSYNC B0 ;  /* 0x0000000000007941 */ /* 0x000fea0003800000 */
.L_x_4045:
[----:B-----5:R4:W-:Y:S02]  /*48b0*/  STG.E.128 desc[UR6][R114.64], R32 ;  /* 0x0000002072007986 */ /* 0x0209e4000c101d06 */
.L_x_4044:
[----:B------:R-:W-:Y:S05]  /*48c0*/  BSYNC B1 ;  /* 0x0000000000017941 */ /* 0x000fea0003800000 */
.L_x_4043:
        /* <DEDUP_REMOVED lines=15> */
[----:B------:R-:W-:Y:S02]  /*49c0*/  ISETP.GE.AND P3, PT, R84, R113, PT ;  /* 0x000000715400720c */ /* 0x000fe40003f66270 */
[----:B------:R-:W-:Y:S02]  /*49d0*/  MOV R108, RZ ;  /* 0x000000ff006c7202 */ /* 0x000fe40000000f00 */
[----:B------:R-:W-:Y:S02]  /*49e0*/  MOV R112, RZ ;  /* 0x000000ff00707202 */ /* 0x000fe40000000f00 */
[----:B-----5:R-:W-:Y:S02]  /*49f0*/  MOV R30, R32 ;  /* 0x00000020001e7202 */ /* 0x020fe40000000f00 */
[----:B------:R-:W-:Y:S02]  /*4a00*/  MOV R47, R33 ;  /* 0x00000021002f7202 */ /* 0x000fe40000000f00 */
[----:B------:R-:W-:Y:S01]  /*4a10*/  MOV R44, R34 ;  /* 0x00000022002c7202 */ /* 0x000fe20000000f00 */
[--C-:B------:R-:W-:Y:S01]  /*4a20*/  HADD2.F32 R25, -RZ, R30.reuse.H0_H0 ;  /* 0x2000001eff197230 */ /* 0x100fe20000004100 */
[----:B------:R-:W-:Y:S01]  /*4a30*/  MOV R45, R35 ;  /* 0x00000023002d7202 */ /* 0x000fe20000000f00 */
[----:B------:R-:W-:Y:S01]  /*4a40*/  HADD2.F32 R29, -RZ, R30.H1_H1 ;  /* 0x3000001eff1d7230 */ /* 0x000fe20000004100 */
[----:B------:R-:W-:Y:S01]  /*4a50*/  @P3 IADD3 R113, RZ, -UR23, RZ ;  /* 0x80000017ff713c10 */ /* 0x000fe2000fffe0ff */
[----:B------:R-:W-:Y:S01]  /*4a60*/  HADD2.F32 R32, -RZ, R47.H0_H0 ;  /* 0x2000002fff207230 */ /* 0x000fe20000004100 */
[----:B------:R-:W-:Y:S02]  /*4a70*/  @P3 IADD3 R108, RZ, -UR23, RZ ;  /* 0x80000017ff6c3c10 */ /* 0x000fe4000fffe0ff */
[C---:B------:R-:W-:Y:S02]  /*4a80*/  LEA R12, P0, R113.reuse, R110, 0x1 ;  /* 0x0000006e710c7211 */ /* 0x040fe400078008ff */
[----:B------:R-:W-:Y:S02]  /*4a90*/  IADD3 R67, P4, R50, R108, RZ ;  /* 0x0000006c32437210 */ /* 0x000fe40007f9e0ff */
        /* <DEDUP_REMOVED lines=73> */
.L_x_4050:
[----:B------:R-:W-:Y:S05]  /*4f30*/  BSYNC B0 ;  /* 0x0000000000007941 */ /* 0x000fea0003800000 */
.L_x_4049:
[----:B-----5:R2:W-:Y:S02]  /*4f40*/  STG.E.128 desc[UR6][R114.64], R32 ;  /* 0x0000002072007986 */ /* 0x0205e4000c101d06 */
.L_x_4048:
[----:B------:R-:W-:Y:S05]  /*4f50*/  BSYNC B1 ;  /* 0x0000000000017941 */ /* 0x000fea0003800000 */
.L_x_4047:
        /* <DEDUP_REMOVED lines=8> */
.L_x_4024:
        /* <DEDUP_REMOVED lines=10> */
[-C--:B------:R-:W-:Y:S02]  /*5080*/  @!P5 LEA R22, P6, R139, R66.reuse, 0x1 ;  /* 0x000000428b16d211 */ /* 0x080fe400078c08ff */
        /* <DEDUP_REMOVED lines=9> */
[----:B------:R-:W-:Y:S04]  /*5120*/  @!P3 IMAD.WIDE.U32 R16, R2, 0xc0, R66 ;  /* 0x000000c00210b825 */ /* 0x000fe800078e0042 */
[----:B------:R-:W-:Y:S01]  /*5130*/  @!P3 IMAD.IADD R17, R17, 0x1, R3 ;  /* 0x000000011111b824 */ /* 0x000fe200078e0203 */
[----:B---3--:R1:W-:Y:S04]  /*5140*/  @!P5 STG.E.128 desc[UR6][R22.64], R4 ;  /* 0x000000041600d986 */ /* 0x0083e8000c101d06 */
[----:B------:R-:W2:Y:S04]  /*5150*/  @!P4 LDG.E.128 R12, desc[UR6][R12.64] ;  /* 0x000000060c0cc981 */ /* 0x000ea8000c1e1d00 */
[----:B--2---:R2:W-:Y:S04]  /*5160*/  @!P4 STG.E.128 desc[UR6][R18.64], R12 ;  /* 0x0000000c1200c986 */ /* 0x0045e8000c101d06 */
[----:B-1----:R-:W3:Y:S04]  /*5170*/  @!P3 LDG.E.128 R4, desc[UR6][R20.64] ;  /* 0x000000061404b981 */ /* 0x002ee8000c1e1d00 */
[----:B---3--:R2:W-:Y:S02]  /*5180*/  @!P3 STG.E.128 desc[UR6][R16.64], R4 ;  /* 0x000000041000b986 */ /* 0x0085e4000c101d06 */
.L_x_4034:
        /* <DEDUP_REMOVED lines=9> */
[----:B------:R-:W1:Y:S01]  /*5220*/  LDC R4, c[0x0][0x380] ;  /* 0x0000e000ff047b82 */ /* 0x000e620000000800 */
[----:B------:R-:W-:Y:S02]  /*5230*/  SHF.L.U32 R3, R11, 0x7, RZ ;  /* 0x000000070b037819 */ /* 0x000fe400000006ff */
[----:B------:R-:W-:Y:S03]  /*5240*/  MOV R18, RZ ;  /* 0x000000ff00127202 */ /* 0x000fe60000000f00 */
[C---:B------:R-:W-:Y:S02]  /*5250*/  VIADD R2, R3.reuse, 0xffffff00 ;  /* 0xffffff0003027836 */ /* 0x040fe40000000000 */
[----:B------:R-:W-:Y:S03]  /*5260*/  VIADD R3, R3, 0xffffff80 ;  /* 0xffffff8003037836 */ /* 0x000fe60000000000 */
[-C--:B---34-:R-:W-:Y:S02]  /*5270*/  IABS R13, R2.reuse ;  /* 0x00000002000d7213 */ /* 0x098fe40000000000 */
[----:B------:R-:W-:Y:S02]  /*5280*/  IABS R15, R3 ;  /* 0x00000003000f7213 */ /* 0x000fe40000000000 */
[----:B------:R-:W-:Y:S02]  /*5290*/  IADD3 R0, -R3, R2, RZ ;  /* 0x0000000203007210 */ /* 0x000fe40007ffe1ff */
[-C--:B-1----:R-:W-:Y:S02]  /*52a0*/  IABS R7, R4.reuse ;  /* 0x0000000400077213 */ /* 0x082fe40000000000 */
[----:B------:R-:W-:Y:S02]  /*52b0*/  LOP3.LUT R5, RZ, R4, RZ, 0x33, !PT ;  /* 0x00000004ff057212 */ /* 0x000fe400078e33ff */
[----:B------:R-:W1:Y:S10]  /*52c0*/  I2F.RP R16, R7 ;  /* 0x0000000700107306 */ /* 0x000e740000209400 */
[----:B-1----:R-:W1:Y:S02]  /*52d0*/  MUFU.RCP R12, R16 ;  /* 0x00000010000c7308 */ /* 0x002e640000001000 */
[----:B-1----:R-:W-:Y:S08]  /*52e0*/  VIADD R14, R12, 0xffffffe ;  /* 0x0ffffffe0c0e7836 */ /* 0x002ff00000000000 */
[----:B------:R-:W1:Y:S02]  /*52f0*/  F2I.FTZ.U32.TRUNC.NTZ R19, R14 ;  /* 0x0000000e00137305 */ /* 0x000e64000021f000 */
[--C-:B-1----:R-:W-:Y:S04]  /*5300*/  IMAD.MOV R12, RZ, RZ, -R19.reuse ;  /* 0x000000ffff0c7224 */ /* 0x102fe800078e0a13 */
[----:B------:R-:W-:Y:S04]  /*5310*/  IMAD R12, R12, R7, RZ ;  /* 0x000000070c0c7224 */ /* 0x000fe800078e02ff */
[----:B------:R-:W-:Y:S06]  /*5320*/  IMAD.HI.U32 R12, R19, R12, R18 ;  /* 0x0000000c130c7227 */ /* 0x000fec00078e0012 */
[C---:B------:R-:W-:Y:S04]  /*5330*/  IMAD.HI.U32 R8, R12.reuse, R15, RZ ;  /* 0x0000000f0c087227 */ /* 0x040fe800078e00ff */
[----:B------:R-:W-:Y:S04]  /*5340*/  IMAD.HI.U32 R6, R12, R13, RZ ;  /* 0x0000000d0c067227 */ /* 0x000fe800078e00ff */
[----:B------:R-:W-:Y:S02]  /*5350*/  IMAD.MOV R14, RZ, RZ, -R8 ;  /* 0x000000ffff0e7224 */ /* 0x000fe400078e0a08 */
[----:B------:R-:W-:Y:S02]  /*5360*/  IMAD.MOV R12, RZ, RZ, -R6 ;  /* 0x000000ffff0c7224 */ /* 0x000fe400078e0a06 */
[C---:B------:R-:W-:Y:S02]  /*5370*/  IMAD R15, R7.reuse, R14, R15 ;  /* 0x0000000e070f7224 */ /* 0x040fe400078e020f */
[----:B------:R-:W-:Y:S01]  /*5380*/  IMAD R13, R7, R12, R13 ;  /* 0x0000000c070d7224 */ /* 0x000fe200078e020d */
[-C--:B------:R-:W-:Y:S02]  /*5390*/  LOP3.LUT R12, R3, R4.reuse, RZ, 0x3c, !PT ;  /* 0x00000004030c7212 */ /* 0x080fe400078e3cff */
[C---:B------:R-:W-:Y:S02]  /*53a0*/  ISETP.GT.U32.AND P0, PT, R7.reuse, R15, PT ;  /* 0x0000000f0700720c */ /* 0x040fe40003f04070 */
[----:B------:R-:W-:Y:S11]  /*53b0*/  ISETP.GT.U32.AND P4, PT, R7, R13, PT ;  /* 0x0000000d0700720c */ /* 0x000ff60003f84070 */
[----:B------:R-:W-:Y:S02]  /*53c0*/  @!P0 IMAD.IADD R15, R15, 0x1, -R7 ;  /* 0x000000010f0f8824 */ /* 0x000fe400078e0a07 */
[-C--:B------:R-:W-:Y:S01]  /*53d0*/  @!P4 IADD3 R13, R13, -R7.reuse, RZ ;  /* 0x800000070d0dc210 */ /* 0x080fe20007ffe0ff */
[----:B------:R-:W-:Y:S01]  /*53e0*/  @!P0 VIADD R8, R8, 0x1 ;  /* 0x0000000108088836 */ /* 0x000fe20000000000 */
[----:B------:R-:W-:Y:S02]  /*53f0*/  @!P4 IADD3 R6, R6, 0x1, RZ ;  /* 0x000000010606c810 */ /* 0x000fe40007ffe0ff */
[-C--:B------:R-:W-:Y:S02]  /*5400*/  ISETP.GE.U32.AND P5, PT, R13, R7.reuse, PT ;  /* 0x000000070d00720c */ /* 0x080fe40003fa6070 */
[----:B------:R-:W-:Y:S02]  /*5410*/  ISETP.GE.U32.AND P6, PT, R15, R7, PT ;  /* 0x000000070f00720c */ /* 0x000fe40003fc6070 */
[----:B------:R-:W-:Y:S02]  /*5420*/  LOP3.LUT R7, R2, R4, RZ, 0x3c, !PT ;  /* 0x0000000402077212 */ /* 0x000fe400078e3cff */
[----:B------:R-:W-:Y:S02]  /*5430*/  ISETP.GE.AND P4, PT, R12, RZ, PT ;  /* 0x000000ff0c00720c */ /* 0x000fe40003f86270 */
[----:B------:R-:W-:Y:S02]  /*5440*/  ISETP.GE.AND P3, PT, R7, RZ, PT ;  /* 0x000000ff0700720c */ /* 0x000fe40003f66270 */
[----:B------:R-:W-:Y:S03]  /*5450*/  ISETP.NE.AND P0, PT, R4, RZ, PT ;  /* 0x000000ff0400720c */ /* 0x000fe60003f05270 */
[----:B------:R-:W-:Y:S02]  /*5460*/  @P5 IADD3 R6, R6, 0x1, RZ ;  /* 0x0000000106065810 */ /* 0x000fe40007ffe0ff */
[----:B------:R-:W-:Y:S04]  /*5470*/  @P6 VIADD R8, R8, 0x1 ;  /* 0x0000000108086836 */ /* 0x000fe80000000000 */
[----:B------:R-:W-:Y:S02]  /*5480*/  @!P4 IMAD.MOV R8, RZ, RZ, -R8 ;  /* 0x000000ffff08c224 */ /* 0x000fe400078e0a08 */
[----:B------:R-:W-:Y:S04]  /*5490*/  @!P3 IADD3 R6, -R6, RZ, RZ ;  /* 0x000000ff0606b210 */ /* 0x000fe80007ffe1ff */
        /* <DEDUP_REMOVED lines=11> */
[----:B------:R-:W-:Y:S02]  /*5550*/  SHF.R.S32.HI R13, RZ, 0x1f, R0 ;  /* 0x0000001fff0d7819 */ /* 0x000fe40000011400 */
[----:B--2---:R-:W-:Y:S03]  /*5560*/  IADD3 R16, -R12, R7, RZ ;  /* 0x000000070c107210 */ /* 0x004fe60007ffe1ff */
[C---:B------:R-:W-:Y:S02]  /*5570*/  IMAD R12, R13.reuse, UR14, RZ ;  /* 0x0000000e0d0c7c24 */ /* 0x040fe4000f8e02ff */
[----:B------:R-:W-:Y:S01]  /*5580*/  IMAD R13, R13, UR8, RZ ;  /* 0x000000080d0d7c24 */ /* 0x000fe2000f8e02ff */
[----:B------:R-:W-:Y:S01]  /*5590*/  SHF.R.S32.HI R14, RZ, 0x1f, R16 ;  /* 0x0000001fff0e7819 */ /* 0x000fe20000011410 */
[----:B------:R-:W-:Y:S04]  /*55a0*/  IMAD.WIDE.U32 R18, R16, UR10, RZ ;  /* 0x0000000a10127c25 */ /* 0x000fe8000f8e00ff */
[----:B------:R-:W-:Y:S02]  /*55b0*/  IMAD R7, R14, UR10, RZ ;  /* 0x0000000a0e077c24 */ /* 0x000fe4000f8e02ff */
[----:B------:R-:W-:Y:S02]  /*55c0*/  IMAD R12, R0, UR15, R12 ;  /* 0x0000000f000c7c24 */ /* 0x000fe4000f8e020c */
[----:B------:R-:W-:Y:S02]  /*55d0*/  IMAD R7, R16, UR11, R7 ;  /* 0x0000000b10077c24 */ /* 0x000fe4000f8e0207 */
[----:B------:R-:W-:Y:S02]  /*55e0*/  IMAD.IADD R21, R21, 0x1, R12 ;  /* 0x0000000115157824 */ /* 0x000fe400078e020c */
[----:B------:R-:W-:Y:S01]  /*55f0*/  IMAD R13, R0, UR9, R13 ;  /* 0x00000009000d7c24 */ /* 0x000fe2000f8e020d */
[----:B------:R-:W-:Y:S01]  /*5600*/  IADD3 R19, R19, R7, RZ ;  /* 0x0000000713137210 */ /* 0x000fe20007ffe0ff */
[----:B------:R-:W-:Y:S02]  /*5610*/  IMAD R7, R14, UR12, RZ ;  /* 0x0000000c0e077c24 */ /* 0x000fe4000f8e02ff */
[----:B------:R-:W-:Y:S04]  /*5620*/  IMAD.WIDE.U32 R20, R16, UR12, R20 ;  /* 0x0000000c10147c25 */ /* 0x000fe8000f8e0014 */
[----:B------:R-:W-:Y:S01]  /*5630*/  IMAD.WIDE.U32 R18, R0, UR8, R18 ;  /* 0x0000000800127c25 */ /* 0x000fe2000f8e0012 */
[----:B------:R-:W-:Y:S03]  /*5640*/  LEA R68, P3, R20, R68, 0x1 ;  /* 0x0000004414447211 */ /* 0x000fe600078608ff */
[----:B------:R-:W-:Y:S01]  /*5650*/  IMAD R7, R16, UR13, R7 ;  /* 0x0000000d10077c24 */ /* 0x000fe2000f8e0207 */
[C---:B------:R-:W-:Y:S02]  /*5660*/  LEA R66, P0, R18.reuse, R66, 0x1 ;  /* 0x0000004212427211 */ /* 0x040fe400078008ff */
[----:B------:R-:W-:Y:S01]  /*5670*/  IADD3 R14, R19, R13, RZ ;  /* 0x0000000d130e7210 */ /* 0x000fe20007ffe0ff */
[----:B------:R-:W-:Y:S03]  /*5680*/  IMAD.IADD R12, R21, 0x1, R7 ;  /* 0x00000001150c7824 */ /* 0x000fe600078e0207 */
[----:B------:R-:W-:Y:S02]  /*5690*/  LEA.HI.X R65, R18, R65, R14, 0x1, P0 ;  /* 0x0000004112417211 */ /* 0x000fe400000f0c0e */
[----:B------:R-:W-:Y:S01]  /*56a0*/  LEA.HI.X R69, R20, R69, R12, 0x1, P3 ;  /* 0x0000004514457211 */ /* 0x000fe200018f0c0c */
[----:B------:R-:W-:Y:S06]  /*56b0*/  BRA `(.L_x_4052) ;  /* 0x0000000000247947 */ /* 0x000fec0003800000 */
.L_x_4051:
        /* <DEDUP_REMOVED lines=9> */
.L_x_4052:
[----:B------:R-:W-:Y:S04]  /*5750*/  IADD3 R11, R11, -0x1, RZ ;  /* 0xffffffff0b0b7810 */ /* 0x000fe80007ffe0ff */
[----:B------:R-:W-:Y:S11]  /*5760*/  ISETP.GT.AND P0, PT, R11, R55, PT ;  /* 0x000000370b00720c */ /* 0x000ff60003f04270 */
[----:B------:R-:W-:Y:S02]  /*5770*/  @!UPT UIADD3 URZ, URZ, URZ, URZ ;  /* 0x0000003f3f3ff290 */ /* 0x000fe4000fffe03f */
[----:B------:R-:W-:Y:S05]  /*5780*/  @P0 BRA `(.L_x_4053) ;  /* 0xffffffcc00080947 */ /* 0x000fea000383ffff */
.L_x_4023:
[----:B------:R-:W1:Y:S01]  /*5790*/  S2UR UR4, SR_CgaCtaId ;  /* 0x00000000000479c3 */ /* 0x000e620000008800 */
[----:B------:R-:W-:Y:S01]  /*57a0*/  ULDC UR5, c[0x0][0x2e0] ;  /* 0x0000b80000057ab9 */ /* 0x000fe20000000800 */
[----:B------:R-:W-:-:S06]  /*57b0*/  UMOV UR10, 0x400 ;  /* 0x00000400000a7882 */ /* 0x000fcc0000000000 */
[----:B------:R-:W-:Y:S01]  /*57c0*/  BAR.SYNC.DEFER_BLOCKING 0x0 ;  /* 0x0000000000007b1d */ /* 0x000fe20000010000 */
[----:B------:R-:W-:-:S05]  /*57d0*/  ISETP.NE.AND P0, PT, RZ, UR5, PT ;  /* 0x00000005ff007c0c */ /* 0x000fca000bf05270 */
[----:B------:R-:W-:Y:S01]  /*57e0*/  ULDC.64 UR8, c[0x0][0x240] ;  /* 0x0000900000087ab9 */ /* 0x000fe20000000a00 */
[----:B------:R-:W-:Y:S01]  /*57f0*/  BSSY B2, `(.L_x_4054) ;  /* 0x0000191000027945 */ /* 0x000fe20003800000 */
[----:B------:R-:W-:Y:S02]  /*5800*/  USHF.L.U32 UR11, UR8, 0x5, URZ ;  /* 0x00000005080b7899 */ /* 0x000fe4000800063f */
[----:B-1----:R-:W-:Y:S02]  /*5810*/  ULEA UR4, UR4, UR10, 0x18 ;  /* 0x0000000a04047291 */ /* 0x002fe4000f8ec03f */
[----:B------:R-:W-:-:S04]  /*5820*/  USHF.L.U64.HI UR10, UR8, 0x5, UR9 ;  /* 0x00000005080a7899 */ /* 0x000fc80008010209 */
[----:B------:R-:W-:Y:S01]  /*5830*/  LEA R146, R92, UR4, 0x1 ;  /* 0x000000045c927c11 */ /* 0x000fe2000f8e08ff */
[----:B------:R-:W-:Y:S07]  /*5840*/  @!P0 BRA `(.L_x_4055) ;  /* 0x0000001400a08947 */ /* 0x000fee0003800000 */
[----:B------:R-:W1:Y:S01]  /*5850*/  LDC.64 R2, c[0x0][0x300] ;  /* 0x0000c000ff027b82 */ /* 0x000e620000000a00 */
[----:B------:R-:W2:Y:S01]  /*5860*/  S2R R47, SR_CTAID.X ;  /* 0x00000000002f7919 */ /* 0x000ea20000002500 */
[----:B------:R-:W-:Y:S01]  /*5870*/  ULDC.64 UR8, c[0x0][0x210] ;  /* 0x0000840000087ab9 */ /* 0x000fe20000000a00 */
[----:B-1----:R-:W-:Y:S01]  /*5880*/  ISETP.NE.U32.AND P0, PT, R2, RZ, PT ;  /* 0x000000ff0200720c */ /* 0x002fe20003f05070 */
[----:B------:R-:W-:-:S03]  /*5890*/  IMAD.MOV.U32 R2, RZ, RZ, RZ ;  /* 0x000000ffff027224 */ /* 0x000fc600078e00ff */
[----:B------:R-:W-:-:S13]  /*58a0*/  ISETP.NE.AND.EX P0, PT, R3, RZ, PT, P0 ;  /* 0x000000ff0300720c */ /* 0x000fda0003f05300 */
[----:B------:R-:W1:Y:S02]  /*58b0*/  @P0 LDC.64 R4, c[0x0][0x300] ;  /* 0x0000c000ff040b82 */ /* 0x000e640000000a00 */
[----:B-1----:R-:W-:-:S05]  /*58c0*/  @P0 IMAD.WIDE R4, R143, 0x4, R4 ;  /* 0x000000048f040825 */ /* 0x002fca00078e0204 */
[----:B------:R-:W3:Y:S01]  /*58d0*/  @P0 LDG.E R2, desc[UR6][R4.64] ;  /* 0x0000000604020981 */ /* 0x000ee2000c1e1900 */
[C---:B------:R-:W-:Y:S01]  /*58e0*/  IADD3 R3, P0, R102.reuse, UR11, RZ ;  /* 0x0000000b66037c10 */ /* 0x040fe2000ff1e0ff */
[----:B--2---:R-:W-:Y:S01]  /*58f0*/  IMAD R57, R47, 0x40, R57 ;  /* 0x000000402f397824 */ /* 0x004fe200078e0239 */
[----:B------:R-:W-:Y:S01]  /*5900*/  ULDC.U8 UR11, c[0x0][0x3c3] ;  /* 0x0000f0c0000b7ab9 */ /* 0x000fe20000000000 */
[----:B------:R-:W-:Y:S01]  /*5910*/  LEA R8, P3, R102, UR8, 0x1 ;  /* 0x0000000866087c11 */ /* 0x000fe2000f8608ff */
[----:B------:R-:W-:Y:S01]  /*5920*/  IMAD.SHL.U32 R21, R87, 0x20, RZ ;  /* 0x0000002057157824 */ /* 0x000fe200078e00ff */
[----:B------:R-:W-:Y:S01]  /*5930*/  IADD3.X R0, R56, UR10, RZ, P0, !PT ;  /* 0x0000000a38007c10 */ /* 0x000fe200087fe4ff */
[----:B------:R-:W-:Y:S01]  /*5940*/  IMAD R23, R47, -0x40, R142 ;  /* 0xffffffc02f177824 */ /* 0x000fe200078e028e */
[----:B------:R-:W-:Y:S02]  /*5950*/  ISETP.NE.AND P0, PT, RZ, UR11, PT ;  /* 0x0000000bff007c0c */ /* 0x000fe4000bf05270 */
[----:B------:R-:W-:-:S02]  /*5960*/  LEA R24, P1, R3, UR8, 0x1 ;  /* 0x0000000803187c11 */ /* 0x000fc4000f8208ff */
[----:B------:R-:W-:Y:S02]  /*5970*/  LEA.HI.X R9, R102, UR9, R56, 0x1, P3 ;  /* 0x0000000966097c11 */ /* 0x000fe400098f0c38 */
[----:B------:R-:W-:Y:S01]  /*5980*/  LEA.HI.X R25, R3, UR9, R0, 0x1, P1 ;  /* 0x0000000903197c11 */ /* 0x000fe200088f0c00 */
[----:B---3--:R-:W-:-:S04]  /*5990*/  IMAD.IADD R2, R57, 0x1, R2 ;  /* 0x0000000139027824 */ /* 0x008fc800078e0202 */
[----:B------:R-:W-:-:S05]  /*59a0*/  IMAD R2, R87, R2, RZ ;  /* 0x0000000257027224 */ /* 0x000fca00078e02ff */
[-C--:B------:R-:W-:Y:S02]  /*59b0*/  IADD3 R6, P5, R89, R2.reuse, RZ ;  /* 0x0000000259067210 */ /* 0x080fe40007fbe0ff */
[----:B------:R-:W-:Y:S02]  /*59c0*/  IADD3 R88, P4, R88, R2, RZ ;  /* 0x0000000258587210 */ /* 0x000fe40007f9e0ff */
[----:B------:R-:W-:-:S05]  /*59d0*/  SHF.R.S32.HI R2, RZ, 0x1f, R2 ;  /* 0x0000001fff027819 */ /* 0x000fca0000011402 */
[--C-:B------:R-:W-:Y:S02]  /*59e0*/  IMAD.X R81, R81, 0x1, R2.reuse, P5 ;  /* 0x0000000151517824 */ /* 0x100fe400028e0602 */
[----:B------:R-:W-:Y:S01]  /*59f0*/  IMAD.X R80, R80, 0x1, R2, P4 ;  /* 0x0000000150507824 */ /* 0x000fe200020e0602 */
[----:B------:R-:W-:Y:S06]  /*5a00*/  @!P0 BRA `(.L_x_4056) ;  /* 0x00000008000c8947 */ /* 0x000fec0003800000 */
[----:B------:R-:W1:Y:S01]  /*5a10*/  S2R R7, SR_TID.X ;  /* 0x0000000000077919 */ /* 0x000e620000002100 */
[----:B------:R-:W-:Y:S01]  /*5a20*/  ISETP.GE.AND P0, PT, R100, R23, PT ;  /* 0x000000176400720c */ /* 0x000fe20003f06270 */
[----:B------:R-:W-:Y:S03]  /*5a30*/  BSSY B1, `(.L_x_4057) ;  /* 0x0000041000017945 */ /* 0x000fe60003800000 */
[----:B-1----:R-:W-:-:S13]  /*5a40*/  ISETP.LT.OR P0, PT, R7, -0x3, P0 ;  /* 0xfffffffd0700780c */ /* 0x002fda0000701670 */
[----:B------:R-:W-:Y:S05]  /*5a50*/  @P0 BRA `(.L_x_4058) ;  /* 0x0000000000f80947 */ /* 0x000fea0003800000 */
[----:B------:R-:W-:Y:S02]  /*5a60*/  ULDC UR8, c[0x0][0x2d0] ;  /* 0x0000b40000087ab9 */ /* 0x000fe40000000800 */
[----:B------:R-:W-:-:S13]  /*5a70*/  ISETP.GE.AND P0, PT, R84, UR8, PT ;  /* 0x0000000854007c0c */ /* 0x000fda000bf06270 */
[----:B------:R1:W-:Y:S04]  /*5a80*/  @P0 STS [R146], RZ ;  /* 0x000000ff92000388 */ /* 0x0003e80000000800 */
[----:B------:R1:W-:Y:S04]  /*5a90*/  @P0 STS [R146+0x4], RZ ;  /* 0x000004ff92000388 */ /* 0x0003e80000000800 */
[----:B------:R1:W-:Y:S01]  /*5aa0*/  @P0 STS.64 [R146+0x8], RZ ;  /* 0x000008ff92000388 */ /* 0x0003e20000000a00 */
[----:B------:R-:W-:Y:S05]  /*5ab0*/  @P0 BRA `(.L_x_4058) ;  /* 0x0000000000e00947 */ /* 0x000fea0003800000 */
[----:B-----5:R-:W5:Y:S01]  /*5ac0*/  LDG.E.128 R8, desc[UR6][R8.64] ;  /* 0x0000000608087981 */ /* 0x020f62000c1e1d00 */
[----:B------:R-:W-:Y:S01]  /*5ad0*/  ISETP.GE.AND P0, PT, R84, UR5, PT ;  /* 0x0000000554007c0c */ /* 0x000fe2000bf06270 */
[----:B------:R-:W-:-:S12]  /*5ae0*/  BSSY B0, `(.L_x_4059) ;  /* 0x0000033000007945 */ /* 0x000fd80003800000 */
[----:B------:R-:W-:Y:S05]  /*5af0*/  @P0 BRA `(.L_x_4060) ;  /* 0x0000000000c40947 */ /* 0x000fea0003800000 */
[C---:B------:R-:W-:Y:S01]  /*5b00*/  SHF.L.U32 R2, R6.reuse, 0x1, RZ ;  /* 0x0000000106027819 */ /* 0x040fe200000006ff */
[----:B------:R-:W-:Y:S01]  /*5b10*/  ULDC.64 UR8, c[0x0][0x360] ;  /* 0x0000d80000087ab9 */ /* 0x000fe20000000a00 */
[----:B------:R-:W-:Y:S01]  /*5b20*/  SHF.L.U64.HI R0, R6, 0x1, R81 ;  /* 0x0000000106007819 */ /* 0x000fe20000010251 */
[----:B------:R-:W-:Y:S01]  /*5b30*/  ULDC.64 UR10, c[0x0][0x358] ;  /* 0x0000d600000a7ab9 */ /* 0x000fe20000000a00 */
[C---:B----4-:R-:W-:Y:S02]  /*5b40*/  IADD3 R12, P0, R2.reuse, UR8, RZ ;  /* 0x00000008020c7c10 */ /* 0x050fe4000ff1e0ff */
[----:B------:R-:W-:Y:S02]  /*5b50*/  IADD3 R4, P1, R2, UR10, RZ ;  /* 0x0000000a02047c10 */ /* 0x000fe4000ff3e0ff */
[C---:B------:R-:W-:Y:S02]  /*5b60*/  IADD3.X R13, R0.reuse, UR9, RZ, P0, !PT ;  /* 0x00000009000d7c10 */ /* 0x040fe400087fe4ff */
[----:B------:R-:W-:-:S03]  /*5b70*/  IADD3.X R5, R0, UR11, RZ, P1, !PT ;  /* 0x0000000b00057c10 */ /* 0x000fc60008ffe4ff */
[----:B------:R-:W2:Y:S04]  /*5b80*/  LDG.E.64 R2, desc[UR6][R12.64] ;  /* 0x000000060c027981 */ /* 0x000ea8000c1e1b00 */
[----:B------:R-:W3:Y:S01]  /*5b90*/  LDG.E.64 R4, desc[UR6][R4.64] ;  /* 0x0000000604047981 */ /* 0x000ee2000c1e1b00 */
[----:B-----5:R-:W-:Y:S01]  /*5ba0*/  MOV R16, R10 ;  /* 0x0000000a00107202 */ /* 0x020fe20000000f00 */
[----:B------:R-:W-:Y:S02]  /*5bb0*/  HADD2.F32 R17, -RZ, R9.H1_H1 ;  /* 0x30000009ff117230 */ /* 0x000fe40000004100 */
[----:B------:R-:W-:Y:S02]  /*5bc0*/  HADD2.F32 R15, -RZ, R11.H1_H1 ;  /* 0x3000000bff0f7230 */ /* 0x000fe40000004100 */
[----:B------:R-:W-:-:S02]  /*5bd0*/  HADD2.F32 R18, -RZ, R9.H0_H0 ;  /* 0x20000009ff127230 */ /* 0x000fc40000004100 */
[----:B------:R-:W-:Y:S02]  /*5be0*/  HADD2.F32 R14, -RZ, R11.H0_H0 ;  /* 0x2000000bff0e7230 */ /* 0x000fe40000004100 */
[----:B--2---:R-:W-:Y:S02]  /*5bf0*/  HADD2.F32 R10, -RZ, R2.H1_H1 ;  /* 0x30000002ff0a7230 */ /* 0x004fe40000004100 */
[----:B------:R-:W-:Y:S02]  /*5c00*/  HADD2.F32 R0, -RZ, R3.H1_H1 ;  /* 0x30000003ff007230 */ /* 0x000fe40000004100 */
[----:B---3--:R-:W-:Y:S02]  /*5c10*/  HADD2.F32 R13, -RZ, R4.H1_H1 ;  /* 0x30000004ff0d7230 */ /* 0x008fe40000004100 */
        /* <DEDUP_REMOVED lines=31> */
.L_x_4060:
[----:B------:R-:W-:Y:S05]  /*5e10*/  BSYNC B0 ;  /* 0x0000000000007941 */ /* 0x000fea0003800000 */
.L_x_4059:
[----:B-----5:R2:W-:Y:S04]  /*5e20*/  STS.64 [R146], R8 ;  /* 0x0000000892007388 */ /* 0x0205e80000000a00 */
[----:B------:R2:W-:Y:S02]  /*5e30*/  STS.64 [R146+0x8], R10 ;  /* 0x0000080a92007388 */ /* 0x0005e40000000a00 */
.L_x_4058:
[----:B------:R-:W-:Y:S05]  /*5e40*/  BSYNC B1 ;  /* 0x0000000000017941 */ /* 0x000fea0003800000 */
.L_x_4057:
        /* <DEDUP_REMOVED lines=23> */
[----:B------:R-:W3:Y:S01]  /*5fc0*/  LDG.E.64 R4, desc[UR6][R4.64] ;  /* 0x0000000604047981 */ /* 0x000ee2000c1e1b00 */
[--C-:B----45:R-:W-:Y:S02]  /*5fd0*/  HADD2.F32 R13, -RZ, R27.reuse.H1_H1 ;  /* 0x3000001bff0d7230 */ /* 0x130fe40000004100 */
[----:B------:R-:W-:Y:S02]  /*5fe0*/  HADD2.F32 R12, -RZ, R27.H0_H0 ;  /* 0x2000001bff0c7230 */ /* 0x000fe40000004100 */
[--C-:B------:R-:W-:Y:S02]  /*5ff0*/  HADD2.F32 R15, -RZ, R25.reuse.H1_H1 ;  /* 0x30000019ff0f7230 */ /* 0x100fe40000004100 */
[----:B------:R-:W-:-:S02]  /*6000*/  HADD2.F32 R14, -RZ, R25.H0_H0 ;  /* 0x20000019ff0e7230 */ /* 0x000fc40000004100 */
[----:B--2---:R-:W-:Y:S02]  /*6010*/  HADD2.F32 R6, -RZ, R3.H1_H1 ;  /* 0x30000003ff067230 */ /* 0x004fe40000004100 */
[----:B------:R-:W-:Y:S02]  /*6020*/  HADD2.F32 R8, -RZ, R2.H1_H1 ;  /* 0x30000002ff087230 */ /* 0x000fe40000004100 */
[----:B---3--:R-:W-:Y:S02]  /*6030*/  HADD2.F32 R10, -RZ, R5.H1_H1 ;  /* 0x30000005ff0a7230 */ /* 0x008fe40000004100 */
[-C--:B------:R-:W-:Y:S01]  /*6040*/  FMUL.FTZ R7, R13, R6.reuse ;  /* 0x000000060d077220 */ /* 0x080fe20000410000 */
[----:B------:R-:W-:Y:S01]  /*6050*/  FMUL.FTZ R6, R12, R6 ;  /* 0x000000060c067220 */ /* 0x000fe20000410000 */
[----:B------:R-:W-:Y:S02]  /*6060*/  HADD2.F32 R11, -RZ, R4.H1_H1 ;  /* 0x30000004ff0b7230 */ /* 0x000fe40000004100 */
[-C--:B------:R-:W-:Y:S01]  /*6070*/  FMUL.FTZ R9, R15, R8.reuse ;  /* 0x000000080f097220 */ /* 0x080fe20000410000 */
[----:B------:R-:W-:Y:S01]  /*6080*/  FMUL.FTZ R8, R14, R8 ;  /* 0x000000080e087220 */ /* 0x000fe20000410000 */
[-C--:B------:R-:W-:Y:S01]  /*6090*/  FFMA.FTZ R7, R12, R10.reuse, -R7 ;  /* 0x0000000a0c077223 */ /* 0x080fe20000010807 */
[----:B------:R-:W-:Y:S01]  /*60a0*/  FFMA.FTZ R6, R13, R10, R6 ;  /* 0x0000000a0d067223 */ /* 0x000fe20000010006 */
[----:B------:R-:W-:-:S02]  /*60b0*/  HADD2.F32 R10, -RZ, R26.H0_H0 ;  /* 0x2000001aff0a7230 */ /* 0x000fc40000004100 */
[-C--:B------:R-:W-:Y:S01]  /*60c0*/  FFMA.FTZ R9, R14, R11.reuse, -R9 ;  /* 0x0000000b0e097223 */ /* 0x080fe20000010809 */
[----:B------:R-:W-:Y:S01]  /*60d0*/  FFMA.FTZ R8, R15, R11, R8 ;  /* 0x0000000b0f087223 */ /* 0x000fe20000010008 */
        /* <DEDUP_REMOVED lines=19> */
.L_x_4063:
[----:B------:R-:W-:Y:S05]  /*6210*/  BSYNC B0 ;  /* 0x0000000000007941 */ /* 0x000fea0003800000 */
.L_x_4062:
[----:B-----5:R1:W-:Y:S01]  /*6220*/  STS.128 [R146+0x800], R24 ;  /* 0x0008001892007388 */ /* 0x0203e20000000c00 */
[----:B------:R-:W-:Y:S05]  /*6230*/  BRA `(.L_x_4061) ;  /* 0x0000000c00b07947 */ /* 0x000fea0003800000 */
.L_x_4056:
        /* <DEDUP_REMOVED lines=23> */
[----:B----4-:R-:W-:Y:S01]  /*63b0*/  IMAD.WIDE R12, R4, 0x2, R8 ;  /* 0x00000002040c7825 */ /* 0x010fe200078e0208 */
        /* <DEDUP_REMOVED lines=13> */
[----:B-----5:R-:W2:Y:S01]  /*6490*/  LDG.E.128 R8, desc[UR6][R8.64] ;  /* 0x0000000608087981 */ /* 0x020ea2000c1e1d00 */
        /* <DEDUP_REMOVED lines=30> */
[----:B------:R-:W-:Y:S02]  /*6680*/  HADD2.F32 R0, -RZ, R16.H0_H0 ;  /* 0x20000010ff007230 */ /* 0x000fe40000004100 */
        /* <DEDUP_REMOVED lines=29> */
.L_x_4067:
[----:B------:R-:W-:Y:S05]  /*6860*/  BSYNC B0 ;  /* 0x0000000000007941 */ /* 0x000fea0003800000 */
.L_x_4066:
[----:B-----5:R3:W-:Y:S04]  /*6870*/  STS.64 [R146], R16 ;  /* 0x0000001092007388 */ /* 0x0207e80000000a00 */
[----:B------:R3:W-:Y:S02]  /*6880*/  STS.64 [R146+0x8], R18 ;  /* 0x0000081292007388 */ /* 0x0007e40000000a00 */
.L_x_4065:
[----:B------:R-:W-:Y:S05]  /*6890*/  BSYNC B1 ;  /* 0x0000000000017941 */ /* 0x000fea0003800000 */
.L_x_4064:
        /* <DEDUP_REMOVED lines=8> */
[----:B----4-:R4:W5:Y:S01]  /*6920*/  LDG.E.128 R12, desc[UR6][R24.64] ;  /* 0x00000006180c7981 */ /* 0x010962000c1e1d00 */
        /* <DEDUP_REMOVED lines=13> */
[----:B---3--:R-:W-:Y:S01]  /*6a00*/  IMAD.WIDE R16, R87, 0x2, R24 ;  /* 0x0000000257107825 */ /* 0x008fe200078e0218 */
[----:B------:R-:W-:Y:S02]  /*6a10*/  LEA.HI.X.SX32 R3, R2, R21, 0x1, P1 ;  /* 0x0000001502037211 */ /* 0x000fe400008f0eff */
[----:B------:R-:W-:-:S02]  /*6a20*/  LEA R6, P1, R4, UR8, 0x1 ;  /* 0x0000000804067c11 */ /* 0x000fc4000f8208ff */
[----:B------:R-:W-:Y:S01]  /*6a30*/  MOV R2, RZ ;  /* 0x000000ff00027202 */ /* 0x000fe20000000f00 */
[----:B------:R-:W3:Y:S01]  /*6a40*/  LDG.E.128 R16, desc[UR6][R16.64] ;  /* 0x0000000610107981 */ /* 0x000ee2000c1e1d00 */
[----:B------:R-:W-:Y:S01]  /*6a50*/  LEA.HI.X R7, R4, UR9, R3, 0x1, P1 ;  /* 0x0000000904077c11 */ /* 0x000fe200088f0c03 */
[----:B------:R-:W-:Y:S01]  /*6a60*/  ULDC.64 UR8, c[0x0][0x358] ;  /* 0x0000d60000087ab9 */ /* 0x000fe20000000a00 */
[----:B------:R-:W-:-:S04]  /*6a70*/  @P0 IADD3 R2, -R90, RZ, RZ ;  /* 0x000000ff5a020210 */ /* 0x000fc80007ffe1ff */
[----:B------:R-:W4:Y:S01]  /*6a80*/  LDG.E.128 R4, desc[UR6][R6.64] ;  /* 0x0000000606047981 */ /* 0x000f22000c1e1d00 */
[----:B------:R-:W-:-:S04]  /*6a90*/  IADD3 R88, P1, R2, R88, RZ ;  /* 0x0000005802587210 */ /* 0x000fc80007f3e0ff */
[----:B------:R-:W-:Y:S02]  /*6aa0*/  LEA.HI.X.SX32 R21, R2, R21, 0x1, P1 ;  /* 0x0000001502157211 */ /* 0x000fe400008f0eff */
[----:B--2---:R-:W-:-:S04]  /*6ab0*/  LEA R8, P1, R88, UR8, 0x1 ;  /* 0x0000000858087c11 */ /* 0x004fc8000f8208ff */
[----:B------:R-:W-:-:S06]  /*6ac0*/  LEA.HI.X R9, R88, UR9, R21, 0x1, P1 ;  /* 0x0000000958097c11 */ /* 0x000fcc00088f0c15 */
[----:B-----5:R-:W2:Y:S01]  /*6ad0*/  LDG.E.128 R8, desc[UR6][R8.64] ;  /* 0x0000000608087981 */ /* 0x020ea2000c1e1d00 */
[----:B---3--:R-:W-:Y:S02]  /*6ae0*/  HADD2.F32 R23, -RZ, R17.H0_H0 ;  /* 0x20000011ff177230 */ /* 0x008fe40000004100 */
[----:B----4-:R-:W-:Y:S02]  /*6af0*/  HADD2.F32 R24, -RZ, R16.H0_H0 ;  /* 0x20000010ff187230 */ /* 0x010fe40000004100 */
[--C-:B------:R-:W-:Y:S02]  /*6b00*/  HADD2.F32 R2, -RZ, R5.reuse.H0_H0 ;  /* 0x20000005ff027230 */ /* 0x100fe40000004100 */
        /* <DEDUP_REMOVED lines=18> */
[--C-:B------:R-:W-:Y:S02]  /*6c30*/  HADD2.F32 R5, -RZ, R18.reuse.H0_H0 ;  /* 0x20000012ff057230 */ /* 0x100fe40000004100 */
[----:B------:R-:W-:Y:S01]  /*6c40*/  @!P0 FADD.FTZ R4, -R4, -RZ ;  /* 0x800000ff04048221 */ /* 0x000fe20000010100 */
[----:B------:R-:W-:Y:S01]  /*6c50*/  FMUL.FTZ R6, R3, R6 ;  /* 0x0000000603067220 */ /* 0x000fe20000410000 */
[----:B------:R-:W-:Y:S01]  /*6c60*/  FMUL.FTZ R7, R2, R7 ;  /* 0x0000000702077220 */ /* 0x000fe20000410000 */
[----:B------:R-:W-:-:S02]  /*6c70*/  HADD2.F32 R18, -RZ, R18.H1_H1 ;  /* 0x30000012ff127230 */ /* 0x000fc40000004100 */
[----:B------:R-:W-:Y:S01]  /*6c80*/  @!P0 FADD.FTZ R21, -R21, -RZ ;  /* 0x800000ff15158221 */ /* 0x000fe20000010100 */
[----:B------:R-:W-:Y:S02]  /*6c90*/  HADD2.F32 R2, -RZ, R13.H0_H0 ;  /* 0x2000000dff027230 */ /* 0x000fe40000004100 */
[----:B------:R-:W-:Y:S01]  /*6ca0*/  FMUL.FTZ R4, R5, R4 ;  /* 0x0000000405047220 */ /* 0x000fe20000410000 */
[----:B--2---:R-:W-:Y:S02]  /*6cb0*/  HADD2.F32 R3, -RZ, R9.H0_H0 ;  /* 0x20000009ff037230 */ /* 0x004fe40000004100 */
[----:B------:R-:W-:Y:S02]  /*6cc0*/  HADD2.F32 R17, -RZ, R16.H1_H1 ;  /* 0x30000010ff117230 */ /* 0x000fe40000004100 */
[----:B------:R-:W-:Y:S02]  /*6cd0*/  HADD2.F32 R13, -RZ, R13.H1_H1 ;  /* 0x3000000dff0d7230 */ /* 0x000fe40000004100 */
[----:B------:R-:W-:-:S02]  /*6ce0*/  HADD2.F32 R9, -RZ, R9.H1_H1 ;  /* 0x30000009ff097230 */ /* 0x000fc40000004100 */
[----:B------:R-:W-:Y:S02]  /*6cf0*/  HADD2.F32 R5, -RZ, R12.H0_H0 ;  /* 0x2000000cff057230 */ /* 0x000fe40000004100 */
[----:B------:R-:W-:Y:S02]  /*6d00*/  HADD2.F32 R16, -RZ, R8.H0_H0 ;  /* 0x20000008ff107230 */ /* 0x000fe40000004100 */
[----:B------:R-:W-:Y:S01]  /*6d10*/  @!P0 FADD.FTZ R20, -R20, -RZ ;  /* 0x800000ff14148221 */ /* 0x000fe20000010100 */
[----:B------:R-:W-:Y:S01]  /*6d20*/  FMUL.FTZ R21, R18, R21 ;  /* 0x0000001512157220 */ /* 0x000fe20000410000 */
[--C-:B------:R-:W-:Y:S02]  /*6d30*/  HADD2.F32 R19, -RZ, R11.reuse.H0_H0 ;  /* 0x2000000bff137230 */ /* 0x100fe40000004100 */
[----:B------:R-:W-:Y:S01]  /*6d40*/  FFMA.FTZ R9, R13, R9, R22 ;  /* 0x000000090d097223 */ /* 0x000fe20000010016 */
[----:B------:R-:W-:Y:S02]  /*6d50*/  HADD2.F32 R18, -RZ, R11.H1_H1 ;  /* 0x3000000bff127230 */ /* 0x000fe40000004100 */
[----:B------:R-:W-:Y:S01]  /*6d60*/  FFMA.FTZ R2, R2, R3, R23 ;  /* 0x0000000302027223 */ /* 0x000fe20000010017 */
[----:B------:R-:W-:-:S02]  /*6d70*/  HADD2.F32 R11, -RZ, R10.H0_H0 ;  /* 0x2000000aff0b7230 */ /* 0x000fc40000004100 */
[----:B------:R-:W-:Y:S01]  /*6d80*/  FFMA.FTZ R5, R5, R16, R24 ;  /* 0x0000001005057223 */ /* 0x000fe20000010018 */
[----:B------:R-:W-:Y:S02]  /*6d90*/  HADD2.F32 R13, -RZ, R14.H0_H0 ;  /* 0x2000000eff0d7230 */ /* 0x000fe40000004100 */
[----:B------:R-:W-:Y:S01]  /*6da0*/  FMUL.FTZ R17, R17, R20 ;  /* 0x0000001411117220 */ /* 0x000fe20000410000 */
        /* <DEDUP_REMOVED lines=15> */
.L_x_4069:
[----:B------:R-:W-:Y:S05]  /*6ea0*/  BSYNC B0 ;  /* 0x0000000000007941 */ /* 0x000fea0003800000 */
.L_x_4068:
[----:B-----5:R1:W-:Y:S01]  /*6eb0*/  STS.128 [R146+0x800], R12 ;  /* 0x0008000c92007388 */ /* 0x0203e20000000c00 */
[----:B------:R-:W-:Y:S05]  /*6ec0*/  BRA `(.L_x_4061) ;  /* 0x00000000008c7947 */ /* 0x000fea0003800000 */
.L_x_4055:
[----:B------:R-:W1:Y:S01]  /*6ed0*/  S2R R47, SR_CTAID.X ;  /* 0x00000000002f7919 */ /* 0x000e620000002500 */
[----:B------:R-:W-:Y:S01]  /*6ee0*/  IADD3 R0, R100, 0x20, RZ ;  /* 0x0000002064007810 */ /* 0x000fe20007ffe0ff */
[----:B------:R-:W-:Y:S01]  /*6ef0*/  BSSY B0, `(.L_x_4070) ;  /* 0x0000012000007945 */ /* 0x000fe20003800000 */
[----:B-1----:R-:W-:-:S05]  /*6f00*/  IMAD R3, R47, -0x40, R142 ;  /* 0xffffffc02f037824 */ /* 0x002fca00078e028e */
        /* <DEDUP_REMOVED lines=16> */
.L_x_4071:
[----:B------:R-:W-:Y:S05]  /*7010*/  BSYNC B0 ;  /* 0x0000000000007941 */ /* 0x000fea0003800000 */
.L_x_4070:
        /* <DEDUP_REMOVED lines=14> */
.L_x_4061:
[----:B------:R-:W-:Y:S05]  /*7100*/  BSYNC B2 ;  /* 0x0000000000027941 */ /* 0x000fea0003800000 */
.L_x_4054:
[----:B--2---:R-:W2:Y:S01]  /*7110*/  S2R R2, SR_TID.X ;  /* 0x0000000000027919 */ /* 0x004ea20000002100 */
[----:B------:R-:W-:Y:S01]  /*7120*/  VIADD R148, R46, 0xffffffff ;  /* 0xffffffff2e947836 */ /* 0x000fe20000000000 */
[--C-:B------:R-:W-:Y:S01]  /*7130*/  SHF.R.S32.HI R6, RZ, 0x1, R91.reuse ;  /* 0x00000001ff067819 */ /* 0x100fe2000001145b */
[----:B------:R-:W-:Y:S01]  /*7140*/  ULDC.64 UR12, c[0x0][0x218] ;  /* 0x00008600000c7ab9 */ /* 0x000fe20000000a00 */
[----:B------:R-:W-:Y:S01]  /*7150*/  SHF.R.S32.HI R3, RZ, 0x1f, R91 ;  /* 0x0000001fff037819 */ /* 0x000fe2000001145b */
[----:B------:R-:W-:Y:S01]  /*7160*/  IMAD.SHL.U32 R45, R148, 0x80, RZ ;  /* 0x00000080942d7824 */ /* 0x000fe200078e00ff */
[----:B------:R-:W-:Y:S01]  /*7170*/  LOP3.LUT R44, R91, 0x7fffffe, RZ, 0xc0, !PT ;  /* 0x07fffffe5b2c7812 */ /* 0x000fe200078ec0ff */
[----:B------:R-:W-:Y:S01]  /*7180*/  BSSY B0, `(.L_x_4072) ;  /* 0x0000039000007945 */ /* 0x000fe20003800000 */
[----:B------:R-:W-:Y:S01]  /*7190*/  LEA.HI R3, R3, R6, RZ, 0x2 ;  /* 0x0000000603037211 */ /* 0x000fe200078f10ff */
[----:B------:R-:W-:Y:S01]  /*71a0*/  IMAD.IADD R7, R48, 0x1, -R45 ;  /* 0x0000000130077824 */ /* 0x000fe200078e0a2d */
[----:B------:R-:W-:-:S02]  /*71b0*/  LEA R150, P4, R96, UR12, 0x1 ;  /* 0x0000000c60967c11 */ /* 0x000fc4000f8808ff */
[----:B------:R-:W-:Y:S02]  /*71c0*/  LOP3.LUT R3, R3, 0xfffffffc, RZ, 0xc0, !PT ;  /* 0xfffffffc03037812 */ /* 0x000fe400078ec0ff */
[-C--:B------:R-:W-:Y:S02]  /*71d0*/  ISETP.GE.AND P0, PT, R100, R7.reuse, PT ;  /* 0x000000076400720c */ /* 0x080fe40003f06270 */
[-C--:B------:R-:W-:Y:S01]  /*71e0*/  ISETP.GE.AND P6, PT, R0, R7.reuse, PT ;  /* 0x000000070000720c */ /* 0x080fe20003fc6270 */
[----:B------:R-:W-:Y:S01]  /*71f0*/  IMAD.IADD R3, R6, 0x1, -R3 ;  /* 0x0000000106037824 */ /* 0x000fe200078e0a03 */
[-C--:B------:R-:W-:Y:S02]  /*7200*/  ISETP.GE.AND P1, PT, R0, R7.reuse, PT ;  /* 0x000000070000720c */ /* 0x080fe40003f26270 */
[----:B------:R-:W-:Y:S02]  /*7210*/  ISETP.GE.AND P3, PT, R100, R7, PT ;  /* 0x000000076400720c */ /* 0x000fe40003f66270 */
[----:B------:R-:W-:-:S02]  /*7220*/  LEA.HI.X R147, R96, UR13, R99, 0x1, P4 ;  /* 0x0000000d60937c11 */ /* 0x000fc4000a0f0c63 */
[----:B--2---:R-:W-:-:S04]  /*7230*/  SHF.R.S32.HI R51, RZ, 0x1f, R2 ;  /* 0x0000001fff337819 */ /* 0x004fc80000011402 */
[CC--:B------:R-:W-:Y:S02]  /*7240*/  LEA.HI R49, R51.reuse, R2.reuse, RZ, 0x4 ;  /* 0x0000000233317211 */ /* 0x0c0fe400078f20ff */
[----:B------:R-:W-:Y:S02]  /*7250*/  LEA.HI R5, R51, R2, RZ, 0x3 ;  /* 0x0000000233057211 */ /* 0x000fe400078f18ff */
[----:B------:R-:W-:Y:S02]  /*7260*/  SHF.R.S32.HI R4, RZ, 0x4, R49 ;  /* 0x00000004ff047819 */ /* 0x000fe40000011431 */
[----:B------:R-:W-:Y:S02]  /*7270*/  LOP3.LUT R49, R49, 0xfffffff0, RZ, 0xc0, !PT ;  /* 0xfffffff031317812 */ /* 0x000fe400078ec0ff */
[C---:B------:R-:W-:Y:S02]  /*7280*/  LOP3.LUT R9, R5.reuse, 0xfffffff8, RZ, 0xc0, !PT ;  /* 0xfffffff805097812 */ /* 0x040fe400078ec0ff */
[----:B------:R-:W-:Y:S01]  /*7290*/  SHF.R.S32.HI R10, RZ, 0x3, R5 ;  /* 0x00000003ff0a7819 */ /* 0x000fe20000011405 */
[----:B------:R-:W-:Y:S01]  /*72a0*/  IMAD.IADD R49, R2, 0x1, -R49 ;  /* 0x0000000102317824 */ /* 0x000fe200078e0a31 */
[----:B-----5:R-:W-:Y:S01]  /*72b0*/  LEA.HI R11, R4, R4, RZ, 0x1 ;  /* 0x00000004040b7211 */ /* 0x020fe200078f08ff */
[----:B------:R-:W-:Y:S01]  /*72c0*/  IMAD.IADD R9, R2, 0x1, -R9 ;  /* 0x0000000102097824 */ /* 0x000fe200078e0a09 */
[----:B------:R-:W-:Y:S01]  /*72d0*/  LEA.HI R5, R5, R10, RZ, 0x1 ;  /* 0x0000000a05057211 */ /* 0x000fe200078f08ff */
[----:B------:R-:W-:Y:S01]  /*72e0*/  IMAD.IADD R44, R49, 0x1, -R44 ;  /* 0x00000001312c7824 */ /* 0x000fe200078e0a2c */
[----:B------:R-:W-:-:S02]  /*72f0*/  LOP3.LUT R11, R11, 0xfffffffe, RZ, 0xc0, !PT ;  /* 0xfffffffe0b0b7812 */ /* 0x000fc400078ec0ff */
[----:B------:R-:W-:Y:S02]  /*7300*/  SHF.R.S32.HI R8, RZ, 0x1f, R49 ;  /* 0x0000001fff087819 */ /* 0x000fe40000011431 */
[----:B------:R-:W-:Y:S01]  /*7310*/  LEA.HI R6, R9, R9, RZ, 0x1 ;  /* 0x0000000909067211 */ /* 0x000fe200078f08ff */
[----:B------:R-:W-:Y:S01]  /*7320*/  IMAD.IADD R0, R4, 0x1, -R11 ;  /* 0x0000000104007824 */ /* 0x000fe200078e0a0b */
[----:B------:R-:W-:Y:S01]  /*7330*/  LOP3.LUT R5, R5, 0xfffffffe, RZ, 0xc0, !PT ;  /* 0xfffffffe05057812 */ /* 0x000fe200078ec0ff */
[----:B------:R-:W-:Y:S01]  /*7340*/  IMAD.SHL.U32 R11, R3, 0x40, RZ ;  /* 0x00000040030b7824 */ /* 0x000fe200078e00ff */
[----:B------:R-:W-:Y:S01]  /*7350*/  LEA.HI R49, R8, R49, RZ, 0x3 ;  /* 0x0000003108317211 */ /* 0x000fe200078f18ff */
[----:B------:R-:W-:Y:S01]  /*7360*/  VIADD R8, R100, 0x40 ;  /* 0x0000004064087836 */ /* 0x000fe20000000000 */
[----:B------:R-:W-:Y:S01]  /*7370*/  LOP3.LUT R4, R6, 0xfffffffe, RZ, 0xc0, !PT ;  /* 0xfffffffe06047812 */ /* 0x000fe200078ec0ff */
[----:B------:R-:W-:Y:S01]  /*7380*/  VIADD R100, R100, 0x60 ;  /* 0x0000006064647836 */ /* 0x000fe20000000000 */
[----:B------:R-:W-:Y:S01]  /*7390*/  SHF.R.S32.HI R6, RZ, 0x1, R6 ;  /* 0x00000001ff067819 */ /* 0x000fe20000011406 */
[----:B------:R-:W-:Y:S01]  /*73a0*/  IMAD.IADD R10, R10, 0x1, -R5 ;  /* 0x000000010a0a7824 */ /* 0x000fe200078e0a05 */
[----:B------:R-:W-:Y:S01]  /*73b0*/  LEA.HI R51, R51, R2, RZ, 0x5 ;  /* 0x0000000233337211 */ /* 0x000fe200078f28ff */
[----:B------:R-:W-:Y:S01]  /*73c0*/  IMAD.IADD R9, R9, 0x1, -R4 ;  /* 0x0000000109097824 */ /* 0x000fe200078e0a04 */
[-C--:B------:R-:W-:Y:S01]  /*73d0*/  ISETP.GE.AND P5, PT, R8, R7.reuse, PT ;  /* 0x000000070800720c */ /* 0x080fe20003fa6270 */
[----:B------:R-:W-:Y:S01]  /*73e0*/  IMAD.SHL.U32 R49, R49, 0x20, RZ ;  /* 0x0000002031317824 */ /* 0x000fe200078e00ff */
[----:B------:R-:W-:Y:S01]  /*73f0*/  ISETP.GE.AND P4, PT, R100, R7, PT ;  /* 0x000000076400720c */ /* 0x000fe20003f86270 */
[----:B------:R-:W-:Y:S01]  /*7400*/  IMAD.SHL.U32 R10, R10, 0x8, RZ ;  /* 0x000000080a0a7824 */ /* 0x000fe200078e00ff */
[----:B------:R-:W-:Y:S01]  /*7410*/  SHF.R.S32.HI R50, RZ, 0x5, R51 ;  /* 0x00000005ff327819 */ /* 0x000fe20000011433 */
[----:B-1-34-:R-:W-:Y:S01]  /*7420*/  IMAD.SHL.U32 R14, R0, 0x8, RZ ;  /* 0x00000008000e7824 */ /* 0x01afe200078e00ff */
[----:B------:R-:W-:Y:S01]  /*7430*/  LOP3.LUT R11, R11, 0xc0, RZ, 0xc0, !PT ;  /* 0x000000c00b0b7812 */ /* 0x000fe200078ec0ff */
[----:B------:R-:W-:Y:S01]  /*7440*/  IMAD.SHL.U32 R12, R6, 0x40, RZ ;  /* 0x00000040060c7824 */ /* 0x000fe200078e00ff */
[----:B------:R-:W-:Y:S07]  /*7450*/  @P0 BRA `(.L_x_4073) ;  /* 0x00000000002c0947 */ /* 0x000fee0003800000 */
        /* <DEDUP_REMOVED lines=11> */
.L_x_4073:
[----:B------:R-:W-:Y:S05]  /*7510*/  BSYNC B0 ;  /* 0x0000000000007941 */ /* 0x000fea0003800000 */
.L_x_4072:
        /* <DEDUP_REMOVED lines=12> */
.L_x_4075:
[----:B------:R-:W-:Y:S05]  /*75e0*/  BSYNC B0 ;  /* 0x0000000000007941 */ /* 0x000fea0003800000 */
.L_x_4074:
[----:B------:R-:W-:Y:S04]  /*75f0*/  BSSY B0, `(.L_x_4076) ;  /* 0x000000d000007945 */ /* 0x000fe80003800000 */
[----:B------:R-:W-:Y:S05]  /*7600*/  @P5 BRA `(.L_x_4077) ;  /* 0x00000000002c5947 */ /* 0x000fea0003800000 */
[----:B------:R-:W-:Y:S02]  /*7610*/  ULDC UR5, c[0x0][0x2d0] ;  /* 0x0000b40000057ab9 */ /* 0x000fe40000000800 */
[----:B------:R-:W-:-:S13]  /*7620*/  ISETP.GE.AND P0, PT, R84, UR5, PT ;  /* 0x0000000554007c0c */ /* 0x000fda000bf06270 */
[----:B------:R1:W-:Y:S01]  /*7630*/  @P0 STS.128 [R146+0x2000], RZ ;  /* 0x002000ff92000388 */ /* 0x0003e20000000c00 */
[----:B------:R-:W-:Y:S05]  /*7640*/  @P0 BRA `(.L_x_4077) ;  /* 0x00000000001c0947 */ /* 0x000fea0003800000 */
[----:B----4-:R-:W4:Y:S02]  /*7650*/  LDC.64 R4, c[0x0][0x248] ;  /* 0x00009200ff047b82 */ /* 0x010f240000000a00 */
[----:B----4-:R-:W-:-:S04]  /*7660*/  LEA R16, P0, R4, R150, 0x7 ;  /* 0x0000009604107211 */ /* 0x010fc800078038ff */
[----:B------:R-:W-:-:S05]  /*7670*/  LEA.HI.X R17, R4, R147, R5, 0x7, P0 ;  /* 0x0000009304117211 */ /* 0x000fca00000f3c05 */
[----:B------:R-:W-:Y:S01]  /*7680*/  @!PT LDS RZ, [RZ] ;  /* 0x00000000fffff984 */ /* 0x000fe20000000800 */
[----:B------:R-:W-:Y:S01]  /*7690*/  @!PT LDS RZ, [RZ] ;  /* 0x00000000fffff984 */ /* 0x000fe20000000800 */
[----:B------:R-:W-:Y:S01]  /*76a0*/  @!PT LDS RZ, [RZ] ;  /* 0x00000000fffff984 */ /* 0x000fe20000000800 */
[----:B------:R4:W-:Y:S04]  /*76b0*/  LDGSTS.E.BYPASS.LTC128B.128 [R146+0x2000], desc[UR6][R16.64] ;  /* 0x0200000010927fae */ /* 0x0009e8000b901d46 */
.L_x_4077:
[----:B------:R-:W-:Y:S05]  /*76c0*/  BSYNC B0 ;  /* 0x0000000000007941 */ /* 0x000fea0003800000 */
.L_x_4076:
[----:B------:R-:W-:Y:S04]  /*76d0*/  BSSY B0, `(.L_x_4078) ;  /* 0x000000f000007945 */ /* 0x000fe80003800000 */
[----:B------:R-:W-:Y:S05]  /*76e0*/  @P4 BRA `(.L_x_4079) ;  /* 0x0000000000344947 */ /* 0x000fea0003800000 */
[----:B------:R-:W-:Y:S02]  /*76f0*/  ULDC UR5, c[0x0][0x2d0] ;  /* 0x0000b40000057ab9 */ /* 0x000fe40000000800 */
[----:B------:R-:W-:-:S13]  /*7700*/  ISETP.GE.AND P0, PT, R84, UR5, PT ;  /* 0x0000000554007c0c */ /* 0x000fda000bf06270 */
[----:B------:R1:W-:Y:S01]  /*7710*/  @P0 STS.128 [R146+0x2800], RZ ;  /* 0x002800ff92000388 */ /* 0x0003e20000000c00 */
[----:B------:R-:W-:Y:S05]  /*7720*/  @P0 BRA `(.L_x_4079) ;  /* 0x0000000000240947 */ /* 0x000fea0003800000 */
[----:B----4-:R-:W4:Y:S01]  /*7730*/  LDC.64 R4, c[0x0][0x248] ;  /* 0x00009200ff047b82 */ /* 0x010f220000000a00 */
[----:B--2---:R-:W-:-:S03]  /*7740*/  MOV R151, R147 ;  /* 0x0000009300977202 */ /* 0x004fc60000000f00 */
[----:B----4-:R-:W-:-:S04]  /*7750*/  IMAD.WIDE.U32 R16, R4, 0xc0, R150 ;  /* 0x000000c004107825 */ /* 0x010fc800078e0096 */
[----:B------:R-:W-:-:S05]  /*7760*/  IMAD R5, R5, 0xc0, RZ ;  /* 0x000000c005057824 */ /* 0x000fca00078e02ff */
[----:B------:R-:W-:-:S05]  /*7770*/  IADD3 R17, R5, R17, RZ ;  /* 0x0000001105117210 */ /* 0x000fca0007ffe0ff */
[----:B------:R-:W-:Y:S01]  /*7780*/  @!PT LDS RZ, [RZ] ;  /* 0x00000000fffff984 */ /* 0x000fe20000000800 */
[----:B------:R-:W-:Y:S01]  /*7790*/  @!PT LDS RZ, [RZ] ;  /* 0x00000000fffff984 */ /* 0x000fe20000000800 */
[----:B------:R-:W-:Y:S01]  /*77a0*/  @!PT LDS RZ, [RZ] ;  /* 0x00000000fffff984 */ /* 0x000fe20000000800 */
[----:B------:R2:W-:Y:S02]  /*77b0*/  LDGSTS.E.BYPASS.LTC128B.128 [R146+0x2800], desc[UR6][R16.64] ;  /* 0x0280000010927fae */ /* 0x0005e4000b901d46 */
.L_x_4079:
[----:B------:R-:W-:Y:S05]  /*77c0*/  BSYNC B0 ;  /* 0x0000000000007941 */ /* 0x000fea0003800000 */
.L_x_4078:
[----:B------:R-:W0:Y:S01]  /*77d0*/  LDGDEPBAR ;  /* 0x00000000000079af */ /* 0x000e220000000000 */
[----:B----4-:R-:W-:Y:S01]  /*77e0*/  LOP3.LUT R5, R12, 0xc0, RZ, 0xc0, !PT ;  /* 0x000000c00c057812 */ /* 0x010fe200078ec0ff */
[----:B------:R-:W-:Y:S01]  /*77f0*/  IMAD R9, R0, 0x8, R9 ;  /* 0x0000000800097824 */ /* 0x000fe200078e0209 */
[----:B------:R-:W-:Y:S01]  /*7800*/  LOP3.LUT R49, R49, 0xffffff00, RZ, 0xc0, !PT ;  /* 0xffffff0031317812 */ /* 0x000fe200078ec0ff */
[----:B------:R-:W-:Y:S01]  /*7810*/  ULDC.64 UR10, c[0x0][0x220] ;  /* 0x00008800000a7ab9 */ /* 0x000fe20000000a00 */
[----:B------:R-:W-:Y:S01]  /*7820*/  LOP3.LUT R14, R11, 0x8, R14, 0xf8, !PT ;  /* 0x000000080b0e7812 */ /* 0x000fe200078ef80e */
[----:B------:R-:W-:Y:S01]  /*7830*/  BSSY B0, `(.L_x_4080) ;  /* 0x0000021000007945 */ /* 0x000fe20003800000 */
[----:B------:R-:W-:Y:S01]  /*7840*/  LOP3.LUT R10, R5, 0x8, R10, 0xf8, !PT ;  /* 0x00000008050a7812 */ /* 0x000fe200078ef80a */
[----:B------:R-:W-:Y:S01]  /*7850*/  IMAD R13, R50, 0x200, R49 ;  /* 0x00000200320d7824 */ /* 0x000fe200078e0231 */
[----:B------:R-:W-:Y:S02]  /*7860*/  SHF.R.U32.HI R11, RZ, 0x3, R11 ;  /* 0x00000003ff0b7819 */ /* 0x000fe4000001160b */
[----:B------:R-:W-:Y:S01]  /*7870*/  SHF.R.U32.HI R5, RZ, 0x3, R5 ;  /* 0x00000003ff057819 */ /* 0x000fe20000011605 */
[----:B------:R-:W-:Y:S01]  /*7880*/  IMAD R13, R44, 0x20, R13 ;  /* 0x000000202c0d7824 */ /* 0x000fe200078e020d */
[----:B------:R-:W-:-:S02]  /*7890*/  LOP3.LUT R0, R14, R11, RZ, 0x3c, !PT ;  /* 0x0000000b0e007212 */ /* 0x000fc400078e3cff */
[----:B------:R-:W-:Y:S02]  /*78a0*/  LOP3.LUT R10, R10, R5, RZ, 0x3c, !PT ;  /* 0x000000050a0a7212 */ /* 0x000fe400078e3cff */
[----:B------:R-:W-:Y:S01]  /*78b0*/  LEA R154, P0, R94, UR10, 0x1 ;  /* 0x0000000a5e9a7c11 */ /* 0x000fe2000f8008ff */
[----:B------:R-:W-:Y:S01]  /*78c0*/  IMAD.IADD R136, R0, 0x1, R13 ;  /* 0x0000000100887824 */ /* 0x000fe200078e020d */
[-C--:B------:R-:W-:Y:S01]  /*78d0*/  ISETP.GE.AND P5, PT, R8, R7.reuse, PT ;  /* 0x000000070800720c */ /* 0x080fe20003fa6270 */
[----:B------:R-:W-:Y:S01]  /*78e0*/  IMAD.U32 R134, R9, 0x20, R10 ;  /* 0x0000002009867824 */ /* 0x000fe200078e000a */
[----:B------:R-:W-:Y:S02]  /*78f0*/  ISETP.GE.AND P4, PT, R100, R7, PT ;  /* 0x000000076400720c */ /* 0x000fe40003f86270 */
        /* <DEDUP_REMOVED lines=20> */
.L_x_4081:
[----:B------:R-:W-:Y:S05]  /*7a40*/  BSYNC B0 ;  /* 0x0000000000007941 */ /* 0x000fea0003800000 */
.L_x_4080:
        /* <DEDUP_REMOVED lines=13> */
.L_x_4083:
[----:B------:R-:W-:Y:S05]  /*7b20*/  BSYNC B0 ;  /* 0x0000000000007941 */ /* 0x000fea0003800000 */
.L_x_4082:
        /* <DEDUP_REMOVED lines=14> */
.L_x_4085:
[----:B------:R-:W-:Y:S05]  /*7c10*/  BSYNC B0 ;  /* 0x0000000000007941 */ /* 0x000fea0003800000 */
.L_x_4084:
        /* <DEDUP_REMOVED lines=8> */
[----:B------:R-:W-:-:S05]  /*7ca0*/  MOV R152, R154 ;  /* 0x0000009a00987202 */ /* 0x000fca0000000f00 */
[----:B-1----:R-:W-:-:S04]  /*7cb0*/  IMAD.WIDE.U32 R8, R4, 0xc0, R152 ;  /* 0x000000c004087825 */ /* 0x002fc800078e0098 */
[----:B------:R-:W-:-:S05]  /*7cc0*/  IMAD R5, R5, 0xc0, RZ ;  /* 0x000000c005057824 */ /* 0x000fca00078e02ff */
[----:B------:R-:W-:-:S05]  /*7cd0*/  IADD3 R9, R5, R9, RZ ;  /* 0x0000000905097210 */ /* 0x000fca0007ffe0ff */
[----:B------:R-:W-:Y:S01]  /*7ce0*/  @!PT LDS RZ, [RZ] ;  /* 0x00000000fffff984 */ /* 0x000fe20000000800 */
[----:B------:R-:W-:Y:S01]  /*7cf0*/  @!PT LDS RZ, [RZ] ;  /* 0x00000000fffff984 */ /* 0x000fe20000000800 */
[----:B------:R-:W-:Y:S01]  /*7d00*/  @!PT LDS RZ, [RZ] ;  /* 0x00000000fffff984 */ /* 0x000fe20000000800 */
[----:B------:R1:W-:Y:S02]  /*7d10*/  LDGSTS.E.BYPASS.LTC128B.128 [R146+0x4800], desc[UR6][R8.64] ;  /* 0x0480000008927fae */ /* 0x0003e4000b901d46 */
.L_x_4087:
[----:B------:R-:W-:Y:S05]  /*7d20*/  BSYNC B0 ;  /* 0x0000000000007941 */ /* 0x000fea0003800000 */
.L_x_4086:
[----:B------:R-:W-:Y:S01]  /*7d30*/  LDSM.16.M88.4 R24, [R136] ;  /* 0x000000008818783b */ /* 0x000fe20000000200 */
[----:B------:R-:W-:Y:S01]  /*7d40*/  LOP3.LUT P0, RZ, R6, 0x2, RZ, 0xc0, !PT ;  /* 0x0000000206ff7812 */ /* 0x000fe2000780c0ff */
[C---:B-1----:R-:W-:Y:S01]  /*7d50*/  VIADD R4, R134.reuse, 0x1000 ;  /* 0x0000100086047836 */ /* 0x042fe20000000000 */
[----:B------:R-:W-:Y:S01]  /*7d60*/  LOP3.LUT P1, RZ, R3, 0x2, RZ, 0xc0, !PT ;  /* 0x0000000203ff7812 */ /* 0x000fe2000782c0ff */
[----:B------:R-:W1:Y:S01]  /*7d70*/  LDSM.16.M88.4 R64, [R134+0x1c00] ;  /* 0x001c00008640783b */ /* 0x000e620000000200 */
[----:B------:R-:W-:Y:S01]  /*7d80*/  IMAD.MOV.U32 R3, RZ, RZ, 0x20 ;  /* 0x00000020ff037424 */ /* 0x000fe200078e00ff */
[----:B------:R-:W-:Y:S01]  /*7d90*/  LOP3.LUT R51, R51, 0xffffffe0, RZ, 0xc0, !PT ;  /* 0xffffffe033337812 */ /* 0x000fe200078ec0ff */
[----:B------:R-:W-:Y:S01]  /*7da0*/  VIADD R133, R134, 0x1020 ;  /* 0x0000102086857836 */ /* 0x000fe20000000000 */
[----:B------:R-:W5:Y:S01]  /*7db0*/  LDSM.16.M88.4 R56, [R134+0x2000] ;  /* 0x002000008638783b */ /* 0x000f620000000200 */
[----:B------:R-:W-:Y:S01]  /*7dc0*/  IMAD R50, R47, 0x4, R50 ;  /* 0x000000042f327824 */ /* 0x000fe200078e0232 */
[----:B------:R-:W-:Y:S01]  /*7dd0*/  SEL R3, R3, 0xffffffe0, !P1 ;  /* 0xffffffe003037807 */ /* 0x000fe20004800000 */
[----:B------:R-:W-:Y:S01]  /*7de0*/  IMAD.IADD R86, R2, 0x1, -R51 ;  /* 0x0000000102567824 */ /* 0x000fe200078e0a33 */
[----:B------:R-:W3:Y:S01]  /*7df0*/  LDSM.16.M88.4 R72, [R134+0x1800] ;  /* 0x001800008648783b */ /* 0x000ee20000000200 */
[----:B------:R-:W-:Y:S01]  /*7e00*/  IMAD R49, R44, 0x20, R49 ;  /* 0x000000202c317824 */ /* 0x000fe200078e0231 */
[----:B------:R-:W-:Y:S01]  /*7e10*/  ULDC UR5, c[0x0][0x398] ;  /* 0x0000e60000057ab9 */ /* 0x000fe20000000800 */
[----:B------:R-:W-:Y:S01]  /*7e20*/  IMAD.IADD R135, R136, 0x1, R3 ;  /* 0x0000000188877824 */ /* 0x000fe200078e0203 */
[----:B--2---:R-:W2:Y:S01]  /*7e30*/  LDSM.16.M88.4 R16, [R134+0x1000] ;  /* 0x001000008610783b */ /* 0x004ea20000000200 */
[----:B------:R-:W-:Y:S01]  /*7e40*/  @P0 VIADD R133, R4, 0xffffffe0 ;  /* 0xffffffe004850836 */ /* 0x000fe20000000000 */
[----:B------:R-:W-:-:S02]  /*7e50*/  SHF.R.S32.HI R149, RZ, 0x1f, R86 ;  /* 0x0000001fff957819 */ /* 0x000fc40000011456 */
[----:B------:R-:W-:Y:S01]  /*7e60*/  LDSM.16.M88.4 R28, [R135] ;  /* 0x00000000871c783b */ /* 0x000fe20000000200 */
[----:B------:R-:W-:Y:S01]  /*7e70*/  VIADD R130, R133, 0x400 ;  /* 0x0000040085827836 */ /* 0x000fe20000000000 */
[----:B------:R-:W-:Y:S01]  /*7e80*/  LEA.HI R149, R149, R86, RZ, 0x2 ;  /* 0x0000005695957211 */ /* 0x000fe200078f10ff */
[----:B------:R-:W-:Y:S01]  /*7e90*/  IMAD.SHL.U32 R86, R2, 0x2, RZ ;  /* 0x0000000202567824 */ /* 0x000fe200078e00ff */
[----:B------:R-:W4:Y:S01]  /*7ea0*/  LDSM.16.M88.4 R88, [R133+0xc00] ;  /* 0x000c00008558783b */ /* 0x000f220000000200 */
[C---:B------:R-:W-:Y:S01]  /*7eb0*/  VIADD R129, R133.reuse, 0x800 ;  /* 0x0000080085817836 */ /* 0x040fe20000000000 */
[----:B------:R-:W-:Y:S01]  /*7ec0*/  SHF.R.S32.HI R149, RZ, 0x2, R149 ;  /* 0x00000002ff957819 */ /* 0x000fe20000011495 */
[C---:B------:R-:W-:Y:S01]  /*7ed0*/  VIADD R128, R133.reuse, 0xc00 ;  /* 0x00000c0085807836 */ /* 0x040fe20000000000 */
[----:B------:R-:W4:Y:S01]  /*7ee0*/  LDSM.16.M88.4 R80, [R133+0x1000] ;  /* 0x001000008550783b */ /* 0x000f220000000200 */
[----:B------:R-:W-:Y:S01]  /*7ef0*/  LOP3.LUT R86, R86, 0x6, RZ, 0xc0, !PT ;  /* 0x0000000656567812 */ /* 0x000fe200078ec0ff */
[----:B------:R-:W-:-:S02]  /*7f00*/  VIADD R127, R133, 0x1000 ;  /* 0x00001000857f7836 */ /* 0x000fc40000000000 */
[----:B------:R-:W4:Y:S01]  /*7f10*/  LDSM.16.M88.4 R100, [R133+0x800] ;  /* 0x000800008564783b */ /* 0x000f220000000200 */
[----:B------:R-:W-:Y:S02]  /*7f20*/  IMAD.U32 R47, R50, 0x10, R149 ;  /* 0x00000010322f7824 */ /* 0x000fe400078e0095 */
[----:B------:R-:W-:Y:S01]  /*7f30*/  IMAD.IADD R2, R45, 0x1, R86 ;  /* 0x000000012d027824 */ /* 0x000fe200078e0256 */
[----:B------:R-:W4:Y:S01]  /*7f40*/  LDSM.16.M88.4 R8, [R134+0x1400] ;  /* 0x001400008608783b */ /* 0x000f220000000200 */
[C---:B------:R-:W-:Y:S01]  /*7f50*/  VIADD R126, R133.reuse, 0x1400 ;  /* 0x00001400857e7836 */ /* 0x040fe20000000000 */
[----:B------:R-:W-:Y:S01]  /*7f60*/  IADD3 R47, -R142, 0x1, R47 ;  /* 0x000000018e2f7810 */ /* 0x000fe20007ffe12f */
[C---:B------:R-:W-:Y:S01]  /*7f70*/  VIADD R125, R133.reuse, 0x1800 ;  /* 0x00001800857d7836 */ /* 0x040fe20000000000 */
[----:B------:R-:W4:Y:S01]  /*7f80*/  LDSM.16.M88.4 R32, [R134+0x2800] ;  /* 0x002800008620783b */ /* 0x000f220000000200 */
[----:B------:R-:W-:Y:S01]  /*7f90*/  VIADD R124, R133, 0x1c00 ;  /* 0x00001c00857c7836 */ /* 0x000fe20000000000 */
[----:B------:R-:W-:Y:S01]  /*7fa0*/  IADD3 R47, R47, UR5, R48 ;  /* 0x000000052f2f7c10 */ /* 0x000fe2000fffe030 */
[----:B-1----:R-:W-:Y:S01]  /*7fb0*/  HMMA.16816.F32 R68, R24, R64, RZ ;  /* 0x000000401844723c */ /* 0x002fe200000018ff */
[----:B------:R-:W1:Y:S02]  /*7fc0*/  LDSM.16.M88.4 R4, [R133] ;  /* 0x000000008504783b */ /* 0x000e640000000200 */
[----:B------:R-:W-:-:S02]  /*7fd0*/  VIMNMX R87, R47, R48, PT ;  /* 0x000000302f577248 */ /* 0x000fc40003fe0100 */
[----:B------:R-:W1:Y:S01]  /*7fe0*/  LDSM.16.M88.4 R104, [R134+0x2c00] ;  /* 0x002c00008668783b */ /* 0x000e620000000200 */
[C---:B------:R-:W-:Y:S03]  /*7ff0*/  HMMA.16816.F32 R64, R24.reuse, R66, RZ ;  /* 0x000000421840723c */ /* 0x040fe600000018ff */
[----:B------:R-:W1:Y:S03]  /*8000*/  LDSM.16.M88.4 R40, [R134+0x2400] ;  /* 0x002400008628783b */ /* 0x000e660000000200 */
[C---:B-----5:R-:W-:Y:S01]  /*8010*/  HMMA.16816.F32 R60, R24.reuse, R56, RZ ;  /* 0x00000038183c723c */ /* 0x060fe200000018ff */
[----:B------:R-:W5:Y:S04]  /*8020*/  LDSM.16.M88.4 R108, [R133+0x400] ;  /* 0x00040000856c783b */ /* 0x000f680000000200 */
[----:B------:R-:W0:Y:S01]  /*8030*/  LDGDEPBAR ;  /* 0x00000000000079af */ /* 0x000e220000000000 */
[C---:B------:R-:W-:Y:S06]  /*8040*/  HMMA.16816.F32 R56, R24.reuse, R58, RZ ;  /* 0x0000003a1838723c */ /* 0x040fec00000018ff */
[C---:B---3--:R-:W-:Y:S06]  /*8050*/  HMMA.16816.F32 R76, R24.reuse, R72, RZ ;  /* 0x00000048184c723c */ /* 0x048fec00000018ff */
[C---:B------:R-:W-:Y:S06]  /*8060*/  HMMA.16816.F32 R72, R24.reuse, R74, RZ ;  /* 0x0000004a1848723c */ /* 0x040fec00000018ff */
[C---:B--2---:R-:W-:Y:S06]  /*8070*/  HMMA.16816.F32 R20, R24.reuse, R16, RZ ;  /* 0x000000101814723c */ /* 0x044fec00000018ff */
[----:B------:R-:W-:Y:S06]  /*8080*/  HMMA.16816.F32 R16, R24, R18, RZ ;  /* 0x000000121810723c */ /* 0x000fec00000018ff */
[C---:B----4-:R-:W-:Y:S06]  /*8090*/  HMMA.16816.F32 R68, R28.reuse, R88, R68 ;  /* 0x000000581c44723c */ /* 0x050fec0000001844 */
[C---:B------:R-:W-:Y:S01]  /*80a0*/  HMMA.16816.F32 R64, R28.reuse, R90, R64 ;  /* 0x0000005a1c40723c */ /* 0x040fe20000001840 */
[----:B------:R-:W2:Y:S05]  /*80b0*/  LDSM.16.M88.4 R88, [R133+0x1800] ;  /* 0x001800008558783b */ /* 0x000eaa0000000200 */
[C---:B------:R-:W-:Y:S06]  /*80c0*/  HMMA.16816.F32 R60, R28.reuse, R80, R60 ;  /* 0x000000501c3c723c */ /* 0x040fec000000183c */
[C---:B------:R-:W-:Y:S01]  /*80d0*/  HMMA.16816.F32 R56, R28.reuse, R82, R56 ;  /* 0x000000521c38723c */ /* 0x040fe20000001838 */
[----:B------:R-:W3:Y:S05]  /*80e0*/  LDSM.16.M88.4 R80, [R133+0x1c00] ;  /* 0x001c00008550783b */ /* 0x000eea0000000200 */
[C---:B------:R-:W-:Y:S06]  /*80f0*/  HMMA.16816.F32 R76, R28.reuse, R100, R76 ;  /* 0x000000641c4c723c */ /* 0x040fec000000184c */
[----:B------:R-:W-:Y:S01]  /*8100*/  HMMA.16816.F32 R72, R28, R102, R72 ;  /* 0x000000661c48723c */ /* 0x000fe20000001848 */
[----:B------:R-:W4:Y:S01]  /*8110*/  LDSM.16.M88.4 R100, [R133+0x1400] ;  /* 0x001400008564783b */ /* 0x000f220000000200 */
[----:B------:R-:W-:-:S04]  /*8120*/  DEPBAR.LE SB0, 0x0 ;  /* 0x000080000000791a */ /* 0x000fc80000000000 */
[C---:B------:R-:W-:Y:S06]  /*8130*/  HMMA.16816.F32 R12, R24.reuse, R8, RZ ;  /* 0x00000008180c723c */ /* 0x040fec00000018ff */
[----:B------:R-:W-:Y:S06]  /*8140*/  HMMA.16816.F32 R36, R24, R32, RZ ;  /* 0x000000201824723c */ /* 0x000fec00000018ff */
[C---:B-1----:R-:W-:Y:S06]  /*8150*/  HMMA.16816.F32 R20, R28.reuse, R4, R20 ;  /* 0x000000041c14723c */ /* 0x042fec0000001814 */
[----:B------:R-:W-:Y:S06]  /*8160*/  HMMA.16816.F32 R16, R28, R6, R16 ;  /* 0x000000061c10723c */ /* 0x000fec0000001810 */
[C---:B------:R-:W-:Y:S06]  /*8170*/  HMMA.16816.F32 R32, R24.reuse, R34, RZ ;  /* 0x000000221820723c */ /* 0x040fec00000018ff */
[C---:B------:R-:W-:Y:S06]  /*8180*/  HMMA.16816.F32 R8, R24.reuse, R10, RZ ;  /* 0x0000000a1808723c */ /* 0x040fec00000018ff */
[C---:B------:R-:W-:Y:S06]  /*8190*/  HMMA.16816.F32 R4, R24.reuse, R104, RZ ;  /* 0x000000681804723c */ /* 0x040fec00000018ff */
[C---:B------:R-:W-:Y:S06]  /*81a0*/  HMMA.16816.F32 R52, R24.reuse, R40, RZ ;  /* 0x000000281834723c */ /* 0x040fec00000018ff */
[C---:B------:R-:W-:Y:S06]  /*81b0*/  HMMA.16816.F32 R40, R24.reuse, R42, RZ ;  /* 0x0000002a1828723c */ /* 0x040fec00000018ff */
[----:B------:R-:W-:Y:S06]  /*81c0*/  HMMA.16816.F32 R24, R24, R106, RZ ;  /* 0x0000006a1818723c */ /* 0x000fec00000018ff */
[C---:B-----5:R-:W-:Y:S06]  /*81d0*/  HMMA.16816.F32 R12, R28.reuse, R108, R12 ;  /* 0x0000006c1c0c723c */ /* 0x060fec000000180c */
[C---:B--2---:R-:W-:Y:S06]  /*81e0*/  HMMA.16816.F32 R36, R28.reuse, R88, R36 ;  /* 0x000000581c24723c */ /* 0x044fec0000001824 */
[C---:B------:R-:W-:Y:S06]  /*81f0*/  HMMA.16816.F32 R32, R28.reuse, R90, R32 ;  /* 0x0000005a1c20723c */ /* 0x040fec0000001820 */
[C---:B------:R-:W-:Y:S06]  /*8200*/  HMMA.16816.F32 R8, R28.reuse, R110, R8 ;  /* 0x0000006e1c08723c */ /* 0x040fec0000001808 */
[C---:B---3--:R-:W-:Y:S06]  /*8210*/  HMMA.16816.F32 R88, R28.reuse, R80, R4 ;  /* 0x000000501c58723c */ /* 0x048fec0000001804 */
[----:B----4-:R-:W-:Y:S01]  /*8220*/  HMMA.16816.F32 R52, R28, R100, R52 ;  /* 0x000000641c34723c */ /* 0x010fe20000001834 */
[----:B------:R-:W-:-:S02]  /*8230*/  IMAD.IADD R4, R0, 0x1, R49 ;  /* 0x0000000100047824 */ /* 0x000fc400078e0231 */
[C---:B------:R-:W-:Y:S02]  /*8240*/  VIADD R0, R2.reuse, 0x1 ;  /* 0x0000000102007836 */ /* 0x040fe40000000000 */
[C---:B------:R-:W-:Y:S01]  /*8250*/  VIADD R6, R2.reuse, 0x8 ;  /* 0x0000000802067836 */ /* 0x040fe20000000000 */
[C---:B------:R-:W-:Y:S01]  /*8260*/  HMMA.16816.F32 R24, R28.reuse, R82, R24 ;  /* 0x000000521c18723c */ /* 0x040fe20000001818 */
[----:B------:R-:W-:Y:S01]  /*8270*/  VIADDMNMX R100, R47, 0x8, R48, PT ;  /* 0x000000082f647846 */ /* 0x000fe20003800130 */
[----:B------:R-:W-:Y:S01]  /*8280*/  VIADD R5, R2, 0x9 ;  /* 0x0000000902057836 */ /* 0x000fe20000000000 */
[----:B------:R-:W-:Y:S01]  /*8290*/  BAR.SYNC.DEFER_BLOCKING 0x0 ;  /* 0x0000000000007b1d */ /* 0x000fe20000010000 */
[CC--:B------:R-:W-:Y:S02]  /*82a0*/  ISETP.GE.AND P5, PT, R0.reuse, R87.reuse, PT ;  /* 0x000000570000720c */ /* 0x0c0fe40003fa6270 */
[----:B------:R-:W-:Y:S01]  /*82b0*/  ISETP.GE.AND P6, PT, R0, R100, PT ;  /* 0x000000640000720c */ /* 0x000fe20003fc6270 */
[----:B------:R-:W-:Y:S01]  /*82c0*/  VIADD R0, R2, 0x10 ;  /* 0x0000001002007836 */ /* 0x000fe20000000000 */
[----:B------:R-:W-:Y:S01]  /*82d0*/  ISETP.GE.AND P3, PT, R6, R87, PT ;  /* 0x000000570600720c */ /* 0x000fe20003f66270 */
[----:B------:R-:W-:Y:S01]  /*82e0*/  HMMA.16816.F32 R40, R28, R102, R40 ;  /* 0x000000661c28723c */ /* 0x000fe20000001828 */
[----:B------:R-:W-:-:S02]  /*82f0*/  FSEL R117, R21, -INF , !P5 ;  /* 0xff80000015757808 */ /* 0x000fc40006800000 */
[----:B------:R-:W-:Y:S02]  /*8300*/  FSEL R113, R16, -INF , !P3 ;  /* 0xff80000010717808 */ /* 0x000fe40005800000 */
[CC--:B------:R-:W-:Y:S02]  /*8310*/  ISETP.GE.AND P5, PT, R0.reuse, R87.reuse, PT ;  /* 0x000000570000720c */ /* 0x0c0fe40003fa6270 */
[-C--:B------:R-:W-:Y:S01]  /*8320*/  ISETP.GE.AND P3, PT, R0, R100.reuse, PT ;  /* 0x000000640000720c */ /* 0x080fe20003f66270 */
[C---:B------:R-:W-:Y:S01]  /*8330*/  VIADD R0, R2.reuse, 0x18 ;  /* 0x0000001802007836 */ /* 0x040fe20000000000 */
[C---:B------:R-:W-:Y:S02]  /*8340*/  ISETP.GE.AND P0, PT, R5.reuse, R87, PT ;  /* 0x000000570500720c */ /* 0x040fe40003f06270 */
[-C--:B------:R-:W-:Y:S01]  /*8350*/  ISETP.GE.AND P4, PT, R5, R100.reuse, PT ;  /* 0x000000640500720c */ /* 0x080fe20003f86270 */
[----:B------:R-:W-:Y:S01]  /*8360*/  VIADD R5, R2, 0x11 ;  /* 0x0000001102057836 */ /* 0x000fe20000000000 */
[----:B------:R-:W-:-:S02]  /*8370*/  ISETP.GE.AND P1, PT, R6, R100, PT ;  /* 0x000000640600720c */ /* 0x000fc40003f26270 */
[----:B------:R-:W-:Y:S02]  /*8380*/  FSEL R83, R19, -INF , !P4 ;  /* 0xff80000013537808 */ /* 0x000fe40006000000 */
[----:B------:R-:W-:Y:S02]  /*8390*/  FSEL R12, R12, -INF , !P5 ;  /* 0xff8000000c0c7808 */ /* 0x000fe40006800000 */
[----:B------:R-:W-:Y:S02]  /*83a0*/  FSEL R7, R18, -INF , !P1 ;  /* 0xff80000012077808 */ /* 0x000fe40004800000 */
[----:B------:R-:W-:Y:S02]  /*83b0*/  FSEL R119, R17, -INF , !P0 ;  /* 0xff80000011777808 */ /* 0x000fe40004000000 */
[CC--:B------:R-:W-:Y:S02]  /*83c0*/  ISETP.GE.AND P4, PT, R0.reuse, R87.reuse, PT ;  /* 0x000000570000720c */ /* 0x0c0fe40003f86270 */
[----:B------:R-:W-:Y:S01]  /*83d0*/  ISETP.GE.AND P5, PT, R0, R100, PT ;  /* 0x000000640000720c */ /* 0x000fe20003fa6270 */
[----:B------:R-:W-:Y:S01]  /*83e0*/  VIADD R0, R2, 0x20 ;  /* 0x0000002002007836 */ /* 0x000fe20000000000 */
[----:B------:R-:W-:-:S02]  /*83f0*/  ISETP.GE.AND P1, PT, R5, R87, PT ;  /* 0x000000570500720c */ /* 0x000fc40003f26270 */
[-C--:B------:R-:W-:Y:S01]  /*8400*/  ISETP.GE.AND P0, PT, R5, R100.reuse, PT ;  /* 0x000000640500720c */ /* 0x080fe20003f06270 */
[----:B------:R-:W-:Y:S01]  /*8410*/  VIADD R5, R2, 0x19 ;  /* 0x0000001902057836 */ /* 0x000fe20000000000 */
        /* <DEDUP_REMOVED lines=8> */
[C---:B------:R-:W-:Y:S02]  /*84a0*/  ISETP.GE.AND P1, PT, R5.reuse, R100, PT ;  /* 0x000000640500720c */ /* 0x040fe40003f26270 */
[-C--:B------:R-:W-:Y:S02]  /*84b0*/  ISETP.GE.AND P3, PT, R5, R87.reuse, PT ;  /* 0x000000570500720c */ /* 0x080fe40003f66270 */
[----:B------:R-:W-:Y:S02]  /*84c0*/  FSEL R81, R11, -INF , !P1 ;  /* 0xff8000000b517808 */ /* 0x000fe40004800000 */
[----:B------:R-:W-:Y:S02]  /*84d0*/  FSEL R121, R76, -INF , !P0 ;  /* 0xff8000004c797808 */ /* 0x000fe40004000000 */
[----:B------:R-:W-:Y:S02]  /*84e0*/  FSEL R9, R9, -INF , !P3 ;  /* 0xff80000009097808 */ /* 0x000fe40005800000 */
[----:B------:R-:W-:-:S02]  /*84f0*/  ISETP.GE.AND P1, PT, R0, R87, PT ;  /* 0x000000570000720c */ /* 0x000fc40003f26270 */
[-C--:B------:R-:W-:Y:S01]  /*8500*/  ISETP.GE.AND P0, PT, R0, R100.reuse, PT ;  /* 0x000000640000720c */ /* 0x080fe20003f06270 */
[----:B------:R-:W-:Y:S01]  /*8510*/  VIADD R0, R2, 0x30 ;  /* 0x0000003002007836 */ /* 0x000fe20000000000 */
[----:B------:R-:W-:Y:S01]  /*8520*/  FSEL R5, R10, -INF , !P5 ;  /* 0xff8000000a057808 */ /* 0x000fe20006800000 */
        /* <DEDUP_REMOVED lines=29> */
[----:B------:R-:W-:Y:S01]  /*8700*/  VIADD R0, R2, 0x48 ;  /* 0x0000004802007836 */ /* 0x000fe20000000000 */
        /* <DEDUP_REMOVED lines=66> */
[----:B------:R-:W-:-:S02]  /*8b30*/  ISETP.GT.AND P1, PT, R148, R137, PT ;  /* 0x000000899400720c */ /* 0x000fc40003f24270 */
[----:B------:R-:W-:Y:S02]  /*8b40*/  FSEL R88, R88, -INF , !P0 ;  /* 0xff80000058587808 */ /* 0x000fe40004000000 */
[----:B------:R-:W-:Y:S02]  /*8b50*/  FSEL R21, R90, -INF , !P4 ;  /* 0xff8000005a157808 */ /* 0x000fe40006000000 */
[----:B------:R-:W-:Y:S02]  /*8b60*/  FSEL R17, R34, -INF , !P5 ;  /* 0xff80000022117808 */ /* 0x000fe40006800000 */
[CC--:B------:R-:W-:Y:S02]  /*8b70*/  ISETP.GE.AND P0, PT, R2.reuse, R87.reuse, PT ;  /* 0x000000570200720c */ /* 0x0c0fe40003f06270 */
[C---:B------:R-:W-:Y:S01]  /*8b80*/  ISETP.GE.AND P4, PT, R2.reuse, R100, PT ;  /* 0x000000640200720c */ /* 0x040fe20003f86270 */
[----:B------:R-:W-:Y:S01]  /*8b90*/  VIADD R2, R2, 0x79 ;  /* 0x0000007902027836 */ /* 0x000fe20000000000 */
[----:B------:R-:W-:-:S02]  /*8ba0*/  ISETP.GE.AND P5, PT, R10, R87, PT ;  /* 0x000000570a00720c */ /* 0x000fc40003fa6270 */
[----:B------:R-:W-:Y:S02]  /*8bb0*/  FSEL R11, R23, -INF , !P6 ;  /* 0xff800000170b7808 */ /* 0x000fe40007000000 */
[----:B------:R-:W-:Y:S02]  /*8bc0*/  FSEL R33, R33, -INF , !P3 ;  /* 0xff80000021217808 */ /* 0x000fe40005800000 */
[----:B------:R-:W-:Y:S02]  /*8bd0*/  FSEL R89, R89, -INF , !P5 ;  /* 0xff80000059597808 */ /* 0x000fe40006800000 */
[----:B------:R-:W-:Y:S02]  /*8be0*/  FSEL R23, R20, -INF , !P0 ;  /* 0xff80000014177808 */ /* 0x000fe40004000000 */
[----:B------:R-:W-:Y:S02]  /*8bf0*/  ISETP.GE.AND P3, PT, R10, R100, PT ;  /* 0x000000640a00720c */ /* 0x000fe40003f66270 */
[----:B------:R-:W-:-:S02]  /*8c00*/  ISETP.GE.AND P6, PT, R0, R87, PT ;  /* 0x000000570000720c */ /* 0x000fc40003fc6270 */
[C---:B------:R-:W-:Y:S02]  /*8c10*/  ISETP.GE.AND P5, PT, R2.reuse, R87, PT ;  /* 0x000000570200720c */ /* 0x040fe40003fa6270 */
[----:B------:R-:W-:Y:S02]  /*8c20*/  ISETP.GE.AND P0, PT, R2, R100, PT ;  /* 0x000000640200720c */ /* 0x000fe40003f06270 */
[----:B------:R-:W-:Y:S02]  /*8c30*/  FSEL R65, R22, -INF , !P4 ;  /* 0xff80000016417808 */ /* 0x000fe40006000000 */
[----:B------:R-:W-:Y:S02]  /*8c40*/  FSEL R91, R91, -INF , !P3 ;  /* 0xff8000005b5b7808 */ /* 0x000fe40005800000 */
[----:B------:R-:W-:Y:S02]  /*8c50*/  FSEL R24, R24, -INF , !P6 ;  /* 0xff80000018187808 */ /* 0x000fe40007000000 */
[----:B------:R-:W-:-:S02]  /*8c60*/  FSEL R25, R25, -INF , !P5 ;  /* 0xff80000019197808 */ /* 0x000fc40006800000 */
[----:B------:R-:W-:Y:S01]  /*8c70*/  FSEL R27, R27, -INF , !P0 ;  /* 0xff8000001b1b7808 */ /* 0x000fe20004000000 */
[----:B------:R-:W-:Y:S06]  /*8c80*/  @!P1 BRA `(.L_x_4088) ;  /* 0x0000000400d49947 */ /* 0x000fec0003800000 */
[----:B------:R-:W-:Y:S05]  /*8c90*/  @!P2 BRA `(.L_x_4089) ;  /* 0x0000000000f4a947 */ /* 0x000fea0003800000 */
[----:B------:R-:W1:Y:S01]  /*8ca0*/  LDC R2, c[0x0][0x380] ;  /* 0x0000e000ff027b82 */ /* 0x000e620000000800 */
[C---:B------:R-:W-:Y:S01]  /*8cb0*/  IADD3 R71, R45.reuse, -0x80, RZ ;  /* 0xffffff802d477810 */ /* 0x040fe20007ffe0ff */
        /* <DEDUP_REMOVED lines=59> */
.L_x_4089:
[----:B------:R-:W1:Y:S02]  /*9070*/  LDC R45, c[0x0][0x248] ;  /* 0x00009200ff2d7b82 */ /* 0x000e640000000800 */
[----:B-1----:R-:W-:-:S05]  /*9080*/  IMAD.SHL.U32 R67, R45, 0x80, RZ ;  /* 0x000000802d437824 */ /* 0x002fca00078e00ff */
[----:B------:R-:W-:-:S04]  /*9090*/  IADD3 R67, -R67, RZ, RZ ;  /* 0x000000ff43437210 */ /* 0x000fc80007ffe1ff */
[----:B------:R-:W-:-:S07]  /*90a0*/  SHF.R.S32.HI R0, RZ, 0x1f, R67 ;  /* 0x0000001fff007819 */ /* 0x000fce0000011443 */
.L_x_4090:
        /* <DEDUP_REMOVED lines=47> */
.L_x_4092:
[----:B------:R-:W-:Y:S05]  /*93a0*/  BSYNC B0 ;  /* 0x0000000000007941 */ /* 0x000fea0003800000 */
.L_x_4091:
[----:B------:R-:W0:Y:S01]  /*93b0*/  LDGDEPBAR ;  /* 0x00000000000079af */ /* 0x000e220000000000 */
[----:B------:R-:W-:-:S04]  /*93c0*/  LEA R150, P0, R67, R150, 0x1 ;  /* 0x0000009643967211 */ /* 0x000fc800078008ff */
[----:B------:R-:W-:-:S09]  /*93d0*/  LEA.HI.X R147, R67, R147, R0, 0x1, P0 ;  /* 0x0000009343937211 */ /* 0x000fd200000f0c00 */
.L_x_4088:
[----:B------:R-:W-:Y:S01]  /*93e0*/  FMNMX.FTZ R0, R23, R117, !PT ;  /* 0x0000007517007209 */ /* 0x000fe20007810000 */
[----:B------:R-:W-:Y:S01]  /*93f0*/  ULDC UR8, c[0x0][0x2ec] ;  /* 0x0000bb0000087ab9 */ /* 0x000fe20000000800 */
[----:B------:R-:W-:Y:S02]  /*9400*/  LEA R132, R4, UR4, 0x1 ;  /* 0x0000000404847c11 */ /* 0x000fe4000f8e08ff */
[----:B------:R-:W-:-:S03]  /*9410*/  FMNMX.FTZ R0, R113, R0, !PT ;  /* 0x0000000071007209 */ /* 0x000fc60007810000 */
[----:B--2---:R-:W-:Y:S01]  /*9420*/  LDSM.16.MT88.4 R72, [R132+0x3000] ;  /* 0x003000008448783b */ /* 0x004fe20000004200 */
[----:B-1----:R-:W-:Y:S02]  /*9430*/  FMNMX.FTZ R45, R119, R0, !PT ;  /* 0x00000000772d7209 */ /* 0x002fe40007810000 */
        /* <DEDUP_REMOVED lines=57> */
[----:B------:R-:W1:Y:S01]  /*97d0*/  SHFL.BFLY PT, R67, R10, 0x2, 0x1f ;  /* 0x0c401f000a437f89 */ /* 0x000e6200000e0000 */
[----:B------:R-:W-:-:S04]  /*97e0*/  FMNMX.FTZ R0, R26, R45, !PT ;  /* 0x0000002d1a007209 */ /* 0x000fc80007810000 */
[----:B------:R-:W-:Y:S02]  /*97f0*/  FMNMX.FTZ R45, R27, R0, !PT ;  /* 0x000000001b2d7209 */ /* 0x000fe40007810000 */
[----:B-1----:R-:W-:-:S03]  /*9800*/  FMNMX.FTZ R67, R10, R67, !PT ;  /* 0x000000430a437209 */ /* 0x002fc60007810000 */
[----:B------:R-:W1:Y:S04]  /*9810*/  SHFL.BFLY PT, R10, R45, 0x2, 0x1f ;  /* 0x0c401f002d0a7f89 */ /* 0x000e6800000e0000 */
[----:B------:R-:W2:Y:S01]  /*9820*/  SHFL.BFLY PT, R2, R67, 0x1, 0x1f ;  /* 0x0c201f0043027f89 */ /* 0x000ea200000e0000 */
[----:B-1----:R-:W-:Y:S02]  /*9830*/  FMNMX.FTZ R10, R45, R10, !PT ;  /* 0x0000000a2d0a7209 */ /* 0x002fe40007810000 */
[----:B--2---:R-:W-:-:S04]  /*9840*/  FMNMX.FTZ R2, R67, R2, !PT ;  /* 0x0000000243027209 */ /* 0x004fc80007810000 */
[C---:B------:R-:W-:Y:S01]  /*9850*/  FSETP.NEU.FTZ.AND P0, PT, R2.reuse, -INF , PT ;  /* 0xff8000000200780b */ /* 0x040fe20003f1d000 */
[----:B------:R-:W-:-:S05]  /*9860*/  FMUL.FTZ R16, R2, UR8 ;  /* 0x0000000802107c20 */ /* 0x000fca0008410000 */
[----:B------:R-:W-:-:S05]  /*9870*/  FSEL R16, R16, RZ, P0 ;  /* 0x000000ff10107208 */ /* 0x000fca0000000000 */
[--C-:B------:R-:W-:Y:S01]  /*9880*/  FFMA.FTZ R115, R23, UR8, -R16.reuse ;  /* 0x0000000817737c23 */ /* 0x100fe20008010810 */
[--C-:B------:R-:W-:Y:S01]  /*9890*/  FFMA.FTZ R56, R117, UR8, -R16.reuse ;  /* 0x0000000875387c23 */ /* 0x100fe20008010810 */
[----:B------:R-:W1:Y:S01]  /*98a0*/  SHFL.BFLY PT, R23, R10, 0x1, 0x1f ;  /* 0x0c201f000a177f89 */ /* 0x000e6200000e0000 */
        /* <DEDUP_REMOVED lines=15> */
[----:B------:R-:W-:-:S04]  /*99a0*/  FFMA.FTZ R89, R89, UR8, -R16 ;  /* 0x0000000859597c23 */ /* 0x000fc80008010810 */
[----:B------:R-:W-:Y:S01]  /*99b0*/  MUFU.EX2 R113, R113 ;  /* 0x0000007100717308 */ /* 0x000fe20000000800 */
[----:B-1----:R-:W-:Y:S01]  /*99c0*/  FMNMX.FTZ R0, R10, R23, !PT ;  /* 0x000000170a007209 */ /* 0x002fe20007810000 */
[----:B------:R-:W-:-:S03]  /*99d0*/  FFMA.FTZ R23, R8, UR8, -R16 ;  /* 0x0000000808177c23 */ /* 0x000fc60008010810 */
[C---:B------:R-:W-:Y:S01]  /*99e0*/  FSETP.NEU.FTZ.AND P0, PT, R0.reuse, -INF , PT ;  /* 0xff8000000000780b */ /* 0x040fe20003f1d000 */
[----:B------:R-:W-:Y:S02]  /*99f0*/  FMUL.FTZ R20, R0, UR8 ;  /* 0x0000000800147c20 */ /* 0x000fe40008410000 */
[----:B------:R-:W1:Y:S01]  /*9a00*/  MUFU.EX2 R48, R48 ;  /* 0x0000003000307308 */ /* 0x000e620000000800 */
[----:B--2---:R-:W-:Y:S01]  /*9a10*/  F2FP.F16.F32.PACK_AB R4, R56, R115 ;  /* 0x000000733804723e */ /* 0x004fe200000000ff */
[----:B------:R-:W-:Y:S01]  /*9a20*/  FADD.FTZ R56, R115, R56 ;  /* 0x0000003873387221 */ /* 0x000fe20000010000 */
[----:B------:R-:W-:-:S05]  /*9a30*/  FSEL R20, R20, RZ, P0 ;  /* 0x000000ff14147208 */ /* 0x000fca0000000000 */
[----:B------:R-:W-:Y:S01]  /*9a40*/  MUFU.EX2 R97, R97 ;  /* 0x0000006100617308 */ /* 0x000fe20000000800 */
[--C-:B------:R-:W-:Y:S01]  /*9a50*/  FFMA.FTZ R119, R65, UR8, -R20.reuse ;  /* 0x0000000841777c23 */ /* 0x100fe20008010814 */
[--C-:B------:R-:W-:Y:S01]  /*9a60*/  FFMA.FTZ R62, R11, UR8, -R20.reuse ;  /* 0x000000080b3e7c23 */ /* 0x100fe20008010814 */
[--C-:B------:R-:W-:Y:S01]  /*9a70*/  FFMA.FTZ R117, R7, UR8, -R20.reuse ;  /* 0x0000000807757c23 */ /* 0x100fe20008010814 */
[--C-:B------:R-:W-:Y:S01]  /*9a80*/  FFMA.FTZ R50, R83, UR8, -R20.reuse ;  /* 0x0000000853327c23 */ /* 0x100fe20008010814 */
[----:B------:R-:W2:Y:S01]  /*9a90*/  LDSM.16.MT88.4 R8, [R132+0x3400] ;  /* 0x003400008408783b */ /* 0x000ea20000004200 */
[--C-:B------:R-:W-:Y:S01]  /*9aa0*/  FFMA.FTZ R45, R5, UR8, -R20.reuse ;  /* 0x00000008052d7c23 */ /* 0x100fe20008010814 */
[--C-:B------:R-:W-:Y:S01]  /*9ab0*/  FFMA.FTZ R99, R131, UR8, -R20.reuse ;  /* 0x0000000883637c23 */ /* 0x100fe20008010814 */
[----:B------:R-:W-:Y:S01]  /*9ac0*/  MUFU.EX2 R119, R119 ;  /* 0x0000007700777308 */ /* 0x000fe20000000800 */
[----:B-1----:R-:W-:Y:S01]  /*9ad0*/  F2FP.F16.F32.PACK_AB R6, R48, R113 ;  /* 0x000000713006723e */ /* 0x002fe200000000ff */
[--C-:B------:R-:W-:Y:S01]  /*9ae0*/  FFMA.FTZ R22, R165, UR8, -R20.reuse ;  /* 0x00000008a5167c23 */ /* 0x100fe20008010814 */
[--C-:B------:R-:W-:Y:S01]  /*9af0*/  FFMA.FTZ R18, R81, UR8, -R20.reuse ;  /* 0x0000000851127c23 */ /* 0x100fe20008010814 */
[----:B------:R-:W-:Y:S01]  /*9b00*/  IADD3 R131, R3, R132, RZ ;  /* 0x0000008403837210 */ /* 0x000fe20007ffe0ff */
[--C-:B------:R-:W-:Y:S01]  /*9b10*/  FFMA.FTZ R65, R123, UR8, -R20.reuse ;  /* 0x000000087b417c23 */ /* 0x100fe20008010814 */
[--C-:B------:R-:W-:Y:S01]  /*9b20*/  FFMA.FTZ R34, R151, UR8, -R20.reuse ;  /* 0x0000000897227c23 */ /* 0x100fe20008010814 */
[--C-:B------:R-:W-:Y:S01]  /*9b30*/  FFMA.FTZ R28, R155, UR8, -R20.reuse ;  /* 0x000000089b1c7c23 */ /* 0x100fe20008010814 */
[----:B------:R-:W1:Y:S01]  /*9b40*/  MUFU.EX2 R62, R62 ;  /* 0x0000003e003e7308 */ /* 0x000e620000000800 */
[----:B------:R-:W-:Y:S01]  /*9b50*/  FFMA.FTZ R3, R157, UR8, -R20 ;  /* 0x000000089d037c23 */ /* 0x000fe20008010814 */
[----:B------:R-:W-:Y:S01]  /*9b60*/  FFMA.FTZ R123, R49, UR8, -R16 ;  /* 0x00000008317b7c23 */ /* 0x000fe20008010810 */
[----:B------:R-:W-:Y:S01]  /*9b70*/  FFMA.FTZ R101, R51, UR8, -R20 ;  /* 0x0000000833657c23 */ /* 0x000fe20008010814 */
[----:B------:R-:W-:Y:S01]  /*9b80*/  FFMA.FTZ R49, R105, UR8, -R16 ;  /* 0x0000000869317c23 */ /* 0x000fe20008010810 */
[--C-:B------:R-:W-:Y:S01]  /*9b90*/  FFMA.FTZ R54, R103, UR8, -R20.reuse ;  /* 0x0000000867367c23 */ /* 0x100fe20008010814 */
[--C-:B------:R-:W-:Y:S01]  /*9ba0*/  FFMA.FTZ R58, R107, UR8, -R20.reuse ;  /* 0x000000086b3a7c23 */ /* 0x100fe20008010814 */
[----:B------:R-:W-:Y:S01]  /*9bb0*/  FFMA.FTZ R51, R111, UR8, -R20 ;  /* 0x000000086f337c23 */ /* 0x000fe20008010814 */
[----:B------:R-:W-:Y:S01]  /*9bc0*/  MUFU.EX2 R117, R117 ;  /* 0x0000007500757308 */ /* 0x000fe20000000800 */
[----:B------:R-:W-:Y:S01]  /*9bd0*/  FFMA.FTZ R103, R60, UR8, -R16 ;  /* 0x000000083c677c23 */ /* 0x000fe20008010810 */
[----:B------:R-:W-:Y:S01]  /*9be0*/  FFMA.FTZ R57, R29, UR8, -R20 ;  /* 0x000000081d397c23 */ /* 0x000fe20008010814 */
[----:B------:R-:W-:Y:S01]  /*9bf0*/  FADD.FTZ R113, R113, R56 ;  /* 0x0000003871717221 */ /* 0x000fe20000010000 */
[----:B------:R-:W-:Y:S01]  /*9c00*/  FFMA.FTZ R60, R61, UR8, -R16 ;  /* 0x000000083d3c7c23 */ /* 0x000fe20008010810 */
[--C-:B------:R-:W-:Y:S01]  /*9c10*/  FFMA.FTZ R56, R47, UR8, -R20.reuse ;  /* 0x000000082f387c23 */ /* 0x100fe20008010814 */
[----:B------:R-:W-:Y:S01]  /*9c20*/  FFMA.FTZ R29, R59, UR8, -R20 ;  /* 0x000000083b1d7c23 */ /* 0x000fe20008010814 */
[----:B------:R-:W-:Y:S01]  /*9c30*/  FADD.FTZ R48, R48, R113 ;  /* 0x0000007130307221 */ /* 0x000fe20000010000 */
[----:B------:R-:W3:Y:S01]  /*9c40*/  MUFU.EX2 R50, R50 ;  /* 0x0000003200327308 */ /* 0x000ee20000000800 */
[----:B-1----:R-:W-:Y:S01]  /*9c50*/  F2FP.F16.F32.PACK_AB R5, R62, R119 ;  /* 0x000000773e05723e */ /* 0x002fe200000000ff */
[----:B------:R-:W-:Y:S01]  /*9c60*/  FADD.FTZ R62, R119, R62 ;  /* 0x0000003e773e7221 */ /* 0x000fe20000010000 */
[--C-:B------:R-:W-:Y:S01]  /*9c70*/  FFMA.FTZ R47, R53, UR8, -R16.reuse ;  /* 0x00000008352f7c23 */ /* 0x100fe20008010810 */
[--C-:B------:R-:W-:Y:S01]  /*9c80*/  FFMA.FTZ R53, R40, UR8, -R16.reuse ;  /* 0x0000000828357c23 */ /* 0x100fe20008010810 */
[--C-:B------:R-:W-:Y:S01]  /*9c90*/  FFMA.FTZ R40, R41, UR8, -R16.reuse ;  /* 0x0000000829287c23 */ /* 0x100fe20008010810 */
[--C-:B------:R-:W-:Y:S01]  /*9ca0*/  FFMA.FTZ R41, R36, UR8, -R16.reuse ;  /* 0x0000000824297c23 */ /* 0x100fe20008010810 */
[----:B------:R-:W-:Y:S01]  /*9cb0*/  FFMA.FTZ R36, R37, UR8, -R16 ;  /* 0x0000000825247c23 */ /* 0x000fe20008010810 */
[----:B------:R-:W1:Y:S01]  /*9cc0*/  MUFU.EX2 R14, R14 ;  /* 0x0000000e000e7308 */ /* 0x000e620000000800 */
[--C-:B------:R-:W-:Y:S01]  /*9cd0*/  FFMA.FTZ R37, R55, UR8, -R20.reuse ;  /* 0x0000000837257c23 */ /* 0x100fe20008010814 */
[----:B------:R-:W-:Y:S01]  /*9ce0*/  FFMA.FTZ R19, R19, UR8, -R20 ;  /* 0x0000000813137c23 */ /* 0x000fe20008010814 */
[----:B------:R-:W-:Y:S01]  /*9cf0*/  FFMA.FTZ R155, R25, UR8, -R16 ;  /* 0x00000008199b7c23 */ /* 0x000fe20008010810 */
[--C-:B------:R-:W-:Y:S01]  /*9d00*/  FFMA.FTZ R66, R39, UR8, -R20.reuse ;  /* 0x0000000827427c23 */ /* 0x100fe20008010814 */
[--C-:B------:R-:W-:Y:S01]  /*9d10*/  FFMA.FTZ R39, R17, UR8, -R20.reuse ;  /* 0x0000000811277c23 */ /* 0x100fe20008010814 */
[--C-:B------:R-:W-:Y:S01]  /*9d20*/  FFMA.FTZ R35, R35, UR8, -R20.reuse ;  /* 0x0000000823237c23 */ /* 0x100fe20008010814 */
[----:B------:R-:W-:Y:S01]  /*9d30*/  FFMA.FTZ R21, R21, UR8, -R20 ;  /* 0x0000000815157c23 */ /* 0x000fe20008010814 */
[----:B------:R-:W-:Y:S01]  /*9d40*/  MUFU.EX2 R23, R23 ;  /* 0x0000001700177308 */ /* 0x000fe20000000800 */
[----:B---3--:R-:W-:Y:S01]  /*9d50*/  F2FP.F16.F32.PACK_AB R7, R50, R117 ;  /* 0x000000753207723e */ /* 0x008fe200000000ff */
[----:B------:R-:W-:Y:S01]  /*9d60*/  FADD.FTZ R117, R117, R62 ;  /* 0x0000003e75757221 */ /* 0x000fe20000010000 */
[--C-:B------:R-:W-:Y:S01]  /*9d70*/  FFMA.FTZ R62, R63, UR8, -R20.reuse ;  /* 0x000000083f3e7c23 */ /* 0x100fe20008010814 */
[--C-:B------:R-:W-:Y:S01]  /*9d80*/  FFMA.FTZ R156, R27, UR8, -R20.reuse ;  /* 0x000000081b9c7c23 */ /* 0x100fe20008010814 */
[----:B------:R-:W-:Y:S01]  /*9d90*/  FFMA.FTZ R26, R26, UR8, -R20 ;  /* 0x000000081a1a7c23 */ /* 0x000fe20008010814 */
[----:B------:R-:W-:-:S02]  /*9da0*/  FADD.FTZ R50, R50, R117 ;  /* 0x0000007532327221 */ /* 0x000fc40000010000 */
[C---:B------:R-:W-:Y:S01]  /*9db0*/  HMMA.16816.F32 R68, R4.reuse, R72, RZ ;  /* 0x000000480444723c */ /* 0x040fe200000018ff */
[----:B------:R-:W3:Y:S01]  /*9dc0*/  MUFU.EX2 R12, R12 ;  /* 0x0000000c000c7308 */ /* 0x000ee20000000800 */
[----:B-1----:R-:W-:Y:S01]  /*9dd0*/  F2FP.F16.F32.PACK_AB R80, R14, R97 ;  /* 0x000000610e50723e */ /* 0x002fe200000000ff */
[----:B------:R-:W-:Y:S01]  /*9de0*/  FADD.FTZ R97, R97, R48 ;  /* 0x0000003061617221 */ /* 0x000fe20000010000 */
[----:B------:R-:W-:Y:S01]  /*9df0*/  FFMA.FTZ R48, R52, UR8, -R16 ;  /* 0x0000000834307c23 */ /* 0x000fe20008010810 */
[----:B------:R-:W-:Y:S01]  /*9e00*/  FFMA.FTZ R52, R15, UR8, -R20 ;  /* 0x000000080f347c23 */ /* 0x000fe20008010814 */
[----:B------:R-:W-:Y:S01]  /*9e10*/  HMMA.16816.F32 R72, R4, R74, RZ ;  /* 0x0000004a0448723c */ /* 0x000fe200000018ff */
[----:B------:R-:W-:Y:S02]  /*9e20*/  FADD.FTZ R14, R14, R97 ;  /* 0x000000610e0e7221 */ /* 0x000fe40000010000 */
[----:B------:R-:W-:Y:S08]  /*9e30*/  MUFU.EX2 R99, R99 ;  /* 0x0000006300637308 */ /* 0x000ff00000000800 */
[----:B------:R-:W1:Y:S01]  /*9e40*/  MUFU.EX2 R22, R22 ;  /* 0x0000001600167308 */ /* 0x000e620000000800 */
[----:B---3--:R-:W-:Y:S01]  /*9e50*/  F2FP.F16.F32.PACK_AB R82, R12, R23 ;  /* 0x000000170c52723e */ /* 0x008fe200000000ff */
[----:B------:R-:W-:-:S06]  /*9e60*/  FADD.FTZ R23, R23, R14 ;  /* 0x0000000e17177221 */ /* 0x000fcc0000010000 */
[----:B------:R-:W-:Y:S08]  /*9e70*/  MUFU.EX2 R45, R45 ;  /* 0x0000002d002d7308 */ /* 0x000ff00000000800 */
[----:B------:R-:W3:Y:S01]  /*9e80*/  MUFU.EX2 R18, R18 ;  /* 0x0000001200127308 */ /* 0x000ee20000000800 */
[----:B-1----:R-:W-:Y:S01]  /*9e90*/  F2FP.F16.F32.PACK_AB R81, R22, R99 ;  /* 0x000000631651723e */ /* 0x002fe200000000ff */
[----:B------:R-:W-:Y:S01]  /*9ea0*/  FADD.FTZ R99, R99, R50 ;  /* 0x0000003263637221 */ /* 0x000fe20000010000 */
[----:B------:R-:W-:-:S03]  /*9eb0*/  FFMA.FTZ R50, R13, UR8, -R20 ;  /* 0x000000080d327c23 */ /* 0x000fc60008010814 */
[----:B------:R-:W-:Y:S02]  /*9ec0*/  FADD.FTZ R22, R22, R99 ;  /* 0x0000006316167221 */ /* 0x000fe40000010000 */
[----:B------:R-:W-:Y:S08]  /*9ed0*/  MUFU.EX2 R121, R121 ;  /* 0x0000007900797308 */ /* 0x000ff00000000800 */
[----:B------:R-:W1:Y:S01]  /*9ee0*/  MUFU.EX2 R38, R38 ;  /* 0x0000002600267308 */ /* 0x000e620000000800 */
[----:B---3--:R-:W-:Y:S01]  /*9ef0*/  F2FP.F16.F32.PACK_AB R83, R18, R45 ;  /* 0x0000002d1253723e */ /* 0x008fe200000000ff */
[----:B------:R-:W-:Y:S01]  /*9f00*/  FADD.FTZ R45, R45, R22 ;  /* 0x000000162d2d7221 */ /* 0x000fe20000010000 */
[--C-:B------:R-:W-:Y:S01]  /*9f10*/  FFMA.FTZ R22, R32, UR8, -R16.reuse ;  /* 0x0000000820167c23 */ /* 0x100fe20008010810 */
[----:B------:R-:W-:-:S02]  /*9f20*/  FFMA.FTZ R32, R24, UR8, -R16 ;  /* 0x0000000818207c23 */ /* 0x000fc40008010810 */
[----:B------:R-:W-:Y:S02]  /*9f30*/  FADD.FTZ R18, R18, R45 ;  /* 0x0000002d12127221 */ /* 0x000fe40000010000 */
[C---:B--2---:R-:W-:Y:S01]  /*9f40*/  HMMA.16816.F32 R68, R80.reuse, R8, R68 ;  /* 0x000000085044723c */ /* 0x044fe20000001844 */
[----:B------:R-:W-:Y:S05]  /*9f50*/  MUFU.EX2 R67, R67 ;  /* 0x0000004300437308 */ /* 0x000fea0000000800 */
[----:B------:R-:W-:Y:S01]  /*9f60*/  HMMA.16816.F32 R72, R80, R10, R72 ;  /* 0x0000000a5048723c */ /* 0x000fe20000001848 */
[----:B------:R-:W2:Y:S02]  /*9f70*/  LDSM.16.MT88.4 R8, [R131+0x3000] ;  /* 0x003000008308783b */ /* 0x000ea40000004200 */
[----:B------:R-:W-:Y:S08]  /*9f80*/  MUFU.EX2 R30, R30 ;  /* 0x0000001e001e7308 */ /* 0x000ff00000000800 */
[----:B------:R-:W-:Y:S08]  /*9f90*/  MUFU.EX2 R65, R65 ;  /* 0x0000004100417308 */ /* 0x000ff00000000800 */
[----:B------:R-:W3:Y:S08]  /*9fa0*/  MUFU.EX2 R34, R34 ;  /* 0x0000002200227308 */ /* 0x000ef00000000800 */
[----:B------:R-:W-:Y:S08]  /*9fb0*/  MUFU.EX2 R28, R28 ;  /* 0x0000001c001c7308 */ /* 0x000ff00000000800 */
[----:B------:R-:W4:Y:S01]  /*9fc0*/  MUFU.EX2 R3, R3 ;  /* 0x0000000300037308 */ /* 0x000f220000000800 */
[C---:B--2---:R-:W-:Y:S07]  /*9fd0*/  HMMA.16816.F32 R76, R4.reuse, R8, RZ ;  /* 0x00000008044c723c */ /* 0x044fee00000018ff */
[----:B------:R-:W-:Y:S01]  /*9fe0*/  MUFU.EX2 R123, R123 ;  /* 0x0000007b007b7308 */ /* 0x000fe20000000800 */
[----:B------:R-:W-:Y:S01]  /*9ff0*/  HMMA.16816.F32 R4, R4, R10, RZ ;  /* 0x0000000a0404723c */ /* 0x000fe200000018ff */
[----:B------:R-:W2:Y:S06]  /*a000*/  LDSM.16.MT88.4 R8, [R131+0x3400] ;  /* 0x003400008308783b */ /* 0x000eac0000004200 */
[----:B------:R-:W5:Y:S08]  /*a010*/  MUFU.EX2 R44, R44 ;  /* 0x0000002c002c7308 */ /* 0x000f700000000800 */
[----:B------:R-:W-:Y:S08]  /*a020*/  MUFU.EX2 R49, R49 ;  /* 0x0000003100317308 */ /* 0x000ff00000000800 */
[----:B------:R-:W-:Y:S08]  /*a030*/  MUFU.EX2 R42, R42 ;  /* 0x0000002a002a7308 */ /* 0x000ff00000000800 */
[----:B------:R-:W-:Y:S08]  /*a040*/  MUFU.EX2 R101, R101 ;  /* 0x0000006500657308 */ /* 0x000ff00000000800 */
[----:B------:R-:W5:Y:S01]  /*a050*/  MUFU.EX2 R54, R54 ;  /* 0x0000003600367308 */ /* 0x000f620000000800 */
[C---:B--2---:R-:W-:Y:S07]  /*a060*/  HMMA.16816.F32 R76, R80.reuse, R8, R76 ;  /* 0x00000008504c723c */ /* 0x044fee000000184c */
[----:B------:R-:W-:Y:S01]  /*a070*/  MUFU.EX2 R58, R58 ;  /* 0x0000003a003a7308 */ /* 0x000fe20000000800 */
[----:B------:R-:W-:Y:S01]  /*a080*/  HMMA.16816.F32 R80, R80, R10, R4 ;  /* 0x0000000a5050723c */ /* 0x000fe20000001804 */
[----:B------:R-:W2:Y:S06]  /*a090*/  LDSM.16.MT88.4 R8, [R132+0x3800] ;  /* 0x003800008408783b */ /* 0x000eac0000004200 */
[----:B------:R-:W5:Y:S01]  /*a0a0*/  MUFU.EX2 R51, R51 ;  /* 0x0000003300337308 */ /* 0x000f620000000800 */
[----:B-1----:R-:W-:-:S02]  /*a0b0*/  F2FP.F16.F32.PACK_AB R4, R38, R121 ;  /* 0x000000792604723e */ /* 0x002fc400000000ff */
[----:B---3--:R-:W-:Y:S02]  /*a0c0*/  F2FP.F16.F32.PACK_AB R5, R34, R65 ;  /* 0x000000412205723e */ /* 0x008fe400000000ff */
[----:B------:R-:W-:Y:S02]  /*a0d0*/  F2FP.F16.F32.PACK_AB R6, R30, R67 ;  /* 0x000000431e06723e */ /* 0x000fe400000000ff */
[----:B----4-:R-:W-:Y:S01]  /*a0e0*/  F2FP.F16.F32.PACK_AB R7, R3, R28 ;  /* 0x0000001c0307723e */ /* 0x010fe200000000ff */
[----:B------:R-:W-:Y:S08]  /*a0f0*/  MUFU.EX2 R103, R103 ;  /* 0x0000006700677308 */ /* 0x000ff00000000800 */
[----:B------:R-:W1:Y:S08]  /*a100*/  MUFU.EX2 R60, R60 ;  /* 0x0000003c003c7308 */ /* 0x000e700000000800 */
[----:B------:R-:W-:Y:S08]  /*a110*/  MUFU.EX2 R64, R64 ;  /* 0x0000004000407308 */ /* 0x000ff00000000800 */
[----:B------:R-:W-:Y:S01]  /*a120*/  MUFU.EX2 R31, R31 ;  /* 0x0000001f001f7308 */ /* 0x000fe20000000800 */
[C---:B--2---:R-:W-:Y:S07]  /*a130*/  HMMA.16816.F32 R68, R4.reuse, R8, R68 ;  /* 0x000000080444723c */ /* 0x044fee0000001844 */
[----:B------:R-:W-:Y:S01]  /*a140*/  MUFU.EX2 R57, R57 ;  /* 0x0000003900397308 */ /* 0x000fe20000000800 */
[C---:B------:R-:W-:Y:S01]  /*a150*/  HMMA.16816.F32 R72, R4.reuse, R10, R72 ;  /* 0x0000000a0448723c */ /* 0x040fe20000001848 */
[----:B------:R-:W2:Y:S06]  /*a160*/  LDSM.16.MT88.4 R8, [R131+0x3800] ;  /* 0x003800008308783b */ /* 0x000eac0000004200 */
[----:B------:R-:W3:Y:S08]  /*a170*/  MUFU.EX2 R62, R62 ;  /* 0x0000003e003e7308 */ /* 0x000ef00000000800 */
[----:B------:R-:W-:Y:S08]  /*a180*/  MUFU.EX2 R56, R56 ;  /* 0x0000003800387308 */ /* 0x000ff00000000800 */
[----:B------:R-:W4:Y:S08]  /*a190*/  MUFU.EX2 R29, R29 ;  /* 0x0000001d001d7308 */ /* 0x000f300000000800 */
[----:B------:R-:W-:Y:S08]  /*a1a0*/  MUFU.EX2 R48, R48 ;  /* 0x0000003000307308 */ /* 0x000ff00000000800 */
[----:B------:R-:W-:Y:S01]  /*a1b0*/  MUFU.EX2 R47, R47 ;  /* 0x0000002f002f7308 */ /* 0x000fe20000000800 */
[C---:B--2---:R-:W-:Y:S06]  /*a1c0*/  HMMA.16816.F32 R76, R4.reuse, R8, R76 ;  /* 0x00000008044c723c */ /* 0x044fec000000184c */
[----:B------:R-:W-:Y:S01]  /*a1d0*/  HMMA.16816.F32 R80, R4, R10, R80 ;  /* 0x0000000a0450723c */ /* 0x000fe20000001850 */
[----:B------:R-:W2:Y:S01]  /*a1e0*/  LDSM.16.MT88.4 R8, [R132+0x3c00] ;  /* 0x003c00008408783b */ /* 0x000ea20000004200 */
[----:B------:R-:W-:Y:S05]  /*a1f0*/  MUFU.EX2 R53, R53 ;  /* 0x0000003500357308 */ /* 0x000fea0000000800 */
[----:B-----5:R-:W-:-:S02]  /*a200*/  F2FP.F16.F32.PACK_AB R4, R44, R123 ;  /* 0x0000007b2c04723e */ /* 0x020fc400000000ff */
[----:B------:R-:W-:Y:S01]  /*a210*/  F2FP.F16.F32.PACK_AB R5, R54, R101 ;  /* 0x000000653605723e */ /* 0x000fe200000000ff */
[----:B------:R-:W5:Y:S01]  /*a220*/  MUFU.EX2 R40, R40 ;  /* 0x0000002800287308 */ /* 0x000f620000000800 */
[----:B------:R-:W-:Y:S02]  /*a230*/  F2FP.F16.F32.PACK_AB R6, R42, R49 ;  /* 0x000000312a06723e */ /* 0x000fe400000000ff */
[----:B------:R-:W-:-:S05]  /*a240*/  F2FP.F16.F32.PACK_AB R7, R51, R58 ;  /* 0x0000003a3307723e */ /* 0x000fca00000000ff */
[----:B------:R-:W-:Y:S08]  /*a250*/  MUFU.EX2 R50, R50 ;  /* 0x0000003200327308 */ /* 0x000ff00000000800 */
[----:B------:R-:W5:Y:S08]  /*a260*/  MUFU.EX2 R37, R37 ;  /* 0x0000002500257308 */ /* 0x000f700000000800 */
[----:B------:R-:W-:Y:S01]  /*a270*/  MUFU.EX2 R52, R52 ;  /* 0x0000003400347308 */ /* 0x000fe20000000800 */
[C---:B--2---:R-:W-:Y:S07]  /*a280*/  HMMA.16816.F32 R68, R4.reuse, R8, R68 ;  /* 0x000000080444723c */ /* 0x044fee0000001844 */
[----:B------:R-:W-:Y:S01]  /*a290*/  MUFU.EX2 R41, R41 ;  /* 0x0000002900297308 */ /* 0x000fe20000000800 */
[C---:B------:R-:W-:Y:S01]  /*a2a0*/  HMMA.16816.F32 R72, R4.reuse, R10, R72 ;  /* 0x0000000a0448723c */ /* 0x040fe20000001848 */
[----:B------:R-:W2:Y:S06]  /*a2b0*/  LDSM.16.MT88.4 R8, [R131+0x3c00] ;  /* 0x003c00008308783b */ /* 0x000eac0000004200 */
[----:B------:R-:W-:Y:S08]  /*a2c0*/  MUFU.EX2 R36, R36 ;  /* 0x0000002400247308 */ /* 0x000ff00000000800 */
[----:B------:R-:W-:Y:S08]  /*a2d0*/  MUFU.EX2 R22, R22 ;  /* 0x0000001600167308 */ /* 0x000ff00000000800 */
[----:B------:R-:W-:Y:S08]  /*a2e0*/  MUFU.EX2 R66, R66 ;  /* 0x0000004200427308 */ /* 0x000ff00000000800 */
[----:B------:R-:W-:Y:S08]  /*a2f0*/  MUFU.EX2 R39, R39 ;  /* 0x0000002700277308 */ /* 0x000ff00000000800 */
[----:B------:R-:W-:Y:S01]  /*a300*/  MUFU.EX2 R24, R89 ;  /* 0x0000005900187308 */ /* 0x000fe20000000800 */
[C---:B--2---:R-:W-:Y:S07]  /*a310*/  HMMA.16816.F32 R76, R4.reuse, R8, R76 ;  /* 0x00000008044c723c */ /* 0x044fee000000184c */
[----:B------:R-:W-:Y:S01]  /*a320*/  MUFU.EX2 R32, R32 ;  /* 0x0000002000207308 */ /* 0x000fe20000000800 */
[----:B------:R-:W-:Y:S01]  /*a330*/  HMMA.16816.F32 R80, R4, R10, R80 ;  /* 0x0000000a0450723c */ /* 0x000fe20000001850 */
[----:B------:R-:W2:Y:S06]  /*a340*/  LDSM.16.MT88.4 R8, [R132+0x4000] ;  /* 0x004000008408783b */ /* 0x000eac0000004200 */
[----:B------:R-:W-:Y:S01]  /*a350*/  MUFU.EX2 R155, R155 ;  /* 0x0000009b009b7308 */ /* 0x000fe20000000800 */
[----:B-1----:R-:W-:-:S02]  /*a360*/  F2FP.F16.F32.PACK_AB R4, R60, R103 ;  /* 0x000000673c04723e */ /* 0x002fc400000000ff */
[----:B---3--:R-:W-:Y:S02]  /*a370*/  F2FP.F16.F32.PACK_AB R5, R62, R57 ;  /* 0x000000393e05723e */ /* 0x008fe400000000ff */
[----:B------:R-:W-:-:S03]  /*a380*/  F2FP.F16.F32.PACK_AB R6, R31, R64 ;  /* 0x000000401f06723e */ /* 0x000fc600000000ff */
[----:B------:R-:W-:Y:S01]  /*a390*/  MUFU.EX2 R156, R156 ;  /* 0x0000009c009c7308 */ /* 0x000fe20000000800 */
[----:B----4-:R-:W-:-:S07]  /*a3a0*/  F2FP.F16.F32.PACK_AB R7, R29, R56 ;  /* 0x000000381d07723e */ /* 0x010fce00000000ff */
[C---:B--2---:R-:W-:Y:S06]  /*a3b0*/  HMMA.16816.F32 R68, R4.reuse, R8, R68 ;  /* 0x000000080444723c */ /* 0x044fec0000001844 */
[C---:B------:R-:W-:Y:S01]  /*a3c0*/  HMMA.16816.F32 R72, R4.reuse, R10, R72 ;  /* 0x0000000a0448723c */ /* 0x040fe20000001848 */
[----:B------:R-:W1:Y:S05]  /*a3d0*/  LDSM.16.MT88.4 R8, [R131+0x4000] ;  /* 0x004000008308783b */ /* 0x000e6a0000004200 */
[C---:B-1----:R-:W-:Y:S06]  /*a3e0*/  HMMA.16816.F32 R76, R4.reuse, R8, R76 ;  /* 0x00000008044c723c */ /* 0x042fec000000184c */
[----:B------:R-:W-:Y:S01]  /*a3f0*/  HMMA.16816.F32 R80, R4, R10, R80 ;  /* 0x0000000a0450723c */ /* 0x000fe20000001850 */
[----:B------:R-:W1:Y:S06]  /*a400*/  LDSM.16.MT88.4 R8, [R132+0x4400] ;  /* 0x004400008408783b */ /* 0x000e6c0000004200 */
[----:B------:R-:W-:Y:S01]  /*a410*/  FADD.FTZ R4, R12, R23 ;  /* 0x000000170c047221 */ /* 0x000fe20000010000 */
[----:B------:R-:W-:Y:S01]  /*a420*/  FFMA.FTZ R5, R43, UR8, -R20 ;  /* 0x000000082b057c23 */ /* 0x000fe20008010814 */
[----:B------:R-:W2:Y:S01]  /*a430*/  LDSM.16.MT88.4 R12, [R131+0x4400] ;  /* 0x00440000830c783b */ /* 0x000ea20000004200 */
[----:B-----5:R-:W-:Y:S01]  /*a440*/  F2FP.F16.F32.PACK_AB R6, R40, R53 ;  /* 0x000000352806723e */ /* 0x020fe200000000ff */
[----:B------:R-:W-:Y:S01]  /*a450*/  FADD.FTZ R121, R121, R4 ;  /* 0x0000000479797221 */ /* 0x000fe20000010000 */
[----:B------:R3:W4:Y:S01]  /*a460*/  MUFU.EX2 R23, R5 ;  /* 0x0000000500177308 */ /* 0x0007220000000800 */
[----:B------:R-:W-:Y:S01]  /*a470*/  F2FP.F16.F32.PACK_AB R4, R47, R48 ;  /* 0x000000302f04723e */ /* 0x000fe200000000ff */
[--C-:B------:R-:W-:Y:S01]  /*a480*/  FFMA.FTZ R43, R33, UR8, -R16.reuse ;  /* 0x00000008212b7c23 */ /* 0x100fe20008010810 */
[----:B------:R-:W-:Y:S01]  /*a490*/  FFMA.FTZ R33, R88, UR8, -R16 ;  /* 0x0000000858217c23 */ /* 0x000fe20008010810 */
[----:B------:R-:W-:-:S04]  /*a4a0*/  FADD.FTZ R38, R38, R121 ;  /* 0x0000007926267221 */ /* 0x000fc80000010000 */
[----:B------:R-:W-:Y:S01]  /*a4b0*/  MUFU.EX2 R25, R43 ;  /* 0x0000002b00197308 */ /* 0x000fe20000000800 */
[----:B------:R-:W-:-:S04]  /*a4c0*/  FADD.FTZ R67, R67, R38 ;  /* 0x0000002643437221 */ /* 0x000fc80000010000 */
[----:B------:R-:W-:-:S03]  /*a4d0*/  FADD.FTZ R30, R30, R67 ;  /* 0x000000431e1e7221 */ /* 0x000fc60000010000 */
[----:B------:R5:W5:Y:S01]  /*a4e0*/  MUFU.EX2 R43, R19 ;  /* 0x00000013002b7308 */ /* 0x000b620000000800 */
[----:B---3--:R-:W-:Y:S01]  /*a4f0*/  F2FP.F16.F32.PACK_AB R5, R37, R50 ;  /* 0x000000322505723e */ /* 0x008fe200000000ff */
[----:B------:R-:W-:Y:S01]  /*a500*/  FADD.FTZ R123, R123, R30 ;  /* 0x0000001e7b7b7221 */ /* 0x000fe20000010000 */
[----:B----4-:R-:W-:-:S03]  /*a510*/  F2FP.F16.F32.PACK_AB R7, R23, R52 ;  /* 0x000000341707723e */ /* 0x010fc600000000ff */
[----:B------:R-:W-:Y:S02]  /*a520*/  FADD.FTZ R44, R44, R123 ;  /* 0x0000007b2c2c7221 */ /* 0x000fe40000010000 */
[----:B------:R-:W-:Y:S02]  /*a530*/  MUFU.EX2 R33, R33 ;  /* 0x0000002100217308 */ /* 0x000fe40000000800 */
[----:B------:R-:W-:Y:S01]  /*a540*/  FADD.FTZ R49, R49, R44 ;  /* 0x0000002c31317221 */ /* 0x000fe20000010000 */
[----:B-1----:R-:W-:Y:S03]  /*a550*/  HMMA.16816.F32 R68, R4, R8, R68 ;  /* 0x000000080444723c */ /* 0x002fe60000001844 */
[----:B------:R-:W-:-:S04]  /*a560*/  FADD.FTZ R42, R42, R49 ;  /* 0x000000312a2a7221 */ /* 0x000fc80000010000 */
[----:B------:R-:W-:Y:S01]  /*a570*/  FADD.FTZ R103, R103, R42 ;  /* 0x0000002a67677221 */ /* 0x000fe20000010000 */
[----:B------:R-:W-:Y:S01]  /*a580*/  HMMA.16816.F32 R72, R4, R10, R72 ;  /* 0x0000000a0448723c */ /* 0x000fe20000001848 */
[----:B------:R-:W1:Y:S02]  /*a590*/  LDSM.16.MT88.4 R8, [R132+0x4800] ;  /* 0x004800008408783b */ /* 0x000e640000004200 */
[----:B------:R-:W-:-:S03]  /*a5a0*/  FADD.FTZ R103, R60, R103 ;  /* 0x000000673c677221 */ /* 0x000fc60000010000 */
[----:B--2---:R-:W-:Y:S01]  /*a5b0*/  HMMA.16816.F32 R76, R4, R12, R76 ;  /* 0x0000000c044c723c */ /* 0x004fe2000000184c */
[----:B------:R-:W-:-:S04]  /*a5c0*/  FADD.FTZ R64, R64, R103 ;  /* 0x0000006740407221 */ /* 0x000fc80000010000 */
[----:B------:R-:W-:Y:S01]  /*a5d0*/  FADD.FTZ R31, R31, R64 ;  /* 0x000000401f1f7221 */ /* 0x000fe20000010000 */
[----:B------:R-:W-:Y:S01]  /*a5e0*/  HMMA.16816.F32 R80, R4, R14, R80 ;  /* 0x0000000e0450723c */ /* 0x000fe20000001850 */
[----:B------:R-:W-:Y:S02]  /*a5f0*/  FADD.FTZ R13, R65, R18 ;  /* 0x00000012410d7221 */ /* 0x000fe40000010000 */
[----:B-----5:R-:W2:Y:S01]  /*a600*/  LDSM.16.MT88.4 R16, [R131+0x4800] ;  /* 0x004800008310783b */ /* 0x020ea20000004200 */
[----:B------:R-:W-:Y:S01]  /*a610*/  FADD.FTZ R48, R48, R31 ;  /* 0x0000001f30307221 */ /* 0x000fe20000010000 */
[----:B------:R-:W-:Y:S02]  /*a620*/  FADD.FTZ R13, R34, R13 ;  /* 0x0000000d220d7221 */ /* 0x000fe40000010000 */
[----:B------:R-:W3:Y:S01]  /*a630*/  MUFU.EX2 R34, R35 ;  /* 0x0000002300227308 */ /* 0x000ee20000000800 */
[----:B------:R-:W-:Y:S01]  /*a640*/  F2FP.F16.F32.PACK_AB R4, R36, R41 ;  /* 0x000000292404723e */ /* 0x000fe200000000ff */
[----:B------:R-:W-:Y:S01]  /*a650*/  FADD.FTZ R28, R28, R13 ;  /* 0x0000000d1c1c7221 */ /* 0x000fe20000010000 */
[----:B------:R-:W-:Y:S01]  /*a660*/  F2FP.F16.F32.PACK_AB R5, R66, R43 ;  /* 0x0000002b4205723e */ /* 0x000fe200000000ff */
[----:B------:R-:W4:Y:S01]  /*a670*/  LDSM.16.MT88.4 R12, [R132+0x4c00] ;  /* 0x004c0000840c783b */ /* 0x000f220000004200 */
[----:B------:R-:W-:Y:S01]  /*a680*/  F2FP.F16.F32.PACK_AB R6, R25, R22 ;  /* 0x000000161906723e */ /* 0x000fe200000000ff */
[----:B------:R-:W-:Y:S01]  /*a690*/  FADD.FTZ R38, R3, R28 ;  /* 0x0000001c03267221 */ /* 0x000fe20000010000 */
[----:B------:R-:W-:Y:S01]  /*a6a0*/  FADD.FTZ R48, R47, R48 ;  /* 0x000000302f307221 */ /* 0x000fe20000010000 */
[----:B------:R-:W-:Y:S01]  /*a6b0*/  FFMA.FTZ R28, R91, UR8, -R20 ;  /* 0x000000085b1c7c23 */ /* 0x000fe20008010814 */
[----:B------:R-:W-:Y:S01]  /*a6c0*/  MUFU.EX2 R3, R21 ;  /* 0x0000001500037308 */ /* 0x000fe20000000800 */
[----:B------:R-:W-:Y:S01]  /*a6d0*/  FADD.FTZ R101, R101, R38 ;  /* 0x0000002665657221 */ /* 0x000fe20000010000 */
[----:B------:R-:W-:-:S03]  /*a6e0*/  FADD.FTZ R53, R53, R48 ;  /* 0x0000003035357221 */ /* 0x000fc60000010000 */
[----:B------:R-:W-:Y:S01]  /*a6f0*/  FADD.FTZ R101, R54, R101 ;  /* 0x0000006536657221 */ /* 0x000fe20000010000 */
[----:B------:R-:W-:Y:S01]  /*a700*/  FADD.FTZ R40, R40, R53 ;  /* 0x0000003528287221 */ /* 0x000fe20000010000 */
[----:B---3--:R-:W-:Y:S02]  /*a710*/  F2FP.F16.F32.PACK_AB R7, R34, R39 ;  /* 0x000000272207723e */ /* 0x008fe400000000ff */
[----:B------:R-:W-:Y:S01]  /*a720*/  FADD.FTZ R58, R58, R101 ;  /* 0x000000653a3a7221 */ /* 0x000fe20000010000 */
[----:B------:R-:W3:Y:S01]  /*a730*/  MUFU.EX2 R28, R28 ;  /* 0x0000001c001c7308 */ /* 0x000ee20000000800 */
[----:B------:R-:W-:Y:S02]  /*a740*/  FADD.FTZ R41, R41, R40 ;  /* 0x0000002829297221 */ /* 0x000fe40000010000 */
[----:B------:R-:W-:Y:S01]  /*a750*/  FADD.FTZ R58, R51, R58 ;  /* 0x0000003a333a7221 */ /* 0x000fe20000010000 */
[----:B-1----:R-:W-:Y:S01]  /*a760*/  HMMA.16816.F32 R68, R4, R8, R68 ;  /* 0x000000080444723c */ /* 0x002fe20000001844 */
[----:B------:R-:W-:-:S03]  /*a770*/  FADD.FTZ R41, R36, R41 ;  /* 0x0000002924297221 */ /* 0x000fc60000010000 */
[----:B------:R-:W1:Y:S01]  /*a780*/  MUFU.EX2 R21, R26 ;  /* 0x0000001a00157308 */ /* 0x000e620000000800 */
[----:B------:R-:W-:Y:S01]  /*a790*/  FADD.FTZ R22, R22, R41 ;  /* 0x0000002916167221 */ /* 0x000fe20000010000 */
[----:B------:R-:W-:Y:S01]  /*a7a0*/  HMMA.16816.F32 R72, R4, R10, R72 ;  /* 0x0000000a0448723c */ /* 0x000fe20000001848 */
[----:B------:R-:W5:Y:S02]  /*a7b0*/  LDSM.16.MT88.4 R8, [R131+0x4c00] ;  /* 0x004c00008308783b */ /* 0x000f640000004200 */
[----:B------:R-:W-:-:S03]  /*a7c0*/  FADD.FTZ R22, R25, R22 ;  /* 0x0000001619167221 */ /* 0x000fc60000010000 */
[C---:B--2---:R-:W-:Y:S06]  /*a7d0*/  HMMA.16816.F32 R76, R4.reuse, R16, R76 ;  /* 0x00000010044c723c */ /* 0x044fec000000184c */
[----:B------:R-:W-:Y:S01]  /*a7e0*/  HMMA.16816.F32 R80, R4, R18, R80 ;  /* 0x000000120450723c */ /* 0x000fe20000001850 */
[----:B------:R-:W-:-:S04]  /*a7f0*/  FADD.FTZ R17, R57, R58 ;  /* 0x0000003a39117221 */ /* 0x000fc80000010000 */
[----:B------:R-:W-:Y:S02]  /*a800*/  FADD.FTZ R17, R62, R17 ;  /* 0x000000113e117221 */ /* 0x000fe40000010000 */
[----:B------:R-:W-:Y:S01]  /*a810*/  F2FP.F16.F32.PACK_AB R4, R24, R33 ;  /* 0x000000211804723e */ /* 0x000fe200000000ff */
[----:B------:R-:W-:Y:S01]  /*a820*/  FADD.FTZ R33, R33, R22 ;  /* 0x0000001621217221 */ /* 0x000fe20000010000 */
[----:B------:R-:W-:Y:S01]  /*a830*/  FADD.FTZ R56, R56, R17 ;  /* 0x0000001138387221 */ /* 0x000fe20000010000 */
[----:B---3--:R-:W-:Y:S02]  /*a840*/  F2FP.F16.F32.PACK_AB R5, R28, R3 ;  /* 0x000000031c05723e */ /* 0x008fe400000000ff */
[----:B------:R-:W-:Y:S01]  /*a850*/  F2FP.F16.F32.PACK_AB R6, R155, R32 ;  /* 0x000000209b06723e */ /* 0x000fe200000000ff */
[----:B------:R-:W-:Y:S01]  /*a860*/  FADD.FTZ R29, R29, R56 ;  /* 0x000000381d1d7221 */ /* 0x000fe20000010000 */
[----:B-1----:R-:W-:Y:S01]  /*a870*/  F2FP.F16.F32.PACK_AB R7, R156, R21 ;  /* 0x000000159c07723e */ /* 0x002fe200000000ff */
[----:B------:R-:W-:-:S02]  /*a880*/  FADD.FTZ R33, R24, R33 ;  /* 0x0000002118217221 */ /* 0x000fc40000010000 */
[----:B------:R-:W-:Y:S02]  /*a890*/  FADD.FTZ R50, R50, R29 ;  /* 0x0000001d32327221 */ /* 0x000fe40000010000 */
[----:B------:R-:W-:Y:S02]  /*a8a0*/  FADD.FTZ R32, R32, R33 ;  /* 0x0000002120207221 */ /* 0x000fe40000010000 */
[----:B------:R-:W-:Y:S01]  /*a8b0*/  FADD.FTZ R37, R37, R50 ;  /* 0x0000003225257221 */ /* 0x000fe20000010000 */
[----:B----4-:R-:W-:Y:S01]  /*a8c0*/  HMMA.16816.F32 R68, R4, R12, R68 ;  /* 0x0000000c0444723c */ /* 0x010fe20000001844 */
[----:B------:R-:W-:Y:S02]  /*a8d0*/  FADD.FTZ R155, R155, R32 ;  /* 0x000000209b9b7221 */ /* 0x000fe40000010000 */
[----:B------:R-:W-:-:S03]  /*a8e0*/  FADD.FTZ R52, R52, R37 ;  /* 0x0000002534347221 */ /* 0x000fc60000010000 */
[----:B------:R-:W-:Y:S01]  /*a8f0*/  HMMA.16816.F32 R72, R4, R14, R72 ;  /* 0x0000000e0448723c */ /* 0x000fe20000001848 */
[----:B------:R-:W-:-:S04]  /*a900*/  FADD.FTZ R52, R23, R52 ;  /* 0x0000003417347221 */ /* 0x000fc80000010000 */
[----:B------:R-:W-:Y:S01]  /*a910*/  FADD.FTZ R43, R43, R52 ;  /* 0x000000342b2b7221 */ /* 0x000fe20000010000 */
[----:B-----5:R-:W-:Y:S03]  /*a920*/  HMMA.16816.F32 R76, R4, R8, R76 ;  /* 0x00000008044c723c */ /* 0x020fe6000000184c */
[----:B------:R-:W-:-:S03]  /*a930*/  FADD.FTZ R66, R66, R43 ;  /* 0x0000002b42427221 */ /* 0x000fc60000010000 */
[----:B------:R-:W-:Y:S01]  /*a940*/  HMMA.16816.F32 R80, R4, R10, R80 ;  /* 0x0000000a0450723c */ /* 0x000fe20000001850 */
[----:B------:R-:W-:-:S04]  /*a950*/  FADD.FTZ R39, R39, R66 ;  /* 0x0000004227277221 */ /* 0x000fc80000010000 */
[----:B------:R-:W-:-:S04]  /*a960*/  FADD.FTZ R34, R34, R39 ;  /* 0x0000002722227221 */ /* 0x000fc80000010000 */
[----:B------:R-:W-:-:S04]  /*a970*/  FADD.FTZ R3, R3, R34 ;  /* 0x0000002203037221 */ /* 0x000fc80000010000 */
[----:B------:R-:W-:-:S04]  /*a980*/  FADD.FTZ R28, R28, R3 ;  /* 0x000000031c1c7221 */ /* 0x000fc80000010000 */
[----:B------:R-:W-:-:S04]  /*a990*/  FADD.FTZ R21, R21, R28 ;  /* 0x0000001c15157221 */ /* 0x000fc80000010000 */
[----:B------:R-:W-:Y:S01]  /*a9a0*/  FADD.FTZ R156, R156, R21 ;  /* 0x000000159c9c7221 */ /* 0x000fe20000010000 */
[----:B------:R-:W-:Y:S05]  /*a9b0*/  @!P1 BRA `(.L_x_4093) ;  /* 0x0000003000e49947 */ /* 0x000fea0003800000 */
        /* <DEDUP_REMOVED lines=66> */
.L_x_4094:
[----:B------:R-:W1:Y:S02]  /*ade0*/  LDC R7, c[0x0][0x250] ;  /* 0x00009400ff077b82 */ /* 0x000e640000000800 */
[----:B-1----:R-:W-:-:S05]  /*adf0*/  IMAD.SHL.U32 R4, R7, 0x80, RZ ;  /* 0x0000008007047824 */ /* 0x002fca00078e00ff */
[----:B------:R-:W-:-:S04]  /*ae00*/  IADD3 R4, -R4, RZ, RZ ;  /* 0x000000ff04047210 */ /* 0x000fc80007ffe1ff */
[----:B------:R-:W-:-:S07]  /*ae10*/  SHF.R.S32.HI R9, RZ, 0x1f, R4 ;  /* 0x0000001fff097819 */ /* 0x000fce0000011404 */
.L_x_4095:
[----:B------:R-:W-:Y:S01]  /*ae20*/  ULDC UR4, c[0x0][0x2d0] ;  /* 0x0000b40000047ab9 */ /* 0x000fe20000000800 */
[----:B------:R-:W-:Y:S01]  /*ae30*/  LEA R154, P5, R4, R154, 0x1 ;  /* 0x0000009a049a7211 */ /* 0x000fe200078a08ff */
[----:B------:R-:W-:Y:S01]  /*ae40*/  IMAD.SHL.U32 R99, R148, 0x80, RZ ;  /* 0x0000008094637824 */ /* 0x000fe200078e00ff */
[----:B------:R-:W-:Y:S02]  /*ae50*/  ISETP.GE.AND P0, PT, R84, UR4, PT ;  /* 0x0000000454007c0c */ /* 0x000fe4000bf06270 */
[----:B------:R-:W-:-:S11]  /*ae60*/  LEA.HI.X R153, R4, R153, R9, 0x1, P5 ;  /* 0x0000009904997211 */ /* 0x000fd600028f0c09 */
[----:B------:R-:W1:Y:S01]  /*ae70*/  @!P0 LDC R5, c[0x0][0x254] ;  /* 0x00009500ff058b82 */ /* 0x000e620000000800 */
[CC--:B------:R-:W-:Y:S01]  /*ae80*/  @!P0 LEA R11, P4, R7.reuse, R94.reuse, 0x6 ;  /* 0x0000005e070b8211 */ /* 0x0c0fe200078830ff */
[----:B------:R-:W-:Y:S01]  /*ae90*/  @!P0 IMAD.MOV.U32 R92, RZ, RZ, R94 ;  /* 0x000000ffff5c8224 */ /* 0x000fe200078e005e */
[----:B------:R-:W-:Y:S01]  /*aea0*/  @!P0 IADD3 R6, P3, P1, R4, R94, R141 ;  /* 0x0000005e04068210 */ /* 0x000fe2000797e08d */
[----:B------:R-:W-:Y:S01]  /*aeb0*/  @!P0 IMAD.MOV.U32 R152, RZ, RZ, R154 ;  /* 0x000000ffff988224 */ /* 0x000fe200078e009a */
[----:B------:R-:W-:Y:S01]  /*aec0*/  @P0 STS [R146+0x3000], RZ ;  /* 0x003000ff92000388 */ /* 0x000fe20000000800 */
        /* <DEDUP_REMOVED lines=11> */
[----:B------:R-:W-:Y:S02]  /*af80*/  @!P0 IADD3 R11, P3, R4, R11, RZ ;  /* 0x0000000b040b8210 */ /* 0x000fe40007f7e0ff */
[----:B------:R-:W-:Y:S01]  /*af90*/  @!P0 LEA R14, P4, R6, UR10, 0x1 ;  /* 0x0000000a060e8c11 */ /* 0x000fe2000f8808ff */
[----:B--2---:R-:W-:Y:S01]  /*afa0*/  @!P0 IMAD R3, R3, 0x60, RZ ;  /* 0x0000006003038824 */ /* 0x004fe200078e02ff */
[----:B------:R-:W-:Y:S01]  /*afb0*/  @!P0 IADD3 R5, P1, R4, R12, RZ ;  /* 0x0000000c04058210 */ /* 0x000fe20007f3e0ff */
[----:B------:R-:W-:Y:S01]  /*afc0*/  @!P0 IMAD.X R8, R9, 0x1, R8, P3 ;  /* 0x0000000109088824 */ /* 0x000fe200018e0608 */
[----:B------:R-:W-:Y:S02]  /*afd0*/  @!P0 LEA.HI.X R15, R6, UR11, R93, 0x1, P4 ;  /* 0x0000000b060f8c11 */ /* 0x000fe4000a0f0c5d */
[----:B------:R-:W-:-:S02]  /*afe0*/  @!P0 LEA R6, P3, R11, UR10, 0x1 ;  /* 0x0000000a0b068c11 */ /* 0x000fc4000f8608ff */
[----:B------:R-:W-:Y:S01]  /*aff0*/  @!P0 IADD3.X R12, R9, R13, R3, P1, !PT ;  /* 0x0000000d090c8210 */ /* 0x000fe20000ffe403 */
[----:B------:R-:W-:Y:S01]  /*b000*/  @!PT LDS RZ, [RZ] ;  /* 0x00000000fffff984 */ /* 0x000fe20000000800 */
[----:B------:R-:W-:Y:S01]  /*b010*/  @!PT LDS RZ, [RZ] ;  /* 0x00000000fffff984 */ /* 0x000fe20000000800 */
[----:B------:R-:W-:Y:S01]  /*b020*/  @!PT LDS RZ, [RZ] ;  /* 0x00000000fffff984 */ /* 0x000fe20000000800 */
[----:B------:R-:W-:Y:S01]  /*b030*/  @!P0 LDGSTS.E.BYPASS.LTC128B.128 [R146+0x3800], desc[UR6][R14.64] ;  /* 0x038000000e928fae */ /* 0x000fe2000b901d46 */
[----:B------:R-:W-:Y:S02]  /*b040*/  @!P0 LEA R4, P1, R5, UR10, 0x1 ;  /* 0x0000000a05048c11 */ /* 0x000fe4000f8208ff */
[----:B------:R-:W-:Y:S01]  /*b050*/  @!P0 LEA.HI.X R7, R11, UR11, R8, 0x1, P3 ;  /* 0x0000000b0b078c11 */ /* 0x000fe200098f0c08 */
[----:B------:R-:W-:Y:S01]  /*b060*/  @P0 STS.128 [R146+0x4000], RZ ;  /* 0x004000ff92000388 */ /* 0x000fe20000000c00 */
[----:B------:R-:W-:Y:S02]  /*b070*/  @!P0 LEA.HI.X R5, R5, UR11, R12, 0x1, P1 ;  /* 0x0000000b05058c11 */ /* 0x000fe400088f0c0c */
[----:B------:R-:W-:Y:S01]  /*b080*/  LOP3.LUT R3, R99, R86, RZ, 0xfc, !PT ;  /* 0x0000005663037212 */ /* 0x000fe200078efcff */
[----:B------:R-:W-:Y:S01]  /*b090*/  @!PT LDS RZ, [RZ] ;  /* 0x00000000fffff984 */ /* 0x000fe20000000800 */
[----:B------:R-:W-:Y:S01]  /*b0a0*/  @!PT LDS RZ, [RZ] ;  /* 0x00000000fffff984 */ /* 0x000fe20000000800 */
[----:B------:R-:W-:Y:S01]  /*b0b0*/  @!PT LDS RZ, [RZ] ;  /* 0x00000000fffff984 */ /* 0x000fe20000000800 */
[----:B------:R-:W-:Y:S03]  /*b0c0*/  @!P0 LDGSTS.E.BYPASS.LTC128B.128 [R146+0x4000], desc[UR6][R6.64] ;  /* 0x0400000006928fae */ /* 0x000fe6000b901d46 */
[C---:B------:R-:W-:Y:S01]  /*b0d0*/  ISETP.GE.AND P6, PT, R3.reuse, R87, PT ;  /* 0x000000570300720c */ /* 0x040fe20003fc6270 */
[----:B------:R-:W-:Y:S01]  /*b0e0*/  @P0 STS.128 [R146+0x4800], RZ ;  /* 0x004800ff92000388 */ /* 0x000fe20000000c00 */
[----:B------:R-:W-:-:S02]  /*b0f0*/  ISETP.GE.AND P5, PT, R3, R100, PT ;  /* 0x000000640300720c */ /* 0x000fc40003fa6270 */
[----:B------:R-:W-:Y:S01]  /*b100*/  LOP3.LUT R3, R99, 0x1, R86, 0xfe, !PT ;  /* 0x0000000163037812 */ /* 0x000fe200078efe56 */
[----:B------:R-:W-:Y:S01]  /*b110*/  @!PT LDS RZ, [RZ] ;  /* 0x00000000fffff984 */ /* 0x000fe20000000800 */
[----:B------:R-:W-:Y:S01]  /*b120*/  @!PT LDS RZ, [RZ] ;  /* 0x00000000fffff984 */ /* 0x000fe20000000800 */
[----:B------:R-:W-:Y:S01]  /*b130*/  @!PT LDS RZ, [RZ] ;  /* 0x00000000fffff984 */ /* 0x000fe20000000800 */
[----:B------:R1:W-:Y:S03]  /*b140*/  @!P0 LDGSTS.E.BYPASS.LTC128B.128 [R146+0x4800], desc[UR6][R4.64] ;  /* 0x0480000004928fae */ /* 0x0003e6000b901d46 */
[C---:B------:R-:W-:Y:S01]  /*b150*/  ISETP.GE.AND P4, PT, R3.reuse, R87, PT ;  /* 0x000000570300720c */ /* 0x040fe20003f86270 */
[----:B------:R-:W-:Y:S01]  /*b160*/  LDSM.16.M88.4 R60, [R136] ;  /* 0x00000000883c783b */ /* 0x000fe20000000200 */
[----:B------:R-:W-:-:S03]  /*b170*/  ISETP.GE.AND P3, PT, R3, R100, PT ;  /* 0x000000640300720c */ /* 0x000fc60003f66270 */
[----:B------:R-:W2:Y:S04]  /*b180*/  LDSM.16.M88.4 R52, [R134+0x1000] ;  /* 0x001000008634783b */ /* 0x000ea80000000200 */
[----:B------:R-:W3:Y:S04]  /*b190*/  LDSM.16.M88.4 R44, [R134+0x1400] ;  /* 0x00140000862c783b */ /* 0x000ee80000000200 */
[----:B------:R-:W4:Y:S04]  /*b1a0*/  LDSM.16.M88.4 R28, [R134+0x1c00] ;  /* 0x001c0000861c783b */ /* 0x000f280000000200 */
[----:B------:R-:W5:Y:S04]  /*b1b0*/  LDSM.16.M88.4 R36, [R134+0x1800] ;  /* 0x001800008624783b */ /* 0x000f680000000200 */
[----:B------:R-:W-:Y:S04]  /*b1c0*/  LDSM.16.M88.4 R92, [R135] ;  /* 0x00000000875c783b */ /* 0x000fe80000000200 */
[----:B------:R-:W5:Y:S04]  /*b1d0*/  LDSM.16.M88.4 R24, [R133] ;  /* 0x000000008518783b */ /* 0x000f680000000200 */
[----:B------:R-:W5:Y:S04]  /*b1e0*/  LDSM.16.M88.4 R8, [R130] ;  /* 0x000000008208783b */ /* 0x000f680000000200 */
[----:B-1----:R-:W1:Y:S04]  /*b1f0*/  LDSM.16.M88.4 R4, [R128] ;  /* 0x000000008004783b */ /* 0x002e680000000200 */
[----:B------:R-:W1:Y:S04]  /*b200*/  LDSM.16.M88.4 R20, [R134+0x2000] ;  /* 0x002000008614783b */ /* 0x000e680000000200 */
[----:B------:R-:W1:Y:S01]  /*b210*/  LDSM.16.M88.4 R16, [R129] ;  /* 0x000000008110783b */ /* 0x000e620000000200 */
[C---:B--2---:R-:W-:Y:S03]  /*b220*/  HMMA.16816.F32 R56, R60.reuse, R52, RZ ;  /* 0x000000343c38723c */ /* 0x044fe600000018ff */
[----:B------:R-:W2:Y:S04]  /*b230*/  LDSM.16.M88.4 R12, [R134+0x2400] ;  /* 0x00240000860c783b */ /* 0x000ea80000000200 */
[----:B------:R-:W2:Y:S01]  /*b240*/  LDSM.16.M88.4 R64, [R127] ;  /* 0x000000007f40783b */ /* 0x000ea20000000200 */
[C---:B---3--:R-:W-:Y:S03]  /*b250*/  HMMA.16816.F32 R48, R60.reuse, R44, RZ ;  /* 0x0000002c3c30723c */ /* 0x048fe600000018ff */
[----:B------:R-:W-:Y:S03]  /*b260*/  LDSM.16.M88.4 R88, [R134+0x2c00] ;  /* 0x002c00008658783b */ /* 0x000fe60000000200 */
[C---:B------:R-:W-:Y:S01]  /*b270*/  HMMA.16816.F32 R52, R60.reuse, R54, RZ ;  /* 0x000000363c34723c */ /* 0x040fe200000018ff */
[----:B------:R-:W0:Y:S05]  /*b280*/  LDGDEPBAR ;  /* 0x00000000000079af */ /* 0x000e2a0000000000 */
[C---:B------:R-:W-:Y:S06]  /*b290*/  HMMA.16816.F32 R44, R60.reuse, R46, RZ ;  /* 0x0000002e3c2c723c */ /* 0x040fec00000018ff */
[C---:B----4-:R-:W-:Y:S06]  /*b2a0*/  HMMA.16816.F32 R32, R60.reuse, R28, RZ ;  /* 0x0000001c3c20723c */ /* 0x050fec00000018ff */
[C---:B------:R-:W-:Y:S06]  /*b2b0*/  HMMA.16816.F32 R28, R60.reuse, R30, RZ ;  /* 0x0000001e3c1c723c */ /* 0x040fec00000018ff */
[C---:B-----5:R-:W-:Y:S06]  /*b2c0*/  HMMA.16816.F32 R40, R60.reuse, R36, RZ ;  /* 0x000000243c28723c */ /* 0x060fec00000018ff */
[----:B------:R-:W-:Y:S06]  /*b2d0*/  HMMA.16816.F32 R36, R60, R38, RZ ;  /* 0x000000263c24723c */ /* 0x000fec00000018ff */
[C---:B------:R-:W-:Y:S06]  /*b2e0*/  HMMA.16816.F32 R56, R92.reuse, R24, R56 ;  /* 0x000000185c38723c */ /* 0x040fec0000001838 */
[C---:B------:R-:W-:Y:S06]  /*b2f0*/  HMMA.16816.F32 R52, R92.reuse, R26, R52 ;  /* 0x0000001a5c34723c */ /* 0x040fec0000001834 */
[C---:B------:R-:W-:Y:S06]  /*b300*/  HMMA.16816.F32 R48, R92.reuse, R8, R48 ;  /* 0x000000085c30723c */ /* 0x040fec0000001830 */
[C---:B------:R-:W-:Y:S01]  /*b310*/  HMMA.16816.F32 R44, R92.reuse, R10, R44 ;  /* 0x0000000a5c2c723c */ /* 0x040fe2000000182c */
[----:B------:R-:W3:Y:S05]  /*b320*/  LDSM.16.M88.4 R8, [R126] ;  /* 0x000000007e08783b */ /* 0x000eea0000000200 */
[----:B-1----:R-:W-:Y:S01]  /*b330*/  HMMA.16816.F32 R32, R92, R4, R32 ;  /* 0x000000045c20723c */ /* 0x002fe20000001820 */
[----:B------:R-:W-:-:S02]  /*b340*/  FSEL R3, R56, -INF , !P6 ;  /* 0xff80000038037808 */ /* 0x000fc40007000000 */
[----:B------:R-:W-:Y:S02]  /*b350*/  LOP3.LUT R56, R99, 0x9, R86, 0xfe, !PT ;  /* 0x0000000963387812 */ /* 0x000fe400078efe56 */
[----:B------:R-:W-:Y:S01]  /*b360*/  FSEL R102, R58, -INF , !P5 ;  /* 0xff8000003a667808 */ /* 0x000fe20006800000 */
[----:B------:R-:W-:Y:S01]  /*b370*/  HMMA.16816.F32 R28, R92, R6, R28 ;  /* 0x000000065c1c723c */ /* 0x000fe2000000181c */
[----:B------:R-:W1:Y:S01]  /*b380*/  LDSM.16.M88.4 R4, [R134+0x2800] ;  /* 0x002800008604783b */ /* 0x000e620000000200 */
[----:B------:R-:W-:Y:S02]  /*b390*/  ISETP.GE.AND P5, PT, R56, R87, PT ;  /* 0x000000573800720c */ /* 0x000fe40003fa6270 */
[----:B------:R-:W-:Y:S02]  /*b3a0*/  FSEL R106, R59, -INF , !P3 ;  /* 0xff8000003b6a7808 */ /* 0x000fe40005800000 */
[----:B------:R-:W-:Y:S01]  /*b3b0*/  HMMA.16816.F32 R24, R60, R20, RZ ;  /* 0x000000143c18723c */ /* 0x000fe200000018ff */
[----:B------:R-:W-:-:S05]  /*b3c0*/  FSEL R103, R53, -INF , !P5 ;  /* 0xff80000035677808 */ /* 0x000fca0006800000 */
[----:B------:R-:W-:Y:S06]  /*b3d0*/  HMMA.16816.F32 R20, R60, R22, RZ ;  /* 0x000000163c14723c */ /* 0x000fec00000018ff */
[C---:B------:R-:W-:Y:S06]  /*b3e0*/  HMMA.16816.F32 R40, R92.reuse, R16, R40 ;  /* 0x000000105c28723c */ /* 0x040fec0000001828 */
[----:B------:R-:W-:Y:S06]  /*b3f0*/  HMMA.16816.F32 R36, R92, R18, R36 ;  /* 0x000000125c24723c */ /* 0x000fec0000001824 */
[C---:B--2---:R-:W-:Y:S06]  /*b400*/  HMMA.16816.F32 R16, R60.reuse, R12, RZ ;  /* 0x0000000c3c10723c */ /* 0x044fec00000018ff */
[----:B------:R-:W-:Y:S06]  /*b410*/  HMMA.16816.F32 R12, R60, R14, RZ ;  /* 0x0000000e3c0c723c */ /* 0x000fec00000018ff */
[C---:B------:R-:W-:Y:S06]  /*b420*/  HMMA.16816.F32 R24, R92.reuse, R64, R24 ;  /* 0x000000405c18723c */ /* 0x040fec0000001818 */
[C---:B------:R-:W-:Y:S01]  /*b430*/  HMMA.16816.F32 R20, R92.reuse, R66, R20 ;  /* 0x000000425c14723c */ /* 0x040fe20000001814 */
[----:B------:R-:W2:Y:S05]  /*b440*/  LDSM.16.M88.4 R64, [R125] ;  /* 0x000000007d40783b */ /* 0x000eaa0000000200 */
[C---:B---3--:R-:W-:Y:S06]  /*b450*/  HMMA.16816.F32 R16, R92.reuse, R8, R16 ;  /* 0x000000085c10723c */ /* 0x048fec0000001810 */
[----:B------:R-:W-:Y:S06]  /*b460*/  HMMA.16816.F32 R12, R92, R10, R12 ;  /* 0x0000000a5c0c723c */ /* 0x000fec000000180c */
[C---:B-1----:R-:W-:Y:S06]  /*b470*/  HMMA.16816.F32 R8, R60.reuse, R4, RZ ;  /* 0x000000043c08723c */ /* 0x042fec00000018ff */
[----:B------:R-:W-:-:S15]  /*b480*/  HMMA.16816.F32 R4, R60, R6, RZ ;  /* 0x000000063c04723c */ /* 0x000fde00000018ff */
[----:B------:R-:W-:-:S03]  /*b490*/  NOP ;  /* 0x0000000000007918 */ /* 0x000fc60000000000 */
[C---:B--2---:R-:W-:Y:S06]  /*b4a0*/  HMMA.16816.F32 R8, R92.reuse, R64, R8 ;  /* 0x000000405c08723c */ /* 0x044fec0000001808 */
[----:B------:R-:W-:Y:S06]  /*b4b0*/  HMMA.16816.F32 R4, R92, R66, R4 ;  /* 0x000000425c04723c */ /* 0x000fec0000001804 */
[C---:B------:R-:W-:Y:S06]  /*b4c0*/  HMMA.16816.F32 R64, R60.reuse, R88, RZ ;  /* 0x000000583c40723c */ /* 0x040fec00000018ff */
[----:B------:R-:W-:Y:S01]  /*b4d0*/  HMMA.16816.F32 R60, R60, R90, RZ ;  /* 0x0000005a3c3c723c */ /* 0x000fe200000018ff */
[----:B------:R-:W1:Y:S01]  /*b4e0*/  LDSM.16.M88.4 R88, [R124] ;  /* 0x000000007c58783b */ /* 0x000e620000000200 */
[----:B------:R-:W-:-:S15]  /*b4f0*/  DEPBAR.LE SB0, 0x0 ;  /* 0x000080000000791a */ /* 0x000fde0000000000 */
[----:B------:R-:W-:-:S01]  /*b500*/  NOP ;  /* 0x0000000000007918 */ /* 0x000fc20000000000 */
[C---:B-1----:R-:W-:Y:S06]  /*b510*/  HMMA.16816.F32 R64, R92.reuse, R88, R64 ;  /* 0x000000585c40723c */ /* 0x042fec0000001840 */
[----:B------:R-:W-:Y:S01]  /*b520*/  HMMA.16816.F32 R60, R92, R90, R60 ;  /* 0x0000005a5c3c723c */ /* 0x000fe2000000183c */
[----:B------:R-:W-:Y:S01]  /*b530*/  LOP3.LUT R88, R99, 0x8, R86, 0xfe, !PT ;  /* 0x0000000863587812 */ /* 0x000fe200078efe56 */
[----:B------:R-:W-:Y:S03]  /*b540*/  BAR.SYNC.DEFER_BLOCKING 0x0 ;  /* 0x0000000000007b1d */ /* 0x000fe60000010000 */
[----:B------:R-:W-:-:S02]  /*b550*/  ISETP.GE.AND P1, PT, R88, R87, PT ;  /* 0x000000575800720c */ /* 0x000fc40003f26270 */
[----:B------:R-:W-:Y:S02]  /*b560*/  FSEL R93, R57, -INF , !P4 ;  /* 0xff800000395d7808 */ /* 0x000fe40006000000 */
[-C--:B------:R-:W-:Y:S02]  /*b570*/  ISETP.GE.AND P6, PT, R88, R100.reuse, PT ;  /* 0x000000645800720c */ /* 0x080fe40003fc6270 */
[----:B------:R-:W-:Y:S02]  /*b580*/  ISETP.GE.AND P4, PT, R56, R100, PT ;  /* 0x000000643800720c */ /* 0x000fe40003f86270 */
[----:B------:R-:W-:Y:S02]  /*b590*/  FSEL R101, R52, -INF , !P1 ;  /* 0xff80000034657808 */ /* 0x000fe40004800000 */
[C-C-:B------:R-:W-:Y:S02]  /*b5a0*/  LOP3.LUT R56, R99.reuse, 0x10, R86.reuse, 0xfe, !PT ;  /* 0x0000001063387812 */ /* 0x140fe400078efe56 */
[----:B------:R-:W-:-:S02]  /*b5b0*/  LOP3.LUT R52, R99, 0x11, R86, 0xfe, !PT ;  /* 0x0000001163347812 */ /* 0x000fc400078efe56 */
[----:B------:R-:W-:Y:S02]  /*b5c0*/  FSEL R108, R54, -INF , !P6 ;  /* 0xff800000366c7808 */ /* 0x000fe40007000000 */
[-C--:B------:R-:W-:Y:S02]  /*b5d0*/  ISETP.GE.AND P3, PT, R56, R87.reuse, PT ;  /* 0x000000573800720c */ /* 0x080fe40003f66270 */
[C---:B------:R-:W-:Y:S02]  /*b5e0*/  ISETP.GE.AND P6, PT, R52.reuse, R87, PT ;  /* 0x000000573400720c */ /* 0x040fe40003fc6270 */
[-C--:B------:R-:W-:Y:S02]  /*b5f0*/  ISETP.GE.AND P5, PT, R52, R100.reuse, PT ;  /* 0x000000643400720c */ /* 0x080fe40003fa6270 */
[----:B------:R-:W-:Y:S02]  /*b600*/  LOP3.LUT R52, R99, 0x18, R86, 0xfe, !PT ;  /* 0x0000001863347812 */ /* 0x000fe400078efe56 */
[----:B------:R-:W-:-:S02]  /*b610*/  ISETP.GE.AND P1, PT, R56, R100, PT ;  /* 0x000000643800720c */ /* 0x000fc40003f26270 */
[----:B------:R-:W-:Y:S02]  /*b620*/  FSEL R104, R55, -INF , !P4 ;  /* 0xff80000037687808 */ /* 0x000fe40006000000 */
[----:B------:R-:W-:Y:S02]  /*b630*/  FSEL R89, R48, -INF , !P3 ;  /* 0xff80000030597808 */ /* 0x000fe40005800000 */
[----:B------:R-:W-:Y:S02]  /*b640*/  ISETP.GE.AND P4, PT, R52, R87, PT ;  /* 0x000000573400720c */ /* 0x000fe40003f86270 */
[----:B------:R-:W-:Y:S02]  /*b650*/  LOP3.LUT R48, R99, 0x19, R86, 0xfe, !PT ;  /* 0x0000001963307812 */ /* 0x000fe400078efe56 */
[----:B------:R-:W-:Y:S02]  /*b660*/  FSEL R94, R50, -INF , !P1 ;  /* 0xff800000325e7808 */ /* 0x000fe40004800000 */
[----:B------:R-:W-:-:S02]  /*b670*/  FSEL R91, R49, -INF , !P6 ;  /* 0xff800000315b7808 */ /* 0x000fc40007000000 */
[-C--:B------:R-:W-:Y:S02]  /*b680*/  ISETP.GE.AND P3, PT, R52, R100.reuse, PT ;  /* 0x000000643400720c */ /* 0x080fe40003f66270 */
[C---:B------:R-:W-:Y:S02]  /*b690*/  ISETP.GE.AND P1, PT, R48.reuse, R87, PT ;  /* 0x000000573000720c */ /* 0x040fe40003f26270 */
[----:B------:R-:W-:Y:S02]  /*b6a0*/  ISETP.GE.AND P6, PT, R48, R100, PT ;  /* 0x000000643000720c */ /* 0x000fe40003fc6270 */
[----:B------:R-:W-:Y:S02]  /*b6b0*/  FSEL R95, R44, -INF , !P4 ;  /* 0xff8000002c5f7808 */ /* 0x000fe40006000000 */
[C-C-:B------:R-:W-:Y:S02]  /*b6c0*/  LOP3.LUT R48, R99.reuse, 0x20, R86.reuse, 0xfe, !PT ;  /* 0x0000002063307812 */ /* 0x140fe400078efe56 */
[----:B------:R-:W-:-:S02]  /*b6d0*/  LOP3.LUT R44, R99, 0x21, R86, 0xfe, !PT ;  /* 0x00000021632c7812 */ /* 0x000fc400078efe56 */
[----:B------:R-:W-:Y:S02]  /*b6e0*/  FSEL R96, R51, -INF , !P5 ;  /* 0xff80000033607808 */ /* 0x000fe40006800000 */
[----:B------:R-:W-:Y:S02]  /*b6f0*/  FSEL R98, R46, -INF , !P3 ;  /* 0xff8000002e627808 */ /* 0x000fe40005800000 */
[----:B------:R-:W-:Y:S02]  /*b700*/  FSEL R97, R45, -INF , !P1 ;  /* 0xff8000002d617808 */ /* 0x000fe40004800000 */
[-C--:B------:R-:W-:Y:S02]  /*b710*/  ISETP.GE.AND P5, PT, R48, R87.reuse, PT ;  /* 0x000000573000720c */ /* 0x080fe40003fa6270 */
[C---:B------:R-:W-:Y:S02]  /*b720*/  ISETP.GE.AND P3, PT, R44.reuse, R87, PT ;  /* 0x000000572c00720c */ /* 0x040fe40003f66270 */
[----:B------:R-:W-:-:S02]  /*b730*/  ISETP.GE.AND P1, PT, R44, R100, PT ;  /* 0x000000642c00720c */ /* 0x000fc40003f26270 */
[--C-:B------:R-:W-:Y:S02]  /*b740*/  LOP3.LUT R44, R99, 0x28, R86.reuse, 0xfe, !PT ;  /* 0x00000028632c7812 */ /* 0x100fe400078efe56 */
[----:B------:R-:W-:Y:S02]  /*b750*/  ISETP.GE.AND P4, PT, R48, R100, PT ;  /* 0x000000643000720c */ /* 0x000fe40003f86270 */
[----:B------:R-:W-:Y:S02]  /*b760*/  FSEL R92, R47, -INF , !P6 ;  /* 0xff8000002f5c7808 */ /* 0x000fe40007000000 */
[----:B------:R-:W-:Y:S02]  /*b770*/  FSEL R45, R40, -INF , !P5 ;  /* 0xff800000282d7808 */ /* 0x000fe40006800000 */
[----:B------:R-:W-:Y:S02]  /*b780*/  ISETP.GE.AND P6, PT, R44, R87, PT ;  /* 0x000000572c00720c */ /* 0x000fe40003fc6270 */
[----:B------:R-:W-:-:S02]  /*b790*/  LOP3.LUT R40, R99, 0x29, R86, 0xfe, !PT ;  /* 0x0000002963287812 */ /* 0x000fc400078efe56 */
[----:B------:R-:W-:Y:S02]  /*b7a0*/  FSEL R58, R42, -INF , !P4 ;  /* 0xff8000002a3a7808 */ /* 0x000fe40006000000 */
[----:B------:R-:W-:Y:S02]  /*b7b0*/  FSEL R51, R41, -INF , !P3 ;  /* 0xff80000029337808 */ /* 0x000fe40005800000 */
[-C--:B------:R-:W-:Y:S02]  /*b7c0*/  ISETP.GE.AND P5, PT, R44, R100.reuse, PT ;  /* 0x000000642c00720c */ /* 0x080fe40003fa6270 */
[C---:B------:R-:W-:Y:S02]  /*b7d0*/  ISETP.GE.AND P4, PT, R40.reuse, R87, PT ;  /* 0x000000572800720c */ /* 0x040fe40003f86270 */
[----:B------:R-:W-:Y:S02]  /*b7e0*/  ISETP.GE.AND P3, PT, R40, R100, PT ;  /* 0x000000642800720c */ /* 0x000fe40003f66270 */
[----:B------:R-:W-:-:S02]  /*b7f0*/  FSEL R55, R36, -INF , !P6 ;  /* 0xff80000024377808 */ /* 0x000fc40007000000 */
[C-C-:B------:R-:W-:Y:S02]  /*b800*/  LOP3.LUT R40, R99.reuse, 0x30, R86.reuse, 0xfe, !PT ;  /* 0x0000003063287812 */ /* 0x140fe400078efe56 */
[----:B------:R-:W-:Y:S02]  /*b810*/  LOP3.LUT R36, R99, 0x31, R86, 0xfe, !PT ;  /* 0x0000003163247812 */ /* 0x000fe400078efe56 */
[----:B------:R-:W-:Y:S02]  /*b820*/  FSEL R88, R43, -INF , !P1 ;  /* 0xff8000002b587808 */ /* 0x000fe40004800000 */
[----:B------:R-:W-:Y:S02]  /*b830*/  FSEL R90, R38, -INF , !P5 ;  /* 0xff800000265a7808 */ /* 0x000fe40006800000 */
[----:B------:R-:W-:Y:S02]  /*b840*/  FSEL R59, R37, -INF , !P4 ;  /* 0xff800000253b7808 */ /* 0x000fe40006000000 */
[----:B------:R-:W-:-:S02]  /*b850*/  ISETP.GE.AND P1, PT, R40, R87, PT ;  /* 0x000000572800720c */ /* 0x000fc40003f26270 */
[C---:B------:R-:W-:Y:S02]  /*b860*/  ISETP.GE.AND P5, PT, R36.reuse, R87, PT ;  /* 0x000000572400720c */ /* 0x040fe40003fa6270 */
[-C--:B------:R-:W-:Y:S02]  /*b870*/  ISETP.GE.AND P4, PT, R36, R100.reuse, PT ;  /* 0x000000642400720c */ /* 0x080fe40003f86270 */
[----:B------:R-:W-:Y:S02]  /*b880*/  LOP3.LUT R36, R99, 0x38, R86, 0xfe, !PT ;  /* 0x0000003863247812 */ /* 0x000fe400078efe56 */
[----:B------:R-:W-:Y:S02]  /*b890*/  ISETP.GE.AND P6, PT, R40, R100, PT ;  /* 0x000000642800720c */ /* 0x000fe40003fc6270 */
[----:B------:R-:W-:Y:S02]  /*b8a0*/  FSEL R56, R39, -INF , !P3 ;  /* 0xff80000027387808 */ /* 0x000fe40005800000 */
[----:B------:R-:W-:-:S02]  /*b8b0*/  FSEL R37, R32, -INF , !P1 ;  /* 0xff80000020257808 */ /* 0x000fc40004800000 */
        /* <DEDUP_REMOVED lines=8> */
[----:B------:R-:W-:Y:S02]  /*b940*/  FSEL R35, R28, -INF , !P3 ;  /* 0xff8000001c237808 */ /* 0x000fe40005800000 */
[C-C-:B------:R-:W-:Y:S02]  /*b950*/  LOP3.LUT R32, R99.reuse, 0x40, R86.reuse, 0xfe, !PT ;  /* 0x0000004063207812 */ /* 0x140fe400078efe56 */
[----:B------:R-:W-:Y:S02]  /*b960*/  LOP3.LUT R28, R99, 0x41, R86, 0xfe, !PT ;  /* 0x00000041631c7812 */ /* 0x000fe400078efe56 */
[----:B------:R-:W-:-:S02]  /*b970*/  FSEL R50, R30, -INF , !P1 ;  /* 0xff8000001e327808 */ /* 0x000fc40004800000 */
[----:B------:R-:W-:Y:S02]  /*b980*/  FSEL R29, R29, -INF , !P6 ;  /* 0xff8000001d1d7808 */ /* 0x000fe40007000000 */
[-C--:B------:R-:W-:Y:S02]  /*b990*/  ISETP.GE.AND P4, PT, R32, R87.reuse, PT ;  /* 0x000000572000720c */ /* 0x080fe40003f86270 */
[C---:B------:R-:W-:Y:S02]  /*b9a0*/  ISETP.GE.AND P1, PT, R28.reuse, R87, PT ;  /* 0x000000571c00720c */ /* 0x040fe40003f26270 */
[----:B------:R-:W-:Y:S02]  /*b9b0*/  ISETP.GE.AND P6, PT, R28, R100, PT ;  /* 0x000000641c00720c */ /* 0x000fe40003fc6270 */
[----:B------:R-:W-:Y:S02]  /*b9c0*/  LOP3.LUT R28, R99, 0x48, R86, 0xfe, !PT ;  /* 0x00000048631c7812 */ /* 0x000fe400078efe56 */
[----:B------:R-:W-:-:S02]  /*b9d0*/  FSEL R54, R31, -INF , !P5 ;  /* 0xff8000001f367808 */ /* 0x000fc40006800000 */
[----:B------:R-:W-:Y:S02]  /*b9e0*/  ISETP.GE.AND P3, PT, R32, R100, PT ;  /* 0x000000642000720c */ /* 0x000fe40003f66270 */
[----:B------:R-:W-:Y:S02]  /*b9f0*/  FSEL R31, R24, -INF , !P4 ;  /* 0xff800000181f7808 */ /* 0x000fe40006000000 */
[----:B------:R-:W-:Y:S02]  /*ba00*/  ISETP.GE.AND P5, PT, R28, R87, PT ;  /* 0x000000571c00720c */ /* 0x000fe40003fa6270 */
[----:B------:R-:W-:Y:S02]  /*ba10*/  LOP3.LUT R24, R99, 0x49, R86, 0xfe, !PT ;  /* 0x0000004963187812 */ /* 0x000fe400078efe56 */
        /* <DEDUP_REMOVED lines=8> */
[----:B------:R-:W-:Y:S02]  /*baa0*/  LOP3.LUT R20, R99, 0x51, R86, 0xfe, !PT ;  /* 0x0000005163147812 */ /* 0x000fe400078efe56 */
        /* <DEDUP_REMOVED lines=12> */
[----:B------:R-:W-:Y:S02]  /*bb70*/  ISETP.GE.AND P6, PT, R20, R100, PT ;  /* 0x000000641400720c */ /* 0x000fe40003fc6270 */
[----:B------:R-:W-:Y:S02]  /*bb80*/  ISETP.GE.AND P5, PT, R16, R87, PT ;  /* 0x000000571000720c */ /* 0x000fe40003fa6270 */
[----:B------:R-:W-:Y:S02]  /*bb90*/  FSEL R43, R12, -INF , !P1 ;  /* 0xff8000000c2b7808 */ /* 0x000fe40004800000 */
[C-C-:B------:R-:W-:Y:S02]  /*bba0*/  LOP3.LUT R20, R99.reuse, 0x60, R86.reuse, 0xfe, !PT ;  /* 0x0000006063147812 */ /* 0x140fe400078efe56 */
[----:B------:R-:W-:-:S02]  /*bbb0*/  LOP3.LUT R12, R99, 0x61, R86, 0xfe, !PT ;  /* 0x00000061630c7812 */ /* 0x000fc400078efe56 */
[----:B------:R-:W-:Y:S02]  /*bbc0*/  FSEL R17, R17, -INF , !P4 ;  /* 0xff80000011117808 */ /* 0x000fe40006000000 */
[----:B------:R-:W-:Y:S02]  /*bbd0*/  ISETP.GE.AND P4, PT, R16, R100, PT ;  /* 0x000000641000720c */ /* 0x000fe40003f86270 */
        /* <DEDUP_REMOVED lines=10> */
[-C--:B------:R-:W-:Y:S02]  /*bc80*/  ISETP.GE.AND P4, PT, R12, R87.reuse, PT ;  /* 0x000000570c00720c */ /* 0x080fe40003f86270 */
[C-C-:B------:R-:W-:Y:S02]  /*bc90*/  LOP3.LUT R8, R99.reuse, 0x69, R86.reuse, 0xfe, !PT ;  /* 0x0000006963087812 */ /* 0x140fe400078efe56 */
[----:B------:R-:W-:Y:S02]  /*bca0*/  FSEL R34, R10, -INF , !P1 ;  /* 0xff8000000a227808 */ /* 0x000fe40004800000 */
[----:B------:R-:W-:Y:S02]  /*bcb0*/  ISETP.GE.AND P1, PT, R8, R87, PT ;  /* 0x000000570800720c */ /* 0x000fe40003f26270 */
[----:B------:R-:W-:Y:S02]  /*bcc0*/  FSEL R53, R4, -INF , !P4 ;  /* 0xff80000004357808 */ /* 0x000fe40006000000 */
[----:B------:R-:W-:-:S02]  /*bcd0*/  LOP3.LUT R4, R99, 0x71, R86, 0xfe, !PT ;  /* 0x0000007163047812 */ /* 0x000fc400078efe56 */
[----:B------:R-:W-:Y:S02]  /*bce0*/  FSEL R57, R5, -INF , !P1 ;  /* 0xff80000005397808 */ /* 0x000fe40004800000 */
[-C--:B------:R-:W-:Y:S02]  /*bcf0*/  ISETP.GE.AND P1, PT, R4, R100.reuse, PT ;  /* 0x000000640400720c */ /* 0x080fe40003f26270 */
[----:B------:R-:W-:Y:S02]  /*bd00*/  ISETP.GE.AND P3, PT, R12, R100, PT ;  /* 0x000000640c00720c */ /* 0x000fe40003f66270 */
[----:B------:R-:W-:Y:S02]  /*bd10*/  FSEL R26, R67, -INF , !P1 ;  /* 0xff800000431a7808 */ /* 0x000fe40004800000 */
[----:B------:R-:W-:Y:S02]  /*bd20*/  FSEL R47, R9, -INF , !P6 ;  /* 0xff800000092f7808 */ /* 0x000fe40007000000 */
[----:B------:R-:W-:-:S02]  /*bd30*/  ISETP.GT.AND P1, PT, R148, R137, PT ;  /* 0x000000899400720c */ /* 0x000fc40003f24270 */
[----:B------:R-:W-:Y:S02]  /*bd40*/  ISETP.GE.AND P6, PT, R8, R100, PT ;  /* 0x000000640800720c */ /* 0x000fe40003fc6270 */
[----:B------:R-:W-:Y:S02]  /*bd50*/  LOP3.LUT R8, R99, 0x70, R86, 0xfe, !PT ;  /* 0x0000007063087812 */ /* 0x000fe400078efe56 */
[----:B------:R-:W-:Y:S02]  /*bd60*/  FSEL R30, R6, -INF , !P3 ;  /* 0xff800000061e7808 */ /* 0x000fe40005800000 */
[----:B------:R-:W-:Y:S02]  /*bd70*/  FSEL R32, R11, -INF , !P5 ;  /* 0xff8000000b207808 */ /* 0x000fe40006800000 */
[-C--:B------:R-:W-:Y:S02]  /*bd80*/  ISETP.GE.AND P3, PT, R4, R87.reuse, PT ;  /* 0x000000570400720c */ /* 0x080fe40003f66270 */
        /* <DEDUP_REMOVED lines=9> */
[----:B------:R-:W-:Y:S02]  /*be20*/  ISETP.GE.AND P5, PT, R86, R87, PT ;  /* 0x000000575600720c */ /* 0x000fe40003fa6270 */
[-C--:B------:R-:W-:Y:S02]  /*be30*/  ISETP.GE.AND P4, PT, R4, R100.reuse, PT ;  /* 0x000000640400720c */ /* 0x080fe40003f86270 */
[----:B------:R-:W-:Y:S02]  /*be40*/  ISETP.GE.AND P3, PT, R86, R100, PT ;  /* 0x000000645600720c */ /* 0x000fe40003f66270 */
[----:B------:R-:W-:-:S02]  /*be50*/  FSEL R66, R60, -INF , !P6 ;  /* 0xff8000003c427808 */ /* 0x000fc40007000000 */
[----:B------:R-:W-:Y:S02]  /*be60*/  FSEL R61, R61, -INF , !P5 ;  /* 0xff8000003d3d7808 */ /* 0x000fe40006800000 */
[----:B------:R-:W-:Y:S02]  /*be70*/  FSEL R21, R62, -INF , !P4 ;  /* 0xff8000003e157808 */ /* 0x000fe40006000000 */
[----:B------:R-:W-:Y:S01]  /*be80*/  FSEL R22, R63, -INF , !P3 ;  /* 0xff8000003f167808 */ /* 0x000fe20005800000 */
[----:B------:R-:W-:Y:S06]  /*be90*/  @!P1 BRA `(.L_x_4096) ;  /* 0x0000000400c89947 */ /* 0x000fec0003800000 */
[----:B------:R-:W-:Y:S05]  /*bea0*/  @!P2 BRA `(.L_x_4097) ;  /* 0x0000000000f8a947 */ /* 0x000fea0003800000 */
[----:B------:R-:W1:Y:S01]  /*beb0*/  LDC R6, c[0x0][0x380] ;  /* 0x0000e000ff067b82 */ /* 0x000e620000000800 */
[----:B------:R-:W-:Y:S01]  /*bec0*/  IMAD.MOV.U32 R8, RZ, RZ, RZ ;  /* 0x000000ffff087224 */ /* 0x000fe200078e00ff */
[----:B------:R-:W-:Y:S01]  /*bed0*/  ULDC.64 UR4, c[0x0][0x248] ;  /* 0x0000920000047ab9 */ /* 0x000fe20000000a00 */
[----:B-1----:R-:W-:-:S04]  /*bee0*/  IABS R5, R6 ;  /* 0x0000000600057213 */ /* 0x002fc80000000000 */
[----:B------:R-:W1:Y:S08]  /*bef0*/  I2F.RP R11, R5 ;  /* 0x00000005000b7306 */ /* 0x000e700000209400 */
[----:B-1----:R-:W1:Y:S02]  /*bf00*/  MUFU.RCP R10, R11 ;  /* 0x0000000b000a7308 */ /* 0x002e640000001000 */
[----:B-1----:R-:W-:-:S06]  /*bf10*/  VIADD R10, R10, 0xffffffe ;  /* 0x0ffffffe0a0a7836 */ /* 0x002fcc0000000000 */
[----:B------:R-:W1:Y:S02]  /*bf20*/  F2I.FTZ.U32.TRUNC.NTZ R9, R10 ;  /* 0x0000000a00097305 */ /* 0x000e64000021f000 */
[----:B-1----:R-:W-:-:S05]  /*bf30*/  IADD3 R4, RZ, -R9, RZ ;  /* 0x80000009ff047210 */ /* 0x002fca0007ffe0ff */
[----:B------:R-:W-:-:S04]  /*bf40*/  IMAD R4, R4, R5, RZ ;  /* 0x0000000504047224 */ /* 0x000fc800078e02ff */
[----:B------:R-:W-:Y:S01]  /*bf50*/  IMAD.HI.U32 R4, R9, R4, R8 ;  /* 0x0000000409047227 */ /* 0x000fe200078e0008 */
[----:B------:R-:W-:-:S05]  /*bf60*/  IABS R9, R99 ;  /* 0x0000006300097213 */ /* 0x000fca0000000000 */
[----:B------:R-:W-:-:S05]  /*bf70*/  IMAD.HI.U32 R7, R4, R9, RZ ;  /* 0x0000000904077227 */ /* 0x000fca00078e00ff */
[----:B------:R-:W-:-:S05]  /*bf80*/  IADD3 R8, -R7, RZ, RZ ;  /* 0x000000ff07087210 */ /* 0x000fca0007ffe1ff */
[----:B------:R-:W-:Y:S01]  /*bf90*/  IMAD R8, R5, R8, R9 ;  /* 0x0000000805087224 */ /* 0x000fe200078e0209 */
[C---:B------:R-:W-:Y:S01]  /*bfa0*/  LOP3.LUT R9, R99.reuse, R6, RZ, 0x3c, !PT ;  /* 0x0000000663097212 */ /* 0x040fe200078e3cff */
[----:B------:R-:W-:-:S03]  /*bfb0*/  VIADD R99, R99, 0xffffff80 ;  /* 0xffffff8063637836 */ /* 0x000fc60000000000 */
[----:B------:R-:W-:Y:S02]  /*bfc0*/  ISETP.GT.U32.AND P6, PT, R5, R8, PT ;  /* 0x000000080500720c */ /* 0x000fe40003fc4070 */
[----:B------:R-:W-:Y:S02]  /*bfd0*/  ISETP.GE.AND P5, PT, R9, RZ, PT ;  /* 0x000000ff0900720c */ /* 0x000fe40003fa6270 */
[----:B------:R-:W-:Y:S02]  /*bfe0*/  IABS R9, R99 ;  /* 0x0000006300097213 */ /* 0x000fe40000000000 */
[----:B------:R-:W-:-:S03]  /*bff0*/  LOP3.LUT R99, R99, R6, RZ, 0x3c, !PT ;  /* 0x0000000663637212 */ /* 0x000fc600078e3cff */
[----:B------:R-:W-:-:S04]  /*c000*/  IMAD.HI.U32 R4, R4, R9, RZ ;  /* 0x0000000904047227 */ /* 0x000fc800078e00ff */
[----:B------:R-:W-:Y:S01]  /*c010*/  @!P6 IADD3 R8, R8, -R5, RZ ;  /* 0x800000050808e210 */ /* 0x000fe20007ffe0ff */
[----:B------:R-:W-:-:S03]  /*c020*/  @!P6 VIADD R7, R7, 0x1 ;  /* 0x000000010707e836 */ /* 0x000fc60000000000 */
[----:B------:R-:W-:Y:S01]  /*c030*/  ISETP.GE.U32.AND P3, PT, R8, R5, PT ;  /* 0x000000050800720c */ /* 0x000fe20003f66070 */
[----:B------:R-:W-:-:S04]  /*c040*/  IMAD.MOV R8, RZ, RZ, -R4 ;  /* 0x000000ffff087224 */ /* 0x000fc800078e0a04 */
[----:B------:R-:W-:-:S05]  /*c050*/  IMAD R8, R5, R8, R9 ;  /* 0x0000000805087224 */ /* 0x000fca00078e0209 */
[----:B------:R-:W-:-:S03]  /*c060*/  ISETP.GT.U32.AND P4, PT, R5, R8, PT ;  /* 0x000000080500720c */ /* 0x000fc60003f84070 */
[----:B------:R-:W-:Y:S02]  /*c070*/  @P3 IADD3 R7, R7, 0x1, RZ ;  /* 0x0000000107073810 */ /* 0x000fe40007ffe0ff */
[----:B------:R-:W-:-:S03]  /*c080*/  ISETP.GE.AND P3, PT, R99, RZ, PT ;  /* 0x000000ff6300720c */ /* 0x000fc60003f66270 */
[----:B------:R-:W-:-:S05]  /*c090*/  @!P5 IMAD.MOV R7, RZ, RZ, -R7 ;  /* 0x000000ffff07d224 */ /* 0x000fca00078e0a07 */
[-C--:B------:R-:W-:Y:S01]  /*c0a0*/  @!P4 IADD3 R8, R8, -R5.reuse, RZ ;  /* 0x800000050808c210 */ /* 0x080fe20007ffe0ff */
[----:B------:R-:W-:Y:S01]  /*c0b0*/  @!P4 VIADD R4, R4, 0x1 ;  /* 0x000000010404c836 */ /* 0x000fe20000000000 */
[----:B------:R-:W-:Y:S02]  /*c0c0*/  ISETP.NE.AND P4, PT, R6, RZ, PT ;  /* 0x000000ff0600720c */ /* 0x000fe40003f85270 */
[----:B------:R-:W-:Y:S02]  /*c0d0*/  ISETP.GE.U32.AND P6, PT, R8, R5, PT ;  /* 0x000000050800720c */ /* 0x000fe40003fc6070 */
[----:B------:R-:W-:-:S04]  /*c0e0*/  LOP3.LUT R8, RZ, R6, RZ, 0x33, !PT ;  /* 0x00000006ff087212 */ /* 0x000fc800078e33ff */
[----:B------:R-:W-:-:S05]  /*c0f0*/  SEL R5, R8, R7, !P4 ;  /* 0x0000000708057207 */ /* 0x000fca0006000000 */
[----:B------:R-:W-:Y:S02]  /*c100*/  IMAD.WIDE R14, R5, 0x4, R144 ;  /* 0x00000004050e7825 */ /* 0x000fe400078e0290 */
[----:B------:R-:W-:-:S04]  /*c110*/  @P6 IADD3 R4, R4, 0x1, RZ ;  /* 0x0000000104046810 */ /* 0x000fc80007ffe0ff */
[----:B------:R-:W-:-:S04]  /*c120*/  @!P3 IADD3 R4, -R4, RZ, RZ ;  /* 0x000000ff0404b210 */ /* 0x000fc80007ffe1ff */
[----:B------:R-:W-:Y:S02]  /*c130*/  SEL R8, R8, R4, !P4 ;  /* 0x0000000408087207 */ /* 0x000fe40006000000 */
[----:B------:R-:W2:Y:S03]  /*c140*/  LDG.E R4, desc[UR6][R14.64] ;  /* 0x000000060e047981 */ /* 0x000ea6000c1e1900 */
[----:B------:R-:W-:-:S05]  /*c150*/  IMAD.WIDE R12, R8, 0x4, R144 ;  /* 0x00000004080c7825 */ /* 0x000fca00078e0290 */
[----:B------:R-:W2:Y:S01]  /*c160*/  LDG.E R7, desc[UR6][R12.64] ;  /* 0x000000060c077981 */ /* 0x000ea2000c1e1900 */
[----:B------:R-:W-:-:S04]  /*c170*/  IMAD.IADD R9, R5, 0x1, -R8 ;  /* 0x0000000105097824 */ /* 0x000fc800078e0a08 */
[----:B------:R-:W-:Y:S02]  /*c180*/  IMAD R9, R9, R6, -0x80 ;  /* 0xffffff8009097424 */ /* 0x000fe400078e0206 */
[----:B------:R-:W-:-:S03]  /*c190*/  IMAD.U32 R6, RZ, RZ, UR4 ;  /* 0x00000004ff067e24 */ /* 0x000fc6000f8e00ff */
[----:B------:R-:W-:-:S05]  /*c1a0*/  SHF.R.S32.HI R5, RZ, 0x1f, R9 ;  /* 0x0000001fff057819 */ /* 0x000fca0000011409 */
[----:B------:R-:W-:-:S04]  /*c1b0*/  IMAD R10, R5, R6, RZ ;  /* 0x00000006050a7224 */ /* 0x000fc800078e02ff */
[C---:B------:R-:W-:Y:S02]  /*c1c0*/  IMAD R10, R9.reuse, UR5, R10 ;  /* 0x00000005090a7c24 */ /* 0x040fe4000f8e020a */
[----:B------:R-:W-:-:S05]  /*c1d0*/  IMAD.WIDE.U32 R8, R9, R6, RZ ;  /* 0x0000000609087225 */ /* 0x000fca00078e00ff */
[----:B------:R-:W-:Y:S01]  /*c1e0*/  IADD3 R11, R9, R10, RZ ;  /* 0x0000000a090b7210 */ /* 0x000fe20007ffe0ff */
[----:B------:R-:W-:Y:S01]  /*c1f0*/  IMAD.MOV.U32 R10, RZ, RZ, R8 ;  /* 0x000000ffff0a7224 */ /* 0x000fe200078e0008 */
[----:B--2---:R-:W-:Y:S02]  /*c200*/  IADD3 R7, -R4, R7, RZ ;  /* 0x0000000704077210 */ /* 0x004fe40007ffe1ff */
[----:B------:R-:W1:Y:S02]  /*c210*/  LDC.64 R4, c[0x0][0x230] ;  /* 0x00008c00ff047b82 */ /* 0x000e640000000a00 */
[----:B------:R-:W-:-:S05]  /*c220*/  SHF.R.S32.HI R9, RZ, 0x1f, R7 ;  /* 0x0000001fff097819 */ /* 0x000fca0000011407 */
[-C--:B-1----:R-:W-:Y:S02]  /*c230*/  IMAD R8, R9, R4.reuse, RZ ;  /* 0x0000000409087224 */ /* 0x082fe400078e02ff */
[----:B------:R-:W-:-:S04]  /*c240*/  IMAD.WIDE.U32 R10, R7, R4, R10 ;  /* 0x00000004070a7225 */ /* 0x000fc800078e000a */
[----:B------:R-:W-:Y:S02]  /*c250*/  IMAD R5, R7, R5, R8 ;  /* 0x0000000507057224 */ /* 0x000fe400078e0208 */
[----:B------:R-:W-:-:S03]  /*c260*/  IMAD.MOV.U32 R7, RZ, RZ, R10 ;  /* 0x000000ffff077224 */ /* 0x000fc600078e000a */
[----:B------:R-:W-:Y:S01]  /*c270*/  IADD3 R4, R11, R5, RZ ;  /* 0x000000050b047210 */ /* 0x000fe20007ffe0ff */
[----:B------:R-:W-:Y:S06]  /*c280*/  BRA `(.L_x_4098) ;  /* 0x0000000000107947 */ /* 0x000fec0003800000 */
.L_x_4097:
[----:B------:R-:W1:Y:S02]  /*c290*/  LDC R6, c[0x0][0x248] ;  /* 0x00009200ff067b82 */ /* 0x000e640000000800 */
[----:B-1----:R-:W-:-:S05]  /*c2a0*/  IMAD.SHL.U32 R7, R6, 0x80, RZ ;  /* 0x0000008006077824 */ /* 0x002fca00078e00ff */
[----:B------:R-:W-:-:S04]  /*c2b0*/  IADD3 R7, -R7, RZ, RZ ;  /* 0x000000ff07077210 */ /* 0x000fc80007ffe1ff */
[----:B------:R-:W-:-:S07]  /*c2c0*/  SHF.R.S32.HI R4, RZ, 0x1f, R7 ;  /* 0x0000001fff047819 */ /* 0x000fce0000011407 */
.L_x_4098:
        /* <DEDUP_REMOVED lines=43> */
.L_x_4100:
[----:B------:R-:W-:Y:S05]  /*c580*/  BSYNC B0 ;  /* 0x0000000000007941 */ /* 0x000fea0003800000 */
.L_x_4099:
[----:B------:R-:W0:Y:S01]  /*c590*/  LDGDEPBAR ;  /* 0x00000000000079af */ /* 0x000e220000000000 */
[----:B------:R-:W-:-:S04]  /*c5a0*/  LEA R150, P0, R7, R150, 0x1 ;  /* 0x0000009607967211 */ /* 0x000fc800078008ff */
[----:B------:R-:W-:-:S09]  /*c5b0*/  LEA.HI.X R147, R7, R147, R4, 0x1, P0 ;  /* 0x0000009307937211 */ /* 0x000fd200000f0c04 */
.L_x_4096:
        /* <DEDUP_REMOVED lines=69> */
[----:B------:R-:W3:Y:S04]  /*ca10*/  SHFL.BFLY PT, R5, R6, 0x1, 0x1f ;  /* 0x0c201f0006057f89 */ /* 0x000ee800000e0000 */
[----:B--2---:R-:W2:Y:S01]  /*ca20*/  LDSM.16.MT88.4 R8, [R132+0x3000] ;  /* 0x003000008408783b */ /* 0x004ea20000004200 */
[----:B-1----:R-:W-:-:S04]  /*ca30*/  FMNMX.FTZ R20, R7, R20, !PT ;  /* 0x0000001407147209 */ /* 0x002fc80007810000 */
[C---:B------:R-:W-:Y:S01]  /*ca40*/  FSETP.NEU.FTZ.AND P3, PT, R20.reuse, -INF , PT ;  /* 0xff8000001400780b */ /* 0x040fe20003f7d000 */
[----:B------:R-:W-:-:S05]  /*ca50*/  FMUL.FTZ R86, R20, UR8 ;  /* 0x0000000814567c20 */ /* 0x000fca0008410000 */
[----:B------:R-:W-:-:S05]  /*ca60*/  FSEL R86, R86, RZ, P3 ;  /* 0x000000ff56567208 */ /* 0x000fca0001800000 */
[--C-:B------:R-:W-:Y:S01]  /*ca70*/  FFMA.FTZ R4, R3, UR8, -R86.reuse ;  /* 0x0000000803047c23 */ /* 0x100fe20008010856 */
[----:B---3--:R-:W-:Y:S01]  /*ca80*/  FMNMX.FTZ R3, R6, R5, !PT ;  /* 0x0000000506037209 */ /* 0x008fe20007810000 */
        /* <DEDUP_REMOVED lines=10> */
[--C-:B------:R-:W-:Y:S01]  /*cb30*/  FFMA.FTZ R93, R91, UR8, -R86.reuse ;  /* 0x000000085b5d7c23 */ /* 0x100fe20008010856 */
[--C-:B------:R-:W-:Y:S01]  /*cb40*/  FFMA.FTZ R87, R95, UR8, -R86.reuse ;  /* 0x000000085f577c23 */ /* 0x100fe20008010856 */
[----:B------:R-:W-:Y:S01]  /*cb50*/  FADD.FTZ R5, R0, -R5 ;  /* 0x8000000500057221 */ /* 0x000fe20000010000 */
[----:B------:R-:W-:Y:S01]  /*cb60*/  FMUL.FTZ R0, R2, UR8 ;  /* 0x0000000802007c20 */ /* 0x000fe20008410000 */
[--C-:B------:R-:W-:Y:S01]  /*cb70*/  FFMA.FTZ R13, R102, UR8, -R23.reuse ;  /* 0x00000008660d7c23 */ /* 0x100fe20008010817 */
[--C-:B------:R-:W-:Y:S01]  /*cb80*/  FFMA.FTZ R99, R106, UR8, -R23.reuse ;  /* 0x000000086a637c23 */ /* 0x100fe20008010817 */
[--C-:B------:R-:W-:Y:S01]  /*cb90*/  FFMA.FTZ R102, R108, UR8, -R23.reuse ;  /* 0x000000086c667c23 */ /* 0x100fe20008010817 */
[----:B------:R-:W-:Y:S01]  /*cba0*/  FMUL.FTZ R14, R5, UR8 ;  /* 0x00000008050e7c20 */ /* 0x000fe20008410000 */
        /* <DEDUP_REMOVED lines=17> */
[----:B------:R-:W4:Y:S01]  /*ccc0*/  MUFU.EX2 R101, R101 ;  /* 0x0000006500657308 */ /* 0x000f220000000800 */
        /* <DEDUP_REMOVED lines=8> */
[----:B---3--:R-:W-:Y:S01]  /*cd50*/  F2FP.F16.F32.PACK_AB R4, R12, R4 ;  /* 0x000000040c04723e */ /* 0x008fe200000000ff */
[-C--:B------:R-:W-:Y:S01]  /*cd60*/  FMUL.FTZ R80, R80, R0.reuse ;  /* 0x0000000050507220 */ /* 0x080fe20000410000 */
[----:B------:R-:W-:Y:S01]  /*cd70*/  FMUL.FTZ R81, R81, R0 ;  /* 0x0000000051517220 */ /* 0x000fe20000410000 */
[----:B------:R-:W-:Y:S01]  /*cd80*/  FFMA.FTZ R0, R92, UR8, -R23 ;  /* 0x000000085c007c23 */ /* 0x000fe20008010817 */
[----:B------:R-:W-:Y:S01]  /*cd90*/  FADD.FTZ R92, R12, R155 ;  /* 0x0000009b0c5c7221 */ /* 0x000fe20000010000 */
[--C-:B------:R-:W-:Y:S01]  /*cda0*/  FFMA.FTZ R33, R25, UR8, -R86.reuse ;  /* 0x0000000819217c23 */ /* 0x100fe20008010856 */
[----:B------:R-:W-:Y:S01]  /*cdb0*/  FFMA.FTZ R98, R37, UR8, -R86 ;  /* 0x0000000825627c23 */ /* 0x000fe20008010856 */
[----:B------:R-:W-:Y:S01]  /*cdc0*/  MUFU.EX2 R13, R13 ;  /* 0x0000000d000d7308 */ /* 0x000fe20000000800 */
[----:B----4-:R-:W-:Y:S01]  /*cdd0*/  FADD.FTZ R95, R101, R92 ;  /* 0x0000005c655f7221 */ /* 0x010fe20000010000 */
[--C-:B------:R-:W-:Y:S01]  /*cde0*/  FFMA.FTZ R88, R41, UR8, -R86.reuse ;  /* 0x0000000829587c23 */ /* 0x100fe20008010856 */
[--C-:B------:R-:W-:Y:S01]  /*cdf0*/  FFMA.FTZ R25, R43, UR8, -R86.reuse ;  /* 0x000000082b197c23 */ /* 0x100fe20008010856 */
[--C-:B------:R-:W-:Y:S01]  /*ce00*/  FFMA.FTZ R37, R35, UR8, -R86.reuse ;  /* 0x0000000823257c23 */ /* 0x100fe20008010856 */
[--C-:B------:R-:W-:Y:S01]  /*ce10*/  FFMA.FTZ R94, R29, UR8, -R86.reuse ;  /* 0x000000081d5e7c23 */ /* 0x100fe20008010856 */
[--C-:B------:R-:W-:Y:S01]  /*ce20*/  FFMA.FTZ R43, R48, UR8, -R23.reuse ;  /* 0x00000008302b7c23 */ /* 0x100fe20008010817 */
[----:B------:R-:W-:Y:S01]  /*ce30*/  FFMA.FTZ R41, R50, UR8, -R23 ;  /* 0x0000000832297c23 */ /* 0x000fe20008010817 */
[----:B------:R-:W3:Y:S01]  /*ce40*/  MUFU.EX2 R99, R99 ;  /* 0x0000006300637308 */ /* 0x000ee20000000800 */
[C---:B-1----:R-:W-:Y:S01]  /*ce50*/  F2FP.F16.F32.PACK_AB R6, R100.reuse, R101 ;  /* 0x000000656406723e */ /* 0x042fe200000000ff */
[----:B------:R-:W-:Y:S01]  /*ce60*/  FADD.FTZ R95, R100, R95 ;  /* 0x0000005f645f7221 */ /* 0x000fe20000010000 */
        /* <DEDUP_REMOVED lines=26> */
[----:B------:R-:W-:Y:S01]  /*d010*/  FFMA.FTZ R34, R34, UR8, -R23 ;  /* 0x0000000822227c23 */ /* 0x000fe20008010817 */
[--C-:B------:R-:W-:Y:S01]  /*d020*/  FFMA.FTZ R39, R64, UR8, -R86.reuse ;  /* 0x0000000840277c23 */ /* 0x100fe20008010856 */
[----:B------:R-:W-:Y:S01]  /*d030*/  FFMA.FTZ R61, R61, UR8, -R86 ;  /* 0x000000083d3d7c23 */ /* 0x000fe20008010856 */
[----:B------:R-:W-:Y:S01]  /*d040*/  MUFU.EX2 R104, R104 ;  /* 0x0000006800687308 */ /* 0x000fe20000000800 */
[-C--:B-1----:R-:W-:Y:S01]  /*d050*/  FMUL.FTZ R70, R70, R14.reuse ;  /* 0x0000000e46467220 */ /* 0x082fe20000410000 */
        /* <DEDUP_REMOVED lines=8> */
[----:B------:R-:W1:Y:S01]  /*d0e0*/  MUFU.EX2 R93, R93 ;  /* 0x0000005d005d7308 */ /* 0x000e620000000800 */
[----:B------:R-:W-:Y:S01]  /*d0f0*/  FFMA.FTZ R156, R156, R14, R13 ;  /* 0x0000000e9c9c7223 */ /* 0x000fe2000001000d */
[--C-:B------:R-:W-:Y:S01]  /*d100*/  FFMA.FTZ R24, R24, UR8, -R23.reuse ;  /* 0x0000000818187c23 */ /* 0x100fe20008010817 */
[----:B------:R-:W-:Y:S01]  /*d110*/  LDSM.16.MT88.4 R12, [R132+0x3800] ;  /* 0x00380000840c783b */ /* 0x000fe20000004200 */
[--C-:B------:R-:W-:Y:S01]  /*d120*/  FFMA.FTZ R21, R21, UR8, -R23.reuse ;  /* 0x0000000815157c23 */ /* 0x100fe20008010817 */
[----:B------:R-:W-:Y:S01]  /*d130*/  FADD.FTZ R99, R99, R156 ;  /* 0x0000009c63637221 */ /* 0x000fe20000010000 */
[----:B--2---:R-:W-:Y:S01]  /*d140*/  HMMA.16816.F32 R68, R4, R8, R68 ;  /* 0x000000080444723c */ /* 0x004fe20000001844 */
[----:B------:R-:W-:Y:S01]  /*d150*/  FFMA.FTZ R156, R22, UR8, -R23 ;  /* 0x00000008169c7c23 */ /* 0x000fe20008010817 */
[----:B------:R-:W-:Y:S01]  /*d160*/  MUFU.EX2 R87, R87 ;  /* 0x0000005700577308 */ /* 0x000fe20000000800 */
[----:B------:R-:W-:Y:S01]  /*d170*/  FADD.FTZ R102, R102, R99 ;  /* 0x0000006366667221 */ /* 0x000fe20000010000 */
[----:B------:R-:W-:-:S02]  /*d180*/  FFMA.FTZ R66, R66, UR8, -R86 ;  /* 0x0000000842427c23 */ /* 0x000fc40008010856 */
[C---:B------:R-:W-:Y:S01]  /*d190*/  HMMA.16816.F32 R72, R4.reuse, R10, R72 ;  /* 0x0000000a0448723c */ /* 0x040fe20000001848 */
[----:B------:R-:W2:Y:S01]  /*d1a0*/  LDSM.16.MT88.4 R8, [R131+0x3000] ;  /* 0x003000008308783b */ /* 0x000ea20000004200 */
[----:B------:R-:W-:Y:S02]  /*d1b0*/  FADD.FTZ R63, R63, R102 ;  /* 0x000000663f3f7221 */ /* 0x000fe40000010000 */
[----:B------:R-:W-:Y:S08]  /*d1c0*/  MUFU.EX2 R2, R2 ;  /* 0x0000000200027308 */ /* 0x000ff00000000800 */
[----:B------:R-:W-:Y:S08]  /*d1d0*/  MUFU.EX2 R106, R106 ;  /* 0x0000006a006a7308 */ /* 0x000ff00000000800 */
[----:B------:R-:W3:Y:S08]  /*d1e0*/  MUFU.EX2 R91, R91 ;  /* 0x0000005b005b7308 */ /* 0x000ef00000000800 */
[----:B------:R-:W-:Y:S08]  /*d1f0*/  MUFU.EX2 R67, R67 ;  /* 0x0000004300437308 */ /* 0x000ff00000000800 */
[----:B------:R-:W4:Y:S01]  /*d200*/  MUFU.EX2 R0, R0 ;  /* 0x0000000000007308 */ /* 0x000f220000000800 */
[C---:B--2---:R-:W-:Y:S07]  /*d210*/  HMMA.16816.F32 R76, R4.reuse, R8, R76 ;  /* 0x00000008044c723c */ /* 0x044fee000000184c */
[----:B------:R-:W-:Y:S01]  /*d220*/  MUFU.EX2 R96, R96 ;  /* 0x0000006000607308 */ /* 0x000fe20000000800 */
[----:B------:R-:W-:Y:S01]  /*d230*/  HMMA.16816.F32 R80, R4, R10, R80 ;  /* 0x0000000a0450723c */ /* 0x000fe20000001850 */
[----:B------:R-:W2:Y:S06]  /*d240*/  LDSM.16.MT88.4 R8, [R132+0x3400] ;  /* 0x003400008408783b */ /* 0x000eac0000004200 */
[----:B------:R-:W5:Y:S01]  /*d250*/  MUFU.EX2 R51, R51 ;  /* 0x0000003300337308 */ /* 0x000f620000000800 */
[----:B-1----:R-:W-:Y:S01]  /*d260*/  F2FP.F16.F32.PACK_AB R4, R93, R104 ;  /* 0x000000685d04723e */ /* 0x002fe200000000ff */
        /* <DEDUP_REMOVED lines=10> */
[----:B------:R-:W-:Y:S01]  /*d310*/  FADD.FTZ R67, R67, R106 ;  /* 0x0000006a43437221 */ /* 0x000fe20000010000 */
[----:B------:R-:W-:Y:S02]  /*d320*/  FADD.FTZ R87, R2, R87 ;  /* 0x0000005702577221 */ /* 0x000fe40000010000 */
        /* <DEDUP_REMOVED lines=17> */
[----:B-----5:R-:W-:Y:S01]  /*d440*/  F2FP.F16.F32.PACK_AB R4, R51, R96 ;  /* 0x000000603304723e */ /* 0x020fe200000000ff */
        /* <DEDUP_REMOVED lines=10> */
[----:B------:R-:W-:Y:S01]  /*d4f0*/  HMMA.16816.F32 R68, R4, R12, R68 ;  /* 0x0000000c0444723c */ /* 0x000fe20000001844 */
[----:B------:R-:W-:-:S04]  /*d500*/  FADD.FTZ R62, R62, R89 ;  /* 0x000000593e3e7221 */ /* 0x000fc80000010000 */
[----:B------:R-:W-:Y:S01]  /*d510*/  FADD.FTZ R55, R55, R62 ;  /* 0x0000003e37377221 */ /* 0x000fe20000010000 */
[C---:B------:R-:W-:Y:S01]  /*d520*/  HMMA.16816.F32 R72, R4.reuse, R14, R72 ;  /* 0x0000000e0448723c */ /* 0x040fe20000001848 */
[----:B------:R-:W3:Y:S01]  /*d530*/  LDSM.16.MT88.4 R12, [R132+0x3c00] ;  /* 0x003c0000840c783b */ /* 0x000ee20000004200 */
[----:B------:R-:W5:Y:S08]  /*d540*/  MUFU.EX2 R52, R52 ;  /* 0x0000003400347308 */ /* 0x000f700000000800 */
[----:B------:R-:W-:Y:S01]  /*d550*/  MUFU.EX2 R92, R92 ;  /* 0x0000005c005c7308 */ /* 0x000fe20000000800 */
[C---:B--2---:R-:W-:Y:S07]  /*d560*/  HMMA.16816.F32 R76, R4.reuse, R8, R76 ;  /* 0x00000008044c723c */ /* 0x044fee000000184c */
[----:B------:R-:W2:Y:S01]  /*d570*/  MUFU.EX2 R33, R33 ;  /* 0x0000002100217308 */ /* 0x000ea20000000800 */
[----:B------:R-:W-:Y:S01]  /*d580*/  HMMA.16816.F32 R80, R4, R10, R80 ;  /* 0x0000000a0450723c */ /* 0x000fe20000001850 */
[----:B------:R-:W2:Y:S06]  /*d590*/  LDSM.16.MT88.4 R8, [R131+0x3c00] ;  /* 0x003c00008308783b */ /* 0x000eac0000004200 */
[----:B------:R-:W-:Y:S01]  /*d5a0*/  MUFU.EX2 R31, R31 ;  /* 0x0000001f001f7308 */ /* 0x000fe20000000800 */
[----:B----4-:R-:W-:-:S02]  /*d5b0*/  F2FP.F16.F32.PACK_AB R4, R59, R98 ;  /* 0x000000623b04723e */ /* 0x010fc400000000ff */
[----:B-1----:R-:W-:Y:S02]  /*d5c0*/  F2FP.F16.F32.PACK_AB R5, R43, R100 ;  /* 0x000000642b05723e */ /* 0x002fe400000000ff */
[----:B------:R-:W-:Y:S02]  /*d5d0*/  F2FP.F16.F32.PACK_AB R6, R94, R37 ;  /* 0x000000255e06723e */ /* 0x000fe400000000ff */
[----:B-----5:R-:W-:Y:S01]  /*d5e0*/  F2FP.F16.F32.PACK_AB R7, R52, R41 ;  /* 0x000000293407723e */ /* 0x020fe200000000ff */
[----:B------:R-:W-:Y:S06]  /*d5f0*/  MUFU.EX2 R90, R90 ;  /* 0x0000005a005a7308 */ /* 0x000fec0000000800 */
[C---:B---3--:R-:W-:Y:S02]  /*d600*/  HMMA.16816.F32 R68, R4.reuse, R12, R68 ;  /* 0x0000000c0444723c */ /* 0x048fe40000001844 */
[----:B------:R-:W-:Y:S04]  /*d610*/  MUFU.EX2 R49, R49 ;  /* 0x0000003100317308 */ /* 0x000fe80000000800 */
[C---:B------:R-:W-:Y:S01]  /*d620*/  HMMA.16816.F32 R72, R4.reuse, R14, R72 ;  /* 0x0000000e0448723c */ /* 0x040fe20000001848 */
[----:B------:R-:W1:Y:S03]  /*d630*/  LDSM.16.MT88.4 R12, [R132+0x4000] ;  /* 0x00400000840c783b */ /* 0x000e660000004200 */
[----:B------:R-:W3:Y:S08]  /*d640*/  MUFU.EX2 R46, R46 ;  /* 0x0000002e002e7308 */ /* 0x000ef00000000800 */
[----:B------:R-:W-:Y:S01]  /*d650*/  MUFU.EX2 R47, R47 ;  /* 0x0000002f002f7308 */ /* 0x000fe20000000800 */
[C---:B--2---:R-:W-:Y:S07]  /*d660*/  HMMA.16816.F32 R76, R4.reuse, R8, R76 ;  /* 0x00000008044c723c */ /* 0x044fee000000184c */
[----:B------:R-:W2:Y:S01]  /*d670*/  MUFU.EX2 R40, R40 ;  /* 0x0000002800287308 */ /* 0x000ea20000000800 */
[----:B------:R-:W-:Y:S01]  /*d680*/  HMMA.16816.F32 R80, R4, R10, R80 ;  /* 0x0000000a0450723c */ /* 0x000fe20000001850 */
[----:B------:R-:W4:Y:S06]  /*d690*/  LDSM.16.MT88.4 R8, [R131+0x4000] ;  /* 0x004000008308783b */ /* 0x000f2c0000004200 */
[----:B------:R-:W-:Y:S01]  /*d6a0*/  F2FP.F16.F32.PACK_AB R4, R33, R92 ;  /* 0x0000005c2104723e */ /* 0x000fe200000000ff */
[----:B------:R-:W-:Y:S01]  /*d6b0*/  MUFU.EX2 R88, R88 ;  /* 0x0000005800587308 */ /* 0x000fe20000000800 */
[----:B---3--:R-:W-:-:S02]  /*d6c0*/  F2FP.F16.F32.PACK_AB R5, R46, R49 ;  /* 0x000000312e05723e */ /* 0x008fc400000000ff */
[----:B------:R-:W-:Y:S02]  /*d6d0*/  F2FP.F16.F32.PACK_AB R6, R90, R31 ;  /* 0x0000001f5a06723e */ /* 0x000fe400000000ff */
[----:B--2---:R-:W-:-:S03]  /*d6e0*/  F2FP.F16.F32.PACK_AB R7, R40, R47 ;  /* 0x0000002f2807723e */ /* 0x004fc600000000ff */
[----:B------:R-:W2:Y:S04]  /*d6f0*/  MUFU.EX2 R27, R27 ;  /* 0x0000001b001b7308 */ /* 0x000ea80000000800 */
[C---:B-1----:R-:W-:Y:S04]  /*d700*/  HMMA.16816.F32 R68, R4.reuse, R12, R68 ;  /* 0x0000000c0444723c */ /* 0x042fe80000001844 */
[----:B------:R-:W-:Y:S02]  /*d710*/  MUFU.EX2 R25, R25 ;  /* 0x0000001900197308 */ /* 0x000fe40000000800 */
[C---:B------:R-:W-:Y:S01]  /*d720*/  HMMA.16816.F32 R72, R4.reuse, R14, R72 ;  /* 0x0000000e0448723c */ /* 0x040fe20000001848 */
[----:B------:R-:W1:Y:S05]  /*d730*/  LDSM.16.MT88.4 R12, [R131+0x4400] ;  /* 0x00440000830c783b */ /* 0x000e6a0000004200 */
[----:B------:R-:W3:Y:S08]  /*d740*/  MUFU.EX2 R56, R56 ;  /* 0x0000003800387308 */ /* 0x000ef00000000800 */
[----:B------:R-:W-:Y:S01]  /*d750*/  MUFU.EX2 R44, R44 ;  /* 0x0000002c002c7308 */ /* 0x000fe20000000800 */
[C---:B----4-:R-:W-:Y:S06]  /*d760*/  HMMA.16816.F32 R76, R4.reuse, R8, R76 ;  /* 0x00000008044c723c */ /* 0x050fec000000184c */
[----:B------:R-:W-:Y:S01]  /*d770*/  HMMA.16816.F32 R80, R4, R10, R80 ;  /* 0x0000000a0450723c */ /* 0x000fe20000001850 */
[----:B------:R-:W4:Y:S01]  /*d780*/  MUFU.EX2 R57, R57 ;  /* 0x0000003900397308 */ /* 0x000f220000000800 */
[----:B------:R-:W5:Y:S05]  /*d790*/  LDSM.16.MT88.4 R8, [R132+0x4800] ;  /* 0x004800008408783b */ /* 0x000f6a0000004200 */
[----:B--2---:R-:W-:-:S02]  /*d7a0*/  F2FP.F16.F32.PACK_AB R4, R27, R88 ;  /* 0x000000581b04723e */ /* 0x004fc400000000ff */
[----:B------:R-:W-:Y:S01]  /*d7b0*/  MUFU.EX2 R36, R36 ;  /* 0x0000002400247308 */ /* 0x000fe20000000800 */
[----:B---3--:R-:W-:-:S07]  /*d7c0*/  F2FP.F16.F32.PACK_AB R6, R56, R25 ;  /* 0x000000193806723e */ /* 0x008fce00000000ff */
[----:B------:R-:W2:Y:S01]  /*d7d0*/  MUFU.EX2 R53, R53 ;  /* 0x0000003500357308 */ /* 0x000ea20000000800 */
[----:B----4-:R-:W-:-:S07]  /*d7e0*/  F2FP.F16.F32.PACK_AB R5, R57, R44 ;  /* 0x0000002c3905723e */ /* 0x010fce00000000ff */
[----:B------:R3:W-:Y:S08]  /*d7f0*/  MUFU.EX2 R42, R65 ;  /* 0x00000041002a7308 */ /* 0x0007f00000000800 */
[----:B------:R-:W-:Y:S01]  /*d800*/  MUFU.EX2 R29, R29 ;  /* 0x0000001d001d7308 */ /* 0x000fe20000000800 */
[----:B--2---:R-:W-:-:S07]  /*d810*/  F2FP.F16.F32.PACK_AB R7, R53, R36 ;  /* 0x000000243507723e */ /* 0x004fce00000000ff */
[----:B------:R-:W-:Y:S01]  /*d820*/  HMMA.16816.F32 R68, R4, R16, R68 ;  /* 0x000000100444723c */ /* 0x000fe20000001844 */
[----:B---3--:R-:W-:Y:S01]  /*d830*/  FFMA.FTZ R65, R28, UR8, -R23 ;  /* 0x000000081c417c23 */ /* 0x008fe20008010817 */
[----:B------:R-:W2:Y:S01]  /*d840*/  MUFU.EX2 R48, R48 ;  /* 0x0000003000307308 */ /* 0x000ea20000000800 */
[----:B------:R-:W-:-:S03]  /*d850*/  FADD.FTZ R28, R100, R55 ;  /* 0x00000037641c7221 */ /* 0x000fc60000010000 */
[C---:B------:R-:W-:Y:S01]  /*d860*/  HMMA.16816.F32 R72, R4.reuse, R18, R72 ;  /* 0x000000120448723c */ /* 0x040fe20000001848 */
[----:B------:R-:W3:Y:S01]  /*d870*/  LDSM.16.MT88.4 R16, [R131+0x4800] ;  /* 0x004800008310783b */ /* 0x000ee20000004200 */
[----:B------:R-:W-:Y:S02]  /*d880*/  FADD.FTZ R28, R43, R28 ;  /* 0x0000001c2b1c7221 */ /* 0x000fe40000010000 */
[----:B------:R-:W-:Y:S02]  /*d890*/  MUFU.EX2 R35, R35 ;  /* 0x0000002300237308 */ /* 0x000fe40000000800 */
[----:B-1----:R-:W-:Y:S01]  /*d8a0*/  HMMA.16816.F32 R76, R4, R12, R76 ;  /* 0x0000000c044c723c */ /* 0x002fe2000000184c */
[----:B------:R-:W-:-:S04]  /*d8b0*/  FADD.FTZ R41, R41, R28 ;  /* 0x0000001c29297221 */ /* 0x000fc80000010000 */
[----:B------:R-:W-:Y:S01]  /*d8c0*/  FADD.FTZ R52, R52, R41 ;  /* 0x0000002934347221 */ /* 0x000fe20000010000 */
[----:B------:R-:W1:Y:S01]  /*d8d0*/  MUFU.EX2 R50, R50 ;  /* 0x0000003200327308 */ /* 0x000e620000000800 */
[----:B------:R-:W-:Y:S01]  /*d8e0*/  FADD.FTZ R13, R45, R60 ;  /* 0x0000003c2d0d7221 */ /* 0x000fe20000010000 */
[----:B------:R-:W-:Y:S01]  /*d8f0*/  HMMA.16816.F32 R80, R4, R14, R80 ;  /* 0x0000000e0450723c */ /* 0x000fe20000001850 */
[----:B------:R-:W-:Y:S01]  /*d900*/  FFMA.FTZ R45, R26, UR8, -R23 ;  /* 0x000000081a2d7c23 */ /* 0x000fe20008010817 */
[----:B------:R-:W-:Y:S01]  /*d910*/  FADD.FTZ R49, R49, R52 ;  /* 0x0000003431317221 */ /* 0x000fe20000010000 */
[----:B------:R-:W-:Y:S02]  /*d920*/  FADD.FTZ R26, R98, R13 ;  /* 0x0000000d621a7221 */ /* 0x000fe40000010000 */
[----:B------:R-:W4:Y:S01]  /*d930*/  LDSM.16.MT88.4 R12, [R132+0x4c00] ;  /* 0x004c0000840c783b */ /* 0x000f220000004200 */
[----:B------:R-:W-:Y:S01]  /*d940*/  MUFU.EX2 R0, R34 ;  /* 0x0000002200007308 */ /* 0x000fe20000000800 */
[----:B--2---:R-:W-:Y:S01]  /*d950*/  F2FP.F16.F32.PACK_AB R4, R48, R29 ;  /* 0x0000001d3004723e */ /* 0x004fe200000000ff */
[----:B------:R-:W-:Y:S01]  /*d960*/  FADD.FTZ R26, R59, R26 ;  /* 0x0000001a3b1a7221 */ /* 0x000fe20000010000 */
[----:B------:R-:W-:-:S04]  /*d970*/  FADD.FTZ R46, R46, R49 ;  /* 0x000000312e2e7221 */ /* 0x000fc80000010000 */
[----:B------:R-:W-:Y:S01]  /*d980*/  FADD.FTZ R47, R47, R46 ;  /* 0x0000002e2f2f7221 */ /* 0x000fe20000010000 */
[----:B------:R-:W2:Y:S01]  /*d990*/  MUFU.EX2 R63, R63 ;  /* 0x0000003f003f7308 */ /* 0x000ea20000000800 */
[----:B-1----:R-:W-:Y:S02]  /*d9a0*/  F2FP.F16.F32.PACK_AB R6, R50, R35 ;  /* 0x000000233206723e */ /* 0x002fe400000000ff */
        /* <DEDUP_REMOVED lines=9> */
[----:B------:R-:W2:Y:S03]  /*da40*/  MUFU.EX2 R39, R39 ;  /* 0x0000002700277308 */ /* 0x000ea60000000800 */
[----:B------:R-:W-:Y:S01]  /*da50*/  FADD.FTZ R63, R63, R0 ;  /* 0x000000003f3f7221 */ /* 0x000fe20000010000 */
[----:B------:R-:W-:-:S04]  /*da60*/  MOV R0, R3 ;  /* 0x0000000300007202 */ /* 0x000fc80000000f00 */
[----:B------:R-:W-:Y:S01]  /*da70*/  MUFU.EX2 R2, R66 ;  /* 0x0000004200027308 */ /* 0x000fe20000000800 */
[----:B-1----:R-:W-:Y:S01]  /*da80*/  F2FP.F16.F32.PACK_AB R7, R65, R30 ;  /* 0x0000001e4107723e */ /* 0x002fe200000000ff */
[----:B------:R-:W-:-:S04]  /*da90*/  FADD.FTZ R30, R30, R63 ;  /* 0x0000003f1e1e7221 */ /* 0x000fc80000010000 */
[----:B------:R-:W-:Y:S02]  /*daa0*/  FADD.FTZ R65, R65, R30 ;  /* 0x0000001e41417221 */ /* 0x000fe40000010000 */
[C---:B-----5:R-:W-:Y:S01]  /*dab0*/  HMMA.16816.F32 R68, R4.reuse, R8, R68 ;  /* 0x000000080444723c */ /* 0x060fe20000001844 */
[----:B------:R-:W1:Y:S05]  /*dac0*/  MUFU.EX2 R61, R61 ;  /* 0x0000003d003d7308 */ /* 0x000e6a0000000800 */
[C---:B------:R-:W-:Y:S01]  /*dad0*/  HMMA.16816.F32 R72, R4.reuse, R10, R72 ;  /* 0x0000000a0448723c */ /* 0x040fe20000001848 */
[----:B------:R-:W-:Y:S02]  /*dae0*/  FADD.FTZ R9, R37, R26 ;  /* 0x0000001a25097221 */ /* 0x000fe40000010000 */
[----:B------:R-:W-:Y:S02]  /*daf0*/  MUFU.EX2 R24, R24 ;  /* 0x0000001800187308 */ /* 0x000fe40000000800 */
[----:B------:R-:W-:Y:S01]  /*db00*/  FADD.FTZ R9, R94, R9 ;  /* 0x000000095e097221 */ /* 0x000fe20000010000 */
[----:B---3--:R-:W-:Y:S03]  /*db10*/  HMMA.16816.F32 R76, R4, R16, R76 ;  /* 0x00000010044c723c */ /* 0x008fe6000000184c */
[----:B------:R-:W-:-:S02]  /*db20*/  FADD.FTZ R22, R92, R9 ;  /* 0x000000095c167221 */ /* 0x000fc40000010000 */
[----:B------:R-:W3:Y:S01]  /*db30*/  LDSM.16.MT88.4 R8, [R131+0x4c00] ;  /* 0x004c00008308783b */ /* 0x000ee20000004200 */
[----:B------:R-:W5:Y:S01]  /*db40*/  MUFU.EX2 R45, R45 ;  /* 0x0000002d002d7308 */ /* 0x000f620000000800 */
[----:B------:R-:W-:Y:S01]  /*db50*/  FADD.FTZ R22, R33, R22 ;  /* 0x0000001621167221 */ /* 0x000fe20000010000 */
[----:B------:R-:W-:Y:S03]  /*db60*/  HMMA.16816.F32 R80, R4, R18, R80 ;  /* 0x000000120450723c */ /* 0x000fe60000001850 */
[----:B------:R-:W-:-:S03]  /*db70*/  FADD.FTZ R17, R31, R22 ;  /* 0x000000161f117221 */ /* 0x000fc60000010000 */
[----:B------:R-:W-:Y:S01]  /*db80*/  MUFU.EX2 R21, R21 ;  /* 0x0000001500157308 */ /* 0x000fe20000000800 */
[----:B------:R-:W-:Y:S01]  /*db90*/  FADD.FTZ R17, R90, R17 ;  /* 0x000000115a117221 */ /* 0x000fe20000010000 */
[----:B--2---:R-:W-:Y:S02]  /*dba0*/  F2FP.F16.F32.PACK_AB R4, R42, R39 ;  /* 0x000000272a04723e */ /* 0x004fe400000000ff */
[----:B-1----:R-:W-:Y:S01]  /*dbb0*/  F2FP.F16.F32.PACK_AB R6, R61, R2 ;  /* 0x000000023d06723e */ /* 0x002fe200000000ff */
        /* <DEDUP_REMOVED lines=19> */
[----:B---3--:R-:W-:Y:S03]  /*dcf0*/  HMMA.16816.F32 R76, R4, R8, R76 ;  /* 0x00000008044c723c */ /* 0x008fe6000000184c */
[----:B------:R-:W-:-:S03]  /*dd00*/  FADD.FTZ R2, R2, R39 ;  /* 0x0000002702027221 */ /* 0x000fc60000010000 */
[----:B------:R-:W-:Y:S01]  /*dd10*/  HMMA.16816.F32 R80, R4, R10, R80 ;  /* 0x0000000a0450723c */ /* 0x000fe20000001850 */
[----:B------:R-:W-:Y:S01]  /*dd20*/  FADD.FTZ R155, R61, R2 ;  /* 0x000000023d9b7221 */ /* 0x000fe20000010000 */
[----:B------:R-:W-:-:S15]  /*dd30*/  MOV R2, R20 ;  /* 0x0000001400027202 */ /* 0x000fde0000000f00 */
[----:B------:R-:W-:-:S07]  /*dd40*/  NOP ;  /* 0x0000000000007918 */ /* 0x000fce0000000000 */
.L_x_4093:
        /* <DEDUP_REMOVED lines=10> */
.L_x_4105:
        /* <DEDUP_REMOVED lines=10> */
[----:B------:R-:W-:Y:S05]  /*de90*/  SHF.L.U32 R5, R148, 0x7, RZ ;  /* 0x0000000794057819 */ /* 0x000fea00000006ff */
[----:B------:R-:W-:Y:S05]  /*dea0*/  VIADD R11, R5, 0x80 ;  /* 0x00000080050b7836 */ /* 0x000fea0000000000 */
[----:B------:R-:W-:Y:S02]  /*deb0*/  IABS R6, R11 ;  /* 0x0000000b00067213 */ /* 0x000fe40000000000 */
        /* <DEDUP_REMOVED lines=57> */
.L_x_4102:
        /* <DEDUP_REMOVED lines=21> */
[----:B------:R-:W-:Y:S01]  /*e3a0*/  @P0 STS.128 [R146+0x3800], RZ ;  /* 0x003800ff92000388 */ /* 0x000fe20000000c00 */
[----:B------:R-:W-:Y:S02]  /*e3b0*/  IMAD.MOV.U32 R154, RZ, RZ, R158 ;  /* 0x000000ffff9a7224 */ /* 0x000fe400078e009e */
[----:B------:R-:W-:Y:S01]  /*e3c0*/  @!P0 LEA.HI.X R11, R162, R153, R160, 0x1, P1 ;  /* 0x00000099a20b8211 */ /* 0x000fe200008f0ca0 */
[----:B------:R-:W-:Y:S01]  /*e3d0*/  @!PT LDS RZ, [RZ] ;  /* 0x00000000fffff984 */ /* 0x000fe20000000800 */
[----:B------:R-:W-:Y:S01]  /*e3e0*/  @!PT LDS RZ, [RZ] ;  /* 0x00000000fffff984 */ /* 0x000fe20000000800 */
[----:B------:R-:W-:Y:S01]  /*e3f0*/  @!PT LDS RZ, [RZ] ;  /* 0x00000000fffff984 */ /* 0x000fe20000000800 */
[----:B------:R1:W-:Y:S01]  /*e400*/  @!P0 LDGSTS.E.BYPASS.LTC128B.128 [R146+0x3800], desc[UR6][R114.64] ;  /* 0x0380000072928fae */ /* 0x0003e2000b901d46 */
[----:B------:R-:W-:Y:S01]  /*e410*/  ISETP.GT.AND P1, PT, R148, R137, PT ;  /* 0x000000899400720c */ /* 0x000fe20003f24270 */
[----:B------:R-:W-:Y:S02]  /*e420*/  IMAD.MOV.U32 R153, RZ, RZ, R159 ;  /* 0x000000ffff997224 */ /* 0x000fe400078e009f */
        /* <DEDUP_REMOVED lines=14> */
[----:B------:R-:W5:Y:S04]  /*e510*/  LDSM.16.M88.4 R104, [R134+0x1c00] ;  /* 0x001c00008668783b */ /* 0x000f680000000200 */
[----:B------:R-:W0:Y:S04]  /*e520*/  LDGDEPBAR ;  /* 0x00000000000079af */ /* 0x000e280000000000 */
[----:B------:R-:W5:Y:S04]  /*e530*/  LDSM.16.M88.4 R108, [R134+0x2000] ;  /* 0x00200000866c783b */ /* 0x000f680000000200 */
[----:B-1----:R-:W1:Y:S04]  /*e540*/  LDSM.16.M88.4 R112, [R134+0x2400] ;  /* 0x002400008670783b */ /* 0x002e680000000200 */
[----:B------:R-:W1:Y:S04]  /*e550*/  LDSM.16.M88.4 R116, [R134+0x2800] ;  /* 0x002800008674783b */ /* 0x000e680000000200 */
[----:B------:R-:W1:Y:S01]  /*e560*/  LDSM.16.M88.4 R120, [R134+0x2c00] ;  /* 0x002c00008678783b */ /* 0x000e620000000200 */
[C---:B---3--:R-:W-:Y:S06]  /*e570*/  HMMA.16816.F32 R4, R88.reuse, R92, RZ ;  /* 0x0000005c5804723c */ /* 0x048fec00000018ff */
[C---:B--2---:R-:W-:Y:S01]  /*e580*/  HMMA.16816.F32 R8, R88.reuse, R94, RZ ;  /* 0x0000005e5808723c */ /* 0x044fe200000018ff */
[----:B------:R-:W-:Y:S05]  /*e590*/  LDSM.16.M88.4 R92, [R133] ;  /* 0x00000000855c783b */ /* 0x000fea0000000200 */
        /* <DEDUP_REMOVED lines=49> */
[----:B------:R-:W-:Y:S03]  /*e8b0*/  MOV R90, RZ ;  /* 0x000000ff005a7202 */ /* 0x000fe60000000f00 */
[----:B------:R-:W-:Y:S02]  /*e8c0*/  IABS R93, R89 ;  /* 0x00000059005d7213 */ /* 0x000fe40000000000 */
[----:B-1----:R-:W-:Y:S04]  /*e8d0*/  IABS R86, R88 ;  /* 0x0000005800567213 */ /* 0x002fe80000000000 */
[----:B------:R-:W1:Y:S10]  /*e8e0*/  I2F.RP R94, R86 ;  /* 0x00000056005e7306 */ /* 0x000e740000209400 */
[----:B-1----:R-:W1:Y:S02]  /*e8f0*/  MUFU.RCP R2, R94 ;  /* 0x0000005e00027308 */ /* 0x002e640000001000 */
[----:B-1----:R-:W-:Y:S08]  /*e900*/  VIADD R92, R2, 0xffffffe ;  /* 0x0ffffffe025c7836 */ /* 0x002ff00000000000 */
[----:B------:R-:W1:Y:S02]  /*e910*/  F2I.FTZ.U32.TRUNC.NTZ R91, R92 ;  /* 0x0000005c005b7305 */ /* 0x000e64000021f000 */
[--C-:B-1----:R-:W-:Y:S04]  /*e920*/  IMAD.MOV R2, RZ, RZ, -R91.reuse ;  /* 0x000000ffff027224 */ /* 0x102fe800078e0a5b */
[----:B------:R-:W-:Y:S04]  /*e930*/  IMAD R2, R2, R86, RZ ;  /* 0x0000005602027224 */ /* 0x000fe800078e02ff */
[----:B------:R-:W-:Y:S06]  /*e940*/  IMAD.HI.U32 R2, R91, R2, R90 ;  /* 0x000000025b027227 */ /* 0x000fec00078e005a */
[----:B------:R-:W-:Y:S04]  /*e950*/  IMAD.HI.U32 R90, R2, R93, RZ ;  /* 0x0000005d025a7227 */ /* 0x000fe800078e00ff */
[----:B------:R-:W-:Y:S04]  /*e960*/  IMAD.MOV R91, RZ, RZ, -R90 ;  /* 0x000000ffff5b7224 */ /* 0x000fe800078e0a5a */
[C---:B------:R-:W-:Y:S01]  /*e970*/  IMAD R93, R86.reuse, R91, R93 ;  /* 0x0000005b565d7224 */ /* 0x040fe200078e025d */
[-C--:B------:R-:W-:Y:S04]  /*e980*/  LOP3.LUT R91, R89, R88.reuse, RZ, 0x3c, !PT ;  /* 0x00000058595b7212 */ /* 0x080fe800078e3cff */
[----:B------:R-:W-:Y:S01]  /*e990*/  ISETP.GE.AND P4, PT, R91, RZ, PT ;  /* 0x000000ff5b00720c */ /* 0x000fe20003f86270 */
[----:B------:R-:W-:Y:S01]  /*e9a0*/  VIADD R91, R89, 0xffffff80 ;  /* 0xffffff80595b7836 */ /* 0x000fe20000000000 */
[----:B------:R-:W-:Y:S04]  /*e9b0*/  ISETP.GT.U32.AND P5, PT, R86, R93, PT ;  /* 0x0000005d5600720c */ /* 0x000fe80003fa4070 */
[----:B------:R-:W-:Y:S02]  /*e9c0*/  IABS R89, R91 ;  /* 0x0000005b00597213 */ /* 0x000fe40000000000 */
[----:B------:R-:W-:Y:S03]  /*e9d0*/  LOP3.LUT R91, R91, R88, RZ, 0x3c, !PT ;  /* 0x000000585b5b7212 */ /* 0x000fe600078e3cff */
[----:B------:R-:W-:Y:S01]  /*e9e0*/  IMAD.HI.U32 R2, R2, R89, RZ ;  /* 0x0000005902027227 */ /* 0x000fe200078e00ff */
[----:B------:R-:W-:Y:S03]  /*e9f0*/  ISETP.GE.AND P1, PT, R91, RZ, PT ;  /* 0x000000ff5b00720c */ /* 0x000fe60003f26270 */
[-C--:B------:R-:W-:Y:S01]  /*ea00*/  @!P5 IADD3 R93, R93, -R86.reuse, RZ ;  /* 0x800000565d5dd210 */ /* 0x080fe20007ffe0ff */
[----:B------:R-:W-:Y:S02]  /*ea10*/  IMAD.MOV R91, RZ, RZ, -R2 ;  /* 0x000000ffff5b7224 */ /* 0x000fe400078e0a02 */
[----:B------:R-:W-:Y:S01]  /*ea20*/  @!P5 VIADD R90, R90, 0x1 ;  /* 0x000000015a5ad836 */ /* 0x000fe20000000000 */
[----:B------:R-:W-:Y:S01]  /*ea30*/  ISETP.GE.U32.AND P6, PT, R93, R86, PT ;  /* 0x000000565d00720c */ /* 0x000fe20003fc6070 */
[C---:B------:R-:W-:Y:S01]  /*ea40*/  IMAD R89, R86.reuse, R91, R89 ;  /* 0x0000005b56597224 */ /* 0x040fe200078e0259 */
[----:B------:R-:W-:Y:S04]  /*ea50*/  LOP3.LUT R91, RZ, R88, RZ, 0x33, !PT ;  /* 0x00000058ff5b7212 */ /* 0x000fe800078e33ff */
[----:B------:R-:W-:Y:S07]  /*ea60*/  ISETP.GT.U32.AND P3, PT, R86, R89, PT ;  /* 0x000000595600720c */ /* 0x000fee0003f64070 */
[----:B------:R-:W-:Y:S05]  /*ea70*/  @P6 VIADD R90, R90, 0x1 ;  /* 0x000000015a5a6836 */ /* 0x000fea0000000000 */
[----:B------:R-:W-:Y:S01]  /*ea80*/  @!P4 IADD3 R90, -R90, RZ, RZ ;  /* 0x000000ff5a5ac210 */ /* 0x000fe20007ffe1ff */
[----:B------:R-:W-:Y:S01]  /*ea90*/  @!P3 VIADD R2, R2, 0x1 ;  /* 0x000000010202b836 */ /* 0x000fe20000000000 */
[-C--:B------:R-:W-:Y:S04]  /*eaa0*/  @!P3 IADD3 R89, R89, -R86.reuse, RZ ;  /* 0x800000565959b210 */ /* 0x080fe80007ffe0ff */
[----:B------:R-:W-:Y:S02]  /*eab0*/  ISETP.GE.U32.AND P3, PT, R89, R86, PT ;  /* 0x000000565900720c */ /* 0x000fe40003f66070 */
[----:B------:R-:W1:Y:S11]  /*eac0*/  LDC R86, c[0x0][0x24c] ;  /* 0x00009300ff567b82 */ /* 0x000e760000000800 */
[----:B------:R-:W-:Y:S02]  /*ead0*/  @P3 IADD3 R2, R2, 0x1, RZ ;  /* 0x0000000102023810 */ /* 0x000fe40007ffe0ff */
[----:B------:R-:W-:Y:S03]  /*eae0*/  ISETP.NE.AND P3, PT, R88, RZ, PT ;  /* 0x000000ff5800720c */ /* 0x000fe60003f65270 */
[----:B------:R-:W-:Y:S05]  /*eaf0*/  @!P1 IMAD.MOV R2, RZ, RZ, -R2 ;  /* 0x000000ffff029224 */ /* 0x000fea00078e0a02 */
[C---:B------:R-:W-:Y:S02]  /*eb00*/  SEL R93, R91.reuse, R2, !P3 ;  /* 0x000000025b5d7207 */ /* 0x040fe40005800000 */
[----:B------:R-:W-:Y:S02]  /*eb10*/  SEL R91, R91, R90, !P3 ;  /* 0x0000005a5b5b7207 */ /* 0x000fe40005800000 */
[CC--:B------:R-:W-:Y:S04]  /*eb20*/  LEA R96, P1, R93.reuse, R144.reuse, 0x2 ;  /* 0x000000905d607211 */ /* 0x0c0fe800078210ff */
[-C--:B------:R-:W-:Y:S01]  /*eb30*/  LEA.HI.X.SX32 R97, R93, R145.reuse, 0x2, P1 ;  /* 0x000000915d617211 */ /* 0x080fe200008f16ff */
[C---:B------:R-:W-:Y:S01]  /*eb40*/  IMAD.IADD R93, R91.reuse, 0x1, -R93 ;  /* 0x000000015b5d7824 */ /* 0x040fe200078e0a5d */
[----:B------:R-:W-:Y:S03]  /*eb50*/  LEA R94, P1, R91, R144, 0x2 ;  /* 0x000000905b5e7211 */ /* 0x000fe600078210ff */
[----:B------:R-:W-:Y:S01]  /*eb60*/  IMAD R93, R93, R88, -0x80 ;  /* 0xffffff805d5d7424 */ /* 0x000fe200078e0258 */
[----:B------:R-:W-:Y:S01]  /*eb70*/  LEA.HI.X.SX32 R95, R91, R145, 0x2, P1 ;  /* 0x000000915b5f7211 */ /* 0x000fe200008f16ff */
[----:B------:R-:W2:Y:S04]  /*eb80*/  LDG.E R2, desc[UR6][R96.64] ;  /* 0x0000000660027981 */ /* 0x000ea8000c1e1900 */
[----:B------:R-:W2:Y:S02]  /*eb90*/  LDG.E R89, desc[UR6][R94.64] ;  /* 0x000000065e597981 */ /* 0x000ea4000c1e1900 */
[----:B--2---:R-:W-:Y:S01]  /*eba0*/  IMAD.IADD R2, R2, 0x1, -R89 ;  /* 0x0000000102027824 */ /* 0x004fe200078e0a59 */
[----:B------:R-:W-:Y:S04]  /*ebb0*/  SHF.R.S32.HI R89, RZ, 0x1f, R93 ;  /* 0x0000001fff597819 */ /* 0x000fe8000001145d */
[----:B------:R-:W-:Y:S01]  /*ebc0*/  SHF.R.S32.HI R91, RZ, 0x1f, R2 ;  /* 0x0000001fff5b7819 */ /* 0x000fe20000011402 */
[----:B------:R-:W-:Y:S04]  /*ebd0*/  IMAD R88, R89, R0, RZ ;  /* 0x0000000059587224 */ /* 0x000fe800078e02ff */
[C---:B-1----:R-:W-:Y:S02]  /*ebe0*/  IMAD R88, R93.reuse, R86, R88 ;  /* 0x000000565d587224 */ /* 0x042fe400078e0258 */
[----:B------:R-:W-:Y:S05]  /*ebf0*/  IMAD.WIDE.U32 R92, R93, R0, RZ ;  /* 0x000000005d5c7225 */ /* 0x000fea00078e00ff */
[----:B------:R-:W-:Y:S02]  /*ec00*/  IADD3 R93, R93, R88, RZ ;  /* 0x000000585d5d7210 */ /* 0x000fe40007ffe0ff */
[----:B------:R-:W1:Y:S02]  /*ec10*/  LDC.64 R88, c[0x0][0x230] ;  /* 0x00008c00ff587b82 */ /* 0x000e640000000a00 */
[-C--:B-1----:R-:W-:Y:S02]  /*ec20*/  IMAD R91, R91, R88.reuse, RZ ;  /* 0x000000585b5b7224 */ /* 0x082fe400078e02ff */
[C---:B------:R-:W-:Y:S04]  /*ec30*/  IMAD.WIDE.U32 R92, R2.reuse, R88, R92 ;  /* 0x00000058025c7225 */ /* 0x040fe800078e005c */
[----:B------:R-:W-:Y:S01]  /*ec40*/  IMAD R91, R2, R89, R91 ;  /* 0x00000059025b7224 */ /* 0x000fe200078e025b */
[----:B------:R-:W-:Y:S03]  /*ec50*/  MOV R88, R92 ;  /* 0x0000005c00587202 */ /* 0x000fe60000000f00 */
[----:B------:R-:W-:Y:S07]  /*ec60*/  IMAD.IADD R89, R93, 0x1, R91 ;  /* 0x000000015d597824 */ /* 0x000fee00078e025b */
.L_x_4104:
[----:B------:R1:W-:Y:S01]  /*ec70*/  @P0 STS [R146+0x1000], RZ ;  /* 0x001000ff92000388 */ /* 0x0003e20000000800 */
[----:B------:R-:W-:Y:S02]  /*ec80*/  LEA R92, P1, R88, R150, 0x1 ;  /* 0x00000096585c7211 */ /* 0x000fe400078208ff */
[-C--:B------:R-:W-:Y:S01]  /*ec90*/  @!P0 LEA R86, P3, R0, R88.reuse, 0x6 ;  /* 0x0000005800568211 */ /* 0x080fe200078630ff */
[----:B------:R1:W-:Y:S01]  /*eca0*/  @P0 STS [R146+0x1004], RZ ;  /* 0x001004ff92000388 */ /* 0x0003e20000000800 */
[-CC-:B------:R-:W-:Y:S02]  /*ecb0*/  LEA.HI.X R93, R88, R147.reuse, R89.reuse, 0x1, P1 ;  /* 0x00000093585d7211 */ /* 0x180fe400008f0c59 */
        /* <DEDUP_REMOVED lines=10> */
[----:B------:R-:W2:Y:S01]  /*ed60*/  @!P0 LDC R2, c[0x0][0x24c] ;  /* 0x00009300ff028b82 */ /* 0x000ea20000000800 */
[-C--:B------:R-:W-:Y:S02]  /*ed70*/  @!P0 LEA R90, P1, R86, R150.reuse, 0x1 ;  /* 0x00000096565a8211 */ /* 0x080fe400078208ff */
[----:B------:R-:W-:Y:S01]  /*ed80*/  @!PT LDS RZ, [RZ] ;  /* 0x00000000fffff984 */ /* 0x000fe20000000800 */
[----:B------:R-:W-:Y:S01]  /*ed90*/  @!PT LDS RZ, [RZ] ;  /* 0x00000000fffff984 */ /* 0x000fe20000000800 */
[----:B------:R-:W-:Y:S01]  /*eda0*/  @!PT LDS RZ, [RZ] ;  /* 0x00000000fffff984 */ /* 0x000fe20000000800 */
[----:B------:R3:W-:Y:S04]  /*edb0*/  @!P0 LDGSTS.E.BYPASS.LTC128B.128 [R146+0x1800], desc[UR6][R94.64] ;  /* 0x018000005e928fae */ /* 0x0007e8000b901d46 */
[----:B------:R1:W-:Y:S01]  /*edc0*/  @P0 STS.128 [R146+0x2000], RZ ;  /* 0x002000ff92000388 */ /* 0x0003e20000000c00 */
[C---:B--2---:R-:W-:Y:S01]  /*edd0*/  @!P0 LEA.HI.X R2, R0.reuse, R89, R2, 0x6, P3 ;  /* 0x0000005900028211 */ /* 0x044fe200018f3402 */
[----:B------:R-:W-:Y:S02]  /*ede0*/  @!P0 IMAD.WIDE.U32 R88, R0, 0x60, R88 ;  /* 0x0000006000588825 */ /* 0x000fe400078e0058 */
[----:B------:R-:W3:Y:S01]  /*edf0*/  @!P0 LDC R0, c[0x0][0x24c] ;  /* 0x00009300ff008b82 */ /* 0x000ee20000000800 */
        /* <DEDUP_REMOVED lines=17> */
.L_x_4103:
        /* <DEDUP_REMOVED lines=83> */
[----:B------:R-:W-:Y:S01]  /*f440*/  ISETP.GT.AND P0, PT, R148, R137, PT ;  /* 0x000000899400720c */ /* 0x000fe20003f04270 */
        /* <DEDUP_REMOVED lines=58> */
[----:B------:R-:W-:Y:S01]  /*f7f0*/  FFMA.FTZ R115, R28, UR4, -R97 ;  /* 0x000000041c737c23 */ /* 0x000fe20008010861 */
[--C-:B------:R-:W-:Y:S01]  /*f800*/  FFMA.FTZ R66, R66, UR4, -R96.reuse ;  /* 0x0000000442427c23 */ /* 0x100fe20008010860 */
[----:B------:R-:W-:Y:S06]  /*f810*/  MOV R87, R2 ;  /* 0x0000000200577202 */ /* 0x000fec0000000f00 */
[----:B------:R-:W3:Y:S10]  /*f820*/  MUFU.EX2 R98, R98 ;  /* 0x0000006200627308 */ /* 0x000ef40000000800 */
[----:B------:R-:W4:Y:S01]  /*f830*/  MUFU.EX2 R90, R90 ;  /* 0x0000005a005a7308 */ /* 0x000f220000000800 */
[----:B--2---:R-:W-:Y:S01]  /*f840*/  FFMA.FTZ R157, R86, R155, R89 ;  /* 0x0000009b569d7223 */ /* 0x004fe20000010059 */
[----:B------:R-:W-:Y:S08]  /*f850*/  FFMA.FTZ R155, R15, UR4, -R96 ;  /* 0x000000040f9b7c23 */ /* 0x000ff00008010860 */
[----:B------:R-:W2:Y:S01]  /*f860*/  MUFU.EX2 R108, R108 ;  /* 0x0000006c006c7308 */ /* 0x000ea20000000800 */
[C---:B---3--:R-:W-:Y:S01]  /*f870*/  F2FP.F16.F32.PACK_AB R88, R98.reuse, R89 ;  /* 0x000000596258723e */ /* 0x048fe200000000ff */
[----:B------:R-:W-:Y:S04]  /*f880*/  FADD.FTZ R98, R98, R157 ;  /* 0x0000009d62627221 */ /* 0x000fe80000010000 */
[----:B------:R-:W-:Y:S04]  /*f890*/  FADD.FTZ R157, R111, R98 ;  /* 0x000000626f9d7221 */ /* 0x000fe80000010000 */
[----:B------:R-:W-:Y:S01]  /*f8a0*/  MUFU.EX2 R113, R113 ;  /* 0x0000007100717308 */ /* 0x000fe20000000800 */
[----:B----4-:R-:W-:Y:S01]  /*f8b0*/  FFMA.FTZ R86, R3, R156, R90 ;  /* 0x0000009c03567223 */ /* 0x010fe2000001005a */
[C---:B------:R-:W-:Y:S01]  /*f8c0*/  F2FP.F16.F32.PACK_AB R89, R99.reuse, R90 ;  /* 0x0000005a6359723e */ /* 0x040fe200000000ff */
[----:B------:R-:W-:Y:S01]  /*f8d0*/  FFMA.FTZ R156, R18, UR4, -R96 ;  /* 0x00000004129c7c23 */ /* 0x000fe20008010860 */
[----:B------:R-:W-:Y:S01]  /*f8e0*/  MOV R3, R0 ;  /* 0x0000000000037202 */ /* 0x000fe20000000f00 */
[----:B------:R-:W-:Y:S01]  /*f8f0*/  FADD.FTZ R162, R99, R86 ;  /* 0x0000005663a27221 */ /* 0x000fe20000010000 */
[--C-:B------:R-:W-:Y:S01]  /*f900*/  FFMA.FTZ R99, R34, UR4, -R96.reuse ;  /* 0x0000000422637c23 */ /* 0x100fe20008010860 */
[--C-:B------:R-:W-:Y:S03]  /*f910*/  FFMA.FTZ R86, R39, UR4, -R96.reuse ;  /* 0x0000000427567c23 */ /* 0x100fe60008010860 */
[----:B------:R-:W3:Y:S01]  /*f920*/  MUFU.EX2 R160, R160 ;  /* 0x000000a000a07308 */ /* 0x000ee20000000800 */
[----:B--2---:R-:W-:Y:S01]  /*f930*/  F2FP.F16.F32.PACK_AB R90, R108, R111 ;  /* 0x0000006f6c5a723e */ /* 0x004fe200000000ff */
[----:B------:R-:W-:Y:S01]  /*f940*/  FFMA.FTZ R111, R38, UR4, -R96 ;  /* 0x00000004266f7c23 */ /* 0x000fe20008010860 */
[----:B------:R-:W-:Y:S07]  /*f950*/  FADD.FTZ R108, R108, R157 ;  /* 0x0000009d6c6c7221 */ /* 0x000fee0000010000 */
[----:B------:R-:W-:Y:S10]  /*f960*/  MUFU.EX2 R119, R119 ;  /* 0x0000007700777308 */ /* 0x000ff40000000800 */
[----:B------:R-:W2:Y:S01]  /*f970*/  MUFU.EX2 R114, R114 ;  /* 0x0000007200727308 */ /* 0x000ea20000000800 */
[----:B---3--:R-:W-:Y:S09]  /*f980*/  F2FP.F16.F32.PACK_AB R91, R160, R113 ;  /* 0x00000071a05b723e */ /* 0x008ff200000000ff */
        /* <DEDUP_REMOVED lines=12> */
[----:B------:R-:W-:Y:S01]  /*fa50*/  MUFU.EX2 R121, R121 ;  /* 0x0000007900797308 */ /* 0x000fe20000000800 */
[----:B------:R-:W3:Y:S03]  /*fa60*/  LDSM.16.MT88.4 R92, [R132+0x3400] ;  /* 0x00340000845c783b */ /* 0x000ee60000004200 */
[----:B--2---:R-:W-:Y:S01]  /*fa70*/  F2FP.F16.F32.PACK_AB R88, R114, R119 ;  /* 0x000000777258723e */ /* 0x004fe200000000ff */
[----:B------:R-:W-:Y:S05]  /*fa80*/  FADD.FTZ R119, R119, R108 ;  /* 0x0000006c77777221 */ /* 0x000fea0000010000 */
[----:B------:R-:W2:Y:S01]  /*fa90*/  MUFU.EX2 R116, R116 ;  /* 0x0000007400747308 */ /* 0x000ea20000000800 */
[----:B-1----:R-:W1:Y:S01]  /*faa0*/  LDSM.16.MT88.4 R32, [R131+0x3400] ;  /* 0x003400008320783b */ /* 0x002e620000004200 */
[----:B------:R-:W-:Y:S01]  /*fab0*/  F2FP.F16.F32.PACK_AB R89, R155, R158 ;  /* 0x0000009e9b59723e */ /* 0x000fe200000000ff */
[--C-:B------:R-:W-:Y:S01]  /*fac0*/  FFMA.FTZ R108, R53, UR4, -R97.reuse ;  /* 0x00000004356c7c23 */ /* 0x100fe20008010861 */
[--C-:B------:R-:W-:Y:S01]  /*fad0*/  FFMA.FTZ R53, R56, UR4, -R97.reuse ;  /* 0x0000000438357c23 */ /* 0x100fe20008010861 */
[----:B----4-:R-:W-:Y:S01]  /*fae0*/  F2FP.F16.F32.PACK_AB R90, R117, R122 ;  /* 0x0000007a755a723e */ /* 0x010fe200000000ff */
[--C-:B------:R-:W-:Y:S01]  /*faf0*/  FFMA.FTZ R56, R57, UR4, -R97.reuse ;  /* 0x0000000439387c23 */ /* 0x100fe20008010861 */
[----:B-----5:R-:W-:Y:S03]  /*fb00*/  F2FP.F16.F32.PACK_AB R91, R123, R156 ;  /* 0x0000009c7b5b723e */ /* 0x020fe600000000ff */
        /* <DEDUP_REMOVED lines=8> */
[----:B------:R-:W4:Y:S10]  /*fb90*/  MUFU.EX2 R107, R107 ;  /* 0x0000006b006b7308 */ /* 0x000f340000000800 */
[----:B------:R-:W-:Y:S10]  /*fba0*/  MUFU.EX2 R105, R105 ;  /* 0x0000006900697308 */ /* 0x000ff40000000800 */
[----:B------:R-:W5:Y:S01]  /*fbb0*/  MUFU.EX2 R100, R100 ;  /* 0x0000006400647308 */ /* 0x000f620000000800 */
[C---:B---3--:R-:W-:Y:S06]  /*fbc0*/  HMMA.16816.F32 R68, R88.reuse, R92, R68 ;  /* 0x0000005c5844723c */ /* 0x048fec0000001844 */
[C---:B------:R-:W-:Y:S03]  /*fbd0*/  HMMA.16816.F32 R72, R88.reuse, R94, R72 ;  /* 0x0000005e5848723c */ /* 0x040fe60000001848 */
[----:B------:R-:W3:Y:S02]  /*fbe0*/  MUFU.EX2 R106, R106 ;  /* 0x0000006a006a7308 */ /* 0x000ee40000000800 */
[--C-:B------:R-:W-:Y:S01]  /*fbf0*/  FFMA.FTZ R92, R40, UR4, -R97.reuse ;  /* 0x00000004285c7c23 */ /* 0x100fe20008010861 */
[----:B------:R-:W-:Y:S01]  /*fc00*/  FFMA.FTZ R93, R50, UR4, -R96 ;  /* 0x00000004325d7c23 */ /* 0x000fe20008010860 */
[----:B------:R-:W-:Y:S01]  /*fc10*/  LDSM.16.MT88.4 R40, [R131+0x3800] ;  /* 0x003800008328783b */ /* 0x000fe20000004200 */
[--C-:B------:R-:W-:Y:S05]  /*fc20*/  FFMA.FTZ R95, R36, UR4, -R97.reuse ;  /* 0x00000004245f7c23 */ /* 0x100fea0008010861 */
[----:B------:R-:W3:Y:S01]  /*fc30*/  MUFU.EX2 R115, R115 ;  /* 0x0000007300737308 */ /* 0x000ee20000000800 */
[C---:B-1----:R-:W-:Y:S03]  /*fc40*/  HMMA.16816.F32 R76, R88.reuse, R32, R76 ;  /* 0x00000020584c723c */ /* 0x042fe6000000184c */
[----:B------:R-:W-:Y:S01]  /*fc50*/  FFMA.FTZ R94, R45, UR4, -R97 ;  /* 0x000000042d5e7c23 */ /* 0x000fe20008010861 */
[----:B------:R-:W-:Y:S01]  /*fc60*/  FADD.FTZ R45, R113, R162 ;  /* 0x000000a2712d7221 */ /* 0x000fe20000010000 */
[----:B------:R-:W1:Y:S01]  /*fc70*/  LDSM.16.MT88.4 R36, [R132+0x3800] ;  /* 0x003800008424783b */ /* 0x000e620000004200 */
[----:B------:R-:W-:Y:S03]  /*fc80*/  HMMA.16816.F32 R80, R88, R34, R80 ;  /* 0x000000225850723c */ /* 0x000fe60000001850 */
[----:B------:R-:W1:Y:S02]  /*fc90*/  MUFU.EX2 R101, R101 ;  /* 0x0000006500657308 */ /* 0x000e640000000800 */
[----:B------:R-:W-:Y:S01]  /*fca0*/  FADD.FTZ R45, R160, R45 ;  /* 0x0000002da02d7221 */ /* 0x000fe20000010000 */
[----:B--2---:R-:W-:Y:S01]  /*fcb0*/  F2FP.F16.F32.PACK_AB R32, R116, R121 ;  /* 0x000000797420723e */ /* 0x004fe200000000ff */
[--C-:B------:R-:W-:Y:S01]  /*fcc0*/  FFMA.FTZ R89, R47, UR4, -R96.reuse ;  /* 0x000000042f597c23 */ /* 0x100fe20008010860 */
[----:B------:R-:W-:Y:S05]  /*fcd0*/  FFMA.FTZ R91, R48, UR4, -R97 ;  /* 0x00000004305b7c23 */ /* 0x000fea0008010861 */
[----:B------:R-:W2:Y:S01]  /*fce0*/  MUFU.EX2 R103, R103 ;  /* 0x0000006700677308 */ /* 0x000ea20000000800 */
[----:B------:R-:W-:Y:S01]  /*fcf0*/  FADD.FTZ R158, R158, R45 ;  /* 0x0000002d9e9e7221 */ /* 0x000fe20000010000 */
[----:B------:R-:W-:Y:S01]  /*fd00*/  FFMA.FTZ R90, R51, UR4, -R96 ;  /* 0x00000004335a7c23 */ /* 0x000fe20008010860 */
[----:B------:R-:W-:Y:S01]  /*fd10*/  LDSM.16.MT88.4 R44, [R131+0x3c00] ;  /* 0x003c0000832c783b */ /* 0x000fe20000004200 */
[----:B----4-:R-:W-:Y:S01]  /*fd20*/  F2FP.F16.F32.PACK_AB R33, R107, R120 ;  /* 0x000000786b21723e */ /* 0x010fe200000000ff */
[----:B------:R-:W-:Y:S01]  /*fd30*/  FADD.FTZ R155, R155, R158 ;  /* 0x0000009e9b9b7221 */ /* 0x000fe20000010000 */
[----:B-----5:R-:W-:Y:S04]  /*fd40*/  F2FP.F16.F32.PACK_AB R34, R100, R105 ;  /* 0x000000696422723e */ /* 0x020fe800000000ff */
[----:B------:R-:W-:Y:S01]  /*fd50*/  MUFU.EX2 R99, R99 ;  /* 0x0000006300637308 */ /* 0x000fe20000000800 */
[----:B---3--:R-:W-:Y:S01]  /*fd60*/  F2FP.F16.F32.PACK_AB R35, R109, R106 ;  /* 0x0000006a6d23723e */ /* 0x008fe200000000ff */
[----:B------:R-:W-:Y:S01]  /*fd70*/  FFMA.FTZ R88, R49, UR4, -R97 ;  /* 0x0000000431587c23 */ /* 0x000fe20008010861 */
[----:B------:R-:W-:Y:S01]  /*fd80*/  FADD.FTZ R49, R114, R119 ;  /* 0x0000007772317221 */ /* 0x000fe20000010000 */
[--C-:B------:R-:W-:Y:S01]  /*fd90*/  FFMA.FTZ R119, R54, UR4, -R96.reuse ;  /* 0x0000000436777c23 */ /* 0x100fe20008010860 */
[----:B------:R-:W-:Y:S01]  /*fda0*/  FFMA.FTZ R114, R55, UR4, -R96 ;  /* 0x0000000437727c23 */ /* 0x000fe20008010860 */
[----:B------:R-:W-:Y:S01]  /*fdb0*/  FADD.FTZ R156, R156, R155 ;  /* 0x0000009b9c9c7221 */ /* 0x000fe20000010000 */
[----:B------:R-:W-:Y:S03]  /*fdc0*/  FFMA.FTZ R113, R52, UR4, -R97 ;  /* 0x0000000434717c23 */ /* 0x000fe60008010861 */
[----:B------:R-:W3:Y:S01]  /*fdd0*/  MUFU.EX2 R102, R102 ;  /* 0x0000006600667308 */ /* 0x000ee20000000800 */
[----:B------:R-:W-:Y:S01]  /*fde0*/  FADD.FTZ R52, R122, R49 ;  /* 0x000000317a347221 */ /* 0x000fe20000010000 */
[----:B------:R-:W-:Y:S01]  /*fdf0*/  FADD.FTZ R123, R123, R156 ;  /* 0x0000009c7b7b7221 */ /* 0x000fe20000010000 */
[----:B------:R-:W-:Y:S01]  /*fe00*/  LDSM.16.MT88.4 R48, [R131+0x4000] ;  /* 0x004000008330783b */ /* 0x000fe20000004200 */
[----:B------:R-:W-:Y:S01]  /*fe10*/  FFMA.FTZ R97, R65, UR4, -R97 ;  /* 0x0000000441617c23 */ /* 0x000fe20008010861 */
[----:B------:R-:W-:Y:S01]  /*fe20*/  FADD.FTZ R52, R117, R52 ;  /* 0x0000003475347221 */ /* 0x000fe20000010000 */
[----:B------:R-:W-:Y:S01]  /*fe30*/  FADD.FTZ R120, R120, R123 ;  /* 0x0000007b78787221 */ /* 0x000fe20000010000 */
[----:B------:R-:W-:Y:S03]  /*fe40*/  FFMA.FTZ R96, R67, UR4, -R96 ;  /* 0x0000000443607c23 */ /* 0x000fe60008010860 */
[----:B------:R4:W-:Y:S01]  /*fe50*/  MUFU.EX2 R155, R53 ;  /* 0x00000035009b7308 */ /* 0x0009e20000000800 */
[----:B------:R-:W-:Y:S01]  /*fe60*/  FADD.FTZ R121, R121, R52 ;  /* 0x0000003479797221 */ /* 0x000fe20000010000 */
[----:B------:R-:W-:Y:S03]  /*fe70*/  FADD.FTZ R107, R107, R120 ;  /* 0x000000786b6b7221 */ /* 0x000fe60000010000 */
[----:B------:R-:W-:Y:S01]  /*fe80*/  FADD.FTZ R116, R116, R121 ;  /* 0x0000007974747221 */ /* 0x000fe20000010000 */
[C---:B-1----:R-:W-:Y:S04]  /*fe90*/  HMMA.16816.F32 R68, R32.reuse, R36, R68 ;  /* 0x000000242044723c */ /* 0x042fe80000001844 */
[----:B------:R-:W-:Y:S01]  /*fea0*/  MUFU.EX2 R95, R95 ;  /* 0x0000005f005f7308 */ /* 0x000fe20000000800 */
[----:B------:R-:W-:Y:S01]  /*feb0*/  FADD.FTZ R105, R105, R116 ;  /* 0x0000007469697221 */ /* 0x000fe20000010000 */
[C---:B------:R-:W-:Y:S01]  /*fec0*/  HMMA.16816.F32 R72, R32.reuse, R38, R72 ;  /* 0x000000262048723c */ /* 0x040fe20000001848 */
[----:B------:R-:W1:Y:S07]  /*fed0*/  LDSM.16.MT88.4 R36, [R132+0x3c00] ;  /* 0x003c00008424783b */ /* 0x000e6e0000004200 */
[----:B------:R-:W5:Y:S03]  /*fee0*/  MUFU.EX2 R110, R110 ;  /* 0x0000006e006e7308 */ /* 0x000f660000000800 */
[----:B------:R-:W-:Y:S01]  /*fef0*/  FADD.FTZ R100, R100, R105 ;  /* 0x0000006964647221 */ /* 0x000fe20000010000 */
[C---:B------:R-:W-:Y:S01]  /*ff00*/  HMMA.16816.F32 R76, R32.reuse, R40, R76 ;  /* 0x00000028204c723c */ /* 0x040fe2000000184c */
[----:B----4-:R-:W-:Y:S02]  /*ff10*/  LDSM.16.MT88.4 R52, [R132+0x4400] ;  /* 0x004400008434783b */ /* 0x010fe40000004200 */
[----:B------:R-:W-:Y:S03]  /*ff20*/  FADD.FTZ R106, R106, R107 ;  /* 0x0000006b6a6a7221 */ /* 0x000fe60000010000 */
[----:B------:R-:W-:Y:S01]  /*ff30*/  MUFU.EX2 R111, R111 ;  /* 0x0000006f006f7308 */ /* 0x000fe20000000800 */
[----:B------:R-:W-:Y:S02]  /*ff40*/  HMMA.16816.F32 R80, R32, R42, R80 ;  /* 0x0000002a2050723c */ /* 0x000fe40000001850 */
[----:B------:R-:W4:Y:S02]  /*ff50*/  LDSM.16.MT88.4 R40, [R132+0x4000] ;  /* 0x004000008428783b */ /* 0x000f240000004200 */
[----:B------:R-:W-:Y:S05]  /*ff60*/  FADD.FTZ R109, R109, R106 ;  /* 0x0000006a6d6d7221 */ /* 0x000fea0000010000 */
[----:B------:R-:W5:Y:S02]  /*ff70*/  MUFU.EX2 R86, R86 ;  /* 0x0000005600567308 */ /* 0x000f640000000800 */
[----:B------:R-:W-:Y:S02]  /*ff80*/  F2FP.F16.F32.PACK_AB R32, R112, R115 ;  /* 0x000000737020723e */ /* 0x000fe400000000ff */
[----:B------:R-:W-:Y:S01]  /*ff90*/  F2FP.F16.F32.PACK_AB R33, R101, R118 ;  /* 0x000000766521723e */ /* 0x000fe200000000ff */
[----:B------:R-:W-:Y:S01]  /*ffa0*/  FADD.FTZ R115, R115, R100 ;  /* 0x0000006473737221 */ /* 0x000fe20000010000 */
[----:B--2---:R-:W-:Y:S01]  /*ffb0*/  F2FP.F16.F32.PACK_AB R34, R98, R103 ;  /* 0x000000676222723e */ /* 0x004fe200000000ff */
[----:B------:R-:W-:Y:S03]  /*ffc0*/  FADD.FTZ R118, R118, R109 ;  /* 0x0000006d76767221 */ /* 0x000fe60000010000 */
[----:B------:R-:W-:Y:S01]  /*ffd0*/  MUFU.EX2 R92, R92 ;  /* 0x0000005c005c7308 */ /* 0x000fe20000000800 */
[----:B---3--:R-:W-:Y:S01]  /*ffe0*/  F2FP.F16.F32.PACK_AB R35, R102, R99 ;  /* 0x000000636623723e */ /* 0x008fe200000000ff */
[----:B------:R-:W-:Y:S01]  /*fff0*/  FADD.FTZ R112, R112, R115 ;  /* 0x0000007370707221 */ /* 0x000fe20000010000 */
[----:B------:R-:W-:Y:S03]  /*10000*/  FADD.FTZ R118, R101, R118 ;  /* 0x0000007665767221 */ /* 0x000fe60000010000 */
[----:B------:R-:W-:Y:S01]  /*10010*/  FADD.FTZ R103, R103, R112 ;  /* 0x0000007067677221 */ /* 0x000fe20000010000 */
[----:B------:R-:W-:Y:S03]  /*10020*/  FADD.FTZ R99, R99, R118 ;  /* 0x0000007663637221 */ /* 0x000fe60000010000 */
[----:B------:R-:W2:Y:S01]  /*10030*/  MUFU.EX2 R27, R27 ;  /* 0x0000001b001b7308 */ /* 0x000ea20000000800 */
[----:B------:R-:W-:Y:S01]  /*10040*/  FADD.FTZ R98, R98, R103 ;  /* 0x0000006762627221 */ /* 0x000fe20000010000 */
[----:B------:R-:W-:Y:S01]  /*10050*/  FADD.FTZ R102, R102, R99 ;  /* 0x0000006366667221 */ /* 0x000fe20000010000 */
[C---:B-1----:R-:W-:Y:S07]  /*10060*/  HMMA.16816.F32 R68, R32.reuse, R36, R68 ;  /* 0x000000242044723c */ /* 0x042fee0000001844 */
[----:B------:R-:W-:Y:S01]  /*10070*/  MUFU.EX2 R29, R29 ;  /* 0x0000001d001d7308 */ /* 0x000fe20000000800 */
[C---:B------:R-:W-:Y:S09]  /*10080*/  HMMA.16816.F32 R72, R32.reuse, R38, R72 ;  /* 0x000000262048723c */ /* 0x040ff20000001848 */
[----:B------:R-:W1:Y:S01]  /*10090*/  MUFU.EX2 R30, R30 ;  /* 0x0000001e001e7308 */ /* 0x000e620000000800 */
[C---:B------:R-:W-:Y:S03]  /*100a0*/  HMMA.16816.F32 R76, R32.reuse, R44, R76 ;  /* 0x0000002c204c723c */ /* 0x040fe6000000184c */
[----:B-----5:R-:W-:Y:S03]  /*100b0*/  F2FP.F16.F32.PACK_AB R36, R110, R95 ;  /* 0x0000005f6e24723e */ /* 0x020fe600000000ff */
[----:B------:R-:W-:Y:S03]  /*100c0*/  HMMA.16816.F32 R80, R32, R46, R80 ;  /* 0x0000002e2050723c */ /* 0x000fe60000001850 */
[----:B------:R-:W-:Y:S01]  /*100d0*/  MUFU.EX2 R31, R31 ;  /* 0x0000001f001f7308 */ /* 0x000fe20000000800 */
[----:B------:R-:W3:Y:S01]  /*100e0*/  LDSM.16.MT88.4 R44, [R131+0x4400] ;  /* 0x00440000832c783b */ /* 0x000ee20000004200 */
[----:B------:R-:W-:Y:S01]  /*100f0*/  F2FP.F16.F32.PACK_AB R37, R86, R111 ;  /* 0x0000006f5625723e */ /* 0x000fe200000000ff */
[----:B------:R-:W-:Y:S01]  /*10100*/  FADD.FTZ R95, R95, R98 ;  /* 0x000000625f5f7221 */ /* 0x000fe20000010000 */
[----:B--2---:R-:W-:Y:S01]  /*10110*/  F2FP.F16.F32.PACK_AB R38, R27, R92 ;  /* 0x0000005c1b26723e */ /* 0x004fe200000000ff */
[----:B------:R-:W-:Y:S05]  /*10120*/  FADD.FTZ R111, R111, R102 ;  /* 0x000000666f6f7221 */ /* 0x000fea0000010000 */
[----:B------:R-:W2:Y:S01]  /*10130*/  MUFU.EX2 R94, R94 ;  /* 0x0000005e005e7308 */ /* 0x000ea20000000800 */
[----:B-1----:R-:W-:Y:S01]  /*10140*/  F2FP.F16.F32.PACK_AB R39, R30, R29 ;  /* 0x0000001d1e27723e */ /* 0x002fe200000000ff */
[----:B------:R-:W-:Y:S01]  /*10150*/  FADD.FTZ R65, R110, R95 ;  /* 0x0000005f6e417221 */ /* 0x000fe20000010000 */
[----:B------:R-:W-:Y:S03]  /*10160*/  FADD.FTZ R86, R86, R111 ;  /* 0x0000006f56567221 */ /* 0x000fe60000010000 */
[----:B------:R-:W-:Y:S04]  /*10170*/  FADD.FTZ R92, R92, R65 ;  /* 0x000000415c5c7221 */ /* 0x000fe80000010000 */
[----:B------:R-:W-:Y:S01]  /*10180*/  MUFU.EX2 R104, R104 ;  /* 0x0000006800687308 */ /* 0x000fe20000000800 */
[C---:B----4-:R-:W-:Y:S05]  /*10190*/  HMMA.16816.F32 R68, R36.reuse, R40, R68 ;  /* 0x000000282444723c */ /* 0x050fea0000001844 */
[----:B------:R-:W-:Y:S01]  /*101a0*/  FADD.FTZ R29, R29, R86 ;  /* 0x000000561d1d7221 */ /* 0x000fe20000010000 */
[C---:B------:R-:W-:Y:S03]  /*101b0*/  HMMA.16816.F32 R72, R36.reuse, R42, R72 ;  /* 0x0000002a2448723c */ /* 0x040fe60000001848 */
[----:B------:R-:W1:Y:S01]  /*101c0*/  MUFU.EX2 R89, R89 ;  /* 0x0000005900597308 */ /* 0x000e620000000800 */
[----:B------:R-:W4:Y:S01]  /*101d0*/  LDSM.16.MT88.4 R40, [R132+0x4800] ;  /* 0x004800008428783b */ /* 0x000f220000004200 */
[----:B--2---:R-:W-:Y:S01]  /*101e0*/  F2FP.F16.F32.PACK_AB R32, R94, R31 ;  /* 0x0000001f5e20723e */ /* 0x004fe200000000ff */
[C---:B------:R-:W-:Y:S07]  /*101f0*/  HMMA.16816.F32 R76, R36.reuse, R48, R76 ;  /* 0x00000030244c723c */ /* 0x040fee000000184c */
        /* <DEDUP_REMOVED lines=32> */
[----:B------:R-:W-:Y:S03]  /*10400*/  MUFU.EX2 R57, R57 ;  /* 0x0000003900397308 */ /* 0x000fe60000000800 */
[----:B-1----:R-:W-:Y:S01]  /*10410*/  F2FP.F16.F32.PACK_AB R37, R114, R119 ;  /* 0x000000777225723e */ /* 0x002fe200000000ff */
[----:B------:R-:W-:Y:S01]  /*10420*/  FADD.FTZ R119, R119, R90 ;  /* 0x0000005a77777221 */ /* 0x000fe20000010000 */
[----:B------:R-:W-:Y:S03]  /*10430*/  FADD.FTZ R108, R108, R113 ;  /* 0x000000716c6c7221 */ /* 0x000fe60000010000 */
[----:B------:R-:W-:Y:S02]  /*10440*/  FADD.FTZ R114, R114, R119 ;  /* 0x0000007772727221 */ /* 0x000fe40000010000 */
        /* <DEDUP_REMOVED lines=10> */
[C---:B----4-:R-:W-:Y:S06]  /*104f0*/  HMMA.16816.F32 R68, R36.reuse, R40, R68 ;  /* 0x000000282444723c */ /* 0x050fec0000001844 */
[C---:B------:R-:W-:Y:S03]  /*10500*/  HMMA.16816.F32 R72, R36.reuse, R42, R72 ;  /* 0x0000002a2448723c */ /* 0x040fe60000001848 */
[----:B------:R-:W1:Y:S02]  /*10510*/  MUFU.EX2 R62, R62 ;  /* 0x0000003e003e7308 */ /* 0x000e640000000800 */
[----:B---3--:R-:W-:Y:S01]  /*10520*/  F2FP.F16.F32.PACK_AB R32, R60, R59 ;  /* 0x0000003b3c20723e */ /* 0x008fe200000000ff */
        /* <DEDUP_REMOVED lines=19> */
[C---:B-----5:R-:W-:Y:S06]  /*10660*/  HMMA.16816.F32 R76, R32.reuse, R44, R76 ;  /* 0x0000002c204c723c */ /* 0x060fec000000184c */
[----:B------:R-:W-:Y:S01]  /*10670*/  HMMA.16816.F32 R80, R32, R46, R80 ;  /* 0x0000002e2050723c */ /* 0x000fe20000001850 */
[----:B------:R-:W-:Y:S11]  /*10680*/  @!UPT UIADD3 URZ, URZ, URZ, URZ ;  /* 0x0000003f3f3ff290 */ /* 0x000ff6000fffe03f */
[----:B------:R-:W-:Y:S01]  /*10690*/  @!UPT UIADD3 URZ, URZ, URZ, URZ ;  /* 0x0000003f3f3ff290 */ /* 0x000fe2000fffe03f */
[----:B------:R-:W-:Y:S11]  /*106a0*/  @P0 BRA `(.L_x_4105) ;  /* 0xffffffd400d00947 */ /* 0x000ff6000383ffff */
.L_x_4101:
[----:B------:R-:W1:Y:S01]  /*106b0*/  SHFL.BFLY PT, R4, R155, 0x2, 0x1f ;  /* 0x0c401f009b047f89 */ /* 0x000e6200000e0000 */
[----:B------:R-:W2:Y:S01]  /*106c0*/  S2UR UR5, SR_CgaCtaId ;  /* 0x00000000000579c3 */ /* 0x000ea20000008800 */
[----:B------:R-:W-:Y:S01]  /*106d0*/  IMAD.MOV.U32 R11, RZ, RZ, 0x3f800000 ;  /* 0x3f800000ff0b7424 */ /* 0x000fe200078e00ff */
[----:B------:R-:W-:Y:S01]  /*106e0*/  UMOV UR4, 0x400 ;  /* 0x0000040000047882 */ /* 0x000fe20000000000 */
[----:B------:R-:W3:Y:S01]  /*106f0*/  SHFL.BFLY PT, R5, R156, 0x2, 0x1f ;  /* 0x0c401f009c057f89 */ /* 0x000ee200000e0000 */
[----:B------:R-:W-:Y:S01]  /*10700*/  IMAD.MOV.U32 R10, RZ, RZ, 0x3f800000 ;  /* 0x3f800000ff0a7424 */ /* 0x000fe200078e00ff */
[----:B------:R-:W-:Y:S03]  /*10710*/  BSSY B0, `(.L_x_4106) ;  /* 0x0000091000007945 */ /* 0x000fe60003800000 */
[----:B------:R-:W-:Y:S06]  /*10720*/  BAR.SYNC.DEFER_BLOCKING 0x0 ;  /* 0x0000000000007b1d */ /* 0x000fec0000010000 */
[----:B------:R-:W4:Y:S01]  /*10730*/  S2R R28, SR_CTAID.Y ;  /* 0x00000000001c7919 */ /* 0x000f220000002600 */
[----:B------:R-:W5:Y:S01]  /*10740*/  S2R R29, SR_CTAID.X ;  /* 0x00000000001d7919 */ /* 0x000f620000002500 */
[----:B-1----:R-:W-:Y:S01]  /*10750*/  FADD.FTZ R3, R4, R155 ;  /* 0x0000009b04037221 */ /* 0x002fe20000010000 */
[----:B--2---:R-:W-:Y:S01]  /*10760*/  ULEA UR5, UR5, UR4, 0x18 ;  /* 0x0000000405057291 */ /* 0x004fe2000f8ec03f */
[----:B------:R-:W1:Y:S01]  /*10770*/  S2R R4, SR_TID.X ;  /* 0x0000000000047919 */ /* 0x000e620000002100 */
        /* <DEDUP_REMOVED lines=9> */
[----:B------:R-:W-:Y:S02]  /*10810*/  LEA.HI R8, R13, R4, RZ, 0x3 ;  /* 0x000000040d087211 */ /* 0x000fe400078f18ff */
[----:B------:R-:W-:Y:S02]  /*10820*/  SHF.R.S32.HI R9, RZ, 0x2, R7 ;  /* 0x00000002ff097819 */ /* 0x000fe40000011407 */
[----:B------:R-:W-:Y:S02]  /*10830*/  SHF.R.S32.HI R3, RZ, 0x3, R8 ;  /* 0x00000003ff037819 */ /* 0x000fe40000011408 */
[----:B------:R-:W-:-:S02]  /*10840*/  SHF.R.S32.HI R14, RZ, 0x1f, R9 ;  /* 0x0000001fff0e7819 */ /* 0x000fc40000011409 */
[-C--:B------:R-:W-:Y:S01]  /*10850*/  LEA.HI R15, R13, R4.reuse, RZ, 0x6 ;  /* 0x000000040d0f7211 */ /* 0x080fe200078f30ff */
[----:B------:R-:W1:Y:S01]  /*10860*/  @P3 MUFU.RCP R11, R6 ;  /* 0x00000006000b3308 */ /* 0x000e620000001000 */
[----:B------:R-:W-:Y:S01]  /*10870*/  LEA.HI R14, R14, R9, RZ, 0x3 ;  /* 0x000000090e0e7211 */ /* 0x000fe200078f18ff */
[----:B------:R-:W3:Y:S01]  /*10880*/  @P3 LDC R31, c[0x0][0x2e8] ;  /* 0x0000ba00ff1f3b82 */ /* 0x000ee20000000800 */
[----:B------:R-:W-:Y:S02]  /*10890*/  LEA.HI R12, R8, R3, RZ, 0x1 ;  /* 0x00000003080c7211 */ /* 0x000fe400078f08ff */
[----:B------:R-:W-:Y:S02]  /*108a0*/  LOP3.LUT R14, R14, 0xfffffff8, RZ, 0xc0, !PT ;  /* 0xfffffff80e0e7812 */ /* 0x000fe400078ec0ff */
[----:B------:R-:W-:Y:S01]  /*108b0*/  LOP3.LUT R12, R12, 0xfffffffe, RZ, 0xc0, !PT ;  /* 0xfffffffe0c0c7812 */ /* 0x000fe200078ec0ff */
[----:B------:R-:W-:Y:S01]  /*108c0*/  @P3 MUFU.LG2 R6, R6 ;  /* 0x0000000600063308 */ /* 0x000fe20000000c00 */
[----:B------:R-:W-:Y:S01]  /*108d0*/  LOP3.LUT R17, R8, 0xfffffff8, RZ, 0xc0, !PT ;  /* 0xfffffff808117812 */ /* 0x000fe200078ec0ff */
[----:B------:R-:W-:Y:S01]  /*108e0*/  IMAD.IADD R14, R9, 0x1, -R14 ;  /* 0x00000001090e7824 */ /* 0x000fe200078e0a0e */
[----:B------:R-:W-:Y:S01]  /*108f0*/  SHF.L.U32 R9, R15, 0x2, RZ ;  /* 0x000000020f097819 */ /* 0x000fe200000006ff */
[----:B------:R-:W-:Y:S01]  /*10900*/  IMAD.IADD R12, R3, 0x1, -R12 ;  /* 0x00000001030c7824 */ /* 0x000fe200078e0a0c */
[----:B------:R-:W-:-:S02]  /*10910*/  LEA.HI R8, R13, R4, RZ, 0x4 ;  /* 0x000000040d087211 */ /* 0x000fc400078f20ff */
[----:B------:R-:W-:Y:S02]  /*10920*/  LOP3.LUT R9, R9, 0x3fffff00, RZ, 0xc0, !PT ;  /* 0x3fffff0009097812 */ /* 0x000fe400078ec0ff */
[----:B------:R-:W-:Y:S01]  /*10930*/  LEA.HI R16, R14, R14, RZ, 0x1 ;  /* 0x0000000e0e107211 */ /* 0x000fe200078f08ff */
[----:B-1----:R-:W-:Y:S01]  /*10940*/  FMUL.FTZ R68, R11, R68 ;  /* 0x000000440b447220 */ /* 0x002fe20000410000 */
[----:B------:R-:W-:Y:S01]  /*10950*/  FSETP.NE.FTZ.AND P2, PT, R5, RZ, PT ;  /* 0x000000ff0500720b */ /* 0x000fe20003f55000 */
[----:B------:R-:W-:Y:S01]  /*10960*/  IMAD R12, R12, 0x20, R9 ;  /* 0x000000200c0c7824 */ /* 0x000fe200078e0209 */
[----:B------:R-:W-:Y:S01]  /*10970*/  LOP3.LUT R15, R16, 0x1fffffe, RZ, 0xc0, !PT ;  /* 0x01fffffe100f7812 */ /* 0x000fe200078ec0ff */
[C---:B------:R-:W-:Y:S01]  /*10980*/  IMAD.IADD R9, R4.reuse, 0x1, -R17 ;  /* 0x0000000104097824 */ /* 0x040fe200078e0a11 */
[----:B------:R-:W-:Y:S01]  /*10990*/  SHF.R.S32.HI R17, RZ, 0x4, R8 ;  /* 0x00000004ff117819 */ /* 0x000fe20000011408 */
[----:B------:R-:W-:Y:S01]  /*109a0*/  FMUL.FTZ R69, R11, R69 ;  /* 0x000000450b457220 */ /* 0x000fe20000410000 */
[----:B------:R-:W-:Y:S01]  /*109b0*/  LEA.HI R8, R13, R4, RZ, 0x5 ;  /* 0x000000040d087211 */ /* 0x000fe200078f28ff */
[----:B------:R-:W-:Y:S01]  /*109c0*/  FMUL.FTZ R72, R11, R72 ;  /* 0x000000480b487220 */ /* 0x000fe20000410000 */
[----:B------:R-:W-:Y:S01]  /*109d0*/  LEA.HI R22, R9, R9, RZ, 0x1 ;  /* 0x0000000909167211 */ /* 0x000fe200078f08ff */
[----:B------:R-:W-:Y:S01]  /*109e0*/  IMAD.SHL.U32 R17, R17, 0x40, RZ ;  /* 0x0000004011117824 */ /* 0x000fe200078e00ff */
[----:B------:R-:W-:Y:S01]  /*109f0*/  LOP3.LUT R13, R7, 0xfffffffc, RZ, 0xc0, !PT ;  /* 0xfffffffc070d7812 */ /* 0x000fe200078ec0ff */
[----:B------:R-:W-:Y:S01]  /*10a00*/  FMUL.FTZ R73, R11, R73 ;  /* 0x000000490b497220 */ /* 0x000fe20000410000 */
[----:B------:R-:W-:Y:S01]  /*10a10*/  SHF.R.S32.HI R16, RZ, 0x1, R16 ;  /* 0x00000001ff107819 */ /* 0x000fe20000011410 */
[----:B------:R-:W1:Y:S01]  /*10a20*/  @P2 MUFU.RCP R10, R5 ;  /* 0x00000005000a2308 */ /* 0x000e620000001000 */
[----:B------:R-:W-:Y:S01]  /*10a30*/  SHF.R.S32.HI R18, RZ, 0x1, R22 ;  /* 0x00000001ff127819 */ /* 0x000fe20000011416 */
[----:B------:R-:W-:Y:S01]  /*10a40*/  IMAD.IADD R20, R4, 0x1, -R13 ;  /* 0x0000000104147824 */ /* 0x000fe200078e0a0d */
[----:B------:R-:W-:Y:S01]  /*10a50*/  SHF.R.S32.HI R7, RZ, 0x5, R8 ;  /* 0x00000005ff077819 */ /* 0x000fe20000011408 */
[----:B------:R-:W-:Y:S01]  /*10a60*/  IMAD.SHL.U32 R19, R16, 0x40, RZ ;  /* 0x0000004010137824 */ /* 0x000fe200078e00ff */
[----:B------:R-:W-:Y:S01]  /*10a70*/  IADD3 R14, R14, -R15, RZ ;  /* 0x8000000f0e0e7210 */ /* 0x000fe20007ffe0ff */
[----:B------:R-:W-:Y:S01]  /*10a80*/  IMAD.SHL.U32 R18, R18, 0x8, RZ ;  /* 0x0000000812127824 */ /* 0x000fe200078e00ff */
[----:B------:R-:W-:Y:S01]  /*10a90*/  LOP3.LUT R17, R17, 0xc0, RZ, 0xc0, !PT ;  /* 0x000000c011117812 */ /* 0x000fe200078ec0ff */
[----:B------:R-:W-:Y:S01]  /*10aa0*/  IMAD R15, R7, 0x100, R20 ;  /* 0x00000100070f7824 */ /* 0x000fe200078e0214 */
[----:B------:R-:W-:Y:S01]  /*10ab0*/  LOP3.LUT R22, R22, 0xfffffffe, RZ, 0xc0, !PT ;  /* 0xfffffffe16167812 */ /* 0x000fe200078ec0ff */
[----:B------:R-:W-:Y:S01]  /*10ac0*/  FMUL.FTZ R76, R11, R76 ;  /* 0x0000004c0b4c7220 */ /* 0x000fe20000410000 */
[----:B------:R-:W-:Y:S01]  /*10ad0*/  LOP3.LUT R19, R19, 0xc0, RZ, 0xc0, !PT ;  /* 0x000000c013137812 */ /* 0x000fe200078ec0ff */
[----:B------:R-:W-:Y:S01]  /*10ae0*/  IMAD R14, R14, 0x10, R15 ;  /* 0x000000100e0e7824 */ /* 0x000fe200078e020f */
[----:B------:R-:W-:Y:S01]  /*10af0*/  IADD3 R13, R9, -R22, RZ ;  /* 0x80000016090d7210 */ /* 0x000fe20007ffe0ff */
[----:B------:R-:W-:Y:S01]  /*10b00*/  FMUL.FTZ R77, R11, R77 ;  /* 0x0000004d0b4d7220 */ /* 0x000fe20000410000 */
[----:B------:R-:W-:Y:S01]  /*10b10*/  LOP3.LUT R18, R17, 0x18, R18, 0xf8, !PT ;  /* 0x0000001811127812 */ /* 0x000fe200078ef812 */
[----:B------:R-:W-:Y:S01]  /*10b20*/  FMUL.FTZ R80, R11, R80 ;  /* 0x000000500b507220 */ /* 0x000fe20000410000 */
[----:B------:R-:W-:Y:S01]  /*10b30*/  LEA.HI R15, R19, R19, RZ, 0x1d ;  /* 0x00000013130f7211 */ /* 0x000fe200078fe8ff */
[----:B------:R-:W-:Y:S01]  /*10b40*/  FMUL.FTZ R81, R11, R81 ;  /* 0x000000510b517220 */ /* 0x000fe20000410000 */
[----:B------:R-:W-:Y:S01]  /*10b50*/  SHF.R.U32.HI R17, RZ, 0x3, R17 ;  /* 0x00000003ff117819 */ /* 0x000fe20000011611 */
[----:B-1----:R-:W-:Y:S01]  /*10b60*/  FMUL.FTZ R71, R10, R71 ;  /* 0x000000470a477220 */ /* 0x002fe20000410000 */
[----:B------:R-:W-:Y:S01]  /*10b70*/  LOP3.LUT P0, RZ, R16, 0x2, RZ, 0xc0, !PT ;  /* 0x0000000210ff7812 */ /* 0x000fe2000780c0ff */
[----:B------:R-:W-:Y:S01]  /*10b80*/  IMAD.U32 R15, R14, 0x2, R15 ;  /* 0x000000020e0f7824 */ /* 0x000fe200078e000f */
[----:B------:R-:W-:Y:S01]  /*10b90*/  LEA R13, R13, R12, 0x2 ;  /* 0x0000000c0d0d7211 */ /* 0x000fe200078e10ff */
[----:B------:R-:W-:Y:S01]  /*10ba0*/  FMUL.FTZ R70, R10, R70 ;  /* 0x000000460a467220 */ /* 0x000fe20000410000 */
[----:B------:R-:W-:Y:S01]  /*10bb0*/  LOP3.LUT R12, R18, R17, RZ, 0x3c, !PT ;  /* 0x00000011120c7212 */ /* 0x000fe200078e3cff */
[----:B------:R-:W-:Y:S01]  /*10bc0*/  FMUL.FTZ R75, R10, R75 ;  /* 0x0000004b0a4b7220 */ /* 0x000fe20000410000 */
[----:B------:R-:W-:Y:S01]  /*10bd0*/  LOP3.LUT R17, R16, 0x1, RZ, 0xc0, !PT ;  /* 0x0000000110117812 */ /* 0x000fe200078ec0ff */
[C---:B------:R-:W-:Y:S01]  /*10be0*/  FMUL.FTZ R74, R10.reuse, R74 ;  /* 0x0000004a0a4a7220 */ /* 0x040fe20000410000 */
[----:B------:R-:W-:Y:S01]  /*10bf0*/  MOV R14, 0x20 ;  /* 0x00000020000e7802 */ /* 0x000fe20000000f00 */
[----:B------:R-:W-:Y:S01]  /*10c00*/  IMAD.IADD R12, R13, 0x1, R12 ;  /* 0x000000010d0c7824 */ /* 0x000fe200078e020c */
[----:B------:R-:W-:Y:S01]  /*10c10*/  ISETP.NE.U32.AND P1, PT, R17, 0x1, PT ;  /* 0x000000011100780c */ /* 0x000fe20003f25070 */
[C---:B------:R-:W-:Y:S01]  /*10c20*/  FMUL.FTZ R79, R10.reuse, R79 ;  /* 0x0000004f0a4f7220 */ /* 0x040fe20000410000 */
[----:B------:R-:W-:Y:S01]  /*10c30*/  LEA R15, R15, UR5, 0x2 ;  /* 0x000000050f0f7c11 */ /* 0x000fe2000f8e10ff */
[----:B------:R-:W-:Y:S01]  /*10c40*/  FMUL.FTZ R78, R10, R78 ;  /* 0x0000004e0a4e7220 */ /* 0x000fe20000410000 */
[----:B------:R-:W-:Y:S01]  /*10c50*/  SEL R11, R14, 0xffffffe0, P1 ;  /* 0xffffffe00e0b7807 */ /* 0x000fe20000800000 */
[C---:B------:R-:W-:Y:S01]  /*10c60*/  FMUL.FTZ R83, R10.reuse, R83 ;  /* 0x000000530a537220 */ /* 0x040fe20000410000 */
[----:B------:R-:W-:Y:S01]  /*10c70*/  FMUL.FTZ R82, R10, R82 ;  /* 0x000000520a527220 */ /* 0x000fe20000410000 */
[C---:B------:R-:W-:Y:S01]  /*10c80*/  VIADD R14, R15.reuse, 0x40 ;  /* 0x000000400f0e7836 */ /* 0x040fe20000000000 */
[C---:B------:R-:W-:Y:S01]  /*10c90*/  IADD3 R13, R15.reuse, R11, RZ ;  /* 0x0000000b0f0d7210 */ /* 0x040fe20007ffe0ff */
[----:B------:R-:W-:Y:S01]  /*10ca0*/  @P0 VIADD R14, R15, 0xffffffc0 ;  /* 0xffffffc00f0e0836 */ /* 0x000fe20000000000 */
[----:B------:R-:W-:Y:S01]  /*10cb0*/  STS.64 [R15], R68 ;  /* 0x000000440f007388 */ /* 0x000fe20000000a00 */
[----:B------:R-:W-:Y:S01]  /*10cc0*/  LEA R34, R12, UR5, 0x2 ;  /* 0x000000050c227c11 */ /* 0x000fe2000f8e10ff */
[----:B------:R-:W1:Y:S01]  /*10cd0*/  @P2 LDC R33, c[0x0][0x2e8] ;  /* 0x0000ba00ff212b82 */ /* 0x000e620000000800 */
[----:B------:R-:W-:Y:S01]  /*10ce0*/  IMAD.IADD R30, R11, 0x1, R14 ;  /* 0x000000010b1e7824 */ /* 0x000fe200078e020e */
[----:B------:R-:W-:Y:S01]  /*10cf0*/  STS.64 [R15+0x400], R70 ;  /* 0x000400460f007388 */ /* 0x000fe20000000a00 */
[----:B------:R-:W-:Y:S01]  /*10d00*/  LOP3.LUT R35, R8, 0xffffffe0, RZ, 0xc0, !PT ;  /* 0xffffffe008237812 */ /* 0x000fe200078ec0ff */
[----:B------:R-:W4:Y:S01]  /*10d10*/  @P2 MUFU.LG2 R5, R5 ;  /* 0x0000000500052308 */ /* 0x000f220000000c00 */
[----:B------:R-:W-:Y:S01]  /*10d20*/  SHF.R.S32.HI R32, RZ, 0x1f, R7 ;  /* 0x0000001fff207819 */ /* 0x000fe20000011407 */
[----:B------:R-:W-:Y:S01]  /*10d30*/  STS.64 [R13], R72 ;  /* 0x000000480d007388 */ /* 0x000fe20000000a00 */
[----:B------:R-:W-:Y:S01]  /*10d40*/  IADD3 R35, -R35, R4, RZ ;  /* 0x0000000423237210 */ /* 0x000fe20007ffe1ff */
[----:B------:R-:W2:Y:S01]  /*10d50*/  LDC.64 R10, c[0x0][0x2c0] ;  /* 0x0000b000ff0a7b82 */ /* 0x000ea20000000a00 */
[----:B------:R-:W-:Y:S01]  /*10d60*/  LEA.HI R32, R32, R7, RZ, 0x2 ;  /* 0x0000000720207211 */ /* 0x000fe200078f10ff */
[----:B------:R-:W-:Y:S01]  /*10d70*/  STS.64 [R13+0x400], R74 ;  /* 0x0004004a0d007388 */ /* 0x000fe20000000a00 */
[----:B------:R-:W-:Y:S01]  /*10d80*/  LOP3.LUT P0, RZ, R35, 0x3, RZ, 0xc0, !PT ;  /* 0x0000000323ff7812 */ /* 0x000fe2000780c0ff */
[----:B------:R-:W-:Y:S01]  /*10d90*/  IMAD.SHL.U32 R8, R9, 0x4, RZ ;  /* 0x0000000409087824 */ /* 0x000fe200078e00ff */
[----:B------:R-:W-:Y:S01]  /*10da0*/  LOP3.LUT R32, R32, 0xffffffc, RZ, 0xc0, !PT ;  /* 0x0ffffffc20207812 */ /* 0x000fe200078ec0ff */
[----:B------:R-:W-:Y:S01]  /*10db0*/  STS.64 [R14], R76 ;  /* 0x0000004c0e007388 */ /* 0x000fe20000000a00 */
[----:B------:R-:W-:Y:S01]  /*10dc0*/  IADD3 R35, -R143, RZ, RZ ;  /* 0x000000ff8f237210 */ /* 0x000fe20007ffe1ff */
[----:B------:R-:W-:Y:S01]  /*10dd0*/  IMAD.MOV.U32 R4, RZ, RZ, -0x800000 ;  /* 0xff800000ff047424 */ /* 0x000fe200078e00ff */
[----:B------:R-:W-:Y:S01]  /*10de0*/  SHF.R.S32.HI R9, RZ, 0x1f, R8 ;  /* 0x0000001fff097819 */ /* 0x000fe20000011408 */
[----:B------:R-:W-:Y:S01]  /*10df0*/  STS.64 [R14+0x400], R78 ;  /* 0x0004004e0e007388 */ /* 0x000fe20000000a00 */
[----:B------:R-:W-:-:S02]  /*10e00*/  IMAD.IADD R32, R7, 0x1, -R32 ;  /* 0x0000000107207824 */ /* 0x000fc400078e0a20 */
[----:B------:R-:W-:Y:S01]  /*10e10*/  @P3 FMUL.FTZ R7, R6, 0.69314718246459960938 ;  /* 0x3f31721806073820 */ /* 0x000fe20000410000 */
[----:B----4-:R-:W-:Y:S01]  /*10e20*/  @P2 FMUL.FTZ R5, R5, 0.69314718246459960938 ;  /* 0x3f31721805052820 */ /* 0x010fe20000410000 */
[----:B------:R-:W-:Y:S01]  /*10e30*/  STS.64 [R30], R80 ;  /* 0x000000501e007388 */ /* 0x000fe20000000a00 */
[C---:B-----5:R-:W-:Y:S01]  /*10e40*/  SHF.L.U32 R6, R29.reuse, 0x6, RZ ;  /* 0x000000061d067819 */ /* 0x060fe200000006ff */
[----:B---3--:R-:W-:Y:S01]  /*10e50*/  @P3 FFMA.FTZ R4, R2, R31, R7 ;  /* 0x0000001f02043223 */ /* 0x008fe20000010007 */
[----:B------:R-:W-:Y:S01]  /*10e60*/  IMAD.MOV.U32 R2, RZ, RZ, -0x800000 ;  /* 0xff800000ff027424 */ /* 0x000fe200078e00ff */
[----:B------:R3:W-:Y:S01]  /*10e70*/  STS.64 [R30+0x400], R82 ;  /* 0x000400521e007388 */ /* 0x0007e20000000a00 */
[----:B-1----:R-:W-:Y:S01]  /*10e80*/  @P2 FFMA.FTZ R2, R0, R33, R5 ;  /* 0x0000002100022223 */ /* 0x002fe20000010005 */
[----:B------:R-:W-:Y:S01]  /*10e90*/  IMAD R32, R32, 0x10, R149 ;  /* 0x0000001020207824 */ /* 0x000fe200078e0295 */
[----:B------:R-:W-:Y:S01]  /*10ea0*/  BAR.SYNC.DEFER_BLOCKING 0x0 ;  /* 0x0000000000007b1d */ /* 0x000fe20000010000 */
[----:B------:R-:W-:-:S02]  /*10eb0*/  IMAD R0, R29, -0x40, R142 ;  /* 0xffffffc01d007824 */ /* 0x000fc400078e028e */
[----:B--2---:R-:W-:-:S05]  /*10ec0*/  IMAD R143, R28, R10, R143 ;  /* 0x0000000a1c8f7224 */ /* 0x004fca00078e028f */
[----:B---3--:R-:W1:Y:S01]  /*10ed0*/  LDC R30, c[0x0][0x270] ;  /* 0x00009c00ff1e7b82 */ /* 0x008e620000000800 */
[----:B------:R2:W3:Y:S04]  /*10ee0*/  LDS.128 R24, [R34] ;  /* 0x0000000022187984 */ /* 0x0004e80000000c00 */
[----:B------:R2:W4:Y:S04]  /*10ef0*/  LDS.128 R20, [R34+0x800] ;  /* 0x0008000022147984 */ /* 0x0005280000000c00 */
[----:B------:R2:W2:Y:S04]  /*10f00*/  LDS.128 R16, [R34+0x1000] ;  /* 0x0010000022107984 */ /* 0x0004a80000000c00 */
[----:B------:R1:W2:Y:S02]  /*10f10*/  LDS.128 R12, [R34+0x1800] ;  /* 0x00180000220c7984 */ /* 0x0002a40000000c00 */
[----:B-1----:R-:W-:-:S04]  /*10f20*/  IMAD R35, R30, R35, UR4 ;  /* 0x000000041e237e24 */ /* 0x002fc8000f8e0223 */
[----:B------:R-:W-:-:S04]  /*10f30*/  IMAD R35, R143, R30, R35 ;  /* 0x0000001e8f237224 */ /* 0x000fc800078e0223 */
[----:B------:R-:W-:Y:S01]  /*10f40*/  IMAD R11, R35, R11, R6 ;  /* 0x0000000b230b7224 */ /* 0x000fe200078e0206 */
[----:B--234-:R-:W-:Y:S06]  /*10f50*/  @P0 BRA `(.L_x_4107) ;  /* 0x0000000000300947 */ /* 0x01cfec0003800000 */
        /* <DEDUP_REMOVED lines=12> */
.L_x_4107:
[----:B------:R-:W-:Y:S05]  /*11020*/  BSYNC B0 ;  /* 0x0000000000007941 */ /* 0x000fea0003800000 */
.L_x_4106:
[----:B------:R-:W-:Y:S01]  /*11030*/  ULDC UR4, c[0x0][0x2d0] ;  /* 0x0000b40000047ab9 */ /* 0x000fe20000000800 */
[C---:B------:R-:W-:Y:S01]  /*11040*/  VIADD R5, R3.reuse, 0x10 ;  /* 0x0000001003057836 */ /* 0x040fe20000000000 */
        /* <DEDUP_REMOVED lines=9> */
[----:B-1----:R-:W-:-:S02]  /*110e0*/  IADD3 R2, P0, R11, R8, RZ ;  /* 0x000000080b027210 */ /* 0x002fc40007f1e0ff */
        /* <DEDUP_REMOVED lines=12> */
.L_x_4108:
        /* <DEDUP_REMOVED lines=13> */
.L_x_5366:


//--------------------- .text._ZN5flash24flash_fwd_splitkv_kernelI23Flash_fwd_kernel_traitsILi32ELi64ELi128ELi4ELb0ELb0EN7cutlass6half_tE19Flash_kernel_traitsILi32ELi64ELi128ELi4ES3_EELb1ELb0ELb0ELb0ELb0ELb1ELb1ELb1EEEvNS_16Flash_fwd_paramsE --------------------------
	.section	.text._ZN5flash24flash_fwd_splitkv_kernelI23Flash_fwd_kernel_traitsILi32ELi64ELi128ELi4ELb0ELb0EN7cutlass6half_tE19Flash_kernel_traitsILi32ELi64ELi128ELi4ES3_EELb1ELb0ELb0ELb0ELb0ELb1ELb1ELb1EEEvNS_16Flash_fwd_paramsE,"ax",@progbits
	.align	128
        .global         _ZN5flash24flash_fwd_splitkv_kernelI23Flash_fwd_kernel_traitsILi32ELi64ELi128ELi4ELb0ELb0EN7cutlass6half_tE19Flash_kernel_traitsILi32ELi64ELi128ELi4ES3_EELb1ELb0ELb0ELb0ELb0ELb1ELb1ELb1EEEvNS_16Flash_fwd_paramsE
        .type           _ZN5flash24flash_fwd_splitkv_kernelI23Flash_fwd_kernel_traitsILi32ELi64ELi128ELi4ELb0ELb0EN7cutlass6half_tE19Flash_kernel_traitsILi32ELi64ELi128ELi4ES3_EELb1ELb0ELb0ELb0ELb0ELb1ELb1ELb1EEEvNS_16Flash_fwd_paramsE,@function
        .size           _ZN5flash24flash_fwd_splitkv_kernelI23Flash_fwd_kernel_traitsILi32ELi64ELi128ELi4ELb0ELb0EN7cutlass6half_tE19Flash_kernel_traitsILi32ELi64ELi128ELi4ES3_EELb1ELb0ELb0ELb0ELb0ELb1ELb1ELb1EEEvNS_16Flash_fwd_paramsE,(.L_x_5367 - _ZN5flash24flash_fwd_splitkv_kernelI23Flash_fwd_kernel_traitsILi32ELi64ELi128ELi4ELb0ELb0EN7cutlass6half_tE19Flash_kernel_traitsILi32ELi64ELi128ELi4ES3_EELb1ELb0ELb0ELb0ELb0ELb1ELb1ELb1EEEvNS_16Flash_fwd_paramsE)
        .other          _ZN5flash24flash_fwd_splitkv_kernelI23Flash_fwd_kernel_traitsILi32ELi64ELi128ELi4ELb0ELb0EN7cutlass6half_tE19Flash_kernel_traitsILi32ELi64ELi128ELi4ES3_EELb1ELb0ELb0ELb0ELb0ELb1ELb1ELb1EEEvNS_16Flash_fwd_paramsE,@"STO_CUDA_ENTRY STV_DEFAULT"
_ZN5flash24flash_fwd_splitkv_kernelI23Flash_fwd_kernel_traitsILi32ELi64ELi128ELi4ELb0ELb0EN7cutlass6half_tE19Flash_kernel_traitsILi32ELi64ELi128ELi4ES3_EELb1ELb0ELb0ELb0ELb0ELb1ELb1ELb1EEEvNS_16Flash_fwd_paramsE:
.text._ZN5flash24flash_fwd_splitkv_kernelI23Flash_fwd_kernel_traitsILi32ELi64ELi128ELi4ELb0ELb0EN7cutlass6half_tE19Flash_kernel_traitsILi32ELi64ELi128ELi4ES3_EELb1ELb0ELb0ELb0ELb0ELb1ELb1ELb1EEEvNS_16Flash_fwd_paramsE:
[----:B------:R-:W-:Y:S08]  /*0000*/  LDC R1, c[0x0][0x28] ;  /* 0x00000a00ff017b82 */ /* 0x000ff00000000800 */
[----:B------:R-:W1:Y:S01]  /*0010*/  LDC R0, c[0x0][0x270] ;  /* 0x00009c00ff007b82 */ /* 0x000e620000000800 */
[----:B------:R-:W2:Y:S01]  /*0020*/  S2R R80, SR_CTAID.Z ;  /* 0x0000000000507919 */ /* 0x000ea20000002700 */
[----:B------:R-:W-:Y:S01]  /*0030*/  MOV R13, 0xffffffff ;  /* 0xffffffff000d7802 */ /* 0x000fe20000000f00 */
[----:B------:R-:W-:Y:S01]  /*0040*/  ULDC.64 UR6, c[0x0][0x208] ;  /* 0x0000820000067ab9 */ /* 0x000fe20000000a00 */
[----:B------:R-:W-:-:S04]  /*0050*/  ULDC.64 UR4, c[0x0][0x300] ;  /* 0x0000c00000047ab9 */ /* 0x000fc80000000a00 */
[----:B------:R-:W3:Y:S08]  /*0060*/  LDC.64 R6, c[0x0][0x2f0] ;  /* 0x0000bc00ff067b82 */ /* 0x000ef00000000a00 */
[----:B------:R-:W4:Y:S01]  /*0070*/  LDC.64 R8, c[0x0][0x2f8] ;  /* 0x0000be00ff087b82 */ /* 0x000f220000000a00 */
[----:B-1----:R-:W1:Y:S01]  /*0080*/  I2F.U32.RP R2, R0 ;  /* 0x0000000000027306 */ /* 0x002e620000209000 */
[----:B------:R-:W-:-:S06]  /*0090*/  ISETP.NE.U32.AND P1, PT, R0, RZ, PT ;  /* 0x000000ff0000720c */ /* 0x000fcc0003f25070 */
[----:B------:R-:W4:Y:S01]  /*00a0*/  LDC.64 R18, c[0x0][0x300] ;  /* 0x0000c000ff127b82 */ /* 0x000f220000000a00 */
        /* <DEDUP_REMOVED lines=18> */
[----:B------:R-:W2:Y:S08]  /*01d0*/  LDC.U8 R4, c[0x0][0x3c2] ;  /* 0x0000f080ff047b82 */ /* 0x000eb00000000000 */
[----:B------:R-:W-:Y:S01]  /*01e0*/  @P2 VIADD R115, R115, 0x1 ;  /* 0x0000000173732836 */ /* 0x000fe20000000000 */
[----:B------:R-:W-:-:S05]  /*01f0*/  @!P1 LOP3.LUT R115, RZ, R0, RZ, 0x33, !PT ;  /* 0x00000000ff739212 */ /* 0x000fca00078e33ff */
[----:B---3--:R-:W-:-:S05]  /*0200*/  IMAD.WIDE R6, R115, 0x4, R6 ;  /* 0x0000000473067825 */ /* 0x008fca00078e0206 */
[----:B------:R-:W3:Y:S04]  /*0210*/  @P0 LDG.E R13, desc[UR6][R6.64] ;  /* 0x00000006060d0981 */ /* 0x000ee8000c1e1900 */
[----:B------:R1:W3:Y:S01]  /*0220*/  @P0 LDG.E R114, desc[UR6][R6.64+0x4] ;  /* 0x0000040606720981 */ /* 0x0002e2000c1e1900 */
[----:B--2---:R-:W-:Y:S01]  /*0230*/  ISETP.NE.AND P1, PT, R4, RZ, PT ;  /* 0x000000ff0400720c */ /* 0x004fe20003f25270 */
[C---:B----4-:R-:W-:Y:S01]  /*0240*/  IMAD.WIDE R8, R115.reuse, 0x4, R8 ;  /* 0x0000000473087825 */ /* 0x050fe200078e0208 */
[----:B-1----:R-:W-:Y:S02]  /*0250*/  ISETP.EQ.U32.AND P2, PT, R2, RZ, PT ;  /* 0x000000ff0200720c */ /* 0x002fe40003f42070 */
[----:B------:R-:W-:Y:S01]  /*0260*/  ISETP.NE.U32.AND P5, PT, RZ, UR4, PT ;  /* 0x00000004ff007c0c */ /* 0x000fe2000bfa5070 */
[----:B------:R-:W-:Y:S01]  /*0270*/  IMAD.WIDE R18, R115, 0x4, R18 ;  /* 0x0000000473127825 */ /* 0x000fe200078e0212 */
[----:B------:R-:W-:-:S02]  /*0280*/  ISETP.EQ.OR.EX P2, PT, R3, RZ, !P1, P2 ;  /* 0x000000ff0300720c */ /* 0x000fc40004f42720 */
[----:B------:R-:W-:Y:S02]  /*0290*/  ISETP.NE.AND.EX P5, PT, RZ, UR5, PT, P5 ;  /* 0x00000005ff007c0c */ /* 0x000fe4000bfa5350 */
[----:B------:R-:W-:-:S11]  /*02a0*/  MOV R17, RZ ;  /* 0x000000ff00117202 */ /* 0x000fd60000000f00 */
[----:B------:R1:W5:Y:S01]  /*02b0*/  @P5 LDG.E R17, desc[UR6][R18.64] ;  /* 0x0000000612115981 */ /* 0x000362000c1e1900 */
[----:B------:R-:W-:-:S06]  /*02c0*/  IMAD.MOV.U32 R7, RZ, RZ, -0x1 ;  /* 0xffffffffff077424 */ /* 0x000fcc00078e00ff */
[----:B------:R1:W5:Y:S01]  /*02d0*/  @!P2 LDG.E R7, desc[UR6][R8.64] ;  /* 0x000000060807a981 */ /* 0x000362000c1e1900 */
[----:B------:R-:W2:Y:S01]  /*02e0*/  S2R R12, SR_CTAID.X ;  /* 0x00000000000c7919 */ /* 0x000ea20000002500 */
[----:B------:R-:W4:Y:S01]  /*02f0*/  S2R R4, SR_CTAID.Y ;  /* 0x0000000000047919 */ /* 0x000f220000002600 */
[----:B---3--:R-:W-:-:S06]  /*0300*/  @P0 IMAD.IADD R114, R114, 0x1, -R13 ;  /* 0x0000000172720824 */ /* 0x008fcc00078e0a0d */
[----:B------:R-:W3:Y:S01]  /*0310*/  @!P0 LDC R114, c[0x0][0x2c4] ;  /* 0x0000b100ff728b82 */ /* 0x000ee20000000800 */
[----:B------:R-:W-:-:S04]  /*0320*/  ISETP.NE.U32.AND P0, PT, R2, RZ, PT ;  /* 0x000000ff0200720c */ /* 0x000fc80003f05070 */
[----:B------:R-:W-:Y:S02]  /*0330*/  ISETP.NE.AND.EX P0, PT, R3, RZ, PT, P0 ;  /* 0x000000ff0300720c */ /* 0x000fe40003f05300 */
[----:B------:R-:W-:-:S05]  /*0340*/  IADD3 R2, -R115, RZ, RZ ;  /* 0x000000ff73027210 */ /* 0x000fca0007ffe1ff */
[----:B------:R-:W-:-:S06]  /*0350*/  IMAD R80, R0, R2, R80 ;  /* 0x0000000200507224 */ /* 0x000fcc00078e0250 */
[----:B-12-4-:R-:W-:Y:S05]  /*0360*/  @!P0 BRA `(.L_x_4109) ;  /* 0x0000000000108947 */ /* 0x016fea0003800000 */
[----:B------:R-:W2:Y:S02]  /*0370*/  @P1 LDG.E R42, desc[UR6][R8.64+0x4] ;  /* 0x00000406082a1981 */ /* 0x000ea4000c1e1900 */
[----:B--2--5:R-:W-:-:S06]  /*0380*/  @P1 IADD3 R42, R42, -R7, RZ ;  /* 0x800000072a2a1210 */ /* 0x024fcc0007ffe0ff */
[----:B------:R2:W5:Y:S01]  /*0390*/  @!P1 LDG.E R42, desc[UR6][R8.64] ;  /* 0x00000006082a9981 */ /* 0x000562000c1e1900 */
[----:B------:R-:W-:Y:S05]  /*03a0*/  BRA `(.L_x_4110) ;  /* 0x0000000000047947 */ /* 0x000fea0003800000 */
.L_x_4109:
[----:B------:R-:W1:Y:S02]  /*03b0*/  LDC R42, c[0x0][0x2c8] ;  /* 0x0000b200ff2a7b82 */ /* 0x000e640000000800 */
.L_x_4110:
[----:B------:R-:W4:Y:S02]  /*03c0*/  LDC.64 R2, c[0x0][0x308] ;  /* 0x0000c200ff027b82 */ /* 0x000f240000000a00 */
[----:B----4-:R-:W-:-:S04]  /*03d0*/  ISETP.NE.U32.AND P3, PT, R2, RZ, PT ;  /* 0x000000ff0200720c */ /* 0x010fc80003f65070 */
[----:B------:R-:W-:-:S13]  /*03e0*/  ISETP.NE.AND.EX P3, PT, R3, RZ, PT, P3 ;  /* 0x000000ff0300720c */ /* 0x000fda0003f65330 */
[----:B------:R-:W4:Y:S02]  /*03f0*/  @P3 LDC.64 R2, c[0x0][0x308] ;  /* 0x0000c200ff023b82 */ /* 0x000f240000000a00 */
[----:B----4-:R-:W-:-:S05]  /*0400*/  @P3 IMAD.WIDE R2, R115, 0x4, R2 ;  /* 0x0000000473023825 */ /* 0x010fca00078e0202 */
[----:B------:R4:W5:Y:S01]  /*0410*/  @P3 LDG.E R33, desc[UR6][R2.64] ;  /* 0x0000000602213981 */ /* 0x000962000c1e1900 */
[----:B------:R-:W-:-:S05]  /*0420*/  IMAD.SHL.U32 R5, R12, 0x40, RZ ;  /* 0x000000400c057824 */ /* 0x000fca00078e00ff */
[----:B---3--:R-:W-:-:S13]  /*0430*/  ISETP.GT.AND P0, PT, R114, R5, PT ;  /* 0x000000057200720c */ /* 0x008fda0003f04270 */
[----:B------:R-:W-:Y:S05]  /*0440*/  @!P0 EXIT ;  /* 0x000000000000894d */ /* 0x000fea0003800000 */
[----:B--2---:R-:W2:Y:S01]  /*0450*/  LDC R9, c[0x0][0x10] ;  /* 0x00000400ff097b82 */ /* 0x004ea20000000800 */
[--C-:B-1---5:R-:W-:Y:S01]  /*0460*/  IMAD.IADD R42, R42, 0x1, -R17.reuse ;  /* 0x000000012a2a7824 */ /* 0x122fe200078e0a11 */
[----:B------:R-:W1:Y:S01]  /*0470*/  S2R R73, SR_TID.X ;  /* 0x0000000000497919 */ /* 0x000e620000002100 */
[----:B------:R-:W-:-:S05]  /*0480*/  @P3 IMAD.IADD R33, R33, 0x1, -R17 ;  /* 0x0000000121213824 */ /* 0x000fca00078e0a11 */
[----:B----4-:R-:W3:Y:S08]  /*0490*/  LDC R2, c[0x0][0x2c8] ;  /* 0x0000b200ff027b82 */ /* 0x010ef00000000800 */
[----:B------:R-:W4:Y:S01]  /*04a0*/  @!P3 LDC R8, c[0x0][0x2cc] ;  /* 0x0000b300ff08bb82 */ /* 0x000f220000000800 */
[-C--:B--2---:R-:W-:Y:S02]  /*04b0*/  IABS R11, R9.reuse ;  /* 0x00000009000b7213 */ /* 0x084fe40000000000 */
[----:B------:R-:W-:-:S02]  /*04c0*/  IABS R14, R9 ;  /* 0x00000009000e7213 */ /* 0x000fc40000000000 */
[----:B------:R-:W2:Y:S03]  /*04d0*/  I2F.RP R3, R11 ;  /* 0x0000000b00037306 */ /* 0x000ea60000209400 */
[----:B------:R-:W-:Y:S02]  /*04e0*/  IMAD.MOV R14, RZ, RZ, -R14 ;  /* 0x000000ffff0e7224 */ /* 0x000fe400078e0a0e */
[----:B---3--:R-:W-:-:S05]  /*04f0*/  VIADD R2, R2, 0x7f ;  /* 0x0000007f02027836 */ /* 0x008fca0000000000 */
[----:B------:R-:W-:-:S04]  /*0500*/  SHF.R.S32.HI R15, RZ, 0x1f, R2 ;  /* 0x0000001fff0f7819 */ /* 0x000fc80000011402 */
[----:B------:R-:W-:Y:S01]  /*0510*/  LEA.HI R15, R15, R2, RZ, 0x7 ;  /* 0x000000020f0f7211 */ /* 0x000fe200078f38ff */
[----:B--2---:R-:W2:Y:S01]  /*0520*/  MUFU.RCP R3, R3 ;  /* 0x0000000300037308 */ /* 0x004ea20000001000 */
[----:B------:R-:W-:Y:S02]  /*0530*/  IMAD.MOV.U32 R2, RZ, RZ, RZ ;  /* 0x000000ffff027224 */ /* 0x000fe400078e00ff */
[----:B------:R-:W-:-:S05]  /*0540*/  LEA.HI.SX32 R15, R15, R9, 0x19 ;  /* 0x000000090f0f7211 */ /* 0x000fca00078fcaff */
[----:B------:R-:W-:-:S05]  /*0550*/  VIADD R15, R15, 0xffffffff ;  /* 0xffffffff0f0f7836 */ /* 0x000fca0000000000 */
[----:B------:R-:W-:Y:S02]  /*0560*/  IABS R6, R15 ;  /* 0x0000000f00067213 */ /* 0x000fe40000000000 */
[----:B------:R-:W-:Y:S01]  /*0570*/  LOP3.LUT R15, R15, R9, RZ, 0x3c, !PT ;  /* 0x000000090f0f7212 */ /* 0x000fe200078e3cff */
[----:B--2---:R-:W-:-:S03]  /*0580*/  VIADD R3, R3, 0xffffffe ;  /* 0x0ffffffe03037836 */ /* 0x004fc60000000000 */
[----:B------:R-:W-:-:S03]  /*0590*/  ISETP.GE.AND P0, PT, R15, RZ, PT ;  /* 0x000000ff0f00720c */ /* 0x000fc60003f06270 */
[----:B------:R-:W2:Y:S02]  /*05a0*/  F2I.FTZ.U32.TRUNC.NTZ R3, R3 ;  /* 0x0000000300037305 */ /* 0x000ea4000021f000 */
[----:B--2---:R-:W-:-:S04]  /*05b0*/  IMAD.MOV R10, RZ, RZ, -R3 ;  /* 0x000000ffff0a7224 */ /* 0x004fc800078e0a03 */
[----:B------:R-:W-:-:S04]  /*05c0*/  IMAD R10, R10, R11, RZ ;  /* 0x0000000b0a0a7224 */ /* 0x000fc800078e02ff */
[----:B------:R-:W-:Y:S02]  /*05d0*/  IMAD.HI.U32 R10, R3, R10, R2 ;  /* 0x0000000a030a7227 */ /* 0x000fe400078e0002 */
[----:B------:R-:W2:Y:S04]  /*05e0*/  @!P3 LDC.64 R2, c[0x0][0x318] ;  /* 0x0000c600ff02bb82 */ /* 0x000ea80000000a00 */
[----:B------:R-:W-:-:S04]  /*05f0*/  IMAD.HI.U32 R10, R10, R6, RZ ;  /* 0x000000060a0a7227 */ /* 0x000fc800078e00ff */
[----:B------:R-:W-:Y:S02]  /*0600*/  IMAD R14, R10, R14, R6 ;  /* 0x0000000e0a0e7224 */ /* 0x000fe400078e0206 */
[----:B------:R-:W3:Y:S03]  /*0610*/  LDC R6, c[0x0][0x398] ;  /* 0x0000e600ff067b82 */ /* 0x000ee60000000800 */
[----:B------:R-:W-:Y:S02]  /*0620*/  ISETP.GT.U32.AND P1, PT, R11, R14, PT ;  /* 0x0000000e0b00720c */ /* 0x000fe40003f24070 */
[----:B--2---:R-:W-:-:S11]  /*0630*/  @!P3 ISETP.NE.U32.AND P2, PT, R2, RZ, PT ;  /* 0x000000ff0200b20c */ /* 0x004fd60003f45070 */
[----:B------:R-:W-:Y:S01]  /*0640*/  @!P1 IMAD.IADD R14, R14, 0x1, -R11 ;  /* 0x000000010e0e9824 */ /* 0x000fe200078e0a0b */
[----:B------:R-:W-:Y:S01]  /*0650*/  IADD3 R2, -R114, 0xbf, R5 ;  /* 0x000000bf72027810 */ /* 0x000fe20007ffe105 */
[----:B------:R-:W-:Y:S01]  /*0660*/  @!P1 VIADD R10, R10, 0x1 ;  /* 0x000000010a0a9836 */ /* 0x000fe20000000000 */
[----:B------:R-:W-:Y:S02]  /*0670*/  @!P3 ISETP.NE.AND.EX P2, PT, R3, RZ, PT, P2 ;  /* 0x000000ff0300b20c */ /* 0x000fe40003f45320 */
[----:B------:R-:W-:Y:S02]  /*0680*/  ISETP.GE.U32.AND P4, PT, R14, R11, PT ;  /* 0x0000000b0e00720c */ /* 0x000fe40003f86070 */
[----:B----4-:R-:W-:Y:S02]  /*0690*/  @!P3 SEL R8, R8, RZ, P2 ;  /* 0x000000ff0808b207 */ /* 0x010fe40001000000 */
[----:B------:R-:W-:-:S03]  /*06a0*/  ISETP.NE.AND P1, PT, R9, RZ, PT ;  /* 0x000000ff0900720c */ /* 0x000fc60003f25270 */
[----:B------:R-:W-:-:S04]  /*06b0*/  @!P3 IMAD.IADD R33, R42, 0x1, R8 ;  /* 0x000000012a21b824 */ /* 0x000fc800078e0208 */
[----:B------:R-:W-:Y:S01]  /*06c0*/  VIADD R3, R33, 0x7f ;  /* 0x0000007f21037836 */ /* 0x000fe20000000000 */
[----:B---3--:R-:W-:Y:S01]  /*06d0*/  IADD3 R6, R2, R6, R33 ;  /* 0x0000000602067210 */ /* 0x008fe20007ffe021 */
[----:B------:R-:W-:-:S03]  /*06e0*/  @P4 VIADD R10, R10, 0x1 ;  /* 0x000000010a0a4836 */ /* 0x000fc60000000000 */
[----:B------:R-:W-:Y:S01]  /*06f0*/  SHF.R.S32.HI R8, RZ, 0x1f, R3 ;  /* 0x0000001fff087819 */ /* 0x000fe20000011403 */
[----:B------:R-:W-:Y:S01]  /*0700*/  @!P0 IMAD.MOV R10, RZ, RZ, -R10 ;  /* 0x000000ffff0a8224 */ /* 0x000fe200078e0a0a */
[----:B------:R-:W-:Y:S02]  /*0710*/  @!P1 LOP3.LUT R10, RZ, R9, RZ, 0x33, !PT ;  /* 0x00000009ff0a9212 */ /* 0x000fe400078e33ff */
[----:B------:R-:W-:Y:S02]  /*0720*/  SHF.R.S32.HI R2, RZ, 0x1f, R6 ;  /* 0x0000001fff027819 */ /* 0x000fe40000011406 */
[----:B------:R-:W-:Y:S01]  /*0730*/  LEA.HI R8, R8, R3, RZ, 0x7 ;  /* 0x0000000308087211 */ /* 0x000fe200078f38ff */
[----:B------:R-:W-:Y:S01]  /*0740*/  IMAD R109, R10, R4, RZ ;  /* 0x000000040a6d7224 */ /* 0x000fe200078e02ff */
[----:B------:R-:W-:Y:S02]  /*0750*/  LEA.HI R2, R2, R6, RZ, 0x7 ;  /* 0x0000000602027211 */ /* 0x000fe400078f38ff */
[----:B------:R-:W-:-:S02]  /*0760*/  SHF.R.S32.HI R8, RZ, 0x7, R8 ;  /* 0x00000007ff087819 */ /* 0x000fc40000011408 */
[----:B------:R-:W-:Y:S02]  /*0770*/  SHF.R.S32.HI R2, RZ, 0x7, R2 ;  /* 0x00000007ff027819 */ /* 0x000fe40000011402 */
[----:B------:R-:W-:-:S04]  /*0780*/  VIADDMNMX R8, R109, R10, R8, PT ;  /* 0x0000000a6d087246 */ /* 0x000fc80003800108 */
[----:B------:R-:W-:-:S04]  /*0790*/  VIMNMX R32, R8, R2, PT ;  /* 0x0000000208207248 */ /* 0x000fc80003fe0100 */
[----:B------:R-:W-:-:S13]  /*07a0*/  ISETP.GE.AND P0, PT, R109, R32, PT ;  /* 0x000000206d00720c */ /* 0x000fda0003f06270 */
[----:B-1----:R-:W-:Y:S05]  /*07b0*/  @!P0 BRA `(.L_x_4111) ;  /* 0x0000000000e48947 */ /* 0x002fea0003800000 */
[----:B------:R-:W1:Y:S01]  /*07c0*/  LDC.64 R2, c[0x0][0x2c0] ;  /* 0x0000b000ff027b82 */ /* 0x000e620000000a00 */
[----:B------:R-:W-:Y:S01]  /*07d0*/  SHF.R.S32.HI R7, RZ, 0x1f, R73 ;  /* 0x0000001fff077819 */ /* 0x000fe20000011449 */
[----:B------:R-:W-:-:S03]  /*07e0*/  ULDC UR4, c[0x0][0x2dc] ;  /* 0x0000b70000047ab9 */ /* 0x000fc60000000800 */
[----:B------:R-:W-:-:S04]  /*07f0*/  LEA.HI R7, R7, R73, RZ, 0x3 ;  /* 0x0000004907077211 */ /* 0x000fc800078f18ff */
[----:B------:R-:W-:Y:S02]  /*0800*/  LOP3.LUT R6, R7, 0xfffffff8, RZ, 0xc0, !PT ;  /* 0xfffffff807067812 */ /* 0x000fe400078ec0ff */
[----:B------:R-:W-:-:S03]  /*0810*/  SHF.R.S32.HI R7, RZ, 0x3, R7 ;  /* 0x00000003ff077819 */ /* 0x000fc60000011407 */
[----:B------:R-:W-:-:S05]  /*0820*/  IMAD.IADD R6, R73, 0x1, -R6 ;  /* 0x0000000149067824 */ /* 0x000fca00078e0a06 */
        /* <DEDUP_REMOVED lines=17> */
[----:B------:R-:W-:Y:S02]  /*0940*/  LEA.HI.X.SX32 R4, R4, R9, 0x1, P0 ;  /* 0x0000000904047211 */ /* 0x000fe400000f0eff */
[C---:B------:R-:W-:Y:S02]  /*0950*/  LEA R10, P0, R3.reuse, UR4, 0x2 ;  /* 0x00000004030a7c11 */ /* 0x040fe4000f8010ff */
[-C--:B------:R-:W-:Y:S02]  /*0960*/  ISETP.GE.OR P4, PT, R8, R5.reuse, P6 ;  /* 0x000000050800720c */ /* 0x080fe40003786670 */
[----:B------:R-:W-:Y:S01]  /*0970*/  LEA.HI.X R11, R3, UR5, R4, 0x2, P0 ;  /* 0x00000005030b7c11 */ /* 0x000fe200080f1404 */
[----:B------:R-:W-:Y:S01]  /*0980*/  VIADD R4, R7, 0x30 ;  /* 0x0000003007047836 */ /* 0x000fe20000000000 */
[----:B------:R-:W-:Y:S01]  /*0990*/  ISETP.GE.AND P0, PT, R2, R5, PT ;  /* 0x000000050200720c */ /* 0x000fe20003f06270 */
[----:B------:R-:W-:Y:S01]  /*09a0*/  ULDC.64 UR4, c[0x0][0x2b8] ;  /* 0x0000ae0000047ab9 */ /* 0x000fe20000000a00 */
[----:B------:R-:W-:Y:S01]  /*09b0*/  SHF.R.S32.HI R3, RZ, 0x1f, R0 ;  /* 0x0000001fff037819 */ /* 0x000fe20000011400 */
[----:B------:R1:W-:Y:S01]  /*09c0*/  @!P5 STG.E.128 desc[UR6][R10.64], RZ ;  /* 0x000000ff0a00d986 */ /* 0x0003e2000c101d06 */
[----:B------:R-:W-:-:S02]  /*09d0*/  ISETP.NE.OR P0, PT, R6, RZ, P0 ;  /* 0x000000ff0600720c */ /* 0x000fc40000705670 */
[----:B------:R-:W-:Y:S02]  /*09e0*/  IADD3 R0, P2, R0, R7, RZ ;  /* 0x0000000700007210 */ /* 0x000fe40007f5e0ff */
[-C--:B------:R-:W-:Y:S01]  /*09f0*/  ISETP.GE.OR P5, PT, R2, R5.reuse, P6 ;  /* 0x000000050200720c */ /* 0x080fe200037a6670 */
[----:B------:R1:W-:Y:S01]  /*0a00*/  @!P4 STG.E.128 desc[UR6][R10.64+0x800], RZ ;  /* 0x000800ff0a00c986 */ /* 0x0003e2000c101d06 */
[-C--:B------:R-:W-:Y:S02]  /*0a10*/  ISETP.GE.OR P6, PT, R4, R5.reuse, P6 ;  /* 0x000000050400720c */ /* 0x080fe400037c6670 */
[----:B------:R-:W-:Y:S02]  /*0a20*/  ISETP.GE.AND P1, PT, R8, R5, PT ;  /* 0x000000050800720c */ /* 0x000fe40003f26270 */
[----:B------:R-:W-:Y:S02]  /*0a30*/  LEA.HI.X.SX32 R3, R7, R3, 0x1, P2 ;  /* 0x0000000307037211 */ /* 0x000fe400010f0eff */
[----:B------:R-:W-:-:S02]  /*0a40*/  LEA R8, P2, R0, UR4, 0x2 ;  /* 0x0000000400087c11 */ /* 0x000fc4000f8410ff */
[----:B------:R-:W-:Y:S02]  /*0a50*/  ISETP.NE.OR P1, PT, R6, RZ, P1 ;  /* 0x000000ff0600720c */ /* 0x000fe40000f25670 */
[----:B------:R-:W-:Y:S01]  /*0a60*/  LEA.HI.X R9, R0, UR5, R3, 0x2, P2 ;  /* 0x0000000500097c11 */ /* 0x000fe200090f1403 */
[----:B------:R-:W-:Y:S01]  /*0a70*/  @!P0 IMAD.MOV.U32 R0, RZ, RZ, -0x800000 ;  /* 0xff800000ff008424 */ /* 0x000fe200078e00ff */
        /* <DEDUP_REMOVED lines=13> */
.L_x_4111:
        /* <DEDUP_REMOVED lines=24> */
.L_x_4112:
        /* <DEDUP_REMOVED lines=29> */
[----:B------:R-:W-:-:S05]  /*0ea0*/  IMAD.WIDE R2, R14, 0x4, R116 ;  /* 0x000000040e027825 */ /* 0x000fca00078e0274 */
[----:B------:R2:W3:Y:S01]  /*0eb0*/  LDG.E R7, desc[UR6][R2.64] ;  /* 0x0000000602077981 */ /* 0x0004e2000c1e1900 */
[----:B------:R-:W-:-:S04]  /*0ec0*/  IMAD.MOV R14, RZ, RZ, -R14 ;  /* 0x000000ffff0e7224 */ /* 0x000fc800078e0a0e */
[----:B------:R-:W-:Y:S01]  /*0ed0*/  IMAD R14, R9, R14, R24 ;  /* 0x0000000e090e7224 */ /* 0x000fe200078e0218 */
[----:B--2---:R-:W-:-:S04]  /*0ee0*/  IABS R2, R0 ;  /* 0x0000000000027213 */ /* 0x004fc80000000000 */
[----:B-----5:R-:W2:Y:S08]  /*0ef0*/  I2F.RP R10, R2 ;  /* 0x00000002000a7306 */ /* 0x020eb00000209400 */
        /* <DEDUP_REMOVED lines=31> */
[----:B------:R-:W-:-:S03]  /*10f0*/  IMAD.WIDE.U32 R20, R7, R2, RZ ;  /* 0x0000000207147225 */ /* 0x000fc600078e00ff */
[----:B------:R-:W-:Y:S01]  /*1100*/  IADD3 R17, R17, R8, RZ ;  /* 0x0000000811117210 */ /* 0x000fe20007ffe0ff */
[-C--:B-1----:R-:W-:Y:S02]  /*1110*/  IMAD R8, R11, R90.reuse, RZ ;  /* 0x0000005a0b087224 */ /* 0x082fe400078e02ff */
[----:B------:R-:W-:Y:S02]  /*1120*/  IMAD R3, R7, R3, R5 ;  /* 0x0000000307037224 */ /* 0x000fe400078e0205 */
[C---:B------:R-:W-:Y:S02]  /*1130*/  IMAD R8, R14.reuse, R91, R8 ;  /* 0x0000005b0e087224 */ /* 0x040fe400078e0208 */
[----:B------:R-:W-:-:S04]  /*1140*/  IMAD.WIDE.U32 R16, R14, R90, R16 ;  /* 0x0000005a0e107225 */ /* 0x000fc800078e0010 */
[----:B------:R-:W-:Y:S02]  /*1150*/  IMAD.IADD R17, R17, 0x1, R8 ;  /* 0x0000000111117824 */ /* 0x000fe400078e0208 */
[----:B------:R-:W-:Y:S02]  /*1160*/  IMAD R8, R0, UR4, RZ ;  /* 0x0000000400087c24 */ /* 0x000fe4000f8e02ff */
[----:B------:R-:W-:Y:S01]  /*1170*/  IMAD.WIDE.U32 R22, R4, UR4, R16 ;  /* 0x0000000404167c25 */ /* 0x000fe2000f8e0010 */
[----:B------:R-:W-:-:S03]  /*1180*/  MOV R16, R20 ;  /* 0x0000001400107202 */ /* 0x000fc60000000f00 */
[----:B------:R-:W-:Y:S01]  /*1190*/  IMAD R8, R4, UR5, R8 ;  /* 0x0000000504087c24 */ /* 0x000fe2000f8e0208 */
[----:B------:R-:W-:Y:S01]  /*11a0*/  MOV R7, R22 ;  /* 0x0000001600077202 */ /* 0x000fe20000000f00 */
[----:B------:R-:W-:-:S03]  /*11b0*/  IMAD.IADD R15, R21, 0x1, R3 ;  /* 0x00000001150f7824 */ /* 0x000fc600078e0203 */
[----:B------:R-:W-:Y:S01]  /*11c0*/  IADD3 R5, R23, R8, RZ ;  /* 0x0000000817057210 */ /* 0x000fe20007ffe0ff */
[----:B------:R-:W-:Y:S06]  /*11d0*/  BRA `(.L_x_4114) ;  /* 0x0000000400387947 */ /* 0x000fec0003800000 */
.L_x_4113:
[----:B------:R-:W1:Y:S01]  /*11e0*/  LDC R0, c[0x0][0x278] ;  /* 0x00009e00ff007b82 */ /* 0x000e620000000800 */
[----:B------:R-:W-:Y:S02]  /*11f0*/  ISETP.NE.AND P4, PT, R7, -0x1, PT ;  /* 0xffffffff0700780c */ /* 0x000fe40003f85270 */
[----:B------:R-:W-:-:S04]  /*1200*/  LEA R24, R32, 0xffffff80, 0x7 ;  /* 0xffffff8020187811 */ /* 0x000fc800078e38ff */
[----:B------:R-:W-:-:S07]  /*1210*/  SHF.R.S32.HI R11, RZ, 0x1f, R24 ;  /* 0x0000001fff0b7819 */ /* 0x000fce0000011418 */
[----:B------:R-:W2:Y:S01]  /*1220*/  @P4 LDC.64 R90, c[0x0][0x248] ;  /* 0x00009200ff5a4b82 */ /* 0x000ea20000000a00 */
[----:B------:R-:W-:Y:S02]  /*1230*/  @P4 IADD3 R14, R17, R7, RZ ;  /* 0x00000007110e4210 */ /* 0x000fe40007ffe0ff */
        /* <DEDUP_REMOVED lines=10> */
[----:B------:R-:W-:Y:S02]  /*12e0*/  IMAD.MOV.U32 R4, RZ, RZ, R2 ;  /* 0x000000ffff047224 */ /* 0x000fe400078e0002 */
[----:B--2---:R-:W-:Y:S02]  /*12f0*/  @P4 IMAD R9, R14, R91, RZ ;  /* 0x0000005b0e094224 */ /* 0x004fe400078e02ff */
[----:B------:R-:W-:Y:S01]  /*1300*/  IMAD.HI.U32 R20, R8, R4, RZ ;  /* 0x0000000408147227 */ /* 0x000fe200078e00ff */
[----:B------:R-:W-:-:S03]  /*1310*/  LOP3.LUT R8, R80, R0, RZ, 0x3c, !PT ;  /* 0x0000000050087212 */ /* 0x000fc600078e3cff */
[----:B------:R-:W-:Y:S01]  /*1320*/  @P4 IMAD.WIDE.U32 R14, R14, R90, RZ ;  /* 0x0000005a0e0e4225 */ /* 0x000fe200078e00ff */
[----:B------:R-:W-:Y:S02]  /*1330*/  IADD3 R2, -R20, RZ, RZ ;  /* 0x000000ff14027210 */ /* 0x000fe40007ffe1ff */
[----:B------:R-:W-:Y:S01]  /*1340*/  ISETP.GE.AND P1, PT, R8, RZ, PT ;  /* 0x000000ff0800720c */ /* 0x000fe20003f26270 */
[----:B------:R-:W-:Y:S02]  /*1350*/  @P4 IMAD.IADD R9, R15, 0x1, R9 ;  /* 0x000000010f094824 */ /* 0x000fe400078e0209 */
[C---:B------:R-:W-:Y:S02]  /*1360*/  IMAD R2, R3.reuse, R2, R4 ;  /* 0x0000000203027224 */ /* 0x040fe400078e0204 */
[----:B------:R-:W1:Y:S03]  /*1370*/  @P4 LDC.64 R4, c[0x0][0x250] ;  /* 0x00009400ff044b82 */ /* 0x000e660000000a00 */
[----:B------:R-:W-:-:S13]  /*1380*/  ISETP.GT.U32.AND P0, PT, R3, R2, PT ;  /* 0x000000020300720c */ /* 0x000fda0003f04070 */
[----:B------:R-:W-:Y:S02]  /*1390*/  @!P0 IMAD.IADD R2, R2, 0x1, -R3 ;  /* 0x0000000102028824 */ /* 0x000fe400078e0a03 */
[----:B------:R-:W-:Y:S01]  /*13a0*/  @!P0 VIADD R20, R20, 0x1 ;  /* 0x0000000114148836 */ /* 0x000fe20000000000 */
[----:B------:R-:W-:Y:S02]  /*13b0*/  ISETP.NE.AND P0, PT, R0, RZ, PT ;  /* 0x000000ff0000720c */ /* 0x000fe40003f05270 */
[----:B------:R-:W-:Y:S02]  /*13c0*/  ISETP.GE.U32.AND P3, PT, R2, R3, PT ;  /* 0x000000030200720c */ /* 0x000fe40003f66070 */
[----:B------:R-:W2:Y:S11]  /*13d0*/  LDC.64 R2, c[0x0][0x260] ;  /* 0x00009800ff027b82 */ /* 0x000eb60000000a00 */
[----:B------:R-:W-:-:S04]  /*13e0*/  @P3 IADD3 R20, R20, 0x1, RZ ;  /* 0x0000000114143810 */ /* 0x000fc80007ffe0ff */
[----:B------:R-:W-:Y:S01]  /*13f0*/  @!P1 IADD3 R20, -R20, RZ, RZ ;  /* 0x000000ff14149210 */ /* 0x000fe20007ffe1ff */
        /* <DEDUP_REMOVED lines=12> */
[----:B------:R-:W-:-:S07]  /*14c0*/  IADD3 R9, R15, R9, RZ ;  /* 0x000000090f097210 */ /* 0x000fce0007ffe0ff */
.L_x_4115:
[----:B------:R-:W-:Y:S01]  /*14d0*/  MOV R15, R9 ;  /* 0x00000009000f7202 */ /* 0x000fe20000000f00 */
[----:B------:R-:W-:Y:S01]  /*14e0*/  IMAD R8, R11, R90, RZ ;  /* 0x0000005a0b087224 */ /* 0x000fe200078e02ff */
[----:B------:R-:W-:Y:S02]  /*14f0*/  @!P0 LOP3.LUT R20, RZ, R0, RZ, 0x33, !PT ;  /* 0x00000000ff148212 */ /* 0x000fe400078e33ff */
[----:B------:R-:W-:Y:S01]  /*1500*/  @P4 IADD3 R7, R17, R7, RZ ;  /* 0x0000000711074210 */ /* 0x000fe20007ffe0ff */
[----:B------:R-:W-:Y:S01]  /*1510*/  IMAD.WIDE.U32 R14, R90, R24, R14 ;  /* 0x000000185a0e7225 */ /* 0x000fe200078e000e */
[----:B------:R-:W-:-:S03]  /*1520*/  SHF.R.S32.HI R0, RZ, 0x1f, R20 ;  /* 0x0000001fff007819 */ /* 0x000fc60000011414 */
[----:B------:R-:W-:Y:S02]  /*1530*/  IMAD R8, R91, R24, R8 ;  /* 0x000000185b087224 */ /* 0x000fe400078e0208 */
[----:B-1----:R-:W-:Y:S01]  /*1540*/  @P4 IMAD.WIDE.U32 R22, R7, R4, RZ ;  /* 0x0000000407164225 */ /* 0x002fe200078e00ff */
[----:B------:R-:W-:Y:S02]  /*1550*/  MOV R4, R20 ;  /* 0x0000001400047202 */ /* 0x000fe40000000f00 */
[----:B------:R-:W-:Y:S01]  /*1560*/  IADD3 R15, R15, R8, RZ ;  /* 0x000000080f0f7210 */ /* 0x000fe20007ffe0ff */
[----:B--2---:R-:W-:Y:S01]  /*1570*/  IMAD R8, R0, R2, RZ ;  /* 0x0000000200087224 */ /* 0x004fe200078e02ff */
[----:B------:R-:W-:Y:S01]  /*1580*/  @P4 MOV R16, R22 ;  /* 0x0000001600104202 */ /* 0x000fe20000000f00 */
[----:B------:R-:W-:Y:S01]  /*1590*/  IMAD.WIDE.U32 R26, R20, R2, R14 ;  /* 0x00000002141a7225 */ /* 0x000fe200078e000e */
[----:B------:R-:W-:-:S03]  /*15a0*/  MOV R14, R24 ;  /* 0x00000018000e7202 */ /* 0x000fc60000000f00 */
[----:B------:R-:W-:Y:S02]  /*15b0*/  IMAD R3, R20, R3, R8 ;  /* 0x0000000314037224 */ /* 0x000fe400078e0208 */
        /* <DEDUP_REMOVED lines=16> */
.L_x_4114:
[----:B-----5:R1:W5:Y:S01]  /*16c0*/  @P5 LDG.E R10, desc[UR6][R18.64] ;  /* 0x00000006120a5981 */ /* 0x020362000c1e1900 */
[----:B------:R-:W-:Y:S01]  /*16d0*/  ISETP.NE.AND P0, PT, R13, -0x1, PT ;  /* 0xffffffff0d00780c */ /* 0x000fe20003f05270 */
[----:B------:R-:W2:Y:S01]  /*16e0*/  LDC.64 R2, c[0x0][0x240] ;  /* 0x00009000ff027b82 */ /* 0x000ea20000000a00 */
[----:B------:R-:W-:Y:S01]  /*16f0*/  SHF.R.S32.HI R22, RZ, 0x1f, R73 ;  /* 0x0000001fff167819 */ /* 0x000fe20000011449 */
[----:B------:R-:W-:Y:S01]  /*1700*/  ULDC.64 UR4, c[0x0][0x268] ;  /* 0x00009a0000047ab9 */ /* 0x000fe20000000a00 */
[----:B------:R-:W-:Y:S01]  /*1710*/  SHF.R.S32.HI R40, RZ, 0x1f, R42 ;  /* 0x0000001fff287819 */ /* 0x000fe2000001142a */
[----:B------:R-:W-:Y:S01]  /*1720*/  IMAD.SHL.U32 R111, R90, 0x20, RZ ;  /* 0x000000205a6f7824 */ /* 0x000fe200078e00ff */
[----:B------:R-:W-:Y:S02]  /*1730*/  LEA.HI R17, R22, R73, RZ, 0x4 ;  /* 0x0000004916117211 */ /* 0x000fe400078f20ff */
[----:B------:R-:W-:Y:S01]  /*1740*/  LEA.HI R40, R40, R42, RZ, 0x7 ;  /* 0x0000002a28287211 */ /* 0x000fe200078f38ff */
[----:B------:R-:W3:Y:S01]  /*1750*/  LDC R72, c[0x0][0x2e0] ;  /* 0x0000b800ff487b82 */ /* 0x000ee20000000800 */
[----:B------:R-:W-:-:S02]  /*1760*/  LOP3.LUT R17, R17, 0xfffffff0, RZ, 0xc0, !PT ;  /* 0xfffffff011117812 */ /* 0x000fc400078ec0ff */
[----:B------:R-:W-:Y:S02]  /*1770*/  SHF.R.S32.HI R40, RZ, 0x7, R40 ;  /* 0x00000007ff287819 */ /* 0x000fe40000011428 */
[----:B------:R-:W-:Y:S02]  /*1780*/  SHF.L.U64.HI R110, R90, 0x5, R91 ;  /* 0x000000055a6e7819 */ /* 0x000fe4000001025b */
[----:B------:R-:W-:Y:S01]  /*1790*/  VIMNMX R40, R109, R40, !PT ;  /* 0x000000286d287248 */ /* 0x000fe20007fe0100 */
[----:B------:R-:W4:Y:S01]  /*17a0*/  @!P0 LDC.64 R8, c[0x0][0x228] ;  /* 0x00008a00ff088b82 */ /* 0x000f220000000a00 */
[CC--:B-1----:R-:W-:Y:S01]  /*17b0*/  LEA.HI R19, R22.reuse, R73.reuse, RZ, 0x2 ;  /* 0x0000004916137211 */ /* 0x0c2fe200078f10ff */
[----:B--2---:R-:W-:Y:S01]  /*17c0*/  @P0 IMAD.WIDE.U32 R26, R13, R2, RZ ;  /* 0x000000020d1a0225 */ /* 0x004fe200078e00ff */
[----:B------:R-:W-:-:S05]  /*17d0*/  LEA.HI R18, R22, R73, RZ, 0x5 ;  /* 0x0000004916127211 */ /* 0x000fca00078f28ff */
[----:B------:R-:W1:Y:S01]  /*17e0*/  LDC.64 R82, c[0x0][0x250] ;  /* 0x00009400ff527b82 */ /* 0x000e620000000a00 */
[----:B------:R-:W-:Y:S01]  /*17f0*/  LEA.HI R22, R22, R73, RZ, 0x3 ;  /* 0x0000004916167211 */ /* 0x000fe200078f18ff */
[----:B------:R-:W-:Y:S01]  /*1800*/  @P0 IMAD R13, R13, R3, R27 ;  /* 0x000000030d0d0224 */ /* 0x000fe200078e021b */
[----:B------:R-:W-:Y:S02]  /*1810*/  LOP3.LUT R70, R19, 0xfffffffc, RZ, 0xc0, !PT ;  /* 0xfffffffc13467812 */ /* 0x000fe400078ec0ff */
[----:B------:R-:W-:Y:S02]  /*1820*/  SHF.R.S32.HI R22, RZ, 0x3, R22 ;  /* 0x00000003ff167819 */ /* 0x000fe40000011416 */
[----:B------:R-:W-:Y:S01]  /*1830*/  SHF.R.S32.HI R78, RZ, 0x2, R19 ;  /* 0x00000002ff4e7819 */ /* 0x000fe20000011413 */
[C---:B------:R-:W-:Y:S01]  /*1840*/  IMAD.IADD R70, R73.reuse, 0x1, -R70 ;  /* 0x0000000149467824 */ /* 0x040fe200078e0a46 */
[----:B------:R-:W-:Y:S01]  /*1850*/  SHF.L.U32 R22, R22, 0x6, RZ ;  /* 0x0000000616167819 */ /* 0x000fe200000006ff */
[----:B------:R-:W-:Y:S01]  /*1860*/  IMAD.IADD R73, R73, 0x1, -R17 ;  /* 0x0000000149497824 */ /* 0x000fe200078e0a11 */
[----:B------:R-:W-:Y:S01]  /*1870*/  SHF.R.S32.HI R74, RZ, 0x5, R18 ;  /* 0x00000005ff4a7819 */ /* 0x000fe20000011412 */
[----:B------:R-:W-:Y:S01]  /*1880*/  IMAD.SHL.U32 R84, R70, 0x8, RZ ;  /* 0x0000000846547824 */ /* 0x000fe200078e00ff */
[----:B------:R-:W-:Y:S01]  /*1890*/  LEA.HI R19, R19, R78, RZ, 0x1 ;  /* 0x0000004e13137211 */ /* 0x000fe200078f08ff */
[-C--:B----4-:R-:W-:Y:S01]  /*18a0*/  @!P0 IMAD R20, R6, R8.reuse, RZ ;  /* 0x0000000806148224 */ /* 0x090fe200078e02ff */
[----:B------:R-:W-:Y:S01]  /*18b0*/  SHF.R.S32.HI R79, RZ, 0x1f, R78 ;  /* 0x0000001fff4f7819 */ /* 0x000fe2000001144e */
[----:B------:R-:W-:Y:S01]  /*18c0*/  @P0 IMAD.MOV.U32 R17, RZ, RZ, R26 ;  /* 0x000000ffff110224 */ /* 0x000fe200078e001a */
[----:B------:R-:W-:Y:S01]  /*18d0*/  SHF.R.S32.HI R85, RZ, 0x1f, R84 ;  /* 0x0000001fff557819 */ /* 0x000fe20000011454 */
[----:B------:R-:W-:Y:S01]  /*18e0*/  @!P0 IMAD R9, R115, R9, R20 ;  /* 0x0000000973098224 */ /* 0x000fe200078e0214 */
[----:B------:R-:W-:Y:S01]  /*18f0*/  LOP3.LUT R19, R19, 0x7fffffe, RZ, 0xc0, !PT ;  /* 0x07fffffe13137812 */ /* 0x000fe200078ec0ff */
[----:B------:R-:W-:Y:S01]  /*1900*/  @!P0 IMAD.WIDE.U32 R20, R115, R8, RZ ;  /* 0x0000000873148225 */ /* 0x000fe200078e00ff */
[----:B------:R-:W-:-:S02]  /*1910*/  LOP3.LUT R8, R22, 0xc0, RZ, 0xc0, !PT ;  /* 0x000000c016087812 */ /* 0x000fc400078ec0ff */
[----:B---3--:R-:W-:Y:S01]  /*1920*/  LEA.HI R72, R72, R72, RZ, 0x1 ;  /* 0x0000004848487211 */ /* 0x008fe200078f08ff */
[----:B------:R-:W-:Y:S01]  /*1930*/  @!P0 IMAD.IADD R13, R21, 0x1, R9 ;  /* 0x00000001150d8824 */ /* 0x000fe200078e0209 */
[----:B------:R-:W-:Y:S01]  /*1940*/  LOP3.LUT R18, R8, 0x18, R84, 0xf8, !PT ;  /* 0x0000001808127812 */ /* 0x000fe200078ef854 */
[----:B------:R-:W-:Y:S01]  /*1950*/  IMAD.IADD R19, R78, 0x1, -R19 ;  /* 0x000000014e137824 */ /* 0x000fe200078e0a13 */
[----:B------:R-:W-:Y:S01]  /*1960*/  SHF.R.U32.HI R8, RZ, 0x3, R8 ;  /* 0x00000003ff087819 */ /* 0x000fe20000011608 */
[----:B------:R-:W-:Y:S01]  /*1970*/  IMAD.WIDE R22, R12, 0x40, R78 ;  /* 0x000000400c167825 */ /* 0x000fe200078e024e */
[----:B------:R-:W-:Y:S02]  /*1980*/  @!P0 MOV R17, R20 ;  /* 0x0000001400118202 */ /* 0x000fe40000000f00 */
[----:B------:R-:W-:Y:S01]  /*1990*/  IADD3 R16, P0, R84, R16, RZ ;  /* 0x0000001054107210 */ /* 0x000fe20007f1e0ff */
[----:B------:R-:W-:Y:S01]  /*19a0*/  IMAD R74, R74, 0x8, R19 ;  /* 0x000000084a4a7824 */ /* 0x000fe200078e0213 */
[----:B------:R-:W-:Y:S01]  /*19b0*/  LOP3.LUT R8, R18, R8, RZ, 0x3c, !PT ;  /* 0x0000000812087212 */ /* 0x000fe200078e3cff */
[----:B------:R-:W-:Y:S01]  /*19c0*/  IMAD R9, R0, UR4, RZ ;  /* 0x0000000400097c24 */ /* 0x000fe2000f8e02ff */
[----:B------:R-:W-:Y:S01]  /*19d0*/  IADD3 R18, P1, R84, R17, RZ ;  /* 0x0000001154127210 */ /* 0x000fe20007f3e0ff */
[----:B------:R-:W-:Y:S01]  /*19e0*/  IMAD.X R17, R85, 0x1, R15, P0 ;  /* 0x0000000155117824 */ /* 0x000fe200000e060f */
[----:B------:R-:W-:Y:S01]  /*19f0*/  IADD3 R86, P0, R78, R14, RZ ;  /* 0x0000000e4e567210 */ /* 0x000fe20007f1e0ff */
[----:B------:R-:W-:Y:S01]  /*1a00*/  IMAD R12, R23, R2, RZ ;  /* 0x00000002170c7224 */ /* 0x000fe200078e02ff */
[----:B------:R-:W-:Y:S01]  /*1a10*/  SHF.R.S32.HI R69, RZ, 0x1, R72 ;  /* 0x00000001ff457819 */ /* 0x000fe20000011448 */
[----:B------:R-:W-:Y:S01]  /*1a20*/  IMAD.X R19, R85, 0x1, R13, P1 ;  /* 0x0000000155137824 */ /* 0x000fe200008e060d */
[----:B------:R-:W-:Y:S01]  /*1a30*/  LEA R74, R74, R8, 0x5 ;  /* 0x000000084a4a7211 */ /* 0x000fe200078e28ff */
[----:B------:R-:W-:Y:S01]  /*1a40*/  IMAD.X R11, R79, 0x1, R11, P0 ;  /* 0x000000014f0b7824 */ /* 0x000fe200000e060b */
[----:B------:R-:W-:Y:S01]  /*1a50*/  IADD3 R76, P0, R84, R7, RZ ;  /* 0x00000007544c7210 */ /* 0x000fe20007f1e0ff */
[----:B------:R-:W-:Y:S01]  /*1a60*/  IMAD.WIDE.U32 R18, R22, R2, R18 ;  /* 0x0000000216127225 */ /* 0x000fe200078e0012 */
[----:B------:R-:W-:-:S02]  /*1a70*/  SHF.R.S32.HI R2, RZ, 0x1f, R80 ;  /* 0x0000001fff027819 */ /* 0x000fc40000011450 */
[----:B-1----:R-:W-:Y:S01]  /*1a80*/  SHF.L.U64.HI R112, R82, 0x5, R83 ;  /* 0x0000000552707819 */ /* 0x002fe20000010253 */
[----:B------:R-:W-:Y:S01]  /*1a90*/  IMAD.X R77, R85, 0x1, R5, P0 ;  /* 0x00000001554d7824 */ /* 0x000fe200000e0605 */
[----:B------:R-:W-:Y:S01]  /*1aa0*/  ISETP.GT.AND P0, PT, R32, R40, PT ;  /* 0x000000282000720c */ /* 0x000fe20003f04270 */
[----:B------:R-:W-:Y:S01]  /*1ab0*/  IMAD R12, R22, R3, R12 ;  /* 0x00000003160c7224 */ /* 0x000fe200078e020c */
[----:B------:R-:W-:Y:S01]  /*1ac0*/  SHF.L.U32 R113, R82, 0x5, RZ ;  /* 0x0000000552717819 */ /* 0x000fe200000006ff */
[C---:B------:R-:W-:Y:S01]  /*1ad0*/  IMAD R9, R4.reuse, UR5, R9 ;  /* 0x0000000504097c24 */ /* 0x040fe2000f8e0209 */
[----:B------:R-:W-:Y:S01]  /*1ae0*/  LEA.HI R73, R73, R73, RZ, 0x1 ;  /* 0x0000004949497211 */ /* 0x000fe200078f08ff */
[----:B------:R-:W-:Y:S01]  /*1af0*/  IMAD.WIDE.U32 R16, R4, UR4, R16 ;  /* 0x0000000404107c25 */ /* 0x000fe2000f8e0010 */
[----:B------:R-:W-:-:S03]  /*1b00*/  ULDC.64 UR4, c[0x0][0x258] ;  /* 0x0000960000047ab9 */ /* 0x000fc60000000a00 */
[----:B------:R-:W-:Y:S01]  /*1b10*/  IMAD.SHL.U32 R70, R70, 0x4, RZ ;  /* 0x0000000446467824 */ /* 0x000fe200078e00ff */
[----:B------:R-:W-:Y:S01]  /*1b20*/  IADD3 R17, R17, R9, RZ ;  /* 0x0000000911117210 */ /* 0x000fe20007ffe0ff */
[----:B------:R-:W-:Y:S02]  /*1b30*/  IMAD.IADD R13, R19, 0x1, R12 ;  /* 0x00000001130d7824 */ /* 0x000fe400078e020c */
[----:B------:R-:W-:Y:S02]  /*1b40*/  IMAD R2, R2, UR4, RZ ;  /* 0x0000000402027c24 */ /* 0x000fe4000f8e02ff */
[----:B------:R-:W-:Y:S02]  /*1b50*/  IMAD R11, R11, R82, RZ ;  /* 0x000000520b0b7224 */ /* 0x000fe400078e02ff */
[----:B------:R-:W-:Y:S02]  /*1b60*/  IMAD.MOV.U32 R12, RZ, RZ, R18 ;  /* 0x000000ffff0c7224 */ /* 0x000fe400078e0012 */
[----:B------:R-:W-:-:S02]  /*1b70*/  IMAD R71, R78, R69, R70 ;  /* 0x000000454e477224 */ /* 0x000fc400078e0246 */
[----:B------:R-:W-:Y:S02]  /*1b80*/  IMAD R75, R79, R90, RZ ;  /* 0x0000005a4f4b7224 */ /* 0x000fe400078e02ff */
[C---:B------:R-:W-:Y:S01]  /*1b90*/  IMAD R41, R80.reuse, UR5, R2 ;  /* 0x0000000550297c24 */ /* 0x040fe2000f8e0202 */
[----:B------:R-:W-:Y:S01]  /*1ba0*/  SHF.R.S32.HI R65, RZ, 0x1f, R71 ;  /* 0x0000001fff417819 */ /* 0x000fe20000011447 */
[----:B------:R-:W-:-:S04]  /*1bb0*/  IMAD.WIDE.U32 R80, R80, UR4, R12 ;  /* 0x0000000450507c25 */ /* 0x000fc8000f8e000c */
[----:B------:R-:W-:Y:S01]  /*1bc0*/  IMAD R88, R86, R83, R11 ;  /* 0x0000005356587224 */ /* 0x000fe200078e020b */
[----:B------:R-:W-:Y:S01]  /*1bd0*/  IADD3 R41, R81, R41, RZ ;  /* 0x0000002951297210 */ /* 0x000fe20007ffe0ff */
[----:B------:R-:W-:Y:S02]  /*1be0*/  IMAD.IADD R70, R70, 0x1, R71 ;  /* 0x0000000146467824 */ /* 0x000fe400078e0247 */
[----:B------:R-:W-:-:S03]  /*1bf0*/  IMAD.WIDE.U32 R86, R86, R82, R16 ;  /* 0x0000005256567225 */ /* 0x000fc600078e0010 */
[----:B------:R-:W-:Y:S01]  /*1c00*/  SHF.R.S32.HI R64, RZ, 0x1f, R70 ;  /* 0x0000001fff407819 */ /* 0x000fe20000011446 */
[C---:B------:R-:W-:Y:S02]  /*1c10*/  IMAD R75, R78.reuse, R91, R75 ;  /* 0x0000005b4e4b7224 */ /* 0x040fe400078e024b */
[----:B------:R-:W-:-:S04]  /*1c20*/  IMAD.WIDE.U32 R76, R78, R90, R76 ;  /* 0x0000005a4e4c7225 */ /* 0x000fc800078e004c */
[----:B------:R-:W-:Y:S02]  /*1c30*/  IMAD.IADD R75, R77, 0x1, R75 ;  /* 0x000000014d4b7824 */ /* 0x000fe400078e024b */
[----:B------:R-:W-:Y:S01]  /*1c40*/  IMAD.IADD R89, R87, 0x1, R88 ;  /* 0x0000000157597824 */ /* 0x000fe200078e0258 */
[----:B------:R-:W-:Y:S01]  /*1c50*/  @!P5 MOV R10, RZ ;  /* 0x000000ff000ad202 */ /* 0x000fe20000000f00 */
[----:B------:R-:W-:Y:S06]  /*1c60*/  @!P0 BRA `(.L_x_4116) ;  /* 0x0000003c005c8947 */ /* 0x000fec0003800000 */
[----:B------:R-:W1:Y:S01]  /*1c70*/  LDC.64 R2, c[0x0][0x338] ;  /* 0x0000ce00ff027b82 */ /* 0x000e620000000a00 */
[----:B------:R-:W-:Y:S01]  /*1c80*/  ULDC.64 UR8, c[0x0][0x330] ;  /* 0x0000cc0000087ab9 */ /* 0x000fe20000000a00 */
[----:B------:R-:W-:Y:S01]  /*1c90*/  SHF.R.S32.HI R5, RZ, 0x1f, R24 ;  /* 0x0000001fff057819 */ /* 0x000fe20000011418 */
[----:B------:R-:W-:Y:S01]  /*1ca0*/  IMAD R7, R6, UR8, RZ ;  /* 0x0000000806077c24 */ /* 0x000fe2000f8e02ff */
[--C-:B------:R-:W-:Y:S01]  /*1cb0*/  SHF.R.S32.HI R9, RZ, 0x1f, R42.reuse ;  /* 0x0000001fff097819 */ /* 0x100fe2000001142a */
[----:B------:R-:W-:Y:S01]  /*1cc0*/  ULDC.64 UR4, c[0x0][0x328] ;  /* 0x0000ca0000047ab9 */ /* 0x000fe20000000a00 */
        /* <DEDUP_REMOVED lines=9> */
[C---:B------:R-:W-:Y:S01]  /*1d60*/  IMAD.WIDE.U32 R14, R115.reuse, UR4, R84 ;  /* 0x00000004730e7c25 */ /* 0x040fe2000f8e0054 */
[----:B------:R-:W-:Y:S01]  /*1d70*/  ULDC UR23, c[0x0][0x2d0] ;  /* 0x0000b40000177ab9 */ /* 0x000fe20000000800 */
[----:B------:R-:W-:Y:S01]  /*1d80*/  IADD3 R68, R78, 0x20, RZ ;  /* 0x000000204e447810 */ /* 0x000fe20007ffe0ff */
[----:B------:R-:W-:Y:S01]  /*1d90*/  ULDC.U8 UR20, c[0x0][0x3c3] ;  /* 0x0000f0c000147ab9 */ /* 0x000fe20000000000 */
        /* <DEDUP_REMOVED lines=8> */
[----:B------:R-:W-:Y:S01]  /*1e20*/  IMAD.IADD R15, R15, 0x1, R6 ;  /* 0x000000010f0f7824 */ /* 0x000fe200078e0206 */
[----:B------:R-:W-:Y:S01]  /*1e30*/  UIMAD.WIDE.U32 UR16, UR4, 0xc0, URZ ;  /* 0x000000c0041078a5 */ /* 0x000fe2000f8e003f */
[----:B------:R-:W-:Y:S01]  /*1e40*/  IMAD R7, R8, UR5, R7 ;  /* 0x0000000508077c24 */ /* 0x000fe2000f8e0207 */
[----:B------:R-:W-:Y:S01]  /*1e50*/  SHF.L.U64.HI R44, R2, 0x6, R3 ;  /* 0x00000006022c7819 */ /* 0x000fe20000010203 */
[----:B------:R-:W-:Y:S01]  /*1e60*/  IMAD.WIDE.U32 R12, R8, UR4, R12 ;  /* 0x00000004080c7c25 */ /* 0x000fe2000f8e000c */
[C---:B------:R-:W-:Y:S01]  /*1e70*/  SHF.L.U64.HI R62, R2.reuse, 0x5, R3 ;  /* 0x00000005023e7819 */ /* 0x040fe20000010203 */
[----:B------:R-:W-:Y:S01]  /*1e80*/  USHF.L.U64.HI UR21, UR18, 0x1, UR13 ;  /* 0x0000000112157899 */ /* 0x000fe2000801020d */
[----:B------:R-:W-:Y:S01]  /*1e90*/  SHF.L.U32 R45, R2, 0x6, RZ ;  /* 0x00000006022d7819 */ /* 0x000fe200000006ff */
[C---:B------:R-:W-:Y:S01]  /*1ea0*/  IMAD R5, R8.reuse, R3, R5 ;  /* 0x0000000308057224 */ /* 0x040fe200078e0205 */
[----:B------:R-:W-:Y:S01]  /*1eb0*/  IADD3 R7, R13, R7, RZ ;  /* 0x000000070d077210 */ /* 0x000fe20007ffe0ff */
[----:B------:R-:W-:Y:S01]  /*1ec0*/  IMAD.WIDE.U32 R8, R8, R2, R14 ;  /* 0x0000000208087225 */ /* 0x000fe200078e000e */
[----:B------:R-:W-:Y:S01]  /*1ed0*/  MOV R6, R12 ;  /* 0x0000000c00067202 */ /* 0x000fe20000000f00 */
[----:B------:R-:W-:Y:S01]  /*1ee0*/  USHF.L.U32 UR24, UR12, 0x1, URZ ;  /* 0x000000010c187899 */ /* 0x000fe2000800063f */
[----:B------:R-:W-:Y:S01]  /*1ef0*/  IADD3 R66, R78, 0x60, RZ ;  /* 0x000000604e427810 */ /* 0x000fe20007ffe0ff */
[----:B-----5:R-:W-:Y:S01]  /*1f00*/  IMAD.IADD R24, R10, 0x1, R24 ;  /* 0x000000010a187824 */ /* 0x020fe200078e0218 */
[----:B------:R-:W-:Y:S01]  /*1f10*/  SHF.R.S32.HI R36, RZ, 0x1f, R37 ;  /* 0x0000001fff247819 */ /* 0x000fe20000011425 */
[C---:B------:R-:W-:Y:S01]  /*1f20*/  IMAD R54, R0.reuse, UR10, RZ ;  /* 0x0000000a00367c24 */ /* 0x040fe2000f8e02ff */
[----:B--2---:R-:W-:Y:S01]  /*1f30*/  LEA R43, -R43, RZ, 0x7 ;  /* 0x000000ff2b2b7211 */ /* 0x004fe200078e39ff */
[----:B------:R-:W-:Y:S01]  /*1f40*/  IMAD R56, R0, UR8, RZ ;  /* 0x0000000800387c24 */ /* 0x000fe2000f8e02ff */
[----:B------:R-:W-:Y:S01]  /*1f50*/  ULDC UR19, c[0x0][0x2e0] ;  /* 0x0000b80000137ab9 */ /* 0x000fe20000000800 */
[----:B------:R-:W-:Y:S01]  /*1f60*/  IMAD.IADD R11, R9, 0x1, R5 ;  /* 0x00000001090b7824 */ /* 0x000fe200078e0205 */
[----:B------:R-:W-:Y:S01]  /*1f70*/  ULDC.64 UR14, c[0x0][0x250] ;  /* 0x00009400000e7ab9 */ /* 0x000fe20000000a00 */
[----:B------:R-:W-:Y:S01]  /*1f80*/  IMAD.MOV.U32 R10, RZ, RZ, R8 ;  /* 0x000000ffff0a7224 */ /* 0x000fe200078e0008 */
[----:B------:R-:W-:Y:S01]  /*1f90*/  USHF.L.U32 UR18, UR18, 0x1, URZ ;  /* 0x0000000112127899 */ /* 0x000fe2000800063f */
[----:B------:R-:W-:-:S02]  /*1fa0*/  IMAD R24, R69, R24, RZ ;  /* 0x0000001845187224 */ /* 0x000fc400078e02ff */
[C---:B------:R-:W-:Y:S02]  /*1fb0*/  IMAD R54, R4.reuse, UR11, R54 ;  /* 0x0000000b04367c24 */ /* 0x040fe4000f8e0236 */
        /* <DEDUP_REMOVED lines=8> */
[----:B------:R-:W-:Y:S01]  /*2040*/  LEA R55, P1, R6, UR10, 0x1 ;  /* 0x0000000a06377c11 */ /* 0x000fe2000f8208ff */
[----:B------:R-:W-:Y:S01]  /*2050*/  UIMAD UR10, UR5, 0xc0, URZ ;  /* 0x000000c0050a78a4 */ /* 0x000fe2000f8e023f */
[----:B------:R-:W-:Y:S01]  /*2060*/  IMAD.IADD R56, R5, 0x1, R56 ;  /* 0x0000000105387824 */ /* 0x000fe200078e0238 */
[----:B------:R-:W-:Y:S01]  /*2070*/  LEA R57, P0, R4, UR8, 0x1 ;  /* 0x0000000804397c11 */ /* 0x000fe2000f8008ff */
[----:B------:R-:W-:Y:S01]  /*2080*/  IMAD.IADD R54, R7, 0x1, R54 ;  /* 0x0000000107367824 */ /* 0x000fe200078e0236 */
[----:B------:R-:W-:Y:S01]  /*2090*/  UIADD3 UR25, UR17, UR10, URZ ;  /* 0x0000000a11197290 */ /* 0x000fe2000fffe03f */
[----:B------:R-:W-:Y:S01]  /*20a0*/  IMAD.X R60, R64, 0x1, R23, P3 ;  /* 0x00000001403c7824 */ /* 0x000fe200018e0617 */
[----:B------:R-:W-:Y:S01]  /*20b0*/  LEA.HI.X R56, R4, UR9, R56, 0x1, P0 ;  /* 0x0000000904387c11 */ /* 0x000fe200080f0c38 */
[----:B------:R-:W-:Y:S01]  /*20c0*/  ULDC.64 UR8, c[0x0][0x218] ;  /* 0x0000860000087ab9 */ /* 0x000fe20000000a00 */
[----:B------:R-:W-:Y:S01]  /*20d0*/  IADD3.X R23, R65, R23, RZ, P4, !PT ;  /* 0x0000001741177210 */ /* 0x000fe200027fe4ff */
[----:B------:R-:W-:Y:S01]  /*20e0*/  IMAD.SHL.U32 R47, R83, 0x40, RZ ;  /* 0x00000040532f7824 */ /* 0x000fe200078e00ff */
[----:B------:R-:W-:Y:S01]  /*20f0*/  LEA.HI.X R54, R6, UR11, R54, 0x1, P1 ;  /* 0x0000000b06367c11 */ /* 0x000fe200088f0c36 */
        /* <DEDUP_REMOVED lines=8> */
[----:B------:R-:W-:Y:S01]  /*2180*/  IMAD.SHL.U32 R46, R91, 0x40, RZ ;  /* 0x000000405b2e7824 */ /* 0x000fe200078e00ff */
[C---:B------:R-:W-:Y:S01]  /*2190*/  SHF.L.U64.HI R60, R61.reuse, 0x1, R60 ;  /* 0x000000013d3c7819 */ /* 0x040fe2000001023c */
[----:B------:R-:W-:Y:S01]  /*21a0*/  IMAD.SHL.U32 R61, R61, 0x2, RZ ;  /* 0x000000023d3d7824 */ /* 0x000fe200078e00ff */
[----:B------:R-:W-:Y:S01]  /*21b0*/  LEA.HI.X R50, R76, UR9, R75, 0x1, P1 ;  /* 0x000000094c327c11 */ /* 0x000fe200088f0c4b */
[----:B------:R-:W-:Y:S01]  /*21c0*/  ULDC.64 UR8, c[0x0][0x360] ;  /* 0x0000d80000087ab9 */ /* 0x000fe20000000a00 */
[----:B------:R-:W-:Y:S01]  /*21d0*/  IMAD.WIDE.U32 R90, R90, 0x40, RZ ;  /* 0x000000405a5a7825 */ /* 0x000fe200078e00ff */
[----:B------:R-:W-:Y:S01]  /*21e0*/  LEA.HI.X R52, R86, UR5, R89, 0x1, P0 ;  /* 0x0000000556347c11 */ /* 0x000fe200080f0c59 */
[----:B------:R-:W-:Y:S01]  /*21f0*/  ULDC.64 UR4, c[0x0][0x358] ;  /* 0x0000d60000047ab9 */ /* 0x000fe20000000a00 */
[----:B------:R-:W-:Y:S01]  /*2200*/  IADD3 R10, P1, R24, UR8, RZ ;  /* 0x00000008180a7c10 */ /* 0x000fe2000ff3e0ff */
[----:B------:R-:W-:Y:S01]  /*2210*/  IMAD R49, R83, 0xc0, RZ ;  /* 0x000000c053317824 */ /* 0x000fe200078e02ff */
[----:B------:R-:W-:Y:S01]  /*2220*/  IADD3 R47, R9, R47, RZ ;  /* 0x0000002f092f7210 */ /* 0x000fe20007ffe0ff */
[----:B------:R-:W-:Y:S01]  /*2230*/  IMAD.SHL.U32 R39, R69, 0x20, RZ ;  /* 0x0000002045277824 */ /* 0x000fe200078e00ff */
[----:B------:R-:W-:Y:S01]  /*2240*/  IADD3 R59, P4, R61, UR8, RZ ;  /* 0x000000083d3b7c10 */ /* 0x000fe2000ff9e0ff */
[----:B------:R-:W-:Y:S01]  /*2250*/  IMAD R35, R69, 0x60, RZ ;  /* 0x0000006045237824 */ /* 0x000fe200078e02ff */
[----:B------:R-:W-:Y:S01]  /*2260*/  IADD3 R61, P3, R61, UR4, RZ ;  /* 0x000000043d3d7c10 */ /* 0x000fe2000ff7e0ff */
[----:B------:R-:W-:Y:S01]  /*2270*/  IMAD.WIDE.U32 R82, R82, 0xc0, RZ ;  /* 0x000000c052527825 */ /* 0x000fe200078e00ff */
[----:B------:R-:W-:Y:S01]  /*2280*/  IADD3 R24, P0, R24, UR4, RZ ;  /* 0x0000000418187c10 */ /* 0x000fe2000ff1e0ff */
[----:B------:R-:W-:Y:S01]  /*2290*/  ULDC UR4, c[0x0][0x2e0] ;  /* 0x0000b80000047ab9 */ /* 0x000fe20000000800 */
[----:B------:R-:W-:Y:S01]  /*22a0*/  IADD3.X R9, R23, UR9, RZ, P1, !PT ;  /* 0x0000000917097c10 */ /* 0x000fe20008ffe4ff */
[----:B------:R-:W-:Y:S01]  /*22b0*/  IMAD.SHL.U32 R63, R2, 0x20, RZ ;  /* 0x00000020023f7824 */ /* 0x000fe200078e00ff */
[----:B------:R-:W-:Y:S01]  /*22c0*/  SHF.L.U32 R48, R8, 0x1, RZ ;  /* 0x0000000108307819 */ /* 0x000fe200000006ff */
[----:B------:R-:W-:Y:S01]  /*22d0*/  VIADD R67, R78, 0x40 ;  /* 0x000000404e437836 */ /* 0x000fe20000000000 */
[----:B------:R-:W-:Y:S01]  /*22e0*/  SHF.L.U64.HI R47, R8, 0x1, R47 ;  /* 0x00000001082f7819 */ /* 0x000fe2000001022f */
[----:B------:R-:W-:Y:S01]  /*22f0*/  IMAD.MOV.U32 R11, RZ, RZ, R32 ;  /* 0x000000ffff0b7224 */ /* 0x000fe200078e0020 */
[----:B------:R-:W-:Y:S01]  /*2300*/  IADD3 R46, R91, R46, RZ ;  /* 0x0000002e5b2e7210 */ /* 0x000fe20007ffe0ff */
[----:B------:R-:W-:Y:S01]  /*2310*/  IMAD.IADD R49, R83, 0x1, R49 ;  /* 0x0000000153317824 */ /* 0x000fe200078e0231 */
[----:B------:R-:W-:Y:S01]  /*2320*/  ISETP.GE.AND P1, PT, R84, UR23, PT ;  /* 0x0000001754007c0c */ /* 0x000fe2000bf26270 */
[----:B------:R-:W-:Y:S01]  /*2330*/  ULDC.64 UR10, c[0x0][0x230] ;  /* 0x00008c00000a7ab9 */ /* 0x000fe20000000a00 */
[----:B------:R-:W-:Y:S01]  /*2340*/  SHF.R.S32.HI R38, RZ, 0x1f, R39 ;  /* 0x0000001fff267819 */ /* 0x000fe20000011427 */
[----:B------:R-:W-:Y:S01]  /*2350*/  ULDC.64 UR12, c[0x0][0x238] ;  /* 0x00008e00000c7ab9 */ /* 0x000fe20000000a00 */
[----:B------:R-:W-:-:S02]  /*2360*/  SHF.R.S32.HI R34, RZ, 0x1f, R35 ;  /* 0x0000001fff227819 */ /* 0x000fc40000011423 */
[C---:B------:R-:W-:Y:S01]  /*2370*/  IADD3.X R58, R60.reuse, UR9, RZ, P4, !PT ;  /* 0x000000093c3a7c10 */ /* 0x040fe2000a7fe4ff */
[----:B------:R-:W-:Y:S01]  /*2380*/  ULDC.64 UR8, c[0x0][0x248] ;  /* 0x0000920000087ab9 */ /* 0x000fe20000000a00 */
[----:B------:R-:W-:Y:S02]  /*2390*/  IADD3.X R60, R60, UR5, RZ, P3, !PT ;  /* 0x000000053c3c7c10 */ /* 0x000fe40009ffe4ff */
[----:B------:R-:W-:Y:S01]  /*23a0*/  IADD3.X R23, R23, UR5, RZ, P0, !PT ;  /* 0x0000000517177c10 */ /* 0x000fe200087fe4ff */
[----:B------:R-:W-:-:S06]  /*23b0*/  ULDC UR5, c[0x0][0x2e0] ;  /* 0x0000b80000057ab9 */ /* 0x000fcc0000000800 */
.L_x_4146:
[----:B------:R-:W-:Y:S01]  /*23c0*/  LEA R0, R11, 0xffffff80, 0x7 ;  /* 0xffffff800b007811 */ /* 0x000fe200078e38ff */
[----:B--234-:R-:W-:Y:S02]  /*23d0*/  IMAD.MOV.U32 R12, RZ, RZ, R55 ;  /* 0x000000ffff0c7224 */ /* 0x01cfe400078e0037 */
        /* <DEDUP_REMOVED lines=9> */
[----:B------:R-:W2:Y:S01]  /*2470*/  @!P6 LDG.E.128 R4, desc[UR6][R12.64] ;  /* 0x000000060c04e981 */ /* 0x000ea2000c1e1d00 */
[----:B------:R-:W-:Y:S01]  /*2480*/  @!P6 IMAD.MOV.U32 R16, RZ, RZ, R53 ;  /* 0x000000ffff10e224 */ /* 0x000fe200078e0035 */
[----:B------:R-:W-:Y:S01]  /*2490*/  @!P5 IADD3 R14, P0, R55, UR18, RZ ;  /* 0x00000012370edc10 */ /* 0x000fe2000ff1e0ff */
        /* <DEDUP_REMOVED lines=31> */
[----:B------:R-:W-:Y:S01]  /*2690*/  BSSY B0, `(.L_x_4119) ;  /* 0x000003a000007945 */ /* 0x000fe20003800000 */
[----:B--2---:R-:W-:Y:S03]  /*26a0*/  LEA R21, -R21, RZ, 0x6 ;  /* 0x000000ff15157211 */ /* 0x004fe600078e31ff */
[----:B------:R-:W-:Y:S05]  /*26b0*/  @P6 BRA `(.L_x_4120) ;  /* 0x0000000000dc6947 */ /* 0x000fea0003800000 */
[----:B-1----:R-:W-:Y:S02]  /*26c0*/  MOV R2, R57 ;  /* 0x0000003900027202 */ /* 0x002fe40000000f00 */
[----:B------:R-:W-:Y:S02]  /*26d0*/  MOV R3, R56 ;  /* 0x0000003800037202 */ /* 0x000fe40000000f00 */
[----:B------:R-:W-:Y:S03]  /*26e0*/  ISETP.GE.AND P0, PT, R84, UR4, PT ;  /* 0x0000000454007c0c */ /* 0x000fe6000bf06270 */
[----:B------:R-:W2:Y:S10]  /*26f0*/  LDG.E.128 R12, desc[UR6][R2.64] ;  /* 0x00000006020c7981 */ /* 0x000eb4000c1e1d00 */
[----:B------:R-:W-:Y:S02]  /*2700*/  @!P0 MOV R25, R23 ;  /* 0x0000001700198202 */ /* 0x000fe40000000f00 */
[----:B------:R-:W-:Y:S03]  /*2710*/  @!P0 MOV R8, R10 ;  /* 0x0000000a00088202 */ /* 0x000fe60000000f00 */
[----:B------:R-:W3:Y:S06]  /*2720*/  @!P0 LDG.E.64 R6, desc[UR6][R24.64] ;  /* 0x0000000618068981 */ /* 0x000eec000c1e1b00 */
[----:B------:R1:W4:Y:S01]  /*2730*/  @!P0 LDG.E.64 R2, desc[UR6][R8.64] ;  /* 0x0000000608028981 */ /* 0x000322000c1e1b00 */
[--C-:B---3--:R-:W-:Y:S01]  /*2740*/  @!P0 HADD2.F32 R16, -RZ, R6.reuse.H0_H0 ;  /* 0x20000006ff108230 */ /* 0x108fe20000004100 */
[----:B--2---:R-:W-:Y:S01]  /*2750*/  @!P0 MOV R4, R12 ;  /* 0x0000000c00048202 */ /* 0x004fe20000000f00 */
[----:B------:R-:W-:Y:S02]  /*2760*/  @!P0 HADD2.F32 R17, -RZ, R6.H1_H1 ;  /* 0x30000006ff118230 */ /* 0x000fe40000004100 */
[----:B------:R-:W-:Y:S02]  /*2770*/  @!P0 HADD2.F32 R18, -RZ, R7.H0_H0 ;  /* 0x20000007ff128230 */ /* 0x000fe40000004100 */
[--C-:B-1----:R-:W-:Y:S02]  /*2780*/  @!P0 HADD2.F32 R8, -RZ, R4.reuse.H1_H1 ;  /* 0x30000004ff088230 */ /* 0x102fe40000004100 */
[----:B------:R-:W-:Y:S02]  /*2790*/  @!P0 HADD2.F32 R6, -RZ, R4.H0_H0 ;  /* 0x20000004ff068230 */ /* 0x000fe40000004100 */
[--C-:B----4-:R-:W-:Y:S02]  /*27a0*/  @!P0 HADD2.F32 R0, -RZ, R2.reuse.H0_H0 ;  /* 0x20000002ff008230 */ /* 0x110fe40000004100 */
[--C-:B------:R-:W-:Y:S02]  /*27b0*/  @!P0 HADD2.F32 R5, -RZ, R3.reuse.H0_H0 ;  /* 0x20000003ff058230 */ /* 0x100fe40000004100 */
[----:B------:R-:W-:Y:S01]  /*27c0*/  @!P0 HADD2.F32 R4, -RZ, R3.H1_H1 ;  /* 0x30000003ff048230 */ /* 0x000fe20000004100 */
[----:B------:R-:W-:Y:S01]  /*27d0*/  @!P0 MOV R3, R13 ;  /* 0x0000000d00038202 */ /* 0x000fe20000000f00 */
[-C--:B------:R-:W-:Y:S01]  /*27e0*/  @!P0 FMUL.FTZ R25, R8, R0.reuse ;  /* 0x0000000008198220 */ /* 0x080fe20000410000 */
        /* <DEDUP_REMOVED lines=36> */
.L_x_4120:
[----:B------:R-:W-:Y:S05]  /*2a30*/  BSYNC B0 ;  /* 0x0000000000007941 */ /* 0x000fea0003800000 */
.L_x_4119:
        /* <DEDUP_REMOVED lines=61> */
.L_x_4122:
[----:B------:R-:W-:Y:S05]  /*2e10*/  BSYNC B0 ;  /* 0x0000000000007941 */ /* 0x000fea0003800000 */
.L_x_4121:
        /* <DEDUP_REMOVED lines=61> */
.L_x_4124:
[----:B------:R-:W-:Y:S05]  /*31f0*/  BSYNC B0 ;  /* 0x0000000000007941 */ /* 0x000fea0003800000 */
.L_x_4123:
[----:B------:R-:W-:Y:S04]  /*3200*/  BSSY B0, `(.L_x_4125) ;  /* 0x0000045000007945 */ /* 0x000fe80003800000 */
[----:B------:R-:W-:Y:S05]  /*3210*/  @P3 BRA `(.L_x_4126) ;  /* 0x00000004000c3947 */ /* 0x000fea0003800000 */
[----:B------:R-:W-:Y:S01]  /*3220*/  ISETP.GE.AND P0, PT, R84, UR4, PT ;  /* 0x0000000454007c0c */ /* 0x000fe2000bf06270 */
[----:B-1----:R-:W1:Y:S01]  /*3230*/  LDC.64 R2, c[0x0][0x338] ;  /* 0x0000ce00ff027b82 */ /* 0x002e620000000a00 */
[----:B------:R-:W-:Y:S02]  /*3240*/  MOV R4, R57 ;  /* 0x0000003900047202 */ /* 0x000fe40000000f00 */
[----:B------:R-:W-:Y:S09]  /*3250*/  MOV R5, R56 ;  /* 0x0000003800057202 */ /* 0x000ff20000000f00 */
[C---:B------:R-:W-:Y:S01]  /*3260*/  @!P0 SHF.L.U64.HI R0, R35.reuse, 0x1, R34 ;  /* 0x0000000123008819 */ /* 0x040fe20000010222 */
[----:B-1----:R-:W-:Y:S01]  /*3270*/  IMAD.WIDE.U32 R4, R2, 0xc0, R4 ;  /* 0x000000c002047825 */ /* 0x002fe200078e0004 */
[----:B------:R-:W-:Y:S03]  /*3280*/  @!P0 SHF.L.U32 R2, R35, 0x1, RZ ;  /* 0x0000000123028819 */ /* 0x000fe600000006ff */
[----:B------:R-:W-:Y:S01]  /*3290*/  IMAD R3, R3, 0xc0, RZ ;  /* 0x000000c003037824 */ /* 0x000fe200078e02ff */
[C---:B--234-:R-:W-:Y:S02]  /*32a0*/  @!P0 IADD3 R6, P4, R2.reuse, R24, RZ ;  /* 0x0000001802068210 */ /* 0x05cfe40007f9e0ff */
[----:B------:R-:W-:Y:S01]  /*32b0*/  @!P0 IADD3 R2, P3, R2, R10, RZ ;  /* 0x0000000a02028210 */ /* 0x000fe20007f7e0ff */
[----:B------:R-:W1:Y:S01]  /*32c0*/  LDC.64 R24, c[0x0][0x248] ;  /* 0x00009200ff187b82 */ /* 0x000e620000000a00 */
[----:B------:R-:W-:Y:S02]  /*32d0*/  IADD3 R5, R5, R3, RZ ;  /* 0x0000000305057210 */ /* 0x000fe40007ffe0ff */
[C---:B------:R-:W-:Y:S02]  /*32e0*/  @!P0 IADD3.X R7, R0.reuse, R23, RZ, P4, !PT ;  /* 0x0000001700078210 */ /* 0x040fe400027fe4ff */
[----:B------:R-:W-:Y:S01]  /*32f0*/  @!P0 IADD3.X R3, R0, R9, RZ, P3, !PT ;  /* 0x0000000900038210 */ /* 0x000fe20001ffe4ff */
[----:B------:R-:W2:Y:S08]  /*3300*/  LDG.E.128 R12, desc[UR6][R4.64] ;  /* 0x00000006040c7981 */ /* 0x000eb0000c1e1d00 */
        /* <DEDUP_REMOVED lines=13> */
[----:B------:R-:W-:Y:S01]  /*33e0*/  @!P0 FMUL.FTZ R0, R6, R0 ;  /* 0x0000000006008220 */ /* 0x000fe20000410000 */
[--C-:B------:R-:W-:Y:S02]  /*33f0*/  @!P0 HADD2.F32 R18, -RZ, R7.reuse.H0_H0 ;  /* 0x20000007ff128230 */ /* 0x100fe40000004100 */
[----:B------:R-:W-:Y:S01]  /*3400*/  @!P0 HADD2.F32 R20, -RZ, R7.H1_H1 ;  /* 0x30000007ff148230 */ /* 0x000fe20000004100 */
[----:B------:R-:W-:Y:S01]  /*3410*/  @!P0 MOV R7, R14 ;  /* 0x0000000e00078202 */ /* 0x000fe20000000f00 */
[-C--:B------:R-:W-:Y:S01]  /*3420*/  @!P0 FFMA.FTZ R0, R8, R16.reuse, R0 ;  /* 0x0000001008008223 */ /* 0x080fe20000010000 */
[----:B------:R-:W-:Y:S01]  /*3430*/  @!P0 FFMA.FTZ R26, R6, R16, -R26 ;  /* 0x00000010061a8223 */ /* 0x000fe2000001081a */
[----:B------:R-:W-:Y:S01]  /*3440*/  @!P0 MOV R6, R15 ;  /* 0x0000000f00068202 */ /* 0x000fe20000000f00 */
[----:B------:R-:W-:Y:S02]  /*3450*/  @!P0 HADD2.F32 R8, -RZ, R3.H1_H1 ;  /* 0x30000003ff088230 */ /* 0x000fe40000004100 */
[----:B------:R-:W-:Y:S01]  /*3460*/  @!P0 HADD2.F32 R2, -RZ, R2.H1_H1 ;  /* 0x30000002ff028230 */ /* 0x000fe20000004100 */
[----:B------:R-:W-:Y:S01]  /*3470*/  @!P0 F2FP.F16.F32.PACK_AB R0, R0, R26 ;  /* 0x0000001a0000823e */ /* 0x000fe200000000ff */
[----:B------:R-:W-:Y:S02]  /*3480*/  @!P0 HADD2.F32 R16, -RZ, R7.H1_H1 ;  /* 0x30000007ff108230 */ /* 0x000fe40000004100 */
[----:B------:R-:W-:Y:S01]  /*3490*/  @!P0 HADD2.F32 R3, -RZ, R3.H0_H0 ;  /* 0x20000003ff038230 */ /* 0x000fe20000004100 */
        /* <DEDUP_REMOVED lines=12> */
[----:B------:R-:W-:Y:S01]  /*3560*/  MOV R17, R50 ;  /* 0x0000003200117202 */ /* 0x000fe20000000f00 */
[-C--:B------:R-:W-:Y:S01]  /*3570*/  @!P0 FFMA.FTZ R3, R16, R18.reuse, R3 ;  /* 0x0000001210038223 */ /* 0x080fe20000010003 */
[----:B------:R-:W-:Y:S01]  /*3580*/  MOV R16, R51 ;  /* 0x0000003300107202 */ /* 0x000fe20000000f00 */
[----:B------:R-:W-:Y:S01]  /*3590*/  @!P0 FFMA.FTZ R7, R7, R18, -R29 ;  /* 0x0000001207078223 */ /* 0x000fe2000001081d */
[----:B------:R-:W-:Y:S01]  /*35a0*/  @!P0 F2FP.F16.F32.PACK_AB R2, R2, R27 ;  /* 0x0000001b0202823e */ /* 0x000fe200000000ff */
[-C--:B------:R-:W-:Y:S01]  /*35b0*/  @!P0 FFMA.FTZ R28, R6, R20.reuse, -R28 ;  /* 0x00000014061c8223 */ /* 0x080fe2000001081c */
[----:B------:R-:W-:Y:S01]  /*35c0*/  @!P0 FFMA.FTZ R4, R19, R20, R4 ;  /* 0x0000001413048223 */ /* 0x000fe20000010004 */
[----:B------:R-:W-:Y:S01]  /*35d0*/  IMAD.WIDE.U32 R16, R24, 0xc0, R16 ;  /* 0x000000c018107825 */ /* 0x000fe200078e0010 */
[----:B------:R-:W-:Y:S02]  /*35e0*/  @!P0 F2FP.F16.F32.PACK_AB R3, R3, R7 ;  /* 0x000000070303823e */ /* 0x000fe400000000ff */
[----:B------:R-:W-:Y:S02]  /*35f0*/  @!P0 MOV R13, R2 ;  /* 0x00000002000d8202 */ /* 0x000fe40000000f00 */
[----:B------:R-:W-:Y:S02]  /*3600*/  @!P0 F2FP.F16.F32.PACK_AB R4, R4, R28 ;  /* 0x0000001c0404823e */ /* 0x000fe400000000ff */
[----:B------:R-:W-:Y:S02]  /*3610*/  IADD3 R17, R17, R25, RZ ;  /* 0x0000001911117210 */ /* 0x000fe40007ffe0ff */
[----:B------:R-:W-:Y:S02]  /*3620*/  @!P0 MOV R14, R3 ;  /* 0x00000003000e8202 */ /* 0x000fe40000000f00 */
[----:B------:R-:W-:Y:S05]  /*3630*/  @!P0 MOV R15, R4 ;  /* 0x00000004000f8202 */ /* 0x000fea0000000f00 */
[----:B------:R1:W-:Y:S02]  /*3640*/  STG.E.128 desc[UR6][R16.64], R12 ;  /* 0x0000000c10007986 */ /* 0x0003e4000c101d06 */
.L_x_4126:
[----:B------:R-:W-:Y:S05]  /*3650*/  BSYNC B0 ;  /* 0x0000000000007941 */ /* 0x000fea0003800000 */
.L_x_4125:
[C---:B------:R-:W-:Y:S01]  /*3660*/  LEA R24, P3, R21.reuse, R22, 0x1 ;  /* 0x0000001615187211 */ /* 0x040fe200078608ff */
[----:B------:R-:W-:Y:S01]  /*3670*/  IMAD.MOV.U32 R8, RZ, RZ, R10 ;  /* 0x000000ffff087224 */ /* 0x000fe200078e000a */
[----:B------:R-:W-:Y:S02]  /*3680*/  UMOV UR4, UR19 ;  /* 0x0000001300047c82 */ /* 0x000fe40008000000 */
[C---:B------:R-:W-:Y:S02]  /*3690*/  LEA.HI.X.SX32 R23, R21.reuse, R23, 0x1, P3 ;  /* 0x0000001715177211 */ /* 0x040fe400018f0eff */
[C---:B------:R-:W-:Y:S04]  /*36a0*/  LEA R10, P0, R21.reuse, R8, 0x1 ;  /* 0x00000008150a7211 */ /* 0x040fe800078008ff */
[----:B------:R-:W-:Y:S01]  /*36b0*/  LEA.HI.X.SX32 R9, R21, R9, 0x1, P0 ;  /* 0x0000000915097211 */ /* 0x000fe200000f0eff */
[----:B------:R-:W-:Y:S08]  /*36c0*/  BRA `(.L_x_4127) ;  /* 0x0000001c002c7947 */ /* 0x000ff00003800000 */
.L_x_4118:
        /* <DEDUP_REMOVED lines=25> */
[C---:B------:R-:W-:Y:S02]  /*3860*/  LEA R92, P0, R0.reuse, R12, 0x1 ;  /* 0x0000000c005c7211 */ /* 0x040fe400078008ff */
[----:B------:R-:W-:Y:S02]  /*3870*/  MOV R26, R6 ;  /* 0x00000006001a7202 */ /* 0x000fe40000000f00 */
        /* <DEDUP_REMOVED lines=9> */
[----:B------:R1:W4:Y:S01]  /*3910*/  LDG.E.128 R28, desc[UR6][R2.64] ;  /* 0x00000006021c7981 */ /* 0x000322000c1e1d00 */
[--C-:B---3--:R-:W-:Y:S01]  /*3920*/  HADD2.F32 R4, -RZ, R93.reuse.H1_H1 ;  /* 0x3000005dff047230 */ /* 0x108fe20000004100 */
[----:B--2---:R-:W-:Y:S01]  /*3930*/  MOV R16, R12 ;  /* 0x0000000c00107202 */ /* 0x004fe20000000f00 */
[----:B-1----:R-:W-:Y:S01]  /*3940*/  HADD2.F32 R3, -RZ, R93.H0_H0 ;  /* 0x2000005dff037230 */ /* 0x002fe20000004100 */
[----:B------:R-:W-:Y:S01]  /*3950*/  MOV R12, R15 ;  /* 0x0000000f000c7202 */ /* 0x000fe20000000f00 */
[--C-:B------:R-:W-:Y:S02]  /*3960*/  HADD2.F32 R15, -RZ, R13.reuse.H0_H0 ;  /* 0x2000000dff0f7230 */ /* 0x100fe40000004100 */
[----:B------:R-:W-:Y:S01]  /*3970*/  @!P6 FADD.FTZ R4, -R4, -RZ ;  /* 0x800000ff0404e221 */ /* 0x000fe20000010100 */
[----:B------:R-:W-:Y:S02]  /*3980*/  HADD2.F32 R13, -RZ, R13.H1_H1 ;  /* 0x3000000dff0d7230 */ /* 0x000fe40000004100 */
[----:B------:R-:W-:Y:S01]  /*3990*/  @!P6 FADD.FTZ R3, -R3, -RZ ;  /* 0x800000ff0303e221 */ /* 0x000fe20000010100 */
[--C-:B------:R-:W-:Y:S02]  /*39a0*/  HADD2.F32 R7, -RZ, R95.reuse.H0_H0 ;  /* 0x2000005fff077230 */ /* 0x100fe40000004100 */
        /* <DEDUP_REMOVED lines=12> */
[----:B------:R-:W-:Y:S02]  /*3a70*/  HADD2.F32 R2, -RZ, R92.H1_H1 ;  /* 0x3000005cff027230 */ /* 0x000fe40000004100 */
[----:B------:R-:W-:Y:S01]  /*3a80*/  @!P6 FADD.FTZ R6, -R6, -RZ ;  /* 0x800000ff0606e221 */ /* 0x000fe20000010100 */
[----:B------:R-:W-:Y:S02]  /*3a90*/  HADD2.F32 R17, -RZ, R16.H0_H0 ;  /* 0x20000010ff117230 */ /* 0x000fe40000004100 */
[----:B------:R-:W-:Y:S01]  /*3aa0*/  FMUL.FTZ R7, R13, R7 ;  /* 0x000000070d077220 */ /* 0x000fe20000410000 */
[--C-:B------:R-:W-:Y:S02]  /*3ab0*/  HADD2.F32 R15, -RZ, R14.reuse.H0_H0 ;  /* 0x2000000eff0f7230 */ /* 0x100fe40000004100 */
[----:B------:R-:W-:Y:S01]  /*3ac0*/  FMUL.FTZ R8, R12, R8 ;  /* 0x000000080c087220 */ /* 0x000fe20000410000 */
[----:B------:R-:W-:Y:S02]  /*3ad0*/  HADD2.F32 R14, -RZ, R14.H1_H1 ;  /* 0x3000000eff0e7230 */ /* 0x000fe40000004100 */
[----:B------:R-:W-:Y:S01]  /*3ae0*/  @!P6 FADD.FTZ R2, -R2, -RZ ;  /* 0x800000ff0202e221 */ /* 0x000fe20000010100 */
[----:B------:R-:W-:Y:S02]  /*3af0*/  HADD2.F32 R16, -RZ, R16.H1_H1 ;  /* 0x30000010ff107230 */ /* 0x000fe40000004100 */
[----:B------:R-:W-:Y:S01]  /*3b00*/  FMUL.FTZ R0, R17, R0 ;  /* 0x0000000011007220 */ /* 0x000fe20000410000 */
[----:B------:R-:W-:Y:S02]  /*3b10*/  HADD2.F32 R12, -RZ, R18.H0_H0 ;  /* 0x20000012ff0c7230 */ /* 0x000fe40000004100 */
[----:B------:R-:W-:Y:S01]  /*3b20*/  FMUL.FTZ R5, R15, R5 ;  /* 0x000000050f057220 */ /* 0x000fe20000410000 */
[----:B----4-:R-:W-:Y:S02]  /*3b30*/  HADD2.F32 R13, -RZ, R28.H0_H0 ;  /* 0x2000001cff0d7230 */ /* 0x010fe40000004100 */
[----:B------:R-:W-:Y:S01]  /*3b40*/  FMUL.FTZ R6, R14, R6 ;  /* 0x000000060e067220 */ /* 0x000fe20000410000 */
[----:B------:R-:W-:Y:S02]  /*3b50*/  HADD2.F32 R14, -RZ, R18.H1_H1 ;  /* 0x30000012ff0e7230 */ /* 0x000fe40000004100 */
[----:B------:R-:W-:Y:S01]  /*3b60*/  FMUL.FTZ R2, R16, R2 ;  /* 0x0000000210027220 */ /* 0x000fe20000410000 */
[----:B------:R-:W-:Y:S02]  /*3b70*/  HADD2.F32 R15, -RZ, R28.H1_H1 ;  /* 0x3000001cff0f7230 */ /* 0x000fe40000004100 */
[----:B------:R-:W-:Y:S01]  /*3b80*/  FFMA.FTZ R0, R12, R13, R0 ;  /* 0x0000000d0c007223 */ /* 0x000fe20000010000 */
[----:B------:R-:W-:Y:S02]  /*3b90*/  HADD2.F32 R16, -RZ, R27.H0_H0 ;  /* 0x2000001bff107230 */ /* 0x000fe40000004100 */
        /* <DEDUP_REMOVED lines=24> */
.L_x_4131:
[----:B------:R-:W-:Y:S05]  /*3d20*/  BSYNC B0 ;  /* 0x0000000000007941 */ /* 0x000fea0003800000 */
.L_x_4130:
[----:B-----5:R2:W-:Y:S02]  /*3d30*/  STG.E.128 desc[UR6][R98.64], R4 ;  /* 0x0000000462007986 */ /* 0x0205e4000c101d06 */
.L_x_4129:
[----:B------:R-:W-:Y:S05]  /*3d40*/  BSYNC B1 ;  /* 0x0000000000017941 */ /* 0x000fea0003800000 */
.L_x_4128:
[----:B------:R-:W-:Y:S04]  /*3d50*/  BSSY B1, `(.L_x_4132) ;  /* 0x0000064000017945 */ /* 0x000fe80003800000 */
[----:B------:R-:W-:Y:S05]  /*3d60*/  @P5 BRA `(.L_x_4133) ;  /* 0x0000000400885947 */ /* 0x000fea0003800000 */
[C---:B------:R-:W-:Y:S01]  /*3d70*/  LEA R12, P0, R63.reuse, R57, 0x1 ;  /* 0x000000393f0c7211 */ /* 0x040fe200078008ff */
[----:B------:R-:W-:Y:S01]  /*3d80*/  BSSY B0, `(.L_x_4134) ;  /* 0x000005f000007945 */ /* 0x000fe20003800000 */
[----:B------:R-:W-:Y:S02]  /*3d90*/  ISETP.GE.AND P5, PT, R84, UR4, PT ;  /* 0x0000000454007c0c */ /* 0x000fe4000bfa6270 */
[----:B------:R-:W-:Y:S02]  /*3da0*/  LEA.HI.X R13, R63, R56, R62, 0x1, P0 ;  /* 0x000000383f0d7211 */ /* 0x000fe400000f0c3e */
[C---:B--2---:R-:W-:Y:S03]  /*3db0*/  LEA R98, P0, R111.reuse, R51, 0x1 ;  /* 0x000000336f627211 */ /* 0x044fe600078008ff */
[----:B-1----:R1:W5:Y:S01]  /*3dc0*/  LDG.E.128 R4, desc[UR6][R12.64] ;  /* 0x000000060c047981 */ /* 0x002362000c1e1d00 */
        /* <DEDUP_REMOVED lines=90> */
.L_x_4135:
[----:B------:R-:W-:Y:S05]  /*4370*/  BSYNC B0 ;  /* 0x0000000000007941 */ /* 0x000fea0003800000 */
.L_x_4134:
[----:B-----5:R3:W-:Y:S02]  /*4380*/  STG.E.128 desc[UR6][R98.64], R4 ;  /* 0x0000000462007986 */ /* 0x0207e4000c101d06 */
.L_x_4133:
[----:B------:R-:W-:Y:S05]  /*4390*/  BSYNC B1 ;  /* 0x0000000000017941 */ /* 0x000fea0003800000 */
.L_x_4132:
[----:B------:R-:W-:Y:S04]  /*43a0*/  BSSY B1, `(.L_x_4136) ;  /* 0x0000064000017945 */ /* 0x000fe80003800000 */
        /* <DEDUP_REMOVED lines=97> */
.L_x_4139:
[----:B------:R-:W-:Y:S05]  /*49c0*/  BSYNC B0 ;  /* 0x0000000000007941 */ /* 0x000fea0003800000 */
.L_x_4138:
[----:B-----5:R4:W-:Y:S02]  /*49d0*/  STG.E.128 desc[UR6][R98.64], R4 ;  /* 0x0000000462007986 */ /* 0x0209e4000c101d06 */
.L_x_4137:
[----:B------:R-:W-:Y:S05]  /*49e0*/  BSYNC B1 ;  /* 0x0000000000017941 */ /* 0x000fea0003800000 */
.L_x_4136:
[----:B------:R-:W-:Y:S04]  /*49f0*/  BSSY B1, `(.L_x_4140) ;  /* 0x000006b000017945 */ /* 0x000fe80003800000 */
        /* <DEDUP_REMOVED lines=104> */
.L_x_4143:
[----:B------:R-:W-:Y:S05]  /*5080*/  BSYNC B0 ;  /* 0x0000000000007941 */ /* 0x000fea0003800000 */
.L_x_4142:
[----:B-----5:R1:W-:Y:S02]  /*5090*/  STG.E.128 desc[UR6][R98.64], R4 ;  /* 0x0000000462007986 */ /* 0x0203e4000c101d06 */
.L_x_4141:
[----:B------:R-:W-:Y:S05]  /*50a0*/  BSYNC B1 ;  /* 0x0000000000017941 */ /* 0x000fea0003800000 */
.L_x_4140:
        /* <DEDUP_REMOVED lines=12> */
.L_x_4117:
[--C-:B-1----:R-:W-:Y:S01]  /*5170*/  @!P6 IMAD.MOV.U32 R2, RZ, RZ, R57.reuse ;  /* 0x000000ffff02e224 */ /* 0x102fe200078e0039 */
[----:B------:R-:W-:Y:S01]  /*5180*/  @!P6 MOV R12, R51 ;  /* 0x00000033000ce202 */ /* 0x000fe20000000f00 */
[----:B------:R-:W-:Y:S01]  /*5190*/  @!P6 IMAD.MOV.U32 R3, RZ, RZ, R56 ;  /* 0x000000ffff03e224 */ /* 0x000fe200078e0038 */
[----:B------:R-:W-:Y:S01]  /*51a0*/  UMOV UR4, URZ ;  /* 0x0000003f00047c82 */ /* 0x000fe20008000000 */
[----:B------:R-:W-:Y:S03]  /*51b0*/  @!P6 IMAD.MOV.U32 R13, RZ, RZ, R50 ;  /* 0x000000ffff0de224 */ /* 0x000fe600078e0032 */
[----:B------:R1:W2:Y:S02]  /*51c0*/  @!P6 LDG.E.128 R4, desc[UR6][R2.64] ;  /* 0x000000060204e981 */ /* 0x0002a4000c1e1d00 */
[C---:B-1----:R-:W-:Y:S04]  /*51d0*/  @!P5 LEA R2, P0, R63.reuse, R57, 0x1 ;  /* 0x000000393f02d211 */ /* 0x042fe800078008ff */
[----:B------:R-:W-:Y:S01]  /*51e0*/  @!P5 LEA.HI.X R3, R63, R56, R62, 0x1, P0 ;  /* 0x000000383f03d211 */ /* 0x000fe200000f0c3e */
[----:B--2---:R1:W-:Y:S04]  /*51f0*/  @!P6 STG.E.128 desc[UR6][R12.64], R4 ;  /* 0x000000040c00e986 */ /* 0x0043e8000c101d06 */
[----:B-1----:R1:W2:Y:S01]  /*5200*/  @!P5 LDG.E.128 R4, desc[UR6][R2.64] ;  /* 0x000000060204d981 */ /* 0x0022a2000c1e1d00 */
[C---:B------:R-:W-:Y:S04]  /*5210*/  @!P5 LEA R12, P6, R111.reuse, R51, 0x1 ;  /* 0x000000336f0cd211 */ /* 0x040fe800078c08ff */
[----:B------:R-:W-:Y:S02]  /*5220*/  @!P5 LEA.HI.X R13, R111, R50, R110, 0x1, P6 ;  /* 0x000000326f0dd211 */ /* 0x000fe400030f0c6e */
[C---:B-1----:R-:W-:Y:S04]  /*5230*/  @!P4 LEA R2, P0, R45.reuse, R57, 0x1 ;  /* 0x000000392d02c211 */ /* 0x042fe800078008ff */
[----:B------:R-:W-:Y:S02]  /*5240*/  @!P4 LEA.HI.X R3, R45, R56, R44, 0x1, P0 ;  /* 0x000000382d03c211 */ /* 0x000fe400000f0c2c */
[CC--:B------:R-:W-:Y:S04]  /*5250*/  @!P4 LEA R14, P0, R90.reuse, R51.reuse, 0x1 ;  /* 0x000000335a0ec211 */ /* 0x0c0fe800078008ff */
[----:B------:R-:W-:Y:S01]  /*5260*/  @!P4 LEA.HI.X R15, R90, R50, R46, 0x1, P0 ;  /* 0x000000325a0fc211 */ /* 0x000fe200000f0c2e */
[----:B--2---:R1:W-:Y:S02]  /*5270*/  @!P5 STG.E.128 desc[UR6][R12.64], R4 ;  /* 0x000000040c00d986 */ /* 0x0043e4000c101d06 */
[----:B-1----:R-:W-:Y:S02]  /*5280*/  @!P3 IMAD.MOV.U32 R12, RZ, RZ, R57 ;  /* 0x000000ffff0cb224 */ /* 0x002fe400078e0039 */
[----:B------:R1:W2:Y:S01]  /*5290*/  @!P4 LDG.E.128 R4, desc[UR6][R2.64] ;  /* 0x000000060204c981 */ /* 0x0002a2000c1e1d00 */
[----:B------:R-:W-:Y:S01]  /*52a0*/  @!P3 MOV R13, R56 ;  /* 0x00000038000db202 */ /* 0x000fe20000000f00 */
[----:B-1----:R-:W1:Y:S02]  /*52b0*/  @!P3 LDC.64 R2, c[0x0][0x338] ;  /* 0x0000ce00ff02bb82 */ /* 0x002e640000000a00 */
[----:B-1----:R-:W-:Y:S04]  /*52c0*/  @!P3 IMAD.WIDE.U32 R12, R2, 0xc0, R12 ;  /* 0x000000c0020cb825 */ /* 0x002fe800078e000c */
[----:B------:R-:W-:Y:S04]  /*52d0*/  @!P3 IMAD R3, R3, 0xc0, RZ ;  /* 0x000000c00303b824 */ /* 0x000fe800078e02ff */
[----:B------:R-:W-:Y:S02]  /*52e0*/  @!P3 IMAD.IADD R13, R13, 0x1, R3 ;  /* 0x000000010d0db824 */ /* 0x000fe400078e0203 */
[----:B------:R-:W1:Y:S02]  /*52f0*/  @!P3 LDC.64 R2, c[0x0][0x248] ;  /* 0x00009200ff02bb82 */ /* 0x000e640000000a00 */
[----:B-1----:R-:W-:Y:S01]  /*5300*/  @!P3 IMAD R3, R3, 0xc0, RZ ;  /* 0x000000c00303b824 */ /* 0x002fe200078e02ff */
[----:B--2---:R1:W-:Y:S04]  /*5310*/  @!P4 STG.E.128 desc[UR6][R14.64], R4 ;  /* 0x000000040e00c986 */ /* 0x0043e8000c101d06 */
[----:B-1----:R1:W2:Y:S02]  /*5320*/  @!P3 LDG.E.128 R4, desc[UR6][R12.64] ;  /* 0x000000060c04b981 */ /* 0x0022a4000c1e1d00 */
[----:B-1----:R-:W-:Y:S01]  /*5330*/  @!P3 IMAD.MOV.U32 R13, RZ, RZ, R50 ;  /* 0x000000ffff0db224 */ /* 0x002fe200078e0032 */
[----:B------:R-:W-:Y:S05]  /*5340*/  @!P3 MOV R12, R51 ;  /* 0x00000033000cb202 */ /* 0x000fea0000000f00 */
[----:B------:R-:W-:Y:S05]  /*5350*/  @!P3 IMAD.WIDE.U32 R12, R2, 0xc0, R12 ;  /* 0x000000c0020cb825 */ /* 0x000fea00078e000c */
[----:B------:R-:W-:Y:S05]  /*5360*/  @!P3 IADD3 R13, R13, R3, RZ ;  /* 0x000000030d0db210 */ /* 0x000fea0007ffe0ff */
[----:B--2---:R1:W-:Y:S02]  /*5370*/  @!P3 STG.E.128 desc[UR6][R12.64], R4 ;  /* 0x000000040c00b986 */ /* 0x0043e4000c101d06 */
.L_x_4127:
        /* <DEDUP_REMOVED lines=13> */
[----:B--234-:R-:W-:Y:S02]  /*5450*/  MOV R14, RZ ;  /* 0x000000ff000e7202 */ /* 0x01cfe40000000f00 */
[----:B-1----:R-:W-:Y:S04]  /*5460*/  IABS R4, R3 ;  /* 0x0000000300047213 */ /* 0x002fe80000000000 */
[----:B------:R-:W1:Y:S10]  /*5470*/  I2F.RP R0, R4 ;  /* 0x0000000400007306 */ /* 0x000e740000209400 */
[----:B-1----:R-:W1:Y:S02]  /*5480*/  MUFU.RCP R0, R0 ;  /* 0x0000000000007308 */ /* 0x002e640000001000 */
[----:B-1----:R-:W-:Y:S08]  /*5490*/  VIADD R0, R0, 0xffffffe ;  /* 0x0ffffffe00007836 */ /* 0x002ff00000000000 */
[----:B------:R-:W1:Y:S02]  /*54a0*/  F2I.FTZ.U32.TRUNC.NTZ R15, R0 ;  /* 0x00000000000f7305 */ /* 0x000e64000021f000 */
[--C-:B-1----:R-:W-:Y:S02]  /*54b0*/  IMAD.MOV R6, RZ, RZ, -R15.reuse ;  /* 0x000000ffff067224 */ /* 0x102fe400078e0a0f */
[----:B------:R-:W-:Y:S02]  /*54c0*/  VIADD R0, R2, 0xffffff00 ;  /* 0xffffff0002007836 */ /* 0x000fe40000000000 */
[----:B------:R-:W-:Y:S02]  /*54d0*/  IMAD R6, R6, R4, RZ ;  /* 0x0000000406067224 */ /* 0x000fe400078e02ff */
[----:B------:R-:W-:Y:S01]  /*54e0*/  VIADD R2, R2, 0xffffff80 ;  /* 0xffffff8002027836 */ /* 0x000fe20000000000 */
[----:B------:R-:W-:Y:S01]  /*54f0*/  IABS R8, R0 ;  /* 0x0000000000087213 */ /* 0x000fe20000000000 */
[----:B------:R-:W-:Y:S03]  /*5500*/  IMAD.HI.U32 R6, R15, R6, R14 ;  /* 0x000000060f067227 */ /* 0x000fe600078e000e */
[----:B------:R-:W-:Y:S03]  /*5510*/  IABS R13, R2 ;  /* 0x00000002000d7213 */ /* 0x000fe60000000000 */
[C---:B------:R-:W-:Y:S04]  /*5520*/  IMAD.HI.U32 R5, R6.reuse, R8, RZ ;  /* 0x0000000806057227 */ /* 0x040fe800078e00ff */
[----:B------:R-:W-:Y:S04]  /*5530*/  IMAD.HI.U32 R6, R6, R13, RZ ;  /* 0x0000000d06067227 */ /* 0x000fe800078e00ff */
[----:B------:R-:W-:Y:S02]  /*5540*/  IMAD.MOV R12, RZ, RZ, -R6 ;  /* 0x000000ffff0c7224 */ /* 0x000fe400078e0a06 */
[----:B------:R-:W-:Y:S02]  /*5550*/  IMAD.MOV R7, RZ, RZ, -R5 ;  /* 0x000000ffff077224 */ /* 0x000fe400078e0a05 */
[C---:B------:R-:W-:Y:S02]  /*5560*/  IMAD R13, R4.reuse, R12, R13 ;  /* 0x0000000c040d7224 */ /* 0x040fe400078e020d */
[----:B------:R-:W-:Y:S01]  /*5570*/  IMAD R8, R4, R7, R8 ;  /* 0x0000000704087224 */ /* 0x000fe200078e0208 */
[----:B------:R-:W-:Y:S02]  /*5580*/  LOP3.LUT R7, R2, R3, RZ, 0x3c, !PT ;  /* 0x0000000302077212 */ /* 0x000fe400078e3cff */
        /* <DEDUP_REMOVED lines=20> */
[CC--:B------:R-:W-:Y:S02]  /*56d0*/  LEA R6, P3, R5.reuse, R116.reuse, 0x2 ;  /* 0x0000007405067211 */ /* 0x0c0fe400078610ff */
[C---:B------:R-:W-:Y:S02]  /*56e0*/  LEA R12, P0, R4.reuse, R116, 0x2 ;  /* 0x00000074040c7211 */ /* 0x040fe400078010ff */
[-C--:B------:R-:W-:Y:S02]  /*56f0*/  LEA.HI.X.SX32 R7, R5, R117.reuse, 0x2, P3 ;  /* 0x0000007505077211 */ /* 0x080fe400018f16ff */
[C---:B------:R-:W-:Y:S02]  /*5700*/  LEA.HI.X.SX32 R13, R4.reuse, R117, 0x2, P0 ;  /* 0x00000075040d7211 */ /* 0x040fe400000f16ff */
[----:B------:R-:W-:Y:S01]  /*5710*/  IADD3 R2, R4, -R5, RZ ;  /* 0x8000000504027210 */ /* 0x000fe20007ffe0ff */
[----:B------:R-:W2:Y:S04]  /*5720*/  LDG.E R6, desc[UR6][R6.64] ;  /* 0x0000000606067981 */ /* 0x000ea8000c1e1900 */
[----:B------:R-:W-:Y:S05]  /*5730*/  IMAD R0, R2, R3, R0 ;  /* 0x0000000302007224 */ /* 0x000fea00078e0200 */
[----:B------:R-:W-:Y:S05]  /*5740*/  SHF.R.S32.HI R4, RZ, 0x1f, R0 ;  /* 0x0000001fff047819 */ /* 0x000fea0000011400 */
[C---:B------:R-:W-:Y:S02]  /*5750*/  IMAD R3, R4.reuse, UR14, RZ ;  /* 0x0000000e04037c24 */ /* 0x040fe4000f8e02ff */
[----:B------:R-:W-:Y:S02]  /*5760*/  IMAD R4, R4, UR8, RZ ;  /* 0x0000000804047c24 */ /* 0x000fe4000f8e02ff */
[C---:B------:R-:W-:Y:S02]  /*5770*/  IMAD R3, R0.reuse, UR15, R3 ;  /* 0x0000000f00037c24 */ /* 0x040fe4000f8e0203 */
[C---:B------:R-:W-:Y:S01]  /*5780*/  IMAD R4, R0.reuse, UR9, R4 ;  /* 0x0000000900047c24 */ /* 0x040fe2000f8e0204 */
[----:B------:R1:W2:Y:S02]  /*5790*/  LDG.E R7, desc[UR6][R12.64] ;  /* 0x000000060c077981 */ /* 0x0002a4000c1e1900 */
[----:B-1----:R-:W-:Y:S05]  /*57a0*/  IMAD.WIDE.U32 R12, R0, UR14, RZ ;  /* 0x0000000e000c7c25 */ /* 0x002fea000f8e00ff */
[----:B------:R-:W-:Y:S01]  /*57b0*/  IADD3 R13, R13, R3, RZ ;  /* 0x000000030d0d7210 */ /* 0x000fe20007ffe0ff */
[----:B--2---:R-:W-:Y:S04]  /*57c0*/  IMAD.IADD R6, R6, 0x1, -R7 ;  /* 0x0000000106067824 */ /* 0x004fe800078e0a07 */
        /* <DEDUP_REMOVED lines=17> */
.L_x_4144:
[----:B--234-:R-:W-:Y:S01]  /*58e0*/  MOV R7, R52 ;  /* 0x0000003400077202 */ /* 0x01cfe20000000f00 */
[----:B------:R-:W1:Y:S01]  /*58f0*/  LDC R2, c[0x0][0x250] ;  /* 0x00009400ff027b82 */ /* 0x000e620000000800 */
        /* <DEDUP_REMOVED lines=10> */
.L_x_4145:
[----:B------:R-:W-:Y:S04]  /*59a0*/  IADD3 R11, R11, -0x1, RZ ;  /* 0xffffffff0b0b7810 */ /* 0x000fe80007ffe0ff */
[----:B------:R-:W-:Y:S11]  /*59b0*/  ISETP.GT.AND P0, PT, R11, R40, PT ;  /* 0x000000280b00720c */ /* 0x000ff60003f04270 */
[----:B------:R-:W-:Y:S02]  /*59c0*/  @!UPT UIADD3 URZ, URZ, URZ, URZ ;  /* 0x0000003f3f3ff290 */ /* 0x000fe4000fffe03f */
[----:B------:R-:W-:Y:S05]  /*59d0*/  @P0 BRA `(.L_x_4146) ;  /* 0xffffffc800780947 */ /* 0x000fea000383ffff */
.L_x_4116:
        /* <DEDUP_REMOVED lines=13> */
[----:B------:R-:W-:Y:S01]  /*5ab0*/  IMAD.MOV.U32 R4, RZ, RZ, RZ ;  /* 0x000000ffff047224 */ /* 0x000fe200078e00ff */
[----:B------:R-:W-:Y:S01]  /*5ac0*/  ULDC.64 UR8, c[0x0][0x210] ;  /* 0x0000840000087ab9 */ /* 0x000fe20000000a00 */
[----:B-1----:R-:W-:-:S04]  /*5ad0*/  ISETP.NE.U32.AND P0, PT, R2, RZ, PT ;  /* 0x000000ff0200720c */ /* 0x002fc80003f05070 */
[----:B------:R-:W-:-:S13]  /*5ae0*/  ISETP.NE.AND.EX P0, PT, R3, RZ, PT, P0 ;  /* 0x000000ff0300720c */ /* 0x000fda0003f05300 */
[----:B------:R-:W1:Y:S02]  /*5af0*/  @P0 LDC.64 R2, c[0x0][0x300] ;  /* 0x0000c000ff020b82 */ /* 0x000e640000000a00 */
[----:B-1----:R-:W-:-:S05]  /*5b00*/  @P0 IMAD.WIDE R2, R115, 0x4, R2 ;  /* 0x0000000473020825 */ /* 0x002fca00078e0202 */
[----:B------:R1:W2:Y:S01]  /*5b10*/  @P0 LDG.E R4, desc[UR6][R2.64] ;  /* 0x0000000602040981 */ /* 0x0002a2000c1e1900 */
[----:B------:R-:W-:-:S04]  /*5b20*/  LEA R8, P3, R80, UR8, 0x1 ;  /* 0x0000000850087c11 */ /* 0x000fc8000f8608ff */
[C---:B------:R-:W-:Y:S01]  /*5b30*/  LEA.HI.X R9, R80.reuse, UR9, R41, 0x1, P3 ;  /* 0x0000000950097c11 */ /* 0x040fe200098f0c29 */
[----:B-1----:R-:W1:Y:S01]  /*5b40*/  S2R R2, SR_CTAID.X ;  /* 0x0000000000027919 */ /* 0x002e620000002500 */
[----:B------:R-:W-:Y:S01]  /*5b50*/  IADD3 R3, P0, R80, UR11, RZ ;  /* 0x0000000b50037c10 */ /* 0x000fe2000ff1e0ff */
[----:B------:R-:W-:-:S03]  /*5b60*/  ULDC.U8 UR11, c[0x0][0x3c3] ;  /* 0x0000f0c0000b7ab9 */ /* 0x000fc60000000000 */
[----:B------:R-:W-:Y:S02]  /*5b70*/  IADD3.X R0, R41, UR10, RZ, P0, !PT ;  /* 0x0000000a29007c10 */ /* 0x000fe400087fe4ff */
[----:B------:R-:W-:Y:S02]  /*5b80*/  ISETP.NE.AND P0, PT, RZ, UR11, PT ;  /* 0x0000000bff007c0c */ /* 0x000fe4000bf05270 */
[----:B------:R-:W-:-:S04]  /*5b90*/  LEA R22, P1, R3, UR8, 0x1 ;  /* 0x0000000803167c11 */ /* 0x000fc8000f8208ff */
[----:B------:R-:W-:Y:S01]  /*5ba0*/  LEA.HI.X R23, R3, UR9, R0, 0x1, P1 ;  /* 0x0000000903177c11 */ /* 0x000fe200088f0c00 */
[----:B------:R-:W-:Y:S02]  /*5bb0*/  IMAD.SHL.U32 R0, R69, 0x20, RZ ;  /* 0x0000002045007824 */ /* 0x000fe400078e00ff */
[C---:B-1----:R-:W-:Y:S02]  /*5bc0*/  IMAD R42, R2.reuse, 0x40, R42 ;  /* 0x00000040022a7824 */ /* 0x042fe400078e022a */
[----:B------:R-:W-:Y:S02]  /*5bd0*/  IMAD R20, R2, -0x40, R114 ;  /* 0xffffffc002147824 */ /* 0x000fe400078e0272 */
[----:B--2---:R-:W-:-:S04]  /*5be0*/  IMAD.IADD R4, R42, 0x1, R4 ;  /* 0x000000012a047824 */ /* 0x004fc800078e0204 */
[----:B------:R-:W-:-:S05]  /*5bf0*/  IMAD R4, R69, R4, RZ ;  /* 0x0000000445047224 */ /* 0x000fca00078e02ff */
[-C--:B------:R-:W-:Y:S02]  /*5c00*/  IADD3 R71, P5, R71, R4.reuse, RZ ;  /* 0x0000000447477210 */ /* 0x080fe40007fbe0ff */
[----:B------:R-:W-:Y:S02]  /*5c10*/  IADD3 R70, P4, R70, R4, RZ ;  /* 0x0000000446467210 */ /* 0x000fe40007f9e0ff */
[----:B------:R-:W-:-:S05]  /*5c20*/  SHF.R.S32.HI R4, RZ, 0x1f, R4 ;  /* 0x0000001fff047819 */ /* 0x000fca0000011404 */
[--C-:B------:R-:W-:Y:S02]  /*5c30*/  IMAD.X R65, R65, 0x1, R4.reuse, P5 ;  /* 0x0000000141417824 */ /* 0x100fe400028e0604 */
[----:B------:R-:W-:Y:S01]  /*5c40*/  IMAD.X R64, R64, 0x1, R4, P4 ;  /* 0x0000000140407824 */ /* 0x000fe200020e0604 */
[----:B------:R-:W-:Y:S06]  /*5c50*/  @!P0 BRA `(.L_x_4149) ;  /* 0x0000000800408947 */ /* 0x000fec0003800000 */
[----:B---34-:R-:W1:Y:S01]  /*5c60*/  S2R R12, SR_TID.X ;  /* 0x00000000000c7919 */ /* 0x018e620000002100 */
        /* <DEDUP_REMOVED lines=28> */
[----:B------:R-:W-:Y:S01]  /*5e30*/  HADD2.F32 R18, -RZ, R18.H1_H1 ;  /* 0x30000012ff127230 */ /* 0x000fe20000004100 */
[----:B--2---:R-:W-:-:S05]  /*5e40*/  MOV R15, R11 ;  /* 0x0000000b000f7202 */ /* 0x004fca0000000f00 */
[--C-:B------:R-:W-:Y:S02]  /*5e50*/  HADD2.F32 R16, -RZ, R15.reuse.H0_H0 ;  /* 0x2000000fff107230 */ /* 0x100fe40000004100 */
[----:B------:R-:W-:Y:S02]  /*5e60*/  HADD2.F32 R15, -RZ, R15.H1_H1 ;  /* 0x3000000fff0f7230 */ /* 0x000fe40000004100 */
[----:B---3--:R-:W-:Y:S02]  /*5e70*/  HADD2.F32 R10, -RZ, R4.H1_H1 ;  /* 0x30000004ff0a7230 */ /* 0x008fe40000004100 */
[----:B------:R-:W-:Y:S02]  /*5e80*/  HADD2.F32 R8, -RZ, R5.H1_H1 ;  /* 0x30000005ff087230 */ /* 0x000fe40000004100 */
[----:B----4-:R-:W-:Y:S02]  /*5e90*/  HADD2.F32 R14, -RZ, R6.H1_H1 ;  /* 0x30000006ff0e7230 */ /* 0x010fe40000004100 */
        /* <DEDUP_REMOVED lines=17> */
[----:B------:R-:W-:Y:S01]  /*5fb0*/  FMUL.FTZ R16, R13, R4 ;  /* 0x000000040d107220 */ /* 0x000fe20000410000 */
[----:B------:R-:W-:Y:S01]  /*5fc0*/  HADD2.F32 R17, -RZ, R17.H1_H1 ;  /* 0x30000011ff117230 */ /* 0x000fe20000004100 */
[----:B------:R-:W-:Y:S01]  /*5fd0*/  MOV R11, R10 ;  /* 0x0000000a000b7202 */ /* 0x000fe20000000f00 */
        /* <DEDUP_REMOVED lines=8> */
[----:B------:R-:W-:-:S03]  /*6060*/  FFMA.FTZ R5, R17, R15, R5 ;  /* 0x0000000f11057223 */ /* 0x000fc60000010005 */
[----:B------:R-:W-:Y:S02]  /*6070*/  F2FP.F16.F32.PACK_AB R7, R16, R7 ;  /* 0x000000071007723e */ /* 0x000fe400000000ff */
[----:B------:R-:W-:Y:S02]  /*6080*/  F2FP.F16.F32.PACK_AB R4, R5, R4 ;  /* 0x000000040504723e */ /* 0x000fe400000000ff */
[----:B------:R-:W-:Y:S02]  /*6090*/  MOV R8, R7 ;  /* 0x0000000700087202 */ /* 0x000fe40000000f00 */
[----:B------:R-:W-:Y:S02]  /*60a0*/  MOV R10, R4 ;  /* 0x00000004000a7202 */ /* 0x000fe40000000f00 */
.L_x_4153:
[----:B------:R-:W-:Y:S05]  /*60b0*/  BSYNC B0 ;  /* 0x0000000000007941 */ /* 0x000fea0003800000 */
.L_x_4152:
[----:B-----5:R2:W-:Y:S04]  /*60c0*/  STS.64 [R118], R8 ;  /* 0x0000000876007388 */ /* 0x0205e80000000a00 */
[----:B------:R2:W-:Y:S02]  /*60d0*/  STS.64 [R118+0x8], R10 ;  /* 0x0000080a76007388 */ /* 0x0005e40000000a00 */
.L_x_4151:
[----:B------:R-:W-:Y:S05]  /*60e0*/  BSYNC B1 ;  /* 0x0000000000017941 */ /* 0x000fea0003800000 */
.L_x_4150:
        /* <DEDUP_REMOVED lines=18> */
[----:B--2---:R-:W-:-:S02]  /*6210*/  IADD3 R8, P0, R4, UR8, RZ ;  /* 0x0000000804087c10 */ /* 0x004fc4000ff1e0ff */
[----:B------:R-:W-:Y:S02]  /*6220*/  IADD3 R6, P1, R4, UR10, RZ ;  /* 0x0000000a04067c10 */ /* 0x000fe4000ff3e0ff */
[C---:B------:R-:W-:Y:S02]  /*6230*/  IADD3.X R9, R0.reuse, UR9, RZ, P0, !PT ;  /* 0x0000000900097c10 */ /* 0x040fe400087fe4ff */
[----:B------:R-:W-:-:S03]  /*6240*/  IADD3.X R7, R0, UR11, RZ, P1, !PT ;  /* 0x0000000b00077c10 */ /* 0x000fc60008ffe4ff */
[----:B------:R-:W2:Y:S04]  /*6250*/  LDG.E.64 R4, desc[UR6][R8.64] ;  /* 0x0000000608047981 */ /* 0x000ea8000c1e1b00 */
[----:B------:R-:W4:Y:S01]  /*6260*/  LDG.E.64 R6, desc[UR6][R6.64] ;  /* 0x0000000606067981 */ /* 0x000f22000c1e1b00 */
        /* <DEDUP_REMOVED lines=44> */
.L_x_4156:
[----:B------:R-:W-:Y:S05]  /*6530*/  BSYNC B0 ;  /* 0x0000000000007941 */ /* 0x000fea0003800000 */
.L_x_4155:
[----:B-----5:R4:W-:Y:S01]  /*6540*/  STS.128 [R118+0x800], R20 ;  /* 0x0008001476007388 */ /* 0x0209e20000000c00 */
[----:B------:R-:W-:Y:S05]  /*6550*/  BRA `(.L_x_4154) ;  /* 0x0000000c00f47947 */ /* 0x000fea0003800000 */
.L_x_4149:
        /* <DEDUP_REMOVED lines=18> */
[----:B---34-:R-:W-:-:S09]  /*6680*/  MOV R6, R69 ;  /* 0x0000004500067202 */ /* 0x018fd20000000f00 */
[----:B------:R-:W-:-:S04]  /*6690*/  @P0 SHF.R.S32.HI R3, RZ, 0x1, R72 ;  /* 0x00000001ff030819 */ /* 0x000fc80000011448 */
[C---:B------:R-:W-:Y:S02]  /*66a0*/  @P0 IADD3 R5, -R3.reuse, RZ, RZ ;  /* 0x000000ff03050210 */ /* 0x040fe40007ffe1ff */
[----:B------:R-:W-:Y:S02]  /*66b0*/  @P0 IADD3 R6, -R3, RZ, RZ ;  /* 0x000000ff03060210 */ /* 0x000fe40007ffe1ff */
[----:B------:R-:W-:-:S03]  /*66c0*/  IADD3 R4, P1, R5, R70, RZ ;  /* 0x0000004605047210 */ /* 0x000fc60007f3e0ff */
[----:B------:R-:W-:Y:S01]  /*66d0*/  IMAD.WIDE R12, R6, 0x2, R8 ;  /* 0x00000002060c7825 */ /* 0x000fe200078e0208 */
[----:B------:R-:W-:Y:S02]  /*66e0*/  LEA.HI.X.SX32 R5, R5, R64, 0x1, P1 ;  /* 0x0000004005057211 */ /* 0x000fe400008f0eff */
[C---:B-----5:R-:W-:Y:S02]  /*66f0*/  LEA R10, P1, R4.reuse, UR8, 0x1 ;  /* 0x00000008040a7c11 */ /* 0x060fe4000f8208ff */
[----:B--2---:R-:W-:Y:S01]  /*6700*/  MOV R8, RZ ;  /* 0x000000ff00087202 */ /* 0x004fe20000000f00 */
[----:B------:R-:W2:Y:S01]  /*6710*/  LDG.E.128 R12, desc[UR6][R12.64] ;  /* 0x000000060c0c7981 */ /* 0x000ea2000c1e1d00 */
[----:B------:R-:W-:Y:S01]  /*6720*/  LEA.HI.X R11, R4, UR9, R5, 0x1, P1 ;  /* 0x00000009040b7c11 */ /* 0x000fe200088f0c05 */
[----:B------:R-:W-:Y:S01]  /*6730*/  ULDC.64 UR8, c[0x0][0x358] ;  /* 0x0000d60000087ab9 */ /* 0x000fe20000000a00 */
[----:B------:R-:W-:-:S03]  /*6740*/  @P0 IADD3 R8, -R3, RZ, RZ ;  /* 0x000000ff03080210 */ /* 0x000fc60007ffe1ff */
[----:B------:R3:W4:Y:S01]  /*6750*/  LDG.E.128 R4, desc[UR6][R10.64] ;  /* 0x000000060a047981 */ /* 0x000722000c1e1d00 */
[----:B------:R-:W-:-:S04]  /*6760*/  IADD3 R3, P1, R8, R70, RZ ;  /* 0x0000004608037210 */ /* 0x000fc80007f3e0ff */
[----:B------:R-:W-:Y:S02]  /*6770*/  LEA.HI.X.SX32 R8, R8, R64, 0x1, P1 ;  /* 0x0000004008087211 */ /* 0x000fe400008f0eff */
[----:B---3--:R-:W-:-:S04]  /*6780*/  LEA R10, P1, R3, UR8, 0x1 ;  /* 0x00000008030a7c11 */ /* 0x008fc8000f8208ff */
[----:B------:R-:W-:-:S06]  /*6790*/  LEA.HI.X R11, R3, UR9, R8, 0x1, P1 ;  /* 0x00000009030b7c11 */ /* 0x000fcc00088f0c08 */
[----:B------:R-:W3:Y:S01]  /*67a0*/  LDG.E.128 R8, desc[UR6][R10.64] ;  /* 0x000000060a087981 */ /* 0x000ee2000c1e1d00 */
[----:B------:R-:W-:Y:S02]  /*67b0*/  MOV R3, R17 ;  /* 0x0000001100037202 */ /* 0x000fe40000000f00 */
[----:B------:R-:W-:Y:S02]  /*67c0*/  MOV R17, R16 ;  /* 0x0000001000117202 */ /* 0x000fe40000000f00 */
[----:B------:R-:W-:Y:S02]  /*67d0*/  MOV R16, R19 ;  /* 0x0000001300107202 */ /* 0x000fe40000000f00 */
[----:B--2---:R-:W-:Y:S02]  /*67e0*/  MOV R19, R13 ;  /* 0x0000000d00137202 */ /* 0x004fe40000000f00 */
[----:B------:R-:W-:Y:S01]  /*67f0*/  MOV R13, R14 ;  /* 0x0000000e000d7202 */ /* 0x000fe20000000f00 */
[----:B----4-:R-:W-:-:S02]  /*6800*/  HADD2.F32 R14, -RZ, R4.H0_H0 ;  /* 0x20000004ff0e7230 */ /* 0x010fc40000004100 */
[----:B------:R-:W-:Y:S02]  /*6810*/  HADD2.F32 R24, -RZ, R4.H1_H1 ;  /* 0x30000004ff187230 */ /* 0x000fe40000004100 */
[--C-:B------:R-:W-:Y:S02]  /*6820*/  HADD2.F32 R4, -RZ, R5.reuse.H0_H0 ;  /* 0x20000005ff047230 */ /* 0x100fe40000004100 */
        /* <DEDUP_REMOVED lines=20> */
[----:B------:R-:W-:-:S02]  /*6970*/  HADD2.F32 R19, -RZ, R19.H1_H1 ;  /* 0x30000013ff137230 */ /* 0x000fc40000004100 */
[----:B------:R-:W-:Y:S01]  /*6980*/  @!P0 FADD.FTZ R24, -R24, -RZ ;  /* 0x800000ff18188221 */ /* 0x000fe20000010100 */
[----:B------:R-:W-:Y:S01]  /*6990*/  FMUL.FTZ R26, R13, R26 ;  /* 0x0000001a0d1a7220 */ /* 0x000fe20000410000 */
[----:B------:R-:W-:Y:S01]  /*69a0*/  FMUL.FTZ R6, R4, R6 ;  /* 0x0000000604067220 */ /* 0x000fe20000410000 */
[----:B------:R-:W-:Y:S01]  /*69b0*/  FMUL.FTZ R7, R15, R7 ;  /* 0x000000070f077220 */ /* 0x000fe20000410000 */
[----:B------:R-:W-:Y:S01]  /*69c0*/  @!P0 FADD.FTZ R25, -R25, -RZ ;  /* 0x800000ff19198221 */ /* 0x000fe20000010100 */
[----:B------:R-:W-:Y:S01]  /*69d0*/  FMUL.FTZ R5, R14, R5 ;  /* 0x000000050e057220 */ /* 0x000fe20000410000 */
[----:B------:R-:W-:Y:S02]  /*69e0*/  HADD2.F32 R4, -RZ, R17.H0_H0 ;  /* 0x20000011ff047230 */ /* 0x000fe40000004100 */
[--C-:B---3--:R-:W-:Y:S02]  /*69f0*/  HADD2.F32 R13, -RZ, R8.reuse.H0_H0 ;  /* 0x20000008ff0d7230 */ /* 0x108fe40000004100 */
[----:B------:R-:W-:-:S02]  /*6a00*/  HADD2.F32 R15, -RZ, R8.H1_H1 ;  /* 0x30000008ff0f7230 */ /* 0x000fc40000004100 */
[----:B------:R-:W-:Y:S02]  /*6a10*/  HADD2.F32 R14, -RZ, R3.H0_H0 ;  /* 0x20000003ff0e7230 */ /* 0x000fe40000004100 */
        /* <DEDUP_REMOVED lines=8> */
[----:B------:R-:W-:Y:S02]  /*6aa0*/  HADD2.F32 R10, -RZ, R11.H0_H0 ;  /* 0x2000000bff0a7230 */ /* 0x000fe40000004100 */
[--C-:B------:R-:W-:Y:S02]  /*6ab0*/  HADD2.F32 R13, -RZ, R16.reuse.H0_H0 ;  /* 0x20000010ff0d7230 */ /* 0x100fe40000004100 */
[----:B------:R-:W-:Y:S02]  /*6ac0*/  HADD2.F32 R17, -RZ, R17.H1_H1 ;  /* 0x30000011ff117230 */ /* 0x000fe40000004100 */
[----:B------:R-:W-:Y:S02]  /*6ad0*/  HADD2.F32 R11, -RZ, R11.H1_H1 ;  /* 0x3000000bff0b7230 */ /* 0x000fe40000004100 */
[----:B------:R-:W-:Y:S02]  /*6ae0*/  HADD2.F32 R12, -RZ, R3.H1_H1 ;  /* 0x30000003ff0c7230 */ /* 0x000fe40000004100 */
[----:B------:R-:W-:-:S02]  /*6af0*/  HADD2.F32 R16, -RZ, R16.H1_H1 ;  /* 0x30000010ff107230 */ /* 0x000fc40000004100 */
[--C-:B------:R-:W-:Y:S02]  /*6b00*/  HADD2.F32 R3, -RZ, R18.reuse.H0_H0 ;  /* 0x20000012ff037230 */ /* 0x100fe40000004100 */
[----:B------:R-:W-:Y:S01]  /*6b10*/  FFMA.FTZ R15, R17, R15, R28 ;  /* 0x0000000f110f7223 */ /* 0x000fe2000001001c */
        /* <DEDUP_REMOVED lines=13> */
.L_x_4160:
[----:B------:R-:W-:Y:S05]  /*6bf0*/  BSYNC B0 ;  /* 0x0000000000007941 */ /* 0x000fea0003800000 */
.L_x_4159:
[----:B-----5:R1:W-:Y:S04]  /*6c00*/  STS.64 [R118], R16 ;  /* 0x0000001076007388 */ /* 0x0203e80000000a00 */
[----:B------:R1:W-:Y:S02]  /*6c10*/  STS.64 [R118+0x8], R18 ;  /* 0x0000081276007388 */ /* 0x0003e40000000a00 */
.L_x_4158:
[----:B------:R-:W-:Y:S05]  /*6c20*/  BSYNC B1 ;  /* 0x0000000000017941 */ /* 0x000fea0003800000 */
.L_x_4157:
        /* <DEDUP_REMOVED lines=23> */
[C---:B--2---:R-:W-:Y:S02]  /*6da0*/  LEA R8, P1, R6.reuse, UR8, 0x1 ;  /* 0x0000000806087c11 */ /* 0x044fe4000f8208ff */
[----:B------:R-:W-:Y:S01]  /*6db0*/  @P0 SHF.R.S32.HI R72, RZ, 0x1, R72 ;  /* 0x00000001ff480819 */ /* 0x000fe20000011448 */
[----:B------:R-:W2:Y:S01]  /*6dc0*/  LDG.E.128 R16, desc[UR6][R16.64] ;  /* 0x0000000610107981 */ /* 0x000ea2000c1e1d00 */
[----:B------:R-:W-:Y:S01]  /*6dd0*/  LEA.HI.X R9, R6, UR9, R4, 0x1, P1 ;  /* 0x0000000906097c11 */ /* 0x000fe200088f0c04 */
[----:B------:R-:W-:-:S04]  /*6de0*/  ULDC.64 UR8, c[0x0][0x358] ;  /* 0x0000d60000087ab9 */ /* 0x000fc80000000a00 */
[----:B------:R1:W4:Y:S02]  /*6df0*/  LDG.E.128 R4, desc[UR6][R8.64] ;  /* 0x0000000608047981 */ /* 0x000324000c1e1d00 */
[----:B-1----:R-:W-:Y:S02]  /*6e00*/  MOV R8, RZ ;  /* 0x000000ff00087202 */ /* 0x002fe40000000f00 */
[----:B------:R-:W-:-:S04]  /*6e10*/  @P0 IADD3 R8, -R72, RZ, RZ ;  /* 0x000000ff48080210 */ /* 0x000fc80007ffe1ff */
[----:B------:R-:W-:-:S04]  /*6e20*/  IADD3 R70, P1, R8, R70, RZ ;  /* 0x0000004608467210 */ /* 0x000fc80007f3e0ff */
[----:B------:R-:W-:Y:S02]  /*6e30*/  LEA.HI.X.SX32 R0, R8, R0, 0x1, P1 ;  /* 0x0000000008007211 */ /* 0x000fe400008f0eff */
[----:B------:R-:W-:-:S04]  /*6e40*/  LEA R8, P1, R70, UR8, 0x1 ;  /* 0x0000000846087c11 */ /* 0x000fc8000f8208ff */
[----:B------:R-:W-:-:S06]  /*6e50*/  LEA.HI.X R9, R70, UR9, R0, 0x1, P1 ;  /* 0x0000000946097c11 */ /* 0x000fcc00088f0c00 */
[----:B-----5:R-:W3:Y:S01]  /*6e60*/  LDG.E.128 R8, desc[UR6][R8.64] ;  /* 0x0000000608087981 */ /* 0x020ee2000c1e1d00 */
[----:B------:R-:W-:Y:S02]  /*6e70*/  MOV R0, R13 ;  /* 0x0000000d00007202 */ /* 0x000fe40000000f00 */
[----:B------:R-:W-:Y:S02]  /*6e80*/  MOV R13, R12 ;  /* 0x0000000c000d7202 */ /* 0x000fe40000000f00 */
[----:B------:R-:W-:Y:S02]  /*6e90*/  MOV R12, R15 ;  /* 0x0000000f000c7202 */ /* 0x000fe40000000f00 */
[----:B------:R-:W-:Y:S02]  /*6ea0*/  MOV R15, R14 ;  /* 0x0000000e000f7202 */ /* 0x000fe40000000f00 */
[----:B--2---:R-:W-:Y:S02]  /*6eb0*/  MOV R14, R16 ;  /* 0x00000010000e7202 */ /* 0x004fe40000000f00 */
[----:B------:R-:W-:Y:S01]  /*6ec0*/  MOV R16, R18 ;  /* 0x0000001200107202 */ /* 0x000fe20000000f00 */
[----:B----4-:R-:W-:-:S02]  /*6ed0*/  HADD2.F32 R18, -RZ, R5.H0_H0 ;  /* 0x20000005ff127230 */ /* 0x010fc40000004100 */
[----:B------:R-:W-:Y:S02]  /*6ee0*/  HADD2.F32 R5, -RZ, R5.H1_H1 ;  /* 0x30000005ff057230 */ /* 0x000fe40000004100 */
[--C-:B---3--:R-:W-:Y:S02]  /*6ef0*/  HADD2.F32 R23, -RZ, R17.reuse.H0_H0 ;  /* 0x20000011ff177230 */ /* 0x108fe40000004100 */
[----:B------:R-:W-:Y:S01]  /*6f00*/  @!P0 FADD.FTZ R18, -R18, -RZ ;  /* 0x800000ff12128221 */ /* 0x000fe20000010100 */
[--C-:B------:R-:W-:Y:S02]  /*6f10*/  HADD2.F32 R20, -RZ, R4.reuse.H0_H0 ;  /* 0x20000004ff147230 */ /* 0x100fe40000004100 */
[----:B------:R-:W-:Y:S01]  /*6f20*/  @!P0 FADD.FTZ R5, -R5, -RZ ;  /* 0x800000ff05058221 */ /* 0x000fe20000010100 */
[----:B------:R-:W-:Y:S02]  /*6f30*/  HADD2.F32 R21, -RZ, R4.H1_H1 ;  /* 0x30000004ff157230 */ /* 0x000fe40000004100 */
        /* <DEDUP_REMOVED lines=26> */
[----:B------:R-:W-:Y:S01]  /*70e0*/  FMUL.FTZ R14, R14, R21 ;  /* 0x000000150e0e7220 */ /* 0x000fe20000410000 */
[----:B------:R-:W-:-:S02]  /*70f0*/  HADD2.F32 R18, -RZ, R13.H0_H0 ;  /* 0x2000000dff127230 */ /* 0x000fc40000004100 */
[--C-:B------:R-:W-:Y:S02]  /*7100*/  HADD2.F32 R0, -RZ, R9.reuse.H0_H0 ;  /* 0x20000009ff007230 */ /* 0x100fe40000004100 */
[----:B------:R-:W-:Y:S02]  /*7110*/  HADD2.F32 R9, -RZ, R9.H1_H1 ;  /* 0x30000009ff097230 */ /* 0x000fe40000004100 */
[--C-:B------:R-:W-:Y:S02]  /*7120*/  HADD2.F32 R19, -RZ, R8.reuse.H0_H0 ;  /* 0x20000008ff137230 */ /* 0x100fe40000004100 */
[----:B------:R-:W-:Y:S01]  /*7130*/  FFMA.FTZ R0, R5, R0, R23 ;  /* 0x0000000005007223 */ /* 0x000fe20000010017 */
[----:B------:R-:W-:Y:S02]  /*7140*/  HADD2.F32 R20, -RZ, R8.H1_H1 ;  /* 0x30000008ff147230 */ /* 0x000fe40000004100 */
[----:B------:R-:W-:Y:S01]  /*7150*/  FFMA.FTZ R9, R16, R9, R17 ;  /* 0x0000000910097223 */ /* 0x000fe20000010011 */
[----:B------:R-:W-:-:S02]  /*7160*/  HADD2.F32 R8, -RZ, R11.H0_H0 ;  /* 0x2000000bff087230 */ /* 0x000fc40000004100 */
[----:B------:R-:W-:Y:S02]  /*7170*/  HADD2.F32 R21, -RZ, R10.H0_H0 ;  /* 0x2000000aff157230 */ /* 0x000fe40000004100 */
[----:B------:R-:W-:Y:S02]  /*7180*/  HADD2.F32 R13, -RZ, R13.H1_H1 ;  /* 0x3000000dff0d7230 */ /* 0x000fe40000004100 */
        /* <DEDUP_REMOVED lines=20> */
.L_x_4162:
[----:B------:R-:W-:Y:S05]  /*72d0*/  BSYNC B0 ;  /* 0x0000000000007941 */ /* 0x000fea0003800000 */
.L_x_4161:
[----:B-----5:R4:W-:Y:S01]  /*72e0*/  STS.128 [R118+0x800], R12 ;  /* 0x0008000c76007388 */ /* 0x0209e20000000c00 */
[----:B------:R-:W-:Y:S05]  /*72f0*/  BRA `(.L_x_4154) ;  /* 0x00000000008c7947 */ /* 0x000fea0003800000 */
.L_x_4148:
        /* <DEDUP_REMOVED lines=20> */
.L_x_4164:
[----:B------:R-:W-:Y:S05]  /*7440*/  BSYNC B0 ;  /* 0x0000000000007941 */ /* 0x000fea0003800000 */
.L_x_4163:
        /* <DEDUP_REMOVED lines=14> */
.L_x_4154:
[----:B------:R-:W-:Y:S05]  /*7530*/  BSYNC B2 ;  /* 0x0000000000027941 */ /* 0x000fea0003800000 */
.L_x_4147:
[----:B------:R-:W1:Y:S01]  /*7540*/  S2R R68, SR_TID.X ;  /* 0x0000000000447919 */ /* 0x000e620000002100 */
[----:B------:R-:W-:Y:S01]  /*7550*/  VIADD R119, R32, 0xffffffff ;  /* 0xffffffff20777836 */ /* 0x000fe20000000000 */
[--C-:B--2--5:R-:W-:Y:S01]  /*7560*/  SHF.R.S32.HI R10, RZ, 0x1, R73.reuse ;  /* 0x00000001ff0a7819 */ /* 0x124fe20000011449 */
[----:B------:R-:W-:Y:S01]  /*7570*/  ULDC.64 UR12, c[0x0][0x218] ;  /* 0x00008600000c7ab9 */ /* 0x000fe20000000a00 */
[----:B---34-:R-:W-:Y:S01]  /*7580*/  SHF.R.S32.HI R6, RZ, 0x1f, R73 ;  /* 0x0000001fff067819 */ /* 0x018fe20000011449 */
[----:B------:R-:W-:Y:S01]  /*7590*/  IMAD.SHL.U32 R0, R119, 0x80, RZ ;  /* 0x0000008077007824 */ /* 0x000fe200078e00ff */
[----:B------:R-:W-:Y:S01]  /*75a0*/  LOP3.LUT R69, R73, 0x7fffffe, RZ, 0xc0, !PT ;  /* 0x07fffffe49457812 */ /* 0x000fe200078ec0ff */
[----:B------:R-:W-:Y:S01]  /*75b0*/  BSSY B0, `(.L_x_4165) ;  /* 0x000003a000007945 */ /* 0x000fe20003800000 */
[----:B------:R-:W-:Y:S01]  /*75c0*/  LEA.HI R6, R6, R10, RZ, 0x2 ;  /* 0x0000000a06067211 */ /* 0x000fe200078f10ff */
[----:B------:R-:W-:Y:S01]  /*75d0*/  IMAD.IADD R7, R33, 0x1, -R0 ;  /* 0x0000000121077824 */ /* 0x000fe200078e0a00 */
[----:B------:R-:W-:-:S02]  /*75e0*/  LEA R121, P4, R76, UR12, 0x1 ;  /* 0x0000000c4c797c11 */ /* 0x000fc4000f8808ff */
[----:B------:R-:W-:Y:S02]  /*75f0*/  LOP3.LUT R6, R6, 0xfffffffc, RZ, 0xc0, !PT ;  /* 0xfffffffc06067812 */ /* 0x000fe400078ec0ff */
[CC--:B------:R-:W-:Y:S02]  /*7600*/  ISETP.GE.AND P6, PT, R3.reuse, R7.reuse, PT ;  /* 0x000000070300720c */ /* 0x0c0fe40003fc6270 */
[-C--:B------:R-:W-:Y:S01]  /*7610*/  ISETP.GE.AND P1, PT, R3, R7.reuse, PT ;  /* 0x000000070300720c */ /* 0x080fe20003f26270 */
[----:B------:R-:W-:Y:S01]  /*7620*/  IMAD.IADD R3, R10, 0x1, -R6 ;  /* 0x000000010a037824 */ /* 0x000fe200078e0a06 */
[CC--:B------:R-:W-:Y:S02]  /*7630*/  ISETP.GE.AND P0, PT, R78.reuse, R7.reuse, PT ;  /* 0x000000074e00720c */ /* 0x0c0fe40003f06270 */
[----:B------:R-:W-:Y:S02]  /*7640*/  ISETP.GE.AND P3, PT, R78, R7, PT ;  /* 0x000000074e00720c */ /* 0x000fe40003f66270 */
[----:B------:R-:W-:-:S02]  /*7650*/  LEA.HI.X R120, R76, UR13, R75, 0x1, P4 ;  /* 0x0000000d4c787c11 */ /* 0x000fc4000a0f0c4b */
[----:B-1----:R-:W-:-:S04]  /*7660*/  SHF.R.S32.HI R4, RZ, 0x1f, R68 ;  /* 0x0000001fff047819 */ /* 0x002fc80000011444 */
[CC--:B------:R-:W-:Y:S02]  /*7670*/  LEA.HI R70, R4.reuse, R68.reuse, RZ, 0x4 ;  /* 0x0000004404467211 */ /* 0x0c0fe400078f20ff */
[----:B------:R-:W-:Y:S02]  /*7680*/  LEA.HI R8, R4, R68, RZ, 0x3 ;  /* 0x0000004404087211 */ /* 0x000fe400078f18ff */
[----:B------:R-:W-:Y:S02]  /*7690*/  SHF.R.S32.HI R9, RZ, 0x4, R70 ;  /* 0x00000004ff097819 */ /* 0x000fe40000011446 */
[----:B------:R-:W-:Y:S02]  /*76a0*/  LOP3.LUT R10, R8, 0xfffffff8, RZ, 0xc0, !PT ;  /* 0xfffffff8080a7812 */ /* 0x000fe400078ec0ff */
[----:B------:R-:W-:Y:S02]  /*76b0*/  LOP3.LUT R70, R70, 0xfffffff0, RZ, 0xc0, !PT ;  /* 0xfffffff046467812 */ /* 0x000fe400078ec0ff */
[----:B------:R-:W-:Y:S01]  /*76c0*/  SHF.R.S32.HI R11, RZ, 0x3, R8 ;  /* 0x00000003ff0b7819 */ /* 0x000fe20000011408 */
[C---:B------:R-:W-:Y:S01]  /*76d0*/  IMAD.IADD R10, R68.reuse, 0x1, -R10 ;  /* 0x00000001440a7824 */ /* 0x040fe200078e0a0a */
[----:B------:R-:W-:Y:S01]  /*76e0*/  LEA.HI R5, R9, R9, RZ, 0x1 ;  /* 0x0000000909057211 */ /* 0x000fe200078f08ff */
[----:B------:R-:W-:Y:S01]  /*76f0*/  IMAD.IADD R70, R68, 0x1, -R70 ;  /* 0x0000000144467824 */ /* 0x000fe200078e0a46 */
[----:B------:R-:W-:-:S02]  /*7700*/  LEA.HI R8, R8, R11, RZ, 0x1 ;  /* 0x0000000b08087211 */ /* 0x000fc400078f08ff */
[----:B------:R-:W-:Y:S01]  /*7710*/  LOP3.LUT R5, R5, 0xfffffffe, RZ, 0xc0, !PT ;  /* 0xfffffffe05057812 */ /* 0x000fe200078ec0ff */
[----:B------:R-:W-:Y:S01]  /*7720*/  IMAD.IADD R69, R70, 0x1, -R69 ;  /* 0x0000000146457824 */ /* 0x000fe200078e0a45 */
[----:B------:R-:W-:Y:S02]  /*7730*/  LOP3.LUT R8, R8, 0xfffffffe, RZ, 0xc0, !PT ;  /* 0xfffffffe08087812 */ /* 0x000fe400078ec0ff */
[----:B------:R-:W-:Y:S01]  /*7740*/  LEA.HI R6, R10, R10, RZ, 0x1 ;  /* 0x0000000a0a067211 */ /* 0x000fe200078f08ff */
[----:B------:R-:W-:Y:S01]  /*7750*/  IMAD.IADD R9, R9, 0x1, -R5 ;  /* 0x0000000109097824 */ /* 0x000fe200078e0a05 */
[----:B------:R-:W-:Y:S01]  /*7760*/  SHF.R.S32.HI R12, RZ, 0x1f, R70 ;  /* 0x0000001fff0c7819 */ /* 0x000fe20000011446 */
[----:B------:R-:W-:Y:S01]  /*7770*/  IMAD.IADD R11, R11, 0x1, -R8 ;  /* 0x000000010b0b7824 */ /* 0x000fe200078e0a08 */
[----:B------:R-:W-:Y:S01]  /*7780*/  LOP3.LUT R5, R6, 0xfffffffe, RZ, 0xc0, !PT ;  /* 0xfffffffe06057812 */ /* 0x000fe200078ec0ff */
[----:B------:R-:W-:Y:S01]  /*7790*/  VIADD R8, R78, 0x40 ;  /* 0x000000404e087836 */ /* 0x000fe20000000000 */
[----:B------:R-:W-:Y:S01]  /*77a0*/  LEA.HI R70, R12, R70, RZ, 0x3 ;  /* 0x000000460c467211 */ /* 0x000fe200078f18ff */
[----:B------:R-:W-:Y:S01]  /*77b0*/  VIADD R78, R78, 0x60 ;  /* 0x000000604e4e7836 */ /* 0x000fe20000000000 */
[----:B------:R-:W-:Y:S01]  /*77c0*/  SHF.R.S32.HI R6, RZ, 0x1, R6 ;  /* 0x00000001ff067819 */ /* 0x000fe20000011406 */
[----:B------:R-:W-:Y:S01]  /*77d0*/  IMAD.SHL.U32 R12, R3, 0x40, RZ ;  /* 0x00000040030c7824 */ /* 0x000fe200078e00ff */
[----:B------:R-:W-:Y:S01]  /*77e0*/  LEA.HI R73, R4, R68, RZ, 0x5 ;  /* 0x0000004404497211 */ /* 0x000fe200078f28ff */
[----:B------:R-:W-:Y:S01]  /*77f0*/  IMAD.IADD R10, R10, 0x1, -R5 ;  /* 0x000000010a0a7824 */ /* 0x000fe200078e0a05 */
[-C--:B------:R-:W-:Y:S01]  /*7800*/  ISETP.GE.AND P5, PT, R8, R7.reuse, PT ;  /* 0x000000070800720c */ /* 0x080fe20003fa6270 */
[----:B------:R-:W-:Y:S01]  /*7810*/  IMAD.SHL.U32 R70, R70, 0x20, RZ ;  /* 0x0000002046467824 */ /* 0x000fe200078e00ff */
[----:B------:R-:W-:Y:S01]  /*7820*/  ISETP.GE.AND P4, PT, R78, R7, PT ;  /* 0x000000074e00720c */ /* 0x000fe20003f86270 */
[----:B------:R-:W-:Y:S01]  /*7830*/  IMAD.SHL.U32 R11, R11, 0x8, RZ ;  /* 0x000000080b0b7824 */ /* 0x000fe200078e00ff */
[----:B------:R-:W-:Y:S01]  /*7840*/  SHF.R.S32.HI R72, RZ, 0x5, R73 ;  /* 0x00000005ff487819 */ /* 0x000fe20000011449 */
[----:B------:R-:W-:Y:S01]  /*7850*/  IMAD.SHL.U32 R14, R9, 0x8, RZ ;  /* 0x00000008090e7824 */ /* 0x000fe200078e00ff */
        /* <DEDUP_REMOVED lines=15> */
.L_x_4166:
[----:B------:R-:W-:Y:S05]  /*7950*/  BSYNC B0 ;  /* 0x0000000000007941 */ /* 0x000fea0003800000 */
.L_x_4165:
        /* <DEDUP_REMOVED lines=12> */
.L_x_4168:
[----:B------:R-:W-:Y:S05]  /*7a20*/  BSYNC B0 ;  /* 0x0000000000007941 */ /* 0x000fea0003800000 */
.L_x_4167:
[----:B------:R-:W-:Y:S04]  /*7a30*/  BSSY B0, `(.L_x_4169) ;  /* 0x000000d000007945 */ /* 0x000fe80003800000 */
[----:B------:R-:W-:Y:S05]  /*7a40*/  @P5 BRA `(.L_x_4170) ;  /* 0x00000000002c5947 */ /* 0x000fea0003800000 */
[----:B------:R-:W-:Y:S02]  /*7a50*/  ULDC UR5, c[0x0][0x2d0] ;  /* 0x0000b40000057ab9 */ /* 0x000fe40000000800 */
[----:B------:R-:W-:-:S13]  /*7a60*/  ISETP.GE.AND P0, PT, R84, UR5, PT ;  /* 0x0000000554007c0c */ /* 0x000fda000bf06270 */
[----:B------:R1:W-:Y:S01]  /*7a70*/  @P0 STS.128 [R118+0x2000], RZ ;  /* 0x002000ff76000388 */ /* 0x0003e20000000c00 */
[----:B------:R-:W-:Y:S05]  /*7a80*/  @P0 BRA `(.L_x_4170) ;  /* 0x00000000001c0947 */ /* 0x000fea0003800000 */
[----:B--2-4-:R-:W2:Y:S02]  /*7a90*/  LDC.64 R4, c[0x0][0x248] ;  /* 0x00009200ff047b82 */ /* 0x014ea40000000a00 */
[----:B--2---:R-:W-:-:S04]  /*7aa0*/  LEA R16, P0, R4, R121, 0x7 ;  /* 0x0000007904107211 */ /* 0x004fc800078038ff */
[----:B------:R-:W-:-:S05]  /*7ab0*/  LEA.HI.X R17, R4, R120, R5, 0x7, P0 ;  /* 0x0000007804117211 */ /* 0x000fca00000f3c05 */
[----:B------:R-:W-:Y:S01]  /*7ac0*/  @!PT LDS RZ, [RZ] ;  /* 0x00000000fffff984 */ /* 0x000fe20000000800 */
[----:B------:R-:W-:Y:S01]  /*7ad0*/  @!PT LDS RZ, [RZ] ;  /* 0x00000000fffff984 */ /* 0x000fe20000000800 */
[----:B------:R-:W-:Y:S01]  /*7ae0*/  @!PT LDS RZ, [RZ] ;  /* 0x00000000fffff984 */ /* 0x000fe20000000800 */
[----:B------:R2:W-:Y:S04]  /*7af0*/  LDGSTS.E.BYPASS.LTC128B.128 [R118+0x2000], desc[UR6][R16.64] ;  /* 0x0200000010767fae */ /* 0x0005e8000b901d46 */
.L_x_4170:
[----:B------:R-:W-:Y:S05]  /*7b00*/  BSYNC B0 ;  /* 0x0000000000007941 */ /* 0x000fea0003800000 */
.L_x_4169:
[----:B------:R-:W-:Y:S04]  /*7b10*/  BSSY B0, `(.L_x_4171) ;  /* 0x0000010000007945 */ /* 0x000fe80003800000 */
[----:B------:R-:W-:Y:S05]  /*7b20*/  @P4 BRA `(.L_x_4172) ;  /* 0x0000000000384947 */ /* 0x000fea0003800000 */
[----:B------:R-:W-:Y:S02]  /*7b30*/  ULDC UR5, c[0x0][0x2d0] ;  /* 0x0000b40000057ab9 */ /* 0x000fe40000000800 */
[----:B------:R-:W-:-:S13]  /*7b40*/  ISETP.GE.AND P0, PT, R84, UR5, PT ;  /* 0x0000000554007c0c */ /* 0x000fda000bf06270 */
[----:B------:R1:W-:Y:S01]  /*7b50*/  @P0 STS.128 [R118+0x2800], RZ ;  /* 0x002800ff76000388 */ /* 0x0003e20000000c00 */
[----:B------:R-:W-:Y:S05]  /*7b60*/  @P0 BRA `(.L_x_4172) ;  /* 0x0000000000280947 */ /* 0x000fea0003800000 */
[----:B--2-4-:R-:W2:Y:S01]  /*7b70*/  LDC.64 R4, c[0x0][0x248] ;  /* 0x00009200ff047b82 */ /* 0x014ea20000000a00 */
        /* <DEDUP_REMOVED lines=9> */
.L_x_4172:
[----:B------:R-:W-:Y:S05]  /*7c10*/  BSYNC B0 ;  /* 0x0000000000007941 */ /* 0x000fea0003800000 */
.L_x_4171:
[----:B------:R-:W0:Y:S01]  /*7c20*/  LDGDEPBAR ;  /* 0x00000000000079af */ /* 0x000e220000000000 */
[----:B------:R-:W-:Y:S01]  /*7c30*/  LOP3.LUT R13, R13, 0xc0, RZ, 0xc0, !PT ;  /* 0x000000c00d0d7812 */ /* 0x000fe200078ec0ff */
[----:B------:R-:W-:Y:S01]  /*7c40*/  IMAD R10, R9, 0x8, R10 ;  /* 0x00000008090a7824 */ /* 0x000fe200078e020a */
[----:B------:R-:W-:Y:S01]  /*7c50*/  LOP3.LUT R70, R70, 0xffffff00, RZ, 0xc0, !PT ;  /* 0xffffff0046467812 */ /* 0x000fe200078ec0ff */
[----:B------:R-:W-:Y:S01]  /*7c60*/  ULDC.64 UR10, c[0x0][0x220] ;  /* 0x00008800000a7ab9 */ /* 0x000fe20000000a00 */
[----:B------:R-:W-:Y:S01]  /*7c70*/  LOP3.LUT R11, R13, 0x8, R11, 0xf8, !PT ;  /* 0x000000080d0b7812 */ /* 0x000fe200078ef80b */
[----:B------:R-:W-:Y:S01]  /*7c80*/  BSSY B0, `(.L_x_4173) ;  /* 0x0000022000007945 */ /* 0x000fe20003800000 */
[----:B------:R-:W-:Y:S01]  /*7c90*/  LOP3.LUT R14, R12, 0x8, R14, 0xf8, !PT ;  /* 0x000000080c0e7812 */ /* 0x000fe200078ef80e */
[----:B--2-4-:R-:W-:Y:S01]  /*7ca0*/  IMAD R4, R72, 0x200, R70 ;  /* 0x0000020048047824 */ /* 0x014fe200078e0246 */
        /* <DEDUP_REMOVED lines=31> */
.L_x_4174:
[----:B------:R-:W-:Y:S05]  /*7ea0*/  BSYNC B0 ;  /* 0x0000000000007941 */ /* 0x000fea0003800000 */
.L_x_4173:
        /* <DEDUP_REMOVED lines=13> */
.L_x_4176:
[----:B------:R-:W-:Y:S05]  /*7f80*/  BSYNC B0 ;  /* 0x0000000000007941 */ /* 0x000fea0003800000 */
.L_x_4175:
        /* <DEDUP_REMOVED lines=14> */
.L_x_4178:
[----:B------:R-:W-:Y:S05]  /*8070*/  BSYNC B0 ;  /* 0x0000000000007941 */ /* 0x000fea0003800000 */
.L_x_4177:
        /* <DEDUP_REMOVED lines=17> */
.L_x_4180:
[----:B------:R-:W-:Y:S05]  /*8190*/  BSYNC B0 ;  /* 0x0000000000007941 */ /* 0x000fea0003800000 */
.L_x_4179:
[----:B------:R-:W-:Y:S01]  /*81a0*/  LDSM.16.M88.4 R52, [R108] ;  /* 0x000000006c34783b */ /* 0x000fe20000000200 */
[----:B------:R-:W-:Y:S01]  /*81b0*/  LOP3.LUT P0, RZ, R6, 0x2, RZ, 0xc0, !PT ;  /* 0x0000000206ff7812 */ /* 0x000fe2000780c0ff */
[C---:B-1----:R-:W-:Y:S01]  /*81c0*/  VIADD R4, R106.reuse, 0x1000 ;  /* 0x000010006a047836 */ /* 0x042fe20000000000 */
[----:B------:R-:W-:Y:S01]  /*81d0*/  LOP3.LUT P1, RZ, R3, 0x2, RZ, 0xc0, !PT ;  /* 0x0000000203ff7812 */ /* 0x000fe2000782c0ff */
[----:B------:R-:W1:Y:S01]  /*81e0*/  LDSM.16.M88.4 R12, [R106+0x1000] ;  /* 0x001000006a0c783b */ /* 0x000e620000000200 */
[----:B------:R-:W-:Y:S01]  /*81f0*/  IMAD.MOV.U32 R3, RZ, RZ, 0x20 ;  /* 0x00000020ff037424 */ /* 0x000fe200078e00ff */
[----:B------:R-:W-:Y:S01]  /*8200*/  ULDC.64 UR14, c[0x0][0x398] ;  /* 0x0000e600000e7ab9 */ /* 0x000fe20000000a00 */
[----:B------:R-:W-:Y:S01]  /*8210*/  VIADD R105, R106, 0x1020 ;  /* 0x000010206a697836 */ /* 0x000fe20000000000 */
[----:B------:R-:W5:Y:S01]  /*8220*/  LDSM.16.M88.4 R20, [R106+0x1400] ;  /* 0x001400006a14783b */ /* 0x000f620000000200 */
[----:B------:R-:W-:Y:S01]  /*8230*/  IMAD R2, R2, 0x4, R72 ;  /* 0x0000000402027824 */ /* 0x000fe200078e0248 */
[----:B------:R-:W-:Y:S01]  /*8240*/  SEL R3, R3, 0xffffffe0, !P1 ;  /* 0xffffffe003037807 */ /* 0x000fe20004800000 */
[----:B------:R-:W-:Y:S01]  /*8250*/  IMAD.SHL.U32 R123, R68, 0x2, RZ ;  /* 0x00000002447b7824 */ /* 0x000fe200078e00ff */
[----:B------:R-:W-:Y:S01]  /*8260*/  LDSM.16.M88.4 R56, [R106+0x1800] ;  /* 0x001800006a38783b */ /* 0x000fe20000000200 */
[----:B------:R-:W-:-:S02]  /*8270*/  IMAD R69, R69, 0x20, R70 ;  /* 0x0000002045457824 */ /* 0x000fc400078e0246 */
[----:B------:R-:W-:Y:S01]  /*8280*/  IMAD.IADD R107, R108, 0x1, R3 ;  /* 0x000000016c6b7824 */ /* 0x000fe200078e0203 */
[----:B------:R-:W-:Y:S01]  /*8290*/  LDSM.16.M88.4 R44, [R106+0x1c00] ;  /* 0x001c00006a2c783b */ /* 0x000fe20000000200 */
[----:B------:R-:W-:Y:S01]  /*82a0*/  @P0 VIADD R105, R4, 0xffffffe0 ;  /* 0xffffffe004690836 */ /* 0x000fe20000000000 */
[----:B------:R-:W-:Y:S02]  /*82b0*/  LOP3.LUT R123, R123, 0x6, RZ, 0xc0, !PT ;  /* 0x000000067b7b7812 */ /* 0x000fe400078ec0ff */
[----:B------:R-:W-:Y:S01]  /*82c0*/  LDSM.16.M88.4 R8, [R107] ;  /* 0x000000006b08783b */ /* 0x000fe20000000200 */
[C---:B------:R-:W-:Y:S02]  /*82d0*/  VIADD R102, R105.reuse, 0x400 ;  /* 0x0000040069667836 */ /* 0x040fe40000000000 */
[C---:B------:R-:W-:Y:S01]  /*82e0*/  VIADD R101, R105.reuse, 0x800 ;  /* 0x0000080069657836 */ /* 0x040fe20000000000 */
[----:B------:R-:W2:Y:S01]  /*82f0*/  LDSM.16.M88.4 R24, [R105] ;  /* 0x000000006918783b */ /* 0x000ea20000000200 */
[----:B------:R-:W-:-:S02]  /*8300*/  VIADD R100, R105, 0xc00 ;  /* 0x00000c0069647836 */ /* 0x000fc40000000000 */
[C---:B------:R-:W-:Y:S01]  /*8310*/  VIADD R99, R105.reuse, 0x1000 ;  /* 0x0000100069637836 */ /* 0x040fe20000000000 */
[----:B------:R-:W3:Y:S01]  /*8320*/  LDSM.16.M88.4 R4, [R105+0x400] ;  /* 0x000400006904783b */ /* 0x000ee20000000200 */
[C---:B------:R-:W-:Y:S02]  /*8330*/  VIADD R98, R105.reuse, 0x1400 ;  /* 0x0000140069627836 */ /* 0x040fe40000000000 */
[C---:B------:R-:W-:Y:S01]  /*8340*/  VIADD R97, R105.reuse, 0x1800 ;  /* 0x0000180069617836 */ /* 0x040fe20000000000 */
[----:B------:R-:W-:Y:S01]  /*8350*/  LDSM.16.M88.4 R64, [R105+0xc00] ;  /* 0x000c00006940783b */ /* 0x000fe20000000200 */
[----:B------:R-:W-:-:S03]  /*8360*/  VIADD R96, R105, 0x1c00 ;  /* 0x00001c0069607836 */ /* 0x000fc60000000000 */
[----:B------:R-:W4:Y:S04]  /*8370*/  LDSM.16.M88.4 R36, [R106+0x2000] ;  /* 0x002000006a24783b */ /* 0x000f280000000200 */
[----:B------:R-:W-:Y:S01]  /*8380*/  LDSM.16.M88.4 R60, [R106+0x2c00] ;  /* 0x002c00006a3c783b */ /* 0x000fe20000000200 */
[C---:B-1----:R-:W-:Y:S03]  /*8390*/  HMMA.16816.F32 R16, R52.reuse, R12, RZ ;  /* 0x0000000c3410723c */ /* 0x042fe600000018ff */
[----:B------:R-:W1:Y:S04]  /*83a0*/  LDSM.16.M88.4 R48, [R105+0x1000] ;  /* 0x001000006930783b */ /* 0x000e680000000200 */
[----:B------:R-:W0:Y:S01]  /*83b0*/  LDGDEPBAR ;  /* 0x00000000000079af */ /* 0x000e220000000000 */
[C---:B-----5:R-:W-:Y:S06]  /*83c0*/  HMMA.16816.F32 R28, R52.reuse, R20, RZ ;  /* 0x00000014341c723c */ /* 0x060fec00000018ff */
[C---:B------:R-:W-:Y:S06]  /*83d0*/  HMMA.16816.F32 R20, R52.reuse, R22, RZ ;  /* 0x000000163414723c */ /* 0x040fec00000018ff */
[----:B------:R-:W-:Y:S06]  /*83e0*/  HMMA.16816.F32 R12, R52, R14, RZ ;  /* 0x0000000e340c723c */ /* 0x000fec00000018ff */
[C---:B--2---:R-:W-:Y:S06]  /*83f0*/  HMMA.16816.F32 R16, R8.reuse, R24, R16 ;  /* 0x000000180810723c */ /* 0x044fec0000001810 */
[C---:B---3--:R-:W-:Y:S06]  /*8400*/  HMMA.16816.F32 R28, R8.reuse, R4, R28 ;  /* 0x00000004081c723c */ /* 0x048fec000000181c */
[----:B------:R-:W-:Y:S06]  /*8410*/  HMMA.16816.F32 R20, R8, R6, R20 ;  /* 0x000000060814723c */ /* 0x000fec0000001814 */
[C---:B------:R-:W-:Y:S06]  /*8420*/  HMMA.16816.F32 R4, R52.reuse, R56, RZ ;  /* 0x000000383404723c */ /* 0x040fec00000018ff */
        /* <DEDUP_REMOVED lines=10> */
[----:B------:R-:W-:Y:S01]  /*84d0*/  HMMA.16816.F32 R12, R8, R26, R12 ;  /* 0x0000001a080c723c */ /* 0x000fe2000000180c */
[----:B------:R-:W2:Y:S01]  /*84e0*/  MUFU.TANH R78, R17 ;  /* 0x00000011004e7308 */ /* 0x000ea20000002400 */
[----:B------:R-:W-:Y:S01]  /*84f0*/  LDSM.16.M88.4 R24, [R106+0x2400] ;  /* 0x002400006a18783b */ /* 0x000fe20000000200 */
[----:B------:R-:W-:Y:S01]  /*8500*/  FMUL.FTZ R20, R20, UR15 ;  /* 0x0000000f14147c20 */ /* 0x000fe20008410000 */
[----:B------:R-:W-:Y:S01]  /*8510*/  FMUL.FTZ R21, R21, UR15 ;  /* 0x0000000f15157c20 */ /* 0x000fe20008410000 */
[----:B------:R-:W-:Y:S01]  /*8520*/  FMUL.FTZ R22, R22, UR15 ;  /* 0x0000000f16167c20 */ /* 0x000fe20008410000 */
[----:B------:R-:W-:Y:S01]  /*8530*/  FMUL.FTZ R23, R23, UR15 ;  /* 0x0000000f17177c20 */ /* 0x000fe20008410000 */
[C---:B----4-:R-:W-:Y:S02]  /*8540*/  HMMA.16816.F32 R40, R52.reuse, R36, RZ ;  /* 0x000000243428723c */ /* 0x050fe400000018ff */
[----:B------:R-:W-:Y:S04]  /*8550*/  MUFU.TANH R71, R18 ;  /* 0x0000001200477308 */ /* 0x000fe80000002400 */
[----:B------:R-:W-:Y:S04]  /*8560*/  HMMA.16816.F32 R36, R52, R38, RZ ;  /* 0x000000263424723c */ /* 0x000fe800000018ff */
[----:B------:R3:W4:Y:S07]  /*8570*/  MUFU.TANH R79, R19 ;  /* 0x00000013004f7308 */ /* 0x00072e0000002400 */
[----:B------:R-:W-:Y:S01]  /*8580*/  FMUL.FTZ R12, R12, UR15 ;  /* 0x0000000f0c0c7c20 */ /* 0x000fe20008410000 */
[----:B------:R-:W-:Y:S01]  /*8590*/  FMUL.FTZ R13, R13, UR15 ;  /* 0x0000000f0d0d7c20 */ /* 0x000fe20008410000 */
[----:B------:R-:W-:Y:S01]  /*85a0*/  FMUL.FTZ R14, R14, UR15 ;  /* 0x0000000f0e0e7c20 */ /* 0x000fe20008410000 */
[----:B------:R-:W-:Y:S01]  /*85b0*/  FMUL.FTZ R15, R15, UR15 ;  /* 0x0000000f0f0f7c20 */ /* 0x000fe20008410000 */
[----:B------:R-:W-:Y:S03]  /*85c0*/  MUFU.TANH R80, R12 ;  /* 0x0000000c00507308 */ /* 0x000fe60000002400 */
[C---:B-1----:R-:W-:Y:S01]  /*85d0*/  HMMA.16816.F32 R40, R8.reuse, R48, R40 ;  /* 0x000000300828723c */ /* 0x042fe20000001828 */
[----:B---3--:R-:W1:Y:S04]  /*85e0*/  LDSM.16.M88.4 R16, [R105+0x800] ;  /* 0x000800006910783b */ /* 0x008e680000000200 */
[----:B------:R-:W3:Y:S01]  /*85f0*/  MUFU.TANH R81, R13 ;  /* 0x0000000d00517308 */ /* 0x000ee20000002400 */
[----:B------:R-:W-:Y:S07]  /*8600*/  HMMA.16816.F32 R36, R8, R50, R36 ;  /* 0x000000320824723c */ /* 0x000fee0000001824 */
[----:B------:R-:W-:Y:S08]  /*8610*/  MUFU.TANH R82, R14 ;  /* 0x0000000e00527308 */ /* 0x000ff00000002400 */
[----:B------:R5:W3:Y:S03]  /*8620*/  MUFU.TANH R83, R15 ;  /* 0x0000000f00537308 */ /* 0x000ae60000002400 */
[----:B------:R-:W-:Y:S01]  /*8630*/  FMUL.FTZ R40, R40, UR15 ;  /* 0x0000000f28287c20 */ /* 0x000fe20008410000 */
[----:B------:R-:W-:-:S04]  /*8640*/  FMUL.FTZ R42, R42, UR15 ;  /* 0x0000000f2a2a7c20 */ /* 0x000fc80008410000 */
[----:B------:R-:W3:Y:S01]  /*8650*/  MUFU.TANH R90, R28 ;  /* 0x0000001c005a7308 */ /* 0x000ee20000002400 */
[----:B------:R-:W-:Y:S01]  /*8660*/  FMUL.FTZ R39, R39, UR15 ;  /* 0x0000000f27277c20 */ /* 0x000fe20008410000 */
[----:B------:R-:W-:Y:S01]  /*8670*/  FMUL.FTZ R36, R36, UR15 ;  /* 0x0000000f24247c20 */ /* 0x000fe20008410000 */
[----:B------:R-:W-:-:S05]  /*8680*/  FMUL.FTZ R37, R37, UR15 ;  /* 0x0000000f25257c20 */ /* 0x000fca0008410000 */
[----:B------:R-:W-:Y:S01]  /*8690*/  MUFU.TANH R91, R29 ;  /* 0x0000001d005b7308 */ /* 0x000fe20000002400 */
[----:B-----5:R-:W-:Y:S06]  /*86a0*/  HMMA.16816.F32 R12, R52, R44, RZ ;  /* 0x0000002c340c723c */ /* 0x020fec00000018ff */
[C---:B-1----:R-:W-:Y:S01]  /*86b0*/  HMMA.16816.F32 R4, R8.reuse, R16, R4 ;  /* 0x000000100804723c */ /* 0x042fe20000001804 */
[----:B------:R-:W1:Y:S05]  /*86c0*/  MUFU.TANH R92, R30 ;  /* 0x0000001e005c7308 */ /* 0x000e6a0000002400 */
[----:B------:R-:W-:Y:S01]  /*86d0*/  HMMA.16816.F32 R56, R8, R18, R56 ;  /* 0x000000120838723c */ /* 0x000fe20000001838 */
[----:B------:R-:W5:Y:S02]  /*86e0*/  LDSM.16.M88.4 R16, [R106+0x2800] ;  /* 0x002800006a10783b */ /* 0x000f640000000200 */
[----:B------:R2:W1:Y:S03]  /*86f0*/  MUFU.TANH R93, R31 ;  /* 0x0000001f005d7308 */ /* 0x0004660000002400 */
[----:B------:R-:W-:Y:S05]  /*8700*/  HMMA.16816.F32 R44, R52, R46, RZ ;  /* 0x0000002e342c723c */ /* 0x000fea00000018ff */
[----:B------:R-:W1:Y:S01]  /*8710*/  MUFU.TANH R94, R20 ;  /* 0x00000014005e7308 */ /* 0x000e620000002400 */
[----:B------:R-:W-:Y:S06]  /*8720*/  HMMA.16816.F32 R12, R8, R64, R12 ;  /* 0x00000040080c723c */ /* 0x000fec000000180c */
[----:B------:R-:W-:Y:S01]  /*8730*/  FMUL.FTZ R4, R4, UR15 ;  /* 0x0000000f04047c20 */ /* 0x000fe20008410000 */
[----:B------:R-:W-:Y:S01]  /*8740*/  FMUL.FTZ R5, R5, UR15 ;  /* 0x0000000f05057c20 */ /* 0x000fe20008410000 */
[----:B------:R-:W-:Y:S01]  /*8750*/  FMUL.FTZ R6, R6, UR15 ;  /* 0x0000000f06067c20 */ /* 0x000fe20008410000 */
[----:B------:R-:W-:Y:S01]  /*8760*/  FMUL.FTZ R7, R7, UR15 ;  /* 0x0000000f07077c20 */ /* 0x000fe20008410000 */
[----:B------:R-:W-:Y:S01]  /*8770*/  MUFU.TANH R64, R21 ;  /* 0x0000001500407308 */ /* 0x000fe20000002400 */
[----:B--2---:R-:W-:Y:S01]  /*8780*/  HMMA.16816.F32 R28, R52, R24, RZ ;  /* 0x00000018341c723c */ /* 0x004fe200000018ff */
[----:B------:R-:W-:Y:S01]  /*8790*/  FMUL.FTZ R56, R56, UR15 ;  /* 0x0000000f38387c20 */ /* 0x000fe20008410000 */
[----:B------:R-:W-:Y:S01]  /*87a0*/  FMUL.FTZ R58, R58, UR15 ;  /* 0x0000000f3a3a7c20 */ /* 0x000fe20008410000 */
[----:B------:R-:W-:-:S03]  /*87b0*/  FMUL.FTZ R59, R59, UR15 ;  /* 0x0000000f3b3b7c20 */ /* 0x000fc60008410000 */
[----:B------:R-:W-:Y:S01]  /*87c0*/  HMMA.16816.F32 R24, R52, R26, RZ ;  /* 0x0000001a3418723c */ /* 0x000fe200000018ff */
[----:B------:R-:W2:Y:S05]  /*87d0*/  MUFU.TANH R65, R22 ;  /* 0x0000001600417308 */ /* 0x000eaa0000002400 */
[----:B------:R-:W-:Y:S01]  /*87e0*/  HMMA.16816.F32 R44, R8, R66, R44 ;  /* 0x00000042082c723c */ /* 0x000fe2000000182c */
[----:B------:R-:W-:Y:S01]  /*87f0*/  FMUL.FTZ R12, R12, UR15 ;  /* 0x0000000f0c0c7c20 */ /* 0x000fe20008410000 */
[----:B------:R-:W-:Y:S01]  /*8800*/  FMUL.FTZ R13, R13, UR15 ;  /* 0x0000000f0d0d7c20 */ /* 0x000fe20008410000 */
[----:B------:R5:W-:Y:S01]  /*8810*/  MUFU.TANH R95, R23 ;  /* 0x00000017005f7308 */ /* 0x000be20000002400 */
[----:B------:R-:W-:Y:S01]  /*8820*/  FMUL.FTZ R14, R14, UR15 ;  /* 0x0000000f0e0e7c20 */ /* 0x000fe20008410000 */
[----:B------:R-:W-:-:S06]  /*8830*/  FMUL.FTZ R15, R15, UR15 ;  /* 0x0000000f0f0f7c20 */ /* 0x000fcc0008410000 */
[----:B------:R-:W2:Y:S08]  /*8840*/  MUFU.TANH R131, R4 ;  /* 0x0000000400837308 */ /* 0x000eb00000002400 */
[----:B------:R-:W-:Y:S01]  /*8850*/  MUFU.TANH R136, R5 ;  /* 0x0000000500887308 */ /* 0x000fe20000002400 */
[C---:B-----5:R-:W-:Y:S04]  /*8860*/  HMMA.16816.F32 R20, R52.reuse, R16, RZ ;  /* 0x000000103414723c */ /* 0x060fe800000018ff */
[----:B------:R-:W-:Y:S01]  /*8870*/  FMUL.FTZ R44, R44, UR15 ;  /* 0x0000000f2c2c7c20 */ /* 0x000fe20008410000 */
[----:B------:R-:W-:Y:S01]  /*8880*/  FMUL.FTZ R45, R45, UR15 ;  /* 0x0000000f2d2d7c20 */ /* 0x000fe20008410000 */
[----:B------:R-:W-:Y:S01]  /*8890*/  HMMA.16816.F32 R16, R52, R18, RZ ;  /* 0x000000123410723c */ /* 0x000fe200000018ff */
[----:B------:R-:W5:Y:S01]  /*88a0*/  MUFU.TANH R134, R6 ;  /* 0x0000000600867308 */ /* 0x000f620000002400 */
[----:B------:R-:W-:Y:S01]  /*88b0*/  FMUL.FTZ R46, R46, UR15 ;  /* 0x0000000f2e2e7c20 */ /* 0x000fe20008410000 */
[----:B------:R-:W-:-:S06]  /*88c0*/  FMUL.FTZ R51, R47, UR15 ;  /* 0x0000000f2f337c20 */ /* 0x000fcc0008410000 */
[----:B------:R4:W-:Y:S08]  /*88d0*/  MUFU.TANH R133, R7 ;  /* 0x0000000700857308 */ /* 0x0009f00000002400 */
[----:B------:R3:W5:Y:S08]  /*88e0*/  MUFU.TANH R135, R56 ;  /* 0x0000003800877308 */ /* 0x0007700000002400 */
[----:B------:R-:W5:Y:S01]  /*88f0*/  MUFU.TANH R66, R58 ;  /* 0x0000003a00427308 */ /* 0x000f620000002400 */
[C---:B----4-:R-:W-:Y:S06]  /*8900*/  HMMA.16816.F32 R4, R52.reuse, R60, RZ ;  /* 0x0000003c3404723c */ /* 0x050fec00000018ff */
[----:B------:R-:W-:Y:S01]  /*8910*/  HMMA.16816.F32 R52, R52, R62, RZ ;  /* 0x0000003e3434723c */ /* 0x000fe200000018ff */
[----:B------:R-:W4:Y:S01]  /*8920*/  LDSM.16.M88.4 R60, [R105+0x1400] ;  /* 0x00140000693c783b */ /* 0x000f220000000200 */
[----:B---3--:R-:W-:Y:S01]  /*8930*/  FMUL.FTZ R56, R57, UR15 ;  /* 0x0000000f39387c20 */ /* 0x008fe20008410000 */
[----:B------:R-:W-:Y:S08]  /*8940*/  MUFU.TANH R132, R59 ;  /* 0x0000003b00847308 */ /* 0x000ff00000002400 */
[----:B------:R-:W-:Y:S08]  /*8950*/  MUFU.TANH R130, R12 ;  /* 0x0000000c00827308 */ /* 0x000ff00000002400 */
[----:B------:R-:W-:Y:S08]  /*8960*/  MUFU.TANH R57, R13 ;  /* 0x0000000d00397308 */ /* 0x000ff00000002400 */
[----:B------:R-:W-:Y:S08]  /*8970*/  MUFU.TANH R59, R14 ;  /* 0x0000000e003b7308 */ /* 0x000ff00000002400 */
[----:B------:R3:W-:Y:S01]  /*8980*/  MUFU.TANH R58, R15 ;  /* 0x0000000f003a7308 */ /* 0x0007e20000002400 */
[C---:B----4-:R-:W-:Y:S07]  /*8990*/  HMMA.16816.F32 R28, R8.reuse, R60, R28 ;  /* 0x0000003c081c723c */ /* 0x050fee000000181c */
[----:B------:R-:W-:Y:S01]  /*89a0*/  MUFU.TANH R48, R44 ;  /* 0x0000002c00307308 */ /* 0x000fe20000002400 */
[----:B------:R-:W-:Y:S01]  /*89b0*/  HMMA.16816.F32 R24, R8, R62, R24 ;  /* 0x0000003e0818723c */ /* 0x000fe20000001818 */
[----:B------:R-:W-:-:S06]  /*89c0*/  LOP3.LUT R60, R73, 0xffffffe0, RZ, 0xc0, !PT ;  /* 0xffffffe0493c7812 */ /* 0x000fcc00078ec0ff */
[----:B------:R-:W-:Y:S01]  /*89d0*/  MUFU.TANH R49, R45 ;  /* 0x0000002d00317308 */ /* 0x000fe20000002400 */
[----:B---3--:R-:W3:Y:S01]  /*89e0*/  LDSM.16.M88.4 R12, [R105+0x1800] ;  /* 0x00180000690c783b */ /* 0x008ee20000000200 */
[----:B------:R-:W-:-:S06]  /*89f0*/  IMAD.IADD R60, R68, 0x1, -R60 ;  /* 0x00000001443c7824 */ /* 0x000fcc00078e0a3c */
[----:B------:R4:W-:Y:S01]  /*8a00*/  MUFU.TANH R61, R46 ;  /* 0x0000002e003d7308 */ /* 0x0009e20000002400 */
[----:B------:R-:W-:-:S07]  /*8a10*/  FMUL.FTZ R29, R29, UR15 ;  /* 0x0000000f1d1d7c20 */ /* 0x000fce0008410000 */
[----:B------:R1:W-:Y:S01]  /*8a20*/  MUFU.TANH R50, R40 ;  /* 0x0000002800327308 */ /* 0x0003e20000002400 */
[----:B------:R-:W-:Y:S01]  /*8a30*/  FMUL.FTZ R26, R26, UR15 ;  /* 0x0000000f1a1a7c20 */ /* 0x000fe20008410000 */
[----:B------:R-:W-:Y:S01]  /*8a40*/  FMUL.FTZ R24, R24, UR15 ;  /* 0x0000000f18187c20 */ /* 0x000fe20008410000 */
[----:B------:R-:W-:Y:S01]  /*8a50*/  FMUL.FTZ R25, R25, UR15 ;  /* 0x0000000f19197c20 */ /* 0x000fe20008410000 */
[----:B------:R-:W-:-:S04]  /*8a60*/  FMUL.FTZ R27, R27, UR15 ;  /* 0x0000000f1b1b7c20 */ /* 0x000fc80008410000 */
[----:B------:R-:W5:Y:S01]  /*8a70*/  MUFU.TANH R56, R56 ;  /* 0x0000003800387308 */ /* 0x000f620000002400 */
[----:B----4-:R-:W4:Y:S01]  /*8a80*/  LDSM.16.M88.4 R44, [R105+0x1c00] ;  /* 0x001c0000692c783b */ /* 0x010f220000000200 */
[----:B------:R-:W-:-:S06]  /*8a90*/  DEPBAR.LE SB0, 0x0 ;  /* 0x000080000000791a */ /* 0x000fcc0000000000 */
[----:B------:R-:W5:Y:S01]  /*8aa0*/  MUFU.TANH R51, R51 ;  /* 0x0000003300337308 */ /* 0x000f620000002400 */
[----:B-1----:R-:W-:Y:S01]  /*8ab0*/  FMUL.FTZ R40, R41, UR15 ;  /* 0x0000000f29287c20 */ /* 0x002fe20008410000 */
[----:B------:R-:W-:Y:S01]  /*8ac0*/  FMUL.FTZ R41, R43, UR15 ;  /* 0x0000000f2b297c20 */ /* 0x000fe20008410000 */
[----:B------:R-:W-:-:S04]  /*8ad0*/  SHF.R.S32.HI R43, RZ, 0x1f, R60 ;  /* 0x0000001fff2b7819 */ /* 0x000fc8000001143c */
[----:B------:R-:W-:Y:S01]  /*8ae0*/  LEA.HI R43, R43, R60, RZ, 0x2 ;  /* 0x0000003c2b2b7211 */ /* 0x000fe200078f10ff */
[----:B------:R-:W1:Y:S01]  /*8af0*/  MUFU.TANH R42, R42 ;  /* 0x0000002a002a7308 */ /* 0x000e620000002400 */
[----:B---3--:R-:W-:Y:S02]  /*8b00*/  HMMA.16816.F32 R20, R8, R12, R20 ;  /* 0x0000000c0814723c */ /* 0x008fe40000001814 */
[----:B------:R-:W-:-:S04]  /*8b10*/  SHF.R.S32.HI R122, RZ, 0x2, R43 ;  /* 0x00000002ff7a7819 */ /* 0x000fc8000001142b */
[----:B------:R-:W-:Y:S01]  /*8b20*/  HMMA.16816.F32 R16, R8, R14, R16 ;  /* 0x0000000e0810723c */ /* 0x000fe20000001810 */
[----:B------:R-:W-:Y:S01]  /*8b30*/  IMAD.U32 R2, R2, 0x10, R122 ;  /* 0x0000001002027824 */ /* 0x000fe200078e007a */
[----:B------:R-:W-:Y:S04]  /*8b40*/  MUFU.TANH R36, R36 ;  /* 0x0000002400247308 */ /* 0x000fe80000002400 */
[----:B------:R-:W-:Y:S01]  /*8b50*/  IADD3 R129, -R114, 0x1, R2 ;  /* 0x0000000172817810 */ /* 0x000fe20007ffe102 */
[----:B------:R-:W-:-:S03]  /*8b60*/  IMAD.IADD R2, R0, 0x1, R123 ;  /* 0x0000000100027824 */ /* 0x000fc600078e027b */
[--C-:B------:R-:W-:Y:S01]  /*8b70*/  IADD3 R129, R129, UR14, R33.reuse ;  /* 0x0000000e81817c10 */ /* 0x100fe2000fffe021 */
[----:B------:R-:W3:Y:S03]  /*8b80*/  MUFU.TANH R40, R40 ;  /* 0x0000002800287308 */ /* 0x000ee60000002400 */
[C---:B------:R-:W-:Y:S02]  /*8b90*/  VIMNMX R124, R129.reuse, R33, PT ;  /* 0x00000021817c7248 */ /* 0x040fe40003fe0100 */
[----:B------:R-:W-:Y:S01]  /*8ba0*/  VIADDMNMX R129, R129, 0x8, R33, PT ;  /* 0x0000000881817846 */ /* 0x000fe20003800121 */
[----:B----4-:R-:W-:Y:S02]  /*8bb0*/  HMMA.16816.F32 R12, R8, R44, R4 ;  /* 0x0000002c080c723c */ /* 0x010fe40000001804 */
[----:B------:R4:W-:Y:S01]  /*8bc0*/  MUFU.TANH R33, R29 ;  /* 0x0000001d00217308 */ /* 0x0009e20000002400 */
[----:B------:R-:W-:Y:S01]  /*8bd0*/  FMUL.FTZ R22, R22, UR15 ;  /* 0x0000000f16167c20 */ /* 0x000fe20008410000 */
[----:B------:R-:W-:-:S02]  /*8be0*/  FMUL.FTZ R20, R20, UR15 ;  /* 0x0000000f14147c20 */ /* 0x000fc40008410000 */
[----:B------:R-:W-:Y:S01]  /*8bf0*/  HMMA.16816.F32 R52, R8, R46, R52 ;  /* 0x0000002e0834723c */ /* 0x000fe20000001834 */
[C---:B------:R-:W-:Y:S02]  /*8c00*/  VIADD R5, R2.reuse, 0x1 ;  /* 0x0000000102057836 */ /* 0x040fe40000000000 */
[----:B------:R-:W-:Y:S01]  /*8c10*/  FMUL.FTZ R19, R19, UR15 ;  /* 0x0000000f13137c20 */ /* 0x000fe20008410000 */
[C---:B------:R-:W-:Y:S01]  /*8c20*/  VIADD R6, R2.reuse, 0x8 ;  /* 0x0000000802067836 */ /* 0x040fe20000000000 */
[----:B------:R1:W-:Y:S01]  /*8c30*/  MUFU.TANH R45, R39 ;  /* 0x00000027002d7308 */ /* 0x0003e20000002400 */
[----:B------:R-:W-:Y:S01]  /*8c40*/  VIADD R7, R2, 0x19 ;  /* 0x0000001902077836 */ /* 0x000fe20000000000 */
[CC--:B------:R-:W-:Y:S01]  /*8c50*/  ISETP.GE.AND P6, PT, R5.reuse, R124.reuse, PT ;  /* 0x0000007c0500720c */ /* 0x0c0fe20003fc6270 */
[----:B------:R-:W-:Y:S01]  /*8c60*/  FMUL.FTZ R11, R28, UR15 ;  /* 0x0000000f1c0b7c20 */ /* 0x000fe20008410000 */
[-C--:B------:R-:W-:Y:S01]  /*8c70*/  ISETP.GE.AND P4, PT, R5, R129.reuse, PT ;  /* 0x000000810500720c */ /* 0x080fe20003f86270 */
[----:B------:R-:W-:Y:S01]  /*8c80*/  VIADD R5, R2, 0x9 ;  /* 0x0000000902057836 */ /* 0x000fe20000000000 */
[----:B------:R-:W-:Y:S01]  /*8c90*/  FSEL R78, R78, -INF , !P6 ;  /* 0xff8000004e4e7808 */ /* 0x000fe20007000000 */
[----:B------:R-:W-:Y:S01]  /*8ca0*/  VIADD R10, R2, 0x21 ;  /* 0x00000021020a7836 */ /* 0x000fe20000000000 */
[----:B------:R-:W-:Y:S01]  /*8cb0*/  FSEL R79, R79, -INF , !P4 ;  /* 0xff8000004f4f7808 */ /* 0x000fe20006000000 */
[----:B----4-:R-:W-:Y:S01]  /*8cc0*/  FMUL.FTZ R29, R30, UR15 ;  /* 0x0000000f1e1d7c20 */ /* 0x010fe20008410000 */
[-C--:B------:R-:W-:Y:S01]  /*8cd0*/  ISETP.GE.AND P1, PT, R5, R124.reuse, PT ;  /* 0x0000007c0500720c */ /* 0x080fe20003f26270 */
[----:B------:R-:W-:Y:S01]  /*8ce0*/  FMUL.FTZ R28, R31, UR15 ;  /* 0x0000000f1f1c7c20 */ /* 0x000fe20008410000 */
[-C--:B------:R-:W-:Y:S01]  /*8cf0*/  ISETP.GE.AND P3, PT, R5, R129.reuse, PT ;  /* 0x000000810500720c */ /* 0x080fe20003f66270 */
[----:B------:R-:W-:Y:S01]  /*8d00*/  VIADD R5, R2, 0x10 ;  /* 0x0000001002057836 */ /* 0x000fe20000000000 */
[-C--:B------:R-:W-:Y:S01]  /*8d10*/  ISETP.GE.AND P5, PT, R6, R124.reuse, PT ;  /* 0x0000007c0600720c */ /* 0x080fe20003fa6270 */
[----:B------:R-:W-:Y:S01]  /*8d20*/  VIADD R30, R2, 0x29 ;  /* 0x00000029021e7836 */ /* 0x000fe20000000000 */
[-C--:B------:R-:W-:Y:S01]  /*8d30*/  ISETP.GE.AND P0, PT, R6, R129.reuse, PT ;  /* 0x000000810600720c */ /* 0x080fe20003f06270 */
[C---:B------:R-:W-:Y:S01]  /*8d40*/  VIADD R6, R2.reuse, 0x11 ;  /* 0x0000001102067836 */ /* 0x040fe20000000000 */
[CC--:B------:R-:W-:Y:S01]  /*8d50*/  ISETP.GE.AND P6, PT, R5.reuse, R124.reuse, PT ;  /* 0x0000007c0500720c */ /* 0x0c0fe20003fc6270 */
[C---:B------:R-:W-:Y:S01]  /*8d60*/  VIADD R31, R2.reuse, 0x28 ;  /* 0x00000028021f7836 */ /* 0x040fe20000000000 */
[-C--:B------:R-:W-:Y:S01]  /*8d70*/  ISETP.GE.AND P4, PT, R5, R129.reuse, PT ;  /* 0x000000810500720c */ /* 0x080fe20003f86270 */
[----:B------:R-:W-:Y:S01]  /*8d80*/  VIADD R5, R2, 0x18 ;  /* 0x0000001802057836 */ /* 0x000fe20000000000 */
[----:B------:R-:W-:Y:S01]  /*8d90*/  FSEL R81, R81, -INF , !P1 ;  /* 0xff80000051517808 */ /* 0x000fe20004800000 */
[----:B------:R-:W-:Y:S01]  /*8da0*/  IMAD.IADD R4, R34, 0x1, R69 ;  /* 0x0000000122047824 */ /* 0x000fe200078e0245 */
[----:B------:R-:W-:Y:S01]  /*8db0*/  FSEL R83, R83, -INF , !P3 ;  /* 0xff80000053537808 */ /* 0x000fe20005800000 */
[----:B------:R-:W-:Y:S01]  /*8dc0*/  FMUL.FTZ R34, R38, UR15 ;  /* 0x0000000f26227c20 */ /* 0x000fe20008410000 */
[----:B------:R-:W-:Y:S01]  /*8dd0*/  FSEL R80, R80, -INF , !P5 ;  /* 0xff80000050507808 */ /* 0x000fe20006800000 */
[----:B------:R-:W-:Y:S01]  /*8de0*/  FMUL.FTZ R38, R21, UR15 ;  /* 0x0000000f15267c20 */ /* 0x000fe20008410000 */
[----:B------:R-:W-:Y:S01]  /*8df0*/  FSEL R82, R82, -INF , !P0 ;  /* 0xff80000052527808 */ /* 0x000fe20004000000 */
[C---:B------:R-:W-:Y:S01]  /*8e00*/  VIADD R21, R2.reuse, 0x39 ;  /* 0x0000003902157836 */ /* 0x040fe20000000000 */
[CC--:B------:R-:W-:Y:S01]  /*8e10*/  ISETP.GE.AND P1, PT, R5.reuse, R124.reuse, PT ;  /* 0x0000007c0500720c */ /* 0x0c0fe20003f26270 */
[----:B------:R-:W4:Y:S01]  /*8e20*/  MUFU.TANH R34, R34 ;  /* 0x0000002200227308 */ /* 0x000f220000002400 */
[-C--:B------:R-:W-:Y:S01]  /*8e30*/  ISETP.GE.AND P3, PT, R5, R129.reuse, PT ;  /* 0x000000810500720c */ /* 0x080fe20003f66270 */
[----:B------:R-:W-:Y:S01]  /*8e40*/  VIADD R5, R2, 0x20 ;  /* 0x0000002002057836 */ /* 0x000fe20000000000 */
[-C--:B------:R-:W-:Y:S01]  /*8e50*/  ISETP.GE.AND P5, PT, R6, R124.reuse, PT ;  /* 0x0000007c0600720c */ /* 0x080fe20003fa6270 */
[----:B------:R-:W-:Y:S01]  /*8e60*/  FMUL.FTZ R18, R18, UR15 ;  /* 0x0000000f12127c20 */ /* 0x000fe20008410000 */
[-C--:B------:R-:W-:Y:S01]  /*8e70*/  ISETP.GE.AND P0, PT, R6, R129.reuse, PT ;  /* 0x000000810600720c */ /* 0x080fe20003f06270 */
[----:B------:R-:W-:Y:S01]  /*8e80*/  FMUL.FTZ R16, R16, UR15 ;  /* 0x0000000f10107c20 */ /* 0x000fe20008410000 */
[----:B------:R-:W-:Y:S01]  /*8e90*/  FSEL R90, R90, -INF , !P6 ;  /* 0xff8000005a5a7808 */ /* 0x000fe20007000000 */
[----:B------:R-:W4:Y:S01]  /*8ea0*/  MUFU.TANH R41, R41 ;  /* 0x0000002900297308 */ /* 0x000f220000002400 */
[----:B------:R-:W-:Y:S01]  /*8eb0*/  FSEL R6, R92, -INF , !P4 ;  /* 0xff8000005c067808 */ /* 0x000fe20006000000 */
[----:B------:R-:W-:Y:S01]  /*8ec0*/  FMUL.FTZ R14, R14, UR15 ;  /* 0x0000000f0e0e7c20 */ /* 0x000fe20008410000 */
[CC--:B------:R-:W-:Y:S01]  /*8ed0*/  ISETP.GE.AND P6, PT, R7.reuse, R124.reuse, PT ;  /* 0x0000007c0700720c */ /* 0x0c0fe20003fc6270 */
[----:B------:R-:W-:Y:S01]  /*8ee0*/  FMUL.FTZ R52, R52, UR15 ;  /* 0x0000000f34347c20 */ /* 0x000fe20008410000 */
[----:B------:R-:W-:Y:S01]  /*8ef0*/  ISETP.GE.AND P4, PT, R7, R129, PT ;  /* 0x000000810700720c */ /* 0x000fe20003f86270 */
[----:B------:R-:W-:Y:S01]  /*8f00*/  FMUL.FTZ R53, R53, UR15 ;  /* 0x0000000f35357c20 */ /* 0x000fe20008410000 */
[----:B------:R-:W-:Y:S01]  /*8f10*/  FSEL R8, R91, -INF , !P5 ;  /* 0xff8000005b087808 */ /* 0x000fe20006800000 */
[----:B------:R-:W4:Y:S01]  /*8f20*/  MUFU.TANH R37, R37 ;  /* 0x0000002500257308 */ /* 0x000f220000002400 */
[----:B------:R-:W-:Y:S01]  /*8f30*/  FSEL R7, R93, -INF , !P0 ;  /* 0xff8000005d077808 */ /* 0x000fe20004000000 */
[----:B------:R-:W-:Y:S01]  /*8f40*/  FMUL.FTZ R55, R55, UR15 ;  /* 0x0000000f37377c20 */ /* 0x000fe20008410000 */
[----:B------:R-:W-:-:S02]  /*8f50*/  ISETP.GE.AND P5, PT, R5, R124, PT ;  /* 0x0000007c0500720c */ /* 0x000fc40003fa6270 */
[-C--:B------:R-:W-:Y:S02]  /*8f60*/  ISETP.GE.AND P0, PT, R5, R129.reuse, PT ;  /* 0x000000810500720c */ /* 0x080fe40003f06270 */
[----:B------:R-:W-:Y:S01]  /*8f70*/  FSEL R9, R94, -INF , !P1 ;  /* 0xff8000005e097808 */ /* 0x000fe20004800000 */
[----:B------:R-:W4:Y:S01]  /*8f80*/  MUFU.TANH R28, R28 ;  /* 0x0000001c001c7308 */ /* 0x000f220000002400 */
[----:B--2---:R-:W-:Y:S02]  /*8f90*/  FSEL R5, R65, -INF , !P3 ;  /* 0xff80000041057808 */ /* 0x004fe40005800000 */
[C---:B------:R-:W-:Y:S02]  /*8fa0*/  ISETP.GE.AND P1, PT, R10.reuse, R124, PT ;  /* 0x0000007c0a00720c */ /* 0x040fe40003f26270 */
[----:B------:R-:W-:Y:S02]  /*8fb0*/  ISETP.GE.AND P3, PT, R10, R129, PT ;  /* 0x000000810a00720c */ /* 0x000fe40003f66270 */
[----:B------:R-:W-:Y:S01]  /*8fc0*/  FSEL R131, R131, -INF , !P5 ;  /* 0xff80000083837808 */ /* 0x000fe20006800000 */
[----:B------:R-:W2:Y:S01]  /*8fd0*/  MUFU.TANH R11, R11 ;  /* 0x0000000b000b7308 */ /* 0x000ea20000002400 */
[----:B-----5:R-:W-:-:S02]  /*8fe0*/  FSEL R134, R134, -INF , !P0 ;  /* 0xff80000086867808 */ /* 0x020fc40004000000 */
[----:B------:R-:W-:Y:S02]  /*8ff0*/  FSEL R10, R64, -INF , !P6 ;  /* 0xff800000400a7808 */ /* 0x000fe40007000000 */
[----:B-1----:R-:W-:Y:S02]  /*9000*/  FSEL R39, R95, -INF , !P4 ;  /* 0xff8000005f277808 */ /* 0x002fe40006000000 */
[CC--:B------:R-:W-:Y:S01]  /*9010*/  ISETP.GE.AND P5, PT, R30.reuse, R124.reuse, PT ;  /* 0x0000007c1e00720c */ /* 0x0c0fe20003fa6270 */
[----:B------:R-:W1:Y:S01]  /*9020*/  MUFU.TANH R29, R29 ;  /* 0x0000001d001d7308 */ /* 0x000e620000002400 */
[-C--:B------:R-:W-:Y:S01]  /*9030*/  ISETP.GE.AND P0, PT, R30, R129.reuse, PT ;  /* 0x000000811e00720c */ /* 0x080fe20003f06270 */
[C---:B------:R-:W-:Y:S01]  /*9040*/  VIADD R30, R2.reuse, 0x31 ;  /* 0x00000031021e7836 */ /* 0x040fe20000000000 */
        /* <DEDUP_REMOVED lines=8> */
[----:B------:R-:W-:Y:S01]  /*90d0*/  VIADD R30, R2, 0x38 ;  /* 0x00000038021e7836 */ /* 0x000fe20000000000 */
[----:B------:R-:W-:Y:S01]  /*90e0*/  FSEL R47, R56, -INF , !P5 ;  /* 0xff800000382f7808 */ /* 0x000fe20006800000 */
[----:B------:R-:W5:Y:S01]  /*90f0*/  MUFU.TANH R24, R24 ;  /* 0x0000001800187308 */ /* 0x000f620000002400 */
[----:B------:R-:W-:Y:S02]  /*9100*/  FSEL R132, R132, -INF , !P0 ;  /* 0xff80000084847808 */ /* 0x000fe40004000000 */
[C---:B------:R-:W-:Y:S02]  /*9110*/  ISETP.GE.AND P5, PT, R30.reuse, R124, PT ;  /* 0x0000007c1e00720c */ /* 0x040fe40003fa6270 */
[----:B------:R-:W-:Y:S01]  /*9120*/  ISETP.GE.AND P0, PT, R30, R129, PT ;  /* 0x000000811e00720c */ /* 0x000fe20003f06270 */
[----:B------:R-:W-:Y:S01]  /*9130*/  VIADD R30, R2, 0x40 ;  /* 0x00000040021e7836 */ /* 0x000fe20000000000 */
[----:B------:R-:W-:Y:S01]  /*9140*/  FSEL R136, R136, -INF , !P1 ;  /* 0xff80000088887808 */ /* 0x000fe20004800000 */
[----:B------:R-:W5:Y:S01]  /*9150*/  MUFU.TANH R25, R25 ;  /* 0x0000001900197308 */ /* 0x000f620000002400 */
[----:B------:R-:W-:-:S02]  /*9160*/  FSEL R133, R133, -INF , !P3 ;  /* 0xff80000085857808 */ /* 0x000fc40005800000 */
[CC--:B------:R-:W-:Y:S02]  /*9170*/  ISETP.GE.AND P1, PT, R31.reuse, R124.reuse, PT ;  /* 0x0000007c1f00720c */ /* 0x0c0fe40003f26270 */
[-C--:B------:R-:W-:Y:S02]  /*9180*/  ISETP.GE.AND P3, PT, R31, R129.reuse, PT ;  /* 0x000000811f00720c */ /* 0x080fe40003f66270 */
[----:B------:R-:W-:Y:S01]  /*9190*/  FSEL R64, R57, -INF , !P6 ;  /* 0xff80000039407808 */ /* 0x000fe20007000000 */
[----:B------:R-:W5:Y:S01]  /*91a0*/  MUFU.TANH R27, R27 ;  /* 0x0000001b001b7308 */ /* 0x000f620000002400 */
[----:B------:R-:W-:Y:S02]  /*91b0*/  FSEL R62, R58, -INF , !P4 ;  /* 0xff8000003a3e7808 */ /* 0x000fe40006000000 */
[CC--:B------:R-:W-:Y:S02]  /*91c0*/  ISETP.GE.AND P6, PT, R30.reuse, R124.reuse, PT ;  /* 0x0000007c1e00720c */ /* 0x0c0fe40003fc6270 */
[----:B------:R-:W-:Y:S01]  /*91d0*/  ISETP.GE.AND P4, PT, R30, R129, PT ;  /* 0x000000811e00720c */ /* 0x000fe20003f86270 */
[----:B------:R-:W-:Y:S01]  /*91e0*/  VIADD R30, R2, 0x41 ;  /* 0x00000041021e7836 */ /* 0x000fe20000000000 */
[----:B------:R-:W-:Y:S01]  /*91f0*/  FSEL R130, R130, -INF , !P1 ;  /* 0xff80000082827808 */ /* 0x000fe20004800000 */
[----:B------:R-:W5:Y:S01]  /*9200*/  MUFU.TANH R20, R20 ;  /* 0x0000001400147308 */ /* 0x000f620000002400 */
[----:B------:R-:W-:Y:S01]  /*9210*/  FSEL R91, R59, -INF , !P3 ;  /* 0xff8000003b5b7808 */ /* 0x000fe20005800000 */
[----:B------:R-:W-:Y:S01]  /*9220*/  BAR.SYNC.DEFER_BLOCKING 0x0 ;  /* 0x0000000000007b1d */ /* 0x000fe20000010000 */
[----:B------:R-:W-:-:S02]  /*9230*/  ISETP.GE.AND P1, PT, R21, R124, PT ;  /* 0x0000007c1500720c */ /* 0x000fc40003f26270 */
[-C--:B------:R-:W-:Y:S02]  /*9240*/  ISETP.GE.AND P3, PT, R21, R129.reuse, PT ;  /* 0x000000811500720c */ /* 0x080fe40003f66270 */
[----:B------:R-:W-:Y:S01]  /*9250*/  FSEL R63, R48, -INF , !P5 ;  /* 0xff800000303f7808 */ /* 0x000fe20006800000 */
[----:B------:R3:W5:Y:S01]  /*9260*/  MUFU.TANH R21, R22 ;  /* 0x0000001600157308 */ /* 0x0007620000002400 */
[----:B------:R-:W-:Y:S02]  /*9270*/  FSEL R61, R61, -INF , !P0 ;  /* 0xff8000003d3d7808 */ /* 0x000fe40004000000 */
[C---:B------:R-:W-:Y:S02]  /*9280*/  ISETP.GE.AND P5, PT, R30.reuse, R124, PT ;  /* 0x0000007c1e00720c */ /* 0x040fe40003fa6270 */
[----:B------:R-:W-:Y:S01]  /*9290*/  ISETP.GE.AND P0, PT, R30, R129, PT ;  /* 0x000000811e00720c */ /* 0x000fe20003f06270 */
[----:B------:R-:W-:Y:S01]  /*92a0*/  VIADD R30, R2, 0x49 ;  /* 0x00000049021e7836 */ /* 0x000fe20000000000 */
[----:B------:R-:W-:Y:S01]  /*92b0*/  FSEL R60, R49, -INF , !P1 ;  /* 0xff800000313c7808 */ /* 0x000fe20004800000 */
[----:B------:R4:W-:Y:S01]  /*92c0*/  MUFU.TANH R31, R19 ;  /* 0x00000013001f7308 */ /* 0x0009e20000002400 */
[----:B------:R-:W-:-:S02]  /*92d0*/  FSEL R59, R51, -INF , !P3 ;  /* 0xff800000333b7808 */ /* 0x000fc40005800000 */
[----:B------:R-:W-:Y:S02]  /*92e0*/  FSEL R49, R50, -INF , !P6 ;  /* 0xff80000032317808 */ /* 0x000fe40007000000 */
[----:B------:R-:W-:Y:S02]  /*92f0*/  FSEL R48, R42, -INF , !P4 ;  /* 0xff8000002a307808 */ /* 0x000fe40006000000 */
[-C--:B------:R-:W-:Y:S01]  /*9300*/  ISETP.GE.AND P6, PT, R30, R124.reuse, PT ;  /* 0x0000007c1e00720c */ /* 0x080fe20003fc6270 */
[----:B------:R-:W-:Y:S01]  /*9310*/  MUFU.TANH R38, R38 ;  /* 0x0000002600267308 */ /* 0x000fe20000002400 */
[----:B---3--:R-:W-:Y:S01]  /*9320*/  FMUL.FTZ R22, R23, UR15 ;  /* 0x0000000f17167c20 */ /* 0x008fe20008410000 */
[----:B------:R-:W-:Y:S01]  /*9330*/  VIADD R23, R2, 0x48 ;  /* 0x0000004802177836 */ /* 0x000fe20000000000 */
[-C--:B------:R-:W-:Y:S01]  /*9340*/  ISETP.GE.AND P4, PT, R30, R129.reuse, PT ;  /* 0x000000811e00720c */ /* 0x080fe20003f86270 */
[----:B------:R-:W-:Y:S01]  /*9350*/  VIADD R30, R2, 0x51 ;  /* 0x00000051021e7836 */ /* 0x000fe20000000000 */
[----:B------:R-:W-:Y:S01]  /*9360*/  FSEL R57, R40, -INF , !P5 ;  /* 0xff80000028397808 */ /* 0x000fe20006800000 */
[----:B------:R-:W-:Y:S01]  /*9370*/  FMUL.FTZ R40, R13, UR15 ;  /* 0x0000000f0d287c20 */ /* 0x000fe20008410000 */
[CC--:B------:R-:W-:Y:S01]  /*9380*/  ISETP.GE.AND P1, PT, R23.reuse, R124.reuse, PT ;  /* 0x0000007c1700720c */ /* 0x0c0fe20003f26270 */
[----:B------:R-:W3:Y:S01]  /*9390*/  MUFU.TANH R22, R22 ;  /* 0x0000001600167308 */ /* 0x000ee20000002400 */
[----:B------:R-:W-:Y:S01]  /*93a0*/  ISETP.GE.AND P3, PT, R23, R129, PT ;  /* 0x000000811700720c */ /* 0x000fe20003f66270 */
[----:B------:R-:W-:Y:S01]  /*93b0*/  FMUL.FTZ R23, R17, UR15 ;  /* 0x0000000f11177c20 */ /* 0x000fe20008410000 */
[----:B------:R-:W-:Y:S01]  /*93c0*/  VIADD R17, R2, 0x50 ;  /* 0x0000005002117836 */ /* 0x000fe20000000000 */
[----:B------:R-:W-:Y:S01]  /*93d0*/  FSEL R56, R36, -INF , !P1 ;  /* 0xff80000024387808 */ /* 0x000fe20004800000 */
[----:B----4-:R-:W-:Y:S01]  /*93e0*/  FMUL.FTZ R19, R12, UR15 ;  /* 0x0000000f0c137c20 */ /* 0x010fe20008410000 */
[----:B------:R-:W-:Y:S01]  /*93f0*/  FSEL R50, R34, -INF , !P3 ;  /* 0xff80000022327808 */ /* 0x000fe20005800000 */
[----:B------:R-:W-:Y:S01]  /*9400*/  VIADD R12, R2, 0x60 ;  /* 0x00000060020c7836 */ /* 0x000fe20000000000 */
[----:B------:R-:W-:Y:S01]  /*9410*/  FSEL R51, R41, -INF , !P0 ;  /* 0xff80000029337808 */ /* 0x000fe20004000000 */
[----:B------:R-:W-:Y:S01]  /*9420*/  MUFU.TANH R16, R16 ;  /* 0x0000001000107308 */ /* 0x000fe20000002400 */
[----:B------:R-:W-:-:S02]  /*9430*/  ISETP.GE.AND P1, PT, R30, R124, PT ;  /* 0x0000007c1e00720c */ /* 0x000fc40003f26270 */
[-C--:B------:R-:W-:Y:S01]  /*9440*/  ISETP.GE.AND P3, PT, R30, R129.reuse, PT ;  /* 0x000000811e00720c */ /* 0x080fe20003f66270 */
[----:B------:R-:W-:Y:S01]  /*9450*/  VIADD R30, R2, 0x58 ;  /* 0x00000058021e7836 */ /* 0x000fe20000000000 */
[C---:B------:R-:W-:Y:S02]  /*9460*/  ISETP.GE.AND P5, PT, R17.reuse, R124, PT ;  /* 0x0000007c1100720c */ /* 0x040fe40003fa6270 */
[----:B------:R-:W-:Y:S01]  /*9470*/  ISETP.GE.AND P0, PT, R17, R129, PT ;  /* 0x000000811100720c */ /* 0x000fe20003f06270 */
[----:B------:R-:W4:Y:S01]  /*9480*/  MUFU.TANH R23, R23 ;  /* 0x0000001700177308 */ /* 0x000f220000002400 */
[----:B------:R-:W-:Y:S02]  /*9490*/  FSEL R58, R37, -INF , !P6 ;  /* 0xff800000253a7808 */ /* 0x000fe40007000000 */
[----:B------:R-:W-:Y:S02]  /*94a0*/  FSEL R45, R45, -INF , !P4 ;  /* 0xff8000002d2d7808 */ /* 0x000fe40006000000 */
[----:B------:R-:W-:-:S02]  /*94b0*/  FSEL R33, R33, -INF , !P1 ;  /* 0xff80000021217808 */ /* 0x000fc40004800000 */
[----:B------:R-:W-:Y:S01]  /*94c0*/  FSEL R13, R28, -INF , !P3 ;  /* 0xff8000001c0d7808 */ /* 0x000fe20005800000 */
[----:B------:R3:W4:Y:S01]  /*94d0*/  MUFU.TANH R17, R18 ;  /* 0x0000001200117308 */ /* 0x0007220000002400 */
[CC--:B------:R-:W-:Y:S02]  /*94e0*/  ISETP.GE.AND P6, PT, R30.reuse, R124.reuse, PT ;  /* 0x0000007c1e00720c */ /* 0x0c0fe40003fc6270 */
[-C--:B------:R-:W-:Y:S02]  /*94f0*/  ISETP.GE.AND P4, PT, R30, R129.reuse, PT ;  /* 0x000000811e00720c */ /* 0x080fe40003f86270 */
[C---:B------:R-:W-:Y:S02]  /*9500*/  ISETP.GE.AND P1, PT, R12.reuse, R124, PT ;  /* 0x0000007c0c00720c */ /* 0x040fe40003f26270 */
[----:B------:R-:W-:Y:S01]  /*9510*/  ISETP.GE.AND P3, PT, R12, R129, PT ;  /* 0x000000810c00720c */ /* 0x000fe20003f66270 */
[----:B------:R-:W-:Y:S01]  /*9520*/  VIADD R12, R2, 0x61 ;  /* 0x00000061020c7836 */ /* 0x000fe20000000000 */
[----:B--2---:R-:W-:Y:S01]  /*9530*/  FSEL R30, R11, -INF , !P5 ;  /* 0xff8000000b1e7808 */ /* 0x004fe20006800000 */
[----:B------:R-:W-:Y:S01]  /*9540*/  MUFU.TANH R40, R40 ;  /* 0x0000002800287308 */ /* 0x000fe20000002400 */
[----:B-1----:R-:W-:-:S02]  /*9550*/  FSEL R29, R29, -INF , !P0 ;  /* 0xff8000001d1d7808 */ /* 0x002fc40004000000 */
[----:B-----5:R-:W-:Y:S01]  /*9560*/  FSEL R34, R26, -INF , !P4 ;  /* 0xff8000001a227808 */ /* 0x020fe20006000000 */
[----:B------:R-:W-:Y:S01]  /*9570*/  FMUL.FTZ R26, R15, UR15 ;  /* 0x0000000f0f1a7c20 */ /* 0x000fe20008410000 */
[----:B------:R-:W-:Y:S01]  /*9580*/  FSEL R37, R24, -INF , !P6 ;  /* 0xff80000018257808 */ /* 0x000fe20007000000 */
[----:B---3--:R-:W-:Y:S02]  /*9590*/  VIADD R18, R2, 0x59 ;  /* 0x0000005902127836 */ /* 0x008fe40000000000 */
[----:B------:R1:W2:Y:S01]  /*95a0*/  MUFU.TANH R11, R19 ;  /* 0x00000013000b7308 */ /* 0x0002a20000002400 */
[CC--:B------:R-:W-:Y:S02]  /*95b0*/  ISETP.GE.AND P6, PT, R12.reuse, R124.reuse, PT ;  /* 0x0000007c0c00720c */ /* 0x0c0fe40003fc6270 */
[----:B------:R-:W-:Y:S02]  /*95c0*/  ISETP.GE.AND P4, PT, R12, R129, PT ;  /* 0x000000810c00720c */ /* 0x000fe40003f86270 */
[----:B------:R-:W-:-:S02]  /*95d0*/  ISETP.GE.AND P5, PT, R18, R124, PT ;  /* 0x0000007c1200720c */ /* 0x000fc40003fa6270 */
[-C--:B------:R-:W-:Y:S01]  /*95e0*/  ISETP.GE.AND P0, PT, R18, R129.reuse, PT ;  /* 0x000000811200720c */ /* 0x080fe20003f06270 */
[----:B------:R-:W-:Y:S01]  /*95f0*/  VIADD R18, R2, 0x68 ;  /* 0x0000006802127836 */ /* 0x000fe20000000000 */
[----:B------:R-:W-:Y:S01]  /*9600*/  FSEL R36, R25, -INF , !P5 ;  /* 0xff80000019247808 */ /* 0x000fe20006800000 */
[----:B------:R3:W5:Y:S01]  /*9610*/  MUFU.TANH R24, R14 ;  /* 0x0000000e00187308 */ /* 0x0007620000002400 */
[----:B------:R-:W-:Y:S02]  /*9620*/  FSEL R12, R27, -INF , !P0 ;  /* 0xff8000001b0c7808 */ /* 0x000fe40004000000 */
[CC--:B------:R-:W-:Y:S02]  /*9630*/  ISETP.GE.AND P5, PT, R18.reuse, R124.reuse, PT ;  /* 0x0000007c1200720c */ /* 0x0c0fe40003fa6270 */
[-C--:B------:R-:W-:Y:S01]  /*9640*/  ISETP.GE.AND P0, PT, R18, R129.reuse, PT ;  /* 0x000000811200720c */ /* 0x080fe20003f06270 */
[----:B-1----:R-:W-:Y:S01]  /*9650*/  VIADD R19, R2, 0x69 ;  /* 0x0000006902137836 */ /* 0x002fe20000000000 */
[----:B------:R-:W-:Y:S01]  /*9660*/  FSEL R15, R20, -INF , !P1 ;  /* 0xff800000140f7808 */ /* 0x000fe20004800000 */
[----:B------:R-:W1:Y:S01]  /*9670*/  MUFU.TANH R26, R26 ;  /* 0x0000001a001a7308 */ /* 0x000e620000002400 */
[----:B------:R-:W-:Y:S01]  /*9680*/  FSEL R18, R21, -INF , !P3 ;  /* 0xff80000015127808 */ /* 0x000fe20005800000 */
[C---:B------:R-:W-:Y:S01]  /*9690*/  VIADD R21, R2.reuse, 0x78 ;  /* 0x0000007802157836 */ /* 0x040fe20000000000 */
[C---:B------:R-:W-:Y:S01]  /*96a0*/  ISETP.GE.AND P1, PT, R19.reuse, R124, PT ;  /* 0x0000007c1300720c */ /* 0x040fe20003f26270 */
[----:B------:R-:W-:Y:S01]  /*96b0*/  VIADD R20, R2, 0x71 ;  /* 0x0000007102147836 */ /* 0x000fe20000000000 */
[----:B------:R-:W-:-:S02]  /*96c0*/  ISETP.GE.AND P3, PT, R19, R129, PT ;  /* 0x000000811300720c */ /* 0x000fc40003f66270 */
[----:B------:R-:W-:Y:S01]  /*96d0*/  FSEL R19, R22, -INF , !P4 ;  /* 0xff80000016137808 */ /* 0x000fe20006000000 */
[----:B---3--:R-:W-:Y:S01]  /*96e0*/  VIADD R14, R2, 0x70 ;  /* 0x00000070020e7836 */ /* 0x008fe20000000000 */
[----:B------:R-:W3:Y:S01]  /*96f0*/  MUFU.TANH R22, R52 ;  /* 0x0000003400167308 */ /* 0x000ee20000002400 */
[----:B------:R-:W-:Y:S02]  /*9700*/  FSEL R38, R38, -INF , !P6 ;  /* 0xff80000026267808 */ /* 0x000fe40007000000 */
[----:B----4-:R-:W-:Y:S02]  /*9710*/  FSEL R25, R23, -INF , !P1 ;  /* 0xff80000017197808 */ /* 0x010fe40004800000 */
[C---:B------:R-:W-:Y:S02]  /*9720*/  ISETP.GE.AND P6, PT, R14.reuse, R124, PT ;  /* 0x0000007c0e00720c */ /* 0x040fe40003fc6270 */
[----:B------:R-:W-:Y:S02]  /*9730*/  ISETP.GE.AND P4, PT, R14, R129, PT ;  /* 0x000000810e00720c */ /* 0x000fe40003f86270 */
[----:B------:R-:W-:-:S02]  /*9740*/  FSEL R14, R16, -INF , !P5 ;  /* 0xff800000100e7808 */ /* 0x000fc40006800000 */
[----:B------:R-:W-:Y:S02]  /*9750*/  FSEL R16, R31, -INF , !P3 ;  /* 0xff8000001f107808 */ /* 0x000fe40005800000 */
[CC--:B------:R-:W-:Y:S02]  /*9760*/  ISETP.GE.AND P1, PT, R21.reuse, R124.reuse, PT ;  /* 0x0000007c1500720c */ /* 0x0c0fe40003f26270 */
[-C--:B------:R-:W-:Y:S01]  /*9770*/  ISETP.GE.AND P3, PT, R21, R129.reuse, PT ;  /* 0x000000811500720c */ /* 0x080fe20003f66270 */
[----:B------:R-:W-:Y:S01]  /*9780*/  FMUL.FTZ R21, R54, UR15 ;  /* 0x0000000f36157c20 */ /* 0x000fe20008410000 */
[----:B------:R-:W-:Y:S02]  /*9790*/  FSEL R17, R17, -INF , !P0 ;  /* 0xff80000011117808 */ /* 0x000fe40004000000 */
[C---:B------:R-:W-:Y:S02]  /*97a0*/  ISETP.GE.AND P0, PT, R20.reuse, R129, PT ;  /* 0x000000811400720c */ /* 0x040fe40003f06270 */
[----:B------:R-:W-:Y:S01]  /*97b0*/  ISETP.GE.AND P5, PT, R20, R124, PT ;  /* 0x0000007c1400720c */ /* 0x000fe20003fa6270 */
[----:B------:R-:W4:Y:S01]  /*97c0*/  MUFU.TANH R21, R21 ;  /* 0x0000001500157308 */ /* 0x000f220000002400 */
[----:B--2---:R-:W-:Y:S01]  /*97d0*/  FSEL R28, R11, -INF , !P6 ;  /* 0xff8000000b1c7808 */ /* 0x004fe20007000000 */
[----:B------:R-:W-:Y:S01]  /*97e0*/  VIADD R11, R2, 0x79 ;  /* 0x00000079020b7836 */ /* 0x000fe20000000000 */
[----:B-----5:R-:W-:-:S02]  /*97f0*/  FSEL R24, R24, -INF , !P4 ;  /* 0xff80000018187808 */ /* 0x020fc40006000000 */
[CC--:B------:R-:W-:Y:S02]  /*9800*/  ISETP.GE.AND P6, PT, R2.reuse, R124.reuse, PT ;  /* 0x0000007c0200720c */ /* 0x0c0fe40003fc6270 */
[----:B------:R-:W-:Y:S01]  /*9810*/  ISETP.GE.AND P4, PT, R2, R129, PT ;  /* 0x000000810200720c */ /* 0x000fe20003f86270 */
[----:B------:R-:W2:Y:S01]  /*9820*/  MUFU.TANH R20, R53 ;  /* 0x0000003500147308 */ /* 0x000ea20000002400 */
[----:B-1----:R-:W-:Y:S02]  /*9830*/  FSEL R23, R26, -INF , !P0 ;  /* 0xff8000001a177808 */ /* 0x002fe40004000000 */
[----:B---3--:R-:W-:Y:S02]  /*9840*/  FSEL R26, R22, -INF , !P1 ;  /* 0xff800000161a7808 */ /* 0x008fe40004800000 */
[----:B------:R-:W-:Y:S02]  /*9850*/  ISETP.GT.AND P1, PT, R119, R109, PT ;  /* 0x0000006d7700720c */ /* 0x000fe40003f24270 */
[----:B------:R-:W-:Y:S01]  /*9860*/  FSEL R27, R40, -INF , !P5 ;  /* 0xff800000281b7808 */ /* 0x000fe20006800000 */
[----:B------:R-:W1:Y:S01]  /*9870*/  MUFU.TANH R2, R55 ;  /* 0x0000003700027308 */ /* 0x000e620000002400 */
[----:B------:R-:W-:-:S02]  /*9880*/  ISETP.GE.AND P5, PT, R11, R124, PT ;  /* 0x0000007c0b00720c */ /* 0x000fc40003fa6270 */
[----:B------:R-:W-:Y:S02]  /*9890*/  ISETP.GE.AND P0, PT, R11, R129, PT ;  /* 0x000000810b00720c */ /* 0x000fe40003f06270 */
[----:B----4-:R-:W-:Y:S02]  /*98a0*/  FSEL R21, R21, -INF , !P3 ;  /* 0xff80000015157808 */ /* 0x010fe40005800000 */
[----:B------:R-:W-:Y:S02]  /*98b0*/  FSEL R11, R35, -INF , !P6 ;  /* 0xff800000230b7808 */ /* 0x000fe40007000000 */
[----:B--2---:R-:W-:Y:S02]  /*98c0*/  FSEL R31, R20, -INF , !P5 ;  /* 0xff800000141f7808 */ /* 0x004fe40006800000 */
[----:B------:R-:W-:Y:S02]  /*98d0*/  FSEL R71, R71, -INF , !P4 ;  /* 0xff80000047477808 */ /* 0x000fe40006000000 */
        /* <DEDUP_REMOVED lines=65> */
.L_x_4182:
[----:B------:R-:W1:Y:S02]  /*9cf0*/  LDC R0, c[0x0][0x248] ;  /* 0x00009200ff007b82 */ /* 0x000e640000000800 */
[----:B-1----:R-:W-:-:S05]  /*9d00*/  IMAD.SHL.U32 R22, R0, 0x80, RZ ;  /* 0x0000008000167824 */ /* 0x002fca00078e00ff */
[----:B------:R-:W-:-:S04]  /*9d10*/  IADD3 R22, -R22, RZ, RZ ;  /* 0x000000ff16167210 */ /* 0x000fc80007ffe1ff */
[----:B------:R-:W-:-:S07]  /*9d20*/  SHF.R.S32.HI R2, RZ, 0x1f, R22 ;  /* 0x0000001fff027819 */ /* 0x000fce0000011416 */
.L_x_4183:
        /* <DEDUP_REMOVED lines=16> */
[----:B------:R-:W-:Y:S02]  /*9e30*/  @!P0 LEA R66, P3, R42, UR12, 0x1 ;  /* 0x0000000c2a428c11 */ /* 0x000fe4000f8608ff */
        /* <DEDUP_REMOVED lines=30> */
.L_x_4185:
[----:B------:R-:W-:Y:S05]  /*a020*/  BSYNC B0 ;  /* 0x0000000000007941 */ /* 0x000fea0003800000 */
.L_x_4184:
[----:B------:R-:W0:Y:S01]  /*a030*/  LDGDEPBAR ;  /* 0x00000000000079af */ /* 0x000e220000000000 */
[----:B------:R-:W-:-:S04]  /*a040*/  LEA R121, P0, R22, R121, 0x1 ;  /* 0x0000007916797211 */ /* 0x000fc800078008ff */
[----:B------:R-:W-:-:S09]  /*a050*/  LEA.HI.X R120, R22, R120, R2, 0x1, P0 ;  /* 0x0000007816787211 */ /* 0x000fd200000f0c02 */
.L_x_4181:
        /* <DEDUP_REMOVED lines=65> */
[----:B------:R-:W-:Y:S01]  /*a470*/  IADD3 R103, R3, R104, RZ ;  /* 0x0000006803677210 */ /* 0x000fe20007ffe0ff */
[----:B------:R-:W-:Y:S01]  /*a480*/  LDSM.16.MT88.4 R72, [R104+0x3000] ;  /* 0x003000006848783b */ /* 0x000fe20000004200 */
[----:B---3--:R-:W-:-:S03]  /*a490*/  FMNMX.FTZ R35, R0, R35, !PT ;  /* 0x0000002300237209 */ /* 0x008fc60007810000 */
        /* <DEDUP_REMOVED lines=12> */
[--C-:B--2---:R-:W-:Y:S01]  /*a560*/  FFMA.FTZ R66, R81, UR8, -R35.reuse ;  /* 0x0000000851427c23 */ /* 0x104fe20008010823 */
[----:B------:R-:W-:Y:S01]  /*a570*/  MUFU.EX2 R94, R94 ;  /* 0x0000005e005e7308 */ /* 0x000fe20000000800 */
[--C-:B------:R-:W-:Y:S01]  /*a580*/  FFMA.FTZ R43, R8, UR8, -R35.reuse ;  /* 0x00000008082b7c23 */ /* 0x100fe20008010823 */
[--C-:B-1----:R-:W-:Y:S01]  /*a590*/  FFMA.FTZ R41, R9, UR8, -R35.reuse ;  /* 0x0000000809297c23 */ /* 0x102fe20008010823 */
[--C-:B------:R-:W-:Y:S01]  /*a5a0*/  FFMA.FTZ R40, R10, UR8, -R35.reuse ;  /* 0x000000080a287c23 */ /* 0x100fe20008010823 */
        /* <DEDUP_REMOVED lines=15> */
[----:B------:R-:W2:Y:S02]  /*a6a0*/  LDSM.16.MT88.4 R8, [R104+0x3400] ;  /* 0x003400006808783b */ /* 0x000ea40000004200 */
[C---:B------:R-:W-:Y:S01]  /*a6b0*/  FSETP.NEU.FTZ.AND P0, PT, R0.reuse, -INF , PT ;  /* 0xff8000000000780b */ /* 0x040fe20003f1d000 */
[----:B------:R-:W-:Y:S01]  /*a6c0*/  FMUL.FTZ R22, R0, UR8 ;  /* 0x0000000800167c20 */ /* 0x000fe20008410000 */
[----:B------:R-:W3:Y:S01]  /*a6d0*/  MUFU.EX2 R66, R66 ;  /* 0x0000004200427308 */ /* 0x000ee20000000800 */
[----:B-1----:R-:W-:Y:S01]  /*a6e0*/  F2FP.F16.F32.PACK_AB R4, R93, R94 ;  /* 0x0000005e5d04723e */ /* 0x002fe200000000ff */
[----:B------:R-:W-:Y:S02]  /*a6f0*/  FADD.FTZ R93, R94, R93 ;  /* 0x0000005d5e5d7221 */ /* 0x000fe40000010000 */
        /* <DEDUP_REMOVED lines=38> */
[----:B------:R-:W-:Y:S01]  /*a960*/  FFMA.FTZ R128, R31, UR8, -R35 ;  /* 0x000000081f807c23 */ /* 0x000fe20008010823 */
[--C-:B------:R-:W-:Y:S01]  /*a970*/  FFMA.FTZ R31, R18, UR8, -R22.reuse ;  /* 0x00000008121f7c23 */ /* 0x100fe20008010816 */
[--C-:B------:R-:W-:Y:S01]  /*a980*/  FFMA.FTZ R23, R23, UR8, -R22.reuse ;  /* 0x0000000817177c23 */ /* 0x100fe20008010816 */
[----:B------:R-:W1:Y:S01]  /*a990*/  MUFU.EX2 R43, R43 ;  /* 0x0000002b002b7308 */ /* 0x000e620000000800 */
[----:B------:R-:W-:-:S07]  /*a9a0*/  FFMA.FTZ R21, R21, UR8, -R22 ;  /* 0x0000000815157c23 */ /* 0x000fce0008010816 */
[----:B------:R-:W-:Y:S01]  /*a9b0*/  MUFU.EX2 R41, R41 ;  /* 0x0000002900297308 */ /* 0x000fe20000000800 */
[----:B---3--:R-:W-:Y:S01]  /*a9c0*/  F2FP.F16.F32.PACK_AB R7, R90, R95 ;  /* 0x0000005f5a07723e */ /* 0x008fe200000000ff */
[----:B------:R-:W-:Y:S01]  /*a9d0*/  FADD.FTZ R95, R95, R127 ;  /* 0x0000007f5f5f7221 */ /* 0x000fe20000010000 */
[----:B------:R-:W-:-:S03]  /*a9e0*/  FFMA.FTZ R127, R20, UR8, -R22 ;  /* 0x00000008147f7c23 */ /* 0x000fc60008010816 */
[----:B------:R-:W-:Y:S01]  /*a9f0*/  FADD.FTZ R95, R90, R95 ;  /* 0x0000005f5a5f7221 */ /* 0x000fe20000010000 */
[----:B------:R-:W-:Y:S01]  /*aa00*/  FADD.FTZ R90, R65, R92 ;  /* 0x0000005c415a7221 */ /* 0x000fe20000010000 */
[C---:B------:R-:W-:Y:S01]  /*aa10*/  HMMA.16816.F32 R68, R4.reuse, R72, RZ ;  /* 0x000000480444723c */ /* 0x040fe200000018ff */
[----:B------:R-:W3:Y:S01]  /*aa20*/  MUFU.EX2 R40, R40 ;  /* 0x0000002800287308 */ /* 0x000ee20000000800 */
[C---:B-1----:R-:W-:Y:S01]  /*aa30*/  F2FP.F16.F32.PACK_AB R80, R43.reuse, R65 ;  /* 0x000000412b50723e */ /* 0x042fe200000000ff */
[----:B------:R-:W-:Y:S01]  /*aa40*/  FADD.FTZ R90, R43, R90 ;  /* 0x0000005a2b5a7221 */ /* 0x000fe20000010000 */
[--C-:B------:R-:W-:Y:S01]  /*aa50*/  FFMA.FTZ R65, R30, UR8, -R35.reuse ;  /* 0x000000081e417c23 */ /* 0x100fe20008010823 */
[----:B------:R-:W-:Y:S01]  /*aa60*/  FFMA.FTZ R30, R38, UR8, -R35 ;  /* 0x00000008261e7c23 */ /* 0x000fe20008010823 */
[----:B------:R-:W-:Y:S01]  /*aa70*/  HMMA.16816.F32 R72, R4, R74, RZ ;  /* 0x0000004a0448723c */ /* 0x000fe200000018ff */
[----:B------:R-:W-:Y:S02]  /*aa80*/  FFMA.FTZ R38, R13, UR8, -R22 ;  /* 0x000000080d267c23 */ /* 0x000fe40008010816 */
[----:B------:R-:W-:Y:S08]  /*aa90*/  MUFU.EX2 R67, R67 ;  /* 0x0000004300437308 */ /* 0x000ff00000000800 */
[----:B------:R-:W1:Y:S01]  /*aaa0*/  MUFU.EX2 R44, R44 ;  /* 0x0000002c002c7308 */ /* 0x000e620000000800 */
[----:B---3--:R-:W-:-:S07]  /*aab0*/  F2FP.F16.F32.PACK_AB R82, R40, R41 ;  /* 0x000000292852723e */ /* 0x008fce00000000ff */
[----:B------:R-:W-:Y:S08]  /*aac0*/  MUFU.EX2 R42, R42 ;  /* 0x0000002a002a7308 */ /* 0x000ff00000000800 */
[----:B------:R-:W3:Y:S01]  /*aad0*/  MUFU.EX2 R39, R39 ;  /* 0x0000002700277308 */ /* 0x000ee20000000800 */
[----:B-1----:R-:W-:Y:S01]  /*aae0*/  F2FP.F16.F32.PACK_AB R81, R44, R67 ;  /* 0x000000432c51723e */ /* 0x002fe200000000ff */
[----:B------:R-:W-:-:S06]  /*aaf0*/  FADD.FTZ R67, R67, R95 ;  /* 0x0000005f43437221 */ /* 0x000fcc0000010000 */
[----:B------:R-:W-:Y:S08]  /*ab00*/  MUFU.EX2 R131, R131 ;  /* 0x0000008300837308 */ /* 0x000ff00000000800 */
[----:B------:R-:W1:Y:S01]  /*ab10*/  MUFU.EX2 R55, R55 ;  /* 0x0000003700377308 */ /* 0x000e620000000800 */
[----:B---3--:R-:W-:-:S07]  /*ab20*/  F2FP.F16.F32.PACK_AB R83, R39, R42 ;  /* 0x0000002a2753723e */ /* 0x008fce00000000ff */
        /* <DEDUP_REMOVED lines=33> */
[----:B------:R-:W-:Y:S01]  /*ad40*/  HMMA.16816.F32 R72, R4, R10, R72 ;  /* 0x0000000a0448723c */ /* 0x000fe20000001848 */
[----:B------:R-:W2:Y:S06]  /*ad50*/  LDSM.16.MT88.4 R8, [R103+0x3800] ;  /* 0x003800006708783b */ /* 0x000eac0000004200 */
[----:B------:R3:W4:Y:S08]  /*ad60*/  MUFU.EX2 R50, R51 ;  /* 0x0000003300327308 */ /* 0x0007300000000800 */
[----:B------:R-:W-:Y:S08]  /*ad70*/  MUFU.EX2 R48, R48 ;  /* 0x0000003000307308 */ /* 0x000ff00000000800 */
[----:B------:R-:W4:Y:S01]  /*ad80*/  MUFU.EX2 R45, R45 ;  /* 0x0000002d002d7308 */ /* 0x000f220000000800 */
[--C-:B---3--:R-:W-:Y:S01]  /*ad90*/  FFMA.FTZ R51, R33, UR8, -R35.reuse ;  /* 0x0000000821337c23 */ /* 0x108fe20008010823 */
[--C-:B------:R-:W-:Y:S01]  /*ada0*/  FFMA.FTZ R33, R36, UR8, -R35.reuse ;  /* 0x0000000824217c23 */ /* 0x100fe20008010823 */
[----:B------:R-:W-:-:S05]  /*adb0*/  FFMA.FTZ R36, R15, UR8, -R35 ;  /* 0x000000080f247c23 */ /* 0x000fca0008010823 */
        /* <DEDUP_REMOVED lines=29> */
[----:B----4-:R-:W-:Y:S02]  /*af90*/  F2FP.F16.F32.PACK_AB R5, R50, R58 ;  /* 0x0000003a3205723e */ /* 0x010fe400000000ff */
[----:B------:R-:W-:Y:S02]  /*afa0*/  F2FP.F16.F32.PACK_AB R6, R49, R56 ;  /* 0x000000383106723e */ /* 0x000fe400000000ff */
[----:B------:R-:W-:-:S07]  /*afb0*/  F2FP.F16.F32.PACK_AB R7, R45, R48 ;  /* 0x000000302d07723e */ /* 0x000fce00000000ff */
[C---:B--2---:R-:W-:Y:S06]  /*afc0*/  HMMA.16816.F32 R68, R4.reuse, R8, R68 ;  /* 0x000000080444723c */ /* 0x044fec0000001844 */
[C---:B------:R-:W-:Y:S01]  /*afd0*/  HMMA.16816.F32 R72, R4.reuse, R10, R72 ;  /* 0x0000000a0448723c */ /* 0x040fe20000001848 */
[----:B------:R-:W1:Y:S05]  /*afe0*/  LDSM.16.MT88.4 R8, [R103+0x4000] ;  /* 0x004000006708783b */ /* 0x000e6a0000004200 */
[C---:B-1----:R-:W-:Y:S06]  /*aff0*/  HMMA.16816.F32 R76, R4.reuse, R8, R76 ;  /* 0x00000008044c723c */ /* 0x042fec000000184c */
[----:B------:R-:W-:Y:S01]  /*b000*/  HMMA.16816.F32 R80, R4, R10, R80 ;  /* 0x0000000a0450723c */ /* 0x000fe20000001850 */
[----:B------:R-:W1:Y:S06]  /*b010*/  LDSM.16.MT88.4 R8, [R104+0x4400] ;  /* 0x004400006808783b */ /* 0x000e6c0000004200 */
[----:B------:R-:W-:Y:S01]  /*b020*/  FADD.FTZ R5, R41, R90 ;  /* 0x0000005a29057221 */ /* 0x000fe20000010000 */
[----:B------:R-:W-:Y:S01]  /*b030*/  FADD.FTZ R4, R44, R67 ;  /* 0x000000432c047221 */ /* 0x000fe20000010000 */
[----:B------:R2:W-:Y:S01]  /*b040*/  MUFU.EX2 R41, R34 ;  /* 0x0000002200297308 */ /* 0x0005e20000000800 */
[----:B---3--:R-:W-:Y:S01]  /*b050*/  F2FP.F16.F32.PACK_AB R6, R33, R37 ;  /* 0x000000252106723e */ /* 0x008fe200000000ff */
[----:B------:R-:W-:Y:S01]  /*b060*/  FADD.FTZ R5, R40, R5 ;  /* 0x0000000528057221 */ /* 0x000fe20000010000 */
[----:B------:R-:W-:Y:S01]  /*b070*/  FADD.FTZ R4, R42, R4 ;  /* 0x000000042a047221 */ /* 0x000fe20000010000 */
[--C-:B------:R-:W-:Y:S01]  /*b080*/  FFMA.FTZ R40, R27, UR8, -R35.reuse ;  /* 0x000000081b287c23 */ /* 0x100fe20008010823 */
[----:B------:R-:W-:Y:S01]  /*b090*/  FFMA.FTZ R42, R28, UR8, -R35 ;  /* 0x000000081c2a7c23 */ /* 0x000fe20008010823 */
[----:B------:R-:W-:Y:S01]  /*b0a0*/  FADD.FTZ R131, R131, R5 ;  /* 0x0000000583837221 */ /* 0x000fe20000010000 */
[----:B------:R-:W-:Y:S01]  /*b0b0*/  FADD.FTZ R39, R39, R4 ;  /* 0x0000000427277221 */ /* 0x000fe20000010000 */
[----:B------:R-:W-:Y:S01]  /*b0c0*/  F2FP.F16.F32.PACK_AB R4, R51, R65 ;  /* 0x000000413304723e */ /* 0x000fe200000000ff */
[----:B------:R-:W-:Y:S01]  /*b0d0*/  FFMA.FTZ R28, R26, UR8, -R35 ;  /* 0x000000081a1c7c23 */ /* 0x000fe20008010823 */
[----:B-----5:R-:W-:Y:S01]  /*b0e0*/  F2FP.F16.F32.PACK_AB R5, R38, R66 ;  /* 0x000000422605723e */ /* 0x020fe200000000ff */
[----:B------:R-:W-:Y:S01]  /*b0f0*/  FADD.FTZ R39, R53, R39 ;  /* 0x0000002735277221 */ /* 0x000fe20000010000 */
[----:B------:R-:W-:Y:S01]  /*b100*/  FADD.FTZ R131, R55, R131 ;  /* 0x0000008337837221 */ /* 0x000fe20000010000 */
[----:B------:R3:W-:Y:S01]  /*b110*/  MUFU.EX2 R26, R40 ;  /* 0x00000028001a7308 */ /* 0x0007e20000000800 */
[--C-:B------:R-:W-:Y:S01]  /*b120*/  FFMA.FTZ R35, R19, UR8, -R22.reuse ;  /* 0x0000000813237c23 */ /* 0x100fe20008010816 */
[----:B------:R-:W-:Y:S01]  /*b130*/  FADD.FTZ R52, R52, R39 ;  /* 0x0000002734347221 */ /* 0x000fe20000010000 */
[----:B------:R-:W-:Y:S01]  /*b140*/  FADD.FTZ R54, R54, R131 ;  /* 0x0000008336367221 */ /* 0x000fe20000010000 */
[----:B--2---:R-:W-:-:S02]  /*b150*/  FFMA.FTZ R34, R12, UR8, -R22 ;  /* 0x000000080c227c23 */ /* 0x004fc40008010816 */
[----:B------:R-:W2:Y:S01]  /*b160*/  LDSM.16.MT88.4 R12, [R103+0x4400] ;  /* 0x00440000670c783b */ /* 0x000ea20000004200 */
        /* <DEDUP_REMOVED lines=8> */
[----:B---3--:R-:W-:Y:S01]  /*b1f0*/  FFMA.FTZ R40, R17, UR8, -R22 ;  /* 0x0000000811287c23 */ /* 0x008fe20008010816 */
        /* <DEDUP_REMOVED lines=9> */
[----:B------:R3:W5:Y:S01]  /*b290*/  MUFU.EX2 R39, R16 ;  /* 0x0000001000277308 */ /* 0x0007620000000800 */
[----:B----4-:R-:W-:Y:S01]  /*b2a0*/  F2FP.F16.F32.PACK_AB R7, R34, R41 ;  /* 0x000000292207723e */ /* 0x010fe200000000ff */
[----:B------:R-:W-:Y:S01]  /*b2b0*/  FADD.FTZ R50, R50, R61 ;  /* 0x0000003d32327221 */ /* 0x000fe20000010000 */
[----:B------:R-:W-:-:S03]  /*b2c0*/  FADD.FTZ R56, R56, R132 ;  /* 0x0000008438387221 */ /* 0x000fc60000010000 */
[----:B------:R-:W-:Y:S01]  /*b2d0*/  FADD.FTZ R50, R48, R50 ;  /* 0x0000003230327221 */ /* 0x000fe20000010000 */
[----:B------:R-:W-:Y:S01]  /*b2e0*/  FADD.FTZ R56, R49, R56 ;  /* 0x0000003831387221 */ /* 0x000fe20000010000 */
[----:B-1----:R-:W-:Y:S01]  /*b2f0*/  HMMA.16816.F32 R68, R4, R8, R68 ;  /* 0x000000080444723c */ /* 0x002fe20000001844 */
[----:B------:R-:W1:Y:S01]  /*b300*/  MUFU.EX2 R27, R42 ;  /* 0x0000002a001b7308 */ /* 0x000e620000000800 */
[----:B------:R-:W-:Y:S01]  /*b310*/  FADD.FTZ R50, R45, R50 ;  /* 0x000000322d327221 */ /* 0x000fe20000010000 */
[----:B------:R-:W-:-:S03]  /*b320*/  FADD.FTZ R65, R65, R56 ;  /* 0x0000003841417221 */ /* 0x000fc60000010000 */
[C---:B------:R-:W-:Y:S01]  /*b330*/  HMMA.16816.F32 R72, R4.reuse, R10, R72 ;  /* 0x0000000a0448723c */ /* 0x040fe20000001848 */
[----:B------:R-:W4:Y:S01]  /*b340*/  LDSM.16.MT88.4 R8, [R104+0x4800] ;  /* 0x004800006808783b */ /* 0x000f220000004200 */
[----:B------:R-:W-:Y:S01]  /*b350*/  FADD.FTZ R66, R66, R50 ;  /* 0x0000003242427221 */ /* 0x000fe20000010000 */
[----:B------:R-:W-:Y:S01]  /*b360*/  FADD.FTZ R65, R51, R65 ;  /* 0x0000004133417221 */ /* 0x000fe20000010000 */
[----:B------:R-:W1:Y:S01]  /*b370*/  MUFU.EX2 R3, R24 ;  /* 0x0000001800037308 */ /* 0x000e620000000800 */
[----:B---3--:R-:W3:Y:S01]  /*b380*/  LDSM.16.MT88.4 R16, [R103+0x4800] ;  /* 0x004800006710783b */ /* 0x008ee20000004200 */
[----:B--2---:R-:W-:Y:S01]  /*b390*/  HMMA.16816.F32 R76, R4, R12, R76 ;  /* 0x0000000c044c723c */ /* 0x004fe2000000184c */
[----:B------:R-:W-:Y:S01]  /*b3a0*/  FADD.FTZ R66, R38, R66 ;  /* 0x0000004226427221 */ /* 0x000fe20000010000 */
[----:B------:R-:W-:-:S03]  /*b3b0*/  FADD.FTZ R37, R37, R65 ;  /* 0x0000004125257221 */ /* 0x000fc60000010000 */
[----:B------:R-:W-:Y:S01]  /*b3c0*/  FADD.FTZ R41, R41, R66 ;  /* 0x0000004229297221 */ /* 0x000fe20000010000 */
[----:B------:R-:W-:Y:S01]  /*b3d0*/  HMMA.16816.F32 R80, R4, R14, R80 ;  /* 0x0000000e0450723c */ /* 0x000fe20000001850 */
[----:B------:R-:W2:Y:S01]  /*b3e0*/  LDSM.16.MT88.4 R12, [R104+0x4c00] ;  /* 0x004c0000680c783b */ /* 0x000ea20000004200 */
[----:B------:R-:W-:Y:S01]  /*b3f0*/  FADD.FTZ R37, R33, R37 ;  /* 0x0000002521257221 */ /* 0x000fe20000010000 */
[----:B------:R-:W-:Y:S01]  /*b400*/  FADD.FTZ R41, R34, R41 ;  /* 0x0000002922297221 */ /* 0x000fe20000010000 */
[----:B------:R-:W4:Y:S03]  /*b410*/  MUFU.EX2 R28, R28 ;  /* 0x0000001c001c7308 */ /* 0x000f260000000800 */
[----:B------:R-:W-:Y:S01]  /*b420*/  F2FP.F16.F32.PACK_AB R4, R30, R36 ;  /* 0x000000241e04723e */ /* 0x000fe200000000ff */
[----:B------:R-:W-:Y:S01]  /*b430*/  FADD.FTZ R36, R36, R37 ;  /* 0x0000002524247221 */ /* 0x000fe20000010000 */
[----:B------:R-:W-:Y:S01]  /*b440*/  F2FP.F16.F32.PACK_AB R5, R35, R31 ;  /* 0x0000001f2305723e */ /* 0x000fe200000000ff */
[----:B------:R-:W-:Y:S01]  /*b450*/  FADD.FTZ R31, R31, R41 ;  /* 0x000000291f1f7221 */ /* 0x000fe20000010000 */
[----:B------:R-:W-:Y:S01]  /*b460*/  F2FP.F16.F32.PACK_AB R6, R25, R29 ;  /* 0x0000001d1906723e */ /* 0x000fe200000000ff */
[----:B------:R-:W-:Y:S01]  /*b470*/  FADD.FTZ R36, R30, R36 ;  /* 0x000000241e247221 */ /* 0x000fe20000010000 */
[----:B-----5:R-:W-:Y:S01]  /*b480*/  F2FP.F16.F32.PACK_AB R7, R39, R40 ;  /* 0x000000282707723e */ /* 0x020fe200000000ff */
[----:B------:R-:W-:-:S02]  /*b490*/  FADD.FTZ R31, R35, R31 ;  /* 0x0000001f231f7221 */ /* 0x000fc40000010000 */
[----:B------:R-:W-:Y:S02]  /*b4a0*/  FADD.FTZ R29, R29, R36 ;  /* 0x000000241d1d7221 */ /* 0x000fe40000010000 */
[----:B------:R-:W-:Y:S02]  /*b4b0*/  FADD.FTZ R40, R40, R31 ;  /* 0x0000001f28287221 */ /* 0x000fe40000010000 */
[----:B------:R-:W-:Y:S02]  /*b4c0*/  FADD.FTZ R29, R25, R29 ;  /* 0x0000001d191d7221 */ /* 0x000fe40000010000 */
[----:B------:R-:W-:Y:S02]  /*b4d0*/  FADD.FTZ R40, R39, R40 ;  /* 0x0000002827287221 */ /* 0x000fe40000010000 */
[----:B-1----:R-:W-:Y:S02]  /*b4e0*/  FADD.FTZ R29, R27, R29 ;  /* 0x0000001d1b1d7221 */ /* 0x002fe40000010000 */
[----:B------:R-:W-:-:S02]  /*b4f0*/  FADD.FTZ R40, R3, R40 ;  /* 0x0000002803287221 */ /* 0x000fc40000010000 */
[----:B------:R-:W-:Y:S01]  /*b500*/  FADD.FTZ R29, R26, R29 ;  /* 0x0000001d1a1d7221 */ /* 0x000fe20000010000 */
[C---:B----4-:R-:W-:Y:S01]  /*b510*/  HMMA.16816.F32 R68, R4.reuse, R8, R68 ;  /* 0x000000080444723c */ /* 0x050fe20000001844 */
[----:B------:R-:W-:Y:S02]  /*b520*/  FADD.FTZ R40, R23, R40 ;  /* 0x0000002817287221 */ /* 0x000fe40000010000 */
[----:B------:R-:W-:Y:S02]  /*b530*/  FADD.FTZ R29, R28, R29 ;  /* 0x0000001d1c1d7221 */ /* 0x000fe40000010000 */
[----:B------:R-:W-:Y:S01]  /*b540*/  FADD.FTZ R40, R21, R40 ;  /* 0x0000002815287221 */ /* 0x000fe20000010000 */
[C---:B------:R-:W-:Y:S01]  /*b550*/  HMMA.16816.F32 R72, R4.reuse, R10, R72 ;  /* 0x0000000a0448723c */ /* 0x040fe20000001848 */
[----:B------:R-:W1:Y:S05]  /*b560*/  LDSM.16.MT88.4 R8, [R103+0x4c00] ;  /* 0x004c00006708783b */ /* 0x000e6a0000004200 */
[C---:B---3--:R-:W-:Y:S06]  /*b570*/  HMMA.16816.F32 R76, R4.reuse, R16, R76 ;  /* 0x00000010044c723c */ /* 0x048fec000000184c */
[----:B------:R-:W-:Y:S07]  /*b580*/  HMMA.16816.F32 R80, R4, R18, R80 ;  /* 0x000000120450723c */ /* 0x000fee0000001850 */
[----:B------:R-:W-:-:S02]  /*b590*/  F2FP.F16.F32.PACK_AB R4, R26, R27 ;  /* 0x0000001b1a04723e */ /* 0x000fc400000000ff */
[----:B------:R-:W-:Y:S02]  /*b5a0*/  F2FP.F16.F32.PACK_AB R5, R23, R3 ;  /* 0x000000031705723e */ /* 0x000fe400000000ff */
[C---:B------:R-:W-:Y:S01]  /*b5b0*/  F2FP.F16.F32.PACK_AB R6, R128.reuse, R28 ;  /* 0x0000001c8006723e */ /* 0x040fe200000000ff */
[----:B------:R-:W-:Y:S01]  /*b5c0*/  FADD.FTZ R128, R128, R29 ;  /* 0x0000001d80807221 */ /* 0x000fe20000010000 */
[C---:B------:R-:W-:Y:S01]  /*b5d0*/  F2FP.F16.F32.PACK_AB R7, R127.reuse, R21 ;  /* 0x000000157f07723e */ /* 0x040fe200000000ff */
[----:B------:R-:W-:-:S06]  /*b5e0*/  FADD.FTZ R127, R127, R40 ;  /* 0x000000287f7f7221 */ /* 0x000fcc0000010000 */
[C---:B--2---:R-:W-:Y:S06]  /*b5f0*/  HMMA.16816.F32 R68, R4.reuse, R12, R68 ;  /* 0x0000000c0444723c */ /* 0x044fec0000001844 */
        /* <DEDUP_REMOVED lines=72> */
.L_x_4187:
[----:B------:R-:W1:Y:S02]  /*ba80*/  LDC R5, c[0x0][0x250] ;  /* 0x00009400ff057b82 */ /* 0x000e640000000800 */
[----:B-1----:R-:W-:-:S05]  /*ba90*/  IMAD.SHL.U32 R7, R5, 0x80, RZ ;  /* 0x0000008005077824 */ /* 0x002fca00078e00ff */
[----:B------:R-:W-:-:S04]  /*baa0*/  IADD3 R7, -R7, RZ, RZ ;  /* 0x000000ff07077210 */ /* 0x000fc80007ffe1ff */
[----:B------:R-:W-:-:S07]  /*bab0*/  SHF.R.S32.HI R6, RZ, 0x1f, R7 ;  /* 0x0000001fff067819 */ /* 0x000fce0000011407 */
.L_x_4188:
[----:B------:R-:W-:Y:S01]  /*bac0*/  ULDC UR4, c[0x0][0x2d0] ;  /* 0x0000b40000047ab9 */ /* 0x000fe20000000800 */
[----:B------:R-:W-:Y:S01]  /*bad0*/  LEA R126, P5, R7, R126, 0x1 ;  /* 0x0000007e077e7211 */ /* 0x000fe200078a08ff */
[----:B------:R-:W-:Y:S01]  /*bae0*/  IMAD.SHL.U32 R135, R119, 0x80, RZ ;  /* 0x0000008077877824 */ /* 0x000fe200078e00ff */
[----:B------:R-:W-:Y:S02]  /*baf0*/  ISETP.GE.AND P0, PT, R84, UR4, PT ;  /* 0x0000000454007c0c */ /* 0x000fe4000bf06270 */
[----:B------:R-:W-:-:S11]  /*bb00*/  LEA.HI.X R125, R7, R125, R6, 0x1, P5 ;  /* 0x0000007d077d7211 */ /* 0x000fd600028f0c06 */
        /* <DEDUP_REMOVED lines=27> */
[----:B------:R-:W-:-:S03]  /*bcc0*/  @!P0 LEA.HI.X R7, R5, UR11, R3, 0x1, P1 ;  /* 0x0000000b05078c11 */ /* 0x000fc600088f0c03 */
        /* <DEDUP_REMOVED lines=20> */
[----:B------:R-:W-:Y:S04]  /*be10*/  LDSM.16.M88.4 R92, [R107] ;  /* 0x000000006b5c783b */ /* 0x000fe80000000200 */
[----:B------:R-:W5:Y:S04]  /*be20*/  LDSM.16.M88.4 R24, [R105] ;  /* 0x000000006918783b */ /* 0x000f680000000200 */
[----:B-1----:R-:W1:Y:S04]  /*be30*/  LDSM.16.M88.4 R8, [R102] ;  /* 0x000000006608783b */ /* 0x002e680000000200 */
[----:B--2---:R-:W2:Y:S04]  /*be40*/  LDSM.16.M88.4 R4, [R100] ;  /* 0x000000006404783b */ /* 0x004ea80000000200 */
[----:B------:R-:W2:Y:S04]  /*be50*/  LDSM.16.M88.4 R20, [R106+0x2000] ;  /* 0x002000006a14783b */ /* 0x000ea80000000200 */
[----:B------:R-:W2:Y:S01]  /*be60*/  LDSM.16.M88.4 R16, [R101] ;  /* 0x000000006510783b */ /* 0x000ea20000000200 */
[C---:B---3--:R-:W-:Y:S03]  /*be70*/  HMMA.16816.F32 R56, R60.reuse, R52, RZ ;  /* 0x000000343c38723c */ /* 0x048fe600000018ff */
[----:B------:R-:W3:Y:S04]  /*be80*/  LDSM.16.M88.4 R12, [R106+0x2400] ;  /* 0x002400006a0c783b */ /* 0x000ee80000000200 */
[----:B------:R-:W3:Y:S01]  /*be90*/  LDSM.16.M88.4 R64, [R99] ;  /* 0x000000006340783b */ /* 0x000ee20000000200 */
[C---:B----4-:R-:W-:Y:S03]  /*bea0*/  HMMA.16816.F32 R48, R60.reuse, R44, RZ ;  /* 0x0000002c3c30723c */ /* 0x050fe600000018ff */
[----:B------:R-:W-:Y:S03]  /*beb0*/  LDSM.16.M88.4 R88, [R106+0x2c00] ;  /* 0x002c00006a58783b */ /* 0x000fe60000000200 */
[C---:B------:R-:W-:Y:S01]  /*bec0*/  HMMA.16816.F32 R52, R60.reuse, R54, RZ ;  /* 0x000000363c34723c */ /* 0x040fe200000018ff */
[----:B------:R-:W0:Y:S05]  /*bed0*/  LDGDEPBAR ;  /* 0x00000000000079af */ /* 0x000e2a0000000000 */
[C---:B------:R-:W-:Y:S06]  /*bee0*/  HMMA.16816.F32 R44, R60.reuse, R46, RZ ;  /* 0x0000002e3c2c723c */ /* 0x040fec00000018ff */
[C---:B-----5:R-:W-:Y:S06]  /*bef0*/  HMMA.16816.F32 R32, R60.reuse, R28, RZ ;  /* 0x0000001c3c20723c */ /* 0x060fec00000018ff */
[C---:B------:R-:W-:Y:S06]  /*bf00*/  HMMA.16816.F32 R28, R60.reuse, R30, RZ ;  /* 0x0000001e3c1c723c */ /* 0x040fec00000018ff */
[C---:B------:R-:W-:Y:S06]  /*bf10*/  HMMA.16816.F32 R40, R60.reuse, R36, RZ ;  /* 0x000000243c28723c */ /* 0x040fec00000018ff */
[----:B------:R-:W-:Y:S06]  /*bf20*/  HMMA.16816.F32 R36, R60, R38, RZ ;  /* 0x000000263c24723c */ /* 0x000fec00000018ff */
[C---:B------:R-:W-:Y:S06]  /*bf30*/  HMMA.16816.F32 R56, R92.reuse, R24, R56 ;  /* 0x000000185c38723c */ /* 0x040fec0000001838 */
[C---:B------:R-:W-:Y:S06]  /*bf40*/  HMMA.16816.F32 R52, R92.reuse, R26, R52 ;  /* 0x0000001a5c34723c */ /* 0x040fec0000001834 */
[C---:B-1----:R-:W-:Y:S06]  /*bf50*/  HMMA.16816.F32 R48, R92.reuse, R8, R48 ;  /* 0x000000085c30723c */ /* 0x042fec0000001830 */
[C---:B------:R-:W-:Y:S01]  /*bf60*/  HMMA.16816.F32 R44, R92.reuse, R10, R44 ;  /* 0x0000000a5c2c723c */ /* 0x040fe2000000182c */
[----:B------:R-:W1:Y:S05]  /*bf70*/  LDSM.16.M88.4 R8, [R98] ;  /* 0x000000006208783b */ /* 0x000e6a0000000200 */
[----:B--2---:R-:W-:Y:S01]  /*bf80*/  HMMA.16816.F32 R32, R92, R4, R32 ;  /* 0x000000045c20723c */ /* 0x004fe20000001820 */
[----:B------:R-:W-:Y:S01]  /*bf90*/  FMUL.FTZ R3, R56, UR15 ;  /* 0x0000000f38037c20 */ /* 0x000fe20008410000 */
[----:B------:R-:W-:Y:S01]  /*bfa0*/  FMUL.FTZ R58, R58, UR15 ;  /* 0x0000000f3a3a7c20 */ /* 0x000fe20008410000 */
[----:B------:R-:W-:Y:S01]  /*bfb0*/  FMUL.FTZ R59, R59, UR15 ;  /* 0x0000000f3b3b7c20 */ /* 0x000fe20008410000 */
[----:B------:R-:W-:-:S02]  /*bfc0*/  FMUL.FTZ R57, R57, UR15 ;  /* 0x0000000f39397c20 */ /* 0x000fc40008410000 */
[----:B------:R-:W-:Y:S01]  /*bfd0*/  HMMA.16816.F32 R28, R92, R6, R28 ;  /* 0x000000065c1c723c */ /* 0x000fe2000000181c */
[----:B------:R-:W2:Y:S01]  /*bfe0*/  LDSM.16.M88.4 R4, [R106+0x2800] ;  /* 0x002800006a04783b */ /* 0x000ea20000000200 */
[----:B------:R-:W-:Y:S01]  /*bff0*/  MUFU.TANH R3, R3 ;  /* 0x0000000300037308 */ /* 0x000fe20000002400 */
[----:B------:R-:W-:Y:S01]  /*c000*/  FMUL.FTZ R52, R52, UR15 ;  /* 0x0000000f34347c20 */ /* 0x000fe20008410000 */
[----:B------:R-:W-:Y:S01]  /*c010*/  FMUL.FTZ R53, R53, UR15 ;  /* 0x0000000f35357c20 */ /* 0x000fe20008410000 */
[----:B------:R-:W-:Y:S01]  /*c020*/  FMUL.FTZ R54, R54, UR15 ;  /* 0x0000000f36367c20 */ /* 0x000fe20008410000 */
[C---:B------:R-:W-:Y:S01]  /*c030*/  HMMA.16816.F32 R24, R60.reuse, R20, RZ ;  /* 0x000000143c18723c */ /* 0x040fe200000018ff */
[----:B------:R-:W-:Y:S01]  /*c040*/  FMUL.FTZ R51, R51, UR15 ;  /* 0x0000000f33337c20 */ /* 0x000fe20008410000 */
[----:B------:R-:W-:Y:S01]  /*c050*/  FMUL.FTZ R55, R55, UR15 ;  /* 0x0000000f37377c20 */ /* 0x000fe20008410000 */
[----:B------:R-:W-:Y:S01]  /*c060*/  FMUL.FTZ R48, R48, UR15 ;  /* 0x0000000f30307c20 */ /* 0x000fe20008410000 */
[----:B------:R-:W-:Y:S01]  /*c070*/  MUFU.TANH R131, R58 ;  /* 0x0000003a00837308 */ /* 0x000fe20000002400 */
[----:B------:R-:W-:Y:S01]  /*c080*/  FMUL.FTZ R50, R50, UR15 ;  /* 0x0000000f32327c20 */ /* 0x000fe20008410000 */
[----:B------:R-:W-:Y:S01]  /*c090*/  HMMA.16816.F32 R20, R60, R22, RZ ;  /* 0x000000163c14723c */ /* 0x000fe200000018ff */
[----:B------:R-:W-:Y:S01]  /*c0a0*/  FMUL.FTZ R44, R44, UR15 ;  /* 0x0000000f2c2c7c20 */ /* 0x000fe20008410000 */
[----:B------:R-:W-:Y:S01]  /*c0b0*/  FMUL.FTZ R45, R45, UR15 ;  /* 0x0000000f2d2d7c20 */ /* 0x000fe20008410000 */
[----:B------:R-:W-:Y:S01]  /*c0c0*/  FMUL.FTZ R49, R49, UR15 ;  /* 0x0000000f31317c20 */ /* 0x000fe20008410000 */
[----:B------:R-:W-:-:S02]  /*c0d0*/  FMUL.FTZ R46, R46, UR15 ;  /* 0x0000000f2e2e7c20 */ /* 0x000fc40008410000 */
[C---:B------:R-:W-:Y:S01]  /*c0e0*/  HMMA.16816.F32 R40, R92.reuse, R16, R40 ;  /* 0x000000105c28723c */ /* 0x040fe20000001828 */
[----:B------:R4:W-:Y:S01]  /*c0f0*/  MUFU.TANH R130, R59 ;  /* 0x0000003b00827308 */ /* 0x0009e20000002400 */
[----:B------:R-:W-:Y:S01]  /*c100*/  FMUL.FTZ R32, R32, UR15 ;  /* 0x0000000f20207c20 */ /* 0x000fe20008410000 */
[----:B------:R-:W-:Y:S01]  /*c110*/  FMUL.FTZ R34, R34, UR15 ;  /* 0x0000000f22227c20 */ /* 0x000fe20008410000 */
[----:B------:R-:W-:Y:S02]  /*c120*/  FMUL.FTZ R35, R35, UR15 ;  /* 0x0000000f23237c20 */ /* 0x000fe40008410000 */
[----:B------:R-:W-:Y:S01]  /*c130*/  HMMA.16816.F32 R36, R92, R18, R36 ;  /* 0x000000125c24723c */ /* 0x000fe20000001824 */
[----:B------:R-:W-:Y:S01]  /*c140*/  FMUL.FTZ R28, R28, UR15 ;  /* 0x0000000f1c1c7c20 */ /* 0x000fe20008410000 */
[----:B------:R-:W-:Y:S01]  /*c150*/  FMUL.FTZ R29, R29, UR15 ;  /* 0x0000000f1d1d7c20 */ /* 0x000fe20008410000 */
[----:B------:R-:W5:Y:S01]  /*c160*/  MUFU.TANH R133, R52 ;  /* 0x0000003400857308 */ /* 0x000f620000002400 */
[----:B------:R-:W-:-:S02]  /*c170*/  FMUL.FTZ R31, R31, UR15 ;  /* 0x0000000f1f1f7c20 */ /* 0x000fc40008410000 */
[C---:B---3--:R-:W-:Y:S05]  /*c180*/  HMMA.16816.F32 R16, R60.reuse, R12, RZ ;  /* 0x0000000c3c10723c */ /* 0x048fea00000018ff */
[----:B------:R-:W3:Y:S01]  /*c190*/  MUFU.TANH R134, R57 ;  /* 0x0000003900867308 */ /* 0x000ee20000002400 */
[----:B------:R-:W-:Y:S06]  /*c1a0*/  HMMA.16816.F32 R12, R60, R14, RZ ;  /* 0x0000000e3c0c723c */ /* 0x000fec00000018ff */
[C---:B------:R-:W-:Y:S01]  /*c1b0*/  HMMA.16816.F32 R24, R92.reuse, R64, R24 ;  /* 0x000000405c18723c */ /* 0x040fe20000001818 */
[----:B------:R-:W-:Y:S01]  /*c1c0*/  MUFU.TANH R132, R53 ;  /* 0x0000003500847308 */ /* 0x000fe20000002400 */
[----:B------:R-:W-:Y:S01]  /*c1d0*/  FMUL.FTZ R43, R43, UR15 ;  /* 0x0000000f2b2b7c20 */ /* 0x000fe20008410000 */
[----:B------:R-:W-:Y:S01]  /*c1e0*/  FMUL.FTZ R41, R41, UR15 ;  /* 0x0000000f29297c20 */ /* 0x000fe20008410000 */
[----:B------:R-:W-:Y:S01]  /*c1f0*/  FMUL.FTZ R42, R42, UR15 ;  /* 0x0000000f2a2a7c20 */ /* 0x000fe20008410000 */
[----:B------:R-:W-:Y:S01]  /*c200*/  FMUL.FTZ R40, R40, UR15 ;  /* 0x0000000f28287c20 */ /* 0x000fe20008410000 */
[C---:B------:R-:W-:Y:S01]  /*c210*/  HMMA.16816.F32 R20, R92.reuse, R66, R20 ;  /* 0x000000425c14723c */ /* 0x040fe20000001814 */
[----:B------:R-:W5:Y:S01]  /*c220*/  LDSM.16.M88.4 R64, [R97] ;  /* 0x000000006140783b */ /* 0x000f620000000200 */
[----:B------:R-:W-:Y:S01]  /*c230*/  FMUL.FTZ R36, R36, UR15 ;  /* 0x0000000f24247c20 */ /* 0x000fe20008410000 */
[----:B------:R-:W-:Y:S01]  /*c240*/  MUFU.TANH R45, R45 ;  /* 0x0000002d002d7308 */ /* 0x000fe20000002400 */
[----:B------:R-:W-:Y:S01]  /*c250*/  FMUL.FTZ R39, R39, UR15 ;  /* 0x0000000f27277c20 */ /* 0x000fe20008410000 */
[----:B------:R-:W-:Y:S01]  /*c260*/  FMUL.FTZ R38, R38, UR15 ;  /* 0x0000000f26267c20 */ /* 0x000fe20008410000 */
[C---:B-1----:R-:W-:Y:S05]  /*c270*/  HMMA.16816.F32 R16, R92.reuse, R8, R16 ;  /* 0x000000085c10723c */ /* 0x042fea0000001810 */
[----:B------:R-:W-:Y:S01]  /*c280*/  MUFU.TANH R52, R38 ;  /* 0x0000002600347308 */ /* 0x000fe20000002400 */
[----:B------:R-:W-:Y:S06]  /*c290*/  HMMA.16816.F32 R12, R92, R10, R12 ;  /* 0x0000000a5c0c723c */ /* 0x000fec000000180c */
[----:B--2---:R-:W-:Y:S01]  /*c2a0*/  HMMA.16816.F32 R8, R60, R4, RZ ;  /* 0x000000043c08723c */ /* 0x004fe200000018ff */
[----:B------:R-:W-:Y:S01]  /*c2b0*/  FMUL.FTZ R25, R25, UR15 ;  /* 0x0000000f19197c20 */ /* 0x000fe20008410000 */
[----:B------:R-:W-:Y:S01]  /*c2c0*/  MUFU.TANH R38, R35 ;  /* 0x0000002300267308 */ /* 0x000fe20000002400 */
[----:B------:R-:W-:-:S03]  /*c2d0*/  FMUL.FTZ R27, R27, UR15 ;  /* 0x0000000f1b1b7c20 */ /* 0x000fc60008410000 */
[----:B------:R-:W-:Y:S01]  /*c2e0*/  HMMA.16816.F32 R4, R60, R6, RZ ;  /* 0x000000063c04723c */ /* 0x000fe200000018ff */
[----:B------:R-:W-:-:S03]  /*c2f0*/  FMUL.FTZ R21, R21, UR15 ;  /* 0x0000000f15157c20 */ /* 0x000fc60008410000 */
[----:B------:R1:W-:Y:S02]  /*c300*/  MUFU.TANH R53, R25 ;  /* 0x0000001900357308 */ /* 0x0003e40000002400 */
[----:B------:R-:W-:Y:S01]  /*c310*/  FMUL.FTZ R87, R16, UR15 ;  /* 0x0000000f10577c20 */ /* 0x000fe20008410000 */
[----:B------:R-:W-:Y:S01]  /*c320*/  LOP3.LUT R16, R135, 0x20, R123, 0xfe, !PT ;  /* 0x0000002087107812 */ /* 0x000fe200078efe7b */
[----:B------:R-:W-:-:S04]  /*c330*/  FMUL.FTZ R17, R17, UR15 ;  /* 0x0000000f11117c20 */ /* 0x000fc80008410000 */
[----:B------:R2:W-:Y:S01]  /*c340*/  MUFU.TANH R57, R21 ;  /* 0x0000001500397308 */ /* 0x0005e20000002400 */
[----:B----4-:R-:W-:Y:S01]  /*c350*/  FMUL.FTZ R59, R12, UR15 ;  /* 0x0000000f0c3b7c20 */ /* 0x010fe20008410000 */
[--C-:B------:R-:W-:Y:S01]  /*c360*/  LOP3.LUT R12, R135, 0x30, R123.reuse, 0xfe, !PT ;  /* 0x00000030870c7812 */ /* 0x100fe200078efe7b */
[----:B------:R-:W-:Y:S01]  /*c370*/  FMUL.FTZ R13, R13, UR15 ;  /* 0x0000000f0d0d7c20 */ /* 0x000fe20008410000 */
[----:B------:R-:W-:Y:S02]  /*c380*/  FMUL.FTZ R15, R15, UR15 ;  /* 0x0000000f0f0f7c20 */ /* 0x000fe40008410000 */
[----:B-----5:R-:W-:Y:S02]  /*c390*/  HMMA.16816.F32 R8, R92, R64, R8 ;  /* 0x000000405c08723c */ /* 0x020fe40000001808 */
[----:B------:R4:W-:Y:S01]  /*c3a0*/  MUFU.TANH R86, R17 ;  /* 0x0000001100567308 */ /* 0x0009e20000002400 */
[----:B-1----:R-:W-:-:S03]  /*c3b0*/  LOP3.LUT R25, R135, 0x8, R123, 0xfe, !PT ;  /* 0x0000000887197812 */ /* 0x002fc600078efe7b */
[----:B------:R-:W-:Y:S01]  /*c3c0*/  HMMA.16816.F32 R4, R92, R66, R4 ;  /* 0x000000425c04723c */ /* 0x000fe20000001804 */
[----:B------:R-:W-:-:S03]  /*c3d0*/  ISETP.GE.AND P1, PT, R25, R124, PT ;  /* 0x0000007c1900720c */ /* 0x000fc60003f26270 */
[----:B------:R-:W-:Y:S01]  /*c3e0*/  MUFU.TANH R58, R13 ;  /* 0x0000000d003a7308 */ /* 0x000fe20000002400 */
[----:B------:R-:W-:Y:S01]  /*c3f0*/  FSEL R133, R133, -INF , !P1 ;  /* 0xff80000085857808 */ /* 0x000fe20004800000 */
[----:B------:R-:W-:Y:S01]  /*c400*/  HMMA.16816.F32 R64, R60, R88, RZ ;  /* 0x000000583c40723c */ /* 0x000fe200000018ff */
[----:B--2---:R-:W-:-:S05]  /*c410*/  LOP3.LUT R21, R135, 0x18, R123, 0xfe, !PT ;  /* 0x0000001887157812 */ /* 0x004fca00078efe7b */
[----:B------:R-:W-:Y:S01]  /*c420*/  HMMA.16816.F32 R60, R60, R90, RZ ;  /* 0x0000005a3c3c723c */ /* 0x000fe200000018ff */
[----:B------:R-:W1:Y:S01]  /*c430*/  LDSM.16.M88.4 R88, [R96] ;  /* 0x000000006058783b */ /* 0x000e620000000200 */
[----:B----4-:R-:W-:Y:S01]  /*c440*/  FMUL.FTZ R17, R18, UR15 ;  /* 0x0000000f12117c20 */ /* 0x010fe20008410000 */
[----:B------:R-:W-:Y:S01]  /*c450*/  LOP3.LUT R18, R135, 0x29, R123, 0xfe, !PT ;  /* 0x0000002987127812 */ /* 0x000fe200078efe7b */
[----:B------:R-:W-:Y:S01]  /*c460*/  MUFU.TANH R87, R87 ;  /* 0x0000005700577308 */ /* 0x000fe20000002400 */
[----:B------:R-:W-:-:S04]  /*c470*/  DEPBAR.LE SB0, 0x0 ;  /* 0x000080000000791a */ /* 0x000fc80000000000 */
[----:B------:R-:W-:Y:S01]  /*c480*/  FMUL.FTZ R10, R10, UR15 ;  /* 0x0000000f0a0a7c20 */ /* 0x000fe20008410000 */
[----:B------:R-:W-:Y:S01]  /*c490*/  FMUL.FTZ R9, R9, UR15 ;  /* 0x0000000f09097c20 */ /* 0x000fe20008410000 */
[----:B------:R-:W-:Y:S01]  /*c4a0*/  FMUL.FTZ R11, R11, UR15 ;  /* 0x0000000f0b0b7c20 */ /* 0x000fe20008410000 */
[----:B------:R-:W-:Y:S01]  /*c4b0*/  FMUL.FTZ R56, R4, UR15 ;  /* 0x0000000f04387c20 */ /* 0x000fe20008410000 */
[----:B------:R-:W-:Y:S01]  /*c4c0*/  LOP3.LUT R4, R135, 0x50, R123, 0xfe, !PT ;  /* 0x0000005087047812 */ /* 0x000fe200078efe7b */
[----:B------:R-:W-:Y:S01]  /*c4d0*/  MUFU.TANH R17, R17 ;  /* 0x0000001100117308 */ /* 0x000fe20000002400 */
[----:B------:R-:W-:Y:S01]  /*c4e0*/  FMUL.FTZ R5, R5, UR15 ;  /* 0x0000000f05057c20 */ /* 0x000fe20008410000 */
[----:B------:R-:W-:Y:S01]  /*c4f0*/  FMUL.FTZ R6, R6, UR15 ;  /* 0x0000000f06067c20 */ /* 0x000fe20008410000 */
[----:B------:R-:W-:-:S05]  /*c500*/  FMUL.FTZ R7, R7, UR15 ;  /* 0x0000000f07077c20 */ /* 0x000fca0008410000 */
[----:B------:R-:W-:Y:S08]  /*c510*/  MUFU.TANH R59, R59 ;  /* 0x0000003b003b7308 */ /* 0x000ff00000002400 */
[----:B------:R-:W-:Y:S01]  /*c520*/  MUFU.TANH R56, R56 ;  /* 0x0000003800387308 */ /* 0x000fe20000002400 */
[C---:B-1----:R-:W-:Y:S07]  /*c530*/  HMMA.16816.F32 R64, R92.reuse, R88, R64 ;  /* 0x000000585c40723c */ /* 0x042fee0000001840 */
[----:B------:R1:W-:Y:S01]  /*c540*/  MUFU.TANH R88, R51 ;  /* 0x0000003300587308 */ /* 0x0003e20000002400 */
[----:B------:R-:W-:Y:S07]  /*c550*/  HMMA.16816.F32 R60, R92, R90, R60 ;  /* 0x0000005a5c3c723c */ /* 0x000fee000000183c */
[----:B------:R2:W4:Y:S08]  /*c560*/  MUFU.TANH R95, R54 ;  /* 0x00000036005f7308 */ /* 0x0005300000002400 */
[----:B------:R-:W5:Y:S01]  /*c570*/  MUFU.TANH R94, R55 ;  /* 0x00000037005e7308 */ /* 0x000f620000002400 */
[----:B-1----:R-:W-:Y:S01]  /*c580*/  FMUL.FTZ R51, R24, UR15 ;  /* 0x0000000f18337c20 */ /* 0x002fe20008410000 */
[----:B------:R-:W-:-:S04]  /*c590*/  LOP3.LUT R24, R135, R123, RZ, 0xfc, !PT ;  /* 0x0000007b87187212 */ /* 0x000fc800078efcff */
[CC--:B------:R-:W-:Y:S02]  /*c5a0*/  ISETP.GE.AND P6, PT, R24.reuse, R124.reuse, PT ;  /* 0x0000007c1800720c */ /* 0x0c0fe40003fc6270 */
[-C--:B------:R-:W-:Y:S01]  /*c5b0*/  ISETP.GE.AND P5, PT, R24, R129.reuse, PT ;  /* 0x000000811800720c */ /* 0x080fe20003fa6270 */
[----:B------:R-:W1:Y:S01]  /*c5c0*/  MUFU.TANH R93, R48 ;  /* 0x00000030005d7308 */ /* 0x000e620000002400 */
[--C-:B------:R-:W-:Y:S01]  /*c5d0*/  LOP3.LUT R24, R135, 0x1, R123.reuse, 0xfe, !PT ;  /* 0x0000000187187812 */ /* 0x100fe200078efe7b */
[----:B--2---:R-:W-:Y:S01]  /*c5e0*/  FMUL.FTZ R54, R20, UR15 ;  /* 0x0000000f14367c20 */ /* 0x004fe20008410000 */
[----:B------:R-:W-:Y:S01]  /*c5f0*/  FSEL R3, R3, -INF , !P6 ;  /* 0xff80000003037808 */ /* 0x000fe20007000000 */
[----:B------:R-:W-:Y:S01]  /*c600*/  FMUL.FTZ R61, R61, UR15 ;  /* 0x0000000f3d3d7c20 */ /* 0x000fe20008410000 */
[CC--:B------:R-:W-:Y:S02]  /*c610*/  ISETP.GE.AND P3, PT, R24.reuse, R129.reuse, PT ;  /* 0x000000811800720c */ /* 0x0c0fe40003f66270 */
[----:B------:R-:W-:Y:S01]  /*c620*/  ISETP.GE.AND P6, PT, R25, R129, PT ;  /* 0x000000811900720c */ /* 0x000fe20003fc6270 */
[----:B------:R-:W2:Y:S01]  /*c630*/  MUFU.TANH R89, R50 ;  /* 0x0000003200597308 */ /* 0x000ea20000002400 */
[----:B------:R-:W-:Y:S01]  /*c640*/  ISETP.GE.AND P4, PT, R24, R124, PT ;  /* 0x0000007c1800720c */ /* 0x000fe20003f86270 */
[----:B------:R-:W-:Y:S01]  /*c650*/  FMUL.FTZ R24, R26, UR15 ;  /* 0x0000000f1a187c20 */ /* 0x000fe20008410000 */
[----:B------:R-:W-:-:S02]  /*c660*/  LOP3.LUT R25, R135, 0x9, R123, 0xfe, !PT ;  /* 0x0000000987197812 */ /* 0x000fc400078efe7b */
[----:B------:R-:W-:Y:S02]  /*c670*/  LOP3.LUT R20, R135, 0x10, R123, 0xfe, !PT ;  /* 0x0000001087147812 */ /* 0x000fe400078efe7b */
[----:B------:R-:W-:Y:S01]  /*c680*/  FSEL R131, R131, -INF , !P5 ;  /* 0xff80000083837808 */ /* 0x000fe20006800000 */
[----:B------:R5:W2:Y:S01]  /*c690*/  MUFU.TANH R91, R44 ;  /* 0x0000002c005b7308 */ /* 0x000aa20000002400 */
[----:B------:R-:W-:Y:S02]  /*c6a0*/  FSEL R130, R130, -INF , !P3 ;  /* 0xff80000082827808 */ /* 0x000fe40005800000 */
[-C--:B------:R-:W-:Y:S02]  /*c6b0*/  ISETP.GE.AND P5, PT, R25, R124.reuse, PT ;  /* 0x0000007c1900720c */ /* 0x080fe40003fa6270 */
[----:B---3--:R-:W-:Y:S02]  /*c6c0*/  FSEL R134, R134, -INF , !P4 ;  /* 0xff80000086867808 */ /* 0x008fe40006000000 */
[C---:B------:R-:W-:Y:S01]  /*c6d0*/  ISETP.GE.AND P3, PT, R20.reuse, R124, PT ;  /* 0x0000007c1400720c */ /* 0x040fe20003f66270 */
[----:B------:R-:W3:Y:S01]  /*c6e0*/  MUFU.TANH R92, R49 ;  /* 0x00000031005c7308 */ /* 0x000ee20000002400 */
[----:B------:R-:W-:-:S02]  /*c6f0*/  ISETP.GE.AND P1, PT, R20, R129, PT ;  /* 0x000000811400720c */ /* 0x000fc40003f26270 */
[-C--:B------:R-:W-:Y:S01]  /*c700*/  ISETP.GE.AND P4, PT, R25, R129.reuse, PT ;  /* 0x000000811900720c */ /* 0x080fe20003f86270 */
[----:B------:R-:W-:Y:S01]  /*c710*/  FMUL.FTZ R25, R67, UR15 ;  /* 0x0000000f43197c20 */ /* 0x000fe20008410000 */
[----:B------:R-:W-:Y:S02]  /*c720*/  LOP3.LUT R20, R135, 0x11, R123, 0xfe, !PT ;  /* 0x0000001187147812 */ /* 0x000fe400078efe7b */
[----:B----4-:R-:W-:Y:S01]  /*c730*/  FSEL R95, R95, -INF , !P6 ;  /* 0xff8000005f5f7808 */ /* 0x010fe20007000000 */
[----:B------:R-:W4:Y:S01]  /*c740*/  MUFU.TANH R90, R46 ;  /* 0x0000002e005a7308 */ /* 0x000f220000002400 */
[----:B-----5:R-:W-:Y:S01]  /*c750*/  FMUL.FTZ R44, R47, UR15 ;  /* 0x0000000f2f2c7c20 */ /* 0x020fe20008410000 */
[----:B------:R-:W-:Y:S02]  /*c760*/  FSEL R132, R132, -INF , !P5 ;  /* 0xff80000084847808 */ /* 0x000fe40006800000 */
[C---:B------:R-:W-:Y:S02]  /*c770*/  ISETP.GE.AND P6, PT, R20.reuse, R124, PT ;  /* 0x0000007c1400720c */ /* 0x040fe40003fc6270 */
[----:B------:R-:W-:Y:S01]  /*c780*/  ISETP.GE.AND P5, PT, R20, R129, PT ;  /* 0x000000811400720c */ /* 0x000fe20003fa6270 */
[----:B------:R-:W-:Y:S01]  /*c790*/  FMUL.FTZ R20, R22, UR15 ;  /* 0x0000000f16147c20 */ /* 0x000fe20008410000 */
[----:B------:R-:W5:Y:S01]  /*c7a0*/  MUFU.TANH R44, R44 ;  /* 0x0000002c002c7308 */ /* 0x000f620000002400 */
[----:B------:R-:W-:-:S02]  /*c7b0*/  FSEL R94, R94, -INF , !P4 ;  /* 0xff8000005e5e7808 */ /* 0x000fc40006000000 */
[----:B------:R-:W-:Y:S02]  /*c7c0*/  ISETP.GE.AND P4, PT, R21, R124, PT ;  /* 0x0000007c1500720c */ /* 0x000fe40003f86270 */
[----:B------:R-:W-:Y:S02]  /*c7d0*/  LOP3.LUT R22, R135, 0x19, R123, 0xfe, !PT ;  /* 0x0000001987167812 */ /* 0x000fe400078efe7b */
[----:B-1----:R-:W-:Y:S01]  /*c7e0*/  FSEL R93, R93, -INF , !P3 ;  /* 0xff8000005d5d7808 */ /* 0x002fe20005800000 */
[----:B------:R-:W1:Y:S01]  /*c7f0*/  MUFU.TANH R46, R43 ;  /* 0x0000002b002e7308 */ /* 0x000e620000002400 */
[----:B--2---:R-:W-:Y:S02]  /*c800*/  FSEL R89, R89, -INF , !P1 ;  /* 0xff80000059597808 */ /* 0x004fe40004800000 */
[----:B------:R-:W-:Y:S02]  /*c810*/  FSEL R88, R88, -INF , !P5 ;  /* 0xff80000058587808 */ /* 0x000fe40006800000 */
[----:B------:R-:W-:-:S02]  /*c820*/  FSEL R91, R91, -INF , !P4 ;  /* 0xff8000005b5b7808 */ /* 0x000fc40006000000 */
[-C--:B------:R-:W-:Y:S01]  /*c830*/  ISETP.GE.AND P3, PT, R21, R129.reuse, PT ;  /* 0x000000811500720c */ /* 0x080fe20003f66270 */
[----:B------:R2:W-:Y:S01]  /*c840*/  MUFU.TANH R43, R36 ;  /* 0x00000024002b7308 */ /* 0x0005e20000002400 */
[-C--:B------:R-:W-:Y:S01]  /*c850*/  ISETP.GE.AND P1, PT, R22, R124.reuse, PT ;  /* 0x0000007c1600720c */ /* 0x080fe20003f26270 */
[----:B------:R-:W-:Y:S01]  /*c860*/  FMUL.FTZ R21, R23, UR15 ;  /* 0x0000000f17157c20 */ /* 0x000fe20008410000 */
[C---:B------:R-:W-:Y:S02]  /*c870*/  ISETP.GE.AND P5, PT, R16.reuse, R124, PT ;  /* 0x0000007c1000720c */ /* 0x040fe40003fa6270 */
[----:B------:R-:W-:Y:S02]  /*c880*/  ISETP.GE.AND P4, PT, R16, R129, PT ;  /* 0x000000811000720c */ /* 0x000fe40003f86270 */
[----:B------:R-:W-:Y:S01]  /*c890*/  LOP3.LUT R16, R135, 0x21, R123, 0xfe, !PT ;  /* 0x0000002187107812 */ /* 0x000fe200078efe7b */
[----:B------:R-:W1:Y:S01]  /*c8a0*/  MUFU.TANH R48, R41 ;  /* 0x0000002900307308 */ /* 0x000e620000002400 */
[----:B---3--:R-:W-:-:S02]  /*c8b0*/  FSEL R92, R92, -INF , !P6 ;  /* 0xff8000005c5c7808 */ /* 0x008fc40007000000 */
[----:B----4-:R-:W-:Y:S02]  /*c8c0*/  FSEL R90, R90, -INF , !P3 ;  /* 0xff8000005a5a7808 */ /* 0x010fe40005800000 */
[----:B------:R-:W-:Y:S02]  /*c8d0*/  FSEL R45, R45, -INF , !P1 ;  /* 0xff8000002d2d7808 */ /* 0x000fe40004800000 */
[-C--:B------:R-:W-:Y:S01]  /*c8e0*/  ISETP.GE.AND P6, PT, R22, R129.reuse, PT ;  /* 0x000000811600720c */ /* 0x080fe20003fc6270 */
[----:B------:R-:W3:Y:S01]  /*c8f0*/  MUFU.TANH R47, R42 ;  /* 0x0000002a002f7308 */ /* 0x000ee20000002400 */
[----:B--2---:R-:W-:Y:S01]  /*c900*/  FMUL.FTZ R36, R37, UR15 ;  /* 0x0000000f25247c20 */ /* 0x004fe20008410000 */
[----:B------:R-:W-:Y:S01]  /*c910*/  ISETP.GE.AND P3, PT, R16, R124, PT ;  /* 0x0000007c1000720c */ /* 0x000fe20003f66270 */
[----:B------:R-:W-:Y:S01]  /*c920*/  FMUL.FTZ R22, R62, UR15 ;  /* 0x0000000f3e167c20 */ /* 0x000fe20008410000 */
[----:B------:R-:W-:Y:S02]  /*c930*/  ISETP.GE.AND P1, PT, R16, R129, PT ;  /* 0x000000811000720c */ /* 0x000fe40003f26270 */
[----:B------:R-:W-:-:S02]  /*c940*/  LOP3.LUT R16, R135, 0x28, R123, 0xfe, !PT ;  /* 0x0000002887107812 */ /* 0x000fc400078efe7b */
[----:B------:R-:W2:Y:S01]  /*c950*/  MUFU.TANH R49, R40 ;  /* 0x0000002800317308 */ /* 0x000ea20000002400 */
[----:B-----5:R-:W-:Y:S02]  /*c960*/  FSEL R44, R44, -INF , !P6 ;  /* 0xff8000002c2c7808 */ /* 0x020fe40007000000 */
[-C--:B------:R-:W-:Y:S02]  /*c970*/  ISETP.GE.AND P6, PT, R16, R124.reuse, PT ;  /* 0x0000007c1000720c */ /* 0x080fe40003fc6270 */
[----:B-1----:R-:W-:Y:S02]  /*c980*/  FSEL R46, R46, -INF , !P1 ;  /* 0xff8000002e2e7808 */ /* 0x002fe40004800000 */
[----:B------:R-:W-:Y:S01]  /*c990*/  FSEL R48, R48, -INF , !P3 ;  /* 0xff80000030307808 */ /* 0x000fe20005800000 */
[----:B------:R1:W-:Y:S01]  /*c9a0*/  MUFU.TANH R40, R32 ;  /* 0x0000002000287308 */ /* 0x0003e20000002400 */
[----:B---3--:R-:W-:Y:S02]  /*c9b0*/  FSEL R47, R47, -INF , !P4 ;  /* 0xff8000002f2f7808 */ /* 0x008fe40006000000 */
[----:B------:R-:W-:-:S02]  /*c9c0*/  ISETP.GE.AND P1, PT, R12, R124, PT ;  /* 0x0000007c0c00720c */ /* 0x000fc40003f26270 */
[----:B------:R-:W-:Y:S02]  /*c9d0*/  FSEL R43, R43, -INF , !P6 ;  /* 0xff8000002b2b7808 */ /* 0x000fe40007000000 */
[C---:B------:R-:W-:Y:S01]  /*c9e0*/  ISETP.GE.AND P4, PT, R18.reuse, R124, PT ;  /* 0x0000007c1200720c */ /* 0x040fe20003f86270 */
[----:B------:R-:W3:Y:S01]  /*c9f0*/  MUFU.TANH R36, R36 ;  /* 0x0000002400247308 */ /* 0x000ee20000002400 */
[-C--:B------:R-:W-:Y:S02]  /*ca00*/  ISETP.GE.AND P3, PT, R18, R129.reuse, PT ;  /* 0x000000811200720c */ /* 0x080fe40003f66270 */
[-C--:B------:R-:W-:Y:S02]  /*ca10*/  ISETP.GE.AND P6, PT, R12, R129.reuse, PT ;  /* 0x000000810c00720c */ /* 0x080fe40003fc6270 */
[----:B------:R-:W-:Y:S02]  /*ca20*/  LOP3.LUT R18, R135, 0x31, R123, 0xfe, !PT ;  /* 0x0000003187127812 */ /* 0x000fe400078efe7b */
[----:B--2---:R-:W-:Y:S01]  /*ca30*/  FSEL R49, R49, -INF , !P5 ;  /* 0xff80000031317808 */ /* 0x004fe20006800000 */
[----:B------:R-:W2:Y:S01]  /*ca40*/  MUFU.TANH R41, R39 ;  /* 0x0000002700297308 */ /* 0x000ea20000002400 */
[----:B-1----:R-:W-:Y:S01]  /*ca50*/  FMUL.FTZ R32, R33, UR15 ;  /* 0x0000000f21207c20 */ /* 0x002fe20008410000 */
[----:B------:R-:W-:Y:S01]  /*ca60*/  ISETP.GE.AND P5, PT, R16, R129, PT ;  /* 0x000000811000720c */ /* 0x000fe20003fa6270 */
[----:B------:R-:W-:-:S03]  /*ca70*/  FMUL.FTZ R16, R19, UR15 ;  /* 0x0000000f13107c20 */ /* 0x000fc60008410000 */
[----:B------:R-:W-:Y:S02]  /*ca80*/  FSEL R12, R52, -INF , !P5 ;  /* 0xff800000340c7808 */ /* 0x000fe40006800000 */
[----:B------:R1:W4:Y:S01]  /*ca90*/  MUFU.TANH R50, R34 ;  /* 0x0000002200327308 */ /* 0x0003220000002400 */
[----:B---3--:R-:W-:Y:S02]  /*caa0*/  FSEL R13, R36, -INF , !P4 ;  /* 0xff800000240d7808 */ /* 0x008fe40006000000 */
[C---:B------:R-:W-:Y:S02]  /*cab0*/  ISETP.GE.AND P4, PT, R18.reuse, R129, PT ;  /* 0x000000811200720c */ /* 0x040fe40003f86270 */
[----:B------:R-:W-:Y:S02]  /*cac0*/  ISETP.GE.AND P5, PT, R18, R124, PT ;  /* 0x0000007c1200720c */ /* 0x000fe40003fa6270 */
[----:B------:R-:W-:Y:S01]  /*cad0*/  FSEL R36, R38, -INF , !P4 ;  /* 0xff80000026247808 */ /* 0x000fe20006000000 */
[----:B------:R3:W5:Y:S01]  /*cae0*/  MUFU.TANH R37, R28 ;  /* 0x0000001c00257308 */ /* 0x0007620000002400 */
[----:B--2---:R-:W-:-:S07]  /*caf0*/  FSEL R41, R41, -INF , !P3 ;  /* 0xff80000029297808 */ /* 0x004fce0005800000 */
[----:B------:R-:W2:Y:S01]  /*cb00*/  MUFU.TANH R32, R32 ;  /* 0x0000002000207308 */ /* 0x000ea20000002400 */
[----:B-1----:R-:W-:Y:S02]  /*cb10*/  FSEL R34, R40, -INF , !P1 ;  /* 0xff80000028227808 */ /* 0x002fe40004800000 */
[----:B----4-:R-:W-:Y:S01]  /*cb20*/  FSEL R40, R50, -INF , !P6 ;  /* 0xff80000032287808 */ /* 0x010fe20007000000 */
[----:B------:R-:W-:Y:S01]  /*cb30*/  FMUL.FTZ R50, R8, UR15 ;  /* 0x0000000f08327c20 */ /* 0x000fe20008410000 */
[----:B------:R-:W-:-:S03]  /*cb40*/  LOP3.LUT R8, R135, 0x40, R123, 0xfe, !PT ;  /* 0x0000004087087812 */ /* 0x000fc600078efe7b */
[----:B------:R-:W1:Y:S01]  /*cb50*/  MUFU.TANH R42, R29 ;  /* 0x0000001d002a7308 */ /* 0x000e620000002400 */
[----:B---3--:R-:W-:Y:S01]  /*cb60*/  FMUL.FTZ R28, R30, UR15 ;  /* 0x0000000f1e1c7c20 */ /* 0x008fe20008410000 */
[----:B------:R-:W-:Y:S01]  /*cb70*/  FMUL.FTZ R30, R14, UR15 ;  /* 0x0000000f0e1e7c20 */ /* 0x000fe20008410000 */
[C-C-:B------:R-:W-:Y:S02]  /*cb80*/  LOP3.LUT R14, R135.reuse, 0x38, R123.reuse, 0xfe, !PT ;  /* 0x00000038870e7812 */ /* 0x140fe400078efe7b */
[-C--:B------:R-:W-:Y:S02]  /*cb90*/  ISETP.GE.AND P4, PT, R8, R124.reuse, PT ;  /* 0x0000007c0800720c */ /* 0x080fe40003f86270 */
[C---:B------:R-:W-:Y:S01]  /*cba0*/  ISETP.GE.AND P3, PT, R14.reuse, R124, PT ;  /* 0x0000007c0e00720c */ /* 0x040fe20003f66270 */
[----:B------:R-:W3:Y:S01]  /*cbb0*/  MUFU.TANH R28, R28 ;  /* 0x0000001c001c7308 */ /* 0x000ee20000002400 */
[----:B------:R-:W-:Y:S02]  /*cbc0*/  ISETP.GE.AND P1, PT, R14, R129, PT ;  /* 0x000000810e00720c */ /* 0x000fe40003f26270 */
[----:B------:R-:W-:-:S02]  /*cbd0*/  LOP3.LUT R14, R135, 0x39, R123, 0xfe, !PT ;  /* 0x00000039870e7812 */ /* 0x000fc400078efe7b */
[----:B-----5:R-:W-:Y:S02]  /*cbe0*/  FSEL R37, R37, -INF , !P3 ;  /* 0xff80000025257808 */ /* 0x020fe40005800000 */
[----:B------:R-:W-:Y:S01]  /*cbf0*/  ISETP.GE.AND P6, PT, R14, R124, PT ;  /* 0x0000007c0e00720c */ /* 0x000fe20003fc6270 */
[----:B------:R-:W4:Y:S01]  /*cc00*/  MUFU.TANH R39, R31 ;  /* 0x0000001f00277308 */ /* 0x000f220000002400 */
[----:B------:R-:W-:Y:S02]  /*cc10*/  ISETP.GE.AND P3, PT, R8, R129, PT ;  /* 0x000000810800720c */ /* 0x000fe40003f66270 */
[----:B------:R-:W-:Y:S02]  /*cc20*/  LOP3.LUT R8, R135, 0x41, R123, 0xfe, !PT ;  /* 0x0000004187087812 */ /* 0x000fe400078efe7b */
[----:B--2---:R-:W-:Y:S02]  /*cc30*/  FSEL R35, R32, -INF , !P5 ;  /* 0xff80000020237808 */ /* 0x004fe40006800000 */
[----:B-1----:R-:W-:Y:S01]  /*cc40*/  FSEL R42, R42, -INF , !P6 ;  /* 0xff8000002a2a7808 */ /* 0x002fe20007000000 */
[----:B------:R-:W1:Y:S01]  /*cc50*/  MUFU.TANH R51, R51 ;  /* 0x0000003300337308 */ /* 0x000e620000002400 */
[----:B---3--:R-:W-:-:S02]  /*cc60*/  FSEL R38, R28, -INF , !P1 ;  /* 0xff8000001c267808 */ /* 0x008fc40004800000 */
[-C--:B------:R-:W-:Y:S02]  /*cc70*/  ISETP.GE.AND P5, PT, R14, R129.reuse, PT ;  /* 0x000000810e00720c */ /* 0x080fe40003fa6270 */
[CC--:B------:R-:W-:Y:S02]  /*cc80*/  ISETP.GE.AND P1, PT, R8.reuse, R124.reuse, PT ;  /* 0x0000007c0800720c */ /* 0x0c0fe40003f26270 */
[----:B------:R-:W-:Y:S01]  /*cc90*/  ISETP.GE.AND P6, PT, R8, R129, PT ;  /* 0x000000810800720c */ /* 0x000fe20003fc6270 */
[----:B------:R-:W2:Y:S01]  /*cca0*/  MUFU.TANH R24, R24 ;  /* 0x0000001800187308 */ /* 0x000ea20000002400 */
[----:B------:R-:W-:Y:S02]  /*ccb0*/  LOP3.LUT R8, R135, 0x48, R123, 0xfe, !PT ;  /* 0x0000004887087812 */ /* 0x000fe400078efe7b */
[----:B----4-:R-:W-:Y:S02]  /*ccc0*/  FSEL R39, R39, -INF , !P5 ;  /* 0xff80000027277808 */ /* 0x010fe40006800000 */
[----:B------:R-:W-:-:S02]  /*ccd0*/  ISETP.GE.AND P5, PT, R8, R124, PT ;  /* 0x0000007c0800720c */ /* 0x000fc40003fa6270 */
[----:B------:R-:W-:Y:S01]  /*cce0*/  FSEL R53, R53, -INF , !P1 ;  /* 0xff80000035357808 */ /* 0x000fe20004800000 */
[----:B------:R-:W3:Y:S01]  /*ccf0*/  MUFU.TANH R33, R27 ;  /* 0x0000001b00217308 */ /* 0x000ee20000002400 */
[----:B-1----:R-:W-:Y:S02]  /*cd00*/  FSEL R51, R51, -INF , !P4 ;  /* 0xff80000033337808 */ /* 0x002fe40006000000 */
[----:B------:R-:W-:Y:S02]  /*cd10*/  ISETP.GE.AND P4, PT, R8, R129, PT ;  /* 0x000000810800720c */ /* 0x000fe40003f86270 */
[----:B------:R-:W-:-:S03]  /*cd20*/  LOP3.LUT R8, R135, 0x49, R123, 0xfe, !PT ;  /* 0x0000004987087812 */ /* 0x000fc600078efe7b */
[----:B------:R-:W1:Y:S01]  /*cd30*/  MUFU.TANH R54, R54 ;  /* 0x0000003600367308 */ /* 0x000e620000002400 */
[----:B--2---:R-:W-:Y:S01]  /*cd40*/  FSEL R32, R24, -INF , !P3 ;  /* 0xff80000018207808 */ /* 0x004fe20005800000 */
[----:B------:R-:W-:Y:S01]  /*cd50*/  FMUL.FTZ R24, R66, UR15 ;  /* 0x0000000f42187c20 */ /* 0x000fe20008410000 */
[CC--:B------:R-:W-:Y:S02]  /*cd60*/  ISETP.GE.AND P3, PT, R8.reuse, R124.reuse, PT ;  /* 0x0000007c0800720c */ /* 0x0c0fe40003f66270 */
[----:B------:R-:W-:Y:S02]  /*cd70*/  ISETP.GE.AND P1, PT, R8, R129, PT ;  /* 0x000000810800720c */ /* 0x000fe40003f26270 */
[----:B------:R-:W-:Y:S01]  /*cd80*/  FSEL R57, R57, -INF , !P3 ;  /* 0xff80000039397808 */ /* 0x000fe20005800000 */
[----:B------:R-:W2:Y:S01]  /*cd90*/  MUFU.TANH R20, R20 ;  /* 0x0000001400147308 */ /* 0x000ea20000002400 */
[----:B---3--:R-:W-:Y:S02]  /*cda0*/  FSEL R33, R33, -INF , !P6 ;  /* 0xff80000021217808 */ /* 0x008fe40007000000 */
[----:B------:R-:W-:-:S02]  /*cdb0*/  ISETP.GE.AND P6, PT, R4, R124, PT ;  /* 0x0000007c0400720c */ /* 0x000fc40003fc6270 */
[--C-:B------:R-:W-:Y:S02]  /*cdc0*/  LOP3.LUT R8, R135, 0x71, R123.reuse, 0xfe, !PT ;  /* 0x0000007187087812 */ /* 0x100fe400078efe7b */
[----:B------:R-:W-:Y:S01]  /*cdd0*/  FSEL R87, R87, -INF , !P6 ;  /* 0xff80000057577808 */ /* 0x000fe20007000000 */
[----:B------:R-:W3:Y:S01]  /*cde0*/  MUFU.TANH R21, R21 ;  /* 0x0000001500157308 */ /* 0x000ee20000002400 */
[----:B-1----:R-:W-:Y:S02]  /*cdf0*/  FSEL R54, R54, -INF , !P5 ;  /* 0xff80000036367808 */ /* 0x002fe40006800000 */
[----:B------:R-:W-:Y:S02]  /*ce00*/  ISETP.GE.AND P5, PT, R4, R129, PT ;  /* 0x000000810400720c */ /* 0x000fe40003fa6270 */
[----:B------:R-:W-:Y:S02]  /*ce10*/  LOP3.LUT R4, R135, 0x51, R123, 0xfe, !PT ;  /* 0x0000005187047812 */ /* 0x000fe400078efe7b */
[----:B------:R-:W-:Y:S01]  /*ce20*/  FSEL R17, R17, -INF , !P5 ;  /* 0xff80000011117808 */ /* 0x000fe20006800000 */
[----:B------:R-:W1:Y:S01]  /*ce30*/  MUFU.TANH R16, R16 ;  /* 0x0000001000107308 */ /* 0x000e620000002400 */
[----:B--2---:R-:W-:-:S02]  /*ce40*/  FSEL R18, R20, -INF , !P4 ;  /* 0xff80000014127808 */ /* 0x004fc40006000000 */
[CC--:B------:R-:W-:Y:S02]  /*ce50*/  ISETP.GE.AND P4, PT, R4.reuse, R124.reuse, PT ;  /* 0x0000007c0400720c */ /* 0x0c0fe40003f86270 */
[-C--:B------:R-:W-:Y:S02]  /*ce60*/  ISETP.GE.AND P3, PT, R4, R129.reuse, PT ;  /* 0x000000810400720c */ /* 0x080fe40003f66270 */
[----:B------:R-:W-:Y:S01]  /*ce70*/  LOP3.LUT R4, R135, 0x58, R123, 0xfe, !PT ;  /* 0x0000005887047812 */ /* 0x000fe200078efe7b */
[----:B------:R-:W2:Y:S01]  /*ce80*/  MUFU.TANH R30, R30 ;  /* 0x0000001e001e7308 */ /* 0x000ea20000002400 */
[----:B---3--:R-:W-:Y:S01]  /*ce90*/  FSEL R19, R21, -INF , !P1 ;  /* 0xff80000015137808 */ /* 0x008fe20004800000 */
[----:B------:R-:W-:Y:S01]  /*cea0*/  FMUL.FTZ R21, R63, UR15 ;  /* 0x0000000f3f157c20 */ /* 0x000fe20008410000 */
[C---:B------:R-:W-:Y:S02]  /*ceb0*/  ISETP.GE.AND P1, PT, R4.reuse, R124, PT ;  /* 0x0000007c0400720c */ /* 0x040fe40003f26270 */
[----:B------:R-:W-:-:S02]  /*cec0*/  ISETP.GE.AND P6, PT, R4, R129, PT ;  /* 0x000000810400720c */ /* 0x000fc40003fc6270 */
[----:B------:R-:W-:Y:S01]  /*ced0*/  LOP3.LUT R4, R135, 0x59, R123, 0xfe, !PT ;  /* 0x0000005987047812 */ /* 0x000fe200078efe7b */
[----:B------:R-:W3:Y:S01]  /*cee0*/  MUFU.TANH R31, R15 ;  /* 0x0000000f001f7308 */ /* 0x000ee20000002400 */
[----:B------:R-:W-:Y:S02]  /*cef0*/  FSEL R86, R86, -INF , !P4 ;  /* 0xff80000056567808 */ /* 0x000fe40006000000 */
[----:B------:R-:W-:Y:S02]  /*cf00*/  ISETP.GE.AND P5, PT, R4, R124, PT ;  /* 0x0000007c0400720c */ /* 0x000fe40003fa6270 */
[----:B-1----:R-:W-:Y:S02]  /*cf10*/  FSEL R16, R16, -INF , !P3 ;  /* 0xff80000010107808 */ /* 0x002fe40005800000 */
[----:B------:R-:W-:Y:S01]  /*cf20*/  FSEL R58, R58, -INF , !P5 ;  /* 0xff8000003a3a7808 */ /* 0x000fe20006800000 */
[----:B------:R-:W1:Y:S01]  /*cf30*/  MUFU.TANH R50, R50 ;  /* 0x0000003200327308 */ /* 0x000e620000002400 */
[----:B--2---:R-:W-:-:S02]  /*cf40*/  FSEL R30, R30, -INF , !P6 ;  /* 0xff8000001e1e7808 */ /* 0x004fc40007000000 */
[----:B------:R-:W-:Y:S01]  /*cf50*/  ISETP.GE.AND P4, PT, R4, R129, PT ;  /* 0x000000810400720c */ /* 0x000fe20003f86270 */
[----:B------:R-:W-:Y:S01]  /*cf60*/  FMUL.FTZ R4, R64, UR15 ;  /* 0x0000000f40047c20 */ /* 0x000fe20008410000 */
[----:B------:R-:W-:-:S03]  /*cf70*/  FSEL R59, R59, -INF , !P1 ;  /* 0xff8000003b3b7808 */ /* 0x000fc60004800000 */
[----:B------:R-:W2:Y:S01]  /*cf80*/  MUFU.TANH R29, R10 ;  /* 0x0000000a001d7308 */ /* 0x000ea20000002400 */
[----:B---3--:R-:W-:-:S07]  /*cf90*/  FSEL R31, R31, -INF , !P4 ;  /* 0xff8000001f1f7808 */ /* 0x008fce0006000000 */
[----:B------:R-:W3:Y:S08]  /*cfa0*/  MUFU.TANH R52, R9 ;  /* 0x0000000900347308 */ /* 0x000ef00000002400 */
[----:B------:R4:W5:Y:S08]  /*cfb0*/  MUFU.TANH R55, R5 ;  /* 0x0000000500377308 */ /* 0x0009700000002400 */
[----:B------:R1:W-:Y:S08]  /*cfc0*/  MUFU.TANH R27, R6 ;  /* 0x00000006001b7308 */ /* 0x0003f00000002400 */
[----:B------:R-:W5:Y:S01]  /*cfd0*/  MUFU.TANH R28, R11 ;  /* 0x0000000b001c7308 */ /* 0x000f620000002400 */
[----:B----4-:R-:W-:-:S04]  /*cfe0*/  LOP3.LUT R5, R135, 0x60, R123, 0xfe, !PT ;  /* 0x0000006087057812 */ /* 0x010fc800078efe7b */
[CC--:B------:R-:W-:Y:S02]  /*cff0*/  ISETP.GE.AND P3, PT, R5.reuse, R124.reuse, PT ;  /* 0x0000007c0500720c */ /* 0x0c0fe40003f66270 */
[-C--:B------:R-:W-:Y:S01]  /*d000*/  ISETP.GE.AND P1, PT, R5, R129.reuse, PT ;  /* 0x000000810500720c */ /* 0x080fe20003f26270 */
[----:B------:R-:W4:Y:S01]  /*d010*/  MUFU.TANH R25, R25 ;  /* 0x0000001900197308 */ /* 0x000f220000002400 */
[--C-:B-1----:R-:W-:Y:S01]  /*d020*/  LOP3.LUT R6, R135, 0x61, R123.reuse, 0xfe, !PT ;  /* 0x0000006187067812 */ /* 0x102fe200078efe7b */
[----:B------:R-:W-:Y:S01]  /*d030*/  FMUL.FTZ R5, R65, UR15 ;  /* 0x0000000f41057c20 */ /* 0x000fe20008410000 */
[----:B------:R-:W-:Y:S02]  /*d040*/  FSEL R50, R50, -INF , !P3 ;  /* 0xff80000032327808 */ /* 0x000fe40005800000 */
[C---:B------:R-:W-:Y:S02]  /*d050*/  ISETP.GE.AND P6, PT, R6.reuse, R124, PT ;  /* 0x0000007c0600720c */ /* 0x040fe40003fc6270 */
[----:B------:R-:W-:Y:S01]  /*d060*/  ISETP.GE.AND P5, PT, R6, R129, PT ;  /* 0x000000810600720c */ /* 0x000fe20003fa6270 */
[----:B------:R1:W4:Y:S01]  /*d070*/  MUFU.TANH R26, R7 ;  /* 0x00000007001a7308 */ /* 0x0003220000002400 */
[----:B------:R-:W-:-:S02]  /*d080*/  LOP3.LUT R6, R135, 0x68, R123, 0xfe, !PT ;  /* 0x0000006887067812 */ /* 0x000fc400078efe7b */
[----:B--2---:R-:W-:Y:S02]  /*d090*/  FSEL R29, R29, -INF , !P1 ;  /* 0xff8000001d1d7808 */ /* 0x004fe40004800000 */
[CC--:B------:R-:W-:Y:S02]  /*d0a0*/  ISETP.GE.AND P4, PT, R6.reuse, R124.reuse, PT ;  /* 0x0000007c0600720c */ /* 0x0c0fe40003f86270 */
[----:B------:R-:W-:Y:S01]  /*d0b0*/  ISETP.GE.AND P3, PT, R6, R129, PT ;  /* 0x000000810600720c */ /* 0x000fe20003f66270 */
[----:B------:R-:W2:Y:S01]  /*d0c0*/  MUFU.TANH R4, R4 ;  /* 0x0000000400047308 */ /* 0x000ea20000002400 */
[----:B------:R-:W-:Y:S02]  /*d0d0*/  LOP3.LUT R6, R135, 0x69, R123, 0xfe, !PT ;  /* 0x0000006987067812 */ /* 0x000fe400078efe7b */
[----:B---3--:R-:W-:Y:S02]  /*d0e0*/  FSEL R52, R52, -INF , !P6 ;  /* 0xff80000034347808 */ /* 0x008fe40007000000 */
[----:B------:R-:W-:-:S02]  /*d0f0*/  ISETP.GE.AND P1, PT, R6, R124, PT ;  /* 0x0000007c0600720c */ /* 0x000fc40003f26270 */
[-C--:B------:R-:W-:Y:S01]  /*d100*/  ISETP.GE.AND P6, PT, R6, R129.reuse, PT ;  /* 0x000000810600720c */ /* 0x080fe20003fc6270 */
[----:B------:R-:W-:Y:S01]  /*d110*/  FMUL.FTZ R6, R60, UR15 ;  /* 0x0000000f3c067c20 */ /* 0x000fe20008410000 */
[----:B-1----:R-:W-:Y:S01]  /*d120*/  LOP3.LUT R7, R135, 0x70, R123, 0xfe, !PT ;  /* 0x0000007087077812 */ /* 0x002fe200078efe7b */
[----:B------:R-:W-:Y:S01]  /*d130*/  MUFU.TANH R5, R5 ;  /* 0x0000000500057308 */ /* 0x000fe20000002400 */
[----:B-----5:R-:W-:Y:S02]  /*d140*/  FSEL R55, R55, -INF , !P1 ;  /* 0xff80000037377808 */ /* 0x020fe40004800000 */
[----:B------:R-:W-:Y:S02]  /*d150*/  ISETP.GE.AND P1, PT, R8, R129, PT ;  /* 0x000000810800720c */ /* 0x000fe40003f26270 */
[----:B------:R-:W-:Y:S02]  /*d160*/  FSEL R28, R28, -INF , !P5 ;  /* 0xff8000001c1c7808 */ /* 0x000fe40006800000 */
[----:B------:R-:W-:Y:S01]  /*d170*/  FSEL R56, R56, -INF , !P4 ;  /* 0xff80000038387808 */ /* 0x000fe20006000000 */
[----:B------:R-:W1:Y:S01]  /*d180*/  MUFU.TANH R24, R24 ;  /* 0x0000001800187308 */ /* 0x000e620000002400 */
[----:B------:R-:W-:-:S02]  /*d190*/  ISETP.GE.AND P5, PT, R7, R124, PT ;  /* 0x0000007c0700720c */ /* 0x000fc40003fa6270 */
[----:B------:R-:W-:Y:S02]  /*d1a0*/  ISETP.GE.AND P4, PT, R7, R129, PT ;  /* 0x000000810700720c */ /* 0x000fe40003f86270 */
[----:B----4-:R-:W-:Y:S02]  /*d1b0*/  FSEL R25, R25, -INF , !P1 ;  /* 0xff80000019197808 */ /* 0x010fe40004800000 */
[----:B------:R-:W-:Y:S01]  /*d1c0*/  ISETP.GT.AND P1, PT, R119, R109, PT ;  /* 0x0000006d7700720c */ /* 0x000fe20003f24270 */
[----:B------:R-:W3:Y:S01]  /*d1d0*/  MUFU.TANH R6, R6 ;  /* 0x0000000600067308 */ /* 0x000ee20000002400 */
[----:B------:R-:W-:Y:S01]  /*d1e0*/  FSEL R27, R27, -INF , !P3 ;  /* 0xff8000001b1b7808 */ /* 0x000fe20005800000 */
[----:B------:R-:W-:Y:S01]  /*d1f0*/  BAR.SYNC.DEFER_BLOCKING 0x0 ;  /* 0x0000000000007b1d */ /* 0x000fe20000010000 */
[----:B------:R-:W-:Y:S02]  /*d200*/  ISETP.GE.AND P3, PT, R8, R124, PT ;  /* 0x0000007c0800720c */ /* 0x000fe40003f66270 */
[----:B------:R-:W-:-:S02]  /*d210*/  LOP3.LUT R8, R135, 0x78, R123, 0xfe, !PT ;  /* 0x0000007887087812 */ /* 0x000fc400078efe7b */
[----:B------:R-:W-:Y:S01]  /*d220*/  LOP3.LUT R123, R135, 0x79, R123, 0xfe, !PT ;  /* 0x00000079877b7812 */ /* 0x000fe200078efe7b */
[----:B------:R4:W5:Y:S01]  /*d230*/  MUFU.TANH R7, R61 ;  /* 0x0000003d00077308 */ /* 0x0009620000002400 */
[----:B------:R-:W-:Y:S02]  /*d240*/  FSEL R26, R26, -INF , !P6 ;  /* 0xff8000001a1a7808 */ /* 0x000fe40007000000 */
[----:B--2---:R-:W-:Y:S02]  /*d250*/  FSEL R60, R4, -INF , !P5 ;  /* 0xff800000043c7808 */ /* 0x004fe40006800000 */
[----:B-1----:R-:W-:Y:S02]  /*d260*/  FSEL R24, R24, -INF , !P4 ;  /* 0xff80000018187808 */ /* 0x002fe40006000000 */
[-C--:B------:R-:W-:Y:S01]  /*d270*/  ISETP.GE.AND P6, PT, R8, R124.reuse, PT ;  /* 0x0000007c0800720c */ /* 0x080fe20003fc6270 */
[----:B------:R-:W1:Y:S01]  /*d280*/  MUFU.TANH R22, R22 ;  /* 0x0000001600167308 */ /* 0x000e620000002400 */
[----:B------:R-:W-:-:S02]  /*d290*/  ISETP.GE.AND P5, PT, R123, R124, PT ;  /* 0x0000007c7b00720c */ /* 0x000fc40003fa6270 */
[----:B------:R-:W-:Y:S02]  /*d2a0*/  ISETP.GE.AND P4, PT, R8, R129, PT ;  /* 0x000000810800720c */ /* 0x000fe40003f86270 */
[----:B---3--:R-:W-:-:S03]  /*d2b0*/  FSEL R63, R6, -INF , !P6 ;  /* 0xff800000063f7808 */ /* 0x008fc60007000000 */
[----:B------:R-:W2:Y:S01]  /*d2c0*/  MUFU.TANH R21, R21 ;  /* 0x0000001500157308 */ /* 0x000ea20000002400 */
[----:B----4-:R-:W-:Y:S02]  /*d2d0*/  FSEL R61, R5, -INF , !P3 ;  /* 0xff800000053d7808 */ /* 0x010fe40005800000 */
[----:B------:R-:W-:Y:S02]  /*d2e0*/  ISETP.GE.AND P3, PT, R123, R129, PT ;  /* 0x000000817b00720c */ /* 0x000fe40003f66270 */
[----:B-----5:R-:W-:Y:S02]  /*d2f0*/  FSEL R62, R7, -INF , !P5 ;  /* 0xff800000073e7808 */ /* 0x020fe40006800000 */
[----:B-1----:R-:W-:Y:S02]  /*d300*/  FSEL R22, R22, -INF , !P4 ;  /* 0xff80000016167808 */ /* 0x002fe40006000000 */
[----:B--2---:R-:W-:Y:S01]  /*d310*/  FSEL R21, R21, -INF , !P3 ;  /* 0xff80000015157808 */ /* 0x004fe20005800000 */
[----:B------:R-:W-:Y:S06]  /*d320*/  @!P1 BRA `(.L_x_4189) ;  /* 0x0000000400c89947 */ /* 0x000fec0003800000 */
[----:B------:R-:W-:Y:S05]  /*d330*/  @!P2 BRA `(.L_x_4190) ;  /* 0x0000000000fca947 */ /* 0x000fea0003800000 */
[----:B------:R-:W1:Y:S01]  /*d340*/  LDC R6, c[0x0][0x380] ;  /* 0x0000e000ff067b82 */ /* 0x000e620000000800 */
        /* <DEDUP_REMOVED lines=9> */
[----:B------:R-:W-:Y:S01]  /*d3e0*/  IMAD.HI.U32 R4, R9, R4, R8 ;  /* 0x0000000409047227 */ /* 0x000fe200078e0008 */
[----:B------:R-:W-:-:S05]  /*d3f0*/  IABS R9, R135 ;  /* 0x0000008700097213 */ /* 0x000fca0000000000 */
[----:B------:R-:W-:-:S04]  /*d400*/  IMAD.HI.U32 R8, R4, R9, RZ ;  /* 0x0000000904087227 */ /* 0x000fc800078e00ff */
[----:B------:R-:W-:-:S04]  /*d410*/  IMAD.MOV R7, RZ, RZ, -R8 ;  /* 0x000000ffff077224 */ /* 0x000fc800078e0a08 */
[----:B------:R-:W-:Y:S01]  /*d420*/  IMAD R7, R5, R7, R9 ;  /* 0x0000000705077224 */ /* 0x000fe200078e0209 */
[CC--:B------:R-:W-:Y:S02]  /*d430*/  LOP3.LUT R9, R135.reuse, R6.reuse, RZ, 0x3c, !PT ;  /* 0x0000000687097212 */ /* 0x0c0fe400078e3cff */
[----:B------:R-:W-:Y:S02]  /*d440*/  IADD3 R135, R135, -0x80, RZ ;  /* 0xffffff8087877810 */ /* 0x000fe40007ffe0ff */
[----:B------:R-:W-:Y:S02]  /*d450*/  ISETP.GT.U32.AND P6, PT, R5, R7, PT ;  /* 0x000000070500720c */ /* 0x000fe40003fc4070 */
[----:B------:R-:W-:Y:S02]  /*d460*/  ISETP.GE.AND P5, PT, R9, RZ, PT ;  /* 0x000000ff0900720c */ /* 0x000fe40003fa6270 */
[----:B------:R-:W-:Y:S02]  /*d470*/  IABS R9, R135 ;  /* 0x0000008700097213 */ /* 0x000fe40000000000 */
[----:B------:R-:W-:-:S03]  /*d480*/  LOP3.LUT R135, R135, R6, RZ, 0x3c, !PT ;  /* 0x0000000687877212 */ /* 0x000fc600078e3cff */
[----:B------:R-:W-:-:S04]  /*d490*/  IMAD.HI.U32 R4, R4, R9, RZ ;  /* 0x0000000904047227 */ /* 0x000fc800078e00ff */
[----:B------:R-:W-:Y:S01]  /*d4a0*/  @!P6 IMAD.IADD R7, R7, 0x1, -R5 ;  /* 0x000000010707e824 */ /* 0x000fe200078e0a05 */
[----:B------:R-:W-:-:S04]  /*d4b0*/  @!P6 IADD3 R8, R8, 0x1, RZ ;  /* 0x000000010808e810 */ /* 0x000fc80007ffe0ff */
[----:B------:R-:W-:Y:S02]  /*d4c0*/  ISETP.GE.U32.AND P3, PT, R7, R5, PT ;  /* 0x000000050700720c */ /* 0x000fe40003f66070 */
[----:B------:R-:W-:-:S05]  /*d4d0*/  IADD3 R7, -R4, RZ, RZ ;  /* 0x000000ff04077210 */ /* 0x000fca0007ffe1ff */
[----:B------:R-:W-:-:S05]  /*d4e0*/  IMAD R7, R5, R7, R9 ;  /* 0x0000000705077224 */ /* 0x000fca00078e0209 */
[----:B------:R-:W-:Y:S01]  /*d4f0*/  ISETP.GT.U32.AND P4, PT, R5, R7, PT ;  /* 0x000000070500720c */ /* 0x000fe20003f84070 */
[----:B------:R-:W-:Y:S01]  /*d500*/  @P3 VIADD R8, R8, 0x1 ;  /* 0x0000000108083836 */ /* 0x000fe20000000000 */
[----:B------:R-:W-:-:S11]  /*d510*/  ISETP.GE.AND P3, PT, R135, RZ, PT ;  /* 0x000000ff8700720c */ /* 0x000fd60003f66270 */
[----:B------:R-:W-:Y:S01]  /*d520*/  @!P4 IMAD.IADD R7, R7, 0x1, -R5 ;  /* 0x000000010707c824 */ /* 0x000fe200078e0a05 */
[----:B------:R-:W-:Y:S02]  /*d530*/  @!P4 IADD3 R4, R4, 0x1, RZ ;  /* 0x000000010404c810 */ /* 0x000fe40007ffe0ff */
        /* <DEDUP_REMOVED lines=20> */
[----:B------:R-:W-:Y:S01]  /*d680*/  IADD3 R11, R15, R10, RZ ;  /* 0x0000000a0f0b7210 */ /* 0x000fe20007ffe0ff */
[----:B------:R-:W-:Y:S01]  /*d690*/  IMAD.MOV.U32 R10, RZ, RZ, R14 ;  /* 0x000000ffff0a7224 */ /* 0x000fe200078e000e */
[----:B--2---:R-:W-:Y:S02]  /*d6a0*/  IADD3 R8, -R4, R8, RZ ;  /* 0x0000000804087210 */ /* 0x004fe40007ffe1ff */
[----:B------:R-:W1:Y:S02]  /*d6b0*/  LDC.64 R4, c[0x0][0x230] ;  /* 0x00008c00ff047b82 */ /* 0x000e640000000a00 */
[----:B------:R-:W-:-:S05]  /*d6c0*/  SHF.R.S32.HI R7, RZ, 0x1f, R8 ;  /* 0x0000001fff077819 */ /* 0x000fca0000011408 */
[----:B-1----:R-:W-:-:S04]  /*d6d0*/  IMAD R7, R7, R4, RZ ;  /* 0x0000000407077224 */ /* 0x002fc800078e02ff */
[C---:B------:R-:W-:Y:S02]  /*d6e0*/  IMAD R5, R8.reuse, R5, R7 ;  /* 0x0000000508057224 */ /* 0x040fe400078e0207 */
[----:B------:R-:W-:-:S04]  /*d6f0*/  IMAD.WIDE.U32 R8, R8, R4, R10 ;  /* 0x0000000408087225 */ /* 0x000fc800078e000a */
[----:B------:R-:W-:Y:S01]  /*d700*/  IMAD.MOV.U32 R7, RZ, RZ, R8 ;  /* 0x000000ffff077224 */ /* 0x000fe200078e0008 */
[----:B------:R-:W-:Y:S01]  /*d710*/  IADD3 R5, R9, R5, RZ ;  /* 0x0000000509057210 */ /* 0x000fe20007ffe0ff */
[----:B------:R-:W-:Y:S06]  /*d720*/  BRA `(.L_x_4191) ;  /* 0x0000000000107947 */ /* 0x000fec0003800000 */
.L_x_4190:
[----:B------:R-:W1:Y:S02]  /*d730*/  LDC R6, c[0x0][0x248] ;  /* 0x00009200ff067b82 */ /* 0x000e640000000800 */
[----:B-1----:R-:W-:-:S05]  /*d740*/  IMAD.SHL.U32 R7, R6, 0x80, RZ ;  /* 0x0000008006077824 */ /* 0x002fca00078e00ff */
[----:B------:R-:W-:-:S04]  /*d750*/  IADD3 R7, -R7, RZ, RZ ;  /* 0x000000ff07077210 */ /* 0x000fc80007ffe1ff */
[----:B------:R-:W-:-:S07]  /*d760*/  SHF.R.S32.HI R5, RZ, 0x1f, R7 ;  /* 0x0000001fff057819 */ /* 0x000fce0000011407 */
.L_x_4191:
        /* <DEDUP_REMOVED lines=21> */
[----:B-1----:R-:W-:-:S03]  /*d8c0*/  @!P0 LEA.HI.X R4, R6, R5, R4, 0x6, P3 ;  /* 0x0000000506048211 */ /* 0x002fc600018f3404 */
[----:B------:R2:W-:Y:S01]  /*d8d0*/  @P0 STS.128 [R118+0x2000], RZ ;  /* 0x002000ff76000388 */ /* 0x0005e20000000c00 */
[----:B---3--:R-:W-:-:S04]  /*d8e0*/  @!P0 LEA R10, P3, R8, R121, 0x1 ;  /* 0x00000079080a8211 */ /* 0x008fc800078608ff */
        /* <DEDUP_REMOVED lines=18> */
.L_x_4193:
[----:B------:R-:W-:Y:S05]  /*da10*/  BSYNC B0 ;  /* 0x0000000000007941 */ /* 0x000fea0003800000 */
.L_x_4192:
[----:B------:R-:W0:Y:S01]  /*da20*/  LDGDEPBAR ;  /* 0x00000000000079af */ /* 0x000e220000000000 */
[----:B------:R-:W-:-:S04]  /*da30*/  LEA R121, P0, R7, R121, 0x1 ;  /* 0x0000007907797211 */ /* 0x000fc800078008ff */
[----:B------:R-:W-:-:S09]  /*da40*/  LEA.HI.X R120, R7, R120, R5, 0x1, P0 ;  /* 0x0000007807787211 */ /* 0x000fd200000f0c05 */
.L_x_4189:
[----:B------:R-:W-:Y:S01]  /*da50*/  FMNMX.FTZ R7, R2, R3, !PT ;  /* 0x0000000302077209 */ /* 0x000fe20007810000 */
[----:B-12---:R-:W-:Y:S01]  /*da60*/  LDSM.16.MT88.4 R8, [R104+0x3000] ;  /* 0x003000006808783b */ /* 0x006fe20000004200 */
        /* <DEDUP_REMOVED lines=63> */
[----:B------:R-:W1:Y:S04]  /*de60*/  SHFL.BFLY PT, R4, R7, 0x2, 0x1f ;  /* 0x0c401f0007047f89 */ /* 0x000e6800000e0000 */
[----:B------:R-:W2:Y:S01]  /*de70*/  SHFL.BFLY PT, R6, R5, 0x2, 0x1f ;  /* 0x0c401f0005067f89 */ /* 0x000ea200000e0000 */
[----:B-1----:R-:W-:Y:S02]  /*de80*/  FMNMX.FTZ R4, R7, R4, !PT ;  /* 0x0000000407047209 */ /* 0x002fe40007810000 */
[----:B--2---:R-:W-:-:S03]  /*de90*/  FMNMX.FTZ R6, R5, R6, !PT ;  /* 0x0000000605067209 */ /* 0x004fc60007810000 */
        /* <DEDUP_REMOVED lines=12> */
[C---:B------:R-:W-:Y:S01]  /*df60*/  FMUL.FTZ R23, R3.reuse, UR8 ;  /* 0x0000000803177c20 */ /* 0x040fe20008410000 */
[--C-:B------:R-:W-:Y:S01]  /*df70*/  FFMA.FTZ R66, R132, UR8, -R64.reuse ;  /* 0x0000000884427c23 */ /* 0x100fe20008010840 */
[----:B------:R-:W-:Y:S01]  /*df80*/  FADD.FTZ R5, R2, -R5 ;  /* 0x8000000502057221 */ /* 0x000fe20000010000 */
[----:B------:R-:W-:Y:S01]  /*df90*/  FSEL R6, R3, RZ, P0 ;  /* 0x000000ff03067208 */ /* 0x000fe20000000000 */
[----:B------:R-:W-:Y:S01]  /*dfa0*/  MUFU.EX2 R4, R4 ;  /* 0x0000000400047308 */ /* 0x000fe20000000800 */
[----:B------:R-:W-:Y:S01]  /*dfb0*/  FSEL R23, R23, RZ, P0 ;  /* 0x000000ff17177208 */ /* 0x000fe20000000000 */
[----:B------:R-:W-:Y:S01]  /*dfc0*/  FMUL.FTZ R5, R5, UR8 ;  /* 0x0000000805057c20 */ /* 0x000fe20008410000 */
[----:B------:R-:W-:Y:S01]  /*dfd0*/  FFMA.FTZ R123, R92, UR8, -R64 ;  /* 0x000000085c7b7c23 */ /* 0x000fe20008010840 */
[----:B------:R-:W-:Y:S01]  /*dfe0*/  FADD.FTZ R6, R0, -R6 ;  /* 0x8000000600067221 */ /* 0x000fe20000010000 */
[--C-:B------:R-:W-:Y:S01]  /*dff0*/  FFMA.FTZ R45, R45, UR8, -R64.reuse ;  /* 0x000000082d2d7c23 */ /* 0x100fe20008010840 */
        /* <DEDUP_REMOVED lines=20> */
[----:B------:R-:W-:Y:S01]  /*e140*/  FFMA.FTZ R34, R58, UR8, -R64 ;  /* 0x000000083a227c23 */ /* 0x000fe20008010840 */
[----:B------:R-:W3:Y:S01]  /*e150*/  MUFU.EX2 R67, R67 ;  /* 0x0000004300437308 */ /* 0x000ee20000000800 */
[-C--:B-1----:R-:W-:Y:S01]  /*e160*/  FFMA.FTZ R130, R128, R95.reuse, R4 ;  /* 0x0000005f80827223 */ /* 0x082fe20000010004 */
[-C--:B------:R-:W-:Y:S01]  /*e170*/  FMUL.FTZ R68, R68, R95.reuse ;  /* 0x0000005f44447220 */ /* 0x080fe20000410000 */
[-C--:B------:R-:W-:Y:S01]  /*e180*/  FMUL.FTZ R69, R69, R95.reuse ;  /* 0x0000005f45457220 */ /* 0x080fe20000410000 */
[-C--:B------:R-:W-:Y:S01]  /*e190*/  FMUL.FTZ R72, R72, R95.reuse ;  /* 0x0000005f48487220 */ /* 0x080fe20000410000 */
[-C--:B------:R-:W-:Y:S01]  /*e1a0*/  FMUL.FTZ R73, R73, R95.reuse ;  /* 0x0000005f49497220 */ /* 0x080fe20000410000 */
[-C--:B------:R-:W-:Y:S01]  /*e1b0*/  FMUL.FTZ R76, R76, R95.reuse ;  /* 0x0000005f4c4c7220 */ /* 0x080fe20000410000 */
[-C--:B------:R-:W-:Y:S01]  /*e1c0*/  FMUL.FTZ R77, R77, R95.reuse ;  /* 0x0000005f4d4d7220 */ /* 0x080fe20000410000 */
[----:B------:R-:W1:Y:S01]  /*e1d0*/  MUFU.EX2 R66, R66 ;  /* 0x0000004200427308 */ /* 0x000e620000000800 */
[----:B--2---:R-:W-:Y:S01]  /*e1e0*/  F2FP.F16.F32.PACK_AB R4, R15, R4 ;  /* 0x000000040f04723e */ /* 0x004fe200000000ff */
[-C--:B------:R-:W-:Y:S01]  /*e1f0*/  FMUL.FTZ R80, R80, R95.reuse ;  /* 0x0000005f50507220 */ /* 0x080fe20000410000 */
[----:B------:R-:W-:Y:S01]  /*e200*/  FMUL.FTZ R81, R81, R95 ;  /* 0x0000005f51517220 */ /* 0x000fe20000410000 */
[--C-:B------:R-:W-:Y:S01]  /*e210*/  FFMA.FTZ R128, R93, UR8, -R64.reuse ;  /* 0x000000085d807c23 */ /* 0x100fe20008010840 */
[--C-:B------:R-:W-:Y:S01]  /*e220*/  FFMA.FTZ R95, R88, UR8, -R23.reuse ;  /* 0x00000008585f7c23 */ /* 0x100fe20008010817 */
[--C-:B------:R-:W-:Y:S01]  /*e230*/  FFMA.FTZ R93, R49, UR8, -R64.reuse ;  /* 0x00000008315d7c23 */ /* 0x100fe20008010840 */
[--C-:B------:R-:W-:Y:S01]  /*e240*/  FFMA.FTZ R49, R48, UR8, -R64.reuse ;  /* 0x0000000830317c23 */ /* 0x100fe20008010840 */
[----:B------:R-:W-:Y:S01]  /*e250*/  MUFU.EX2 R14, R14 ;  /* 0x0000000e000e7308 */ /* 0x000fe20000000800 */
[----:B------:R-:W-:Y:S01]  /*e260*/  FFMA.FTZ R48, R43, UR8, -R64 ;  /* 0x000000082b307c23 */ /* 0x000fe20008010840 */
[----:B------:R-:W-:Y:S01]  /*e270*/  FADD.FTZ R130, R15, R130 ;  /* 0x000000820f827221 */ /* 0x000fe20000010000 */
[--C-:B------:R-:W-:Y:S01]  /*e280*/  FFMA.FTZ R43, R13, UR8, -R64.reuse ;  /* 0x000000080d2b7c23 */ /* 0x100fe20008010840 */
[----:B------:R-:W-:Y:S01]  /*e290*/  FFMA.FTZ R88, R42, UR8, -R64 ;  /* 0x000000082a587c23 */ /* 0x000fe20008010840 */
[--C-:B------:R-:W-:Y:S01]  /*e2a0*/  FFMA.FTZ R58, R17, UR8, -R23.reuse ;  /* 0x00000008113a7c23 */ /* 0x100fe20008010817 */
[----:B---3--:R-:W-:Y:S01]  /*e2b0*/  FADD.FTZ R130, R67, R130 ;  /* 0x0000008243827221 */ /* 0x008fe20000010000 */
        /* <DEDUP_REMOVED lines=19> */
[----:B------:R-:W-:Y:S01]  /*e3f0*/  FFMA.FTZ R22, R22, UR8, -R23 ;  /* 0x0000000816167c23 */ /* 0x000fe20008010817 */
[----:B------:R-:W-:-:S05]  /*e400*/  FFMA.FTZ R63, R63, UR8, -R64 ;  /* 0x000000083f3f7c23 */ /* 0x000fca0008010840 */
[----:B------:R-:W2:Y:S08]  /*e410*/  MUFU.EX2 R0, R0 ;  /* 0x0000000000007308 */ /* 0x000eb00000000800 */
        /* <DEDUP_REMOVED lines=11> */
[----:B------:R-:W-:-:S02]  /*e4d0*/  FFMA.FTZ R127, R127, R129, R14 ;  /* 0x000000817f7f7223 */ /* 0x000fc4000001000e */
[----:B------:R-:W-:Y:S02]  /*e4e0*/  LDSM.16.MT88.4 R12, [R104+0x3800] ;  /* 0x00380000680c783b */ /* 0x000fe40000004200 */
[----:B------:R-:W-:Y:S01]  /*e4f0*/  FADD.FTZ R127, R65, R127 ;  /* 0x0000007f417f7221 */ /* 0x000fe20000010000 */
[C---:B------:R-:W-:Y:S01]  /*e500*/  HMMA.16816.F32 R68, R4.reuse, R8, R68 ;  /* 0x000000080444723c */ /* 0x040fe20000001844 */
[----:B------:R-:W-:Y:S01]  /*e510*/  FFMA.FTZ R65, R53, UR8, -R64 ;  /* 0x0000000835417c23 */ /* 0x000fe20008010840 */
[----:B------:R-:W-:Y:S01]  /*e520*/  MUFU.EX2 R94, R94 ;  /* 0x0000005e005e7308 */ /* 0x000fe20000000800 */
[----:B------:R-:W-:Y:S01]  /*e530*/  FADD.FTZ R2, R2, R127 ;  /* 0x0000007f02027221 */ /* 0x000fe20000010000 */
[----:B------:R-:W-:Y:S01]  /*e540*/  FADD.FTZ R127, R66, R130 ;  /* 0x00000082427f7221 */ /* 0x000fe20000010000 */
[--C-:B------:R-:W-:Y:S01]  /*e550*/  FFMA.FTZ R66, R51, UR8, -R64.reuse ;  /* 0x0000000833427c23 */ /* 0x100fe20008010840 */
[----:B------:R-:W-:Y:S01]  /*e560*/  HMMA.16816.F32 R72, R4, R10, R72 ;  /* 0x0000000a0448723c */ /* 0x000fe20000001848 */
[----:B------:R-:W2:Y:S01]  /*e570*/  LDSM.16.MT88.4 R8, [R103+0x3000] ;  /* 0x003000006708783b */ /* 0x000ea20000004200 */
[--C-:B------:R-:W-:Y:S01]  /*e580*/  FFMA.FTZ R53, R57, UR8, -R64.reuse ;  /* 0x0000000839357c23 */ /* 0x100fe20008010840 */
[----:B------:R-:W-:Y:S01]  /*e590*/  FFMA.FTZ R51, R54, UR8, -R64 ;  /* 0x0000000836337c23 */ /* 0x000fe20008010840 */
[----:B------:R-:W-:Y:S01]  /*e5a0*/  MUFU.EX2 R45, R45 ;  /* 0x0000002d002d7308 */ /* 0x000fe20000000800 */
[--C-:B------:R-:W-:Y:S01]  /*e5b0*/  FFMA.FTZ R57, R40, UR8, -R23.reuse ;  /* 0x0000000828397c23 */ /* 0x100fe20008010817 */
[--C-:B------:R-:W-:Y:S01]  /*e5c0*/  FFMA.FTZ R54, R36, UR8, -R23.reuse ;  /* 0x0000000824367c23 */ /* 0x100fe20008010817 */
[--C-:B------:R-:W-:Y:S01]  /*e5d0*/  FFMA.FTZ R40, R38, UR8, -R23.reuse ;  /* 0x0000000826287c23 */ /* 0x100fe20008010817 */
[----:B------:R-:W-:Y:S01]  /*e5e0*/  FADD.FTZ R0, R0, R2 ;  /* 0x0000000200007221 */ /* 0x000fe20000010000 */
[--C-:B------:R-:W-:Y:S01]  /*e5f0*/  FFMA.FTZ R36, R56, UR8, -R64.reuse ;  /* 0x0000000838247c23 */ /* 0x100fe20008010840 */
[----:B------:R-:W-:Y:S01]  /*e600*/  FFMA.FTZ R38, R55, UR8, -R64 ;  /* 0x0000000837267c23 */ /* 0x000fe20008010840 */
[--C-:B------:R-:W-:Y:S01]  /*e610*/  FFMA.FTZ R56, R32, UR8, -R23.reuse ;  /* 0x0000000820387c23 */ /* 0x100fe20008010817 */
[----:B------:R-:W-:Y:S01]  /*e620*/  MUFU.EX2 R124, R124 ;  /* 0x0000007c007c7308 */ /* 0x000fe20000000800 */
[----:B------:R-:W-:Y:S01]  /*e630*/  FFMA.FTZ R55, R18, UR8, -R23 ;  /* 0x0000000812377c23 */ /* 0x000fe20008010817 */
[----:B---3--:R-:W-:-:S04]  /*e640*/  FADD.FTZ R127, R128, R127 ;  /* 0x0000007f807f7221 */ /* 0x008fc80000010000 */
[C---:B-1----:R-:W-:Y:S02]  /*e650*/  FADD.FTZ R127, R123.reuse, R127 ;  /* 0x0000007f7b7f7221 */ /* 0x042fe40000010000 */
        /* <DEDUP_REMOVED lines=16> */
[----:B------:R-:W-:Y:S01]  /*e760*/  FADD.FTZ R94, R45, R94 ;  /* 0x0000005e2d5e7221 */ /* 0x000fe20000010000 */
[----:B------:R-:W-:Y:S02]  /*e770*/  FFMA.FTZ R127, R21, UR8, -R23 ;  /* 0x00000008157f7c23 */ /* 0x000fe40008010817 */
        /* <DEDUP_REMOVED lines=46> */
[----:B------:R-:W-:Y:S01]  /*ea60*/  FADD.FTZ R90, R90, R48 ;  /* 0x000000305a5a7221 */ /* 0x000fe20000010000 */
        /* <DEDUP_REMOVED lines=14> */
[----:B--2---:R-:W-:Y:S02]  /*eb50*/  FADD.FTZ R88, R66, R88 ;  /* 0x0000005842587221 */ /* 0x004fe40000010000 */
        /* <DEDUP_REMOVED lines=12> */
[----:B------:R-:W-:Y:S01]  /*ec20*/  F2FP.F16.F32.PACK_AB R6, R53, R51 ;  /* 0x000000333506723e */ /* 0x000fe200000000ff */
[----:B------:R-:W-:Y:S02]  /*ec30*/  FADD.FTZ R65, R51, R65 ;  /* 0x0000004133417221 */ /* 0x000fe40000010000 */
[----:B------:R3:W-:Y:S02]  /*ec40*/  MUFU.EX2 R32, R60 ;  /* 0x0000003c00207308 */ /* 0x0007e40000000800 */
[----:B------:R-:W-:-:S06]  /*ec50*/  FADD.FTZ R53, R53, R65 ;  /* 0x0000004135357221 */ /* 0x000fcc0000010000 */
[----:B------:R-:W5:Y:S01]  /*ec60*/  MUFU.EX2 R42, R42 ;  /* 0x0000002a002a7308 */ /* 0x000f620000000800 */
[----:B--2---:R-:W-:Y:S01]  /*ec70*/  F2FP.F16.F32.PACK_AB R7, R33, R55 ;  /* 0x000000372107723e */ /* 0x004fe200000000ff */
[----:B------:R-:W-:-:S04]  /*ec80*/  FADD.FTZ R55, R55, R39 ;  /* 0x0000002737377221 */ /* 0x000fc80000010000 */
[----:B------:R-:W-:Y:S02]  /*ec90*/  FADD.FTZ R55, R33, R55 ;  /* 0x0000003721377221 */ /* 0x000fe40000010000 */
[C---:B-1----:R-:W-:Y:S01]  /*eca0*/  HMMA.16816.F32 R68, R4.reuse, R12, R68 ;  /* 0x0000000c0444723c */ /* 0x042fe20000001844 */
[----:B---3--:R-:W-:Y:S01]  /*ecb0*/  FFMA.FTZ R60, R16, UR8, -R23 ;  /* 0x00000008103c7c23 */ /* 0x008fe20008010817 */
[----:B------:R-:W1:Y:S01]  /*ecc0*/  MUFU.EX2 R37, R37 ;  /* 0x0000002500257308 */ /* 0x000e620000000800 */
[----:B------:R-:W2:Y:S03]  /*ecd0*/  LDSM.16.MT88.4 R16, [R104+0x4400] ;  /* 0x004400006810783b */ /* 0x000ea60000004200 */
[----:B------:R-:W-:Y:S01]  /*ece0*/  HMMA.16816.F32 R72, R4, R14, R72 ;  /* 0x0000000e0448723c */ /* 0x000fe20000001848 */
[----:B------:R-:W3:Y:S01]  /*ecf0*/  LDSM.16.MT88.4 R12, [R103+0x4400] ;  /* 0x00440000670c783b */ /* 0x000ee20000004200 */
[----:B-----5:R-:W-:-:S02]  /*ed00*/  FADD.FTZ R53, R42, R53 ;  /* 0x000000352a357221 */ /* 0x020fc40000010000 */
[----:B------:R-:W5:Y:S02]  /*ed10*/  MUFU.EX2 R35, R35 ;  /* 0x0000002300237308 */ /* 0x000f640000000800 */
[C---:B----4-:R-:W-:Y:S06]  /*ed20*/  HMMA.16816.F32 R76, R4.reuse, R8, R76 ;  /* 0x00000008044c723c */ /* 0x050fec000000184c */
[----:B------:R-:W4:Y:S01]  /*ed30*/  MUFU.EX2 R34, R34 ;  /* 0x0000002200227308 */ /* 0x000f220000000800 */
[----:B------:R-:W-:Y:S01]  /*ed40*/  HMMA.16816.F32 R80, R4, R10, R80 ;  /* 0x0000000a0450723c */ /* 0x000fe20000001850 */
[----:B------:R-:W3:Y:S06]  /*ed50*/  LDSM.16.MT88.4 R8, [R104+0x4800] ;  /* 0x004800006808783b */ /* 0x000eec0000004200 */
[----:B------:R-:W2:Y:S01]  /*ed60*/  MUFU.EX2 R58, R58 ;  /* 0x0000003a003a7308 */ /* 0x000ea20000000800 */
[C---:B-1----:R-:W-:Y:S01]  /*ed70*/  F2FP.F16.F32.PACK_AB R4, R37.reuse, R42 ;  /* 0x0000002a2504723e */ /* 0x042fe200000000ff */
[----:B------:R-:W-:-:S04]  /*ed80*/  FADD.FTZ R37, R37, R53 ;  /* 0x0000003525257221 */ /* 0x000fc80000010000 */
[----:B-----5:R-:W-:Y:S02]  /*ed90*/  FADD.FTZ R37, R35, R37 ;  /* 0x0000002523257221 */ /* 0x020fe40000010000 */
[----:B------:R-:W1:Y:S01]  /*eda0*/  MUFU.EX2 R60, R60 ;  /* 0x0000003c003c7308 */ /* 0x000e620000000800 */
[C---:B----4-:R-:W-:Y:S01]  /*edb0*/  F2FP.F16.F32.PACK_AB R6, R34.reuse, R35 ;  /* 0x000000232206723e */ /* 0x050fe200000000ff */
[----:B------:R-:W-:-:S06]  /*edc0*/  FADD.FTZ R34, R34, R37 ;  /* 0x0000002522227221 */ /* 0x000fcc0000010000 */
[----:B------:R-:W4:Y:S01]  /*edd0*/  MUFU.EX2 R59, R59 ;  /* 0x0000003b003b7308 */ /* 0x000f220000000800 */
[----:B--2---:R-:W-:-:S07]  /*ede0*/  FADD.FTZ R55, R58, R55 ;  /* 0x000000373a377221 */ /* 0x004fce0000010000 */
[----:B------:R-:W2:Y:S01]  /*edf0*/  MUFU.EX2 R31, R31 ;  /* 0x0000001f001f7308 */ /* 0x000ea20000000800 */
[C---:B-1----:R-:W-:Y:S01]  /*ee00*/  F2FP.F16.F32.PACK_AB R5, R60.reuse, R58 ;  /* 0x0000003a3c05723e */ /* 0x042fe200000000ff */
[----:B------:R-:W-:-:S06]  /*ee10*/  FADD.FTZ R60, R60, R55 ;  /* 0x000000373c3c7221 */ /* 0x000fcc0000010000 */
[----:B------:R1:W5:Y:S01]  /*ee20*/  MUFU.EX2 R2, R50 ;  /* 0x0000003200027308 */ /* 0x0003620000000800 */
[----:B----4-:R-:W-:-:S07]  /*ee30*/  FADD.FTZ R60, R59, R60 ;  /* 0x0000003c3b3c7221 */ /* 0x010fce0000010000 */
[----:B------:R-:W-:Y:S01]  /*ee40*/  MUFU.EX2 R36, R36 ;  /* 0x0000002400247308 */ /* 0x000fe20000000800 */
[C---:B--2---:R-:W-:Y:S01]  /*ee50*/  F2FP.F16.F32.PACK_AB R7, R31.reuse, R59 ;  /* 0x0000003b1f07723e */ /* 0x044fe200000000ff */
        /* <DEDUP_REMOVED lines=8> */
[C---:B---3--:R-:W-:Y:S03]  /*eee0*/  HMMA.16816.F32 R76, R4.reuse, R12, R76 ;  /* 0x0000000c044c723c */ /* 0x048fe6000000184c */
[----:B------:R-:W3:Y:S03]  /*eef0*/  MUFU.EX2 R28, R28 ;  /* 0x0000001c001c7308 */ /* 0x000ee60000000800 */
[----:B------:R-:W-:Y:S01]  /*ef00*/  HMMA.16816.F32 R80, R4, R14, R80 ;  /* 0x0000000e0450723c */ /* 0x000fe20000001850 */
[----:B------:R-:W4:Y:S04]  /*ef10*/  LDSM.16.MT88.4 R12, [R104+0x4c00] ;  /* 0x004c0000680c783b */ /* 0x000f280000004200 */
[----:B------:R-:W5:Y:S01]  /*ef20*/  MUFU.EX2 R27, R27 ;  /* 0x0000001b001b7308 */ /* 0x000f620000000800 */
        /* <DEDUP_REMOVED lines=10> */
[----:B------:R-:W-:-:S03]  /*efd0*/  MOV R0, R3 ;  /* 0x0000000300007202 */ /* 0x000fc60000000f00 */
[----:B------:R-:W-:Y:S01]  /*efe0*/  FADD.FTZ R38, R32, R38 ;  /* 0x0000002620267221 */ /* 0x000fe20000010000 */
[----:B------:R-:W3:Y:S01]  /*eff0*/  MUFU.EX2 R50, R50 ;  /* 0x0000003200327308 */ /* 0x000ee20000000800 */
[----:B-----5:R-:W-:-:S07]  /*f000*/  FADD.FTZ R28, R27, R28 ;  /* 0x0000001c1b1c7221 */ /* 0x020fce0000010000 */
[----:B------:R-:W5:Y:S01]  /*f010*/  MUFU.EX2 R30, R63 ;  /* 0x0000003f001e7308 */ /* 0x000f620000000800 */
[C---:B-1----:R-:W-:Y:S01]  /*f020*/  F2FP.F16.F32.PACK_AB R7, R26.reuse, R27 ;  /* 0x0000001b1a07723e */ /* 0x042fe200000000ff */
[----:B------:R-:W-:-:S06]  /*f030*/  FADD.FTZ R26, R26, R28 ;  /* 0x0000001c1a1a7221 */ /* 0x000fcc0000010000 */
[----:B------:R-:W-:Y:S01]  /*f040*/  HMMA.16816.F32 R68, R4, R8, R68 ;  /* 0x000000080444723c */ /* 0x000fe20000001844 */
[----:B------:R-:W1:Y:S01]  /*f050*/  MUFU.EX2 R62, R62 ;  /* 0x0000003e003e7308 */ /* 0x000e620000000800 */
[----:B---3--:R-:W-:-:S04]  /*f060*/  FADD.FTZ R38, R50, R38 ;  /* 0x0000002632267221 */ /* 0x008fc80000010000 */
[C---:B------:R-:W-:Y:S01]  /*f070*/  HMMA.16816.F32 R72, R4.reuse, R10, R72 ;  /* 0x0000000a0448723c */ /* 0x040fe20000001848 */
[----:B------:R-:W3:Y:S02]  /*f080*/  LDSM.16.MT88.4 R8, [R103+0x4c00] ;  /* 0x004c00006708783b */ /* 0x000ee40000004200 */
[----:B------:R-:W4:Y:S01]  /*f090*/  MUFU.EX2 R24, R24 ;  /* 0x0000001800187308 */ /* 0x000f220000000800 */
[----:B-----5:R-:W-:Y:S02]  /*f0a0*/  FADD.FTZ R38, R30, R38 ;  /* 0x000000261e267221 */ /* 0x020fe40000010000 */
[C---:B--2---:R-:W-:Y:S05]  /*f0b0*/  HMMA.16816.F32 R76, R4.reuse, R16, R76 ;  /* 0x00000010044c723c */ /* 0x044fea000000184c */
[----:B------:R-:W2:Y:S01]  /*f0c0*/  MUFU.EX2 R25, R25 ;  /* 0x0000001900197308 */ /* 0x000ea20000000800 */
[----:B------:R-:W-:Y:S01]  /*f0d0*/  HMMA.16816.F32 R80, R4, R18, R80 ;  /* 0x000000120450723c */ /* 0x000fe20000001850 */
[----:B-1----:R-:W-:-:S06]  /*f0e0*/  FADD.FTZ R128, R62, R38 ;  /* 0x000000263e807221 */ /* 0x002fcc0000010000 */
[----:B------:R-:W1:Y:S01]  /*f0f0*/  MUFU.EX2 R22, R22 ;  /* 0x0000001600167308 */ /* 0x000e620000000800 */
[----:B------:R-:W-:Y:S01]  /*f100*/  F2FP.F16.F32.PACK_AB R4, R50, R32 ;  /* 0x000000203204723e */ /* 0x000fe200000000ff */
[----:B----4-:R-:W-:Y:S01]  /*f110*/  FADD.FTZ R26, R24, R26 ;  /* 0x0000001a181a7221 */ /* 0x010fe20000010000 */
[----:B------:R-:W-:-:S05]  /*f120*/  F2FP.F16.F32.PACK_AB R6, R62, R30 ;  /* 0x0000001e3e06723e */ /* 0x000fca00000000ff */
[----:B------:R-:W4:Y:S01]  /*f130*/  MUFU.EX2 R127, R127 ;  /* 0x0000007f007f7308 */ /* 0x000f220000000800 */
[C---:B--2---:R-:W-:Y:S01]  /*f140*/  F2FP.F16.F32.PACK_AB R5, R25.reuse, R24 ;  /* 0x000000181905723e */ /* 0x044fe200000000ff */
[----:B------:R-:W-:-:S04]  /*f150*/  FADD.FTZ R26, R25, R26 ;  /* 0x0000001a191a7221 */ /* 0x000fc80000010000 */
[----:B-1----:R-:W-:Y:S01]  /*f160*/  FADD.FTZ R26, R22, R26 ;  /* 0x0000001a161a7221 */ /* 0x002fe20000010000 */
[----:B----4-:R-:W-:-:S03]  /*f170*/  F2FP.F16.F32.PACK_AB R7, R127, R22 ;  /* 0x000000167f07723e */ /* 0x010fc600000000ff */
[----:B------:R-:W-:-:S04]  /*f180*/  FADD.FTZ R127, R127, R26 ;  /* 0x0000001a7f7f7221 */ /* 0x000fc80000010000 */
[C---:B------:R-:W-:Y:S06]  /*f190*/  HMMA.16816.F32 R68, R4.reuse, R12, R68 ;  /* 0x0000000c0444723c */ /* 0x040fec0000001844 */
[C---:B------:R-:W-:Y:S06]  /*f1a0*/  HMMA.16816.F32 R72, R4.reuse, R14, R72 ;  /* 0x0000000e0448723c */ /* 0x040fec0000001848 */
[C---:B---3--:R-:W-:Y:S06]  /*f1b0*/  HMMA.16816.F32 R76, R4.reuse, R8, R76 ;  /* 0x00000008044c723c */ /* 0x048fec000000184c */
[----:B------:R-:W-:-:S15]  /*f1c0*/  HMMA.16816.F32 R80, R4, R10, R80 ;  /* 0x0000000a0450723c */ /* 0x000fde0000001850 */
[----:B------:R-:W-:-:S09]  /*f1d0*/  NOP ;  /* 0x0000000000007918 */ /* 0x000fd20000000000 */
.L_x_4186:
        /* <DEDUP_REMOVED lines=11> */
.L_x_4198:
        /* <DEDUP_REMOVED lines=70> */
.L_x_4195:
[----:B------:R-:W-:Y:S01]  /*f6f0*/  LEA R130, P5, R14, R126, 0x1 ;  /* 0x0000007e0e827211 */ /* 0x000fe200078a08ff */
[----:B------:R-:W-:Y:S01]  /*f700*/  @P0 STS.64 [R118+0x3008], RZ ;  /* 0x003008ff76000388 */ /* 0x000fe20000000a00 */
[----:B------:R-:W-:Y:S01]  /*f710*/  @!P0 IADD3 R6, P1, R113, R14, RZ ;  /* 0x0000000e71068210 */ /* 0x000fe20007f3e0ff */
[----:B--2---:R-:W-:Y:S01]  /*f720*/  @!P0 IMAD.WIDE.U32 R8, R2, 0x60, R14 ;  /* 0x0000006002088825 */ /* 0x004fe200078e000e */
[----:B------:R-:W-:Y:S02]  /*f730*/  LEA.HI.X R131, R14, R125, R15, 0x1, P5 ;  /* 0x0000007d0e837211 */ /* 0x000fe400028f0c0f */
[----:B------:R-:W-:Y:S01]  /*f740*/  @!P0 LEA R10, P4, R6, R126, 0x1 ;  /* 0x0000007e060a8211 */ /* 0x000fe200078808ff */
[----:B------:R-:W-:Y:S01]  /*f750*/  @P0 STS [R118+0x3000], RZ ;  /* 0x003000ff76000388 */ /* 0x000fe20000000800 */
[----:B------:R-:W-:Y:S01]  /*f760*/  @!P0 IADD3.X R2, R112, R15, RZ, P1, !PT ;  /* 0x0000000f70028210 */ /* 0x000fe20000ffe4ff */
[----:B------:R-:W-:Y:S01]  /*f770*/  @!P0 IMAD R3, R3, 0x60, RZ ;  /* 0x0000006003038824 */ /* 0x000fe200078e02ff */
[----:B-1----:R-:W-:Y:S01]  /*f780*/  @!P0 LEA R0, P3, R4, R14, 0x6 ;  /* 0x0000000e04008211 */ /* 0x002fe200078630ff */
[----:B------:R-:W-:Y:S01]  /*f790*/  @P0 STS [R118+0x3004], RZ ;  /* 0x003004ff76000388 */ /* 0x000fe20000000800 */
[----:B------:R-:W-:Y:S02]  /*f7a0*/  @!P0 LEA.HI.X R11, R6, R125, R2, 0x1, P4 ;  /* 0x0000007d060b8211 */ /* 0x000fe400020f0c02 */
[----:B------:R-:W-:Y:S01]  /*f7b0*/  @!P0 LEA.HI.X R5, R4, R15, R5, 0x6, P3 ;  /* 0x0000000f04058211 */ /* 0x000fe200018f3405 */
[----:B------:R-:W-:Y:S01]  /*f7c0*/  @!PT LDS RZ, [RZ] ;  /* 0x00000000fffff984 */ /* 0x000fe20000000800 */
[----:B------:R-:W-:Y:S01]  /*f7d0*/  @!PT LDS RZ, [RZ] ;  /* 0x00000000fffff984 */ /* 0x000fe20000000800 */
[----:B------:R-:W-:Y:S01]  /*f7e0*/  @!PT LDS RZ, [RZ] ;  /* 0x00000000fffff984 */ /* 0x000fe20000000800 */
[----:B------:R-:W-:Y:S01]  /*f7f0*/  @!P0 LDGSTS.E.BYPASS.LTC128B.128 [R118+0x3000], desc[UR6][R130.64] ;  /* 0x0300000082768fae */ /* 0x000fe2000b901d46 */
[CC--:B------:R-:W-:Y:S02]  /*f800*/  @!P0 LEA R4, P3, R0.reuse, R126.reuse, 0x1 ;  /* 0x0000007e00048211 */ /* 0x0c0fe400078608ff */
[----:B------:R-:W-:Y:S02]  /*f810*/  @!P0 IADD3 R3, R3, R9, RZ ;  /* 0x0000000903038210 */ /* 0x000fe40007ffe0ff */
[-C--:B------:R-:W-:Y:S02]  /*f820*/  @!P0 LEA.HI.X R5, R0, R125.reuse, R5, 0x1, P3 ;  /* 0x0000007d00058211 */ /* 0x080fe400018f0c05 */
[C---:B------:R-:W-:Y:S01]  /*f830*/  @!P0 LEA R12, P1, R8.reuse, R126, 0x1 ;  /* 0x0000007e080c8211 */ /* 0x040fe200078208ff */
[----:B------:R-:W-:Y:S01]  /*f840*/  @P0 STS.128 [R118+0x3800], RZ ;  /* 0x003800ff76000388 */ /* 0x000fe20000000c00 */
[----:B------:R-:W-:Y:S02]  /*f850*/  MOV R126, R130 ;  /* 0x00000082007e7202 */ /* 0x000fe40000000f00 */
[----:B------:R-:W-:Y:S02]  /*f860*/  @!P0 LEA.HI.X R13, R8, R125, R3, 0x1, P1 ;  /* 0x0000007d080d8211 */ /* 0x000fe400008f0c03 */
[----:B------:R-:W-:Y:S02]  /*f870*/  ISETP.GT.AND P1, PT, R119, R109, PT ;  /* 0x0000006d7700720c */ /* 0x000fe40003f24270 */
        /* <DEDUP_REMOVED lines=101> */
[----:B------:R-:W-:Y:S08]  /*fed0*/  FMUL.FTZ R32, R32, UR5 ;  /* 0x0000000520207c20 */ /* 0x000ff00008410000 */
[----:B------:R3:W1:Y:S10]  /*fee0*/  MUFU.TANH R150, R34 ;  /* 0x0000002200967308 */ /* 0x0006740000002400 */
[----:B------:R4:W1:Y:S01]  /*fef0*/  MUFU.TANH R154, R33 ;  /* 0x00000021009a7308 */ /* 0x0008620000002400 */
[C---:B-----5:R-:W-:Y:S06]  /*ff00*/  HMMA.16816.F32 R36, R88.reuse, R4, R36 ;  /* 0x000000045824723c */ /* 0x060fec0000001824 */
[C---:B------:R-:W-:Y:S03]  /*ff10*/  HMMA.16816.F32 R40, R88.reuse, R6, R40 ;  /* 0x000000065828723c */ /* 0x040fe60000001828 */
[----:B------:R5:W1:Y:S01]  /*ff20*/  MUFU.TANH R153, R32 ;  /* 0x0000002000997308 */ /* 0x000a620000002400 */
[----:B------:R-:W2:Y:S01]  /*ff30*/  LDSM.16.M88.4 R4, [R98] ;  /* 0x000000006204783b */ /* 0x000ea20000000200 */
[----:B---3--:R-:W-:Y:S08]  /*ff40*/  FMUL.FTZ R34, R35, UR5 ;  /* 0x0000000523227c20 */ /* 0x008ff00008410000 */
[----:B------:R-:W3:Y:S10]  /*ff50*/  MUFU.TANH R141, R16 ;  /* 0x00000010008d7308 */ /* 0x000ef40000002400 */
[----:B------:R-:W1:Y:S01]  /*ff60*/  MUFU.TANH R133, R17 ;  /* 0x0000001100857308 */ /* 0x000e620000002400 */
[----:B------:R-:W-:Y:S01]  /*ff70*/  FMUL.FTZ R39, R39, UR5 ;  /* 0x0000000527277c20 */ /* 0x000fe20008410000 */
[----:B----4-:R-:W-:Y:S01]  /*ff80*/  FMUL.FTZ R33, R37, UR5 ;  /* 0x0000000525217c20 */ /* 0x010fe20008410000 */
[----:B------:R-:W-:Y:S01]  /*ff90*/  FMUL.FTZ R35, R38, UR5 ;  /* 0x0000000526237c20 */ /* 0x000fe20008410000 */
[----:B-----5:R-:W-:Y:S01]  /*ffa0*/  FMUL.FTZ R32, R36, UR5 ;  /* 0x0000000524207c20 */ /* 0x020fe20008410000 */
[----:B------:R-:W-:Y:S05]  /*ffb0*/  FMUL.FTZ R42, R42, UR5 ;  /* 0x000000052a2a7c20 */ /* 0x000fea0008410000 */
[----:B------:R4:W1:Y:S01]  /*ffc0*/  MUFU.TANH R155, R39 ;  /* 0x00000027009b7308 */ /* 0x0008620000002400 */
[----:B------:R-:W-:Y:S01]  /*ffd0*/  FMUL.FTZ R40, R40, UR5 ;  /* 0x0000000528287c20 */ /* 0x000fe20008410000 */
[----:B------:R-:W-:Y:S01]  /*ffe0*/  FMUL.FTZ R41, R41, UR5 ;  /* 0x0000000529297c20 */ /* 0x000fe20008410000 */
[----:B------:R-:W-:Y:S07]  /*fff0*/  FMUL.FTZ R43, R43, UR5 ;  /* 0x000000052b2b7c20 */ /* 0x000fee0008410000 */
[----:B------:R5:W1:Y:S10]  /*10000*/  MUFU.TANH R159, R42 ;  /* 0x0000002a009f7308 */ /* 0x000a740000002400 */
[----:B------:R-:W1:Y:S01]  /*10010*/  MUFU.TANH R157, R40 ;  /* 0x00000028009d7308 */ /* 0x000e620000002400 */
[C---:B--2---:R-:W-:Y:S06]  /*10020*/  HMMA.16816.F32 R44, R88.reuse, R4, R44 ;  /* 0x00000004582c723c */ /* 0x044fec000000182c */
[C---:B------:R-:W-:Y:S03]  /*10030*/  HMMA.16816.F32 R48, R88.reuse, R6, R48 ;  /* 0x000000065830723c */ /* 0x040fe60000001830 */
[----:B------:R-:W2:Y:S01]  /*10040*/  MUFU.TANH R158, R41 ;  /* 0x00000029009e7308 */ /* 0x000ea20000002400 */
[----:B------:R-:W3:Y:S09]  /*10050*/  LDSM.16.M88.4 R4, [R97] ;  /* 0x000000006104783b */ /* 0x000ef20000000200 */
        /* <DEDUP_REMOVED lines=13> */
[C---:B---3--:R-:W-:Y:S06]  /*10130*/  HMMA.16816.F32 R52, R88.reuse, R4, R52 ;  /* 0x000000045834723c */ /* 0x048fec0000001834 */
[C---:B------:R-:W-:Y:S03]  /*10140*/  HMMA.16816.F32 R56, R88.reuse, R6, R56 ;  /* 0x000000065838723c */ /* 0x040fe60000001838 */
[----:B------:R3:W1:Y:S01]  /*10150*/  MUFU.TANH R142, R21 ;  /* 0x00000015008e7308 */ /* 0x0006620000002400 */
[----:B------:R-:W3:Y:S02]  /*10160*/  LDSM.16.M88.4 R4, [R96] ;  /* 0x000000006004783b */ /* 0x000ee40000000200 */
[----:B------:R-:W-:Y:S07]  /*10170*/  DEPBAR.LE SB0, 0x0 ;  /* 0x000080000000791a */ /* 0x000fee0000000000 */
[----:B------:R2:W2:Y:S01]  /*10180*/  MUFU.TANH R147, R24 ;  /* 0x0000001800937308 */ /* 0x0004a20000002400 */
[----:B------:R-:W-:Y:S09]  /*10190*/  BAR.SYNC.DEFER_BLOCKING 0x0 ;  /* 0x0000000000007b1d */ /* 0x000ff20000010000 */
[----:B------:R3:W3:Y:S01]  /*101a0*/  MUFU.TANH R148, R25 ;  /* 0x0000001900947308 */ /* 0x0006e20000002400 */
[----:B----4-:R-:W-:Y:S01]  /*101b0*/  FMUL.FTZ R39, R52, UR5 ;  /* 0x0000000534277c20 */ /* 0x010fe20008410000 */
[----:B------:R-:W-:Y:S01]  /*101c0*/  FMUL.FTZ R36, R53, UR5 ;  /* 0x0000000535247c20 */ /* 0x000fe20008410000 */
[----:B-----5:R-:W-:Y:S01]  /*101d0*/  FMUL.FTZ R42, R54, UR5 ;  /* 0x00000005362a7c20 */ /* 0x020fe20008410000 */
[----:B-1----:R-:W-:Y:S01]  /*101e0*/  FMUL.FTZ R43, R55, UR5 ;  /* 0x00000005372b7c20 */ /* 0x002fe20008410000 */
[----:B------:R-:W-:Y:S01]  /*101f0*/  FMUL.FTZ R41, R56, UR5 ;  /* 0x0000000538297c20 */ /* 0x000fe20008410000 */
[----:B------:R-:W-:Y:S04]  /*10200*/  FMUL.FTZ R40, R57, UR5 ;  /* 0x0000000539287c20 */ /* 0x000fe80008410000 */
[----:B------:R1:W4:Y:S01]  /*10210*/  MUFU.TANH R149, R26 ;  /* 0x0000001a00957308 */ /* 0x0003220000002400 */
[----:B--2---:R-:W-:Y:S01]  /*10220*/  FMUL.FTZ R44, R58, UR5 ;  /* 0x000000053a2c7c20 */ /* 0x004fe20008410000 */
[----:B------:R-:W-:Y:S08]  /*10230*/  FMUL.FTZ R53, R59, UR5 ;  /* 0x000000053b357c20 */ /* 0x000ff00008410000 */
[----:B------:R1:W2:Y:S10]  /*10240*/  MUFU.TANH R145, R27 ;  /* 0x0000001b00917308 */ /* 0x0002b40000002400 */
[----:B------:R1:W1:Y:S01]  /*10250*/  MUFU.TANH R140, R28 ;  /* 0x0000001c008c7308 */ /* 0x0002620000002400 */
[C---:B---3--:R-:W-:Y:S06]  /*10260*/  HMMA.16816.F32 R60, R88.reuse, R4, R60 ;  /* 0x00000004583c723c */ /* 0x048fec000000183c */
[----:B------:R-:W-:Y:S03]  /*10270*/  HMMA.16816.F32 R64, R88, R6, R64 ;  /* 0x000000065840723c */ /* 0x000fe60000001840 */
[----:B------:R3:W1:Y:S10]  /*10280*/  MUFU.TANH R144, R29 ;  /* 0x0000001d00907308 */ /* 0x0006740000002400 */
[----:B------:R3:W1:Y:S10]  /*10290*/  MUFU.TANH R151, R30 ;  /* 0x0000001e00977308 */ /* 0x0006740000002400 */
[----:B------:R3:W1:Y:S01]  /*102a0*/  MUFU.TANH R152, R31 ;  /* 0x0000001f00987308 */ /* 0x0006620000002400 */
        /* <DEDUP_REMOVED lines=49> */
[----:B------:R-:W-:Y:S05]  /*105c0*/  IMAD.SHL.U32 R6, R119, 0x80, RZ ;  /* 0x0000008077067824 */ /* 0x000fea00078e00ff */
[----:B------:R-:W-:Y:S05]  /*105d0*/  IABS R11, R6 ;  /* 0x00000006000b7213 */ /* 0x000fea0000000000 */
[----:B------:R-:W-:Y:S04]  /*105e0*/  IMAD.HI.U32 R12, R2, R11, RZ ;  /* 0x0000000b020c7227 */ /* 0x000fe800078e00ff */
[----:B------:R-:W-:Y:S04]  /*105f0*/  IMAD.MOV R7, RZ, RZ, -R12 ;  /* 0x000000ffff077224 */ /* 0x000fe800078e0a0c */
[----:B------:R-:W-:Y:S01]  /*10600*/  IMAD R11, R4, R7, R11 ;  /* 0x00000007040b7224 */ /* 0x000fe200078e020b */
[C---:B------:R-:W-:Y:S04]  /*10610*/  LOP3.LUT R7, R6.reuse, R5, RZ, 0x3c, !PT ;  /* 0x0000000506077212 */ /* 0x040fe800078e3cff */
        /* <DEDUP_REMOVED lines=11> */
[C---:B------:R-:W-:Y:S05]  /*106d0*/  IMAD R6, R4.reuse, R7, R6 ;  /* 0x0000000704067224 */ /* 0x040fea00078e0206 */
[----:B------:R-:W-:Y:S07]  /*106e0*/  ISETP.GT.U32.AND P3, PT, R4, R6, PT ;  /* 0x000000060400720c */ /* 0x000fee0003f64070 */
[----:B------:R-:W-:Y:S05]  /*106f0*/  @P6 VIADD R12, R12, 0x1 ;  /* 0x000000010c0c6836 */ /* 0x000fea0000000000 */
[----:B------:R-:W-:Y:S01]  /*10700*/  @!P4 IADD3 R12, -R12, RZ, RZ ;  /* 0x000000ff0c0cc210 */ /* 0x000fe20007ffe1ff */
[----:B------:R-:W-:Y:S01]  /*10710*/  @!P3 VIADD R2, R2, 0x1 ;  /* 0x000000010202b836 */ /* 0x000fe20000000000 */
[-C--:B------:R-:W-:Y:S04]  /*10720*/  @!P3 IADD3 R6, R6, -R4.reuse, RZ ;  /* 0x800000040606b210 */ /* 0x080fe80007ffe0ff */
[----:B------:R-:W-:Y:S02]  /*10730*/  ISETP.GE.U32.AND P3, PT, R6, R4, PT ;  /* 0x000000040600720c */ /* 0x000fe40003f66070 */
[----:B------:R-:W-:Y:S11]  /*10740*/  LOP3.LUT R4, RZ, R5, RZ, 0x33, !PT ;  /* 0x00000005ff047212 */ /* 0x000ff600078e33ff */
[----:B------:R-:W-:Y:S02]  /*10750*/  @P3 IADD3 R2, R2, 0x1, RZ ;  /* 0x0000000102023810 */ /* 0x000fe40007ffe0ff */
[----:B------:R-:W-:Y:S03]  /*10760*/  ISETP.NE.AND P3, PT, R5, RZ, PT ;  /* 0x000000ff0500720c */ /* 0x000fe60003f65270 */
[----:B------:R-:W-:Y:S01]  /*10770*/  @!P1 IMAD.MOV R2, RZ, RZ, -R2 ;  /* 0x000000ffff029224 */ /* 0x000fe200078e0a02 */
[C---:B------:R-:W-:Y:S04]  /*10780*/  SEL R12, R4.reuse, R12, !P3 ;  /* 0x0000000c040c7207 */ /* 0x040fe80005800000 */
[----:B------:R-:W-:Y:S04]  /*10790*/  SEL R2, R4, R2, !P3 ;  /* 0x0000000204027207 */ /* 0x000fe80005800000 */
[CC--:B------:R-:W-:Y:S04]  /*107a0*/  LEA R6, P1, R2.reuse, R116.reuse, 0x2 ;  /* 0x0000007402067211 */ /* 0x0c0fe800078210ff */
[----:B------:R-:W-:Y:S01]  /*107b0*/  LEA.HI.X.SX32 R7, R2, R117, 0x2, P1 ;  /* 0x0000007502077211 */ /* 0x000fe200008f16ff */
[C---:B------:R-:W-:Y:S01]  /*107c0*/  IMAD.IADD R2, R12.reuse, 0x1, -R2 ;  /* 0x000000010c027824 */ /* 0x040fe200078e0a02 */
[----:B------:R-:W-:Y:S03]  /*107d0*/  LEA R14, P1, R12, R116, 0x2 ;  /* 0x000000740c0e7211 */ /* 0x000fe600078210ff */
[----:B------:R-:W-:Y:S01]  /*107e0*/  IMAD R5, R2, R5, -0x80 ;  /* 0xffffff8002057424 */ /* 0x000fe200078e0205 */
[----:B------:R-:W-:Y:S01]  /*107f0*/  LEA.HI.X.SX32 R15, R12, R117, 0x2, P1 ;  /* 0x000000750c0f7211 */ /* 0x000fe200008f16ff */
[----:B------:R-:W2:Y:S01]  /*10800*/  LDG.E R6, desc[UR6][R6.64] ;  /* 0x0000000606067981 */ /* 0x000ea2000c1e1900 */
[----:B------:R-:W3:Y:S01]  /*10810*/  LDC R2, c[0x0][0x24c] ;  /* 0x00009300ff027b82 */ /* 0x000ee20000000800 */
[CC--:B------:R-:W-:Y:S02]  /*10820*/  IMAD.WIDE.U32 R12, R5.reuse, R0.reuse, RZ ;  /* 0x00000000050c7225 */ /* 0x0c0fe400078e00ff */
[----:B------:R-:W2:Y:S02]  /*10830*/  LDG.E R4, desc[UR6][R14.64] ;  /* 0x000000060e047981 */ /* 0x000ea4000c1e1900 */
[----:B--2---:R-:W-:Y:S01]  /*10840*/  IMAD.IADD R6, R6, 0x1, -R4 ;  /* 0x0000000106067824 */ /* 0x004fe200078e0a04 */
[----:B------:R-:W-:Y:S05]  /*10850*/  SHF.R.S32.HI R4, RZ, 0x1f, R5 ;  /* 0x0000001fff047819 */ /* 0x000fea0000011405 */
[----:B------:R-:W-:Y:S04]  /*10860*/  IMAD R4, R4, R0, RZ ;  /* 0x0000000004047224 */ /* 0x000fe800078e02ff */
[----:B---3--:R-:W-:Y:S01]  /*10870*/  IMAD R4, R5, R2, R4 ;  /* 0x0000000205047224 */ /* 0x008fe200078e0204 */
[----:B------:R-:W-:Y:S04]  /*10880*/  SHF.R.S32.HI R2, RZ, 0x1f, R6 ;  /* 0x0000001fff027819 */ /* 0x000fe80000011406 */
[----:B------:R-:W-:Y:S02]  /*10890*/  IADD3 R13, R13, R4, RZ ;  /* 0x000000040d0d7210 */ /* 0x000fe40007ffe0ff */
[----:B------:R-:W2:Y:S02]  /*108a0*/  LDC.64 R4, c[0x0][0x230] ;  /* 0x00008c00ff047b82 */ /* 0x000ea40000000a00 */
[-C--:B--2---:R-:W-:Y:S02]  /*108b0*/  IMAD R2, R2, R4.reuse, RZ ;  /* 0x0000000402027224 */ /* 0x084fe400078e02ff */
[C---:B------:R-:W-:Y:S04]  /*108c0*/  IMAD.WIDE.U32 R12, R6.reuse, R4, R12 ;  /* 0x00000004060c7225 */ /* 0x040fe800078e000c */
[----:B------:R-:W-:Y:S01]  /*108d0*/  IMAD R2, R6, R5, R2 ;  /* 0x0000000506027224 */ /* 0x000fe200078e0202 */
[----:B------:R-:W-:Y:S03]  /*108e0*/  MOV R4, R12 ;  /* 0x0000000c00047202 */ /* 0x000fe60000000f00 */
[----:B------:R-:W-:Y:S07]  /*108f0*/  IMAD.IADD R2, R13, 0x1, R2 ;  /* 0x000000010d027824 */ /* 0x000fee00078e0202 */
.L_x_4197:
        /* <DEDUP_REMOVED lines=43> */
.L_x_4196:
        /* <DEDUP_REMOVED lines=76> */
[C---:B------:R-:W-:Y:S01]  /*11070*/  FADD.FTZ R4, -R2.reuse, R87 ;  /* 0x0000005702047221 */ /* 0x040fe20000010100 */
[C---:B------:R-:W-:Y:S01]  /*11080*/  FMUL.FTZ R50, R2.reuse, UR4 ;  /* 0x0000000402327c20 */ /* 0x040fe20008410000 */
[----:B------:R-:W-:Y:S02]  /*11090*/  FSETP.NEU.FTZ.AND P1, PT, R2, -INF , PT ;  /* 0xff8000000200780b */ /* 0x000fe40003f3d000 */
[--C-:B------:R-:W-:Y:S01]  /*110a0*/  FFMA.FTZ R64, R46, UR4, -R48.reuse ;  /* 0x000000042e407c23 */ /* 0x100fe20008010830 */
[--C-:B------:R-:W-:Y:S01]  /*110b0*/  FFMA.FTZ R10, R10, UR4, -R48.reuse ;  /* 0x000000040a0a7c23 */ /* 0x100fe20008010830 */
[----:B------:R-:W-:Y:S01]  /*110c0*/  FSEL R50, R50, RZ, P1 ;  /* 0x000000ff32327208 */ /* 0x000fe20000800000 */
[----:B------:R-:W-:Y:S01]  /*110d0*/  FFMA.FTZ R89, R151, UR4, -R48 ;  /* 0x0000000497597c23 */ /* 0x000fe20008010830 */
[----:B--2---:R-:W-:Y:S01]  /*110e0*/  FMUL.FTZ R6, R4, UR4 ;  /* 0x0000000404067c20 */ /* 0x004fe20008410000 */
[----:B------:R-:W-:Y:S01]  /*110f0*/  FADD.FTZ R4, -R0, R86 ;  /* 0x0000005600047221 */ /* 0x000fe20000010100 */
        /* <DEDUP_REMOVED lines=19> */
[----:B------:R-:W-:Y:S01]  /*11230*/  FFMA.FTZ R52, R52, UR4, -R50 ;  /* 0x0000000434347c23 */ /* 0x000fe20008010832 */
[----:B------:R-:W-:Y:S01]  /*11240*/  FMUL.FTZ R4, R4, UR4 ;  /* 0x0000000404047c20 */ /* 0x000fe20008410000 */
[--C-:B------:R-:W-:Y:S01]  /*11250*/  FFMA.FTZ R25, R137, UR4, -R48.reuse ;  /* 0x0000000489197c23 */ /* 0x100fe20008010830 */
[--C-:B------:R-:W-:Y:S01]  /*11260*/  FFMA.FTZ R56, R139, UR4, -R48.reuse ;  /* 0x000000048b387c23 */ /* 0x100fe20008010830 */
[--C-:B------:R-:W-:Y:S03]  /*11270*/  FFMA.FTZ R65, R152, UR4, -R48.reuse ;  /* 0x0000000498417c23 */ /* 0x100fe60008010830 */
[----:B------:R3:W4:Y:S01]  /*11280*/  MUFU.EX2 R21, R4 ;  /* 0x0000000400157308 */ /* 0x0007220000000800 */
[C---:B-1----:R-:W-:Y:S01]  /*11290*/  FMUL.FTZ R12, R6.reuse, R76 ;  /* 0x0000004c060c7220 */ /* 0x042fe20000410000 */
[C---:B------:R-:W-:Y:S01]  /*112a0*/  FMUL.FTZ R5, R6.reuse, R69 ;  /* 0x0000004506057220 */ /* 0x040fe20000410000 */
[C---:B------:R-:W-:Y:S01]  /*112b0*/  FMUL.FTZ R8, R6.reuse, R72 ;  /* 0x0000004806087220 */ /* 0x040fe20000410000 */
[C---:B------:R-:W-:Y:S01]  /*112c0*/  FMUL.FTZ R9, R6.reuse, R73 ;  /* 0x0000004906097220 */ /* 0x040fe20000410000 */
[C---:B------:R-:W-:Y:S01]  /*112d0*/  FMUL.FTZ R13, R6.reuse, R77 ;  /* 0x0000004d060d7220 */ /* 0x040fe20000410000 */
[C---:B------:R-:W-:Y:S01]  /*112e0*/  FMUL.FTZ R16, R6.reuse, R80 ;  /* 0x0000005006107220 */ /* 0x040fe20000410000 */
[--C-:B------:R-:W-:Y:S03]  /*112f0*/  FFMA.FTZ R80, R35, UR4, -R48.reuse ;  /* 0x0000000423507c23 */ /* 0x100fe60008010830 */
[----:B------:R1:W-:Y:S01]  /*11300*/  MUFU.EX2 R69, R10 ;  /* 0x0000000a00457308 */ /* 0x0003e20000000800 */
[----:B------:R-:W-:Y:S01]  /*11310*/  FMUL.FTZ R17, R6, R81 ;  /* 0x0000005106117220 */ /* 0x000fe20000410000 */
[----:B------:R-:W-:Y:S01]  /*11320*/  FFMA.FTZ R73, R146, UR4, -R48 ;  /* 0x0000000492497c23 */ /* 0x000fe20008010830 */
[----:B------:R-:W-:Y:S01]  /*11330*/  FFMA.FTZ R81, R144, UR4, -R50 ;  /* 0x0000000490517c23 */ /* 0x000fe20008010832 */
[----:B------:R-:W-:Y:S01]  /*11340*/  FFMA.FTZ R76, R93, UR4, -R48 ;  /* 0x000000045d4c7c23 */ /* 0x000fe20008010830 */
[----:B------:R-:W-:Y:S01]  /*11350*/  FFMA.FTZ R93, R141, UR4, -R50 ;  /* 0x000000048d5d7c23 */ /* 0x000fe20008010832 */
[C---:B--2---:R-:W-:Y:S01]  /*11360*/  FFMA.FTZ R58, R6.reuse, R128, R24 ;  /* 0x00000080063a7223 */ /* 0x044fe20000010018 */
[--C-:B------:R-:W-:Y:S03]  /*11370*/  FFMA.FTZ R128, R95, UR4, -R48.reuse ;  /* 0x000000045f807c23 */ /* 0x100fe60008010830 */
[----:B------:R-:W2:Y:S01]  /*11380*/  MUFU.EX2 R25, R25 ;  /* 0x0000001900197308 */ /* 0x000ea20000000800 */
[----:B---3--:R-:W-:Y:S01]  /*11390*/  FMUL.FTZ R4, R6, R68 ;  /* 0x0000004406047220 */ /* 0x008fe20000410000 */
[C---:B----4-:R-:W-:Y:S01]  /*113a0*/  FMUL.FTZ R6, R21.reuse, R70 ;  /* 0x0000004615067220 */ /* 0x050fe20000410000 */
[----:B------:R-:W-:Y:S01]  /*113b0*/  FFMA.FTZ R70, R34, UR4, -R48 ;  /* 0x0000000422467c23 */ /* 0x000fe20008010830 */
[C---:B------:R-:W-:Y:S01]  /*113c0*/  FMUL.FTZ R7, R21.reuse, R71 ;  /* 0x0000004715077220 */ /* 0x040fe20000410000 */
[C---:B------:R-:W-:Y:S01]  /*113d0*/  FMUL.FTZ R11, R21.reuse, R75 ;  /* 0x0000004b150b7220 */ /* 0x040fe20000410000 */
[C---:B------:R-:W-:Y:S01]  /*113e0*/  FMUL.FTZ R14, R21.reuse, R78 ;  /* 0x0000004e150e7220 */ /* 0x040fe20000410000 */
[----:B------:R-:W-:Y:S03]  /*113f0*/  FMUL.FTZ R15, R21, R79 ;  /* 0x0000004f150f7220 */ /* 0x000fe60000410000 */
[----:B------:R-:W3:Y:S01]  /*11400*/  MUFU.EX2 R55, R55 ;  /* 0x0000003700377308 */ /* 0x000ee20000000800 */
[--C-:B------:R-:W-:Y:S01]  /*11410*/  FFMA.FTZ R79, R33, UR4, -R50.reuse ;  /* 0x00000004214f7c23 */ /* 0x100fe20008010832 */
[C---:B-1----:R-:W-:Y:S01]  /*11420*/  FMUL.FTZ R10, R21.reuse, R74 ;  /* 0x0000004a150a7220 */ /* 0x042fe20000410000 */
[--C-:B------:R-:W-:Y:S01]  /*11430*/  FFMA.FTZ R74, R32, UR4, -R50.reuse ;  /* 0x00000004204a7c23 */ /* 0x100fe20008010832 */
[C---:B------:R-:W-:Y:S01]  /*11440*/  FMUL.FTZ R18, R21.reuse, R82 ;  /* 0x0000005215127220 */ /* 0x040fe20000410000 */
[----:B------:R-:W-:Y:S01]  /*11450*/  LDSM.16.MT88.4 R32, [R103+0x3800] ;  /* 0x003800006720783b */ /* 0x000fe20000004200 */
[----:B------:R-:W-:Y:S01]  /*11460*/  FMUL.FTZ R19, R21, R83 ;  /* 0x0000005315137220 */ /* 0x000fe20000410000 */
[--C-:B------:R-:W-:Y:S03]  /*11470*/  FFMA.FTZ R83, R142, UR4, -R50.reuse ;  /* 0x000000048e537c23 */ /* 0x100fe60008010832 */
[----:B------:R-:W1:Y:S01]  /*11480*/  MUFU.EX2 R56, R56 ;  /* 0x0000003800387308 */ /* 0x000e620000000800 */
[----:B------:R-:W-:Y:S01]  /*11490*/  FFMA.FTZ R68, R147, UR4, -R50 ;  /* 0x0000000493447c23 */ /* 0x000fe20008010832 */
[----:B------:R-:W-:Y:S01]  /*114a0*/  FFMA.FTZ R75, R145, UR4, -R48 ;  /* 0x00000004914b7c23 */ /* 0x000fe20008010830 */
[--C-:B------:R-:W-:Y:S01]  /*114b0*/  FFMA.FTZ R71, R37, UR4, -R50.reuse ;  /* 0x0000000425477c23 */ /* 0x100fe20008010832 */
[----:B------:R-:W-:Y:S01]  /*114c0*/  FFMA.FTZ R82, R140, UR4, -R50 ;  /* 0x000000048c527c23 */ /* 0x000fe20008010832 */
[----:B--2---:R-:W-:Y:S01]  /*114d0*/  FFMA.FTZ R21, R21, R127, R25 ;  /* 0x0000007f15157223 */ /* 0x004fe20000010019 */
[--C-:B------:R-:W-:Y:S01]  /*114e0*/  FFMA.FTZ R78, R136, UR4, -R48.reuse ;  /* 0x00000004884e7c23 */ /* 0x100fe20008010830 */
[--C-:B------:R-:W-:Y:S03]  /*114f0*/  FFMA.FTZ R127, R138, UR4, -R48.reuse ;  /* 0x000000048a7f7c23 */ /* 0x100fe60008010830 */
[----:B------:R-:W2:Y:S01]  /*11500*/  MUFU.EX2 R57, R57 ;  /* 0x0000003900397308 */ /* 0x000ea20000000800 */
[----:B---3--:R-:W-:Y:S01]  /*11510*/  F2FP.F16.F32.PACK_AB R24, R55, R24 ;  /* 0x000000183718723e */ /* 0x008fe200000000ff */
[----:B------:R-:W-:Y:S01]  /*11520*/  FFMA.FTZ R72, R149, UR4, -R48 ;  /* 0x0000000495487c23 */ /* 0x000fe20008010830 */
[----:B------:R-:W-:Y:S01]  /*11530*/  FADD.FTZ R58, R55, R58 ;  /* 0x0000003a373a7221 */ /* 0x000fe20000010000 */
[----:B------:R-:W-:Y:S01]  /*11540*/  FFMA.FTZ R55, R158, UR4, -R50 ;  /* 0x000000049e377c23 */ /* 0x000fe20008010832 */
[--C-:B------:R-:W-:Y:S01]  /*11550*/  FFMA.FTZ R77, R38, UR4, -R48.reuse ;  /* 0x00000004264d7c23 */ /* 0x100fe20008010830 */
[--C-:B------:R-:W-:Y:S01]  /*11560*/  FFMA.FTZ R95, R92, UR4, -R48.reuse ;  /* 0x000000045c5f7c23 */ /* 0x100fe20008010830 */
[--C-:B------:R-:W-:Y:S03]  /*11570*/  FFMA.FTZ R92, R143, UR4, -R48.reuse ;  /* 0x000000048f5c7c23 */ /* 0x100fe60008010830 */
[----:B------:R-:W3:Y:S01]  /*11580*/  MUFU.EX2 R62, R62 ;  /* 0x0000003e003e7308 */ /* 0x000ee20000000800 */
[C---:B-1----:R-:W-:Y:S01]  /*11590*/  F2FP.F16.F32.PACK_AB R25, R56.reuse, R25 ;  /* 0x000000193819723e */ /* 0x042fe200000000ff */
[----:B------:R-:W-:Y:S01]  /*115a0*/  FADD.FTZ R90, R56, R21 ;  /* 0x00000015385a7221 */ /* 0x000fe20000010000 */
[--C-:B------:R-:W-:Y:S01]  /*115b0*/  FFMA.FTZ R21, R155, UR4, -R48.reuse ;  /* 0x000000049b157c23 */ /* 0x100fe20008010830 */
[--C-:B------:R-:W-:Y:S01]  /*115c0*/  FFMA.FTZ R61, R150, UR4, -R48.reuse ;  /* 0x00000004963d7c23 */ /* 0x100fe20008010830 */
[----:B------:R-:W-:Y:S01]  /*115d0*/  FFMA.FTZ R56, R159, UR4, -R48 ;  /* 0x000000049f387c23 */ /* 0x000fe20008010830 */
[----:B------:R-:W-:Y:S01]  /*115e0*/  FADD.FTZ R37, R69, R90 ;  /* 0x0000005a45257221 */ /* 0x000fe20000010000 */
[----:B------:R-:W-:Y:S03]  /*115f0*/  FFMA.FTZ R90, R42, UR4, -R48 ;  /* 0x000000042a5a7c23 */ /* 0x000fe60008010830 */
[----:B------:R-:W1:Y:S01]  /*11600*/  MUFU.EX2 R76, R76 ;  /* 0x0000004c004c7308 */ /* 0x000e620000000800 */
[----:B--2---:R-:W-:Y:S01]  /*11610*/  FADD.FTZ R94, R57, R58 ;  /* 0x0000003a395e7221 */ /* 0x004fe20000010000 */
[----:B------:R-:W-:Y:S01]  /*11620*/  FFMA.FTZ R58, R156, UR4, -R50 ;  /* 0x000000049c3a7c23 */ /* 0x000fe20008010832 */
[--C-:B------:R-:W-:Y:S01]  /*11630*/  FFMA.FTZ R53, R53, UR4, -R48.reuse ;  /* 0x0000000435357c23 */ /* 0x100fe20008010830 */
[----:B------:R-:W-:Y:S01]  /*11640*/  ISETP.GT.AND P0, PT, R119, R109, PT ;  /* 0x0000006d7700720c */ /* 0x000fe20003f04270 */
[--C-:B------:R-:W-:Y:S01]  /*11650*/  FFMA.FTZ R51, R51, UR4, -R48.reuse ;  /* 0x0000000433337c23 */ /* 0x100fe20008010830 */
[----:B------:R-:W-:Y:S04]  /*11660*/  FFMA.FTZ R49, R49, UR4, -R48 ;  /* 0x0000000431317c23 */ /* 0x000fe80008010830 */
[----:B------:R-:W2:Y:S01]  /*11670*/  MUFU.EX2 R86, R86 ;  /* 0x0000005600567308 */ /* 0x000ea20000000800 */
[C---:B---3--:R-:W-:Y:S01]  /*11680*/  F2FP.F16.F32.PACK_AB R26, R62.reuse, R57 ;  /* 0x000000393e1a723e */ /* 0x048fe200000000ff */
[----:B------:R-:W-:Y:S01]  /*11690*/  FADD.FTZ R38, R62, R94 ;  /* 0x0000005e3e267221 */ /* 0x000fe20000010000 */
[----:B------:R-:W-:Y:S01]  /*116a0*/  FFMA.FTZ R94, R44, UR4, -R48 ;  /* 0x000000042c5e7c23 */ /* 0x000fe20008010830 */
[----:B------:R-:W-:Y:S01]  /*116b0*/  FFMA.FTZ R62, R162, UR4, -R50 ;  /* 0x00000004a23e7c23 */ /* 0x000fe20008010832 */
[--C-:B------:R-:W-:Y:S05]  /*116c0*/  FFMA.FTZ R57, R160, UR4, -R48.reuse ;  /* 0x00000004a0397c23 */ /* 0x100fea0008010830 */
[----:B------:R-:W3:Y:S01]  /*116d0*/  MUFU.EX2 R87, R87 ;  /* 0x0000005700577308 */ /* 0x000ee20000000800 */
[C---:B-1----:R-:W-:Y:S01]  /*116e0*/  FADD.FTZ R37, R76.reuse, R37 ;  /* 0x000000254c257221 */ /* 0x042fe20000010000 */
[----:B------:R-:W-:Y:S01]  /*116f0*/  F2FP.F16.F32.PACK_AB R27, R76, R69 ;  /* 0x000000454c1b723e */ /* 0x000fe200000000ff */
[--C-:B------:R-:W-:Y:S01]  /*11700*/  FFMA.FTZ R76, R47, UR4, -R48.reuse ;  /* 0x000000042f4c7c23 */ /* 0x100fe20008010830 */
[----:B------:R-:W-:Y:S06]  /*11710*/  FFMA.FTZ R69, R45, UR4, -R48 ;  /* 0x000000042d457c23 */ /* 0x000fec0008010830 */
[----:B------:R-:W1:Y:S01]  /*11720*/  MUFU.EX2 R78, R78 ;  /* 0x0000004e004e7308 */ /* 0x000e620000000800 */
[C---:B------:R-:W-:Y:S05]  /*11730*/  HMMA.16816.F32 R4, R24.reuse, R28, R4 ;  /* 0x0000001c1804723c */ /* 0x040fea0000001804 */
[----:B--2---:R-:W-:Y:S01]  /*11740*/  FADD.FTZ R38, R86, R38 ;  /* 0x0000002656267221 */ /* 0x004fe20000010000 */
[C---:B------:R-:W-:Y:S03]  /*11750*/  HMMA.16816.F32 R8, R24.reuse, R30, R8 ;  /* 0x0000001e1808723c */ /* 0x040fe60000001808 */
[----:B------:R-:W2:Y:S01]  /*11760*/  MUFU.EX2 R127, R127 ;  /* 0x0000007f007f7308 */ /* 0x000ea20000000800 */
[----:B------:R-:W4:Y:S01]  /*11770*/  LDSM.16.MT88.4 R28, [R103+0x3000] ;  /* 0x00300000671c783b */ /* 0x000f220000004200 */
[----:B---3--:R-:W-:Y:S08]  /*11780*/  FADD.FTZ R45, R87, R38 ;  /* 0x00000026572d7221 */ /* 0x008ff00000010000 */
[----:B------:R-:W3:Y:S01]  /*11790*/  MUFU.EX2 R93, R93 ;  /* 0x0000005d005d7308 */ /* 0x000ee20000000800 */
[----:B-1----:R-:W-:Y:S09]  /*117a0*/  FADD.FTZ R46, R78, R37 ;  /* 0x000000254e2e7221 */ /* 0x002ff20000010000 */
[----:B------:R-:W1:Y:S01]  /*117b0*/  MUFU.EX2 R88, R88 ;  /* 0x0000005800587308 */ /* 0x000e620000000800 */
[----:B--2---:R-:W-:Y:S09]  /*117c0*/  FADD.FTZ R46, R127, R46 ;  /* 0x0000002e7f2e7221 */ /* 0x004ff20000010000 */
[----:B------:R-:W-:Y:S01]  /*117d0*/  MUFU.EX2 R128, R128 ;  /* 0x0000008000807308 */ /* 0x000fe20000000800 */
[----:B---3--:R-:W-:Y:S09]  /*117e0*/  FADD.FTZ R45, R93, R45 ;  /* 0x0000002d5d2d7221 */ /* 0x008ff20000010000 */
[----:B------:R-:W2:Y:S01]  /*117f0*/  MUFU.EX2 R95, R95 ;  /* 0x0000005f005f7308 */ /* 0x000ea20000000800 */
[C---:B-1----:R-:W-:Y:S09]  /*11800*/  FADD.FTZ R45, R88.reuse, R45 ;  /* 0x0000002d582d7221 */ /* 0x042ff20000010000 */
[----:B------:R-:W-:Y:S01]  /*11810*/  MUFU.EX2 R91, R91 ;  /* 0x0000005b005b7308 */ /* 0x000fe20000000800 */
[C---:B----4-:R-:W-:Y:S06]  /*11820*/  HMMA.16816.F32 R12, R24.reuse, R28, R12 ;  /* 0x0000001c180c723c */ /* 0x050fec000000180c */
[----:B------:R-:W-:Y:S03]  /*11830*/  HMMA.16816.F32 R16, R24, R30, R16 ;  /* 0x0000001e1810723c */ /* 0x000fe60000001810 */
[----:B------:R-:W-:Y:S01]  /*11840*/  MUFU.EX2 R83, R83 ;  /* 0x0000005300537308 */ /* 0x000fe20000000800 */
[----:B------:R-:W1:Y:S03]  /*11850*/  LDSM.16.MT88.4 R28, [R104+0x3400] ;  /* 0x00340000681c783b */ /* 0x000e660000004200 */
[----:B------:R-:W-:Y:S01]  /*11860*/  F2FP.F16.F32.PACK_AB R24, R87, R86 ;  /* 0x000000565718723e */ /* 0x000fe200000000ff */
[----:B------:R-:W-:Y:S05]  /*11870*/  FFMA.FTZ R86, R39, UR4, -R50 ;  /* 0x0000000427567c23 */ /* 0x000fea0008010832 */
[----:B------:R-:W-:Y:S01]  /*11880*/  MUFU.EX2 R92, R92 ;  /* 0x0000005c005c7308 */ /* 0x000fe20000000800 */
[----:B------:R-:W-:Y:S01]  /*11890*/  FFMA.FTZ R87, R43, UR4, -R48 ;  /* 0x000000042b577c23 */ /* 0x000fe20008010830 */
[----:B------:R-:W-:Y:S02]  /*118a0*/  F2FP.F16.F32.PACK_AB R25, R127, R78 ;  /* 0x0000004e7f19723e */ /* 0x000fe400000000ff */
[----:B------:R-:W-:Y:S01]  /*118b0*/  F2FP.F16.F32.PACK_AB R26, R88, R93 ;  /* 0x0000005d581a723e */ /* 0x000fe200000000ff */
[----:B------:R-:W-:Y:S01]  /*118c0*/  FFMA.FTZ R88, R40, UR4, -R50 ;  /* 0x0000000428587c23 */ /* 0x000fe20008010832 */
[C---:B--2---:R-:W-:Y:S04]  /*118d0*/  F2FP.F16.F32.PACK_AB R27, R95.reuse, R128 ;  /* 0x000000805f1b723e */ /* 0x044fe800000000ff */
[----:B------:R-:W2:Y:S01]  /*118e0*/  MUFU.EX2 R73, R73 ;  /* 0x0000004900497308 */ /* 0x000ea20000000800 */
[----:B------:R-:W-:Y:S04]  /*118f0*/  FADD.FTZ R128, R128, R46 ;  /* 0x0000002e80807221 */ /* 0x000fe80000010000 */
[----:B------:R-:W-:Y:S05]  /*11900*/  FADD.FTZ R128, R95, R128 ;  /* 0x000000805f807221 */ /* 0x000fea0000010000 */
[----:B------:R-:W-:Y:S10]  /*11910*/  MUFU.EX2 R68, R68 ;  /* 0x0000004400447308 */ /* 0x000ff40000000800 */
[----:B------:R-:W-:Y:S10]  /*11920*/  MUFU.EX2 R63, R63 ;  /* 0x0000003f003f7308 */ /* 0x000ff40000000800 */
[----:B------:R-:W-:Y:S01]  /*11930*/  MUFU.EX2 R72, R72 ;  /* 0x0000004800487308 */ /* 0x000fe20000000800 */
[C---:B-1----:R-:W-:Y:S06]  /*11940*/  HMMA.16816.F32 R4, R24.reuse, R28, R4 ;  /* 0x0000001c1804723c */ /* 0x042fec0000001804 */
[C---:B------:R-:W-:Y:S03]  /*11950*/  HMMA.16816.F32 R8, R24.reuse, R30, R8 ;  /* 0x0000001e1808723c */ /* 0x040fe60000001808 */
[----:B------:R-:W1:Y:S01]  /*11960*/  MUFU.EX2 R75, R75 ;  /* 0x0000004b004b7308 */ /* 0x000e620000000800 */
[----:B------:R-:W3:Y:S09]  /*11970*/  LDSM.16.MT88.4 R28, [R103+0x3400] ;  /* 0x00340000671c783b */ /* 0x000ef20000004200 */
[----:B------:R4:W-:Y:S10]  /*11980*/  MUFU.EX2 R78, R36 ;  /* 0x00000024004e7308 */ /* 0x0009f40000000800 */
[----:B------:R-:W5:Y:S10]  /*11990*/  MUFU.EX2 R82, R82 ;  /* 0x0000005200527308 */ /* 0x000f740000000800 */
[----:B------:R-:W5:Y:S01]  /*119a0*/  MUFU.EX2 R81, R81 ;  /* 0x0000005100517308 */ /* 0x000f620000000800 */
[----:B----4-:R-:W-:Y:S09]  /*119b0*/  LDSM.16.MT88.4 R36, [R103+0x3c00] ;  /* 0x003c00006724783b */ /* 0x010ff20000004200 */
[----:B------:R-:W-:Y:S10]  /*119c0*/  MUFU.EX2 R89, R89 ;  /* 0x0000005900597308 */ /* 0x000ff40000000800 */
[----:B------:R-:W4:Y:S01]  /*119d0*/  MUFU.EX2 R65, R65 ;  /* 0x0000004100417308 */ /* 0x000f220000000800 */
[C---:B---3--:R-:W-:Y:S06]  /*119e0*/  HMMA.16816.F32 R12, R24.reuse, R28, R12 ;  /* 0x0000001c180c723c */ /* 0x048fec000000180c */
[----:B------:R-:W-:Y:S03]  /*119f0*/  HMMA.16816.F32 R16, R24, R30, R16 ;  /* 0x0000001e1810723c */ /* 0x000fe60000001810 */
[----:B------:R-:W-:Y:S01]  /*11a00*/  MUFU.EX2 R67, R67 ;  /* 0x0000004300437308 */ /* 0x000fe20000000800 */
[----:B------:R-:W3:Y:S03]  /*11a10*/  LDSM.16.MT88.4 R28, [R104+0x3800] ;  /* 0x00380000681c783b */ /* 0x000ee60000004200 */
[----:B--2---:R-:W-:Y:S01]  /*11a20*/  F2FP.F16.F32.PACK_AB R25, R73, R92 ;  /* 0x0000005c4919723e */ /* 0x004fe200000000ff */
[----:B------:R-:W-:Y:S05]  /*11a30*/  FADD.FTZ R92, R92, R128 ;  /* 0x000000805c5c7221 */ /* 0x000fea0000010000 */
[----:B------:R-:W2:Y:S01]  /*11a40*/  MUFU.EX2 R60, R60 ;  /* 0x0000003c003c7308 */ /* 0x000ea20000000800 */
[----:B-1----:R-:W-:Y:S01]  /*11a50*/  F2FP.F16.F32.PACK_AB R27, R75, R72 ;  /* 0x000000484b1b723e */ /* 0x002fe200000000ff */
[----:B------:R-:W-:Y:S01]  /*11a60*/  FADD.FTZ R92, R73, R92 ;  /* 0x0000005c495c7221 */ /* 0x000fe20000010000 */
[----:B------:R-:W-:Y:S01]  /*11a70*/  F2FP.F16.F32.PACK_AB R24, R83, R91 ;  /* 0x0000005b5318723e */ /* 0x000fe200000000ff */
[----:B------:R-:W-:Y:S01]  /*11a80*/  FADD.FTZ R91, R91, R45 ;  /* 0x0000002d5b5b7221 */ /* 0x000fe20000010000 */
[----:B------:R-:W-:Y:S01]  /*11a90*/  F2FP.F16.F32.PACK_AB R26, R63, R68 ;  /* 0x000000443f1a723e */ /* 0x000fe200000000ff */
        /* <DEDUP_REMOVED lines=8> */
[----:B-----5:R-:W-:Y:S05]  /*11b20*/  FADD.FTZ R83, R82, R83 ;  /* 0x0000005352537221 */ /* 0x020fea0000010000 */
[----:B------:R5:W-:Y:S10]  /*11b30*/  MUFU.EX2 R93, R41 ;  /* 0x00000029005d7308 */ /* 0x000bf40000000800 */
[----:B------:R-:W1:Y:S01]  /*11b40*/  MUFU.EX2 R74, R74 ;  /* 0x0000004a004a7308 */ /* 0x000e620000000800 */
[C---:B---3--:R-:W-:Y:S06]  /*11b50*/  HMMA.16816.F32 R4, R24.reuse, R28, R4 ;  /* 0x0000001c1804723c */ /* 0x048fec0000001804 */
[C---:B------:R-:W-:Y:S03]  /*11b60*/  HMMA.16816.F32 R8, R24.reuse, R30, R8 ;  /* 0x0000001e1808723c */ /* 0x040fe60000001808 */
[----:B------:R-:W3:Y:S01]  /*11b70*/  MUFU.EX2 R79, R79 ;  /* 0x0000004f004f7308 */ /* 0x000ee20000000800 */
[----:B------:R-:W3:Y:S02]  /*11b80*/  LDSM.16.MT88.4 R28, [R104+0x3c00] ;  /* 0x003c0000681c783b */ /* 0x000ee40000004200 */
[C---:B------:R-:W-:Y:S07]  /*11b90*/  HMMA.16816.F32 R12, R24.reuse, R32, R12 ;  /* 0x00000020180c723c */ /* 0x040fee000000180c */
[----:B------:R-:W-:Y:S01]  /*11ba0*/  MUFU.EX2 R80, R80 ;  /* 0x0000005000507308 */ /* 0x000fe20000000800 */
[----:B-----5:R-:W-:Y:S01]  /*11bb0*/  LDSM.16.MT88.4 R40, [R103+0x4000] ;  /* 0x004000006728783b */ /* 0x020fe20000004200 */
[----:B------:R-:W-:Y:S08]  /*11bc0*/  HMMA.16816.F32 R16, R24, R34, R16 ;  /* 0x000000221810723c */ /* 0x000ff00000001810 */
[----:B------:R-:W5:Y:S01]  /*11bd0*/  MUFU.EX2 R21, R21 ;  /* 0x0000001500157308 */ /* 0x000f620000000800 */
[----:B------:R-:W5:Y:S02]  /*11be0*/  LDSM.16.MT88.4 R32, [R104+0x4000] ;  /* 0x004000006820783b */ /* 0x000f640000004200 */
[C---:B------:R-:W-:Y:S01]  /*11bf0*/  F2FP.F16.F32.PACK_AB R24, R81.reuse, R82 ;  /* 0x000000525118723e */ /* 0x040fe200000000ff */
[----:B------:R-:W-:Y:S01]  /*11c00*/  FADD.FTZ R81, R81, R83 ;  /* 0x0000005351517221 */ /* 0x000fe20000010000 */
[----:B----4-:R-:W-:Y:S01]  /*11c10*/  F2FP.F16.F32.PACK_AB R25, R65, R89 ;  /* 0x000000594119723e */ /* 0x010fe200000000ff */
[----:B------:R-:W-:Y:S04]  /*11c20*/  FADD.FTZ R89, R89, R72 ;  /* 0x0000004859597221 */ /* 0x000fe80000010000 */
[----:B------:R-:W-:Y:S01]  /*11c30*/  MUFU.EX2 R59, R59 ;  /* 0x0000003b003b7308 */ /* 0x000fe20000000800 */
[----:B--2---:R-:W-:Y:S01]  /*11c40*/  F2FP.F16.F32.PACK_AB R26, R60, R67 ;  /* 0x000000433c1a723e */ /* 0x004fe200000000ff */
[----:B------:R-:W-:Y:S01]  /*11c50*/  FADD.FTZ R81, R67, R81 ;  /* 0x0000005143517221 */ /* 0x000fe20000010000 */
[----:B-1----:R-:W-:Y:S01]  /*11c60*/  F2FP.F16.F32.PACK_AB R27, R70, R61 ;  /* 0x0000003d461b723e */ /* 0x002fe200000000ff */
[----:B------:R-:W-:Y:S02]  /*11c70*/  FADD.FTZ R89, R65, R89 ;  /* 0x0000005941597221 */ /* 0x000fe40000010000 */
[----:B------:R-:W-:Y:S04]  /*11c80*/  FADD.FTZ R81, R60, R81 ;  /* 0x000000513c517221 */ /* 0x000fe80000010000 */
[----:B------:R-:W1:Y:S01]  /*11c90*/  MUFU.EX2 R55, R55 ;  /* 0x0000003700377308 */ /* 0x000e620000000800 */
[----:B------:R-:W-:Y:S01]  /*11ca0*/  FADD.FTZ R89, R61, R89 ;  /* 0x000000593d597221 */ /* 0x000fe20000010000 */
[----:B------:R-:W-:Y:S03]  /*11cb0*/  FADD.FTZ R81, R74, R81 ;  /* 0x000000514a517221 */ /* 0x000fe60000010000 */
[----:B------:R-:W-:Y:S05]  /*11cc0*/  FADD.FTZ R70, R70, R89 ;  /* 0x0000005946467221 */ /* 0x000fea0000010000 */
[----:B------:R-:W-:Y:S01]  /*11cd0*/  MUFU.EX2 R56, R56 ;  /* 0x0000003800387308 */ /* 0x000fe20000000800 */
[C---:B---3--:R-:W-:Y:S06]  /*11ce0*/  HMMA.16816.F32 R4, R24.reuse, R28, R4 ;  /* 0x0000001c1804723c */ /* 0x048fec0000001804 */
[C---:B------:R-:W-:Y:S03]  /*11cf0*/  HMMA.16816.F32 R8, R24.reuse, R30, R8 ;  /* 0x0000001e1808723c */ /* 0x040fe60000001808 */
[----:B------:R-:W2:Y:S02]  /*11d00*/  MUFU.EX2 R57, R57 ;  /* 0x0000003900397308 */ /* 0x000ea40000000800 */
[----:B------:R-:W-:Y:S01]  /*11d10*/  F2FP.F16.F32.PACK_AB R28, R79, R74 ;  /* 0x0000004a4f1c723e */ /* 0x000fe200000000ff */
[C---:B------:R-:W-:Y:S01]  /*11d20*/  HMMA.16816.F32 R12, R24.reuse, R36, R12 ;  /* 0x00000024180c723c */ /* 0x040fe2000000180c */
[----:B------:R-:W-:Y:S06]  /*11d30*/  LDSM.16.MT88.4 R72, [R104+0x4c00] ;  /* 0x004c00006848783b */ /* 0x000fec0000004200 */
[----:B------:R-:W-:Y:S01]  /*11d40*/  MUFU.EX2 R58, R58 ;  /* 0x0000003a003a7308 */ /* 0x000fe20000000800 */
[----:B-----5:R-:W-:Y:S01]  /*11d50*/  F2FP.F16.F32.PACK_AB R29, R21, R80 ;  /* 0x00000050151d723e */ /* 0x020fe200000000ff */
[----:B------:R-:W-:Y:S01]  /*11d60*/  HMMA.16816.F32 R16, R24, R38, R16 ;  /* 0x000000261810723c */ /* 0x000fe20000001810 */
[----:B------:R-:W3:Y:S07]  /*11d70*/  LDSM.16.MT88.4 R36, [R103+0x4400] ;  /* 0x004400006724783b */ /* 0x000eee0000004200 */
[----:B------:R-:W4:Y:S03]  /*11d80*/  MUFU.EX2 R71, R71 ;  /* 0x0000004700477308 */ /* 0x000f260000000800 */
[----:B-1----:R-:W-:Y:S01]  /*11d90*/  F2FP.F16.F32.PACK_AB R30, R55, R59 ;  /* 0x0000003b371e723e */ /* 0x002fe200000000ff */
[----:B------:R-:W-:Y:S01]  /*11da0*/  FADD.FTZ R80, R80, R70 ;  /* 0x0000004650507221 */ /* 0x000fe20000010000 */
[----:B--2---:R-:W-:Y:S03]  /*11db0*/  F2FP.F16.F32.PACK_AB R31, R57, R56 ;  /* 0x00000038391f723e */ /* 0x004fe600000000ff */
[----:B------:R-:W-:Y:S01]  /*11dc0*/  FADD.FTZ R80, R21, R80 ;  /* 0x0000005015507221 */ /* 0x000fe20000010000 */
[----:B------:R-:W-:Y:S01]  /*11dd0*/  FADD.FTZ R79, R79, R81 ;  /* 0x000000514f4f7221 */ /* 0x000fe20000010000 */
[----:B------:R-:W1:Y:S02]  /*11de0*/  MUFU.EX2 R77, R77 ;  /* 0x0000004d004d7308 */ /* 0x000e640000000800 */
[C---:B------:R-:W-:Y:S05]  /*11df0*/  HMMA.16816.F32 R4, R28.reuse, R32, R4 ;  /* 0x000000201c04723c */ /* 0x040fea0000001804 */
[----:B------:R-:W-:Y:S03]  /*11e00*/  FADD.FTZ R79, R59, R79 ;  /* 0x0000004f3b4f7221 */ /* 0x000fe60000010000 */
[----:B------:R-:W-:Y:S01]  /*11e10*/  MUFU.EX2 R66, R66 ;  /* 0x0000004200427308 */ /* 0x000fe20000000800 */
[C---:B------:R-:W-:Y:S01]  /*11e20*/  HMMA.16816.F32 R8, R28.reuse, R34, R8 ;  /* 0x000000221c08723c */ /* 0x040fe20000001808 */
[----:B------:R-:W2:Y:S02]  /*11e30*/  LDSM.16.MT88.4 R32, [R104+0x4800] ;  /* 0x004800006820783b */ /* 0x000ea40000004200 */
[----:B----4-:R-:W-:Y:S01]  /*11e40*/  F2FP.F16.F32.PACK_AB R24, R71, R58 ;  /* 0x0000003a4718723e */ /* 0x010fe200000000ff */
[----:B------:R-:W-:Y:S02]  /*11e50*/  FADD.FTZ R80, R56, R80 ;  /* 0x0000005038507221 */ /* 0x000fe40000010000 */
[C---:B------:R-:W-:Y:S03]  /*11e60*/  HMMA.16816.F32 R12, R28.reuse, R40, R12 ;  /* 0x000000281c0c723c */ /* 0x040fe6000000180c */
[----:B------:R-:W4:Y:S02]  /*11e70*/  MUFU.EX2 R62, R62 ;  /* 0x0000003e003e7308 */ /* 0x000f240000000800 */
[----:B-1----:R-:W-:Y:S01]  /*11e80*/  F2FP.F16.F32.PACK_AB R25, R64, R77 ;  /* 0x0000004d4019723e */ /* 0x002fe200000000ff */
[----:B------:R-:W-:Y:S01]  /*11e90*/  HMMA.16816.F32 R16, R28, R42, R16 ;  /* 0x0000002a1c10723c */ /* 0x000fe20000001810 */
[----:B------:R-:W1:Y:S06]  /*11ea0*/  LDSM.16.MT88.4 R40, [R103+0x4800] ;  /* 0x004800006728783b */ /* 0x000e6c0000004200 */
[----:B------:R-:W-:Y:S01]  /*11eb0*/  MUFU.EX2 R76, R76 ;  /* 0x0000004c004c7308 */ /* 0x000fe20000000800 */
[----:B------:R-:W-:Y:S03]  /*11ec0*/  FADD.FTZ R79, R55, R79 ;  /* 0x0000004f374f7221 */ /* 0x000fe60000010000 */
[----:B------:R-:W-:Y:S06]  /*11ed0*/  FADD.FTZ R57, R57, R80 ;  /* 0x0000005039397221 */ /* 0x000fec0000010000 */
[----:B------:R-:W5:Y:S01]  /*11ee0*/  MUFU.EX2 R69, R69 ;  /* 0x0000004500457308 */ /* 0x000f620000000800 */
[----:B----4-:R-:W-:Y:S01]  /*11ef0*/  F2FP.F16.F32.PACK_AB R26, R62, R66 ;  /* 0x000000423e1a723e */ /* 0x010fe200000000ff */
[----:B------:R-:W-:Y:S01]  /*11f00*/  FADD.FTZ R79, R58, R79 ;  /* 0x0000004f3a4f7221 */ /* 0x000fe20000010000 */
[----:B------:R-:W-:Y:S03]  /*11f10*/  FADD.FTZ R57, R77, R57 ;  /* 0x000000394d397221 */ /* 0x000fe60000010000 */
[----:B------:R-:W-:Y:S01]  /*11f20*/  FADD.FTZ R71, R71, R79 ;  /* 0x0000004f47477221 */ /* 0x000fe20000010000 */
[----:B------:R-:W-:Y:S03]  /*11f30*/  FADD.FTZ R57, R64, R57 ;  /* 0x0000003940397221 */ /* 0x000fe60000010000 */
[----:B------:R-:W4:Y:S01]  /*11f40*/  MUFU.EX2 R86, R86 ;  /* 0x0000005600567308 */ /* 0x000f220000000800 */
[----:B------:R-:W-:Y:S04]  /*11f50*/  FADD.FTZ R71, R66, R71 ;  /* 0x0000004742477221 */ /* 0x000fe80000010000 */
[----:B------:R-:W-:Y:S05]  /*11f60*/  FADD.FTZ R71, R62, R71 ;  /* 0x000000473e477221 */ /* 0x000fea0000010000 */
[----:B------:R-:W-:Y:S01]  /*11f70*/  MUFU.EX2 R90, R90 ;  /* 0x0000005a005a7308 */ /* 0x000fe20000000800 */
[C---:B-----5:R-:W-:Y:S01]  /*11f80*/  F2FP.F16.F32.PACK_AB R27, R69.reuse, R76 ;  /* 0x0000004c451b723e */ /* 0x060fe200000000ff */
[----:B------:R-:W-:Y:S04]  /*11f90*/  FADD.FTZ R76, R76, R57 ;  /* 0x000000394c4c7221 */ /* 0x000fe80000010000 */
[----:B------:R-:W-:Y:S04]  /*11fa0*/  FADD.FTZ R76, R69, R76 ;  /* 0x0000004c454c7221 */ /* 0x000fe80000010000 */
[----:B------:R-:W5:Y:S01]  /*11fb0*/  MUFU.EX2 R87, R87 ;  /* 0x0000005700577308 */ /* 0x000f620000000800 */
[C---:B------:R-:W-:Y:S05]  /*11fc0*/  HMMA.16816.F32 R4, R24.reuse, R44, R4 ;  /* 0x0000002c1804723c */ /* 0x040fea0000001804 */
[----:B----4-:R-:W-:Y:S01]  /*11fd0*/  F2FP.F16.F32.PACK_AB R28, R78, R86 ;  /* 0x000000564e1c723e */ /* 0x010fe200000000ff */
[C---:B------:R-:W-:Y:S03]  /*11fe0*/  HMMA.16816.F32 R8, R24.reuse, R46, R8 ;  /* 0x0000002e1808723c */ /* 0x040fe60000001808 */
[----:B------:R-:W4:Y:S02]  /*11ff0*/  MUFU.EX2 R88, R88 ;  /* 0x0000005800587308 */ /* 0x000f240000000800 */
[--C-:B------:R-:W-:Y:S01]  /*12000*/  FFMA.FTZ R44, R23, UR4, -R50.reuse ;  /* 0x00000004172c7c23 */ /* 0x100fe20008010832 */
[----:B------:R-:W-:Y:S01]  /*12010*/  FFMA.FTZ R50, R22, UR4, -R50 ;  /* 0x0000000416327c23 */ /* 0x000fe20008010832 */
[C---:B---3--:R-:W-:Y:S06]  /*12020*/  HMMA.16816.F32 R12, R24.reuse, R36, R12 ;  /* 0x00000024180c723c */ /* 0x048fec000000180c */
[----:B------:R-:W3:Y:S01]  /*12030*/  MUFU.EX2 R94, R94 ;  /* 0x0000005e005e7308 */ /* 0x000ee20000000800 */
[----:B------:R-:W-:Y:S01]  /*12040*/  FADD.FTZ R86, R86, R71 ;  /* 0x0000004756567221 */ /* 0x000fe20000010000 */
[----:B-----5:R-:W-:Y:S01]  /*12050*/  F2FP.F16.F32.PACK_AB R29, R87, R90 ;  /* 0x0000005a571d723e */ /* 0x020fe200000000ff */
[----:B------:R-:W-:Y:S07]  /*12060*/  HMMA.16816.F32 R16, R24, R38, R16 ;  /* 0x000000261810723c */ /* 0x000fee0000001810 */
[----:B------:R-:W5:Y:S01]  /*12070*/  MUFU.EX2 R53, R53 ;  /* 0x0000003500357308 */ /* 0x000f620000000800 */
[----:B----4-:R-:W-:Y:S03]  /*12080*/  F2FP.F16.F32.PACK_AB R30, R88, R93 ;  /* 0x0000005d581e723e */ /* 0x010fe600000000ff */
[----:B------:R-:W-:Y:S01]  /*12090*/  FADD.FTZ R90, R90, R76 ;  /* 0x0000004c5a5a7221 */ /* 0x000fe20000010000 */
[--C-:B------:R-:W-:Y:S01]  /*120a0*/  FFMA.FTZ R24, R20, UR4, -R48.reuse ;  /* 0x0000000414187c23 */ /* 0x100fe20008010830 */
[----:B------:R-:W-:Y:S01]  /*120b0*/  FFMA.FTZ R48, R3, UR4, -R48 ;  /* 0x0000000403307c23 */ /* 0x000fe20008010830 */
[----:B------:R-:W4:Y:S01]  /*120c0*/  LDSM.16.MT88.4 R20, [R103+0x4c00] ;  /* 0x004c00006714783b */ /* 0x000f220000004200 */
[----:B------:R-:W-:Y:S02]  /*120d0*/  FADD.FTZ R86, R78, R86 ;  /* 0x000000564e567221 */ /* 0x000fe40000010000 */
[----:B------:R-:W1:Y:S01]  /*120e0*/  MUFU.EX2 R54, R54 ;  /* 0x0000003600367308 */ /* 0x000e620000000800 */
[----:B------:R-:W-:Y:S01]  /*120f0*/  FADD.FTZ R90, R87, R90 ;  /* 0x0000005a575a7221 */ /* 0x000fe20000010000 */
[----:B------:R-:W-:Y:S01]  /*12100*/  MOV R87, R2 ;  /* 0x0000000200577202 */ /* 0x000fe20000000f00 */
[----:B------:R-:W-:Y:S02]  /*12110*/  FADD.FTZ R86, R93, R86 ;  /* 0x000000565d567221 */ /* 0x000fe40000010000 */
[----:B---3--:R-:W-:Y:S02]  /*12120*/  FADD.FTZ R90, R94, R90 ;  /* 0x0000005a5e5a7221 */ /* 0x008fe40000010000 */
[----:B------:R-:W-:Y:S03]  /*12130*/  FADD.FTZ R86, R88, R86 ;  /* 0x0000005658567221 */ /* 0x000fe60000010000 */
[----:B------:R-:W3:Y:S01]  /*12140*/  MUFU.EX2 R52, R52 ;  /* 0x0000003400347308 */ /* 0x000ee20000000800 */
[C---:B-----5:R-:W-:Y:S01]  /*12150*/  F2FP.F16.F32.PACK_AB R31, R53.reuse, R94 ;  /* 0x0000005e351f723e */ /* 0x060fe200000000ff */
[----:B------:R-:W-:Y:S08]  /*12160*/  FADD.FTZ R90, R53, R90 ;  /* 0x0000005a355a7221 */ /* 0x000ff00000010000 */
[----:B------:R-:W5:Y:S01]  /*12170*/  MUFU.EX2 R51, R51 ;  /* 0x0000003300337308 */ /* 0x000f620000000800 */
[C---:B--2---:R-:W-:Y:S05]  /*12180*/  HMMA.16816.F32 R4, R28.reuse, R32, R4 ;  /* 0x000000201c04723c */ /* 0x044fea0000001804 */
[----:B-1----:R-:W-:Y:S01]  /*12190*/  FADD.FTZ R86, R54, R86 ;  /* 0x0000005636567221 */ /* 0x002fe20000010000 */
[C---:B------:R-:W-:Y:S03]  /*121a0*/  HMMA.16816.F32 R8, R28.reuse, R34, R8 ;  /* 0x000000221c08723c */ /* 0x040fe60000001808 */
[----:B------:R-:W1:Y:S02]  /*121b0*/  MUFU.EX2 R49, R49 ;  /* 0x0000003100317308 */ /* 0x000e640000000800 */
[C---:B---3--:R-:W-:Y:S01]  /*121c0*/  F2FP.F16.F32.PACK_AB R80, R52.reuse, R54 ;  /* 0x000000363450723e */ /* 0x048fe200000000ff */
[C---:B------:R-:W-:Y:S07]  /*121d0*/  HMMA.16816.F32 R12, R28.reuse, R40, R12 ;  /* 0x000000281c0c723c */ /* 0x040fee000000180c */
[----:B------:R-:W2:Y:S01]  /*121e0*/  MUFU.EX2 R44, R44 ;  /* 0x0000002c002c7308 */ /* 0x000ea20000000800 */
[----:B-----5:R-:W-:Y:S01]  /*121f0*/  FADD.FTZ R90, R51, R90 ;  /* 0x0000005a335a7221 */ /* 0x020fe20000010000 */
[----:B------:R-:W-:Y:S08]  /*12200*/  HMMA.16816.F32 R16, R28, R42, R16 ;  /* 0x0000002a1c10723c */ /* 0x000ff00000001810 */
[----:B------:R-:W3:Y:S03]  /*12210*/  MUFU.EX2 R50, R50 ;  /* 0x0000003200327308 */ /* 0x000ee60000000800 */
[C---:B-1----:R-:W-:Y:S01]  /*12220*/  F2FP.F16.F32.PACK_AB R81, R49.reuse, R51 ;  /* 0x000000333151723e */ /* 0x042fe200000000ff */
[----:B------:R-:W-:Y:S01]  /*12230*/  FADD.FTZ R86, R52, R86 ;  /* 0x0000005634567221 */ /* 0x000fe20000010000 */
[----:B------:R-:W-:Y:S05]  /*12240*/  FADD.FTZ R90, R49, R90 ;  /* 0x0000005a315a7221 */ /* 0x000fea0000010000 */
[----:B------:R-:W1:Y:S01]  /*12250*/  MUFU.EX2 R24, R24 ;  /* 0x0000001800187308 */ /* 0x000e620000000800 */
[----:B--2---:R-:W-:Y:S09]  /*12260*/  FADD.FTZ R86, R44, R86 ;  /* 0x000000562c567221 */ /* 0x004ff20000010000 */
[----:B------:R-:W2:Y:S01]  /*12270*/  MUFU.EX2 R48, R48 ;  /* 0x0000003000307308 */ /* 0x000ea20000000800 */
[C---:B---3--:R-:W-:Y:S01]  /*12280*/  F2FP.F16.F32.PACK_AB R82, R50.reuse, R44 ;  /* 0x0000002c3252723e */ /* 0x048fe200000000ff */
[----:B------:R-:W-:Y:S01]  /*12290*/  FADD.FTZ R128, R50, R86 ;  /* 0x0000005632807221 */ /* 0x000fe20000010000 */
[----:B------:R-:W-:Y:S01]  /*122a0*/  MOV R86, R0 ;  /* 0x0000000000567202 */ /* 0x000fe20000000f00 */
[----:B-1----:R-:W-:Y:S01]  /*122b0*/  FADD.FTZ R90, R24, R90 ;  /* 0x0000005a185a7221 */ /* 0x002fe20000010000 */
[C---:B--2---:R-:W-:Y:S03]  /*122c0*/  F2FP.F16.F32.PACK_AB R83, R48.reuse, R24 ;  /* 0x000000183053723e */ /* 0x044fe600000000ff */
        /* <DEDUP_REMOVED lines=8> */
.L_x_4194:
[----:B------:R-:W1:Y:S01]  /*12350*/  SHFL.BFLY PT, R6, R128, 0x2, 0x1f ;  /* 0x0c401f0080067f89 */ /* 0x000e6200000e0000 */
[----:B------:R-:W2:Y:S01]  /*12360*/  S2UR UR5, SR_CgaCtaId ;  /* 0x00000000000579c3 */ /* 0x000ea20000008800 */
[----:B------:R-:W-:Y:S01]  /*12370*/  IMAD.MOV.U32 R11, RZ, RZ, 0x3f800000 ;  /* 0x3f800000ff0b7424 */ /* 0x000fe200078e00ff */
[----:B------:R-:W-:Y:S01]  /*12380*/  UMOV UR4, 0x400 ;  /* 0x0000040000047882 */ /* 0x000fe20000000000 */
[----:B------:R-:W3:Y:S01]  /*12390*/  S2R R4, SR_TID.X ;  /* 0x0000000000047919 */ /* 0x000ee20000002100 */
[----:B------:R-:W-:Y:S01]  /*123a0*/  IMAD.MOV.U32 R10, RZ, RZ, 0x3f800000 ;  /* 0x3f800000ff0a7424 */ /* 0x000fe200078e00ff */
[----:B------:R-:W-:Y:S01]  /*123b0*/  BSSY B0, `(.L_x_4199) ;  /* 0x0000091000007945 */ /* 0x000fe20003800000 */
[----:B------:R-:W4:Y:S02]  /*123c0*/  SHFL.BFLY PT, R3, R127, 0x2, 0x1f ;  /* 0x0c401f007f037f89 */ /* 0x000f2400000e0000 */
[----:B------:R-:W5:Y:S01]  /*123d0*/  LDC R30, c[0x0][0x270] ;  /* 0x00009c00ff1e7b82 */ /* 0x000f620000000800 */
[----:B------:R-:W5:Y:S01]  /*123e0*/  S2R R28, SR_CTAID.Y ;  /* 0x00000000001c7919 */ /* 0x000f620000002600 */
[----:B------:R-:W5:Y:S01]  /*123f0*/  S2R R29, SR_CTAID.X ;  /* 0x00000000001d7919 */ /* 0x000f620000002500 */
[----:B-1----:R-:W-:Y:S01]  /*12400*/  FADD.FTZ R6, R6, R128 ;  /* 0x0000008006067221 */ /* 0x002fe20000010000 */
[----:B--2---:R-:W-:-:S04]  /*12410*/  ULEA UR5, UR5, UR4, 0x18 ;  /* 0x0000000405057291 */ /* 0x004fc8000f8ec03f */
[----:B------:R-:W5:Y:S01]  /*12420*/  S2UR UR4, SR_CTAID.Z ;  /* 0x00000000000479c3 */ /* 0x000f620000002700 */
[----:B----4-:R-:W-:Y:S02]  /*12430*/  FADD.FTZ R127, R3, R127 ;  /* 0x0000007f037f7221 */ /* 0x010fe40000010000 */
[----:B------:R-:W1:Y:S01]  /*12440*/  SHFL.BFLY PT, R3, R6, 0x1, 0x1f ;  /* 0x0c201f0006037f89 */ /* 0x000e6200000e0000 */
[----:B---3--:R-:W-:-:S03]  /*12450*/  SHF.R.S32.HI R8, RZ, 0x1f, R4 ;  /* 0x0000001fff087819 */ /* 0x008fc60000011404 */
[----:B------:R-:W2:Y:S01]  /*12460*/  SHFL.BFLY PT, R5, R127, 0x1, 0x1f ;  /* 0x0c201f007f057f89 */ /* 0x000ea200000e0000 */
[CC--:B------:R-:W-:Y:S02]  /*12470*/  LEA.HI R7, R8.reuse, R4.reuse, RZ, 0x2 ;  /* 0x0000000408077211 */ /* 0x0c0fe400078f10ff */
[CC--:B------:R-:W-:Y:S02]  /*12480*/  LEA.HI R9, R8.reuse, R4.reuse, RZ, 0x3 ;  /* 0x0000000408097211 */ /* 0x0c0fe400078f18ff */
[----:B------:R-:W-:Y:S02]  /*12490*/  SHF.R.S32.HI R12, RZ, 0x2, R7 ;  /* 0x00000002ff0c7819 */ /* 0x000fe40000011407 */
[----:B------:R-:W-:Y:S02]  /*124a0*/  LEA.HI R14, R8, R4, RZ, 0x6 ;  /* 0x00000004080e7211 */ /* 0x000fe400078f30ff */
[----:B------:R-:W-:Y:S02]  /*124b0*/  SHF.R.S32.HI R15, RZ, 0x1f, R12 ;  /* 0x0000001fff0f7819 */ /* 0x000fe4000001140c */
[----:B------:R-:W-:-:S02]  /*124c0*/  SHF.L.U32 R14, R14, 0x2, RZ ;  /* 0x000000020e0e7819 */ /* 0x000fc400000006ff */
[----:B------:R-:W-:Y:S02]  /*124d0*/  LEA.HI R15, R15, R12, RZ, 0x3 ;  /* 0x0000000c0f0f7211 */ /* 0x000fe400078f18ff */
[----:B------:R-:W-:Y:S02]  /*124e0*/  LOP3.LUT R14, R14, 0x3fffff00, RZ, 0xc0, !PT ;  /* 0x3fffff000e0e7812 */ /* 0x000fe400078ec0ff */
[----:B------:R-:W-:Y:S01]  /*124f0*/  LOP3.LUT R15, R15, 0xfffffff8, RZ, 0xc0, !PT ;  /* 0xfffffff80f0f7812 */ /* 0x000fe200078ec0ff */
[----:B-1----:R-:W-:Y:S01]  /*12500*/  FADD.FTZ R6, R6, R3 ;  /* 0x0000000306067221 */ /* 0x002fe20000010000 */
[----:B------:R-:W-:-:S03]  /*12510*/  SHF.R.S32.HI R3, RZ, 0x3, R9 ;  /* 0x00000003ff037819 */ /* 0x000fc60000011409 */
[----:B------:R-:W-:Y:S02]  /*12520*/  IMAD.IADD R12, R12, 0x1, -R15 ;  /* 0x000000010c0c7824 */ /* 0x000fe400078e0a0f */
[----:B--2---:R-:W-:Y:S01]  /*12530*/  FADD.FTZ R5, R127, R5 ;  /* 0x000000057f057221 */ /* 0x004fe20000010000 */
[C---:B------:R-:W-:Y:S02]  /*12540*/  LEA.HI R13, R9.reuse, R3, RZ, 0x1 ;  /* 0x00000003090d7211 */ /* 0x040fe400078f08ff */
[----:B------:R-:W-:Y:S02]  /*12550*/  LOP3.LUT R9, R9, 0xfffffff8, RZ, 0xc0, !PT ;  /* 0xfffffff809097812 */ /* 0x000fe400078ec0ff */
[----:B------:R-:W-:Y:S02]  /*12560*/  LOP3.LUT R13, R13, 0xfffffffe, RZ, 0xc0, !PT ;  /* 0xfffffffe0d0d7812 */ /* 0x000fe400078ec0ff */
[----:B------:R-:W-:Y:S01]  /*12570*/  LEA.HI R16, R12, R12, RZ, 0x1 ;  /* 0x0000000c0c107211 */ /* 0x000fe200078f08ff */
[----:B------:R-:W-:Y:S01]  /*12580*/  IMAD.IADD R9, R4, 0x1, -R9 ;  /* 0x0000000104097824 */ /* 0x000fe200078e0a09 */
[----:B------:R-:W-:Y:S01]  /*12590*/  LEA.HI R15, R8, R4, RZ, 0x4 ;  /* 0x00000004080f7211 */ /* 0x000fe200078f20ff */
[----:B------:R-:W-:Y:S01]  /*125a0*/  IMAD.IADD R13, R3, 0x1, -R13 ;  /* 0x00000001030d7824 */ /* 0x000fe200078e0a0d */
[----:B------:R-:W-:Y:S01]  /*125b0*/  LOP3.LUT R17, R16, 0x1fffffe, RZ, 0xc0, !PT ;  /* 0x01fffffe10117812 */ /* 0x000fe200078ec0ff */
[----:B------:R-:W-:Y:S01]  /*125c0*/  BAR.SYNC.DEFER_BLOCKING 0x0 ;  /* 0x0000000000007b1d */ /* 0x000fe20000010000 */
[----:B------:R-:W-:Y:S01]  /*125d0*/  FSETP.NE.FTZ.AND P3, PT, R6, RZ, PT ;  /* 0x000000ff0600720b */ /* 0x000fe20003f75000 */
[----:B------:R-:W-:Y:S01]  /*125e0*/  IMAD R13, R13, 0x20, R14 ;  /* 0x000000200d0d7824 */ /* 0x000fe200078e020e */
[----:B------:R-:W-:-:S02]  /*125f0*/  IADD3 R14, R12, -R17, RZ ;  /* 0x800000110c0e7210 */ /* 0x000fc40007ffe0ff */
[----:B------:R-:W-:Y:S02]  /*12600*/  SHF.R.S32.HI R12, RZ, 0x4, R15 ;  /* 0x00000004ff0c7819 */ /* 0x000fe4000001140f */
[----:B------:R-:W-:Y:S02]  /*12610*/  LEA.HI R19, R9, R9, RZ, 0x1 ;  /* 0x0000000909137211 */ /* 0x000fe400078f08ff */
[----:B------:R-:W-:Y:S01]  /*12620*/  FSETP.NE.FTZ.AND P2, PT, R5, RZ, PT ;  /* 0x000000ff0500720b */ /* 0x000fe20003f55000 */
[----:B------:R-:W-:Y:S01]  /*12630*/  IMAD.SHL.U32 R12, R12, 0x40, RZ ;  /* 0x000000400c0c7824 */ /* 0x000fe200078e00ff */
[----:B------:R-:W-:Y:S02]  /*12640*/  LEA.HI R8, R8, R4, RZ, 0x5 ;  /* 0x0000000408087211 */ /* 0x000fe400078f28ff */
[----:B------:R-:W-:Y:S01]  /*12650*/  LOP3.LUT R15, R7, 0xfffffffc, RZ, 0xc0, !PT ;  /* 0xfffffffc070f7812 */ /* 0x000fe200078ec0ff */
[----:B------:R-:W1:Y:S01]  /*12660*/  @P3 MUFU.RCP R11, R6 ;  /* 0x00000006000b3308 */ /* 0x000e620000001000 */
[----:B------:R-:W-:Y:S01]  /*12670*/  SHF.R.S32.HI R16, RZ, 0x1, R16 ;  /* 0x00000001ff107819 */ /* 0x000fe20000011410 */
[----:B------:R-:W2:Y:S01]  /*12680*/  @P3 LDC R31, c[0x0][0x2e8] ;  /* 0x0000ba00ff1f3b82 */ /* 0x000ea20000000800 */
[----:B------:R-:W-:Y:S01]  /*12690*/  SHF.R.S32.HI R17, RZ, 0x1, R19 ;  /* 0x00000001ff117819 */ /* 0x000fe20000011413 */
[----:B------:R-:W-:Y:S01]  /*126a0*/  IMAD.IADD R15, R4, 0x1, -R15 ;  /* 0x00000001040f7824 */ /* 0x000fe200078e0a0f */
[----:B------:R-:W-:Y:S01]  /*126b0*/  SHF.R.S32.HI R7, RZ, 0x5, R8 ;  /* 0x00000005ff077819 */ /* 0x000fe20000011408 */
[----:B------:R-:W-:Y:S01]  /*126c0*/  IMAD.SHL.U32 R18, R16, 0x40, RZ ;  /* 0x0000004010127824 */ /* 0x000fe200078e00ff */
[----:B------:R-:W-:Y:S01]  /*126d0*/  LOP3.LUT R12, R12, 0xc0, RZ, 0xc0, !PT ;  /* 0x000000c00c0c7812 */ /* 0x000fe200078ec0ff */
[----:B------:R-:W-:Y:S01]  /*126e0*/  IMAD.SHL.U32 R17, R17, 0x8, RZ ;  /* 0x0000000811117824 */ /* 0x000fe200078e00ff */
[----:B------:R-:W3:Y:S01]  /*126f0*/  @P2 MUFU.RCP R10, R5 ;  /* 0x00000005000a2308 */ /* 0x000ee20000001000 */
[----:B------:R-:W-:Y:S01]  /*12700*/  IMAD R15, R7, 0x100, R15 ;  /* 0x00000100070f7824 */ /* 0x000fe200078e020f */
[----:B------:R-:W-:-:S02]  /*12710*/  LOP3.LUT R18, R18, 0xc0, RZ, 0xc0, !PT ;  /* 0x000000c012127812 */ /* 0x000fc400078ec0ff */
[----:B------:R-:W-:Y:S01]  /*12720*/  LOP3.LUT R17, R12, 0x18, R17, 0xf8, !PT ;  /* 0x000000180c117812 */ /* 0x000fe200078ef811 */
[----:B------:R-:W-:Y:S01]  /*12730*/  IMAD R14, R14, 0x10, R15 ;  /* 0x000000100e0e7824 */ /* 0x000fe200078e020f */
[----:B------:R-:W-:Y:S02]  /*12740*/  SHF.R.U32.HI R12, RZ, 0x3, R12 ;  /* 0x00000003ff0c7819 */ /* 0x000fe4000001160c */
[----:B------:R-:W-:Y:S01]  /*12750*/  LEA.HI R15, R18, R18, RZ, 0x1d ;  /* 0x00000012120f7211 */ /* 0x000fe200078fe8ff */
[C---:B-1----:R-:W-:Y:S01]  /*12760*/  FMUL.FTZ R68, R11.reuse, R68 ;  /* 0x000000440b447220 */ /* 0x042fe20000410000 */
[----:B------:R-:W-:Y:S01]  /*12770*/  LOP3.LUT P0, RZ, R16, 0x2, RZ, 0xc0, !PT ;  /* 0x0000000210ff7812 */ /* 0x000fe2000780c0ff */
[----:B------:R-:W-:Y:S01]  /*12780*/  FMUL.FTZ R69, R11, R69 ;  /* 0x000000450b457220 */ /* 0x000fe20000410000 */
[----:B------:R-:W-:Y:S01]  /*12790*/  LOP3.LUT R12, R17, R12, RZ, 0x3c, !PT ;  /* 0x0000000c110c7212 */ /* 0x000fe200078e3cff */
[----:B------:R-:W-:Y:S01]  /*127a0*/  IMAD.U32 R15, R14, 0x2, R15 ;  /* 0x000000020e0f7824 */ /* 0x000fe200078e000f */
[----:B------:R-:W-:Y:S01]  /*127b0*/  LOP3.LUT R17, R16, 0x1, RZ, 0xc0, !PT ;  /* 0x0000000110117812 */ /* 0x000fe200078ec0ff */
[C---:B------:R-:W-:Y:S01]  /*127c0*/  FMUL.FTZ R72, R11.reuse, R72 ;  /* 0x000000480b487220 */ /* 0x040fe20000410000 */
[----:B------:R-:W-:Y:S01]  /*127d0*/  MOV R14, 0x20 ;  /* 0x00000020000e7802 */ /* 0x000fe20000000f00 */
[----:B------:R-:W-:Y:S01]  /*127e0*/  FMUL.FTZ R73, R11, R73 ;  /* 0x000000490b497220 */ /* 0x000fe20000410000 */
[----:B------:R-:W-:Y:S01]  /*127f0*/  ISETP.NE.U32.AND P1, PT, R17, 0x1, PT ;  /* 0x000000011100780c */ /* 0x000fe20003f25070 */
[----:B------:R-:W-:Y:S01]  /*12800*/  FMUL.FTZ R76, R11, R76 ;  /* 0x0000004c0b4c7220 */ /* 0x000fe20000410000 */
[----:B------:R-:W-:Y:S01]  /*12810*/  LEA R15, R15, UR5, 0x2 ;  /* 0x000000050f0f7c11 */ /* 0x000fe2000f8e10ff */
[C---:B------:R-:W-:Y:S01]  /*12820*/  FMUL.FTZ R77, R11.reuse, R77 ;  /* 0x0000004d0b4d7220 */ /* 0x040fe20000410000 */
[----:B------:R-:W-:Y:S01]  /*12830*/  SEL R14, R14, 0xffffffe0, P1 ;  /* 0xffffffe00e0e7807 */ /* 0x000fe20000800000 */
[C---:B------:R-:W-:Y:S01]  /*12840*/  FMUL.FTZ R80, R11.reuse, R80 ;  /* 0x000000500b507220 */ /* 0x040fe20000410000 */
[----:B------:R-:W-:Y:S01]  /*12850*/  FMUL.FTZ R81, R11, R81 ;  /* 0x000000510b517220 */ /* 0x000fe20000410000 */
[----:B------:R-:W-:-:S02]  /*12860*/  VIADD R11, R15, 0x40 ;  /* 0x000000400f0b7836 */ /* 0x000fc40000000000 */
        /* <DEDUP_REMOVED lines=8> */
[C---:B------:R-:W-:Y:S01]  /*128f0*/  @P0 VIADD R11, R15.reuse, 0xffffffc0 ;  /* 0xffffffc00f0b0836 */ /* 0x040fe20000000000 */
[----:B------:R-:W-:Y:S01]  /*12900*/  IADD3 R10, R15, R14, RZ ;  /* 0x0000000e0f0a7210 */ /* 0x000fe20007ffe0ff */
[----:B------:R-:W-:Y:S01]  /*12910*/  STS.64 [R15], R68 ;  /* 0x000000440f007388 */ /* 0x000fe20000000a00 */
[----:B------:R-:W-:Y:S01]  /*12920*/  LOP3.LUT R19, R19, 0xfffffffe, RZ, 0xc0, !PT ;  /* 0xfffffffe13137812 */ /* 0x000fe200078ec0ff */
[----:B------:R-:W-:Y:S01]  /*12930*/  IMAD.IADD R14, R14, 0x1, R11 ;  /* 0x000000010e0e7824 */ /* 0x000fe200078e020b */
[----:B------:R-:W-:Y:S01]  /*12940*/  SHF.R.S32.HI R32, RZ, 0x1f, R7 ;  /* 0x0000001fff207819 */ /* 0x000fe20000011407 */
[----:B------:R-:W-:Y:S01]  /*12950*/  STS.64 [R15+0x400], R70 ;  /* 0x000400460f007388 */ /* 0x000fe20000000a00 */
[----:B------:R1:W3:Y:S01]  /*12960*/  @P3 MUFU.LG2 R33, R6 ;  /* 0x0000000600213308 */ /* 0x0002e20000000c00 */
[----:B------:R-:W-:-:S02]  /*12970*/  IADD3 R19, R9, -R19, RZ ;  /* 0x8000001309137210 */ /* 0x000fc40007ffe0ff */
[----:B------:R-:W-:Y:S01]  /*12980*/  STS.64 [R10], R72 ;  /* 0x000000480a007388 */ /* 0x000fe20000000a00 */
[----:B------:R-:W-:Y:S02]  /*12990*/  LEA.HI R32, R32, R7, RZ, 0x2 ;  /* 0x0000000720207211 */ /* 0x000fe400078f10ff */
[----:B------:R-:W-:Y:S01]  /*129a0*/  LOP3.LUT R8, R8, 0xffffffe0, RZ, 0xc0, !PT ;  /* 0xffffffe008087812 */ /* 0x000fe200078ec0ff */
[----:B------:R-:W-:Y:S01]  /*129b0*/  STS.64 [R10+0x400], R74 ;  /* 0x0004004a0a007388 */ /* 0x000fe20000000a00 */
[----:B------:R-:W4:Y:S01]  /*129c0*/  @P2 MUFU.LG2 R5, R5 ;  /* 0x0000000500052308 */ /* 0x000f220000000c00 */
[----:B------:R-:W-:Y:S02]  /*129d0*/  LEA R13, R19, R13, 0x2 ;  /* 0x0000000d130d7211 */ /* 0x000fe400078e10ff */
[----:B------:R-:W-:Y:S01]  /*129e0*/  STS.64 [R11], R76 ;  /* 0x0000004c0b007388 */ /* 0x000fe20000000a00 */
[----:B------:R-:W-:Y:S02]  /*129f0*/  LOP3.LUT R32, R32, 0xffffffc, RZ, 0xc0, !PT ;  /* 0x0ffffffc20207812 */ /* 0x000fe400078ec0ff */
[----:B------:R-:W-:Y:S01]  /*12a00*/  IADD3 R8, -R8, R4, RZ ;  /* 0x0000000408087210 */ /* 0x000fe20007ffe1ff */
[----:B------:R2:W-:Y:S01]  /*12a10*/  STS.64 [R11+0x400], R78 ;  /* 0x0004004e0b007388 */ /* 0x0005e20000000a00 */
[----:B------:R-:W-:Y:S01]  /*12a20*/  IMAD.IADD R12, R13, 0x1, R12 ;  /* 0x000000010d0c7824 */ /* 0x000fe200078e020c */
[----:B-1----:R-:W1:Y:S01]  /*12a30*/  @P2 LDC R6, c[0x0][0x2e8] ;  /* 0x0000ba00ff062b82 */ /* 0x002e620000000800 */
[----:B------:R-:W-:Y:S01]  /*12a40*/  LOP3.LUT P0, RZ, R8, 0x3, RZ, 0xc0, !PT ;  /* 0x0000000308ff7812 */ /* 0x000fe2000780c0ff */
[----:B------:R-:W-:Y:S01]  /*12a50*/  STS.64 [R14], R80 ;  /* 0x000000500e007388 */ /* 0x000fe20000000a00 */
[----:B------:R-:W-:Y:S01]  /*12a60*/  IMAD.IADD R32, R7, 0x1, -R32 ;  /* 0x0000000107207824 */ /* 0x000fe200078e0a20 */
[----:B------:R-:W-:Y:S01]  /*12a70*/  IADD3 R7, -R115, RZ, RZ ;  /* 0x000000ff73077210 */ /* 0x000fe20007ffe1ff */
[----:B---3--:R-:W-:Y:S01]  /*12a80*/  @P3 FMUL.FTZ R33, R33, 0.69314718246459960938 ;  /* 0x3f31721821213820 */ /* 0x008fe20000410000 */
[----:B------:R-:W-:Y:S01]  /*12a90*/  STS.64 [R14+0x400], R82 ;  /* 0x000400520e007388 */ /* 0x000fe20000000a00 */
[----:B------:R-:W-:Y:S01]  /*12aa0*/  LEA R34, R12, UR5, 0x2 ;  /* 0x000000050c227c11 */ /* 0x000fe2000f8e10ff */
[----:B----4-:R-:W-:Y:S01]  /*12ab0*/  @P2 FMUL.FTZ R8, R5, 0.69314718246459960938 ;  /* 0x3f31721805082820 */ /* 0x010fe20000410000 */
[----:B-----5:R-:W-:Y:S01]  /*12ac0*/  IMAD R7, R30, R7, UR4 ;  /* 0x000000041e077e24 */ /* 0x020fe2000f8e0207 */
[----:B------:R-:W-:Y:S01]  /*12ad0*/  BAR.SYNC.DEFER_BLOCKING 0x0 ;  /* 0x0000000000007b1d */ /* 0x000fe20000010000 */
[----:B------:R-:W-:Y:S01]  /*12ae0*/  SHF.L.U32 R5, R29, 0x6, RZ ;  /* 0x000000061d057819 */ /* 0x000fe200000006ff */
[----:B------:R-:W-:-:S02]  /*12af0*/  IMAD.MOV.U32 R4, RZ, RZ, -0x800000 ;  /* 0xff800000ff047424 */ /* 0x000fc400078e00ff */
[----:B--2---:R-:W-:Y:S01]  /*12b00*/  @P3 FFMA.FTZ R4, R2, R31, R33 ;  /* 0x0000001f02043223 */ /* 0x004fe20000010021 */
[----:B------:R-:W-:Y:S02]  /*12b10*/  IMAD.MOV.U32 R2, RZ, RZ, -0x800000 ;  /* 0xff800000ff027424 */ /* 0x000fe400078e00ff */
[----:B------:R-:W-:Y:S02]  /*12b20*/  IMAD R32, R32, 0x10, R122 ;  /* 0x0000001020207824 */ /* 0x000fe400078e027a */
[----:B-1----:R-:W-:Y:S01]  /*12b30*/  @P2 FFMA.FTZ R2, R0, R6, R8 ;  /* 0x0000000600022223 */ /* 0x002fe20000010008 */
[----:B------:R-:W1:Y:S01]  /*12b40*/  LDC.64 R10, c[0x0][0x2c0] ;  /* 0x0000b000ff0a7b82 */ /* 0x000e620000000a00 */
[----:B------:R-:W-:Y:S01]  /*12b50*/  IMAD R0, R29, -0x40, R114 ;  /* 0xffffffc01d007824 */ /* 0x000fe200078e0272 */
[----:B------:R-:W2:Y:S04]  /*12b60*/  LDS.128 R24, [R34] ;  /* 0x0000000022187984 */ /* 0x000ea80000000c00 */
[----:B------:R-:W3:Y:S04]  /*12b70*/  LDS.128 R20, [R34+0x800] ;  /* 0x0008000022147984 */ /* 0x000ee80000000c00 */
[----:B------:R-:W4:Y:S04]  /*12b80*/  LDS.128 R16, [R34+0x1000] ;  /* 0x0010000022107984 */ /* 0x000f280000000c00 */
[----:B------:R5:W2:Y:S01]  /*12b90*/  LDS.128 R12, [R34+0x1800] ;  /* 0x00180000220c7984 */ /* 0x000aa20000000c00 */
[----:B-1----:R-:W-:-:S04]  /*12ba0*/  IMAD R10, R28, R10, R115 ;  /* 0x0000000a1c0a7224 */ /* 0x002fc800078e0273 */
[----:B------:R-:W-:-:S04]  /*12bb0*/  IMAD R7, R10, R30, R7 ;  /* 0x0000001e0a077224 */ /* 0x000fc800078e0207 */
[----:B------:R-:W-:Y:S02]  /*12bc0*/  IMAD R5, R7, R11, R5 ;  /* 0x0000000b07057224 */ /* 0x000fe400078e0205 */
[----:B-----5:R-:W-:-:S05]  /*12bd0*/  IMAD.SHL.U32 R34, R9, 0x4, RZ ;  /* 0x0000000409227824 */ /* 0x020fca00078e00ff */
[----:B------:R-:W-:Y:S01]  /*12be0*/  SHF.R.S32.HI R35, RZ, 0x1f, R34 ;  /* 0x0000001fff237819 */ /* 0x000fe20000011422 */
        /* <DEDUP_REMOVED lines=13> */
.L_x_4200:
[----:B------:R-:W-:Y:S05]  /*12cc0*/  BSYNC B0 ;  /* 0x0000000000007941 */ /* 0x000fea0003800000 */
.L_x_4199:
[----:B------:R-:W-:Y:S01]  /*12cd0*/  ULDC UR4, c[0x0][0x2d0] ;  /* 0x0000b40000047ab9 */ /* 0x000fe20000000800 */
[C---:B-1----:R-:W-:Y:S01]  /*12ce0*/  VIADD R2, R3.reuse, 0x10 ;  /* 0x0000001003027836 */ /* 0x042fe20000000000 */
        /* <DEDUP_REMOVED lines=22> */
.L_x_4201:
        /* <DEDUP_REMOVED lines=11> */
.L_x_5367:


//--------------------- .text._ZN5flash24flash_fwd_splitkv_kernelI23Flash_fwd_kernel_traitsILi32ELi64ELi128ELi4ELb0ELb0EN7cutlass6half_tE19Flash_kernel_traitsILi32ELi64ELi128ELi4ES3_EELb1ELb0ELb0ELb1ELb1ELb0ELb0ELb0EEEvNS_16Flash_fwd_paramsE --------------------------
	.section	.text._ZN5flash24flash_fwd_splitkv_kernelI23Flash_fwd_kernel_traitsILi32ELi64ELi128ELi4ELb0ELb0EN7cutlass6half_tE19Flash_kernel_traitsILi32ELi64ELi128ELi4ES3_EELb1ELb0ELb0ELb1ELb1ELb0ELb0ELb0EEEvNS_16Flash_fwd_paramsE,"ax",@progbits
	.align	128
        .global         _ZN5flash24flash_fwd_splitkv_kernelI23Flash_fwd_kernel_traitsILi32ELi64ELi128ELi4ELb0ELb0EN7cutlass6half_tE19Flash_kernel_traitsILi32ELi64ELi128ELi4ES3_EELb1ELb0ELb0ELb1ELb1ELb0ELb0ELb0EEEvNS_16Flash_fwd_paramsE
        .type           _ZN5flash24flash_fwd_splitkv_kernelI23Flash_fwd_kernel_traitsILi32ELi64ELi128ELi4ELb0ELb0EN7cutlass6half_tE19Flash_kernel_traitsILi32ELi64ELi128ELi4ES3_EELb1ELb0ELb0ELb1ELb1ELb0ELb0ELb0EEEvNS_16Flash_fwd_paramsE,@function
        .size           _ZN5flash24flash_fwd_splitkv_kernelI23Flash_fwd_kernel_traitsILi32ELi64ELi128ELi4ELb0ELb0EN7cutlass6half_tE19Flash_kernel_traitsILi32ELi64ELi128ELi4ES3_EELb1ELb0ELb0ELb1ELb1ELb0ELb0ELb0EEEvNS_16Flash_fwd_paramsE,(.L_x_5368 - _ZN5flash24flash_fwd_splitkv_kernelI23Flash_fwd_kernel_traitsILi32ELi64ELi128ELi4ELb0ELb0EN7cutlass6half_tE19Flash_kernel_traitsILi32ELi64ELi128ELi4ES3_EELb1ELb0ELb0ELb1ELb1ELb0ELb0ELb0EEEvNS_16Flash_fwd_paramsE)
        .other          _ZN5flash24flash_fwd_splitkv_kernelI23Flash_fwd_kernel_traitsILi32ELi64ELi128ELi4ELb0ELb0EN7cutlass6half_tE19Flash_kernel_traitsILi32ELi64ELi128ELi4ES3_EELb1ELb0ELb0ELb1ELb1ELb0ELb0ELb0EEEvNS_16Flash_fwd_paramsE,@"STO_CUDA_ENTRY STV_DEFAULT"
_ZN5flash24flash_fwd_splitkv_kernelI23Flash_fwd_kernel_traitsILi32ELi64ELi128ELi4ELb0ELb0EN7cutlass6half_tE19Flash_kernel_traitsILi32ELi64ELi128ELi4ES3_EELb1ELb0ELb0ELb1ELb1ELb0ELb0ELb0EEEvNS_16Flash_fwd_paramsE:
.text._ZN5flash24flash_fwd_splitkv_kernelI23Flash_fwd_kernel_traitsILi32ELi64ELi128ELi4ELb0ELb0EN7cutlass6half_tE19Flash_kernel_traitsILi32ELi64ELi128ELi4ES3_EELb1ELb0ELb0ELb1ELb1ELb0ELb0ELb0EEEvNS_16Flash_fwd_paramsE:
        /* <DEDUP_REMOVED lines=52> */
[----:B------:R-:W-:Y:S02]  /*0340*/  LOP3.LUT P3, RZ, R20, 0x3, RZ, 0xc0, !PT ;  /* 0x0000000314ff7812 */ /* 0x000fe4000786c0ff */
[----:B------:R-:W-:-:S04]  /*0350*/  LEA.HI R0, R5, R20, RZ, 0x2 ;  /* 0x0000001405007211 */ /* 0x000fc800078f10ff */
[----:B------:R-:W-:Y:S02]  /*0360*/  LOP3.LUT R5, R0, 0x1ffffffc, RZ, 0xc0, !PT ;  /* 0x1ffffffc00057812 */ /* 0x000fe400078ec0ff */
[----:B------:R-:W-:-:S03]  /*0370*/  SHF.R.S32.HI R0, RZ, 0x2, R0 ;  /* 0x00000002ff007819 */ /* 0x000fc60000011400 */
[----:B------:R-:W-:Y:S01]  /*0380*/  IMAD.IADD R6, R20, 0x1, -R5 ;  /* 0x0000000114067824 */ /* 0x000fe200078e0a05 */
[----:B------:R-:W-:-:S03]  /*0390*/  SHF.R.S32.HI R5, RZ, 0x1f, R23 ;  /* 0x0000001fff057819 */ /* 0x000fc60000011417 */
[----:B------:R-:W-:-:S05]  /*03a0*/  IMAD.SHL.U32 R6, R6, 0x8, RZ ;  /* 0x0000000806067824 */ /* 0x000fca00078e00ff */
[----:B------:R-:W-:Y:S01]  /*03b0*/  SHF.R.S32.HI R7, RZ, 0x1f, R6 ;  /* 0x0000001fff077819 */ /* 0x000fe20000011406 */
[----:B-1----:R-:W-:Y:S01]  /*03c0*/  IMAD R4, R5, R2, RZ ;  /* 0x0000000205047224 */ /* 0x002fe200078e02ff */
[----:B------:R-:W-:Y:S01]  /*03d0*/  SHF.R.S32.HI R5, RZ, 0x1f, R32 ;  /* 0x0000001fff057819 */ /* 0x000fe20000011420 */
[----:B------:R-:W-:-:S04]  /*03e0*/  IMAD.WIDE.U32 R10, R2, 0x40, RZ ;  /* 0x00000040020a7825 */ /* 0x000fc800078e00ff */
[C---:B------:R-:W-:Y:S01]  /*03f0*/  IMAD R9, R23.reuse, R3, R4 ;  /* 0x0000000317097224 */ /* 0x040fe200078e0204 */
[----:B------:R-:W-:Y:S01]  /*0400*/  SHF.R.S32.HI R4, RZ, 0x1f, R15 ;  /* 0x0000001fff047819 */ /* 0x000fe2000001140f */
[----:B------:R-:W-:-:S04]  /*0410*/  IMAD.WIDE.U32 R6, R23, R2, R6 ;  /* 0x0000000217067225 */ /* 0x000fc800078e0006 */
[----:B------:R-:W-:Y:S02]  /*0420*/  IMAD R5, R5, UR4, RZ ;  /* 0x0000000405057c24 */ /* 0x000fe4000f8e02ff */
        /* <DEDUP_REMOVED lines=40> */
.L_x_4202:
        /* <DEDUP_REMOVED lines=22> */
.L_x_4203:
[----:B------:R-:W-:Y:S05]  /*0810*/  @P6 BRA `(.L_x_4204) ;  /* 0x0000000400406947 */ /* 0x000fea0003800000 */
[----:B-1----:R-:W1:Y:S01]  /*0820*/  LDC R2, c[0x0][0x380] ;  /* 0x0000e000ff027b82 */ /* 0x002e620000000800 */
[----:B------:R-:W-:Y:S01]  /*0830*/  LEA R29, R84, 0xffffff80, 0x7 ;  /* 0xffffff80541d7811 */ /* 0x000fe200078e38ff */
[----:B------:R-:W-:Y:S01]  /*0840*/  ULDC.64 UR8, c[0x0][0x230] ;  /* 0x00008c0000087ab9 */ /* 0x000fe20000000a00 */
[----:B------:R-:W-:Y:S01]  /*0850*/  MOV R8, RZ ;  /* 0x000000ff00087202 */ /* 0x000fe20000000f00 */
[----:B------:R-:W-:Y:S01]  /*0860*/  ULDC.64 UR6, c[0x0][0x248] ;  /* 0x0000920000067ab9 */ /* 0x000fe20000000a00 */
[----:B-----5:R-:W-:Y:S01]  /*0870*/  IABS R0, R29 ;  /* 0x0000001d00007213 */ /* 0x020fe20000000000 */
        /* <DEDUP_REMOVED lines=16> */
[----:B------:R-:W-:Y:S02]  /*0980*/  ISETP.GE.AND P0, PT, R0, RZ, PT ;  /* 0x000000ff0000720c */ /* 0x000fe40003f06270 */
[----:B------:R-:W1:Y:S09]  /*0990*/  LDC R0, c[0x0][0x278] ;  /* 0x00009e00ff007b82 */ /* 0x000e720000000800 */
[----:B------:R-:W-:Y:S01]  /*09a0*/  @!P1 IADD3 R3, R3, -R4, RZ ;  /* 0x8000000403039210 */ /* 0x000fe20007ffe0ff */
[----:B------:R-:W-:Y:S01]  /*09b0*/  @!P1 VIADD R5, R5, 0x1 ;  /* 0x0000000105059836 */ /* 0x000fe20000000000 */
[----:B------:R-:W-:-:S02]  /*09c0*/  ISETP.NE.AND P1, PT, R2, RZ, PT ;  /* 0x000000ff0200720c */ /* 0x000fc40003f25270 */
[----:B------:R-:W-:-:S13]  /*09d0*/  ISETP.GE.U32.AND P2, PT, R3, R4, PT ;  /* 0x000000040300720c */ /* 0x000fda0003f46070 */
[----:B------:R-:W-:-:S05]  /*09e0*/  @P2 IADD3 R5, R5, 0x1, RZ ;  /* 0x0000000105052810 */ /* 0x000fca0007ffe0ff */
[----:B------:R-:W-:Y:S01]  /*09f0*/  @!P0 IMAD.MOV R5, RZ, RZ, -R5 ;  /* 0x000000ffff058224 */ /* 0x000fe200078e0a05 */
[----:B------:R-:W-:-:S05]  /*0a00*/  @!P1 LOP3.LUT R5, RZ, R2, RZ, 0x33, !PT ;  /* 0x00000002ff059212 */ /* 0x000fca00078e33ff */
[----:B------:R-:W-:-:S05]  /*0a10*/  IMAD.WIDE R12, R5, 0x4, R146 ;  /* 0x00000004050c7825 */ /* 0x000fca00078e0292 */
[----:B------:R-:W3:Y:S01]  /*0a20*/  LDG.E R6, desc[UR16][R12.64] ;  /* 0x000000100c067981 */ /* 0x000ee2000c1e1900 */
[----:B-1----:R-:W-:Y:S02]  /*0a30*/  IABS R3, R0 ;  /* 0x0000000000037213 */ /* 0x002fe40000000000 */
[----:B------:R-:W-:Y:S02]  /*0a40*/  IADD3 R5, -R5, RZ, RZ ;  /* 0x000000ff05057210 */ /* 0x000fe40007ffe1ff */
[----:B------:R-:W1:Y:S03]  /*0a50*/  I2F.RP R10, R3 ;  /* 0x00000003000a7306 */ /* 0x000e660000209400 */
[----:B------:R-:W-:-:S05]  /*0a60*/  IMAD R29, R2, R5, R29 ;  /* 0x00000005021d7224 */ /* 0x000fca00078e021d */
[----:B-1----:R-:W1:Y:S02]  /*0a70*/  MUFU.RCP R9, R10 ;  /* 0x0000000a00097308 */ /* 0x002e640000001000 */
[----:B-1----:R-:W-:Y:S02]  /*0a80*/  IADD3 R9, R9, 0xffffffe, RZ ;  /* 0x0ffffffe09097810 */ /* 0x002fe40007ffe0ff */
[----:B------:R-:W-:-:S04]  /*0a90*/  SHF.R.S32.HI R10, RZ, 0x1f, R29 ;  /* 0x0000001fff0a7819 */ /* 0x000fc8000001141d */
[----:B------:R-:W1:Y:S01]  /*0aa0*/  F2I.FTZ.U32.TRUNC.NTZ R9, R9 ;  /* 0x0000000900097305 */ /* 0x000e62000021f000 */
[----:B------:R-:W-:Y:S02]  /*0ab0*/  IMAD R2, R10, UR6, RZ ;  /* 0x000000060a027c24 */ /* 0x000fe4000f8e02ff */
        /* <DEDUP_REMOVED lines=9> */
[----:B------:R-:W-:Y:S02]  /*0b50*/  @!P0 IMAD.IADD R4, R4, 0x1, -R3 ;  /* 0x0000000104048824 */ /* 0x000fe400078e0a03 */
[----:B------:R-:W-:-:S03]  /*0b60*/  @!P0 VIADD R11, R11, 0x1 ;  /* 0x000000010b0b8836 */ /* 0x000fc60000000000 */
[----:B------:R-:W-:Y:S02]  /*0b70*/  ISETP.GE.U32.AND P1, PT, R4, R3, PT ;  /* 0x000000030400720c */ /* 0x000fe40003f26070 */
[----:B------:R-:W-:-:S04]  /*0b80*/  LOP3.LUT R3, R15, R0, RZ, 0x3c, !PT ;  /* 0x000000000f037212 */ /* 0x000fc800078e3cff */
[----:B------:R-:W-:-:S07]  /*0b90*/  ISETP.GE.AND P0, PT, R3, RZ, PT ;  /* 0x000000ff0300720c */ /* 0x000fce0003f06270 */
[----:B------:R-:W-:Y:S02]  /*0ba0*/  @P1 IADD3 R11, R11, 0x1, RZ ;  /* 0x000000010b0b1810 */ /* 0x000fe40007ffe0ff */
[----:B------:R-:W-:-:S04]  /*0bb0*/  ISETP.NE.AND P1, PT, R0, RZ, PT ;  /* 0x000000ff0000720c */ /* 0x000fc80003f25270 */
[----:B------:R-:W-:-:S09]  /*0bc0*/  @!P0 IMAD.MOV R11, RZ, RZ, -R11 ;  /* 0x000000ffff0b8224 */ /* 0x000fd200078e0a0b */
[----:B------:R-:W-:-:S04]  /*0bd0*/  @!P1 LOP3.LUT R11, RZ, R0, RZ, 0x33, !PT ;  /* 0x00000000ff0b9212 */ /* 0x000fc800078e33ff */
[----:B------:R-:W-:-:S05]  /*0be0*/  SHF.R.S32.HI R27, RZ, 0x1f, R11 ;  /* 0x0000001fff1b7819 */ /* 0x000fca000001140b */
[----:B------:R-:W-:Y:S01]  /*0bf0*/  IMAD R0, R27, UR10, RZ ;  /* 0x0000000a1b007c24 */ /* 0x000fe2000f8e02ff */
[----:B---3--:R-:W-:Y:S01]  /*0c00*/  SHF.R.S32.HI R25, RZ, 0x1f, R6 ;  /* 0x0000001fff197819 */ /* 0x008fe20000011406 */
[----:B------:R-:W-:-:S04]  /*0c10*/  IMAD.WIDE.U32 R4, R6, UR8, RZ ;  /* 0x0000000806047c25 */ /* 0x000fc8000f8e00ff */
[C---:B------:R-:W-:Y:S02]  /*0c20*/  IMAD R3, R25.reuse, UR8, RZ ;  /* 0x0000000819037c24 */ /* 0x040fe4000f8e02ff */
[----:B------:R-:W-:Y:S02]  /*0c30*/  IMAD R25, R25, UR4, RZ ;  /* 0x0000000419197c24 */ /* 0x000fe4000f8e02ff */
[C---:B------:R-:W-:Y:S02]  /*0c40*/  IMAD R3, R6.reuse, UR9, R3 ;  /* 0x0000000906037c24 */ /* 0x040fe4000f8e0203 */
[C---:B------:R-:W-:Y:S02]  /*0c50*/  IMAD R25, R6.reuse, UR5, R25 ;  /* 0x0000000506197c24 */ /* 0x040fe4000f8e0219 */
[----:B------:R-:W-:Y:S01]  /*0c60*/  IMAD.WIDE.U32 R6, R6, UR4, RZ ;  /* 0x0000000406067c25 */ /* 0x000fe2000f8e00ff */
[----:B------:R-:W-:-:S03]  /*0c70*/  IADD3 R5, R5, R3, RZ ;  /* 0x0000000305057210 */ /* 0x000fc60007ffe0ff */
[C---:B------:R-:W-:Y:S01]  /*0c80*/  IMAD R3, R29.reuse, UR7, R2 ;  /* 0x000000071d037c24 */ /* 0x040fe2000f8e0202 */
[----:B------:R-:W-:Y:S01]  /*0c90*/  MOV R28, R6 ;  /* 0x00000006001c7202 */ /* 0x000fe20000000f00 */
[----:B------:R-:W-:-:S04]  /*0ca0*/  IMAD.WIDE.U32 R4, R29, UR6, R4 ;  /* 0x000000061d047c25 */ /* 0x000fc8000f8e0004 */
[----:B------:R-:W-:Y:S02]  /*0cb0*/  IMAD.IADD R5, R5, 0x1, R3 ;  /* 0x0000000105057824 */ /* 0x000fe400078e0203 */
[C---:B------:R-:W-:Y:S02]  /*0cc0*/  IMAD R3, R11.reuse, UR11, R0 ;  /* 0x0000000b0b037c24 */ /* 0x040fe4000f8e0200 */
[----:B------:R-:W-:-:S04]  /*0cd0*/  IMAD.WIDE.U32 R4, R11, UR10, R4 ;  /* 0x0000000a0b047c25 */ /* 0x000fc8000f8e0004 */
[----:B------:R-:W-:Y:S01]  /*0ce0*/  IMAD.IADD R25, R7, 0x1, R25 ;  /* 0x0000000107197824 */ /* 0x000fe200078e0219 */
[----:B------:R-:W-:Y:S02]  /*0cf0*/  IADD3 R3, R5, R3, RZ ;  /* 0x0000000305037210 */ /* 0x000fe40007ffe0ff */
[----:B------:R-:W-:Y:S01]  /*0d00*/  MOV R24, R4 ;  /* 0x0000000400187202 */ /* 0x000fe20000000f00 */
[----:B------:R-:W-:Y:S06]  /*0d10*/  BRA `(.L_x_4205) ;  /* 0x0000000000ec7947 */ /* 0x000fec0003800000 */
.L_x_4204:
[----:B------:R-:W1:Y:S01]  /*0d20*/  LDC R8, c[0x0][0x278] ;  /* 0x00009e00ff087b82 */ /* 0x000e620000000800 */
[----:B------:R-:W-:Y:S01]  /*0d30*/  LEA R29, R84, 0xffffff80, 0x7 ;  /* 0xffffff80541d7811 */ /* 0x000fe200078e38ff */
[----:B------:R-:W-:Y:S01]  /*0d40*/  ULDC.64 UR6, c[0x0][0x248] ;  /* 0x0000920000067ab9 */ /* 0x000fe20000000a00 */
[----:B------:R-:W-:Y:S01]  /*0d50*/  SHF.R.S32.HI R9, RZ, 0x1f, R19 ;  /* 0x0000001fff097819 */ /* 0x000fe20000011413 */
[----:B------:R-:W-:Y:S01]  /*0d60*/  ULDC.64 UR8, c[0x0][0x230] ;  /* 0x00008c0000087ab9 */ /* 0x000fe20000000a00 */
[----:B------:R-:W-:Y:S02]  /*0d70*/  SHF.R.S32.HI R10, RZ, 0x1f, R29 ;  /* 0x0000001fff0a7819 */ /* 0x000fe4000001141d */
[----:B------:R-:W-:-:S04]  /*0d80*/  IADD3 R24, P1, R19, R29, RZ ;  /* 0x0000001d13187210 */ /* 0x000fc80007f3e0ff */
[----:B------:R-:W-:-:S05]  /*0d90*/  IADD3.X R13, R9, R10, RZ, P1, !PT ;  /* 0x0000000a090d7210 */ /* 0x000fca0000ffe4ff */
[----:B------:R-:W-:-:S04]  /*0da0*/  IMAD R13, R13, UR6, RZ ;  /* 0x000000060d0d7c24 */ /* 0x000fc8000f8e02ff */
[C---:B------:R-:W-:Y:S02]  /*0db0*/  IMAD R13, R24.reuse, UR7, R13 ;  /* 0x00000007180d7c24 */ /* 0x040fe4000f8e020d */
[----:B------:R-:W-:Y:S01]  /*0dc0*/  IMAD.WIDE.U32 R24, R24, UR6, RZ ;  /* 0x0000000618187c25 */ /* 0x000fe2000f8e00ff */
[----:B-1----:R-:W-:-:S04]  /*0dd0*/  IABS R3, R8 ;  /* 0x0000000800037213 */ /* 0x002fc80000000000 */
[----:B------:R-:W-:Y:S01]  /*0de0*/  IADD3 R25, R25, R13, RZ ;  /* 0x0000000d19197210 */ /* 0x000fe20007ffe0ff */
[----:B------:R-:W1:Y:S02]  /*0df0*/  I2F.RP R5, R3 ;  /* 0x0000000300057306 */ /* 0x000e640000209400 */
[----:B-----5:R-:W-:-:S06]  /*0e00*/  IMAD.WIDE.U32 R24, R0, UR8, R24 ;  /* 0x0000000800187c25 */ /* 0x020fcc000f8e0018 */
        /* <DEDUP_REMOVED lines=10> */
[----:B------:R-:W1:Y:S03]  /*0eb0*/  LDC.64 R6, c[0x0][0x250] ;  /* 0x00009400ff067b82 */ /* 0x000e660000000a00 */
[----:B------:R-:W-:-:S05]  /*0ec0*/  IADD3 R2, -R11, RZ, RZ ;  /* 0x000000ff0b027210 */ /* 0x000fca0007ffe1ff */
[C---:B------:R-:W-:Y:S02]  /*0ed0*/  IMAD R2, R3.reuse, R2, R4 ;  /* 0x0000000203027224 */ /* 0x040fe400078e0204 */
[----:B------:R-:W3:Y:S03]  /*0ee0*/  LDC.64 R4, c[0x0][0x260] ;  /* 0x00009800ff047b82 */ /* 0x000ee60000000a00 */
[----:B------:R-:W-:Y:S01]  /*0ef0*/  ISETP.GT.U32.AND P0, PT, R3, R2, PT ;  /* 0x000000020300720c */ /* 0x000fe20003f04070 */
[----:B-1----:R-:W-:Y:S01]  /*0f00*/  IMAD R12, R9, R6, RZ ;  /* 0x00000006090c7224 */ /* 0x002fe200078e02ff */
[----:B------:R-:W-:-:S11]  /*0f10*/  SHF.R.S32.HI R9, RZ, 0x1f, R0 ;  /* 0x0000001fff097819 */ /* 0x000fd60000011400 */
[----:B------:R-:W-:Y:S01]  /*0f20*/  @!P0 IMAD.IADD R2, R2, 0x1, -R3 ;  /* 0x0000000102028824 */ /* 0x000fe200078e0a03 */
[----:B------:R-:W-:Y:S01]  /*0f30*/  @!P0 IADD3 R11, R11, 0x1, RZ ;  /* 0x000000010b0b8810 */ /* 0x000fe20007ffe0ff */
[----:B------:R-:W-:Y:S01]  /*0f40*/  IMAD R7, R19, R7, R12 ;  /* 0x0000000713077224 */ /* 0x000fe200078e020c */
[----:B------:R-:W-:Y:S01]  /*0f50*/  ISETP.NE.AND P0, PT, R8, RZ, PT ;  /* 0x000000ff0800720c */ /* 0x000fe20003f05270 */
[----:B------:R-:W-:Y:S01]  /*0f60*/  IMAD R13, R9, UR8, RZ ;  /* 0x00000008090d7c24 */ /* 0x000fe2000f8e02ff */
[----:B------:R-:W-:Y:S01]  /*0f70*/  ISETP.GE.U32.AND P2, PT, R2, R3, PT ;  /* 0x000000030200720c */ /* 0x000fe20003f46070 */
[----:B------:R-:W-:Y:S01]  /*0f80*/  IMAD.WIDE.U32 R18, R19, R6, RZ ;  /* 0x0000000613127225 */ /* 0x000fe200078e00ff */
[----:B------:R-:W-:-:S03]  /*0f90*/  LOP3.LUT R2, R15, R8, RZ, 0x3c, !PT ;  /* 0x000000080f027212 */ /* 0x000fc600078e3cff */
[----:B------:R-:W-:Y:S01]  /*0fa0*/  IMAD R13, R0, UR9, R13 ;  /* 0x00000009000d7c24 */ /* 0x000fe2000f8e020d */
[----:B------:R-:W-:Y:S01]  /*0fb0*/  ISETP.GE.AND P1, PT, R2, RZ, PT ;  /* 0x000000ff0200720c */ /* 0x000fe20003f26270 */
[----:B------:R-:W-:Y:S01]  /*0fc0*/  IMAD.IADD R19, R19, 0x1, R7 ;  /* 0x0000000113137824 */ /* 0x000fe200078e0207 */
[----:B------:R-:W1:Y:S02]  /*0fd0*/  LDC.64 R2, c[0x0][0x238] ;  /* 0x00008e00ff027b82 */ /* 0x000e640000000a00 */
[----:B------:R-:W-:-:S03]  /*0fe0*/  IADD3 R25, R25, R13, RZ ;  /* 0x0000000d19197210 */ /* 0x000fc60007ffe0ff */
[----:B------:R-:W-:-:S06]  /*0ff0*/  @P2 VIADD R11, R11, 0x1 ;  /* 0x000000010b0b2836 */ /* 0x000fcc0000000000 */
[----:B------:R-:W-:Y:S02]  /*1000*/  @!P1 IADD3 R11, -R11, RZ, RZ ;  /* 0x000000ff0b0b9210 */ /* 0x000fe40007ffe1ff */
[----:B------:R-:W-:-:S04]  /*1010*/  @!P0 LOP3.LUT R11, RZ, R8, RZ, 0x33, !PT ;  /* 0x00000008ff0b8212 */ /* 0x000fc800078e33ff */
[----:B------:R-:W-:-:S05]  /*1020*/  SHF.R.S32.HI R27, RZ, 0x1f, R11 ;  /* 0x0000001fff1b7819 */ /* 0x000fca000001140b */
[----:B---3--:R-:W-:Y:S02]  /*1030*/  IMAD R6, R27, R4, RZ ;  /* 0x000000041b067224 */ /* 0x008fe400078e02ff */
[-C--:B-1----:R-:W-:Y:S02]  /*1040*/  IMAD R9, R9, R2.reuse, RZ ;  /* 0x0000000209097224 */ /* 0x082fe400078e02ff */
[----:B------:R-:W-:-:S04]  /*1050*/  IMAD.WIDE.U32 R18, R0, R2, R18 ;  /* 0x0000000200127225 */ /* 0x000fc800078e0012 */
[----:B------:R-:W-:Y:S02]  /*1060*/  IMAD R3, R0, R3, R9 ;  /* 0x0000000300037224 */ /* 0x000fe400078e0209 */
[----:B------:R-:W-:-:S03]  /*1070*/  IMAD.WIDE.U32 R8, R11, R4, R24 ;  /* 0x000000040b087225 */ /* 0x000fc600078e0018 */
[----:B------:R-:W-:Y:S01]  /*1080*/  IADD3 R25, R19, R3, RZ ;  /* 0x0000000313197210 */ /* 0x000fe20007ffe0ff */
[----:B------:R-:W-:Y:S01]  /*1090*/  IMAD R5, R11, R5, R6 ;  /* 0x000000050b057224 */ /* 0x000fe200078e0206 */
[----:B------:R-:W-:Y:S01]  /*10a0*/  MOV R24, R8 ;  /* 0x0000000800187202 */ /* 0x000fe20000000f00 */
[----:B------:R-:W-:-:S03]  /*10b0*/  IMAD.MOV.U32 R28, RZ, RZ, R18 ;  /* 0x000000ffff1c7224 */ /* 0x000fc600078e0012 */
[----:B------:R-:W-:-:S07]  /*10c0*/  IADD3 R3, R9, R5, RZ ;  /* 0x0000000509037210 */ /* 0x000fce0007ffe0ff */
.L_x_4205:
[----:B--2---:R-:W-:Y:S01]  /*10d0*/  SHF.R.S32.HI R21, RZ, 0x1f, R20 ;  /* 0x0000001fff157819 */ /* 0x004fe20000011414 */
[----:B------:R-:W-:Y:S01]  /*10e0*/  ULDC.64 UR4, c[0x0][0x228] ;  /* 0x00008a0000047ab9 */ /* 0x000fe20000000a00 */
[----:B------:R-:W-:Y:S01]  /*10f0*/  SHF.R.S32.HI R31, RZ, 0x1f, R32 ;  /* 0x0000001fff1f7819 */ /* 0x000fe20000011420 */
[----:B------:R-:W1:Y:S01]  /*1100*/  S2UR UR18, SR_CgaCtaId ;  /* 0x00000000001279c3 */ /* 0x000e620000008800 */
[CC--:B------:R-:W-:Y:S01]  /*1110*/  LEA.HI R143, R21.reuse, R20.reuse, RZ, 0x2 ;  /* 0x00000014158f7211 */ /* 0x0c0fe200078f10ff */
[----:B------:R-:W-:Y:S01]  /*1120*/  ULDC.64 UR10, c[0x0][0x268] ;  /* 0x00009a00000a7ab9 */ /* 0x000fe20000000a00 */
[-C--:B------:R-:W-:Y:S01]  /*1130*/  LEA.HI R9, R21, R20.reuse, RZ, 0x3 ;  /* 0x0000001415097211 */ /* 0x080fe200078f18ff */
[----:B------:R-:W-:Y:S01]  /*1140*/  IMAD R31, R31, UR4, RZ ;  /* 0x000000041f1f7c24 */ /* 0x000fe2000f8e02ff */
[----:B------:R-:W-:Y:S01]  /*1150*/  LOP3.LUT R5, R143, 0xfffffffc, RZ, 0xc0, !PT ;  /* 0xfffffffc8f057812 */ /* 0x000fe200078ec0ff */
[----:B------:R-:W-:Y:S01]  /*1160*/  IMAD R14, R27, UR10, RZ ;  /* 0x0000000a1b0e7c24 */ /* 0x000fe2000f8e02ff */
[----:B------:R-:W-:Y:S01]  /*1170*/  SHF.R.S32.HI R19, RZ, 0x3, R9 ;  /* 0x00000003ff137819 */ /* 0x000fe20000011409 */
[----:B------:R-:W-:Y:S01]  /*1180*/  IMAD R30, R32, UR5, R31 ;  /* 0x00000005201e7c24 */ /* 0x000fe2000f8e021f */
[----:B------:R-:W-:Y:S01]  /*1190*/  SHF.R.S32.HI R12, RZ, 0x2, R143 ;  /* 0x00000002ff0c7819 */ /* 0x000fe2000001148f */
[----:B------:R-:W-:Y:S01]  /*11a0*/  IMAD.IADD R144, R20, 0x1, -R5 ;  /* 0x0000000114907824 */ /* 0x000fe200078e0a05 */
[----:B------:R-:W-:Y:S01]  /*11b0*/  LEA.HI R0, R21, R20, RZ, 0x4 ;  /* 0x0000001415007211 */ /* 0x000fe200078f20ff */
[----:B------:R-:W-:Y:S01]  /*11c0*/  IMAD.SHL.U32 R19, R19, 0x40, RZ ;  /* 0x0000004013137824 */ /* 0x000fe200078e00ff */
[----:B------:R-:W-:Y:S01]  /*11d0*/  LEA.HI R143, R143, R12, RZ, 0x1 ;  /* 0x0000000c8f8f7211 */ /* 0x000fe200078f08ff */
[----:B------:R-:W-:Y:S01]  /*11e0*/  IMAD.SHL.U32 R144, R144, 0x8, RZ ;  /* 0x0000000890907824 */ /* 0x000fe200078e00ff */
[----:B------:R-:W-:Y:S01]  /*11f0*/  LEA.HI R21, R21, R20, RZ, 0x5 ;  /* 0x0000001415157211 */ /* 0x000fe200078f28ff */
[----:B------:R-:W-:Y:S01]  /*1200*/  IMAD R14, R11, UR11, R14 ;  /* 0x0000000b0b0e7c24 */ /* 0x000fe2000f8e020e */
[----:B------:R-:W-:Y:S01]  /*1210*/  LOP3.LUT R19, R19, 0xc0, RZ, 0xc0, !PT ;  /* 0x000000c013137812 */ /* 0x000fe200078ec0ff */
[----:B------:R-:W-:Y:S01]  /*1220*/  ULDC.64 UR12, c[0x0][0x210] ;  /* 0x00008400000c7ab9 */ /* 0x000fe20000000a00 */
[----:B------:R-:W-:Y:S01]  /*1230*/  LOP3.LUT R143, R143, 0x7fffffe, RZ, 0xc0, !PT ;  /* 0x07fffffe8f8f7812 */ /* 0x000fe200078ec0ff */
[----:B------:R-:W-:Y:S01]  /*1240*/  USHF.L.U32 UR19, UR6, 0x6, URZ ;  /* 0x0000000606137899 */ /* 0x000fe2000800063f */
[----:B------:R-:W-:-:S02]  /*1250*/  SHF.R.S32.HI R7, RZ, 0x4, R0 ;  /* 0x00000004ff077819 */ /* 0x000fc40000011400 */
[----:B------:R-:W-:Y:S01]  /*1260*/  LOP3.LUT R35, R0, 0xfffffff0, RZ, 0xc0, !PT ;  /* 0xfffffff000237812 */ /* 0x000fe200078ec0ff */
[----:B------:R-:W-:Y:S01]  /*1270*/  IMAD.IADD R143, R12, 0x1, -R143 ;  /* 0x000000010c8f7824 */ /* 0x000fe200078e0a8f */
[--C-:B------:R-:W-:Y:S02]  /*1280*/  LOP3.LUT R5, R19, 0x18, R144.reuse, 0xf8, !PT ;  /* 0x0000001813057812 */ /* 0x100fe400078ef890 */
[----:B------:R-:W-:Y:S01]  /*1290*/  SHF.R.U32.HI R2, RZ, 0x3, R19 ;  /* 0x00000003ff027819 */ /* 0x000fe20000011613 */
[----:B------:R-:W-:Y:S01]  /*12a0*/  IMAD.IADD R35, R20, 0x1, -R35 ;  /* 0x0000000114237824 */ /* 0x000fe200078e0a23 */
[----:B------:R-:W-:Y:S02]  /*12b0*/  SHF.R.S32.HI R90, RZ, 0x5, R21 ;  /* 0x00000005ff5a7819 */ /* 0x000fe40000011415 */
[----:B------:R-:W-:Y:S02]  /*12c0*/  LEA.HI R0, R0, R7, RZ, 0x1 ;  /* 0x0000000700007211 */ /* 0x000fe400078f08ff */
[----:B------:R-:W-:Y:S01]  /*12d0*/  LOP3.LUT R33, R9, 0xfffffff8, RZ, 0xc0, !PT ;  /* 0xfffffff809217812 */ /* 0x000fe200078ec0ff */
[----:B------:R-:W-:Y:S01]  /*12e0*/  IMAD R143, R90, 0x8, R143 ;  /* 0x000000085a8f7824 */ /* 0x000fe200078e028f */
[----:B------:R-:W-:Y:S01]  /*12f0*/  IADD3 R28, P0, R144, R28, RZ ;  /* 0x0000001c901c7210 */ /* 0x000fe20007f1e0ff */
[----:B------:R-:W-:Y:S01]  /*1300*/  IMAD R85, R90, 0x10, R23 ;  /* 0x000000105a557824 */ /* 0x000fe200078e0217 */
[----:B------:R-:W-:Y:S01]  /*1310*/  SHF.R.S32.HI R145, RZ, 0x1f, R144 ;  /* 0x0000001fff917819 */ /* 0x000fe20000011490 */
[----:B------:R-:W-:Y:S01]  /*1320*/  IMAD.IADD R33, R20, 0x1, -R33 ;  /* 0x0000000114217824 */ /* 0x000fe200078e0a21 */
[----:B------:R-:W-:-:S02]  /*1330*/  LOP3.LUT R2, R5, R2, RZ, 0x3c, !PT ;  /* 0x0000000205027212 */ /* 0x000fc400078e3cff */
[----:B------:R-:W-:Y:S02]  /*1340*/  IADD3 R24, P2, R144, R24, RZ ;  /* 0x0000001890187210 */ /* 0x000fe40007f5e0ff */
[----:B------:R-:W-:Y:S01]  /*1350*/  LOP3.LUT R0, R0, 0xfffffffe, RZ, 0xc0, !PT ;  /* 0xfffffffe00007812 */ /* 0x000fe200078ec0ff */
[----:B------:R-:W-:Y:S01]  /*1360*/  IMAD.U32 R143, R143, 0x20, R2 ;  /* 0x000000208f8f7824 */ /* 0x000fe200078e0002 */
[C---:B------:R-:W-:Y:S01]  /*1370*/  IADD3 R6, P1, R12.reuse, R29, RZ ;  /* 0x0000001d0c067210 */ /* 0x040fe20007f3e0ff */
[----:B------:R-:W-:Y:S01]  /*1380*/  IMAD.X R29, R145, 0x1, R25, P0 ;  /* 0x00000001911d7824 */ /* 0x000fe200000e0619 */
[----:B------:R-:W-:Y:S01]  /*1390*/  LEA.HI R8, R33, R33, RZ, 0x1 ;  /* 0x0000002121087211 */ /* 0x000fe200078f08ff */
[----:B------:R-:W-:Y:S01]  /*13a0*/  IMAD.X R25, R145, 0x1, R3, P2 ;  /* 0x0000000191197824 */ /* 0x000fe200010e0603 */
[----:B------:R-:W-:Y:S01]  /*13b0*/  SHF.R.S32.HI R13, RZ, 0x1f, R12 ;  /* 0x0000001fff0d7819 */ /* 0x000fe2000001140c */
[----:B------:R-:W-:Y:S01]  /*13c0*/  IMAD.IADD R7, R7, 0x1, -R0 ;  /* 0x0000000107077824 */ /* 0x000fe200078e0a00 */
[----:B------:R-:W2:Y:S01]  /*13d0*/  LDC.64 R2, c[0x0][0x240] ;  /* 0x00009000ff027b82 */ /* 0x000ea20000000a00 */
[----:B------:R-:W-:Y:S01]  /*13e0*/  SHF.R.S32.HI R0, RZ, 0x1f, R35 ;  /* 0x0000001fff007819 */ /* 0x000fe20000011423 */
[----:B------:R-:W-:Y:S01]  /*13f0*/  IMAD.WIDE.U32 R24, R12, UR6, R24 ;  /* 0x000000060c187c25 */ /* 0x000fe2000f8e0018 */
[----:B------:R-:W-:-:S02]  /*1400*/  SHF.R.S32.HI R4, RZ, 0x1f, R15 ;  /* 0x0000001fff047819 */ /* 0x000fc4000001140f */
[-C--:B------:R-:W-:Y:S01]  /*1410*/  LEA.HI R5, R0, R35.reuse, RZ, 0x3 ;  /* 0x0000002300057211 */ /* 0x080fe200078f18ff */
[----:B------:R-:W-:Y:S01]  /*1420*/  IMAD.WIDE R16, R17, 0x40, R12 ;  /* 0x0000004011107825 */ /* 0x000fe200078e020c */
[----:B------:R-:W-:Y:S02]  /*1430*/  LOP3.LUT R0, R8, 0x3fffffe, RZ, 0xc0, !PT ;  /* 0x03fffffe08007812 */ /* 0x000fe400078ec0ff */
[----:B------:R-:W-:Y:S01]  /*1440*/  LEA.HI R19, R35, R35, RZ, 0x1 ;  /* 0x0000002323137211 */ /* 0x000fe200078f08ff */
[----:B------:R-:W-:Y:S01]  /*1450*/  IMAD.X R10, R13, 0x1, R10, P1 ;  /* 0x000000010d0a7824 */ /* 0x000fe200008e060a */
[----:B------:R-:W-:Y:S01]  /*1460*/  SHF.R.S32.HI R149, RZ, 0x1f, R21 ;  /* 0x0000001fff957819 */ /* 0x000fe20000011415 */
[----:B------:R-:W-:Y:S01]  /*1470*/  IMAD.IADD R0, R33, 0x1, -R0 ;  /* 0x0000000121007824 */ /* 0x000fe200078e0a00 */
[----:B------:R-:W-:Y:S01]  /*1480*/  LOP3.LUT R86, R19, 0x7fffffe, RZ, 0xc0, !PT ;  /* 0x07fffffe13567812 */ /* 0x000fe200078ec0ff */
[----:B------:R-:W-:Y:S01]  /*1490*/  IMAD.WIDE.U32 R32, R32, UR4, R144 ;  /* 0x0000000420207c25 */ /* 0x000fe2000f8e0090 */
[----:B------:R-:W-:Y:S01]  /*14a0*/  ULDC.64 UR4, c[0x0][0x258] ;  /* 0x0000960000047ab9 */ /* 0x000fe20000000a00 */
[----:B------:R-:W-:-:S02]  /*14b0*/  LEA.HI R149, R149, R90, RZ, 0x2 ;  /* 0x0000005a95957211 */ /* 0x000fc400078f10ff */
[----:B------:R-:W-:Y:S02]  /*14c0*/  IMAD.IADD R31, R33, 0x1, R30 ;  /* 0x00000001211f7824 */ /* 0x000fe400078e021e */
[----:B------:R-:W-:Y:S01]  /*14d0*/  IMAD.MOV.U32 R30, RZ, RZ, R32 ;  /* 0x000000ffff1e7224 */ /* 0x000fe200078e0020 */
[----:B------:R-:W-:Y:S01]  /*14e0*/  LOP3.LUT R149, R149, 0xfffffffc, RZ, 0xc0, !PT ;  /* 0xfffffffc95957812 */ /* 0x000fe200078ec0ff */
[----:B------:R-:W-:Y:S02]  /*14f0*/  IMAD R4, R4, UR4, RZ ;  /* 0x0000000404047c24 */ /* 0x000fe4000f8e02ff */
[----:B------:R-:W-:Y:S02]  /*1500*/  IMAD R13, R13, UR6, RZ ;  /* 0x000000060d0d7c24 */ /* 0x000fe4000f8e02ff */
[C---:B------:R-:W-:Y:S02]  /*1510*/  IMAD R4, R15.reuse, UR5, R4 ;  /* 0x000000050f047c24 */ /* 0x040fe4000f8e0204 */
[----:B------:R-:W-:Y:S01]  /*1520*/  IMAD.WIDE.U32 R30, R15, UR4, R30 ;  /* 0x000000040f1e7c25 */ /* 0x000fe2000f8e001e */
[----:B------:R-:W-:-:S02]  /*1530*/  ULDC.64 UR4, c[0x0][0x218] ;  /* 0x0000860000047ab9 */ /* 0x000fc40000000a00 */
[----:B------:R-:W-:Y:S01]  /*1540*/  LEA R140, P0, R24, UR4, 0x1 ;  /* 0x00000004188c7c11 */ /* 0x000fe2000f8008ff */
[----:B------:R-:W-:Y:S01]  /*1550*/  IMAD R13, R12, UR7, R13 ;  /* 0x000000070c0d7c24 */ /* 0x000fe2000f8e020d */
[----:B------:R-:W-:Y:S01]  /*1560*/  SHF.R.S32.HI R12, RZ, 0x1, R19 ;  /* 0x00000001ff0c7819 */ /* 0x000fe20000011413 */
[----:B------:R-:W-:Y:S01]  /*1570*/  IMAD.WIDE.U32 R28, R11, UR10, R28 ;  /* 0x0000000a0b1c7c25 */ /* 0x000fe2000f8e001c */
[----:B------:R-:W-:Y:S01]  /*1580*/  SHF.R.S32.HI R19, RZ, 0x1f, R19 ;  /* 0x0000001fff137819 */ /* 0x000fe20000011413 */
[----:B------:R-:W-:Y:S02]  /*1590*/  ULDC.64 UR10, c[0x0][0x250] ;  /* 0x00009400000a7ab9 */ /* 0x000fe40000000a00 */
[----:B--2---:R-:W-:Y:S01]  /*15a0*/  IMAD R11, R17, R2, RZ ;  /* 0x00000002110b7224 */ /* 0x004fe200078e02ff */
[----:B------:R-:W-:Y:S01]  /*15b0*/  LEA.HI R15, R19, R12, RZ, 0x2 ;  /* 0x0000000c130f7211 */ /* 0x000fe200078f10ff */
[----:B------:R-:W-:Y:S02]  /*15c0*/  IMAD.IADD R31, R31, 0x1, R4 ;  /* 0x000000011f1f7824 */ /* 0x000fe400078e0204 */
[----:B------:R-:W-:Y:S01]  /*15d0*/  IMAD.IADD R13, R25, 0x1, R13 ;  /* 0x00000001190d7824 */ /* 0x000fe200078e020d */
[----:B------:R-:W-:Y:S01]  /*15e0*/  LOP3.LUT R15, R15, 0xfffffffc, RZ, 0xc0, !PT ;  /* 0xfffffffc0f0f7812 */ /* 0x000fe200078ec0ff */
[----:B------:R-:W-:-:S02]  /*15f0*/  IMAD R11, R16, R3, R11 ;  /* 0x00000003100b7224 */ /* 0x000fc400078e020b */
[----:B------:R-:W-:Y:S01]  /*1600*/  IMAD.WIDE.U32 R16, R16, R2, R30 ;  /* 0x0000000210107225 */ /* 0x000fe200078e001e */
[----:B------:R-:W-:Y:S01]  /*1610*/  LEA.HI.X R141, R24, UR5, R13, 0x1, P0 ;  /* 0x00000005188d7c11 */ /* 0x000fe200080f0c0d */
[----:B------:R-:W-:Y:S02]  /*1620*/  UMOV UR5, 0x400 ;  /* 0x0000040000057882 */ /* 0x000fe40000000000 */
[----:B------:R-:W-:Y:S01]  /*1630*/  IMAD.IADD R29, R29, 0x1, R14 ;  /* 0x000000011d1d7824 */ /* 0x000fe200078e020e */
[----:B------:R-:W-:Y:S01]  /*1640*/  LEA R14, P0, R16, UR12, 0x1 ;  /* 0x0000000c100e7c11 */ /* 0x000fe2000f8008ff */
[----:B------:R-:W-:Y:S01]  /*1650*/  IMAD.IADD R11, R17, 0x1, R11 ;  /* 0x00000001110b7824 */ /* 0x000fe200078e020b */
[----:B-1----:R-:W-:Y:S01]  /*1660*/  ULEA UR5, UR18, UR5, 0x18 ;  /* 0x0000000512057291 */ /* 0x002fe2000f8ec03f */
[----:B------:R-:W-:Y:S01]  /*1670*/  IMAD.IADD R4, R12, 0x1, -R15 ;  /* 0x000000010c047824 */ /* 0x000fe200078e0a0f */
[----:B------:R-:W-:Y:S01]  /*1680*/  USHF.L.U64.HI UR18, UR6, 0x6, UR7 ;  /* 0x0000000606127899 */ /* 0x000fe20008010207 */
[----:B------:R-:W-:Y:S01]  /*1690*/  IMAD R13, R10, UR10, RZ ;  /* 0x0000000a0a0d7c24 */ /* 0x000fe2000f8e02ff */
[----:B------:R-:W-:Y:S01]  /*16a0*/  LEA.HI.X R15, R16, UR13, R11, 0x1, P0 ;  /* 0x0000000d100f7c11 */ /* 0x000fe200080f0c0b */
[----:B------:R-:W-:Y:S01]  /*16b0*/  IMAD.WIDE.U32 R28, R6, UR10, R28 ;  /* 0x0000000a061c7c25 */ /* 0x000fe2000f8e001c */
[----:B------:R-:W-:Y:S01]  /*16c0*/  LEA R10, P0, R2, R14, 0x6 ;  /* 0x0000000e020a7211 */ /* 0x000fe200078030ff */
[----:B------:R-:W-:Y:S01]  /*16d0*/  ULDC.64 UR12, c[0x0][0x220] ;  /* 0x00008800000c7ab9 */ /* 0x000fe20000000a00 */
[----:B------:R-:W-:Y:S01]  /*16e0*/  LEA R143, R143, UR5, 0x1 ;  /* 0x000000058f8f7c11 */ /* 0x000fe2000f8e08ff */
[----:B------:R-:W-:Y:S01]  /*16f0*/  IMAD R13, R6, UR11, R13 ;  /* 0x0000000b060d7c24 */ /* 0x000fe2000f8e020d */
[----:B------:R-:W-:Y:S01]  /*1700*/  LEA.HI.X R11, R2, R15, R3, 0x6, P0 ;  /* 0x0000000f020b7211 */ /* 0x000fe200000f3403 */
[----:B------:R-:W-:Y:S01]  /*1710*/  IMAD.SHL.U32 R6, R4, 0x40, RZ ;  /* 0x0000004004067824 */ /* 0x000fe200078e00ff */
[----:B------:R-:W-:Y:S01]  /*1720*/  IADD3 R18, P0, R140, UR19, RZ ;  /* 0x000000138c127c10 */ /* 0x000fe2000ff1e0ff */
[----:B------:R-:W-:Y:S01]  /*1730*/  @!PT LDS RZ, [RZ] ;  /* 0x00000000fffff984 */ /* 0x000fe20000000800 */
[----:B------:R-:W-:Y:S01]  /*1740*/  @!PT LDS RZ, [RZ] ;  /* 0x00000000fffff984 */ /* 0x000fe20000000800 */
[----:B------:R-:W-:Y:S01]  /*1750*/  @!PT LDS RZ, [RZ] ;  /* 0x00000000fffff984 */ /* 0x000fe20000000800 */
[----:B------:R1:W-:Y:S01]  /*1760*/  LDGSTS.E.BYPASS.LTC128B.128 [R143], desc[UR16][R14.64] ;  /* 0x000000000e8f7fae */ /* 0x0003e2000b901d50 */
[----:B------:R-:W-:Y:S01]  /*1770*/  SHF.R.S32.HI R3, RZ, 0x1, R8 ;  /* 0x00000001ff037819 */ /* 0x000fe20000011408 */
[----:B------:R-:W-:Y:S01]  /*1780*/  IMAD.SHL.U32 R5, R5, 0x20, RZ ;  /* 0x0000002005057824 */ /* 0x000fe200078e00ff */
[----:B------:R-:W-:Y:S01]  /*1790*/  IADD3.X R19, R141, UR18, RZ, P0, !PT ;  /* 0x000000128d137c10 */ /* 0x000fe200087fe4ff */
[----:B------:R-:W-:Y:S01]  /*17a0*/  LDGSTS.E.BYPASS.LTC128B.128 [R143+0x800], desc[UR16][R10.64] ;  /* 0x008000000a8f7fae */ /* 0x000fe2000b901d50 */
[----:B------:R-:W-:Y:S01]  /*17b0*/  IADD3 R16, P0, R18, UR19, RZ ;  /* 0x0000001312107c10 */ /* 0x000fe2000ff1e0ff */
[----:B------:R-:W-:Y:S01]  /*17c0*/  IMAD.SHL.U32 R2, R3, 0x40, RZ ;  /* 0x0000004003027824 */ /* 0x000fe200078e00ff */
[----:B------:R-:W-:Y:S01]  /*17d0*/  LOP3.LUT R6, R6, 0xc0, RZ, 0xc0, !PT ;  /* 0x000000c006067812 */ /* 0x000fe200078ec0ff */
[----:B------:R-:W-:Y:S01]  /*17e0*/  LDGSTS.E.BYPASS.LTC128B.128 [R143+0x1000], desc[UR16][R140.64] ;  /* 0x010000008c8f7fae */ /* 0x000fe2000b901d50 */
[----:B------:R-:W-:Y:S01]  /*17f0*/  IADD3.X R17, R19, UR18, RZ, P0, !PT ;  /* 0x0000001213117c10 */ /* 0x000fe200087fe4ff */
[----:B------:R-:W-:Y:S01]  /*1800*/  IMAD.IADD R13, R29, 0x1, R13 ;  /* 0x000000011d0d7824 */ /* 0x000fe200078e020d */
[----:B------:R-:W-:Y:S01]  /*1810*/  LOP3.LUT R2, R2, 0xc0, RZ, 0xc0, !PT ;  /* 0x000000c002027812 */ /* 0x000fe200078ec0ff */
[----:B------:R-:W-:Y:S01]  /*1820*/  LDGSTS.E.BYPASS.LTC128B.128 [R143+0x1800], desc[UR16][R18.64] ;  /* 0x01800000128f7fae */ /* 0x000fe2000b901d50 */
[----:B------:R-:W-:Y:S01]  /*1830*/  LOP3.LUT R91, R5, 0xffffff00, RZ, 0xc0, !PT ;  /* 0xffffff00055b7812 */ /* 0x000fe200078ec0ff */
[----:B------:R-:W-:Y:S01]  /*1840*/  USHF.L.U64.HI UR11, UR10, 0x6, UR11 ;  /* 0x000000060a0b7899 */ /* 0x000fe2000801020b */
[----:B------:R-:W-:Y:S01]  /*1850*/  LOP3.LUT R9, R2, 0x8, R9, 0xf8, !PT ;  /* 0x0000000802097812 */ /* 0x000fe200078ef809 */
[----:B------:R-:W-:Y:S01]  /*1860*/  LDGSTS.E.BYPASS.LTC128B.128 [R143+0x2000], desc[UR16][R16.64] ;  /* 0x02000000108f7fae */ /* 0x000fe2000b901d50 */
[----:B------:R-:W-:Y:S01]  /*1870*/  SHF.R.U32.HI R2, RZ, 0x3, R2 ;  /* 0x00000003ff027819 */ /* 0x000fe20000011602 */
[----:B------:R-:W-:Y:S01]  /*1880*/  IMAD.IADD R86, R35, 0x1, -R86 ;  /* 0x0000000123567824 */ /* 0x000fe200078e0a56 */
[----:B------:R-:W-:Y:S01]  /*1890*/  UIADD3 UR4, UR5, 0x1000, URZ ;  /* 0x0000100005047890 */ /* 0x000fe2000fffe03f */
[----:B------:R-:W-:Y:S01]  /*18a0*/  IMAD R5, R90, 0x200, R91 ;  /* 0x000002005a057824 */ /* 0x000fe200078e025b */
[----:B------:R-:W-:Y:S01]  /*18b0*/  LOP3.LUT R2, R9, R2, RZ, 0x3c, !PT ;  /* 0x0000000209027212 */ /* 0x000fe200078e3cff */
[C---:B------:R-:W-:Y:S01]  /*18c0*/  IMAD R9, R7.reuse, 0x8, R0 ;  /* 0x0000000807097824 */ /* 0x040fe200078e0200 */
[----:B------:R-:W-:Y:S01]  /*18d0*/  LOP3.LUT P1, RZ, R4, 0x2, RZ, 0xc0, !PT ;  /* 0x0000000204ff7812 */ /* 0x000fe2000782c0ff */
[----:B------:R-:W-:Y:S01]  /*18e0*/  IMAD.SHL.U32 R7, R7, 0x8, RZ ;  /* 0x0000000807077824 */ /* 0x000fe200078e00ff */
[----:B------:R-:W-:Y:S01]  /*18f0*/  LOP3.LUT R29, R21, 0xffffffe0, RZ, 0xc0, !PT ;  /* 0xffffffe0151d7812 */ /* 0x000fe200078ec0ff */
[----:B------:R-:W-:Y:S01]  /*1900*/  IMAD.U32 R0, R9, 0x20, R2 ;  /* 0x0000002009007824 */ /* 0x000fe200078e0002 */
[----:B-1----:R-:W-:Y:S01]  /*1910*/  IADD3 R14, P0, R16, UR19, RZ ;  /* 0x00000013100e7c10 */ /* 0x002fe2000ff1e0ff */
[----:B------:R-:W-:Y:S01]  /*1920*/  IMAD R5, R86, 0x20, R5 ;  /* 0x0000002056057824 */ /* 0x000fe200078e0205 */
[----:B------:R-:W-:Y:S01]  /*1930*/  LOP3.LUT R7, R6, 0x8, R7, 0xf8, !PT ;  /* 0x0000000806077812 */ /* 0x000fe200078ef807 */
[----:B------:R-:W-:Y:S01]  /*1940*/  IMAD.SHL.U32 R21, R20, 0x2, RZ ;  /* 0x0000000214157824 */ /* 0x000fe200078e00ff */
[----:B------:R-:W-:Y:S01]  /*1950*/  IADD3.X R15, R17, UR18, RZ, P0, !PT ;  /* 0x00000012110f7c10 */ /* 0x000fe200087fe4ff */
[----:B------:R-:W-:Y:S01]  /*1960*/  IMAD.IADD R149, R90, 0x1, -R149 ;  /* 0x000000015a957824 */ /* 0x000fe200078e0a95 */
[C---:B------:R-:W-:Y:S01]  /*1970*/  LEA R138, P0, R28.reuse, UR12, 0x1 ;  /* 0x0000000c1c8a7c11 */ /* 0x040fe2000f8008ff */
[----:B------:R-:W-:Y:S01]  /*1980*/  USHF.L.U32 UR12, UR10, 0x6, URZ ;  /* 0x000000060a0c7899 */ /* 0x000fe2000800063f */
[----:B------:R-:W-:Y:S01]  /*1990*/  SHF.R.U32.HI R6, RZ, 0x3, R6 ;  /* 0x00000003ff067819 */ /* 0x000fe20000011606 */
[----:B------:R1:W-:Y:S01]  /*19a0*/  LDGSTS.E.BYPASS.LTC128B.128 [R143+0x2800], desc[UR16][R14.64] ;  /* 0x028000000e8f7fae */ /* 0x0003e2000b901d50 */
[----:B------:R-:W-:Y:S01]  /*19b0*/  LEA.HI.X R137, R28, UR13, R13, 0x1, P0 ;  /* 0x0000000d1c897c11 */ /* 0x000fe200080f0c0d */
[----:B------:R-:W-:Y:S01]  /*19c0*/  IMAD R91, R86, 0x20, R91 ;  /* 0x00000020565b7824 */ /* 0x000fe200078e025b */
[----:B------:R-:W-:Y:S01]  /*19d0*/  LOP3.LUT R2, R7, R6, RZ, 0x3c, !PT ;  /* 0x0000000607027212 */ /* 0x000fe200078e3cff */
[----:B------:R-:W0:Y:S01]  /*19e0*/  LDGDEPBAR ;  /* 0x00000000000079af */ /* 0x000e220000000000 */
[----:B------:R-:W-:Y:S01]  /*19f0*/  IADD3 R12, P0, R138, UR12, RZ ;  /* 0x0000000c8a0c7c10 */ /* 0x000fe2000ff1e0ff */
[----:B------:R-:W-:Y:S01]  /*1a00*/  IMAD.MOV.U32 R139, RZ, RZ, R137 ;  /* 0x000000ffff8b7224 */ /* 0x000fe200078e0089 */
[----:B------:R-:W-:Y:S01]  /*1a10*/  LEA R22, R0, UR5, 0x1 ;  /* 0x0000000500167c11 */ /* 0x000fe2000f8e08ff */
[----:B------:R-:W-:Y:S01]  /*1a20*/  IMAD.IADD R136, R2, 0x1, R5 ;  /* 0x0000000102887824 */ /* 0x000fe200078e0205 */
[----:B------:R-:W-:-:S02]  /*1a30*/  IADD3.X R13, R137, UR11, RZ, P0, !PT ;  /* 0x0000000b890d7c10 */ /* 0x000fc400087fe4ff */
[----:B------:R-:W-:Y:S01]  /*1a40*/  LEA R135, R0, UR4, 0x1 ;  /* 0x0000000400877c11 */ /* 0x000fe2000f8e08ff */
[----:B------:R-:W-:Y:S01]  /*1a50*/  IMAD.IADD R0, R20, 0x1, -R29 ;  /* 0x0000000114007824 */ /* 0x000fe200078e0a1d */
[----:B------:R-:W-:-:S03]  /*1a60*/  LEA R136, R136, UR5, 0x1 ;  /* 0x0000000588887c11 */ /* 0x000fc6000f8e08ff */
[----:B------:R-:W-:Y:S01]  /*1a70*/  VIADD R133, R135, 0x20 ;  /* 0x0000002087857836 */ /* 0x000fe20000000000 */
[----:B------:R-:W-:-:S04]  /*1a80*/  SHF.R.S32.HI R29, RZ, 0x1f, R0 ;  /* 0x0000001fff1d7819 */ /* 0x000fc80000011400 */
[----:B------:R-:W-:Y:S01]  /*1a90*/  LEA.HI R29, R29, R0, RZ, 0x2 ;  /* 0x000000001d1d7211 */ /* 0x000fe200078f10ff */
[----:B------:R-:W-:-:S03]  /*1aa0*/  IMAD.SHL.U32 R0, R84, 0x80, RZ ;  /* 0x0000008054007824 */ /* 0x000fc600078e00ff */
[----:B------:R-:W-:Y:S02]  /*1ab0*/  SHF.R.S32.HI R142, RZ, 0x2, R29 ;  /* 0x00000002ff8e7819 */ /* 0x000fe4000001141d */
[----:B-1----:R-:W-:Y:S01]  /*1ac0*/  IADD3 R14, P0, R12, UR12, RZ ;  /* 0x0000000c0c0e7c10 */ /* 0x002fe2000ff1e0ff */
[----:B------:R-:W-:-:S04]  /*1ad0*/  DEPBAR.LE SB0, 0x0 ;  /* 0x000080000000791a */ /* 0x000fc80000000000 */
[----:B------:R-:W-:Y:S01]  /*1ae0*/  BAR.SYNC.DEFER_BLOCKING 0x0 ;  /* 0x0000000000007b1d */ /* 0x000fe20000010000 */
[----:B------:R-:W-:Y:S02]  /*1af0*/  IADD3.X R15, R13, UR11, RZ, P0, !PT ;  /* 0x0000000b0d0f7c10 */ /* 0x000fe400087fe4ff */
[----:B------:R-:W-:Y:S02]  /*1b00*/  IADD3 R6, P0, R14, UR12, RZ ;  /* 0x0000000c0e067c10 */ /* 0x000fe4000ff1e0ff */
[----:B------:R-:W-:Y:S02]  /*1b10*/  IADD3 R85, R85, 0x1, R142 ;  /* 0x0000000155557810 */ /* 0x000fe40007ffe08e */
[----:B------:R-:W-:Y:S02]  /*1b20*/  IADD3.X R7, R15, UR11, RZ, P0, !PT ;  /* 0x0000000b0f077c10 */ /* 0x000fe400087fe4ff */
[----:B------:R-:W-:Y:S01]  /*1b30*/  LOP3.LUT P0, RZ, R3, 0x2, RZ, 0xc0, !PT ;  /* 0x0000000203ff7812 */ /* 0x000fe2000780c0ff */
[----:B------:R-:W-:Y:S01]  /*1b40*/  IMAD.MOV.U32 R3, RZ, RZ, 0x20 ;  /* 0x00000020ff037424 */ /* 0x000fe200078e00ff */
[----:B------:R-:W-:-:S02]  /*1b50*/  IADD3 R85, R88, -UR15, R85 ;  /* 0x8000000f58557c10 */ /* 0x000fc4000fffe055 */
[----:B------:R-:W-:Y:S02]  /*1b60*/  LOP3.LUT R92, R0, 0x6, R21, 0xf8, !PT ;  /* 0x00000006005c7812 */ /* 0x000fe400078ef815 */
[----:B------:R-:W-:Y:S01]  /*1b70*/  SEL R3, R3, 0xffffffe0, !P1 ;  /* 0xffffffe003037807 */ /* 0x000fe20004800000 */
[----:B------:R-:W-:-:S04]  /*1b80*/  VIADD R85, R85, UR14 ;  /* 0x0000000e55557c36 */ /* 0x000fc80008000000 */
[----:B------:R-:W-:Y:S01]  /*1b90*/  IMAD.IADD R134, R136, 0x1, R3 ;  /* 0x0000000188867824 */ /* 0x000fe200078e0203 */
[----:B------:R-:W-:Y:S01]  /*1ba0*/  VIMNMX R90, R85, R88, PT ;  /* 0x00000058555a7248 */ /* 0x000fe20003fe0100 */
[----:B------:R-:W-:Y:S01]  /*1bb0*/  @P0 VIADD R133, R135, 0xffffffe0 ;  /* 0xffffffe087850836 */ /* 0x000fe20000000000 */
[----:B------:R-:W-:Y:S01]  /*1bc0*/  VIADDMNMX R88, R85, 0x8, R88, PT ;  /* 0x0000000855587846 */ /* 0x000fe20003800158 */
[----:B------:R-:W-:Y:S01]  /*1bd0*/  @!PT LDS RZ, [RZ] ;  /* 0x00000000fffff984 */ /* 0x000fe20000000800 */
[----:B------:R-:W-:Y:S01]  /*1be0*/  @!PT LDS RZ, [RZ] ;  /* 0x00000000fffff984 */ /* 0x000fe20000000800 */
[----:B------:R-:W-:Y:S01]  /*1bf0*/  @!PT LDS RZ, [RZ] ;  /* 0x00000000fffff984 */ /* 0x000fe20000000800 */
[----:B------:R-:W-:Y:S01]  /*1c00*/  LDGSTS.E.BYPASS.LTC128B.128 [R143+0x3000], desc[UR16][R138.64] ;  /* 0x030000008a8f7fae */ /* 0x000fe2000b901d50 */
[----:B------:R-:W-:Y:S02]  /*1c10*/  VIADD R85, R92, 0xffffff88 ;  /* 0xffffff885c557836 */ /* 0x000fe40000000000 */
[C---:B------:R-:W-:Y:S01]  /*1c20*/  VIADD R130, R133.reuse, 0x400 ;  /* 0x0000040085827836 */ /* 0x040fe20000000000 */
[----:B------:R-:W-:Y:S01]  /*1c30*/  LDGSTS.E.BYPASS.LTC128B.128 [R143+0x3800], desc[UR16][R12.64] ;  /* 0x038000000c8f7fae */ /* 0x000fe2000b901d50 */
[----:B------:R-:W-:Y:S01]  /*1c40*/  VIADD R129, R133, 0x800 ;  /* 0x0000080085817836 */ /* 0x000fe20000000000 */
[----:B------:R-:W-:Y:S01]  /*1c50*/  ISETP.GE.AND P5, PT, R85, R90, PT ;  /* 0x0000005a5500720c */ /* 0x000fe20003fa6270 */
[----:B------:R-:W-:Y:S01]  /*1c60*/  VIADD R128, R133, 0xc00 ;  /* 0x00000c0085807836 */ /* 0x000fe20000000000 */
[----:B------:R-:W-:Y:S01]  /*1c70*/  LDGSTS.E.BYPASS.LTC128B.128 [R143+0x4000], desc[UR16][R14.64] ;  /* 0x040000000e8f7fae */ /* 0x000fe2000b901d50 */
[----:B------:R-:W-:Y:S01]  /*1c80*/  ISETP.GE.AND P2, PT, R85, R88, PT ;  /* 0x000000585500720c */ /* 0x000fe20003f46270 */
[----:B------:R-:W-:-:S02]  /*1c90*/  VIADD R127, R133, 0x1000 ;  /* 0x00001000857f7836 */ /* 0x000fc40000000000 */
[----:B------:R1:W-:Y:S01]  /*1ca0*/  LDGSTS.E.BYPASS.LTC128B.128 [R143+0x4800], desc[UR16][R6.64] ;  /* 0x04800000068f7fae */ /* 0x0003e2000b901d50 */
[C---:B------:R-:W-:Y:S02]  /*1cb0*/  VIADD R126, R133.reuse, 0x1400 ;  /* 0x00001400857e7836 */ /* 0x040fe40000000000 */
[C---:B------:R-:W-:Y:S01]  /*1cc0*/  VIADD R125, R133.reuse, 0x1800 ;  /* 0x00001800857d7836 */ /* 0x040fe20000000000 */
[----:B------:R-:W-:Y:S01]  /*1cd0*/  LDSM.16.M88.4 R16, [R136] ;  /* 0x000000008810783b */ /* 0x000fe20000000200 */
[----:B------:R-:W-:-:S03]  /*1ce0*/  VIADD R124, R133, 0x1c00 ;  /* 0x00001c00857c7836 */ /* 0x000fc60000000000 */
[----:B------:R-:W2:Y:S04]  /*1cf0*/  LDSM.16.M88.4 R8, [R22+0x1000] ;  /* 0x001000001608783b */ /* 0x000ea80000000200 */
[----:B------:R-:W-:Y:S04]  /*1d00*/  LDSM.16.M88.4 R76, [R134] ;  /* 0x00000000864c783b */ /* 0x000fe80000000200 */
[----:B------:R-:W-:Y:S04]  /*1d10*/  LDSM.16.M88.4 R64, [R22+0x1400] ;  /* 0x001400001640783b */ /* 0x000fe80000000200 */
[----:B------:R-:W3:Y:S04]  /*1d20*/  LDSM.16.M88.4 R56, [R22+0x1800] ;  /* 0x001800001638783b */ /* 0x000ee80000000200 */
[----:B------:R-:W4:Y:S04]  /*1d30*/  LDSM.16.M88.4 R48, [R22+0x1c00] ;  /* 0x001c00001630783b */ /* 0x000f280000000200 */
[----:B-1----:R-:W1:Y:S04]  /*1d40*/  LDSM.16.M88.4 R4, [R133] ;  /* 0x000000008504783b */ /* 0x002e680000000200 */
        /* <DEDUP_REMOVED lines=8> */
[----:B------:R-:W0:Y:S03]  /*1dd0*/  LDGDEPBAR ;  /* 0x00000000000079af */ /* 0x000e260000000000 */
[C---:B---3--:R-:W-:Y:S06]  /*1de0*/  HMMA.16816.F32 R60, R16.reuse, R56, RZ ;  /* 0x00000038103c723c */ /* 0x048fec00000018ff */
[----:B----4-:R-:W-:Y:S06]  /*1df0*/  HMMA.16816.F32 R52, R16, R48, RZ ;  /* 0x000000301034723c */ /* 0x010fec00000018ff */
[C---:B-1----:R-:W-:Y:S06]  /*1e00*/  HMMA.16816.F32 R12, R76.reuse, R4, R12 ;  /* 0x000000044c0c723c */ /* 0x042fec000000180c */
[----:B------:R-:W-:Y:S06]  /*1e10*/  HMMA.16816.F32 R8, R76, R6, R8 ;  /* 0x000000064c08723c */ /* 0x000fec0000001808 */
[C---:B------:R-:W-:Y:S06]  /*1e20*/  HMMA.16816.F32 R4, R16.reuse, R64, RZ ;  /* 0x000000401004723c */ /* 0x040fec00000018ff */
[C---:B------:R-:W-:Y:S06]  /*1e30*/  HMMA.16816.F32 R64, R16.reuse, R66, RZ ;  /* 0x000000421040723c */ /* 0x040fec00000018ff */
[C---:B-----5:R-:W-:Y:S06]  /*1e40*/  HMMA.16816.F32 R44, R16.reuse, R40, RZ ;  /* 0x00000028102c723c */ /* 0x060fec00000018ff */
[----:B------:R-:W-:Y:S01]  /*1e50*/  HMMA.16816.F32 R36, R16, R32, RZ ;  /* 0x000000201024723c */ /* 0x000fe200000018ff */
[----:B------:R-:W-:-:S05]  /*1e60*/  FSEL R94, R8, -INF , !P5 ;  /* 0xff800000085e7808 */ /* 0x000fca0006800000 */
        /* <DEDUP_REMOVED lines=8> */
[----:B------:R-:W-:-:S05]  /*1ef0*/  VIADD R69, R92, 0xffffff80 ;  /* 0xffffff805c457836 */ /* 0x000fca0000000000 */
[C---:B------:R-:W-:Y:S01]  /*1f00*/  ISETP.GE.AND P4, PT, R69.reuse, R90, PT ;  /* 0x0000005a4500720c */ /* 0x040fe20003f86270 */
[C---:B------:R-:W-:Y:S01]  /*1f10*/  VIADD R71, R92.reuse, 0xffffff81 ;  /* 0xffffff815c477836 */ /* 0x040fe20000000000 */
[----:B------:R-:W-:Y:S01]  /*1f20*/  ISETP.GE.AND P3, PT, R69, R88, PT ;  /* 0x000000584500720c */ /* 0x000fe20003f66270 */
[C---:B--2---:R-:W-:Y:S03]  /*1f30*/  HMMA.16816.F32 R4, R76.reuse, R80, R4 ;  /* 0x000000504c04723c */ /* 0x044fe60000001804 */
[C---:B------:R-:W-:Y:S02]  /*1f40*/  ISETP.GE.AND P1, PT, R71.reuse, R90, PT ;  /* 0x0000005a4700720c */ /* 0x040fe40003f26270 */
[----:B------:R-:W-:Y:S01]  /*1f50*/  ISETP.GE.AND P0, PT, R71, R88, PT ;  /* 0x000000584700720c */ /* 0x000fe20003f06270 */
[----:B------:R-:W-:Y:S01]  /*1f60*/  HMMA.16816.F32 R64, R76, R82, R64 ;  /* 0x000000524c40723c */ /* 0x000fe20000001840 */
[----:B------:R-:W1:Y:S01]  /*1f70*/  LDSM.16.M88.4 R68, [R133+0xc00] ;  /* 0x000c00008544783b */ /* 0x000e620000000200 */
[----:B------:R-:W-:Y:S01]  /*1f80*/  VIADD R81, R92, 0xffffff89 ;  /* 0xffffff895c517836 */ /* 0x000fe20000000000 */
[----:B------:R-:W-:-:S02]  /*1f90*/  FSEL R80, R12, -INF , !P4 ;  /* 0xff8000000c507808 */ /* 0x000fc40006000000 */
[----:B------:R-:W-:Y:S01]  /*1fa0*/  FSEL R87, R14, -INF , !P3 ;  /* 0xff8000000e577808 */ /* 0x000fe20005800000 */
[C---:B------:R-:W-:Y:S01]  /*1fb0*/  HMMA.16816.F32 R60, R76.reuse, R72, R60 ;  /* 0x000000484c3c723c */ /* 0x040fe2000000183c */
[C---:B------:R-:W-:Y:S02]  /*1fc0*/  ISETP.GE.AND P4, PT, R81.reuse, R90, PT ;  /* 0x0000005a5100720c */ /* 0x040fe40003f86270 */
[----:B------:R-:W-:Y:S01]  /*1fd0*/  ISETP.GE.AND P3, PT, R81, R88, PT ;  /* 0x000000585100720c */ /* 0x000fe20003f66270 */
[C---:B------:R-:W-:Y:S01]  /*1fe0*/  VIADD R81, R92.reuse, 0xffffff90 ;  /* 0xffffff905c517836 */ /* 0x040fe20000000000 */
[----:B------:R-:W-:Y:S01]  /*1ff0*/  FSEL R82, R13, -INF , !P1 ;  /* 0xff8000000d527808 */ /* 0x000fe20004800000 */
[C---:B------:R-:W-:Y:S01]  /*2000*/  VIADD R13, R92.reuse, 0xffffff91 ;  /* 0xffffff915c0d7836 */ /* 0x040fe20000000000 */
[----:B------:R-:W-:Y:S01]  /*2010*/  FSEL R83, R15, -INF , !P0 ;  /* 0xff8000000f537808 */ /* 0x000fe20004000000 */
[----:B------:R-:W-:Y:S01]  /*2020*/  HMMA.16816.F32 R56, R76, R74, R56 ;  /* 0x0000004a4c38723c */ /* 0x000fe20000001838 */
[C---:B------:R-:W-:Y:S01]  /*2030*/  ISETP.GE.AND P1, PT, R81.reuse, R90, PT ;  /* 0x0000005a5100720c */ /* 0x040fe20003f26270 */
[----:B------:R-:W-:Y:S01]  /*2040*/  VIADD R15, R92, 0xffffff98 ;  /* 0xffffff985c0f7836 */ /* 0x000fe20000000000 */
[----:B------:R-:W-:-:S02]  /*2050*/  ISETP.GE.AND P0, PT, R81, R88, PT ;  /* 0x000000585100720c */ /* 0x000fc40003f06270 */
[----:B------:R-:W-:Y:S02]  /*2060*/  FSEL R81, R10, -INF , !P2 ;  /* 0xff8000000a517808 */ /* 0x000fe40005000000 */
[----:B------:R-:W-:Y:S02]  /*2070*/  FSEL R72, R9, -INF , !P4 ;  /* 0xff80000009487808 */ /* 0x000fe40006000000 */
[----:B------:R-:W-:Y:S02]  /*2080*/  FSEL R93, R11, -INF , !P3 ;  /* 0xff8000000b5d7808 */ /* 0x000fe40005800000 */
[----:B------:R-:W2:Y:S01]  /*2090*/  LDSM.16.M88.4 R8, [R133+0x1000] ;  /* 0x001000008508783b */ /* 0x000ea20000000200 */
[C---:B------:R-:W-:Y:S02]  /*20a0*/  ISETP.GE.AND P5, PT, R13.reuse, R90, PT ;  /* 0x0000005a0d00720c */ /* 0x040fe40003fa6270 */
[----:B------:R-:W-:Y:S01]  /*20b0*/  ISETP.GE.AND P2, PT, R13, R88, PT ;  /* 0x000000580d00720c */ /* 0x000fe20003f46270 */
[----:B------:R-:W-:Y:S01]  /*20c0*/  VIADD R13, R92, 0xffffff99 ;  /* 0xffffff995c0d7836 */ /* 0x000fe20000000000 */
[----:B------:R-:W-:-:S02]  /*20d0*/  FSEL R100, R4, -INF , !P1 ;  /* 0xff80000004647808 */ /* 0x000fc40004800000 */
[----:B------:R-:W-:Y:S02]  /*20e0*/  FSEL R103, R6, -INF , !P0 ;  /* 0xff80000006677808 */ /* 0x000fe40004000000 */
[C---:B------:R-:W-:Y:S02]  /*20f0*/  ISETP.GE.AND P1, PT, R13.reuse, R90, PT ;  /* 0x0000005a0d00720c */ /* 0x040fe40003f26270 */
[----:B------:R-:W-:Y:S01]  /*2100*/  ISETP.GE.AND P0, PT, R13, R88, PT ;  /* 0x000000580d00720c */ /* 0x000fe20003f06270 */
[C---:B------:R-:W-:Y:S01]  /*2110*/  VIADD R13, R92.reuse, 0xffffffa0 ;  /* 0xffffffa05c0d7836 */ /* 0x040fe20000000000 */
[----:B------:R-:W-:Y:S01]  /*2120*/  FSEL R74, R5, -INF , !P5 ;  /* 0xff800000054a7808 */ /* 0x000fe20006800000 */
[C---:B------:R-:W-:Y:S01]  /*2130*/  VIADD R5, R92.reuse, 0xffffffa1 ;  /* 0xffffffa15c057836 */ /* 0x040fe20000000000 */
[C---:B------:R-:W-:Y:S01]  /*2140*/  ISETP.GE.AND P4, PT, R15.reuse, R90, PT ;  /* 0x0000005a0f00720c */ /* 0x040fe20003f86270 */
[----:B-1----:R-:W-:Y:S01]  /*2150*/  HMMA.16816.F32 R52, R76, R68, R52 ;  /* 0x000000444c34723c */ /* 0x002fe20000001834 */
[----:B------:R-:W-:Y:S01]  /*2160*/  ISETP.GE.AND P3, PT, R15, R88, PT ;  /* 0x000000580f00720c */ /* 0x000fe20003f66270 */
[----:B------:R-:W-:Y:S01]  /*2170*/  VIADD R15, R92, 0xffffffa8 ;  /* 0xffffffa85c0f7836 */ /* 0x000fe20000000000 */
[----:B------:R-:W-:-:S02]  /*2180*/  FSEL R105, R7, -INF , !P2 ;  /* 0xff80000007697808 */ /* 0x000fc40005000000 */
[----:B------:R-:W-:Y:S01]  /*2190*/  FSEL R106, R64, -INF , !P4 ;  /* 0xff800000406a7808 */ /* 0x000fe20006000000 */
[----:B------:R-:W-:Y:S01]  /*21a0*/  HMMA.16816.F32 R48, R76, R70, R48 ;  /* 0x000000464c30723c */ /* 0x000fe20000001830 */
[----:B------:R-:W-:Y:S02]  /*21b0*/  FSEL R99, R66, -INF , !P3 ;  /* 0xff80000042637808 */ /* 0x000fe40005800000 */
[C---:B------:R-:W-:Y:S02]  /*21c0*/  ISETP.GE.AND P5, PT, R13.reuse, R90, PT ;  /* 0x0000005a0d00720c */ /* 0x040fe40003fa6270 */
[----:B------:R-:W-:Y:S01]  /*21d0*/  ISETP.GE.AND P2, PT, R13, R88, PT ;  /* 0x000000580d00720c */ /* 0x000fe20003f46270 */
[----:B------:R-:W-:Y:S01]  /*21e0*/  VIADD R13, R92, 0xffffffa9 ;  /* 0xffffffa95c0d7836 */ /* 0x000fe20000000000 */
[C---:B------:R-:W-:Y:S02]  /*21f0*/  ISETP.GE.AND P4, PT, R5.reuse, R90, PT ;  /* 0x0000005a0500720c */ /* 0x040fe40003f86270 */
[----:B------:R-:W-:-:S02]  /*2200*/  ISETP.GE.AND P3, PT, R5, R88, PT ;  /* 0x000000580500720c */ /* 0x000fc40003f66270 */
[----:B------:R-:W1:Y:S01]  /*2210*/  LDSM.16.M88.4 R4, [R133+0x1400] ;  /* 0x001400008504783b */ /* 0x000e620000000200 */
[----:B------:R-:W-:Y:S02]  /*2220*/  FSEL R68, R65, -INF , !P1 ;  /* 0xff80000041447808 */ /* 0x000fe40004800000 */
[----:B------:R-:W-:Y:S02]  /*2230*/  FSEL R101, R67, -INF , !P0 ;  /* 0xff80000043657808 */ /* 0x000fe40004000000 */
        /* <DEDUP_REMOVED lines=9> */
[C---:B------:R-:W-:Y:S01]  /*22d0*/  VIADD R13, R92.reuse, 0xffffffb1 ;  /* 0xffffffb15c0d7836 */ /* 0x040fe20000000000 */
[----:B------:R-:W-:Y:S01]  /*22e0*/  FSEL R62, R61, -INF , !P4 ;  /* 0xff8000003d3e7808 */ /* 0x000fe20006000000 */
[C---:B------:R-:W-:Y:S01]  /*22f0*/  VIADD R9, R92.reuse, 0xffffffb9 ;  /* 0xffffffb95c097836 */ /* 0x040fe20000000000 */
[----:B------:R-:W-:Y:S01]  /*2300*/  FSEL R89, R63, -INF , !P3 ;  /* 0xff8000003f597808 */ /* 0x000fe20005800000 */
[----:B------:R-:W-:Y:S01]  /*2310*/  VIADD R63, R92, 0xffffffb8 ;  /* 0xffffffb85c3f7836 */ /* 0x000fe20000000000 */
[----:B------:R-:W-:Y:S01]  /*2320*/  FSEL R86, R56, -INF , !P1 ;  /* 0xff80000038567808 */ /* 0x000fe20004800000 */
[----:B------:R-:W-:Y:S01]  /*2330*/  VIADD R11, R92, 0xffffffc0 ;  /* 0xffffffc05c0b7836 */ /* 0x000fe20000000000 */
[----:B------:R-:W-:-:S02]  /*2340*/  FSEL R61, R58, -INF , !P0 ;  /* 0xff8000003a3d7808 */ /* 0x000fc40004000000 */
[C---:B------:R-:W-:Y:S02]  /*2350*/  ISETP.GE.AND P4, PT, R15.reuse, R90, PT ;  /* 0x0000005a0f00720c */ /* 0x040fe40003f86270 */
[----:B------:R-:W-:Y:S02]  /*2360*/  ISETP.GE.AND P3, PT, R15, R88, PT ;  /* 0x000000580f00720c */ /* 0x000fe40003f66270 */
[C---:B------:R-:W-:Y:S02]  /*2370*/  ISETP.GE.AND P1, PT, R13.reuse, R90, PT ;  /* 0x0000005a0d00720c */ /* 0x040fe40003f26270 */
[----:B------:R-:W-:Y:S02]  /*2380*/  ISETP.GE.AND P0, PT, R13, R88, PT ;  /* 0x000000580d00720c */ /* 0x000fe40003f06270 */
[----:B------:R-:W2:Y:S01]  /*2390*/  LDSM.16.M88.4 R12, [R133+0x1800] ;  /* 0x00180000850c783b */ /* 0x000ea20000000200 */
[----:B------:R-:W-:Y:S02]  /*23a0*/  FSEL R104, R57, -INF , !P5 ;  /* 0xff80000039687808 */ /* 0x000fe40006800000 */
[----:B------:R-:W-:-:S02]  /*23b0*/  FSEL R52, R52, -INF , !P4 ;  /* 0xff80000034347808 */ /* 0x000fc40006000000 */
[----:B------:R-:W-:Y:S02]  /*23c0*/  FSEL R57, R54, -INF , !P3 ;  /* 0xff80000036397808 */ /* 0x000fe40005800000 */
        /* <DEDUP_REMOVED lines=10> */
[----:B------:R-:W-:Y:S01]  /*2470*/  IMAD.IADD R4, R2, 0x1, R91 ;  /* 0x0000000102047824 */ /* 0x000fe200078e025b */
        /* <DEDUP_REMOVED lines=10> */
[----:B------:R-:W-:Y:S01]  /*2520*/  FSEL R66, R49, -INF , !P4 ;  /* 0xff80000031427808 */ /* 0x000fe20006000000 */
[----:B------:R-:W-:-:S04]  /*2530*/  DEPBAR.LE SB0, 0x0 ;  /* 0x000080000000791a */ /* 0x000fc80000000000 */
[----:B------:R-:W-:Y:S01]  /*2540*/  FSEL R44, R44, -INF , !P1 ;  /* 0xff8000002c2c7808 */ /* 0x000fe20004800000 */
[C---:B--2---:R-:W-:Y:S01]  /*2550*/  HMMA.16816.F32 R28, R76.reuse, R12, R28 ;  /* 0x0000000c4c1c723c */ /* 0x044fe2000000181c */
[----:B------:R-:W-:Y:S02]  /*2560*/  FSEL R49, R46, -INF , !P0 ;  /* 0xff8000002e317808 */ /* 0x000fe40004000000 */
[----:B------:R-:W-:Y:S02]  /*2570*/  FSEL R59, R51, -INF , !P3 ;  /* 0xff800000333b7808 */ /* 0x000fe40005800000 */
[C---:B------:R-:W-:Y:S01]  /*2580*/  ISETP.GE.AND P1, PT, R5.reuse, R90, PT ;  /* 0x0000005a0500720c */ /* 0x040fe20003f26270 */
[----:B------:R-:W-:Y:S01]  /*2590*/  HMMA.16816.F32 R12, R76, R14, R24 ;  /* 0x0000000e4c0c723c */ /* 0x000fe20000001818 */
        /* <DEDUP_REMOVED lines=16> */
[----:B------:R-:W-:Y:S01]  /*26a0*/  FSEL R41, R38, -INF , !P2 ;  /* 0xff80000026297808 */ /* 0x000fe20005000000 */
[----:B-1----:R-:W-:Y:S01]  /*26b0*/  HMMA.16816.F32 R20, R76, R8, R20 ;  /* 0x000000084c14723c */ /* 0x002fe20000001814 */
[----:B------:R-:W-:Y:S01]  /*26c0*/  FSEL R43, R43, -INF , !P0 ;  /* 0xff8000002b2b7808 */ /* 0x000fe20004000000 */
[----:B------:R-:W-:Y:S01]  /*26d0*/  BAR.SYNC.DEFER_BLOCKING 0x0 ;  /* 0x0000000000007b1d */ /* 0x000fe20000010000 */
        /* <DEDUP_REMOVED lines=38> */
[----:B------:R-:W-:Y:S02]  /*2940*/  ISETP.GE.AND P0, PT, R5, R88, PT ;  /* 0x000000580500720c */ /* 0x000fe40003f06270 */
[----:B------:R-:W-:-:S02]  /*2950*/  FSEL R96, R20, -INF , !P1 ;  /* 0xff80000014607808 */ /* 0x000fc40004800000 */
[----:B------:R-:W-:Y:S02]  /*2960*/  FSEL R20, R19, -INF , !P0 ;  /* 0xff80000013147808 */ /* 0x000fe40004000000 */
[----:B------:R-:W-:Y:S02]  /*2970*/  ISETP.GE.AND P0, PT, R84, 0x2, PT ;  /* 0x000000025400780c */ /* 0x000fe40003f06270 */
[----:B------:R-:W-:Y:S02]  /*2980*/  FSEL R92, R13, -INF , !P4 ;  /* 0xff8000000d5c7808 */ /* 0x000fe40006000000 */
[----:B------:R-:W-:Y:S02]  /*2990*/  FSEL R31, R15, -INF , !P3 ;  /* 0xff8000000f1f7808 */ /* 0x000fe40005800000 */
[-C--:B------:R-:W-:Y:S02]  /*29a0*/  ISETP.GE.AND P4, PT, R7, R90.reuse, PT ;  /* 0x0000005a0700720c */ /* 0x080fe40003f86270 */
        /* <DEDUP_REMOVED lines=68> */
.L_x_4207:
[----:B------:R-:W-:-:S04]  /*2df0*/  ULEA UR6, -UR6, URZ, 0x7 ;  /* 0x0000003f06067291 */ /* 0x000fc8000f8e393f */
[----:B------:R-:W-:Y:S02]  /*2e00*/  USHF.R.S32.HI UR4, URZ, 0x1f, UR6 ;  /* 0x0000001f3f047899 */ /* 0x000fe40008011406 */
[----:B------:R-:W-:-:S04]  /*2e10*/  MOV R2, UR6 ;  /* 0x0000000600027c02 */ /* 0x000fc80008000f00 */
[----:B------:R-:W-:-:S07]  /*2e20*/  MOV R0, UR4 ;  /* 0x0000000400007c02 */ /* 0x000fce0008000f00 */
.L_x_4208:
        /* <DEDUP_REMOVED lines=16> */
.L_x_4206:
        /* <DEDUP_REMOVED lines=60> */
[----:B------:R-:W-:-:S02]  /*32f0*/  LEA R132, R4, UR5, 0x1 ;  /* 0x0000000504847c11 */ /* 0x000fc4000f8e08ff */
[----:B-1----:R-:W-:Y:S02]  /*3300*/  FMNMX.FTZ R6, R28, R5, !PT ;  /* 0x000000051c067209 */ /* 0x002fe40007810000 */
[----:B------:R-:W-:Y:S01]  /*3310*/  FMNMX.FTZ R5, R21, R0, !PT ;  /* 0x0000000015057209 */ /* 0x000fe20007810000 */
[----:B------:R-:W-:Y:S01]  /*3320*/  LDSM.16.MT88.4 R12, [R132+0x3400] ;  /* 0x00340000840c783b */ /* 0x000fe20000004200 */
[----:B------:R-:W-:-:S03]  /*3330*/  IADD3 R131, R3, R132, RZ ;  /* 0x0000008403837210 */ /* 0x000fc60007ffe0ff */
[----:B------:R-:W1:Y:S04]  /*3340*/  SHFL.BFLY PT, R7, R6, 0x2, 0x1f ;  /* 0x0c401f0006077f89 */ /* 0x000e6800000e0000 */
[----:B------:R-:W-:Y:S04]  /*3350*/  LDSM.16.MT88.4 R8, [R131+0x3400] ;  /* 0x003400008308783b */ /* 0x000fe80000004200 */
[----:B------:R-:W-:Y:S01]  /*3360*/  LDSM.16.MT88.4 R16, [R132+0x4400] ;  /* 0x004400008410783b */ /* 0x000fe20000004200 */
        /* <DEDUP_REMOVED lines=13> */
[----:B------:R-:W2:Y:S01]  /*3440*/  LDSM.16.MT88.4 R72, [R132+0x3000] ;  /* 0x003000008448783b */ /* 0x000ea20000004200 */
        /* <DEDUP_REMOVED lines=14> */
[----:B-1----:R-:W-:-:S02]  /*3530*/  FMNMX.FTZ R0, R5, R0, !PT ;  /* 0x0000000005007209 */ /* 0x002fc40007810000 */
[----:B------:R-:W1:Y:S02]  /*3540*/  LDSM.16.MT88.4 R4, [R131+0x3000] ;  /* 0x003000008304783b */ /* 0x000e640000004200 */
[C---:B------:R-:W-:Y:S01]  /*3550*/  FSETP.NEU.FTZ.AND P1, PT, R0.reuse, -INF , PT ;  /* 0xff8000000000780b */ /* 0x040fe20003f3d000 */
[----:B------:R-:W-:Y:S01]  /*3560*/  FMUL.FTZ R22, R0, UR4 ;  /* 0x0000000400167c20 */ /* 0x000fe20008410000 */
[----:B------:R-:W3:Y:S04]  /*3570*/  MUFU.EX2 R95, R95 ;  /* 0x0000005f005f7308 */ /* 0x000ee80000000800 */
[----:B------:R-:W-:-:S04]  /*3580*/  FSEL R22, R22, RZ, P1 ;  /* 0x000000ff16167208 */ /* 0x000fc80000800000 */
        /* <DEDUP_REMOVED lines=33> */
[----:B---3--:R-:W-:Y:S01]  /*37a0*/  F2FP.F16.F32.PACK_AB R81, R100, R97 ;  /* 0x000000616451723e */ /* 0x008fe200000000ff */
[--C-:B------:R-:W-:Y:S01]  /*37b0*/  FFMA.FTZ R46, R49, UR4, -R22.reuse ;  /* 0x00000004312e7c23 */ /* 0x100fe20008010816 */
[--C-:B------:R-:W-:Y:S01]  /*37c0*/  FFMA.FTZ R47, R47, UR4, -R22.reuse ;  /* 0x000000042f2f7c23 */ /* 0x100fe20008010816 */
[--C-:B------:R-:W-:Y:S01]  /*37d0*/  FFMA.FTZ R50, R45, UR4, -R22.reuse ;  /* 0x000000042d327c23 */ /* 0x100fe20008010816 */
[----:B------:R-:W-:Y:S01]  /*37e0*/  FFMA.FTZ R43, R43, UR4, -R22 ;  /* 0x000000042b2b7c23 */ /* 0x000fe20008010816 */
[----:B------:R-:W-:Y:S01]  /*37f0*/  FADD.FTZ R98, R98, R95 ;  /* 0x0000005f62627221 */ /* 0x000fe20000010000 */
[----:B------:R-:W-:Y:S01]  /*3800*/  FADD.FTZ R97, R97, R100 ;  /* 0x0000006461617221 */ /* 0x000fe20000010000 */
[----:B------:R-:W-:Y:S01]  /*3810*/  MUFU.EX2 R67, R67 ;  /* 0x0000004300437308 */ /* 0x000fe20000000800 */
[--C-:B------:R-:W-:Y:S01]  /*3820*/  FFMA.FTZ R103, R34, UR4, -R51.reuse ;  /* 0x0000000422677c23 */ /* 0x100fe20008010833 */
[----:B------:R-:W-:Y:S01]  /*3830*/  FADD.FTZ R91, R91, R98 ;  /* 0x000000625b5b7221 */ /* 0x000fe20000010000 */
[--C-:B------:R-:W-:Y:S01]  /*3840*/  FFMA.FTZ R34, R41, UR4, -R22.reuse ;  /* 0x0000000429227c23 */ /* 0x100fe20008010816 */
[----:B------:R-:W-:Y:S01]  /*3850*/  FFMA.FTZ R105, R24, UR4, -R51 ;  /* 0x0000000418697c23 */ /* 0x000fe20008010833 */
[--C-:B------:R-:W-:Y:S01]  /*3860*/  FFMA.FTZ R41, R27, UR4, -R22.reuse ;  /* 0x000000041b297c23 */ /* 0x100fe20008010816 */
[----:B------:R-:W-:Y:S01]  /*3870*/  FADD.FTZ R88, R88, R91 ;  /* 0x0000005b58587221 */ /* 0x000fe20000010000 */
        /* <DEDUP_REMOVED lines=9> */
[C---:B--2---:R-:W-:Y:S01]  /*3910*/  HMMA.16816.F32 R68, R80.reuse, R72, RZ ;  /* 0x000000485044723c */ /* 0x044fe200000018ff */
[----:B------:R-:W-:Y:S01]  /*3920*/  MUFU.EX2 R55, R55 ;  /* 0x0000003700377308 */ /* 0x000fe20000000800 */
[--C-:B------:R-:W-:Y:S01]  /*3930*/  FFMA.FTZ R31, R31, UR4, -R22.reuse ;  /* 0x000000041f1f7c23 */ /* 0x100fe20008010816 */
[--C-:B------:R-:W-:Y:S01]  /*3940*/  FFMA.FTZ R45, R102, UR4, -R51.reuse ;  /* 0x00000004662d7c23 */ /* 0x100fe20008010833 */
[--C-:B------:R-:W-:Y:S01]  /*3950*/  FFMA.FTZ R27, R90, UR4, -R51.reuse ;  /* 0x000000045a1b7c23 */ /* 0x100fe20008010833 */
[----:B------:R-:W-:Y:S01]  /*3960*/  FFMA.FTZ R51, R28, UR4, -R51 ;  /* 0x000000041c337c23 */ /* 0x000fe20008010833 */
[----:B------:R-:W-:Y:S01]  /*3970*/  HMMA.16816.F32 R72, R80, R74, RZ ;  /* 0x0000004a5048723c */ /* 0x000fe200000018ff */
[--C-:B------:R-:W-:Y:S01]  /*3980*/  FFMA.FTZ R25, R25, UR4, -R22.reuse ;  /* 0x0000000419197c23 */ /* 0x100fe20008010816 */
[--C-:B------:R-:W-:Y:S01]  /*3990*/  FFMA.FTZ R21, R21, UR4, -R22.reuse ;  /* 0x0000000415157c23 */ /* 0x100fe20008010816 */
[----:B------:R-:W2:Y:S01]  /*39a0*/  MUFU.EX2 R30, R30 ;  /* 0x0000001e001e7308 */ /* 0x000ea20000000800 */
[----:B------:R-:W-:-:S02]  /*39b0*/  FFMA.FTZ R152, R20, UR4, -R22 ;  /* 0x0000000414987c23 */ /* 0x000fc40008010816 */
[C---:B-1----:R-:W-:Y:S05]  /*39c0*/  HMMA.16816.F32 R76, R80.reuse, R4, RZ ;  /* 0x00000004504c723c */ /* 0x042fea00000018ff */
[----:B------:R-:W-:Y:S01]  /*39d0*/  MUFU.EX2 R87, R87 ;  /* 0x0000005700577308 */ /* 0x000fe20000000800 */
[----:B------:R-:W-:Y:S01]  /*39e0*/  HMMA.16816.F32 R80, R80, R6, RZ ;  /* 0x000000065050723c */ /* 0x000fe200000018ff */
[----:B---3--:R-:W-:Y:S01]  /*39f0*/  F2FP.F16.F32.PACK_AB R4, R38, R67 ;  /* 0x000000432604723e */ /* 0x008fe200000000ff */
[----:B------:R-:W-:-:S04]  /*3a00*/  FADD.FTZ R67, R67, R88 ;  /* 0x0000005843437221 */ /* 0x000fc80000010000 */
[----:B------:R-:W-:Y:S01]  /*3a10*/  FADD.FTZ R38, R38, R67 ;  /* 0x0000004326267221 */ /* 0x000fe20000010000 */
[----:B------:R-:W1:Y:S01]  /*3a20*/  MUFU.EX2 R48, R48 ;  /* 0x0000003000307308 */ /* 0x000e620000000800 */
[----:B--2---:R-:W-:Y:S02]  /*3a30*/  F2FP.F16.F32.PACK_AB R6, R30, R55 ;  /* 0x000000371e06723e */ /* 0x004fe400000000ff */
[----:B------:R-:W-:Y:S01]  /*3a40*/  FADD.FTZ R55, R55, R38 ;  /* 0x0000002637377221 */ /* 0x000fe20000010000 */
[----:B------:R-:W-:-:S03]  /*3a50*/  FFMA.FTZ R38, R23, UR4, -R22 ;  /* 0x0000000417267c23 */ /* 0x000fc60008010816 */
[----:B------:R-:W-:Y:S01]  /*3a60*/  FADD.FTZ R30, R30, R55 ;  /* 0x000000371e1e7221 */ /* 0x000fe20000010000 */
[----:B------:R-:W-:Y:S08]  /*3a70*/  MUFU.EX2 R42, R42 ;  /* 0x0000002a002a7308 */ /* 0x000ff00000000800 */
[----:B------:R-:W2:Y:S01]  /*3a80*/  MUFU.EX2 R3, R3 ;  /* 0x0000000300037308 */ /* 0x000ea20000000800 */
[----:B-1----:R-:W-:-:S07]  /*3a90*/  F2FP.F16.F32.PACK_AB R5, R48, R87 ;  /* 0x000000573005723e */ /* 0x002fce00000000ff */
[----:B------:R-:W-:Y:S08]  /*3aa0*/  MUFU.EX2 R101, R101 ;  /* 0x0000006500657308 */ /* 0x000ff00000000800 */
[----:B------:R-:W1:Y:S01]  /*3ab0*/  MUFU.EX2 R62, R62 ;  /* 0x0000003e003e7308 */ /* 0x000e620000000800 */
[----:B--2---:R-:W-:-:S07]  /*3ac0*/  F2FP.F16.F32.PACK_AB R7, R3, R42 ;  /* 0x0000002a0307723e */ /* 0x004fce00000000ff */
[C---:B------:R-:W-:Y:S01]  /*3ad0*/  HMMA.16816.F32 R76, R4.reuse, R8, R76 ;  /* 0x00000008044c723c */ /* 0x040fe2000000184c */
[----:B------:R-:W-:Y:S05]  /*3ae0*/  MUFU.EX2 R99, R99 ;  /* 0x0000006300637308 */ /* 0x000fea0000000800 */
[C---:B------:R-:W-:Y:S01]  /*3af0*/  HMMA.16816.F32 R80, R4.reuse, R10, R80 ;  /* 0x0000000a0450723c */ /* 0x040fe20000001850 */
[----:B------:R-:W2:Y:S02]  /*3b00*/  LDSM.16.MT88.4 R8, [R131+0x3800] ;  /* 0x003800008308783b */ /* 0x000ea40000004200 */
[----:B------:R-:W3:Y:S03]  /*3b10*/  MUFU.EX2 R60, R60 ;  /* 0x0000003c003c7308 */ /* 0x000ee60000000800 */
[C---:B------:R-:W-:Y:S05]  /*3b20*/  HMMA.16816.F32 R68, R4.reuse, R12, R68 ;  /* 0x0000000c0444723c */ /* 0x040fea0000001844 */
[----:B------:R-:W-:Y:S01]  /*3b30*/  MUFU.EX2 R65, R65 ;  /* 0x0000004100417308 */ /* 0x000fe20000000800 */
[----:B------:R-:W-:Y:S01]  /*3b40*/  HMMA.16816.F32 R72, R4, R14, R72 ;  /* 0x0000000e0448723c */ /* 0x000fe20000001848 */
[----:B------:R-:W4:Y:S06]  /*3b50*/  LDSM.16.MT88.4 R12, [R132+0x3800] ;  /* 0x00380000840c783b */ /* 0x000f2c0000004200 */
[----:B------:R-:W5:Y:S01]  /*3b60*/  MUFU.EX2 R104, R104 ;  /* 0x0000006800687308 */ /* 0x000f620000000800 */
[----:B-1----:R-:W-:Y:S01]  /*3b70*/  F2FP.F16.F32.PACK_AB R4, R62, R101 ;  /* 0x000000653e04723e */ /* 0x002fe200000000ff */
[----:B------:R-:W-:Y:S01]  /*3b80*/  FADD.FTZ R101, R101, R30 ;  /* 0x0000001e65657221 */ /* 0x000fe20000010000 */
[----:B---3--:R-:W-:-:S03]  /*3b90*/  F2FP.F16.F32.PACK_AB R6, R60, R99 ;  /* 0x000000633c06723e */ /* 0x008fc600000000ff */
[----:B------:R-:W-:Y:S02]  /*3ba0*/  FADD.FTZ R62, R62, R101 ;  /* 0x000000653e3e7221 */ /* 0x000fe40000010000 */
[----:B------:R-:W-:Y:S02]  /*3bb0*/  MUFU.EX2 R86, R86 ;  /* 0x0000005600567308 */ /* 0x000fe40000000800 */
[----:B------:R-:W-:-:S04]  /*3bc0*/  FADD.FTZ R99, R99, R62 ;  /* 0x0000003e63637221 */ /* 0x000fc80000010000 */
[----:B------:R-:W-:Y:S02]  /*3bd0*/  FADD.FTZ R60, R60, R99 ;  /* 0x000000633c3c7221 */ /* 0x000fe40000010000 */
[----:B------:R-:W1:Y:S01]  /*3be0*/  MUFU.EX2 R61, R61 ;  /* 0x0000003d003d7308 */ /* 0x000e620000000800 */
[----:B-----5:R-:W-:-:S07]  /*3bf0*/  F2FP.F16.F32.PACK_AB R5, R104, R65 ;  /* 0x000000416805723e */ /* 0x020fce00000000ff */
[----:B------:R-:W-:Y:S08]  /*3c00*/  MUFU.EX2 R89, R89 ;  /* 0x0000005900597308 */ /* 0x000ff00000000800 */
[----:B------:R-:W3:Y:S01]  /*3c10*/  MUFU.EX2 R54, R54 ;  /* 0x0000003600367308 */ /* 0x000ee20000000800 */
[----:B-1----:R-:W-:-:S07]  /*3c20*/  F2FP.F16.F32.PACK_AB R7, R61, R86 ;  /* 0x000000563d07723e */ /* 0x002fce00000000ff */
        /* <DEDUP_REMOVED lines=8> */
[----:B------:R-:W4:Y:S06]  /*3cb0*/  LDSM.16.MT88.4 R12, [R132+0x3c00] ;  /* 0x003c0000840c783b */ /* 0x000f2c0000004200 */
[----:B------:R-:W5:Y:S01]  /*3cc0*/  MUFU.EX2 R57, R57 ;  /* 0x0000003900397308 */ /* 0x000f620000000800 */
[----:B---3--:R-:W-:Y:S01]  /*3cd0*/  F2FP.F16.F32.PACK_AB R4, R54, R89 ;  /* 0x000000593604723e */ /* 0x008fe200000000ff */
[----:B------:R-:W-:Y:S01]  /*3ce0*/  FADD.FTZ R89, R89, R60 ;  /* 0x0000003c59597221 */ /* 0x000fe20000010000 */
[----:B--2---:R-:W-:-:S03]  /*3cf0*/  F2FP.F16.F32.PACK_AB R6, R52, R85 ;  /* 0x000000553406723e */ /* 0x004fc600000000ff */
[----:B------:R-:W-:Y:S02]  /*3d00*/  FADD.FTZ R54, R54, R89 ;  /* 0x0000005936367221 */ /* 0x000fe40000010000 */
[----:B------:R-:W-:Y:S02]  /*3d10*/  MUFU.EX2 R66, R66 ;  /* 0x0000004200427308 */ /* 0x000fe40000000800 */
[----:B------:R-:W-:-:S04]  /*3d20*/  FADD.FTZ R85, R85, R54 ;  /* 0x0000003655557221 */ /* 0x000fc80000010000 */
[----:B------:R-:W-:Y:S02]  /*3d30*/  FADD.FTZ R52, R52, R85 ;  /* 0x0000005534347221 */ /* 0x000fe40000010000 */
        /* <DEDUP_REMOVED lines=29> */
[C---:B----4-:R-:W-:Y:S01]  /*3f10*/  HMMA.16816.F32 R68, R4.reuse, R12, R68 ;  /* 0x0000000c0444723c */ /* 0x050fe20000001844 */
        /* <DEDUP_REMOVED lines=9> */
[----:B------:R-:W4:Y:S03]  /*3fb0*/  LDSM.16.MT88.4 R8, [R132+0x4800] ;  /* 0x004800008408783b */ /* 0x000f260000004200 */
[----:B------:R-:W-:Y:S02]  /*3fc0*/  FADD.FTZ R42, R42, R87 ;  /* 0x000000572a2a7221 */ /* 0x000fe40000010000 */
[----:B------:R-:W5:Y:S01]  /*3fd0*/  MUFU.EX2 R41, R41 ;  /* 0x0000002900297308 */ /* 0x000f620000000800 */
[----:B---3--:R-:W-:Y:S01]  /*3fe0*/  F2FP.F16.F32.PACK_AB R4, R105, R106 ;  /* 0x0000006a6904723e */ /* 0x008fe200000000ff */
        /* <DEDUP_REMOVED lines=40> */
[----:B------:R-:W-:-:S03]  /*4270*/  FADD.FTZ R103, R103, R36 ;  /* 0x0000002467677221 */ /* 0x000fc60000010000 */
[----:B------:R-:W-:Y:S01]  /*4280*/  MUFU.EX2 R29, R29 ;  /* 0x0000001d001d7308 */ /* 0x000fe20000000800 */
[----:B------:R-:W-:-:S04]  /*4290*/  FADD.FTZ R32, R32, R103 ;  /* 0x0000006720207221 */ /* 0x000fc80000010000 */
        /* <DEDUP_REMOVED lines=18> */
[----:B------:R-:W-:Y:S07]  /*43c0*/  HMMA.16816.F32 R80, R4, R18, R80 ;  /* 0x000000120450723c */ /* 0x000fee0000001850 */
[----:B------:R-:W5:Y:S01]  /*43d0*/  MUFU.EX2 R30, R51 ;  /* 0x00000033001e7308 */ /* 0x000f620000000800 */
[----:B---3--:R-:W-:Y:S01]  /*43e0*/  F2FP.F16.F32.PACK_AB R4, R45, R26 ;  /* 0x0000001a2d04723e */ /* 0x008fe200000000ff */
[----:B------:R-:W-:Y:S01]  /*43f0*/  FADD.FTZ R26, R26, R49 ;  /* 0x000000311a1a7221 */ /* 0x000fe20000010000 */
[----:B----4-:R-:W-:Y:S01]  /*4400*/  F2FP.F16.F32.PACK_AB R5, R38, R3 ;  /* 0x000000032605723e */ /* 0x010fe200000000ff */
[----:B------:R-:W-:-:S02]  /*4410*/  FADD.FTZ R3, R3, R28 ;  /* 0x0000001c03037221 */ /* 0x000fc40000010000 */
[----:B------:R-:W-:Y:S02]  /*4420*/  FADD.FTZ R26, R45, R26 ;  /* 0x0000001a2d1a7221 */ /* 0x000fe40000010000 */
[----:B------:R-:W-:Y:S01]  /*4430*/  MUFU.EX2 R21, R21 ;  /* 0x0000001500157308 */ /* 0x000fe20000000800 */
[----:B------:R-:W-:-:S07]  /*4440*/  FADD.FTZ R38, R38, R3 ;  /* 0x0000000326267221 */ /* 0x000fce0000010000 */
[----:B------:R-:W3:Y:S01]  /*4450*/  MUFU.EX2 R152, R152 ;  /* 0x0000009800987308 */ /* 0x000ee20000000800 */
[----:B-----5:R-:W-:Y:S01]  /*4460*/  F2FP.F16.F32.PACK_AB R6, R30, R27 ;  /* 0x0000001b1e06723e */ /* 0x020fe200000000ff */
[----:B------:R-:W-:-:S04]  /*4470*/  FADD.FTZ R27, R27, R26 ;  /* 0x0000001a1b1b7221 */ /* 0x000fc80000010000 */
[----:B------:R-:W-:Y:S01]  /*4480*/  FADD.FTZ R153, R30, R27 ;  /* 0x0000001b1e997221 */ /* 0x000fe20000010000 */
[----:B---3--:R-:W-:Y:S01]  /*4490*/  F2FP.F16.F32.PACK_AB R7, R152, R21 ;  /* 0x000000159807723e */ /* 0x008fe200000000ff */
[----:B------:R-:W-:-:S04]  /*44a0*/  FADD.FTZ R21, R21, R38 ;  /* 0x0000002615157221 */ /* 0x000fc80000010000 */
[----:B------:R-:W-:Y:S02]  /*44b0*/  FADD.FTZ R152, R152, R21 ;  /* 0x0000001598987221 */ /* 0x000fe40000010000 */
[C---:B--2---:R-:W-:Y:S06]  /*44c0*/  HMMA.16816.F32 R68, R4.reuse, R12, R68 ;  /* 0x0000000c0444723c */ /* 0x044fec0000001844 */
        /* <DEDUP_REMOVED lines=14> */
.L_x_4213:
        /* <DEDUP_REMOVED lines=66> */
.L_x_4210:
        /* <DEDUP_REMOVED lines=15> */
[----:B------:R-:W-:Y:S03]  /*4ac0*/  ISETP.GE.AND P0, PT, R151, 0x1, PT ;  /* 0x000000019700780c */ /* 0x000fe60003f06270 */
[----:B------:R1:W-:Y:S04]  /*4ad0*/  LDGSTS.E.BYPASS.LTC128B.128 [R143+0x4800], desc[UR16][R86.64] ;  /* 0x04800000568f7fae */ /* 0x0003e8000b901d50 */
[----:B------:R-:W-:Y:S04]  /*4ae0*/  LDSM.16.M88.4 R88, [R136] ;  /* 0x000000008858783b */ /* 0x000fe80000000200 */
[----:B------:R-:W2:Y:S04]  /*4af0*/  LDSM.16.M88.4 R92, [R135] ;  /* 0x00000000875c783b */ /* 0x000ea80000000200 */
[----:B------:R-:W3:Y:S04]  /*4b00*/  LDSM.16.M88.4 R96, [R135+0x400] ;  /* 0x000400008760783b */ /* 0x000ee80000000200 */
[----:B------:R-:W4:Y:S04]  /*4b10*/  LDSM.16.M88.4 R100, [R135+0x800] ;  /* 0x000800008764783b */ /* 0x000f280000000200 */
[----:B------:R-:W5:Y:S04]  /*4b20*/  LDSM.16.M88.4 R104, [R135+0xc00] ;  /* 0x000c00008768783b */ /* 0x000f680000000200 */
[----:B------:R-:W0:Y:S04]  /*4b30*/  LDGDEPBAR ;  /* 0x00000000000079af */ /* 0x000e280000000000 */
[----:B------:R-:W1:Y:S04]  /*4b40*/  LDSM.16.M88.4 R108, [R135+0x1000] ;  /* 0x00100000876c783b */ /* 0x000e680000000200 */
        /* <DEDUP_REMOVED lines=22> */
[C---:B--2---:R-:W-:Y:S06]  /*4cb0*/  HMMA.16816.F32 R4, R92.reuse, R96, R4 ;  /* 0x000000605c04723c */ /* 0x044fec0000001804 */
[C---:B------:R-:W-:Y:S01]  /*4cc0*/  HMMA.16816.F32 R8, R92.reuse, R98, R8 ;  /* 0x000000625c08723c */ /* 0x040fe20000001808 */
[----:B------:R-:W2:Y:S05]  /*4cd0*/  LDSM.16.M88.4 R96, [R129] ;  /* 0x000000008160783b */ /* 0x000eaa0000000200 */
[C---:B-1----:R-:W-:Y:S06]  /*4ce0*/  HMMA.16816.F32 R12, R92.reuse, R88, R12 ;  /* 0x000000585c0c723c */ /* 0x042fec000000180c */
[C---:B------:R-:W-:Y:S01]  /*4cf0*/  HMMA.16816.F32 R16, R92.reuse, R90, R16 ;  /* 0x0000005a5c10723c */ /* 0x040fe20000001810 */
        /* <DEDUP_REMOVED lines=12> */
[----:B------:R-:W1:Y:S01]  /*4dc0*/  LDSM.16.M88.4 R88, [R124] ;  /* 0x000000007c58783b */ /* 0x000e620000000200 */
        /* <DEDUP_REMOVED lines=75> */
.L_x_4212:
        /* <DEDUP_REMOVED lines=16> */
.L_x_4211:
[----:B------:R-:W-:Y:S01]  /*5380*/  FMNMX.FTZ R0, R4, R85, !PT ;  /* 0x0000005504007209 */ /* 0x000fe20007810000 */
[----:B------:R-:W-:Y:S01]  /*5390*/  LDSM.16.MT88.4 R96, [R132+0x3000] ;  /* 0x003000008460783b */ /* 0x000fe20000004200 */
        /* <DEDUP_REMOVED lines=74> */
[C---:B------:R-:W-:Y:S01]  /*5840*/  FADD.FTZ R84, -R2.reuse, R85 ;  /* 0x0000005502547221 */ /* 0x040fe20000010100 */
[----:B------:R-:W-:Y:S01]  /*5850*/  FMUL.FTZ R88, R2, UR4 ;  /* 0x0000000402587c20 */ /* 0x000fe20008410000 */
[----:B------:R-:W-:Y:S02]  /*5860*/  FMUL.FTZ R86, R3, UR4 ;  /* 0x0000000403567c20 */ /* 0x000fe40008410000 */
[----:B------:R-:W-:Y:S02]  /*5870*/  FMUL.FTZ R85, R84, UR4 ;  /* 0x0000000454557c20 */ /* 0x000fe40008410000 */
[----:B------:R-:W1:Y:S01]  /*5880*/  MUFU.EX2 R3, R86 ;  /* 0x0000005600037308 */ /* 0x000e620000000800 */
[----:B------:R-:W-:Y:S02]  /*5890*/  FSEL R88, R88, RZ, P0 ;  /* 0x000000ff58587208 */ /* 0x000fe40000000000 */
[----:B------:R-:W-:Y:S03]  /*58a0*/  FSETP.NEU.FTZ.AND P0, PT, R0, -INF , PT ;  /* 0xff8000000000780b */ /* 0x000fe60003f1d000 */
[--C-:B------:R-:W-:Y:S01]  /*58b0*/  FFMA.FTZ R101, R4, UR4, -R88.reuse ;  /* 0x0000000404657c23 */ /* 0x100fe20008010858 */
[----:B------:R-:W-:Y:S03]  /*58c0*/  FSEL R87, R87, RZ, P0 ;  /* 0x000000ff57577208 */ /* 0x000fe60000000000 */
[----:B------:R-:W2:Y:S01]  /*58d0*/  MUFU.EX2 R84, R85 ;  /* 0x0000005500547308 */ /* 0x000ea20000000800 */
[--C-:B------:R-:W-:Y:S01]  /*58e0*/  FFMA.FTZ R106, R5, UR4, -R88.reuse ;  /* 0x00000004056a7c23 */ /* 0x100fe20008010858 */
[--C-:B------:R-:W-:Y:S01]  /*58f0*/  FFMA.FTZ R105, R8, UR4, -R88.reuse ;  /* 0x0000000408697c23 */ /* 0x100fe20008010858 */
[--C-:B------:R-:W-:Y:S01]  /*5900*/  FFMA.FTZ R93, R13, UR4, -R88.reuse ;  /* 0x000000040d5d7c23 */ /* 0x100fe20008010858 */
[--C-:B------:R-:W-:Y:S01]  /*5910*/  FFMA.FTZ R104, R7, UR4, -R87.reuse ;  /* 0x0000000407687c23 */ /* 0x100fe20008010857 */
[----:B------:R-:W-:Y:S01]  /*5920*/  FFMA.FTZ R108, R11, UR4, -R87 ;  /* 0x000000040b6c7c23 */ /* 0x000fe20008010857 */
[--C-:B------:R-:W-:Y:S01]  /*5930*/  FFMA.FTZ R92, R16, UR4, -R88.reuse ;  /* 0x00000004105c7c23 */ /* 0x100fe20008010858 */
[--C-:B------:R-:W-:Y:S03]  /*5940*/  FFMA.FTZ R109, R12, UR4, -R88.reuse ;  /* 0x000000040c6d7c23 */ /* 0x100fe60008010858 */
[----:B------:R-:W3:Y:S01]  /*5950*/  MUFU.EX2 R101, R101 ;  /* 0x0000006500657308 */ /* 0x000ee20000000800 */
[C---:B-1----:R-:W-:Y:S01]  /*5960*/  FMUL.FTZ R70, R3.reuse, R70 ;  /* 0x0000004603467220 */ /* 0x042fe20000410000 */
[C---:B------:R-:W-:Y:S01]  /*5970*/  FMUL.FTZ R71, R3.reuse, R71 ;  /* 0x0000004703477220 */ /* 0x040fe20000410000 */
[C---:B------:R-:W-:Y:S01]  /*5980*/  FMUL.FTZ R74, R3.reuse, R74 ;  /* 0x0000004a034a7220 */ /* 0x040fe20000410000 */
        /* <DEDUP_REMOVED lines=13> */
[C---:B---3--:R-:W-:Y:S01]  /*5a60*/  FFMA.FTZ R107, R84.reuse, R153, R101 ;  /* 0x00000099546b7223 */ /* 0x048fe20000010065 */
        /* <DEDUP_REMOVED lines=39> */
[----:B-1----:R-:W-:Y:S01]  /*5ce0*/  F2FP.F16.F32.PACK_AB R94, R110, R105 ;  /* 0x000000696e5e723e */ /* 0x002fe200000000ff */
[--C-:B------:R-:W-:Y:S01]  /*5cf0*/  FFMA.FTZ R7, R48, UR4, -R88.reuse ;  /* 0x0000000430077c23 */ /* 0x100fe20008010858 */
[--C-:B------:R-:W-:Y:S01]  /*5d00*/  FFMA.FTZ R6, R51, UR4, -R87.reuse ;  /* 0x0000000433067c23 */ /* 0x100fe20008010857 */
[--C-:B------:R-:W-:Y:S01]  /*5d10*/  FFMA.FTZ R49, R49, UR4, -R88.reuse ;  /* 0x0000000431317c23 */ /* 0x100fe20008010858 */
[--C-:B------:R-:W-:Y:S01]  /*5d20*/  FFMA.FTZ R18, R52, UR4, -R88.reuse ;  /* 0x0000000434127c23 */ /* 0x100fe20008010858 */
[----:B------:R-:W-:Y:S01]  /*5d30*/  ISETP.GT.AND P0, PT, R151, RZ, PT ;  /* 0x000000ff9700720c */ /* 0x000fe20003f04270 */
[--C-:B------:R-:W-:Y:S03]  /*5d40*/  FFMA.FTZ R13, R53, UR4, -R88.reuse ;  /* 0x00000004350d7c23 */ /* 0x100fe60008010858 */
[----:B------:R1:W-:Y:S01]  /*5d50*/  MUFU.EX2 R10, R93 ;  /* 0x0000005d000a7308 */ /* 0x0003e20000000800 */
[--C-:B------:R-:W-:Y:S01]  /*5d60*/  FFMA.FTZ R15, R54, UR4, -R87.reuse ;  /* 0x00000004360f7c23 */ /* 0x100fe20008010857 */
[----:B------:R-:W-:Y:S01]  /*5d70*/  FFMA.FTZ R26, R57, UR4, -R88 ;  /* 0x00000004391a7c23 */ /* 0x000fe20008010858 */
[--C-:B------:R-:W-:Y:S01]  /*5d80*/  FFMA.FTZ R55, R55, UR4, -R87.reuse ;  /* 0x0000000437377c23 */ /* 0x100fe20008010857 */
[--C-:B------:R-:W-:Y:S01]  /*5d90*/  FFMA.FTZ R58, R58, UR4, -R87.reuse ;  /* 0x000000043a3a7c23 */ /* 0x100fe20008010857 */
[--C-:B------:R-:W-:Y:S05]  /*5da0*/  FFMA.FTZ R59, R59, UR4, -R87.reuse ;  /* 0x000000043b3b7c23 */ /* 0x100fea0008010857 */
[----:B------:R3:W-:Y:S01]  /*5db0*/  MUFU.EX2 R9, R92 ;  /* 0x0000005c00097308 */ /* 0x0007e20000000800 */
[----:B--2---:R-:W-:Y:S09]  /*5dc0*/  F2FP.F16.F32.PACK_AB R95, R108, R111 ;  /* 0x0000006f6c5f723e */ /* 0x004ff200000000ff */
[----:B------:R-:W2:Y:S01]  /*5dd0*/  MUFU.EX2 R109, R109 ;  /* 0x0000006d006d7308 */ /* 0x000ea20000000800 */
[----:B-1----:R-:W-:Y:S01]  /*5de0*/  F2FP.F16.F32.PACK_AB R93, R104, R162 ;  /* 0x000000a2685d723e */ /* 0x002fe200000000ff */
[----:B------:R-:W-:Y:S01]  /*5df0*/  FFMA.FTZ R162, R3, R152, R162 ;  /* 0x0000009803a27223 */ /* 0x000fe200000100a2 */
[----:B------:R-:W-:Y:S01]  /*5e00*/  FFMA.FTZ R152, R46, UR4, -R87 ;  /* 0x000000042e987c23 */ /* 0x000fe20008010857 */
[----:B------:R-:W-:Y:S02]  /*5e10*/  MOV R3, R0 ;  /* 0x0000000000037202 */ /* 0x000fe40000000f00 */
[----:B------:R-:W-:Y:S04]  /*5e20*/  FADD.FTZ R22, R104, R162 ;  /* 0x000000a268167221 */ /* 0x000fe80000010000 */
[----:B------:R1:W-:Y:S01]  /*5e30*/  MUFU.EX2 R85, R90 ;  /* 0x0000005a00557308 */ /* 0x0003e20000000800 */
[C---:B---3--:R-:W-:Y:S01]  /*5e40*/  F2FP.F16.F32.PACK_AB R92, R106.reuse, R101 ;  /* 0x000000656a5c723e */ /* 0x048fe200000000ff */
[----:B------:R-:W-:Y:S01]  /*5e50*/  FADD.FTZ R106, R106, R107 ;  /* 0x0000006b6a6a7221 */ /* 0x000fe20000010000 */
[----:B------:R-:W-:Y:S01]  /*5e60*/  LDSM.16.MT88.4 R100, [R131+0x3400] ;  /* 0x003400008364783b */ /* 0x000fe20000004200 */
[----:B------:R-:W-:Y:S02]  /*5e70*/  FADD.FTZ R111, R111, R22 ;  /* 0x000000166f6f7221 */ /* 0x000fe40000010000 */
[----:B------:R-:W-:Y:S04]  /*5e80*/  FADD.FTZ R17, R105, R106 ;  /* 0x0000006a69117221 */ /* 0x000fe80000010000 */
[----:B------:R3:W4:Y:S01]  /*5e90*/  MUFU.EX2 R11, R89 ;  /* 0x00000059000b7308 */ /* 0x0007220000000800 */
[C---:B------:R-:W-:Y:S01]  /*5ea0*/  HMMA.16816.F32 R68, R92.reuse, R96, R68 ;  /* 0x000000605c44723c */ /* 0x040fe20000001844 */
[----:B------:R-:W-:Y:S04]  /*5eb0*/  LDSM.16.MT88.4 R104, [R131+0x3800] ;  /* 0x003800008368783b */ /* 0x000fe80000004200 */
[----:B------:R-:W-:Y:S01]  /*5ec0*/  FADD.FTZ R110, R110, R17 ;  /* 0x000000116e6e7221 */ /* 0x000fe20000010000 */
[C---:B------:R-:W-:Y:S03]  /*5ed0*/  HMMA.16816.F32 R72, R92.reuse, R98, R72 ;  /* 0x000000625c48723c */ /* 0x040fe60000001848 */
[----:B------:R-:W5:Y:S01]  /*5ee0*/  MUFU.EX2 R112, R112 ;  /* 0x0000007000707308 */ /* 0x000f620000000800 */
[----:B------:R-:W2:Y:S01]  /*5ef0*/  LDSM.16.MT88.4 R96, [R131+0x3000] ;  /* 0x003000008360783b */ /* 0x000ea20000004200 */
[--C-:B-1----:R-:W-:Y:S01]  /*5f00*/  FFMA.FTZ R90, R37, UR4, -R88.reuse ;  /* 0x00000004255a7c23 */ /* 0x102fe20008010858 */
[----:B------:R-:W-:Y:S07]  /*5f10*/  FFMA.FTZ R17, R56, UR4, -R88 ;  /* 0x0000000438117c23 */ /* 0x000fee0008010858 */
[----:B------:R1:W-:Y:S01]  /*5f20*/  MUFU.EX2 R14, R86 ;  /* 0x00000056000e7308 */ /* 0x0003e20000000800 */
[--C-:B---3--:R-:W-:Y:S09]  /*5f30*/  FFMA.FTZ R89, R39, UR4, -R87.reuse ;  /* 0x0000000427597c23 */ /* 0x108ff20008010857 */
[----:B------:R-:W3:Y:S10]  /*5f40*/  MUFU.EX2 R115, R115 ;  /* 0x0000007300737308 */ /* 0x000ef40000000800 */
[----:B------:R-:W-:Y:S01]  /*5f50*/  MUFU.EX2 R113, R113 ;  /* 0x0000007100717308 */ /* 0x000fe20000000800 */
[--C-:B-1----:R-:W-:Y:S09]  /*5f60*/  FFMA.FTZ R86, R31, UR4, -R87.reuse ;  /* 0x000000041f567c23 */ /* 0x102ff20008010857 */
[----:B------:R-:W1:Y:S10]  /*5f70*/  MUFU.EX2 R164, R164 ;  /* 0x000000a400a47308 */ /* 0x000e740000000800 */
[----:B------:R-:W-:Y:S01]  /*5f80*/  MUFU.EX2 R114, R114 ;  /* 0x0000007200727308 */ /* 0x000fe20000000800 */
[C---:B--2---:R-:W-:Y:S09]  /*5f90*/  HMMA.16816.F32 R76, R92.reuse, R96, R76 ;  /* 0x000000605c4c723c */ /* 0x044ff2000000184c */
[----:B------:R-:W2:Y:S01]  /*5fa0*/  MUFU.EX2 R159, R159 ;  /* 0x0000009f009f7308 */ /* 0x000ea20000000800 */
[----:B------:R-:W-:Y:S01]  /*5fb0*/  HMMA.16816.F32 R80, R92, R98, R80 ;  /* 0x000000625c50723c */ /* 0x000fe20000001850 */
[----:B------:R-:W1:Y:S08]  /*5fc0*/  LDSM.16.MT88.4 R96, [R132+0x3400] ;  /* 0x003400008460783b */ /* 0x000e700000004200 */
[----:B------:R-:W-:Y:S02]  /*5fd0*/  MUFU.EX2 R163, R163 ;  /* 0x000000a300a37308 */ /* 0x000fe40000000800 */
[----:B------:R-:W-:Y:S02]  /*5fe0*/  F2FP.F16.F32.PACK_AB R92, R10, R109 ;  /* 0x0000006d0a5c723e */ /* 0x000fe400000000ff */
[----:B----4-:R-:W-:Y:S02]  /*5ff0*/  F2FP.F16.F32.PACK_AB R93, R11, R85 ;  /* 0x000000550b5d723e */ /* 0x010fe400000000ff */
[----:B-----5:R-:W-:Y:S04]  /*6000*/  F2FP.F16.F32.PACK_AB R94, R112, R9 ;  /* 0x00000009705e723e */ /* 0x020fe800000000ff */
[----:B------:R-:W4:Y:S01]  /*6010*/  MUFU.EX2 R122, R122 ;  /* 0x0000007a007a7308 */ /* 0x000f220000000800 */
[----:B---3--:R-:W-:Y:S09]  /*6020*/  F2FP.F16.F32.PACK_AB R95, R115, R14 ;  /* 0x0000000e735f723e */ /* 0x008ff200000000ff */
[----:B------:R-:W-:Y:S10]  /*6030*/  MUFU.EX2 R123, R123 ;  /* 0x0000007b007b7308 */ /* 0x000ff40000000800 */
[----:B------:R-:W3:Y:S10]  /*6040*/  MUFU.EX2 R154, R154 ;  /* 0x0000009a009a7308 */ /* 0x000ef40000000800 */
[----:B------:R-:W-:Y:S01]  /*6050*/  MUFU.EX2 R121, R121 ;  /* 0x0000007900797308 */ /* 0x000fe20000000800 */
[C---:B-1----:R-:W-:Y:S09]  /*6060*/  HMMA.16816.F32 R68, R92.reuse, R96, R68 ;  /* 0x000000605c44723c */ /* 0x042ff20000001844 */
[----:B------:R-:W1:Y:S01]  /*6070*/  MUFU.EX2 R116, R116 ;  /* 0x0000007400747308 */ /* 0x000e620000000800 */
[C---:B------:R-:W-:Y:S01]  /*6080*/  HMMA.16816.F32 R72, R92.reuse, R98, R72 ;  /* 0x000000625c48723c */ /* 0x040fe20000001848 */
[----:B------:R-:W5:Y:S05]  /*6090*/  LDSM.16.MT88.4 R96, [R132+0x3800] ;  /* 0x003800008460783b */ /* 0x000f6a0000004200 */
[C---:B------:R-:W-:Y:S03]  /*60a0*/  HMMA.16816.F32 R76, R92.reuse, R100, R76 ;  /* 0x000000645c4c723c */ /* 0x040fe6000000184c */
[----:B------:R-:W-:Y:S03]  /*60b0*/  MUFU.EX2 R155, R155 ;  /* 0x0000009b009b7308 */ /* 0x000fe60000000800 */
[----:B------:R-:W-:Y:S07]  /*60c0*/  HMMA.16816.F32 R80, R92, R102, R80 ;  /* 0x000000665c50723c */ /* 0x000fee0000001850 */
[----:B------:R-:W1:Y:S01]  /*60d0*/  MUFU.EX2 R86, R86 ;  /* 0x0000005600567308 */ /* 0x000e620000000800 */
[----:B------:R-:W-:Y:S03]  /*60e0*/  FFMA.FTZ R100, R50, UR4, -R87 ;  /* 0x0000000432647c23 */ /* 0x000fe60008010857 */
[----:B------:R-:W-:Y:S06]  /*60f0*/  F2FP.F16.F32.PACK_AB R92, R164, R113 ;  /* 0x00000071a45c723e */ /* 0x000fec00000000ff */
[----:B------:R1:W-:Y:S01]  /*6100*/  MUFU.EX2 R5, R100 ;  /* 0x0000006400057308 */ /* 0x0003e20000000800 */
[----:B--2---:R-:W-:Y:S02]  /*6110*/  F2FP.F16.F32.PACK_AB R93, R159, R114 ;  /* 0x000000729f5d723e */ /* 0x004fe400000000ff */
[----:B----4-:R-:W-:Y:S02]  /*6120*/  F2FP.F16.F32.PACK_AB R94, R122, R163 ;  /* 0x000000a37a5e723e */ /* 0x010fe400000000ff */
[----:B---3--:R-:W-:Y:S05]  /*6130*/  F2FP.F16.F32.PACK_AB R95, R154, R123 ;  /* 0x0000007b9a5f723e */ /* 0x008fea00000000ff */
[----:B------:R-:W-:Y:S10]  /*6140*/  MUFU.EX2 R117, R117 ;  /* 0x0000007500757308 */ /* 0x000ff40000000800 */
[----:B------:R-:W2:Y:S01]  /*6150*/  MUFU.EX2 R120, R120 ;  /* 0x0000007800787308 */ /* 0x000ea20000000800 */
[----:B-1----:R-:W1:Y:S01]  /*6160*/  LDSM.16.MT88.4 R100, [R132+0x3c00] ;  /* 0x003c00008464783b */ /* 0x002e620000004200 */
[C---:B-----5:R-:W-:Y:S08]  /*6170*/  HMMA.16816.F32 R68, R92.reuse, R96, R68 ;  /* 0x000000605c44723c */ /* 0x060ff00000001844 */
[----:B------:R-:W-:Y:S01]  /*6180*/  MUFU.EX2 R158, R158 ;  /* 0x0000009e009e7308 */ /* 0x000fe20000000800 */
[C---:B------:R-:W-:Y:S01]  /*6190*/  HMMA.16816.F32 R72, R92.reuse, R98, R72 ;  /* 0x000000625c48723c */ /* 0x040fe20000001848 */
[----:B------:R-:W3:Y:S05]  /*61a0*/  LDSM.16.MT88.4 R96, [R131+0x3c00] ;  /* 0x003c00008360783b */ /* 0x000eea0000004200 */
[C---:B------:R-:W-:Y:S03]  /*61b0*/  HMMA.16816.F32 R76, R92.reuse, R104, R76 ;  /* 0x000000685c4c723c */ /* 0x040fe6000000184c */
[----:B------:R-:W4:Y:S03]  /*61c0*/  MUFU.EX2 R139, R139 ;  /* 0x0000008b008b7308 */ /* 0x000f260000000800 */
[----:B------:R-:W-:Y:S07]  /*61d0*/  HMMA.16816.F32 R80, R92, R106, R80 ;  /* 0x0000006a5c50723c */ /* 0x000fee0000001850 */
[----:B------:R-:W-:Y:S01]  /*61e0*/  MUFU.EX2 R119, R119 ;  /* 0x0000007700777308 */ /* 0x000fe20000000800 */
[----:B------:R-:W-:Y:S03]  /*61f0*/  FADD.FTZ R104, R108, R111 ;  /* 0x0000006f6c687221 */ /* 0x000fe60000010000 */
[----:B------:R-:W-:Y:S01]  /*6200*/  FADD.FTZ R105, R109, R110 ;  /* 0x0000006e6d697221 */ /* 0x000fe20000010000 */
[----:B------:R-:W-:Y:S01]  /*6210*/  F2FP.F16.F32.PACK_AB R92, R116, R121 ;  /* 0x00000079745c723e */ /* 0x000fe200000000ff */
[----:B------:R-:W5:Y:S04]  /*6220*/  LDSM.16.MT88.4 R108, [R132+0x4000] ;  /* 0x00400000846c783b */ /* 0x000f680000004200 */
[----:B------:R-:W3:Y:S01]  /*6230*/  MUFU.EX2 R90, R90 ;  /* 0x0000005a005a7308 */ /* 0x000ee20000000800 */
[----:B------:R-:W-:Y:S01]  /*6240*/  FADD.FTZ R104, R85, R104 ;  /* 0x0000006855687221 */ /* 0x000fe20000010000 */
[----:B------:R-:W-:Y:S01]  /*6250*/  FADD.FTZ R30, R10, R105 ;  /* 0x000000690a1e7221 */ /* 0x000fe20000010000 */
[----:B------:R-:W-:Y:S02]  /*6260*/  F2FP.F16.F32.PACK_AB R93, R86, R155 ;  /* 0x0000009b565d723e */ /* 0x000fe400000000ff */
[----:B------:R-:W-:Y:S01]  /*6270*/  FADD.FTZ R11, R11, R104 ;  /* 0x000000680b0b7221 */ /* 0x000fe20000010000 */
[----:B--2---:R-:W-:Y:S01]  /*6280*/  F2FP.F16.F32.PACK_AB R94, R120, R117 ;  /* 0x00000075785e723e */ /* 0x004fe200000000ff */
[----:B------:R-:W2:Y:S03]  /*6290*/  LDSM.16.MT88.4 R104, [R131+0x4000] ;  /* 0x004000008368783b */ /* 0x000ea60000004200 */
[----:B------:R-:W-:Y:S01]  /*62a0*/  MUFU.EX2 R118, R118 ;  /* 0x0000007600767308 */ /* 0x000fe20000000800 */
[----:B----4-:R-:W-:Y:S01]  /*62b0*/  F2FP.F16.F32.PACK_AB R95, R139, R158 ;  /* 0x0000009e8b5f723e */ /* 0x010fe200000000ff */
[----:B------:R-:W-:Y:S01]  /*62c0*/  FADD.FTZ R9, R9, R30 ;  /* 0x0000001e09097221 */ /* 0x000fe20000010000 */
[----:B------:R-:W-:Y:S01]  /*62d0*/  FADD.FTZ R14, R14, R11 ;  /* 0x0000000b0e0e7221 */ /* 0x000fe20000010000 */
[----:B------:R-:W-:Y:S01]  /*62e0*/  FFMA.FTZ R11, R60, UR4, -R88 ;  /* 0x000000043c0b7c23 */ /* 0x000fe20008010858 */
[----:B------:R-:W-:Y:S01]  /*62f0*/  MOV R85, R2 ;  /* 0x0000000200557202 */ /* 0x000fe20000000f00 */
[----:B------:R-:W-:Y:S01]  /*6300*/  FADD.FTZ R112, R112, R9 ;  /* 0x0000000970707221 */ /* 0x000fe20000010000 */
[----:B------:R-:W-:Y:S03]  /*6310*/  FADD.FTZ R115, R115, R14 ;  /* 0x0000000e73737221 */ /* 0x000fe60000010000 */
[----:B------:R-:W4:Y:S01]  /*6320*/  MUFU.EX2 R89, R89 ;  /* 0x0000005900597308 */ /* 0x000f220000000800 */
[C---:B-1----:R-:W-:Y:S03]  /*6330*/  HMMA.16816.F32 R68, R92.reuse, R100, R68 ;  /* 0x000000645c44723c */ /* 0x042fe60000001844 */
[----:B------:R-:W-:Y:S03]  /*6340*/  FADD.FTZ R14, R114, R115 ;  /* 0x00000073720e7221 */ /* 0x000fe60000010000 */
[C---:B------:R-:W-:Y:S03]  /*6350*/  HMMA.16816.F32 R72, R92.reuse, R102, R72 ;  /* 0x000000665c48723c */ /* 0x040fe60000001848 */
[----:B------:R-:W-:Y:S02]  /*6360*/  MUFU.EX2 R161, R161 ;  /* 0x000000a100a17308 */ /* 0x000fe40000000800 */
[----:B------:R-:W-:Y:S01]  /*6370*/  FADD.FTZ R101, R113, R112 ;  /* 0x0000007071657221 */ /* 0x000fe20000010000 */
[C---:B---3--:R-:W-:Y:S01]  /*6380*/  HMMA.16816.F32 R76, R92.reuse, R96, R76 ;  /* 0x000000605c4c723c */ /* 0x048fe2000000184c */
[----:B------:R-:W1:Y:S06]  /*6390*/  LDSM.16.MT88.4 R112, [R132+0x4400] ;  /* 0x004400008470783b */ /* 0x000e6c0000004200 */
[----:B------:R-:W3:Y:S01]  /*63a0*/  MUFU.EX2 R156, R156 ;  /* 0x0000009c009c7308 */ /* 0x000ee20000000800 */
[----:B------:R-:W-:Y:S01]  /*63b0*/  F2FP.F16.F32.PACK_AB R100, R90, R119 ;  /* 0x000000775a64723e */ /* 0x000fe200000000ff */
[----:B------:R-:W-:Y:S01]  /*63c0*/  HMMA.16816.F32 R80, R92, R98, R80 ;  /* 0x000000625c50723c */ /* 0x000fe20000001850 */
[----:B------:R-:W1:Y:S07]  /*63d0*/  LDSM.16.MT88.4 R96, [R131+0x4400] ;  /* 0x004400008360783b */ /* 0x000e6e0000004200 */
[----:B------:R-:W-:Y:S03]  /*63e0*/  MUFU.EX2 R160, R160 ;  /* 0x000000a000a07308 */ /* 0x000fe60000000800 */
[----:B------:R-:W-:Y:S01]  /*63f0*/  FADD.FTZ R30, R164, R101 ;  /* 0x00000065a41e7221 */ /* 0x000fe20000010000 */
[----:B----4-:R-:W-:Y:S01]  /*6400*/  F2FP.F16.F32.PACK_AB R101, R89, R118 ;  /* 0x000000765965723e */ /* 0x010fe200000000ff */
[----:B------:R-:W-:Y:S01]  /*6410*/  FFMA.FTZ R93, R61, UR4, -R88 ;  /* 0x000000043d5d7c23 */ /* 0x000fe20008010858 */
[----:B------:R-:W-:Y:S01]  /*6420*/  FFMA.FTZ R94, R62, UR4, -R87 ;  /* 0x000000043e5e7c23 */ /* 0x000fe20008010857 */
[----:B------:R-:W-:Y:S03]  /*6430*/  FADD.FTZ R92, R159, R14 ;  /* 0x0000000e9f5c7221 */ /* 0x000fe60000010000 */
[----:B------:R-:W4:Y:S01]  /*6440*/  MUFU.EX2 R157, R157 ;  /* 0x0000009d009d7308 */ /* 0x000f220000000800 */
[----:B---3--:R-:W-:Y:S01]  /*6450*/  F2FP.F16.F32.PACK_AB R102, R156, R161 ;  /* 0x000000a19c66723e */ /* 0x008fe200000000ff */
[----:B------:R-:W-:Y:S01]  /*6460*/  FADD.FTZ R163, R163, R30 ;  /* 0x0000001ea3a37221 */ /* 0x000fe20000010000 */
[----:B------:R-:W-:Y:S03]  /*6470*/  FADD.FTZ R123, R123, R92 ;  /* 0x0000005c7b7b7221 */ /* 0x000fe60000010000 */
        /* <DEDUP_REMOVED lines=20> */
[----:B------:R-:W-:Y:S01]  /*65c0*/  MUFU.EX2 R165, R165 ;  /* 0x000000a500a57308 */ /* 0x000fe20000000800 */
[----:B------:R-:W4:Y:S01]  /*65d0*/  LDSM.16.MT88.4 R108, [R132+0x4800] ;  /* 0x00480000846c783b */ /* 0x000f220000004200 */
[----:B---3--:R-:W-:Y:S01]  /*65e0*/  F2FP.F16.F32.PACK_AB R92, R84, R153 ;  /* 0x00000099545c723e */ /* 0x008fe200000000ff */
[C---:B--2---:R-:W-:Y:S07]  /*65f0*/  HMMA.16816.F32 R76, R100.reuse, R104, R76 ;  /* 0x00000068644c723c */ /* 0x044fee000000184c */
[----:B------:R-:W-:Y:S01]  /*6600*/  MUFU.EX2 R7, R7 ;  /* 0x0000000700077308 */ /* 0x000fe20000000800 */
[----:B------:R-:W-:Y:S01]  /*6610*/  FADD.FTZ R89, R89, R118 ;  /* 0x0000007659597221 */ /* 0x000fe20000010000 */
[----:B------:R-:W-:Y:S01]  /*6620*/  HMMA.16816.F32 R80, R100, R106, R80 ;  /* 0x0000006a6450723c */ /* 0x000fe20000001850 */
[----:B------:R-:W2:Y:S07]  /*6630*/  LDSM.16.MT88.4 R104, [R131+0x4800] ;  /* 0x004800008368783b */ /* 0x000eae0000004200 */
[----:B------:R-:W-:Y:S03]  /*6640*/  MUFU.EX2 R162, R49 ;  /* 0x0000003100a27308 */ /* 0x000fe60000000800 */
[----:B------:R-:W-:Y:S01]  /*6650*/  FADD.FTZ R160, R160, R89 ;  /* 0x00000059a0a07221 */ /* 0x000fe20000010000 */
[----:B------:R-:W-:Y:S01]  /*6660*/  FADD.FTZ R101, R119, R120 ;  /* 0x0000007877657221 */ /* 0x000fe20000010000 */
[----:B------:R-:W-:Y:S03]  /*6670*/  FFMA.FTZ R119, R66, UR4, -R87 ;  /* 0x0000000442777c23 */ /* 0x000fe60008010857 */
[----:B------:R-:W-:Y:S01]  /*6680*/  FADD.FTZ R116, R90, R101 ;  /* 0x000000655a747221 */ /* 0x000fe20000010000 */
[----:B------:R-:W-:Y:S01]  /*6690*/  FFMA.FTZ R87, R67, UR4, -R87 ;  /* 0x0000000443577c23 */ /* 0x000fe20008010857 */
[----:B------:R-:W3:Y:S01]  /*66a0*/  MUFU.EX2 R6, R6 ;  /* 0x0000000600067308 */ /* 0x000ee20000000800 */
[----:B------:R-:W-:Y:S01]  /*66b0*/  FADD.FTZ R157, R157, R160 ;  /* 0x000000a09d9d7221 */ /* 0x000fe20000010000 */
[----:B------:R-:W-:Y:S04]  /*66c0*/  FADD.FTZ R161, R161, R116 ;  /* 0x00000074a1a17221 */ /* 0x000fe80000010000 */
[----:B------:R-:W-:Y:S04]  /*66d0*/  FADD.FTZ R156, R156, R161 ;  /* 0x000000a19c9c7221 */ /* 0x000fe80000010000 */
[----:B------:R5:W-:Y:S01]  /*66e0*/  MUFU.EX2 R159, R93 ;  /* 0x0000005d009f7308 */ /* 0x000be20000000800 */
[----:B------:R-:W-:Y:S09]  /*66f0*/  FADD.FTZ R153, R153, R156 ;  /* 0x0000009c99997221 */ /* 0x000ff20000010000 */
[----:B------:R1:W-:Y:S01]  /*6700*/  MUFU.EX2 R122, R94 ;  /* 0x0000005e007a7308 */ /* 0x0003e20000000800 */
[----:B---3--:R-:W-:Y:S09]  /*6710*/  F2FP.F16.F32.PACK_AB R95, R6, R5 ;  /* 0x00000005065f723e */ /* 0x008ff200000000ff */
[----:B------:R-:W-:Y:S01]  /*6720*/  MUFU.EX2 R18, R18 ;  /* 0x0000001200127308 */ /* 0x000fe20000000800 */
[----:B-----5:R-:W-:Y:S01]  /*6730*/  F2FP.F16.F32.PACK_AB R93, R165, R152 ;  /* 0x00000098a55d723e */ /* 0x020fe200000000ff */
[----:B------:R-:W-:Y:S08]  /*6740*/  FADD.FTZ R152, R152, R157 ;  /* 0x0000009d98987221 */ /* 0x000ff00000010000 */
[----:B------:R-:W3:Y:S01]  /*6750*/  MUFU.EX2 R13, R13 ;  /* 0x0000000d000d7308 */ /* 0x000ee20000000800 */
[----:B-1----:R-:W-:Y:S09]  /*6760*/  F2FP.F16.F32.PACK_AB R94, R162, R7 ;  /* 0x00000007a25e723e */ /* 0x002ff200000000ff */
[----:B------:R-:W-:Y:S01]  /*6770*/  MUFU.EX2 R15, R15 ;  /* 0x0000000f000f7308 */ /* 0x000fe20000000800 */
[C---:B------:R-:W-:Y:S06]  /*6780*/  HMMA.16816.F32 R68, R92.reuse, R112, R68 ;  /* 0x000000705c44723c */ /* 0x040fec0000001844 */
[C---:B------:R-:W-:Y:S03]  /*6790*/  HMMA.16816.F32 R72, R92.reuse, R114, R72 ;  /* 0x000000725c48723c */ /* 0x040fe60000001848 */
[----:B------:R-:W1:Y:S01]  /*67a0*/  MUFU.EX2 R22, R55 ;  /* 0x0000003700167308 */ /* 0x000e620000000800 */
[----:B------:R-:W5:Y:S01]  /*67b0*/  LDSM.16.MT88.4 R112, [R132+0x4c00] ;  /* 0x004c00008470783b */ /* 0x000f620000004200 */
[----:B---3--:R-:W-:Y:S01]  /*67c0*/  F2FP.F16.F32.PACK_AB R100, R13, R18 ;  /* 0x000000120d64723e */ /* 0x008fe200000000ff */
[C---:B------:R-:W-:Y:S07]  /*67d0*/  HMMA.16816.F32 R76, R92.reuse, R96, R76 ;  /* 0x000000605c4c723c */ /* 0x040fee000000184c */
[----:B------:R-:W-:Y:S01]  /*67e0*/  MUFU.EX2 R17, R17 ;  /* 0x0000001100117308 */ /* 0x000fe20000000800 */
[----:B------:R-:W-:Y:S01]  /*67f0*/  HMMA.16816.F32 R80, R92, R98, R80 ;  /* 0x000000625c50723c */ /* 0x000fe20000001850 */
[----:B------:R-:W3:Y:S08]  /*6800*/  LDSM.16.MT88.4 R96, [R131+0x4c00] ;  /* 0x004c00008360783b */ /* 0x000ef00000004200 */
[----:B------:R-:W4:Y:S02]  /*6810*/  MUFU.EX2 R26, R26 ;  /* 0x0000001a001a7308 */ /* 0x000f240000000800 */
[----:B-1----:R-:W-:Y:S08]  /*6820*/  F2FP.F16.F32.PACK_AB R101, R22, R15 ;  /* 0x0000000f1665723e */ /* 0x002ff000000000ff */
[----:B------:R-:W-:Y:S10]  /*6830*/  MUFU.EX2 R10, R58 ;  /* 0x0000003a000a7308 */ /* 0x000ff40000000800 */
[----:B------:R-:W1:Y:S01]  /*6840*/  MUFU.EX2 R9, R59 ;  /* 0x0000003b00097308 */ /* 0x000e620000000800 */
[----:B----4-:R-:W-:Y:S09]  /*6850*/  F2FP.F16.F32.PACK_AB R102, R26, R17 ;  /* 0x000000111a66723e */ /* 0x010ff200000000ff */
[----:B------:R-:W4:Y:S10]  /*6860*/  MUFU.EX2 R164, R11 ;  /* 0x0000000b00a47308 */ /* 0x000f340000000800 */
[----:B------:R-:W2:Y:S01]  /*6870*/  MUFU.EX2 R121, R121 ;  /* 0x0000007900797308 */ /* 0x000ea20000000800 */
[----:B-1----:R-:W-:Y:S07]  /*6880*/  F2FP.F16.F32.PACK_AB R103, R9, R10 ;  /* 0x0000000a0967723e */ /* 0x002fee00000000ff */
[C---:B------:R-:W-:Y:S02]  /*6890*/  HMMA.16816.F32 R68, R100.reuse, R108, R68 ;  /* 0x0000006c6444723c */ /* 0x040fe40000001844 */
[----:B------:R-:W-:Y:S03]  /*68a0*/  MUFU.EX2 R86, R123 ;  /* 0x0000007b00567308 */ /* 0x000fe60000000800 */
[----:B----4-:R-:W-:Y:S01]  /*68b0*/  F2FP.F16.F32.PACK_AB R92, R159, R164 ;  /* 0x000000a49f5c723e */ /* 0x010fe200000000ff */
[C---:B------:R-:W-:Y:S06]  /*68c0*/  HMMA.16816.F32 R72, R100.reuse, R110, R72 ;  /* 0x0000006e6448723c */ /* 0x040fec0000001848 */
[----:B------:R-:W1:Y:S01]  /*68d0*/  MUFU.EX2 R117, R88 ;  /* 0x0000005800757308 */ /* 0x000e620000000800 */
[----:B--2---:R-:W-:Y:S01]  /*68e0*/  F2FP.F16.F32.PACK_AB R93, R121, R122 ;  /* 0x0000007a795d723e */ /* 0x004fe200000000ff */
[C---:B------:R-:W-:Y:S08]  /*68f0*/  HMMA.16816.F32 R76, R100.reuse, R104, R76 ;  /* 0x00000068644c723c */ /* 0x040ff0000000184c */
[----:B------:R-:W-:Y:S01]  /*6900*/  MUFU.EX2 R90, R119 ;  /* 0x00000077005a7308 */ /* 0x000fe20000000800 */
[----:B------:R-:W-:Y:S09]  /*6910*/  HMMA.16816.F32 R80, R100, R106, R80 ;  /* 0x0000006a6450723c */ /* 0x000ff20000001850 */
[----:B------:R-:W2:Y:S02]  /*6920*/  MUFU.EX2 R87, R87 ;  /* 0x0000005700577308 */ /* 0x000ea40000000800 */
[----:B-1----:R-:W-:Y:S01]  /*6930*/  F2FP.F16.F32.PACK_AB R94, R117, R86 ;  /* 0x00000056755e723e */ /* 0x002fe200000000ff */
[----:B------:R-:W-:Y:S01]  /*6940*/  FADD.FTZ R88, R84, R153 ;  /* 0x0000009954587221 */ /* 0x000fe20000010000 */
[----:B------:R-:W-:Y:S03]  /*6950*/  FADD.FTZ R84, R165, R152 ;  /* 0x00000098a5547221 */ /* 0x000fe60000010000 */
[----:B------:R-:W-:Y:S01]  /*6960*/  FADD.FTZ R67, R7, R88 ;  /* 0x0000005807437221 */ /* 0x000fe20000010000 */
[----:B------:R-:W-:Y:S03]  /*6970*/  FADD.FTZ R89, R5, R84 ;  /* 0x0000005405597221 */ /* 0x000fe60000010000 */
[----:B------:R-:W-:Y:S01]  /*6980*/  FADD.FTZ R67, R162, R67 ;  /* 0x00000043a2437221 */ /* 0x000fe20000010000 */
[----:B------:R-:W-:Y:S03]  /*6990*/  FADD.FTZ R84, R6, R89 ;  /* 0x0000005906547221 */ /* 0x000fe60000010000 */
[----:B------:R-:W-:Y:S01]  /*69a0*/  FADD.FTZ R88, R18, R67 ;  /* 0x0000004312587221 */ /* 0x000fe20000010000 */
[----:B--2---:R-:W-:Y:S01]  /*69b0*/  F2FP.F16.F32.PACK_AB R95, R87, R90 ;  /* 0x0000005a575f723e */ /* 0x004fe200000000ff */
[----:B------:R-:W-:Y:S02]  /*69c0*/  FADD.FTZ R67, R15, R84 ;  /* 0x000000540f437221 */ /* 0x000fe40000010000 */
[----:B------:R-:W-:Y:S02]  /*69d0*/  FADD.FTZ R84, R13, R88 ;  /* 0x000000580d547221 */ /* 0x000fe40000010000 */
[----:B------:R-:W-:Y:S02]  /*69e0*/  FADD.FTZ R89, R22, R67 ;  /* 0x0000004316597221 */ /* 0x000fe40000010000 */
[C---:B-----5:R-:W-:Y:S05]  /*69f0*/  HMMA.16816.F32 R68, R92.reuse, R112, R68 ;  /* 0x000000705c44723c */ /* 0x060fea0000001844 */
[----:B------:R-:W-:Y:S01]  /*6a00*/  FADD.FTZ R67, R17, R84 ;  /* 0x0000005411437221 */ /* 0x000fe20000010000 */
[C---:B------:R-:W-:Y:S05]  /*6a10*/  HMMA.16816.F32 R72, R92.reuse, R114, R72 ;  /* 0x000000725c48723c */ /* 0x040fea0000001848 */
[----:B------:R-:W-:Y:S01]  /*6a20*/  FADD.FTZ R84, R10, R89 ;  /* 0x000000590a547221 */ /* 0x000fe20000010000 */
[C---:B---3--:R-:W-:Y:S05]  /*6a30*/  HMMA.16816.F32 R76, R92.reuse, R96, R76 ;  /* 0x000000605c4c723c */ /* 0x048fea000000184c */
[----:B------:R-:W-:Y:S01]  /*6a40*/  FADD.FTZ R89, R26, R67 ;  /* 0x000000431a597221 */ /* 0x000fe20000010000 */
[----:B------:R-:W-:Y:S05]  /*6a50*/  HMMA.16816.F32 R80, R92, R98, R80 ;  /* 0x000000625c50723c */ /* 0x000fea0000001850 */
[----:B------:R-:W-:Y:S01]  /*6a60*/  FADD.FTZ R67, R9, R84 ;  /* 0x0000005409437221 */ /* 0x000fe20000010000 */
[----:B------:R-:W-:Y:S05]  /*6a70*/  FADD.FTZ R164, R164, R89 ;  /* 0x00000059a4a47221 */ /* 0x000fea0000010000 */
[----:B------:R-:W-:Y:S01]  /*6a80*/  FADD.FTZ R122, R122, R67 ;  /* 0x000000437a7a7221 */ /* 0x000fe20000010000 */
[----:B------:R-:W-:Y:S01]  /*6a90*/  FADD.FTZ R159, R159, R164 ;  /* 0x000000a49f9f7221 */ /* 0x000fe20000010000 */
[----:B------:R-:W-:Y:S02]  /*6aa0*/  IADD3 R67, R151, -0x1, RZ ;  /* 0xffffffff97437810 */ /* 0x000fe40007ffe0ff */
[----:B------:R-:W-:Y:S01]  /*6ab0*/  FADD.FTZ R121, R121, R122 ;  /* 0x0000007a79797221 */ /* 0x000fe20000010000 */
[----:B------:R-:W-:Y:S01]  /*6ac0*/  FADD.FTZ R86, R86, R159 ;  /* 0x0000009f56567221 */ /* 0x000fe20000010000 */
[----:B------:R-:W-:Y:S02]  /*6ad0*/  MOV R151, R67 ;  /* 0x0000004300977202 */ /* 0x000fe40000000f00 */
[----:B------:R-:W-:Y:S01]  /*6ae0*/  FADD.FTZ R90, R90, R121 ;  /* 0x000000795a5a7221 */ /* 0x000fe20000010000 */
[----:B------:R-:W-:Y:S03]  /*6af0*/  FADD.FTZ R153, R117, R86 ;  /* 0x0000005675997221 */ /* 0x000fe60000010000 */
[----:B------:R-:W-:Y:S01]  /*6b00*/  FADD.FTZ R152, R87, R90 ;  /* 0x0000005a57987221 */ /* 0x000fe20000010000 */
[----:B------:R-:W-:Y:S06]  /*6b10*/  @P0 BRA `(.L_x_4213) ;  /* 0xffffffd800a40947 */ /* 0x000fec000383ffff */
.L_x_4209:
        /* <DEDUP_REMOVED lines=16> */
[----:B------:R-:W-:Y:S02]  /*6c20*/  SHF.R.S32.HI R3, RZ, 0x2, R3 ;  /* 0x00000002ff037819 */ /* 0x000fe40000011403 */
[CC--:B------:R-:W-:Y:S02]  /*6c30*/  LEA.HI R7, R5.reuse, R6.reuse, RZ, 0x2 ;  /* 0x0000000605077211 */ /* 0x0c0fe400078f10ff */
[----:B------:R-:W-:Y:S01]  /*6c40*/  LEA.HI R5, R5, R6, RZ, 0x5 ;  /* 0x0000000605057211 */ /* 0x000fe200078f28ff */
[----:B-1----:R-:W-:Y:S01]  /*6c50*/  FADD.FTZ R8, R13, R8 ;  /* 0x000000080d087221 */ /* 0x002fe20000010000 */
[----:B------:R-:W-:-:S02]  /*6c60*/  LOP3.LUT R7, R7, 0xfffffffc, RZ, 0xc0, !PT ;  /* 0xfffffffc07077812 */ /* 0x000fc400078ec0ff */
[----:B------:R-:W-:Y:S01]  /*6c70*/  SHF.R.S32.HI R4, RZ, 0x5, R5 ;  /* 0x00000005ff047819 */ /* 0x000fe20000011405 */
[----:B--2---:R-:W-:Y:S01]  /*6c80*/  FADD.FTZ R9, R10, R9 ;  /* 0x000000090a097221 */ /* 0x004fe20000010000 */
[----:B------:R-:W-:Y:S01]  /*6c90*/  FSETP.NE.FTZ.AND P2, PT, R8, RZ, PT ;  /* 0x000000ff0800720b */ /* 0x000fe20003f55000 */
[----:B------:R-:W-:Y:S01]  /*6ca0*/  IMAD.IADD R7, R6, 0x1, -R7 ;  /* 0x0000000106077824 */ /* 0x000fe200078e0a07 */
[----:B------:R-:W-:Y:S02]  /*6cb0*/  SHF.R.S32.HI R10, RZ, 0x1f, R3 ;  /* 0x0000001fff0a7819 */ /* 0x000fe40000011403 */
[----:B------:R-:W-:Y:S02]  /*6cc0*/  FSETP.NE.FTZ.AND P3, PT, R9, RZ, PT ;  /* 0x000000ff0900720b */ /* 0x000fe40003f75000 */
[----:B------:R-:W-:Y:S02]  /*6cd0*/  LEA.HI R10, R10, R3, RZ, 0x3 ;  /* 0x000000030a0a7211 */ /* 0x000fe400078f18ff */
[----:B------:R-:W-:-:S02]  /*6ce0*/  LEA R4, R4, R7, 0x8 ;  /* 0x0000000704047211 */ /* 0x000fc400078e40ff */
[----:B------:R-:W-:-:S03]  /*6cf0*/  LOP3.LUT R10, R10, 0xfffffff8, RZ, 0xc0, !PT ;  /* 0xfffffff80a0a7812 */ /* 0x000fc600078ec0ff */
[----:B------:R-:W1:Y:S01]  /*6d00*/  @P2 MUFU.RCP R12, R8 ;  /* 0x00000008000c2308 */ /* 0x000e620000001000 */
[----:B------:R-:W2:Y:S01]  /*6d10*/  @P2 LDC R19, c[0x0][0x2e8] ;  /* 0x0000ba00ff132b82 */ /* 0x000ea20000000800 */
[----:B------:R-:W-:-:S05]  /*6d20*/  IMAD.IADD R10, R3, 0x1, -R10 ;  /* 0x00000001030a7824 */ /* 0x000fca00078e0a0a */
[----:B------:R-:W-:Y:S01]  /*6d30*/  LEA.HI R7, R10, R10, RZ, 0x1 ;  /* 0x0000000a0a077211 */ /* 0x000fe200078f08ff */
        /* <DEDUP_REMOVED lines=12> */
[----:B---3--:R-:W-:Y:S01]  /*6e00*/  FMUL.FTZ R68, R11, R68 ;  /* 0x000000440b447220 */ /* 0x008fe20000410000 */
[----:B------:R-:W-:Y:S01]  /*6e10*/  LOP3.LUT R7, R7, 0x3fffffe, RZ, 0xc0, !PT ;  /* 0x03fffffe07077812 */ /* 0x000fe200078ec0ff */
[C---:B------:R-:W-:Y:S01]  /*6e20*/  FMUL.FTZ R69, R11.reuse, R69 ;  /* 0x000000450b457220 */ /* 0x040fe20000410000 */
[C---:B------:R-:W-:Y:S01]  /*6e30*/  LOP3.LUT P0, RZ, R12.reuse, 0x2, RZ, 0xc0, !PT ;  /* 0x000000020cff7812 */ /* 0x040fe2000780c0ff */
[----:B------:R-:W-:Y:S01]  /*6e40*/  IMAD.SHL.U32 R13, R12, 0x40, RZ ;  /* 0x000000400c0d7824 */ /* 0x000fe200078e00ff */
[----:B------:R-:W-:Y:S01]  /*6e50*/  IADD3 R7, R10, -R7, RZ ;  /* 0x800000070a077210 */ /* 0x000fe20007ffe0ff */
[C---:B------:R-:W-:Y:S01]  /*6e60*/  FMUL.FTZ R72, R11.reuse, R72 ;  /* 0x000000480b487220 */ /* 0x040fe20000410000 */
[----:B------:R-:W-:Y:S01]  /*6e70*/  LOP3.LUT R12, R12, 0x1, RZ, 0xc0, !PT ;  /* 0x000000010c0c7812 */ /* 0x000fe200078ec0ff */
[----:B------:R-:W-:Y:S01]  /*6e80*/  FMUL.FTZ R73, R11, R73 ;  /* 0x000000490b497220 */ /* 0x000fe20000410000 */
[----:B------:R-:W-:Y:S01]  /*6e90*/  LOP3.LUT R13, R13, 0xc0, RZ, 0xc0, !PT ;  /* 0x000000c00d0d7812 */ /* 0x000fe200078ec0ff */
[----:B------:R-:W-:Y:S01]  /*6ea0*/  IMAD R4, R7, 0x10, R4 ;  /* 0x0000001007047824 */ /* 0x000fe200078e0204 */
[----:B------:R-:W-:Y:S01]  /*6eb0*/  ISETP.NE.U32.AND P1, PT, R12, 0x1, PT ;  /* 0x000000010c00780c */ /* 0x000fe20003f25070 */
[----:B------:R-:W-:Y:S01]  /*6ec0*/  IMAD.MOV.U32 R7, RZ, RZ, -0x10 ;  /* 0xfffffff0ff077424 */ /* 0x000fe200078e00ff */
[----:B------:R-:W-:Y:S01]  /*6ed0*/  LEA.HI R13, R13, R13, RZ, 0x1d ;  /* 0x0000000d0d0d7211 */ /* 0x000fe200078fe8ff */
[C---:B------:R-:W-:Y:S01]  /*6ee0*/  FMUL.FTZ R76, R11.reuse, R76 ;  /* 0x0000004c0b4c7220 */ /* 0x040fe20000410000 */
[C---:B------:R-:W-:Y:S01]  /*6ef0*/  FMUL.FTZ R77, R11.reuse, R77 ;  /* 0x0000004d0b4d7220 */ /* 0x040fe20000410000 */
[C---:B------:R-:W-:Y:S01]  /*6f00*/  FMUL.FTZ R80, R11.reuse, R80 ;  /* 0x000000500b507220 */ /* 0x040fe20000410000 */
[----:B------:R-:W-:Y:S01]  /*6f10*/  LEA R4, R4, R13, 0x1 ;  /* 0x0000000d04047211 */ /* 0x000fe200078e08ff */
[----:B------:R-:W-:Y:S01]  /*6f20*/  FMUL.FTZ R11, R11, R81 ;  /* 0x000000510b0b7220 */ /* 0x000fe20000410000 */
[----:B------:R-:W-:Y:S01]  /*6f30*/  SEL R7, R7, 0x10, !P1 ;  /* 0x0000001007077807 */ /* 0x000fe20004800000 */
        /* <DEDUP_REMOVED lines=16> */
[----:B------:R-:W-:Y:S01]  /*7040*/  IMAD.MOV.U32 R4, RZ, RZ, 0x7f800000 ;  /* 0x7f800000ff047424 */ /* 0x000fe200078e00ff */
[----:B------:R-:W-:Y:S01]  /*7050*/  F2FP.F16.F32.PACK_AB R11, R11, R80 ;  /* 0x000000500b0b723e */ /* 0x000fe200000000ff */
[----:B------:R3:W-:Y:S01]  /*7060*/  STS [R17], R72 ;  /* 0x0000004811007388 */ /* 0x0007e20000000800 */
[----:B------:R-:W-:Y:S01]  /*7070*/  F2FP.F16.F32.PACK_AB R82, R83, R82 ;  /* 0x000000525352723e */ /* 0x000fe200000000ff */
[----:B----4-:R-:W-:Y:S01]  /*7080*/  @P3 FFMA.FTZ R4, R2, R21, R9 ;  /* 0x0000001502043223 */ /* 0x010fe20000010009 */
[----:B------:R-:W-:Y:S01]  /*7090*/  ISETP.NE.AND P0, PT, RZ, UR4, PT ;  /* 0x00000004ff007c0c */ /* 0x000fe2000bf05270 */
[----:B------:R3:W-:Y:S01]  /*70a0*/  STS [R17+0x200], R74 ;  /* 0x0002004a11007388 */ /* 0x0007e20000000800 */
[----:B------:R-:W-:-:S03]  /*70b0*/  MOV R10, 0x7f800000 ;  /* 0x7f800000000a7802 */ /* 0x000fc60000000f00 */
[----:B------:R3:W-:Y:S04]  /*70c0*/  STS [R15], R76 ;  /* 0x0000004c0f007388 */ /* 0x0007e80000000800 */
[----:B------:R3:W-:Y:S04]  /*70d0*/  STS [R15+0x200], R78 ;  /* 0x0002004e0f007388 */ /* 0x0007e80000000800 */
[----:B------:R3:W-:Y:S04]  /*70e0*/  STS [R7], R11 ;  /* 0x0000000b07007388 */ /* 0x0007e80000000800 */
[----:B------:R3:W-:Y:S01]  /*70f0*/  STS [R7+0x200], R82 ;  /* 0x0002005207007388 */ /* 0x0007e20000000800 */
        /* <DEDUP_REMOVED lines=10> */
.L_x_4214:
[----:B------:R-:W-:Y:S01]  /*71a0*/  S2UR UR8, SR_CTAID.Z ;  /* 0x00000000000879c3 */ /* 0x000fe20000002700 */
[----:B------:R-:W-:Y:S01]  /*71b0*/  ULDC UR9, c[0x0][0x270] ;  /* 0x00009c0000097ab9 */ /* 0x000fe20000000800 */
[----:B------:R-:W-:-:S06]  /*71c0*/  ULDC UR6, c[0x0][0x2c4] ;  /* 0x0000b10000067ab9 */ /* 0x000fcc0000000800 */
[----:B------:R-:W1:Y:S02]  /*71d0*/  S2UR UR7, SR_CTAID.Y ;  /* 0x00000000000779c3 */ /* 0x000e640000002600 */
[----:B-1----:R-:W-:-:S04]  /*71e0*/  UIMAD UR9, UR7, UR9, UR8 ;  /* 0x00000009070972a4 */ /* 0x002fc8000f8e0208 */
[----:B------:R-:W-:Y:S02]  /*71f0*/  UIMAD UR9, UR9, UR6, URZ ;  /* 0x00000006090972a4 */ /* 0x000fe4000f8e023f */
.L_x_4215:
[----:B------:R-:W-:Y:S01]  /*7200*/  LOP3.LUT R5, R5, 0xffffffe0, RZ, 0xc0, !PT ;  /* 0xffffffe005057812 */ /* 0x000fe200078ec0ff */
[----:B------:R-:W-:Y:S01]  /*7210*/  BAR.SYNC.DEFER_BLOCKING 0x0 ;  /* 0x0000000000007b1d */ /* 0x000fe20000010000 */
[----:B------:R-:W-:-:S03]  /*7220*/  IMAD R149, R149, 0x10, R142 ;  /* 0x0000001095957824 */ /* 0x000fc600078e028e */
[----:B------:R-:W-:Y:S02]  /*7230*/  IMAD.IADD R5, R6, 0x1, -R5 ;  /* 0x0000000106057824 */ /* 0x000fe400078e0a05 */
[----:B------:R-:W-:Y:S03]  /*7240*/  BSSY B0, `(.L_x_4216) ;  /* 0x0000011000007945 */ /* 0x000fe60003800000 */
[----:B------:R-:W-:-:S13]  /*7250*/  LOP3.LUT P0, RZ, R5, 0x3, RZ, 0xc0, !PT ;  /* 0x0000000305ff7812 */ /* 0x000fda000780c0ff */
[----:B------:R-:W-:Y:S05]  /*7260*/  @P0 BRA `(.L_x_4217) ;  /* 0x0000000000380947 */ /* 0x000fea0003800000 */
        /* <DEDUP_REMOVED lines=11> */
[----:B---3--:R-:W-:-:S05]  /*7320*/  LEA.HI.X R7, R0, UR5, R149, 0x2, P0 ;  /* 0x0000000500077c11 */ /* 0x008fca00080f1495 */
[----:B------:R1:W-:Y:S04]  /*7330*/  @!P2 STG.E desc[UR16][R6.64], R4 ;  /* 0x000000040600a986 */ /* 0x0003e8000c101910 */
[----:B------:R1:W-:Y:S02]  /*7340*/  @!P1 STG.E desc[UR16][R6.64+0x20], R10 ;  /* 0x0000200a06009986 */ /* 0x0003e4000c101910 */
.L_x_4217:
[----:B------:R-:W-:Y:S05]  /*7350*/  BSYNC B0 ;  /* 0x0000000000007941 */ /* 0x000fea0003800000 */
.L_x_4216:
[----:B------:R-:W2:Y:S01]  /*7360*/  S2UR UR5, SR_CTAID.X ;  /* 0x00000000000579c3 */ /* 0x000ea20000002500 */
[----:B------:R-:W-:Y:S01]  /*7370*/  SHF.R.S32.HI R145, RZ, 0x1f, R144 ;  /* 0x0000001fff917819 */ /* 0x000fe20000011490 */
[----:B---3--:R-:W-:Y:S06]  /*7380*/  LDS.128 R16, [R143+0x800] ;  /* 0x000800008f107984 */ /* 0x008fec0000000c00 */
[----:B------:R-:W3:Y:S08]  /*7390*/  LDC.64 R8, c[0x0][0x298] ;  /* 0x0000a600ff087b82 */ /* 0x000ef00000000a00 */
[----:B-1----:R-:W1:Y:S01]  /*73a0*/  LDC.64 R6, c[0x0][0x290] ;  /* 0x0000a400ff067b82 */ /* 0x002e620000000a00 */
[----:B--2---:R-:W-:-:S07]  /*73b0*/  USHF.L.U32 UR5, UR5, 0x6, URZ ;  /* 0x0000000605057899 */ /* 0x004fce000800063f */
[----:B------:R-:W2:Y:S01]  /*73c0*/  LDC.64 R4, c[0x0][0x2a0] ;  /* 0x0000a800ff047b82 */ /* 0x000ea20000000a00 */
[----:B------:R-:W-:Y:S01]  /*73d0*/  USHF.R.S32.HI UR4, URZ, 0x1f, UR5 ;  /* 0x0000001f3f047899 */ /* 0x000fe20008011405 */
[----:B---3--:R-:W-:-:S05]  /*73e0*/  IMAD.WIDE.U32 R10, R8, UR5, R144 ;  /* 0x00000005080a7c25 */ /* 0x008fca000f8e0090 */
[----:B------:R-:W-:Y:S01]  /*73f0*/  IMAD R0, R8, UR4, RZ ;  /* 0x0000000408007c24 */ /* 0x000fe2000f8e02ff */
[----:B------:R-:W-:-:S03]  /*7400*/  USHF.R.S32.HI UR4, URZ, 0x1f, UR7 ;  /* 0x0000001f3f047899 */ /* 0x000fc60008011407 */
[----:B------:R-:W-:-:S03]  /*7410*/  IMAD R13, R9, UR5, R0 ;  /* 0x00000005090d7c24 */ /* 0x000fc6000f8e0200 */
[C---:B-1----:R-:W-:Y:S01]  /*7420*/  IMAD R0, R6.reuse, UR4, RZ ;  /* 0x0000000406007c24 */ /* 0x042fe2000f8e02ff */
[----:B------:R-:W-:Y:S01]  /*7430*/  USHF.R.S32.HI UR4, URZ, 0x1f, UR8 ;  /* 0x0000001f3f047899 */ /* 0x000fe20008011408 */
[----:B------:R-:W-:Y:S02]  /*7440*/  IADD3 R11, R13, R11, RZ ;  /* 0x0000000b0d0b7210 */ /* 0x000fe40007ffe0ff */
[----:B------:R-:W1:Y:S01]  /*7450*/  LDS.128 R12, [R143] ;  /* 0x000000008f0c7984 */ /* 0x000e620000000c00 */
[----:B------:R-:W-:Y:S02]  /*7460*/  IMAD R7, R7, UR7, R0 ;  /* 0x0000000707077c24 */ /* 0x000fe4000f8e0200 */
[----:B------:R-:W-:-:S04]  /*7470*/  IMAD.WIDE.U32 R10, R6, UR7, R10 ;  /* 0x00000007060a7c25 */ /* 0x000fc8000f8e000a */
[C---:B--2---:R-:W-:Y:S01]  /*7480*/  IMAD R0, R4.reuse, UR4, RZ ;  /* 0x0000000404007c24 */ /* 0x044fe2000f8e02ff */
[----:B------:R-:W-:Y:S01]  /*7490*/  IADD3 R11, R7, R11, RZ ;  /* 0x0000000b070b7210 */ /* 0x000fe20007ffe0ff */
[----:B------:R-:W-:Y:S02]  /*74a0*/  ULDC.64 UR4, c[0x0][0x280] ;  /* 0x0000a00000047ab9 */ /* 0x000fe40000000a00 */
[----:B------:R-:W-:Y:S01]  /*74b0*/  IMAD R0, R5, UR8, R0 ;  /* 0x0000000805007c24 */ /* 0x000fe2000f8e0200 */
[----:B------:R-:W-:Y:S01]  /*74c0*/  SHF.R.S32.HI R5, RZ, 0x1f, R3 ;  /* 0x0000001fff057819 */ /* 0x000fe20000011403 */
        /* <DEDUP_REMOVED lines=11> */
[----:B------:R-:W-:Y:S01]  /*7580*/  STG.E.128 desc[UR16][R4.64], R16 ;  /* 0x0000001004007986 */ /* 0x000fe2000c101d10 */
[----:B------:R-:W-:Y:S05]  /*7590*/  EXIT ;  /* 0x000000000000794d */ /* 0x000fea0003800000 */
.L_x_4218:
        /* <DEDUP_REMOVED lines=14> */
.L_x_5368:


//--------------------- .text._ZN5flash24flash_fwd_splitkv_kernelI23Flash_fwd_kernel_traitsILi32ELi64ELi128ELi4ELb0ELb0EN7cutlass6half_tE19Flash_kernel_traitsILi32ELi64ELi128ELi4ES3_EELb1ELb0ELb0ELb1ELb1ELb1ELb0ELb0EEEvNS_16Flash_fwd_paramsE --------------------------
	.section	.text._ZN5flash24flash_fwd_splitkv_kernelI23Flash_fwd_kernel_traitsILi32ELi64ELi128ELi4ELb0ELb0EN7cutlass6half_tE19Flash_kernel_traitsILi32ELi64ELi128ELi4ES3_EELb1ELb0ELb0ELb1ELb1ELb1ELb0ELb0EEEvNS_16Flash_fwd_paramsE,"ax",@progbits
	.align	128
        .global         _ZN5flash24flash_fwd_splitkv_kernelI23Flash_fwd_kernel_traitsILi32ELi64ELi128ELi4ELb0ELb0EN7cutlass6half_tE19Flash_kernel_traitsILi32ELi64ELi128ELi4ES3_EELb1ELb0ELb0ELb1ELb1ELb1ELb0ELb0EEEvNS_16Flash_fwd_paramsE
        .type           _ZN5flash24flash_fwd_splitkv_kernelI23Flash_fwd_kernel_traitsILi32ELi64ELi128ELi4ELb0ELb0EN7cutlass6half_tE19Flash_kernel_traitsILi32ELi64ELi128ELi4ES3_EELb1ELb0ELb0ELb1ELb1ELb1ELb0ELb0EEEvNS_16Flash_fwd_paramsE,@function
        .size           _ZN5flash24flash_fwd_splitkv_kernelI23Flash_fwd_kernel_traitsILi32ELi64ELi128ELi4ELb0ELb0EN7cutlass6half_tE19Flash_kernel_traitsILi32ELi64ELi128ELi4ES3_EELb1ELb0ELb0ELb1ELb1ELb1ELb0ELb0EEEvNS_16Flash_fwd_paramsE,(.L_x_5369 - _ZN5flash24flash_fwd_splitkv_kernelI23Flash_fwd_kernel_traitsILi32ELi64ELi128ELi4ELb0ELb0EN7cutlass6half_tE19Flash_kernel_traitsILi32ELi64ELi128ELi4ES3_EELb1ELb0ELb0ELb1ELb1ELb1ELb0ELb0EEEvNS_16Flash_fwd_paramsE)
        .other          _ZN5flash24flash_fwd_splitkv_kernelI23Flash_fwd_kernel_traitsILi32ELi64ELi128ELi4ELb0ELb0EN7cutlass6half_tE19Flash_kernel_traitsILi32ELi64ELi128ELi4ES3_EELb1ELb0ELb0ELb1ELb1ELb1ELb0ELb0EEEvNS_16Flash_fwd_paramsE,@"STO_CUDA_ENTRY STV_DEFAULT"
_ZN5flash24flash_fwd_splitkv_kernelI23Flash_fwd_kernel_traitsILi32ELi64ELi128ELi4ELb0ELb0EN7cutlass6half_tE19Flash_kernel_traitsILi32ELi64ELi128ELi4ES3_EELb1ELb0ELb0ELb1ELb1ELb1ELb0ELb0EEEvNS_16Flash_fwd_paramsE:
.text._ZN5flash24flash_fwd_splitkv_kernelI23Flash_fwd_kernel_traitsILi32ELi64ELi128ELi4ELb0ELb0EN7cutlass6half_tE19Flash_kernel_traitsILi32ELi64ELi128ELi4ES3_EELb1ELb0ELb0ELb1ELb1ELb1ELb0ELb0EEEvNS_16Flash_fwd_paramsE:
        /* <DEDUP_REMOVED lines=58> */
[----:B------:R-:W-:Y:S01]  /*03a0*/  SHF.R.S32.HI R0, RZ, 0x2, R0 ;  /* 0x00000002ff007819 */ /* 0x000fe20000011400 */
[C---:B------:R-:W-:Y:S01]  /*03b0*/  IMAD.IADD R6, R45.reuse, 0x1, -R6 ;  /* 0x000000012d067824 */ /* 0x040fe200078e0a06 */
[----:B------:R-:W-:Y:S01]  /*03c0*/  LOP3.LUT P3, RZ, R45, 0x3, RZ, 0xc0, !PT ;  /* 0x000000032dff7812 */ /* 0x000fe2000786c0ff */
[----:B------:R-:W-:-:S02]  /*03d0*/  IMAD R5, R30, UR5, R5 ;  /* 0x000000051e057c24 */ /* 0x000fc4000f8e0205 */
[----:B------:R-:W-:-:S05]  /*03e0*/  IMAD.SHL.U32 R6, R6, 0x8, RZ ;  /* 0x0000000806067824 */ /* 0x000fca00078e00ff */
[----:B------:R-:W-:Y:S01]  /*03f0*/  SHF.R.S32.HI R7, RZ, 0x1f, R6 ;  /* 0x0000001fff077819 */ /* 0x000fe20000011406 */
[----:B-1----:R-:W-:Y:S02]  /*0400*/  IMAD R9, R9, R2, RZ ;  /* 0x0000000209097224 */ /* 0x002fe400078e02ff */
[----:B------:R-:W-:-:S04]  /*0410*/  IMAD.WIDE.U32 R12, R2, 0x40, RZ ;  /* 0x00000040020c7825 */ /* 0x000fc800078e00ff */
[C---:B------:R-:W-:Y:S02]  /*0420*/  IMAD R9, R48.reuse, R3, R9 ;  /* 0x0000000330097224 */ /* 0x040fe400078e0209 */
[----:B------:R-:W-:-:S04]  /*0430*/  IMAD.WIDE.U32 R6, R48, R2, R6 ;  /* 0x0000000230067225 */ /* 0x000fc800078e0006 */
[----:B------:R-:W-:Y:S02]  /*0440*/  IMAD.IADD R7, R7, 0x1, R9 ;  /* 0x0000000107077824 */ /* 0x000fe400078e0209 */
        /* <DEDUP_REMOVED lines=10> */
[----:B------:R-:W-:Y:S01]  /*04f0*/  IMAD.IADD R7, R7, 0x1, R9 ;  /* 0x0000000107077824 */ /* 0x000fe200078e0209 */
[----:B------:R-:W-:Y:S01]  /*0500*/  IADD3 R9, -R48, UR15, RZ ;  /* 0x0000000f30097c10 */ /* 0x000fe2000fffe1ff */
[-C--:B------:R-:W-:Y:S02]  /*0510*/  IMAD R4, R5, R2.reuse, RZ ;  /* 0x0000000205047224 */ /* 0x080fe400078e02ff */
[----:B------:R-:W-:Y:S01]  /*0520*/  IMAD R17, R17, UR15, R48 ;  /* 0x0000000f11117c24 */ /* 0x000fe2000f8e0230 */
[C---:B------:R-:W-:Y:S01]  /*0530*/  ISETP.GE.OR P2, PT, R0.reuse, R9, P3 ;  /* 0x000000090000720c */ /* 0x040fe20001f46670 */
[C---:B------:R-:W-:Y:S01]  /*0540*/  IMAD R4, R0.reuse, R3, R4 ;  /* 0x0000000300047224 */ /* 0x040fe200078e0204 */
[----:B------:R-:W-:Y:S01]  /*0550*/  SHF.L.U32 R3, R3, 0x6, RZ ;  /* 0x0000000603037819 */ /* 0x000fe200000006ff */
[----:B------:R-:W-:Y:S01]  /*0560*/  IMAD.WIDE.U32 R10, R0, R2, R6 ;  /* 0x00000002000a7225 */ /* 0x000fe200078e0006 */
[----:B------:R-:W-:-:S02]  /*0570*/  IADD3 R6, P0, R17, R0, RZ ;  /* 0x0000000011067210 */ /* 0x000fc40007f1e0ff */
[----:B------:R-:W-:Y:S01]  /*0580*/  IADD3 R0, R0, 0x20, RZ ;  /* 0x0000002000007810 */ /* 0x000fe20007ffe0ff */
[----:B------:R-:W-:Y:S01]  /*0590*/  IMAD.IADD R7, R11, 0x1, R4 ;  /* 0x000000010b077824 */ /* 0x000fe200078e0204 */
[C---:B------:R-:W-:Y:S02]  /*05a0*/  LEA R4, P1, R10.reuse, UR4, 0x1 ;  /* 0x000000040a047c11 */ /* 0x040fe4000f8208ff */
[----:B------:R-:W-:Y:S02]  /*05b0*/  LEA.HI.X.SX32 R17, R17, R5, 0x1, P0 ;  /* 0x0000000511117211 */ /* 0x000fe400000f0eff */
[----:B------:R-:W-:Y:S01]  /*05c0*/  LEA.HI.X R5, R10, UR5, R7, 0x1, P1 ;  /* 0x000000050a057c11 */ /* 0x000fe200088f0c07 */
[----:B------:R-:W-:Y:S01]  /*05d0*/  ULDC.64 UR4, c[0x0][0x2b0] ;  /* 0x0000ac0000047ab9 */ /* 0x000fe20000000a00 */
[----:B------:R-:W-:Y:S02]  /*05e0*/  ISETP.GE.OR P3, PT, R0, R9, P3 ;  /* 0x000000090000720c */ /* 0x000fe40001f66670 */
[----:B------:R-:W-:Y:S01]  /*05f0*/  IADD3 R12, P1, R4, R12, RZ ;  /* 0x0000000c040c7210 */ /* 0x000fe20007f3e0ff */
[----:B------:R1:W-:Y:S01]  /*0600*/  STG.E.128 desc[UR16][R4.64], RZ ;  /* 0x000000ff04007986 */ /* 0x0003e2000c101d10 */
[----:B------:R-:W-:-:S02]  /*0610*/  LEA R10, P0, R6, UR4, 0x2 ;  /* 0x00000004060a7c11 */ /* 0x000fc4000f8010ff */
        /* <DEDUP_REMOVED lines=9> */
.L_x_4219:
        /* <DEDUP_REMOVED lines=22> */
.L_x_4220:
[----:B------:R-:W-:Y:S05]  /*0810*/  @P6 BRA `(.L_x_4221) ;  /* 0x0000000400446947 */ /* 0x000fea0003800000 */
[----:B------:R-:W1:Y:S01]  /*0820*/  LDC R2, c[0x0][0x380] ;  /* 0x0000e000ff027b82 */ /* 0x000e620000000800 */
        /* <DEDUP_REMOVED lines=12> */
[----:B-1----:R-:W-:-:S04]  /*08f0*/  IMAD.MOV R4, RZ, RZ, -R7 ;  /* 0x000000ffff047224 */ /* 0x002fc800078e0a07 */
        /* <DEDUP_REMOVED lines=14> */
[----:B------:R-:W-:-:S05]  /*09e0*/  @P2 VIADD R6, R6, 0x1 ;  /* 0x0000000106062836 */ /* 0x000fca0000000000 */
[----:B------:R-:W-:-:S05]  /*09f0*/  MOV R5, R6 ;  /* 0x0000000600057202 */ /* 0x000fca0000000f00 */
[----:B------:R-:W-:Y:S01]  /*0a00*/  @!P0 IMAD.MOV R5, RZ, RZ, -R5 ;  /* 0x000000ffff058224 */ /* 0x000fe200078e0a05 */
[----:B------:R-:W-:-:S05]  /*0a10*/  @!P1 LOP3.LUT R5, RZ, R2, RZ, 0x33, !PT ;  /* 0x00000002ff059212 */ /* 0x000fca00078e33ff */
[----:B------:R-:W-:-:S05]  /*0a20*/  IMAD.WIDE R12, R5, 0x4, R152 ;  /* 0x00000004050c7825 */ /* 0x000fca00078e0298 */
[----:B------:R3:W4:Y:S01]  /*0a30*/  LDG.E R8, desc[UR16][R12.64] ;  /* 0x000000100c087981 */ /* 0x000722000c1e1900 */
[----:B-1----:R-:W-:Y:S01]  /*0a40*/  IABS R4, R0 ;  /* 0x0000000000047213 */ /* 0x002fe20000000000 */
        /* <DEDUP_REMOVED lines=10> */
[----:B------:R-:W-:Y:S01]  /*0af0*/  IMAD.HI.U32 R7, R11, R7, R10 ;  /* 0x000000070b077227 */ /* 0x000fe200078e000a */
[----:B------:R-:W-:-:S05]  /*0b00*/  SHF.R.S32.HI R11, RZ, 0x1f, R27 ;  /* 0x0000001fff0b7819 */ /* 0x000fca000001141b */
[----:B---3--:R-:W-:-:S04]  /*0b10*/  IMAD.HI.U32 R13, R7, R6, RZ ;  /* 0x00000006070d7227 */ /* 0x008fc800078e00ff */
[----:B------:R-:W-:Y:S02]  /*0b20*/  IMAD.MOV R7, RZ, RZ, -R13 ;  /* 0x000000ffff077224 */ /* 0x000fe400078e0a0d */
[----:B------:R-:W-:Y:S02]  /*0b30*/  IMAD R2, R11, UR6, RZ ;  /* 0x000000060b027c24 */ /* 0x000fe4000f8e02ff */
[----:B------:R-:W-:-:S05]  /*0b40*/  IMAD R7, R4, R7, R6 ;  /* 0x0000000704077224 */ /* 0x000fca00078e0206 */
[----:B------:R-:W-:-:S13]  /*0b50*/  ISETP.GT.U32.AND P0, PT, R4, R7, PT ;  /* 0x000000070400720c */ /* 0x000fda0003f04070 */
[-C--:B------:R-:W-:Y:S02]  /*0b60*/  @!P0 IADD3 R7, R7, -R4.reuse, RZ ;  /* 0x8000000407078210 */ /* 0x080fe40007ffe0ff */
[----:B------:R-:W-:Y:S02]  /*0b70*/  @!P0 IADD3 R13, R13, 0x1, RZ ;  /* 0x000000010d0d8810 */ /* 0x000fe40007ffe0ff */
[----:B------:R-:W-:Y:S02]  /*0b80*/  ISETP.GE.U32.AND P1, PT, R7, R4, PT ;  /* 0x000000040700720c */ /* 0x000fe40003f26070 */
[----:B------:R-:W-:-:S04]  /*0b90*/  LOP3.LUT R4, R17, R0, RZ, 0x3c, !PT ;  /* 0x0000000011047212 */ /* 0x000fc800078e3cff */
[----:B------:R-:W-:-:S07]  /*0ba0*/  ISETP.GE.AND P0, PT, R4, RZ, PT ;  /* 0x000000ff0400720c */ /* 0x000fce0003f06270 */
[----:B------:R-:W-:Y:S01]  /*0bb0*/  @P1 VIADD R13, R13, 0x1 ;  /* 0x000000010d0d1836 */ /* 0x000fe20000000000 */
[----:B------:R-:W-:-:S05]  /*0bc0*/  ISETP.NE.AND P1, PT, R0, RZ, PT ;  /* 0x000000ff0000720c */ /* 0x000fca0003f25270 */
[----:B------:R-:W-:-:S08]  /*0bd0*/  @!P0 IADD3 R13, -R13, RZ, RZ ;  /* 0x000000ff0d0d8210 */ /* 0x000fd00007ffe1ff */
[----:B------:R-:W-:-:S04]  /*0be0*/  @!P1 LOP3.LUT R13, RZ, R0, RZ, 0x33, !PT ;  /* 0x00000000ff0d9212 */ /* 0x000fc800078e33ff */
[----:B------:R-:W-:-:S05]  /*0bf0*/  SHF.R.S32.HI R25, RZ, 0x1f, R13 ;  /* 0x0000001fff197819 */ /* 0x000fca000001140d */
[----:B------:R-:W-:Y:S01]  /*0c00*/  IMAD R0, R25, UR10, RZ ;  /* 0x0000000a19007c24 */ /* 0x000fe2000f8e02ff */
[----:B----4-:R-:W-:Y:S01]  /*0c10*/  SHF.R.S32.HI R23, RZ, 0x1f, R8 ;  /* 0x0000001fff177819 */ /* 0x010fe20000011408 */
[----:B------:R-:W-:-:S04]  /*0c20*/  IMAD.WIDE.U32 R6, R8, UR8, RZ ;  /* 0x0000000808067c25 */ /* 0x000fc8000f8e00ff */
[C---:B------:R-:W-:Y:S02]  /*0c30*/  IMAD R5, R23.reuse, UR8, RZ ;  /* 0x0000000817057c24 */ /* 0x040fe4000f8e02ff */
[----:B------:R-:W-:Y:S02]  /*0c40*/  IMAD R23, R23, UR4, RZ ;  /* 0x0000000417177c24 */ /* 0x000fe4000f8e02ff */
[C---:B------:R-:W-:Y:S02]  /*0c50*/  IMAD R4, R8.reuse, UR9, R5 ;  /* 0x0000000908047c24 */ /* 0x040fe4000f8e0205 */
[----:B------:R-:W-:Y:S02]  /*0c60*/  IMAD R5, R27, UR7, R2 ;  /* 0x000000071b057c24 */ /* 0x000fe4000f8e0202 */
[----:B------:R-:W-:Y:S02]  /*0c70*/  IMAD.IADD R7, R7, 0x1, R4 ;  /* 0x0000000107077824 */ /* 0x000fe400078e0204 */
[----:B------:R-:W-:-:S02]  /*0c80*/  IMAD R23, R8, UR5, R23 ;  /* 0x0000000508177c24 */ /* 0x000fc4000f8e0217 */
[----:B------:R-:W-:-:S04]  /*0c90*/  IMAD.WIDE.U32 R6, R27, UR6, R6 ;  /* 0x000000061b067c25 */ /* 0x000fc8000f8e0006 */
[----:B------:R-:W-:Y:S01]  /*0ca0*/  IMAD.WIDE.U32 R8, R8, UR4, RZ ;  /* 0x0000000408087c25 */ /* 0x000fe2000f8e00ff */
[----:B------:R-:W-:-:S03]  /*0cb0*/  IADD3 R7, R7, R5, RZ ;  /* 0x0000000507077210 */ /* 0x000fc60007ffe0ff */
[C---:B------:R-:W-:Y:S01]  /*0cc0*/  IMAD R5, R13.reuse, UR11, R0 ;  /* 0x0000000b0d057c24 */ /* 0x040fe2000f8e0200 */
[----:B------:R-:W-:Y:S01]  /*0cd0*/  MOV R26, R8 ;  /* 0x00000008001a7202 */ /* 0x000fe20000000f00 */
[----:B------:R-:W-:-:S04]  /*0ce0*/  IMAD.WIDE.U32 R6, R13, UR10, R6 ;  /* 0x0000000a0d067c25 */ /* 0x000fc8000f8e0006 */
[----:B------:R-:W-:Y:S01]  /*0cf0*/  IMAD.IADD R23, R9, 0x1, R23 ;  /* 0x0000000109177824 */ /* 0x000fe200078e0217 */
[----:B------:R-:W-:Y:S02]  /*0d00*/  IADD3 R5, R7, R5, RZ ;  /* 0x0000000507057210 */ /* 0x000fe40007ffe0ff */
[----:B------:R-:W-:Y:S01]  /*0d10*/  MOV R22, R6 ;  /* 0x0000000600167202 */ /* 0x000fe20000000f00 */
[----:B------:R-:W-:Y:S06]  /*0d20*/  BRA `(.L_x_4222) ;  /* 0x0000000000f07947 */ /* 0x000fec0003800000 */
.L_x_4221:
[----:B------:R-:W1:Y:S01]  /*0d30*/  LDC R2, c[0x0][0x278] ;  /* 0x00009e00ff027b82 */ /* 0x000e620000000800 */
[----:B------:R-:W-:Y:S01]  /*0d40*/  LEA R27, R3, 0xffffff80, 0x7 ;  /* 0xffffff80031b7811 */ /* 0x000fe200078e38ff */
[----:B------:R-:W-:Y:S01]  /*0d50*/  ULDC.64 UR6, c[0x0][0x248] ;  /* 0x0000920000067ab9 */ /* 0x000fe20000000a00 */
[----:B------:R-:W-:Y:S01]  /*0d60*/  SHF.R.S32.HI R10, RZ, 0x1f, R21 ;  /* 0x0000001fff0a7819 */ /* 0x000fe20000011415 */
[----:B------:R-:W-:Y:S01]  /*0d70*/  ULDC.64 UR8, c[0x0][0x230] ;  /* 0x00008c0000087ab9 */ /* 0x000fe20000000a00 */
[----:B------:R-:W-:Y:S02]  /*0d80*/  SHF.R.S32.HI R11, RZ, 0x1f, R27 ;  /* 0x0000001fff0b7819 */ /* 0x000fe4000001141b */
[----:B------:R-:W-:-:S05]  /*0d90*/  IADD3 R22, P1, R21, R27, RZ ;  /* 0x0000001b15167210 */ /* 0x000fca0007f3e0ff */
[----:B------:R-:W-:-:S04]  /*0da0*/  IMAD.X R15, R10, 0x1, R11, P1 ;  /* 0x000000010a0f7824 */ /* 0x000fc800008e060b */
[----:B------:R-:W-:-:S04]  /*0db0*/  IMAD R15, R15, UR6, RZ ;  /* 0x000000060f0f7c24 */ /* 0x000fc8000f8e02ff */
[C---:B------:R-:W-:Y:S01]  /*0dc0*/  IMAD R12, R22.reuse, UR7, R15 ;  /* 0x00000007160c7c24 */ /* 0x040fe2000f8e020f */
[----:B-----5:R-:W-:Y:S01]  /*0dd0*/  SHF.R.S32.HI R15, RZ, 0x1f, R0 ;  /* 0x0000001fff0f7819 */ /* 0x020fe20000011400 */
[----:B------:R-:W-:Y:S01]  /*0de0*/  IMAD.WIDE.U32 R22, R22, UR6, RZ ;  /* 0x0000000616167c25 */ /* 0x000fe2000f8e00ff */
[----:B-1----:R-:W-:-:S03]  /*0df0*/  IABS R5, R2 ;  /* 0x0000000200057213 */ /* 0x002fc60000000000 */
[----:B------:R-:W-:Y:S01]  /*0e00*/  IMAD.IADD R25, R23, 0x1, R12 ;  /* 0x0000000117197824 */ /* 0x000fe200078e020c */
[----:B------:R-:W-:Y:S01]  /*0e10*/  MOV R24, R22 ;  /* 0x0000001600187202 */ /* 0x000fe20000000f00 */
[----:B------:R-:W1:Y:S01]  /*0e20*/  I2F.RP R7, R5 ;  /* 0x0000000500077306 */ /* 0x000e620000209400 */
[----:B------:R-:W-:-:S03]  /*0e30*/  IMAD R23, R15, UR8, RZ ;  /* 0x000000080f177c24 */ /* 0x000fc6000f8e02ff */
[----:B------:R-:W-:-:S04]  /*0e40*/  IMAD.WIDE.U32 R28, R0, UR8, R24 ;  /* 0x00000008001c7c25 */ /* 0x000fc8000f8e0018 */
[----:B------:R-:W-:-:S05]  /*0e50*/  IMAD R23, R0, UR9, R23 ;  /* 0x0000000900177c24 */ /* 0x000fca000f8e0217 */
[----:B------:R-:W-:Y:S01]  /*0e60*/  IADD3 R29, R29, R23, RZ ;  /* 0x000000171d1d7210 */ /* 0x000fe20007ffe0ff */
[----:B-1----:R-:W1:Y:S02]  /*0e70*/  MUFU.RCP R8, R7 ;  /* 0x0000000700087308 */ /* 0x002e640000001000 */
[----:B-1----:R-:W-:-:S06]  /*0e80*/  IADD3 R8, R8, 0xffffffe, RZ ;  /* 0x0ffffffe08087810 */ /* 0x002fcc0007ffe0ff */
[----:B------:R-:W1:Y:S02]  /*0e90*/  F2I.FTZ.U32.TRUNC.NTZ R9, R8 ;  /* 0x0000000800097305 */ /* 0x000e64000021f000 */
[----:B-1----:R-:W-:Y:S01]  /*0ea0*/  IADD3 R4, RZ, -R9, RZ ;  /* 0x80000009ff047210 */ /* 0x002fe20007ffe0ff */
[----:B------:R-:W-:-:S04]  /*0eb0*/  IMAD.MOV.U32 R8, RZ, RZ, RZ ;  /* 0x000000ffff087224 */ /* 0x000fc800078e00ff */
[----:B------:R-:W-:Y:S01]  /*0ec0*/  IMAD R6, R4, R5, RZ ;  /* 0x0000000504067224 */ /* 0x000fe200078e02ff */
[----:B------:R-:W-:-:S03]  /*0ed0*/  IABS R4, R17 ;  /* 0x0000001100047213 */ /* 0x000fc60000000000 */
[----:B------:R-:W-:Y:S01]  /*0ee0*/  IMAD.HI.U32 R9, R9, R6, R8 ;  /* 0x0000000609097227 */ /* 0x000fe200078e0008 */
[----:B------:R-:W-:-:S05]  /*0ef0*/  MOV R6, R4 ;  /* 0x0000000400067202 */ /* 0x000fca0000000f00 */
[----:B------:R-:W-:Y:S02]  /*0f00*/  IMAD.HI.U32 R13, R9, R6, RZ ;  /* 0x00000006090d7227 */ /* 0x000fe400078e00ff */
[----:B------:R-:W1:Y:S02]  /*0f10*/  LDC.64 R8, c[0x0][0x250] ;  /* 0x00009400ff087b82 */ /* 0x000e640000000a00 */
[----:B------:R-:W-:-:S04]  /*0f20*/  IMAD.MOV R4, RZ, RZ, -R13 ;  /* 0x000000ffff047224 */ /* 0x000fc800078e0a0d */
[C---:B------:R-:W-:Y:S02]  /*0f30*/  IMAD R4, R5.reuse, R4, R6 ;  /* 0x0000000405047224 */ /* 0x040fe400078e0206 */
[----:B------:R-:W3:Y:S03]  /*0f40*/  LDC.64 R6, c[0x0][0x260] ;  /* 0x00009800ff067b82 */ /* 0x000ee60000000a00 */
[----:B------:R-:W-:-:S13]  /*0f50*/  ISETP.GT.U32.AND P0, PT, R5, R4, PT ;  /* 0x000000040500720c */ /* 0x000fda0003f04070 */
[-C--:B------:R-:W-:Y:S01]  /*0f60*/  @!P0 IADD3 R4, R4, -R5.reuse, RZ ;  /* 0x8000000504048210 */ /* 0x080fe20007ffe0ff */
[----:B-1----:R-:W-:Y:S01]  /*0f70*/  IMAD R10, R10, R8, RZ ;  /* 0x000000080a0a7224 */ /* 0x002fe200078e02ff */
[----:B------:R-:W-:Y:S02]  /*0f80*/  @!P0 IADD3 R13, R13, 0x1, RZ ;  /* 0x000000010d0d8810 */ /* 0x000fe40007ffe0ff */
[----:B------:R-:W-:Y:S01]  /*0f90*/  ISETP.GE.U32.AND P2, PT, R4, R5, PT ;  /* 0x000000050400720c */ /* 0x000fe20003f46070 */
[----:B------:R-:W-:Y:S01]  /*0fa0*/  IMAD R9, R21, R9, R10 ;  /* 0x0000000915097224 */ /* 0x000fe200078e020a */
[----:B------:R-:W-:Y:S01]  /*0fb0*/  LOP3.LUT R4, R17, R2, RZ, 0x3c, !PT ;  /* 0x0000000211047212 */ /* 0x000fe200078e3cff */
[----:B------:R-:W-:Y:S01]  /*0fc0*/  IMAD.WIDE.U32 R20, R21, R8, RZ ;  /* 0x0000000815147225 */ /* 0x000fe200078e00ff */
[----:B------:R-:W-:Y:S02]  /*0fd0*/  ISETP.NE.AND P0, PT, R2, RZ, PT ;  /* 0x000000ff0200720c */ /* 0x000fe40003f05270 */
[----:B------:R-:W-:Y:S01]  /*0fe0*/  ISETP.GE.AND P1, PT, R4, RZ, PT ;  /* 0x000000ff0400720c */ /* 0x000fe20003f26270 */
[----:B------:R-:W-:Y:S01]  /*0ff0*/  IMAD.IADD R21, R21, 0x1, R9 ;  /* 0x0000000115157824 */ /* 0x000fe200078e0209 */
[----:B------:R-:W1:Y:S05]  /*1000*/  LDC.64 R4, c[0x0][0x238] ;  /* 0x00008e00ff047b82 */ /* 0x000e6a0000000a00 */
[----:B------:R-:W-:-:S06]  /*1010*/  @P2 IADD3 R13, R13, 0x1, RZ ;  /* 0x000000010d0d2810 */ /* 0x000fcc0007ffe0ff */
[----:B------:R-:W-:Y:S02]  /*1020*/  @!P1 IADD3 R13, -R13, RZ, RZ ;  /* 0x000000ff0d0d9210 */ /* 0x000fe40007ffe1ff */
[----:B------:R-:W-:-:S04]  /*1030*/  @!P0 LOP3.LUT R13, RZ, R2, RZ, 0x33, !PT ;  /* 0x00000002ff0d8212 */ /* 0x000fc800078e33ff */
[----:B------:R-:W-:Y:S01]  /*1040*/  SHF.R.S32.HI R25, RZ, 0x1f, R13 ;  /* 0x0000001fff197819 */ /* 0x000fe2000001140d */
[----:B---3--:R-:W-:-:S04]  /*1050*/  IMAD.WIDE.U32 R28, R13, R6, R28 ;  /* 0x000000060d1c7225 */ /* 0x008fc800078e001c */
[----:B------:R-:W-:Y:S01]  /*1060*/  IMAD R2, R25, R6, RZ ;  /* 0x0000000619027224 */ /* 0x000fe200078e02ff */
[----:B------:R-:W-:Y:S01]  /*1070*/  MOV R22, R28 ;  /* 0x0000001c00167202 */ /* 0x000fe20000000f00 */
[-C--:B-1----:R-:W-:Y:S02]  /*1080*/  IMAD R15, R15, R4.reuse, RZ ;  /* 0x000000040f0f7224 */ /* 0x082fe400078e02ff */
[----:B------:R-:W-:-:S04]  /*1090*/  IMAD.WIDE.U32 R20, R0, R4, R20 ;  /* 0x0000000400147225 */ /* 0x000fc800078e0014 */
[----:B------:R-:W-:Y:S02]  /*10a0*/  IMAD R5, R0, R5, R15 ;  /* 0x0000000500057224 */ /* 0x000fe400078e020f */
[----:B------:R-:W-:Y:S02]  /*10b0*/  IMAD R2, R13, R7, R2 ;  /* 0x000000070d027224 */ /* 0x000fe400078e0202 */
[----:B------:R-:W-:Y:S01]  /*10c0*/  IMAD.MOV.U32 R26, RZ, RZ, R20 ;  /* 0x000000ffff1a7224 */ /* 0x000fe200078e0014 */
[----:B------:R-:W-:Y:S02]  /*10d0*/  IADD3 R23, R21, R5, RZ ;  /* 0x0000000515177210 */ /* 0x000fe40007ffe0ff */
[----:B------:R-:W-:-:S07]  /*10e0*/  IADD3 R5, R29, R2, RZ ;  /* 0x000000021d057210 */ /* 0x000fce0007ffe0ff */
.L_x_4222:
        /* <DEDUP_REMOVED lines=14> */
[-C--:B------:R-:W-:Y:S01]  /*11d0*/  LEA.HI R6, R46, R45.reuse, RZ, 0x4 ;  /* 0x0000002d2e067211 */ /* 0x080fe200078f20ff */
[----:B------:R-:W-:Y:S01]  /*11e0*/  IMAD.SHL.U32 R21, R21, 0x40, RZ ;  /* 0x0000004015157824 */ /* 0x000fe200078e00ff */
[----:B------:R-:W-:Y:S01]  /*11f0*/  LEA.HI R29, R29, R14, RZ, 0x1 ;  /* 0x0000000e1d1d7211 */ /* 0x000fe200078f08ff */
[----:B------:R-:W-:Y:S01]  /*1200*/  IMAD.SHL.U32 R150, R150, 0x8, RZ ;  /* 0x0000000896967824 */ /* 0x000fe200078e00ff */
[----:B------:R-:W-:Y:S01]  /*1210*/  SHF.R.S32.HI R9, RZ, 0x4, R6 ;  /* 0x00000004ff097819 */ /* 0x000fe20000011406 */
[----:B------:R-:W-:Y:S01]  /*1220*/  IMAD R16, R13, UR11, R16 ;  /* 0x0000000b0d107c24 */ /* 0x000fe2000f8e0210 */
[----:B------:R-:W-:Y:S01]  /*1230*/  LOP3.LUT R0, R6, 0xfffffff0, RZ, 0xc0, !PT ;  /* 0xfffffff006007812 */ /* 0x000fe200078ec0ff */
[----:B------:R-:W-:Y:S01]  /*1240*/  ULDC.64 UR12, c[0x0][0x210] ;  /* 0x00008400000c7ab9 */ /* 0x000fe20000000a00 */
[----:B------:R-:W-:Y:S01]  /*1250*/  LOP3.LUT R21, R21, 0xc0, RZ, 0xc0, !PT ;  /* 0x000000c015157812 */ /* 0x000fe200078ec0ff */
[----:B------:R-:W-:Y:S01]  /*1260*/  USHF.L.U32 UR19, UR6, 0x6, URZ ;  /* 0x0000000606137899 */ /* 0x000fe2000800063f */
[----:B------:R-:W-:Y:S01]  /*1270*/  LEA.HI R46, R46, R45, RZ, 0x5 ;  /* 0x0000002d2e2e7211 */ /* 0x000fe200078f28ff */
[----:B------:R-:W-:Y:S01]  /*1280*/  IMAD.IADD R0, R45, 0x1, -R0 ;  /* 0x000000012d007824 */ /* 0x000fe200078e0a00 */
[----:B------:R-:W-:-:S02]  /*1290*/  LOP3.LUT R29, R29, 0x7fffffe, RZ, 0xc0, !PT ;  /* 0x07fffffe1d1d7812 */ /* 0x000fc400078ec0ff */
[----:B------:R-:W-:Y:S02]  /*12a0*/  LEA.HI R6, R6, R9, RZ, 0x1 ;  /* 0x0000000906067211 */ /* 0x000fe400078f08ff */
[----:B------:R-:W-:Y:S01]  /*12b0*/  LOP3.LUT R7, R21, 0x18, R150, 0xf8, !PT ;  /* 0x0000001815077812 */ /* 0x000fe200078ef896 */
[----:B------:R-:W-:Y:S01]  /*12c0*/  IMAD.IADD R12, R14, 0x1, -R29 ;  /* 0x000000010e0c7824 */ /* 0x000fe200078e0a1d */
[----:B------:R-:W-:Y:S02]  /*12d0*/  SHF.R.U32.HI R4, RZ, 0x3, R21 ;  /* 0x00000003ff047819 */ /* 0x000fe40000011615 */
[----:B------:R-:W-:Y:S02]  /*12e0*/  SHF.R.S32.HI R155, RZ, 0x5, R46 ;  /* 0x00000005ff9b7819 */ /* 0x000fe4000001142e */
[----:B------:R-:W-:Y:S02]  /*12f0*/  LOP3.LUT R6, R6, 0xfffffffe, RZ, 0xc0, !PT ;  /* 0xfffffffe06067812 */ /* 0x000fe400078ec0ff */
[----:B------:R-:W-:Y:S01]  /*1300*/  IADD3 R26, P0, R150, R26, RZ ;  /* 0x0000001a961a7210 */ /* 0x000fe20007f1e0ff */
[----:B------:R-:W-:Y:S01]  /*1310*/  IMAD R149, R155, 0x8, R12 ;  /* 0x000000089b957824 */ /* 0x000fe200078e020c */
[----:B------:R-:W-:Y:S01]  /*1320*/  SHF.R.S32.HI R151, RZ, 0x1f, R150 ;  /* 0x0000001fff977819 */ /* 0x000fe20000011496 */
[----:B------:R-:W-:Y:S01]  /*1330*/  IMAD.IADD R9, R9, 0x1, -R6 ;  /* 0x0000000109097824 */ /* 0x000fe200078e0a06 */
[----:B------:R-:W-:-:S02]  /*1340*/  LOP3.LUT R4, R7, R4, RZ, 0x3c, !PT ;  /* 0x0000000407047212 */ /* 0x000fc400078e3cff */
[----:B------:R-:W-:Y:S01]  /*1350*/  IADD3 R22, P2, R150, R22, RZ ;  /* 0x0000001696167210 */ /* 0x000fe20007f5e0ff */
[----:B------:R-:W-:Y:S01]  /*1360*/  IMAD.WIDE.U32 R30, R30, UR4, R150 ;  /* 0x000000041e1e7c25 */ /* 0x000fe2000f8e0096 */
[----:B------:R-:W-:Y:S01]  /*1370*/  IADD3 R6, P1, R14, R27, RZ ;  /* 0x0000001b0e067210 */ /* 0x000fe20007f3e0ff */
[----:B------:R-:W-:Y:S01]  /*1380*/  ULDC.64 UR4, c[0x0][0x258] ;  /* 0x0000960000047ab9 */ /* 0x000fe20000000a00 */
[----:B------:R-:W-:Y:S01]  /*1390*/  SHF.R.S32.HI R15, RZ, 0x1f, R14 ;  /* 0x0000001fff0f7819 */ /* 0x000fe2000001140e */
[C---:B------:R-:W-:Y:S01]  /*13a0*/  IMAD.X R27, R151.reuse, 0x1, R23, P0 ;  /* 0x00000001971b7824 */ /* 0x040fe200000e0617 */
[----:B------:R-:W-:Y:S01]  /*13b0*/  SHF.R.S32.HI R12, RZ, 0x1f, R17 ;  /* 0x0000001fff0c7819 */ /* 0x000fe20000011411 */
[----:B------:R-:W-:Y:S01]  /*13c0*/  IMAD.X R23, R151, 0x1, R5, P2 ;  /* 0x0000000197177824 */ /* 0x000fe200010e0605 */
[----:B------:R-:W-:Y:S01]  /*13d0*/  LEA.HI R21, R0, R0, RZ, 0x1 ;  /* 0x0000000000157211 */ /* 0x000fe200078f08ff */
[----:B------:R-:W-:Y:S01]  /*13e0*/  IMAD.U32 R149, R149, 0x20, R4 ;  /* 0x0000002095957824 */ /* 0x000fe200078e0004 */
[----:B------:R-:W-:Y:S01]  /*13f0*/  LOP3.LUT R2, R10, 0xfffffff8, RZ, 0xc0, !PT ;  /* 0xfffffff80a027812 */ /* 0x000fe200078ec0ff */
[----:B------:R-:W2:Y:S01]  /*1400*/  LDC.64 R4, c[0x0][0x240] ;  /* 0x00009000ff047b82 */ /* 0x000ea20000000a00 */
[----:B------:R-:W-:Y:S01]  /*1410*/  IMAD.WIDE R18, R19, 0x40, R14 ;  /* 0x0000004013127825 */ /* 0x000fe200078e020e */
[----:B------:R-:W-:-:S02]  /*1420*/  LOP3.LUT R7, R21, 0x7fffffe, RZ, 0xc0, !PT ;  /* 0x07fffffe15077812 */ /* 0x000fc400078ec0ff */
[----:B------:R-:W-:Y:S01]  /*1430*/  SHF.R.S32.HI R35, RZ, 0x1f, R0 ;  /* 0x0000001fff237819 */ /* 0x000fe20000011400 */
[C---:B------:R-:W-:Y:S02]  /*1440*/  IMAD.X R11, R15.reuse, 0x1, R11, P1 ;  /* 0x000000010f0b7824 */ /* 0x040fe400008e060b */
[----:B------:R-:W-:Y:S02]  /*1450*/  IMAD R15, R15, UR6, RZ ;  /* 0x000000060f0f7c24 */ /* 0x000fe4000f8e02ff */
[----:B------:R-:W-:Y:S02]  /*1460*/  IMAD.IADD R29, R31, 0x1, R28 ;  /* 0x000000011f1d7824 */ /* 0x000fe400078e021c */
[----:B------:R-:W-:Y:S02]  /*1470*/  IMAD.MOV.U32 R28, RZ, RZ, R30 ;  /* 0x000000ffff1c7224 */ /* 0x000fe400078e001e */
[----:B------:R-:W-:Y:S02]  /*1480*/  IMAD R12, R12, UR4, RZ ;  /* 0x000000040c0c7c24 */ /* 0x000fe4000f8e02ff */
[----:B------:R-:W-:-:S02]  /*1490*/  IMAD R15, R14, UR7, R15 ;  /* 0x000000070e0f7c24 */ /* 0x000fc4000f8e020f */
[----:B------:R-:W-:Y:S01]  /*14a0*/  IMAD.WIDE.U32 R22, R14, UR6, R22 ;  /* 0x000000060e167c25 */ /* 0x000fe2000f8e0016 */
[--C-:B------:R-:W-:Y:S02]  /*14b0*/  SHF.R.S32.HI R14, RZ, 0x1, R21.reuse ;  /* 0x00000001ff0e7819 */ /* 0x100fe40000011415 */
[----:B------:R-:W-:Y:S01]  /*14c0*/  SHF.R.S32.HI R21, RZ, 0x1f, R21 ;  /* 0x0000001fff157819 */ /* 0x000fe20000011415 */
[C---:B------:R-:W-:Y:S02]  /*14d0*/  IMAD R12, R17.reuse, UR5, R12 ;  /* 0x00000005110c7c24 */ /* 0x040fe4000f8e020c */
[----:B------:R-:W-:Y:S01]  /*14e0*/  IMAD.WIDE.U32 R28, R17, UR4, R28 ;  /* 0x00000004111c7c25 */ /* 0x000fe2000f8e001c */
[----:B------:R-:W-:Y:S01]  /*14f0*/  LEA.HI R17, R21, R14, RZ, 0x2 ;  /* 0x0000000e15117211 */ /* 0x000fe200078f10ff */
[----:B------:R-:W-:Y:S02]  /*1500*/  ULDC.64 UR4, c[0x0][0x218] ;  /* 0x0000860000047ab9 */ /* 0x000fe40000000a00 */
[----:B------:R-:W-:Y:S01]  /*1510*/  IMAD.WIDE.U32 R26, R13, UR10, R26 ;  /* 0x0000000a0d1a7c25 */ /* 0x000fe2000f8e001a */
[----:B------:R-:W-:Y:S01]  /*1520*/  LOP3.LUT R17, R17, 0xfffffffc, RZ, 0xc0, !PT ;  /* 0xfffffffc11117812 */ /* 0x000fe200078ec0ff */
[----:B------:R-:W-:Y:S01]  /*1530*/  ULDC.64 UR10, c[0x0][0x250] ;  /* 0x00009400000a7ab9 */ /* 0x000fe20000000a00 */
[----:B------:R-:W-:Y:S01]  /*1540*/  LEA R146, P0, R22, UR4, 0x1 ;  /* 0x0000000416927c11 */ /* 0x000fe2000f8008ff */
[----:B--2---:R-:W-:-:S02]  /*1550*/  IMAD R13, R19, R4, RZ ;  /* 0x00000004130d7224 */ /* 0x004fc400078e02ff */
[----:B------:R-:W-:Y:S02]  /*1560*/  IMAD.IADD R29, R29, 0x1, R12 ;  /* 0x000000011d1d7824 */ /* 0x000fe400078e020c */
[----:B------:R-:W-:Y:S02]  /*1570*/  IMAD.IADD R15, R23, 0x1, R15 ;  /* 0x00000001170f7824 */ /* 0x000fe400078e020f */
[C---:B------:R-:W-:Y:S02]  /*1580*/  IMAD R13, R18.reuse, R5, R13 ;  /* 0x00000005120d7224 */ /* 0x040fe400078e020d */
[----:B------:R-:W-:Y:S01]  /*1590*/  IMAD.WIDE.U32 R18, R18, R4, R28 ;  /* 0x0000000412127225 */ /* 0x000fe200078e001c */
[----:B------:R-:W-:Y:S01]  /*15a0*/  LEA.HI.X R147, R22, UR5, R15, 0x1, P0 ;  /* 0x0000000516937c11 */ /* 0x000fe200080f0c0f */
[----:B------:R-:W-:Y:S02]  /*15b0*/  UMOV UR5, 0x400 ;  /* 0x0000040000057882 */ /* 0x000fe40000000000 */
[----:B------:R-:W-:Y:S01]  /*15c0*/  IMAD.IADD R12, R14, 0x1, -R17 ;  /* 0x000000010e0c7824 */ /* 0x000fe200078e0a11 */
[C---:B------:R-:W-:Y:S01]  /*15d0*/  LEA R14, P0, R18.reuse, UR12, 0x1 ;  /* 0x0000000c120e7c11 */ /* 0x040fe2000f8008ff */
[----:B------:R-:W-:Y:S01]  /*15e0*/  IMAD.IADD R13, R19, 0x1, R13 ;  /* 0x00000001130d7824 */ /* 0x000fe200078e020d */
[----:B-1----:R-:W-:Y:S01]  /*15f0*/  ULEA UR5, UR18, UR5, 0x18 ;  /* 0x0000000512057291 */ /* 0x002fe2000f8ec03f */
[----:B------:R-:W-:Y:S01]  /*1600*/  IMAD.IADD R27, R27, 0x1, R16 ;  /* 0x000000011b1b7824 */ /* 0x000fe200078e0210 */
[----:B------:R-:W-:Y:S01]  /*1610*/  USHF.L.U64.HI UR18, UR6, 0x6, UR7 ;  /* 0x0000000606127899 */ /* 0x000fe20008010207 */
[----:B------:R-:W-:Y:S01]  /*1620*/  IMAD.IADD R33, R45, 0x1, -R2 ;  /* 0x000000012d217824 */ /* 0x000fe200078e0a02 */
[----:B------:R-:W-:Y:S01]  /*1630*/  LEA.HI.X R15, R18, UR13, R13, 0x1, P0 ;  /* 0x0000000d120f7c11 */ /* 0x000fe200080f0c0d */
[----:B------:R-:W-:Y:S01]  /*1640*/  IMAD.IADD R7, R0, 0x1, -R7 ;  /* 0x0000000100077824 */ /* 0x000fe200078e0a07 */
[----:B------:R-:W-:Y:S01]  /*1650*/  LEA R16, P0, R4, R14, 0x6 ;  /* 0x0000000e04107211 */ /* 0x000fe200078030ff */
[----:B------:R-:W-:Y:S01]  /*1660*/  IMAD R11, R11, UR10, RZ ;  /* 0x0000000a0b0b7c24 */ /* 0x000fe2000f8e02ff */
[----:B------:R-:W-:Y:S01]  /*1670*/  LEA R149, R149, UR5, 0x1 ;  /* 0x0000000595957c11 */ /* 0x000fe2000f8e08ff */
[----:B------:R-:W-:Y:S01]  /*1680*/  IMAD.WIDE.U32 R26, R6, UR10, R26 ;  /* 0x0000000a061a7c25 */ /* 0x000fe2000f8e001a */
[----:B------:R-:W-:Y:S01]  /*1690*/  LEA.HI.X R17, R4, R15, R5, 0x6, P0 ;  /* 0x0000000f04117211 */ /* 0x000fe200000f3405 */
[----:B------:R-:W-:Y:S01]  /*16a0*/  ULDC.64 UR12, c[0x0][0x220] ;  /* 0x00008800000c7ab9 */ /* 0x000fe20000000a00 */
[----:B------:R-:W-:Y:S01]  /*16b0*/  IADD3 R20, P0, R146, UR19, RZ ;  /* 0x0000001392147c10 */ /* 0x000fe2000ff1e0ff */
[----:B------:R-:W-:Y:S01]  /*16c0*/  @!PT LDS RZ, [RZ] ;  /* 0x00000000fffff984 */ /* 0x000fe20000000800 */
[----:B------:R-:W-:Y:S01]  /*16d0*/  @!PT LDS RZ, [RZ] ;  /* 0x00000000fffff984 */ /* 0x000fe20000000800 */
[----:B------:R-:W-:Y:S01]  /*16e0*/  @!PT LDS RZ, [RZ] ;  /* 0x00000000fffff984 */ /* 0x000fe20000000800 */
[----:B------:R1:W-:Y:S01]  /*16f0*/  LDGSTS.E.BYPASS.LTC128B.128 [R149], desc[UR16][R14.64] ;  /* 0x000000000e957fae */ /* 0x0003e2000b901d50 */
[----:B------:R-:W-:Y:S01]  /*1700*/  LEA.HI R8, R33, R33, RZ, 0x1 ;  /* 0x0000002121087211 */ /* 0x000fe200078f08ff */
[----:B------:R-:W-:Y:S01]  /*1710*/  IMAD R11, R6, UR11, R11 ;  /* 0x0000000b060b7c24 */ /* 0x000fe2000f8e020b */
[----:B------:R-:W-:Y:S01]  /*1720*/  IADD3.X R21, R147, UR18, RZ, P0, !PT ;  /* 0x0000001293157c10 */ /* 0x000fe200087fe4ff */
[----:B------:R-:W-:Y:S01]  /*1730*/  LDGSTS.E.BYPASS.LTC128B.128 [R149+0x800], desc[UR16][R16.64] ;  /* 0x0080000010957fae */ /* 0x000fe2000b901d50 */
[----:B------:R-:W-:Y:S01]  /*1740*/  IADD3 R18, P0, R20, UR19, RZ ;  /* 0x0000001314127c10 */ /* 0x000fe2000ff1e0ff */
[----:B------:R-:W-:Y:S01]  /*1750*/  IMAD.SHL.U32 R6, R12, 0x40, RZ ;  /* 0x000000400c067824 */ /* 0x000fe200078e00ff */
[----:B------:R-:W-:Y:S01]  /*1760*/  LEA.HI R2, R35, R0, RZ, 0x3 ;  /* 0x0000000023027211 */ /* 0x000fe200078f18ff */
[----:B------:R-:W-:Y:S01]  /*1770*/  LDGSTS.E.BYPASS.LTC128B.128 [R149+0x1000], desc[UR16][R146.64] ;  /* 0x0100000092957fae */ /* 0x000fe2000b901d50 */
[----:B------:R-:W-:Y:S01]  /*1780*/  IADD3.X R19, R21, UR18, RZ, P0, !PT ;  /* 0x0000001215137c10 */ /* 0x000fe200087fe4ff */
[----:B------:R-:W-:Y:S01]  /*1790*/  IMAD.IADD R11, R27, 0x1, R11 ;  /* 0x000000011b0b7824 */ /* 0x000fe200078e020b */
[----:B------:R-:W-:Y:S01]  /*17a0*/  LOP3.LUT R0, R8, 0x3fffffe, RZ, 0xc0, !PT ;  /* 0x03fffffe08007812 */ /* 0x000fe200078ec0ff */
[----:B------:R-:W-:Y:S01]  /*17b0*/  LDGSTS.E.BYPASS.LTC128B.128 [R149+0x1800], desc[UR16][R20.64] ;  /* 0x0180000014957fae */ /* 0x000fe2000b901d50 */
[----:B------:R-:W-:Y:S01]  /*17c0*/  SHF.R.S32.HI R4, RZ, 0x1, R8 ;  /* 0x00000001ff047819 */ /* 0x000fe20000011408 */
[----:B------:R-:W-:Y:S01]  /*17d0*/  IMAD.SHL.U32 R2, R2, 0x20, RZ ;  /* 0x0000002002027824 */ /* 0x000fe200078e00ff */
[----:B------:R-:W-:Y:S01]  /*17e0*/  LOP3.LUT R8, R6, 0xc0, RZ, 0xc0, !PT ;  /* 0x000000c006087812 */ /* 0x000fe200078ec0ff */
[----:B------:R-:W-:Y:S01]  /*17f0*/  LDGSTS.E.BYPASS.LTC128B.128 [R149+0x2000], desc[UR16][R18.64] ;  /* 0x0200000012957fae */ /* 0x000fe2000b901d50 */
[----:B------:R-:W-:Y:S01]  /*1800*/  IMAD.IADD R0, R33, 0x1, -R0 ;  /* 0x0000000121007824 */ /* 0x000fe200078e0a00 */
[----:B------:R-:W-:Y:S01]  /*1810*/  USHF.L.U64.HI UR11, UR10, 0x6, UR11 ;  /* 0x000000060a0b7899 */ /* 0x000fe2000801020b */
[----:B------:R-:W-:Y:S01]  /*1820*/  IMAD.SHL.U32 R5, R4, 0x40, RZ ;  /* 0x0000004004057824 */ /* 0x000fe200078e00ff */
[----:B------:R-:W-:Y:S01]  /*1830*/  LOP3.LUT R6, R2, 0xffffff00, RZ, 0xc0, !PT ;  /* 0xffffff0002067812 */ /* 0x000fe200078ec0ff */
[C---:B------:R-:W-:Y:S01]  /*1840*/  IMAD R0, R9.reuse, 0x8, R0 ;  /* 0x0000000809007824 */ /* 0x040fe200078e0200 */
[----:B------:R-:W-:Y:S01]  /*1850*/  SHF.R.U32.HI R2, RZ, 0x3, R8 ;  /* 0x00000003ff027819 */ /* 0x000fe20000011608 */
[----:B------:R-:W-:Y:S01]  /*1860*/  IMAD.SHL.U32 R9, R9, 0x8, RZ ;  /* 0x0000000809097824 */ /* 0x000fe200078e00ff */
[----:B------:R-:W-:Y:S01]  /*1870*/  LOP3.LUT R5, R5, 0xc0, RZ, 0xc0, !PT ;  /* 0x000000c005057812 */ /* 0x000fe200078ec0ff */
[----:B------:R-:W-:Y:S01]  /*1880*/  UIADD3 UR4, UR5, 0x1000, URZ ;  /* 0x0000100005047890 */ /* 0x000fe2000fffe03f */
[----:B------:R-:W-:Y:S01]  /*1890*/  LOP3.LUT P1, RZ, R12, 0x2, RZ, 0xc0, !PT ;  /* 0x000000020cff7812 */ /* 0x000fe2000782c0ff */
[----:B------:R-:W-:Y:S01]  /*18a0*/  IMAD R139, R7, 0x20, R6 ;  /* 0x00000020078b7824 */ /* 0x000fe200078e0206 */
[----:B-1----:R-:W-:-:S02]  /*18b0*/  IADD3 R14, P0, R18, UR19, RZ ;  /* 0x00000013120e7c10 */ /* 0x002fc4000ff1e0ff */
[----:B------:R-:W-:Y:S02]  /*18c0*/  LOP3.LUT R10, R5, 0x8, R10, 0xf8, !PT ;  /* 0x00000008050a7812 */ /* 0x000fe400078ef80a */
[----:B------:R-:W-:Y:S02]  /*18d0*/  IADD3.X R15, R19, UR18, RZ, P0, !PT ;  /* 0x00000012130f7c10 */ /* 0x000fe400087fe4ff */
[C---:B------:R-:W-:Y:S01]  /*18e0*/  LEA R144, P0, R26.reuse, UR12, 0x1 ;  /* 0x0000000c1a907c11 */ /* 0x040fe2000f8008ff */
[----:B------:R-:W-:Y:S01]  /*18f0*/  USHF.L.U32 UR12, UR10, 0x6, URZ ;  /* 0x000000060a0c7899 */ /* 0x000fe2000800063f */
[----:B------:R-:W-:Y:S01]  /*1900*/  SHF.R.U32.HI R5, RZ, 0x3, R5 ;  /* 0x00000003ff057819 */ /* 0x000fe20000011605 */
[----:B------:R1:W-:Y:S01]  /*1910*/  LDGSTS.E.BYPASS.LTC128B.128 [R149+0x2800], desc[UR16][R14.64] ;  /* 0x028000000e957fae */ /* 0x0003e2000b901d50 */
[----:B------:R-:W-:Y:S02]  /*1920*/  LEA.HI.X R145, R26, UR13, R11, 0x1, P0 ;  /* 0x0000000d1a917c11 */ /* 0x000fe400080f0c0b */
[----:B------:R-:W-:Y:S01]  /*1930*/  LOP3.LUT R9, R8, 0x8, R9, 0xf8, !PT ;  /* 0x0000000808097812 */ /* 0x000fe200078ef809 */
[----:B------:R-:W0:Y:S01]  /*1940*/  LDGDEPBAR ;  /* 0x00000000000079af */ /* 0x000e220000000000 */
[----:B------:R-:W-:Y:S01]  /*1950*/  IMAD R8, R155, 0x200, R6 ;  /* 0x000002009b087824 */ /* 0x000fe200078e0206 */
[----:B------:R-:W-:-:S02]  /*1960*/  LOP3.LUT R5, R10, R5, RZ, 0x3c, !PT ;  /* 0x000000050a057212 */ /* 0x000fc400078e3cff */
[----:B------:R-:W-:Y:S01]  /*1970*/  LOP3.LUT R2, R9, R2, RZ, 0x3c, !PT ;  /* 0x0000000209027212 */ /* 0x000fe200078e3cff */
[----:B------:R-:W-:Y:S02]  /*1980*/  IMAD R143, R7, 0x20, R8 ;  /* 0x00000020078f7824 */ /* 0x000fe400078e0208 */
[----:B------:R-:W-:Y:S02]  /*1990*/  IMAD.U32 R0, R0, 0x20, R5 ;  /* 0x0000002000007824 */ /* 0x000fe400078e0005 */
[C---:B------:R-:W-:Y:S02]  /*19a0*/  IMAD.IADD R143, R2.reuse, 0x1, R143 ;  /* 0x00000001028f7824 */ /* 0x040fe400078e028f */
[----:B------:R-:W-:Y:S01]  /*19b0*/  IMAD.IADD R139, R2, 0x1, R139 ;  /* 0x00000001028b7824 */ /* 0x000fe200078e028b */
[----:B------:R-:W-:Y:S02]  /*19c0*/  LEA R5, R0, UR5, 0x1 ;  /* 0x0000000500057c11 */ /* 0x000fe4000f8e08ff */
[----:B------:R-:W-:-:S02]  /*19d0*/  LEA R143, R143, UR5, 0x1 ;  /* 0x000000058f8f7c11 */ /* 0x000fc4000f8e08ff */
[----:B------:R-:W-:Y:S01]  /*19e0*/  LEA R142, R0, UR4, 0x1 ;  /* 0x00000004008e7c11 */ /* 0x000fe2000f8e08ff */
[----:B------:R-:W-:Y:S01]  /*19f0*/  ULDC UR4, c[0x0][0x39c] ;  /* 0x0000e70000047ab9 */ /* 0x000fe20000000800 */
[----:B------:R-:W-:-:S03]  /*1a00*/  LOP3.LUT R0, R46, 0xffffffe0, RZ, 0xc0, !PT ;  /* 0xffffffe02e007812 */ /* 0x000fc600078ec0ff */
[----:B------:R-:W-:Y:S01]  /*1a10*/  VIADD R140, R142, 0x20 ;  /* 0x000000208e8c7836 */ /* 0x000fe20000000000 */
[----:B-1----:R-:W-:Y:S01]  /*1a20*/  IADD3 R14, P0, R144, UR12, RZ ;  /* 0x0000000c900e7c10 */ /* 0x002fe2000ff1e0ff */
[----:B------:R-:W-:-:S04]  /*1a30*/  DEPBAR.LE SB0, 0x0 ;  /* 0x000080000000791a */ /* 0x000fc80000000000 */
[----:B------:R-:W-:Y:S01]  /*1a40*/  BAR.SYNC.DEFER_BLOCKING 0x0 ;  /* 0x0000000000007b1d */ /* 0x000fe20000010000 */
[----:B------:R-:W-:Y:S01]  /*1a50*/  IADD3.X R15, R145, UR11, RZ, P0, !PT ;  /* 0x0000000b910f7c10 */ /* 0x000fe200087fe4ff */
[C---:B------:R-:W-:Y:S01]  /*1a60*/  IMAD.IADD R0, R45.reuse, 0x1, -R0 ;  /* 0x000000012d007824 */ /* 0x040fe200078e0a00 */
[----:B------:R-:W-:Y:S01]  /*1a70*/  IADD3 R18, P0, R14, UR12, RZ ;  /* 0x0000000c0e127c10 */ /* 0x000fe2000ff1e0ff */
[----:B------:R-:W-:-:S03]  /*1a80*/  IMAD.SHL.U32 R45, R45, 0x2, RZ ;  /* 0x000000022d2d7824 */ /* 0x000fc600078e00ff */
[----:B------:R-:W-:Y:S02]  /*1a90*/  IADD3.X R19, R15, UR11, RZ, P0, !PT ;  /* 0x0000000b0f137c10 */ /* 0x000fe400087fe4ff */
[----:B------:R-:W-:-:S04]  /*1aa0*/  IADD3 R16, P0, R18, UR12, RZ ;  /* 0x0000000c12107c10 */ /* 0x000fc8000ff1e0ff */
[----:B------:R-:W-:Y:S02]  /*1ab0*/  IADD3.X R17, R19, UR11, RZ, P0, !PT ;  /* 0x0000000b13117c10 */ /* 0x000fe400087fe4ff */
[----:B------:R-:W-:Y:S01]  /*1ac0*/  LOP3.LUT P0, RZ, R4, 0x2, RZ, 0xc0, !PT ;  /* 0x0000000204ff7812 */ /* 0x000fe2000780c0ff */
[----:B------:R-:W-:-:S05]  /*1ad0*/  IMAD.MOV.U32 R4, RZ, RZ, 0x20 ;  /* 0x00000020ff047424 */ /* 0x000fca00078e00ff */
[----:B------:R-:W-:Y:S01]  /*1ae0*/  SEL R4, R4, 0xffffffe0, !P1 ;  /* 0xffffffe004047807 */ /* 0x000fe20004800000 */
[----:B------:R-:W-:Y:S01]  /*1af0*/  @!PT LDS RZ, [RZ] ;  /* 0x00000000fffff984 */ /* 0x000fe20000000800 */
[----:B------:R-:W-:Y:S01]  /*1b00*/  @!PT LDS RZ, [RZ] ;  /* 0x00000000fffff984 */ /* 0x000fe20000000800 */
[----:B------:R-:W-:Y:S01]  /*1b10*/  @!PT LDS RZ, [RZ] ;  /* 0x00000000fffff984 */ /* 0x000fe20000000800 */
[----:B------:R-:W-:Y:S04]  /*1b20*/  LDGSTS.E.BYPASS.LTC128B.128 [R149+0x3000], desc[UR16][R144.64] ;  /* 0x0300000090957fae */ /* 0x000fe8000b901d50 */
[----:B------:R-:W-:Y:S01]  /*1b30*/  IMAD.IADD R141, R143, 0x1, R4 ;  /* 0x000000018f8d7824 */ /* 0x000fe200078e0204 */
[----:B------:R-:W-:Y:S01]  /*1b40*/  LDGSTS.E.BYPASS.LTC128B.128 [R149+0x3800], desc[UR16][R14.64] ;  /* 0x038000000e957fae */ /* 0x000fe2000b901d50 */
[----:B------:R-:W-:-:S03]  /*1b50*/  @P0 VIADD R140, R142, 0xffffffe0 ;  /* 0xffffffe08e8c0836 */ /* 0x000fc60000000000 */
[----:B------:R-:W-:Y:S01]  /*1b60*/  LDGSTS.E.BYPASS.LTC128B.128 [R149+0x4000], desc[UR16][R18.64] ;  /* 0x0400000012957fae */ /* 0x000fe2000b901d50 */
[C---:B------:R-:W-:Y:S02]  /*1b70*/  VIADD R137, R140.reuse, 0x400 ;  /* 0x000004008c897836 */ /* 0x040fe40000000000 */
[C---:B------:R-:W-:Y:S01]  /*1b80*/  VIADD R136, R140.reuse, 0x800 ;  /* 0x000008008c887836 */ /* 0x040fe20000000000 */
[----:B------:R1:W-:Y:S01]  /*1b90*/  LDGSTS.E.BYPASS.LTC128B.128 [R149+0x4800], desc[UR16][R16.64] ;  /* 0x0480000010957fae */ /* 0x0003e2000b901d50 */
[C---:B------:R-:W-:Y:S02]  /*1ba0*/  VIADD R135, R140.reuse, 0xc00 ;  /* 0x00000c008c877836 */ /* 0x040fe40000000000 */
[C---:B------:R-:W-:Y:S01]  /*1bb0*/  VIADD R134, R140.reuse, 0x1000 ;  /* 0x000010008c867836 */ /* 0x040fe20000000000 */
[----:B------:R-:W-:Y:S01]  /*1bc0*/  LDSM.16.M88.4 R8, [R143] ;  /* 0x000000008f08783b */ /* 0x000fe20000000200 */
[C---:B------:R-:W-:Y:S02]  /*1bd0*/  VIADD R133, R140.reuse, 0x1400 ;  /* 0x000014008c857836 */ /* 0x040fe40000000000 */
[C---:B------:R-:W-:Y:S01]  /*1be0*/  VIADD R132, R140.reuse, 0x1800 ;  /* 0x000018008c847836 */ /* 0x040fe20000000000 */
[----:B------:R-:W2:Y:S01]  /*1bf0*/  LDSM.16.M88.4 R32, [R5+0x1000] ;  /* 0x001000000520783b */ /* 0x000ea20000000200 */
[----:B------:R-:W-:-:S03]  /*1c00*/  VIADD R86, R140, 0x1c00 ;  /* 0x00001c008c567836 */ /* 0x000fc60000000000 */
[----:B------:R-:W-:Y:S04]  /*1c10*/  LDSM.16.M88.4 R20, [R141] ;  /* 0x000000008d14783b */ /* 0x000fe80000000200 */
[----:B------:R-:W-:Y:S04]  /*1c20*/  LDSM.16.M88.4 R36, [R140] ;  /* 0x000000008c24783b */ /* 0x000fe80000000200 */
[----:B------:R-:W3:Y:S04]  /*1c30*/  LDSM.16.M88.4 R28, [R5+0x1400] ;  /* 0x00140000051c783b */ /* 0x000ee80000000200 */
[----:B------:R-:W4:Y:S04]  /*1c40*/  LDSM.16.M88.4 R40, [R140+0x400] ;  /* 0x000400008c28783b */ /* 0x000f280000000200 */
[----:B-1----:R-:W1:Y:S04]  /*1c50*/  LDSM.16.M88.4 R16, [R5+0x1800] ;  /* 0x001800000510783b */ /* 0x002e680000000200 */
[----:B------:R-:W0:Y:S01]  /*1c60*/  LDGDEPBAR ;  /* 0x00000000000079af */ /* 0x000e220000000000 */
[C---:B--2---:R-:W-:Y:S06]  /*1c70*/  HMMA.16816.F32 R24, R8.reuse, R32, RZ ;  /* 0x000000200818723c */ /* 0x044fec00000018ff */
[C---:B------:R-:W-:Y:S06]  /*1c80*/  HMMA.16816.F32 R32, R8.reuse, R34, RZ ;  /* 0x000000220820723c */ /* 0x040fec00000018ff */
[----:B---3--:R-:W-:-:S12]  /*1c90*/  HMMA.16816.F32 R12, R8, R28, RZ ;  /* 0x0000001c080c723c */ /* 0x008fd800000018ff */
[C---:B------:R-:W-:Y:S06]  /*1ca0*/  HMMA.16816.F32 R24, R20.reuse, R36, R24 ;  /* 0x000000241418723c */ /* 0x040fec0000001818 */
[C---:B------:R-:W-:Y:S01]  /*1cb0*/  HMMA.16816.F32 R32, R20.reuse, R38, R32 ;  /* 0x000000261420723c */ /* 0x040fe20000001820 */
[----:B------:R-:W2:Y:S05]  /*1cc0*/  LDSM.16.M88.4 R36, [R140+0x800] ;  /* 0x000800008c24783b */ /* 0x000eaa0000000200 */
        /* <DEDUP_REMOVED lines=18> */
[----:B------:R-:W-:Y:S08]  /*1df0*/  MUFU.TANH R55, R12 ;  /* 0x0000000c00377308 */ /* 0x000ff00000002400 */
[----:B------:R-:W-:Y:S03]  /*1e00*/  MUFU.TANH R54, R13 ;  /* 0x0000000d00367308 */ /* 0x000fe60000002400 */
[C---:B------:R-:W-:Y:S01]  /*1e10*/  HMMA.16816.F32 R24, R20.reuse, R42, R24 ;  /* 0x0000002a1418723c */ /* 0x040fe20000001818 */
[----:B------:R-:W4:Y:S04]  /*1e20*/  LDSM.16.M88.4 R40, [R140+0xc00] ;  /* 0x000c00008c28783b */ /* 0x000f280000000200 */
[----:B------:R1:W-:Y:S01]  /*1e30*/  MUFU.TANH R69, R14 ;  /* 0x0000000e00457308 */ /* 0x0003e20000002400 */
[C---:B--2---:R-:W-:Y:S06]  /*1e40*/  HMMA.16816.F32 R28, R20.reuse, R36, R28 ;  /* 0x00000024141c723c */ /* 0x044fec000000181c */
[----:B------:R-:W-:Y:S01]  /*1e50*/  HMMA.16816.F32 R16, R20, R38, R16 ;  /* 0x000000261410723c */ /* 0x000fe20000001810 */
[----:B------:R-:W-:Y:S01]  /*1e60*/  LDSM.16.M88.4 R36, [R140+0x1000] ;  /* 0x001000008c24783b */ /* 0x000fe20000000200 */
[----:B------:R-:W2:Y:S08]  /*1e70*/  MUFU.TANH R59, R59 ;  /* 0x0000003b003b7308 */ /* 0x000eb00000002400 */
[----:B------:R-:W5:Y:S01]  /*1e80*/  MUFU.TANH R47, R47 ;  /* 0x0000002f002f7308 */ /* 0x000f620000002400 */
[----:B-1----:R-:W-:Y:S01]  /*1e90*/  HMMA.16816.F32 R12, R8, R32, RZ ;  /* 0x00000020080c723c */ /* 0x002fe200000018ff */
        /* <DEDUP_REMOVED lines=9> */
[----:B------:R-:W-:Y:S01]  /*1f30*/  HMMA.16816.F32 R28, R8, R34, RZ ;  /* 0x00000022081c723c */ /* 0x000fe200000018ff */
[----:B------:R-:W-:Y:S01]  /*1f40*/  FMUL.FTZ R16, R16, UR4 ;  /* 0x0000000410107c20 */ /* 0x000fe20008410000 */
[----:B------:R-:W-:Y:S01]  /*1f50*/  FMUL.FTZ R17, R17, UR4 ;  /* 0x0000000411117c20 */ /* 0x000fe20008410000 */
[----:B------:R-:W-:Y:S01]  /*1f60*/  FMUL.FTZ R73, R18, UR4 ;  /* 0x0000000412497c20 */ /* 0x000fe20008410000 */
[----:B------:R-:W-:Y:S01]  /*1f70*/  FMUL.FTZ R65, R19, UR4 ;  /* 0x0000000413417c20 */ /* 0x000fe20008410000 */
[----:B------:R-:W-:Y:S01]  /*1f80*/  MUFU.TANH R71, R16 ;  /* 0x0000001000477308 */ /* 0x000fe20000002400 */
[----:B-1----:R-:W1:Y:S05]  /*1f90*/  LDSM.16.M88.4 R24, [R5+0x2000] ;  /* 0x002000000518783b */ /* 0x002e6a0000000200 */
[C---:B----4-:R-:W-:Y:S02]  /*1fa0*/  HMMA.16816.F32 R12, R20.reuse, R40, R12 ;  /* 0x00000028140c723c */ /* 0x050fe4000000180c */
[----:B------:R4:W-:Y:S08]  /*1fb0*/  MUFU.TANH R66, R17 ;  /* 0x0000001100427308 */ /* 0x0009f00000002400 */
[----:B------:R-:W5:Y:S03]  /*1fc0*/  MUFU.TANH R56, R56 ;  /* 0x0000003800387308 */ /* 0x000f660000002400 */
[----:B------:R-:W-:Y:S05]  /*1fd0*/  HMMA.16816.F32 R28, R20, R42, R28 ;  /* 0x0000002a141c723c */ /* 0x000fea000000181c */
[----:B------:R-:W5:Y:S01]  /*1fe0*/  MUFU.TANH R50, R50 ;  /* 0x0000003200327308 */ /* 0x000f620000002400 */
[----:B----4-:R-:W4:Y:S05]  /*1ff0*/  LDSM.16.M88.4 R16, [R5+0x2400] ;  /* 0x002400000510783b */ /* 0x010f2a0000000200 */
[----:B------:R-:W-:Y:S01]  /*2000*/  FMUL.FTZ R12, R12, UR4 ;  /* 0x000000040c0c7c20 */ /* 0x000fe20008410000 */
[----:B------:R-:W-:Y:S01]  /*2010*/  FMUL.FTZ R92, R13, UR4 ;  /* 0x000000040d5c7c20 */ /* 0x000fe20008410000 */
[----:B------:R-:W-:Y:S01]  /*2020*/  FMUL.FTZ R87, R14, UR4 ;  /* 0x000000040e577c20 */ /* 0x000fe20008410000 */
[----:B------:R-:W-:Y:S01]  /*2030*/  FMUL.FTZ R95, R15, UR4 ;  /* 0x000000040f5f7c20 */ /* 0x000fe20008410000 */
[----:B------:R3:W-:Y:S09]  /*2040*/  MUFU.TANH R88, R12 ;  /* 0x0000000c00587308 */ /* 0x0007f20000002400 */
[----:B------:R-:W-:Y:S01]  /*2050*/  FMUL.FTZ R28, R28, UR4 ;  /* 0x000000041c1c7c20 */ /* 0x000fe20008410000 */
[----:B------:R-:W-:Y:S01]  /*2060*/  FMUL.FTZ R90, R29, UR4 ;  /* 0x000000041d5a7c20 */ /* 0x000fe20008410000 */
[----:B------:R-:W-:Y:S01]  /*2070*/  FMUL.FTZ R93, R30, UR4 ;  /* 0x000000041e5d7c20 */ /* 0x000fe20008410000 */
[----:B-1----:R-:W-:Y:S01]  /*2080*/  HMMA.16816.F32 R32, R8, R24, RZ ;  /* 0x000000180820723c */ /* 0x002fe200000018ff */
[----:B------:R4:W-:Y:S01]  /*2090*/  MUFU.TANH R84, R28 ;  /* 0x0000001c00547308 */ /* 0x0009e20000002400 */
[----:B------:R-:W-:-:S04]  /*20a0*/  FMUL.FTZ R89, R31, UR4 ;  /* 0x000000041f597c20 */ /* 0x000fc80008410000 */
[C---:B---3--:R-:W-:Y:S01]  /*20b0*/  HMMA.16816.F32 R12, R8.reuse, R26, RZ ;  /* 0x0000001a080c723c */ /* 0x048fe200000018ff */
[----:B------:R-:W1:Y:S02]  /*20c0*/  LDSM.16.M88.4 R24, [R140+0x1400] ;  /* 0x001400008c18783b */ /* 0x000e640000000200 */
[----:B------:R-:W3:Y:S08]  /*20d0*/  MUFU.TANH R53, R53 ;  /* 0x0000003500357308 */ /* 0x000ef00000002400 */
[----:B------:R-:W-:Y:S01]  /*20e0*/  MUFU.TANH R51, R51 ;  /* 0x0000003300337308 */ /* 0x000fe20000002400 */
[----:B----4-:R-:W-:Y:S06]  /*20f0*/  HMMA.16816.F32 R28, R8, R16, RZ ;  /* 0x00000010081c723c */ /* 0x010fec00000018ff */
[----:B------:R-:W-:Y:S01]  /*2100*/  HMMA.16816.F32 R32, R20, R36, R32 ;  /* 0x000000241420723c */ /* 0x000fe20000001820 */
[----:B------:R-:W-:Y:S01]  /*2110*/  SHF.R.S32.HI R17, RZ, 0x1f, R0 ;  /* 0x0000001fff117819 */ /* 0x000fe20000011400 */
[----:B------:R-:W4:Y:S01]  /*2120*/  MUFU.TANH R52, R52 ;  /* 0x0000003400347308 */ /* 0x000f220000002400 */
[----:B------:R-:W-:-:S02]  /*2130*/  SHF.R.S32.HI R16, RZ, 0x1f, R46 ;  /* 0x0000001fff107819 */ /* 0x000fc4000001142e */
[----:B------:R-:W-:Y:S01]  /*2140*/  LEA.HI R148, R17, R0, RZ, 0x2 ;  /* 0x0000000011947211 */ /* 0x000fe200078f10ff */
[----:B------:R-:W-:Y:S01]  /*2150*/  IMAD R17, R155, 0x10, R48 ;  /* 0x000000109b117824 */ /* 0x000fe200078e0230 */
[----:B------:R-:W-:Y:S01]  /*2160*/  LEA.HI R16, R16, R155, RZ, 0x2 ;  /* 0x0000009b10107211 */ /* 0x000fe200078f10ff */
[----:B------:R-:W-:Y:S01]  /*2170*/  IMAD.SHL.U32 R0, R3, 0x80, RZ ;  /* 0x0000008003007824 */ /* 0x000fe200078e00ff */
[----:B------:R-:W-:Y:S01]  /*2180*/  SHF.R.S32.HI R148, RZ, 0x2, R148 ;  /* 0x00000002ff947819 */ /* 0x000fe20000011494 */
[----:B------:R-:W-:Y:S01]  /*2190*/  HMMA.16816.F32 R12, R20, R38, R12 ;  /* 0x00000026140c723c */ /* 0x000fe2000000180c */
[----:B------:R-:W-:Y:S01]  /*21a0*/  LOP3.LUT R16, R16, 0xfffffffc, RZ, 0xc0, !PT ;  /* 0xfffffffc10107812 */ /* 0x000fe200078ec0ff */
[----:B------:R-:W4:Y:S01]  /*21b0*/  MUFU.TANH R61, R61 ;  /* 0x0000003d003d7308 */ /* 0x000f220000002400 */
[----:B------:R-:W-:Y:S02]  /*21c0*/  IADD3 R17, R17, 0x1, R148 ;  /* 0x0000000111117810 */ /* 0x000fe40007ffe094 */
[----:B------:R-:W-:Y:S01]  /*21d0*/  LOP3.LUT R40, R0, 0x6, R45, 0xf8, !PT ;  /* 0x0000000600287812 */ /* 0x000fe200078ef82d */
[----:B------:R-:W-:Y:S01]  /*21e0*/  IMAD.IADD R155, R155, 0x1, -R16 ;  /* 0x000000019b9b7824 */ /* 0x000fe200078e0a10 */
[----:B------:R-:W-:-:S03]  /*21f0*/  IADD3 R17, R44, -UR15, R17 ;  /* 0x8000000f2c117c10 */ /* 0x000fc6000fffe011 */
[----:B------:R-:W-:Y:S01]  /*2200*/  VIADD R16, R40, 0xffffff80 ;  /* 0xffffff8028107836 */ /* 0x000fe20000000000 */
[----:B------:R-:W-:Y:S01]  /*2210*/  MUFU.TANH R58, R58 ;  /* 0x0000003a003a7308 */ /* 0x000fe20000002400 */
[----:B------:R-:W-:Y:S01]  /*2220*/  VIADD R17, R17, UR14 ;  /* 0x0000000e11117c36 */ /* 0x000fe20008000000 */
[----:B-1----:R-:W-:Y:S01]  /*2230*/  HMMA.16816.F32 R28, R20, R24, R28 ;  /* 0x00000018141c723c */ /* 0x002fe2000000181c */
[----:B------:R-:W-:Y:S01]  /*2240*/  FMUL.FTZ R32, R32, UR4 ;  /* 0x0000000420207c20 */ /* 0x000fe20008410000 */
[----:B------:R-:W-:Y:S01]  /*2250*/  FMUL.FTZ R33, R33, UR4 ;  /* 0x0000000421217c20 */ /* 0x000fe20008410000 */
[----:B------:R-:W-:Y:S01]  /*2260*/  FMUL.FTZ R34, R34, UR4 ;  /* 0x0000000422227c20 */ /* 0x000fe20008410000 */
[----:B------:R-:W-:Y:S01]  /*2270*/  FMUL.FTZ R35, R35, UR4 ;  /* 0x0000000423237c20 */ /* 0x000fe20008410000 */
[C---:B------:R-:W-:Y:S01]  /*2280*/  VIMNMX R45, R17.reuse, R44, PT ;  /* 0x0000002c112d7248 */ /* 0x040fe20003fe0100 */
[----:B------:R-:W-:Y:S01]  /*2290*/  MUFU.TANH R98, R32 ;  /* 0x0000002000627308 */ /* 0x000fe20000002400 */
[----:B------:R-:W-:Y:S01]  /*22a0*/  VIADDMNMX R44, R17, 0x8, R44, PT ;  /* 0x00000008112c7846 */ /* 0x000fe2000380012c */
[----:B------:R-:W-:Y:S01]  /*22b0*/  VIADD R7, R40, 0xffffff81 ;  /* 0xffffff8128077836 */ /* 0x000fe20000000000 */
[-C--:B------:R-:W-:Y:S01]  /*22c0*/  ISETP.GE.AND P5, PT, R16, R45.reuse, PT ;  /* 0x0000002d1000720c */ /* 0x080fe20003fa6270 */
[----:B------:R-:W-:Y:S01]  /*22d0*/  VIADD R6, R40, 0xffffff88 ;  /* 0xffffff8828067836 */ /* 0x000fe20000000000 */
[-C--:B------:R-:W-:Y:S01]  /*22e0*/  ISETP.GE.AND P4, PT, R16, R44.reuse, PT ;  /* 0x0000002c1000720c */ /* 0x080fe20003f86270 */
[----:B------:R-:W-:Y:S01]  /*22f0*/  FMUL.FTZ R12, R12, UR4 ;  /* 0x000000040c0c7c20 */ /* 0x000fe20008410000 */
[C---:B------:R-:W-:Y:S01]  /*2300*/  ISETP.GE.AND P2, PT, R7.reuse, R45, PT ;  /* 0x0000002d0700720c */ /* 0x040fe20003f46270 */
[----:B------:R-:W-:Y:S01]  /*2310*/  MUFU.TANH R100, R33 ;  /* 0x0000002100647308 */ /* 0x000fe20000002400 */
[----:B------:R-:W-:Y:S01]  /*2320*/  ISETP.GE.AND P1, PT, R7, R44, PT ;  /* 0x0000002c0700720c */ /* 0x000fe20003f26270 */
[----:B------:R-:W-:-:S02]  /*2330*/  VIADD R7, R40, 0xffffff89 ;  /* 0xffffff8928077836 */ /* 0x000fc40000000000 */
[----:B------:R-:W-:Y:S01]  /*2340*/  FMUL.FTZ R13, R13, UR4 ;  /* 0x000000040d0d7c20 */ /* 0x000fe20008410000 */
[----:B------:R-:W-:Y:S01]  /*2350*/  FMUL.FTZ R14, R14, UR4 ;  /* 0x000000040e0e7c20 */ /* 0x000fe20008410000 */
[CC--:B------:R-:W-:Y:S01]  /*2360*/  ISETP.GE.AND P0, PT, R6.reuse, R45.reuse, PT ;  /* 0x0000002d0600720c */ /* 0x0c0fe20003f06270 */
[----:B------:R-:W-:Y:S01]  /*2370*/  FMUL.FTZ R43, R15, UR4 ;  /* 0x000000040f2b7c20 */ /* 0x000fe20008410000 */
[-C--:B------:R-:W-:Y:S01]  /*2380*/  ISETP.GE.AND P3, PT, R6, R44.reuse, PT ;  /* 0x0000002c0600720c */ /* 0x080fe20003f66270 */
[----:B------:R-:W-:Y:S01]  /*2390*/  MUFU.TANH R99, R34 ;  /* 0x0000002200637308 */ /* 0x000fe20000002400 */
[----:B------:R-:W-:Y:S01]  /*23a0*/  FSEL R6, R49, -INF , !P5 ;  /* 0xff80000031067808 */ /* 0x000fe20006800000 */
[----:B------:R-:W-:Y:S01]  /*23b0*/  FMUL.FTZ R49, R28, UR4 ;  /* 0x000000041c317c20 */ /* 0x000fe20008410000 */
[----:B--2---:R-:W-:Y:S01]  /*23c0*/  FSEL R59, R59, -INF , !P4 ;  /* 0xff8000003b3b7808 */ /* 0x004fe20006000000 */
[----:B------:R-:W-:Y:S01]  /*23d0*/  VIADD R28, R40, 0xffffff98 ;  /* 0xffffff98281c7836 */ /* 0x000fe20000000000 */
[C---:B------:R-:W-:Y:S01]  /*23e0*/  ISETP.GE.AND P5, PT, R7.reuse, R45, PT ;  /* 0x0000002d0700720c */ /* 0x040fe20003fa6270 */
[----:B------:R-:W-:Y:S01]  /*23f0*/  FMUL.FTZ R30, R30, UR4 ;  /* 0x000000041e1e7c20 */ /* 0x000fe20008410000 */
[----:B------:R-:W-:Y:S01]  /*2400*/  ISETP.GE.AND P4, PT, R7, R44, PT ;  /* 0x0000002c0700720c */ /* 0x000fe20003f86270 */
[----:B------:R1:W-:Y:S01]  /*2410*/  MUFU.TANH R97, R35 ;  /* 0x0000002300617308 */ /* 0x0003e20000002400 */
[----:B-----5:R-:W-:Y:S01]  /*2420*/  FSEL R42, R47, -INF , !P2 ;  /* 0xff8000002f2a7808 */ /* 0x020fe20005000000 */
[----:B------:R-:W-:Y:S01]  /*2430*/  FMUL.FTZ R31, R31, UR4 ;  /* 0x000000041f1f7c20 */ /* 0x000fe20008410000 */
[----:B------:R-:W-:-:S02]  /*2440*/  FSEL R7, R56, -INF , !P1 ;  /* 0xff80000038077808 */ /* 0x000fc40004800000 */
[----:B------:R-:W-:Y:S02]  /*2450*/  FSEL R68, R50, -INF , !P5 ;  /* 0xff80000032447808 */ /* 0x000fe40006800000 */
[----:B---3--:R-:W-:Y:S01]  /*2460*/  FSEL R41, R53, -INF , !P4 ;  /* 0xff80000035297808 */ /* 0x008fe20006000000 */
[----:B------:R2:W-:Y:S01]  /*2470*/  MUFU.TANH R96, R12 ;  /* 0x0000000c00607308 */ /* 0x0005e20000002400 */
[----:B----4-:R-:W-:Y:S02]  /*2480*/  FSEL R47, R52, -INF , !P3 ;  /* 0xff800000342f7808 */ /* 0x010fe40005800000 */
[C---:B------:R-:W-:Y:S02]  /*2490*/  ISETP.GE.AND P5, PT, R28.reuse, R45, PT ;  /* 0x0000002d1c00720c */ /* 0x040fe40003fa6270 */
[----:B------:R-:W-:Y:S01]  /*24a0*/  ISETP.GE.AND P4, PT, R28, R44, PT ;  /* 0x0000002c1c00720c */ /* 0x000fe20003f86270 */
[----:B------:R-:W-:Y:S01]  /*24b0*/  VIADD R28, R40, 0xffffffa0 ;  /* 0xffffffa0281c7836 */ /* 0x000fe20000000000 */
[----:B------:R-:W-:Y:S01]  /*24c0*/  FSEL R76, R60, -INF , !P5 ;  /* 0xff8000003c4c7808 */ /* 0x000fe20006800000 */
[----:B------:R-:W-:Y:S01]  /*24d0*/  MUFU.TANH R94, R13 ;  /* 0x0000000d005e7308 */ /* 0x000fe20000002400 */
[----:B-1----:R-:W-:Y:S01]  /*24e0*/  HMMA.16816.F32 R32, R8, R18, RZ ;  /* 0x000000120820723c */ /* 0x002fe200000018ff */
[----:B------:R-:W1:Y:S06]  /*24f0*/  LDSM.16.M88.4 R16, [R5+0x2800] ;  /* 0x002800000510783b */ /* 0x000e6c0000000200 */
[----:B------:R3:W-:Y:S01]  /*2500*/  MUFU.TANH R91, R14 ;  /* 0x0000000e005b7308 */ /* 0x0007e20000002400 */
[----:B--2---:R-:W-:-:S05]  /*2510*/  VIADD R12, R40, 0xffffff90 ;  /* 0xffffff90280c7836 */ /* 0x004fca0000000000 */
[CC--:B------:R-:W-:Y:S02]  /*2520*/  ISETP.GE.AND P2, PT, R12.reuse, R45.reuse, PT ;  /* 0x0000002d0c00720c */ /* 0x0c0fe40003f46270 */
[----:B------:R-:W-:Y:S01]  /*2530*/  ISETP.GE.AND P1, PT, R12, R44, PT ;  /* 0x0000002c0c00720c */ /* 0x000fe20003f26270 */
[----:B------:R-:W2:Y:S01]  /*2540*/  MUFU.TANH R63, R63 ;  /* 0x0000003f003f7308 */ /* 0x000ea20000002400 */
[----:B------:R-:W-:Y:S02]  /*2550*/  FSEL R70, R55, -INF , !P2 ;  /* 0xff80000037467808 */ /* 0x000fe40005000000 */
[----:B------:R-:W-:Y:S01]  /*2560*/  FSEL R69, R69, -INF , !P1 ;  /* 0xff80000045457808 */ /* 0x000fe20004800000 */
[----:B---3--:R-:W3:Y:S04]  /*2570*/  LDSM.16.M88.4 R12, [R140+0x1800] ;  /* 0x001800008c0c783b */ /* 0x008ee80000000200 */
[----:B------:R-:W-:Y:S01]  /*2580*/  HMMA.16816.F32 R24, R20, R26, R32 ;  /* 0x0000001a1418723c */ /* 0x000fe20000001820 */
[----:B------:R-:W4:Y:S06]  /*2590*/  MUFU.TANH R64, R64 ;  /* 0x0000004000407308 */ /* 0x000f2c0000002400 */
[C---:B------:R-:W-:Y:S01]  /*25a0*/  VIADD R33, R40.reuse, 0xffffff91 ;  /* 0xffffff9128217836 */ /* 0x040fe20000000000 */
[----:B------:R-:W-:Y:S01]  /*25b0*/  FSEL R32, R51, -INF , !P0 ;  /* 0xff80000033207808 */ /* 0x000fe20004000000 */
[----:B------:R-:W-:Y:S01]  /*25c0*/  FMUL.FTZ R34, R29, UR4 ;  /* 0x000000041d227c20 */ /* 0x000fe20008410000 */
[----:B------:R-:W-:Y:S01]  /*25d0*/  VIADD R29, R40, 0xffffff99 ;  /* 0xffffff99281d7836 */ /* 0x000fe20000000000 */
[----:B------:R-:W-:Y:S01]  /*25e0*/  MUFU.TANH R52, R30 ;  /* 0x0000001e00347308 */ /* 0x000fe20000002400 */
[----:B------:R-:W-:-:S02]  /*25f0*/  ISETP.GE.AND P0, PT, R33, R45, PT ;  /* 0x0000002d2100720c */ /* 0x000fc40003f06270 */
[-C--:B------:R-:W-:Y:S01]  /*2600*/  ISETP.GE.AND P3, PT, R33, R44.reuse, PT ;  /* 0x0000002c2100720c */ /* 0x080fe20003f66270 */
[----:B-1----:R-:W-:Y:S01]  /*2610*/  HMMA.16816.F32 R36, R8, R16, RZ ;  /* 0x000000100824723c */ /* 0x002fe200000018ff */
[----:B------:R-:W-:Y:S02]  /*2620*/  FSEL R72, R54, -INF , !P0 ;  /* 0xff80000036487808 */ /* 0x000fe40004000000 */
[----:B------:R-:W-:Y:S01]  /*2630*/  FSEL R61, R61, -INF , !P3 ;  /* 0xff8000003d3d7808 */ /* 0x000fe20005800000 */
[----:B------:R1:W-:Y:S01]  /*2640*/  MUFU.TANH R53, R31 ;  /* 0x0000001f00357308 */ /* 0x0003e20000002400 */
[CC--:B------:R-:W-:Y:S02]  /*2650*/  ISETP.GE.AND P2, PT, R29.reuse, R45.reuse, PT ;  /* 0x0000002d1d00720c */ /* 0x0c0fe40003f46270 */
[-C--:B------:R-:W-:Y:S01]  /*2660*/  ISETP.GE.AND P1, PT, R29, R44.reuse, PT ;  /* 0x0000002c1d00720c */ /* 0x080fe20003f26270 */
[----:B------:R-:W-:Y:S01]  /*2670*/  VIADD R17, R40, 0xffffffa1 ;  /* 0xffffffa128117836 */ /* 0x000fe20000000000 */
[-C--:B------:R-:W-:Y:S01]  /*2680*/  ISETP.GE.AND P0, PT, R28, R45.reuse, PT ;  /* 0x0000002d1c00720c */ /* 0x080fe20003f06270 */
[----:B------:R-:W-:Y:S01]  /*2690*/  VIADD R16, R40, 0xffffffa8 ;  /* 0xffffffa828107836 */ /* 0x000fe20000000000 */
[-C--:B------:R-:W-:Y:S01]  /*26a0*/  ISETP.GE.AND P3, PT, R28, R44.reuse, PT ;  /* 0x0000002c1c00720c */ /* 0x080fe20003f66270 */
[----:B------:R-:W5:Y:S01]  /*26b0*/  MUFU.TANH R62, R62 ;  /* 0x0000003e003e7308 */ /* 0x000f620000002400 */
[----:B--2---:R-:W-:Y:S01]  /*26c0*/  FSEL R35, R63, -INF , !P4 ;  /* 0xff8000003f237808 */ /* 0x004fe20006000000 */
[----:B------:R-:W-:Y:S01]  /*26d0*/  FMUL.FTZ R24, R24, UR4 ;  /* 0x0000000418187c20 */ /* 0x000fe20008410000 */
[----:B------:R-:W-:Y:S01]  /*26e0*/  FSEL R74, R58, -INF , !P2 ;  /* 0xff8000003a4a7808 */ /* 0x000fe20005000000 */
[----:B------:R-:W-:Y:S01]  /*26f0*/  FMUL.FTZ R25, R25, UR4 ;  /* 0x0000000419197c20 */ /* 0x000fe20008410000 */
[----:B----4-:R-:W-:Y:S01]  /*2700*/  FSEL R55, R64, -INF , !P1 ;  /* 0xff80000040377808 */ /* 0x010fe20004800000 */
[----:B------:R-:W-:Y:S01]  /*2710*/  FMUL.FTZ R26, R26, UR4 ;  /* 0x000000041a1a7c20 */ /* 0x000fe20008410000 */
[CC--:B------:R-:W-:Y:S01]  /*2720*/  ISETP.GE.AND P5, PT, R17.reuse, R45.reuse, PT ;  /* 0x0000002d1100720c */ /* 0x0c0fe20003fa6270 */
[----:B------:R-:W2:Y:S01]  /*2730*/  MUFU.TANH R85, R85 ;  /* 0x0000005500557308 */ /* 0x000ea20000002400 */
[----:B-1----:R-:W1:Y:S01]  /*2740*/  LDSM.16.M88.4 R28, [R5+0x2c00] ;  /* 0x002c0000051c783b */ /* 0x002e620000000200 */
[-C--:B------:R-:W-:Y:S01]  /*2750*/  ISETP.GE.AND P4, PT, R17, R44.reuse, PT ;  /* 0x0000002c1100720c */ /* 0x080fe20003f86270 */
[----:B------:R-:W-:Y:S01]  /*2760*/  FMUL.FTZ R56, R27, UR4 ;  /* 0x000000041b387c20 */ /* 0x000fe20008410000 */
[C---:B------:R-:W-:Y:S01]  /*2770*/  ISETP.GE.AND P2, PT, R16.reuse, R45, PT ;  /* 0x0000002d1000720c */ /* 0x040fe20003f46270 */
[----:B---3--:R-:W-:Y:S01]  /*2780*/  HMMA.16816.F32 R36, R20, R12, R36 ;  /* 0x0000000c1424723c */ /* 0x008fe20000001824 */
[----:B------:R-:W-:-:S02]  /*2790*/  ISETP.GE.AND P1, PT, R16, R44, PT ;  /* 0x0000002c1000720c */ /* 0x000fc40003f26270 */
[----:B------:R-:W3:Y:S01]  /*27a0*/  MUFU.TANH R57, R57 ;  /* 0x0000003900397308 */ /* 0x000ee20000002400 */
[----:B-----5:R-:W-:Y:S02]  /*27b0*/  FSEL R50, R62, -INF , !P0 ;  /* 0xff8000003e327808 */ /* 0x020fe40004000000 */
[----:B------:R-:W-:Y:S01]  /*27c0*/  HMMA.16816.F32 R16, R8, R18, RZ ;  /* 0x000000120810723c */ /* 0x000fe200000018ff */
[C---:B------:R-:W-:Y:S01]  /*27d0*/  VIADD R12, R40.reuse, 0xffffffa9 ;  /* 0xffffffa9280c7836 */ /* 0x040fe20000000000 */
[----:B------:R-:W-:Y:S01]  /*27e0*/  FSEL R46, R71, -INF , !P2 ;  /* 0xff800000472e7808 */ /* 0x000fe20005000000 */
[----:B------:R-:W-:Y:S02]  /*27f0*/  VIADD R13, R40, 0xffffffb1 ;  /* 0xffffffb1280d7836 */ /* 0x000fe40000000000 */
[----:B------:R-:W4:Y:S01]  /*2800*/  MUFU.TANH R67, R67 ;  /* 0x0000004300437308 */ /* 0x000f220000002400 */
[----:B--2---:R-:W-:Y:S02]  /*2810*/  FSEL R85, R85, -INF , !P3 ;  /* 0xff80000055557808 */ /* 0x004fe40005800000 */
[----:B------:R-:W-:-:S02]  /*2820*/  ISETP.GE.AND P0, PT, R12, R45, PT ;  /* 0x0000002d0c00720c */ /* 0x000fc40003f06270 */
[-C--:B------:R-:W-:Y:S01]  /*2830*/  ISETP.GE.AND P3, PT, R12, R44.reuse, PT ;  /* 0x0000002c0c00720c */ /* 0x080fe20003f66270 */
[----:B------:R-:W-:Y:S01]  /*2840*/  VIADD R12, R40, 0xffffffb0 ;  /* 0xffffffb0280c7836 */ /* 0x000fe20000000000 */
[-C--:B------:R-:W-:Y:S01]  /*2850*/  ISETP.GE.AND P2, PT, R13, R45.reuse, PT ;  /* 0x0000002d0d00720c */ /* 0x080fe20003f46270 */
[----:B------:R-:W2:Y:S01]  /*2860*/  MUFU.TANH R65, R65 ;  /* 0x0000004100417308 */ /* 0x000ea20000002400 */
[----:B---3--:R-:W-:Y:S02]  /*2870*/  FSEL R48, R57, -INF , !P5 ;  /* 0xff80000039307808 */ /* 0x008fe40006800000 */
[----:B------:R-:W-:Y:S02]  /*2880*/  ISETP.GE.AND P5, PT, R12, R45, PT ;  /* 0x0000002d0c00720c */ /* 0x000fe40003fa6270 */
[----:B------:R-:W-:Y:S01]  /*2890*/  FMUL.FTZ R58, R36, UR4 ;  /* 0x00000004243a7c20 */ /* 0x000fe20008410000 */
[----:B------:R-:W-:Y:S01]  /*28a0*/  VIADD R36, R40, 0xffffffc0 ;  /* 0xffffffc028247836 */ /* 0x000fe20000000000 */
[----:B------:R-:W-:Y:S01]  /*28b0*/  FSEL R88, R88, -INF , !P5 ;  /* 0xff80000058587808 */ /* 0x000fe20006800000 */
[----:B------:R-:W3:Y:S01]  /*28c0*/  MUFU.TANH R73, R73 ;  /* 0x0000004900497308 */ /* 0x000ee20000002400 */
[----:B----4-:R-:W-:Y:S01]  /*28d0*/  FSEL R67, R67, -INF , !P4 ;  /* 0xff80000043437808 */ /* 0x010fe20006000000 */
[----:B------:R-:W-:Y:S01]  /*28e0*/  FMUL.FTZ R38, R38, UR4 ;  /* 0x0000000426267c20 */ /* 0x000fe20008410000 */
[----:B------:R-:W-:Y:S01]  /*28f0*/  ISETP.GE.AND P4, PT, R12, R44, PT ;  /* 0x0000002c0c00720c */ /* 0x000fe20003f86270 */
[----:B------:R-:W-:Y:S01]  /*2900*/  VIADD R12, R40, 0xffffffb8 ;  /* 0xffffffb8280c7836 */ /* 0x000fe20000000000 */
[----:B------:R-:W-:Y:S01]  /*2910*/  HMMA.16816.F32 R16, R20, R14, R16 ;  /* 0x0000000e1410723c */ /* 0x000fe20000001810 */
[----:B------:R-:W-:-:S02]  /*2920*/  FMUL.FTZ R37, R37, UR4 ;  /* 0x0000000425257c20 */ /* 0x000fc40008410000 */
[----:B------:R-:W4:Y:S01]  /*2930*/  MUFU.TANH R87, R87 ;  /* 0x0000005700577308 */ /* 0x000f220000002400 */
[----:B--2---:R-:W-:Y:S02]  /*2940*/  FSEL R65, R65, -INF , !P3 ;  /* 0xff80000041417808 */ /* 0x004fe40005800000 */
[----:B------:R-:W-:-:S05]  /*2950*/  ISETP.GE.AND P3, PT, R12, R44, PT ;  /* 0x0000002c0c00720c */ /* 0x000fca0003f66270 */
[----:B------:R-:W-:Y:S01]  /*2960*/  MUFU.TANH R51, R24 ;  /* 0x0000001800337308 */ /* 0x000fe20000002400 */
[----:B---3--:R-:W-:Y:S02]  /*2970*/  FSEL R63, R73, -INF , !P1 ;  /* 0xff800000493f7808 */ /* 0x008fe40004800000 */
[----:B------:R-:W-:-:S05]  /*2980*/  ISETP.GE.AND P1, PT, R13, R44, PT ;  /* 0x0000002c0d00720c */ /* 0x000fca0003f26270 */
[----:B------:R-:W-:Y:S01]  /*2990*/  MUFU.TANH R60, R25 ;  /* 0x00000019003c7308 */ /* 0x000fe20000002400 */
[----:B----4-:R-:W-:-:S04]  /*29a0*/  FSEL R87, R87, -INF , !P4 ;  /* 0xff80000057577808 */ /* 0x010fc80006000000 */
[----:B------:R-:W-:-:S03]  /*29b0*/  FMUL.FTZ R16, R16, UR4 ;  /* 0x0000000410107c20 */ /* 0x000fc60008410000 */
[----:B------:R2:W-:Y:S08]  /*29c0*/  MUFU.TANH R54, R26 ;  /* 0x0000001a00367308 */ /* 0x0005f00000002400 */
[----:B------:R3:W-:Y:S08]  /*29d0*/  MUFU.TANH R33, R34 ;  /* 0x0000002200217308 */ /* 0x0007f00000002400 */
[----:B------:R-:W4:Y:S01]  /*29e0*/  MUFU.TANH R90, R90 ;  /* 0x0000005a005a7308 */ /* 0x000f220000002400 */
[----:B--2---:R-:W2:Y:S01]  /*29f0*/  LDSM.16.M88.4 R24, [R140+0x1c00] ;  /* 0x001c00008c18783b */ /* 0x004ea20000000200 */
[----:B------:R-:W-:-:S06]  /*2a00*/  DEPBAR.LE SB0, 0x0 ;  /* 0x000080000000791a */ /* 0x000fcc0000000000 */
[----:B------:R-:W5:Y:S01]  /*2a10*/  MUFU.TANH R89, R89 ;  /* 0x0000005900597308 */ /* 0x000f620000002400 */
[----:B---3--:R-:W-:Y:S02]  /*2a20*/  FSEL R34, R66, -INF , !P0 ;  /* 0xff80000042227808 */ /* 0x008fe40004000000 */
[----:B------:R-:W-:Y:S01]  /*2a30*/  ISETP.GE.AND P0, PT, R12, R45, PT ;  /* 0x0000002d0c00720c */ /* 0x000fe20003f06270 */
[----:B------:R-:W-:-:S03]  /*2a40*/  VIADD R12, R40, 0xffffffb9 ;  /* 0xffffffb9280c7836 */ /* 0x000fc60000000000 */
[----:B------:R-:W-:Y:S01]  /*2a50*/  FSEL R84, R84, -INF , !P0 ;  /* 0xff80000054547808 */ /* 0x000fe20004000000 */
[----:B------:R-:W3:Y:S01]  /*2a60*/  MUFU.TANH R92, R92 ;  /* 0x0000005c005c7308 */ /* 0x000ee20000002400 */
[C---:B------:R-:W-:Y:S02]  /*2a70*/  ISETP.GE.AND P5, PT, R12.reuse, R45, PT ;  /* 0x0000002d0c00720c */ /* 0x040fe40003fa6270 */
[----:B------:R-:W-:Y:S02]  /*2a80*/  ISETP.GE.AND P4, PT, R12, R44, PT ;  /* 0x0000002c0c00720c */ /* 0x000fe40003f86270 */
[----:B-1----:R-:W-:Y:S01]  /*2a90*/  HMMA.16816.F32 R12, R8, R28, RZ ;  /* 0x0000001c080c723c */ /* 0x002fe200000018ff */
[----:B----4-:R-:W-:Y:S02]  /*2aa0*/  FSEL R90, R90, -INF , !P5 ;  /* 0xff8000005a5a7808 */ /* 0x010fe40006800000 */
[----:B------:R-:W1:Y:S01]  /*2ab0*/  MUFU.TANH R95, R95 ;  /* 0x0000005f005f7308 */ /* 0x000e620000002400 */
[----:B-----5:R-:W-:-:S02]  /*2ac0*/  FSEL R89, R89, -INF , !P4 ;  /* 0xff80000059597808 */ /* 0x020fc40006000000 */
[----:B------:R-:W-:Y:S01]  /*2ad0*/  HMMA.16816.F32 R8, R8, R30, RZ ;  /* 0x0000001e0808723c */ /* 0x000fe200000018ff */
[----:B------:R-:W-:-:S04]  /*2ae0*/  VIADD R29, R40, 0xffffffc8 ;  /* 0xffffffc8281d7836 */ /* 0x000fc80000000000 */
[----:B------:R-:W4:Y:S01]  /*2af0*/  MUFU.TANH R93, R93 ;  /* 0x0000005d005d7308 */ /* 0x000f220000002400 */
[----:B---3--:R-:W-:Y:S01]  /*2b00*/  FSEL R92, R92, -INF , !P2 ;  /* 0xff8000005c5c7808 */ /* 0x008fe20005000000 */
[----:B------:R-:W-:Y:S01]  /*2b10*/  FMUL.FTZ R31, R18, UR4 ;  /* 0x00000004121f7c20 */ /* 0x000fe20008410000 */
[CC--:B------:R-:W-:Y:S01]  /*2b20*/  ISETP.GE.AND P5, PT, R29.reuse, R45.reuse, PT ;  /* 0x0000002d1d00720c */ /* 0x0c0fe20003fa6270 */
[C---:B------:R-:W-:Y:S01]  /*2b30*/  VIADD R18, R40.reuse, 0xffffffd9 ;  /* 0xffffffd928127836 */ /* 0x040fe20000000000 */
[-C--:B------:R-:W-:Y:S01]  /*2b40*/  ISETP.GE.AND P4, PT, R29, R44.reuse, PT ;  /* 0x0000002c1d00720c */ /* 0x080fe20003f86270 */
[----:B------:R-:W-:Y:S01]  /*2b50*/  VIADD R29, R40, 0xffffffc9 ;  /* 0xffffffc9281d7836 */ /* 0x000fe20000000000 */
[C---:B------:R-:W-:Y:S01]  /*2b60*/  ISETP.GE.AND P2, PT, R36.reuse, R45, PT ;  /* 0x0000002d2400720c */ /* 0x040fe20003f46270 */
[----:B------:R-:W-:Y:S01]  /*2b70*/  MUFU.TANH R43, R43 ;  /* 0x0000002b002b7308 */ /* 0x000fe20000002400 */
[----:B-1----:R-:W-:Y:S02]  /*2b80*/  FSEL R95, R95, -INF , !P1 ;  /* 0xff8000005f5f7808 */ /* 0x002fe40004800000 */
[----:B------:R-:W-:Y:S01]  /*2b90*/  ISETP.GE.AND P1, PT, R36, R44, PT ;  /* 0x0000002c2400720c */ /* 0x000fe20003f26270 */
[----:B------:R-:W-:Y:S01]  /*2ba0*/  VIADD R36, R40, 0xffffffc1 ;  /* 0xffffffc128247836 */ /* 0x000fe20000000000 */
[----:B--2---:R-:W-:Y:S01]  /*2bb0*/  HMMA.16816.F32 R12, R20, R24, R12 ;  /* 0x00000018140c723c */ /* 0x004fe2000000180c */
[----:B------:R-:W-:-:S02]  /*2bc0*/  FSEL R98, R98, -INF , !P2 ;  /* 0xff80000062627808 */ /* 0x000fc40005000000 */
[----:B------:R-:W1:Y:S01]  /*2bd0*/  MUFU.TANH R49, R49 ;  /* 0x0000003100317308 */ /* 0x000e620000002400 */
[----:B------:R-:W-:Y:S02]  /*2be0*/  FSEL R99, R99, -INF , !P1 ;  /* 0xff80000063637808 */ /* 0x000fe40004800000 */
[CC--:B------:R-:W-:Y:S01]  /*2bf0*/  ISETP.GE.AND P2, PT, R29.reuse, R45.reuse, PT ;  /* 0x0000002d1d00720c */ /* 0x0c0fe20003f46270 */
[----:B------:R-:W-:Y:S01]  /*2c00*/  HMMA.16816.F32 R8, R20, R26, R8 ;  /* 0x0000001a1408723c */ /* 0x000fe20000001808 */
[-C--:B------:R-:W-:Y:S01]  /*2c10*/  ISETP.GE.AND P1, PT, R29, R44.reuse, PT ;  /* 0x0000002c1d00720c */ /* 0x080fe20003f26270 */
[----:B------:R-:W-:Y:S01]  /*2c20*/  FMUL.FTZ R29, R17, UR4 ;  /* 0x00000004111d7c20 */ /* 0x000fe20008410000 */
[----:B----4-:R-:W-:Y:S01]  /*2c30*/  FSEL R93, R93, -INF , !P3 ;  /* 0xff8000005d5d7808 */ /* 0x010fe20005800000 */
[----:B------:R-:W-:Y:S01]  /*2c40*/  VIADD R25, R40, 0xffffffd0 ;  /* 0xffffffd028197836 */ /* 0x000fe20000000000 */
[----:B------:R-:W-:Y:S01]  /*2c50*/  ISETP.GE.AND P0, PT, R36, R45, PT ;  /* 0x0000002d2400720c */ /* 0x000fe20003f06270 */
[----:B------:R-:W-:Y:S01]  /*2c60*/  VIADD R17, R40, 0xffffffd1 ;  /* 0xffffffd128117836 */ /* 0x000fe20000000000 */
[----:B------:R-:W-:Y:S01]  /*2c70*/  ISETP.GE.AND P3, PT, R36, R44, PT ;  /* 0x0000002c2400720c */ /* 0x000fe20003f66270 */
[----:B------:R-:W2:Y:S01]  /*2c80*/  MUFU.TANH R58, R58 ;  /* 0x0000003a003a7308 */ /* 0x000ea20000002400 */
[----:B------:R-:W-:Y:S01]  /*2c90*/  FSEL R100, R100, -INF , !P0 ;  /* 0xff80000064647808 */ /* 0x000fe20004000000 */
[----:B------:R-:W-:Y:S01]  /*2ca0*/  VIADD R20, R40, 0xffffffe1 ;  /* 0xffffffe128147836 */ /* 0x000fe20000000000 */
[----:B------:R-:W-:-:S02]  /*2cb0*/  FSEL R97, R97, -INF , !P3 ;  /* 0xff80000061617808 */ /* 0x000fc40005800000 */
[----:B------:R-:W-:Y:S02]  /*2cc0*/  FSEL R96, R96, -INF , !P5 ;  /* 0xff80000060607808 */ /* 0x000fe40006800000 */
[----:B------:R-:W-:Y:S01]  /*2cd0*/  FSEL R91, R91, -INF , !P4 ;  /* 0xff8000005b5b7808 */ /* 0x000fe20006000000 */
[----:B------:R-:W3:Y:S01]  /*2ce0*/  MUFU.TANH R28, R38 ;  /* 0x00000026001c7308 */ /* 0x000ee20000002400 */
[-C--:B------:R-:W-:Y:S01]  /*2cf0*/  ISETP.GE.AND P0, PT, R25, R45.reuse, PT ;  /* 0x0000002d1900720c */ /* 0x080fe20003f06270 */
[----:B------:R-:W-:Y:S01]  /*2d00*/  FMUL.FTZ R21, R13, UR4 ;  /* 0x000000040d157c20 */ /* 0x000fe20008410000 */
[-C--:B------:R-:W-:Y:S01]  /*2d10*/  ISETP.GE.AND P3, PT, R25, R44.reuse, PT ;  /* 0x0000002c1900720c */ /* 0x080fe20003f66270 */
[----:B------:R-:W-:Y:S01]  /*2d20*/  FMUL.FTZ R25, R12, UR4 ;  /* 0x000000040c197c20 */ /* 0x000fe20008410000 */
[CC--:B------:R-:W-:Y:S01]  /*2d30*/  ISETP.GE.AND P5, PT, R17.reuse, R45.reuse, PT ;  /* 0x0000002d1100720c */ /* 0x0c0fe20003fa6270 */
[C---:B------:R-:W-:Y:S01]  /*2d40*/  VIADD R12, R40.reuse, 0xffffffe0 ;  /* 0xffffffe0280c7836 */ /* 0x040fe20000000000 */
[----:B------:R-:W-:Y:S01]  /*2d50*/  ISETP.GE.AND P4, PT, R17, R44, PT ;  /* 0x0000002c1100720c */ /* 0x000fe20003f86270 */
[----:B------:R-:W4:Y:S01]  /*2d60*/  MUFU.TANH R5, R56 ;  /* 0x0000003800057308 */ /* 0x000f220000002400 */
[----:B------:R-:W-:Y:S01]  /*2d70*/  VIADD R17, R40, 0xffffffd8 ;  /* 0xffffffd828117836 */ /* 0x000fe20000000000 */
[----:B------:R-:W-:Y:S01]  /*2d80*/  FSEL R94, R94, -INF , !P2 ;  /* 0xff8000005e5e7808 */ /* 0x000fe20005000000 */
[----:B------:R-:W-:Y:S01]  /*2d90*/  VIADD R13, R40, 0xffffffe9 ;  /* 0xffffffe9280d7836 */ /* 0x000fe20000000000 */
[----:B------:R-:W-:Y:S01]  /*2da0*/  FSEL R64, R33, -INF , !P5 ;  /* 0xff80000021407808 */ /* 0x000fe20006800000 */
[----:B------:R-:W-:Y:S01]  /*2db0*/  FMUL.FTZ R15, R15, UR4 ;  /* 0x000000040f0f7c20 */ /* 0x000fe20008410000 */
[----:B------:R-:W-:Y:S01]  /*2dc0*/  ISETP.GE.AND P2, PT, R17, R45, PT ;  /* 0x0000002d1100720c */ /* 0x000fe20003f46270 */
[----:B------:R-:W-:Y:S01]  /*2dd0*/  FMUL.FTZ R10, R10, UR4 ;  /* 0x000000040a0a7c20 */ /* 0x000fe20008410000 */
[----:B------:R-:W-:Y:S01]  /*2de0*/  MUFU.TANH R16, R16 ;  /* 0x0000001000107308 */ /* 0x000fe20000002400 */
[----:B------:R-:W-:Y:S01]  /*2df0*/  FSEL R53, R53, -INF , !P4 ;  /* 0xff80000035357808 */ /* 0x000fe20006000000 */
[----:B------:R-:W-:Y:S01]  /*2e00*/  FMUL.FTZ R11, R11, UR4 ;  /* 0x000000040b0b7c20 */ /* 0x000fe20008410000 */
[----:B-1----:R-:W-:-:S02]  /*2e10*/  FSEL R66, R49, -INF , !P0 ;  /* 0xff80000031427808 */ /* 0x002fc40004000000 */
[CC--:B------:R-:W-:Y:S02]  /*2e20*/  ISETP.GE.AND P5, PT, R12.reuse, R45.reuse, PT ;  /* 0x0000002d0c00720c */ /* 0x0c0fe40003fa6270 */
[----:B------:R-:W-:Y:S01]  /*2e30*/  ISETP.GE.AND P4, PT, R12, R44, PT ;  /* 0x0000002c0c00720c */ /* 0x000fe20003f86270 */
[----:B------:R1:W-:Y:S01]  /*2e40*/  MUFU.TANH R24, R29 ;  /* 0x0000001d00187308 */ /* 0x0003e20000002400 */
[-C--:B------:R-:W-:Y:S02]  /*2e50*/  ISETP.GE.AND P0, PT, R18, R45.reuse, PT ;  /* 0x0000002d1200720c */ /* 0x080fe40003f06270 */
[----:B--2---:R-:W-:Y:S02]  /*2e60*/  FSEL R58, R58, -INF , !P5 ;  /* 0xff8000003a3a7808 */ /* 0x004fe40006800000 */
[----:B------:R-:W-:Y:S01]  /*2e70*/  FSEL R60, R60, -INF , !P0 ;  /* 0xff8000003c3c7808 */ /* 0x000fe20004000000 */
[----:B------:R-:W-:Y:S01]  /*2e80*/  BAR.SYNC.DEFER_BLOCKING 0x0 ;  /* 0x0000000000007b1d */ /* 0x000fe20000010000 */
[----:B------:R-:W-:-:S02]  /*2e90*/  ISETP.GE.AND P5, PT, R13, R45, PT ;  /* 0x0000002d0d00720c */ /* 0x000fc40003fa6270 */
[----:B------:R-:W-:Y:S02]  /*2ea0*/  FSEL R62, R51, -INF , !P2 ;  /* 0xff800000333e7808 */ /* 0x000fe40005000000 */
[----:B------:R-:W-:Y:S01]  /*2eb0*/  ISETP.GE.AND P2, PT, R20, R45, PT ;  /* 0x0000002d1400720c */ /* 0x000fe20003f46270 */
[----:B------:R2:W5:Y:S01]  /*2ec0*/  MUFU.TANH R56, R37 ;  /* 0x0000002500387308 */ /* 0x0005620000002400 */
[----:B-1----:R-:W-:Y:S01]  /*2ed0*/  FMUL.FTZ R29, R19, UR4 ;  /* 0x00000004131d7c20 */ /* 0x002fe20008410000 */
[----:B------:R-:W-:Y:S02]  /*2ee0*/  FSEL R19, R43, -INF , !P1 ;  /* 0xff8000002b137808 */ /* 0x000fe40004800000 */
[----:B------:R-:W-:-:S04]  /*2ef0*/  ISETP.GE.AND P1, PT, R17, R44, PT ;  /* 0x0000002c1100720c */ /* 0x000fc80003f26270 */
[----:B------:R-:W-:Y:S01]  /*2f00*/  MUFU.TANH R12, R21 ;  /* 0x00000015000c7308 */ /* 0x000fe20000002400 */
[----:B------:R-:W-:Y:S02]  /*2f10*/  FSEL R17, R52, -INF , !P3 ;  /* 0xff80000034117808 */ /* 0x000fe40005800000 */
[-C--:B------:R-:W-:Y:S02]  /*2f20*/  ISETP.GE.AND P3, PT, R18, R44.reuse, PT ;  /* 0x0000002c1200720c */ /* 0x080fe40003f66270 */
[----:B---3--:R-:W-:Y:S02]  /*2f30*/  FSEL R43, R28, -INF , !P4 ;  /* 0xff8000001c2b7808 */ /* 0x008fe40006000000 */
[----:B------:R-:W-:Y:S01]  /*2f40*/  ISETP.GE.AND P4, PT, R13, R44, PT ;  /* 0x0000002c0d00720c */ /* 0x000fe20003f86270 */
[----:B--2---:R-:W-:Y:S01]  /*2f50*/  FMUL.FTZ R37, R39, UR4 ;  /* 0x0000000427257c20 */ /* 0x004fe20008410000 */
[----:B------:R1:W-:Y:S01]  /*2f60*/  MUFU.TANH R18, R25 ;  /* 0x0000001900127308 */ /* 0x0003e20000002400 */
[----:B----4-:R-:W-:Y:S01]  /*2f70*/  FSEL R49, R5, -INF , !P3 ;  /* 0xff80000005317808 */ /* 0x010fe20005800000 */
[----:B------:R-:W-:-:S02]  /*2f80*/  VIADD R13, R40, 0xfffffff1 ;  /* 0xfffffff1280d7836 */ /* 0x000fc40000000000 */
[----:B------:R-:W-:Y:S01]  /*2f90*/  FMUL.FTZ R5, R8, UR4 ;  /* 0x0000000408057c20 */ /* 0x000fe20008410000 */
[----:B------:R-:W-:Y:S01]  /*2fa0*/  FMUL.FTZ R8, R9, UR4 ;  /* 0x0000000409087c20 */ /* 0x000fe20008410000 */
[----:B------:R-:W-:Y:S01]  /*2fb0*/  FSEL R51, R54, -INF , !P1 ;  /* 0xff80000036337808 */ /* 0x000fe20004800000 */
[----:B------:R-:W-:Y:S01]  /*2fc0*/  VIADD R9, R40, 0xfffffff8 ;  /* 0xfffffff828097836 */ /* 0x000fe20000000000 */
[----:B------:R-:W-:Y:S01]  /*2fd0*/  ISETP.GE.AND P1, PT, R20, R44, PT ;  /* 0x0000002c1400720c */ /* 0x000fe20003f26270 */
[----:B------:R-:W2:Y:S01]  /*2fe0*/  MUFU.TANH R37, R37 ;  /* 0x0000002500257308 */ /* 0x000ea20000002400 */
[----:B-----5:R-:W-:Y:S02]  /*2ff0*/  FSEL R56, R56, -INF , !P2 ;  /* 0xff80000038387808 */ /* 0x020fe40005000000 */
[----:B------:R-:W-:Y:S02]  /*3000*/  FSEL R52, R24, -INF , !P5 ;  /* 0xff80000018347808 */ /* 0x000fe40006800000 */
[----:B------:R-:W-:-:S03]  /*3010*/  ISETP.GE.AND P5, PT, R9, R45, PT ;  /* 0x0000002d0900720c */ /* 0x000fc60003fa6270 */
[----:B------:R-:W3:Y:S01]  /*3020*/  MUFU.TANH R31, R31 ;  /* 0x0000001f001f7308 */ /* 0x000ee20000002400 */
[----:B-1----:R-:W-:Y:S01]  /*3030*/  FMUL.FTZ R25, R14, UR4 ;  /* 0x000000040e197c20 */ /* 0x002fe20008410000 */
[----:B------:R-:W-:-:S05]  /*3040*/  VIADD R14, R40, 0xffffffe8 ;  /* 0xffffffe8280e7836 */ /* 0x000fca0000000000 */
[CC--:B------:R-:W-:Y:S01]  /*3050*/  ISETP.GE.AND P0, PT, R14.reuse, R45.reuse, PT ;  /* 0x0000002d0e00720c */ /* 0x0c0fe20003f06270 */
[----:B------:R-:W1:Y:S01]  /*3060*/  MUFU.TANH R29, R29 ;  /* 0x0000001d001d7308 */ /* 0x000e620000002400 */
[----:B------:R-:W-:Y:S01]  /*3070*/  ISETP.GE.AND P3, PT, R14, R44, PT ;  /* 0x0000002c0e00720c */ /* 0x000fe20003f66270 */
[----:B------:R-:W-:Y:S01]  /*3080*/  VIADD R14, R40, 0xfffffff0 ;  /* 0xfffffff0280e7836 */ /* 0x000fe20000000000 */
[----:B------:R-:W-:Y:S01]  /*3090*/  FSEL R54, R16, -INF , !P0 ;  /* 0xff80000010367808 */ /* 0x000fe20004000000 */
[----:B------:R-:W-:Y:S01]  /*30a0*/  VIADD R40, R40, 0xfffffff9 ;  /* 0xfffffff928287836 */ /* 0x000fe20000000000 */
[----:B------:R-:W-:Y:S02]  /*30b0*/  ISETP.GE.AND P0, PT, R13, R45, PT ;  /* 0x0000002d0d00720c */ /* 0x000fe40003f06270 */
[----:B--2---:R-:W-:Y:S01]  /*30c0*/  FSEL R37, R37, -INF , !P1 ;  /* 0xff80000025257808 */ /* 0x004fe20004800000 */
[----:B------:R-:W2:Y:S01]  /*30d0*/  MUFU.TANH R25, R25 ;  /* 0x0000001900197308 */ /* 0x000ea20000002400 */
[----:B------:R-:W-:-:S02]  /*30e0*/  FSEL R16, R12, -INF , !P0 ;  /* 0xff8000000c107808 */ /* 0x000fc40004000000 */
[----:B------:R-:W-:Y:S02]  /*30f0*/  ISETP.GE.AND P0, PT, R3, 0x2, PT ;  /* 0x000000020300780c */ /* 0x000fe40003f06270 */
[C---:B------:R-:W-:Y:S02]  /*3100*/  ISETP.GE.AND P2, PT, R14.reuse, R45, PT ;  /* 0x0000002d0e00720c */ /* 0x040fe40003f46270 */
[----:B------:R-:W-:Y:S01]  /*3110*/  ISETP.GE.AND P1, PT, R14, R44, PT ;  /* 0x0000002c0e00720c */ /* 0x000fe20003f26270 */
[----:B------:R-:W4:Y:S01]  /*3120*/  MUFU.TANH R23, R15 ;  /* 0x0000000f00177308 */ /* 0x000f220000002400 */
[----:B---3--:R-:W-:Y:S02]  /*3130*/  FSEL R31, R31, -INF , !P3 ;  /* 0xff8000001f1f7808 */ /* 0x008fe40005800000 */
[----:B-1----:R-:W-:Y:S02]  /*3140*/  FSEL R29, R29, -INF , !P4 ;  /* 0xff8000001d1d7808 */ /* 0x002fe40006000000 */
[----:B------:R-:W-:-:S02]  /*3150*/  FSEL R18, R18, -INF , !P2 ;  /* 0xff80000012127808 */ /* 0x000fc40005000000 */
[-C--:B------:R-:W-:Y:S01]  /*3160*/  ISETP.GE.AND P3, PT, R13, R44.reuse, PT ;  /* 0x0000002c0d00720c */ /* 0x080fe20003f66270 */
[----:B------:R-:W1:Y:S01]  /*3170*/  MUFU.TANH R5, R5 ;  /* 0x0000000500057308 */ /* 0x000e620000002400 */
[----:B--2---:R-:W-:Y:S02]  /*3180*/  FSEL R25, R25, -INF , !P1 ;  /* 0xff80000019197808 */ /* 0x004fe40004800000 */
[C---:B------:R-:W-:Y:S02]  /*3190*/  ISETP.GE.AND P4, PT, R40.reuse, R45, PT ;  /* 0x0000002d2800720c */ /* 0x040fe40003f86270 */
[-C--:B------:R-:W-:Y:S02]  /*31a0*/  ISETP.GE.AND P2, PT, R9, R44.reuse, PT ;  /* 0x0000002c0900720c */ /* 0x080fe40003f46270 */
[----:B------:R-:W-:Y:S01]  /*31b0*/  ISETP.GE.AND P1, PT, R40, R44, PT ;  /* 0x0000002c2800720c */ /* 0x000fe20003f26270 */
[----:B------:R-:W2:Y:S01]  /*31c0*/  MUFU.TANH R8, R8 ;  /* 0x0000000800087308 */ /* 0x000ea20000002400 */
[----:B----4-:R-:W-:-:S07]  /*31d0*/  FSEL R23, R23, -INF , !P3 ;  /* 0xff80000017177808 */ /* 0x010fce0005800000 */
[----:B------:R-:W3:Y:S01]  /*31e0*/  MUFU.TANH R21, R10 ;  /* 0x0000000a00157308 */ /* 0x000ee20000002400 */
[----:B-1----:R-:W-:-:S07]  /*31f0*/  FSEL R40, R5, -INF , !P5 ;  /* 0xff80000005287808 */ /* 0x002fce0006800000 */
        /* <DEDUP_REMOVED lines=65> */
.L_x_4224:
[----:B------:R-:W-:-:S04]  /*3610*/  ULEA UR6, -UR6, URZ, 0x7 ;  /* 0x0000003f06067291 */ /* 0x000fc8000f8e393f */
[----:B------:R-:W-:Y:S02]  /*3620*/  USHF.R.S32.HI UR4, URZ, 0x1f, UR6 ;  /* 0x0000001f3f047899 */ /* 0x000fe40008011406 */
[----:B------:R-:W-:-:S04]  /*3630*/  MOV R2, UR6 ;  /* 0x0000000600027c02 */ /* 0x000fc80008000f00 */
[----:B------:R-:W-:-:S07]  /*3640*/  MOV R0, UR4 ;  /* 0x0000000400007c02 */ /* 0x000fce0008000f00 */
.L_x_4225:
        /* <DEDUP_REMOVED lines=16> */
.L_x_4223:
        /* <DEDUP_REMOVED lines=65> */
[----:B------:R-:W1:Y:S02]  /*3b60*/  SHFL.BFLY PT, R9, R8, 0x2, 0x1f ;  /* 0x0c401f0008097f89 */ /* 0x000e6400000e0000 */
        /* <DEDUP_REMOVED lines=8> */
[----:B------:R-:W-:Y:S03]  /*3bf0*/  LDSM.16.MT88.4 R8, [R138+0x3400] ;  /* 0x003400008a08783b */ /* 0x000fe60000004200 */
[----:B------:R-:W-:Y:S01]  /*3c00*/  FSEL R27, R27, RZ, P1 ;  /* 0x000000ff1b1b7208 */ /* 0x000fe20000800000 */
[----:B------:R-:W1:Y:S04]  /*3c10*/  SHFL.BFLY PT, R0, R5, 0x1, 0x1f ;  /* 0x0c201f0005007f89 */ /* 0x000e6800000e0000 */
        /* <DEDUP_REMOVED lines=20> */
[----:B-1----:R-:W-:Y:S01]  /*3d60*/  FMNMX.FTZ R0, R5, R0, !PT ;  /* 0x0000000005007209 */ /* 0x002fe20007810000 */
[--C-:B------:R-:W-:Y:S01]  /*3d70*/  FFMA.FTZ R105, R62, UR4, -R27.reuse ;  /* 0x000000043e697c23 */ /* 0x100fe2000801081b */
[--C-:B------:R-:W-:Y:S01]  /*3d80*/  FFMA.FTZ R107, R66, UR4, -R27.reuse ;  /* 0x00000004426b7c23 */ /* 0x100fe2000801081b */
[----:B------:R-:W-:Y:S01]  /*3d90*/  MUFU.EX2 R45, R45 ;  /* 0x0000002d002d7308 */ /* 0x000fe20000000800 */
[C---:B------:R-:W-:Y:S01]  /*3da0*/  FSETP.NEU.FTZ.AND P1, PT, R0.reuse, -INF , PT ;  /* 0xff8000000000780b */ /* 0x040fe20003f3d000 */
[----:B------:R-:W-:Y:S01]  /*3db0*/  FMUL.FTZ R22, R0, UR4 ;  /* 0x0000000400167c20 */ /* 0x000fe20008410000 */
[--C-:B------:R-:W-:Y:S01]  /*3dc0*/  FFMA.FTZ R64, R64, UR4, -R27.reuse ;  /* 0x0000000440407c23 */ /* 0x100fe2000801081b */
[--C-:B------:R-:W-:Y:S01]  /*3dd0*/  FFMA.FTZ R60, R60, UR4, -R27.reuse ;  /* 0x000000043c3c7c23 */ /* 0x100fe2000801081b */
[--C-:B------:R-:W-:Y:S01]  /*3de0*/  FFMA.FTZ R56, R56, UR4, -R27.reuse ;  /* 0x0000000438387c23 */ /* 0x100fe2000801081b */
[--C-:B------:R-:W-:Y:S01]  /*3df0*/  FFMA.FTZ R52, R52, UR4, -R27.reuse ;  /* 0x0000000434347c23 */ /* 0x100fe2000801081b */
[----:B------:R-:W-:Y:S01]  /*3e00*/  FSEL R22, R22, RZ, P1 ;  /* 0x000000ff16167208 */ /* 0x000fe20000800000 */
[----:B------:R-:W1:Y:S01]  /*3e10*/  MUFU.EX2 R36, R36 ;  /* 0x0000002400247308 */ /* 0x000e620000000800 */
[----:B---3--:R-:W-:Y:S01]  /*3e20*/  F2FP.F16.F32.PACK_AB R68, R42, R57 ;  /* 0x000000392a44723e */ /* 0x008fe200000000ff */
[----:B------:R-:W-:Y:S01]  /*3e30*/  FADD.FTZ R42, R57, R42 ;  /* 0x0000002a392a7221 */ /* 0x000fe20000010000 */
[--C-:B------:R-:W-:Y:S01]  /*3e40*/  FFMA.FTZ R40, R40, UR4, -R27.reuse ;  /* 0x0000000428287c23 */ /* 0x100fe2000801081b */
[--C-:B------:R-:W-:Y:S01]  /*3e50*/  FFMA.FTZ R44, R59, UR4, -R22.reuse ;  /* 0x000000043b2c7c23 */ /* 0x100fe20008010816 */
[--C-:B------:R-:W-:Y:S01]  /*3e60*/  FFMA.FTZ R59, R7, UR4, -R22.reuse ;  /* 0x00000004073b7c23 */ /* 0x100fe20008010816 */
[--C-:B------:R-:W-:Y:S01]  /*3e70*/  FFMA.FTZ R47, R47, UR4, -R22.reuse ;  /* 0x000000042f2f7c23 */ /* 0x100fe20008010816 */
[--C-:B------:R-:W-:Y:S01]  /*3e80*/  FFMA.FTZ R38, R41, UR4, -R22.reuse ;  /* 0x0000000429267c23 */ /* 0x100fe20008010816 */
[----:B------:R-:W3:Y:S01]  /*3e90*/  LDSM.16.MT88.4 R4, [R138+0x3000] ;  /* 0x003000008a04783b */ /* 0x000ee20000004200 */
        /* <DEDUP_REMOVED lines=8> */
[----:B-1----:R-:W-:Y:S01]  /*3f20*/  F2FP.F16.F32.PACK_AB R70, R36, R45 ;  /* 0x0000002d2446723e */ /* 0x002fe200000000ff */
        /* <DEDUP_REMOVED lines=20> */
[--C-:B------:R-:W-:Y:S01]  /*4070*/  FFMA.FTZ R58, R17, UR4, -R22.reuse ;  /* 0x00000004113a7c23 */ /* 0x100fe20008010816 */
[--C-:B------:R-:W-:Y:S01]  /*4080*/  FFMA.FTZ R53, R53, UR4, -R22.reuse ;  /* 0x0000000435357c23 */ /* 0x100fe20008010816 */
[----:B------:R-:W-:Y:S01]  /*4090*/  LDSM.16.MT88.4 R16, [R139+0x4400] ;  /* 0x004400008b10783b */ /* 0x000fe20000004200 */
[--C-:B------:R-:W-:Y:S01]  /*40a0*/  FFMA.FTZ R62, R51, UR4, -R22.reuse ;  /* 0x00000004333e7c23 */ /* 0x100fe20008010816 */
[----:B------:R-:W-:Y:S01]  /*40b0*/  MUFU.EX2 R39, R39 ;  /* 0x0000002700277308 */ /* 0x000fe20000000800 */
[----:B------:R-:W-:Y:S01]  /*40c0*/  FFMA.FTZ R49, R49, UR4, -R22 ;  /* 0x0000000431317c23 */ /* 0x000fe20008010816 */
[----:B------:R-:W-:Y:S01]  /*40d0*/  FADD.FTZ R44, R44, R59 ;  /* 0x0000003b2c2c7221 */ /* 0x000fe20000010000 */
[----:B------:R-:W-:Y:S01]  /*40e0*/  FADD.FTZ R45, R45, R42 ;  /* 0x0000002a2d2d7221 */ /* 0x000fe20000010000 */
[--C-:B------:R-:W-:Y:S01]  /*40f0*/  FFMA.FTZ R43, R43, UR4, -R22.reuse ;  /* 0x000000042b2b7c23 */ /* 0x100fe20008010816 */
[--C-:B------:R-:W-:Y:S01]  /*4100*/  FFMA.FTZ R37, R37, UR4, -R22.reuse ;  /* 0x0000000425257c23 */ /* 0x100fe20008010816 */
[----:B------:R-:W-:Y:S01]  /*4110*/  FFMA.FTZ R21, R21, UR4, -R22 ;  /* 0x0000000415157c23 */ /* 0x000fe20008010816 */
[----:B------:R-:W-:Y:S01]  /*4120*/  FADD.FTZ R36, R36, R45 ;  /* 0x0000002d24247221 */ /* 0x000fe20000010000 */
[----:B------:R-:W1:Y:S01]  /*4130*/  MUFU.EX2 R28, R28 ;  /* 0x0000001c001c7308 */ /* 0x000e620000000800 */
[----:B----4-:R-:W-:Y:S01]  /*4140*/  F2FP.F16.F32.PACK_AB R71, R38, R47 ;  /* 0x0000002f2647723e */ /* 0x010fe200000000ff */
[----:B------:R-:W-:Y:S01]  /*4150*/  FADD.FTZ R47, R47, R44 ;  /* 0x0000002c2f2f7221 */ /* 0x000fe20000010000 */
[----:B------:R-:W-:-:S03]  /*4160*/  FFMA.FTZ R20, R20, UR4, -R22 ;  /* 0x0000000414147c23 */ /* 0x000fc60008010816 */
[----:B------:R-:W-:Y:S02]  /*4170*/  FADD.FTZ R38, R38, R47 ;  /* 0x0000002f26267221 */ /* 0x000fe40000010000 */
[C---:B--2---:R-:W-:Y:S01]  /*4180*/  HMMA.16816.F32 R80, R68.reuse, R76, RZ ;  /* 0x0000004c4450723c */ /* 0x044fe200000018ff */
[----:B------:R-:W-:Y:S05]  /*4190*/  MUFU.EX2 R33, R33 ;  /* 0x0000002100217308 */ /* 0x000fea0000000800 */
[C---:B------:R-:W-:Y:S03]  /*41a0*/  HMMA.16816.F32 R76, R68.reuse, R78, RZ ;  /* 0x0000004e444c723c */ /* 0x040fe600000018ff */
[----:B------:R-:W2:Y:S03]  /*41b0*/  MUFU.EX2 R26, R26 ;  /* 0x0000001a001a7308 */ /* 0x000ea60000000800 */
[C---:B---3--:R-:W-:Y:S05]  /*41c0*/  HMMA.16816.F32 R72, R68.reuse, R4, RZ ;  /* 0x000000044448723c */ /* 0x048fea00000018ff */
[----:B------:R-:W-:Y:S01]  /*41d0*/  MUFU.EX2 R41, R41 ;  /* 0x0000002900297308 */ /* 0x000fe20000000800 */
[----:B------:R-:W-:Y:S01]  /*41e0*/  HMMA.16816.F32 R68, R68, R6, RZ ;  /* 0x000000064444723c */ /* 0x000fe200000018ff */
[----:B-1----:R-:W-:Y:S01]  /*41f0*/  F2FP.F16.F32.PACK_AB R4, R28, R39 ;  /* 0x000000271c04723e */ /* 0x002fe200000000ff */
[----:B------:R-:W-:-:S05]  /*4200*/  FADD.FTZ R39, R39, R36 ;  /* 0x0000002427277221 */ /* 0x000fca0000010000 */
[----:B------:R-:W1:Y:S01]  /*4210*/  MUFU.EX2 R32, R32 ;  /* 0x0000002000207308 */ /* 0x000e620000000800 */
[----:B--2---:R-:W-:-:S07]  /*4220*/  F2FP.F16.F32.PACK_AB R6, R26, R33 ;  /* 0x000000211a06723e */ /* 0x004fce00000000ff */
[----:B------:R-:W-:Y:S08]  /*4230*/  MUFU.EX2 R35, R35 ;  /* 0x0000002300237308 */ /* 0x000ff00000000800 */
[----:B------:R-:W2:Y:S01]  /*4240*/  MUFU.EX2 R30, R30 ;  /* 0x0000001e001e7308 */ /* 0x000ea20000000800 */
[----:B-1----:R-:W-:Y:S01]  /*4250*/  F2FP.F16.F32.PACK_AB R5, R32, R41 ;  /* 0x000000292005723e */ /* 0x002fe200000000ff */
[----:B------:R-:W-:Y:S01]  /*4260*/  FADD.FTZ R41, R41, R38 ;  /* 0x0000002629297221 */ /* 0x000fe20000010000 */
[--C-:B------:R-:W-:Y:S01]  /*4270*/  FFMA.FTZ R38, R31, UR4, -R22.reuse ;  /* 0x000000041f267c23 */ /* 0x100fe20008010816 */
[--C-:B------:R-:W-:Y:S01]  /*4280*/  FFMA.FTZ R31, R29, UR4, -R22.reuse ;  /* 0x000000041d1f7c23 */ /* 0x100fe20008010816 */
[----:B------:R-:W-:Y:S01]  /*4290*/  FFMA.FTZ R29, R24, UR4, -R27 ;  /* 0x00000004181d7c23 */ /* 0x000fe2000801081b */
[----:B------:R-:W-:Y:S01]  /*42a0*/  FADD.FTZ R32, R32, R41 ;  /* 0x0000002920207221 */ /* 0x000fe20000010000 */
[----:B------:R-:W-:Y:S01]  /*42b0*/  FFMA.FTZ R24, R23, UR4, -R22 ;  /* 0x0000000417187c23 */ /* 0x000fe20008010816 */
[----:B------:R-:W-:Y:S08]  /*42c0*/  MUFU.EX2 R61, R61 ;  /* 0x0000003d003d7308 */ /* 0x000ff00000000800 */
[----:B------:R-:W1:Y:S01]  /*42d0*/  MUFU.EX2 R48, R48 ;  /* 0x0000003000307308 */ /* 0x000e620000000800 */
[----:B--2---:R-:W-:Y:S01]  /*42e0*/  F2FP.F16.F32.PACK_AB R7, R30, R35 ;  /* 0x000000231e07723e */ /* 0x004fe200000000ff */
[----:B------:R-:W-:-:S04]  /*42f0*/  FADD.FTZ R35, R35, R32 ;  /* 0x0000002023237221 */ /* 0x000fc80000010000 */
[----:B------:R-:W-:Y:S02]  /*4300*/  FADD.FTZ R35, R30, R35 ;  /* 0x000000231e237221 */ /* 0x000fe40000010000 */
        /* <DEDUP_REMOVED lines=10> */
[----:B-1----:R-:W-:-:S02]  /*43b0*/  F2FP.F16.F32.PACK_AB R4, R48, R61 ;  /* 0x0000003d3004723e */ /* 0x002fc400000000ff */
[----:B---3--:R-:W-:-:S05]  /*43c0*/  F2FP.F16.F32.PACK_AB R6, R34, R55 ;  /* 0x000000372206723e */ /* 0x008fca00000000ff */
[----:B------:R-:W-:Y:S08]  /*43d0*/  MUFU.EX2 R63, R63 ;  /* 0x0000003f003f7308 */ /* 0x000ff00000000800 */
        /* <DEDUP_REMOVED lines=15> */
[----:B---3--:R-:W-:-:S02]  /*44d0*/  F2FP.F16.F32.PACK_AB R4, R85, R88 ;  /* 0x000000585504723e */ /* 0x008fc400000000ff */
[----:B--2---:R-:W-:-:S05]  /*44e0*/  F2FP.F16.F32.PACK_AB R6, R65, R84 ;  /* 0x000000544106723e */ /* 0x004fca00000000ff */
[----:B------:R-:W-:Y:S08]  /*44f0*/  MUFU.EX2 R90, R90 ;  /* 0x0000005a005a7308 */ /* 0x000ff00000000800 */
        /* <DEDUP_REMOVED lines=43> */
[C---:B-1----:R-:W-:Y:S01]  /*47b0*/  HMMA.16816.F32 R72, R4.reuse, R12, R72 ;  /* 0x0000000c0448723c */ /* 0x042fe20000001848 */
[----:B------:R-:W-:Y:S02]  /*47c0*/  FADD.FTZ R16, R28, R39 ;  /* 0x000000271c107221 */ /* 0x000fe40000010000 */
[----:B------:R-:W1:Y:S02]  /*47d0*/  MUFU.EX2 R52, R52 ;  /* 0x0000003400347308 */ /* 0x000e640000000800 */
[----:B------:R-:W-:Y:S01]  /*47e0*/  FADD.FTZ R33, R33, R16 ;  /* 0x0000001021217221 */ /* 0x000fe20000010000 */
[----:B------:R-:W-:Y:S01]  /*47f0*/  HMMA.16816.F32 R76, R4, R18, R76 ;  /* 0x00000012044c723c */ /* 0x000fe2000000184c */
[----:B------:R-:W-:Y:S01]  /*4800*/  FADD.FTZ R12, R46, R35 ;  /* 0x000000232e0c7221 */ /* 0x000fe20000010000 */
[----:B------:R-:W2:Y:S01]  /*4810*/  LDSM.16.MT88.4 R16, [R138+0x4800] ;  /* 0x004800008a10783b */ /* 0x000ea20000004200 */
[----:B------:R-:W-:-:S02]  /*4820*/  FADD.FTZ R26, R26, R33 ;  /* 0x000000211a1a7221 */ /* 0x000fc40000010000 */
[----:B------:R-:W-:Y:S01]  /*4830*/  FADD.FTZ R12, R67, R12 ;  /* 0x0000000c430c7221 */ /* 0x000fe20000010000 */
[----:B------:R-:W-:Y:S01]  /*4840*/  MUFU.EX2 R43, R43 ;  /* 0x0000002b002b7308 */ /* 0x000fe20000000800 */
[----:B------:R-:W-:Y:S01]  /*4850*/  FADD.FTZ R61, R61, R26 ;  /* 0x0000001a3d3d7221 */ /* 0x000fe20000010000 */
[----:B------:R-:W-:Y:S01]  /*4860*/  FFMA.FTZ R26, R25, UR4, -R22 ;  /* 0x00000004191a7c23 */ /* 0x000fe20008010816 */
[----:B------:R-:W-:Y:S01]  /*4870*/  FADD.FTZ R63, R63, R12 ;  /* 0x0000000c3f3f7221 */ /* 0x000fe20000010000 */
[----:B------:R-:W-:Y:S01]  /*4880*/  HMMA.16816.F32 R68, R4, R14, R68 ;  /* 0x0000000e0444723c */ /* 0x000fe20000001844 */
[----:B------:R-:W-:Y:S01]  /*4890*/  FADD.FTZ R48, R48, R61 ;  /* 0x0000003d30307221 */ /* 0x000fe20000010000 */
[----:B------:R-:W5:Y:S01]  /*48a0*/  LDSM.16.MT88.4 R12, [R139+0x4c00] ;  /* 0x004c00008b0c783b */ /* 0x000f620000004200 */
[----:B------:R-:W-:Y:S01]  /*48b0*/  FADD.FTZ R50, R50, R63 ;  /* 0x0000003f32327221 */ /* 0x000fe20000010000 */
[----:B------:R-:W4:Y:S01]  /*48c0*/  MUFU.EX2 R36, R37 ;  /* 0x0000002500247308 */ /* 0x000f220000000800 */
[----:B------:R-:W-:-:S02]  /*48d0*/  FADD.FTZ R25, R55, R48 ;  /* 0x0000003037197221 */ /* 0x000fc40000010000 */
[----:B------:R-:W-:Y:S01]  /*48e0*/  FADD.FTZ R87, R87, R50 ;  /* 0x0000003257577221 */ /* 0x000fe20000010000 */
[----:B---3--:R-:W-:Y:S01]  /*48f0*/  F2FP.F16.F32.PACK_AB R4, R56, R103 ;  /* 0x000000673804723e */ /* 0x008fe200000000ff */
[----:B------:R-:W-:Y:S01]  /*4900*/  FADD.FTZ R25, R34, R25 ;  /* 0x0000001922197221 */ /* 0x000fe20000010000 */
[----:B-1----:R-:W-:Y:S01]  /*4910*/  F2FP.F16.F32.PACK_AB R6, R52, R101 ;  /* 0x000000653406723e */ /* 0x002fe200000000ff */
[----:B------:R-:W-:Y:S01]  /*4920*/  FADD.FTZ R87, R92, R87 ;  /* 0x000000575c577221 */ /* 0x000fe20000010000 */
[----:B------:R-:W-:Y:S01]  /*4930*/  MUFU.EX2 R28, R38 ;  /* 0x00000026001c7308 */ /* 0x000fe20000000800 */
[----:B------:R-:W-:Y:S02]  /*4940*/  FADD.FTZ R88, R88, R25 ;  /* 0x0000001958587221 */ /* 0x000fe40000010000 */
[----:B------:R-:W-:Y:S02]  /*4950*/  FADD.FTZ R90, R90, R87 ;  /* 0x000000575a5a7221 */ /* 0x000fe40000010000 */
[----:B------:R-:W-:-:S02]  /*4960*/  FADD.FTZ R85, R85, R88 ;  /* 0x0000005855557221 */ /* 0x000fc40000010000 */
[----:B------:R-:W-:Y:S01]  /*4970*/  FADD.FTZ R89, R89, R90 ;  /* 0x0000005a59597221 */ /* 0x000fe20000010000 */
[----:B------:R-:W1:Y:S01]  /*4980*/  MUFU.EX2 R27, R31 ;  /* 0x0000001f001b7308 */ /* 0x000e620000000800 */
[----:B------:R-:W-:Y:S01]  /*4990*/  FADD.FTZ R84, R84, R85 ;  /* 0x0000005554547221 */ /* 0x000fe20000010000 */
[----:B----4-:R-:W-:Y:S01]  /*49a0*/  F2FP.F16.F32.PACK_AB R5, R36, R43 ;  /* 0x0000002b2405723e */ /* 0x010fe200000000ff */
        /* <DEDUP_REMOVED lines=9> */
[----:B------:R-:W-:Y:S01]  /*4a40*/  FADD.FTZ R96, R96, R95 ;  /* 0x0000005f60607221 */ /* 0x000fe20000010000 */
[----:B-1----:R-:W-:Y:S01]  /*4a50*/  F2FP.F16.F32.PACK_AB R7, R27, R28 ;  /* 0x0000001c1b07723e */ /* 0x002fe200000000ff */
[----:B------:R-:W-:Y:S02]  /*4a60*/  FADD.FTZ R58, R58, R91 ;  /* 0x0000005b3a3a7221 */ /* 0x000fe40000010000 */
[----:B------:R-:W-:-:S02]  /*4a70*/  FADD.FTZ R96, R93, R96 ;  /* 0x000000605d607221 */ /* 0x000fc40000010000 */
[----:B------:R-:W-:Y:S01]  /*4a80*/  FADD.FTZ R53, R53, R58 ;  /* 0x0000003a35357221 */ /* 0x000fe20000010000 */
[----:B------:R-:W-:Y:S01]  /*4a90*/  MUFU.EX2 R23, R26 ;  /* 0x0000001a00177308 */ /* 0x000fe20000000800 */
[----:B------:R-:W-:Y:S01]  /*4aa0*/  HMMA.16816.F32 R80, R4, R8, R80 ;  /* 0x000000080450723c */ /* 0x000fe20000001850 */
[----:B------:R-:W-:Y:S01]  /*4ab0*/  FADD.FTZ R107, R107, R96 ;  /* 0x000000606b6b7221 */ /* 0x000fe20000010000 */
[----:B------:R-:W-:-:S03]  /*4ac0*/  FADD.FTZ R62, R62, R53 ;  /* 0x000000353e3e7221 */ /* 0x000fc60000010000 */
[----:B------:R-:W-:Y:S01]  /*4ad0*/  FADD.FTZ R64, R64, R107 ;  /* 0x0000006b40407221 */ /* 0x000fe20000010000 */
[C---:B------:R-:W-:Y:S01]  /*4ae0*/  HMMA.16816.F32 R76, R4.reuse, R10, R76 ;  /* 0x0000000a044c723c */ /* 0x040fe2000000184c */
[----:B------:R-:W1:Y:S01]  /*4af0*/  LDSM.16.MT88.4 R8, [R138+0x4c00] ;  /* 0x004c00008a08783b */ /* 0x000e620000004200 */
[----:B------:R-:W-:Y:S01]  /*4b00*/  FADD.FTZ R62, R49, R62 ;  /* 0x0000003e313e7221 */ /* 0x000fe20000010000 */
[----:B------:R-:W-:Y:S01]  /*4b10*/  FADD.FTZ R105, R105, R64 ;  /* 0x0000004069697221 */ /* 0x000fe20000010000 */
[----:B------:R-:W4:Y:S02]  /*4b20*/  MUFU.EX2 R24, R24 ;  /* 0x0000001800187308 */ /* 0x000f240000000800 */
[----:B------:R-:W-:Y:S01]  /*4b30*/  FADD.FTZ R43, R43, R62 ;  /* 0x0000003e2b2b7221 */ /* 0x000fe20000010000 */
[----:B------:R-:W-:Y:S01]  /*4b40*/  FADD.FTZ R60, R60, R105 ;  /* 0x000000693c3c7221 */ /* 0x000fe20000010000 */
[C---:B--2---:R-:W-:Y:S02]  /*4b50*/  HMMA.16816.F32 R72, R4.reuse, R16, R72 ;  /* 0x000000100448723c */ /* 0x044fe40000001848 */
[----:B------:R-:W-:Y:S01]  /*4b60*/  FADD.FTZ R43, R36, R43 ;  /* 0x0000002b242b7221 */ /* 0x000fe20000010000 */
[----:B------:R-:W-:Y:S01]  /*4b70*/  FADD.FTZ R103, R103, R60 ;  /* 0x0000003c67677221 */ /* 0x000fe20000010000 */
[----:B------:R-:W-:Y:S02]  /*4b80*/  MUFU.EX2 R40, R40 ;  /* 0x0000002800287308 */ /* 0x000fe40000000800 */
[----:B------:R-:W-:Y:S01]  /*4b90*/  HMMA.16816.F32 R68, R4, R18, R68 ;  /* 0x000000120444723c */ /* 0x000fe20000001844 */
[----:B------:R-:W-:Y:S01]  /*4ba0*/  FADD.FTZ R56, R56, R103 ;  /* 0x0000006738387221 */ /* 0x000fe20000010000 */
[----:B------:R-:W-:-:S03]  /*4bb0*/  FADD.FTZ R28, R28, R43 ;  /* 0x0000002b1c1c7221 */ /* 0x000fc60000010000 */
[----:B------:R-:W-:Y:S01]  /*4bc0*/  FADD.FTZ R101, R101, R56 ;  /* 0x0000003865657221 */ /* 0x000fe20000010000 */
[----:B------:R-:W2:Y:S01]  /*4bd0*/  MUFU.EX2 R29, R29 ;  /* 0x0000001d001d7308 */ /* 0x000ea20000000800 */
[----:B------:R-:W-:Y:S01]  /*4be0*/  FADD.FTZ R28, R27, R28 ;  /* 0x0000001c1b1c7221 */ /* 0x000fe20000010000 */
[----:B---3--:R-:W-:Y:S01]  /*4bf0*/  F2FP.F16.F32.PACK_AB R4, R99, R54 ;  /* 0x000000366304723e */ /* 0x008fe200000000ff */
[----:B------:R-:W-:Y:S01]  /*4c00*/  FADD.FTZ R101, R52, R101 ;  /* 0x0000006534657221 */ /* 0x000fe20000010000 */
[----:B----4-:R-:W-:Y:S01]  /*4c10*/  F2FP.F16.F32.PACK_AB R5, R24, R23 ;  /* 0x000000171805723e */ /* 0x010fe200000000ff */
[----:B------:R-:W-:Y:S02]  /*4c20*/  FADD.FTZ R23, R23, R28 ;  /* 0x0000001c17177221 */ /* 0x000fe40000010000 */
[----:B------:R-:W-:Y:S01]  /*4c30*/  FADD.FTZ R54, R54, R101 ;  /* 0x0000006536367221 */ /* 0x000fe20000010000 */
[----:B------:R-:W-:Y:S01]  /*4c40*/  MUFU.EX2 R21, R21 ;  /* 0x0000001500157308 */ /* 0x000fe20000000800 */
[----:B------:R-:W-:-:S02]  /*4c50*/  FADD.FTZ R24, R24, R23 ;  /* 0x0000001718187221 */ /* 0x000fc40000010000 */
[----:B------:R-:W-:-:S05]  /*4c60*/  FADD.FTZ R99, R99, R54 ;  /* 0x0000003663637221 */ /* 0x000fca0000010000 */
[----:B------:R-:W3:Y:S01]  /*4c70*/  MUFU.EX2 R20, R20 ;  /* 0x0000001400147308 */ /* 0x000ee20000000800 */
[----:B--2---:R-:W-:Y:S01]  /*4c80*/  F2FP.F16.F32.PACK_AB R6, R29, R40 ;  /* 0x000000281d06723e */ /* 0x004fe200000000ff */
[----:B------:R-:W-:-:S04]  /*4c90*/  FADD.FTZ R40, R40, R99 ;  /* 0x0000006328287221 */ /* 0x000fc80000010000 */
[----:B------:R-:W-:Y:S01]  /*4ca0*/  FADD.FTZ R158, R29, R40 ;  /* 0x000000281d9e7221 */ /* 0x000fe20000010000 */
[----:B---3--:R-:W-:Y:S01]  /*4cb0*/  F2FP.F16.F32.PACK_AB R7, R20, R21 ;  /* 0x000000151407723e */ /* 0x008fe200000000ff */
[----:B------:R-:W-:-:S04]  /*4cc0*/  FADD.FTZ R21, R21, R24 ;  /* 0x0000001815157221 */ /* 0x000fc80000010000 */
[----:B------:R-:W-:Y:S02]  /*4cd0*/  FADD.FTZ R159, R20, R21 ;  /* 0x00000015149f7221 */ /* 0x000fe40000010000 */
[C---:B-----5:R-:W-:Y:S06]  /*4ce0*/  HMMA.16816.F32 R80, R4.reuse, R12, R80 ;  /* 0x0000000c0450723c */ /* 0x060fec0000001850 */
        /* <DEDUP_REMOVED lines=15> */
.L_x_4230:
[----:B------:R-:W-:Y:S04]  /*4de0*/  DEPBAR.LE SB0, 0x0 ;  /* 0x000080000000791a */ /* 0x000fe80000000000 */
[----:B------:R-:W-:Y:S01]  /*4df0*/  BAR.SYNC.DEFER_BLOCKING 0x0 ;  /* 0x0000000000007b1d */ /* 0x000fe20000010000 */
[----:B------:R-:W-:Y:S02]  /*4e00*/  MOV R10, R156 ;  /* 0x0000009c000a7202 */ /* 0x000fe40000000f00 */
[----:B------:R-:W-:Y:S03]  /*4e10*/  MOV R0, R154 ;  /* 0x0000009a00007202 */ /* 0x000fe60000000f00 */
        /* <DEDUP_REMOVED lines=62> */
.L_x_4227:
        /* <DEDUP_REMOVED lines=13> */
[----:B------:R-:W-:Y:S01]  /*52d0*/  ISETP.GE.AND P0, PT, R157, 0x1, PT ;  /* 0x000000019d00780c */ /* 0x000fe20003f06270 */
[----:B------:R-:W-:Y:S08]  /*52e0*/  LDGSTS.E.BYPASS.LTC128B.128 [R149+0x4000], desc[UR16][R162.64] ;  /* 0x04000000a2957fae */ /* 0x000ff0000b901d50 */
[----:B------:R1:W-:Y:S08]  /*52f0*/  LDGSTS.E.BYPASS.LTC128B.128 [R149+0x4800], desc[UR16][R160.64] ;  /* 0x04800000a0957fae */ /* 0x0003f0000b901d50 */
[----:B------:R-:W-:Y:S08]  /*5300*/  LDSM.16.M88.4 R88, [R143] ;  /* 0x000000008f58783b */ /* 0x000ff00000000200 */
[----:B------:R-:W0:Y:S08]  /*5310*/  LDGDEPBAR ;  /* 0x00000000000079af */ /* 0x000e300000000000 */
[----:B------:R-:W2:Y:S08]  /*5320*/  LDSM.16.M88.4 R92, [R142] ;  /* 0x000000008e5c783b */ /* 0x000eb00000000200 */
[----:B------:R-:W3:Y:S08]  /*5330*/  LDSM.16.M88.4 R96, [R142+0x400] ;  /* 0x000400008e60783b */ /* 0x000ef00000000200 */
[----:B------:R-:W4:Y:S08]  /*5340*/  LDSM.16.M88.4 R100, [R142+0x800] ;  /* 0x000800008e64783b */ /* 0x000f300000000200 */
[----:B------:R-:W5:Y:S08]  /*5350*/  LDSM.16.M88.4 R104, [R142+0xc00] ;  /* 0x000c00008e68783b */ /* 0x000f700000000200 */
[----:B------:R-:W1:Y:S08]  /*5360*/  LDSM.16.M88.4 R108, [R142+0x1000] ;  /* 0x001000008e6c783b */ /* 0x000e700000000200 */
[----:B------:R-:W1:Y:S08]  /*5370*/  LDSM.16.M88.4 R112, [R142+0x1400] ;  /* 0x001400008e70783b */ /* 0x000e700000000200 */
[----:B------:R-:W1:Y:S08]  /*5380*/  LDSM.16.M88.4 R116, [R142+0x1800] ;  /* 0x001800008e74783b */ /* 0x000e700000000200 */
[----:B------:R-:W1:Y:S08]  /*5390*/  LDSM.16.M88.4 R120, [R142+0x1c00] ;  /* 0x001c00008e78783b */ /* 0x000e700000000200 */
[----:B------:R-:W-:Y:S08]  /*53a0*/  LDSM.16.M88.4 R124, [R141] ;  /* 0x000000008d7c783b */ /* 0x000ff00000000200 */
[----:B------:R-:W1:Y:S01]  /*53b0*/  LDSM.16.M88.4 R128, [R140] ;  /* 0x000000008c80783b */ /* 0x000e620000000200 */
        /* <DEDUP_REMOVED lines=27> */
[----:B------:R-:W-:Y:S01]  /*5570*/  FMUL.FTZ R161, R9, UR8 ;  /* 0x0000000809a17c20 */ /* 0x000fe20008410000 */
[C---:B-1----:R-:W-:Y:S06]  /*5580*/  HMMA.16816.F32 R12, R124.reuse, R88, R12 ;  /* 0x000000587c0c723c */ /* 0x042fec000000180c */
[----:B------:R1:W4:Y:S01]  /*5590*/  MUFU.TANH R97, R0 ;  /* 0x0000000000617308 */ /* 0x0003220000002400 */
[C---:B------:R-:W-:Y:S01]  /*55a0*/  HMMA.16816.F32 R16, R124.reuse, R90, R16 ;  /* 0x0000005a7c10723c */ /* 0x040fe20000001810 */
[----:B------:R-:W5:Y:S08]  /*55b0*/  LDSM.16.M88.4 R88, [R135] ;  /* 0x000000008758783b */ /* 0x000f700000000200 */
[----:B------:R3:W3:Y:S02]  /*55c0*/  MUFU.TANH R101, R2 ;  /* 0x0000000200657308 */ /* 0x0006e40000002400 */
[----:B--2---:R-:W-:Y:S01]  /*55d0*/  FMUL.FTZ R160, R10, UR8 ;  /* 0x000000080aa07c20 */ /* 0x004fe20008410000 */
[C---:B------:R-:W-:Y:S07]  /*55e0*/  HMMA.16816.F32 R20, R124.reuse, R92, R20 ;  /* 0x0000005c7c14723c */ /* 0x040fee0000001814 */
[----:B------:R2:W2:Y:S01]  /*55f0*/  MUFU.TANH R103, R160 ;  /* 0x000000a000677308 */ /* 0x0004a20000002400 */
[C---:B------:R-:W-:Y:S01]  /*5600*/  HMMA.16816.F32 R24, R124.reuse, R94, R24 ;  /* 0x0000005e7c18723c */ /* 0x040fe20000001818 */
[----:B------:R-:W4:Y:S02]  /*5610*/  LDSM.16.M88.4 R92, [R134] ;  /* 0x00000000865c783b */ /* 0x000f240000000200 */
        /* <DEDUP_REMOVED lines=14> */
[----:B------:R-:W3:Y:S05]  /*5700*/  LDSM.16.M88.4 R88, [R133] ;  /* 0x000000008558783b */ /* 0x000eea0000000200 */
[----:B------:R5:W3:Y:S01]  /*5710*/  MUFU.TANH R10, R2 ;  /* 0x00000002000a7308 */ /* 0x000ae20000002400 */
[----:B--2---:R-:W-:Y:S01]  /*5720*/  FMUL.FTZ R161, R17, UR8 ;  /* 0x0000000811a17c20 */ /* 0x004fe20008410000 */
[C---:B----4-:R-:W-:Y:S08]  /*5730*/  HMMA.16816.F32 R36, R124.reuse, R92, R36 ;  /* 0x0000005c7c24723c */ /* 0x050ff00000001824 */
[----:B------:R2:W4:Y:S01]  /*5740*/  MUFU.TANH R18, R0 ;  /* 0x0000000000127308 */ /* 0x0005220000002400 */
[C---:B------:R-:W-:Y:S01]  /*5750*/  HMMA.16816.F32 R40, R124.reuse, R94, R40 ;  /* 0x0000005e7c28723c */ /* 0x040fe20000001828 */
[----:B------:R-:W4:Y:S02]  /*5760*/  LDSM.16.M88.4 R92, [R132] ;  /* 0x00000000845c783b */ /* 0x000f240000000200 */
        /* <DEDUP_REMOVED lines=11> */
[----:B------:R-:W5:Y:S01]  /*5820*/  LDSM.16.M88.4 R88, [R86] ;  /* 0x000000005658783b */ /* 0x000f620000000200 */
        /* <DEDUP_REMOVED lines=14> */
[C---:B-----5:R-:W-:Y:S08]  /*5910*/  HMMA.16816.F32 R60, R124.reuse, R88, R60 ;  /* 0x000000587c3c723c */ /* 0x060ff0000000183c */
[----:B------:R1:W1:Y:S03]  /*5920*/  MUFU.TANH R105, R162 ;  /* 0x000000a200697308 */ /* 0x0002660000002400 */
[----:B---3--:R-:W-:Y:S01]  /*5930*/  FMUL.FTZ R163, R30, UR8 ;  /* 0x000000081ea37c20 */ /* 0x008fe20008410000 */
[----:B------:R-:W-:Y:S06]  /*5940*/  HMMA.16816.F32 R64, R124, R90, R64 ;  /* 0x0000005a7c40723c */ /* 0x000fec0000001840 */
[----:B------:R3:W3:Y:S01]  /*5950*/  MUFU.TANH R130, R161 ;  /* 0x000000a100827308 */ /* 0x0006e20000002400 */
[----:B--2---:R-:W-:Y:S09]  /*5960*/  FMUL.FTZ R164, R29, UR8 ;  /* 0x000000081da47c20 */ /* 0x004ff20008410000 */
[----:B------:R2:W2:Y:S01]  /*5970*/  MUFU.TANH R123, R160 ;  /* 0x000000a0007b7308 */ /* 0x0004a20000002400 */
[----:B-1----:R-:W-:Y:S09]  /*5980*/  FMUL.FTZ R162, R32, UR8 ;  /* 0x0000000820a27c20 */ /* 0x002ff20008410000 */
        /* <DEDUP_REMOVED lines=68> */
[----:B---3--:R-:W-:Y:S09]  /*5dd0*/  FMUL.FTZ R0, R66, UR8 ;  /* 0x0000000842007c20 */ /* 0x008ff20008410000 */
[----:B------:R3:W1:Y:S10]  /*5de0*/  MUFU.TANH R110, R2 ;  /* 0x00000002006e7308 */ /* 0x0006740000002400 */
[----:B------:R-:W1:Y:S10]  /*5df0*/  MUFU.TANH R164, R164 ;  /* 0x000000a400a47308 */ /* 0x000e740000002400 */
[----:B------:R-:W1:Y:S10]  /*5e00*/  MUFU.TANH R163, R163 ;  /* 0x000000a300a37308 */ /* 0x000e740000002400 */
[----:B------:R-:W1:Y:S10]  /*5e10*/  MUFU.TANH R161, R161 ;  /* 0x000000a100a17308 */ /* 0x000e740000002400 */
[----:B------:R-:W1:Y:S10]  /*5e20*/  MUFU.TANH R162, R162 ;  /* 0x000000a200a27308 */ /* 0x000e740000002400 */
[----:B------:R-:W1:Y:S10]  /*5e30*/  MUFU.TANH R160, R160 ;  /* 0x000000a000a07308 */ /* 0x000e740000002400 */
[----:B------:R3:W1:Y:S10]  /*5e40*/  MUFU.TANH R84, R0 ;  /* 0x0000000000547308 */ /* 0x0006740000002400 */
[----:B------:R-:W1:Y:S01]  /*5e50*/  MUFU.TANH R3, R3 ;  /* 0x0000000300037308 */ /* 0x000e620000002400 */
[----:B--2-4-:R-:W-:Y:S05]  /*5e60*/  @!P0 BRA `(.L_x_4228) ;  /* 0x0000000400488947 */ /* 0x014fea0003800000 */
[----:B------:R-:W-:Y:S04]  /*5e70*/  ULEA UR6, -UR7, URZ, 0x7 ;  /* 0x0000003f07067291 */ /* 0x000fe8000f8e393f */
[----:B------:R-:W-:Y:S02]  /*5e80*/  USHF.R.S32.HI UR5, URZ, 0x1f, UR6 ;  /* 0x0000001f3f057899 */ /* 0x000fe40008011406 */
[----:B------:R-:W-:Y:S04]  /*5e90*/  MOV R14, UR6 ;  /* 0x00000006000e7c02 */ /* 0x000fe80008000f00 */
[----:B------:R-:W-:Y:S01]  /*5ea0*/  MOV R7, UR5 ;  /* 0x0000000500077c02 */ /* 0x000fe20008000f00 */
[----:B------:R-:W-:Y:S06]  /*5eb0*/  @P6 BRA `(.L_x_4229) ;  /* 0x0000000000f46947 */ /* 0x000fec0003800000 */
[----:B---3--:R-:W2:Y:S01]  /*5ec0*/  LDC R0, c[0x0][0x380] ;  /* 0x0000e000ff007b82 */ /* 0x008ea20000000800 */
        /* <DEDUP_REMOVED lines=56> */
[CC--:B----4-:R-:W-:Y:S04]  /*6250*/  IMAD.WIDE.U32 R14, R6.reuse, R4.reuse, R14 ;  /* 0x00000004060e7225 */ /* 0x0d0fe800078e000e */
[----:B------:R-:W-:Y:S04]  /*6260*/  IMAD R7, R7, R4, RZ ;  /* 0x0000000407077224 */ /* 0x000fe800078e02ff */
[----:B------:R-:W-:Y:S05]  /*6270*/  IMAD R7, R6, R5, R7 ;  /* 0x0000000506077224 */ /* 0x000fea00078e0207 */
[----:B------:R-:W-:Y:S07]  /*6280*/  IADD3 R7, R15, R7, RZ ;  /* 0x000000070f077210 */ /* 0x000fee0007ffe0ff */
.L_x_4229:
        /* <DEDUP_REMOVED lines=16> */
.L_x_4228:
[----:B--2---:R-:W-:Y:S01]  /*6390*/  FMNMX.FTZ R12, R98, R87, !PT ;  /* 0x00000057620c7209 */ /* 0x004fe20007810000 */
[----:B------:R-:W-:Y:S03]  /*63a0*/  LDSM.16.MT88.4 R28, [R138+0x3000] ;  /* 0x003000008a1c783b */ /* 0x000fe60000004200 */
        /* <DEDUP_REMOVED lines=61> */
[----:B---3--:R-:W-:Y:S03]  /*6780*/  FMNMX.FTZ R2, R84, R5, !PT ;  /* 0x0000000554027209 */ /* 0x008fe60007810000 */
        /* <DEDUP_REMOVED lines=9> */
[----:B------:R-:W-:Y:S02]  /*6820*/  FMUL.FTZ R22, R0, UR4 ;  /* 0x0000000400167c20 */ /* 0x000fe40008410000 */
[----:B------:R-:W1:Y:S01]  /*6830*/  LDSM.16.MT88.4 R12, [R139+0x3000] ;  /* 0x003000008b0c783b */ /* 0x000e620000004200 */
[C---:B------:R-:W-:Y:S01]  /*6840*/  FSETP.NEU.FTZ.AND P0, PT, R2.reuse, -INF , PT ;  /* 0xff8000000200780b */ /* 0x040fe20003f1d000 */
[C---:B------:R-:W-:Y:S01]  /*6850*/  FMUL.FTZ R23, R2.reuse, UR4 ;  /* 0x0000000402177c20 */ /* 0x040fe20008410000 */
[----:B------:R-:W-:Y:S01]  /*6860*/  FADD.FTZ R4, -R2, R87 ;  /* 0x0000005702047221 */ /* 0x000fe20000010100 */
[----:B------:R-:W-:Y:S03]  /*6870*/  MOV R87, R2 ;  /* 0x0000000200577202 */ /* 0x000fe60000000f00 */
[----:B------:R-:W-:Y:S01]  /*6880*/  FSEL R23, R23, RZ, P0 ;  /* 0x000000ff17177208 */ /* 0x000fe20000000000 */
[----:B------:R-:W-:Y:S01]  /*6890*/  FMUL.FTZ R21, R4, UR4 ;  /* 0x0000000404157c20 */ /* 0x000fe20008410000 */
[C---:B------:R-:W-:Y:S01]  /*68a0*/  FSETP.NEU.FTZ.AND P0, PT, R0.reuse, -INF , PT ;  /* 0xff8000000000780b */ /* 0x040fe20003f1d000 */
[----:B------:R-:W-:Y:S01]  /*68b0*/  FADD.FTZ R4, -R0, R85 ;  /* 0x0000005500047221 */ /* 0x000fe20000010100 */
[----:B------:R-:W-:Y:S01]  /*68c0*/  MOV R85, R0 ;  /* 0x0000000000557202 */ /* 0x000fe20000000f00 */
[--C-:B------:R-:W-:Y:S01]  /*68d0*/  FFMA.FTZ R61, R34, UR4, -R23.reuse ;  /* 0x00000004223d7c23 */ /* 0x100fe20008010817 */
[--C-:B------:R-:W-:Y:S01]  /*68e0*/  FFMA.FTZ R52, R38, UR4, -R23.reuse ;  /* 0x0000000426347c23 */ /* 0x100fe20008010817 */
[----:B------:R-:W2:Y:S01]  /*68f0*/  MUFU.EX2 R21, R21 ;  /* 0x0000001500157308 */ /* 0x000ea20000000800 */
[----:B------:R-:W-:Y:S01]  /*6900*/  FSEL R22, R22, RZ, P0 ;  /* 0x000000ff16167208 */ /* 0x000fe20000000000 */
[--C-:B------:R-:W-:Y:S01]  /*6910*/  FFMA.FTZ R44, R118, UR4, -R23.reuse ;  /* 0x00000004762c7c23 */ /* 0x100fe20008010817 */
[----:B------:R-:W-:Y:S01]  /*6920*/  FMUL.FTZ R20, R4, UR4 ;  /* 0x0000000404147c20 */ /* 0x000fe20008410000 */
        /* <DEDUP_REMOVED lines=13> */
[C---:B--2---:R-:W-:Y:S01]  /*6a00*/  FMUL.FTZ R16, R21.reuse, R68 ;  /* 0x0000004415107220 */ /* 0x044fe20000410000 */
[C---:B------:R-:W-:Y:S01]  /*6a10*/  FMUL.FTZ R4, R21.reuse, R80 ;  /* 0x0000005015047220 */ /* 0x040fe20000410000 */
[----:B------:R-:W-:Y:S01]  /*6a20*/  FMUL.FTZ R5, R21, R81 ;  /* 0x0000005115057220 */ /* 0x000fe20000410000 */
[--C-:B------:R-:W-:Y:S01]  /*6a30*/  FFMA.FTZ R81, R46, UR4, -R23.reuse ;  /* 0x000000042e517c23 */ /* 0x100fe20008010817 */
[--C-:B------:R-:W-:Y:S01]  /*6a40*/  FFMA.FTZ R57, R17, UR4, -R22.reuse ;  /* 0x0000000411397c23 */ /* 0x100fe20008010816 */
[----:B------:R-:W-:Y:S01]  /*6a50*/  FMUL.FTZ R17, R21, R69 ;  /* 0x0000004515117220 */ /* 0x000fe20000410000 */
        /* <DEDUP_REMOVED lines=10> */
[C---:B---3--:R-:W-:Y:S01]  /*6b00*/  FMUL.FTZ R6, R20.reuse, R82 ;  /* 0x0000005214067220 */ /* 0x048fe20000410000 */
[C---:B------:R-:W-:Y:S01]  /*6b10*/  FMUL.FTZ R7, R20.reuse, R83 ;  /* 0x0000005314077220 */ /* 0x040fe20000410000 */
[C---:B------:R-:W-:Y:S01]  /*6b20*/  FMUL.FTZ R10, R20.reuse, R78 ;  /* 0x0000004e140a7220 */ /* 0x040fe20000410000 */
[--C-:B------:R-:W-:Y:S01]  /*6b30*/  FFMA.FTZ R78, R33, UR4, -R22.reuse ;  /* 0x00000004214e7c23 */ /* 0x100fe20008010816 */
[C---:B------:R-:W-:Y:S01]  /*6b40*/  FMUL.FTZ R11, R20.reuse, R79 ;  /* 0x0000004f140b7220 */ /* 0x040fe20000410000 */
[----:B------:R-:W-:Y:S01]  /*6b50*/  LDSM.16.MT88.4 R32, [R138+0x3800] ;  /* 0x003800008a20783b */ /* 0x000fe20000004200 */
[----:B------:R-:W-:Y:S03]  /*6b60*/  FMUL.FTZ R19, R20, R71 ;  /* 0x0000004714137220 */ /* 0x000fe60000410000 */
[----:B------:R-:W3:Y:S01]  /*6b70*/  MUFU.EX2 R48, R48 ;  /* 0x0000003000307308 */ /* 0x000ee20000000800 */
[--C-:B------:R-:W-:Y:S01]  /*6b80*/  FFMA.FTZ R79, R111, UR4, -R22.reuse ;  /* 0x000000046f4f7c23 */ /* 0x100fe20008010816 */
[--C-:B------:R-:W-:Y:S01]  /*6b90*/  FFMA.FTZ R71, R100, UR4, -R22.reuse ;  /* 0x0000000464477c23 */ /* 0x100fe20008010816 */
[--C-:B------:R-:W-:Y:S01]  /*6ba0*/  FFMA.FTZ R67, R18, UR4, -R22.reuse ;  /* 0x0000000412437c23 */ /* 0x100fe20008010816 */
[--C-:B------:R-:W-:Y:S01]  /*6bb0*/  FFMA.FTZ R18, R8, UR4, -R23.reuse ;  /* 0x0000000408127c23 */ /* 0x100fe20008010817 */
[----:B------:R-:W-:Y:S01]  /*6bc0*/  FMUL.FTZ R8, R21, R76 ;  /* 0x0000004c15087220 */ /* 0x000fe20000410000 */
[--C-:B------:R-:W-:Y:S01]  /*6bd0*/  FFMA.FTZ R76, R105, UR4, -R22.reuse ;  /* 0x00000004694c7c23 */ /* 0x100fe20008010816 */
[----:B------:R-:W-:Y:S03]  /*6be0*/  FFMA.FTZ R64, R9, UR4, -R23 ;  /* 0x0000000409407c23 */ /* 0x000fe60008010817 */
[----:B------:R-:W4:Y:S01]  /*6bf0*/  MUFU.EX2 R94, R94 ;  /* 0x0000005e005e7308 */ /* 0x000f220000000800 */
[----:B--2---:R-:W-:Y:S01]  /*6c00*/  F2FP.F16.F32.PACK_AB R25, R36, R125 ;  /* 0x0000007d2419723e */ /* 0x004fe200000000ff */
[----:B------:R-:W-:Y:S01]  /*6c10*/  FFMA.FTZ R125, R20, R159, R125 ;  /* 0x0000009f147d7223 */ /* 0x000fe2000001007d */
[----:B------:R-:W-:Y:S01]  /*6c20*/  FMUL.FTZ R9, R21, R77 ;  /* 0x0000004d15097220 */ /* 0x000fe20000410000 */
[----:B------:R-:W-:Y:S01]  /*6c30*/  FFMA.FTZ R77, R130, UR4, -R23 ;  /* 0x00000004824d7c23 */ /* 0x000fe20008010817 */
[--C-:B------:R-:W-:Y:S01]  /*6c40*/  FFMA.FTZ R91, R117, UR4, -R22.reuse ;  /* 0x00000004755b7c23 */ /* 0x100fe20008010816 */
[----:B------:R-:W-:Y:S01]  /*6c50*/  FADD.FTZ R46, R36, R125 ;  /* 0x0000007d242e7221 */ /* 0x000fe20000010000 */
[--C-:B------:R-:W-:Y:S03]  /*6c60*/  FFMA.FTZ R90, R131, UR4, -R22.reuse ;  /* 0x00000004835a7c23 */ /* 0x100fe60008010816 */
[----:B------:R-:W-:Y:S01]  /*6c70*/  MUFU.EX2 R97, R97 ;  /* 0x0000006100617308 */ /* 0x000fe20000000800 */
[----:B------:R-:W-:Y:S01]  /*6c80*/  FFMA.FTZ R83, R115, UR4, -R22 ;  /* 0x0000000473537c23 */ /* 0x000fe20008010816 */
[----:B---3--:R-:W-:Y:S01]  /*6c90*/  FFMA.FTZ R101, R21, R158, R48 ;  /* 0x0000009e15657223 */ /* 0x008fe20000010030 */
[--C-:B------:R-:W-:Y:S01]  /*6ca0*/  FFMA.FTZ R55, R108, UR4, -R23.reuse ;  /* 0x000000046c377c23 */ /* 0x100fe20008010817 */
[--C-:B------:R-:W-:Y:S01]  /*6cb0*/  FFMA.FTZ R62, R112, UR4, -R23.reuse ;  /* 0x00000004703e7c23 */ /* 0x100fe20008010817 */
[--C-:B------:R-:W-:Y:S01]  /*6cc0*/  FFMA.FTZ R82, R113, UR4, -R22.reuse ;  /* 0x0000000471527c23 */ /* 0x100fe20008010816 */
[--C-:B------:R-:W-:Y:S01]  /*6cd0*/  FFMA.FTZ R68, R123, UR4, -R23.reuse ;  /* 0x000000047b447c23 */ /* 0x100fe20008010817 */
[----:B------:R-:W-:Y:S03]  /*6ce0*/  FFMA.FTZ R69, R104, UR4, -R23 ;  /* 0x0000000468457c23 */ /* 0x000fe60008010817 */
[----:B------:R-:W2:Y:S01]  /*6cf0*/  MUFU.EX2 R92, R92 ;  /* 0x0000005c005c7308 */ /* 0x000ea20000000800 */
[C---:B----4-:R-:W-:Y:S01]  /*6d00*/  F2FP.F16.F32.PACK_AB R24, R94.reuse, R48 ;  /* 0x000000305e18723e */ /* 0x050fe200000000ff */
[----:B------:R-:W-:Y:S01]  /*6d10*/  FADD.FTZ R94, R94, R101 ;  /* 0x000000655e5e7221 */ /* 0x000fe20000010000 */
[--C-:B------:R-:W-:Y:S01]  /*6d20*/  FFMA.FTZ R48, R128, UR4, -R23.reuse ;  /* 0x0000000480307c23 */ /* 0x100fe20008010817 */
[--C-:B------:R-:W-:Y:S01]  /*6d30*/  FFMA.FTZ R60, R96, UR4, -R23.reuse ;  /* 0x00000004603c7c23 */ /* 0x100fe20008010817 */
[--C-:B------:R-:W-:Y:S01]  /*6d40*/  FFMA.FTZ R54, R116, UR4, -R22.reuse ;  /* 0x0000000474367c23 */ /* 0x100fe20008010816 */
[--C-:B------:R-:W-:Y:S01]  /*6d50*/  FFMA.FTZ R119, R119, UR4, -R23.reuse ;  /* 0x0000000477777c23 */ /* 0x100fe20008010817 */
[----:B------:R-:W-:Y:S03]  /*6d60*/  ISETP.GT.AND P0, PT, R157, RZ, PT ;  /* 0x000000ff9d00720c */ /* 0x000fe60003f04270 */
[----:B------:R-:W-:Y:S01]  /*6d70*/  MUFU.EX2 R95, R95 ;  /* 0x0000005f005f7308 */ /* 0x000fe20000000800 */
[--C-:B------:R-:W-:Y:S01]  /*6d80*/  FFMA.FTZ R109, R109, UR4, -R22.reuse ;  /* 0x000000046d6d7c23 */ /* 0x100fe20008010816 */
[--C-:B------:R-:W-:Y:S01]  /*6d90*/  FFMA.FTZ R99, R99, UR4, -R22.reuse ;  /* 0x0000000463637c23 */ /* 0x100fe20008010816 */
[--C-:B------:R-:W-:Y:S01]  /*6da0*/  FFMA.FTZ R110, R110, UR4, -R23.reuse ;  /* 0x000000046e6e7c23 */ /* 0x100fe20008010817 */
[--C-:B------:R-:W-:Y:S01]  /*6db0*/  FFMA.FTZ R164, R164, UR4, -R23.reuse ;  /* 0x00000004a4a47c23 */ /* 0x100fe20008010817 */
[----:B------:R-:W-:Y:S05]  /*6dc0*/  FFMA.FTZ R163, R163, UR4, -R22 ;  /* 0x00000004a3a37c23 */ /* 0x000fea0008010816 */
[----:B------:R-:W3:Y:S01]  /*6dd0*/  MUFU.EX2 R40, R40 ;  /* 0x0000002800287308 */ /* 0x000ee20000000800 */
[----:B--2---:R-:W-:Y:S01]  /*6de0*/  F2FP.F16.F32.PACK_AB R26, R92, R97 ;  /* 0x000000615c1a723e */ /* 0x004fe200000000ff */
[----:B------:R-:W-:Y:S08]  /*6df0*/  FADD.FTZ R97, R97, R94 ;  /* 0x0000005e61617221 */ /* 0x000ff00000010000 */
[----:B------:R2:W-:Y:S10]  /*6e00*/  MUFU.EX2 R80, R18 ;  /* 0x0000001200507308 */ /* 0x0005f40000000800 */
[----:B------:R-:W4:Y:S01]  /*6e10*/  MUFU.EX2 R93, R93 ;  /* 0x0000005d005d7308 */ /* 0x000f220000000800 */
[----:B---3--:R-:W-:Y:S09]  /*6e20*/  F2FP.F16.F32.PACK_AB R27, R40, R95 ;  /* 0x0000005f281b723e */ /* 0x008ff200000000ff */
[----:B------:R-:W-:Y:S01]  /*6e30*/  MUFU.EX2 R91, R91 ;  /* 0x0000005b005b7308 */ /* 0x000fe20000000800 */
[C---:B-1----:R-:W-:Y:S05]  /*6e40*/  HMMA.16816.F32 R4, R24.reuse, R12, R4 ;  /* 0x0000000c1804723c */ /* 0x042fea0000001804 */
[----:B--2---:R-:W-:Y:S01]  /*6e50*/  FMUL.FTZ R18, R20, R70 ;  /* 0x0000004614127220 */ /* 0x004fe20000410000 */
[--C-:B------:R-:W-:Y:S03]  /*6e60*/  FFMA.FTZ R70, R47, UR4, -R22.reuse ;  /* 0x000000042f467c23 */ /* 0x100fe60008010816 */
[----:B------:R-:W1:Y:S01]  /*6e70*/  MUFU.EX2 R90, R90 ;  /* 0x0000005a005a7308 */ /* 0x000e620000000800 */
[C---:B------:R-:W-:Y:S03]  /*6e80*/  HMMA.16816.F32 R8, R24.reuse, R14, R8 ;  /* 0x0000000e1808723c */ /* 0x040fe60000001808 */
[----:B------:R-:W-:Y:S01]  /*6e90*/  FMUL.FTZ R12, R21, R72 ;  /* 0x00000048150c7220 */ /* 0x000fe20000410000 */
[--C-:B------:R-:W-:Y:S01]  /*6ea0*/  FFMA.FTZ R72, R45, UR4, -R23.reuse ;  /* 0x000000042d487c23 */ /* 0x100fe20008010817 */
[----:B------:R-:W-:Y:S01]  /*6eb0*/  FMUL.FTZ R13, R21, R73 ;  /* 0x00000049150d7220 */ /* 0x000fe20000410000 */
[--C-:B------:R-:W-:Y:S03]  /*6ec0*/  FFMA.FTZ R73, R122, UR4, -R23.reuse ;  /* 0x000000047a497c23 */ /* 0x100fe60008010817 */
[----:B------:R-:W-:Y:S02]  /*6ed0*/  MUFU.EX2 R89, R89 ;  /* 0x0000005900597308 */ /* 0x000fe40000000800 */
[C---:B------:R-:W-:Y:S01]  /*6ee0*/  FMUL.FTZ R14, R20.reuse, R74 ;  /* 0x0000004a140e7220 */ /* 0x040fe20000410000 */
[----:B------:R-:W-:Y:S01]  /*6ef0*/  FMUL.FTZ R15, R20, R75 ;  /* 0x0000004b140f7220 */ /* 0x000fe20000410000 */
[--C-:B------:R-:W-:Y:S01]  /*6f00*/  FFMA.FTZ R75, R37, UR4, -R22.reuse ;  /* 0x00000004254b7c23 */ /* 0x100fe20008010816 */
[--C-:B------:R-:W-:Y:S01]  /*6f10*/  FFMA.FTZ R74, R43, UR4, -R22.reuse ;  /* 0x000000042b4a7c23 */ /* 0x100fe20008010816 */
[----:B------:R-:W-:Y:S04]  /*6f20*/  LDSM.16.MT88.4 R36, [R139+0x3c00] ;  /* 0x003c00008b24783b */ /* 0x000fe80000004200 */
[----:B------:R-:W2:Y:S01]  /*6f30*/  MUFU.EX2 R64, R64 ;  /* 0x0000004000407308 */ /* 0x000ea20000000800 */
[--C-:B------:R-:W-:Y:S01]  /*6f40*/  FFMA.FTZ R43, R51, UR4, -R23.reuse ;  /* 0x00000004332b7c23 */ /* 0x100fe20008010817 */
[----:B------:R-:W-:Y:S01]  /*6f50*/  FFMA.FTZ R51, R50, UR4, -R23 ;  /* 0x0000000432337c23 */ /* 0x000fe20008010817 */
[C---:B------:R-:W-:Y:S03]  /*6f60*/  HMMA.16816.F32 R12, R24.reuse, R28, R12 ;  /* 0x0000001c180c723c */ /* 0x040fe6000000180c */
[----:B------:R-:W-:Y:S01]  /*6f70*/  FFMA.FTZ R50, R41, UR4, -R22 ;  /* 0x0000000429327c23 */ /* 0x000fe20008010816 */
[----:B------:R-:W-:Y:S03]  /*6f80*/  FADD.FTZ R41, R95, R46 ;  /* 0x0000002e5f297221 */ /* 0x000fe60000010000 */
[----:B------:R-:W-:Y:S01]  /*6f90*/  MUFU.EX2 R88, R88 ;  /* 0x0000005800587308 */ /* 0x000fe20000000800 */
[----:B------:R-:W-:Y:S01]  /*6fa0*/  HMMA.16816.F32 R16, R24, R30, R16 ;  /* 0x0000001e1810723c */ /* 0x000fe20000001810 */
[----:B------:R-:W3:Y:S02]  /*6fb0*/  LDSM.16.MT88.4 R28, [R139+0x3400] ;  /* 0x003400008b1c783b */ /* 0x000ee40000004200 */
[----:B------:R-:W-:Y:S01]  /*6fc0*/  FADD.FTZ R46, R92, R97 ;  /* 0x000000615c2e7221 */ /* 0x000fe20000010000 */
[----:B------:R-:W-:Y:S05]  /*6fd0*/  FFMA.FTZ R92, R42, UR4, -R23 ;  /* 0x000000042a5c7c23 */ /* 0x000fea0008010817 */
[----:B------:R-:W5:Y:S02]  /*6fe0*/  MUFU.EX2 R67, R67 ;  /* 0x0000004300437308 */ /* 0x000f640000000800 */
[----:B----4-:R-:W-:Y:S01]  /*6ff0*/  F2FP.F16.F32.PACK_AB R24, R44, R93 ;  /* 0x0000005d2c18723e */ /* 0x010fe200000000ff */
[----:B------:R-:W-:Y:S01]  /*7000*/  FADD.FTZ R93, R93, R46 ;  /* 0x0000002e5d5d7221 */ /* 0x000fe20000010000 */
[----:B-1----:R-:W-:Y:S01]  /*7010*/  F2FP.F16.F32.PACK_AB R25, R90, R91 ;  /* 0x0000005b5a19723e */ /* 0x002fe200000000ff */
[----:B------:R-:W-:Y:S01]  /*7020*/  FFMA.FTZ R95, R121, UR4, -R22 ;  /* 0x00000004795f7c23 */ /* 0x000fe20008010816 */
[----:B--2---:R-:W-:Y:S04]  /*7030*/  F2FP.F16.F32.PACK_AB R26, R64, R89 ;  /* 0x00000059401a723e */ /* 0x004fe800000000ff */
[----:B------:R-:W1:Y:S10]  /*7040*/  MUFU.EX2 R63, R63 ;  /* 0x0000003f003f7308 */ /* 0x000e740000000800 */
[----:B------:R-:W-:Y:S01]  /*7050*/  MUFU.EX2 R83, R83 ;  /* 0x0000005300537308 */ /* 0x000fe20000000800 */
[----:B-----5:R-:W-:Y:S09]  /*7060*/  F2FP.F16.F32.PACK_AB R27, R67, R88 ;  /* 0x00000058431b723e */ /* 0x020ff200000000ff */
[----:B------:R-:W2:Y:S10]  /*7070*/  MUFU.EX2 R76, R76 ;  /* 0x0000004c004c7308 */ /* 0x000eb40000000800 */
[----:B------:R-:W-:Y:S01]  /*7080*/  MUFU.EX2 R77, R77 ;  /* 0x0000004d004d7308 */ /* 0x000fe20000000800 */
[C---:B---3--:R-:W-:Y:S09]  /*7090*/  HMMA.16816.F32 R4, R24.reuse, R28, R4 ;  /* 0x0000001c1804723c */ /* 0x048ff20000001804 */
[----:B------:R-:W3:Y:S01]  /*70a0*/  MUFU.EX2 R56, R56 ;  /* 0x0000003800387308 */ /* 0x000ee20000000800 */
[C---:B------:R-:W-:Y:S01]  /*70b0*/  HMMA.16816.F32 R8, R24.reuse, R30, R8 ;  /* 0x0000001e1808723c */ /* 0x040fe20000001808 */
[----:B------:R-:W4:Y:S08]  /*70c0*/  LDSM.16.MT88.4 R28, [R138+0x3400] ;  /* 0x003400008a1c783b */ /* 0x000f300000004200 */
[----:B------:R-:W-:Y:S10]  /*70d0*/  MUFU.EX2 R57, R57 ;  /* 0x0000003900397308 */ /* 0x000ff40000000800 */
[----:B------:R-:W5:Y:S10]  /*70e0*/  MUFU.EX2 R58, R58 ;  /* 0x0000003a003a7308 */ /* 0x000f740000000800 */
[----:B------:R5:W-:Y:S10]  /*70f0*/  MUFU.EX2 R20, R43 ;  /* 0x0000002b00147308 */ /* 0x000bf40000000800 */
[----:B------:R-:W-:Y:S10]  /*7100*/  MUFU.EX2 R55, R55 ;  /* 0x0000003700377308 */ /* 0x000ff40000000800 */
[----:B------:R-:W5:Y:S01]  /*7110*/  MUFU.EX2 R62, R62 ;  /* 0x0000003e003e7308 */ /* 0x000f620000000800 */
[C---:B----4-:R-:W-:Y:S09]  /*7120*/  HMMA.16816.F32 R12, R24.reuse, R28, R12 ;  /* 0x0000001c180c723c */ /* 0x050ff2000000180c */
[----:B------:R-:W-:Y:S01]  /*7130*/  MUFU.EX2 R82, R82 ;  /* 0x0000005200527308 */ /* 0x000fe20000000800 */
[----:B------:R-:W-:Y:S01]  /*7140*/  HMMA.16816.F32 R16, R24, R30, R16 ;  /* 0x0000001e1810723c */ /* 0x000fe20000001810 */
[----:B------:R-:W4:Y:S08]  /*7150*/  LDSM.16.MT88.4 R28, [R139+0x3800] ;  /* 0x003800008b1c783b */ /* 0x000f300000004200 */
[----:B------:R-:W4:Y:S02]  /*7160*/  MUFU.EX2 R79, R79 ;  /* 0x0000004f004f7308 */ /* 0x000f240000000800 */
[----:B-1----:R-:W-:Y:S02]  /*7170*/  F2FP.F16.F32.PACK_AB R24, R63, R80 ;  /* 0x000000503f18723e */ /* 0x002fe400000000ff */
[----:B--2---:R-:W-:Y:S02]  /*7180*/  F2FP.F16.F32.PACK_AB R25, R76, R83 ;  /* 0x000000534c19723e */ /* 0x004fe400000000ff */
[----:B---3--:R-:W-:Y:S04]  /*7190*/  F2FP.F16.F32.PACK_AB R26, R56, R77 ;  /* 0x0000004d381a723e */ /* 0x008fe800000000ff */
[----:B------:R-:W-:Y:S01]  /*71a0*/  MUFU.EX2 R73, R73 ;  /* 0x0000004900497308 */ /* 0x000fe20000000800 */
[----:B-----5:R-:W-:Y:S09]  /*71b0*/  F2FP.F16.F32.PACK_AB R27, R58, R57 ;  /* 0x000000393a1b723e */ /* 0x020ff200000000ff */
[----:B------:R-:W1:Y:S10]  /*71c0*/  MUFU.EX2 R68, R68 ;  /* 0x0000004400447308 */ /* 0x000e740000000800 */
[----:B------:R-:W-:Y:S10]  /*71d0*/  MUFU.EX2 R78, R78 ;  /* 0x0000004e004e7308 */ /* 0x000ff40000000800 */
[----:B------:R-:W2:Y:S01]  /*71e0*/  MUFU.EX2 R71, R71 ;  /* 0x0000004700477308 */ /* 0x000ea20000000800 */
[C---:B----4-:R-:W-:Y:S09]  /*71f0*/  HMMA.16816.F32 R4, R24.reuse, R28, R4 ;  /* 0x0000001c1804723c */ /* 0x050ff20000001804 */
[----:B------:R-:W-:Y:S01]  /*7200*/  MUFU.EX2 R69, R69 ;  /* 0x0000004500457308 */ /* 0x000fe20000000800 */
[C---:B------:R-:W-:Y:S01]  /*7210*/  HMMA.16816.F32 R8, R24.reuse, R30, R8 ;  /* 0x0000001e1808723c */ /* 0x040fe20000001808 */
[----:B------:R-:W3:Y:S05]  /*7220*/  LDSM.16.MT88.4 R28, [R138+0x3c00] ;  /* 0x003c00008a1c783b */ /* 0x000eea0000004200 */
[C---:B------:R-:W-:Y:S03]  /*7230*/  HMMA.16816.F32 R12, R24.reuse, R32, R12 ;  /* 0x00000020180c723c */ /* 0x040fe6000000180c */
[----:B------:R-:W4:Y:S03]  /*7240*/  MUFU.EX2 R60, R60 ;  /* 0x0000003c003c7308 */ /* 0x000f260000000800 */
[----:B------:R-:W-:Y:S07]  /*7250*/  HMMA.16816.F32 R16, R24, R34, R16 ;  /* 0x000000221810723c */ /* 0x000fee0000001810 */
[----:B------:R-:W-:Y:S01]  /*7260*/  MUFU.EX2 R75, R75 ;  /* 0x0000004b004b7308 */ /* 0x000fe20000000800 */
[----:B------:R-:W-:Y:S02]  /*7270*/  FADD.FTZ R32, R40, R41 ;  /* 0x0000002928207221 */ /* 0x000fe40000010000 */
[----:B------:R-:W5:Y:S01]  /*7280*/  LDSM.16.MT88.4 R40, [R139+0x4000] ;  /* 0x004000008b28783b */ /* 0x000f620000004200 */
[----:B------:R-:W-:Y:S06]  /*7290*/  F2FP.F16.F32.PACK_AB R24, R62, R55 ;  /* 0x000000373e18723e */ /* 0x000fec00000000ff */
[----:B------:R-:W3:Y:S01]  /*72a0*/  MUFU.EX2 R66, R66 ;  /* 0x0000004200427308 */ /* 0x000ee20000000800 */
[----:B------:R-:W-:Y:S01]  /*72b0*/  FADD.FTZ R33, R91, R32 ;  /* 0x000000205b217221 */ /* 0x000fe20000010000 */
[----:B------:R-:W-:Y:S01]  /*72c0*/  FADD.FTZ R32, R44, R93 ;  /* 0x0000005d2c207221 */ /* 0x000fe20000010000 */
[----:B------:R-:W-:Y:S01]  /*72d0*/  F2FP.F16.F32.PACK_AB R25, R79, R82 ;  /* 0x000000524f19723e */ /* 0x000fe200000000ff */
[----:B------:R-:W5:Y:S01]  /*72e0*/  LDSM.16.MT88.4 R44, [R138+0x4000] ;  /* 0x004000008a2c783b */ /* 0x000f620000004200 */
[----:B-1----:R-:W-:Y:S01]  /*72f0*/  F2FP.F16.F32.PACK_AB R26, R68, R73 ;  /* 0x00000049441a723e */ /* 0x002fe200000000ff */
[----:B------:R-:W-:Y:S01]  /*7300*/  FADD.FTZ R33, R90, R33 ;  /* 0x000000215a217221 */ /* 0x000fe20000010000 */
[----:B--2---:R-:W-:Y:S03]  /*7310*/  F2FP.F16.F32.PACK_AB R27, R71, R78 ;  /* 0x0000004e471b723e */ /* 0x004fe600000000ff */
[----:B------:R-:W-:Y:S01]  /*7320*/  MUFU.EX2 R61, R61 ;  /* 0x0000003d003d7308 */ /* 0x000fe20000000800 */
[----:B------:R-:W-:Y:S01]  /*7330*/  FADD.FTZ R89, R89, R32 ;  /* 0x0000002059597221 */ /* 0x000fe20000010000 */
[----:B----4-:R-:W-:Y:S01]  /*7340*/  F2FP.F16.F32.PACK_AB R32, R60, R69 ;  /* 0x000000453c20723e */ /* 0x010fe200000000ff */
[----:B------:R-:W-:Y:S02]  /*7350*/  FADD.FTZ R88, R88, R33 ;  /* 0x0000002158587221 */ /* 0x000fe40000010000 */
[----:B------:R-:W-:Y:S01]  /*7360*/  FADD.FTZ R89, R64, R89 ;  /* 0x0000005940597221 */ /* 0x000fe20000010000 */
[C---:B------:R-:W-:Y:S04]  /*7370*/  HMMA.16816.F32 R4, R24.reuse, R36, R4 ;  /* 0x000000241804723c */ /* 0x040fe80000001804 */
[----:B------:R-:W1:Y:S01]  /*7380*/  MUFU.EX2 R52, R52 ;  /* 0x0000003400347308 */ /* 0x000e620000000800 */
[----:B---3--:R-:W-:Y:S01]  /*7390*/  F2FP.F16.F32.PACK_AB R33, R66, R75 ;  /* 0x0000004b4221723e */ /* 0x008fe200000000ff */
[----:B------:R-:W-:Y:S01]  /*73a0*/  FADD.FTZ R88, R67, R88 ;  /* 0x0000005843587221 */ /* 0x000fe20000010000 */
[----:B------:R-:W-:Y:S01]  /*73b0*/  FADD.FTZ R64, R80, R89 ;  /* 0x0000005950407221 */ /* 0x000fe20000010000 */
[C---:B------:R-:W-:Y:S01]  /*73c0*/  HMMA.16816.F32 R8, R24.reuse, R38, R8 ;  /* 0x000000261808723c */ /* 0x040fe20000001808 */
[----:B------:R-:W2:Y:S05]  /*73d0*/  LDSM.16.MT88.4 R36, [R139+0x4400] ;  /* 0x004400008b24783b */ /* 0x000eaa0000004200 */
[----:B------:R-:W-:Y:S01]  /*73e0*/  MUFU.EX2 R65, R65 ;  /* 0x0000004100417308 */ /* 0x000fe20000000800 */
[----:B------:R-:W-:Y:S01]  /*73f0*/  FADD.FTZ R83, R83, R88 ;  /* 0x0000005853537221 */ /* 0x000fe20000010000 */
[C---:B------:R-:W-:Y:S03]  /*7400*/  HMMA.16816.F32 R12, R24.reuse, R28, R12 ;  /* 0x0000001c180c723c */ /* 0x040fe6000000180c */
[----:B------:R-:W-:Y:S05]  /*7410*/  FADD.FTZ R76, R76, R83 ;  /* 0x000000534c4c7221 */ /* 0x000fea0000010000 */
[----:B------:R-:W3:Y:S01]  /*7420*/  MUFU.EX2 R54, R54 ;  /* 0x0000003600367308 */ /* 0x000ee20000000800 */
[----:B------:R-:W-:Y:S01]  /*7430*/  HMMA.16816.F32 R16, R24, R30, R16 ;  /* 0x0000001e1810723c */ /* 0x000fe20000001810 */
[----:B------:R-:W4:Y:S02]  /*7440*/  LDSM.16.MT88.4 R28, [R138+0x4400] ;  /* 0x004400008a1c783b */ /* 0x000f240000004200 */
[----:B-1----:R-:W-:Y:S01]  /*7450*/  F2FP.F16.F32.PACK_AB R34, R52, R61 ;  /* 0x0000003d3422723e */ /* 0x002fe200000000ff */
[----:B------:R-:W-:Y:S05]  /*7460*/  FADD.FTZ R64, R63, R64 ;  /* 0x000000403f407221 */ /* 0x000fea0000010000 */
[----:B------:R-:W-:Y:S02]  /*7470*/  MUFU.EX2 R59, R59 ;  /* 0x0000003b003b7308 */ /* 0x000fe40000000800 */
[----:B------:R-:W-:Y:S01]  /*7480*/  FADD.FTZ R25, R57, R76 ;  /* 0x0000004c39197221 */ /* 0x000fe20000010000 */
[----:B------:R-:W-:Y:S03]  /*7490*/  FADD.FTZ R77, R77, R64 ;  /* 0x000000404d4d7221 */ /* 0x000fe60000010000 */
[----:B------:R-:W-:Y:S01]  /*74a0*/  FADD.FTZ R25, R58, R25 ;  /* 0x000000193a197221 */ /* 0x000fe20000010000 */
[--C-:B------:R-:W-:Y:S01]  /*74b0*/  FFMA.FTZ R57, R162, UR4, -R23.reuse ;  /* 0x00000004a2397c23 */ /* 0x100fe20008010817 */
[----:B------:R-:W-:Y:S02]  /*74c0*/  FFMA.FTZ R23, R160, UR4, -R23 ;  /* 0x00000004a0177c23 */ /* 0x000fe40008010817 */
[----:B------:R-:W1:Y:S01]  /*74d0*/  MUFU.EX2 R48, R48 ;  /* 0x0000003000307308 */ /* 0x000e620000000800 */
[----:B------:R-:W-:Y:S01]  /*74e0*/  FADD.FTZ R24, R56, R77 ;  /* 0x0000004d38187221 */ /* 0x000fe20000010000 */
[----:B---3--:R-:W-:Y:S01]  /*74f0*/  F2FP.F16.F32.PACK_AB R35, R54, R65 ;  /* 0x000000413623723e */ /* 0x008fe200000000ff */
[----:B------:R-:W-:Y:S02]  /*7500*/  FADD.FTZ R82, R82, R25 ;  /* 0x0000001952527221 */ /* 0x000fe40000010000 */
[----:B------:R-:W-:Y:S01]  /*7510*/  FADD.FTZ R27, R55, R24 ;  /* 0x00000018371b7221 */ /* 0x000fe20000010000 */
[----:B------:R-:W-:Y:S01]  /*7520*/  FFMA.FTZ R55, R161, UR4, -R22 ;  /* 0x00000004a1377c23 */ /* 0x000fe20008010816 */
[----:B------:R-:W-:Y:S03]  /*7530*/  FADD.FTZ R79, R79, R82 ;  /* 0x000000524f4f7221 */ /* 0x000fe60000010000 */
[----:B------:R-:W-:Y:S01]  /*7540*/  MUFU.EX2 R53, R53 ;  /* 0x0000003500357308 */ /* 0x000fe20000000800 */
[C---:B-----5:R-:W-:Y:S05]  /*7550*/  HMMA.16816.F32 R4, R32.reuse, R40, R4 ;  /* 0x000000282004723c */ /* 0x060fea0000001804 */
[----:B------:R-:W-:Y:S01]  /*7560*/  FADD.FTZ R78, R78, R79 ;  /* 0x0000004f4e4e7221 */ /* 0x000fe20000010000 */
[C---:B------:R-:W-:Y:S03]  /*7570*/  HMMA.16816.F32 R8, R32.reuse, R42, R8 ;  /* 0x0000002a2008723c */ /* 0x040fe60000001808 */
[----:B------:R-:W3:Y:S01]  /*7580*/  MUFU.EX2 R70, R70 ;  /* 0x0000004600467308 */ /* 0x000ee20000000800 */
        /* <DEDUP_REMOVED lines=8> */
[----:B---3--:R-:W-:Y:S01]  /*7610*/  F2FP.F16.F32.PACK_AB R25, R70, R53 ;  /* 0x000000354619723e */ /* 0x008fe200000000ff */
[----:B------:R-:W-:Y:S01]  /*7620*/  FADD.FTZ R32, R71, R78 ;  /* 0x0000004e47207221 */ /* 0x000fe20000010000 */
[----:B------:R-:W-:Y:S01]  /*7630*/  FADD.FTZ R73, R73, R62 ;  /* 0x0000003e49497221 */ /* 0x000fe20000010000 */
[----:B------:R-:W3:Y:S02]  /*7640*/  LDSM.16.MT88.4 R76, [R139+0x4c00] ;  /* 0x004c00008b4c783b */ /* 0x000ee40000004200 */
        /* <DEDUP_REMOVED lines=8> */
[----:B--2---:R-:W-:Y:S01]  /*76d0*/  F2FP.F16.F32.PACK_AB R26, R72, R81 ;  /* 0x00000051481a723e */ /* 0x004fe200000000ff */
[----:B------:R-:W-:Y:S01]  /*76e0*/  FADD.FTZ R54, R54, R65 ;  /* 0x0000004136367221 */ /* 0x000fe20000010000 */
[----:B------:R-:W-:Y:S03]  /*76f0*/  FADD.FTZ R61, R61, R60 ;  /* 0x0000003c3d3d7221 */ /* 0x000fe60000010000 */
[----:B------:R-:W-:Y:S01]  /*7700*/  FADD.FTZ R53, R53, R54 ;  /* 0x0000003635357221 */ /* 0x000fe20000010000 */
[----:B------:R-:W-:Y:S03]  /*7710*/  FADD.FTZ R52, R52, R61 ;  /* 0x0000003d34347221 */ /* 0x000fe60000010000 */
[----:B------:R-:W2:Y:S01]  /*7720*/  MUFU.EX2 R51, R51 ;  /* 0x0000003300337308 */ /* 0x000ea20000000800 */
[----:B------:R-:W-:Y:S04]  /*7730*/  FADD.FTZ R59, R59, R52 ;  /* 0x000000343b3b7221 */ /* 0x000fe80000010000 */
[----:B------:R-:W-:Y:S05]  /*7740*/  FADD.FTZ R48, R48, R59 ;  /* 0x0000003b30307221 */ /* 0x000fea0000010000 */
[----:B------:R-:W-:Y:S01]  /*7750*/  MUFU.EX2 R50, R50 ;  /* 0x0000003200327308 */ /* 0x000fe20000000800 */
[----:B----4-:R-:W-:Y:S01]  /*7760*/  F2FP.F16.F32.PACK_AB R27, R74, R49 ;  /* 0x000000314a1b723e */ /* 0x010fe200000000ff */
[----:B------:R-:W-:Y:S08]  /*7770*/  FADD.FTZ R81, R81, R48 ;  /* 0x0000003051517221 */ /* 0x000ff00000010000 */
[----:B------:R-:W4:Y:S01]  /*7780*/  MUFU.EX2 R95, R95 ;  /* 0x0000005f005f7308 */ /* 0x000f220000000800 */
[C---:B------:R-:W-:Y:S05]  /*7790*/  HMMA.16816.F32 R4, R24.reuse, R36, R4 ;  /* 0x000000241804723c */ /* 0x040fea0000001804 */
[----:B--2---:R-:W-:Y:S01]  /*77a0*/  F2FP.F16.F32.PACK_AB R32, R51, R20 ;  /* 0x000000143320723e */ /* 0x004fe200000000ff */
[C---:B------:R-:W-:Y:S03]  /*77b0*/  HMMA.16816.F32 R8, R24.reuse, R38, R8 ;  /* 0x000000261808723c */ /* 0x040fe60000001808 */
[----:B------:R-:W-:Y:S02]  /*77c0*/  MUFU.EX2 R92, R92 ;  /* 0x0000005c005c7308 */ /* 0x000fe40000000800 */
[--C-:B------:R-:W-:Y:S01]  /*77d0*/  FFMA.FTZ R36, R84, UR4, -R22.reuse ;  /* 0x0000000454247c23 */ /* 0x100fe20008010816 */
[C---:B------:R-:W-:Y:S07]  /*77e0*/  HMMA.16816.F32 R12, R24.reuse, R28, R12 ;  /* 0x0000001c180c723c */ /* 0x040fee000000180c */
[----:B------:R-:W2:Y:S01]  /*77f0*/  MUFU.EX2 R91, R119 ;  /* 0x00000077005b7308 */ /* 0x000ea20000000800 */
[----:B----4-:R-:W-:Y:S01]  /*7800*/  F2FP.F16.F32.PACK_AB R33, R95, R50 ;  /* 0x000000325f21723e */ /* 0x010fe200000000ff */
[----:B------:R-:W-:Y:S01]  /*7810*/  HMMA.16816.F32 R16, R24, R30, R16 ;  /* 0x0000001e1810723c */ /* 0x000fe20000001810 */
[----:B------:R-:W4:Y:S07]  /*7820*/  LDSM.16.MT88.4 R24, [R138+0x4c00] ;  /* 0x004c00008a18783b */ /* 0x000f2e0000004200 */
[----:B------:R-:W-:Y:S03]  /*7830*/  MUFU.EX2 R90, R109 ;  /* 0x0000006d005a7308 */ /* 0x000fe60000000800 */
[----:B------:R-:W-:Y:S01]  /*7840*/  FFMA.FTZ R22, R3, UR4, -R22 ;  /* 0x0000000403167c23 */ /* 0x000fe20008010816 */
[----:B------:R-:W-:Y:S04]  /*7850*/  FADD.FTZ R30, R70, R53 ;  /* 0x00000035461e7221 */ /* 0x000fe80000010000 */
[----:B------:R-:W-:Y:S02]  /*7860*/  FADD.FTZ R29, R49, R30 ;  /* 0x0000001e311d7221 */ /* 0x000fe40000010000 */
[----:B------:R-:W5:Y:S01]  /*7870*/  MUFU.EX2 R67, R99 ;  /* 0x0000006300437308 */ /* 0x000f620000000800 */
[----:B--2---:R-:W-:Y:S01]  /*7880*/  F2FP.F16.F32.PACK_AB R34, R91, R92 ;  /* 0x0000005c5b22723e */ /* 0x004fe200000000ff */
[----:B------:R-:W-:Y:S04]  /*7890*/  FADD.FTZ R29, R74, R29 ;  /* 0x0000001d4a1d7221 */ /* 0x000fe80000010000 */
[----:B------:R-:W-:Y:S04]  /*78a0*/  FADD.FTZ R50, R50, R29 ;  /* 0x0000001d32327221 */ /* 0x000fe80000010000 */
[----:B------:R-:W-:Y:S01]  /*78b0*/  MUFU.EX2 R63, R110 ;  /* 0x0000006e003f7308 */ /* 0x000fe20000000800 */
[----:B------:R-:W-:Y:S09]  /*78c0*/  FADD.FTZ R95, R95, R50 ;  /* 0x000000325f5f7221 */ /* 0x000ff20000010000 */
[----:B------:R-:W2:Y:S01]  /*78d0*/  MUFU.EX2 R64, R164 ;  /* 0x000000a400407308 */ /* 0x000ea20000000800 */
[C---:B-----5:R-:W-:Y:S01]  /*78e0*/  F2FP.F16.F32.PACK_AB R35, R67.reuse, R90 ;  /* 0x0000005a4323723e */ /* 0x060fe200000000ff */
[----:B------:R-:W-:Y:S04]  /*78f0*/  FADD.FTZ R90, R90, R95 ;  /* 0x0000005f5a5a7221 */ /* 0x000fe80000010000 */
[----:B------:R-:W-:Y:S04]  /*7900*/  FADD.FTZ R67, R67, R90 ;  /* 0x0000005a43437221 */ /* 0x000fe80000010000 */
[----:B------:R-:W-:Y:S01]  /*7910*/  MUFU.EX2 R56, R163 ;  /* 0x000000a300387308 */ /* 0x000fe20000000800 */
[C---:B------:R-:W-:Y:S06]  /*7920*/  HMMA.16816.F32 R4, R32.reuse, R40, R4 ;  /* 0x000000282004723c */ /* 0x040fec0000001804 */
[C---:B------:R-:W-:Y:S03]  /*7930*/  HMMA.16816.F32 R8, R32.reuse, R42, R8 ;  /* 0x0000002a2008723c */ /* 0x040fe60000001808 */
[----:B------:R-:W5:Y:S02]  /*7940*/  MUFU.EX2 R55, R55 ;  /* 0x0000003700377308 */ /* 0x000f640000000800 */
[----:B--2---:R-:W-:Y:S01]  /*7950*/  F2FP.F16.F32.PACK_AB R68, R64, R63 ;  /* 0x0000003f4044723e */ /* 0x004fe200000000ff */
[C---:B-1----:R-:W-:Y:S07]  /*7960*/  HMMA.16816.F32 R12, R32.reuse, R44, R12 ;  /* 0x0000002c200c723c */ /* 0x042fee000000180c */
[----:B------:R-:W-:Y:S01]  /*7970*/  MUFU.EX2 R57, R57 ;  /* 0x0000003900397308 */ /* 0x000fe20000000800 */
[----:B------:R-:W-:Y:S09]  /*7980*/  HMMA.16816.F32 R16, R32, R46, R16 ;  /* 0x0000002e2010723c */ /* 0x000ff20000001810 */
[----:B------:R-:W1:Y:S02]  /*7990*/  MUFU.EX2 R158, R23 ;  /* 0x00000017009e7308 */ /* 0x000e640000000800 */
[C---:B-----5:R-:W-:Y:S01]  /*79a0*/  F2FP.F16.F32.PACK_AB R69, R55.reuse, R56 ;  /* 0x000000383745723e */ /* 0x060fe200000000ff */
[----:B------:R-:W-:Y:S04]  /*79b0*/  FADD.FTZ R56, R56, R67 ;  /* 0x0000004338387221 */ /* 0x000fe80000010000 */
[----:B------:R-:W-:Y:S03]  /*79c0*/  FADD.FTZ R55, R55, R56 ;  /* 0x0000003837377221 */ /* 0x000fe60000010000 */
[----:B------:R-:W-:Y:S10]  /*79d0*/  MUFU.EX2 R28, R36 ;  /* 0x00000024001c7308 */ /* 0x000ff40000000800 */
[----:B------:R-:W2:Y:S01]  /*79e0*/  MUFU.EX2 R159, R22 ;  /* 0x00000016009f7308 */ /* 0x000ea20000000800 */
[----:B-1----:R-:W-:Y:S01]  /*79f0*/  F2FP.F16.F32.PACK_AB R70, R158, R57 ;  /* 0x000000399e46723e */ /* 0x002fe200000000ff */
[----:B------:R-:W-:Y:S04]  /*7a00*/  FADD.FTZ R23, R72, R81 ;  /* 0x0000005148177221 */ /* 0x000fe80000010000 */
[----:B------:R-:W-:Y:S04]  /*7a10*/  FADD.FTZ R20, R20, R23 ;  /* 0x0000001714147221 */ /* 0x000fe80000010000 */
[----:B------:R-:W-:Y:S04]  /*7a20*/  FADD.FTZ R51, R51, R20 ;  /* 0x0000001433337221 */ /* 0x000fe80000010000 */
[----:B------:R-:W-:Y:S01]  /*7a30*/  FADD.FTZ R92, R92, R51 ;  /* 0x000000335c5c7221 */ /* 0x000fe20000010000 */
[----:B--2---:R-:W-:Y:S03]  /*7a40*/  F2FP.F16.F32.PACK_AB R71, R159, R28 ;  /* 0x0000001c9f47723e */ /* 0x004fe600000000ff */
[----:B------:R-:W-:Y:S01]  /*7a50*/  FADD.FTZ R92, R91, R92 ;  /* 0x0000005c5b5c7221 */ /* 0x000fe20000010000 */
[----:B------:R-:W-:Y:S03]  /*7a60*/  FADD.FTZ R28, R28, R55 ;  /* 0x000000371c1c7221 */ /* 0x000fe60000010000 */
[----:B------:R-:W-:Y:S01]  /*7a70*/  FADD.FTZ R63, R63, R92 ;  /* 0x0000005c3f3f7221 */ /* 0x000fe20000010000 */
[----:B------:R-:W-:Y:S01]  /*7a80*/  FADD.FTZ R159, R159, R28 ;  /* 0x0000001c9f9f7221 */ /* 0x000fe20000010000 */
[C---:B---3--:R-:W-:Y:S05]  /*7a90*/  HMMA.16816.F32 R80, R68.reuse, R76, R4 ;  /* 0x0000004c4450723c */ /* 0x048fea0000001804 */
[----:B------:R-:W-:Y:S01]  /*7aa0*/  FADD.FTZ R64, R64, R63 ;  /* 0x0000003f40407221 */ /* 0x000fe20000010000 */
[C---:B------:R-:W-:Y:S05]  /*7ab0*/  HMMA.16816.F32 R76, R68.reuse, R78, R8 ;  /* 0x0000004e444c723c */ /* 0x040fea0000001808 */
[----:B------:R-:W-:Y:S01]  /*7ac0*/  FADD.FTZ R57, R57, R64 ;  /* 0x0000004039397221 */ /* 0x000fe20000010000 */
[C---:B----4-:R-:W-:Y:S05]  /*7ad0*/  HMMA.16816.F32 R72, R68.reuse, R24, R12 ;  /* 0x000000184448723c */ /* 0x050fea000000180c */
[----:B------:R-:W-:Y:S01]  /*7ae0*/  IADD3 R8, R157, -0x1, RZ ;  /* 0xffffffff9d087810 */ /* 0x000fe20007ffe0ff */
[----:B------:R-:W-:Y:S05]  /*7af0*/  HMMA.16816.F32 R68, R68, R26, R16 ;  /* 0x0000001a4444723c */ /* 0x000fea0000001810 */
[----:B------:R-:W-:Y:S01]  /*7b00*/  MOV R157, R8 ;  /* 0x00000008009d7202 */ /* 0x000fe20000000f00 */
[----:B------:R-:W-:Y:S01]  /*7b10*/  FADD.FTZ R158, R158, R57 ;  /* 0x000000399e9e7221 */ /* 0x000fe20000010000 */
[----:B------:R-:W-:Y:S06]  /*7b20*/  @!UPT UIADD3 URZ, URZ, URZ, URZ ;  /* 0x0000003f3f3ff290 */ /* 0x000fec000fffe03f */
[----:B------:R-:W-:Y:S11]  /*7b30*/  @P0 BRA `(.L_x_4230) ;  /* 0xffffffd000a80947 */ /* 0x000ff6000383ffff */
.L_x_4226:
[----:B------:R-:W1:Y:S01]  /*7b40*/  SHFL.BFLY PT, R4, R159, 0x2, 0x1f ;  /* 0x0c401f009f047f89 */ /* 0x000e6200000e0000 */
[----:B------:R-:W-:Y:S01]  /*7b50*/  IMAD.MOV.U32 R12, RZ, RZ, 0x3f800000 ;  /* 0x3f800000ff0c7424 */ /* 0x000fe200078e00ff */
[----:B------:R-:W2:Y:S01]  /*7b60*/  S2UR UR4, SR_CgaCtaId ;  /* 0x00000000000479c3 */ /* 0x000ea20000008800 */
[----:B------:R-:W-:Y:S01]  /*7b70*/  IMAD.MOV.U32 R11, RZ, RZ, 0x3f800000 ;  /* 0x3f800000ff0b7424 */ /* 0x000fe200078e00ff */
[----:B------:R-:W3:Y:S01]  /*7b80*/  SHFL.BFLY PT, R3, R158, 0x2, 0x1f ;  /* 0x0c401f009e037f89 */ /* 0x000ee200000e0000 */
[----:B------:R-:W-:Y:S01]  /*7b90*/  UMOV UR5, 0x400 ;  /* 0x0000040000057882 */ /* 0x000fe20000000000 */
[----:B------:R-:W4:Y:S01]  /*7ba0*/  S2R R6, SR_TID.X ;  /* 0x0000000000067919 */ /* 0x000f220000002100 */
[----:B-1----:R-:W-:Y:S02]  /*7bb0*/  FADD.FTZ R13, R4, R159 ;  /* 0x0000009f040d7221 */ /* 0x002fe40000010000 */
[----:B------:R-:W1:Y:S01]  /*7bc0*/  S2R R4, SR_TID.X ;  /* 0x0000000000047919 */ /* 0x000e620000002100 */
[----:B--2---:R-:W-:Y:S01]  /*7bd0*/  ULEA UR4, UR4, UR5, 0x18 ;  /* 0x0000000504047291 */ /* 0x004fe2000f8ec03f */
[----:B---3--:R-:W-:Y:S01]  /*7be0*/  FADD.FTZ R10, R3, R158 ;  /* 0x0000009e030a7221 */ /* 0x008fe20000010000 */
[----:B------:R-:W2:Y:S04]  /*7bf0*/  SHFL.BFLY PT, R8, R13, 0x1, 0x1f ;  /* 0x0c201f000d087f89 */ /* 0x000ea800000e0000 */
[----:B------:R-:W3:Y:S01]  /*7c00*/  SHFL.BFLY PT, R9, R10, 0x1, 0x1f ;  /* 0x0c201f000a097f89 */ /* 0x000ee200000e0000 */
[----:B----4-:R-:W-:-:S04]  /*7c10*/  SHF.R.S32.HI R5, RZ, 0x1f, R6 ;  /* 0x0000001fff057819 */ /* 0x010fc80000011406 */
[CC--:B------:R-:W-:Y:S02]  /*7c20*/  LEA.HI R7, R5.reuse, R6.reuse, RZ, 0x2 ;  /* 0x0000000605077211 */ /* 0x0c0fe400078f10ff */
[----:B------:R-:W-:Y:S02]  /*7c30*/  LEA.HI R5, R5, R6, RZ, 0x5 ;  /* 0x0000000605057211 */ /* 0x000fe400078f28ff */
[----:B------:R-:W-:-:S05]  /*7c40*/  LOP3.LUT R7, R7, 0xfffffffc, RZ, 0xc0, !PT ;  /* 0xfffffffc07077812 */ /* 0x000fca00078ec0ff */
[----:B------:R-:W-:Y:S02]  /*7c50*/  IMAD.IADD R7, R6, 0x1, -R7 ;  /* 0x0000000106077824 */ /* 0x000fe400078e0a07 */
[----:B--2---:R-:W-:Y:S01]  /*7c60*/  FADD.FTZ R8, R13, R8 ;  /* 0x000000080d087221 */ /* 0x004fe20000010000 */
[----:B-1----:R-:W-:Y:S01]  /*7c70*/  SHF.R.S32.HI R3, RZ, 0x1f, R4 ;  /* 0x0000001fff037819 */ /* 0x002fe20000011404 */
[----:B---3--:R-:W-:-:S03]  /*7c80*/  FADD.FTZ R9, R10, R9 ;  /* 0x000000090a097221 */ /* 0x008fc60000010000 */
[----:B------:R-:W-:Y:S02]  /*7c90*/  FSETP.NE.FTZ.AND P2, PT, R8, RZ, PT ;  /* 0x000000ff0800720b */ /* 0x000fe40003f55000 */
[----:B------:R-:W-:Y:S02]  /*7ca0*/  LEA.HI R3, R3, R4, RZ, 0x2 ;  /* 0x0000000403037211 */ /* 0x000fe400078f10ff */
[----:B------:R-:W-:Y:S02]  /*7cb0*/  SHF.R.S32.HI R4, RZ, 0x5, R5 ;  /* 0x00000005ff047819 */ /* 0x000fe40000011405 */
[----:B------:R-:W-:Y:S02]  /*7cc0*/  SHF.R.S32.HI R3, RZ, 0x2, R3 ;  /* 0x00000002ff037819 */ /* 0x000fe40000011403 */
[----:B------:R-:W-:Y:S02]  /*7cd0*/  FSETP.NE.FTZ.AND P3, PT, R9, RZ, PT ;  /* 0x000000ff0900720b */ /* 0x000fe40003f75000 */
[----:B------:R-:W-:-:S02]  /*7ce0*/  SHF.R.S32.HI R10, RZ, 0x1f, R3 ;  /* 0x0000001fff0a7819 */ /* 0x000fc40000011403 */
[----:B------:R-:W-:Y:S01]  /*7cf0*/  LEA R4, R4, R7, 0x8 ;  /* 0x0000000704047211 */ /* 0x000fe200078e40ff */
[----:B------:R-:W1:Y:S01]  /*7d00*/  @P2 MUFU.RCP R12, R8 ;  /* 0x00000008000c2308 */ /* 0x000e620000001000 */
[----:B------:R-:W-:Y:S01]  /*7d10*/  LEA.HI R10, R10, R3, RZ, 0x3 ;  /* 0x000000030a0a7211 */ /* 0x000fe200078f18ff */
[----:B------:R-:W2:Y:S03]  /*7d20*/  @P2 LDC R19, c[0x0][0x2e8] ;  /* 0x0000ba00ff132b82 */ /* 0x000ea60000000800 */
[----:B------:R-:W-:-:S03]  /*7d30*/  LOP3.LUT R10, R10, 0xfffffff8, RZ, 0xc0, !PT ;  /* 0xfffffff80a0a7812 */ /* 0x000fc600078ec0ff */
[----:B------:R-:W3:Y:S02]  /*7d40*/  @P3 MUFU.RCP R11, R9 ;  /* 0x00000009000b3308 */ /* 0x000ee40000001000 */
[----:B------:R-:W-:Y:S01]  /*7d50*/  IMAD.IADD R10, R3, 0x1, -R10 ;  /* 0x00000001030a7824 */ /* 0x000fe200078e0a0a */
[----:B------:R-:W4:Y:S04]  /*7d60*/  @P3 LDC R21, c[0x0][0x2e8] ;  /* 0x0000ba00ff153b82 */ /* 0x000f280000000800 */
[----:B------:R-:W-:Y:S01]  /*7d70*/  LEA.HI R7, R10, R10, RZ, 0x1 ;  /* 0x0000000a0a077211 */ /* 0x000fe200078f08ff */
        /* <DEDUP_REMOVED lines=68> */
.L_x_4231:
[----:B------:R-:W-:Y:S01]  /*81c0*/  S2UR UR8, SR_CTAID.Z ;  /* 0x00000000000879c3 */ /* 0x000fe20000002700 */
[----:B------:R-:W-:Y:S01]  /*81d0*/  ULDC UR9, c[0x0][0x270] ;  /* 0x00009c0000097ab9 */ /* 0x000fe20000000800 */
[----:B------:R-:W-:-:S06]  /*81e0*/  ULDC UR6, c[0x0][0x2c4] ;  /* 0x0000b10000067ab9 */ /* 0x000fcc0000000800 */
[----:B------:R-:W1:Y:S02]  /*81f0*/  S2UR UR7, SR_CTAID.Y ;  /* 0x00000000000779c3 */ /* 0x000e640000002600 */
[----:B-1----:R-:W-:-:S04]  /*8200*/  UIMAD UR9, UR7, UR9, UR8 ;  /* 0x00000009070972a4 */ /* 0x002fc8000f8e0208 */
[----:B------:R-:W-:Y:S02]  /*8210*/  UIMAD UR9, UR9, UR6, URZ ;  /* 0x00000006090972a4 */ /* 0x000fe4000f8e023f */
.L_x_4232:
        /* <DEDUP_REMOVED lines=21> */
.L_x_4234:
[----:B------:R-:W-:Y:S05]  /*8370*/  BSYNC B0 ;  /* 0x0000000000007941 */ /* 0x000fea0003800000 */
.L_x_4233:
        /* <DEDUP_REMOVED lines=36> */
.L_x_4235:
        /* <DEDUP_REMOVED lines=12> */
.L_x_5369:


//--------------------- .text._ZN5flash24flash_fwd_splitkv_kernelI23Flash_fwd_kernel_traitsILi32ELi64ELi128ELi4ELb0ELb0EN7cutlass6half_tE19Flash_kernel_traitsILi32ELi64ELi128ELi4ES3_EELb1ELb0ELb0ELb1ELb1ELb0ELb1ELb0EEEvNS_16Flash_fwd_paramsE --------------------------
	.section	.text._ZN5flash24flash_fwd_splitkv_kernelI23Flash_fwd_kernel_traitsILi32ELi64ELi128ELi4ELb0ELb0EN7cutlass6half_tE19Flash_kernel_traitsILi32ELi64ELi128ELi4ES3_EELb1ELb0ELb0ELb1ELb1ELb0ELb1ELb0EEEvNS_16Flash_fwd_paramsE,"ax",@progbits
	.align	128
        .global         _ZN5flash24flash_fwd_splitkv_kernelI23Flash_fwd_kernel_traitsILi32ELi64ELi128ELi4ELb0ELb0EN7cutlass6half_tE19Flash_kernel_traitsILi32ELi64ELi128ELi4ES3_EELb1ELb0ELb0ELb1ELb1ELb0ELb1ELb0EEEvNS_16Flash_fwd_paramsE
        .type           _ZN5flash24flash_fwd_splitkv_kernelI23Flash_fwd_kernel_traitsILi32ELi64ELi128ELi4ELb0ELb0EN7cutlass6half_tE19Flash_kernel_traitsILi32ELi64ELi128ELi4ES3_EELb1ELb0ELb0ELb1ELb1ELb0ELb1ELb0EEEvNS_16Flash_fwd_paramsE,@function
        .size           _ZN5flash24flash_fwd_splitkv_kernelI23Flash_fwd_kernel_traitsILi32ELi64ELi128ELi4ELb0ELb0EN7cutlass6half_tE19Flash_kernel_traitsILi32ELi64ELi128ELi4ES3_EELb1ELb0ELb0ELb1ELb1ELb0ELb1ELb0EEEvNS_16Flash_fwd_paramsE,(.L_x_5370 - _ZN5flash24flash_fwd_splitkv_kernelI23Flash_fwd_kernel_traitsILi32ELi64ELi128ELi4ELb0ELb0EN7cutlass6half_tE19Flash_kernel_traitsILi32ELi64ELi128ELi4ES3_EELb1ELb0ELb0ELb1ELb1ELb0ELb1ELb0EEEvNS_16Flash_fwd_paramsE)
        .other          _ZN5flash24flash_fwd_splitkv_kernelI23Flash_fwd_kernel_traitsILi32ELi64ELi128ELi4ELb0ELb0EN7cutlass6half_tE19Flash_kernel_traitsILi32ELi64ELi128ELi4ES3_EELb1ELb0ELb0ELb1ELb1ELb0ELb1ELb0EEEvNS_16Flash_fwd_paramsE,@"STO_CUDA_ENTRY STV_DEFAULT"
_ZN5flash24flash_fwd_splitkv_kernelI23Flash_fwd_kernel_traitsILi32ELi64ELi128ELi4ELb0ELb0EN7cutlass6half_tE19Flash_kernel_traitsILi32ELi64ELi128ELi4ES3_EELb1ELb0ELb0ELb1ELb1ELb0ELb1ELb0EEEvNS_16Flash_fwd_paramsE:
.text._ZN5flash24flash_fwd_splitkv_kernelI23Flash_fwd_kernel_traitsILi32ELi64ELi128ELi4ELb0ELb0EN7cutlass6half_tE19Flash_kernel_traitsILi32ELi64ELi128ELi4ES3_EELb1ELb0ELb0ELb1ELb1ELb0ELb1ELb0EEEvNS_16Flash_fwd_paramsE:
        /* <DEDUP_REMOVED lines=46> */
[----:B------:R-:W4:Y:S01]  /*02e0*/  LDC R0, c[0x0][0x2c8] ;  /* 0x0000b200ff007b82 */ /* 0x000f220000000800 */
[-C--:B--2---:R-:W-:Y:S02]  /*02f0*/  IABS R9, R6.reuse ;  /* 0x0000000600097213 */ /* 0x084fe40000000000 */
[----:B-1----:R-:W-:-:S02]  /*0300*/  IABS R3, R6 ;  /* 0x0000000600037213 */ /* 0x002fc40000000000 */
[----:B------:R-:W1:Y:S03]  /*0310*/  I2F.RP R2, R9 ;  /* 0x0000000900027306 */ /* 0x000e660000209400 */
[----:B------:R-:W-:Y:S02]  /*0320*/  IMAD.MOV R3, RZ, RZ, -R3 ;  /* 0x000000ffff037224 */ /* 0x000fe400078e0a03 */
[----:B----4-:R-:W-:-:S05]  /*0330*/  VIADD R0, R0, 0x7f ;  /* 0x0000007f00007836 */ /* 0x010fca0000000000 */
        /* <DEDUP_REMOVED lines=17> */
[----:B------:R-:W4:Y:S03]  /*0450*/  @!P0 LDC.64 R2, c[0x0][0x2c8] ;  /* 0x0000b200ff028b82 */ /* 0x000f260000000a00 */
[----:B------:R-:W-:Y:S02]  /*0460*/  ISETP.GT.U32.AND P2, PT, R9, R12, PT ;  /* 0x0000000c0900720c */ /* 0x000fe40003f44070 */
[----:B--2---:R-:W-:-:S11]  /*0470*/  @!P0 ISETP.NE.U32.AND P1, PT, R4, RZ, PT ;  /* 0x000000ff0400820c */ /* 0x004fd60003f25070 */
[----:B------:R-:W-:Y:S01]  /*0480*/  @!P2 IMAD.IADD R12, R12, 0x1, -R9 ;  /* 0x000000010c0ca824 */ /* 0x000fe200078e0a09 */
[----:B------:R-:W-:Y:S01]  /*0490*/  @!P0 ISETP.NE.AND.EX P1, PT, R5, RZ, PT, P1 ;  /* 0x000000ff0500820c */ /* 0x000fe20003f25310 */
[----:B------:R-:W-:-:S03]  /*04a0*/  @!P2 VIADD R8, R8, 0x1 ;  /* 0x000000010808a836 */ /* 0x000fc60000000000 */
[----:B------:R-:W-:Y:S02]  /*04b0*/  ISETP.GE.U32.AND P3, PT, R12, R9, PT ;  /* 0x000000090c00720c */ /* 0x000fe40003f66070 */
[----:B----4-:R-:W-:Y:S02]  /*04c0*/  @!P0 SEL R3, R3, RZ, P1 ;  /* 0x000000ff03038207 */ /* 0x010fe40000800000 */
        /* <DEDUP_REMOVED lines=15> */
[----:B------:R-:W-:-:S04]  /*05c0*/  LEA.HI R5, R5, R2, RZ, 0x7 ;  /* 0x0000000205057211 */ /* 0x000fc800078f38ff */
[----:B------:R-:W-:Y:S02]  /*05d0*/  SHF.R.S32.HI R5, RZ, 0x7, R5 ;  /* 0x00000007ff057819 */ /* 0x000fe40000011405 */
        /* <DEDUP_REMOVED lines=14> */
[----:B-1----:R-:W-:Y:S01]  /*06c0*/  IMAD R3, R0, R3, R147 ;  /* 0x0000000300037224 */ /* 0x002fe200078e0293 */
        /* <DEDUP_REMOVED lines=37> */
.L_x_4236:
        /* <DEDUP_REMOVED lines=22> */
.L_x_4237:
[----:B------:R-:W-:Y:S05]  /*0a80*/  @P6 BRA `(.L_x_4238) ;  /* 0x0000000400386947 */ /* 0x000fea0003800000 */
[----:B------:R-:W2:Y:S01]  /*0a90*/  LDC R0, c[0x0][0x380] ;  /* 0x0000e000ff007b82 */ /* 0x000ea20000000800 */
[----:B------:R-:W-:Y:S01]  /*0aa0*/  LEA R13, R60, 0xffffff80, 0x7 ;  /* 0xffffff803c0d7811 */ /* 0x000fe200078e38ff */
[----:B------:R-:W-:Y:S01]  /*0ab0*/  ULDC.64 UR8, c[0x0][0x230] ;  /* 0x00008c0000087ab9 */ /* 0x000fe20000000a00 */
[----:B------:R-:W-:Y:S01]  /*0ac0*/  ULDC.64 UR6, c[0x0][0x248] ;  /* 0x0000920000067ab9 */ /* 0x000fe20000000a00 */
[----:B------:R-:W-:Y:S01]  /*0ad0*/  ULDC.64 UR4, c[0x0][0x238] ;  /* 0x00008e0000047ab9 */ /* 0x000fe20000000a00 */
[----:B-1----:R-:W-:Y:S01]  /*0ae0*/  IABS R2, R13 ;  /* 0x0000000d00027213 */ /* 0x002fe20000000000 */
[----:B------:R-:W-:Y:S01]  /*0af0*/  ULDC.64 UR10, c[0x0][0x260] ;  /* 0x00009800000a7ab9 */ /* 0x000fe20000000a00 */
[----:B--2---:R-:W-:-:S04]  /*0b00*/  IABS R4, R0 ;  /* 0x0000000000047213 */ /* 0x004fc80000000000 */
[----:B------:R-:W1:Y:S08]  /*0b10*/  I2F.RP R5, R4 ;  /* 0x0000000400057306 */ /* 0x000e700000209400 */
[----:B-1---5:R-:W1:Y:S02]  /*0b20*/  MUFU.RCP R6, R5 ;  /* 0x0000000500067308 */ /* 0x022e640000001000 */
        /* <DEDUP_REMOVED lines=17> */
[----:B------:R-:W-:Y:S02]  /*0c40*/  IMAD.MOV.U32 R3, RZ, RZ, R5 ;  /* 0x000000ffff037224 */ /* 0x000fe400078e0005 */
[----:B------:R-:W1:Y:S03]  /*0c50*/  LDC R5, c[0x0][0x278] ;  /* 0x00009e00ff057b82 */ /* 0x000e660000000800 */
[----:B------:R-:W-:Y:S02]  /*0c60*/  @!P0 IADD3 R3, -R3, RZ, RZ ;  /* 0x000000ff03038210 */ /* 0x000fe40007ffe1ff */
[----:B------:R-:W-:-:S05]  /*0c70*/  @!P1 LOP3.LUT R3, RZ, R0, RZ, 0x33, !PT ;  /* 0x00000000ff039212 */ /* 0x000fca00078e33ff */
[----:B------:R-:W-:-:S06]  /*0c80*/  IMAD.WIDE R18, R3, 0x4, R148 ;  /* 0x0000000403127825 */ /* 0x000fcc00078e0294 */
[----:B------:R-:W2:Y:S01]  /*0c90*/  LDG.E R18, desc[UR16][R18.64] ;  /* 0x0000001012127981 */ /* 0x000ea2000c1e1900 */
        /* <DEDUP_REMOVED lines=9> */
[----:B------:R-:W-:-:S06]  /*0d30*/  IMAD.HI.U32 R9, R9, R6, R8 ;  /* 0x0000000609097227 */ /* 0x000fcc00078e0008 */
        /* <DEDUP_REMOVED lines=17> */
[----:B------:R-:W-:-:S03]  /*0e50*/  IMAD R5, R13, UR7, R0 ;  /* 0x000000070d057c24 */ /* 0x000fc6000f8e0200 */
[----:B------:R-:W-:-:S05]  /*0e60*/  SHF.R.S32.HI R21, RZ, 0x1f, R9 ;  /* 0x0000001fff157819 */ /* 0x000fca0000011409 */
[----:B------:R-:W-:Y:S01]  /*0e70*/  IMAD R0, R21, UR10, RZ ;  /* 0x0000000a15007c24 */ /* 0x000fe2000f8e02ff */
[----:B--2---:R-:W-:Y:S01]  /*0e80*/  SHF.R.S32.HI R3, RZ, 0x1f, R18 ;  /* 0x0000001fff037819 */ /* 0x004fe20000011412 */
[----:B------:R-:W-:-:S04]  /*0e90*/  IMAD.WIDE.U32 R16, R18, UR8, RZ ;  /* 0x0000000812107c25 */ /* 0x000fc8000f8e00ff */
[C---:B------:R-:W-:Y:S02]  /*0ea0*/  IMAD R11, R3.reuse, UR8, RZ ;  /* 0x00000008030b7c24 */ /* 0x040fe4000f8e02ff */
[----:B------:R-:W-:Y:S02]  /*0eb0*/  IMAD R3, R3, UR4, RZ ;  /* 0x0000000403037c24 */ /* 0x000fe4000f8e02ff */
[C---:B------:R-:W-:Y:S02]  /*0ec0*/  IMAD R2, R18.reuse, UR9, R11 ;  /* 0x0000000912027c24 */ /* 0x040fe4000f8e020b */
[C---:B------:R-:W-:Y:S02]  /*0ed0*/  IMAD R6, R18.reuse, UR5, R3 ;  /* 0x0000000512067c24 */ /* 0x040fe4000f8e0203 */
[----:B------:R-:W-:Y:S01]  /*0ee0*/  IMAD.WIDE.U32 R18, R18, UR4, RZ ;  /* 0x0000000412127c25 */ /* 0x000fe2000f8e00ff */
[----:B------:R-:W-:-:S03]  /*0ef0*/  IADD3 R17, R17, R2, RZ ;  /* 0x0000000211117210 */ /* 0x000fc60007ffe0ff */
[----:B------:R-:W-:Y:S01]  /*0f00*/  IMAD R3, R9, UR11, R0 ;  /* 0x0000000b09037c24 */ /* 0x000fe2000f8e0200 */
[----:B------:R-:W-:Y:S01]  /*0f10*/  IADD3 R6, R19, R6, RZ ;  /* 0x0000000613067210 */ /* 0x000fe20007ffe0ff */
[----:B------:R-:W-:-:S04]  /*0f20*/  IMAD.WIDE.U32 R16, R13, UR6, R16 ;  /* 0x000000060d107c25 */ /* 0x000fc8000f8e0010 */
[----:B------:R-:W-:Y:S02]  /*0f30*/  IMAD.IADD R17, R17, 0x1, R5 ;  /* 0x0000000111117824 */ /* 0x000fe400078e0205 */
[----:B------:R-:W-:-:S05]  /*0f40*/  IMAD.WIDE.U32 R16, R9, UR10, R16 ;  /* 0x0000000a09107c25 */ /* 0x000fca000f8e0010 */
[----:B------:R-:W-:Y:S01]  /*0f50*/  IADD3 R3, R17, R3, RZ ;  /* 0x0000000311037210 */ /* 0x000fe20007ffe0ff */
[----:B------:R-:W-:Y:S06]  /*0f60*/  BRA `(.L_x_4239) ;  /* 0x0000000000ec7947 */ /* 0x000fec0003800000 */
.L_x_4238:
[----:B------:R-:W1:Y:S01]  /*0f70*/  LDC R11, c[0x0][0x278] ;  /* 0x00009e00ff0b7b82 */ /* 0x000e620000000800 */
[----:B------:R-:W-:Y:S01]  /*0f80*/  MOV R4, RZ ;  /* 0x000000ff00047202 */ /* 0x000fe20000000f00 */
[----:B------:R-:W-:Y:S01]  /*0f90*/  ULDC.64 UR6, c[0x0][0x248] ;  /* 0x0000920000067ab9 */ /* 0x000fe20000000a00 */
[----:B------:R-:W-:Y:S01]  /*0fa0*/  LEA R13, R60, 0xffffff80, 0x7 ;  /* 0xffffff803c0d7811 */ /* 0x000fe200078e38ff */
[----:B------:R-:W-:Y:S01]  /*0fb0*/  ULDC.64 UR8, c[0x0][0x230] ;  /* 0x00008c0000087ab9 */ /* 0x000fe20000000a00 */
[----:B------:R-:W-:Y:S02]  /*0fc0*/  SHF.R.S32.HI R12, RZ, 0x1f, R19 ;  /* 0x0000001fff0c7819 */ /* 0x000fe40000011413 */
[----:B------:R-:W-:Y:S02]  /*0fd0*/  IADD3 R20, P1, R19, R13, RZ ;  /* 0x0000000d13147210 */ /* 0x000fe40007f3e0ff */
[----:B-1----:R-:W-:-:S04]  /*0fe0*/  IABS R3, R11 ;  /* 0x0000000b00037213 */ /* 0x002fc80000000000 */
[----:B------:R-:W1:Y:S08]  /*0ff0*/  I2F.RP R8, R3 ;  /* 0x0000000300087306 */ /* 0x000e700000209400 */
[----:B-1----:R-:W1:Y:S02]  /*1000*/  MUFU.RCP R7, R8 ;  /* 0x0000000800077308 */ /* 0x002e640000001000 */
[----:B-1----:R-:W-:Y:S01]  /*1010*/  IADD3 R7, R7, 0xffffffe, RZ ;  /* 0x0ffffffe07077810 */ /* 0x002fe20007ffe0ff */
[----:B------:R-:W1:Y:S05]  /*1020*/  LDC.64 R8, c[0x0][0x250] ;  /* 0x00009400ff087b82 */ /* 0x000e6a0000000a00 */
[----:B------:R-:W2:Y:S02]  /*1030*/  F2I.FTZ.U32.TRUNC.NTZ R5, R7 ;  /* 0x0000000700057305 */ /* 0x000ea4000021f000 */
[----:B--2---:R-:W-:Y:S01]  /*1040*/  IMAD.MOV R0, RZ, RZ, -R5 ;  /* 0x000000ffff007224 */ /* 0x004fe200078e0a05 */
[----:B------:R-:W-:-:S03]  /*1050*/  SHF.R.S32.HI R7, RZ, 0x1f, R13 ;  /* 0x0000001fff077819 */ /* 0x000fc6000001140d */
[----:B------:R-:W-:Y:S01]  /*1060*/  IMAD R2, R0, R3, RZ ;  /* 0x0000000300027224 */ /* 0x000fe200078e02ff */
[----:B------:R-:W-:Y:S02]  /*1070*/  IABS R0, R10 ;  /* 0x0000000a00007213 */ /* 0x000fe40000000000 */
[----:B------:R-:W-:Y:S01]  /*1080*/  IADD3.X R17, R12, R7, RZ, P1, !PT ;  /* 0x000000070c117210 */ /* 0x000fe20000ffe4ff */
[----:B------:R-:W-:-:S04]  /*1090*/  IMAD.HI.U32 R5, R5, R2, R4 ;  /* 0x0000000205057227 */ /* 0x000fc800078e0004 */
[----:B------:R-:W-:Y:S02]  /*10a0*/  IMAD.MOV.U32 R4, RZ, RZ, R0 ;  /* 0x000000ffff047224 */ /* 0x000fe400078e0000 */
[----:B------:R-:W-:Y:S02]  /*10b0*/  IMAD R17, R17, UR6, RZ ;  /* 0x0000000611117c24 */ /* 0x000fe4000f8e02ff */
[----:B------:R-:W-:-:S04]  /*10c0*/  IMAD.HI.U32 R0, R5, R4, RZ ;  /* 0x0000000405007227 */ /* 0x000fc800078e00ff */
[----:B------:R-:W-:Y:S01]  /*10d0*/  IMAD R14, R20, UR7, R17 ;  /* 0x00000007140e7c24 */ /* 0x000fe2000f8e0211 */
[----:B------:R-:W-:Y:S01]  /*10e0*/  IADD3 R2, -R0, RZ, RZ ;  /* 0x000000ff00027210 */ /* 0x000fe20007ffe1ff */
[----:B------:R-:W-:Y:S01]  /*10f0*/  IMAD.WIDE.U32 R20, R20, UR6, RZ ;  /* 0x0000000614147c25 */ /* 0x000fe2000f8e00ff */
[----:B-----5:R-:W-:-:S03]  /*1100*/  SHF.R.S32.HI R17, RZ, 0x1f, R6 ;  /* 0x0000001fff117819 */ /* 0x020fc60000011406 */
[----:B------:R-:W-:Y:S01]  /*1110*/  IMAD R2, R3, R2, R4 ;  /* 0x0000000203027224 */ /* 0x000fe200078e0204 */
[----:B------:R-:W-:Y:S01]  /*1120*/  IADD3 R23, R21, R14, RZ ;  /* 0x0000000e15177210 */ /* 0x000fe20007ffe0ff */
[----:B------:R-:W2:Y:S01]  /*1130*/  LDC.64 R4, c[0x0][0x260] ;  /* 0x00009800ff047b82 */ /* 0x000ea20000000a00 */
[----:B-1----:R-:W-:Y:S02]  /*1140*/  IMAD R12, R12, R8, RZ ;  /* 0x000000080c0c7224 */ /* 0x002fe400078e02ff */
[----:B------:R-:W-:Y:S01]  /*1150*/  ISETP.GT.U32.AND P0, PT, R3, R2, PT ;  /* 0x000000020300720c */ /* 0x000fe20003f04070 */
[----:B------:R-:W-:Y:S02]  /*1160*/  IMAD R21, R17, UR8, RZ ;  /* 0x0000000811157c24 */ /* 0x000fe4000f8e02ff */
[----:B------:R-:W-:Y:S02]  /*1170*/  IMAD.MOV.U32 R22, RZ, RZ, R20 ;  /* 0x000000ffff167224 */ /* 0x000fe400078e0014 */
[----:B------:R-:W-:-:S02]  /*1180*/  IMAD R9, R19, R9, R12 ;  /* 0x0000000913097224 */ /* 0x000fc400078e020c */
[----:B------:R-:W-:-:S04]  /*1190*/  IMAD.WIDE.U32 R18, R19, R8, RZ ;  /* 0x0000000813127225 */ /* 0x000fc800078e00ff */
[----:B------:R-:W-:Y:S01]  /*11a0*/  IMAD R8, R6, UR9, R21 ;  /* 0x0000000906087c24 */ /* 0x000fe2000f8e0215 */
[----:B------:R-:W-:Y:S01]  /*11b0*/  IADD3 R19, R19, R9, RZ ;  /* 0x0000000913137210 */ /* 0x000fe20007ffe0ff */
[----:B------:R-:W-:Y:S01]  /*11c0*/  @!P0 IMAD.IADD R2, R2, 0x1, -R3 ;  /* 0x0000000102028824 */ /* 0x000fe200078e0a03 */
[----:B------:R-:W-:Y:S01]  /*11d0*/  @!P0 IADD3 R0, R0, 0x1, RZ ;  /* 0x0000000100008810 */ /* 0x000fe20007ffe0ff */
[----:B------:R-:W-:Y:S01]  /*11e0*/  IMAD.WIDE.U32 R22, R6, UR8, R22 ;  /* 0x0000000806167c25 */ /* 0x000fe2000f8e0016 */
[----:B------:R-:W-:Y:S02]  /*11f0*/  ISETP.NE.AND P0, PT, R11, RZ, PT ;  /* 0x000000ff0b00720c */ /* 0x000fe40003f05270 */
[----:B------:R-:W-:Y:S02]  /*1200*/  ISETP.GE.U32.AND P2, PT, R2, R3, PT ;  /* 0x000000030200720c */ /* 0x000fe40003f46070 */
[----:B------:R-:W-:Y:S02]  /*1210*/  LOP3.LUT R2, R10, R11, RZ, 0x3c, !PT ;  /* 0x0000000b0a027212 */ /* 0x000fe400078e3cff */
[----:B------:R-:W-:-:S02]  /*1220*/  IADD3 R23, R23, R8, RZ ;  /* 0x0000000817177210 */ /* 0x000fc40007ffe0ff */
[----:B------:R-:W-:Y:S02]  /*1230*/  ISETP.GE.AND P1, PT, R2, RZ, PT ;  /* 0x000000ff0200720c */ /* 0x000fe40003f26270 */
[----:B------:R-:W1:Y:S05]  /*1240*/  LDC.64 R2, c[0x0][0x238] ;  /* 0x00008e00ff027b82 */ /* 0x000e6a0000000a00 */
[----:B------:R-:W-:-:S06]  /*1250*/  @P2 VIADD R0, R0, 0x1 ;  /* 0x0000000100002836 */ /* 0x000fcc0000000000 */
[----:B------:R-:W-:Y:S02]  /*1260*/  @!P1 IADD3 R0, -R0, RZ, RZ ;  /* 0x000000ff00009210 */ /* 0x000fe40007ffe1ff */
[----:B------:R-:W-:-:S04]  /*1270*/  @!P0 LOP3.LUT R0, RZ, R11, RZ, 0x33, !PT ;  /* 0x0000000bff008212 */ /* 0x000fc800078e33ff */
[----:B------:R-:W-:Y:S02]  /*1280*/  SHF.R.S32.HI R21, RZ, 0x1f, R0 ;  /* 0x0000001fff157819 */ /* 0x000fe40000011400 */
[----:B------:R-:W-:-:S03]  /*1290*/  MOV R9, R0 ;  /* 0x0000000000097202 */ /* 0x000fc60000000f00 */
[----:B--2---:R-:W-:Y:S02]  /*12a0*/  IMAD R8, R21, R4, RZ ;  /* 0x0000000415087224 */ /* 0x004fe400078e02ff */
[-C--:B-1----:R-:W-:Y:S02]  /*12b0*/  IMAD R17, R17, R2.reuse, RZ ;  /* 0x0000000211117224 */ /* 0x082fe400078e02ff */
[----:B------:R-:W-:-:S04]  /*12c0*/  IMAD.WIDE.U32 R18, R6, R2, R18 ;  /* 0x0000000206127225 */ /* 0x000fc800078e0012 */
[----:B------:R-:W-:Y:S02]  /*12d0*/  IMAD R3, R6, R3, R17 ;  /* 0x0000000306037224 */ /* 0x000fe400078e0211 */
[----:B------:R-:W-:-:S04]  /*12e0*/  IMAD.WIDE.U32 R16, R0, R4, R22 ;  /* 0x0000000400107225 */ /* 0x000fc800078e0016 */
[----:B------:R-:W-:Y:S02]  /*12f0*/  IMAD R5, R0, R5, R8 ;  /* 0x0000000500057224 */ /* 0x000fe400078e0208 */
[----:B------:R-:W-:-:S03]  /*1300*/  IMAD.IADD R6, R19, 0x1, R3 ;  /* 0x0000000113067824 */ /* 0x000fc600078e0203 */
[----:B------:R-:W-:-:S07]  /*1310*/  IADD3 R3, R17, R5, RZ ;  /* 0x0000000511037210 */ /* 0x000fce0007ffe0ff */
.L_x_4239:
[----:B------:R-:W-:Y:S01]  /*1320*/  SHF.R.S32.HI R4, RZ, 0x1f, R29 ;  /* 0x0000001fff047819 */ /* 0x000fe2000001141d */
[----:B------:R-:W-:Y:S01]  /*1330*/  ULDC.64 UR4, c[0x0][0x228] ;  /* 0x00008a0000047ab9 */ /* 0x000fe20000000a00 */
[----:B------:R-:W-:Y:S01]  /*1340*/  SHF.R.S32.HI R22, RZ, 0x1f, R147 ;  /* 0x0000001fff167819 */ /* 0x000fe20000011493 */
[----:B------:R-:W1:Y:S01]  /*1350*/  S2UR UR18, SR_CgaCtaId ;  /* 0x00000000001279c3 */ /* 0x000e620000008800 */
[CC--:B------:R-:W-:Y:S01]  /*1360*/  LEA.HI R11, R4.reuse, R29.reuse, RZ, 0x2 ;  /* 0x0000001d040b7211 */ /* 0x0c0fe200078f10ff */
[----:B------:R-:W-:Y:S01]  /*1370*/  ULDC.64 UR10, c[0x0][0x268] ;  /* 0x00009a00000a7ab9 */ /* 0x000fe20000000a00 */
[-C--:B------:R-:W-:Y:S01]  /*1380*/  LEA.HI R17, R4, R29.reuse, RZ, 0x4 ;  /* 0x0000001d04117211 */ /* 0x080fe200078f20ff */
[----:B------:R-:W-:Y:S01]  /*1390*/  IMAD R22, R22, UR4, RZ ;  /* 0x0000000416167c24 */ /* 0x000fe2000f8e02ff */
[----:B------:R-:W-:Y:S01]  /*13a0*/  LEA.HI R25, R4, R29, RZ, 0x3 ;  /* 0x0000001d04197211 */ /* 0x000fe200078f18ff */
[----:B------:R-:W-:Y:S01]  /*13b0*/  ULDC.64 UR12, c[0x0][0x210] ;  /* 0x00008400000c7ab9 */ /* 0x000fe20000000a00 */
[----:B------:R-:W-:Y:S01]  /*13c0*/  SHF.R.S32.HI R2, RZ, 0x4, R17 ;  /* 0x00000004ff027819 */ /* 0x000fe20000011411 */
[----:B------:R-:W-:Y:S01]  /*13d0*/  IMAD R22, R147, UR5, R22 ;  /* 0x0000000593167c24 */ /* 0x000fe2000f8e0216 */
[----:B------:R-:W-:Y:S01]  /*13e0*/  LOP3.LUT R24, R11, 0xfffffffc, RZ, 0xc0, !PT ;  /* 0xfffffffc0b187812 */ /* 0x000fe200078ec0ff */
[----:B------:R-:W-:Y:S01]  /*13f0*/  USHF.L.U32 UR19, UR6, 0x6, URZ ;  /* 0x0000000606137899 */ /* 0x000fe2000800063f */
[----:B------:R-:W-:-:S02]  /*1400*/  SHF.R.S32.HI R144, RZ, 0x3, R25 ;  /* 0x00000003ff907819 */ /* 0x000fc40000011419 */
[----:B------:R-:W-:Y:S01]  /*1410*/  LEA.HI R5, R17, R2, RZ, 0x1 ;  /* 0x0000000211057211 */ /* 0x000fe200078f08ff */
[----:B------:R-:W-:Y:S01]  /*1420*/  IMAD.IADD R24, R29, 0x1, -R24 ;  /* 0x000000011d187824 */ /* 0x000fe200078e0a18 */
[----:B------:R-:W-:Y:S01]  /*1430*/  LOP3.LUT R0, R17, 0xfffffff0, RZ, 0xc0, !PT ;  /* 0xfffffff011007812 */ /* 0x000fe200078ec0ff */
[----:B------:R-:W-:Y:S01]  /*1440*/  IMAD.SHL.U32 R31, R144, 0x40, RZ ;  /* 0x00000040901f7824 */ /* 0x000fe200078e00ff */
[----:B------:R-:W-:Y:S01]  /*1450*/  LOP3.LUT R5, R5, 0xfffffffe, RZ, 0xc0, !PT ;  /* 0xfffffffe05057812 */ /* 0x000fe200078ec0ff */
[----:B------:R-:W-:Y:S01]  /*1460*/  IMAD.SHL.U32 R24, R24, 0x8, RZ ;  /* 0x0000000818187824 */ /* 0x000fe200078e00ff */
[----:B------:R-:W-:Y:S01]  /*1470*/  SHF.R.S32.HI R26, RZ, 0x2, R11 ;  /* 0x00000002ff1a7819 */ /* 0x000fe2000001140b */
[----:B------:R-:W-:Y:S01]  /*1480*/  IMAD.IADD R19, R29, 0x1, -R0 ;  /* 0x000000011d137824 */ /* 0x000fe200078e0a00 */
[----:B------:R-:W-:Y:S01]  /*1490*/  LOP3.LUT R31, R31, 0xc0, RZ, 0xc0, !PT ;  /* 0x000000c01f1f7812 */ /* 0x000fe200078ec0ff */
[----:B------:R-:W-:Y:S01]  /*14a0*/  IMAD.IADD R5, R2, 0x1, -R5 ;  /* 0x0000000102057824 */ /* 0x000fe200078e0a05 */
[----:B------:R-:W-:-:S02]  /*14b0*/  LOP3.LUT R0, R25, 0xfffffff8, RZ, 0xc0, !PT ;  /* 0xfffffff819007812 */ /* 0x000fc400078ec0ff */
[----:B------:R-:W-:Y:S02]  /*14c0*/  LOP3.LUT R17, R31, 0x18, R24, 0xf8, !PT ;  /* 0x000000181f117812 */ /* 0x000fe400078ef818 */
[----:B------:R-:W-:Y:S02]  /*14d0*/  SHF.R.U32.HI R2, RZ, 0x3, R31 ;  /* 0x00000003ff027819 */ /* 0x000fe4000001161f */
[----:B------:R-:W-:Y:S02]  /*14e0*/  LEA.HI R11, R11, R26, RZ, 0x1 ;  /* 0x0000001a0b0b7211 */ /* 0x000fe400078f08ff */
[----:B------:R-:W-:Y:S01]  /*14f0*/  LOP3.LUT R2, R17, R2, RZ, 0x3c, !PT ;  /* 0x0000000211027212 */ /* 0x000fe200078e3cff */
[----:B------:R-:W-:Y:S01]  /*1500*/  IMAD.IADD R17, R29, 0x1, -R0 ;  /* 0x000000011d117824 */ /* 0x000fe200078e0a00 */
[----:B------:R-:W-:Y:S02]  /*1510*/  LEA.HI R31, R4, R29, RZ, 0x5 ;  /* 0x0000001d041f7211 */ /* 0x000fe400078f28ff */
[----:B------:R-:W-:-:S02]  /*1520*/  LOP3.LUT R11, R11, 0x7fffffe, RZ, 0xc0, !PT ;  /* 0x07fffffe0b0b7812 */ /* 0x000fc400078ec0ff */
[----:B------:R-:W-:Y:S02]  /*1530*/  LEA.HI R145, R17, R17, RZ, 0x1 ;  /* 0x0000001111917211 */ /* 0x000fe400078f08ff */
[----:B------:R-:W-:Y:S01]  /*1540*/  SHF.R.S32.HI R30, RZ, 0x5, R31 ;  /* 0x00000005ff1e7819 */ /* 0x000fe2000001141f */
[----:B------:R-:W-:Y:S01]  /*1550*/  IMAD.IADD R11, R26, 0x1, -R11 ;  /* 0x000000011a0b7824 */ /* 0x000fe200078e0a0b */
[----:B------:R-:W-:Y:S02]  /*1560*/  LEA.HI R23, R25, R144, RZ, 0x1 ;  /* 0x0000009019177211 */ /* 0x000fe400078f08ff */
[----:B------:R-:W-:Y:S01]  /*1570*/  LOP3.LUT R142, R145, 0xfffffffe, RZ, 0xc0, !PT ;  /* 0xfffffffe918e7812 */ /* 0x000fe200078ec0ff */
[C---:B------:R-:W-:Y:S01]  /*1580*/  IMAD R143, R30.reuse, 0x8, R11 ;  /* 0x000000081e8f7824 */ /* 0x040fe200078e020b */
[----:B------:R-:W-:Y:S01]  /*1590*/  SHF.R.S32.HI R25, RZ, 0x1f, R24 ;  /* 0x0000001fff197819 */ /* 0x000fe20000011418 */
[----:B------:R-:W-:Y:S01]  /*15a0*/  IMAD R33, R30, 0x10, R33 ;  /* 0x000000101e217824 */ /* 0x000fe200078e0221 */
[----:B------:R-:W-:Y:S01]  /*15b0*/  IADD3 R16, P2, R24, R16, RZ ;  /* 0x0000001018107210 */ /* 0x000fe20007f5e0ff */
[----:B------:R-:W-:Y:S01]  /*15c0*/  IMAD.IADD R142, R17, 0x1, -R142 ;  /* 0x00000001118e7824 */ /* 0x000fe200078e0a8e */
[----:B------:R-:W-:Y:S01]  /*15d0*/  LEA.HI R12, R19, R19, RZ, 0x1 ;  /* 0x00000013130c7211 */ /* 0x000fe200078f08ff */
[----:B------:R-:W-:Y:S01]  /*15e0*/  IMAD.U32 R143, R143, 0x20, R2 ;  /* 0x000000208f8f7824 */ /* 0x000fe200078e0002 */
[----:B------:R-:W-:Y:S01]  /*15f0*/  SHF.R.S32.HI R0, RZ, 0x1f, R19 ;  /* 0x0000001fff007819 */ /* 0x000fe20000011413 */
[----:B------:R-:W-:Y:S01]  /*1600*/  IMAD.X R17, R25, 0x1, R3, P2 ;  /* 0x0000000119117824 */ /* 0x000fe200010e0603 */
[----:B------:R-:W-:Y:S01]  /*1610*/  LOP3.LUT R28, R12, 0x7fffffe, RZ, 0xc0, !PT ;  /* 0x07fffffe0c1c7812 */ /* 0x000fe200078ec0ff */
[----:B------:R-:W2:Y:S01]  /*1620*/  LDC.64 R2, c[0x0][0x240] ;  /* 0x00009000ff027b82 */ /* 0x000ea20000000a00 */
[----:B------:R-:W-:Y:S01]  /*1630*/  IADD3 R18, P0, R24, R18, RZ ;  /* 0x0000001218127210 */ /* 0x000fe20007f1e0ff */
[----:B------:R-:W-:Y:S01]  /*1640*/  IMAD.WIDE.U32 R16, R26, UR6, R16 ;  /* 0x000000061a107c25 */ /* 0x000fe2000f8e0010 */
[----:B------:R-:W-:-:S02]  /*1650*/  LOP3.LUT R23, R23, 0xfffffffe, RZ, 0xc0, !PT ;  /* 0xfffffffe17177812 */ /* 0x000fc400078ec0ff */
[----:B------:R-:W-:Y:S01]  /*1660*/  LEA.HI R0, R0, R19, RZ, 0x3 ;  /* 0x0000001300007211 */ /* 0x000fe200078f18ff */
[----:B------:R-:W-:Y:S01]  /*1670*/  IMAD.IADD R28, R19, 0x1, -R28 ;  /* 0x00000001131c7824 */ /* 0x000fe200078e0a1c */
[----:B------:R-:W-:Y:S01]  /*1680*/  SHF.R.S32.HI R11, RZ, 0x1f, R10 ;  /* 0x0000001fff0b7819 */ /* 0x000fe2000001140a */
[----:B------:R-:W-:Y:S01]  /*1690*/  IMAD.X R19, R25, 0x1, R6, P0 ;  /* 0x0000000119137824 */ /* 0x000fe200000e0606 */
[----:B------:R-:W-:Y:S01]  /*16a0*/  SHF.R.S32.HI R27, RZ, 0x1f, R26 ;  /* 0x0000001fff1b7819 */ /* 0x000fe2000001141a */
[----:B------:R-:W-:Y:S01]  /*16b0*/  IMAD.WIDE.U32 R24, R147, UR4, R24 ;  /* 0x0000000493187c25 */ /* 0x000fe2000f8e0018 */
[----:B------:R-:W-:Y:S01]  /*16c0*/  ULDC.64 UR4, c[0x0][0x258] ;  /* 0x0000960000047ab9 */ /* 0x000fe20000000a00 */
[----:B------:R-:W-:Y:S02]  /*16d0*/  IADD3 R4, P1, R26, R13, RZ ;  /* 0x0000000d1a047210 */ /* 0x000fe40007f3e0ff */
[----:B------:R-:W-:Y:S01]  /*16e0*/  IMAD.IADD R144, R144, 0x1, -R23 ;  /* 0x0000000190907824 */ /* 0x000fe200078e0a17 */
[----:B------:R-:W-:Y:S01]  /*16f0*/  SHF.R.S32.HI R13, RZ, 0x1, R12 ;  /* 0x00000001ff0d7819 */ /* 0x000fe2000001140c */
[----:B------:R-:W-:Y:S01]  /*1700*/  IMAD.IADD R23, R25, 0x1, R22 ;  /* 0x0000000119177824 */ /* 0x000fe200078e0216 */
[----:B------:R-:W-:Y:S01]  /*1710*/  SHF.R.S32.HI R12, RZ, 0x1f, R12 ;  /* 0x0000001fff0c7819 */ /* 0x000fe2000001140c */
[----:B------:R-:W-:Y:S01]  /*1720*/  IMAD R11, R11, UR4, RZ ;  /* 0x000000040b0b7c24 */ /* 0x000fe2000f8e02ff */
[----:B------:R-:W-:Y:S01]  /*1730*/  SHF.R.S32.HI R145, RZ, 0x1, R145 ;  /* 0x00000001ff917819 */ /* 0x000fe20000011491 */
[----:B------:R-:W-:Y:S01]  /*1740*/  IMAD.MOV.U32 R22, RZ, RZ, R24 ;  /* 0x000000ffff167224 */ /* 0x000fe200078e0018 */
[----:B------:R-:W-:Y:S01]  /*1750*/  LEA.HI R12, R12, R13, RZ, 0x2 ;  /* 0x0000000d0c0c7211 */ /* 0x000fe200078f10ff */
[----:B------:R-:W-:-:S02]  /*1760*/  IMAD R141, R27, UR6, RZ ;  /* 0x000000061b8d7c24 */ /* 0x000fc4000f8e02ff */
[----:B------:R-:W-:Y:S01]  /*1770*/  IMAD R6, R21, UR10, RZ ;  /* 0x0000000a15067c24 */ /* 0x000fe2000f8e02ff */
[----:B------:R-:W-:Y:S01]  /*1780*/  LOP3.LUT R12, R12, 0xfffffffc, RZ, 0xc0, !PT ;  /* 0xfffffffc0c0c7812 */ /* 0x000fe200078ec0ff */
[----:B------:R-:W-:Y:S02]  /*1790*/  IMAD R8, R10, UR5, R11 ;  /* 0x000000050a087c24 */ /* 0x000fe4000f8e020b */
[----:B------:R-:W-:-:S04]  /*17a0*/  IMAD.WIDE R14, R15, 0x40, R26 ;  /* 0x000000400f0e7825 */ /* 0x000fc800078e021a */
[----:B------:R-:W-:Y:S01]  /*17b0*/  IMAD.WIDE.U32 R10, R10, UR4, R22 ;  /* 0x000000040a0a7c25 */ /* 0x000fe2000f8e0016 */
[----:B------:R-:W-:Y:S02]  /*17c0*/  ULDC.64 UR4, c[0x0][0x218] ;  /* 0x0000860000047ab9 */ /* 0x000fe40000000a00 */
[----:B------:R-:W-:Y:S01]  /*17d0*/  LEA R140, P0, R16, UR4, 0x1 ;  /* 0x00000004108c7c11 */ /* 0x000fe2000f8008ff */
[----:B------:R-:W-:Y:S02]  /*17e0*/  IMAD R141, R26, UR7, R141 ;  /* 0x000000071a8d7c24 */ /* 0x000fe4000f8e028d */
[C---:B------:R-:W-:Y:S02]  /*17f0*/  IMAD R6, R9.reuse, UR11, R6 ;  /* 0x0000000b09067c24 */ /* 0x040fe4000f8e0206 */
[----:B------:R-:W-:Y:S01]  /*1800*/  IMAD.WIDE.U32 R18, R9, UR10, R18 ;  /* 0x0000000a09127c25 */ /* 0x000fe2000f8e0012 */
[----:B------:R-:W-:-:S03]  /*1810*/  ULDC.64 UR10, c[0x0][0x250] ;  /* 0x00009400000a7ab9 */ /* 0x000fc60000000a00 */
[----:B------:R-:W-:Y:S02]  /*1820*/  IMAD.IADD R11, R11, 0x1, R8 ;  /* 0x000000010b0b7824 */ /* 0x000fe400078e0208 */
[-C--:B--2---:R-:W-:Y:S02]  /*1830*/  IMAD R9, R15, R2.reuse, RZ ;  /* 0x000000020f097224 */ /* 0x084fe400078e02ff */
[----:B------:R-:W-:Y:S02]  /*1840*/  IMAD.IADD R141, R17, 0x1, R141 ;  /* 0x00000001118d7824 */ /* 0x000fe400078e028d */
[C---:B------:R-:W-:Y:S02]  /*1850*/  IMAD R9, R14.reuse, R3, R9 ;  /* 0x000000030e097224 */ /* 0x040fe400078e0209 */
[----:B------:R-:W-:Y:S01]  /*1860*/  IMAD.WIDE.U32 R10, R14, R2, R10 ;  /* 0x000000020e0a7225 */ /* 0x000fe200078e000a */
[----:B------:R-:W-:Y:S01]  /*1870*/  LEA.HI.X R141, R16, UR5, R141, 0x1, P0 ;  /* 0x00000005108d7c11 */ /* 0x000fe200080f0c8d */
[----:B------:R-:W-:-:S02]  /*1880*/  UMOV UR5, 0x400 ;  /* 0x0000040000057882 */ /* 0x000fc40000000000 */
[----:B------:R-:W-:Y:S01]  /*1890*/  IMAD.X R7, R27, 0x1, R7, P1 ;  /* 0x000000011b077824 */ /* 0x000fe200008e0607 */
[----:B-1----:R-:W-:Y:S01]  /*18a0*/  ULEA UR5, UR18, UR5, 0x18 ;  /* 0x0000000512057291 */ /* 0x002fe2000f8ec03f */
[----:B------:R-:W-:Y:S01]  /*18b0*/  IMAD.IADD R19, R19, 0x1, R6 ;  /* 0x0000000113137824 */ /* 0x000fe200078e0206 */
[C---:B------:R-:W-:Y:S01]  /*18c0*/  LEA R6, P0, R10.reuse, UR12, 0x1 ;  /* 0x0000000c0a067c11 */ /* 0x040fe2000f8008ff */
[----:B------:R-:W-:Y:S01]  /*18d0*/  IMAD.IADD R9, R11, 0x1, R9 ;  /* 0x000000010b097824 */ /* 0x000fe200078e0209 */
[----:B------:R-:W-:Y:S01]  /*18e0*/  USHF.L.U64.HI UR18, UR6, 0x6, UR7 ;  /* 0x0000000606127899 */ /* 0x000fe20008010207 */
[----:B------:R-:W-:Y:S01]  /*18f0*/  IMAD R11, R7, UR10, RZ ;  /* 0x0000000a070b7c24 */ /* 0x000fe2000f8e02ff */
[----:B------:R-:W-:Y:S01]  /*1900*/  LEA R143, R143, UR5, 0x1 ;  /* 0x000000058f8f7c11 */ /* 0x000fe2000f8e08ff */
[----:B------:R-:W-:Y:S01]  /*1910*/  IMAD.IADD R8, R13, 0x1, -R12 ;  /* 0x000000010d087824 */ /* 0x000fe200078e0a0c */
[----:B------:R-:W-:Y:S01]  /*1920*/  LEA.HI.X R7, R10, UR13, R9, 0x1, P0 ;  /* 0x0000000d0a077c11 */ /* 0x000fe200080f0c09 */
[----:B------:R-:W-:Y:S01]  /*1930*/  IMAD.WIDE.U32 R18, R4, UR10, R18 ;  /* 0x0000000a04127c25 */ /* 0x000fe2000f8e0012 */
[C---:B------:R-:W-:Y:S01]  /*1940*/  LEA R12, P0, R2.reuse, R6, 0x6 ;  /* 0x00000006020c7211 */ /* 0x040fe200078030ff */
[----:B------:R-:W-:Y:S01]  /*1950*/  ULDC.64 UR12, c[0x0][0x220] ;  /* 0x00008800000c7ab9 */ /* 0x000fe20000000a00 */
[----:B------:R-:W-:Y:S01]  /*1960*/  UIADD3 UR4, UR5, 0x1000, URZ ;  /* 0x0000100005047890 */ /* 0x000fe2000fffe03f */
[----:B------:R-:W-:Y:S01]  /*1970*/  @!PT LDS RZ, [RZ] ;  /* 0x00000000fffff984 */ /* 0x000fe20000000800 */
[----:B------:R-:W-:Y:S01]  /*1980*/  @!PT LDS RZ, [RZ] ;  /* 0x00000000fffff984 */ /* 0x000fe20000000800 */
[----:B------:R-:W-:Y:S01]  /*1990*/  @!PT LDS RZ, [RZ] ;  /* 0x00000000fffff984 */ /* 0x000fe20000000800 */
[----:B------:R1:W-:Y:S01]  /*19a0*/  LDGSTS.E.BYPASS.LTC128B.128 [R143], desc[UR16][R6.64] ;  /* 0x00000000068f7fae */ /* 0x0003e2000b901d50 */
[----:B------:R-:W-:Y:S01]  /*19b0*/  LEA.HI.X R13, R2, R7, R3, 0x6, P0 ;  /* 0x00000007020d7211 */ /* 0x000fe200000f3403 */
[----:B------:R-:W-:Y:S01]  /*19c0*/  IMAD.SHL.U32 R2, R145, 0x40, RZ ;  /* 0x0000004091027824 */ /* 0x000fe200078e00ff */
[----:B------:R-:W-:Y:S01]  /*19d0*/  IADD3 R16, P0, R140, UR19, RZ ;  /* 0x000000138c107c10 */ /* 0x000fe2000ff1e0ff */
[----:B------:R-:W-:Y:S01]  /*19e0*/  IMAD.SHL.U32 R3, R144, 0x8, RZ ;  /* 0x0000000890037824 */ /* 0x000fe200078e00ff */
[----:B------:R-:W-:Y:S01]  /*19f0*/  LOP3.LUT P1, RZ, R8, 0x2, RZ, 0xc0, !PT ;  /* 0x0000000208ff7812 */ /* 0x000fe2000782c0ff */
[----:B------:R-:W-:Y:S01]  /*1a00*/  LDGSTS.E.BYPASS.LTC128B.128 [R143+0x800], desc[UR16][R12.64] ;  /* 0x008000000c8f7fae */ /* 0x000fe2000b901d50 */
[----:B------:R-:W-:Y:S01]  /*1a10*/  IADD3.X R17, R141, UR18, RZ, P0, !PT ;  /* 0x000000128d117c10 */ /* 0x000fe200087fe4ff */
[----:B------:R-:W-:Y:S01]  /*1a20*/  IMAD R11, R4, UR11, R11 ;  /* 0x0000000b040b7c24 */ /* 0x000fe2000f8e020b */
[----:B------:R-:W-:Y:S01]  /*1a30*/  IADD3 R14, P0, R16, UR19, RZ ;  /* 0x00000013100e7c10 */ /* 0x000fe2000ff1e0ff */
[----:B------:R-:W-:Y:S01]  /*1a40*/  LDGSTS.E.BYPASS.LTC128B.128 [R143+0x1000], desc[UR16][R140.64] ;  /* 0x010000008c8f7fae */ /* 0x000fe2000b901d50 */
[----:B------:R-:W-:Y:S01]  /*1a50*/  LOP3.LUT R2, R2, 0xc0, RZ, 0xc0, !PT ;  /* 0x000000c002027812 */ /* 0x000fe200078ec0ff */
[----:B------:R-:W-:Y:S01]  /*1a60*/  IMAD.SHL.U32 R4, R8, 0x40, RZ ;  /* 0x0000004008047824 */ /* 0x000fe200078e00ff */
[----:B------:R-:W-:Y:S01]  /*1a70*/  IADD3.X R15, R17, UR18, RZ, P0, !PT ;  /* 0x00000012110f7c10 */ /* 0x000fe200087fe4ff */
[----:B------:R-:W-:Y:S01]  /*1a80*/  LDGSTS.E.BYPASS.LTC128B.128 [R143+0x1800], desc[UR16][R16.64] ;  /* 0x01800000108f7fae */ /* 0x000fe2000b901d50 */
[----:B------:R-:W-:Y:S01]  /*1a90*/  LOP3.LUT R3, R2, 0x8, R3, 0xf8, !PT ;  /* 0x0000000802037812 */ /* 0x000fe200078ef803 */
[----:B------:R-:W-:Y:S01]  /*1aa0*/  IMAD.SHL.U32 R0, R0, 0x20, RZ ;  /* 0x0000002000007824 */ /* 0x000fe200078e00ff */
[----:B------:R-:W-:Y:S01]  /*1ab0*/  SHF.R.U32.HI R2, RZ, 0x3, R2 ;  /* 0x00000003ff027819 */ /* 0x000fe20000011602 */
[----:B------:R2:W-:Y:S01]  /*1ac0*/  LDGSTS.E.BYPASS.LTC128B.128 [R143+0x2000], desc[UR16][R14.64] ;  /* 0x020000000e8f7fae */ /* 0x0005e2000b901d50 */
[----:B------:R-:W-:Y:S01]  /*1ad0*/  IMAD.IADD R11, R19, 0x1, R11 ;  /* 0x00000001130b7824 */ /* 0x000fe200078e020b */
[----:B------:R-:W-:Y:S01]  /*1ae0*/  LOP3.LUT R4, R4, 0xc0, RZ, 0xc0, !PT ;  /* 0x000000c004047812 */ /* 0x000fe200078ec0ff */
[----:B------:R-:W-:Y:S01]  /*1af0*/  USHF.L.U64.HI UR11, UR10, 0x6, UR11 ;  /* 0x000000060a0b7899 */ /* 0x000fe2000801020b */
[----:B------:R-:W-:Y:S01]  /*1b00*/  LOP3.LUT R2, R3, R2, RZ, 0x3c, !PT ;  /* 0x0000000203027212 */ /* 0x000fe200078e3cff */
[----:B------:R-:W-:Y:S01]  /*1b10*/  IMAD.SHL.U32 R3, R5, 0x8, RZ ;  /* 0x0000000805037824 */ /* 0x000fe200078e00ff */
[----:B------:R-:W-:-:S02]  /*1b20*/  LOP3.LUT R75, R0, 0xffffff00, RZ, 0xc0, !PT ;  /* 0xffffff00004b7812 */ /* 0x000fc400078ec0ff */
[----:B-1----:R-:W-:-:S04]  /*1b30*/  IADD3 R6, P0, R14, UR19, RZ ;  /* 0x000000130e067c10 */ /* 0x002fc8000ff1e0ff */
[----:B------:R-:W-:Y:S02]  /*1b40*/  IADD3.X R7, R15, UR18, RZ, P0, !PT ;  /* 0x000000120f077c10 */ /* 0x000fe400087fe4ff */
[C---:B------:R-:W-:Y:S01]  /*1b50*/  LEA R138, P0, R18.reuse, UR12, 0x1 ;  /* 0x0000000c128a7c11 */ /* 0x040fe2000f8008ff */
[----:B------:R-:W-:Y:S02]  /*1b60*/  USHF.L.U32 UR12, UR10, 0x6, URZ ;  /* 0x000000060a0c7899 */ /* 0x000fe4000800063f */
[----:B------:R1:W-:Y:S01]  /*1b70*/  LDGSTS.E.BYPASS.LTC128B.128 [R143+0x2800], desc[UR16][R6.64] ;  /* 0x02800000068f7fae */ /* 0x0003e2000b901d50 */
[----:B------:R-:W-:-:S03]  /*1b80*/  LEA.HI.X R139, R18, UR13, R11, 0x1, P0 ;  /* 0x0000000d128b7c11 */ /* 0x000fc600080f0c0b */
[----:B------:R-:W0:Y:S01]  /*1b90*/  LDGDEPBAR ;  /* 0x00000000000079af */ /* 0x000e220000000000 */
[----:B--2---:R-:W-:-:S04]  /*1ba0*/  IADD3 R14, P0, R138, UR12, RZ ;  /* 0x0000000c8a0e7c10 */ /* 0x004fc8000ff1e0ff */
[----:B------:R-:W-:Y:S02]  /*1bb0*/  IADD3.X R15, R139, UR11, RZ, P0, !PT ;  /* 0x0000000b8b0f7c10 */ /* 0x000fe400087fe4ff */
[----:B------:R-:W-:-:S04]  /*1bc0*/  IADD3 R12, P0, R14, UR12, RZ ;  /* 0x0000000c0e0c7c10 */ /* 0x000fc8000ff1e0ff */
[----:B------:R-:W-:Y:S02]  /*1bd0*/  IADD3.X R13, R15, UR11, RZ, P0, !PT ;  /* 0x0000000b0f0d7c10 */ /* 0x000fe400087fe4ff */
[----:B------:R-:W-:-:S04]  /*1be0*/  IADD3 R10, P0, R12, UR12, RZ ;  /* 0x0000000c0c0a7c10 */ /* 0x000fc8000ff1e0ff */
[----:B------:R-:W-:Y:S01]  /*1bf0*/  IADD3.X R11, R13, UR11, RZ, P0, !PT ;  /* 0x0000000b0d0b7c10 */ /* 0x000fe200087fe4ff */
[----:B-1----:R-:W-:Y:S01]  /*1c00*/  IMAD R7, R5, 0x8, R142 ;  /* 0x0000000805077824 */ /* 0x002fe200078e028e */
[----:B------:R-:W-:-:S04]  /*1c10*/  DEPBAR.LE SB0, 0x0 ;  /* 0x000080000000791a */ /* 0x000fc80000000000 */
[----:B------:R-:W-:Y:S01]  /*1c20*/  BAR.SYNC.DEFER_BLOCKING 0x0 ;  /* 0x0000000000007b1d */ /* 0x000fe20000010000 */
[----:B------:R-:W-:Y:S01]  /*1c30*/  LOP3.LUT R5, R4, 0x8, R3, 0xf8, !PT ;  /* 0x0000000804057812 */ /* 0x000fe200078ef803 */
[----:B------:R-:W-:Y:S01]  /*1c40*/  IMAD R3, R30, 0x200, R75 ;  /* 0x000002001e037824 */ /* 0x000fe200078e024b */
[----:B------:R-:W-:Y:S01]  /*1c50*/  SHF.R.U32.HI R4, RZ, 0x3, R4 ;  /* 0x00000003ff047819 */ /* 0x000fe20000011604 */
[----:B------:R-:W-:Y:S01]  /*1c60*/  IMAD.U32 R0, R7, 0x20, R2 ;  /* 0x0000002007007824 */ /* 0x000fe200078e0002 */
[----:B------:R-:W-:Y:S01]  /*1c70*/  LOP3.LUT P0, RZ, R145, 0x2, RZ, 0xc0, !PT ;  /* 0x0000000291ff7812 */ /* 0x000fe2000780c0ff */
[C---:B------:R-:W-:Y:S01]  /*1c80*/  IMAD R3, R28.reuse, 0x20, R3 ;  /* 0x000000201c037824 */ /* 0x040fe200078e0203 */
[----:B------:R-:W-:Y:S01]  /*1c90*/  LOP3.LUT R2, R5, R4, RZ, 0x3c, !PT ;  /* 0x0000000405027212 */ /* 0x000fe200078e3cff */
[----:B------:R-:W-:Y:S01]  /*1ca0*/  IMAD R75, R28, 0x20, R75 ;  /* 0x000000201c4b7824 */ /* 0x000fe200078e024b */
[C---:B------:R-:W-:Y:S02]  /*1cb0*/  LEA R65, R0.reuse, UR5, 0x1 ;  /* 0x0000000500417c11 */ /* 0x040fe4000f8e08ff */
[----:B------:R-:W-:Y:S01]  /*1cc0*/  LEA R135, R0, UR4, 0x1 ;  /* 0x0000000400877c11 */ /* 0x000fe2000f8e08ff */
[----:B------:R-:W-:Y:S01]  /*1cd0*/  IMAD.IADD R136, R2, 0x1, R3 ;  /* 0x0000000102887824 */ /* 0x000fe200078e0203 */
[----:B------:R-:W-:Y:S01]  /*1ce0*/  LOP3.LUT R0, R31, 0xffffffe0, RZ, 0xc0, !PT ;  /* 0xffffffe01f007812 */ /* 0x000fe200078ec0ff */
[----:B------:R-:W-:-:S02]  /*1cf0*/  IMAD.MOV.U32 R3, RZ, RZ, 0x20 ;  /* 0x00000020ff037424 */ /* 0x000fc400078e00ff */
[C---:B------:R-:W-:Y:S01]  /*1d00*/  VIADD R133, R135.reuse, 0x20 ;  /* 0x0000002087857836 */ /* 0x040fe20000000000 */
[----:B------:R-:W-:Y:S01]  /*1d10*/  LEA R136, R136, UR5, 0x1 ;  /* 0x0000000588887c11 */ /* 0x000fe2000f8e08ff */
[----:B------:R-:W-:Y:S01]  /*1d20*/  @P0 VIADD R133, R135, 0xffffffe0 ;  /* 0xffffffe087850836 */ /* 0x000fe20000000000 */
[----:B------:R-:W-:Y:S01]  /*1d30*/  SEL R3, R3, 0xffffffe0, !P1 ;  /* 0xffffffe003037807 */ /* 0x000fe20004800000 */
[C---:B------:R-:W-:Y:S02]  /*1d40*/  IMAD.IADD R0, R29.reuse, 0x1, -R0 ;  /* 0x000000011d007824 */ /* 0x040fe400078e0a00 */
[----:B------:R-:W-:Y:S01]  /*1d50*/  IMAD.SHL.U32 R29, R29, 0x2, RZ ;  /* 0x000000021d1d7824 */ /* 0x000fe200078e00ff */
[----:B------:R-:W-:Y:S01]  /*1d60*/  @!PT LDS RZ, [RZ] ;  /* 0x00000000fffff984 */ /* 0x000fe20000000800 */
[----:B------:R-:W-:Y:S01]  /*1d70*/  @!PT LDS RZ, [RZ] ;  /* 0x00000000fffff984 */ /* 0x000fe20000000800 */
[----:B------:R-:W-:Y:S01]  /*1d80*/  @!PT LDS RZ, [RZ] ;  /* 0x00000000fffff984 */ /* 0x000fe20000000800 */
[----:B------:R-:W-:Y:S01]  /*1d90*/  LDGSTS.E.BYPASS.LTC128B.128 [R143+0x3000], desc[UR16][R138.64] ;  /* 0x030000008a8f7fae */ /* 0x000fe2000b901d50 */
[----:B------:R-:W-:Y:S02]  /*1da0*/  IMAD.IADD R134, R136, 0x1, R3 ;  /* 0x0000000188867824 */ /* 0x000fe400078e0203 */
[C---:B------:R-:W-:Y:S01]  /*1db0*/  VIADD R130, R133.reuse, 0x400 ;  /* 0x0000040085827836 */ /* 0x040fe20000000000 */
[----:B------:R-:W-:Y:S01]  /*1dc0*/  LDGSTS.E.BYPASS.LTC128B.128 [R143+0x3800], desc[UR16][R14.64] ;  /* 0x038000000e8f7fae */ /* 0x000fe2000b901d50 */
[----:B------:R-:W-:-:S02]  /*1dd0*/  VIADD R129, R133, 0x800 ;  /* 0x0000080085817836 */ /* 0x000fc40000000000 */
[C---:B------:R-:W-:Y:S01]  /*1de0*/  VIADD R128, R133.reuse, 0xc00 ;  /* 0x00000c0085807836 */ /* 0x040fe20000000000 */
[----:B------:R-:W-:Y:S01]  /*1df0*/  LDGSTS.E.BYPASS.LTC128B.128 [R143+0x4000], desc[UR16][R12.64] ;  /* 0x040000000c8f7fae */ /* 0x000fe2000b901d50 */
[C---:B------:R-:W-:Y:S02]  /*1e00*/  VIADD R127, R133.reuse, 0x1000 ;  /* 0x00001000857f7836 */ /* 0x040fe40000000000 */
[C---:B------:R-:W-:Y:S01]  /*1e10*/  VIADD R126, R133.reuse, 0x1400 ;  /* 0x00001400857e7836 */ /* 0x040fe20000000000 */
[----:B------:R1:W-:Y:S01]  /*1e20*/  LDGSTS.E.BYPASS.LTC128B.128 [R143+0x4800], desc[UR16][R10.64] ;  /* 0x048000000a8f7fae */ /* 0x0003e2000b901d50 */
[C---:B------:R-:W-:Y:S02]  /*1e30*/  VIADD R125, R133.reuse, 0x1800 ;  /* 0x00001800857d7836 */ /* 0x040fe40000000000 */
[----:B------:R-:W-:Y:S01]  /*1e40*/  VIADD R124, R133, 0x1c00 ;  /* 0x00001c00857c7836 */ /* 0x000fe20000000000 */
[----:B------:R-:W-:Y:S04]  /*1e50*/  LDSM.16.M88.4 R4, [R136] ;  /* 0x000000008804783b */ /* 0x000fe80000000200 */
[----:B------:R-:W2:Y:S04]  /*1e60*/  LDSM.16.M88.4 R16, [R65+0x1000] ;  /* 0x001000004110783b */ /* 0x000ea80000000200 */
[----:B------:R-:W-:Y:S04]  /*1e70*/  LDSM.16.M88.4 R36, [R134] ;  /* 0x000000008624783b */ /* 0x000fe80000000200 */
[----:B------:R-:W-:Y:S04]  /*1e80*/  LDSM.16.M88.4 R24, [R133] ;  /* 0x000000008518783b */ /* 0x000fe80000000200 */
[----:B------:R-:W-:Y:S04]  /*1e90*/  LDSM.16.M88.4 R40, [R133+0x400] ;  /* 0x000400008528783b */ /* 0x000fe80000000200 */
[----:B------:R-:W-:Y:S04]  /*1ea0*/  LDSM.16.M88.4 R20, [R65+0x1800] ;  /* 0x001800004114783b */ /* 0x000fe80000000200 */
[----:B-1----:R-:W1:Y:S04]  /*1eb0*/  LDSM.16.M88.4 R8, [R65+0x1400] ;  /* 0x001400004108783b */ /* 0x002e680000000200 */
[----:B------:R-:W-:Y:S04]  /*1ec0*/  LDSM.16.M88.4 R44, [R65+0x1c00] ;  /* 0x001c0000412c783b */ /* 0x000fe80000000200 */
[----:B------:R-:W0:Y:S01]  /*1ed0*/  LDGDEPBAR ;  /* 0x00000000000079af */ /* 0x000e220000000000 */
[C---:B--2---:R-:W-:Y:S06]  /*1ee0*/  HMMA.16816.F32 R48, R4.reuse, R16, RZ ;  /* 0x000000100430723c */ /* 0x044fec00000018ff */
[C---:B------:R-:W-:Y:S06]  /*1ef0*/  HMMA.16816.F32 R16, R4.reuse, R18, RZ ;  /* 0x000000120410723c */ /* 0x040fec00000018ff */
[----:B-1----:R-:W-:-:S12]  /*1f00*/  HMMA.16816.F32 R12, R4, R8, RZ ;  /* 0x00000008040c723c */ /* 0x002fd800000018ff */
[----:B------:R-:W-:Y:S01]  /*1f10*/  HMMA.16816.F32 R48, R36, R24, R48 ;  /* 0x000000182430723c */ /* 0x000fe20000001830 */
[----:B------:R-:W-:-:S04]  /*1f20*/  SHF.R.S32.HI R9, RZ, 0x1f, R0 ;  /* 0x0000001fff097819 */ /* 0x000fc80000011400 */
[----:B------:R-:W-:Y:S01]  /*1f30*/  LEA.HI R146, R9, R0, RZ, 0x2 ;  /* 0x0000000009927211 */ /* 0x000fe200078f10ff */
[----:B------:R-:W-:Y:S01]  /*1f40*/  HMMA.16816.F32 R16, R36, R26, R16 ;  /* 0x0000001a2410723c */ /* 0x000fe20000001810 */
[----:B------:R-:W-:Y:S01]  /*1f50*/  SHF.R.S32.HI R25, RZ, 0x1f, R31 ;  /* 0x0000001fff197819 */ /* 0x000fe2000001141f */
[----:B------:R-:W-:Y:S01]  /*1f60*/  VIADD R24, R60, 0xffffffff ;  /* 0xffffffff3c187836 */ /* 0x000fe20000000000 */
[----:B------:R-:W-:Y:S02]  /*1f70*/  SHF.R.S32.HI R146, RZ, 0x2, R146 ;  /* 0x00000002ff927819 */ /* 0x000fe40000011492 */
[----:B------:R-:W-:Y:S01]  /*1f80*/  LEA.HI R25, R25, R30, RZ, 0x2 ;  /* 0x0000001e19197211 */ /* 0x000fe200078f10ff */
[----:B------:R-:W-:Y:S01]  /*1f90*/  HMMA.16816.F32 R8, R4, R10, RZ ;  /* 0x0000000a0408723c */ /* 0x000fe200000018ff */
[----:B------:R-:W-:Y:S01]  /*1fa0*/  IADD3 R26, R33, 0x1, R146 ;  /* 0x00000001211a7810 */ /* 0x000fe20007ffe092 */
[C---:B------:R-:W-:Y:S01]  /*1fb0*/  IMAD.SHL.U32 R0, R24.reuse, 0x80, RZ ;  /* 0x0000008018007824 */ /* 0x040fe200078e00ff */
[----:B------:R-:W1:Y:S01]  /*1fc0*/  LDSM.16.M88.4 R32, [R133+0x800] ;  /* 0x000800008520783b */ /* 0x000e620000000200 */
[----:B------:R-:W-:-:S02]  /*1fd0*/  ISETP.GT.AND P0, PT, R24, R137, PT ;  /* 0x000000891800720c */ /* 0x000fc40003f04270 */
[----:B------:R-:W-:Y:S01]  /*1fe0*/  IADD3 R26, R73, -UR15, R26 ;  /* 0x8000000f491a7c10 */ /* 0x000fe2000fffe01a */
[----:B------:R-:W-:Y:S01]  /*1ff0*/  HMMA.16816.F32 R12, R36, R40, R12 ;  /* 0x00000028240c723c */ /* 0x000fe2000000180c */
[----:B------:R-:W-:Y:S02]  /*2000*/  LOP3.LUT R25, R25, 0xfffffffc, RZ, 0xc0, !PT ;  /* 0xfffffffc19197812 */ /* 0x000fe400078ec0ff */
[----:B------:R-:W-:Y:S01]  /*2010*/  LOP3.LUT R68, R0, 0x6, R29, 0xf8, !PT ;  /* 0x0000000600447812 */ /* 0x000fe200078ef81d */
[----:B------:R-:W-:Y:S02]  /*2020*/  VIADD R24, R26, UR14 ;  /* 0x0000000e1a187c36 */ /* 0x000fe40008000000 */
[----:B------:R-:W-:Y:S01]  /*2030*/  IMAD.IADD R151, R30, 0x1, -R25 ;  /* 0x000000011e977824 */ /* 0x000fe200078e0a19 */
[----:B------:R-:W-:Y:S02]  /*2040*/  LOP3.LUT R30, R68, 0x1, RZ, 0xfc, !PT ;  /* 0x00000001441e7812 */ /* 0x000fe400078efcff */
[----:B------:R-:W-:-:S02]  /*2050*/  VIMNMX R81, R24, R73, PT ;  /* 0x0000004918517248 */ /* 0x000fc40003fe0100 */
[----:B------:R-:W-:Y:S02]  /*2060*/  VIADDMNMX R73, R24, 0x8, R73, PT ;  /* 0x0000000818497846 */ /* 0x000fe40003800149 */
[----:B------:R-:W-:Y:S01]  /*2070*/  HMMA.16816.F32 R24, R4, R20, RZ ;  /* 0x000000140418723c */ /* 0x000fe200000018ff */
[----:B------:R-:W-:Y:S02]  /*2080*/  LOP3.LUT R40, R68, 0x8, RZ, 0xfc, !PT ;  /* 0x0000000844287812 */ /* 0x000fe400078efcff */
[C---:B------:R-:W-:Y:S02]  /*2090*/  ISETP.GE.AND P1, PT, R30.reuse, R81, PT ;  /* 0x000000511e00720c */ /* 0x040fe40003f26270 */
[----:B------:R-:W-:Y:S01]  /*20a0*/  ISETP.GE.AND P4, PT, R30, R73, PT ;  /* 0x000000491e00720c */ /* 0x000fe20003f86270 */
[----:B------:R-:W-:Y:S01]  /*20b0*/  HMMA.16816.F32 R8, R36, R42, R8 ;  /* 0x0000002a2408723c */ /* 0x000fe20000001808 */
[C---:B------:R-:W-:Y:S01]  /*20c0*/  ISETP.GE.AND P3, PT, R40.reuse, R81, PT ;  /* 0x000000512800720c */ /* 0x040fe20003f66270 */
[----:B------:R-:W2:Y:S01]  /*20d0*/  LDSM.16.M88.4 R28, [R133+0xc00] ;  /* 0x000c0000851c783b */ /* 0x000ea20000000200 */
[----:B------:R-:W-:-:S02]  /*20e0*/  ISETP.GE.AND P5, PT, R40, R73, PT ;  /* 0x000000492800720c */ /* 0x000fc40003fa6270 */
[----:B------:R-:W-:Y:S01]  /*20f0*/  LOP3.LUT R20, R68, 0x9, RZ, 0xfc, !PT ;  /* 0x0000000944147812 */ /* 0x000fe200078efcff */
[----:B------:R-:W3:Y:S01]  /*2100*/  LDSM.16.M88.4 R40, [R65+0x2000] ;  /* 0x002000004128783b */ /* 0x000ee20000000200 */
[----:B------:R-:W-:Y:S02]  /*2110*/  FSEL R70, R49, -INF , !P1 ;  /* 0xff80000031467808 */ /* 0x000fe40004800000 */
[C---:B------:R-:W-:Y:S02]  /*2120*/  ISETP.GE.AND P2, PT, R20.reuse, R81, PT ;  /* 0x000000511400720c */ /* 0x040fe40003f46270 */
[----:B------:R-:W-:Y:S02]  /*2130*/  ISETP.GE.AND P1, PT, R20, R73, PT ;  /* 0x000000491400720c */ /* 0x000fe40003f26270 */
[----:B------:R-:W-:Y:S01]  /*2140*/  LOP3.LUT R52, R68, 0x10, RZ, 0xfc, !PT ;  /* 0x0000001044347812 */ /* 0x000fe200078efcff */
[----:B------:R-:W-:Y:S01]  /*2150*/  HMMA.16816.F32 R20, R4, R22, RZ ;  /* 0x000000160414723c */ /* 0x000fe200000018ff */
[----:B------:R-:W-:-:S02]  /*2160*/  FSEL R69, R51, -INF , !P4 ;  /* 0xff80000033457808 */ /* 0x000fc40006000000 */
[----:B------:R-:W-:Y:S02]  /*2170*/  FSEL R72, R16, -INF , !P3 ;  /* 0xff80000010487808 */ /* 0x000fe40005800000 */
[----:B------:R-:W-:Y:S01]  /*2180*/  ISETP.GE.AND P4, PT, R52, R81, PT ;  /* 0x000000513400720c */ /* 0x000fe20003f86270 */
[----:B-1----:R-:W-:Y:S01]  /*2190*/  HMMA.16816.F32 R24, R36, R32, R24 ;  /* 0x000000202418723c */ /* 0x002fe20000001818 */
[----:B------:R-:W-:Y:S02]  /*21a0*/  LOP3.LUT R16, R68, 0x18, RZ, 0xfc, !PT ;  /* 0x0000001844107812 */ /* 0x000fe400078efcff */
[----:B------:R-:W-:Y:S02]  /*21b0*/  ISETP.GE.AND P3, PT, R52, R73, PT ;  /* 0x000000493400720c */ /* 0x000fe40003f66270 */
[----:B------:R-:W-:Y:S01]  /*21c0*/  FSEL R79, R19, -INF , !P1 ;  /* 0xff800000134f7808 */ /* 0x000fe20004800000 */
[----:B------:R-:W-:Y:S01]  /*21d0*/  HMMA.16816.F32 R52, R4, R44, RZ ;  /* 0x0000002c0434723c */ /* 0x000fe200000018ff */
[----:B------:R-:W-:-:S02]  /*21e0*/  FSEL R76, R12, -INF , !P4 ;  /* 0xff8000000c4c7808 */ /* 0x000fc40006000000 */
[----:B------:R-:W-:Y:S02]  /*21f0*/  LOP3.LUT R56, R68, 0x11, RZ, 0xfc, !PT ;  /* 0x0000001144387812 */ /* 0x000fe400078efcff */
[----:B------:R-:W-:Y:S01]  /*2200*/  FSEL R71, R18, -INF , !P5 ;  /* 0xff80000012477808 */ /* 0x000fe20006800000 */
[----:B------:R-:W-:Y:S01]  /*2210*/  HMMA.16816.F32 R44, R4, R46, RZ ;  /* 0x0000002e042c723c */ /* 0x000fe200000018ff */
[----:B------:R-:W-:Y:S02]  /*2220*/  FSEL R74, R17, -INF , !P2 ;  /* 0xff800000114a7808 */ /* 0x000fe40005000000 */
[C---:B------:R-:W-:Y:S02]  /*2230*/  ISETP.GE.AND P1, PT, R16.reuse, R81, PT ;  /* 0x000000511000720c */ /* 0x040fe40003f26270 */
[----:B------:R-:W-:Y:S01]  /*2240*/  ISETP.GE.AND P4, PT, R16, R73, PT ;  /* 0x000000491000720c */ /* 0x000fe20003f86270 */
[----:B------:R-:W-:Y:S01]  /*2250*/  HMMA.16816.F32 R20, R36, R34, R20 ;  /* 0x000000222414723c */ /* 0x000fe20000001814 */
[----:B------:R-:W1:Y:S01]  /*2260*/  LDSM.16.M88.4 R16, [R65+0x2400] ;  /* 0x002400004110783b */ /* 0x000e620000000200 */
[----:B------:R-:W-:-:S02]  /*2270*/  ISETP.GE.AND P5, PT, R56, R81, PT ;  /* 0x000000513800720c */ /* 0x000fc40003fa6270 */
[----:B------:R-:W-:Y:S02]  /*2280*/  ISETP.GE.AND P2, PT, R56, R73, PT ;  /* 0x000000493800720c */ /* 0x000fe40003f46270 */
[----:B------:R-:W4:Y:S01]  /*2290*/  LDSM.16.M88.4 R56, [R133+0x1000] ;  /* 0x001000008538783b */ /* 0x000f220000000200 */
[C---:B------:R-:W-:Y:S02]  /*22a0*/  LOP3.LUT R32, R68.reuse, 0x19, RZ, 0xfc, !PT ;  /* 0x0000001944207812 */ /* 0x040fe400078efcff */
[----:B------:R-:W-:Y:S02]  /*22b0*/  LOP3.LUT R12, R68, 0x20, RZ, 0xfc, !PT ;  /* 0x00000020440c7812 */ /* 0x000fe400078efcff */
[----:B------:R-:W-:Y:S01]  /*22c0*/  FSEL R77, R14, -INF , !P3 ;  /* 0xff8000000e4d7808 */ /* 0x000fe20005800000 */
[----:B--2---:R-:W-:Y:S01]  /*22d0*/  HMMA.16816.F32 R52, R36, R28, R52 ;  /* 0x0000001c2434723c */ /* 0x004fe20000001834 */
[----:B------:R-:W-:Y:S02]  /*22e0*/  ISETP.GE.AND P3, PT, R32, R81, PT ;  /* 0x000000512000720c */ /* 0x000fe40003f66270 */
[----:B------:R-:W-:-:S02]  /*22f0*/  FSEL R78, R13, -INF , !P5 ;  /* 0xff8000000d4e7808 */ /* 0x000fc40006800000 */
[----:B------:R-:W-:Y:S01]  /*2300*/  FSEL R80, R8, -INF , !P1 ;  /* 0xff80000008507808 */ /* 0x000fe20004800000 */
[----:B------:R-:W-:Y:S01]  /*2310*/  HMMA.16816.F32 R44, R36, R30, R44 ;  /* 0x0000001e242c723c */ /* 0x000fe2000000182c */
[----:B------:R-:W-:Y:S01]  /*2320*/  ISETP.GE.AND P5, PT, R32, R73, PT ;  /* 0x000000492000720c */ /* 0x000fe20003fa6270 */
[----:B------:R-:W-:Y:S01]  /*2330*/  LDSM.16.M88.4 R28, [R65+0x2800] ;  /* 0x00280000411c783b */ /* 0x000fe20000000200 */
[----:B------:R-:W-:Y:S02]  /*2340*/  FSEL R83, R15, -INF , !P2 ;  /* 0xff8000000f537808 */ /* 0x000fe40005000000 */
[----:B------:R-:W-:Y:S02]  /*2350*/  LOP3.LUT R8, R68, 0x21, RZ, 0xfc, !PT ;  /* 0x0000002144087812 */ /* 0x000fe400078efcff */
[C---:B------:R-:W-:Y:S02]  /*2360*/  ISETP.GE.AND P2, PT, R12.reuse, R81, PT ;  /* 0x000000510c00720c */ /* 0x040fe40003f46270 */
[----:B------:R-:W-:-:S02]  /*2370*/  ISETP.GE.AND P1, PT, R12, R73, PT ;  /* 0x000000490c00720c */ /* 0x000fc40003f26270 */
[----:B------:R-:W-:Y:S02]  /*2380*/  LOP3.LUT R12, R68, 0x28, RZ, 0xfc, !PT ;  /* 0x00000028440c7812 */ /* 0x000fe400078efcff */
[----:B------:R-:W-:Y:S02]  /*2390*/  FSEL R95, R10, -INF , !P4 ;  /* 0xff8000000a5f7808 */ /* 0x000fe40006000000 */
[----:B------:R-:W-:Y:S02]  /*23a0*/  FSEL R82, R9, -INF , !P3 ;  /* 0xff80000009527808 */ /* 0x000fe40005800000 */
[C---:B------:R-:W-:Y:S02]  /*23b0*/  ISETP.GE.AND P4, PT, R8.reuse, R81, PT ;  /* 0x000000510800720c */ /* 0x040fe40003f86270 */
[----:B------:R-:W-:Y:S02]  /*23c0*/  ISETP.GE.AND P3, PT, R8, R73, PT ;  /* 0x000000490800720c */ /* 0x000fe40003f66270 */
[----:B------:R-:W-:-:S02]  /*23d0*/  FSEL R93, R11, -INF , !P5 ;  /* 0xff8000000b5d7808 */ /* 0x000fc40006800000 */
[C---:B---3--:R-:W-:Y:S01]  /*23e0*/  HMMA.16816.F32 R8, R4.reuse, R40, RZ ;  /* 0x000000280408723c */ /* 0x048fe200000018ff */
[----:B------:R-:W-:Y:S02]  /*23f0*/  FSEL R61, R24, -INF , !P2 ;  /* 0xff800000183d7808 */ /* 0x000fe40005000000 */
[C---:B------:R-:W-:Y:S02]  /*2400*/  ISETP.GE.AND P5, PT, R12.reuse, R81, PT ;  /* 0x000000510c00720c */ /* 0x040fe40003fa6270 */
[----:B------:R-:W-:Y:S01]  /*2410*/  ISETP.GE.AND P2, PT, R12, R73, PT ;  /* 0x000000490c00720c */ /* 0x000fe20003f46270 */
[----:B------:R-:W-:Y:S01]  /*2420*/  HMMA.16816.F32 R40, R4, R42, RZ ;  /* 0x0000002a0428723c */ /* 0x000fe200000018ff */
[----:B------:R-:W2:Y:S01]  /*2430*/  LDSM.16.M88.4 R12, [R133+0x1400] ;  /* 0x00140000850c783b */ /* 0x000ea20000000200 */
        /* <DEDUP_REMOVED lines=8> */
[C---:B------:R-:W-:Y:S01]  /*24c0*/  ISETP.GE.AND P4, PT, R32.reuse, R73, PT ;  /* 0x000000492000720c */ /* 0x040fe20003f86270 */
[----:B-1----:R-:W-:Y:S01]  /*24d0*/  HMMA.16816.F32 R24, R4, R16, RZ ;  /* 0x000000100418723c */ /* 0x002fe200000018ff */
[----:B------:R-:W-:Y:S02]  /*24e0*/  ISETP.GE.AND P1, PT, R32, R81, PT ;  /* 0x000000512000720c */ /* 0x000fe40003f26270 */
[C---:B------:R-:W-:Y:S01]  /*24f0*/  LOP3.LUT R20, R68.reuse, 0x31, RZ, 0xfc, !PT ;  /* 0x0000003144147812 */ /* 0x040fe200078efcff */
[----:B------:R-:W1:Y:S01]  /*2500*/  LDSM.16.M88.4 R32, [R133+0x1800] ;  /* 0x001800008520783b */ /* 0x000e620000000200 */
[----:B------:R-:W-:Y:S01]  /*2510*/  FSEL R91, R23, -INF , !P4 ;  /* 0xff800000175b7808 */ /* 0x000fe20006000000 */
[----:B----4-:R-:W-:Y:S01]  /*2520*/  HMMA.16816.F32 R8, R36, R56, R8 ;  /* 0x000000382408723c */ /* 0x010fe20000001808 */
[----:B------:R-:W-:Y:S02]  /*2530*/  LOP3.LUT R16, R68, 0x38, RZ, 0xfc, !PT ;  /* 0x0000003844107812 */ /* 0x000fe400078efcff */
[----:B------:R-:W-:-:S02]  /*2540*/  FSEL R49, R52, -INF , !P3 ;  /* 0xff80000034317808 */ /* 0x000fc40005800000 */
[----:B------:R-:W-:Y:S01]  /*2550*/  FSEL R85, R22, -INF , !P2 ;  /* 0xff80000016557808 */ /* 0x000fe20005000000 */
[----:B------:R-:W-:Y:S01]  /*2560*/  HMMA.16816.F32 R40, R36, R58, R40 ;  /* 0x0000003a2428723c */ /* 0x000fe20000001828 */
[----:B------:R-:W-:Y:S02]  /*2570*/  FSEL R84, R21, -INF , !P1 ;  /* 0xff80000015547808 */ /* 0x000fe40004800000 */
[C---:B------:R-:W-:Y:S02]  /*2580*/  ISETP.GE.AND P4, PT, R16.reuse, R81, PT ;  /* 0x000000511000720c */ /* 0x040fe40003f86270 */
[----:B------:R-:W-:Y:S02]  /*2590*/  ISETP.GE.AND P3, PT, R16, R73, PT ;  /* 0x000000491000720c */ /* 0x000fe40003f66270 */
[C---:B------:R-:W-:Y:S01]  /*25a0*/  ISETP.GE.AND P2, PT, R20.reuse, R81, PT ;  /* 0x000000511400720c */ /* 0x040fe20003f46270 */
[----:B------:R-:W-:Y:S01]  /*25b0*/  HMMA.16816.F32 R16, R4, R18, RZ ;  /* 0x000000120410723c */ /* 0x000fe200000018ff */
[----:B------:R-:W-:-:S02]  /*25c0*/  ISETP.GE.AND P1, PT, R20, R73, PT ;  /* 0x000000491400720c */ /* 0x000fc40003f26270 */
[----:B------:R-:W3:Y:S01]  /*25d0*/  LDSM.16.M88.4 R20, [R65+0x2c00] ;  /* 0x002c00004114783b */ /* 0x000ee20000000200 */
[C---:B------:R-:W-:Y:S02]  /*25e0*/  LOP3.LUT R66, R68.reuse, 0x39, RZ, 0xfc, !PT ;  /* 0x0000003944427812 */ /* 0x040fe400078efcff */
[----:B------:R-:W-:Y:S01]  /*25f0*/  LOP3.LUT R52, R68, 0x40, RZ, 0xfc, !PT ;  /* 0x0000004044347812 */ /* 0x000fe200078efcff */
[----:B--2---:R-:W-:Y:S01]  /*2600*/  HMMA.16816.F32 R24, R36, R12, R24 ;  /* 0x0000000c2418723c */ /* 0x004fe20000001818 */
[----:B------:R-:W-:Y:S02]  /*2610*/  FSEL R51, R54, -INF , !P5 ;  /* 0xff80000036337808 */ /* 0x000fe40006800000 */
[----:B------:R-:W-:Y:S02]  /*2620*/  ISETP.GE.AND P5, PT, R66, R81, PT ;  /* 0x000000514200720c */ /* 0x000fe40003fa6270 */
[----:B------:R-:W-:Y:S02]  /*2630*/  FSEL R58, R44, -INF , !P4 ;  /* 0xff8000002c3a7808 */ /* 0x000fe40006000000 */
[----:B------:R-:W-:-:S02]  /*2640*/  FSEL R56, R53, -INF , !P2 ;  /* 0xff80000035387808 */ /* 0x000fc40005000000 */
[----:B------:R-:W-:Y:S02]  /*2650*/  FSEL R59, R55, -INF , !P1 ;  /* 0xff800000373b7808 */ /* 0x000fe40004800000 */
[----:B------:R-:W-:Y:S02]  /*2660*/  LOP3.LUT R44, R68, 0x41, RZ, 0xfc, !PT ;  /* 0x00000041442c7812 */ /* 0x000fe400078efcff */
[----:B------:R-:W-:Y:S02]  /*2670*/  ISETP.GE.AND P2, PT, R66, R73, PT ;  /* 0x000000494200720c */ /* 0x000fe40003f46270 */
[----:B------:R-:W-:Y:S02]  /*2680*/  ISETP.GE.AND P1, PT, R52, R81, PT ;  /* 0x000000513400720c */ /* 0x000fe40003f26270 */
[----:B------:R-:W-:Y:S01]  /*2690*/  LOP3.LUT R12, R68, 0x48, RZ, 0xfc, !PT ;  /* 0x00000048440c7812 */ /* 0x000fe200078efcff */
[----:B------:R-:W-:Y:S01]  /*26a0*/  HMMA.16816.F32 R16, R36, R14, R16 ;  /* 0x0000000e2410723c */ /* 0x000fe20000001810 */
[----:B------:R-:W-:-:S02]  /*26b0*/  FSEL R67, R46, -INF , !P3 ;  /* 0xff8000002e437808 */ /* 0x000fc40005800000 */
[----:B------:R-:W-:Y:S02]  /*26c0*/  FSEL R66, R45, -INF , !P5 ;  /* 0xff8000002d427808 */ /* 0x000fe40006800000 */
[C---:B------:R-:W-:Y:S02]  /*26d0*/  ISETP.GE.AND P3, PT, R44.reuse, R81, PT ;  /* 0x000000512c00720c */ /* 0x040fe40003f66270 */
[-C--:B------:R-:W-:Y:S02]  /*26e0*/  ISETP.GE.AND P5, PT, R44, R73.reuse, PT ;  /* 0x000000492c00720c */ /* 0x080fe40003fa6270 */
[----:B------:R-:W-:Y:S02]  /*26f0*/  ISETP.GE.AND P4, PT, R52, R73, PT ;  /* 0x000000493400720c */ /* 0x000fe40003f86270 */
[----:B------:R-:W-:Y:S01]  /*2700*/  FSEL R89, R47, -INF , !P2 ;  /* 0xff8000002f597808 */ /* 0x000fe20005000000 */
[----:B------:R-:W-:Y:S01]  /*2710*/  HMMA.16816.F32 R52, R4, R28, RZ ;  /* 0x0000001c0434723c */ /* 0x000fe200000018ff */
[----:B------:R-:W-:-:S02]  /*2720*/  FSEL R44, R8, -INF , !P1 ;  /* 0xff800000082c7808 */ /* 0x000fc40004800000 */
[C---:B------:R-:W-:Y:S02]  /*2730*/  ISETP.GE.AND P2, PT, R12.reuse, R81, PT ;  /* 0x000000510c00720c */ /* 0x040fe40003f46270 */
[----:B------:R-:W-:Y:S01]  /*2740*/  ISETP.GE.AND P1, PT, R12, R73, PT ;  /* 0x000000490c00720c */ /* 0x000fe20003f26270 */
[----:B------:R-:W-:Y:S01]  /*2750*/  HMMA.16816.F32 R28, R4, R30, RZ ;  /* 0x0000001e041c723c */ /* 0x000fe200000018ff */
[----:B------:R-:W2:Y:S01]  /*2760*/  LDSM.16.M88.4 R12, [R133+0x1c00] ;  /* 0x001c0000850c783b */ /* 0x000ea20000000200 */
[----:B------:R-:W-:Y:S01]  /*2770*/  LOP3.LUT R8, R68, 0x49, RZ, 0xfc, !PT ;  /* 0x0000004944087812 */ /* 0x000fe200078efcff */
[----:B------:R-:W-:-:S04]  /*2780*/  DEPBAR.LE SB0, 0x0 ;  /* 0x000080000000791a */ /* 0x000fc80000000000 */
[----:B------:R-:W-:Y:S02]  /*2790*/  FSEL R45, R10, -INF , !P4 ;  /* 0xff8000000a2d7808 */ /* 0x000fe40006000000 */
[----:B------:R-:W-:Y:S02]  /*27a0*/  FSEL R46, R9, -INF , !P3 ;  /* 0xff800000092e7808 */ /* 0x000fe40005800000 */
[C---:B------:R-:W-:Y:S02]  /*27b0*/  ISETP.GE.AND P4, PT, R8.reuse, R81, PT ;  /* 0x000000510800720c */ /* 0x040fe40003f86270 */
[----:B------:R-:W-:Y:S02]  /*27c0*/  ISETP.GE.AND P3, PT, R8, R73, PT ;  /* 0x000000490800720c */ /* 0x000fe40003f66270 */
[----:B------:R-:W-:Y:S02]  /*27d0*/  LOP3.LUT R8, R68, 0x50, RZ, 0xfc, !PT ;  /* 0x0000005044087812 */ /* 0x000fe400078efcff */
[----:B------:R-:W-:Y:S01]  /*27e0*/  FSEL R57, R11, -INF , !P5 ;  /* 0xff8000000b397808 */ /* 0x000fe20006800000 */
[----:B-1----:R-:W-:Y:S01]  /*27f0*/  HMMA.16816.F32 R52, R36, R32, R52 ;  /* 0x000000202434723c */ /* 0x002fe20000001834 */
[----:B------:R-:W-:-:S02]  /*2800*/  FSEL R40, R40, -INF , !P2 ;  /* 0xff80000028287808 */ /* 0x000fc40005000000 */
[C---:B------:R-:W-:Y:S02]  /*2810*/  ISETP.GE.AND P5, PT, R8.reuse, R81, PT ;  /* 0x000000510800720c */ /* 0x040fe40003fa6270 */
[----:B------:R-:W-:Y:S01]  /*2820*/  ISETP.GE.AND P2, PT, R8, R73, PT ;  /* 0x000000490800720c */ /* 0x000fe20003f46270 */
[----:B------:R-:W-:Y:S01]  /*2830*/  HMMA.16816.F32 R28, R36, R34, R28 ;  /* 0x00000022241c723c */ /* 0x000fe2000000181c */
[----:B------:R-:W-:Y:S02]  /*2840*/  LOP3.LUT R86, R68, 0x51, RZ, 0xfc, !PT ;  /* 0x0000005144567812 */ /* 0x000fe400078efcff */
[----:B------:R-:W-:Y:S02]  /*2850*/  FSEL R47, R42, -INF , !P1 ;  /* 0xff8000002a2f7808 */ /* 0x000fe40004800000 */
[----:B------:R-:W-:Y:S01]  /*2860*/  FSEL R41, R41, -INF , !P4 ;  /* 0xff80000029297808 */ /* 0x000fe20006000000 */
[----:B---3--:R-:W-:Y:S01]  /*2870*/  HMMA.16816.F32 R8, R4, R20, RZ ;  /* 0x000000140408723c */ /* 0x008fe200000018ff */
[----:B------:R-:W-:-:S02]  /*2880*/  FSEL R65, R43, -INF , !P3 ;  /* 0xff8000002b417808 */ /* 0x000fc40005800000 */
[----:B------:R-:W-:Y:S01]  /*2890*/  FSEL R24, R24, -INF , !P5 ;  /* 0xff80000018187808 */ /* 0x000fe20006800000 */
[----:B------:R-:W-:Y:S01]  /*28a0*/  BAR.SYNC.DEFER_BLOCKING 0x0 ;  /* 0x0000000000007b1d */ /* 0x000fe20000010000 */
[----:B------:R-:W-:Y:S01]  /*28b0*/  ISETP.GE.AND P1, PT, R86, R81, PT ;  /* 0x000000515600720c */ /* 0x000fe20003f26270 */
[----:B------:R-:W-:Y:S01]  /*28c0*/  HMMA.16816.F32 R4, R4, R22, RZ ;  /* 0x000000160404723c */ /* 0x000fe200000018ff */
[----:B------:R-:W-:Y:S02]  /*28d0*/  LOP3.LUT R20, R68, 0x58, RZ, 0xfc, !PT ;  /* 0x0000005844147812 */ /* 0x000fe400078efcff */
[----:B------:R-:W-:Y:S02]  /*28e0*/  ISETP.GE.AND P4, PT, R86, R73, PT ;  /* 0x000000495600720c */ /* 0x000fe40003f86270 */
[C---:B------:R-:W-:Y:S02]  /*28f0*/  ISETP.GE.AND P3, PT, R20.reuse, R81, PT ;  /* 0x000000511400720c */ /* 0x040fe40003f66270 */
[----:B------:R-:W-:-:S02]  /*2900*/  ISETP.GE.AND P5, PT, R20, R73, PT ;  /* 0x000000491400720c */ /* 0x000fc40003fa6270 */
[C---:B------:R-:W-:Y:S02]  /*2910*/  LOP3.LUT R32, R68.reuse, 0x59, RZ, 0xfc, !PT ;  /* 0x0000005944207812 */ /* 0x040fe400078efcff */
[----:B------:R-:W-:Y:S02]  /*2920*/  LOP3.LUT R20, R68, 0x60, RZ, 0xfc, !PT ;  /* 0x0000006044147812 */ /* 0x000fe400078efcff */
[----:B------:R-:W-:Y:S02]  /*2930*/  FSEL R33, R26, -INF , !P2 ;  /* 0xff8000001a217808 */ /* 0x000fe40005000000 */
[----:B------:R-:W-:Y:S02]  /*2940*/  FSEL R26, R25, -INF , !P1 ;  /* 0xff800000191a7808 */ /* 0x000fe40004800000 */
[----:B------:R-:W-:Y:S01]  /*2950*/  FSEL R35, R27, -INF , !P4 ;  /* 0xff8000001b237808 */ /* 0x000fe20006000000 */
[----:B--2---:R-:W-:Y:S01]  /*2960*/  HMMA.16816.F32 R8, R36, R12, R8 ;  /* 0x0000000c2408723c */ /* 0x004fe20000001808 */
[----:B------:R-:W-:-:S02]  /*2970*/  FSEL R16, R16, -INF , !P3 ;  /* 0xff80000010107808 */ /* 0x000fc40005800000 */
[C---:B------:R-:W-:Y:S02]  /*2980*/  ISETP.GE.AND P2, PT, R32.reuse, R81, PT ;  /* 0x000000512000720c */ /* 0x040fe40003f46270 */
[----:B------:R-:W-:Y:S02]  /*2990*/  ISETP.GE.AND P1, PT, R32, R73, PT ;  /* 0x000000492000720c */ /* 0x000fe40003f26270 */
[C---:B------:R-:W-:Y:S02]  /*29a0*/  ISETP.GE.AND P4, PT, R20.reuse, R81, PT ;  /* 0x000000511400720c */ /* 0x040fe40003f86270 */
[----:B------:R-:W-:Y:S02]  /*29b0*/  ISETP.GE.AND P3, PT, R20, R73, PT ;  /* 0x000000491400720c */ /* 0x000fe40003f66270 */
[C---:B------:R-:W-:Y:S02]  /*29c0*/  LOP3.LUT R22, R68.reuse, 0x61, RZ, 0xfc, !PT ;  /* 0x0000006144167812 */ /* 0x040fe400078efcff */
[----:B------:R-:W-:-:S02]  /*29d0*/  LOP3.LUT R20, R68, 0x68, RZ, 0xfc, !PT ;  /* 0x0000006844147812 */ /* 0x000fc400078efcff */
[----:B------:R-:W-:Y:S02]  /*29e0*/  FSEL R27, R18, -INF , !P5 ;  /* 0xff800000121b7808 */ /* 0x000fe40006800000 */
[----:B------:R-:W-:Y:S02]  /*29f0*/  FSEL R18, R17, -INF , !P2 ;  /* 0xff80000011127808 */ /* 0x000fe40005000000 */
[----:B------:R-:W-:Y:S02]  /*2a00*/  FSEL R43, R19, -INF , !P1 ;  /* 0xff800000132b7808 */ /* 0x000fe40004800000 */
[----:B------:R-:W-:Y:S02]  /*2a10*/  ISETP.GE.AND P2, PT, R22, R73, PT ;  /* 0x000000491600720c */ /* 0x000fe40003f46270 */
[----:B------:R-:W-:Y:S02]  /*2a20*/  ISETP.GE.AND P1, PT, R20, R81, PT ;  /* 0x000000511400720c */ /* 0x000fe40003f26270 */
[----:B------:R-:W-:-:S02]  /*2a30*/  LOP3.LUT R12, R68, 0x70, RZ, 0xfc, !PT ;  /* 0x00000070440c7812 */ /* 0x000fc400078efcff */
[----:B------:R-:W-:Y:S02]  /*2a40*/  FSEL R19, R55, -INF , !P2 ;  /* 0xff80000037137808 */ /* 0x000fe40005000000 */
[----:B------:R-:W-:Y:S02]  /*2a50*/  FSEL R28, R28, -INF , !P1 ;  /* 0xff8000001c1c7808 */ /* 0x000fe40004800000 */
[C---:B------:R-:W-:Y:S02]  /*2a60*/  ISETP.GE.AND P2, PT, R12.reuse, R81, PT ;  /* 0x000000510c00720c */ /* 0x040fe40003f46270 */
[----:B------:R-:W-:Y:S02]  /*2a70*/  ISETP.GE.AND P1, PT, R12, R73, PT ;  /* 0x000000490c00720c */ /* 0x000fe40003f26270 */
[----:B------:R-:W-:Y:S01]  /*2a80*/  HMMA.16816.F32 R12, R36, R14, R4 ;  /* 0x0000000e240c723c */ /* 0x000fe20000001804 */
[----:B------:R-:W-:Y:S02]  /*2a90*/  ISETP.GE.AND P5, PT, R22, R81, PT ;  /* 0x000000511600720c */ /* 0x000fe40003fa6270 */
[----:B------:R-:W-:-:S02]  /*2aa0*/  LOP3.LUT R22, R68, 0x69, RZ, 0xfc, !PT ;  /* 0x0000006944167812 */ /* 0x000fc400078efcff */
[----:B------:R-:W-:Y:S02]  /*2ab0*/  FSEL R52, R52, -INF , !P4 ;  /* 0xff80000034347808 */ /* 0x000fe40006000000 */
[----:B------:R-:W-:Y:S02]  /*2ac0*/  FSEL R17, R54, -INF , !P3 ;  /* 0xff80000036117808 */ /* 0x000fe40005800000 */
[----:B------:R-:W-:Y:S02]  /*2ad0*/  FSEL R53, R53, -INF , !P5 ;  /* 0xff80000035357808 */ /* 0x000fe40006800000 */
        /* <DEDUP_REMOVED lines=15> */
[----:B------:R-:W-:Y:S02]  /*2bd0*/  LOP3.LUT R4, R68, 0x79, RZ, 0xfc, !PT ;  /* 0x0000007944047812 */ /* 0x000fe400078efcff */
[----:B------:R-:W-:Y:S02]  /*2be0*/  FSEL R32, R9, -INF , !P4 ;  /* 0xff80000009207808 */ /* 0x000fe40006000000 */
[----:B------:R-:W-:Y:S02]  /*2bf0*/  FSEL R23, R11, -INF , !P3 ;  /* 0xff8000000b177808 */ /* 0x000fe40005800000 */
[----:B------:R-:W-:Y:S02]  /*2c00*/  FSEL R48, R48, -INF , !P1 ;  /* 0xff80000030307808 */ /* 0x000fe40004800000 */
[----:B------:R-:W-:Y:S02]  /*2c10*/  ISETP.GE.AND P4, PT, R4, R81, PT ;  /* 0x000000510400720c */ /* 0x000fe40003f86270 */
[----:B------:R-:W-:-:S02]  /*2c20*/  ISETP.GE.AND P3, PT, R68, R73, PT ;  /* 0x000000494400720c */ /* 0x000fc40003f66270 */
[----:B------:R-:W-:Y:S01]  /*2c30*/  ISETP.GE.AND P1, PT, R4, R73, PT ;  /* 0x000000490400720c */ /* 0x000fe20003f26270 */
[----:B------:R-:W-:Y:S01]  /*2c40*/  IMAD.IADD R4, R2, 0x1, R75 ;  /* 0x0000000102047824 */ /* 0x000fe200078e024b */
        /* <DEDUP_REMOVED lines=64> */
.L_x_4241:
[----:B------:R-:W-:-:S04]  /*3050*/  ULEA UR6, -UR6, URZ, 0x7 ;  /* 0x0000003f06067291 */ /* 0x000fc8000f8e393f */
[----:B------:R-:W-:Y:S02]  /*3060*/  USHF.R.S32.HI UR4, URZ, 0x1f, UR6 ;  /* 0x0000001f3f047899 */ /* 0x000fe40008011406 */
[----:B------:R-:W-:-:S04]  /*3070*/  MOV R8, UR6 ;  /* 0x0000000600087c02 */ /* 0x000fc80008000f00 */
[----:B------:R-:W-:-:S07]  /*3080*/  MOV R0, UR4 ;  /* 0x0000000400007c02 */ /* 0x000fce0008000f00 */
.L_x_4242:
        /* <DEDUP_REMOVED lines=16> */
.L_x_4240:
[----:B-1----:R-:W-:Y:S01]  /*3190*/  FMNMX.FTZ R7, R48, R70, !PT ;  /* 0x0000004630077209 */ /* 0x002fe20007810000 */
[----:B------:R-:W-:Y:S01]  /*31a0*/  ULDC UR4, c[0x0][0x2ec] ;  /* 0x0000bb0000047ab9 */ /* 0x000fe20000000800 */
[----:B------:R-:W-:Y:S02]  /*31b0*/  LEA R132, R4, UR5, 0x1 ;  /* 0x0000000504847c11 */ /* 0x000fe4000f8e08ff */
[----:B------:R-:W-:Y:S02]  /*31c0*/  FMNMX.FTZ R7, R72, R7, !PT ;  /* 0x0000000748077209 */ /* 0x000fe40007810000 */
[----:B------:R-:W-:Y:S02]  /*31d0*/  IADD3 R131, R3, R132, RZ ;  /* 0x0000008403837210 */ /* 0x000fe40007ffe0ff */
[----:B------:R-:W-:-:S04]  /*31e0*/  FMNMX.FTZ R7, R74, R7, !PT ;  /* 0x000000074a077209 */ /* 0x000fc80007810000 */
[----:B------:R-:W-:-:S04]  /*31f0*/  FMNMX.FTZ R7, R76, R7, !PT ;  /* 0x000000074c077209 */ /* 0x000fc80007810000 */
[----:B------:R-:W-:-:S04]  /*3200*/  FMNMX.FTZ R7, R78, R7, !PT ;  /* 0x000000074e077209 */ /* 0x000fc80007810000 */
[----:B------:R-:W-:-:S04]  /*3210*/  FMNMX.FTZ R7, R80, R7, !PT ;  /* 0x0000000750077209 */ /* 0x000fc80007810000 */
[----:B------:R-:W-:-:S04]  /*3220*/  FMNMX.FTZ R0, R82, R7, !PT ;  /* 0x0000000752007209 */ /* 0x000fc80007810000 */
        /* <DEDUP_REMOVED lines=68> */
[--C-:B------:R-:W-:Y:S01]  /*3670*/  FFMA.FTZ R12, R48, UR4, -R55.reuse ;  /* 0x00000004300c7c23 */ /* 0x100fe20008010837 */
[----:B------:R-:W2:Y:S01]  /*3680*/  LDSM.16.MT88.4 R72, [R132+0x3000] ;  /* 0x003000008448783b */ /* 0x000ea20000004200 */
        /* <DEDUP_REMOVED lines=16> */
[----:B-1----:R-:W-:Y:S01]  /*3790*/  FMNMX.FTZ R0, R6, R7, !PT ;  /* 0x0000000706007209 */ /* 0x002fe20007810000 */
[----:B------:R-:W-:Y:S01]  /*37a0*/  FFMA.FTZ R36, R36, UR4, -R55 ;  /* 0x0000000424247c23 */ /* 0x000fe20008010837 */
[----:B------:R-:W1:Y:S02]  /*37b0*/  MUFU.EX2 R13, R13 ;  /* 0x0000000d000d7308 */ /* 0x000e640000000800 */
[C---:B------:R-:W-:Y:S01]  /*37c0*/  FSETP.NEU.FTZ.AND P1, PT, R0.reuse, -INF , PT ;  /* 0xff8000000000780b */ /* 0x040fe20003f3d000 */
[----:B------:R-:W-:-:S05]  /*37d0*/  FMUL.FTZ R22, R0, UR4 ;  /* 0x0000000400167c20 */ /* 0x000fca0008410000 */
[----:B------:R-:W-:Y:S01]  /*37e0*/  FSEL R22, R22, RZ, P1 ;  /* 0x000000ff16167208 */ /* 0x000fe20000800000 */
[----:B------:R-:W3:Y:S04]  /*37f0*/  MUFU.EX2 R15, R15 ;  /* 0x0000000f000f7308 */ /* 0x000ee80000000800 */
[--C-:B------:R-:W-:Y:S01]  /*3800*/  FFMA.FTZ R54, R5, UR4, -R22.reuse ;  /* 0x0000000405367c23 */ /* 0x100fe20008010816 */
[--C-:B------:R-:W-:Y:S01]  /*3810*/  FFMA.FTZ R101, R69, UR4, -R22.reuse ;  /* 0x0000000445657c23 */ /* 0x100fe20008010816 */
[--C-:B------:R-:W-:Y:S01]  /*3820*/  FFMA.FTZ R86, R71, UR4, -R22.reuse ;  /* 0x0000000447567c23 */ /* 0x100fe20008010816 */
[--C-:B------:R-:W-:Y:S01]  /*3830*/  FFMA.FTZ R103, R79, UR4, -R22.reuse ;  /* 0x000000044f677c23 */ /* 0x100fe20008010816 */
[----:B------:R-:W4:Y:S01]  /*3840*/  LDSM.16.MT88.4 R4, [R131+0x3000] ;  /* 0x003000008304783b */ /* 0x000f220000004200 */
        /* <DEDUP_REMOVED lines=8> */
[----:B---3--:R-:W-:Y:S01]  /*38d0*/  F2FP.F16.F32.PACK_AB R82, R15, R14 ;  /* 0x0000000e0f52723e */ /* 0x008fe200000000ff */
        /* <DEDUP_REMOVED lines=14> */
[----:B------:R-:W-:Y:S01]  /*39c0*/  FFMA.FTZ R46, R40, UR4, -R55 ;  /* 0x00000004282e7c23 */ /* 0x000fe20008010837 */
[--C-:B------:R-:W-:Y:S01]  /*39d0*/  FFMA.FTZ R67, R45, UR4, -R22.reuse ;  /* 0x000000042d437c23 */ /* 0x100fe20008010816 */
[----:B------:R-:W5:Y:S01]  /*39e0*/  MUFU.EX2 R103, R103 ;  /* 0x0000006700677308 */ /* 0x000f620000000800 */
[----:B-1----:R-:W-:Y:S01]  /*39f0*/  F2FP.F16.F32.PACK_AB R81, R101, R54 ;  /* 0x000000366551723e */ /* 0x002fe200000000ff */
[--C-:B------:R-:W-:Y:S01]  /*3a00*/  FFMA.FTZ R92, R57, UR4, -R22.reuse ;  /* 0x00000004395c7c23 */ /* 0x100fe20008010816 */
[--C-:B------:R-:W-:Y:S01]  /*3a10*/  FFMA.FTZ R45, R47, UR4, -R22.reuse ;  /* 0x000000042f2d7c23 */ /* 0x100fe20008010816 */
[--C-:B------:R-:W-:Y:S01]  /*3a20*/  FFMA.FTZ R40, R65, UR4, -R22.reuse ;  /* 0x0000000441287c23 */ /* 0x100fe20008010816 */
[----:B------:R-:W-:Y:S01]  /*3a30*/  FADD.FTZ R13, R12, R13 ;  /* 0x0000000d0c0d7221 */ /* 0x000fe20000010000 */
[----:B------:R-:W-:Y:S01]  /*3a40*/  FADD.FTZ R101, R54, R101 ;  /* 0x0000006536657221 */ /* 0x000fe20000010000 */
[--C-:B------:R-:W-:Y:S01]  /*3a50*/  FFMA.FTZ R65, R16, UR4, -R55.reuse ;  /* 0x0000000410417c23 */ /* 0x100fe20008010837 */
[----:B------:R-:W-:Y:S01]  /*3a60*/  MUFU.EX2 R99, R99 ;  /* 0x0000006300637308 */ /* 0x000fe20000000800 */
[--C-:B------:R-:W-:Y:S01]  /*3a70*/  FFMA.FTZ R47, R52, UR4, -R55.reuse ;  /* 0x00000004342f7c23 */ /* 0x100fe20008010837 */
[----:B------:R-:W-:Y:S01]  /*3a80*/  FFMA.FTZ R57, R26, UR4, -R55 ;  /* 0x000000041a397c23 */ /* 0x000fe20008010837 */
[--C-:B------:R-:W-:Y:S01]  /*3a90*/  FFMA.FTZ R96, R33, UR4, -R22.reuse ;  /* 0x0000000421607c23 */ /* 0x100fe20008010816 */
[--C-:B------:R-:W-:Y:S01]  /*3aa0*/  FFMA.FTZ R52, R27, UR4, -R22.reuse ;  /* 0x000000041b347c23 */ /* 0x100fe20008010816 */
[----:B------:R-:W-:Y:S01]  /*3ab0*/  FADD.FTZ R14, R14, R13 ;  /* 0x0000000d0e0e7221 */ /* 0x000fe20000010000 */
[----:B---3--:R-:W-:Y:S01]  /*3ac0*/  FADD.FTZ R16, R86, R101 ;  /* 0x0000006556107221 */ /* 0x008fe20000010000 */
[--C-:B------:R-:W-:Y:S01]  /*3ad0*/  FFMA.FTZ R26, R18, UR4, -R55.reuse ;  /* 0x00000004121a7c23 */ /* 0x100fe20008010837 */
[----:B------:R-:W1:Y:S01]  /*3ae0*/  MUFU.EX2 R48, R48 ;  /* 0x0000003000307308 */ /* 0x000e620000000800 */
[----:B-----5:R-:W-:Y:S01]  /*3af0*/  F2FP.F16.F32.PACK_AB R83, R103, R86 ;  /* 0x000000566753723e */ /* 0x020fe200000000ff */
[--C-:B------:R-:W-:Y:S01]  /*3b00*/  FFMA.FTZ R33, R35, UR4, -R22.reuse ;  /* 0x0000000423217c23 */ /* 0x100fe20008010816 */
[----:B------:R-:W-:Y:S01]  /*3b10*/  FFMA.FTZ R27, R43, UR4, -R22 ;  /* 0x000000042b1b7c23 */ /* 0x000fe20008010816 */
[----:B------:R-:W-:Y:S01]  /*3b20*/  FADD.FTZ R14, R15, R14 ;  /* 0x0000000e0f0e7221 */ /* 0x000fe20000010000 */
[----:B------:R-:W-:Y:S01]  /*3b30*/  FADD.FTZ R16, R103, R16 ;  /* 0x0000001067107221 */ /* 0x000fe20000010000 */
[--C-:B------:R-:W-:Y:S01]  /*3b40*/  FFMA.FTZ R43, R32, UR4, -R55.reuse ;  /* 0x00000004202b7c23 */ /* 0x100fe20008010837 */
[--C-:B------:R-:W-:Y:S01]  /*3b50*/  FFMA.FTZ R32, R34, UR4, -R55.reuse ;  /* 0x0000000422207c23 */ /* 0x100fe20008010837 */
[C---:B--2---:R-:W-:Y:S01]  /*3b60*/  HMMA.16816.F32 R68, R80.reuse, R72, RZ ;  /* 0x000000485044723c */ /* 0x044fe200000018ff */
[----:B------:R-:W-:Y:S01]  /*3b70*/  MUFU.EX2 R39, R39 ;  /* 0x0000002700277308 */ /* 0x000fe20000000800 */
[--C-:B------:R-:W-:Y:S01]  /*3b80*/  FFMA.FTZ R34, R17, UR4, -R22.reuse ;  /* 0x0000000411227c23 */ /* 0x100fe20008010816 */
[----:B------:R-:W-:Y:S01]  /*3b90*/  FFMA.FTZ R35, R38, UR4, -R55 ;  /* 0x0000000426237c23 */ /* 0x000fe20008010837 */
[--C-:B------:R-:W-:Y:S01]  /*3ba0*/  FFMA.FTZ R53, R19, UR4, -R22.reuse ;  /* 0x0000000413357c23 */ /* 0x100fe20008010816 */
[--C-:B------:R-:W-:Y:S01]  /*3bb0*/  FFMA.FTZ R37, R37, UR4, -R22.reuse ;  /* 0x0000000425257c23 */ /* 0x100fe20008010816 */
[----:B------:R-:W-:Y:S01]  /*3bc0*/  HMMA.16816.F32 R72, R80, R74, RZ ;  /* 0x0000004a5048723c */ /* 0x000fe200000018ff */
[--C-:B------:R-:W-:Y:S01]  /*3bd0*/  FFMA.FTZ R38, R31, UR4, -R22.reuse ;  /* 0x000000041f267c23 */ /* 0x100fe20008010816 */
[--C-:B------:R-:W-:Y:S01]  /*3be0*/  FFMA.FTZ R21, R21, UR4, -R22.reuse ;  /* 0x0000000415157c23 */ /* 0x100fe20008010816 */
[----:B------:R-:W2:Y:S01]  /*3bf0*/  MUFU.EX2 R30, R30 ;  /* 0x0000001e001e7308 */ /* 0x000ea20000000800 */
[----:B------:R-:W-:-:S02]  /*3c00*/  FFMA.FTZ R156, R20, UR4, -R22 ;  /* 0x00000004149c7c23 */ /* 0x000fc40008010816 */
[C---:B----4-:R-:W-:Y:S05]  /*3c10*/  HMMA.16816.F32 R76, R80.reuse, R4, RZ ;  /* 0x00000004504c723c */ /* 0x050fea00000018ff */
[----:B------:R-:W-:Y:S01]  /*3c20*/  MUFU.EX2 R97, R97 ;  /* 0x0000006100617308 */ /* 0x000fe20000000800 */
[----:B------:R-:W-:Y:S01]  /*3c30*/  HMMA.16816.F32 R80, R80, R6, RZ ;  /* 0x000000065050723c */ /* 0x000fe200000018ff */
[C---:B-1----:R-:W-:Y:S01]  /*3c40*/  F2FP.F16.F32.PACK_AB R4, R48.reuse, R99 ;  /* 0x000000633004723e */ /* 0x042fe200000000ff */
[----:B------:R-:W-:Y:S02]  /*3c50*/  FADD.FTZ R99, R99, R14 ;  /* 0x0000000e63637221 */ /* 0x000fe40000010000 */
[----:B------:R-:W-:Y:S02]  /*3c60*/  LDSM.16.MT88.4 R12, [R131+0x4400] ;  /* 0x00440000830c783b */ /* 0x000fe40000004200 */
[----:B------:R-:W-:Y:S01]  /*3c70*/  FADD.FTZ R48, R48, R99 ;  /* 0x0000006330307221 */ /* 0x000fe20000010000 */
[----:B------:R-:W1:Y:S01]  /*3c80*/  MUFU.EX2 R42, R42 ;  /* 0x0000002a002a7308 */ /* 0x000e620000000800 */
[----:B--2---:R-:W-:-:S02]  /*3c90*/  F2FP.F16.F32.PACK_AB R6, R30, R39 ;  /* 0x000000271e06723e */ /* 0x004fc400000000ff */
[----:B------:R-:W-:-:S05]  /*3ca0*/  FADD.FTZ R39, R39, R48 ;  /* 0x0000003027277221 */ /* 0x000fca0000010000 */
[----:B------:R-:W2:Y:S08]  /*3cb0*/  MUFU.EX2 R3, R3 ;  /* 0x0000000300037308 */ /* 0x000eb00000000800 */
[----:B------:R-:W3:Y:S01]  /*3cc0*/  MUFU.EX2 R50, R50 ;  /* 0x0000003200327308 */ /* 0x000ee20000000800 */
[----:B-1----:R-:W-:Y:S01]  /*3cd0*/  F2FP.F16.F32.PACK_AB R5, R42, R97 ;  /* 0x000000612a05723e */ /* 0x002fe200000000ff */
[----:B------:R-:W-:-:S04]  /*3ce0*/  FADD.FTZ R97, R97, R16 ;  /* 0x0000001061617221 */ /* 0x000fc80000010000 */
[----:B------:R-:W-:Y:S02]  /*3cf0*/  FADD.FTZ R42, R42, R97 ;  /* 0x000000612a2a7221 */ /* 0x000fe40000010000 */
[----:B------:R-:W-:Y:S02]  /*3d00*/  MUFU.EX2 R88, R88 ;  /* 0x0000005800587308 */ /* 0x000fe40000000800 */
[----:B--2---:R-:W-:-:S06]  /*3d10*/  FADD.FTZ R17, R3, R42 ;  /* 0x0000002a03117221 */ /* 0x004fcc0000010000 */
[----:B------:R-:W1:Y:S01]  /*3d20*/  MUFU.EX2 R93, R93 ;  /* 0x0000005d005d7308 */ /* 0x000e620000000800 */
[----:B---3--:R-:W-:Y:S01]  /*3d30*/  F2FP.F16.F32.PACK_AB R7, R50, R3 ;  /* 0x000000033207723e */ /* 0x008fe200000000ff */
[----:B------:R-:W-:Y:S01]  /*3d40*/  FADD.FTZ R3, R30, R39 ;  /* 0x000000271e037221 */ /* 0x000fe20000010000 */
[----:B------:R-:W-:Y:S01]  /*3d50*/  FADD.FTZ R29, R50, R17 ;  /* 0x00000011321d7221 */ /* 0x000fe20000010000 */
[----:B------:R-:W-:Y:S01]  /*3d60*/  FFMA.FTZ R30, R23, UR4, -R22 ;  /* 0x00000004171e7c23 */ /* 0x000fe20008010816 */
[----:B------:R-:W-:Y:S03]  /*3d70*/  LDSM.16.MT88.4 R16, [R131+0x4800] ;  /* 0x004800008310783b */ /* 0x000fe60000004200 */
[C---:B------:R-:W-:Y:S01]  /*3d80*/  HMMA.16816.F32 R68, R4.reuse, R8, R68 ;  /* 0x000000080444723c */ /* 0x040fe20000001844 */
[----:B------:R-:W-:Y:S05]  /*3d90*/  MUFU.EX2 R62, R62 ;  /* 0x0000003e003e7308 */ /* 0x000fea0000000800 */
[C---:B------:R-:W-:Y:S01]  /*3da0*/  HMMA.16816.F32 R72, R4.reuse, R10, R72 ;  /* 0x0000000a0448723c */ /* 0x040fe20000001848 */
[----:B------:R-:W2:Y:S02]  /*3db0*/  LDSM.16.MT88.4 R8, [R131+0x3400] ;  /* 0x003400008308783b */ /* 0x000ea40000004200 */
        /* <DEDUP_REMOVED lines=14> */
[----:B------:R-:W-:-:S03]  /*3ea0*/  F2FP.F16.F32.PACK_AB R6, R61, R62 ;  /* 0x0000003e3d06723e */ /* 0x000fc600000000ff */
[----:B------:R-:W-:Y:S01]  /*3eb0*/  MUFU.EX2 R58, R58 ;  /* 0x0000003a003a7308 */ /* 0x000fe20000000800 */
[----:B----4-:R-:W-:Y:S01]  /*3ec0*/  F2FP.F16.F32.PACK_AB R7, R63, R64 ;  /* 0x000000403f07723e */ /* 0x010fe200000000ff */
[----:B------:R-:W-:Y:S01]  /*3ed0*/  FADD.FTZ R93, R93, R88 ;  /* 0x000000585d5d7221 */ /* 0x000fe20000010000 */
[----:B------:R-:W-:Y:S01]  /*3ee0*/  FADD.FTZ R87, R87, R84 ;  /* 0x0000005457577221 */ /* 0x000fe20000010000 */
[----:B------:R-:W-:Y:S02]  /*3ef0*/  FFMA.FTZ R3, R25, UR4, -R22 ;  /* 0x0000000419037c23 */ /* 0x000fe40008010816 */
[----:B------:R-:W-:Y:S01]  /*3f00*/  FADD.FTZ R42, R62, R93 ;  /* 0x0000005d3e2a7221 */ /* 0x000fe20000010000 */
[----:B------:R-:W-:Y:S01]  /*3f10*/  FADD.FTZ R64, R64, R87 ;  /* 0x0000005740407221 */ /* 0x000fe20000010000 */
[----:B------:R-:W-:Y:S02]  /*3f20*/  MUFU.EX2 R49, R49 ;  /* 0x0000003100317308 */ /* 0x000fe40000000800 */
[----:B------:R-:W-:Y:S01]  /*3f30*/  FADD.FTZ R42, R61, R42 ;  /* 0x0000002a3d2a7221 */ /* 0x000fe20000010000 */
[----:B------:R-:W-:-:S05]  /*3f40*/  FADD.FTZ R63, R63, R64 ;  /* 0x000000403f3f7221 */ /* 0x000fca0000010000 */
        /* <DEDUP_REMOVED lines=11> */
[C---:B--2---:R-:W-:Y:S07]  /*4000*/  HMMA.16816.F32 R76, R4.reuse, R8, R76 ;  /* 0x00000008044c723c */ /* 0x044fee000000184c */
[----:B------:R-:W-:Y:S01]  /*4010*/  MUFU.EX2 R67, R67 ;  /* 0x0000004300437308 */ /* 0x000fe20000000800 */
[----:B------:R-:W-:Y:S01]  /*4020*/  HMMA.16816.F32 R80, R4, R10, R80 ;  /* 0x0000000a0450723c */ /* 0x000fe20000001850 */
[----:B------:R-:W2:Y:S06]  /*4030*/  LDSM.16.MT88.4 R8, [R132+0x3c00] ;  /* 0x003c00008408783b */ /* 0x000eac0000004200 */
[----:B------:R-:W4:Y:S01]  /*4040*/  MUFU.EX2 R92, R92 ;  /* 0x0000005c005c7308 */ /* 0x000f220000000800 */
[----:B-----5:R-:W-:Y:S01]  /*4050*/  F2FP.F16.F32.PACK_AB R4, R56, R85 ;  /* 0x000000553804723e */ /* 0x020fe200000000ff */
[----:B------:R-:W-:Y:S01]  /*4060*/  FADD.FTZ R85, R85, R42 ;  /* 0x0000002a55557221 */ /* 0x000fe20000010000 */
        /* <DEDUP_REMOVED lines=8> */
[----:B------:R-:W-:Y:S01]  /*40f0*/  FADD.FTZ R66, R66, R59 ;  /* 0x0000003b42427221 */ /* 0x000fe20000010000 */
[----:B------:R-:W-:Y:S02]  /*4100*/  FADD.FTZ R58, R49, R58 ;  /* 0x0000003a313a7221 */ /* 0x000fe40000010000 */
[----:B------:R-:W1:Y:S01]  /*4110*/  MUFU.EX2 R40, R40 ;  /* 0x0000002800287308 */ /* 0x000e620000000800 */
[----:B------:R-:W-:-:S07]  /*4120*/  FADD.FTZ R66, R51, R66 ;  /* 0x0000004233427221 */ /* 0x000fce0000010000 */
[----:B------:R-:W-:Y:S08]  /*4130*/  MUFU.EX2 R94, R94 ;  /* 0x0000005e005e7308 */ /* 0x000ff00000000800 */
[----:B------:R-:W3:Y:S01]  /*4140*/  MUFU.EX2 R57, R57 ;  /* 0x0000003900397308 */ /* 0x000ee20000000800 */
[C---:B--2---:R-:W-:Y:S07]  /*4150*/  HMMA.16816.F32 R68, R4.reuse, R8, R68 ;  /* 0x000000080444723c */ /* 0x044fee0000001844 */
[----:B------:R-:W-:Y:S01]  /*4160*/  MUFU.EX2 R65, R65 ;  /* 0x0000004100417308 */ /* 0x000fe20000000800 */
[C---:B------:R-:W-:Y:S01]  /*4170*/  HMMA.16816.F32 R72, R4.reuse, R10, R72 ;  /* 0x0000000a0448723c */ /* 0x040fe20000001848 */
[----:B------:R-:W2:Y:S06]  /*4180*/  LDSM.16.MT88.4 R8, [R131+0x3c00] ;  /* 0x003c00008308783b */ /* 0x000eac0000004200 */
[----:B------:R-:W-:Y:S08]  /*4190*/  MUFU.EX2 R26, R26 ;  /* 0x0000001a001a7308 */ /* 0x000ff00000000800 */
[----:B------:R-:W-:Y:S08]  /*41a0*/  MUFU.EX2 R96, R96 ;  /* 0x0000006000607308 */ /* 0x000ff00000000800 */
[----:B------:R-:W5:Y:S08]  /*41b0*/  MUFU.EX2 R33, R33 ;  /* 0x0000002100217308 */ /* 0x000f700000000800 */
[----:B------:R-:W-:Y:S08]  /*41c0*/  MUFU.EX2 R52, R52 ;  /* 0x0000003400347308 */ /* 0x000ff00000000800 */
[----:B------:R-:W5:Y:S01]  /*41d0*/  MUFU.EX2 R27, R27 ;  /* 0x0000001b001b7308 */ /* 0x000f620000000800 */
[C---:B--2---:R-:W-:Y:S06]  /*41e0*/  HMMA.16816.F32 R76, R4.reuse, R8, R76 ;  /* 0x00000008044c723c */ /* 0x044fec000000184c */
[----:B------:R-:W-:Y:S01]  /*41f0*/  HMMA.16816.F32 R80, R4, R10, R80 ;  /* 0x0000000a0450723c */ /* 0x000fe20000001850 */
[----:B------:R-:W2:Y:S01]  /*4200*/  LDSM.16.MT88.4 R8, [R132+0x4000] ;  /* 0x004000008408783b */ /* 0x000ea20000004200 */
[----:B------:R-:W-:Y:S05]  /*4210*/  MUFU.EX2 R47, R47 ;  /* 0x0000002f002f7308 */ /* 0x000fea0000000800 */
[----:B----4-:R-:W-:Y:S01]  /*4220*/  F2FP.F16.F32.PACK_AB R4, R44, R89 ;  /* 0x000000592c04723e */ /* 0x010fe200000000ff */
[----:B------:R-:W-:Y:S01]  /*4230*/  FADD.FTZ R89, R89, R58 ;  /* 0x0000003a59597221 */ /* 0x000fe20000010000 */
[----:B------:R-:W-:Y:S01]  /*4240*/  F2FP.F16.F32.PACK_AB R5, R92, R67 ;  /* 0x000000435c05723e */ /* 0x000fe200000000ff */
[----:B------:R-:W4:Y:S01]  /*4250*/  MUFU.EX2 R24, R24 ;  /* 0x0000001800187308 */ /* 0x000f220000000800 */
[----:B------:R-:W-:Y:S01]  /*4260*/  F2FP.F16.F32.PACK_AB R6, R41, R46 ;  /* 0x0000002e2906723e */ /* 0x000fe200000000ff */
        /* <DEDUP_REMOVED lines=9> */
[----:B------:R-:W-:Y:S08]  /*4300*/  MUFU.EX2 R35, R35 ;  /* 0x0000002300237308 */ /* 0x000ff00000000800 */
[----:B------:R-:W-:Y:S01]  /*4310*/  MUFU.EX2 R34, R34 ;  /* 0x0000002200227308 */ /* 0x000fe20000000800 */
[C---:B--2---:R-:W-:Y:S07]  /*4320*/  HMMA.16816.F32 R68, R4.reuse, R8, R68 ;  /* 0x000000080444723c */ /* 0x044fee0000001844 */
[----:B------:R-:W1:Y:S01]  /*4330*/  MUFU.EX2 R53, R53 ;  /* 0x0000003500357308 */ /* 0x000e620000000800 */
[C---:B------:R-:W-:Y:S01]  /*4340*/  HMMA.16816.F32 R72, R4.reuse, R10, R72 ;  /* 0x0000000a0448723c */ /* 0x040fe20000001848 */
[----:B------:R-:W2:Y:S06]  /*4350*/  LDSM.16.MT88.4 R8, [R131+0x4000] ;  /* 0x004000008308783b */ /* 0x000eac0000004200 */
[----:B------:R-:W-:Y:S08]  /*4360*/  MUFU.EX2 R37, R37 ;  /* 0x0000002500257308 */ /* 0x000ff00000000800 */
[----:B------:R-:W1:Y:S08]  /*4370*/  MUFU.EX2 R38, R38 ;  /* 0x0000002600267308 */ /* 0x000e700000000800 */
[----:B------:R-:W-:Y:S08]  /*4380*/  MUFU.EX2 R36, R36 ;  /* 0x0000002400247308 */ /* 0x000ff00000000800 */
[----:B------:R-:W1:Y:S08]  /*4390*/  MUFU.EX2 R43, R43 ;  /* 0x0000002b002b7308 */ /* 0x000e700000000800 */
[----:B------:R-:W-:Y:S01]  /*43a0*/  MUFU.EX2 R3, R3 ;  /* 0x0000000300037308 */ /* 0x000fe20000000800 */
[C---:B--2---:R-:W-:Y:S07]  /*43b0*/  HMMA.16816.F32 R76, R4.reuse, R8, R76 ;  /* 0x00000008044c723c */ /* 0x044fee000000184c */
[----:B------:R-:W2:Y:S01]  /*43c0*/  MUFU.EX2 R30, R30 ;  /* 0x0000001e001e7308 */ /* 0x000ea20000000800 */
[----:B------:R-:W-:Y:S01]  /*43d0*/  HMMA.16816.F32 R80, R4, R10, R80 ;  /* 0x0000000a0450723c */ /* 0x000fe20000001850 */
[----:B------:R-:W4:Y:S06]  /*43e0*/  LDSM.16.MT88.4 R8, [R132+0x4400] ;  /* 0x004400008408783b */ /* 0x000f2c0000004200 */
[----:B------:R-:W-:Y:S01]  /*43f0*/  MUFU.EX2 R32, R32 ;  /* 0x0000002000207308 */ /* 0x000fe20000000800 */
[----:B---3--:R-:W-:Y:S01]  /*4400*/  F2FP.F16.F32.PACK_AB R4, R57, R94 ;  /* 0x0000005e3904723e */ /* 0x008fe200000000ff */
[----:B------:R-:W-:Y:S01]  /*4410*/  FADD.FTZ R94, R94, R41 ;  /* 0x000000295e5e7221 */ /* 0x000fe20000010000 */
[----:B-----5:R-:W-:Y:S01]  /*4420*/  F2FP.F16.F32.PACK_AB R5, R33, R96 ;  /* 0x000000602105723e */ /* 0x020fe200000000ff */
[----:B------:R-:W-:Y:S01]  /*4430*/  FADD.FTZ R96, R96, R45 ;  /* 0x0000002d60607221 */ /* 0x000fe20000010000 */
[----:B------:R-:W-:Y:S01]  /*4440*/  F2FP.F16.F32.PACK_AB R6, R26, R65 ;  /* 0x000000411a06723e */ /* 0x000fe200000000ff */
[----:B------:R-:W-:Y:S01]  /*4450*/  FADD.FTZ R94, R57, R94 ;  /* 0x0000005e395e7221 */ /* 0x000fe20000010000 */
[----:B------:R-:W-:Y:S01]  /*4460*/  F2FP.F16.F32.PACK_AB R7, R27, R52 ;  /* 0x000000341b07723e */ /* 0x000fe200000000ff */
[----:B------:R-:W-:Y:S01]  /*4470*/  FADD.FTZ R33, R33, R96 ;  /* 0x0000006021217221 */ /* 0x000fe20000010000 */
[----:B------:R-:W3:Y:S01]  /*4480*/  MUFU.EX2 R153, R153 ;  /* 0x0000009900997308 */ /* 0x000ee20000000800 */
[----:B------:R-:W-:-:S02]  /*4490*/  FADD.FTZ R65, R65, R94 ;  /* 0x0000005e41417221 */ /* 0x000fc40000010000 */
[----:B------:R-:W-:Y:S02]  /*44a0*/  FADD.FTZ R52, R52, R33 ;  /* 0x0000002134347221 */ /* 0x000fe40000010000 */
[C---:B------:R-:W-:Y:S01]  /*44b0*/  HMMA.16816.F32 R76, R4.reuse, R12, R76 ;  /* 0x0000000c044c723c */ /* 0x040fe2000000184c */
[----:B------:R-:W-:Y:S01]  /*44c0*/  FADD.FTZ R26, R26, R65 ;  /* 0x000000411a1a7221 */ /* 0x000fe20000010000 */
[----:B------:R-:W-:Y:S01]  /*44d0*/  FADD.FTZ R27, R27, R52 ;  /* 0x000000341b1b7221 */ /* 0x000fe20000010000 */
[----:B------:R-:W-:Y:S03]  /*44e0*/  MUFU.EX2 R21, R21 ;  /* 0x0000001500157308 */ /* 0x000fe60000000800 */
[C---:B------:R-:W-:Y:S01]  /*44f0*/  HMMA.16816.F32 R80, R4.reuse, R14, R80 ;  /* 0x0000000e0450723c */ /* 0x040fe20000001850 */
[----:B------:R-:W-:Y:S04]  /*4500*/  LDSM.16.MT88.4 R12, [R132+0x4c00] ;  /* 0x004c0000840c783b */ /* 0x000fe80000004200 */
[----:B------:R-:W5:Y:S01]  /*4510*/  MUFU.EX2 R156, R156 ;  /* 0x0000009c009c7308 */ /* 0x000f620000000800 */
[C---:B----4-:R-:W-:Y:S06]  /*4520*/  HMMA.16816.F32 R68, R4.reuse, R8, R68 ;  /* 0x000000080444723c */ /* 0x050fec0000001844 */
[----:B------:R-:W-:Y:S01]  /*4530*/  HMMA.16816.F32 R72, R4, R10, R72 ;  /* 0x0000000a0448723c */ /* 0x000fe20000001848 */
[----:B------:R-:W4:Y:S06]  /*4540*/  LDSM.16.MT88.4 R8, [R132+0x4800] ;  /* 0x004800008408783b */ /* 0x000f2c0000004200 */
[----:B------:R-:W-:Y:S01]  /*4550*/  F2FP.F16.F32.PACK_AB R4, R24, R47 ;  /* 0x0000002f1804723e */ /* 0x000fe200000000ff */
[----:B------:R-:W-:Y:S01]  /*4560*/  FADD.FTZ R47, R47, R26 ;  /* 0x0000001a2f2f7221 */ /* 0x000fe20000010000 */
[----:B-1----:R-:W-:Y:S01]  /*4570*/  F2FP.F16.F32.PACK_AB R5, R53, R34 ;  /* 0x000000223505723e */ /* 0x002fe200000000ff */
[----:B------:R-:W-:Y:S01]  /*4580*/  FADD.FTZ R34, R34, R27 ;  /* 0x0000001b22227221 */ /* 0x000fe20000010000 */
[----:B------:R-:W-:Y:S01]  /*4590*/  F2FP.F16.F32.PACK_AB R6, R35, R28 ;  /* 0x0000001c2306723e */ /* 0x000fe200000000ff */
[----:B------:R-:W-:Y:S01]  /*45a0*/  FADD.FTZ R47, R24, R47 ;  /* 0x0000002f182f7221 */ /* 0x000fe20000010000 */
[----:B------:R-:W-:Y:S01]  /*45b0*/  F2FP.F16.F32.PACK_AB R7, R38, R37 ;  /* 0x000000252607723e */ /* 0x000fe200000000ff */
[----:B------:R-:W-:-:S02]  /*45c0*/  FADD.FTZ R34, R53, R34 ;  /* 0x0000002235227221 */ /* 0x000fc40000010000 */
[----:B------:R-:W-:Y:S02]  /*45d0*/  FADD.FTZ R28, R28, R47 ;  /* 0x0000002f1c1c7221 */ /* 0x000fe40000010000 */
[----:B------:R-:W-:Y:S02]  /*45e0*/  FADD.FTZ R37, R37, R34 ;  /* 0x0000002225257221 */ /* 0x000fe40000010000 */
[----:B------:R-:W-:Y:S01]  /*45f0*/  HMMA.16816.F32 R76, R4, R16, R76 ;  /* 0x00000010044c723c */ /* 0x000fe2000000184c */
[----:B------:R-:W-:Y:S01]  /*4600*/  FADD.FTZ R35, R35, R28 ;  /* 0x0000001c23237221 */ /* 0x000fe20000010000 */
[----:B------:R-:W-:-:S04]  /*4610*/  FADD.FTZ R38, R38, R37 ;  /* 0x0000002526267221 */ /* 0x000fc80000010000 */
[C---:B------:R-:W-:Y:S06]  /*4620*/  HMMA.16816.F32 R80, R4.reuse, R18, R80 ;  /* 0x000000120450723c */ /* 0x040fec0000001850 */
[C---:B----4-:R-:W-:Y:S06]  /*4630*/  HMMA.16816.F32 R68, R4.reuse, R8, R68 ;  /* 0x000000080444723c */ /* 0x050fec0000001844 */
[----:B------:R-:W-:Y:S01]  /*4640*/  HMMA.16816.F32 R72, R4, R10, R72 ;  /* 0x0000000a0448723c */ /* 0x000fe20000001848 */
[----:B------:R-:W1:Y:S06]  /*4650*/  LDSM.16.MT88.4 R8, [R131+0x4c00] ;  /* 0x004c00008308783b */ /* 0x000e6c0000004200 */
[----:B------:R-:W-:Y:S01]  /*4660*/  F2FP.F16.F32.PACK_AB R4, R43, R36 ;  /* 0x000000242b04723e */ /* 0x000fe200000000ff */
[----:B------:R-:W-:Y:S01]  /*4670*/  FADD.FTZ R36, R36, R35 ;  /* 0x0000002324247221 */ /* 0x000fe20000010000 */
[----:B--2---:R-:W-:Y:S01]  /*4680*/  F2FP.F16.F32.PACK_AB R5, R30, R3 ;  /* 0x000000031e05723e */ /* 0x004fe200000000ff */
[----:B------:R-:W-:Y:S01]  /*4690*/  FADD.FTZ R3, R3, R38 ;  /* 0x0000002603037221 */ /* 0x000fe20000010000 */
[----:B---3--:R-:W-:Y:S01]  /*46a0*/  F2FP.F16.F32.PACK_AB R6, R153, R32 ;  /* 0x000000209906723e */ /* 0x008fe200000000ff */
[----:B------:R-:W-:Y:S01]  /*46b0*/  FADD.FTZ R43, R43, R36 ;  /* 0x000000242b2b7221 */ /* 0x000fe20000010000 */
[----:B-----5:R-:W-:Y:S01]  /*46c0*/  F2FP.F16.F32.PACK_AB R7, R156, R21 ;  /* 0x000000159c07723e */ /* 0x020fe200000000ff */
[----:B------:R-:W-:-:S02]  /*46d0*/  FADD.FTZ R30, R30, R3 ;  /* 0x000000031e1e7221 */ /* 0x000fc40000010000 */
[----:B------:R-:W-:Y:S02]  /*46e0*/  FADD.FTZ R32, R32, R43 ;  /* 0x0000002b20207221 */ /* 0x000fe40000010000 */
[----:B------:R-:W-:Y:S02]  /*46f0*/  FADD.FTZ R21, R21, R30 ;  /* 0x0000001e15157221 */ /* 0x000fe40000010000 */
[----:B------:R-:W-:Y:S01]  /*4700*/  HMMA.16816.F32 R68, R4, R12, R68 ;  /* 0x0000000c0444723c */ /* 0x000fe20000001844 */
[----:B------:R-:W-:Y:S01]  /*4710*/  FADD.FTZ R153, R153, R32 ;  /* 0x0000002099997221 */ /* 0x000fe20000010000 */
[----:B------:R-:W-:-:S04]  /*4720*/  FADD.FTZ R156, R156, R21 ;  /* 0x000000159c9c7221 */ /* 0x000fc80000010000 */
        /* <DEDUP_REMOVED lines=14> */
.L_x_4247:
        /* <DEDUP_REMOVED lines=66> */
.L_x_4244:
        /* <DEDUP_REMOVED lines=77> */
[----:B------:R-:W-:Y:S01]  /*5100*/  IMAD.MOV.U32 R86, RZ, RZ, RZ ;  /* 0x000000ffff567224 */ /* 0x000fe200078e00ff */
[----:B------:R-:W1:Y:S01]  /*5110*/  LDC R0, c[0x0][0x380] ;  /* 0x0000e000ff007b82 */ /* 0x000e620000000800 */
[----:B------:R-:W-:Y:S04]  /*5120*/  SHF.L.U32 R91, R154, 0x7, RZ ;  /* 0x000000079a5b7819 */ /* 0x000fe800000006ff */
        /* <DEDUP_REMOVED lines=11> */
[----:B------:R-:W-:Y:S01]  /*51e0*/  IMAD R84, R89, R2, R84 ;  /* 0x0000000259547224 */ /* 0x000fe200078e0254 */
[C---:B------:R-:W-:Y:S02]  /*51f0*/  LOP3.LUT R2, R91.reuse, R0, RZ, 0x3c, !PT ;  /* 0x000000005b027212 */ /* 0x040fe400078e3cff */
[----:B------:R-:W-:Y:S02]  /*5200*/  IADD3 R91, R91, -0x80, RZ ;  /* 0xffffff805b5b7810 */ /* 0x000fe40007ffe0ff */
[----:B------:R-:W-:Y:S02]  /*5210*/  ISETP.GT.U32.AND P3, PT, R89, R84, PT ;  /* 0x000000545900720c */ /* 0x000fe40003f64070 */
[----:B------:R-:W-:Y:S02]  /*5220*/  ISETP.GE.AND P2, PT, R2, RZ, PT ;  /* 0x000000ff0200720c */ /* 0x000fe40003f46270 */
[----:B------:R-:W-:Y:S02]  /*5230*/  IABS R2, R91 ;  /* 0x0000005b00027213 */ /* 0x000fe40000000000 */
[----:B------:R-:W-:Y:S03]  /*5240*/  LOP3.LUT R91, R91, R0, RZ, 0x3c, !PT ;  /* 0x000000005b5b7212 */ /* 0x000fe600078e3cff */
[----:B------:R-:W-:Y:S01]  /*5250*/  IMAD.HI.U32 R87, R87, R2, RZ ;  /* 0x0000000257577227 */ /* 0x000fe200078e00ff */
[----:B------:R-:W-:Y:S02]  /*5260*/  ISETP.GE.AND P0, PT, R91, RZ, PT ;  /* 0x000000ff5b00720c */ /* 0x000fe40003f06270 */
[----:B------:R-:W-:Y:S01]  /*5270*/  LOP3.LUT R91, RZ, R0, RZ, 0x33, !PT ;  /* 0x00000000ff5b7212 */ /* 0x000fe200078e33ff */
[----:B------:R-:W-:Y:S02]  /*5280*/  @!P3 IMAD.IADD R84, R84, 0x1, -R89 ;  /* 0x000000015454b824 */ /* 0x000fe400078e0a59 */
[----:B------:R-:W-:Y:S03]  /*5290*/  @!P3 VIADD R86, R86, 0x1 ;  /* 0x000000015656b836 */ /* 0x000fe60000000000 */
[-C--:B------:R-:W-:Y:S01]  /*52a0*/  ISETP.GE.U32.AND P5, PT, R84, R89.reuse, PT ;  /* 0x000000595400720c */ /* 0x080fe20003fa6070 */
[----:B------:R-:W-:Y:S04]  /*52b0*/  IMAD.MOV R84, RZ, RZ, -R87 ;  /* 0x000000ffff547224 */ /* 0x000fe800078e0a57 */
[C---:B------:R-:W-:Y:S05]  /*52c0*/  IMAD R2, R89.reuse, R84, R2 ;  /* 0x0000005459027224 */ /* 0x040fea00078e0202 */
[----:B------:R-:W-:Y:S03]  /*52d0*/  ISETP.GT.U32.AND P1, PT, R89, R2, PT ;  /* 0x000000025900720c */ /* 0x000fe60003f24070 */
[----:B------:R-:W-:Y:S05]  /*52e0*/  @P5 VIADD R86, R86, 0x1 ;  /* 0x0000000156565836 */ /* 0x000fea0000000000 */
[----:B------:R-:W-:Y:S05]  /*52f0*/  @!P2 IADD3 R86, -R86, RZ, RZ ;  /* 0x000000ff5656a210 */ /* 0x000fea0007ffe1ff */
[-C--:B------:R-:W-:Y:S01]  /*5300*/  @!P1 IADD3 R2, R2, -R89.reuse, RZ ;  /* 0x8000005902029210 */ /* 0x080fe20007ffe0ff */
[----:B------:R-:W-:Y:S01]  /*5310*/  @!P1 VIADD R87, R87, 0x1 ;  /* 0x0000000157579836 */ /* 0x000fe20000000000 */
[----:B------:R-:W-:Y:S02]  /*5320*/  ISETP.NE.AND P1, PT, R0, RZ, PT ;  /* 0x000000ff0000720c */ /* 0x000fe40003f25270 */
[----:B------:R-:W-:Y:S02]  /*5330*/  ISETP.GE.U32.AND P4, PT, R2, R89, PT ;  /* 0x000000590200720c */ /* 0x000fe40003f86070 */
[----:B------:R-:W1:Y:S11]  /*5340*/  LDC R2, c[0x0][0x24c] ;  /* 0x00009300ff027b82 */ /* 0x000e760000000800 */
[----:B------:R-:W-:Y:S05]  /*5350*/  @P4 IADD3 R87, R87, 0x1, RZ ;  /* 0x0000000157574810 */ /* 0x000fea0007ffe0ff */
        /* <DEDUP_REMOVED lines=23> */
.L_x_4246:
        /* <DEDUP_REMOVED lines=16> */
.L_x_4245:
[----:B------:R-:W-:Y:S01]  /*55d0*/  FMNMX.FTZ R0, R4, R85, !PT ;  /* 0x0000005504007209 */ /* 0x000fe20007810000 */
[----:B------:R-:W-:Y:S01]  /*55e0*/  LDSM.16.MT88.4 R96, [R132+0x3000] ;  /* 0x003000008460783b */ /* 0x000fe20000004200 */
        /* <DEDUP_REMOVED lines=79> */
[----:B------:R-:W1:Y:S01]  /*5ae0*/  MUFU.EX2 R3, R86 ;  /* 0x0000005600037308 */ /* 0x000e620000000800 */
[----:B------:R-:W-:Y:S01]  /*5af0*/  FSETP.NEU.FTZ.AND P0, PT, R0, -INF , PT ;  /* 0xff8000000000780b */ /* 0x000fe20003f1d000 */
[----:B------:R-:W-:Y:S02]  /*5b00*/  FMUL.FTZ R85, R84, UR4 ;  /* 0x0000000454557c20 */ /* 0x000fe40008410000 */
[--C-:B------:R-:W-:Y:S01]  /*5b10*/  FFMA.FTZ R105, R12, UR4, -R88.reuse ;  /* 0x000000040c697c23 */ /* 0x100fe20008010858 */
[--C-:B------:R-:W-:Y:S01]  /*5b20*/  FFMA.FTZ R109, R16, UR4, -R88.reuse ;  /* 0x00000004106d7c23 */ /* 0x100fe20008010858 */
[--C-:B------:R-:W-:Y:S01]  /*5b30*/  FFMA.FTZ R112, R17, UR4, -R88.reuse ;  /* 0x0000000411707c23 */ /* 0x100fe20008010858 */
[--C-:B------:R-:W-:Y:S03]  /*5b40*/  FFMA.FTZ R114, R20, UR4, -R88.reuse ;  /* 0x0000000414727c23 */ /* 0x100fe60008010858 */
[----:B------:R-:W2:Y:S01]  /*5b50*/  MUFU.EX2 R84, R85 ;  /* 0x0000005500547308 */ /* 0x000ea20000000800 */
[----:B------:R-:W-:Y:S01]  /*5b60*/  FSEL R87, R87, RZ, P0 ;  /* 0x000000ff57577208 */ /* 0x000fe20000000000 */
        /* <DEDUP_REMOVED lines=22> */
[----:B------:R-:W2:Y:S01]  /*5cd0*/  MUFU.EX2 R122, R122 ;  /* 0x0000007a007a7308 */ /* 0x000ea20000000800 */
        /* <DEDUP_REMOVED lines=8> */
[----:B------:R-:W-:Y:S01]  /*5d60*/  FFMA.FTZ R160, R10, UR4, -R87 ;  /* 0x000000040aa07c23 */ /* 0x000fe20008010857 */
[----:B-1----:R-:W-:Y:S01]  /*5d70*/  FFMA.FTZ R84, R84, R153, R93 ;  /* 0x0000009954547223 */ /* 0x002fe2000001005d */
        /* <DEDUP_REMOVED lines=24> */
[----:B------:R-:W-:Y:S01]  /*5f00*/  ISETP.GT.AND P0, PT, R154, R137, PT ;  /* 0x000000899a00720c */ /* 0x000fe20003f04270 */
[--C-:B------:R-:W-:Y:S01]  /*5f10*/  FFMA.FTZ R11, R54, UR4, -R87.reuse ;  /* 0x00000004360b7c23 */ /* 0x100fe20008010857 */
[--C-:B------:R-:W-:Y:S01]  /*5f20*/  FFMA.FTZ R18, R56, UR4, -R88.reuse ;  /* 0x0000000438127c23 */ /* 0x100fe20008010858 */
[----:B------:R-:W-:Y:S01]  /*5f30*/  FFMA.FTZ R57, R57, UR4, -R88 ;  /* 0x0000000439397c23 */ /* 0x000fe20008010858 */
[--C-:B------:R-:W-:Y:S03]  /*5f40*/  FFMA.FTZ R59, R59, UR4, -R87.reuse ;  /* 0x000000043b3b7c23 */ /* 0x100fe60008010857 */
[----:B------:R-:W3:Y:S01]  /*5f50*/  MUFU.EX2 R160, R160 ;  /* 0x000000a000a07308 */ /* 0x000ee20000000800 */
[C---:B-1----:R-:W-:Y:S01]  /*5f60*/  F2FP.F16.F32.PACK_AB R92, R89.reuse, R93 ;  /* 0x0000005d595c723e */ /* 0x042fe200000000ff */
[----:B------:R-:W-:Y:S01]  /*5f70*/  FADD.FTZ R14, R89, R84 ;  /* 0x00000054590e7221 */ /* 0x000fe20000010000 */
[----:B------:R-:W-:Y:S01]  /*5f80*/  FFMA.FTZ R84, R41, UR4, -R88 ;  /* 0x0000000429547c23 */ /* 0x000fe20008010858 */
[--C-:B------:R-:W-:Y:S01]  /*5f90*/  FFMA.FTZ R89, R38, UR4, -R87.reuse ;  /* 0x0000000426597c23 */ /* 0x100fe20008010857 */
[--C-:B------:R-:W-:Y:S05]  /*5fa0*/  FFMA.FTZ R66, R66, UR4, -R87.reuse ;  /* 0x0000000442427c23 */ /* 0x100fea0008010857 */
[----:B------:R-:W-:Y:S01]  /*5fb0*/  MUFU.EX2 R105, R105 ;  /* 0x0000006900697308 */ /* 0x000fe20000000800 */
[C---:B--2---:R-:W-:Y:S01]  /*5fc0*/  F2FP.F16.F32.PACK_AB R93, R106.reuse, R90 ;  /* 0x0000005a6a5d723e */ /* 0x044fe200000000ff */
[----:B------:R-:W-:Y:S01]  /*5fd0*/  FFMA.FTZ R153, R3, R156, R90 ;  /* 0x0000009c03997223 */ /* 0x000fe2000001005a */
[----:B------:R-:W-:Y:S01]  /*5fe0*/  FFMA.FTZ R90, R39, UR4, -R87 ;  /* 0x00000004275a7c23 */ /* 0x000fe20008010857 */
[----:B------:R-:W-:Y:S02]  /*5ff0*/  MOV R3, R0 ;  /* 0x0000000000037202 */ /* 0x000fe40000000f00 */
[----:B------:R-:W-:Y:S04]  /*6000*/  FADD.FTZ R153, R106, R153 ;  /* 0x000000996a997221 */ /* 0x000fe80000010000 */
[----:B------:R-:W-:Y:S01]  /*6010*/  MUFU.EX2 R108, R108 ;  /* 0x0000006c006c7308 */ /* 0x000fe20000000800 */
[----:B---3--:R-:W-:Y:S09]  /*6020*/  F2FP.F16.F32.PACK_AB R95, R104, R160 ;  /* 0x000000a0685f723e */ /* 0x008ff200000000ff */
[----:B------:R1:W-:Y:S01]  /*6030*/  MUFU.EX2 R85, R86 ;  /* 0x0000005600557308 */ /* 0x0003e20000000800 */
[C---:B------:R-:W-:Y:S06]  /*6040*/  HMMA.16816.F32 R68, R92.reuse, R96, R68 ;  /* 0x000000605c44723c */ /* 0x040fec0000001844 */
[C---:B------:R-:W-:Y:S03]  /*6050*/  HMMA.16816.F32 R72, R92.reuse, R98, R72 ;  /* 0x000000625c48723c */ /* 0x040fe60000001848 */
[----:B------:R-:W-:Y:S01]  /*6060*/  MUFU.EX2 R110, R110 ;  /* 0x0000006e006e7308 */ /* 0x000fe20000000800 */
[----:B------:R-:W2:Y:S09]  /*6070*/  LDSM.16.MT88.4 R96, [R131+0x3000] ;  /* 0x003000008360783b */ /* 0x000eb20000004200 */
[----:B------:R-:W-:Y:S01]  /*6080*/  MUFU.EX2 R109, R109 ;  /* 0x0000006d006d7308 */ /* 0x000fe20000000800 */
[--C-:B-1----:R-:W-:Y:S09]  /*6090*/  FFMA.FTZ R86, R21, UR4, -R88.reuse ;  /* 0x0000000415567c23 */ /* 0x102ff20008010858 */
[----:B------:R-:W1:Y:S10]  /*60a0*/  MUFU.EX2 R112, R112 ;  /* 0x0000007000707308 */ /* 0x000e740000000800 */
[----:B------:R-:W-:Y:S10]  /*60b0*/  MUFU.EX2 R111, R111 ;  /* 0x0000006f006f7308 */ /* 0x000ff40000000800 */
[----:B------:R-:W3:Y:S10]  /*60c0*/  MUFU.EX2 R113, R113 ;  /* 0x0000007100717308 */ /* 0x000ef40000000800 */
[----:B------:R-:W-:Y:S01]  /*60d0*/  MUFU.EX2 R114, R114 ;  /* 0x0000007200727308 */ /* 0x000fe20000000800 */
[C---:B--2---:R-:W-:Y:S06]  /*60e0*/  HMMA.16816.F32 R76, R92.reuse, R96, R76 ;  /* 0x000000605c4c723c */ /* 0x044fec000000184c */
[----:B------:R-:W-:Y:S03]  /*60f0*/  HMMA.16816.F32 R80, R92, R98, R80 ;  /* 0x000000625c50723c */ /* 0x000fe60000001850 */
[----:B------:R2:W-:Y:S01]  /*6100*/  MUFU.EX2 R15, R86 ;  /* 0x00000056000f7308 */ /* 0x0005e20000000800 */
[----:B------:R-:W4:Y:S03]  /*6110*/  LDSM.16.MT88.4 R96, [R132+0x3400] ;  /* 0x003400008460783b */ /* 0x000f260000004200 */
[----:B-1----:R-:W-:Y:S01]  /*6120*/  F2FP.F16.F32.PACK_AB R94, R112, R109 ;  /* 0x0000006d705e723e */ /* 0x002fe200000000ff */
[--C-:B------:R-:W-:Y:S05]  /*6130*/  FFMA.FTZ R92, R30, UR4, -R87.reuse ;  /* 0x000000041e5c7c23 */ /* 0x100fea0008010857 */
[----:B------:R-:W-:Y:S01]  /*6140*/  MUFU.EX2 R115, R115 ;  /* 0x0000007300737308 */ /* 0x000fe20000000800 */
[----:B---3--:R-:W-:Y:S01]  /*6150*/  F2FP.F16.F32.PACK_AB R95, R113, R111 ;  /* 0x0000006f715f723e */ /* 0x008fe200000000ff */
[--C-:B------:R-:W-:Y:S08]  /*6160*/  FFMA.FTZ R93, R29, UR4, -R88.reuse ;  /* 0x000000041d5d7c23 */ /* 0x100ff00008010858 */
[----:B------:R1:W-:Y:S01]  /*6170*/  MUFU.EX2 R13, R93 ;  /* 0x0000005d000d7308 */ /* 0x0003e20000000800 */
[--C-:B--2---:R-:W-:Y:S09]  /*6180*/  FFMA.FTZ R86, R34, UR4, -R87.reuse ;  /* 0x0000000422567c23 */ /* 0x104ff20008010857 */
[----:B------:R2:W-:Y:S10]  /*6190*/  MUFU.EX2 R17, R92 ;  /* 0x0000005c00117308 */ /* 0x0005f40000000800 */
[----:B------:R-:W3:Y:S01]  /*61a0*/  MUFU.EX2 R159, R159 ;  /* 0x0000009f009f7308 */ /* 0x000ee20000000800 */
[----:B-1----:R-:W-:Y:S09]  /*61b0*/  F2FP.F16.F32.PACK_AB R93, R110, R85 ;  /* 0x000000556e5d723e */ /* 0x002ff200000000ff */
[----:B------:R-:W-:Y:S01]  /*61c0*/  MUFU.EX2 R163, R163 ;  /* 0x000000a300a37308 */ /* 0x000fe20000000800 */
[----:B--2---:R-:W-:Y:S09]  /*61d0*/  F2FP.F16.F32.PACK_AB R92, R108, R105 ;  /* 0x000000696c5c723e */ /* 0x004ff200000000ff */
[----:B------:R-:W-:Y:S01]  /*61e0*/  MUFU.EX2 R118, R118 ;  /* 0x0000007600767308 */ /* 0x000fe20000000800 */
[C---:B----4-:R-:W-:Y:S06]  /*61f0*/  HMMA.16816.F32 R68, R92.reuse, R96, R68 ;  /* 0x000000605c44723c */ /* 0x050fec0000001844 */
[C---:B------:R-:W-:Y:S03]  /*6200*/  HMMA.16816.F32 R72, R92.reuse, R98, R72 ;  /* 0x000000625c48723c */ /* 0x040fe60000001848 */
[----:B------:R-:W-:Y:S01]  /*6210*/  MUFU.EX2 R120, R120 ;  /* 0x0000007800787308 */ /* 0x000fe20000000800 */
[----:B------:R-:W1:Y:S09]  /*6220*/  LDSM.16.MT88.4 R96, [R131+0x3400] ;  /* 0x003400008360783b */ /* 0x000e720000004200 */
[----:B------:R-:W2:Y:S10]  /*6230*/  MUFU.EX2 R157, R157 ;  /* 0x0000009d009d7308 */ /* 0x000eb40000000800 */
[----:B------:R4:W-:Y:S10]  /*6240*/  MUFU.EX2 R156, R86 ;  /* 0x00000056009c7308 */ /* 0x0009f40000000800 */
[----:B------:R-:W5:Y:S10]  /*6250*/  MUFU.EX2 R164, R164 ;  /* 0x000000a400a47308 */ /* 0x000f740000000800 */
[----:B------:R-:W5:Y:S01]  /*6260*/  MUFU.EX2 R158, R158 ;  /* 0x0000009e009e7308 */ /* 0x000f620000000800 */
[----:B----4-:R-:W-:Y:S09]  /*6270*/  FFMA.FTZ R86, R37, UR4, -R88 ;  /* 0x0000000425567c23 */ /* 0x010ff20008010858 */
[----:B------:R-:W-:Y:S01]  /*6280*/  MUFU.EX2 R123, R123 ;  /* 0x0000007b007b7308 */ /* 0x000fe20000000800 */
[C---:B-1----:R-:W-:Y:S06]  /*6290*/  HMMA.16816.F32 R76, R92.reuse, R96, R76 ;  /* 0x000000605c4c723c */ /* 0x042fec000000184c */
[----:B------:R-:W-:Y:S03]  /*62a0*/  HMMA.16816.F32 R80, R92, R98, R80 ;  /* 0x000000625c50723c */ /* 0x000fe60000001850 */
[----:B------:R-:W1:Y:S01]  /*62b0*/  MUFU.EX2 R116, R116 ;  /* 0x0000007400747308 */ /* 0x000e620000000800 */
[----:B------:R-:W4:Y:S03]  /*62c0*/  LDSM.16.MT88.4 R96, [R132+0x3800] ;  /* 0x003800008460783b */ /* 0x000f260000004200 */
[----:B------:R-:W-:Y:S01]  /*62d0*/  FFMA.FTZ R92, R47, UR4, -R87 ;  /* 0x000000042f5c7c23 */ /* 0x000fe20008010857 */
[----:B------:R-:W-:Y:S05]  /*62e0*/  FADD.FTZ R93, R107, R14 ;  /* 0x0000000e6b5d7221 */ /* 0x000fea0000010000 */
[----:B------:R-:W1:Y:S01]  /*62f0*/  MUFU.EX2 R155, R155 ;  /* 0x0000009b009b7308 */ /* 0x000e620000000800 */
[----:B------:R-:W-:Y:S01]  /*6300*/  FADD.FTZ R107, R160, R153 ;  /* 0x00000099a06b7221 */ /* 0x000fe20000010000 */
[----:B------:R-:W-:Y:S01]  /*6310*/  FADD.FTZ R106, R122, R93 ;  /* 0x0000005d7a6a7221 */ /* 0x000fe20000010000 */
[----:B---3--:R-:W-:Y:S01]  /*6320*/  F2FP.F16.F32.PACK_AB R93, R159, R115 ;  /* 0x000000739f5d723e */ /* 0x008fe200000000ff */
[----:B------:R-:W-:Y:S01]  /*6330*/  FFMA.FTZ R94, R46, UR4, -R87 ;  /* 0x000000042e5e7c23 */ /* 0x000fe20008010857 */
[----:B------:R-:W-:Y:S01]  /*6340*/  FADD.FTZ R22, R104, R107 ;  /* 0x0000006b68167221 */ /* 0x000fe20000010000 */
[----:B------:R-:W-:Y:S04]  /*6350*/  FADD.FTZ R19, R105, R106 ;  /* 0x0000006a69137221 */ /* 0x000fe80000010000 */
[----:B------:R3:W-:Y:S01]  /*6360*/  MUFU.EX2 R10, R92 ;  /* 0x0000005c000a7308 */ /* 0x0007e20000000800 */
[----:B------:R-:W-:Y:S01]  /*6370*/  LDSM.16.MT88.4 R104, [R131+0x3c00] ;  /* 0x003c00008368783b */ /* 0x000fe20000004200 */
[----:B--2---:R-:W-:Y:S01]  /*6380*/  F2FP.F16.F32.PACK_AB R95, R157, R120 ;  /* 0x000000789d5f723e */ /* 0x004fe200000000ff */
[----:B------:R-:W-:Y:S01]  /*6390*/  FADD.FTZ R108, R108, R19 ;  /* 0x000000136c6c7221 */ /* 0x000fe20000010000 */
[----:B------:R-:W-:Y:S01]  /*63a0*/  FADD.FTZ R21, R85, R22 ;  /* 0x0000001655157221 */ /* 0x000fe20000010000 */
[----:B------:R-:W-:Y:S01]  /*63b0*/  FFMA.FTZ R153, R51, UR4, -R87 ;  /* 0x0000000433997c23 */ /* 0x000fe20008010857 */
[----:B------:R-:W-:Y:S01]  /*63c0*/  FFMA.FTZ R160, R52, UR4, -R88 ;  /* 0x0000000434a07c23 */ /* 0x000fe20008010858 */
[----:B------:R-:W-:Y:S03]  /*63d0*/  FADD.FTZ R23, R109, R108 ;  /* 0x0000006c6d177221 */ /* 0x000fe60000010000 */
[----:B------:R2:W-:Y:S01]  /*63e0*/  MUFU.EX2 R5, R94 ;  /* 0x0000005e00057308 */ /* 0x0005e20000000800 */
[----:B------:R-:W-:Y:S01]  /*63f0*/  FADD.FTZ R110, R110, R21 ;  /* 0x000000156e6e7221 */ /* 0x000fe20000010000 */
[--C-:B------:R-:W-:Y:S01]  /*6400*/  FFMA.FTZ R14, R55, UR4, -R87.reuse ;  /* 0x00000004370e7c23 */ /* 0x100fe20008010857 */
[----:B------:R-:W-:Y:S01]  /*6410*/  MOV R85, R2 ;  /* 0x0000000200557202 */ /* 0x000fe20000000f00 */
[--C-:B------:R-:W-:Y:S01]  /*6420*/  FFMA.FTZ R21, R58, UR4, -R87.reuse ;  /* 0x000000043a157c23 */ /* 0x100fe20008010857 */
[----:B------:R-:W-:Y:S02]  /*6430*/  FADD.FTZ R22, R111, R110 ;  /* 0x0000006e6f167221 */ /* 0x000fe40000010000 */
[----:B------:R-:W-:Y:S03]  /*6440*/  LDSM.16.MT88.4 R108, [R131+0x4000] ;  /* 0x00400000836c783b */ /* 0x000fe60000004200 */
[----:B------:R5:W-:Y:S01]  /*6450*/  MUFU.EX2 R6, R86 ;  /* 0x0000005600067308 */ /* 0x000be20000000800 */
[----:B---3--:R-:W-:Y:S09]  /*6460*/  F2FP.F16.F32.PACK_AB R92, R15, R114 ;  /* 0x000000720f5c723e */ /* 0x008ff200000000ff */
[----:B------:R-:W3:Y:S01]  /*6470*/  MUFU.EX2 R161, R161 ;  /* 0x000000a100a17308 */ /* 0x000ee20000000800 */
[----:B--2---:R-:W-:Y:S09]  /*6480*/  F2FP.F16.F32.PACK_AB R94, R118, R163 ;  /* 0x000000a3765e723e */ /* 0x004ff200000000ff */
[----:B------:R2:W-:Y:S01]  /*6490*/  MUFU.EX2 R7, R89 ;  /* 0x0000005900077308 */ /* 0x0005e20000000800 */
[C---:B----4-:R-:W-:Y:S03]  /*64a0*/  HMMA.16816.F32 R68, R92.reuse, R96, R68 ;  /* 0x000000605c44723c */ /* 0x050fe60000001844 */
[----:B-----5:R-:W-:Y:S03]  /*64b0*/  FFMA.FTZ R86, R43, UR4, -R87 ;  /* 0x000000042b567c23 */ /* 0x020fe60008010857 */
[C---:B------:R-:W-:Y:S03]  /*64c0*/  HMMA.16816.F32 R72, R92.reuse, R98, R72 ;  /* 0x000000625c48723c */ /* 0x040fe60000001848 */
[----:B------:R-:W4:Y:S01]  /*64d0*/  MUFU.EX2 R90, R90 ;  /* 0x0000005a005a7308 */ /* 0x000f220000000800 */
[----:B------:R-:W5:Y:S02]  /*64e0*/  LDSM.16.MT88.4 R96, [R132+0x3c00] ;  /* 0x003c00008460783b */ /* 0x000f640000004200 */
[C---:B------:R-:W-:Y:S07]  /*64f0*/  HMMA.16816.F32 R76, R92.reuse, R100, R76 ;  /* 0x000000645c4c723c */ /* 0x040fee000000184c */
[----:B------:R-:W-:Y:S01]  /*6500*/  MUFU.EX2 R117, R117 ;  /* 0x0000007500757308 */ /* 0x000fe20000000800 */
[----:B--2---:R-:W-:Y:S01]  /*6510*/  FFMA.FTZ R89, R44, UR4, -R88 ;  /* 0x000000042c597c23 */ /* 0x004fe20008010858 */
[----:B------:R-:W-:Y:S01]  /*6520*/  HMMA.16816.F32 R80, R92, R102, R80 ;  /* 0x000000665c50723c */ /* 0x000fe20000001850 */
[----:B------:R-:W2:Y:S07]  /*6530*/  LDSM.16.MT88.4 R100, [R132+0x4000] ;  /* 0x004000008464783b */ /* 0x000eae0000004200 */
[----:B------:R-:W4:Y:S03]  /*6540*/  MUFU.EX2 R84, R84 ;  /* 0x0000005400547308 */ /* 0x000f260000000800 */
[----:B------:R-:W-:Y:S02]  /*6550*/  F2FP.F16.F32.PACK_AB R92, R13, R164 ;  /* 0x000000a40d5c723e */ /* 0x000fe400000000ff */
[----:B------:R-:W-:Y:S05]  /*6560*/  F2FP.F16.F32.PACK_AB R93, R158, R17 ;  /* 0x000000119e5d723e */ /* 0x000fea00000000ff */
[----:B------:R-:W-:Y:S01]  /*6570*/  MUFU.EX2 R119, R119 ;  /* 0x0000007700777308 */ /* 0x000fe20000000800 */
[----:B-1----:R-:W-:Y:S02]  /*6580*/  F2FP.F16.F32.PACK_AB R94, R116, R123 ;  /* 0x0000007b745e723e */ /* 0x002fe400000000ff */
[----:B------:R-:W-:Y:S07]  /*6590*/  F2FP.F16.F32.PACK_AB R95, R155, R156 ;  /* 0x0000009c9b5f723e */ /* 0x000fee00000000ff */
[----:B------:R-:W1:Y:S10]  /*65a0*/  MUFU.EX2 R86, R86 ;  /* 0x0000005600567308 */ /* 0x000e740000000800 */
[----:B------:R-:W-:Y:S01]  /*65b0*/  MUFU.EX2 R89, R89 ;  /* 0x0000005900597308 */ /* 0x000fe20000000800 */
[C---:B-----5:R-:W-:Y:S06]  /*65c0*/  HMMA.16816.F32 R68, R92.reuse, R96, R68 ;  /* 0x000000605c44723c */ /* 0x060fec0000001844 */
[C---:B------:R-:W-:Y:S03]  /*65d0*/  HMMA.16816.F32 R72, R92.reuse, R98, R72 ;  /* 0x000000625c48723c */ /* 0x040fe60000001848 */
[----:B------:R-:W5:Y:S02]  /*65e0*/  MUFU.EX2 R165, R165 ;  /* 0x000000a500a57308 */ /* 0x000f640000000800 */
[----:B------:R-:W-:Y:S01]  /*65f0*/  FADD.FTZ R97, R112, R23 ;  /* 0x0000001770617221 */ /* 0x000fe20000010000 */
[----:B------:R-:W-:Y:S01]  /*6600*/  FADD.FTZ R96, R113, R22 ;  /* 0x0000001671607221 */ /* 0x000fe20000010000 */
[C---:B------:R-:W-:Y:S06]  /*6610*/  HMMA.16816.F32 R76, R92.reuse, R104, R76 ;  /* 0x000000685c4c723c */ /* 0x040fec000000184c */
[----:B------:R-:W-:Y:S01]  /*6620*/  MUFU.EX2 R162, R162 ;  /* 0x000000a200a27308 */ /* 0x000fe20000000800 */
[----:B------:R-:W-:Y:S01]  /*6630*/  FADD.FTZ R98, R114, R97 ;  /* 0x0000006172627221 */ /* 0x000fe20000010000 */
[----:B------:R-:W-:Y:S01]  /*6640*/  FADD.FTZ R26, R115, R96 ;  /* 0x00000060731a7221 */ /* 0x000fe20000010000 */
[----:B------:R-:W-:Y:S01]  /*6650*/  HMMA.16816.F32 R80, R92, R106, R80 ;  /* 0x0000006a5c50723c */ /* 0x000fe20000001850 */
[----:B------:R-:W5:Y:S06]  /*6660*/  LDSM.16.MT88.4 R112, [R132+0x4400] ;  /* 0x004400008470783b */ /* 0x000f6c0000004200 */
[----:B------:R-:W5:Y:S01]  /*6670*/  MUFU.EX2 R121, R121 ;  /* 0x0000007900797308 */ /* 0x000f620000000800 */
[----:B---3--:R-:W-:Y:S03]  /*6680*/  F2FP.F16.F32.PACK_AB R96, R6, R161 ;  /* 0x000000a10660723e */ /* 0x008fe600000000ff */
[----:B------:R-:W-:Y:S01]  /*6690*/  FADD.FTZ R30, R15, R98 ;  /* 0x000000620f1e7221 */ /* 0x000fe20000010000 */
[----:B----4-:R-:W-:Y:S01]  /*66a0*/  F2FP.F16.F32.PACK_AB R97, R90, R7 ;  /* 0x000000075a61723e */ /* 0x010fe200000000ff */
[----:B------:R-:W-:Y:S01]  /*66b0*/  FFMA.FTZ R92, R61, UR4, -R88 ;  /* 0x000000043d5c7c23 */ /* 0x000fe20008010858 */
[----:B------:R-:W3:Y:S01]  /*66c0*/  LDSM.16.MT88.4 R104, [R131+0x4400] ;  /* 0x004400008368783b */ /* 0x000ee20000004200 */
[----:B------:R-:W-:Y:S02]  /*66d0*/  F2FP.F16.F32.PACK_AB R98, R84, R117 ;  /* 0x000000755462723e */ /* 0x000fe400000000ff */
[----:B------:R-:W-:Y:S01]  /*66e0*/  MUFU.EX2 R122, R50 ;  /* 0x00000032007a7308 */ /* 0x000fe20000000800 */
[----:B-1----:R-:W-:Y:S01]  /*66f0*/  F2FP.F16.F32.PACK_AB R99, R86, R119 ;  /* 0x000000775663723e */ /* 0x002fe200000000ff */
[----:B------:R-:W-:Y:S01]  /*6700*/  FFMA.FTZ R95, R62, UR4, -R87 ;  /* 0x000000043e5f7c23 */ /* 0x000fe20008010857 */
[----:B------:R-:W-:Y:S01]  /*6710*/  FADD.FTZ R93, R159, R26 ;  /* 0x0000001a9f5d7221 */ /* 0x000fe20000010000 */
[----:B------:R-:W-:Y:S01]  /*6720*/  FADD.FTZ R163, R163, R30 ;  /* 0x0000001ea3a37221 */ /* 0x000fe20000010000 */
[----:B------:R-:W-:Y:S02]  /*6730*/  FFMA.FTZ R23, R60, UR4, -R88 ;  /* 0x000000043c177c23 */ /* 0x000fe40008010858 */
[----:B------:R-:W-:Y:S03]  /*6740*/  FADD.FTZ R94, R120, R93 ;  /* 0x0000005d785e7221 */ /* 0x000fe60000010000 */
[----:B------:R-:W1:Y:S01]  /*6750*/  MUFU.EX2 R153, R153 ;  /* 0x0000009900997308 */ /* 0x000e620000000800 */
[C---:B--2---:R-:W-:Y:S05]  /*6760*/  HMMA.16816.F32 R68, R96.reuse, R100, R68 ;  /* 0x000000646044723c */ /* 0x044fea0000001844 */
[----:B------:R-:W-:Y:S01]  /*6770*/  F2FP.F16.F32.PACK_AB R93, R10, R5 ;  /* 0x000000050a5d723e */ /* 0x000fe200000000ff */
[C---:B------:R-:W-:Y:S03]  /*6780*/  HMMA.16816.F32 R72, R96.reuse, R102, R72 ;  /* 0x000000666048723c */ /* 0x040fe60000001848 */
[----:B------:R5:W-:Y:S01]  /*6790*/  MUFU.EX2 R159, R92 ;  /* 0x0000005c009f7308 */ /* 0x000be20000000800 */
[----:B------:R-:W2:Y:S01]  /*67a0*/  LDSM.16.MT88.4 R100, [R132+0x4800] ;  /* 0x004800008464783b */ /* 0x000ea20000004200 */
[----:B------:R-:W-:Y:S01]  /*67b0*/  FADD.FTZ R94, R157, R94 ;  /* 0x0000005e9d5e7221 */ /* 0x000fe20000010000 */
[C---:B------:R-:W-:Y:S07]  /*67c0*/  HMMA.16816.F32 R76, R96.reuse, R108, R76 ;  /* 0x0000006c604c723c */ /* 0x040fee000000184c */
[----:B------:R-:W-:Y:S01]  /*67d0*/  MUFU.EX2 R160, R160 ;  /* 0x000000a000a07308 */ /* 0x000fe20000000800 */
[----:B------:R-:W-:Y:S01]  /*67e0*/  FADD.FTZ R163, R118, R163 ;  /* 0x000000a376a37221 */ /* 0x000fe20000010000 */
[----:B------:R-:W-:Y:S01]  /*67f0*/  HMMA.16816.F32 R80, R96, R110, R80 ;  /* 0x0000006e6050723c */ /* 0x000fe20000001850 */
[----:B------:R-:W4:Y:S07]  /*6800*/  LDSM.16.MT88.4 R108, [R131+0x4800] ;  /* 0x00480000836c783b */ /* 0x000f2e0000004200 */
[----:B------:R1:W-:Y:S03]  /*6810*/  MUFU.EX2 R118, R95 ;  /* 0x0000005f00767308 */ /* 0x0003e60000000800 */
[----:B-----5:R-:W-:Y:S01]  /*6820*/  F2FP.F16.F32.PACK_AB R92, R165, R89 ;  /* 0x00000059a55c723e */ /* 0x020fe200000000ff */
[----:B------:R-:W-:Y:S01]  /*6830*/  FADD.FTZ R164, R164, R163 ;  /* 0x000000a3a4a47221 */ /* 0x000fe20000010000 */
[----:B------:R-:W-:Y:S01]  /*6840*/  FADD.FTZ R163, R17, R94 ;  /* 0x0000005e11a37221 */ /* 0x000fe20000010000 */
[----:B------:R-:W-:Y:S03]  /*6850*/  F2FP.F16.F32.PACK_AB R94, R121, R162 ;  /* 0x000000a2795e723e */ /* 0x000fe600000000ff */
[----:B------:R-:W-:Y:S01]  /*6860*/  FADD.FTZ R163, R158, R163 ;  /* 0x000000a39ea37221 */ /* 0x000fe20000010000 */
[----:B------:R-:W5:Y:S01]  /*6870*/  MUFU.EX2 R9, R9 ;  /* 0x0000000900097308 */ /* 0x000f620000000800 */
[----:B------:R-:W-:Y:S01]  /*6880*/  FADD.FTZ R164, R13, R164 ;  /* 0x000000a40da47221 */ /* 0x000fe20000010000 */
[----:B------:R-:W-:Y:S01]  /*6890*/  FFMA.FTZ R157, R63, UR4, -R87 ;  /* 0x000000043f9d7c23 */ /* 0x000fe20008010857 */
[----:B------:R-:W-:Y:S01]  /*68a0*/  FADD.FTZ R156, R156, R163 ;  /* 0x000000a39c9c7221 */ /* 0x000fe20000010000 */
[----:B------:R-:W-:Y:S01]  /*68b0*/  FFMA.FTZ R120, R64, UR4, -R88 ;  /* 0x0000000440787c23 */ /* 0x000fe20008010858 */
[----:B------:R-:W-:Y:S01]  /*68c0*/  FADD.FTZ R123, R123, R164 ;  /* 0x000000a47b7b7221 */ /* 0x000fe20000010000 */
[----:B------:R-:W-:Y:S01]  /*68d0*/  FFMA.FTZ R87, R67, UR4, -R87 ;  /* 0x0000000443577c23 */ /* 0x000fe20008010857 */
[----:B------:R-:W-:Y:S03]  /*68e0*/  FADD.FTZ R156, R155, R156 ;  /* 0x0000009c9b9c7221 */ /* 0x000fe60000010000 */
[----:B------:R-:W-:Y:S01]  /*68f0*/  MUFU.EX2 R11, R11 ;  /* 0x0000000b000b7308 */ /* 0x000fe20000000800 */
[----:B-1----:R-:W-:Y:S01]  /*6900*/  F2FP.F16.F32.PACK_AB R95, R153, R122 ;  /* 0x0000007a995f723e */ /* 0x002fe200000000ff */
[----:B------:R-:W-:Y:S01]  /*6910*/  FFMA.FTZ R88, R65, UR4, -R88 ;  /* 0x0000000441587c23 */ /* 0x000fe20008010858 */
[----:B------:R-:W-:Y:S01]  /*6920*/  FADD.FTZ R116, R116, R123 ;  /* 0x0000007b74747221 */ /* 0x000fe20000010000 */
[----:B------:R-:W-:Y:S03]  /*6930*/  FADD.FTZ R155, R7, R156 ;  /* 0x0000009c079b7221 */ /* 0x000fe60000010000 */
[----:B------:R-:W-:Y:S03]  /*6940*/  FADD.FTZ R161, R161, R116 ;  /* 0x00000074a1a17221 */ /* 0x000fe60000010000 */
[----:B------:R-:W1:Y:S01]  /*6950*/  MUFU.EX2 R14, R14 ;  /* 0x0000000e000e7308 */ /* 0x000e620000000800 */
[C---:B------:R-:W-:Y:S05]  /*6960*/  HMMA.16816.F32 R68, R92.reuse, R112, R68 ;  /* 0x000000705c44723c */ /* 0x040fea0000001844 */
[----:B-----5:R-:W-:Y:S01]  /*6970*/  F2FP.F16.F32.PACK_AB R96, R9, R160 ;  /* 0x000000a00960723e */ /* 0x020fe200000000ff */
[C---:B------:R-:W-:Y:S03]  /*6980*/  HMMA.16816.F32 R72, R92.reuse, R114, R72 ;  /* 0x000000725c48723c */ /* 0x040fe60000001848 */
[----:B------:R-:W-:Y:S01]  /*6990*/  MUFU.EX2 R18, R18 ;  /* 0x0000001200127308 */ /* 0x000fe20000000800 */
[----:B------:R-:W5:Y:S01]  /*69a0*/  LDSM.16.MT88.4 R112, [R132+0x4c00] ;  /* 0x004c00008470783b */ /* 0x000f620000004200 */
[----:B------:R-:W-:Y:S01]  /*69b0*/  FADD.FTZ R90, R90, R155 ;  /* 0x0000009b5a5a7221 */ /* 0x000fe20000010000 */
[C---:B---3--:R-:W-:Y:S07]  /*69c0*/  HMMA.16816.F32 R76, R92.reuse, R104, R76 ;  /* 0x000000685c4c723c */ /* 0x048fee000000184c */
[----:B------:R-:W3:Y:S01]  /*69d0*/  MUFU.EX2 R19, R57 ;  /* 0x0000003900137308 */ /* 0x000ee20000000800 */
[----:B-1----:R-:W-:Y:S01]  /*69e0*/  F2FP.F16.F32.PACK_AB R97, R14, R11 ;  /* 0x0000000b0e61723e */ /* 0x002fe200000000ff */
[----:B------:R-:W-:Y:S01]  /*69f0*/  HMMA.16816.F32 R80, R92, R106, R80 ;  /* 0x0000006a5c50723c */ /* 0x000fe20000001850 */
[----:B------:R-:W1:Y:S07]  /*6a00*/  LDSM.16.MT88.4 R104, [R131+0x4c00] ;  /* 0x004c00008368783b */ /* 0x000e6e0000004200 */
[----:B------:R-:W-:Y:S03]  /*6a10*/  MUFU.EX2 R21, R21 ;  /* 0x0000001500157308 */ /* 0x000fe60000000800 */
[----:B------:R-:W-:Y:S01]  /*6a20*/  FADD.FTZ R116, R6, R161 ;  /* 0x000000a106747221 */ /* 0x000fe20000010000 */
[----:B------:R-:W-:Y:S03]  /*6a30*/  FADD.FTZ R119, R119, R90 ;  /* 0x0000005a77777221 */ /* 0x000fe60000010000 */
[----:B------:R-:W-:Y:S01]  /*6a40*/  FADD.FTZ R117, R117, R116 ;  /* 0x0000007475757221 */ /* 0x000fe20000010000 */
[----:B------:R-:W-:Y:S02]  /*6a50*/  FADD.FTZ R86, R86, R119 ;  /* 0x0000007756567221 */ /* 0x000fe40000010000 */
[----:B------:R-:W2:Y:S01]  /*6a60*/  MUFU.EX2 R22, R59 ;  /* 0x0000003b00167308 */ /* 0x000ea20000000800 */
[----:B---3--:R-:W-:Y:S01]  /*6a70*/  F2FP.F16.F32.PACK_AB R98, R19, R18 ;  /* 0x000000121362723e */ /* 0x008fe200000000ff */
[----:B------:R-:W-:Y:S01]  /*6a80*/  FADD.FTZ R84, R84, R117 ;  /* 0x0000007554547221 */ /* 0x000fe20000010000 */
[----:B------:R-:W-:Y:S03]  /*6a90*/  FADD.FTZ R67, R5, R86 ;  /* 0x0000005605437221 */ /* 0x000fe60000010000 */
[----:B------:R-:W-:Y:S01]  /*6aa0*/  FADD.FTZ R84, R89, R84 ;  /* 0x0000005459547221 */ /* 0x000fe20000010000 */
[----:B------:R-:W-:Y:S03]  /*6ab0*/  FADD.FTZ R67, R10, R67 ;  /* 0x000000430a437221 */ /* 0x000fe60000010000 */
[----:B------:R-:W3:Y:S01]  /*6ac0*/  MUFU.EX2 R15, R23 ;  /* 0x00000017000f7308 */ /* 0x000ee20000000800 */
[----:B------:R-:W-:Y:S01]  /*6ad0*/  FADD.FTZ R165, R165, R84 ;  /* 0x00000054a5a57221 */ /* 0x000fe20000010000 */
[----:B------:R-:W-:Y:S03]  /*6ae0*/  FADD.FTZ R84, R122, R67 ;  /* 0x000000437a547221 */ /* 0x000fe60000010000 */
[----:B------:R-:W-:Y:S01]  /*6af0*/  FADD.FTZ R162, R162, R165 ;  /* 0x000000a5a2a27221 */ /* 0x000fe20000010000 */
[----:B------:R-:W-:Y:S04]  /*6b00*/  FADD.FTZ R84, R153, R84 ;  /* 0x0000005499547221 */ /* 0x000fe80000010000 */
[----:B------:R-:W4:Y:S01]  /*6b10*/  MUFU.EX2 R157, R157 ;  /* 0x0000009d009d7308 */ /* 0x000f220000000800 */
[----:B--2---:R-:W-:Y:S01]  /*6b20*/  F2FP.F16.F32.PACK_AB R99, R22, R21 ;  /* 0x000000151663723e */ /* 0x004fe200000000ff */
[----:B------:R-:W-:Y:S01]  /*6b30*/  FADD.FTZ R121, R121, R162 ;  /* 0x000000a279797221 */ /* 0x000fe20000010000 */
[----:B------:R-:W-:Y:S03]  /*6b40*/  FADD.FTZ R67, R11, R84 ;  /* 0x000000540b437221 */ /* 0x000fe60000010000 */
[----:B------:R-:W-:Y:S01]  /*6b50*/  FADD.FTZ R160, R160, R121 ;  /* 0x00000079a0a07221 */ /* 0x000fe20000010000 */
[----:B------:R-:W-:Y:S01]  /*6b60*/  FADD.FTZ R86, R14, R67 ;  /* 0x000000430e567221 */ /* 0x000fe20000010000 */
[C---:B------:R-:W-:Y:S02]  /*6b70*/  HMMA.16816.F32 R68, R96.reuse, R100, R68 ;  /* 0x000000646044723c */ /* 0x040fe40000001844 */
[----:B------:R-:W-:Y:S03]  /*6b80*/  MUFU.EX2 R120, R120 ;  /* 0x0000007800787308 */ /* 0x000fe60000000800 */
[----:B---3--:R-:W-:Y:S01]  /*6b90*/  F2FP.F16.F32.PACK_AB R92, R159, R15 ;  /* 0x0000000f9f5c723e */ /* 0x008fe200000000ff */
[C---:B------:R-:W-:Y:S06]  /*6ba0*/  HMMA.16816.F32 R72, R96.reuse, R102, R72 ;  /* 0x000000666048723c */ /* 0x040fec0000001848 */
[----:B------:R-:W2:Y:S01]  /*6bb0*/  MUFU.EX2 R123, R88 ;  /* 0x00000058007b7308 */ /* 0x000ea20000000800 */
[----:B----4-:R-:W-:Y:S01]  /*6bc0*/  F2FP.F16.F32.PACK_AB R93, R157, R118 ;  /* 0x000000769d5d723e */ /* 0x010fe200000000ff */
[C---:B------:R-:W-:Y:S08]  /*6bd0*/  HMMA.16816.F32 R76, R96.reuse, R108, R76 ;  /* 0x0000006c604c723c */ /* 0x040ff0000000184c */
[----:B------:R-:W-:Y:S01]  /*6be0*/  MUFU.EX2 R66, R66 ;  /* 0x0000004200427308 */ /* 0x000fe20000000800 */
[----:B------:R-:W-:Y:S03]  /*6bf0*/  HMMA.16816.F32 R80, R96, R110, R80 ;  /* 0x0000006e6050723c */ /* 0x000fe60000001850 */
[----:B------:R-:W-:Y:S01]  /*6c00*/  FADD.FTZ R89, R9, R160 ;  /* 0x000000a009597221 */ /* 0x000fe20000010000 */
[----:B------:R-:W-:Y:S05]  /*6c10*/  FADD.FTZ R67, R21, R86 ;  /* 0x0000005615437221 */ /* 0x000fea0000010000 */
[----:B------:R-:W3:Y:S02]  /*6c20*/  MUFU.EX2 R87, R87 ;  /* 0x0000005700577308 */ /* 0x000ee40000000800 */
[----:B--2---:R-:W-:Y:S01]  /*6c30*/  F2FP.F16.F32.PACK_AB R94, R123, R120 ;  /* 0x000000787b5e723e */ /* 0x004fe200000000ff */
[----:B------:R-:W-:Y:S01]  /*6c40*/  FADD.FTZ R84, R18, R89 ;  /* 0x0000005912547221 */ /* 0x000fe20000010000 */
[----:B------:R-:W-:Y:S03]  /*6c50*/  FADD.FTZ R67, R22, R67 ;  /* 0x0000004316437221 */ /* 0x000fe60000010000 */
[----:B------:R-:W-:Y:S01]  /*6c60*/  FADD.FTZ R84, R19, R84 ;  /* 0x0000005413547221 */ /* 0x000fe20000010000 */
[----:B------:R-:W-:Y:S03]  /*6c70*/  FADD.FTZ R118, R118, R67 ;  /* 0x0000004376767221 */ /* 0x000fe60000010000 */
[----:B------:R-:W-:Y:S01]  /*6c80*/  FADD.FTZ R84, R15, R84 ;  /* 0x000000540f547221 */ /* 0x000fe20000010000 */
[----:B------:R-:W-:Y:S03]  /*6c90*/  FADD.FTZ R157, R157, R118 ;  /* 0x000000769d9d7221 */ /* 0x000fe60000010000 */
[----:B------:R-:W-:Y:S01]  /*6ca0*/  FADD.FTZ R159, R159, R84 ;  /* 0x000000549f9f7221 */ /* 0x000fe20000010000 */
[C---:B---3--:R-:W-:Y:S01]  /*6cb0*/  F2FP.F16.F32.PACK_AB R95, R87.reuse, R66 ;  /* 0x00000042575f723e */ /* 0x048fe200000000ff */
[----:B------:R-:W-:Y:S01]  /*6cc0*/  FADD.FTZ R156, R66, R157 ;  /* 0x0000009d429c7221 */ /* 0x000fe20000010000 */
[----:B------:R-:W-:Y:S01]  /*6cd0*/  IADD3 R66, R154, -0x1, RZ ;  /* 0xffffffff9a427810 */ /* 0x000fe20007ffe0ff */
[----:B------:R-:W-:Y:S02]  /*6ce0*/  FADD.FTZ R120, R120, R159 ;  /* 0x0000009f78787221 */ /* 0x000fe40000010000 */
[----:B------:R-:W-:Y:S01]  /*6cf0*/  FADD.FTZ R156, R87, R156 ;  /* 0x0000009c579c7221 */ /* 0x000fe20000010000 */
[----:B------:R-:W-:Y:S01]  /*6d00*/  MOV R154, R66 ;  /* 0x00000042009a7202 */ /* 0x000fe20000000f00 */
[C---:B-----5:R-:W-:Y:S05]  /*6d10*/  HMMA.16816.F32 R68, R92.reuse, R112, R68 ;  /* 0x000000705c44723c */ /* 0x060fea0000001844 */
[----:B------:R-:W-:Y:S01]  /*6d20*/  FADD.FTZ R153, R123, R120 ;  /* 0x000000787b997221 */ /* 0x000fe20000010000 */
[C---:B------:R-:W-:Y:S06]  /*6d30*/  HMMA.16816.F32 R72, R92.reuse, R114, R72 ;  /* 0x000000725c48723c */ /* 0x040fec0000001848 */
[C---:B-1----:R-:W-:Y:S06]  /*6d40*/  HMMA.16816.F32 R76, R92.reuse, R104, R76 ;  /* 0x000000685c4c723c */ /* 0x042fec000000184c */
[----:B------:R-:W-:Y:S01]  /*6d50*/  HMMA.16816.F32 R80, R92, R106, R80 ;  /* 0x0000006a5c50723c */ /* 0x000fe20000001850 */
[----:B------:R-:W-:Y:S11]  /*6d60*/  @!UPT UIADD3 URZ, URZ, URZ, URZ ;  /* 0x0000003f3f3ff290 */ /* 0x000ff6000fffe03f */
[----:B------:R-:W-:Y:S01]  /*6d70*/  @!UPT UIADD3 URZ, URZ, URZ, URZ ;  /* 0x0000003f3f3ff290 */ /* 0x000fe2000fffe03f */
[----:B------:R-:W-:Y:S11]  /*6d80*/  @P0 BRA `(.L_x_4247) ;  /* 0xffffffd800a00947 */ /* 0x000ff6000383ffff */
.L_x_4243:
[----:B------:R-:W1:Y:S01]  /*6d90*/  SHFL.BFLY PT, R3, R156, 0x2, 0x1f ;  /* 0x0c401f009c037f89 */ /* 0x000e6200000e0000 */
[----:B------:R-:W2:Y:S01]  /*6da0*/  S2UR UR5, SR_CgaCtaId ;  /* 0x00000000000579c3 */ /* 0x000ea20000008800 */
[----:B------:R-:W-:Y:S01]  /*6db0*/  IMAD.MOV.U32 R9, RZ, RZ, 0x3f800000 ;  /* 0x3f800000ff097424 */ /* 0x000fe200078e00ff */
[----:B------:R-:W-:Y:S01]  /*6dc0*/  UMOV UR4, 0x400 ;  /* 0x0000040000047882 */ /* 0x000fe20000000000 */
[----:B------:R-:W3:Y:S01]  /*6dd0*/  S2R R5, SR_TID.X ;  /* 0x0000000000057919 */ /* 0x000ee20000002100 */
[----:B------:R-:W-:Y:S01]  /*6de0*/  BSSY B0, `(.L_x_4248) ;  /* 0x0000086000007945 */ /* 0x000fe20003800000 */
[----:B------:R-:W-:Y:S01]  /*6df0*/  IMAD R151, R151, 0x10, R146 ;  /* 0x0000001097977824 */ /* 0x000fe200078e0292 */
[----:B------:R-:W4:Y:S02]  /*6e00*/  SHFL.BFLY PT, R8, R153, 0x2, 0x1f ;  /* 0x0c401f0099087f89 */ /* 0x000f2400000e0000 */
[----:B------:R-:W-:Y:S06]  /*6e10*/  BAR.SYNC.DEFER_BLOCKING 0x0 ;  /* 0x0000000000007b1d */ /* 0x000fec0000010000 */
[----:B------:R-:W5:Y:S01]  /*6e20*/  S2R R28, SR_CTAID.X ;  /* 0x00000000001c7919 */ /* 0x000f620000002500 */
[----:B-1----:R-:W-:Y:S01]  /*6e30*/  FADD.FTZ R3, R3, R156 ;  /* 0x0000009c03037221 */ /* 0x002fe20000010000 */
[----:B--2---:R-:W-:Y:S01]  /*6e40*/  ULEA UR5, UR5, UR4, 0x18 ;  /* 0x0000000405057291 */ /* 0x004fe2000f8ec03f */
[----:B------:R-:W1:Y:S03]  /*6e50*/  S2UR UR4, SR_CTAID.Z ;  /* 0x00000000000479c3 */ /* 0x000e660000002700 */
[----:B------:R-:W2:Y:S01]  /*6e60*/  SHFL.BFLY PT, R6, R3, 0x1, 0x1f ;  /* 0x0c201f0003067f89 */ /* 0x000ea200000e0000 */
[----:B----4-:R-:W-:Y:S01]  /*6e70*/  FADD.FTZ R8, R8, R153 ;  /* 0x0000009908087221 */ /* 0x010fe20000010000 */
[----:B---3--:R-:W-:-:S04]  /*6e80*/  SHF.R.S32.HI R4, RZ, 0x1f, R5 ;  /* 0x0000001fff047819 */ /* 0x008fc80000011405 */
[----:B------:R-:W3:Y:S01]  /*6e90*/  SHFL.BFLY PT, R7, R8, 0x1, 0x1f ;  /* 0x0c201f0008077f89 */ /* 0x000ee200000e0000 */
[CC--:B------:R-:W-:Y:S02]  /*6ea0*/  LEA.HI R10, R4.reuse, R5.reuse, RZ, 0x2 ;  /* 0x00000005040a7211 */ /* 0x0c0fe400078f10ff */
[-C--:B------:R-:W-:Y:S02]  /*6eb0*/  LEA.HI R15, R4, R5.reuse, RZ, 0x6 ;  /* 0x00000005040f7211 */ /* 0x080fe400078f30ff */
[----:B------:R-:W-:Y:S02]  /*6ec0*/  SHF.R.S32.HI R11, RZ, 0x2, R10 ;  /* 0x00000002ff0b7819 */ /* 0x000fe4000001140a */
[----:B------:R-:W-:Y:S02]  /*6ed0*/  LOP3.LUT R10, R10, 0xfffffffc, RZ, 0xc0, !PT ;  /* 0xfffffffc0a0a7812 */ /* 0x000fe400078ec0ff */
[----:B------:R-:W-:Y:S02]  /*6ee0*/  SHF.R.S32.HI R14, RZ, 0x1f, R11 ;  /* 0x0000001fff0e7819 */ /* 0x000fe4000001140b */
[----:B------:R-:W-:Y:S01]  /*6ef0*/  LEA.HI R12, R4, R5, RZ, 0x4 ;  /* 0x00000005040c7211 */ /* 0x000fe200078f20ff */
[----:B------:R-:W-:Y:S01]  /*6f00*/  IMAD.IADD R10, R5, 0x1, -R10 ;  /* 0x00000001050a7824 */ /* 0x000fe200078e0a0a */
[----:B------:R-:W-:Y:S01]  /*6f10*/  LEA.HI R14, R14, R11, RZ, 0x3 ;  /* 0x0000000b0e0e7211 */ /* 0x000fe200078f18ff */
[----:B--2---:R-:W-:Y:S01]  /*6f20*/  FADD.FTZ R6, R3, R6 ;  /* 0x0000000603067221 */ /* 0x004fe20000010000 */
[----:B------:R-:W-:-:S02]  /*6f30*/  LEA.HI R3, R4, R5, RZ, 0x5 ;  /* 0x0000000504037211 */ /* 0x000fc400078f28ff */
[----:B------:R-:W-:Y:S02]  /*6f40*/  LOP3.LUT R14, R14, 0xfffffff8, RZ, 0xc0, !PT ;  /* 0xfffffff80e0e7812 */ /* 0x000fe400078ec0ff */
[----:B------:R-:W-:Y:S02]  /*6f50*/  SHF.R.S32.HI R13, RZ, 0x5, R3 ;  /* 0x00000005ff0d7819 */ /* 0x000fe40000011403 */
[----:B------:R-:W-:Y:S01]  /*6f60*/  SHF.L.U32 R15, R15, 0x2, RZ ;  /* 0x000000020f0f7819 */ /* 0x000fe200000006ff */
[----:B------:R-:W-:Y:S01]  /*6f70*/  IMAD.IADD R11, R11, 0x1, -R14 ;  /* 0x000000010b0b7824 */ /* 0x000fe200078e0a0e */
[----:B------:R-:W-:Y:S01]  /*6f80*/  SHF.R.S32.HI R12, RZ, 0x4, R12 ;  /* 0x00000004ff0c7819 */ /* 0x000fe2000001140c */
[----:B---3--:R-:W-:Y:S01]  /*6f90*/  FADD.FTZ R7, R8, R7 ;  /* 0x0000000708077221 */ /* 0x008fe20000010000 */
[----:B------:R-:W-:Y:S01]  /*6fa0*/  LEA R10, R13, R10, 0x8 ;  /* 0x0000000a0d0a7211 */ /* 0x000fe200078e40ff */
[----:B------:R-:W-:Y:S01]  /*6fb0*/  IMAD.SHL.U32 R14, R145, 0x8, RZ ;  /* 0x00000008910e7824 */ /* 0x000fe200078e00ff */
[----:B------:R-:W-:Y:S01]  /*6fc0*/  LOP3.LUT R15, R15, 0x3fffff00, RZ, 0xc0, !PT ;  /* 0x3fffff000f0f7812 */ /* 0x000fe200078ec0ff */
[----:B------:R-:W-:Y:S01]  /*6fd0*/  IMAD.MOV.U32 R8, RZ, RZ, 0x3f800000 ;  /* 0x3f800000ff087424 */ /* 0x000fe200078e00ff */
[----:B------:R-:W-:-:S02]  /*6fe0*/  SHF.L.U32 R13, R12, 0x6, RZ ;  /* 0x000000060c0d7819 */ /* 0x000fc400000006ff */
[----:B------:R-:W-:Y:S01]  /*6ff0*/  LEA.HI R12, R11, R11, RZ, 0x1 ;  /* 0x0000000b0b0c7211 */ /* 0x000fe200078f08ff */
[----:B------:R-:W-:Y:S01]  /*7000*/  IMAD R15, R144, 0x20, R15 ;  /* 0x00000020900f7824 */ /* 0x000fe200078e020f */
[----:B------:R-:W-:Y:S02]  /*7010*/  FSETP.NE.FTZ.AND P3, PT, R7, RZ, PT ;  /* 0x000000ff0700720b */ /* 0x000fe40003f75000 */
[----:B------:R-:W-:Y:S01]  /*7020*/  LOP3.LUT R16, R12, 0x1fffffe, RZ, 0xc0, !PT ;  /* 0x01fffffe0c107812 */ /* 0x000fe200078ec0ff */
[----:B------:R-:W-:Y:S01]  /*7030*/  IMAD R142, R142, 0x4, R15 ;  /* 0x000000048e8e7824 */ /* 0x000fe200078e020f */
[----:B------:R-:W-:Y:S02]  /*7040*/  SHF.R.S32.HI R12, RZ, 0x1, R12 ;  /* 0x00000001ff0c7819 */ /* 0x000fe4000001140c */
[----:B------:R-:W-:Y:S01]  /*7050*/  FSETP.NE.FTZ.AND P2, PT, R6, RZ, PT ;  /* 0x000000ff0600720b */ /* 0x000fe20003f55000 */
[----:B------:R-:W-:Y:S01]  /*7060*/  IMAD.IADD R11, R11, 0x1, -R16 ;  /* 0x000000010b0b7824 */ /* 0x000fe200078e0a10 */
[----:B------:R-:W-:-:S02]  /*7070*/  SHF.L.U32 R15, R12, 0x6, RZ ;  /* 0x000000060c0f7819 */ /* 0x000fc400000006ff */
[----:B------:R-:W-:Y:S01]  /*7080*/  LOP3.LUT R13, R13, 0xc0, RZ, 0xc0, !PT ;  /* 0x000000c00d0d7812 */ /* 0x000fe200078ec0ff */
[----:B------:R-:W-:Y:S01]  /*7090*/  IMAD R10, R11, 0x10, R10 ;  /* 0x000000100b0a7824 */ /* 0x000fe200078e020a */
[----:B------:R-:W-:Y:S01]  /*70a0*/  LOP3.LUT R15, R15, 0xc0, RZ, 0xc0, !PT ;  /* 0x000000c00f0f7812 */ /* 0x000fe200078ec0ff */
[----:B------:R-:W2:Y:S01]  /*70b0*/  @P3 MUFU.RCP R9, R7 ;  /* 0x0000000700093308 */ /* 0x000ea20000001000 */
[----:B------:R-:W-:Y:S01]  /*70c0*/  LOP3.LUT R14, R13, 0x18, R14, 0xf8, !PT ;  /* 0x000000180d0e7812 */ /* 0x000fe200078ef80e */
[----:B------:R-:W3:Y:S01]  /*70d0*/  @P3 LDC R29, c[0x0][0x2e8] ;  /* 0x0000ba00ff1d3b82 */ /* 0x000ee20000000800 */
[----:B------:R-:W-:Y:S02]  /*70e0*/  LEA.HI R11, R15, R15, RZ, 0x1d ;  /* 0x0000000f0f0b7211 */ /* 0x000fe400078fe8ff */
[----:B------:R-:W-:Y:S02]  /*70f0*/  SHF.R.U32.HI R13, RZ, 0x3, R13 ;  /* 0x00000003ff0d7819 */ /* 0x000fe4000001160d */
[----:B------:R-:W-:Y:S01]  /*7100*/  LOP3.LUT P0, RZ, R12, 0x2, RZ, 0xc0, !PT ;  /* 0x000000020cff7812 */ /* 0x000fe2000780c0ff */
[----:B------:R-:W4:Y:S01]  /*7110*/  @P2 MUFU.RCP R8, R6 ;  /* 0x0000000600082308 */ /* 0x000f220000001000 */
[----:B------:R-:W-:Y:S01]  /*7120*/  IMAD.U32 R11, R10, 0x2, R11 ;  /* 0x000000020a0b7824 */ /* 0x000fe200078e000b */
[----:B------:R-:W-:Y:S01]  /*7130*/  LOP3.LUT R13, R14, R13, RZ, 0x3c, !PT ;  /* 0x0000000d0e0d7212 */ /* 0x000fe200078e3cff */
[----:B------:R-:W3:Y:S01]  /*7140*/  @P2 LDC R31, c[0x0][0x2e8] ;  /* 0x0000ba00ff1f2b82 */ /* 0x000ee20000000800 */
[----:B------:R-:W-:-:S02]  /*7150*/  LOP3.LUT R14, R12, 0x1, RZ, 0xc0, !PT ;  /* 0x000000010c0e7812 */ /* 0x000fc400078ec0ff */
[----:B------:R-:W-:Y:S01]  /*7160*/  LEA R11, R11, UR5, 0x2 ;  /* 0x000000050b0b7c11 */ /* 0x000fe2000f8e10ff */
[----:B------:R-:W-:Y:S01]  /*7170*/  IMAD.IADD R13, R142, 0x1, R13 ;  /* 0x000000018e0d7824 */ /* 0x000fe200078e020d */
[----:B------:R-:W-:Y:S01]  /*7180*/  ISETP.NE.U32.AND P1, PT, R14, 0x1, PT ;  /* 0x000000010e00780c */ /* 0x000fe20003f25070 */
[----:B--2---:R-:W-:Y:S01]  /*7190*/  FMUL.FTZ R68, R9, R68 ;  /* 0x0000004409447220 */ /* 0x004fe20000410000 */
[----:B------:R-:W-:Y:S01]  /*71a0*/  MOV R10, 0x20 ;  /* 0x00000020000a7802 */ /* 0x000fe20000000f00 */
[----:B------:R-:W-:Y:S02]  /*71b0*/  VIADD R12, R11, 0x40 ;  /* 0x000000400b0c7836 */ /* 0x000fe40000000000 */
[----:B------:R-:W-:Y:S01]  /*71c0*/  FMUL.FTZ R69, R9, R69 ;  /* 0x0000004509457220 */ /* 0x000fe20000410000 */
[----:B------:R-:W-:Y:S01]  /*71d0*/  @P0 VIADD R12, R11, 0xffffffc0 ;  /* 0xffffffc00b0c0836 */ /* 0x000fe20000000000 */
[----:B------:R-:W-:Y:S01]  /*71e0*/  SEL R10, R10, 0xffffffe0, P1 ;  /* 0xffffffe00a0a7807 */ /* 0x000fe20000800000 */
[C---:B------:R-:W-:Y:S01]  /*71f0*/  FMUL.FTZ R72, R9.reuse, R72 ;  /* 0x0000004809487220 */ /* 0x040fe20000410000 */
[----:B------:R-:W-:Y:S01]  /*7200*/  FMUL.FTZ R73, R9, R73 ;  /* 0x0000004909497220 */ /* 0x000fe20000410000 */
[C---:B----4-:R-:W-:Y:S01]  /*7210*/  FMUL.FTZ R71, R8.reuse, R71 ;  /* 0x0000004708477220 */ /* 0x050fe20000410000 */
[----:B------:R-:W-:Y:S01]  /*7220*/  IADD3 R14, R11, R10, RZ ;  /* 0x0000000a0b0e7210 */ /* 0x000fe20007ffe0ff */
[----:B------:R-:W-:Y:S01]  /*7230*/  FMUL.FTZ R70, R8, R70 ;  /* 0x0000004608467220 */ /* 0x000fe20000410000 */
[----:B------:R-:W-:Y:S01]  /*7240*/  IADD3 R15, R10, R12, RZ ;  /* 0x0000000c0a0f7210 */ /* 0x000fe20007ffe0ff */
[C---:B------:R-:W-:Y:S01]  /*7250*/  FMUL.FTZ R75, R8.reuse, R75 ;  /* 0x0000004b084b7220 */ /* 0x040fe20000410000 */
[----:B------:R-:W2:Y:S01]  /*7260*/  S2R R10, SR_CTAID.Y ;  /* 0x00000000000a7919 */ /* 0x000ea20000002600 */
[C---:B------:R-:W-:Y:S01]  /*7270*/  FMUL.FTZ R74, R8.reuse, R74 ;  /* 0x0000004a084a7220 */ /* 0x040fe20000410000 */
[C---:B------:R-:W-:Y:S01]  /*7280*/  FMUL.FTZ R76, R9.reuse, R76 ;  /* 0x0000004c094c7220 */ /* 0x040fe20000410000 */
[C---:B------:R-:W-:Y:S01]  /*7290*/  FMUL.FTZ R77, R9.reuse, R77 ;  /* 0x0000004d094d7220 */ /* 0x040fe20000410000 */
[C---:B------:R-:W-:Y:S01]  /*72a0*/  FMUL.FTZ R79, R8.reuse, R79 ;  /* 0x0000004f084f7220 */ /* 0x040fe20000410000 */
[C---:B------:R-:W-:Y:S01]  /*72b0*/  FMUL.FTZ R78, R8.reuse, R78 ;  /* 0x0000004e084e7220 */ /* 0x040fe20000410000 */
[C---:B------:R-:W-:Y:S01]  /*72c0*/  FMUL.FTZ R80, R9.reuse, R80 ;  /* 0x0000005009507220 */ /* 0x040fe20000410000 */
[----:B------:R-:W-:Y:S01]  /*72d0*/  FMUL.FTZ R81, R9, R81 ;  /* 0x0000005109517220 */ /* 0x000fe20000410000 */
[C---:B------:R-:W-:Y:S01]  /*72e0*/  FMUL.FTZ R83, R8.reuse, R83 ;  /* 0x0000005308537220 */ /* 0x040fe20000410000 */
[----:B------:R-:W-:Y:S01]  /*72f0*/  FMUL.FTZ R82, R8, R82 ;  /* 0x0000005208527220 */ /* 0x000fe20000410000 */
[----:B------:R-:W-:Y:S01]  /*7300*/  STS.64 [R11], R68 ;  /* 0x000000440b007388 */ /* 0x000fe20000000a00 */
[----:B------:R-:W2:Y:S01]  /*7310*/  LDC.64 R8, c[0x0][0x2c0] ;  /* 0x0000b000ff087b82 */ /* 0x000ea20000000a00 */
[----:B------:R-:W-:Y:S01]  /*7320*/  LOP3.LUT R30, R3, 0xffffffe0, RZ, 0xc0, !PT ;  /* 0xffffffe0031e7812 */ /* 0x000fe200078ec0ff */
[----:B------:R-:W4:Y:S01]  /*7330*/  @P3 MUFU.LG2 R7, R7 ;  /* 0x0000000700073308 */ /* 0x000f220000000c00 */
[----:B------:R5:W-:Y:S01]  /*7340*/  STS.64 [R11+0x400], R70 ;  /* 0x000400460b007388 */ /* 0x000be20000000a00 */
[----:B------:R-:W-:-:S02]  /*7350*/  LEA.HI R4, R4, R5, RZ, 0x3 ;  /* 0x0000000504047211 */ /* 0x000fc400078f18ff */
[----:B------:R-:W-:Y:S01]  /*7360*/  IMAD.IADD R30, R5, 0x1, -R30 ;  /* 0x00000001051e7824 */ /* 0x000fe200078e0a1e */
[----:B------:R-:W-:Y:S01]  /*7370*/  STS.64 [R14], R72 ;  /* 0x000000480e007388 */ /* 0x000fe20000000a00 */
[----:B------:R-:W-:Y:S02]  /*7380*/  LOP3.LUT R32, R4, 0xfffffff8, RZ, 0xc0, !PT ;  /* 0xfffffff804207812 */ /* 0x000fe400078ec0ff */
[----:B------:R-:W3:Y:S01]  /*7390*/  @P2 MUFU.LG2 R6, R6 ;  /* 0x0000000600062308 */ /* 0x000ee20000000c00 */
[----:B------:R-:W-:Y:S01]  /*73a0*/  STS.64 [R14+0x400], R74 ;  /* 0x0004004a0e007388 */ /* 0x000fe20000000a00 */
[----:B------:R-:W-:Y:S02]  /*73b0*/  LOP3.LUT P0, RZ, R30, 0x3, RZ, 0xc0, !PT ;  /* 0x000000031eff7812 */ /* 0x000fe4000780c0ff */
[----:B------:R-:W-:Y:S01]  /*73c0*/  IADD3 R5, -R32, R5, RZ ;  /* 0x0000000520057210 */ /* 0x000fe20007ffe1ff */
[----:B------:R-:W-:Y:S01]  /*73d0*/  STS.64 [R12], R76 ;  /* 0x0000004c0c007388 */ /* 0x000fe20000000a00 */
[----:B------:R-:W-:Y:S01]  /*73e0*/  LEA R33, R13, UR5, 0x2 ;  /* 0x000000050d217c11 */ /* 0x000fe2000f8e10ff */
[----:B------:R-:W-:Y:S01]  /*73f0*/  IMAD.MOV R32, RZ, RZ, -R147 ;  /* 0x000000ffff207224 */ /* 0x000fe200078e0a93 */
[----:B------:R-:W-:Y:S01]  /*7400*/  MOV R3, 0xff800000 ;  /* 0xff80000000037802 */ /* 0x000fe20000000f00 */
[----:B------:R-:W-:Y:S01]  /*7410*/  STS.64 [R12+0x400], R78 ;  /* 0x0004004e0c007388 */ /* 0x000fe20000000a00 */
[----:B------:R-:W-:-:S03]  /*7420*/  SHF.R.S32.HI R4, RZ, 0x3, R4 ;  /* 0x00000003ff047819 */ /* 0x000fc60000011404 */
[----:B------:R-:W-:Y:S01]  /*7430*/  STS.64 [R15], R80 ;  /* 0x000000500f007388 */ /* 0x000fe20000000a00 */
[----:B--2---:R-:W-:Y:S01]  /*7440*/  IMAD R8, R10, R8, R147 ;  /* 0x000000080a087224 */ /* 0x004fe200078e0293 */
[----:B------:R-:W-:Y:S02]  /*7450*/  SHF.L.U32 R10, R5, 0x2, RZ ;  /* 0x00000002050a7819 */ /* 0x000fe400000006ff */
[----:B------:R-:W-:Y:S01]  /*7460*/  STS.64 [R15+0x400], R82 ;  /* 0x000400520f007388 */ /* 0x000fe20000000a00 */
[----:B-----5:R-:W1:Y:S08]  /*7470*/  LDC R11, c[0x0][0x270] ;  /* 0x00009c00ff0b7b82 */ /* 0x020e700000000800 */
[----:B------:R-:W-:Y:S01]  /*7480*/  BAR.SYNC.DEFER_BLOCKING 0x0 ;  /* 0x0000000000007b1d */ /* 0x000fe20000010000 */
[----:B-1----:R-:W-:-:S05]  /*7490*/  IMAD R32, R11, R32, UR4 ;  /* 0x000000040b207e24 */ /* 0x002fca000f8e0220 */
[----:B------:R-:W1:Y:S01]  /*74a0*/  LDS.128 R24, [R33] ;  /* 0x0000000021187984 */ /* 0x000e620000000c00 */
[----:B------:R-:W-:-:S03]  /*74b0*/  IMAD R8, R8, R11, R32 ;  /* 0x0000000b08087224 */ /* 0x000fc600078e0220 */
[----:B------:R-:W2:Y:S01]  /*74c0*/  LDS.128 R20, [R33+0x800] ;  /* 0x0008000021147984 */ /* 0x000ea20000000c00 */
[----:B------:R-:W-:-:S03]  /*74d0*/  SHF.R.S32.HI R11, RZ, 0x1f, R10 ;  /* 0x0000001fff0b7819 */ /* 0x000fc6000001140a */
[----:B------:R-:W1:Y:S04]  /*74e0*/  LDS.128 R16, [R33+0x1000] ;  /* 0x0010000021107984 */ /* 0x000e680000000c00 */
[----:B------:R4:W1:Y:S02]  /*74f0*/  LDS.128 R12, [R33+0x1800] ;  /* 0x00180000210c7984 */ /* 0x0008640000000c00 */
[----:B----4-:R-:W-:Y:S01]  /*7500*/  @P3 FMUL.FTZ R33, R7, 0.69314718246459960938 ;  /* 0x3f31721807213820 */ /* 0x010fe20000410000 */
[----:B---3--:R-:W-:Y:S01]  /*7510*/  @P2 FMUL.FTZ R7, R6, 0.69314718246459960938 ;  /* 0x3f31721806072820 */ /* 0x008fe20000410000 */
[----:B------:R-:W-:Y:S02]  /*7520*/  IMAD.SHL.U32 R6, R28, 0x40, RZ ;  /* 0x000000401c067824 */ /* 0x000fe400078e00ff */
[----:B------:R-:W-:Y:S01]  /*7530*/  @P3 FFMA.FTZ R3, R2, R29, R33 ;  /* 0x0000001d02033223 */ /* 0x000fe20000010021 */
[----:B------:R-:W-:Y:S01]  /*7540*/  MOV R2, 0xff800000 ;  /* 0xff80000000027802 */ /* 0x000fe20000000f00 */
[----:B------:R-:W-:Y:S01]  /*7550*/  @P2 FFMA.FTZ R2, R0, R31, R7 ;  /* 0x0000001f00022223 */ /* 0x000fe20000010007 */
[----:B------:R-:W-:Y:S01]  /*7560*/  IMAD R6, R8, R9, R6 ;  /* 0x0000000908067224 */ /* 0x000fe200078e0206 */
[----:B------:R-:W-:Y:S06]  /*7570*/  @P0 BRA `(.L_x_4249) ;  /* 0x0000000000300947 */ /* 0x000fec0003800000 */
        /* <DEDUP_REMOVED lines=12> */
.L_x_4249:
[----:B------:R-:W-:Y:S05]  /*7640*/  BSYNC B0 ;  /* 0x0000000000007941 */ /* 0x000fea0003800000 */
.L_x_4248:
[----:B------:R-:W-:Y:S01]  /*7650*/  ULDC UR4, c[0x0][0x2dc] ;  /* 0x0000b70000047ab9 */ /* 0x000fe20000000800 */
[----:B------:R-:W-:-:S04]  /*7660*/  IMAD.WIDE R4, R4, 0x20, R10 ;  /* 0x0000002004047825 */ /* 0x000fc800078e020a */
[----:B------:R-:W-:Y:S01]  /*7670*/  IMAD R6, R6, UR4, RZ ;  /* 0x0000000406067c24 */ /* 0x000fe2000f8e02ff */
[----:B------:R-:W-:-:S04]  /*7680*/  ULDC.64 UR4, c[0x0][0x288] ;  /* 0x0000a20000047ab9 */ /* 0x000fc80000000a00 */
[----:B------:R-:W-:-:S04]  /*7690*/  IADD3 R0, P0, R6, R4, RZ ;  /* 0x0000000406007210 */ /* 0x000fc80007f1e0ff */
[----:B---3--:R-:W-:Y:S02]  /*76a0*/  LEA.HI.X.SX32 R3, R6, R5, 0x1, P0 ;  /* 0x0000000506037211 */ /* 0x008fe400000f0eff */
[----:B------:R-:W-:-:S04]  /*76b0*/  LEA R2, P0, R0, UR4, 0x2 ;  /* 0x0000000400027c11 */ /* 0x000fc8000f8010ff */
[----:B------:R-:W-:-:S05]  /*76c0*/  LEA.HI.X R3, R0, UR5, R3, 0x2, P0 ;  /* 0x0000000500037c11 */ /* 0x000fca00080f1403 */
[----:B-1----:R-:W-:Y:S04]  /*76d0*/  STG.E.128 desc[UR16][R2.64], R24 ;  /* 0x0000001802007986 */ /* 0x002fe8000c101d10 */
[----:B--2---:R-:W-:Y:S04]  /*76e0*/  STG.E.128 desc[UR16][R2.64+0x800], R20 ;  /* 0x0008001402007986 */ /* 0x004fe8000c101d10 */
[----:B------:R-:W-:Y:S04]  /*76f0*/  STG.E.128 desc[UR16][R2.64+0x1000], R16 ;  /* 0x0010001002007986 */ /* 0x000fe8000c101d10 */
[----:B------:R-:W-:Y:S01]  /*7700*/  STG.E.128 desc[UR16][R2.64+0x1800], R12 ;  /* 0x0018000c02007986 */ /* 0x000fe2000c101d10 */
[----:B------:R-:W-:Y:S05]  /*7710*/  EXIT ;  /* 0x000000000000794d */ /* 0x000fea0003800000 */
.L_x_4250:
        /* <DEDUP_REMOVED lines=14> */
.L_x_5370:


//--------------------- .text._ZN5flash24flash_fwd_splitkv_kernelI23Flash_fwd_kernel_traitsILi32ELi64ELi128ELi4ELb0ELb0EN7cutlass6half_tE19Flash_kernel_traitsILi32ELi64ELi128ELi4ES3_EELb1ELb0ELb0ELb1ELb1ELb1ELb1ELb0EEEvNS_16Flash_fwd_paramsE --------------------------
	.section	.text._ZN5flash24flash_fwd_splitkv_kernelI23Flash_fwd_kernel_traitsILi32ELi64ELi128ELi4ELb0ELb0EN7cutlass6half_tE19Flash_kernel_traitsILi32ELi64ELi128ELi4ES3_EELb1ELb0ELb0ELb1ELb1ELb1ELb1ELb0EEEvNS_16Flash_fwd_paramsE,"ax",@progbits
	.align	128
        .global         _ZN5flash24flash_fwd_splitkv_kernelI23Flash_fwd_kernel_traitsILi32ELi64ELi128ELi4ELb0ELb0EN7cutlass6half_tE19Flash_kernel_traitsILi32ELi64ELi128ELi4ES3_EELb1ELb0ELb0ELb1ELb1ELb1ELb1ELb0EEEvNS_16Flash_fwd_paramsE
        .type           _ZN5flash24flash_fwd_splitkv_kernelI23Flash_fwd_kernel_traitsILi32ELi64ELi128ELi4ELb0ELb0EN7cutlass6half_tE19Flash_kernel_traitsILi32ELi64ELi128ELi4ES3_EELb1ELb0ELb0ELb1ELb1ELb1ELb1ELb0EEEvNS_16Flash_fwd_paramsE,@function
        .size           _ZN5flash24flash_fwd_splitkv_kernelI23Flash_fwd_kernel_traitsILi32ELi64ELi128ELi4ELb0ELb0EN7cutlass6half_tE19Flash_kernel_traitsILi32ELi64ELi128ELi4ES3_EELb1ELb0ELb0ELb1ELb1ELb1ELb1ELb0EEEvNS_16Flash_fwd_paramsE,(.L_x_5371 - _ZN5flash24flash_fwd_splitkv_kernelI23Flash_fwd_kernel_traitsILi32ELi64ELi128ELi4ELb0ELb0EN7cutlass6half_tE19Flash_kernel_traitsILi32ELi64ELi128ELi4ES3_EELb1ELb0ELb0ELb1ELb1ELb1ELb1ELb0EEEvNS_16Flash_fwd_paramsE)
        .other          _ZN5flash24flash_fwd_splitkv_kernelI23Flash_fwd_kernel_traitsILi32ELi64ELi128ELi4ELb0ELb0EN7cutlass6half_tE19Flash_kernel_traitsILi32ELi64ELi128ELi4ES3_EELb1ELb0ELb0ELb1ELb1ELb1ELb1ELb0EEEvNS_16Flash_fwd_paramsE,@"STO_CUDA_ENTRY STV_DEFAULT"
_ZN5flash24flash_fwd_splitkv_kernelI23Flash_fwd_kernel_traitsILi32ELi64ELi128ELi4ELb0ELb0EN7cutlass6half_tE19Flash_kernel_traitsILi32ELi64ELi128ELi4ES3_EELb1ELb0ELb0ELb1ELb1ELb1ELb1ELb0EEEvNS_16Flash_fwd_paramsE:
.text._ZN5flash24flash_fwd_splitkv_kernelI23Flash_fwd_kernel_traitsILi32ELi64ELi128ELi4ELb0ELb0EN7cutlass6half_tE19Flash_kernel_traitsILi32ELi64ELi128ELi4ES3_EELb1ELb0ELb0ELb1ELb1ELb1ELb1ELb0EEEvNS_16Flash_fwd_paramsE:
        /* <DEDUP_REMOVED lines=43> */
[----:B------:R-:W-:Y:S01]  /*02b0*/  ULDC UR14, c[0x0][0x398] ;  /* 0x0000e600000e7ab9 */ /* 0x000fe20000000800 */
[----:B------:R-:W3:Y:S06]  /*02c0*/  S2R R46, SR_TID.X ;  /* 0x00000000002e7919 */ /* 0x000eec0000002100 */
        /* <DEDUP_REMOVED lines=29> */
[----:B------:R-:W-:Y:S01]  /*04a0*/  ISETP.GE.U32.AND P3, PT, R10, R7, PT ;  /* 0x000000070a00720c */ /* 0x000fe20003f66070 */
[--C-:B-----5:R-:W-:Y:S01]  /*04b0*/  @P0 IMAD.IADD R7, R14, 0x1, -R23.reuse ;  /* 0x000000010e070824 */ /* 0x120fe200078e0a17 */
        /* <DEDUP_REMOVED lines=31> */
[----:B------:R-:W-:-:S05]  /*06b0*/  IMAD.SHL.U32 R10, R5, 0x4, RZ ;  /* 0x00000004050a7824 */ /* 0x000fca00078e00ff */
[----:B------:R-:W-:Y:S01]  /*06c0*/  SHF.R.S32.HI R11, RZ, 0x1f, R10 ;  /* 0x0000001fff0b7819 */ /* 0x000fe2000001140a */
[----:B-1----:R-:W-:Y:S01]  /*06d0*/  IMAD R3, R0, R3, R147 ;  /* 0x0000000300037224 */ /* 0x002fe200078e0293 */
[----:B------:R-:W-:-:S03]  /*06e0*/  SHF.R.S32.HI R0, RZ, 0x3, R2 ;  /* 0x00000003ff007819 */ /* 0x000fc60000011402 */
[----:B------:R-:W-:Y:S01]  /*06f0*/  IMAD R3, R3, R9, R12 ;  /* 0x0000000903037224 */ /* 0x000fe200078e020c */
[CC--:B------:R-:W-:Y:S01]  /*0700*/  ISETP.GE.OR P4, PT, R0.reuse, R7.reuse, P5 ;  /* 0x000000070000720c */ /* 0x0c0fe20002f86670 */
[C---:B------:R-:W-:Y:S02]  /*0710*/  VIADD R4, R0.reuse, 0x20 ;  /* 0x0000002000047836 */ /* 0x040fe40000000000 */
[----:B------:R-:W-:Y:S02]  /*0720*/  IMAD R5, R3, UR15, R48 ;  /* 0x0000000f03057c24 */ /* 0x000fe4000f8e0230 */
[----:B------:R-:W-:Y:S01]  /*0730*/  VIADD R6, R0, 0x10 ;  /* 0x0000001000067836 */ /* 0x000fe20000000000 */
[-C--:B------:R-:W-:Y:S01]  /*0740*/  ISETP.GE.OR P2, PT, R4, R7.reuse, P5 ;  /* 0x000000070400720c */ /* 0x080fe20002f46670 */
[C---:B------:R-:W-:Y:S01]  /*0750*/  IMAD R2, R5.reuse, UR4, RZ ;  /* 0x0000000405027c24 */ /* 0x040fe2000f8e02ff */
[----:B------:R-:W-:Y:S01]  /*0760*/  SHF.R.S32.HI R9, RZ, 0x1f, R5 ;  /* 0x0000001fff097819 */ /* 0x000fe20000011405 */
[----:B------:R-:W-:Y:S01]  /*0770*/  IMAD.WIDE R10, R0, 0x20, R10 ;  /* 0x00000020000a7825 */ /* 0x000fe200078e020a */
[----:B------:R-:W-:Y:S01]  /*0780*/  IADD3 R5, P0, R5, R0, RZ ;  /* 0x0000000005057210 */ /* 0x000fe20007f1e0ff */
[----:B------:R-:W-:Y:S01]  /*0790*/  ULDC.64 UR4, c[0x0][0x2b8] ;  /* 0x0000ae0000047ab9 */ /* 0x000fe20000000a00 */
[----:B------:R-:W-:Y:S01]  /*07a0*/  ISETP.GE.OR P3, PT, R6, R7, P5 ;  /* 0x000000070600720c */ /* 0x000fe20002f66670 */
[----:B------:R-:W-:Y:S01]  /*07b0*/  @!P4 IMAD.MOV.U32 R13, RZ, RZ, -0x800000 ;  /* 0xff800000ff0dc424 */ /* 0x000fe200078e00ff */
[C---:B------:R-:W-:Y:S01]  /*07c0*/  LEA.HI.X.SX32 R4, R0.reuse, R9, 0x1, P0 ;  /* 0x0000000900047211 */ /* 0x040fe200000f0eff */
[----:B------:R-:W-:Y:S01]  /*07d0*/  VIADD R0, R0, 0x30 ;  /* 0x0000003000007836 */ /* 0x000fe20000000000 */
[----:B------:R-:W-:-:S02]  /*07e0*/  IADD3 R3, P1, R2, R10, RZ ;  /* 0x0000000a02037210 */ /* 0x000fc40007f3e0ff */
[----:B------:R-:W-:Y:S02]  /*07f0*/  LEA R8, P0, R5, UR4, 0x2 ;  /* 0x0000000405087c11 */ /* 0x000fe4000f8010ff */
[----:B------:R-:W-:Y:S02]  /*0800*/  ISETP.GE.OR P5, PT, R0, R7, P5 ;  /* 0x000000070000720c */ /* 0x000fe40002fa6670 */
[----:B------:R-:W-:Y:S02]  /*0810*/  LEA.HI.X.SX32 R2, R2, R11, 0x1, P1 ;  /* 0x0000000b02027211 */ /* 0x000fe400008f0eff */
[----:B------:R-:W-:Y:S02]  /*0820*/  LEA R10, P1, R3, UR6, 0x2 ;  /* 0x00000006030a7c11 */ /* 0x000fe4000f8210ff */
        /* <DEDUP_REMOVED lines=15> */
.L_x_4251:
        /* <DEDUP_REMOVED lines=22> */
.L_x_4252:
[----:B------:R-:W-:Y:S05]  /*0a80*/  @P6 BRA `(.L_x_4253) ;  /* 0x0000000400406947 */ /* 0x000fea0003800000 */
[----:B------:R-:W1:Y:S01]  /*0a90*/  LDC R0, c[0x0][0x380] ;  /* 0x0000e000ff007b82 */ /* 0x000e620000000800 */
[----:B------:R-:W-:Y:S01]  /*0aa0*/  LEA R15, R3, 0xffffff80, 0x7 ;  /* 0xffffff80030f7811 */ /* 0x000fe200078e38ff */
[----:B------:R-:W-:Y:S01]  /*0ab0*/  ULDC.64 UR8, c[0x0][0x230] ;  /* 0x00008c0000087ab9 */ /* 0x000fe20000000a00 */
[----:B------:R-:W-:Y:S01]  /*0ac0*/  ULDC.64 UR6, c[0x0][0x248] ;  /* 0x0000920000067ab9 */ /* 0x000fe20000000a00 */
[----:B------:R-:W-:Y:S01]  /*0ad0*/  ULDC.64 UR4, c[0x0][0x238] ;  /* 0x00008e0000047ab9 */ /* 0x000fe20000000a00 */
[----:B-----5:R-:W-:Y:S01]  /*0ae0*/  IABS R2, R15 ;  /* 0x0000000f00027213 */ /* 0x020fe20000000000 */
[----:B------:R-:W-:Y:S02]  /*0af0*/  ULDC.64 UR10, c[0x0][0x260] ;  /* 0x00009800000a7ab9 */ /* 0x000fe40000000a00 */
[----:B------:R-:W2:Y:S01]  /*0b00*/  LDC R13, c[0x0][0x278] ;  /* 0x00009e00ff0d7b82 */ /* 0x000ea20000000800 */
        /* <DEDUP_REMOVED lines=24> */
[----:B------:R-:W-:-:S06]  /*0c90*/  IMAD.WIDE R16, R5, 0x4, R148 ;  /* 0x0000000405107825 */ /* 0x000fcc00078e0294 */
[----:B------:R-:W3:Y:S01]  /*0ca0*/  LDG.E R16, desc[UR16][R16.64] ;  /* 0x0000001010107981 */ /* 0x000ee2000c1e1900 */
[----:B--2---:R-:W-:Y:S01]  /*0cb0*/  IABS R2, R13 ;  /* 0x0000000d00027213 */ /* 0x004fe20000000000 */
[----:B------:R-:W-:-:S03]  /*0cc0*/  IMAD.MOV R5, RZ, RZ, -R5 ;  /* 0x000000ffff057224 */ /* 0x000fc600078e0a05 */
[----:B------:R-:W1:Y:S01]  /*0cd0*/  I2F.RP R10, R2 ;  /* 0x00000002000a7306 */ /* 0x000e620000209400 */
[----:B------:R-:W-:-:S05]  /*0ce0*/  IMAD R15, R0, R5, R15 ;  /* 0x00000005000f7224 */ /* 0x000fca00078e020f */
[----:B------:R-:W-:-:S05]  /*0cf0*/  SHF.R.S32.HI R5, RZ, 0x1f, R15 ;  /* 0x0000001fff057819 */ /* 0x000fca000001140f */
[----:B------:R-:W-:Y:S01]  /*0d00*/  IMAD R0, R5, UR6, RZ ;  /* 0x0000000605007c24 */ /* 0x000fe2000f8e02ff */
        /* <DEDUP_REMOVED lines=20> */
[----:B------:R-:W-:Y:S01]  /*0e50*/  @!P1 LOP3.LUT R11, RZ, R13, RZ, 0x33, !PT ;  /* 0x0000000dff0b9212 */ /* 0x000fe200078e33ff */
[----:B------:R-:W-:-:S03]  /*0e60*/  IMAD R13, R15, UR7, R0 ;  /* 0x000000070f0d7c24 */ /* 0x000fc6000f8e0200 */
[----:B------:R-:W-:-:S05]  /*0e70*/  SHF.R.S32.HI R23, RZ, 0x1f, R11 ;  /* 0x0000001fff177819 */ /* 0x000fca000001140b */
[----:B------:R-:W-:-:S04]  /*0e80*/  IMAD R4, R23, UR10, RZ ;  /* 0x0000000a17047c24 */ /* 0x000fc8000f8e02ff */
[----:B------:R-:W-:Y:S01]  /*0e90*/  IMAD R4, R11, UR11, R4 ;  /* 0x0000000b0b047c24 */ /* 0x000fe2000f8e0204 */
[----:B---3--:R-:W-:Y:S01]  /*0ea0*/  SHF.R.S32.HI R9, RZ, 0x1f, R16 ;  /* 0x0000001fff097819 */ /* 0x008fe20000011410 */
[----:B------:R-:W-:-:S04]  /*0eb0*/  IMAD.WIDE.U32 R18, R16, UR8, RZ ;  /* 0x0000000810127c25 */ /* 0x000fc8000f8e00ff */
[C---:B------:R-:W-:Y:S02]  /*0ec0*/  IMAD R17, R9.reuse, UR8, RZ ;  /* 0x0000000809117c24 */ /* 0x040fe4000f8e02ff */
[----:B------:R-:W-:Y:S02]  /*0ed0*/  IMAD R9, R9, UR4, RZ ;  /* 0x0000000409097c24 */ /* 0x000fe4000f8e02ff */
[C---:B------:R-:W-:Y:S02]  /*0ee0*/  IMAD R2, R16.reuse, UR9, R17 ;  /* 0x0000000910027c24 */ /* 0x040fe4000f8e0211 */
[C---:B------:R-:W-:Y:S02]  /*0ef0*/  IMAD R8, R16.reuse, UR5, R9 ;  /* 0x0000000510087c24 */ /* 0x040fe4000f8e0209 */
[----:B------:R-:W-:Y:S02]  /*0f00*/  IMAD.IADD R19, R19, 0x1, R2 ;  /* 0x0000000113137824 */ /* 0x000fe400078e0202 */
[----:B------:R-:W-:-:S04]  /*0f10*/  IMAD.WIDE.U32 R16, R16, UR4, RZ ;  /* 0x0000000410107c25 */ /* 0x000fc8000f8e00ff */
[----:B------:R-:W-:Y:S01]  /*0f20*/  IMAD.WIDE.U32 R18, R15, UR6, R18 ;  /* 0x000000060f127c25 */ /* 0x000fe2000f8e0012 */
[----:B------:R-:W-:-:S03]  /*0f30*/  IADD3 R8, R17, R8, RZ ;  /* 0x0000000811087210 */ /* 0x000fc60007ffe0ff */
[----:B------:R-:W-:Y:S01]  /*0f40*/  IMAD.MOV.U32 R20, RZ, RZ, R16 ;  /* 0x000000ffff147224 */ /* 0x000fe200078e0010 */
[----:B------:R-:W-:-:S03]  /*0f50*/  IADD3 R19, R19, R13, RZ ;  /* 0x0000000d13137210 */ /* 0x000fc60007ffe0ff */
[----:B------:R-:W-:-:S05]  /*0f60*/  IMAD.WIDE.U32 R18, R11, UR10, R18 ;  /* 0x0000000a0b127c25 */ /* 0x000fca000f8e0012 */
[----:B------:R-:W-:Y:S01]  /*0f70*/  IADD3 R4, R19, R4, RZ ;  /* 0x0000000413047210 */ /* 0x000fe20007ffe0ff */
[----:B------:R-:W-:Y:S06]  /*0f80*/  BRA `(.L_x_4254) ;  /* 0x0000000000f07947 */ /* 0x000fec0003800000 */
.L_x_4253:
[----:B------:R-:W1:Y:S01]  /*0f90*/  LDC R13, c[0x0][0x278] ;  /* 0x00009e00ff0d7b82 */ /* 0x000e620000000800 */
[----:B------:R-:W-:Y:S01]  /*0fa0*/  LEA R15, R3, 0xffffff80, 0x7 ;  /* 0xffffff80030f7811 */ /* 0x000fe200078e38ff */
[----:B------:R-:W-:Y:S01]  /*0fb0*/  ULDC.64 UR6, c[0x0][0x248] ;  /* 0x0000920000067ab9 */ /* 0x000fe20000000a00 */
[----:B------:R-:W-:Y:S02]  /*0fc0*/  ULDC.64 UR8, c[0x0][0x230] ;  /* 0x00008c0000087ab9 */ /* 0x000fe40000000a00 */
[----:B------:R-:W-:-:S03]  /*0fd0*/  IADD3 R24, P1, R23, R15, RZ ;  /* 0x0000000f17187210 */ /* 0x000fc60007f3e0ff */
[----:B------:R-:W2:Y:S01]  /*0fe0*/  LDC.64 R16, c[0x0][0x250] ;  /* 0x00009400ff107b82 */ /* 0x000ea20000000a00 */
        /* <DEDUP_REMOVED lines=9> */
[----:B------:R-:W-:-:S03]  /*1080*/  IABS R0, R12 ;  /* 0x0000000c00007213 */ /* 0x000fc60000000000 */
[----:B------:R-:W-:Y:S01]  /*1090*/  IMAD.HI.U32 R9, R9, R4, R8 ;  /* 0x0000000409097227 */ /* 0x000fe200078e0008 */
[----:B------:R-:W-:-:S05]  /*10a0*/  MOV R6, R0 ;  /* 0x0000000000067202 */ /* 0x000fca0000000f00 */
[----:B------:R-:W-:Y:S02]  /*10b0*/  IMAD.HI.U32 R0, R9, R6, RZ ;  /* 0x0000000609007227 */ /* 0x000fe400078e00ff */
[----:B------:R-:W3:Y:S02]  /*10c0*/  LDC.64 R8, c[0x0][0x238] ;  /* 0x00008e00ff087b82 */ /* 0x000ee40000000a00 */
[----:B------:R-:W-:-:S04]  /*10d0*/  IMAD.MOV R4, RZ, RZ, -R0 ;  /* 0x000000ffff047224 */ /* 0x000fc800078e0a00 */
[----:B------:R-:W-:Y:S01]  /*10e0*/  IMAD R4, R5, R4, R6 ;  /* 0x0000000405047224 */ /* 0x000fe200078e0206 */
[----:B------:R-:W-:-:S04]  /*10f0*/  LOP3.LUT R6, R12, R13, RZ, 0x3c, !PT ;  /* 0x0000000d0c067212 */ /* 0x000fc800078e3cff */
[----:B------:R-:W-:-:S13]  /*1100*/  ISETP.GT.U32.AND P0, PT, R5, R4, PT ;  /* 0x000000040500720c */ /* 0x000fda0003f04070 */
[-C--:B------:R-:W-:Y:S02]  /*1110*/  @!P0 IADD3 R4, R4, -R5.reuse, RZ ;  /* 0x8000000504048210 */ /* 0x080fe40007ffe0ff */
[----:B------:R-:W-:Y:S02]  /*1120*/  @!P0 IADD3 R0, R0, 0x1, RZ ;  /* 0x0000000100008810 */ /* 0x000fe40007ffe0ff */
[----:B------:R-:W-:Y:S02]  /*1130*/  ISETP.GE.U32.AND P2, PT, R4, R5, PT ;  /* 0x000000050400720c */ /* 0x000fe40003f46070 */
[----:B------:R-:W-:Y:S02]  /*1140*/  SHF.R.S32.HI R4, RZ, 0x1f, R23 ;  /* 0x0000001fff047819 */ /* 0x000fe40000011417 */
[----:B------:R-:W-:Y:S02]  /*1150*/  SHF.R.S32.HI R5, RZ, 0x1f, R15 ;  /* 0x0000001fff057819 */ /* 0x000fe4000001140f */
[----:B------:R-:W-:-:S03]  /*1160*/  ISETP.NE.AND P0, PT, R13, RZ, PT ;  /* 0x000000ff0d00720c */ /* 0x000fc60003f05270 */
[----:B------:R-:W-:Y:S01]  /*1170*/  IMAD.X R19, R4, 0x1, R5, P1 ;  /* 0x0000000104137824 */ /* 0x000fe200008e0605 */
[----:B------:R-:W-:Y:S01]  /*1180*/  ISETP.GE.AND P1, PT, R6, RZ, PT ;  /* 0x000000ff0600720c */ /* 0x000fe20003f26270 */
[----:B--2---:R-:W-:Y:S02]  /*1190*/  IMAD R4, R4, R16, RZ ;  /* 0x0000001004047224 */ /* 0x004fe400078e02ff */
[----:B------:R-:W-:Y:S01]  /*11a0*/  IMAD R19, R19, UR6, RZ ;  /* 0x0000000613137c24 */ /* 0x000fe2000f8e02ff */
[----:B------:R-:W-:Y:S01]  /*11b0*/  @P2 IADD3 R0, R0, 0x1, RZ ;  /* 0x0000000100002810 */ /* 0x000fe20007ffe0ff */
[----:B------:R-:W-:Y:S02]  /*11c0*/  IMAD R4, R23, R17, R4 ;  /* 0x0000001117047224 */ /* 0x000fe400078e0204 */
[C---:B------:R-:W-:Y:S01]  /*11d0*/  IMAD R6, R24.reuse, UR7, R19 ;  /* 0x0000000718067c24 */ /* 0x040fe2000f8e0213 */
[----:B-----5:R-:W-:Y:S01]  /*11e0*/  SHF.R.S32.HI R19, RZ, 0x1f, R2 ;  /* 0x0000001fff137819 */ /* 0x020fe20000011402 */
[----:B------:R-:W-:-:S04]  /*11f0*/  IMAD.WIDE.U32 R24, R24, UR6, RZ ;  /* 0x0000000618187c25 */ /* 0x000fc8000f8e00ff */
[----:B------:R-:W-:Y:S01]  /*1200*/  IMAD.WIDE.U32 R22, R23, R16, RZ ;  /* 0x0000001017167225 */ /* 0x000fe200078e00ff */
[----:B------:R-:W-:Y:S02]  /*1210*/  @!P1 IADD3 R0, -R0, RZ, RZ ;  /* 0x000000ff00009210 */ /* 0x000fe40007ffe1ff */
[----:B------:R-:W-:Y:S01]  /*1220*/  @!P0 LOP3.LUT R0, RZ, R13, RZ, 0x33, !PT ;  /* 0x0000000dff008212 */ /* 0x000fe200078e33ff */
[----:B------:R-:W-:Y:S01]  /*1230*/  IMAD.IADD R25, R25, 0x1, R6 ;  /* 0x0000000119197824 */ /* 0x000fe200078e0206 */
[----:B------:R-:W-:Y:S01]  /*1240*/  IADD3 R27, R23, R4, RZ ;  /* 0x00000004171b7210 */ /* 0x000fe20007ffe0ff */
[----:B------:R-:W-:Y:S01]  /*1250*/  IMAD R17, R19, UR8, RZ ;  /* 0x0000000813117c24 */ /* 0x000fe2000f8e02ff */
[----:B------:R-:W-:Y:S01]  /*1260*/  SHF.R.S32.HI R23, RZ, 0x1f, R0 ;  /* 0x0000001fff177819 */ /* 0x000fe20000011400 */
[----:B------:R-:W-:Y:S01]  /*1270*/  IMAD.WIDE.U32 R24, R2, UR8, R24 ;  /* 0x0000000802187c25 */ /* 0x000fe2000f8e0018 */
[----:B------:R-:W-:-:S03]  /*1280*/  MOV R26, R22 ;  /* 0x00000016001a7202 */ /* 0x000fc60000000f00 */
[C---:B------:R-:W-:Y:S02]  /*1290*/  IMAD R17, R2.reuse, UR9, R17 ;  /* 0x0000000902117c24 */ /* 0x040fe4000f8e0211 */
[----:B---3--:R-:W-:Y:S02]  /*12a0*/  IMAD R19, R19, R8, RZ ;  /* 0x0000000813137224 */ /* 0x008fe400078e02ff */
[----:B------:R-:W-:Y:S02]  /*12b0*/  IMAD.IADD R25, R25, 0x1, R17 ;  /* 0x0000000119197824 */ /* 0x000fe400078e0211 */
[----:B-1----:R-:W-:Y:S02]  /*12c0*/  IMAD R4, R23, R10, RZ ;  /* 0x0000000a17047224 */ /* 0x002fe400078e02ff */
[C---:B------:R-:W-:Y:S02]  /*12d0*/  IMAD R9, R2.reuse, R9, R19 ;  /* 0x0000000902097224 */ /* 0x040fe400078e0213 */
[----:B------:R-:W-:-:S04]  /*12e0*/  IMAD.WIDE.U32 R26, R2, R8, R26 ;  /* 0x00000008021a7225 */ /* 0x000fc800078e001a */
[----:B------:R-:W-:Y:S01]  /*12f0*/  IMAD.WIDE.U32 R18, R0, R10, R24 ;  /* 0x0000000a00127225 */ /* 0x000fe200078e0018 */
[----:B------:R-:W-:-:S03]  /*1300*/  IADD3 R8, R27, R9, RZ ;  /* 0x000000091b087210 */ /* 0x000fc60007ffe0ff */
[----:B------:R-:W-:Y:S01]  /*1310*/  IMAD R4, R0, R11, R4 ;  /* 0x0000000b00047224 */ /* 0x000fe200078e0204 */
[----:B------:R-:W-:Y:S01]  /*1320*/  MOV R11, R0 ;  /* 0x00000000000b7202 */ /* 0x000fe20000000f00 */
[----:B------:R-:W-:-:S03]  /*1330*/  IMAD.MOV.U32 R20, RZ, RZ, R26 ;  /* 0x000000ffff147224 */ /* 0x000fc600078e001a */
[----:B------:R-:W-:-:S07]  /*1340*/  IADD3 R4, R19, R4, RZ ;  /* 0x0000000413047210 */ /* 0x000fce0007ffe0ff */
.L_x_4254:
[----:B------:R-:W-:Y:S01]  /*1350*/  SHF.R.S32.HI R47, RZ, 0x1f, R46 ;  /* 0x0000001fff2f7819 */ /* 0x000fe2000001142e */
[----:B------:R-:W-:Y:S01]  /*1360*/  ULDC.64 UR4, c[0x0][0x228] ;  /* 0x00008a0000047ab9 */ /* 0x000fe20000000a00 */
[----:B------:R-:W-:Y:S01]  /*1370*/  SHF.R.S32.HI R24, RZ, 0x1f, R147 ;  /* 0x0000001fff187819 */ /* 0x000fe20000011493 */
[----:B------:R-:W1:Y:S01]  /*1380*/  S2UR UR18, SR_CgaCtaId ;  /* 0x00000000001279c3 */ /* 0x000e620000008800 */
[CC--:B------:R-:W-:Y:S01]  /*1390*/  LEA.HI R13, R47.reuse, R46.reuse, RZ, 0x2 ;  /* 0x0000002e2f0d7211 */ /* 0x0c0fe200078f10ff */
[----:B------:R-:W-:Y:S01]  /*13a0*/  ULDC.64 UR10, c[0x0][0x268] ;  /* 0x00009a00000a7ab9 */ /* 0x000fe20000000a00 */
[CC--:B------:R-:W-:Y:S01]  /*13b0*/  LEA.HI R19, R47.reuse, R46.reuse, RZ, 0x3 ;  /* 0x0000002e2f137211 */ /* 0x0c0fe200078f18ff */
[----:B------:R-:W-:Y:S01]  /*13c0*/  IMAD R24, R24, UR4, RZ ;  /* 0x0000000418187c24 */ /* 0x000fe2000f8e02ff */
[----:B------:R-:W-:Y:S01]  /*13d0*/  SHF.R.S32.HI R28, RZ, 0x2, R13 ;  /* 0x00000002ff1c7819 */ /* 0x000fe2000001140d */
[----:B------:R-:W-:Y:S01]  /*13e0*/  ULDC.64 UR12, c[0x0][0x210] ;  /* 0x00008400000c7ab9 */ /* 0x000fe20000000a00 */
[----:B------:R-:W-:Y:S01]  /*13f0*/  LEA.HI R25, R47, R46, RZ, 0x4 ;  /* 0x0000002e2f197211 */ /* 0x000fe200078f20ff */
[----:B------:R-:W-:Y:S01]  /*1400*/  IMAD R24, R147, UR5, R24 ;  /* 0x0000000593187c24 */ /* 0x000fe2000f8e0218 */
[----:B------:R-:W-:Y:S01]  /*1410*/  SHF.R.S32.HI R29, RZ, 0x1f, R28 ;  /* 0x0000001fff1d7819 */ /* 0x000fe2000001141c */
[----:B------:R-:W-:Y:S01]  /*1420*/  USHF.L.U32 UR19, UR6, 0x6, URZ ;  /* 0x0000000606137899 */ /* 0x000fe2000800063f */
[----:B------:R-:W-:-:S02]  /*1430*/  LOP3.LUT R27, R13, 0xfffffffc, RZ, 0xc0, !PT ;  /* 0xfffffffc0d1b7812 */ /* 0x000fc400078ec0ff */
[----:B------:R-:W-:Y:S01]  /*1440*/  SHF.R.S32.HI R144, RZ, 0x3, R19 ;  /* 0x00000003ff907819 */ /* 0x000fe20000011413 */
[----:B------:R-:W-:Y:S01]  /*1450*/  IMAD.WIDE R16, R21, 0x40, R28 ;  /* 0x0000004015107825 */ /* 0x000fe200078e021c */
[----:B------:R-:W-:Y:S02]  /*1460*/  SHF.R.S32.HI R0, RZ, 0x4, R25 ;  /* 0x00000004ff007819 */ /* 0x000fe40000011419 */
[C---:B------:R-:W-:Y:S01]  /*1470*/  LOP3.LUT R21, R25.reuse, 0xfffffff0, RZ, 0xc0, !PT ;  /* 0xfffffff019157812 */ /* 0x040fe200078ec0ff */
[----:B------:R-:W-:Y:S01]  /*1480*/  IMAD.IADD R26, R46, 0x1, -R27 ;  /* 0x000000012e1a7824 */ /* 0x000fe200078e0a1b */
[----:B------:R-:W-:Y:S01]  /*1490*/  LEA.HI R9, R25, R0, RZ, 0x1 ;  /* 0x0000000019097211 */ /* 0x000fe200078f08ff */
[----:B------:R-:W-:Y:S01]  /*14a0*/  IMAD.SHL.U32 R27, R144, 0x40, RZ ;  /* 0x00000040901b7824 */ /* 0x000fe200078e00ff */
[C---:B------:R-:W-:Y:S01]  /*14b0*/  LEA.HI R25, R19.reuse, R144, RZ, 0x1 ;  /* 0x0000009013197211 */ /* 0x040fe200078f08ff */
[----:B------:R-:W-:Y:S01]  /*14c0*/  IMAD.SHL.U32 R26, R26, 0x8, RZ ;  /* 0x000000081a1a7824 */ /* 0x000fe200078e00ff */
[----:B------:R-:W-:Y:S01]  /*14d0*/  LOP3.LUT R19, R19, 0xfffffff8, RZ, 0xc0, !PT ;  /* 0xfffffff813137812 */ /* 0x000fe200078ec0ff */
[C---:B------:R-:W-:Y:S01]  /*14e0*/  IMAD.IADD R6, R46.reuse, 0x1, -R21 ;  /* 0x000000012e067824 */ /* 0x040fe200078e0a15 */
[----:B------:R-:W-:Y:S01]  /*14f0*/  LOP3.LUT R27, R27, 0xc0, RZ, 0xc0, !PT ;  /* 0x000000c01b1b7812 */ /* 0x000fe200078ec0ff */
[----:B------:R-:W-:Y:S01]  /*1500*/  IMAD R141, R29, UR6, RZ ;  /* 0x000000061d8d7c24 */ /* 0x000fe2000f8e02ff */
[----:B------:R-:W-:Y:S01]  /*1510*/  LEA.HI R13, R13, R28, RZ, 0x1 ;  /* 0x0000001c0d0d7211 */ /* 0x000fe200078f08ff */
[----:B------:R-:W-:Y:S01]  /*1520*/  IMAD.IADD R19, R46, 0x1, -R19 ;  /* 0x000000012e137824 */ /* 0x000fe200078e0a13 */
[----:B------:R-:W-:Y:S01]  /*1530*/  LOP3.LUT R21, R27, 0x18, R26, 0xf8, !PT ;  /* 0x000000181b157812 */ /* 0x000fe200078ef81a */
[----:B------:R-:W-:Y:S01]  /*1540*/  IMAD R141, R28, UR7, R141 ;  /* 0x000000071c8d7c24 */ /* 0x000fe2000f8e028d */
[----:B------:R-:W-:-:S02]  /*1550*/  SHF.R.U32.HI R2, RZ, 0x3, R27 ;  /* 0x00000003ff027819 */ /* 0x000fc4000001161b */
[----:B------:R-:W-:Y:S02]  /*1560*/  LEA.HI R14, R6, R6, RZ, 0x1 ;  /* 0x00000006060e7211 */ /* 0x000fe400078f08ff */
[----:B------:R-:W-:Y:S02]  /*1570*/  LOP3.LUT R9, R9, 0xfffffffe, RZ, 0xc0, !PT ;  /* 0xfffffffe09097812 */ /* 0x000fe400078ec0ff */
[----:B------:R-:W-:Y:S02]  /*1580*/  LOP3.LUT R2, R21, R2, RZ, 0x3c, !PT ;  /* 0x0000000215027212 */ /* 0x000fe400078e3cff */
[----:B------:R-:W-:Y:S01]  /*1590*/  LOP3.LUT R45, R14, 0x7fffffe, RZ, 0xc0, !PT ;  /* 0x07fffffe0e2d7812 */ /* 0x000fe200078ec0ff */
[----:B------:R-:W-:Y:S01]  /*15a0*/  IMAD.IADD R9, R0, 0x1, -R9 ;  /* 0x0000000100097824 */ /* 0x000fe200078e0a09 */
[----:B------:R-:W-:Y:S02]  /*15b0*/  SHF.R.S32.HI R21, RZ, 0x1f, R6 ;  /* 0x0000001fff157819 */ /* 0x000fe40000011406 */
[----:B------:R-:W-:Y:S01]  /*15c0*/  LEA.HI R145, R19, R19, RZ, 0x1 ;  /* 0x0000001313917211 */ /* 0x000fe200078f08ff */
[----:B------:R-:W-:Y:S01]  /*15d0*/  IMAD.IADD R45, R6, 0x1, -R45 ;  /* 0x00000001062d7824 */ /* 0x000fe200078e0a2d */
[----:B------:R-:W-:-:S02]  /*15e0*/  LEA.HI R47, R47, R46, RZ, 0x5 ;  /* 0x0000002e2f2f7211 */ /* 0x000fc400078f28ff */
[----:B------:R-:W-:Y:S02]  /*15f0*/  LOP3.LUT R13, R13, 0x7fffffe, RZ, 0xc0, !PT ;  /* 0x07fffffe0d0d7812 */ /* 0x000fe400078ec0ff */
[----:B------:R-:W-:Y:S02]  /*1600*/  LEA.HI R0, R21, R6, RZ, 0x3 ;  /* 0x0000000615007211 */ /* 0x000fe400078f18ff */
[----:B------:R-:W-:Y:S01]  /*1610*/  LOP3.LUT R142, R145, 0xfffffffe, RZ, 0xc0, !PT ;  /* 0xfffffffe918e7812 */ /* 0x000fe200078ec0ff */
[----:B------:R-:W-:Y:S01]  /*1620*/  IMAD.IADD R10, R28, 0x1, -R13 ;  /* 0x000000011c0a7824 */ /* 0x000fe200078e0a0d */
[----:B------:R-:W-:Y:S01]  /*1630*/  SHF.R.S32.HI R151, RZ, 0x5, R47 ;  /* 0x00000005ff977819 */ /* 0x000fe2000001142f */
[----:B------:R-:W-:Y:S01]  /*1640*/  IMAD.SHL.U32 R0, R0, 0x20, RZ ;  /* 0x0000002000007824 */ /* 0x000fe200078e00ff */
[----:B------:R-:W-:Y:S01]  /*1650*/  SHF.R.S32.HI R27, RZ, 0x1f, R26 ;  /* 0x0000001fff1b7819 */ /* 0x000fe2000001141a */
[----:B------:R-:W-:Y:S01]  /*1660*/  IMAD.IADD R142, R19, 0x1, -R142 ;  /* 0x00000001138e7824 */ /* 0x000fe200078e0a8e */
[----:B------:R-:W-:Y:S01]  /*1670*/  IADD3 R18, P2, R26, R18, RZ ;  /* 0x000000121a127210 */ /* 0x000fe20007f5e0ff */
[----:B------:R-:W-:Y:S01]  /*1680*/  IMAD R143, R151, 0x8, R10 ;  /* 0x00000008978f7824 */ /* 0x000fe200078e020a */
[----:B------:R-:W-:-:S02]  /*1690*/  IADD3 R6, P1, R28, R15, RZ ;  /* 0x0000000f1c067210 */ /* 0x000fc40007f3e0ff */
[----:B------:R-:W-:Y:S01]  /*16a0*/  IADD3 R20, P0, R26, R20, RZ ;  /* 0x000000141a147210 */ /* 0x000fe20007f1e0ff */
[----:B------:R-:W-:Y:S01]  /*16b0*/  IMAD.X R19, R27, 0x1, R4, P2 ;  /* 0x000000011b137824 */ /* 0x000fe200010e0604 */
[----:B------:R-:W-:Y:S01]  /*16c0*/  LOP3.LUT R25, R25, 0xfffffffe, RZ, 0xc0, !PT ;  /* 0xfffffffe19197812 */ /* 0x000fe200078ec0ff */
[----:B------:R-:W-:Y:S01]  /*16d0*/  IMAD.X R10, R29, 0x1, R5, P1 ;  /* 0x000000011d0a7824 */ /* 0x000fe200008e0605 */
[----:B------:R-:W-:Y:S01]  /*16e0*/  SHF.R.S32.HI R13, RZ, 0x1f, R12 ;  /* 0x0000001fff0d7819 */ /* 0x000fe2000001140c */
[----:B------:R-:W2:Y:S01]  /*16f0*/  LDC.64 R4, c[0x0][0x240] ;  /* 0x00009000ff047b82 */ /* 0x000ea20000000a00 */
[----:B------:R-:W-:Y:S01]  /*1700*/  IMAD.X R21, R27, 0x1, R8, P0 ;  /* 0x000000011b157824 */ /* 0x000fe200000e0608 */
[----:B------:R-:W-:Y:S01]  /*1710*/  SHF.R.S32.HI R15, RZ, 0x1, R14 ;  /* 0x00000001ff0f7819 */ /* 0x000fe2000001140e */
[----:B------:R-:W-:Y:S01]  /*1720*/  IMAD.WIDE.U32 R26, R147, UR4, R26 ;  /* 0x00000004931a7c25 */ /* 0x000fe2000f8e001a */
[----:B------:R-:W-:Y:S01]  /*1730*/  ULDC.64 UR4, c[0x0][0x258] ;  /* 0x0000960000047ab9 */ /* 0x000fe20000000a00 */
[----:B------:R-:W-:-:S02]  /*1740*/  SHF.R.S32.HI R14, RZ, 0x1f, R14 ;  /* 0x0000001fff0e7819 */ /* 0x000fc4000001140e */
[----:B------:R-:W-:Y:S01]  /*1750*/  IMAD.IADD R144, R144, 0x1, -R25 ;  /* 0x0000000190907824 */ /* 0x000fe200078e0a19 */
[----:B------:R-:W-:Y:S01]  /*1760*/  SHF.R.S32.HI R145, RZ, 0x1, R145 ;  /* 0x00000001ff917819 */ /* 0x000fe20000011491 */
[----:B------:R-:W-:Y:S01]  /*1770*/  IMAD.IADD R25, R27, 0x1, R24 ;  /* 0x000000011b197824 */ /* 0x000fe200078e0218 */
[----:B------:R-:W-:Y:S01]  /*1780*/  LEA.HI R14, R14, R15, RZ, 0x2 ;  /* 0x0000000f0e0e7211 */ /* 0x000fe200078f10ff */
[----:B------:R-:W-:Y:S01]  /*1790*/  IMAD R13, R13, UR4, RZ ;  /* 0x000000040d0d7c24 */ /* 0x000fe2000f8e02ff */
[----:B------:R-:W-:Y:S01]  /*17a0*/  LOP3.LUT R44, R0, 0xffffff00, RZ, 0xc0, !PT ;  /* 0xffffff00002c7812 */ /* 0x000fe200078ec0ff */
[----:B------:R-:W-:Y:S01]  /*17b0*/  IMAD.MOV.U32 R24, RZ, RZ, R26 ;  /* 0x000000ffff187224 */ /* 0x000fe200078e001a */
[----:B------:R-:W-:Y:S01]  /*17c0*/  LOP3.LUT R14, R14, 0xfffffffc, RZ, 0xc0, !PT ;  /* 0xfffffffc0e0e7812 */ /* 0x000fe200078ec0ff */
[----:B------:R-:W-:Y:S02]  /*17d0*/  IMAD.U32 R143, R143, 0x20, R2 ;  /* 0x000000208f8f7824 */ /* 0x000fe400078e0002 */
[----:B------:R-:W-:-:S02]  /*17e0*/  IMAD R8, R23, UR10, RZ ;  /* 0x0000000a17087c24 */ /* 0x000fc4000f8e02ff */
[C---:B------:R-:W-:Y:S02]  /*17f0*/  IMAD R2, R12.reuse, UR5, R13 ;  /* 0x000000050c027c24 */ /* 0x040fe4000f8e020d */
[----:B------:R-:W-:Y:S01]  /*1800*/  IMAD.WIDE.U32 R12, R12, UR4, R24 ;  /* 0x000000040c0c7c25 */ /* 0x000fe2000f8e0018 */
[----:B------:R-:W-:-:S03]  /*1810*/  ULDC.64 UR4, c[0x0][0x218] ;  /* 0x0000860000047ab9 */ /* 0x000fc60000000a00 */
[----:B------:R-:W-:-:S04]  /*1820*/  IMAD.WIDE.U32 R18, R28, UR6, R18 ;  /* 0x000000061c127c25 */ /* 0x000fc8000f8e0012 */
[C---:B------:R-:W-:Y:S01]  /*1830*/  IMAD R8, R11.reuse, UR11, R8 ;  /* 0x0000000b0b087c24 */ /* 0x040fe2000f8e0208 */
[----:B------:R-:W-:Y:S01]  /*1840*/  LEA R140, P0, R18, UR4, 0x1 ;  /* 0x00000004128c7c11 */ /* 0x000fe2000f8008ff */
        /* <DEDUP_REMOVED lines=9> */
[----:B------:R-:W-:Y:S01]  /*18e0*/  IMAD.IADD R2, R15, 0x1, -R14 ;  /* 0x000000010f027824 */ /* 0x000fe200078e0a0e */
[----:B------:R-:W-:Y:S01]  /*18f0*/  LEA R14, P0, R12, UR12, 0x1 ;  /* 0x0000000c0c0e7c11 */ /* 0x000fe2000f8008ff */
[----:B------:R-:W-:Y:S01]  /*1900*/  IMAD.IADD R11, R13, 0x1, R11 ;  /* 0x000000010d0b7824 */ /* 0x000fe200078e020b */
[----:B-1----:R-:W-:Y:S01]  /*1910*/  ULEA UR5, UR18, UR5, 0x18 ;  /* 0x0000000512057291 */ /* 0x002fe2000f8ec03f */
[----:B------:R-:W-:Y:S01]  /*1920*/  IMAD R13, R10, UR10, RZ ;  /* 0x0000000a0a0d7c24 */ /* 0x000fe2000f8e02ff */
[----:B------:R-:W-:Y:S01]  /*1930*/  USHF.L.U64.HI UR18, UR6, 0x6, UR7 ;  /* 0x0000000606127899 */ /* 0x000fe20008010207 */
[----:B------:R-:W-:Y:S01]  /*1940*/  IMAD.IADD R21, R21, 0x1, R8 ;  /* 0x0000000115157824 */ /* 0x000fe200078e0208 */
[----:B------:R-:W-:Y:S01]  /*1950*/  LEA.HI.X R15, R12, UR13, R11, 0x1, P0 ;  /* 0x0000000d0c0f7c11 */ /* 0x000fe200080f0c0b */
[----:B------:R-:W-:Y:S01]  /*1960*/  IMAD R13, R6, UR11, R13 ;  /* 0x0000000b060d7c24 */ /* 0x000fe2000f8e020d */
[----:B------:R-:W-:Y:S01]  /*1970*/  LEA R10, P0, R4, R14, 0x6 ;  /* 0x0000000e040a7211 */ /* 0x000fe200078030ff */
[----:B------:R-:W-:Y:S01]  /*1980*/  IMAD.WIDE.U32 R20, R6, UR10, R20 ;  /* 0x0000000a06147c25 */ /* 0x000fe2000f8e0014 */
[----:B------:R-:W-:Y:S01]  /*1990*/  LEA R143, R143, UR5, 0x1 ;  /* 0x000000058f8f7c11 */ /* 0x000fe2000f8e08ff */
[----:B------:R-:W-:Y:S01]  /*19a0*/  ULDC.64 UR12, c[0x0][0x220] ;  /* 0x00008800000c7ab9 */ /* 0x000fe20000000a00 */
[----:B------:R-:W-:Y:S01]  /*19b0*/  LEA.HI.X R11, R4, R15, R5, 0x6, P0 ;  /* 0x0000000f040b7211 */ /* 0x000fe200000f3405 */
[----:B------:R-:W-:Y:S01]  /*19c0*/  IMAD.SHL.U32 R4, R145, 0x40, RZ ;  /* 0x0000004091047824 */ /* 0x000fe200078e00ff */
[----:B------:R-:W-:Y:S01]  /*19d0*/  IADD3 R18, P0, R140, UR19, RZ ;  /* 0x000000138c127c10 */ /* 0x000fe2000ff1e0ff */
[----:B------:R-:W-:Y:S01]  /*19e0*/  @!PT LDS RZ, [RZ] ;  /* 0x00000000fffff984 */ /* 0x000fe20000000800 */
[----:B------:R-:W-:Y:S01]  /*19f0*/  @!PT LDS RZ, [RZ] ;  /* 0x00000000fffff984 */ /* 0x000fe20000000800 */
[----:B------:R-:W-:Y:S01]  /*1a00*/  @!PT LDS RZ, [RZ] ;  /* 0x00000000fffff984 */ /* 0x000fe20000000800 */
[----:B------:R-:W-:Y:S01]  /*1a10*/  LDGSTS.E.BYPASS.LTC128B.128 [R143], desc[UR16][R14.64] ;  /* 0x000000000e8f7fae */ /* 0x000fe2000b901d50 */
[----:B------:R-:W-:Y:S01]  /*1a20*/  IMAD.SHL.U32 R5, R144, 0x8, RZ ;  /* 0x0000000890057824 */ /* 0x000fe200078e00ff */
[----:B------:R-:W-:Y:S01]  /*1a30*/  USHF.L.U64.HI UR11, UR10, 0x6, UR11 ;  /* 0x000000060a0b7899 */ /* 0x000fe2000801020b */
[----:B------:R-:W-:Y:S01]  /*1a40*/  IADD3.X R19, R141, UR18, RZ, P0, !PT ;  /* 0x000000128d137c10 */ /* 0x000fe200087fe4ff */
[----:B------:R1:W-:Y:S01]  /*1a50*/  LDGSTS.E.BYPASS.LTC128B.128 [R143+0x800], desc[UR16][R10.64] ;  /* 0x008000000a8f7fae */ /* 0x0003e2000b901d50 */
[----:B------:R-:W-:Y:S01]  /*1a60*/  IADD3 R16, P0, R18, UR19, RZ ;  /* 0x0000001312107c10 */ /* 0x000fe2000ff1e0ff */
[----:B------:R-:W-:Y:S01]  /*1a70*/  IMAD.IADD R13, R21, 0x1, R13 ;  /* 0x00000001150d7824 */ /* 0x000fe200078e020d */
[----:B------:R-:W-:Y:S01]  /*1a80*/  LOP3.LUT R4, R4, 0xc0, RZ, 0xc0, !PT ;  /* 0x000000c004047812 */ /* 0x000fe200078ec0ff */
[----:B------:R-:W-:Y:S01]  /*1a90*/  LDGSTS.E.BYPASS.LTC128B.128 [R143+0x1000], desc[UR16][R140.64] ;  /* 0x010000008c8f7fae */ /* 0x000fe2000b901d50 */
[----:B------:R-:W-:Y:S01]  /*1aa0*/  IADD3.X R17, R19, UR18, RZ, P0, !PT ;  /* 0x0000001213117c10 */ /* 0x000fe200087fe4ff */
[C---:B------:R-:W-:Y:S01]  /*1ab0*/  IMAD.SHL.U32 R8, R9.reuse, 0x8, RZ ;  /* 0x0000000809087824 */ /* 0x040fe200078e00ff */
[----:B------:R-:W-:Y:S01]  /*1ac0*/  LOP3.LUT R5, R4, 0x8, R5, 0xf8, !PT ;  /* 0x0000000804057812 */ /* 0x000fe200078ef805 */
[----:B------:R-:W-:Y:S01]  /*1ad0*/  LDGSTS.E.BYPASS.LTC128B.128 [R143+0x1800], desc[UR16][R18.64] ;  /* 0x01800000128f7fae */ /* 0x000fe2000b901d50 */
[----:B------:R-:W-:Y:S01]  /*1ae0*/  SHF.R.U32.HI R4, RZ, 0x3, R4 ;  /* 0x00000003ff047819 */ /* 0x000fe20000011604 */
[----:B------:R-:W-:Y:S01]  /*1af0*/  IMAD R9, R9, 0x8, R142 ;  /* 0x0000000809097824 */ /* 0x000fe200078e028e */
[----:B------:R-:W-:Y:S01]  /*1b00*/  UIADD3 UR4, UR5, 0x1000, URZ ;  /* 0x0000100005047890 */ /* 0x000fe2000fffe03f */
[----:B------:R2:W-:Y:S01]  /*1b10*/  LDGSTS.E.BYPASS.LTC128B.128 [R143+0x2000], desc[UR16][R16.64] ;  /* 0x02000000108f7fae */ /* 0x0005e2000b901d50 */
[----:B------:R-:W-:Y:S01]  /*1b20*/  LOP3.LUT R4, R5, R4, RZ, 0x3c, !PT ;  /* 0x0000000405047212 */ /* 0x000fe200078e3cff */
[C---:B------:R-:W-:Y:S01]  /*1b30*/  IMAD.SHL.U32 R5, R2.reuse, 0x40, RZ ;  /* 0x0000004002057824 */ /* 0x040fe200078e00ff */
[----:B------:R-:W-:Y:S01]  /*1b40*/  LOP3.LUT P1, RZ, R2, 0x2, RZ, 0xc0, !PT ;  /* 0x0000000202ff7812 */ /* 0x000fe2000782c0ff */
[----:B------:R-:W-:-:S02]  /*1b50*/  IMAD R6, R151, 0x200, R44 ;  /* 0x0000020097067824 */ /* 0x000fc400078e022c */
[----:B------:R-:W-:Y:S01]  /*1b60*/  IMAD.U32 R0, R9, 0x20, R4 ;  /* 0x0000002009007824 */ /* 0x000fe200078e0004 */
[----:B------:R-:W-:Y:S01]  /*1b70*/  LOP3.LUT R5, R5, 0xc0, RZ, 0xc0, !PT ;  /* 0x000000c005057812 */ /* 0x000fe200078ec0ff */
[----:B------:R-:W-:-:S03]  /*1b80*/  IMAD R4, R45, 0x20, R6 ;  /* 0x000000202d047824 */ /* 0x000fc600078e0206 */
[----:B------:R-:W-:Y:S02]  /*1b90*/  LOP3.LUT R8, R5, 0x8, R8, 0xf8, !PT ;  /* 0x0000000805087812 */ /* 0x000fe400078ef808 */
[----:B------:R-:W-:Y:S02]  /*1ba0*/  SHF.R.U32.HI R5, RZ, 0x3, R5 ;  /* 0x00000003ff057819 */ /* 0x000fe40000011605 */
[----:B-1----:R-:W-:Y:S02]  /*1bb0*/  IADD3 R10, P0, R16, UR19, RZ ;  /* 0x00000013100a7c10 */ /* 0x002fe4000ff1e0ff */
[----:B------:R-:W-:Y:S02]  /*1bc0*/  LOP3.LUT R5, R8, R5, RZ, 0x3c, !PT ;  /* 0x0000000508057212 */ /* 0x000fe400078e3cff */
[----:B------:R-:W-:Y:S02]  /*1bd0*/  IADD3.X R11, R17, UR18, RZ, P0, !PT ;  /* 0x00000012110b7c10 */ /* 0x000fe400087fe4ff */
[C---:B------:R-:W-:Y:S01]  /*1be0*/  LEA R138, P0, R20.reuse, UR12, 0x1 ;  /* 0x0000000c148a7c11 */ /* 0x040fe2000f8008ff */
[----:B------:R-:W-:Y:S01]  /*1bf0*/  USHF.L.U32 UR12, UR10, 0x6, URZ ;  /* 0x000000060a0c7899 */ /* 0x000fe2000800063f */
[----:B------:R-:W-:Y:S01]  /*1c00*/  IMAD.IADD R135, R5, 0x1, R4 ;  /* 0x0000000105877824 */ /* 0x000fe200078e0204 */
[----:B------:R1:W-:Y:S01]  /*1c10*/  LDGSTS.E.BYPASS.LTC128B.128 [R143+0x2800], desc[UR16][R10.64] ;  /* 0x028000000a8f7fae */ /* 0x0003e2000b901d50 */
[----:B------:R-:W-:Y:S01]  /*1c20*/  LEA.HI.X R137, R20, UR13, R13, 0x1, P0 ;  /* 0x0000000d14897c11 */ /* 0x000fe200080f0c0d */
[----:B------:R-:W-:Y:S01]  /*1c30*/  IMAD.MOV.U32 R4, RZ, RZ, 0x20 ;  /* 0x00000020ff047424 */ /* 0x000fe200078e00ff */
[----:B------:R-:W-:Y:S01]  /*1c40*/  LEA R6, R0, UR5, 0x1 ;  /* 0x0000000500067c11 */ /* 0x000fe2000f8e08ff */
[----:B------:R-:W0:Y:S01]  /*1c50*/  LDGDEPBAR ;  /* 0x00000000000079af */ /* 0x000e220000000000 */
[----:B--2---:R-:W-:Y:S01]  /*1c60*/  IADD3 R16, P0, R138, UR12, RZ ;  /* 0x0000000c8a107c10 */ /* 0x004fe2000ff1e0ff */
[----:B------:R-:W-:Y:S01]  /*1c70*/  IMAD.MOV.U32 R139, RZ, RZ, R137 ;  /* 0x000000ffff8b7224 */ /* 0x000fe200078e0089 */
[----:B------:R-:W-:-:S02]  /*1c80*/  LEA R135, R135, UR5, 0x1 ;  /* 0x0000000587877c11 */ /* 0x000fc4000f8e08ff */
[----:B------:R-:W-:Y:S02]  /*1c90*/  IADD3.X R17, R137, UR11, RZ, P0, !PT ;  /* 0x0000000b89117c10 */ /* 0x000fe400087fe4ff */
[----:B------:R-:W-:Y:S02]  /*1ca0*/  IADD3 R14, P0, R16, UR12, RZ ;  /* 0x0000000c100e7c10 */ /* 0x000fe4000ff1e0ff */
[----:B------:R-:W-:Y:S01]  /*1cb0*/  LEA R134, R0, UR4, 0x1 ;  /* 0x0000000400867c11 */ /* 0x000fe2000f8e08ff */
[----:B------:R-:W-:Y:S01]  /*1cc0*/  ULDC UR4, c[0x0][0x39c] ;  /* 0x0000e70000047ab9 */ /* 0x000fe20000000800 */
[----:B------:R-:W-:Y:S02]  /*1cd0*/  IADD3.X R15, R17, UR11, RZ, P0, !PT ;  /* 0x0000000b110f7c10 */ /* 0x000fe400087fe4ff */
[----:B------:R-:W-:Y:S01]  /*1ce0*/  IADD3 R12, P0, R14, UR12, RZ ;  /* 0x0000000c0e0c7c10 */ /* 0x000fe2000ff1e0ff */
[----:B------:R-:W-:Y:S01]  /*1cf0*/  VIADD R132, R134, 0x20 ;  /* 0x0000002086847836 */ /* 0x000fe20000000000 */
[----:B------:R-:W-:-:S02]  /*1d00*/  SEL R4, R4, 0xffffffe0, !P1 ;  /* 0xffffffe004047807 */ /* 0x000fc40004800000 */
[----:B------:R-:W-:Y:S02]  /*1d10*/  IADD3.X R13, R15, UR11, RZ, P0, !PT ;  /* 0x0000000b0f0d7c10 */ /* 0x000fe400087fe4ff */
[----:B------:R-:W-:Y:S01]  /*1d20*/  LOP3.LUT P0, RZ, R145, 0x2, RZ, 0xc0, !PT ;  /* 0x0000000291ff7812 */ /* 0x000fe2000780c0ff */
[----:B------:R-:W-:Y:S01]  /*1d30*/  IMAD.IADD R133, R135, 0x1, R4 ;  /* 0x0000000187857824 */ /* 0x000fe200078e0204 */
[----:B------:R-:W-:-:S04]  /*1d40*/  DEPBAR.LE SB0, 0x0 ;  /* 0x000080000000791a */ /* 0x000fc80000000000 */
[----:B------:R-:W-:Y:S07]  /*1d50*/  BAR.SYNC.DEFER_BLOCKING 0x0 ;  /* 0x0000000000007b1d */ /* 0x000fee0000010000 */
[----:B------:R-:W-:-:S04]  /*1d60*/  @P0 VIADD R132, R134, 0xffffffe0 ;  /* 0xffffffe086840836 */ /* 0x000fc80000000000 */
[C---:B------:R-:W-:Y:S02]  /*1d70*/  VIADD R129, R132.reuse, 0x400 ;  /* 0x0000040084817836 */ /* 0x040fe40000000000 */
[C---:B------:R-:W-:Y:S02]  /*1d80*/  VIADD R128, R132.reuse, 0x800 ;  /* 0x0000080084807836 */ /* 0x040fe40000000000 */
[C---:B------:R-:W-:Y:S02]  /*1d90*/  VIADD R127, R132.reuse, 0xc00 ;  /* 0x00000c00847f7836 */ /* 0x040fe40000000000 */
[C---:B------:R-:W-:Y:S02]  /*1da0*/  VIADD R126, R132.reuse, 0x1000 ;  /* 0x00001000847e7836 */ /* 0x040fe40000000000 */
[C---:B------:R-:W-:Y:S02]  /*1db0*/  VIADD R125, R132.reuse, 0x1400 ;  /* 0x00001400847d7836 */ /* 0x040fe40000000000 */
[----:B------:R-:W-:-:S02]  /*1dc0*/  VIADD R124, R132, 0x1800 ;  /* 0x00001800847c7836 */ /* 0x000fc40000000000 */
[----:B------:R-:W-:Y:S01]  /*1dd0*/  VIADD R86, R132, 0x1c00 ;  /* 0x00001c0084567836 */ /* 0x000fe20000000000 */
[----:B------:R-:W-:Y:S01]  /*1de0*/  @!PT LDS RZ, [RZ] ;  /* 0x00000000fffff984 */ /* 0x000fe20000000800 */
[----:B------:R-:W-:Y:S01]  /*1df0*/  @!PT LDS RZ, [RZ] ;  /* 0x00000000fffff984 */ /* 0x000fe20000000800 */
[----:B------:R-:W-:Y:S01]  /*1e00*/  @!PT LDS RZ, [RZ] ;  /* 0x00000000fffff984 */ /* 0x000fe20000000800 */
[----:B------:R-:W-:Y:S04]  /*1e10*/  LDGSTS.E.BYPASS.LTC128B.128 [R143+0x3000], desc[UR16][R138.64] ;  /* 0x030000008a8f7fae */ /* 0x000fe8000b901d50 */
[----:B------:R2:W-:Y:S04]  /*1e20*/  LDGSTS.E.BYPASS.LTC128B.128 [R143+0x3800], desc[UR16][R16.64] ;  /* 0x03800000108f7fae */ /* 0x0005e8000b901d50 */
[----:B------:R-:W-:Y:S04]  /*1e30*/  LDGSTS.E.BYPASS.LTC128B.128 [R143+0x4000], desc[UR16][R14.64] ;  /* 0x040000000e8f7fae */ /* 0x000fe8000b901d50 */
[----:B------:R3:W-:Y:S04]  /*1e40*/  LDGSTS.E.BYPASS.LTC128B.128 [R143+0x4800], desc[UR16][R12.64] ;  /* 0x048000000c8f7fae */ /* 0x0007e8000b901d50 */
[----:B-1----:R-:W-:Y:S04]  /*1e50*/  LDSM.16.M88.4 R8, [R135] ;  /* 0x000000008708783b */ /* 0x002fe80000000200 */
[----:B------:R-:W1:Y:S04]  /*1e60*/  LDSM.16.M88.4 R24, [R6+0x1000] ;  /* 0x001000000618783b */ /* 0x000e680000000200 */
[----:B------:R-:W-:Y:S04]  /*1e70*/  LDSM.16.M88.4 R20, [R132] ;  /* 0x000000008414783b */ /* 0x000fe80000000200 */
[----:B------:R-:W-:Y:S04]  /*1e80*/  LDSM.16.M88.4 R28, [R132+0x400] ;  /* 0x00040000841c783b */ /* 0x000fe80000000200 */
[----:B--2---:R-:W2:Y:S04]  /*1e90*/  LDSM.16.M88.4 R16, [R6+0x1400] ;  /* 0x001400000610783b */ /* 0x004ea80000000200 */
[----:B------:R-:W-:Y:S04]  /*1ea0*/  LDSM.16.M88.4 R40, [R132+0xc00] ;  /* 0x000c00008428783b */ /* 0x000fe80000000200 */
[----:B---3--:R-:W3:Y:S04]  /*1eb0*/  LDSM.16.M88.4 R12, [R133] ;  /* 0x00000000850c783b */ /* 0x008ee80000000200 */
[----:B------:R-:W0:Y:S01]  /*1ec0*/  LDGDEPBAR ;  /* 0x00000000000079af */ /* 0x000e220000000000 */
[C---:B-1----:R-:W-:Y:S06]  /*1ed0*/  HMMA.16816.F32 R32, R8.reuse, R24, RZ ;  /* 0x000000180820723c */ /* 0x042fec00000018ff */
[C---:B------:R-:W-:Y:S06]  /*1ee0*/  HMMA.16816.F32 R24, R8.reuse, R26, RZ ;  /* 0x0000001a0818723c */ /* 0x040fec00000018ff */
[C---:B--2---:R-:W-:Y:S06]  /*1ef0*/  HMMA.16816.F32 R36, R8.reuse, R16, RZ ;  /* 0x000000100824723c */ /* 0x044fec00000018ff */
[----:B------:R-:W-:Y:S06]  /*1f00*/  HMMA.16816.F32 R16, R8, R18, RZ ;  /* 0x000000120810723c */ /* 0x000fec00000018ff */
[C---:B---3--:R-:W-:Y:S06]  /*1f10*/  HMMA.16816.F32 R32, R12.reuse, R20, R32 ;  /* 0x000000140c20723c */ /* 0x048fec0000001820 */
[C---:B------:R-:W-:Y:S01]  /*1f20*/  HMMA.16816.F32 R24, R12.reuse, R22, R24 ;  /* 0x000000160c18723c */ /* 0x040fe20000001818 */
[----:B------:R-:W1:Y:S05]  /*1f30*/  LDSM.16.M88.4 R20, [R6+0x1800] ;  /* 0x001800000614783b */ /* 0x000e6a0000000200 */
[C---:B------:R-:W-:Y:S06]  /*1f40*/  HMMA.16816.F32 R36, R12.reuse, R28, R36 ;  /* 0x0000001c0c24723c */ /* 0x040fec0000001824 */
[----:B------:R-:W-:Y:S01]  /*1f50*/  HMMA.16816.F32 R16, R12, R30, R16 ;  /* 0x0000001e0c10723c */ /* 0x000fe20000001810 */
[----:B------:R-:W2:Y:S05]  /*1f60*/  LDSM.16.M88.4 R28, [R6+0x1c00] ;  /* 0x001c0000061c783b */ /* 0x000eaa0000000200 */
[----:B------:R-:W-:Y:S01]  /*1f70*/  FMUL.FTZ R2, R32, UR4 ;  /* 0x0000000420027c20 */ /* 0x000fe20008410000 */
[----:B------:R-:W-:Y:S01]  /*1f80*/  FMUL.FTZ R49, R33, UR4 ;  /* 0x0000000421317c20 */ /* 0x000fe20008410000 */
[----:B------:R-:W-:Y:S01]  /*1f90*/  FMUL.FTZ R0, R34, UR4 ;  /* 0x0000000422007c20 */ /* 0x000fe20008410000 */
[----:B------:R-:W-:-:S02]  /*1fa0*/  FMUL.FTZ R52, R35, UR4 ;  /* 0x0000000423347c20 */ /* 0x000fc40008410000 */
[----:B------:R-:W3:Y:S01]  /*1fb0*/  LDSM.16.M88.4 R32, [R132+0x800] ;  /* 0x000800008420783b */ /* 0x000ee20000000200 */
[----:B------:R-:W-:Y:S01]  /*1fc0*/  FMUL.FTZ R53, R24, UR4 ;  /* 0x0000000418357c20 */ /* 0x000fe20008410000 */
[----:B------:R-:W-:Y:S01]  /*1fd0*/  FMUL.FTZ R50, R25, UR4 ;  /* 0x0000000419327c20 */ /* 0x000fe20008410000 */
[----:B------:R-:W-:Y:S01]  /*1fe0*/  FMUL.FTZ R51, R26, UR4 ;  /* 0x000000041a337c20 */ /* 0x000fe20008410000 */
[----:B------:R-:W-:Y:S01]  /*1ff0*/  FMUL.FTZ R71, R27, UR4 ;  /* 0x000000041b477c20 */ /* 0x000fe20008410000 */
[----:B------:R-:W4:Y:S02]  /*2000*/  MUFU.TANH R49, R49 ;  /* 0x0000003100317308 */ /* 0x000f240000002400 */
        /* <DEDUP_REMOVED lines=8> */
[----:B------:R-:W-:Y:S01]  /*2090*/  MUFU.TANH R55, R36 ;  /* 0x0000002400377308 */ /* 0x000fe20000002400 */
[C---:B-1----:R-:W-:Y:S06]  /*20a0*/  HMMA.16816.F32 R24, R8.reuse, R20, RZ ;  /* 0x000000140818723c */ /* 0x042fec00000018ff */
[C---:B------:R-:W-:Y:S01]  /*20b0*/  HMMA.16816.F32 R20, R8.reuse, R22, RZ ;  /* 0x000000160814723c */ /* 0x040fe200000018ff */
[----:B------:R-:W-:Y:S05]  /*20c0*/  MUFU.TANH R54, R37 ;  /* 0x0000002500367308 */ /* 0x000fea0000002400 */
[C---:B--2---:R-:W-:Y:S03]  /*20d0*/  HMMA.16816.F32 R16, R8.reuse, R28, RZ ;  /* 0x0000001c0810723c */ /* 0x044fe600000018ff */
[----:B------:R-:W-:Y:S03]  /*20e0*/  MUFU.TANH R56, R38 ;  /* 0x0000002600387308 */ /* 0x000fe60000002400 */
[----:B------:R-:W-:Y:S05]  /*20f0*/  HMMA.16816.F32 R28, R8, R30, RZ ;  /* 0x0000001e081c723c */ /* 0x000fea00000018ff */
[----:B------:R1:W-:Y:S01]  /*2100*/  MUFU.TANH R69, R39 ;  /* 0x0000002700457308 */ /* 0x0003e20000002400 */
[C---:B---3--:R-:W-:Y:S06]  /*2110*/  HMMA.16816.F32 R24, R12.reuse, R32, R24 ;  /* 0x000000200c18723c */ /* 0x048fec0000001818 */
[C---:B------:R-:W-:Y:S01]  /*2120*/  HMMA.16816.F32 R20, R12.reuse, R34, R20 ;  /* 0x000000220c14723c */ /* 0x040fe20000001814 */
[----:B------:R-:W2:Y:S01]  /*2130*/  LDSM.16.M88.4 R32, [R6+0x2000] ;  /* 0x002000000620783b */ /* 0x000ea20000000200 */
[----:B------:R-:W3:Y:S04]  /*2140*/  MUFU.TANH R52, R52 ;  /* 0x0000003400347308 */ /* 0x000ee80000002400 */
[C---:B------:R-:W-:Y:S01]  /*2150*/  HMMA.16816.F32 R16, R12.reuse, R40, R16 ;  /* 0x000000280c10723c */ /* 0x040fe20000001810 */
[----:B-1----:R-:W1:Y:S03]  /*2160*/  LDSM.16.M88.4 R36, [R132+0x1000] ;  /* 0x001000008424783b */ /* 0x002e660000000200 */
[----:B------:R-:W5:Y:S02]  /*2170*/  MUFU.TANH R53, R53 ;  /* 0x0000003500357308 */ /* 0x000f640000002400 */
[----:B------:R-:W-:Y:S06]  /*2180*/  HMMA.16816.F32 R28, R12, R42, R28 ;  /* 0x0000002a0c1c723c */ /* 0x000fec000000181c */
[----:B------:R-:W-:Y:S01]  /*2190*/  FMUL.FTZ R24, R24, UR4 ;  /* 0x0000000418187c20 */ /* 0x000fe20008410000 */
[----:B------:R-:W-:Y:S01]  /*21a0*/  FMUL.FTZ R25, R25, UR4 ;  /* 0x0000000419197c20 */ /* 0x000fe20008410000 */
[----:B------:R-:W-:Y:S01]  /*21b0*/  FMUL.FTZ R26, R26, UR4 ;  /* 0x000000041a1a7c20 */ /* 0x000fe20008410000 */
[----:B------:R-:W-:Y:S01]  /*21c0*/  FMUL.FTZ R57, R27, UR4 ;  /* 0x000000041b397c20 */ /* 0x000fe20008410000 */
[----:B------:R-:W-:Y:S01]  /*21d0*/  MUFU.TANH R62, R24 ;  /* 0x00000018003e7308 */ /* 0x000fe20000002400 */
[----:B------:R-:W-:-:S02]  /*21e0*/  IMAD R42, R45, 0x20, R44 ;  /* 0x000000202d2a7824 */ /* 0x000fc400078e022c */
[----:B------:R-:W-:Y:S01]  /*21f0*/  FMUL.FTZ R20, R20, UR4 ;  /* 0x0000000414147c20 */ /* 0x000fe20008410000 */
[----:B------:R-:W-:Y:S01]  /*2200*/  FMUL.FTZ R61, R21, UR4 ;  /* 0x00000004153d7c20 */ /* 0x000fe20008410000 */
[----:B------:R-:W-:Y:S01]  /*2210*/  FMUL.FTZ R64, R22, UR4 ;  /* 0x0000000416407c20 */ /* 0x000fe20008410000 */
[----:B------:R-:W-:Y:S01]  /*2220*/  FMUL.FTZ R41, R23, UR4 ;  /* 0x0000000417297c20 */ /* 0x000fe20008410000 */
[----:B------:R-:W-:Y:S01]  /*2230*/  IMAD.IADD R131, R5, 0x1, R42 ;  /* 0x0000000105837824 */ /* 0x000fe200078e022a */
[----:B------:R4:W-:Y:S01]  /*2240*/  MUFU.TANH R63, R20 ;  /* 0x00000014003f7308 */ /* 0x0009e20000002400 */
[----:B------:R-:W-:Y:S01]  /*2250*/  FMUL.FTZ R16, R16, UR4 ;  /* 0x0000000410107c20 */ /* 0x000fe20008410000 */
[----:B------:R-:W-:Y:S01]  /*2260*/  FMUL.FTZ R84, R17, UR4 ;  /* 0x0000000411547c20 */ /* 0x000fe20008410000 */
[----:B------:R-:W-:Y:S01]  /*2270*/  FMUL.FTZ R95, R18, UR4 ;  /* 0x00000004125f7c20 */ /* 0x000fe20008410000 */
[----:B------:R-:W-:Y:S02]  /*2280*/  FMUL.FTZ R65, R19, UR4 ;  /* 0x0000000413417c20 */ /* 0x000fe40008410000 */
[----:B------:R-:W-:Y:S01]  /*2290*/  FMUL.FTZ R66, R28, UR4 ;  /* 0x000000041c427c20 */ /* 0x000fe20008410000 */
[----:B------:R-:W-:Y:S01]  /*22a0*/  FMUL.FTZ R43, R29, UR4 ;  /* 0x000000041d2b7c20 */ /* 0x000fe20008410000 */
[----:B------:R-:W-:Y:S01]  /*22b0*/  MUFU.TANH R60, R25 ;  /* 0x00000019003c7308 */ /* 0x000fe20000002400 */
[----:B------:R-:W-:Y:S01]  /*22c0*/  FMUL.FTZ R93, R30, UR4 ;  /* 0x000000041e5d7c20 */ /* 0x000fe20008410000 */
[----:B------:R-:W-:-:S06]  /*22d0*/  FMUL.FTZ R73, R31, UR4 ;  /* 0x000000041f497c20 */ /* 0x000fcc0008410000 */
[----:B------:R2:W-:Y:S01]  /*22e0*/  MUFU.TANH R67, R26 ;  /* 0x0000001a00437308 */ /* 0x0005e20000002400 */
[----:B----4-:R-:W4:Y:S07]  /*22f0*/  LDSM.16.M88.4 R20, [R6+0x2400] ;  /* 0x002400000614783b */ /* 0x010f2e0000000200 */
[----:B------:R3:W-:Y:S08]  /*2300*/  MUFU.TANH R88, R16 ;  /* 0x0000001000587308 */ /* 0x0007f00000002400 */
[----:B------:R-:W-:Y:S01]  /*2310*/  MUFU.TANH R50, R50 ;  /* 0x0000003200327308 */ /* 0x000fe20000002400 */
[C---:B--2---:R-:W-:Y:S07]  /*2320*/  HMMA.16816.F32 R24, R8.reuse, R32, RZ ;  /* 0x000000200818723c */ /* 0x044fee00000018ff */
[----:B------:R-:W2:Y:S01]  /*2330*/  MUFU.TANH R51, R51 ;  /* 0x0000003300337308 */ /* 0x000ea20000002400 */
[----:B---3--:R-:W-:Y:S01]  /*2340*/  HMMA.16816.F32 R16, R8, R34, RZ ;  /* 0x000000220810723c */ /* 0x008fe200000018ff */
[----:B------:R-:W3:Y:S06]  /*2350*/  LDSM.16.M88.4 R32, [R132+0x1400] ;  /* 0x001400008420783b */ /* 0x000eec0000000200 */
[----:B------:R-:W2:Y:S08]  /*2360*/  MUFU.TANH R71, R71 ;  /* 0x0000004700477308 */ /* 0x000eb00000002400 */
[----:B------:R-:W2:Y:S01]  /*2370*/  MUFU.TANH R78, R78 ;  /* 0x0000004e004e7308 */ /* 0x000ea20000002400 */
[----:B-1----:R-:W-:Y:S06]  /*2380*/  HMMA.16816.F32 R24, R12, R36, R24 ;  /* 0x000000240c18723c */ /* 0x002fec0000001818 */
[----:B----4-:R-:W-:Y:S01]  /*2390*/  HMMA.16816.F32 R28, R8, R20, RZ ;  /* 0x00000014081c723c */ /* 0x010fe200000018ff */
[----:B------:R-:W-:Y:S05]  /*23a0*/  MUFU.TANH R76, R76 ;  /* 0x0000004c004c7308 */ /* 0x000fea0000002400 */
[----:B------:R-:W-:Y:S01]  /*23b0*/  HMMA.16816.F32 R16, R12, R38, R16 ;  /* 0x000000260c10723c */ /* 0x000fe20000001810 */
[----:B------:R-:W-:-:S02]  /*23c0*/  LOP3.LUT R21, R47, 0xffffffe0, RZ, 0xc0, !PT ;  /* 0xffffffe02f157812 */ /* 0x000fc400078ec0ff */
[----:B------:R-:W-:Y:S01]  /*23d0*/  SHF.R.S32.HI R20, RZ, 0x1f, R47 ;  /* 0x0000001fff147819 */ /* 0x000fe2000001142f */
[----:B------:R-:W1:Y:S02]  /*23e0*/  MUFU.TANH R58, R58 ;  /* 0x0000003a003a7308 */ /* 0x000e640000002400 */
[----:B------:R-:W-:Y:S01]  /*23f0*/  IMAD.IADD R21, R46, 0x1, -R21 ;  /* 0x000000012e157824 */ /* 0x000fe200078e0a15 */
[----:B------:R-:W-:Y:S01]  /*2400*/  LEA.HI R20, R20, R151, RZ, 0x2 ;  /* 0x0000009714147211 */ /* 0x000fe200078f10ff */
[----:B------:R-:W-:-:S03]  /*2410*/  IMAD.SHL.U32 R39, R46, 0x2, RZ ;  /* 0x000000022e277824 */ /* 0x000fc600078e00ff */
[----:B------:R-:W-:Y:S01]  /*2420*/  SHF.R.S32.HI R146, RZ, 0x1f, R21 ;  /* 0x0000001fff927819 */ /* 0x000fe20000011415 */
[----:B------:R-:W-:Y:S01]  /*2430*/  FMUL.FTZ R94, R25, UR4 ;  /* 0x00000004195e7c20 */ /* 0x000fe20008410000 */
[----:B------:R-:W-:Y:S01]  /*2440*/  LOP3.LUT R20, R20, 0xfffffffc, RZ, 0xc0, !PT ;  /* 0xfffffffc14147812 */ /* 0x000fe200078ec0ff */
[----:B------:R-:W-:Y:S01]  /*2450*/  FMUL.FTZ R24, R24, UR4 ;  /* 0x0000000418187c20 */ /* 0x000fe20008410000 */
[----:B------:R-:W-:Y:S01]  /*2460*/  LEA.HI R146, R146, R21, RZ, 0x2 ;  /* 0x0000001592927211 */ /* 0x000fe200078f10ff */
[----:B------:R-:W-:Y:S01]  /*2470*/  FMUL.FTZ R26, R26, UR4 ;  /* 0x000000041a1a7c20 */ /* 0x000fe20008410000 */
[C---:B------:R-:W-:Y:S01]  /*2480*/  IMAD R25, R151.reuse, 0x10, R48 ;  /* 0x0000001097197824 */ /* 0x040fe200078e0230 */
[----:B------:R-:W-:Y:S01]  /*2490*/  MUFU.TANH R96, R24 ;  /* 0x0000001800607308 */ /* 0x000fe20000002400 */
[----:B------:R-:W-:Y:S01]  /*24a0*/  SHF.R.S32.HI R146, RZ, 0x2, R146 ;  /* 0x00000002ff927819 */ /* 0x000fe20000011492 */
[----:B------:R-:W-:Y:S02]  /*24b0*/  IMAD.IADD R151, R151, 0x1, -R20 ;  /* 0x0000000197977824 */ /* 0x000fe400078e0a14 */
[----:B------:R-:W-:Y:S01]  /*24c0*/  FMUL.FTZ R89, R27, UR4 ;  /* 0x000000041b597c20 */ /* 0x000fe20008410000 */
[----:B------:R-:W-:Y:S01]  /*24d0*/  VIADD R21, R3, 0xffffffff ;  /* 0xffffffff03157836 */ /* 0x000fe20000000000 */
[----:B------:R-:W-:Y:S01]  /*24e0*/  IADD3 R20, R25, 0x1, R146 ;  /* 0x0000000119147810 */ /* 0x000fe20007ffe092 */
[----:B---3--:R-:W-:Y:S01]  /*24f0*/  HMMA.16816.F32 R28, R12, R32, R28 ;  /* 0x000000200c1c723c */ /* 0x008fe2000000181c */
[----:B------:R-:W-:Y:S01]  /*2500*/  FMUL.FTZ R16, R16, UR4 ;  /* 0x0000000410107c20 */ /* 0x000fe20008410000 */
[----:B------:R3:W-:Y:S01]  /*2510*/  MUFU.TANH R91, R26 ;  /* 0x0000001a005b7308 */ /* 0x0007e20000002400 */
[----:B------:R-:W-:Y:S01]  /*2520*/  IADD3 R20, R7, -UR15, R20 ;  /* 0x8000000f07147c10 */ /* 0x000fe2000fffe014 */
[C---:B------:R-:W-:Y:S01]  /*2530*/  IMAD.SHL.U32 R36, R21.reuse, 0x80, RZ ;  /* 0x0000008015247824 */ /* 0x040fe200078e00ff */
[----:B------:R-:W-:Y:S01]  /*2540*/  ISETP.GT.AND P0, PT, R21, R136, PT ;  /* 0x000000881500720c */ /* 0x000fe20003f04270 */
[----:B------:R-:W-:Y:S01]  /*2550*/  FMUL.FTZ R17, R17, UR4 ;  /* 0x0000000411117c20 */ /* 0x000fe20008410000 */
[----:B------:R-:W-:Y:S01]  /*2560*/  FMUL.FTZ R87, R18, UR4 ;  /* 0x0000000412577c20 */ /* 0x000fe20008410000 */
[----:B------:R-:W-:Y:S01]  /*2570*/  VIADD R72, R20, UR14 ;  /* 0x0000000e14487c36 */ /* 0x000fe20008000000 */
[----:B------:R-:W-:Y:S01]  /*2580*/  LOP3.LUT R39, R36, 0x6, R39, 0xf8, !PT ;  /* 0x0000000624277812 */ /* 0x000fe200078ef827 */
[----:B------:R-:W-:Y:S01]  /*2590*/  HMMA.16816.F32 R20, R8, R22, RZ ;  /* 0x000000160814723c */ /* 0x000fe200000018ff */
[----:B------:R-:W-:Y:S01]  /*25a0*/  MUFU.TANH R92, R16 ;  /* 0x00000010005c7308 */ /* 0x000fe20000002400 */
[----:B------:R-:W-:Y:S01]  /*25b0*/  FMUL.FTZ R85, R19, UR4 ;  /* 0x0000000413557c20 */ /* 0x000fe20008410000 */
[----:B------:R-:W-:-:S02]  /*25c0*/  LOP3.LUT R33, R39, 0x1, RZ, 0xfc, !PT ;  /* 0x0000000127217812 */ /* 0x000fc400078efcff */
[C---:B------:R-:W-:Y:S02]  /*25d0*/  VIMNMX R70, R72.reuse, R7, PT ;  /* 0x0000000748467248 */ /* 0x040fe40003fe0100 */
[----:B------:R-:W-:Y:S01]  /*25e0*/  VIADDMNMX R72, R72, 0x8, R7, PT ;  /* 0x0000000848487846 */ /* 0x000fe20003800107 */
[----:B---3--:R-:W3:Y:S01]  /*25f0*/  LDSM.16.M88.4 R24, [R6+0x2800] ;  /* 0x002800000618783b */ /* 0x008ee20000000200 */
[----:B------:R4:W-:Y:S01]  /*2600*/  MUFU.TANH R90, R17 ;  /* 0x00000011005a7308 */ /* 0x0009e20000002400 */
[----:B------:R-:W-:Y:S02]  /*2610*/  LOP3.LUT R37, R39, 0x8, RZ, 0xfc, !PT ;  /* 0x0000000827257812 */ /* 0x000fe400078efcff */
[----:B------:R-:W-:Y:S02]  /*2620*/  ISETP.GE.AND P5, PT, R33, R70, PT ;  /* 0x000000462100720c */ /* 0x000fe40003fa6270 */
[----:B------:R-:W-:Y:S01]  /*2630*/  FMUL.FTZ R28, R28, UR4 ;  /* 0x000000041c1c7c20 */ /* 0x000fe20008410000 */
[----:B------:R-:W-:Y:S01]  /*2640*/  LOP3.LUT R7, R39, 0x9, RZ, 0xfc, !PT ;  /* 0x0000000927077812 */ /* 0x000fe200078efcff */
[----:B------:R-:W-:Y:S01]  /*2650*/  FMUL.FTZ R29, R29, UR4 ;  /* 0x000000041d1d7c20 */ /* 0x000fe20008410000 */
[----:B------:R-:W-:Y:S01]  /*2660*/  ISETP.GE.AND P4, PT, R33, R72, PT ;  /* 0x000000482100720c */ /* 0x000fe20003f86270 */
[----:B------:R-:W-:Y:S01]  /*2670*/  FMUL.FTZ R30, R30, UR4 ;  /* 0x000000041e1e7c20 */ /* 0x000fe20008410000 */
[----:B------:R-:W-:Y:S01]  /*2680*/  ISETP.GE.AND P3, PT, R37, R70, PT ;  /* 0x000000462500720c */ /* 0x000fe20003f66270 */
[----:B------:R-:W1:Y:S01]  /*2690*/  MUFU.TANH R59, R59 ;  /* 0x0000003b003b7308 */ /* 0x000e620000002400 */
[----:B------:R-:W-:-:S02]  /*26a0*/  LOP3.LUT R33, R39, 0x10, RZ, 0xfc, !PT ;  /* 0x0000001027217812 */ /* 0x000fc400078efcff */
[----:B------:R-:W-:Y:S01]  /*26b0*/  FSEL R38, R49, -INF , !P5 ;  /* 0xff80000031267808 */ /* 0x000fe20006800000 */
[----:B------:R-:W-:Y:S01]  /*26c0*/  HMMA.16816.F32 R20, R12, R34, R20 ;  /* 0x000000220c14723c */ /* 0x000fe20000001814 */
[----:B------:R-:W-:Y:S01]  /*26d0*/  ISETP.GE.AND P2, PT, R7, R70, PT ;  /* 0x000000460700720c */ /* 0x000fe20003f46270 */
[----:B------:R-:W-:Y:S01]  /*26e0*/  FMUL.FTZ R49, R31, UR4 ;  /* 0x000000041f317c20 */ /* 0x000fe20008410000 */
[----:B----4-:R-:W4:Y:S01]  /*26f0*/  LDSM.16.M88.4 R16, [R132+0x1800] ;  /* 0x001800008410783b */ /* 0x010f220000000200 */
[-C--:B------:R-:W-:Y:S01]  /*2700*/  ISETP.GE.AND P5, PT, R7, R72.reuse, PT ;  /* 0x000000480700720c */ /* 0x080fe20003fa6270 */
[----:B------:R-:W-:Y:S01]  /*2710*/  MUFU.TANH R44, R28 ;  /* 0x0000001c002c7308 */ /* 0x000fe20000002400 */
[----:B------:R-:W-:Y:S02]  /*2720*/  FSEL R7, R52, -INF , !P4 ;  /* 0xff80000034077808 */ /* 0x000fe40006000000 */
[----:B-----5:R-:W-:Y:S02]  /*2730*/  FSEL R40, R53, -INF , !P3 ;  /* 0xff80000035287808 */ /* 0x020fe40005800000 */
[----:B------:R-:W-:-:S02]  /*2740*/  ISETP.GE.AND P1, PT, R37, R72, PT ;  /* 0x000000482500720c */ /* 0x000fc40003f26270 */
[C---:B------:R-:W-:Y:S01]  /*2750*/  ISETP.GE.AND P4, PT, R33.reuse, R70, PT ;  /* 0x000000462100720c */ /* 0x040fe20003f86270 */
[----:B------:R-:W-:Y:S01]  /*2760*/  MUFU.TANH R52, R29 ;  /* 0x0000001d00347308 */ /* 0x000fe20000002400 */
[----:B------:R-:W-:Y:S02]  /*2770*/  ISETP.GE.AND P3, PT, R33, R72, PT ;  /* 0x000000482100720c */ /* 0x000fe40003f66270 */
[----:B------:R-:W-:Y:S02]  /*2780*/  LOP3.LUT R33, R39, 0x11, RZ, 0xfc, !PT ;  /* 0x0000001127217812 */ /* 0x000fe400078efcff */
[----:B--2---:R-:W-:Y:S02]  /*2790*/  FSEL R47, R51, -INF , !P1 ;  /* 0xff800000332f7808 */ /* 0x004fe40004800000 */
[----:B------:R-:W-:Y:S01]  /*27a0*/  FSEL R68, R50, -INF , !P2 ;  /* 0xff80000032447808 */ /* 0x000fe20005000000 */
[----:B------:R2:W-:Y:S01]  /*27b0*/  MUFU.TANH R51, R30 ;  /* 0x0000001e00337308 */ /* 0x0005e20000002400 */
[----:B------:R-:W-:-:S02]  /*27c0*/  ISETP.GE.AND P1, PT, R33, R70, PT ;  /* 0x000000462100720c */ /* 0x000fc40003f26270 */
[----:B------:R-:W-:Y:S01]  /*27d0*/  ISETP.GE.AND P2, PT, R33, R72, PT ;  /* 0x000000482100720c */ /* 0x000fe20003f46270 */
[----:B------:R-:W-:Y:S01]  /*27e0*/  FMUL.FTZ R20, R20, UR4 ;  /* 0x0000000414147c20 */ /* 0x000fe20008410000 */
[----:B---3--:R-:W-:Y:S01]  /*27f0*/  HMMA.16816.F32 R32, R8, R24, RZ ;  /* 0x000000180820723c */ /* 0x008fe200000018ff */
[----:B------:R-:W-:Y:S01]  /*2800*/  LOP3.LUT R37, R39, 0x18, RZ, 0xfc, !PT ;  /* 0x0000001827257812 */ /* 0x000fe200078efcff */
[----:B------:R-:W-:Y:S01]  /*2810*/  FMUL.FTZ R21, R21, UR4 ;  /* 0x0000000415157c20 */ /* 0x000fe20008410000 */
[----:B------:R-:W-:Y:S01]  /*2820*/  LOP3.LUT R45, R39, 0x19, RZ, 0xfc, !PT ;  /* 0x00000019272d7812 */ /* 0x000fe200078efcff */
[----:B------:R-:W3:Y:S01]  /*2830*/  MUFU.TANH R57, R57 ;  /* 0x0000003900397308 */ /* 0x000ee20000002400 */
[----:B------:R-:W-:Y:S02]  /*2840*/  FSEL R71, R71, -INF , !P5 ;  /* 0xff80000047477808 */ /* 0x000fe40006800000 */
[----:B------:R-:W-:Y:S02]  /*2850*/  FSEL R74, R55, -INF , !P4 ;  /* 0xff800000374a7808 */ /* 0x000fe40006000000 */
[----:B------:R-:W-:-:S02]  /*2860*/  ISETP.GE.AND P5, PT, R37, R70, PT ;  /* 0x000000462500720c */ /* 0x000fc40003fa6270 */
[----:B------:R-:W-:Y:S01]  /*2870*/  ISETP.GE.AND P4, PT, R37, R72, PT ;  /* 0x000000482500720c */ /* 0x000fe20003f86270 */
[----:B--2---:R2:W5:Y:S01]  /*2880*/  LDSM.16.M88.4 R28, [R6+0x2c00] ;  /* 0x002c0000061c783b */ /* 0x0045620000000200 */
[----:B------:R-:W-:Y:S01]  /*2890*/  FSEL R37, R56, -INF , !P3 ;  /* 0xff80000038257808 */ /* 0x000fe20005800000 */
[----:B------:R-:W-:Y:S01]  /*28a0*/  MUFU.TANH R61, R61 ;  /* 0x0000003d003d7308 */ /* 0x000fe20000002400 */
[----:B------:R-:W-:Y:S02]  /*28b0*/  FSEL R80, R54, -INF , !P1 ;  /* 0xff80000036507808 */ /* 0x000fe40004800000 */
[C---:B------:R-:W-:Y:S02]  /*28c0*/  ISETP.GE.AND P3, PT, R45.reuse, R70, PT ;  /* 0x000000462d00720c */ /* 0x040fe40003f66270 */
[----:B------:R-:W-:Y:S02]  /*28d0*/  ISETP.GE.AND P1, PT, R45, R72, PT ;  /* 0x000000482d00720c */ /* 0x000fe40003f26270 */
[C---:B------:R-:W-:Y:S01]  /*28e0*/  LOP3.LUT R45, R39.reuse, 0x20, RZ, 0xfc, !PT ;  /* 0x00000020272d7812 */ /* 0x040fe200078efcff */
[----:B------:R-:W5:Y:S01]  /*28f0*/  MUFU.TANH R64, R64 ;  /* 0x0000004000407308 */ /* 0x000f620000002400 */
[----:B------:R-:W-:Y:S01]  /*2900*/  LOP3.LUT R25, R39, 0x21, RZ, 0xfc, !PT ;  /* 0x0000002127197812 */ /* 0x000fe200078efcff */
[----:B----4-:R-:W-:Y:S01]  /*2910*/  HMMA.16816.F32 R32, R12, R16, R32 ;  /* 0x000000100c20723c */ /* 0x010fe20000001820 */
[----:B------:R-:W-:-:S02]  /*2920*/  FSEL R69, R69, -INF , !P2 ;  /* 0xff80000045457808 */ /* 0x000fc40005000000 */
[----:B------:R-:W-:Y:S02]  /*2930*/  FSEL R78, R78, -INF , !P5 ;  /* 0xff8000004e4e7808 */ /* 0x000fe40006800000 */
[C---:B------:R-:W-:Y:S01]  /*2940*/  ISETP.GE.AND P2, PT, R45.reuse, R70, PT ;  /* 0x000000462d00720c */ /* 0x040fe20003f46270 */
[----:B------:R-:W4:Y:S01]  /*2950*/  MUFU.TANH R41, R41 ;  /* 0x0000002900297308 */ /* 0x000f220000002400 */
[----:B------:R-:W-:Y:S02]  /*2960*/  ISETP.GE.AND P5, PT, R45, R72, PT ;  /* 0x000000482d00720c */ /* 0x000fe40003fa6270 */
[----:B-1----:R-:W-:Y:S02]  /*2970*/  FSEL R55, R58, -INF , !P4 ;  /* 0xff8000003a377808 */ /* 0x002fe40006000000 */
[----:B------:R-:W-:Y:S01]  /*2980*/  FSEL R76, R76, -INF , !P3 ;  /* 0xff8000004c4c7808 */ /* 0x000fe20005800000 */
[----:B--2---:R-:W-:Y:S01]  /*2990*/  FMUL.FTZ R6, R22, UR4 ;  /* 0x0000000416067c20 */ /* 0x004fe20008410000 */
[----:B------:R-:W-:Y:S01]  /*29a0*/  LOP3.LUT R45, R39, 0x28, RZ, 0xfc, !PT ;  /* 0x00000028272d7812 */ /* 0x000fe200078efcff */
[----:B------:R-:W-:Y:S01]  /*29b0*/  MUFU.TANH R50, R20 ;  /* 0x0000001400327308 */ /* 0x000fe20000002400 */
[----:B------:R-:W-:-:S02]  /*29c0*/  ISETP.GE.AND P4, PT, R25, R70, PT ;  /* 0x000000461900720c */ /* 0x000fc40003f86270 */
[----:B------:R-:W-:Y:S02]  /*29d0*/  ISETP.GE.AND P3, PT, R25, R72, PT ;  /* 0x000000481900720c */ /* 0x000fe40003f66270 */
[----:B------:R-:W-:Y:S01]  /*29e0*/  HMMA.16816.F32 R24, R8, R26, RZ ;  /* 0x0000001a0818723c */ /* 0x000fe200000018ff */
[----:B------:R-:W-:Y:S02]  /*29f0*/  FSEL R59, R59, -INF , !P1 ;  /* 0xff8000003b3b7808 */ /* 0x000fe40004800000 */
[----:B------:R-:W-:Y:S01]  /*2a00*/  FSEL R62, R62, -INF , !P2 ;  /* 0xff8000003e3e7808 */ /* 0x000fe20005000000 */
[----:B------:R1:W-:Y:S01]  /*2a10*/  MUFU.TANH R48, R21 ;  /* 0x0000001500307308 */ /* 0x0003e20000002400 */
[C---:B------:R-:W-:Y:S01]  /*2a20*/  ISETP.GE.AND P1, PT, R45.reuse, R70, PT ;  /* 0x000000462d00720c */ /* 0x040fe20003f26270 */
[----:B------:R-:W-:Y:S01]  /*2a30*/  FMUL.FTZ R32, R32, UR4 ;  /* 0x0000000420207c20 */ /* 0x000fe20008410000 */
[----:B------:R-:W-:Y:S01]  /*2a40*/  ISETP.GE.AND P2, PT, R45, R72, PT ;  /* 0x000000482d00720c */ /* 0x000fe20003f46270 */
[----:B------:R-:W-:Y:S01]  /*2a50*/  FMUL.FTZ R33, R33, UR4 ;  /* 0x0000000421217c20 */ /* 0x000fe20008410000 */
[----:B------:R-:W-:-:S02]  /*2a60*/  LOP3.LUT R45, R39, 0x30, RZ, 0xfc, !PT ;  /* 0x00000030272d7812 */ /* 0x000fc400078efcff */
[----:B---3--:R-:W-:Y:S01]  /*2a70*/  FSEL R57, R57, -INF , !P3 ;  /* 0xff80000039397808 */ /* 0x008fe20005800000 */
[----:B------:R-:W-:Y:S01]  /*2a80*/  MUFU.TANH R84, R84 ;  /* 0x0000005400547308 */ /* 0x000fe20000002400 */
[----:B------:R-:W-:Y:S02]  /*2a90*/  FSEL R58, R63, -INF , !P1 ;  /* 0xff8000003f3a7808 */ /* 0x000fe40004800000 */
[C---:B------:R-:W-:Y:S02]  /*2aa0*/  ISETP.GE.AND P3, PT, R45.reuse, R70, PT ;  /* 0x000000462d00720c */ /* 0x040fe40003f66270 */
[----:B------:R-:W-:Y:S01]  /*2ab0*/  ISETP.GE.AND P1, PT, R45, R72, PT ;  /* 0x000000482d00720c */ /* 0x000fe20003f26270 */
[----:B------:R-:W-:Y:S01]  /*2ac0*/  FMUL.FTZ R45, R23, UR4 ;  /* 0x00000004172d7c20 */ /* 0x000fe20008410000 */
[----:B------:R-:W-:Y:S01]  /*2ad0*/  LOP3.LUT R17, R39, 0x29, RZ, 0xfc, !PT ;  /* 0x0000002927117812 */ /* 0x000fe200078efcff */
[----:B------:R-:W2:Y:S01]  /*2ae0*/  MUFU.TANH R95, R95 ;  /* 0x0000005f005f7308 */ /* 0x000ea20000002400 */
[----:B-1----:R-:W1:Y:S01]  /*2af0*/  LDSM.16.M88.4 R20, [R132+0x1c00] ;  /* 0x001c00008414783b */ /* 0x002e620000000200 */
[----:B------:R-:W-:Y:S01]  /*2b00*/  FSEL R67, R67, -INF , !P5 ;  /* 0xff80000043437808 */ /* 0x000fe20006800000 */
[----:B------:R-:W-:-:S04]  /*2b10*/  DEPBAR.LE SB0, 0x0 ;  /* 0x000080000000791a */ /* 0x000fc80000000000 */
[----:B------:R-:W-:Y:S01]  /*2b20*/  FSEL R60, R60, -INF , !P4 ;  /* 0xff8000003c3c7808 */ /* 0x000fe20006000000 */
[----:B------:R-:W-:Y:S01]  /*2b30*/  HMMA.16816.F32 R24, R12, R18, R24 ;  /* 0x000000120c18723c */ /* 0x000fe20000001818 */
[C---:B------:R-:W-:Y:S01]  /*2b40*/  ISETP.GE.AND P5, PT, R17.reuse, R70, PT ;  /* 0x000000461100720c */ /* 0x040fe20003fa6270 */
[----:B------:R-:W3:Y:S01]  /*2b50*/  MUFU.TANH R65, R65 ;  /* 0x0000004100417308 */ /* 0x000ee20000002400 */
[----:B------:R-:W-:Y:S02]  /*2b60*/  ISETP.GE.AND P4, PT, R17, R72, PT ;  /* 0x000000481100720c */ /* 0x000fe40003f86270 */
[----:B------:R-:W-:Y:S02]  /*2b70*/  LOP3.LUT R17, R39, 0x31, RZ, 0xfc, !PT ;  /* 0x0000003127117812 */ /* 0x000fe400078efcff */
[----:B-----5:R-:W-:Y:S02]  /*2b80*/  FSEL R63, R64, -INF , !P2 ;  /* 0xff800000403f7808 */ /* 0x020fe40005000000 */
[----:B------:R-:W-:Y:S01]  /*2b90*/  FSEL R56, R61, -INF , !P5 ;  /* 0xff8000003d387808 */ /* 0x000fe20006800000 */
[----:B------:R-:W5:Y:S01]  /*2ba0*/  MUFU.TANH R66, R66 ;  /* 0x0000004200427308 */ /* 0x000f620000002400 */
[----:B------:R-:W-:-:S02]  /*2bb0*/  ISETP.GE.AND P2, PT, R17, R70, PT ;  /* 0x000000461100720c */ /* 0x000fc40003f46270 */
[----:B------:R-:W-:Y:S02]  /*2bc0*/  ISETP.GE.AND P5, PT, R17, R72, PT ;  /* 0x000000481100720c */ /* 0x000fe40003fa6270 */
[----:B------:R-:W-:Y:S02]  /*2bd0*/  LOP3.LUT R17, R39, 0x38, RZ, 0xfc, !PT ;  /* 0x0000003827117812 */ /* 0x000fe400078efcff */
[----:B----4-:R-:W-:Y:S01]  /*2be0*/  FSEL R53, R41, -INF , !P4 ;  /* 0xff80000029357808 */ /* 0x010fe20006000000 */
[----:B------:R-:W4:Y:S01]  /*2bf0*/  MUFU.TANH R43, R43 ;  /* 0x0000002b002b7308 */ /* 0x000f220000002400 */
[----:B------:R-:W-:Y:S02]  /*2c00*/  FSEL R88, R88, -INF , !P3 ;  /* 0xff80000058587808 */ /* 0x000fe40005800000 */
[C---:B------:R-:W-:Y:S02]  /*2c10*/  ISETP.GE.AND P4, PT, R17.reuse, R70, PT ;  /* 0x000000461100720c */ /* 0x040fe40003f86270 */
[----:B------:R-:W-:Y:S01]  /*2c20*/  ISETP.GE.AND P3, PT, R17, R72, PT ;  /* 0x000000481100720c */ /* 0x000fe20003f66270 */
[----:B------:R-:W-:Y:S01]  /*2c30*/  FMUL.FTZ R24, R24, UR4 ;  /* 0x0000000418187c20 */ /* 0x000fe20008410000 */
[----:B------:R-:W-:Y:S01]  /*2c40*/  HMMA.16816.F32 R16, R8, R28, RZ ;  /* 0x0000001c0810723c */ /* 0x000fe200000018ff */
[----:B------:R-:W4:Y:S01]  /*2c50*/  MUFU.TANH R73, R73 ;  /* 0x0000004900497308 */ /* 0x000f220000002400 */
[----:B------:R-:W-:Y:S01]  /*2c60*/  LOP3.LUT R61, R39, 0x39, RZ, 0xfc, !PT ;  /* 0x00000039273d7812 */ /* 0x000fe200078efcff */
[----:B------:R-:W-:Y:S01]  /*2c70*/  FMUL.FTZ R25, R25, UR4 ;  /* 0x0000000419197c20 */ /* 0x000fe20008410000 */
[----:B------:R-:W-:-:S02]  /*2c80*/  LOP3.LUT R41, R39, 0x40, RZ, 0xfc, !PT ;  /* 0x0000004027297812 */ /* 0x000fc400078efcff */
[----:B------:R-:W-:Y:S01]  /*2c90*/  HMMA.16816.F32 R8, R8, R30, RZ ;  /* 0x0000001e0808723c */ /* 0x000fe200000018ff */
[----:B--2---:R-:W-:Y:S01]  /*2ca0*/  FSEL R95, R95, -INF , !P1 ;  /* 0xff8000005f5f7808 */ /* 0x004fe20004800000 */
[----:B------:R-:W-:Y:S01]  /*2cb0*/  FMUL.FTZ R29, R34, UR4 ;  /* 0x00000004221d7c20 */ /* 0x000fe20008410000 */
[----:B------:R-:W2:Y:S01]  /*2cc0*/  MUFU.TANH R93, R93 ;  /* 0x0000005d005d7308 */ /* 0x000ea20000002400 */
[----:B------:R-:W-:Y:S02]  /*2cd0*/  FSEL R84, R84, -INF , !P2 ;  /* 0xff80000054547808 */ /* 0x000fe40005000000 */
[----:B---3--:R-:W-:Y:S02]  /*2ce0*/  FSEL R65, R65, -INF , !P5 ;  /* 0xff80000041417808 */ /* 0x008fe40006800000 */
[----:B-----5:R-:W-:Y:S02]  /*2cf0*/  FSEL R66, R66, -INF , !P4 ;  /* 0xff80000042427808 */ /* 0x020fe40006000000 */
[C---:B------:R-:W-:Y:S01]  /*2d00*/  ISETP.GE.AND P1, PT, R61.reuse, R70, PT ;  /* 0x000000463d00720c */ /* 0x040fe20003f26270 */
[----:B------:R-:W3:Y:S01]  /*2d10*/  MUFU.TANH R89, R89 ;  /* 0x0000005900597308 */ /* 0x000ee20000002400 */
[----:B------:R-:W-:-:S02]  /*2d20*/  ISETP.GE.AND P2, PT, R61, R72, PT ;  /* 0x000000483d00720c */ /* 0x000fc40003f46270 */
[C---:B------:R-:W-:Y:S02]  /*2d30*/  ISETP.GE.AND P5, PT, R41.reuse, R70, PT ;  /* 0x000000462900720c */ /* 0x040fe40003fa6270 */
[----:B------:R-:W-:Y:S02]  /*2d40*/  ISETP.GE.AND P4, PT, R41, R72, PT ;  /* 0x000000482900720c */ /* 0x000fe40003f86270 */
[C---:B-1----:R-:W-:Y:S01]  /*2d50*/  HMMA.16816.F32 R16, R12.reuse, R20, R16 ;  /* 0x000000140c10723c */ /* 0x042fe20000001810 */
[----:B------:R-:W1:Y:S01]  /*2d60*/  MUFU.TANH R94, R94 ;  /* 0x0000005e005e7308 */ /* 0x000e620000002400 */
[----:B------:R-:W-:Y:S02]  /*2d70*/  LOP3.LUT R41, R39, 0x41, RZ, 0xfc, !PT ;  /* 0x0000004127297812 */ /* 0x000fe400078efcff */
[----:B----4-:R-:W-:Y:S02]  /*2d80*/  FSEL R64, R43, -INF , !P1 ;  /* 0xff8000002b407808 */ /* 0x010fe40004800000 */
[----:B------:R-:W-:Y:S01]  /*2d90*/  HMMA.16816.F32 R8, R12, R22, R8 ;  /* 0x000000160c08723c */ /* 0x000fe20000001808 */
[----:B------:R-:W-:Y:S01]  /*2da0*/  FSEL R61, R73, -INF , !P2 ;  /* 0xff800000493d7808 */ /* 0x000fe20005000000 */
[----:B------:R-:W-:Y:S01]  /*2db0*/  FMUL.FTZ R20, R26, UR4 ;  /* 0x000000041a147c20 */ /* 0x000fe20008410000 */
[----:B------:R-:W4:Y:S01]  /*2dc0*/  MUFU.TANH R87, R87 ;  /* 0x0000005700577308 */ /* 0x000f220000002400 */
[----:B--2---:R-:W-:-:S02]  /*2dd0*/  FSEL R93, R93, -INF , !P3 ;  /* 0xff8000005d5d7808 */ /* 0x004fc40005800000 */
[C---:B------:R-:W-:Y:S02]  /*2de0*/  ISETP.GE.AND P1, PT, R41.reuse, R72, PT ;  /* 0x000000482900720c */ /* 0x040fe40003f26270 */
[----:B------:R-:W-:Y:S02]  /*2df0*/  FSEL R96, R96, -INF , !P5 ;  /* 0xff80000060607808 */ /* 0x000fe40006800000 */
[----:B------:R-:W-:Y:S01]  /*2e00*/  ISETP.GE.AND P3, PT, R41, R70, PT ;  /* 0x000000462900720c */ /* 0x000fe20003f66270 */
[----:B------:R-:W2:Y:S01]  /*2e10*/  MUFU.TANH R85, R85 ;  /* 0x0000005500557308 */ /* 0x000ea20000002400 */
[----:B------:R-:W-:Y:S02]  /*2e20*/  LOP3.LUT R21, R39, 0x50, RZ, 0xfc, !PT ;  /* 0x0000005027157812 */ /* 0x000fe400078efcff */
[----:B---3--:R-:W-:Y:S02]  /*2e30*/  FSEL R89, R89, -INF , !P1 ;  /* 0xff80000059597808 */ /* 0x008fe40004800000 */
[----:B------:R-:W-:-:S02]  /*2e40*/  LOP3.LUT R31, R39, 0x51, RZ, 0xfc, !PT ;  /* 0x00000051271f7812 */ /* 0x000fc400078efcff */
[----:B-1----:R-:W-:Y:S01]  /*2e50*/  FSEL R94, R94, -INF , !P3 ;  /* 0xff8000005e5e7808 */ /* 0x002fe20005800000 */
[----:B------:R1:W-:Y:S01]  /*2e60*/  MUFU.TANH R46, R32 ;  /* 0x00000020002e7308 */ /* 0x0003e20000002400 */
[----:B------:R-:W-:Y:S01]  /*2e70*/  ISETP.GE.AND P1, PT, R21, R70, PT ;  /* 0x000000461500720c */ /* 0x000fe20003f26270 */
[----:B------:R-:W-:Y:S01]  /*2e80*/  FMUL.FTZ R17, R17, UR4 ;  /* 0x0000000411117c20 */ /* 0x000fe20008410000 */
[----:B------:R-:W-:Y:S01]  /*2e90*/  FSEL R91, R91, -INF , !P4 ;  /* 0xff8000005b5b7808 */ /* 0x000fe20006000000 */
[----:B------:R-:W-:Y:S01]  /*2ea0*/  FMUL.FTZ R16, R16, UR4 ;  /* 0x0000000410107c20 */ /* 0x000fe20008410000 */
[----:B------:R-:W-:Y:S01]  /*2eb0*/  FSEL R54, R44, -INF , !P1 ;  /* 0xff8000002c367808 */ /* 0x000fe20004800000 */
[----:B------:R-:W-:Y:S01]  /*2ec0*/  FMUL.FTZ R18, R18, UR4 ;  /* 0x0000000412127c20 */ /* 0x000fe20008410000 */
[C---:B------:R-:W-:Y:S01]  /*2ed0*/  LOP3.LUT R13, R39.reuse, 0x61, RZ, 0xfc, !PT ;  /* 0x00000061270d7812 */ /* 0x040fe200078efcff */
[----:B------:R-:W3:Y:S01]  /*2ee0*/  MUFU.TANH R6, R6 ;  /* 0x0000000600067308 */ /* 0x000ee20000002400 */
[----:B------:R-:W-:Y:S01]  /*2ef0*/  LOP3.LUT R23, R39, 0x68, RZ, 0xfc, !PT ;  /* 0x0000006827177812 */ /* 0x000fe200078efcff */
[----:B------:R-:W-:Y:S01]  /*2f00*/  FMUL.FTZ R19, R19, UR4 ;  /* 0x0000000413137c20 */ /* 0x000fe20008410000 */
[----:B------:R-:W-:Y:S01]  /*2f10*/  FMUL.FTZ R8, R8, UR4 ;  /* 0x0000000408087c20 */ /* 0x000fe20008410000 */
[----:B------:R-:W-:Y:S01]  /*2f20*/  FMUL.FTZ R10, R10, UR4 ;  /* 0x000000040a0a7c20 */ /* 0x000fe20008410000 */
[----:B------:R-:W-:-:S03]  /*2f30*/  FMUL.FTZ R11, R11, UR4 ;  /* 0x000000040b0b7c20 */ /* 0x000fc60008410000 */
[----:B------:R-:W5:Y:S01]  /*2f40*/  MUFU.TANH R49, R49 ;  /* 0x0000003100317308 */ /* 0x000f620000002400 */
[----:B-1----:R-:W-:Y:S01]  /*2f50*/  FMUL.FTZ R32, R35, UR4 ;  /* 0x0000000423207c20 */ /* 0x002fe20008410000 */
[----:B------:R-:W-:-:S04]  /*2f60*/  LOP3.LUT R35, R39, 0x48, RZ, 0xfc, !PT ;  /* 0x0000004827237812 */ /* 0x000fc800078efcff */
[C---:B------:R-:W-:Y:S02]  /*2f70*/  ISETP.GE.AND P2, PT, R35.reuse, R70, PT ;  /* 0x000000462300720c */ /* 0x040fe40003f46270 */
[----:B------:R-:W-:Y:S01]  /*2f80*/  MUFU.TANH R45, R45 ;  /* 0x0000002d002d7308 */ /* 0x000fe20000002400 */
[-C--:B------:R-:W-:Y:S02]  /*2f90*/  ISETP.GE.AND P5, PT, R35, R72.reuse, PT ;  /* 0x000000482300720c */ /* 0x080fe40003fa6270 */
[----:B------:R-:W-:Y:S02]  /*2fa0*/  LOP3.LUT R35, R39, 0x49, RZ, 0xfc, !PT ;  /* 0x0000004927237812 */ /* 0x000fe400078efcff */
[----:B------:R-:W-:Y:S02]  /*2fb0*/  FSEL R92, R92, -INF , !P2 ;  /* 0xff8000005c5c7808 */ /* 0x000fe40005000000 */
[-C--:B------:R-:W-:Y:S01]  /*2fc0*/  ISETP.GE.AND P2, PT, R21, R72.reuse, PT ;  /* 0x000000481500720c */ /* 0x080fe20003f46270 */
[----:B------:R-:W1:Y:S01]  /*2fd0*/  MUFU.TANH R28, R33 ;  /* 0x00000021001c7308 */ /* 0x000e620000002400 */
[----:B------:R-:W-:-:S02]  /*2fe0*/  ISETP.GE.AND P3, PT, R35, R72, PT ;  /* 0x000000482300720c */ /* 0x000fc40003f66270 */
[----:B------:R-:W-:Y:S02]  /*2ff0*/  LOP3.LUT R21, R39, 0x58, RZ, 0xfc, !PT ;  /* 0x0000005827157812 */ /* 0x000fe400078efcff */
[----:B----4-:R-:W-:Y:S02]  /*3000*/  FSEL R87, R87, -INF , !P5 ;  /* 0xff80000057577808 */ /* 0x010fe40006800000 */
[-C--:B------:R-:W-:Y:S01]  /*3010*/  ISETP.GE.AND P4, PT, R35, R70.reuse, PT ;  /* 0x000000462300720c */ /* 0x080fe20003f86270 */
[----:B------:R-:W4:Y:S01]  /*3020*/  MUFU.TANH R29, R29 ;  /* 0x0000001d001d7308 */ /* 0x000f220000002400 */
[----:B------:R-:W-:Y:S02]  /*3030*/  ISETP.GE.AND P5, PT, R31, R70, PT ;  /* 0x000000461f00720c */ /* 0x000fe40003fa6270 */
[----:B--2---:R-:W-:Y:S02]  /*3040*/  FSEL R85, R85, -INF , !P3 ;  /* 0xff80000055557808 */ /* 0x004fe40005800000 */
[----:B------:R-:W-:-:S02]  /*3050*/  FSEL R51, R51, -INF , !P2 ;  /* 0xff80000033337808 */ /* 0x000fc40005000000 */
[C---:B------:R-:W-:Y:S01]  /*3060*/  ISETP.GE.AND P3, PT, R21.reuse, R70, PT ;  /* 0x000000461500720c */ /* 0x040fe20003f66270 */
[----:B------:R-:W2:Y:S01]  /*3070*/  MUFU.TANH R33, R32 ;  /* 0x0000002000217308 */ /* 0x000ea20000002400 */
[-C--:B------:R-:W-:Y:S02]  /*3080*/  ISETP.GE.AND P1, PT, R21, R72.reuse, PT ;  /* 0x000000481500720c */ /* 0x080fe40003f26270 */
[----:B------:R-:W-:Y:S02]  /*3090*/  FSEL R90, R90, -INF , !P4 ;  /* 0xff8000005a5a7808 */ /* 0x000fe40006000000 */
[----:B------:R-:W-:Y:S02]  /*30a0*/  FSEL R52, R52, -INF , !P5 ;  /* 0xff80000034347808 */ /* 0x000fe40006800000 */
[----:B------:R-:W-:Y:S01]  /*30b0*/  ISETP.GE.AND P4, PT, R31, R72, PT ;  /* 0x000000481f00720c */ /* 0x000fe20003f86270 */
[----:B------:R4:W2:Y:S01]  /*30c0*/  MUFU.TANH R34, R24 ;  /* 0x0000001800227308 */ /* 0x0008a20000002400 */
[----:B---3--:R-:W-:Y:S01]  /*30d0*/  FSEL R15, R6, -INF , !P1 ;  /* 0xff800000060f7808 */ /* 0x008fe20004800000 */
[----:B------:R-:W-:Y:S01]  /*30e0*/  FMUL.FTZ R6, R9, UR4 ;  /* 0x0000000409067c20 */ /* 0x000fe20008410000 */
[----:B------:R-:W-:-:S02]  /*30f0*/  ISETP.GE.AND P1, PT, R13, R70, PT ;  /* 0x000000460d00720c */ /* 0x000fc40003f26270 */
[----:B-----5:R-:W-:Y:S02]  /*3100*/  FSEL R49, R49, -INF , !P4 ;  /* 0xff80000031317808 */ /* 0x020fe40006000000 */
[----:B------:R-:W-:Y:S01]  /*3110*/  FSEL R50, R50, -INF , !P3 ;  /* 0xff80000032327808 */ /* 0x000fe20005800000 */
[----:B------:R3:W5:Y:S01]  /*3120*/  MUFU.TANH R32, R25 ;  /* 0x0000001900207308 */ /* 0x0007620000002400 */
[----:B-1----:R-:W-:Y:S02]  /*3130*/  FSEL R44, R28, -INF , !P1 ;  /* 0xff8000001c2c7808 */ /* 0x002fe40004800000 */
[----:B------:R-:W-:-:S05]  /*3140*/  LOP3.LUT R9, R39, 0x79, RZ, 0xfc, !PT ;  /* 0x0000007927097812 */ /* 0x000fca00078efcff */
[----:B------:R-:W-:Y:S01]  /*3150*/  MUFU.TANH R20, R20 ;  /* 0x0000001400147308 */ /* 0x000fe20000002400 */
[----:B----4-:R-:W-:Y:S01]  /*3160*/  FMUL.FTZ R24, R27, UR4 ;  /* 0x000000041b187c20 */ /* 0x010fe20008410000 */
[----:B------:R-:W-:-:S04]  /*3170*/  LOP3.LUT R27, R39, 0x59, RZ, 0xfc, !PT ;  /* 0x00000059271b7812 */ /* 0x000fc800078efcff */
[C---:B------:R-:W-:Y:S02]  /*3180*/  ISETP.GE.AND P2, PT, R27.reuse, R70, PT ;  /* 0x000000461b00720c */ /* 0x040fe40003f46270 */
[----:B------:R-:W-:Y:S01]  /*3190*/  MUFU.TANH R21, R24 ;  /* 0x0000001800157308 */ /* 0x000fe20000002400 */
[-C--:B------:R-:W-:Y:S02]  /*31a0*/  ISETP.GE.AND P5, PT, R27, R72.reuse, PT ;  /* 0x000000481b00720c */ /* 0x080fe40003fa6270 */
[----:B---3--:R-:W-:Y:S02]  /*31b0*/  LOP3.LUT R25, R39, 0x60, RZ, 0xfc, !PT ;  /* 0x0000006027197812 */ /* 0x008fe400078efcff */
[----:B------:R-:W-:Y:S02]  /*31c0*/  FSEL R48, R48, -INF , !P2 ;  /* 0xff80000030307808 */ /* 0x000fe40005000000 */
[----:B------:R-:W-:Y:S01]  /*31d0*/  ISETP.GE.AND P2, PT, R13, R72, PT ;  /* 0x000000480d00720c */ /* 0x000fe20003f46270 */
[----:B------:R1:W-:Y:S01]  /*31e0*/  MUFU.TANH R12, R17 ;  /* 0x00000011000c7308 */ /* 0x0003e20000002400 */
[----:B------:R-:W-:-:S02]  /*31f0*/  FSEL R13, R45, -INF , !P5 ;  /* 0xff8000002d0d7808 */ /* 0x000fc40006800000 */
[C---:B------:R-:W-:Y:S02]  /*3200*/  ISETP.GE.AND P4, PT, R25.reuse, R70, PT ;  /* 0x000000461900720c */ /* 0x040fe40003f86270 */
[----:B------:R-:W-:Y:S02]  /*3210*/  ISETP.GE.AND P3, PT, R25, R72, PT ;  /* 0x000000481900720c */ /* 0x000fe40003f66270 */
[----:B------:R-:W-:Y:S01]  /*3220*/  ISETP.GE.AND P5, PT, R23, R70, PT ;  /* 0x000000461700720c */ /* 0x000fe20003fa6270 */
[----:B------:R-:W3:Y:S01]  /*3230*/  MUFU.TANH R16, R16 ;  /* 0x0000001000107308 */ /* 0x000ee20000002400 */
[----:B------:R-:W-:Y:S02]  /*3240*/  LOP3.LUT R27, R39, 0x69, RZ, 0xfc, !PT ;  /* 0x00000069271b7812 */ /* 0x000fe400078efcff */
[----:B------:R-:W-:Y:S02]  /*3250*/  FSEL R46, R46, -INF , !P4 ;  /* 0xff8000002e2e7808 */ /* 0x000fe40006000000 */
[----:B------:R-:W-:-:S02]  /*3260*/  FSEL R35, R29, -INF , !P3 ;  /* 0xff8000001d237808 */ /* 0x000fc40005800000 */
[----:B--2---:R-:W-:Y:S01]  /*3270*/  FSEL R33, R33, -INF , !P2 ;  /* 0xff80000021217808 */ /* 0x004fe20005000000 */
[----:B------:R-:W2:Y:S01]  /*3280*/  MUFU.TANH R25, R18 ;  /* 0x0000001200197308 */ /* 0x000ea20000002400 */
[----:B-1----:R-:W-:Y:S02]  /*3290*/  LOP3.LUT R17, R39, 0x70, RZ, 0xfc, !PT ;  /* 0x0000007027117812 */ /* 0x002fe400078efcff */
[----:B------:R-:W-:Y:S02]  /*32a0*/  FSEL R34, R34, -INF , !P5 ;  /* 0xff80000022227808 */ /* 0x000fe40006800000 */
[----:B------:R-:W-:Y:S02]  /*32b0*/  ISETP.GE.AND P4, PT, R23, R72, PT ;  /* 0x000000481700720c */ /* 0x000fe40003f86270 */
[-C--:B------:R-:W-:Y:S01]  /*32c0*/  ISETP.GE.AND P3, PT, R27, R70.reuse, PT ;  /* 0x000000461b00720c */ /* 0x080fe20003f66270 */
[----:B------:R1:W4:Y:S01]  /*32d0*/  MUFU.TANH R23, R19 ;  /* 0x0000001300177308 */ /* 0x0003220000002400 */
[----:B------:R-:W-:-:S02]  /*32e0*/  ISETP.GE.AND P2, PT, R17, R70, PT ;  /* 0x000000461100720c */ /* 0x000fc40003f46270 */
[-C--:B------:R-:W-:Y:S02]  /*32f0*/  ISETP.GE.AND P5, PT, R17, R72.reuse, PT ;  /* 0x000000481100720c */ /* 0x080fe40003fa6270 */
[----:B------:R-:W-:Y:S02]  /*3300*/  LOP3.LUT R17, R39, 0x71, RZ, 0xfc, !PT ;  /* 0x0000007127117812 */ /* 0x000fe400078efcff */
[-C--:B------:R-:W-:Y:S01]  /*3310*/  ISETP.GE.AND P1, PT, R27, R72.reuse, PT ;  /* 0x000000481b00720c */ /* 0x080fe20003f26270 */
[----:B------:R-:W4:Y:S01]  /*3320*/  MUFU.TANH R28, R8 ;  /* 0x00000008001c7308 */ /* 0x000f220000002400 */
[----:B-----5:R-:W-:Y:S02]  /*3330*/  FSEL R32, R32, -INF , !P3 ;  /* 0xff80000020207808 */ /* 0x020fe40005800000 */
[----:B------:R-:W-:Y:S02]  /*3340*/  ISETP.GE.AND P3, PT, R17, R72, PT ;  /* 0x000000481100720c */ /* 0x000fe40003f66270 */
[----:B------:R-:W-:-:S02]  /*3350*/  LOP3.LUT R27, R39, 0x78, RZ, 0xfc, !PT ;  /* 0x00000078271b7812 */ /* 0x000fc400078efcff */
[----:B---3--:R-:W-:Y:S01]  /*3360*/  FSEL R14, R16, -INF , !P2 ;  /* 0xff800000100e7808 */ /* 0x008fe20005000000 */
[----:B------:R-:W3:Y:S01]  /*3370*/  MUFU.TANH R2, R2 ;  /* 0x0000000200027308 */ /* 0x000ee20000002400 */
[----:B-1----:R-:W-:Y:S01]  /*3380*/  FSEL R19, R20, -INF , !P4 ;  /* 0xff80000014137808 */ /* 0x002fe20006000000 */
[----:B------:R-:W-:Y:S01]  /*3390*/  BAR.SYNC.DEFER_BLOCKING 0x0 ;  /* 0x0000000000007b1d */ /* 0x000fe20000010000 */
[-C--:B------:R-:W-:Y:S02]  /*33a0*/  ISETP.GE.AND P4, PT, R17, R70.reuse, PT ;  /* 0x000000461100720c */ /* 0x080fe40003f86270 */
[----:B------:R-:W-:Y:S02]  /*33b0*/  FSEL R17, R21, -INF , !P1 ;  /* 0xff80000015117808 */ /* 0x000fe40004800000 */
[----:B------:R-:W-:Y:S01]  /*33c0*/  ISETP.GE.AND P1, PT, R27, R70, PT ;  /* 0x000000461b00720c */ /* 0x000fe20003f26270 */
[----:B------:R-:W1:Y:S01]  /*33d0*/  MUFU.TANH R0, R0 ;  /* 0x0000000000007308 */ /* 0x000e620000002400 */
[----:B--2---:R-:W-:-:S02]  /*33e0*/  FSEL R25, R25, -INF , !P5 ;  /* 0xff80000019197808 */ /* 0x004fc40006800000 */
[----:B------:R-:W-:Y:S02]  /*33f0*/  FSEL R12, R12, -INF , !P4 ;  /* 0xff8000000c0c7808 */ /* 0x000fe40006000000 */
[----:B----4-:R-:W-:Y:S02]  /*3400*/  FSEL R23, R23, -INF , !P3 ;  /* 0xff80000017177808 */ /* 0x010fe40005800000 */
[----:B------:R-:W-:Y:S01]  /*3410*/  FSEL R28, R28, -INF , !P1 ;  /* 0xff8000001c1c7808 */ /* 0x000fe20004800000 */
[----:B------:R-:W2:Y:S01]  /*3420*/  MUFU.TANH R6, R6 ;  /* 0x0000000600067308 */ /* 0x000ea20000002400 */
[----:B------:R-:W-:Y:S02]  /*3430*/  ISETP.GE.AND P2, PT, R27, R72, PT ;  /* 0x000000481b00720c */ /* 0x000fe40003f46270 */
[-C--:B------:R-:W-:Y:S02]  /*3440*/  ISETP.GE.AND P5, PT, R39, R70.reuse, PT ;  /* 0x000000462700720c */ /* 0x080fe40003fa6270 */
[----:B------:R-:W-:-:S02]  /*3450*/  ISETP.GE.AND P4, PT, R9, R70, PT ;  /* 0x000000460900720c */ /* 0x000fc40003f86270 */
[-C--:B------:R-:W-:Y:S01]  /*3460*/  ISETP.GE.AND P3, PT, R39, R72.reuse, PT ;  /* 0x000000482700720c */ /* 0x080fe20003f66270 */
[----:B------:R-:W4:Y:S01]  /*3470*/  MUFU.TANH R21, R10 ;  /* 0x0000000a00157308 */ /* 0x000f220000002400 */
[----:B------:R-:W-:Y:S02]  /*3480*/  ISETP.GE.AND P1, PT, R9, R72, PT ;  /* 0x000000480900720c */ /* 0x000fe40003f26270 */
[----:B---3--:R-:W-:Y:S02]  /*3490*/  FSEL R8, R2, -INF , !P5 ;  /* 0xff80000002087808 */ /* 0x008fe40006800000 */
[----:B-1----:R-:W-:-:S03]  /*34a0*/  FSEL R5, R0, -INF , !P3 ;  /* 0xff80000000057808 */ /* 0x002fc60005800000 */
[----:B------:R-:W1:Y:S01]  /*34b0*/  MUFU.TANH R20, R11 ;  /* 0x0000000b00147308 */ /* 0x000e620000002400 */
[----:B--2---:R-:W-:Y:S02]  /*34c0*/  FSEL R16, R6, -INF , !P4 ;  /* 0xff80000006107808 */ /* 0x004fe40006000000 */
[----:B----4-:R-:W-:Y:S02]  /*34d0*/  FSEL R21, R21, -INF , !P2 ;  /* 0xff80000015157808 */ /* 0x010fe40005000000 */
[----:B-1----:R-:W-:Y:S01]  /*34e0*/  FSEL R20, R20, -INF , !P1 ;  /* 0xff80000014147808 */ /* 0x002fe20004800000 */
        /* <DEDUP_REMOVED lines=59> */
.L_x_4256:
[----:B------:R-:W-:-:S04]  /*38a0*/  ULEA UR6, -UR6, URZ, 0x7 ;  /* 0x0000003f06067291 */ /* 0x000fc8000f8e393f */
[----:B------:R-:W-:Y:S02]  /*38b0*/  USHF.R.S32.HI UR4, URZ, 0x1f, UR6 ;  /* 0x0000001f3f047899 */ /* 0x000fe40008011406 */
[----:B------:R-:W-:-:S04]  /*38c0*/  MOV R10, UR6 ;  /* 0x00000006000a7c02 */ /* 0x000fc80008000f00 */
[----:B------:R-:W-:-:S07]  /*38d0*/  MOV R0, UR4 ;  /* 0x0000000400007c02 */ /* 0x000fce0008000f00 */
.L_x_4257:
        /* <DEDUP_REMOVED lines=16> */
.L_x_4255:
        /* <DEDUP_REMOVED lines=60> */
[----:B-1----:R-:W-:-:S02]  /*3da0*/  FMNMX.FTZ R11, R21, R0, !PT ;  /* 0x00000000150b7209 */ /* 0x002fc40007810000 */
[----:B------:R-:W-:Y:S02]  /*3db0*/  FMNMX.FTZ R6, R16, R9, !PT ;  /* 0x0000000910067209 */ /* 0x000fe40007810000 */
[----:B------:R-:W-:Y:S02]  /*3dc0*/  FMNMX.FTZ R11, R20, R11, !PT ;  /* 0x0000000b140b7209 */ /* 0x000fe40007810000 */
[----:B------:R-:W-:Y:S01]  /*3dd0*/  LEA R131, R131, UR5, 0x1 ;  /* 0x0000000583837c11 */ /* 0x000fe2000f8e08ff */
[----:B------:R-:W1:Y:S03]  /*3de0*/  SHFL.BFLY PT, R9, R6, 0x2, 0x1f ;  /* 0x0c401f0006097f89 */ /* 0x000e6600000e0000 */
[----:B------:R-:W-:Y:S02]  /*3df0*/  IADD3 R130, R4, R131, RZ ;  /* 0x0000008304827210 */ /* 0x000fe40007ffe0ff */
[----:B-1----:R-:W-:-:S02]  /*3e00*/  FMNMX.FTZ R9, R6, R9, !PT ;  /* 0x0000000906097209 */ /* 0x002fc40007810000 */
[----:B------:R-:W1:Y:S04]  /*3e10*/  SHFL.BFLY PT, R6, R11, 0x2, 0x1f ;  /* 0x0c401f000b067f89 */ /* 0x000e6800000e0000 */
[----:B------:R-:W2:Y:S01]  /*3e20*/  SHFL.BFLY PT, R2, R9, 0x1, 0x1f ;  /* 0x0c201f0009027f89 */ /* 0x000ea200000e0000 */
[----:B-1----:R-:W-:Y:S02]  /*3e30*/  FMNMX.FTZ R6, R11, R6, !PT ;  /* 0x000000060b067209 */ /* 0x002fe40007810000 */
[----:B--2---:R-:W-:-:S03]  /*3e40*/  FMNMX.FTZ R2, R9, R2, !PT ;  /* 0x0000000209027209 */ /* 0x004fc60007810000 */
[----:B------:R-:W1:Y:S01]  /*3e50*/  SHFL.BFLY PT, R9, R6, 0x1, 0x1f ;  /* 0x0c201f0006097f89 */ /* 0x000e6200000e0000 */
[C---:B------:R-:W-:Y:S01]  /*3e60*/  FSETP.NEU.FTZ.AND P1, PT, R2.reuse, -INF , PT ;  /* 0xff8000000200780b */ /* 0x040fe20003f3d000 */
[----:B------:R-:W-:-:S05]  /*3e70*/  FMUL.FTZ R29, R2, UR4 ;  /* 0x00000004021d7c20 */ /* 0x000fca0008410000 */
        /* <DEDUP_REMOVED lines=12> */
[----:B-1----:R-:W-:Y:S01]  /*3f40*/  FMNMX.FTZ R0, R6, R9, !PT ;  /* 0x0000000906007209 */ /* 0x002fe20007810000 */
[--C-:B------:R-:W-:Y:S01]  /*3f50*/  FFMA.FTZ R58, R58, UR4, -R29.reuse ;  /* 0x000000043a3a7c23 */ /* 0x100fe2000801081d */
[----:B------:R-:W-:Y:S01]  /*3f60*/  LDSM.16.MT88.4 R8, [R131+0x3400] ;  /* 0x003400008308783b */ /* 0x000fe20000004200 */
        /* <DEDUP_REMOVED lines=16> */
[----:B------:R-:W3:Y:S01]  /*4070*/  LDSM.16.MT88.4 R4, [R130+0x3000] ;  /* 0x003000008204783b */ /* 0x000ee20000004200 */
        /* <DEDUP_REMOVED lines=35> */
[----:B-1----:R-:W-:Y:S01]  /*42b0*/  F2FP.F16.F32.PACK_AB R77, R42, R45 ;  /* 0x0000002d2a4d723e */ /* 0x002fe200000000ff */
[----:B------:R-:W-:Y:S01]  /*42c0*/  FADD.FTZ R45, R45, R42 ;  /* 0x0000002a2d2d7221 */ /* 0x000fe20000010000 */
[--C-:B------:R-:W-:Y:S01]  /*42d0*/  FFMA.FTZ R42, R32, UR4, -R29.reuse ;  /* 0x00000004202a7c23 */ /* 0x100fe2000801081d */
[--C-:B------:R-:W-:Y:S01]  /*42e0*/  FFMA.FTZ R32, R14, UR4, -R29.reuse ;  /* 0x000000040e207c23 */ /* 0x100fe2000801081d */
[--C-:B------:R-:W-:Y:S01]  /*42f0*/  FFMA.FTZ R44, R44, UR4, -R29.reuse ;  /* 0x000000042c2c7c23 */ /* 0x100fe2000801081d */
[--C-:B------:R-:W-:Y:S01]  /*4300*/  FFMA.FTZ R34, R34, UR4, -R29.reuse ;  /* 0x0000000422227c23 */ /* 0x100fe2000801081d */
[--C-:B------:R-:W-:Y:S01]  /*4310*/  FFMA.FTZ R28, R28, UR4, -R29.reuse ;  /* 0x000000041c1c7c23 */ /* 0x100fe2000801081d */
[----:B------:R-:W-:Y:S01]  /*4320*/  MUFU.EX2 R39, R39 ;  /* 0x0000002700277308 */ /* 0x000fe20000000800 */
[----:B------:R-:W-:Y:S01]  /*4330*/  FFMA.FTZ R157, R16, UR4, -R29 ;  /* 0x00000004109d7c23 */ /* 0x000fe2000801081d */
[--C-:B------:R-:W-:Y:S01]  /*4340*/  FFMA.FTZ R35, R35, UR4, -R22.reuse ;  /* 0x0000000423237c23 */ /* 0x100fe20008010816 */
[--C-:B------:R-:W-:Y:S01]  /*4350*/  FFMA.FTZ R33, R33, UR4, -R22.reuse ;  /* 0x0000000421217c23 */ /* 0x100fe20008010816 */
[--C-:B------:R-:W-:Y:S01]  /*4360*/  FFMA.FTZ R25, R25, UR4, -R22.reuse ;  /* 0x0000000419197c23 */ /* 0x100fe20008010816 */
[--C-:B------:R-:W-:Y:S01]  /*4370*/  FFMA.FTZ R21, R21, UR4, -R22.reuse ;  /* 0x0000000415157c23 */ /* 0x100fe20008010816 */
[----:B------:R-:W-:-:S02]  /*4380*/  FFMA.FTZ R20, R20, UR4, -R22 ;  /* 0x0000000414147c23 */ /* 0x000fc40008010816 */
[----:B------:R-:W1:Y:S01]  /*4390*/  MUFU.EX2 R30, R30 ;  /* 0x0000001e001e7308 */ /* 0x000e620000000800 */
[----:B----4-:R-:W-:Y:S01]  /*43a0*/  F2FP.F16.F32.PACK_AB R79, R47, R40 ;  /* 0x000000282f4f723e */ /* 0x010fe200000000ff */
[----:B------:R-:W-:-:S06]  /*43b0*/  FADD.FTZ R40, R40, R45 ;  /* 0x0000002d28287221 */ /* 0x000fcc0000010000 */
[C---:B--2---:R-:W-:Y:S01]  /*43c0*/  HMMA.16816.F32 R72, R76.reuse, R80, RZ ;  /* 0x000000504c48723c */ /* 0x044fe200000018ff */
[----:B------:R-:W-:Y:S05]  /*43d0*/  MUFU.EX2 R27, R27 ;  /* 0x0000001b001b7308 */ /* 0x000fea0000000800 */
[C---:B------:R-:W-:Y:S03]  /*43e0*/  HMMA.16816.F32 R80, R76.reuse, R82, RZ ;  /* 0x000000524c50723c */ /* 0x040fe600000018ff */
[----:B------:R-:W2:Y:S03]  /*43f0*/  MUFU.EX2 R18, R18 ;  /* 0x0000001200127308 */ /* 0x000ea60000000800 */
[C---:B---3--:R-:W-:Y:S05]  /*4400*/  HMMA.16816.F32 R68, R76.reuse, R4, RZ ;  /* 0x000000044c44723c */ /* 0x048fea00000018ff */
[----:B------:R-:W-:Y:S01]  /*4410*/  MUFU.EX2 R37, R37 ;  /* 0x0000002500257308 */ /* 0x000fe20000000800 */
[----:B------:R-:W-:Y:S01]  /*4420*/  HMMA.16816.F32 R76, R76, R6, RZ ;  /* 0x000000064c4c723c */ /* 0x000fe200000018ff */
[----:B-1----:R-:W-:-:S06]  /*4430*/  F2FP.F16.F32.PACK_AB R4, R30, R39 ;  /* 0x000000271e04723e */ /* 0x002fcc00000000ff */
        /* <DEDUP_REMOVED lines=22> */
[----:B-1----:R-:W-:-:S02]  /*45a0*/  F2FP.F16.F32.PACK_AB R4, R59, R62 ;  /* 0x0000003e3b04723e */ /* 0x002fc400000000ff */
[----:B---3--:R-:W-:Y:S02]  /*45b0*/  F2FP.F16.F32.PACK_AB R5, R57, R60 ;  /* 0x0000003c3905723e */ /* 0x008fe400000000ff */
[----:B------:R-:W-:-:S03]  /*45c0*/  F2FP.F16.F32.PACK_AB R6, R55, R58 ;  /* 0x0000003a3706723e */ /* 0x000fc600000000ff */
[----:B------:R-:W-:Y:S01]  /*45d0*/  MUFU.EX2 R66, R66 ;  /* 0x0000004200427308 */ /* 0x000fe20000000800 */
[----:B----4-:R-:W-:-:S07]  /*45e0*/  F2FP.F16.F32.PACK_AB R7, R53, R56 ;  /* 0x000000383507723e */ /* 0x010fce00000000ff */
[----:B------:R-:W-:Y:S08]  /*45f0*/  MUFU.EX2 R63, R63 ;  /* 0x0000003f003f7308 */ /* 0x000ff00000000800 */
        /* <DEDUP_REMOVED lines=16> */
[----:B-----5:R-:W-:-:S02]  /*4700*/  F2FP.F16.F32.PACK_AB R4, R67, R88 ;  /* 0x000000584304723e */ /* 0x020fc400000000ff */
[----:B-1----:R-:W-:Y:S02]  /*4710*/  F2FP.F16.F32.PACK_AB R5, R65, R84 ;  /* 0x000000544105723e */ /* 0x002fe400000000ff */
[----:B------:R-:W-:Y:S02]  /*4720*/  F2FP.F16.F32.PACK_AB R6, R63, R66 ;  /* 0x000000423f06723e */ /* 0x000fe400000000ff */
[----:B---3--:R-:W-:Y:S01]  /*4730*/  F2FP.F16.F32.PACK_AB R7, R61, R64 ;  /* 0x000000403d07723e */ /* 0x008fe200000000ff */
        /* <DEDUP_REMOVED lines=8> */
[----:B------:R-:W-:Y:S08]  /*47c0*/  MUFU.EX2 R48, R48 ;  /* 0x0000003000307308 */ /* 0x000ff00000000800 */
[----:B------:R-:W-:Y:S08]  /*47d0*/  MUFU.EX2 R51, R51 ;  /* 0x0000003300337308 */ /* 0x000ff00000000800 */
[----:B------:R-:W3:Y:S08]  /*47e0*/  MUFU.EX2 R46, R46 ;  /* 0x0000002e002e7308 */ /* 0x000ef00000000800 */
[----:B------:R-:W-:Y:S08]  /*47f0*/  MUFU.EX2 R49, R49 ;  /* 0x0000003100317308 */ /* 0x000ff00000000800 */
[----:B------:R-:W-:Y:S01]  /*4800*/  MUFU.EX2 R87, R87 ;  /* 0x0000005700577308 */ /* 0x000fe20000000800 */
[C---:B--2---:R-:W-:Y:S06]  /*4810*/  HMMA.16816.F32 R68, R4.reuse, R8, R68 ;  /* 0x000000080444723c */ /* 0x044fec0000001844 */
[----:B------:R-:W-:Y:S01]  /*4820*/  HMMA.16816.F32 R76, R4, R10, R76 ;  /* 0x0000000a044c723c */ /* 0x000fe2000000184c */
[----:B------:R-:W2:Y:S01]  /*4830*/  LDSM.16.MT88.4 R8, [R131+0x4000] ;  /* 0x004000008308783b */ /* 0x000ea20000004200 */
[----:B------:R-:W-:Y:S05]  /*4840*/  MUFU.EX2 R44, R44 ;  /* 0x0000002c002c7308 */ /* 0x000fea0000000800 */
[----:B----4-:R-:W-:-:S02]  /*4850*/  F2FP.F16.F32.PACK_AB R4, R93, R96 ;  /* 0x000000605d04723e */ /* 0x010fc400000000ff */
[----:B------:R-:W-:Y:S01]  /*4860*/  F2FP.F16.F32.PACK_AB R5, R94, R91 ;  /* 0x0000005b5e05723e */ /* 0x000fe200000000ff */
[----:B------:R-:W-:Y:S01]  /*4870*/  MUFU.EX2 R34, R34 ;  /* 0x0000002200227308 */ /* 0x000fe20000000800 */
[----:B------:R-:W-:Y:S02]  /*4880*/  F2FP.F16.F32.PACK_AB R6, R90, R95 ;  /* 0x0000005f5a06723e */ /* 0x000fe400000000ff */
[----:B-1----:R-:W-:-:S05]  /*4890*/  F2FP.F16.F32.PACK_AB R7, R85, R92 ;  /* 0x0000005c5507723e */ /* 0x002fca00000000ff */
[----:B------:R-:W-:Y:S08]  /*48a0*/  MUFU.EX2 R35, R35 ;  /* 0x0000002300237308 */ /* 0x000ff00000000800 */
[----:B------:R-:W-:Y:S08]  /*48b0*/  MUFU.EX2 R32, R32 ;  /* 0x0000002000207308 */ /* 0x000ff00000000800 */
[----:B------:R-:W-:Y:S01]  /*48c0*/  MUFU.EX2 R28, R28 ;  /* 0x0000001c001c7308 */ /* 0x000fe20000000800 */
[C---:B--2---:R-:W-:Y:S07]  /*48d0*/  HMMA.16816.F32 R72, R4.reuse, R8, R72 ;  /* 0x000000080448723c */ /* 0x044fee0000001848 */
[----:B------:R-:W-:Y:S01]  /*48e0*/  MUFU.EX2 R157, R157 ;  /* 0x0000009d009d7308 */ /* 0x000fe20000000800 */
[C---:B------:R-:W-:Y:S01]  /*48f0*/  HMMA.16816.F32 R80, R4.reuse, R10, R80 ;  /* 0x0000000a0450723c */ /* 0x040fe20000001850 */
[----:B------:R-:W1:Y:S06]  /*4900*/  LDSM.16.MT88.4 R8, [R130+0x4000] ;  /* 0x004000008208783b */ /* 0x000e6c0000004200 */
[----:B------:R-:W-:Y:S08]  /*4910*/  MUFU.EX2 R21, R21 ;  /* 0x0000001500157308 */ /* 0x000ff00000000800 */
[----:B------:R-:W-:Y:S01]  /*4920*/  MUFU.EX2 R20, R20 ;  /* 0x0000001400147308 */ /* 0x000fe20000000800 */
[C---:B-1----:R-:W-:Y:S06]  /*4930*/  HMMA.16816.F32 R68, R4.reuse, R8, R68 ;  /* 0x000000080444723c */ /* 0x042fec0000001844 */
[----:B------:R-:W-:Y:S01]  /*4940*/  HMMA.16816.F32 R76, R4, R10, R76 ;  /* 0x0000000a044c723c */ /* 0x000fe2000000184c */
[----:B------:R-:W1:Y:S06]  /*4950*/  LDSM.16.MT88.4 R8, [R131+0x4400] ;  /* 0x004400008308783b */ /* 0x000e6c0000004200 */
[----:B------:R-:W-:Y:S01]  /*4960*/  FADD.FTZ R4, R43, R38 ;  /* 0x000000262b047221 */ /* 0x000fe20000010000 */
[----:B---3--:R-:W-:Y:S01]  /*4970*/  F2FP.F16.F32.PACK_AB R5, R46, R51 ;  /* 0x000000332e05723e */ /* 0x008fe200000000ff */
[----:B------:R2:W3:Y:S01]  /*4980*/  MUFU.EX2 R38, R13 ;  /* 0x0000000d00267308 */ /* 0x0004e20000000800 */
[----:B------:R-:W-:Y:S01]  /*4990*/  F2FP.F16.F32.PACK_AB R6, R48, R89 ;  /* 0x000000593006723e */ /* 0x000fe200000000ff */
[----:B------:R-:W-:-:S04]  /*49a0*/  FADD.FTZ R41, R41, R4 ;  /* 0x0000000429297221 */ /* 0x000fc80000010000 */
[----:B------:R-:W-:Y:S01]  /*49b0*/  FADD.FTZ R4, R36, R41 ;  /* 0x0000002924047221 */ /* 0x000fe20000010000 */
[----:B------:R-:W-:Y:S01]  /*49c0*/  FFMA.FTZ R41, R12, UR4, -R29 ;  /* 0x000000040c297c23 */ /* 0x000fe2000801081d */
[----:B------:R-:W-:Y:S01]  /*49d0*/  FADD.FTZ R36, R47, R40 ;  /* 0x000000282f247221 */ /* 0x000fe20000010000 */
[----:B------:R-:W-:Y:S01]  /*49e0*/  FFMA.FTZ R40, R19, UR4, -R22 ;  /* 0x0000000413287c23 */ /* 0x000fe20008010816 */
[----:B------:R-:W-:Y:S01]  /*49f0*/  FADD.FTZ R43, R39, R4 ;  /* 0x00000004272b7221 */ /* 0x000fe20000010000 */
[----:B------:R-:W-:Y:S01]  /*4a00*/  F2FP.F16.F32.PACK_AB R4, R52, R97 ;  /* 0x000000613404723e */ /* 0x000fe200000000ff */
[----:B------:R-:W-:Y:S01]  /*4a10*/  FADD.FTZ R37, R37, R36 ;  /* 0x0000002425257221 */ /* 0x000fe20000010000 */
[----:B------:R-:W-:Y:S01]  /*4a20*/  MUFU.EX2 R39, R42 ;  /* 0x0000002a00277308 */ /* 0x000fe20000000800 */
[----:B------:R-:W-:Y:S02]  /*4a30*/  FADD.FTZ R36, R30, R43 ;  /* 0x0000002b1e247221 */ /* 0x000fe40000010000 */
[----:B------:R-:W-:Y:S01]  /*4a40*/  FADD.FTZ R37, R26, R37 ;  /* 0x000000251a257221 */ /* 0x000fe20000010000 */
[----:B--2---:R-:W2:Y:S01]  /*4a50*/  LDSM.16.MT88.4 R12, [R130+0x4400] ;  /* 0x00440000820c783b */ /* 0x004ea20000004200 */
[----:B------:R-:W-:Y:S01]  /*4a60*/  FADD.FTZ R19, R27, R36 ;  /* 0x000000241b137221 */ /* 0x000fe20000010000 */
[----:B------:R-:W-:Y:S01]  /*4a70*/  FFMA.FTZ R27, R17, UR4, -R22 ;  /* 0x00000004111b7c23 */ /* 0x000fe20008010816 */
[----:B------:R-:W-:Y:S01]  /*4a80*/  FADD.FTZ R24, R24, R37 ;  /* 0x0000002518187221 */ /* 0x000fe20000010000 */
[----:B---3--:R-:W-:Y:S01]  /*4a90*/  F2FP.F16.F32.PACK_AB R7, R38, R49 ;  /* 0x000000312607723e */ /* 0x008fe200000000ff */
[----:B------:R-:W-:Y:S01]  /*4aa0*/  FADD.FTZ R29, R18, R19 ;  /* 0x00000013121d7221 */ /* 0x000fe20000010000 */
[----:B------:R-:W3:Y:S01]  /*4ab0*/  MUFU.EX2 R30, R33 ;  /* 0x00000021001e7308 */ /* 0x000ee20000000800 */
[----:B------:R-:W4:Y:S01]  /*4ac0*/  LDSM.16.MT88.4 R16, [R130+0x4800] ;  /* 0x004800008210783b */ /* 0x000f220000004200 */
[----:B------:R-:W-:Y:S01]  /*4ad0*/  FADD.FTZ R31, R31, R24 ;  /* 0x000000181f1f7221 */ /* 0x000fe20000010000 */
[----:B------:R-:W-:Y:S01]  /*4ae0*/  FADD.FTZ R62, R62, R29 ;  /* 0x0000001d3e3e7221 */ /* 0x000fe20000010000 */
[----:B------:R-:W-:-:S02]  /*4af0*/  FFMA.FTZ R24, R23, UR4, -R22 ;  /* 0x0000000417187c23 */ /* 0x000fc40008010816 */
[----:B------:R-:W-:Y:S01]  /*4b00*/  FADD.FTZ R60, R60, R31 ;  /* 0x0000001f3c3c7221 */ /* 0x000fe20000010000 */
[----:B------:R-:W-:Y:S01]  /*4b10*/  FADD.FTZ R59, R59, R62 ;  /* 0x0000003e3b3b7221 */ /* 0x000fe20000010000 */
[----:B------:R-:W-:Y:S01]  /*4b20*/  MUFU.EX2 R26, R40 ;  /* 0x00000028001a7308 */ /* 0x000fe20000000800 */
[----:B-1----:R-:W-:Y:S01]  /*4b30*/  HMMA.16816.F32 R72, R4, R8, R72 ;  /* 0x000000080448723c */ /* 0x002fe20000001848 */
[----:B------:R-:W-:Y:S01]  /*4b40*/  FADD.FTZ R57, R57, R60 ;  /* 0x0000003c39397221 */ /* 0x000fe20000010000 */
[----:B------:R-:W-:-:S03]  /*4b50*/  FADD.FTZ R58, R58, R59 ;  /* 0x0000003b3a3a7221 */ /* 0x000fc60000010000 */
[----:B------:R-:W-:Y:S01]  /*4b60*/  FADD.FTZ R56, R56, R57 ;  /* 0x0000003938387221 */ /* 0x000fe20000010000 */
[----:B------:R-:W-:Y:S01]  /*4b70*/  HMMA.16816.F32 R80, R4, R10, R80 ;  /* 0x0000000a0450723c */ /* 0x000fe20000001850 */
[----:B------:R-:W1:Y:S01]  /*4b80*/  MUFU.EX2 R27, R27 ;  /* 0x0000001b001b7308 */ /* 0x000e620000000800 */
[----:B------:R-:W5:Y:S01]  /*4b90*/  LDSM.16.MT88.4 R8, [R131+0x4800] ;  /* 0x004800008308783b */ /* 0x000f620000004200 */
[----:B------:R-:W-:Y:S01]  /*4ba0*/  FADD.FTZ R55, R55, R58 ;  /* 0x0000003a37377221 */ /* 0x000fe20000010000 */
[----:B------:R-:W-:-:S03]  /*4bb0*/  FADD.FTZ R53, R53, R56 ;  /* 0x0000003835357221 */ /* 0x000fc60000010000 */
[----:B------:R-:W-:Y:S01]  /*4bc0*/  FADD.FTZ R88, R88, R55 ;  /* 0x0000003758587221 */ /* 0x000fe20000010000 */
[----:B------:R-:W-:Y:S01]  /*4bd0*/  FADD.FTZ R84, R84, R53 ;  /* 0x0000003554547221 */ /* 0x000fe20000010000 */
[----:B------:R-:W5:Y:S02]  /*4be0*/  MUFU.EX2 R41, R41 ;  /* 0x0000002900297308 */ /* 0x000f640000000800 */
[----:B------:R-:W-:Y:S01]  /*4bf0*/  FADD.FTZ R67, R67, R88 ;  /* 0x0000005843437221 */ /* 0x000fe20000010000 */
[----:B------:R-:W-:-:S03]  /*4c00*/  FADD.FTZ R65, R65, R84 ;  /* 0x0000005441417221 */ /* 0x000fc60000010000 */
[----:B------:R-:W-:Y:S01]  /*4c10*/  FADD.FTZ R66, R66, R67 ;  /* 0x0000004342427221 */ /* 0x000fe20000010000 */
[----:B------:R-:W-:Y:S01]  /*4c20*/  FADD.FTZ R64, R64, R65 ;  /* 0x0000004140407221 */ /* 0x000fe20000010000 */
[----:B------:R-:W-:Y:S01]  /*4c30*/  MUFU.EX2 R23, R25 ;  /* 0x0000001900177308 */ /* 0x000fe20000000800 */
[----:B--2---:R-:W-:Y:S01]  /*4c40*/  HMMA.16816.F32 R68, R4, R12, R68 ;  /* 0x0000000c0444723c */ /* 0x004fe20000001844 */
[----:B------:R-:W-:Y:S01]  /*4c50*/  FADD.FTZ R63, R63, R66 ;  /* 0x000000423f3f7221 */ /* 0x000fe20000010000 */
[----:B------:R-:W-:-:S03]  /*4c60*/  FADD.FTZ R64, R61, R64 ;  /* 0x000000403d407221 */ /* 0x000fc60000010000 */
[----:B------:R-:W-:Y:S01]  /*4c70*/  FADD.FTZ R96, R96, R63 ;  /* 0x0000003f60607221 */ /* 0x000fe20000010000 */
[----:B------:R-:W-:Y:S01]  /*4c80*/  HMMA.16816.F32 R76, R4, R14, R76 ;  /* 0x0000000e044c723c */ /* 0x000fe2000000184c */
[----:B------:R-:W2:Y:S01]  /*4c90*/  LDSM.16.MT88.4 R12, [R131+0x4c00] ;  /* 0x004c0000830c783b */ /* 0x000ea20000004200 */
[----:B------:R-:W2:Y:S01]  /*4ca0*/  MUFU.EX2 R24, R24 ;  /* 0x0000001800187308 */ /* 0x000ea20000000800 */
[----:B------:R-:W-:-:S04]  /*4cb0*/  FADD.FTZ R96, R93, R96 ;  /* 0x000000605d607221 */ /* 0x000fc80000010000 */
[----:B------:R-:W-:Y:S01]  /*4cc0*/  F2FP.F16.F32.PACK_AB R4, R44, R87 ;  /* 0x000000572c04723e */ /* 0x000fe200000000ff */
[----:B------:R-:W-:Y:S01]  /*4cd0*/  FADD.FTZ R95, R95, R96 ;  /* 0x000000605f5f7221 */ /* 0x000fe20000010000 */
[----:B---3--:R-:W-:Y:S02]  /*4ce0*/  F2FP.F16.F32.PACK_AB R5, R30, R35 ;  /* 0x000000231e05723e */ /* 0x008fe400000000ff */
[----:B------:R-:W-:Y:S01]  /*4cf0*/  F2FP.F16.F32.PACK_AB R6, R39, R34 ;  /* 0x000000222706723e */ /* 0x000fe200000000ff */
[----:B------:R-:W-:Y:S01]  /*4d00*/  FADD.FTZ R90, R90, R95 ;  /* 0x0000005f5a5a7221 */ /* 0x000fe20000010000 */
[----:B-1----:R-:W-:-:S03]  /*4d10*/  F2FP.F16.F32.PACK_AB R7, R27, R26 ;  /* 0x0000001a1b07723e */ /* 0x002fc600000000ff */
[----:B------:R-:W-:-:S04]  /*4d20*/  FADD.FTZ R97, R97, R90 ;  /* 0x0000005a61617221 */ /* 0x000fc80000010000 */
[----:B----4-:R-:W-:Y:S01]  /*4d30*/  HMMA.16816.F32 R68, R4, R16, R68 ;  /* 0x000000100444723c */ /* 0x010fe20000001844 */
[----:B------:R-:W-:-:S04]  /*4d40*/  FADD.FTZ R52, R52, R97 ;  /* 0x0000006134347221 */ /* 0x000fc80000010000 */
[----:B------:R-:W-:Y:S01]  /*4d50*/  FADD.FTZ R89, R89, R52 ;  /* 0x0000003459597221 */ /* 0x000fe20000010000 */
[C---:B-----5:R-:W-:Y:S01]  /*4d60*/  HMMA.16816.F32 R72, R4.reuse, R8, R72 ;  /* 0x000000080448723c */ /* 0x060fe20000001848 */
[----:B------:R-:W-:Y:S02]  /*4d70*/  FADD.FTZ R17, R91, R64 ;  /* 0x000000405b117221 */ /* 0x000fe40000010000 */
[----:B------:R-:W-:Y:S02]  /*4d80*/  FADD.FTZ R48, R48, R89 ;  /* 0x0000005930307221 */ /* 0x000fe40000010000 */
[----:B------:R-:W-:Y:S01]  /*4d90*/  FADD.FTZ R17, R94, R17 ;  /* 0x000000115e117221 */ /* 0x000fe20000010000 */
[----:B------:R-:W-:Y:S01]  /*4da0*/  HMMA.16816.F32 R80, R4, R10, R80 ;  /* 0x0000000a0450723c */ /* 0x000fe20000001850 */
[----:B------:R-:W1:Y:S01]  /*4db0*/  LDSM.16.MT88.4 R8, [R130+0x4c00] ;  /* 0x004c00008208783b */ /* 0x000e620000004200 */
[----:B------:R-:W-:Y:S01]  /*4dc0*/  FADD.FTZ R87, R87, R48 ;  /* 0x0000003057577221 */ /* 0x000fe20000010000 */
[----:B------:R-:W-:-:S03]  /*4dd0*/  FADD.FTZ R92, R92, R17 ;  /* 0x000000115c5c7221 */ /* 0x000fc60000010000 */
[----:B------:R-:W-:Y:S01]  /*4de0*/  HMMA.16816.F32 R76, R4, R18, R76 ;  /* 0x00000012044c723c */ /* 0x000fe2000000184c */
[----:B------:R-:W-:Y:S01]  /*4df0*/  FADD.FTZ R92, R85, R92 ;  /* 0x0000005c555c7221 */ /* 0x000fe20000010000 */
[----:B------:R-:W-:-:S03]  /*4e00*/  FADD.FTZ R87, R44, R87 ;  /* 0x000000572c577221 */ /* 0x000fc60000010000 */
[----:B------:R-:W-:Y:S01]  /*4e10*/  FADD.FTZ R51, R51, R92 ;  /* 0x0000005c33337221 */ /* 0x000fe20000010000 */
[----:B------:R-:W-:Y:S01]  /*4e20*/  FADD.FTZ R34, R34, R87 ;  /* 0x0000005722227221 */ /* 0x000fe20000010000 */
[----:B------:R-:W-:Y:S02]  /*4e30*/  F2FP.F16.F32.PACK_AB R4, R41, R32 ;  /* 0x000000202904723e */ /* 0x000fe400000000ff */
[----:B------:R-:W-:Y:S01]  /*4e40*/  FADD.FTZ R46, R46, R51 ;  /* 0x000000332e2e7221 */ /* 0x000fe20000010000 */
[----:B------:R-:W-:Y:S01]  /*4e50*/  FADD.FTZ R39, R39, R34 ;  /* 0x0000002227277221 */ /* 0x000fe20000010000 */
[----:B--2---:R-:W-:Y:S02]  /*4e60*/  F2FP.F16.F32.PACK_AB R5, R24, R23 ;  /* 0x000000171805723e */ /* 0x004fe400000000ff */
[----:B------:R-:W-:Y:S01]  /*4e70*/  FADD.FTZ R49, R49, R46 ;  /* 0x0000002e31317221 */ /* 0x000fe20000010000 */
[----:B------:R-:W-:Y:S01]  /*4e80*/  FADD.FTZ R32, R32, R39 ;  /* 0x0000002720207221 */ /* 0x000fe20000010000 */
[----:B------:R-:W-:-:S02]  /*4e90*/  F2FP.F16.F32.PACK_AB R6, R157, R28 ;  /* 0x0000001c9d06723e */ /* 0x000fc400000000ff */
[----:B------:R-:W-:Y:S01]  /*4ea0*/  FADD.FTZ R38, R38, R49 ;  /* 0x0000003126267221 */ /* 0x000fe20000010000 */
[----:B------:R-:W-:Y:S01]  /*4eb0*/  F2FP.F16.F32.PACK_AB R7, R20, R21 ;  /* 0x000000151407723e */ /* 0x000fe200000000ff */
[----:B------:R-:W-:Y:S02]  /*4ec0*/  FADD.FTZ R41, R41, R32 ;  /* 0x0000002029297221 */ /* 0x000fe40000010000 */
[----:B------:R-:W-:Y:S02]  /*4ed0*/  FADD.FTZ R35, R35, R38 ;  /* 0x0000002623237221 */ /* 0x000fe40000010000 */
[----:B------:R-:W-:Y:S02]  /*4ee0*/  FADD.FTZ R28, R28, R41 ;  /* 0x000000291c1c7221 */ /* 0x000fe40000010000 */
[----:B------:R-:W-:Y:S01]  /*4ef0*/  FADD.FTZ R35, R30, R35 ;  /* 0x000000231e237221 */ /* 0x000fe20000010000 */
[----:B------:R-:W-:Y:S01]  /*4f00*/  HMMA.16816.F32 R72, R4, R12, R72 ;  /* 0x0000000c0448723c */ /* 0x000fe20000001848 */
[----:B------:R-:W-:-:S02]  /*4f10*/  FADD.FTZ R157, R157, R28 ;  /* 0x0000001c9d9d7221 */ /* 0x000fc40000010000 */
        /* <DEDUP_REMOVED lines=8> */
[----:B------:R-:W-:Y:S01]  /*4fa0*/  FADD.FTZ R155, R20, R21 ;  /* 0x00000015149b7221 */ /* 0x000fe20000010000 */
[----:B------:R-:W-:-:S03]  /*4fb0*/  NOP ;  /* 0x0000000000007918 */ /* 0x000fc60000000000 */
        /* <DEDUP_REMOVED lines=11> */
.L_x_4262:
        /* <DEDUP_REMOVED lines=66> */
.L_x_4259:
        /* <DEDUP_REMOVED lines=14> */
[----:B------:R-:W-:Y:S05]  /*5570*/  ISETP.GT.AND P0, PT, R153, R136, PT ;  /* 0x000000889900720c */ /* 0x000fea0003f04270 */
[----:B------:R-:W-:Y:S08]  /*5580*/  LDGSTS.E.BYPASS.LTC128B.128 [R143+0x4000], desc[UR16][R160.64] ;  /* 0x04000000a08f7fae */ /* 0x000ff0000b901d50 */
[----:B------:R1:W-:Y:S08]  /*5590*/  LDGSTS.E.BYPASS.LTC128B.128 [R143+0x4800], desc[UR16][R158.64] ;  /* 0x048000009e8f7fae */ /* 0x0003f0000b901d50 */
[----:B------:R-:W-:Y:S08]  /*55a0*/  LDSM.16.M88.4 R88, [R135] ;  /* 0x000000008758783b */ /* 0x000ff00000000200 */
[----:B------:R-:W2:Y:S08]  /*55b0*/  LDSM.16.M88.4 R92, [R134] ;  /* 0x00000000865c783b */ /* 0x000eb00000000200 */
[----:B------:R-:W3:Y:S08]  /*55c0*/  LDSM.16.M88.4 R96, [R134+0x400] ;  /* 0x000400008660783b */ /* 0x000ef00000000200 */
[----:B------:R-:W4:Y:S08]  /*55d0*/  LDSM.16.M88.4 R100, [R134+0x800] ;  /* 0x000800008664783b */ /* 0x000f300000000200 */
[----:B------:R-:W5:Y:S08]  /*55e0*/  LDSM.16.M88.4 R104, [R134+0xc00] ;  /* 0x000c00008668783b */ /* 0x000f700000000200 */
[----:B------:R-:W0:Y:S08]  /*55f0*/  LDGDEPBAR ;  /* 0x00000000000079af */ /* 0x000e300000000000 */
[----:B------:R-:W1:Y:S08]  /*5600*/  LDSM.16.M88.4 R108, [R134+0x1000] ;  /* 0x00100000866c783b */ /* 0x000e700000000200 */
[----:B------:R-:W1:Y:S08]  /*5610*/  LDSM.16.M88.4 R112, [R134+0x1400] ;  /* 0x001400008670783b */ /* 0x000e700000000200 */
[----:B------:R-:W1:Y:S08]  /*5620*/  LDSM.16.M88.4 R116, [R134+0x1800] ;  /* 0x001800008674783b */ /* 0x000e700000000200 */
        /* <DEDUP_REMOVED lines=31> */
[----:B------:R-:W-:Y:S06]  /*5820*/  FMUL.FTZ R163, R11, UR8 ;  /* 0x000000080ba37c20 */ /* 0x000fec0008410000 */
[----:B------:R-:W3:Y:S10]  /*5830*/  MUFU.TANH R103, R139 ;  /* 0x0000008b00677308 */ /* 0x000ef40000002400 */
[----:B------:R4:W2:Y:S01]  /*5840*/  MUFU.TANH R99, R2 ;  /* 0x0000000200637308 */ /* 0x0008a20000002400 */
[C---:B-1----:R-:W-:Y:S06]  /*5850*/  HMMA.16816.F32 R12, R92.reuse, R88, R12 ;  /* 0x000000585c0c723c */ /* 0x042fec000000180c */
[C---:B------:R-:W-:Y:S03]  /*5860*/  HMMA.16816.F32 R16, R92.reuse, R90, R16 ;  /* 0x0000005a5c10723c */ /* 0x040fe60000001810 */
[----:B------:R1:W1:Y:S01]  /*5870*/  MUFU.TANH R105, R0 ;  /* 0x0000000000697308 */ /* 0x0002620000002400 */
[----:B------:R-:W5:Y:S09]  /*5880*/  LDSM.16.M88.4 R88, [R128] ;  /* 0x000000008058783b */ /* 0x000f720000000200 */
[----:B------:R-:W1:Y:S10]  /*5890*/  MUFU.TANH R9, R163 ;  /* 0x000000a300097308 */ /* 0x000e740000002400 */
[----:B------:R-:W2:Y:S01]  /*58a0*/  MUFU.TANH R156, R156 ;  /* 0x0000009c009c7308 */ /* 0x000ea20000002400 */
[----:B------:R-:W-:Y:S01]  /*58b0*/  FMUL.FTZ R154, R12, UR8 ;  /* 0x000000080c9a7c20 */ /* 0x000fe20008410000 */
[----:B----4-:R-:W-:Y:S01]  /*58c0*/  FMUL.FTZ R2, R13, UR8 ;  /* 0x000000080d027c20 */ /* 0x010fe20008410000 */
[----:B------:R-:W-:Y:S01]  /*58d0*/  FMUL.FTZ R161, R14, UR8 ;  /* 0x000000080ea17c20 */ /* 0x000fe20008410000 */
[----:B------:R-:W-:Y:S01]  /*58e0*/  FMUL.FTZ R159, R15, UR8 ;  /* 0x000000080f9f7c20 */ /* 0x000fe20008410000 */
[----:B------:R-:W-:Y:S05]  /*58f0*/  FMUL.FTZ R139, R16, UR8 ;  /* 0x00000008108b7c20 */ /* 0x000fea0008410000 */
[----:B------:R4:W2:Y:S01]  /*5900*/  MUFU.TANH R108, R154 ;  /* 0x0000009a006c7308 */ /* 0x0008a20000002400 */
[----:B-1----:R-:W-:Y:S09]  /*5910*/  FMUL.FTZ R0, R17, UR8 ;  /* 0x0000000811007c20 */ /* 0x002ff20008410000 */
[----:B------:R-:W1:Y:S10]  /*5920*/  MUFU.TANH R118, R139 ;  /* 0x0000008b00767308 */ /* 0x000e740000002400 */
[----:B------:R3:W1:Y:S01]  /*5930*/  MUFU.TANH R117, R2 ;  /* 0x0000000200757308 */ /* 0x0006620000002400 */
[C---:B-----5:R-:W-:Y:S03]  /*5940*/  HMMA.16816.F32 R20, R92.reuse, R88, R20 ;  /* 0x000000585c14723c */ /* 0x060fe60000001814 */
[----:B----4-:R-:W-:Y:S03]  /*5950*/  FMUL.FTZ R154, R18, UR8 ;  /* 0x00000008129a7c20 */ /* 0x010fe60008410000 */
[C---:B------:R-:W-:Y:S03]  /*5960*/  HMMA.16816.F32 R24, R92.reuse, R90, R24 ;  /* 0x0000005a5c18723c */ /* 0x040fe60000001818 */
[----:B------:R4:W1:Y:S01]  /*5970*/  MUFU.TANH R11, R0 ;  /* 0x00000000000b7308 */ /* 0x0008620000002400 */
[----:B------:R-:W5:Y:S09]  /*5980*/  LDSM.16.M88.4 R88, [R127] ;  /* 0x000000007f58783b */ /* 0x000f720000000200 */
[----:B------:R2:W1:Y:S01]  /*5990*/  MUFU.TANH R123, R161 ;  /* 0x000000a1007b7308 */ /* 0x0004620000002400 */
[----:B---3--:R-:W-:Y:S09]  /*59a0*/  FMUL.FTZ R2, R19, UR8 ;  /* 0x0000000813027c20 */ /* 0x008ff20008410000 */
[----:B------:R3:W1:Y:S01]  /*59b0*/  MUFU.TANH R102, R159 ;  /* 0x0000009f00667308 */ /* 0x0006620000002400 */
[----:B------:R-:W-:Y:S01]  /*59c0*/  FMUL.FTZ R139, R21, UR8 ;  /* 0x00000008158b7c20 */ /* 0x000fe20008410000 */
[----:B----4-:R-:W-:Y:S01]  /*59d0*/  FMUL.FTZ R0, R22, UR8 ;  /* 0x0000000816007c20 */ /* 0x010fe20008410000 */
[----:B------:R-:W-:Y:S07]  /*59e0*/  FMUL.FTZ R163, R20, UR8 ;  /* 0x0000000814a37c20 */ /* 0x000fee0008410000 */
[----:B------:R4:W1:Y:S01]  /*59f0*/  MUFU.TANH R10, R154 ;  /* 0x0000009a000a7308 */ /* 0x0008620000002400 */
[----:B--2---:R-:W-:Y:S09]  /*5a00*/  FMUL.FTZ R161, R23, UR8 ;  /* 0x0000000817a17c20 */ /* 0x004ff20008410000 */
[----:B------:R2:W1:Y:S01]  /*5a10*/  MUFU.TANH R115, R139 ;  /* 0x0000008b00737308 */ /* 0x0004620000002400 */
[----:B---3--:R-:W-:Y:S09]  /*5a20*/  FMUL.FTZ R159, R24, UR8 ;  /* 0x00000008189f7c20 */ /* 0x008ff20008410000 */
[----:B------:R3:W1:Y:S01]  /*5a30*/  MUFU.TANH R14, R2 ;  /* 0x00000002000e7308 */ /* 0x0006620000002400 */
[C---:B-----5:R-:W-:Y:S03]  /*5a40*/  HMMA.16816.F32 R28, R92.reuse, R88, R28 ;  /* 0x000000585c1c723c */ /* 0x060fe6000000181c */
[----:B----4-:R-:W-:Y:S03]  /*5a50*/  FMUL.FTZ R154, R25, UR8 ;  /* 0x00000008199a7c20 */ /* 0x010fe60008410000 */
[C---:B------:R-:W-:Y:S03]  /*5a60*/  HMMA.16816.F32 R32, R92.reuse, R90, R32 ;  /* 0x0000005a5c20723c */ /* 0x040fe60000001820 */
[----:B------:R4:W1:Y:S01]  /*5a70*/  MUFU.TANH R119, R0 ;  /* 0x0000000000777308 */ /* 0x0008620000002400 */
[----:B------:R-:W5:Y:S01]  /*5a80*/  LDSM.16.M88.4 R88, [R126] ;  /* 0x000000007e58783b */ /* 0x000f620000000200 */
[----:B--2---:R-:W-:Y:S08]  /*5a90*/  FMUL.FTZ R139, R27, UR8 ;  /* 0x000000081b8b7c20 */ /* 0x004ff00008410000 */
[----:B------:R2:W1:Y:S01]  /*5aa0*/  MUFU.TANH R121, R163 ;  /* 0x000000a300797308 */ /* 0x0004620000002400 */
[----:B---3--:R-:W-:Y:S09]  /*5ab0*/  FMUL.FTZ R2, R26, UR8 ;  /* 0x000000081a027c20 */ /* 0x008ff20008410000 */
[----:B------:R3:W1:Y:S01]  /*5ac0*/  MUFU.TANH R98, R161 ;  /* 0x000000a100627308 */ /* 0x0006620000002400 */
[----:B----4-:R-:W-:Y:S09]  /*5ad0*/  FMUL.FTZ R0, R28, UR8 ;  /* 0x000000081c007c20 */ /* 0x010ff20008410000 */
        /* <DEDUP_REMOVED lines=14> */
[----:B----4-:R-:W-:Y:S01]  /*5bc0*/  FMUL.FTZ R2, R31, UR8 ;  /* 0x000000081f027c20 */ /* 0x010fe20008410000 */
[----:B------:R-:W-:Y:S08]  /*5bd0*/  FMUL.FTZ R164, R38, UR8 ;  /* 0x0000000826a47c20 */ /* 0x000ff00008410000 */
[----:B------:R4:W1:Y:S01]  /*5be0*/  MUFU.TANH R21, R154 ;  /* 0x0000009a00157308 */ /* 0x0008620000002400 */
[----:B--2---:R-:W-:Y:S09]  /*5bf0*/  FMUL.FTZ R0, R33, UR8 ;  /* 0x0000000821007c20 */ /* 0x004ff20008410000 */
[----:B------:R2:W1:Y:S01]  /*5c00*/  MUFU.TANH R22, R161 ;  /* 0x000000a100167308 */ /* 0x0004620000002400 */
[----:B---3--:R-:W-:Y:S09]  /*5c10*/  FMUL.FTZ R163, R41, UR8 ;  /* 0x0000000829a37c20 */ /* 0x008ff20008410000 */
[----:B------:R-:W3:Y:S01]  /*5c20*/  MUFU.TANH R100, R159 ;  /* 0x0000009f00647308 */ /* 0x000ee20000002400 */
[C---:B-----5:R-:W-:Y:S03]  /*5c30*/  HMMA.16816.F32 R44, R92.reuse, R88, R44 ;  /* 0x000000585c2c723c */ /* 0x060fe6000000182c */
[----:B----4-:R-:W-:Y:S03]  /*5c40*/  FMUL.FTZ R154, R36, UR8 ;  /* 0x00000008249a7c20 */ /* 0x010fe60008410000 */
[C---:B------:R-:W-:Y:S03]  /*5c50*/  HMMA.16816.F32 R48, R92.reuse, R90, R48 ;  /* 0x0000005a5c30723c */ /* 0x040fe60000001830 */
[----:B------:R4:W1:Y:S01]  /*5c60*/  MUFU.TANH R34, R139 ;  /* 0x0000008b00227308 */ /* 0x0008620000002400 */
[----:B------:R-:W5:Y:S01]  /*5c70*/  LDSM.16.M88.4 R88, [R124] ;  /* 0x000000007c58783b */ /* 0x000f620000000200 */
[----:B--2---:R-:W-:Y:S08]  /*5c80*/  FMUL.FTZ R161, R42, UR8 ;  /* 0x000000082aa17c20 */ /* 0x004ff00008410000 */
[----:B------:R2:W1:Y:S10]  /*5c90*/  MUFU.TANH R23, R2 ;  /* 0x0000000200177308 */ /* 0x0004740000002400 */
[----:B------:R3:W1:Y:S01]  /*5ca0*/  MUFU.TANH R96, R0 ;  /* 0x0000000000607308 */ /* 0x0006620000002400 */
[----:B----4-:R-:W-:Y:S01]  /*5cb0*/  FMUL.FTZ R139, R40, UR8 ;  /* 0x00000008288b7c20 */ /* 0x010fe20008410000 */
[----:B------:R-:W-:Y:S08]  /*5cc0*/  FMUL.FTZ R159, R44, UR8 ;  /* 0x000000082c9f7c20 */ /* 0x000ff00008410000 */
        /* <DEDUP_REMOVED lines=10> */
[----:B--2---:R-:W-:Y:S01]  /*5d70*/  FMUL.FTZ R139, R46, UR8 ;  /* 0x000000082e8b7c20 */ /* 0x004fe20008410000 */
[----:B------:R-:W-:Y:S07]  /*5d80*/  DEPBAR.LE SB0, 0x0 ;  /* 0x000080000000791a */ /* 0x000fee0000000000 */
[----:B------:R2:W1:Y:S01]  /*5d90*/  MUFU.TANH R120, R159 ;  /* 0x0000009f00787308 */ /* 0x0004620000002400 */
[----:B------:R-:W-:Y:S01]  /*5da0*/  BAR.SYNC.DEFER_BLOCKING 0x0 ;  /* 0x0000000000007b1d */ /* 0x000fe20000010000 */
[----:B---3--:R-:W-:Y:S08]  /*5db0*/  FMUL.FTZ R163, R47, UR8 ;  /* 0x000000082fa37c20 */ /* 0x008ff00008410000 */
[----:B------:R3:W1:Y:S01]  /*5dc0*/  MUFU.TANH R101, R2 ;  /* 0x0000000200657308 */ /* 0x0006620000002400 */
[----:B----4-:R-:W-:Y:S09]  /*5dd0*/  FMUL.FTZ R161, R50, UR8 ;  /* 0x0000000832a17c20 */ /* 0x010ff20008410000 */
[----:B------:R4:W1:Y:S01]  /*5de0*/  MUFU.TANH R38, R0 ;  /* 0x0000000000267308 */ /* 0x0008620000002400 */
[----:B--2---:R-:W-:Y:S09]  /*5df0*/  FMUL.FTZ R159, R51, UR8 ;  /* 0x00000008339f7c20 */ /* 0x004ff20008410000 */
[----:B------:R2:W1:Y:S01]  /*5e00*/  MUFU.TANH R45, R154 ;  /* 0x0000009a002d7308 */ /* 0x0004620000002400 */
[----:B---3--:R-:W-:Y:S09]  /*5e10*/  FMUL.FTZ R2, R43, UR8 ;  /* 0x000000082b027c20 */ /* 0x008ff20008410000 */
[----:B------:R3:W1:Y:S01]  /*5e20*/  MUFU.TANH R35, R139 ;  /* 0x0000008b00237308 */ /* 0x0006620000002400 */
[C---:B-----5:R-:W-:Y:S05]  /*5e30*/  HMMA.16816.F32 R60, R92.reuse, R88, R60 ;  /* 0x000000585c3c723c */ /* 0x060fea000000183c */
[----:B----4-:R-:W-:Y:S01]  /*5e40*/  FMUL.FTZ R0, R49, UR8 ;  /* 0x0000000831007c20 */ /* 0x010fe20008410000 */
[----:B------:R-:W-:Y:S03]  /*5e50*/  HMMA.16816.F32 R64, R92, R90, R64 ;  /* 0x0000005a5c40723c */ /* 0x000fe60000001840 */
[----:B------:R4:W1:Y:S02]  /*5e60*/  MUFU.TANH R43, R163 ;  /* 0x000000a3002b7308 */ /* 0x0008640000002400 */
[----:B--2---:R-:W-:Y:S08]  /*5e70*/  FMUL.FTZ R154, R52, UR8 ;  /* 0x00000008349a7c20 */ /* 0x004ff00008410000 */
[----:B------:R2:W1:Y:S01]  /*5e80*/  MUFU.TANH R50, R161 ;  /* 0x000000a100327308 */ /* 0x0004620000002400 */
[----:B---3--:R-:W-:Y:S09]  /*5e90*/  FMUL.FTZ R139, R53, UR8 ;  /* 0x00000008358b7c20 */ /* 0x008ff20008410000 */
[----:B------:R3:W1:Y:S01]  /*5ea0*/  MUFU.TANH R47, R159 ;  /* 0x0000009f002f7308 */ /* 0x0006620000002400 */
[----:B----4-:R-:W-:Y:S01]  /*5eb0*/  FMUL.FTZ R163, R56, UR8 ;  /* 0x0000000838a37c20 */ /* 0x010fe20008410000 */
[----:B------:R-:W-:Y:S01]  /*5ec0*/  FMUL.FTZ R165, R61, UR8 ;  /* 0x000000083da57c20 */ /* 0x000fe20008410000 */
[----:B------:R-:W-:Y:S07]  /*5ed0*/  FMUL.FTZ R3, R67, UR8 ;  /* 0x0000000843037c20 */ /* 0x000fee0008410000 */
[----:B------:R4:W1:Y:S01]  /*5ee0*/  MUFU.TANH R116, R2 ;  /* 0x0000000200747308 */ /* 0x0008620000002400 */
[----:B--2---:R-:W-:Y:S09]  /*5ef0*/  FMUL.FTZ R161, R57, UR8 ;  /* 0x0000000839a17c20 */ /* 0x004ff20008410000 */
        /* <DEDUP_REMOVED lines=18> */
[----:B------:R-:W2:Y:S01]  /*6020*/  MUFU.TANH R160, R160 ;  /* 0x000000a000a07308 */ /* 0x000ea20000002400 */
[----:B---3--:R-:W-:Y:S09]  /*6030*/  FMUL.FTZ R2, R54, UR8 ;  /* 0x0000000836027c20 */ /* 0x008ff20008410000 */
[----:B------:R-:W3:Y:S01]  /*6040*/  MUFU.TANH R162, R162 ;  /* 0x000000a200a27308 */ /* 0x000ee20000002400 */
[----:B----4-:R-:W-:Y:S09]  /*6050*/  FMUL.FTZ R0, R66, UR8 ;  /* 0x0000000842007c20 */ /* 0x010ff20008410000 */
        /* <DEDUP_REMOVED lines=10> */
[----:B--23--:R-:W-:Y:S05]  /*6100*/  @!P0 BRA `(.L_x_4260) ;  /* 0x0000000400488947 */ /* 0x00cfea0003800000 */
[----:B------:R-:W-:Y:S04]  /*6110*/  ULEA UR6, -UR7, URZ, 0x7 ;  /* 0x0000003f07067291 */ /* 0x000fe8000f8e393f */
[----:B------:R-:W-:Y:S02]  /*6120*/  USHF.R.S32.HI UR5, URZ, 0x1f, UR6 ;  /* 0x0000001f3f057899 */ /* 0x000fe40008011406 */
[----:B------:R-:W-:Y:S04]  /*6130*/  MOV R16, UR6 ;  /* 0x0000000600107c02 */ /* 0x000fe80008000f00 */
[----:B------:R-:W-:Y:S01]  /*6140*/  MOV R7, UR5 ;  /* 0x0000000500077c02 */ /* 0x000fe20008000f00 */
[----:B------:R-:W-:Y:S06]  /*6150*/  @P6 BRA `(.L_x_4261) ;  /* 0x0000000000f46947 */ /* 0x000fec0003800000 */
[----:B------:R-:W-:Y:S01]  /*6160*/  IMAD.MOV.U32 R4, RZ, RZ, RZ ;  /* 0x000000ffff047224 */ /* 0x000fe200078e00ff */
[----:B----4-:R-:W2:Y:S01]  /*6170*/  LDC R0, c[0x0][0x380] ;  /* 0x0000e000ff007b82 */ /* 0x010ea20000000800 */
[----:B------:R-:W-:Y:S02]  /*6180*/  SHF.L.U32 R13, R153, 0x7, RZ ;  /* 0x00000007990d7819 */ /* 0x000fe400000006ff */
[----:B--2---:R-:W-:Y:S04]  /*6190*/  IABS R7, R0 ;  /* 0x0000000000077213 */ /* 0x004fe80000000000 */
[----:B------:R-:W2:Y:S10]  /*61a0*/  I2F.RP R6, R7 ;  /* 0x0000000700067306 */ /* 0x000eb40000209400 */
[----:B--2---:R-:W2:Y:S02]  /*61b0*/  MUFU.RCP R2, R6 ;  /* 0x0000000600027308 */ /* 0x004ea40000001000 */
[----:B--2---:R-:W-:Y:S08]  /*61c0*/  VIADD R8, R2, 0xffffffe ;  /* 0x0ffffffe02087836 */ /* 0x004ff00000000000 */
[----:B------:R-:W2:Y:S02]  /*61d0*/  F2I.FTZ.U32.TRUNC.NTZ R5, R8 ;  /* 0x0000000800057305 */ /* 0x000ea4000021f000 */
[--C-:B--2---:R-:W-:Y:S04]  /*61e0*/  IMAD.MOV R2, RZ, RZ, -R5.reuse ;  /* 0x000000ffff027224 */ /* 0x104fe800078e0a05 */
[----:B------:R-:W-:Y:S04]  /*61f0*/  IMAD R17, R2, R7, RZ ;  /* 0x0000000702117224 */ /* 0x000fe800078e02ff */
[----:B------:R-:W-:Y:S01]  /*6200*/  IMAD.HI.U32 R5, R5, R17, R4 ;  /* 0x0000001105057227 */ /* 0x000fe200078e0004 */
[----:B------:R-:W-:Y:S05]  /*6210*/  IABS R4, R13 ;  /* 0x0000000d00047213 */ /* 0x000fea0000000000 */
        /* <DEDUP_REMOVED lines=24> */
[----:B------:R-:W2:Y:S11]  /*63a0*/  LDC R2, c[0x0][0x24c] ;  /* 0x00009300ff027b82 */ /* 0x000eb60000000800 */
        /* <DEDUP_REMOVED lines=24> */
.L_x_4261:
        /* <DEDUP_REMOVED lines=16> */
.L_x_4260:
[----:B--2---:R-:W-:Y:S01]  /*6630*/  FMNMX.FTZ R13, R158, R87, !PT ;  /* 0x000000579e0d7209 */ /* 0x004fe20007810000 */
[----:B------:R-:W-:Y:S03]  /*6640*/  LDSM.16.MT88.4 R28, [R131+0x3000] ;  /* 0x00300000831c783b */ /* 0x000fe60000004200 */
        /* <DEDUP_REMOVED lines=61> */
[----:B----4-:R-:W-:Y:S03]  /*6a20*/  FMNMX.FTZ R2, R84, R5, !PT ;  /* 0x0000000554027209 */ /* 0x010fe60007810000 */
        /* <DEDUP_REMOVED lines=20> */
[----:B------:R-:W-:Y:S01]  /*6b70*/  FSEL R44, R44, RZ, P0 ;  /* 0x000000ff2c2c7208 */ /* 0x000fe20000000000 */
[----:B------:R-:W1:Y:S01]  /*6b80*/  MUFU.EX2 R6, R6 ;  /* 0x0000000600067308 */ /* 0x000e620000000800 */
[--C-:B------:R-:W-:Y:S01]  /*6b90*/  FFMA.FTZ R59, R22, UR4, -R46.reuse ;  /* 0x00000004163b7c23 */ /* 0x100fe2000801082e */
[--C-:B------:R-:W-:Y:S01]  /*6ba0*/  FFMA.FTZ R25, R158, UR4, -R46.reuse ;  /* 0x000000049e197c23 */ /* 0x100fe2000801082e */
[----:B------:R-:W-:Y:S01]  /*6bb0*/  FFMA.FTZ R48, R156, UR4, -R46 ;  /* 0x000000049c307c23 */ /* 0x000fe2000801082e */
[--C-:B------:R-:W-:Y:S01]  /*6bc0*/  FFMA.FTZ R60, R34, UR4, -R44.reuse ;  /* 0x00000004223c7c23 */ /* 0x100fe2000801082c */
[--C-:B------:R-:W-:Y:S01]  /*6bd0*/  FFMA.FTZ R54, R42, UR4, -R44.reuse ;  /* 0x000000042a367c23 */ /* 0x100fe2000801082c */
[--C-:B------:R-:W-:Y:S01]  /*6be0*/  FFMA.FTZ R55, R38, UR4, -R44.reuse ;  /* 0x0000000426377c23 */ /* 0x100fe2000801082c */
[--C-:B------:R-:W-:Y:S03]  /*6bf0*/  FFMA.FTZ R38, R33, UR4, -R44.reuse ;  /* 0x0000000421267c23 */ /* 0x100fe6000801082c */
[----:B------:R-:W2:Y:S01]  /*6c00*/  MUFU.EX2 R25, R25 ;  /* 0x0000001900197308 */ /* 0x000ea20000000800 */
[----:B------:R-:W-:Y:S01]  /*6c10*/  FMUL.FTZ R20, R4, UR4 ;  /* 0x0000000404147c20 */ /* 0x000fe20008410000 */
[--C-:B------:R-:W-:Y:S01]  /*6c20*/  FFMA.FTZ R51, R160, UR4, -R44.reuse ;  /* 0x00000004a0337c23 */ /* 0x100fe2000801082c */
[----:B------:R-:W-:Y:S01]  /*6c30*/  FFMA.FTZ R64, R162, UR4, -R44 ;  /* 0x00000004a2407c23 */ /* 0x000fe2000801082c */
[--C-:B------:R-:W-:Y:S01]  /*6c40*/  FFMA.FTZ R89, R99, UR4, -R46.reuse ;  /* 0x0000000463597c23 */ /* 0x100fe2000801082e */
[----:B------:R-:W-:Y:S01]  /*6c50*/  FFMA.FTZ R90, R103, UR4, -R46 ;  /* 0x00000004675a7c23 */ /* 0x000fe2000801082e */
[--C-:B------:R-:W-:Y:S01]  /*6c60*/  FFMA.FTZ R93, R105, UR4, -R44.reuse ;  /* 0x00000004695d7c23 */ /* 0x100fe2000801082c */
[--C-:B------:R-:W-:Y:S03]  /*6c70*/  FFMA.FTZ R88, R9, UR4, -R44.reuse ;  /* 0x0000000409587c23 */ /* 0x100fe6000801082c */
[----:B------:R-:W3:Y:S01]  /*6c80*/  MUFU.EX2 R48, R48 ;  /* 0x0000003000307308 */ /* 0x000ee20000000800 */
[C---:B-1----:R-:W-:Y:S01]  /*6c90*/  FMUL.FTZ R4, R6.reuse, R72 ;  /* 0x0000004806047220 */ /* 0x042fe20000410000 */
[--C-:B------:R-:W-:Y:S01]  /*6ca0*/  FFMA.FTZ R72, R35, UR4, -R44.reuse ;  /* 0x0000000423487c23 */ /* 0x100fe2000801082c */
[C---:B------:R-:W-:Y:S01]  /*6cb0*/  FMUL.FTZ R5, R6.reuse, R73 ;  /* 0x0000004906057220 */ /* 0x040fe20000410000 */
[C---:B------:R-:W-:Y:S01]  /*6cc0*/  FMUL.FTZ R8, R6.reuse, R80 ;  /* 0x0000005006087220 */ /* 0x040fe20000410000 */
[C---:B------:R-:W-:Y:S01]  /*6cd0*/  FMUL.FTZ R9, R6.reuse, R81 ;  /* 0x0000005106097220 */ /* 0x040fe20000410000 */
[C---:B------:R-:W-:Y:S01]  /*6ce0*/  FMUL.FTZ R12, R6.reuse, R68 ;  /* 0x00000044060c7220 */ /* 0x040fe20000410000 */
[C---:B------:R-:W-:Y:S03]  /*6cf0*/  FMUL.FTZ R13, R6.reuse, R69 ;  /* 0x00000045060d7220 */ /* 0x040fe60000410000 */
[----:B------:R-:W1:Y:S01]  /*6d00*/  MUFU.EX2 R20, R20 ;  /* 0x0000001400147308 */ /* 0x000e620000000800 */
[C---:B------:R-:W-:Y:S01]  /*6d10*/  FMUL.FTZ R16, R6.reuse, R76 ;  /* 0x0000004c06107220 */ /* 0x040fe20000410000 */
[C---:B------:R-:W-:Y:S01]  /*6d20*/  FMUL.FTZ R17, R6.reuse, R77 ;  /* 0x0000004d06117220 */ /* 0x040fe20000410000 */
[----:B--2---:R-:W-:Y:S01]  /*6d30*/  FFMA.FTZ R157, R6, R157, R25 ;  /* 0x0000009d069d7223 */ /* 0x004fe20000010019 */
[--C-:B------:R-:W-:Y:S01]  /*6d40*/  FFMA.FTZ R80, R10, UR4, -R44.reuse ;  /* 0x000000040a507c23 */ /* 0x100fe2000801082c */
[--C-:B------:R-:W-:Y:S01]  /*6d50*/  FFMA.FTZ R67, R14, UR4, -R44.reuse ;  /* 0x000000040e437c23 */ /* 0x100fe2000801082c */
[--C-:B------:R-:W-:Y:S01]  /*6d60*/  FFMA.FTZ R58, R15, UR4, -R44.reuse ;  /* 0x000000040f3a7c23 */ /* 0x100fe2000801082c */
[----:B------:R-:W-:Y:S03]  /*6d70*/  FFMA.FTZ R61, R19, UR4, -R44 ;  /* 0x00000004133d7c23 */ /* 0x000fe6000801082c */
[----:B------:R-:W2:Y:S01]  /*6d80*/  MUFU.EX2 R51, R51 ;  /* 0x0000003300337308 */ /* 0x000ea20000000800 */
[----:B---3--:R-:W-:Y:S01]  /*6d90*/  F2FP.F16.F32.PACK_AB R24, R48, R25 ;  /* 0x000000193018723e */ /* 0x008fe200000000ff */
[--C-:B------:R-:W-:Y:S01]  /*6da0*/  FFMA.FTZ R91, R108, UR4, -R46.reuse ;  /* 0x000000046c5b7c23 */ /* 0x100fe2000801082e */
[--C-:B------:R-:W-:Y:S01]  /*6db0*/  FFMA.FTZ R36, R117, UR4, -R46.reuse ;  /* 0x0000000475247c23 */ /* 0x100fe2000801082e */
[----:B------:R-:W-:Y:S01]  /*6dc0*/  FFMA.FTZ R73, R118, UR4, -R46 ;  /* 0x0000000476497c23 */ /* 0x000fe2000801082e */
[----:B------:R-:W-:Y:S01]  /*6dd0*/  FFMA.FTZ R62, R23, UR4, -R44 ;  /* 0x00000004173e7c23 */ /* 0x000fe2000801082c */
[----:B------:R-:W-:Y:S01]  /*6de0*/  FFMA.FTZ R81, R115, UR4, -R46 ;  /* 0x0000000473517c23 */ /* 0x000fe2000801082e */
[--C-:B------:R-:W-:Y:S03]  /*6df0*/  FFMA.FTZ R63, R98, UR4, -R44.reuse ;  /* 0x00000004623f7c23 */ /* 0x100fe6000801082c */
[----:B------:R-:W3:Y:S01]  /*6e00*/  MUFU.EX2 R64, R64 ;  /* 0x0000004000407308 */ /* 0x000ee20000000800 */
[C---:B-1----:R-:W-:Y:S01]  /*6e10*/  FMUL.FTZ R11, R20.reuse, R83 ;  /* 0x00000053140b7220 */ /* 0x042fe20000410000 */
[C---:B------:R-:W-:Y:S01]  /*6e20*/  FMUL.FTZ R6, R20.reuse, R74 ;  /* 0x0000004a14067220 */ /* 0x040fe20000410000 */
[C---:B------:R-:W-:Y:S01]  /*6e30*/  FMUL.FTZ R7, R20.reuse, R75 ;  /* 0x0000004b14077220 */ /* 0x040fe20000410000 */
[----:B------:R-:W-:Y:S01]  /*6e40*/  FFMA.FTZ R75, R43, UR4, -R44 ;  /* 0x000000042b4b7c23 */ /* 0x000fe2000801082c */
[C---:B------:R-:W-:Y:S01]  /*6e50*/  FMUL.FTZ R10, R20.reuse, R82 ;  /* 0x00000052140a7220 */ /* 0x040fe20000410000 */
[----:B------:R-:W-:Y:S01]  /*6e60*/  FMUL.FTZ R14, R20, R70 ;  /* 0x00000046140e7220 */ /* 0x000fe20000410000 */
[----:B------:R-:W-:Y:S03]  /*6e70*/  FFMA.FTZ R70, R32, UR4, -R46 ;  /* 0x0000000420467c23 */ /* 0x000fe6000801082e */
[----:B------:R-:W-:Y:S01]  /*6e80*/  MUFU.EX2 R89, R89 ;  /* 0x0000005900597308 */ /* 0x000fe20000000800 */
[----:B------:R-:W-:Y:S01]  /*6e90*/  LDSM.16.MT88.4 R32, [R130+0x3c00] ;  /* 0x003c00008220783b */ /* 0x000fe20000004200 */
[C---:B------:R-:W-:Y:S01]  /*6ea0*/  FMUL.FTZ R15, R20.reuse, R71 ;  /* 0x00000047140f7220 */ /* 0x040fe20000410000 */
[C---:B------:R-:W-:Y:S01]  /*6eb0*/  FMUL.FTZ R18, R20.reuse, R78 ;  /* 0x0000004e14127220 */ /* 0x040fe20000410000 */
[C---:B------:R-:W-:Y:S01]  /*6ec0*/  FMUL.FTZ R19, R20.reuse, R79 ;  /* 0x0000004f14137220 */ /* 0x040fe20000410000 */
[--C-:B------:R-:W-:Y:S01]  /*6ed0*/  FFMA.FTZ R79, R21, UR4, -R44.reuse ;  /* 0x00000004154f7c23 */ /* 0x100fe2000801082c */
[----:B--2---:R-:W-:Y:S01]  /*6ee0*/  FFMA.FTZ R155, R20, R155, R51 ;  /* 0x0000009b149b7223 */ /* 0x004fe20000010033 */
[----:B------:R-:W-:Y:S03]  /*6ef0*/  FFMA.FTZ R82, R119, UR4, -R44 ;  /* 0x0000000477527c23 */ /* 0x000fe6000801082c */
[----:B------:R-:W1:Y:S01]  /*6f00*/  MUFU.EX2 R90, R90 ;  /* 0x0000005a005a7308 */ /* 0x000e620000000800 */
[C---:B---3--:R-:W-:Y:S01]  /*6f10*/  F2FP.F16.F32.PACK_AB R25, R64.reuse, R51 ;  /* 0x000000334019723e */ /* 0x048fe200000000ff */
[----:B------:R-:W-:Y:S01]  /*6f20*/  FADD.FTZ R64, R64, R155 ;  /* 0x0000009b40407221 */ /* 0x000fe20000010000 */
        /* <DEDUP_REMOVED lines=14> */
[----:B-1----:R-:W-:Y:S01]  /*7010*/  F2FP.F16.F32.PACK_AB R26, R90, R89 ;  /* 0x000000595a1a723e */ /* 0x002fe200000000ff */
[----:B------:R-:W-:Y:S01]  /*7020*/  FFMA.FTZ R56, R96, UR4, -R46 ;  /* 0x0000000460387c23 */ /* 0x000fe2000801082e */
[----:B------:R-:W-:Y:S01]  /*7030*/  FFMA.FTZ R65, R100, UR4, -R44 ;  /* 0x0000000464417c23 */ /* 0x000fe2000801082c */
[----:B------:R-:W-:Y:S01]  /*7040*/  FADD.FTZ R94, R48, R157 ;  /* 0x0000009d305e7221 */ /* 0x000fe20000010000 */
[--C-:B------:R-:W-:Y:S01]  /*7050*/  FFMA.FTZ R66, R110, UR4, -R46.reuse ;  /* 0x000000046e427c23 */ /* 0x100fe2000801082e */
[----:B------:R-:W-:Y:S01]  /*7060*/  FFMA.FTZ R71, R101, UR4, -R46 ;  /* 0x0000000465477c23 */ /* 0x000fe2000801082e */
[----:B------:R-:W-:Y:S03]  /*7070*/  FFMA.FTZ R74, R106, UR4, -R44 ;  /* 0x000000046a4a7c23 */ /* 0x000fe6000801082c */
[----:B------:R-:W1:Y:S01]  /*7080*/  MUFU.EX2 R91, R91 ;  /* 0x0000005b005b7308 */ /* 0x000e620000000800 */
[----:B------:R-:W-:Y:S01]  /*7090*/  FADD.FTZ R89, R89, R94 ;  /* 0x0000005e59597221 */ /* 0x000fe20000010000 */
[--C-:B------:R-:W-:Y:S01]  /*70a0*/  FFMA.FTZ R53, R104, UR4, -R46.reuse ;  /* 0x0000000468357c23 */ /* 0x100fe2000801082e */
[----:B------:R-:W-:Y:S01]  /*70b0*/  FFMA.FTZ R48, R112, UR4, -R46 ;  /* 0x0000000470307c23 */ /* 0x000fe2000801082e */
[----:B------:R-:W-:Y:S01]  /*70c0*/  FFMA.FTZ R51, R116, UR4, -R44 ;  /* 0x0000000474337c23 */ /* 0x000fe2000801082c */
[----:B------:R-:W-:Y:S01]  /*70d0*/  FADD.FTZ R90, R90, R89 ;  /* 0x000000595a5a7221 */ /* 0x000fe20000010000 */
[----:B------:R-:W-:Y:S01]  /*70e0*/  FFMA.FTZ R89, R39, UR4, -R46 ;  /* 0x0000000427597c23 */ /* 0x000fe2000801082e */
[----:B------:R-:W-:Y:S03]  /*70f0*/  FFMA.FTZ R154, R154, UR4, -R44 ;  /* 0x000000049a9a7c23 */ /* 0x000fe6000801082c */
[----:B------:R-:W3:Y:S01]  /*7100*/  MUFU.EX2 R36, R36 ;  /* 0x0000002400247308 */ /* 0x000ee20000000800 */
[----:B--2---:R-:W-:Y:S01]  /*7110*/  F2FP.F16.F32.PACK_AB R27, R88, R93 ;  /* 0x0000005d581b723e */ /* 0x004fe200000000ff */
[----:B------:R-:W-:Y:S01]  /*7120*/  FADD.FTZ R93, R93, R64 ;  /* 0x000000405d5d7221 */ /* 0x000fe20000010000 */
[--C-:B------:R-:W-:Y:S01]  /*7130*/  FFMA.FTZ R64, R41, UR4, -R46.reuse ;  /* 0x0000000429407c23 */ /* 0x100fe2000801082e */
[--C-:B------:R-:W-:Y:S01]  /*7140*/  FFMA.FTZ R94, R164, UR4, -R46.reuse ;  /* 0x00000004a45e7c23 */ /* 0x100fe2000801082e */
[----:B------:R-:W-:Y:S01]  /*7150*/  ISETP.GT.AND P0, PT, R153, R136, PT ;  /* 0x000000889900720c */ /* 0x000fe20003f04270 */
[----:B------:R-:W-:Y:S01]  /*7160*/  FADD.FTZ R93, R88, R93 ;  /* 0x0000005d585d7221 */ /* 0x000fe20000010000 */
[----:B------:R-:W-:Y:S03]  /*7170*/  FFMA.FTZ R165, R165, UR4, -R46 ;  /* 0x00000004a5a57c23 */ /* 0x000fe6000801082e */
[----:B------:R-:W-:Y:S01]  /*7180*/  MUFU.EX2 R92, R92 ;  /* 0x0000005c005c7308 */ /* 0x000fe20000000800 */
[----:B-1----:R-:W-:Y:S01]  /*7190*/  FADD.FTZ R39, R91, R90 ;  /* 0x0000005a5b277221 */ /* 0x002fe20000010000 */
[C---:B------:R-:W-:Y:S05]  /*71a0*/  HMMA.16816.F32 R4, R24.reuse, R28, R4 ;  /* 0x0000001c1804723c */ /* 0x040fea0000001804 */
[----:B------:R-:W-:Y:S03]  /*71b0*/  FFMA.FTZ R90, R37, UR4, -R46 ;  /* 0x00000004255a7c23 */ /* 0x000fe6000801082e */
[----:B------:R-:W1:Y:S01]  /*71c0*/  MUFU.EX2 R77, R77 ;  /* 0x0000004d004d7308 */ /* 0x000e620000000800 */
[C---:B------:R-:W-:Y:S01]  /*71d0*/  HMMA.16816.F32 R8, R24.reuse, R30, R8 ;  /* 0x0000001e1808723c */ /* 0x040fe20000001808 */
[----:B------:R-:W2:Y:S02]  /*71e0*/  LDSM.16.MT88.4 R28, [R130+0x3000] ;  /* 0x00300000821c783b */ /* 0x000ea40000004200 */
[C---:B---3--:R-:W-:Y:S01]  /*71f0*/  F2FP.F16.F32.PACK_AB R20, R36.reuse, R91 ;  /* 0x0000005b2414723e */ /* 0x048fe200000000ff */
[----:B------:R-:W-:Y:S01]  /*7200*/  FADD.FTZ R36, R36, R39 ;  /* 0x0000002724247221 */ /* 0x000fe20000010000 */
[--C-:B------:R-:W-:Y:S04]  /*7210*/  FFMA.FTZ R91, R109, UR4, -R44.reuse ;  /* 0x000000046d5b7c23 */ /* 0x100fe8000801082c */
[----:B------:R-:W-:Y:S02]  /*7220*/  MUFU.EX2 R73, R73 ;  /* 0x0000004900497308 */ /* 0x000fe40000000800 */
[----:B------:R-:W-:Y:S08]  /*7230*/  FFMA.FTZ R163, R163, UR4, -R44 ;  /* 0x00000004a3a37c23 */ /* 0x000ff0000801082c */
[----:B------:R-:W3:Y:S01]  /*7240*/  MUFU.EX2 R40, R40 ;  /* 0x0000002800287308 */ /* 0x000ee20000000800 */
[----:B-1----:R-:W-:Y:S01]  /*7250*/  F2FP.F16.F32.PACK_AB R21, R77, R92 ;  /* 0x0000005c4d15723e */ /* 0x002fe200000000ff */
[----:B------:R-:W-:Y:S01]  /*7260*/  FADD.FTZ R92, R92, R93 ;  /* 0x0000005d5c5c7221 */ /* 0x000fe20000010000 */
[----:B------:R-:W-:Y:S03]  /*7270*/  FFMA.FTZ R93, R107, UR4, -R46 ;  /* 0x000000046b5d7c23 */ /* 0x000fe6000801082e */
[----:B------:R-:W-:Y:S01]  /*7280*/  FADD.FTZ R77, R77, R92 ;  /* 0x0000005c4d4d7221 */ /* 0x000fe20000010000 */
[----:B------:R-:W-:Y:S03]  /*7290*/  FFMA.FTZ R92, R97, UR4, -R44 ;  /* 0x00000004615c7c23 */ /* 0x000fe6000801082c */
[----:B------:R-:W-:Y:S10]  /*72a0*/  MUFU.EX2 R80, R80 ;  /* 0x0000005000507308 */ /* 0x000ff40000000800 */
[----:B------:R-:W1:Y:S01]  /*72b0*/  MUFU.EX2 R67, R67 ;  /* 0x0000004300437308 */ /* 0x000e620000000800 */
[C---:B---3--:R-:W-:Y:S01]  /*72c0*/  F2FP.F16.F32.PACK_AB R22, R40.reuse, R73 ;  /* 0x000000492816723e */ /* 0x048fe200000000ff */
[----:B------:R-:W-:Y:S04]  /*72d0*/  FADD.FTZ R73, R73, R36 ;  /* 0x0000002449497221 */ /* 0x000fe80000010000 */
[----:B------:R-:W-:Y:S04]  /*72e0*/  FADD.FTZ R73, R40, R73 ;  /* 0x0000004928497221 */ /* 0x000fe80000010000 */
[----:B------:R-:W-:Y:S01]  /*72f0*/  MUFU.EX2 R76, R76 ;  /* 0x0000004c004c7308 */ /* 0x000fe20000000800 */
[----:B------:R-:W-:Y:S01]  /*7300*/  LDSM.16.MT88.4 R40, [R131+0x4400] ;  /* 0x004400008328783b */ /* 0x000fe20000004200 */
[C---:B--2---:R-:W-:Y:S08]  /*7310*/  HMMA.16816.F32 R12, R24.reuse, R28, R12 ;  /* 0x0000001c180c723c */ /* 0x044ff0000000180c */
[----:B------:R-:W2:Y:S01]  /*7320*/  MUFU.EX2 R81, R81 ;  /* 0x0000005100517308 */ /* 0x000ea20000000800 */
[----:B------:R-:W-:Y:S01]  /*7330*/  HMMA.16816.F32 R16, R24, R30, R16 ;  /* 0x0000001e1810723c */ /* 0x000fe20000001810 */
[----:B------:R-:W3:Y:S02]  /*7340*/  LDSM.16.MT88.4 R24, [R131+0x3400] ;  /* 0x003400008318783b */ /* 0x000ee40000004200 */
[----:B-1----:R-:W-:Y:S01]  /*7350*/  F2FP.F16.F32.PACK_AB R23, R67, R80 ;  /* 0x000000504317723e */ /* 0x002fe200000000ff */
[----:B------:R-:W-:Y:S05]  /*7360*/  FADD.FTZ R80, R80, R77 ;  /* 0x0000004d50507221 */ /* 0x000fea0000010000 */
[----:B------:R-:W-:Y:S01]  /*7370*/  MUFU.EX2 R82, R82 ;  /* 0x0000005200527308 */ /* 0x000fe20000000800 */
[----:B------:R-:W-:Y:S09]  /*7380*/  LDSM.16.MT88.4 R28, [R130+0x3800] ;  /* 0x00380000821c783b */ /* 0x000ff20000004200 */
[----:B------:R-:W1:Y:S10]  /*7390*/  MUFU.EX2 R63, R63 ;  /* 0x0000003f003f7308 */ /* 0x000e740000000800 */
[----:B------:R-:W-:Y:S10]  /*73a0*/  MUFU.EX2 R68, R68 ;  /* 0x0000004400447308 */ /* 0x000ff40000000800 */
[----:B------:R-:W4:Y:S10]  /*73b0*/  MUFU.EX2 R57, R57 ;  /* 0x0000003900397308 */ /* 0x000f340000000800 */
[----:B------:R-:W-:Y:S01]  /*73c0*/  MUFU.EX2 R58, R58 ;  /* 0x0000003a003a7308 */ /* 0x000fe20000000800 */
[C---:B---3--:R-:W-:Y:S09]  /*73d0*/  HMMA.16816.F32 R4, R20.reuse, R24, R4 ;  /* 0x000000181404723c */ /* 0x048ff20000001804 */
[----:B------:R-:W3:Y:S01]  /*73e0*/  MUFU.EX2 R61, R61 ;  /* 0x0000003d003d7308 */ /* 0x000ee20000000800 */
[C---:B------:R-:W-:Y:S01]  /*73f0*/  HMMA.16816.F32 R8, R20.reuse, R26, R8 ;  /* 0x0000001a1408723c */ /* 0x040fe20000001808 */
[----:B------:R-:W5:Y:S08]  /*7400*/  LDSM.16.MT88.4 R24, [R130+0x3400] ;  /* 0x003400008218783b */ /* 0x000f700000004200 */
[----:B------:R-:W-:Y:S10]  /*7410*/  MUFU.EX2 R69, R69 ;  /* 0x0000004500457308 */ /* 0x000ff40000000800 */
[----:B------:R-:W3:Y:S10]  /*7420*/  MUFU.EX2 R78, R78 ;  /* 0x0000004e004e7308 */ /* 0x000ef40000000800 */
[----:B------:R-:W-:Y:S10]  /*7430*/  MUFU.EX2 R79, R79 ;  /* 0x0000004f004f7308 */ /* 0x000ff40000000800 */
[----:B------:R-:W3:Y:S10]  /*7440*/  MUFU.EX2 R62, R62 ;  /* 0x0000003e003e7308 */ /* 0x000ef40000000800 */
[----:B------:R-:W-:Y:S01]  /*7450*/  MUFU.EX2 R59, R59 ;  /* 0x0000003b003b7308 */ /* 0x000fe20000000800 */
[C---:B-----5:R-:W-:Y:S09]  /*7460*/  HMMA.16816.F32 R12, R20.reuse, R24, R12 ;  /* 0x00000018140c723c */ /* 0x060ff2000000180c */
[----:B------:R-:W5:Y:S01]  /*7470*/  MUFU.EX2 R56, R56 ;  /* 0x0000003800387308 */ /* 0x000f620000000800 */
[----:B------:R-:W-:Y:S01]  /*7480*/  HMMA.16816.F32 R16, R20, R26, R16 ;  /* 0x0000001a1410723c */ /* 0x000fe20000001810 */
[----:B------:R-:W5:Y:S08]  /*7490*/  LDSM.16.MT88.4 R24, [R131+0x3800] ;  /* 0x003800008318783b */ /* 0x000f700000004200 */
[----:B------:R-:W-:Y:S02]  /*74a0*/  MUFU.EX2 R65, R65 ;  /* 0x0000004100417308 */ /* 0x000fe40000000800 */
[----:B--2---:R-:W-:Y:S02]  /*74b0*/  F2FP.F16.F32.PACK_AB R20, R81, R76 ;  /* 0x0000004c5114723e */ /* 0x004fe400000000ff */
[----:B-1----:R-:W-:Y:S01]  /*74c0*/  F2FP.F16.F32.PACK_AB R21, R63, R82 ;  /* 0x000000523f15723e */ /* 0x002fe200000000ff */
[----:B------:R-:W-:Y:S01]  /*74d0*/  FADD.FTZ R76, R76, R73 ;  /* 0x000000494c4c7221 */ /* 0x000fe20000010000 */
[----:B----4-:R-:W-:Y:S04]  /*74e0*/  F2FP.F16.F32.PACK_AB R22, R57, R68 ;  /* 0x000000443916723e */ /* 0x010fe800000000ff */
[----:B------:R-:W1:Y:S01]  /*74f0*/  MUFU.EX2 R60, R60 ;  /* 0x0000003c003c7308 */ /* 0x000e620000000800 */
[----:B------:R-:W-:Y:S01]  /*7500*/  FADD.FTZ R81, R81, R76 ;  /* 0x0000004c51517221 */ /* 0x000fe20000010000 */
[----:B---3--:R-:W-:Y:S03]  /*7510*/  F2FP.F16.F32.PACK_AB R23, R61, R58 ;  /* 0x0000003a3d17723e */ /* 0x008fe600000000ff */
[----:B------:R-:W-:Y:S05]  /*7520*/  FADD.FTZ R68, R68, R81 ;  /* 0x0000005144447221 */ /* 0x000fea0000010000 */
[----:B------:R2:W-:Y:S01]  /*7530*/  MUFU.EX2 R88, R38 ;  /* 0x0000002600587308 */ /* 0x0005e20000000800 */
[----:B------:R-:W-:Y:S09]  /*7540*/  FADD.FTZ R68, R57, R68 ;  /* 0x0000004439447221 */ /* 0x000ff20000010000 */
[----:B------:R-:W-:Y:S10]  /*7550*/  MUFU.EX2 R66, R66 ;  /* 0x0000004200427308 */ /* 0x000ff40000000800 */
[----:B------:R-:W3:Y:S01]  /*7560*/  MUFU.EX2 R71, R71 ;  /* 0x0000004700477308 */ /* 0x000ee20000000800 */
[----:B--2---:R-:W-:Y:S01]  /*7570*/  LDSM.16.MT88.4 R36, [R130+0x4000] ;  /* 0x004000008224783b */ /* 0x004fe20000004200 */
[C---:B-----5:R-:W-:Y:S08]  /*7580*/  HMMA.16816.F32 R4, R20.reuse, R24, R4 ;  /* 0x000000181404723c */ /* 0x060ff00000001804 */
[----:B------:R-:W-:Y:S01]  /*7590*/  MUFU.EX2 R74, R74 ;  /* 0x0000004a004a7308 */ /* 0x000fe20000000800 */
[C---:B------:R-:W-:Y:S01]  /*75a0*/  HMMA.16816.F32 R8, R20.reuse, R26, R8 ;  /* 0x0000001a1408723c */ /* 0x040fe20000001808 */
[----:B------:R-:W2:Y:S05]  /*75b0*/  LDSM.16.MT88.4 R24, [R131+0x3c00] ;  /* 0x003c00008318783b */ /* 0x000eaa0000004200 */
[C---:B------:R-:W-:Y:S03]  /*75c0*/  HMMA.16816.F32 R12, R20.reuse, R28, R12 ;  /* 0x0000001c140c723c */ /* 0x040fe6000000180c */
[----:B------:R-:W4:Y:S03]  /*75d0*/  MUFU.EX2 R55, R55 ;  /* 0x0000003700377308 */ /* 0x000f260000000800 */
[----:B------:R-:W-:Y:S01]  /*75e0*/  HMMA.16816.F32 R16, R20, R30, R16 ;  /* 0x0000001e1410723c */ /* 0x000fe20000001810 */
[----:B------:R-:W5:Y:S06]  /*75f0*/  LDSM.16.MT88.4 R28, [R131+0x4000] ;  /* 0x00400000831c783b */ /* 0x000f6c0000004200 */
[----:B------:R-:W-:Y:S01]  /*7600*/  MUFU.EX2 R53, R53 ;  /* 0x0000003500357308 */ /* 0x000fe20000000800 */
[----:B------:R-:W-:Y:S03]  /*7610*/  F2FP.F16.F32.PACK_AB R20, R78, R69 ;  /* 0x000000454e14723e */ /* 0x000fe600000000ff */
[----:B------:R-:W-:Y:S06]  /*7620*/  FADD.FTZ R69, R69, R68 ;  /* 0x0000004445457221 */ /* 0x000fec0000010000 */
[----:B------:R-:W5:Y:S01]  /*7630*/  MUFU.EX2 R48, R48 ;  /* 0x0000003000307308 */ /* 0x000f620000000800 */
[----:B------:R-:W-:Y:S01]  /*7640*/  F2FP.F16.F32.PACK_AB R21, R62, R79 ;  /* 0x0000004f3e15723e */ /* 0x000fe200000000ff */
[----:B------:R-:W-:Y:S01]  /*7650*/  FADD.FTZ R78, R78, R69 ;  /* 0x000000454e4e7221 */ /* 0x000fe20000010000 */
[----:B------:R-:W-:Y:S02]  /*7660*/  F2FP.F16.F32.PACK_AB R22, R56, R59 ;  /* 0x0000003b3816723e */ /* 0x000fe400000000ff */
[----:B-1----:R-:W-:Y:S01]  /*7670*/  F2FP.F16.F32.PACK_AB R23, R60, R65 ;  /* 0x000000413c17723e */ /* 0x002fe200000000ff */
[----:B------:R-:W-:Y:S04]  /*7680*/  FADD.FTZ R59, R59, R78 ;  /* 0x0000004e3b3b7221 */ /* 0x000fe80000010000 */
[----:B------:R-:W-:Y:S01]  /*7690*/  MUFU.EX2 R54, R54 ;  /* 0x0000003600367308 */ /* 0x000fe20000000800 */
[----:B------:R-:W-:Y:S09]  /*76a0*/  FADD.FTZ R59, R56, R59 ;  /* 0x0000003b383b7221 */ /* 0x000ff20000010000 */
[----:B------:R-:W1:Y:S01]  /*76b0*/  MUFU.EX2 R51, R51 ;  /* 0x0000003300337308 */ /* 0x000e620000000800 */
[C---:B--2---:R-:W-:Y:S09]  /*76c0*/  HMMA.16816.F32 R4, R20.reuse, R24, R4 ;  /* 0x000000181404723c */ /* 0x044ff20000001804 */
[----:B------:R-:W-:Y:S02]  /*76d0*/  MUFU.EX2 R52, R52 ;  /* 0x0000003400347308 */ /* 0x000fe40000000800 */
[----:B------:R-:W-:Y:S01]  /*76e0*/  FADD.FTZ R25, R67, R80 ;  /* 0x0000005043197221 */ /* 0x000fe20000010000 */
[C---:B------:R-:W-:Y:S03]  /*76f0*/  HMMA.16816.F32 R8, R20.reuse, R26, R8 ;  /* 0x0000001a1408723c */ /* 0x040fe60000001808 */
[----:B------:R-:W-:Y:S01]  /*7700*/  FADD.FTZ R82, R82, R25 ;  /* 0x0000001952527221 */ /* 0x000fe20000010000 */
[----:B---3--:R-:W-:Y:S03]  /*7710*/  F2FP.F16.F32.PACK_AB R24, R71, R66 ;  /* 0x000000424718723e */ /* 0x008fe600000000ff */
[----:B------:R-:W-:Y:S01]  /*7720*/  MUFU.EX2 R45, R45 ;  /* 0x0000002d002d7308 */ /* 0x000fe20000000800 */
[C---:B------:R-:W-:Y:S03]  /*7730*/  HMMA.16816.F32 R12, R20.reuse, R32, R12 ;  /* 0x00000020140c723c */ /* 0x040fe6000000180c */
[----:B----4-:R-:W-:Y:S03]  /*7740*/  F2FP.F16.F32.PACK_AB R25, R55, R74 ;  /* 0x0000004a3719723e */ /* 0x010fe600000000ff */
[----:B------:R-:W-:Y:S03]  /*7750*/  HMMA.16816.F32 R16, R20, R34, R16 ;  /* 0x000000221410723c */ /* 0x000fe60000001810 */
[----:B------:R-:W-:Y:S01]  /*7760*/  MUFU.EX2 R72, R72 ;  /* 0x0000004800487308 */ /* 0x000fe20000000800 */
[----:B------:R-:W2:Y:S01]  /*7770*/  LDSM.16.MT88.4 R32, [R130+0x4400] ;  /* 0x004400008220783b */ /* 0x000ea20000004200 */
[----:B-----5:R-:W-:Y:S02]  /*7780*/  F2FP.F16.F32.PACK_AB R26, R48, R53 ;  /* 0x00000035301a723e */ /* 0x020fe400000000ff */
[----:B------:R-:W-:Y:S01]  /*7790*/  FADD.FTZ R21, R63, R82 ;  /* 0x000000523f157221 */ /* 0x000fe20000010000 */
[----:B-1----:R-:W-:Y:S05]  /*77a0*/  F2FP.F16.F32.PACK_AB R27, R51, R54 ;  /* 0x00000036331b723e */ /* 0x002fea00000000ff */
[----:B------:R-:W1:Y:S01]  /*77b0*/  MUFU.EX2 R75, R75 ;  /* 0x0000004b004b7308 */ /* 0x000e620000000800 */
[----:B------:R-:W-:Y:S01]  /*77c0*/  LDSM.16.MT88.4 R80, [R131+0x4c00] ;  /* 0x004c00008350783b */ /* 0x000fe20000004200 */
[----:B------:R-:W-:Y:S01]  /*77d0*/  FADD.FTZ R20, R58, R21 ;  /* 0x000000153a147221 */ /* 0x000fe20000010000 */
[----:B------:R-:W-:Y:S01]  /*77e0*/  FFMA.FTZ R58, R161, UR4, -R44 ;  /* 0x00000004a13a7c23 */ /* 0x000fe2000801082c */
[C---:B------:R-:W-:Y:S06]  /*77f0*/  HMMA.16816.F32 R4, R24.reuse, R28, R4 ;  /* 0x0000001c1804723c */ /* 0x040fec0000001804 */
[----:B------:R-:W-:Y:S01]  /*7800*/  MUFU.EX2 R70, R70 ;  /* 0x0000004600467308 */ /* 0x000fe20000000800 */
[----:B------:R-:W-:Y:S01]  /*7810*/  FADD.FTZ R20, R61, R20 ;  /* 0x000000143d147221 */ /* 0x000fe20000010000 */
[C---:B------:R-:W-:Y:S01]  /*7820*/  HMMA.16816.F32 R8, R24.reuse, R30, R8 ;  /* 0x0000001e1808723c */ /* 0x040fe20000001808 */
[----:B------:R-:W3:Y:S07]  /*7830*/  LDSM.16.MT88.4 R28, [R131+0x4800] ;  /* 0x00480000831c783b */ /* 0x000eee0000004200 */
[----:B------:R-:W4:Y:S03]  /*7840*/  MUFU.EX2 R49, R49 ;  /* 0x0000003100317308 */ /* 0x000f260000000800 */
[----:B-1----:R-:W-:Y:S01]  /*7850*/  F2FP.F16.F32.PACK_AB R21, R75, R72 ;  /* 0x000000484b15723e */ /* 0x002fe200000000ff */
[C---:B------:R-:W-:Y:S03]  /*7860*/  HMMA.16816.F32 R12, R24.reuse, R36, R12 ;  /* 0x00000024180c723c */ /* 0x040fe6000000180c */
[----:B------:R-:W-:Y:S03]  /*7870*/  FADD.FTZ R79, R79, R20 ;  /* 0x000000144f4f7221 */ /* 0x000fe60000010000 */
[----:B------:R-:W-:Y:S01]  /*7880*/  MUFU.EX2 R50, R50 ;  /* 0x0000003200327308 */ /* 0x000fe20000000800 */
[----:B------:R-:W-:Y:S01]  /*7890*/  F2FP.F16.F32.PACK_AB R20, R45, R52 ;  /* 0x000000342d14723e */ /* 0x000fe200000000ff */
[----:B------:R-:W-:Y:S01]  /*78a0*/  HMMA.16816.F32 R16, R24, R38, R16 ;  /* 0x000000261810723c */ /* 0x000fe20000001810 */
[----:B------:R-:W1:Y:S02]  /*78b0*/  LDSM.16.MT88.4 R36, [R130+0x4800] ;  /* 0x004800008224783b */ /* 0x000e640000004200 */
[----:B------:R-:W-:Y:S01]  /*78c0*/  FADD.FTZ R62, R62, R79 ;  /* 0x0000004f3e3e7221 */ /* 0x000fe20000010000 */
[--C-:B------:R-:W-:Y:S01]  /*78d0*/  FFMA.FTZ R61, R159, UR4, -R46.reuse ;  /* 0x000000049f3d7c23 */ /* 0x100fe2000801082e */
[----:B------:R-:W-:Y:S03]  /*78e0*/  FFMA.FTZ R46, R139, UR4, -R46 ;  /* 0x000000048b2e7c23 */ /* 0x000fe6000801082e */
[----:B------:R-:W5:Y:S03]  /*78f0*/  MUFU.EX2 R47, R47 ;  /* 0x0000002f002f7308 */ /* 0x000f660000000800 */
[----:B----4-:R-:W-:Y:S01]  /*7900*/  F2FP.F16.F32.PACK_AB R22, R49, R70 ;  /* 0x000000463116723e */ /* 0x010fe200000000ff */
[----:B------:R-:W-:Y:S04]  /*7910*/  FADD.FTZ R65, R65, R62 ;  /* 0x0000003e41417221 */ /* 0x000fe80000010000 */
[----:B------:R-:W-:Y:S02]  /*7920*/  FADD.FTZ R65, R60, R65 ;  /* 0x000000413c417221 */ /* 0x000fe40000010000 */
[----:B------:R-:W-:Y:S02]  /*7930*/  MUFU.EX2 R64, R64 ;  /* 0x0000004000407308 */ /* 0x000fe40000000800 */
[----:B------:R-:W-:Y:S04]  /*7940*/  FADD.FTZ R74, R74, R65 ;  /* 0x000000414a4a7221 */ /* 0x000fe80000010000 */
[----:B------:R-:W-:Y:S04]  /*7950*/  FADD.FTZ R55, R55, R74 ;  /* 0x0000004a37377221 */ /* 0x000fe80000010000 */
[----:B------:R-:W4:Y:S01]  /*7960*/  MUFU.EX2 R89, R89 ;  /* 0x0000005900597308 */ /* 0x000f220000000800 */
[----:B-----5:R-:W-:Y:S01]  /*7970*/  F2FP.F16.F32.PACK_AB R23, R47, R50 ;  /* 0x000000322f17723e */ /* 0x020fe200000000ff */
[----:B------:R-:W-:Y:S04]  /*7980*/  FADD.FTZ R54, R54, R55 ;  /* 0x0000003736367221 */ /* 0x000fe80000010000 */
[----:B------:R-:W-:Y:S04]  /*7990*/  FADD.FTZ R51, R51, R54 ;  /* 0x0000003633337221 */ /* 0x000fe80000010000 */
[----:B------:R-:W5:Y:S01]  /*79a0*/  MUFU.EX2 R91, R91 ;  /* 0x0000005b005b7308 */ /* 0x000f620000000800 */
[C---:B------:R-:W-:Y:S05]  /*79b0*/  HMMA.16816.F32 R4, R20.reuse, R40, R4 ;  /* 0x000000281404723c */ /* 0x040fea0000001804 */
[----:B------:R-:W-:Y:S01]  /*79c0*/  FADD.FTZ R72, R72, R51 ;  /* 0x0000003348487221 */ /* 0x000fe20000010000 */
[C---:B------:R-:W-:Y:S03]  /*79d0*/  HMMA.16816.F32 R8, R20.reuse, R42, R8 ;  /* 0x0000002a1408723c */ /* 0x040fe60000001808 */
[----:B------:R-:W-:Y:S02]  /*79e0*/  MUFU.EX2 R90, R90 ;  /* 0x0000005a005a7308 */ /* 0x000fe40000000800 */
[----:B----4-:R-:W-:Y:S01]  /*79f0*/  F2FP.F16.F32.PACK_AB R24, R89, R64 ;  /* 0x000000405918723e */ /* 0x010fe200000000ff */
[C---:B--2---:R-:W-:Y:S07]  /*7a00*/  HMMA.16816.F32 R12, R20.reuse, R32, R12 ;  /* 0x00000020140c723c */ /* 0x044fee000000180c */
[----:B------:R-:W2:Y:S01]  /*7a10*/  MUFU.EX2 R93, R93 ;  /* 0x0000005d005d7308 */ /* 0x000ea20000000800 */
[----:B-----5:R-:W-:Y:S01]  /*7a20*/  F2FP.F16.F32.PACK_AB R25, R91, R88 ;  /* 0x000000585b19723e */ /* 0x020fe200000000ff */
[----:B------:R-:W-:Y:S01]  /*7a30*/  HMMA.16816.F32 R16, R20, R34, R16 ;  /* 0x000000221410723c */ /* 0x000fe20000001810 */
[----:B------:R-:W4:Y:S07]  /*7a40*/  LDSM.16.MT88.4 R20, [R130+0x4c00] ;  /* 0x004c00008214783b */ /* 0x000f2e0000004200 */
[----:B------:R-:W-:Y:S03]  /*7a50*/  MUFU.EX2 R92, R92 ;  /* 0x0000005c005c7308 */ /* 0x000fe60000000800 */
[--C-:B------:R-:W-:Y:S01]  /*7a60*/  FFMA.FTZ R41, R84, UR4, -R44.reuse ;  /* 0x0000000454297c23 */ /* 0x100fe2000801082c */
[----:B------:R-:W-:Y:S01]  /*7a70*/  FFMA.FTZ R44, R3, UR4, -R44 ;  /* 0x00000004032c7c23 */ /* 0x000fe2000801082c */
[----:B------:R-:W-:Y:S01]  /*7a80*/  FADD.FTZ R40, R66, R59 ;  /* 0x0000003b42287221 */ /* 0x000fe20000010000 */
[----:B------:R-:W-:Y:S03]  /*7a90*/  FADD.FTZ R75, R75, R72 ;  /* 0x000000484b4b7221 */ /* 0x000fe60000010000 */
[----:B------:R-:W-:Y:S01]  /*7aa0*/  FADD.FTZ R40, R71, R40 ;  /* 0x0000002847287221 */ /* 0x000fe20000010000 */
[----:B------:R-:W5:Y:S01]  /*7ab0*/  MUFU.EX2 R67, R154 ;  /* 0x0000009a00437308 */ /* 0x000f620000000800 */
        /* <DEDUP_REMOVED lines=11> */
[C---:B-----5:R-:W-:Y:S01]  /*7b70*/  F2FP.F16.F32.PACK_AB R27, R67.reuse, R92 ;  /* 0x0000005c431b723e */ /* 0x060fe200000000ff */
        /* <DEDUP_REMOVED lines=8> */
[----:B------:R-:W3:Y:S02]  /*7c00*/  MUFU.EX2 R58, R58 ;  /* 0x0000003a003a7308 */ /* 0x000ee40000000800 */
[----:B--2---:R-:W-:Y:S01]  /*7c10*/  F2FP.F16.F32.PACK_AB R76, R63, R94 ;  /* 0x0000005e3f4c723e */ /* 0x004fe200000000ff */
        /* <DEDUP_REMOVED lines=8> */
[----:B------:R-:W-:Y:S01]  /*7ca0*/  FADD.FTZ R93, R93, R90 ;  /* 0x0000005a5d5d7221 */ /* 0x000fe20000010000 */
[----:B------:R-:W-:Y:S01]  /*7cb0*/  FADD.FTZ R57, R58, R57 ;  /* 0x000000393a397221 */ /* 0x000fe20000010000 */
[----:B------:R-:W-:Y:S02]  /*7cc0*/  MUFU.EX2 R32, R41 ;  /* 0x0000002900207308 */ /* 0x000fe40000000800 */
[----:B------:R-:W-:Y:S04]  /*7cd0*/  FADD.FTZ R94, R94, R93 ;  /* 0x0000005d5e5e7221 */ /* 0x000fe80000010000 */
[----:B------:R-:W-:Y:S04]  /*7ce0*/  FADD.FTZ R94, R63, R94 ;  /* 0x0000005e3f5e7221 */ /* 0x000fe80000010000 */
        /* <DEDUP_REMOVED lines=9> */
[C---:B----4-:R-:W-:Y:S05]  /*7d80*/  HMMA.16816.F32 R68, R76.reuse, R20, R12 ;  /* 0x000000144c44723c */ /* 0x050fea000000180c */
[----:B------:R-:W-:Y:S01]  /*7d90*/  IADD3 R9, R153, -0x1, RZ ;  /* 0xffffffff99097810 */ /* 0x000fe20007ffe0ff */
[----:B------:R-:W-:Y:S05]  /*7da0*/  HMMA.16816.F32 R76, R76, R22, R16 ;  /* 0x000000164c4c723c */ /* 0x000fea0000001810 */
[----:B------:R-:W-:Y:S01]  /*7db0*/  MOV R153, R9 ;  /* 0x0000000900997202 */ /* 0x000fe20000000f00 */
[----:B------:R-:W-:Y:S07]  /*7dc0*/  @!UPT UIADD3 URZ, URZ, URZ, URZ ;  /* 0x0000003f3f3ff290 */ /* 0x000fee000fffe03f */
[----:B------:R-:W-:Y:S11]  /*7dd0*/  @P0 BRA `(.L_x_4262) ;  /* 0xffffffd000a40947 */ /* 0x000ff6000383ffff */
.L_x_4258:
        /* <DEDUP_REMOVED lines=139> */
.L_x_4264:
[----:B------:R-:W-:Y:S05]  /*8690*/  BSYNC B0 ;  /* 0x0000000000007941 */ /* 0x000fea0003800000 */
.L_x_4263:
        /* <DEDUP_REMOVED lines=13> */
.L_x_4265:
        /* <DEDUP_REMOVED lines=9> */
.L_x_5371:


//--------------------- .text._ZN5flash24flash_fwd_splitkv_kernelI23Flash_fwd_kernel_traitsILi32ELi64ELi128ELi4ELb0ELb0EN7cutlass6half_tE19Flash_kernel_traitsILi32ELi64ELi128ELi4ES3_EELb1ELb0ELb0ELb0ELb1ELb0ELb0ELb0EEEvNS_16Flash_fwd_paramsE --------------------------
	.section	.text._ZN5flash24flash_fwd_splitkv_kernelI23Flash_fwd_kernel_traitsILi32ELi64ELi128ELi4ELb0ELb0EN7cutlass6half_tE19Flash_kernel_traitsILi32ELi64ELi128ELi4ES3_EELb1ELb0ELb0ELb0ELb1ELb0ELb0ELb0EEEvNS_16Flash_fwd_paramsE,"ax",@progbits
	.align	128
        .global         _ZN5flash24flash_fwd_splitkv_kernelI23Flash_fwd_kernel_traitsILi32ELi64ELi128ELi4ELb0ELb0EN7cutlass6half_tE19Flash_kernel_traitsILi32ELi64ELi128ELi4ES3_EELb1ELb0ELb0ELb0ELb1ELb0ELb0ELb0EEEvNS_16Flash_fwd_paramsE
        .type           _ZN5flash24flash_fwd_splitkv_kernelI23Flash_fwd_kernel_traitsILi32ELi64ELi128ELi4ELb0ELb0EN7cutlass6half_tE19Flash_kernel_traitsILi32ELi64ELi128ELi4ES3_EELb1ELb0ELb0ELb0ELb1ELb0ELb0ELb0EEEvNS_16Flash_fwd_paramsE,@function
        .size           _ZN5flash24flash_fwd_splitkv_kernelI23Flash_fwd_kernel_traitsILi32ELi64ELi128ELi4ELb0ELb0EN7cutlass6half_tE19Flash_kernel_traitsILi32ELi64ELi128ELi4ES3_EELb1ELb0ELb0ELb0ELb1ELb0ELb0ELb0EEEvNS_16Flash_fwd_paramsE,(.L_x_5372 - _ZN5flash24flash_fwd_splitkv_kernelI23Flash_fwd_kernel_traitsILi32ELi64ELi128ELi4ELb0ELb0EN7cutlass6half_tE19Flash_kernel_traitsILi32ELi64ELi128ELi4ES3_EELb1ELb0ELb0ELb0ELb1ELb0ELb0ELb0EEEvNS_16Flash_fwd_paramsE)
        .other          _ZN5flash24flash_fwd_splitkv_kernelI23Flash_fwd_kernel_traitsILi32ELi64ELi128ELi4ELb0ELb0EN7cutlass6half_tE19Flash_kernel_traitsILi32ELi64ELi128ELi4ES3_EELb1ELb0ELb0ELb0ELb1ELb0ELb0ELb0EEEvNS_16Flash_fwd_paramsE,@"STO_CUDA_ENTRY STV_DEFAULT"
_ZN5flash24flash_fwd_splitkv_kernelI23Flash_fwd_kernel_traitsILi32ELi64ELi128ELi4ELb0ELb0EN7cutlass6half_tE19Flash_kernel_traitsILi32ELi64ELi128ELi4ES3_EELb1ELb0ELb0ELb0ELb1ELb0ELb0ELb0EEEvNS_16Flash_fwd_paramsE:
.text._ZN5flash24flash_fwd_splitkv_kernelI23Flash_fwd_kernel_traitsILi32ELi64ELi128ELi4ELb0ELb0EN7cutlass6half_tE19Flash_kernel_traitsILi32ELi64ELi128ELi4ES3_EELb1ELb0ELb0ELb0ELb1ELb0ELb0ELb0EEEvNS_16Flash_fwd_paramsE:
        /* <DEDUP_REMOVED lines=38> */
.L_x_4266:
[----:B------:R-:W1:Y:S02]  /*0260*/  LDC R0, c[0x0][0x2c8] ;  /* 0x0000b200ff007b82 */ /* 0x000e640000000800 */
.L_x_4267:
        /* <DEDUP_REMOVED lines=11> */
[----:B-1----:R-:W1:Y:S01]  /*0320*/  LDC R7, c[0x0][0x398] ;  /* 0x0000e600ff077b82 */ /* 0x002e620000000800 */
        /* <DEDUP_REMOVED lines=8> */
[----:B------:R-:W-:Y:S01]  /*03b0*/  @!P1 IADD3 R6, R4, R0, -R13 ;  /* 0x0000000004069210 */ /* 0x000fe20007ffe80d */
[----:B------:R-:W-:Y:S01]  /*03c0*/  ULEA.HI UR4, UR4, UR5, URZ, 0x7 ;  /* 0x0000000504047291 */ /* 0x000fe2000f8f383f */
[----:B------:R-:W2:Y:S03]  /*03d0*/  S2R R0, SR_TID.X ;  /* 0x0000000000007919 */ /* 0x000ea60000002100 */
        /* <DEDUP_REMOVED lines=15> */
[----:B------:R-:W-:Y:S01]  /*04d0*/  ULDC.64 UR4, c[0x0][0x2a0] ;  /* 0x0000a80000047ab9 */ /* 0x000fe20000000a00 */
[----:B------:R-:W-:Y:S01]  /*04e0*/  IADD3 R148, -R107, R148, RZ ;  /* 0x000000946b947210 */ /* 0x000fe20007ffe1ff */
[----:B------:R-:W-:Y:S01]  /*04f0*/  ULDC UR7, c[0x0][0x270] ;  /* 0x00009c0000077ab9 */ /* 0x000fe20000000800 */
[----:B------:R-:W-:Y:S01]  /*0500*/  LEA.HI R8, R9, R0, RZ, 0x2 ;  /* 0x0000000009087211 */ /* 0x000fe200078f10ff */
[----:B------:R-:W-:Y:S01]  /*0510*/  ULDC UR6, c[0x0][0x2c4] ;  /* 0x0000b10000067ab9 */ /* 0x000fe20000000800 */
[----:B------:R-:W-:Y:S01]  /*0520*/  LOP3.LUT P4, RZ, R0, 0x3, RZ, 0xc0, !PT ;  /* 0x0000000300ff7812 */ /* 0x000fe2000788c0ff */
[----:B------:R-:W-:Y:S04]  /*0530*/  BSSY B0, `(.L_x_4269) ;  /* 0x000002c000007945 */ /* 0x000fe80003800000 */
[----:B------:R-:W2:Y:S01]  /*0540*/  @!P0 LDC.64 R2, c[0x0][0x290] ;  /* 0x0000a400ff028b82 */ /* 0x000ea20000000a00 */
[----:B------:R-:W-:Y:S01]  /*0550*/  @!P0 SHF.R.S32.HI R7, RZ, 0x1f, R31 ;  /* 0x0000001fff078819 */ /* 0x000fe2000001141f */
[----:B-1----:R-:W-:-:S04]  /*0560*/  @P0 IMAD.WIDE.U32 R10, R146, R4, RZ ;  /* 0x00000004920a0225 */ /* 0x002fc800078e00ff */
[----:B------:R-:W-:Y:S01]  /*0570*/  @P0 IMAD R146, R146, R5, R11 ;  /* 0x0000000592920224 */ /* 0x000fe200078e020b */
[----:B------:R-:W-:-:S04]  /*0580*/  SHF.R.S32.HI R11, RZ, 0x2, R8 ;  /* 0x00000002ff0b7819 */ /* 0x000fc80000011408 */
[CC--:B------:R-:W-:Y:S02]  /*0590*/  ISETP.GE.AND P1, PT, R11.reuse, R148.reuse, PT ;  /* 0x000000940b00720c */ /* 0x0c0fe40003f26270 */
[----:B------:R-:W-:Y:S01]  /*05a0*/  ISETP.GE.OR P3, PT, R11, R148, P4 ;  /* 0x000000940b00720c */ /* 0x000fe20002766670 */
[-C--:B--2---:R-:W-:Y:S01]  /*05b0*/  @!P0 IMAD R6, R7, R2.reuse, RZ ;  /* 0x0000000207068224 */ /* 0x084fe200078e02ff */
[----:B------:R-:W-:Y:S01]  /*05c0*/  LOP3.LUT R7, R8, 0x1ffffffc, RZ, 0xc0, !PT ;  /* 0x1ffffffc08077812 */ /* 0x000fe200078ec0ff */
[----:B------:R-:W-:-:S04]  /*05d0*/  @!P0 IMAD.WIDE.U32 R12, R31, R2, RZ ;  /* 0x000000021f0c8225 */ /* 0x000fc800078e00ff */
[----:B------:R-:W-:Y:S01]  /*05e0*/  IMAD.IADD R7, R0, 0x1, -R7 ;  /* 0x0000000100077824 */ /* 0x000fe200078e0a07 */
[----:B------:R-:W-:Y:S01]  /*05f0*/  @!P0 MOV R10, R12 ;  /* 0x0000000c000a8202 */ /* 0x000fe20000000f00 */
[----:B------:R-:W-:Y:S01]  /*0600*/  @!P0 IMAD R3, R31, R3, R6 ;  /* 0x000000031f038224 */ /* 0x000fe200078e0206 */
[----:B------:R-:W-:Y:S01]  /*0610*/  SHF.R.S32.HI R0, RZ, 0x1f, R38 ;  /* 0x0000001fff007819 */ /* 0x000fe20000011426 */
[----:B------:R-:W-:Y:S02]  /*0620*/  IMAD.SHL.U32 R6, R7, 0x8, RZ ;  /* 0x0000000807067824 */ /* 0x000fe400078e00ff */
[----:B------:R-:W-:Y:S01]  /*0630*/  @!P0 IMAD.IADD R146, R13, 0x1, R3 ;  /* 0x000000010d928824 */ /* 0x000fe200078e0203 */
[----:B------:R-:W-:Y:S01]  /*0640*/  SHF.R.S32.HI R3, RZ, 0x1f, R107 ;  /* 0x0000001fff037819 */ /* 0x000fe2000001146b */
[----:B------:R-:W-:Y:S01]  /*0650*/  IMAD R9, R0, UR4, RZ ;  /* 0x0000000400097c24 */ /* 0x000fe2000f8e02ff */
[----:B------:R-:W-:Y:S01]  /*0660*/  SHF.R.S32.HI R7, RZ, 0x1f, R6 ;  /* 0x0000001fff077819 */ /* 0x000fe20000011406 */
[----:B------:R-:W-:-:S02]  /*0670*/  IMAD R2, R31, UR7, R38 ;  /* 0x000000071f027c24 */ /* 0x000fc4000f8e0226 */
[-C--:B------:R-:W-:Y:S02]  /*0680*/  IMAD R12, R3, R4.reuse, RZ ;  /* 0x00000004030c7224 */ /* 0x080fe400078e02ff */
[----:B------:R-:W-:-:S04]  /*0690*/  IMAD.WIDE.U32 R6, R107, R4, R6 ;  /* 0x000000046b067225 */ /* 0x000fc800078e0006 */
[----:B------:R-:W-:Y:S01]  /*06a0*/  IMAD R3, R107, R5, R12 ;  /* 0x000000056b037224 */ /* 0x000fe200078e020c */
[----:B------:R-:W-:Y:S01]  /*06b0*/  IADD3 R6, P0, R10, R6, RZ ;  /* 0x000000060a067210 */ /* 0x000fe20007f1e0ff */
[----:B------:R-:W-:Y:S02]  /*06c0*/  IMAD R9, R38, UR5, R9 ;  /* 0x0000000526097c24 */ /* 0x000fe4000f8e0209 */
[----:B------:R-:W-:Y:S01]  /*06d0*/  IMAD R2, R2, UR6, R107 ;  /* 0x0000000602027c24 */ /* 0x000fe2000f8e026b */
[----:B------:R-:W-:Y:S01]  /*06e0*/  IADD3.X R7, R146, R7, R3, P0, !PT ;  /* 0x0000000792077210 */ /* 0x000fe200007fe403 */
[----:B------:R-:W-:-:S03]  /*06f0*/  VIADD R3, R11, 0x20 ;  /* 0x000000200b037836 */ /* 0x000fc60000000000 */
[----:B------:R-:W-:Y:S01]  /*0700*/  IADD3 R0, P0, R2, R11, RZ ;  /* 0x0000000b02007210 */ /* 0x000fe20007f1e0ff */
[----:B------:R-:W-:Y:S01]  /*0710*/  IMAD.WIDE.U32 R38, R38, UR4, R6 ;  /* 0x0000000426267c25 */ /* 0x000fe2000f8e0006 */
[----:B------:R-:W-:Y:S02]  /*0720*/  ISETP.GE.AND P2, PT, R3, R148, PT ;  /* 0x000000940300720c */ /* 0x000fe40003f46270 */
[----:B------:R-:W-:Y:S02]  /*0730*/  SHF.R.S32.HI R7, RZ, 0x1f, R11 ;  /* 0x0000001fff077819 */ /* 0x000fe4000001140b */
[----:B------:R-:W-:Y:S01]  /*0740*/  IADD3 R9, R39, R9, RZ ;  /* 0x0000000927097210 */ /* 0x000fe20007ffe0ff */
[----:B------:R-:W-:Y:S08]  /*0750*/  @P1 BRA `(.L_x_4270) ;  /* 0x0000000000241947 */ /* 0x000ff00003800000 */
        /* <DEDUP_REMOVED lines=9> */
.L_x_4270:
[----:B------:R-:W-:Y:S05]  /*07f0*/  BSYNC B0 ;  /* 0x0000000000007941 */ /* 0x000fea0003800000 */
.L_x_4269:
        /* <DEDUP_REMOVED lines=13> */
.L_x_4272:
[----:B------:R-:W-:Y:S05]  /*08d0*/  BSYNC B0 ;  /* 0x0000000000007941 */ /* 0x000fea0003800000 */
.L_x_4271:
        /* <DEDUP_REMOVED lines=11> */
.L_x_4268:
        /* <DEDUP_REMOVED lines=24> */
.L_x_4273:
        /* <DEDUP_REMOVED lines=35> */
[----:B------:R-:W-:-:S05]  /*0d40*/  IMAD.MOV R10, RZ, RZ, -R11 ;  /* 0x000000ffff0a7224 */ /* 0x000fca00078e0a0b */
[----:B------:R-:W2:Y:S01]  /*0d50*/  F2I.FTZ.U32.TRUNC.NTZ R15, R14 ;  /* 0x0000000e000f7305 */ /* 0x000ea2000021f000 */
[----:B------:R-:W-:-:S05]  /*0d60*/  IMAD R33, R12, R10, R33 ;  /* 0x0000000a0c217224 */ /* 0x000fca00078e0221 */
[----:B------:R-:W-:Y:S01]  /*0d70*/  SHF.R.S32.HI R25, RZ, 0x1f, R33 ;  /* 0x0000001fff197819 */ /* 0x000fe20000011421 */
[----:B--2---:R-:W-:Y:S01]  /*0d80*/  IMAD.MOV R3, RZ, RZ, -R15 ;  /* 0x000000ffff037224 */ /* 0x004fe200078e0a0f */
        /* <DEDUP_REMOVED lines=26> */
[----:B------:R-:W-:-:S03]  /*0f30*/  IMAD R3, R8, R3, R5 ;  /* 0x0000000308037224 */ /* 0x000fc600078e0205 */
[----:B------:R-:W-:Y:S01]  /*0f40*/  IADD3 R13, R13, R10, RZ ;  /* 0x0000000a0d0d7210 */ /* 0x000fe20007ffe0ff */
[----:B-1----:R-:W-:-:S04]  /*0f50*/  IMAD R10, R25, R92, RZ ;  /* 0x0000005c190a7224 */ /* 0x002fc800078e02ff */
[C---:B------:R-:W-:Y:S02]  /*0f60*/  IMAD R9, R33.reuse, R93, R10 ;  /* 0x0000005d21097224 */ /* 0x040fe400078e020a */
[----:B------:R-:W-:-:S04]  /*0f70*/  IMAD.WIDE.U32 R10, R33, R92, R12 ;  /* 0x0000005c210a7225 */ /* 0x000fc800078e000c */
[----:B------:R-:W-:Y:S01]  /*0f80*/  IMAD.WIDE.U32 R12, R8, R2, RZ ;  /* 0x00000002080c7225 */ /* 0x000fe200078e00ff */
[----:B------:R-:W-:-:S03]  /*0f90*/  IADD3 R11, R11, R9, RZ ;  /* 0x000000090b0b7210 */ /* 0x000fc60007ffe0ff */
[----:B------:R-:W-:Y:S02]  /*0fa0*/  IMAD R9, R21, UR4, RZ ;  /* 0x0000000415097c24 */ /* 0x000fe4000f8e02ff */
[----:B------:R-:W-:-:S04]  /*0fb0*/  IMAD.WIDE.U32 R36, R4, UR4, R10 ;  /* 0x0000000404247c25 */ /* 0x000fc8000f8e000a */
[----:B------:R-:W-:Y:S02]  /*0fc0*/  IMAD R9, R4, UR5, R9 ;  /* 0x0000000504097c24 */ /* 0x000fe4000f8e0209 */
[----:B------:R-:W-:Y:S01]  /*0fd0*/  IMAD.MOV.U32 R30, RZ, RZ, R12 ;  /* 0x000000ffff1e7224 */ /* 0x000fe200078e000c */
[----:B------:R-:W-:Y:S02]  /*0fe0*/  IADD3 R12, R13, R3, RZ ;  /* 0x000000030d0c7210 */ /* 0x000fe40007ffe0ff */
[----:B------:R-:W-:Y:S01]  /*0ff0*/  IADD3 R10, R37, R9, RZ ;  /* 0x00000009250a7210 */ /* 0x000fe20007ffe0ff */
[----:B------:R-:W-:Y:S06]  /*1000*/  BRA `(.L_x_4275) ;  /* 0x0000000400407947 */ /* 0x000fec0003800000 */
.L_x_4274:
        /* <DEDUP_REMOVED lines=49> */
.L_x_4276:
[----:B------:R-:W-:Y:S01]  /*1320*/  MOV R16, R12 ;  /* 0x0000000c00107202 */ /* 0x000fe20000000f00 */
[----:B------:R-:W-:Y:S01]  /*1330*/  IMAD R8, R25, R92, RZ ;  /* 0x0000005c19087224 */ /* 0x000fe200078e02ff */
[----:B------:R-:W-:Y:S02]  /*1340*/  MOV R17, R9 ;  /* 0x0000000900117202 */ /* 0x000fe40000000f00 */
[----:B------:R-:W-:Y:S01]  /*1350*/  @!P0 LOP3.LUT R14, RZ, R15, RZ, 0x33, !PT ;  /* 0x0000000fff0e8212 */ /* 0x000fe200078e33ff */
[-C--:B------:R-:W-:Y:S01]  /*1360*/  IMAD R9, R93, R33.reuse, R8 ;  /* 0x000000215d097224 */ /* 0x080fe200078e0208 */
[----:B------:R-:W-:Y:S01]  /*1370*/  @P3 IADD3 R10, R13, R10, RZ ;  /* 0x0000000a0d0a3210 */ /* 0x000fe20007ffe0ff */
[----:B------:R-:W-:Y:S01]  /*1380*/  IMAD.WIDE.U32 R16, R92, R33, R16 ;  /* 0x000000215c107225 */ /* 0x000fe200078e0010 */
[----:B------:R-:W-:-:S04]  /*1390*/  SHF.R.S32.HI R21, RZ, 0x1f, R14 ;  /* 0x0000001fff157819 */ /* 0x000fc8000001140e */
[----:B------:R-:W-:Y:S01]  /*13a0*/  IADD3 R17, R17, R9, RZ ;  /* 0x0000000911117210 */ /* 0x000fe20007ffe0ff */
[----:B--2---:R-:W-:Y:S02]  /*13b0*/  IMAD R12, R21, R2, RZ ;  /* 0x00000002150c7224 */ /* 0x004fe400078e02ff */
[----:B-1----:R-:W-:Y:S01]  /*13c0*/  @P3 IMAD.WIDE.U32 R8, R10, R4, RZ ;  /* 0x000000040a083225 */ /* 0x002fe200078e00ff */
[----:B------:R-:W-:-:S03]  /*13d0*/  MOV R4, R14 ;  /* 0x0000000e00047202 */ /* 0x000fc60000000f00 */
[----:B------:R-:W-:Y:S01]  /*13e0*/  IMAD.WIDE.U32 R36, R14, R2, R16 ;  /* 0x000000020e247225 */ /* 0x000fe200078e0010 */
[----:B------:R-:W-:-:S03]  /*13f0*/  @P3 MOV R30, R8 ;  /* 0x00000008001e3202 */ /* 0x000fc60000000f00 */
[----:B------:R-:W-:Y:S02]  /*1400*/  IMAD R3, R14, R3, R12 ;  /* 0x000000030e037224 */ /* 0x000fe400078e020c */
[----:B------:R-:W-:-:S03]  /*1410*/  @P3 IMAD R12, R10, R5, R9 ;  /* 0x000000050a0c3224 */ /* 0x000fc600078e0209 */
        /* <DEDUP_REMOVED lines=15> */
.L_x_4275:
[----:B------:R-:W-:Y:S01]  /*1510*/  SHF.R.S32.HI R19, RZ, 0x1f, R0 ;  /* 0x0000001fff137819 */ /* 0x000fe20000011400 */
[----:B------:R-:W-:Y:S01]  /*1520*/  VIADD R147, R104, 0xffffffff ;  /* 0xffffffff68937836 */ /* 0x000fe20000000000 */
[----:B------:R-:W-:Y:S01]  /*1530*/  ISETP.NE.AND P0, PT, R146, -0x1, PT ;  /* 0xffffffff9200780c */ /* 0x000fe20003f05270 */
[----:B------:R-:W-:Y:S01]  /*1540*/  IMAD.IADD R142, R148, 0x1, -R107 ;  /* 0x00000001948e7824 */ /* 0x000fe200078e0a6b */
[-C--:B-----5:R-:W-:Y:S01]  /*1550*/  LEA.HI R11, R19, R0.reuse, RZ, 0x2 ;  /* 0x00000000130b7211 */ /* 0x0a0fe200078f10ff */
[----:B------:R-:W-:Y:S01]  /*1560*/  IMAD.SHL.U32 R5, R147, 0x80, RZ ;  /* 0x0000008093057824 */ /* 0x000fe200078e00ff */
[----:B------:R-:W-:Y:S01]  /*1570*/  LEA.HI R15, R19, R0, RZ, 0x3 ;  /* 0x00000000130f7211 */ /* 0x000fe200078f18ff */
[----:B------:R-:W-:Y:S01]  /*1580*/  ULDC.64 UR4, c[0x0][0x258] ;  /* 0x0000960000047ab9 */ /* 0x000fe20000000a00 */
[----:B------:R-:W-:Y:S01]  /*1590*/  SHF.R.S32.HI R22, RZ, 0x2, R11 ;  /* 0x00000002ff167819 */ /* 0x000fe2000001140b */
[----:B------:R-:W-:Y:S01]  /*15a0*/  IMAD.IADD R16, R6, 0x1, -R5 ;  /* 0x0000000106107824 */ /* 0x000fe200078e0a05 */
[----:B------:R-:W-:Y:S01]  /*15b0*/  LOP3.LUT R13, R11, 0xfffffffc, RZ, 0xc0, !PT ;  /* 0xfffffffc0b0d7812 */ /* 0x000fe200078ec0ff */
[----:B------:R-:W-:Y:S01]  /*15c0*/  ULDC.64 UR6, c[0x0][0x268] ;  /* 0x00009a0000067ab9 */ /* 0x000fe20000000a00 */
[C---:B------:R-:W-:Y:S01]  /*15d0*/  ISETP.GE.AND P1, PT, R22.reuse, R142, PT ;  /* 0x0000008e1600720c */ /* 0x040fe20003f26270 */
[C---:B------:R-:W-:Y:S01]  /*15e0*/  VIADD R17, R22.reuse, 0x20 ;  /* 0x0000002016117836 */ /* 0x040fe20000000000 */
[----:B------:R-:W-:Y:S01]  /*15f0*/  ISETP.GE.AND P4, PT, R22, R16, PT ;  /* 0x000000101600720c */ /* 0x000fe20003f86270 */
[----:B------:R-:W1:Y:S01]  /*1600*/  @!P0 LDC.64 R2, c[0x0][0x228] ;  /* 0x00008a00ff028b82 */ /* 0x000e620000000a00 */
[----:B------:R-:W-:Y:S01]  /*1610*/  @!P0 SHF.R.S32.HI R35, RZ, 0x1f, R31 ;  /* 0x0000001fff238819 */ /* 0x000fe2000001141f */
[----:B------:R-:W-:Y:S01]  /*1620*/  IMAD.IADD R150, R0, 0x1, -R13 ;  /* 0x0000000100967824 */ /* 0x000fe200078e0a0d */
[----:B------:R-:W-:Y:S01]  /*1630*/  ISETP.GE.AND P5, PT, R17, R142, PT ;  /* 0x0000008e1100720c */ /* 0x000fe20003fa6270 */
[----:B------:R-:W-:Y:S01]  /*1640*/  IMAD R21, R21, UR6, RZ ;  /* 0x0000000615157c24 */ /* 0x000fe2000f8e02ff */
[----:B------:R-:W-:Y:S01]  /*1650*/  SHF.R.S32.HI R14, RZ, 0x3, R15 ;  /* 0x00000003ff0e7819 */ /* 0x000fe2000001140f */
[----:B------:R-:W-:Y:S01]  /*1660*/  IMAD.SHL.U32 R150, R150, 0x8, RZ ;  /* 0x0000000896967824 */ /* 0x000fe200078e00ff */
[----:B------:R-:W-:Y:S01]  /*1670*/  SHF.R.S32.HI R23, RZ, 0x1f, R22 ;  /* 0x0000001fff177819 */ /* 0x000fe20000011416 */
[----:B------:R-:W2:Y:S01]  /*1680*/  @P0 LDC.64 R8, c[0x0][0x240] ;  /* 0x00009000ff080b82 */ /* 0x000ea20000000a00 */
[----:B------:R-:W-:-:S02]  /*1690*/  LEA.HI R94, R19, R0, RZ, 0x5 ;  /* 0x00000000135e7211 */ /* 0x000fc400078f28ff */
[C---:B------:R-:W-:Y:S01]  /*16a0*/  IADD3 R30, P2, R150.reuse, R30, RZ ;  /* 0x0000001e961e7210 */ /* 0x040fe20007f5e0ff */
[----:B------:R-:W3:Y:S01]  /*16b0*/  @!P4 S2R R27, SR_CgaCtaId ;  /* 0x00000000001bc919 */ /* 0x000ee20000008800 */
[----:B------:R-:W-:Y:S01]  /*16c0*/  IADD3 R36, P3, R150, R36, RZ ;  /* 0x0000002496247210 */ /* 0x000fe20007f7e0ff */
[----:B------:R-:W-:Y:S01]  /*16d0*/  IMAD.WIDE R42, R43, 0x40, R22 ;  /* 0x000000402b2a7825 */ /* 0x000fe200078e0216 */
[----:B------:R-:W-:Y:S01]  /*16e0*/  SHF.R.S32.HI R108, RZ, 0x5, R94 ;  /* 0x00000005ff6c7819 */ /* 0x000fe2000001145e */
[----:B------:R-:W4:Y:S01]  /*16f0*/  @!P5 S2R R29, SR_CgaCtaId ;  /* 0x00000000001dd919 */ /* 0x000f220000008800 */
[----:B------:R-:W-:Y:S01]  /*1700*/  LOP3.LUT R15, R15, 0xfffffff8, RZ, 0xc0, !PT ;  /* 0xfffffff80f0f7812 */ /* 0x000fe200078ec0ff */
[----:B------:R-:W-:Y:S01]  /*1710*/  IMAD R98, R23, R92, RZ ;  /* 0x0000005c17627224 */ /* 0x000fe200078e02ff */
[----:B------:R-:W4:Y:S01]  /*1720*/  LDC.64 R96, c[0x0][0x250] ;  /* 0x00009400ff607b82 */ /* 0x000f220000000a00 */
[----:B------:R-:W-:Y:S02]  /*1730*/  IMAD R107, R108, 0x10, R107 ;  /* 0x000000106c6b7824 */ /* 0x000fe400078e026b */
[----:B------:R-:W-:-:S02]  /*1740*/  IMAD R98, R22, R93, R98 ;  /* 0x0000005d16627224 */ /* 0x000fc400078e0262 */
[-C--:B-1----:R-:W-:Y:S02]  /*1750*/  @!P0 IMAD R18, R35, R2.reuse, RZ ;  /* 0x0000000223128224 */ /* 0x082fe400078e02ff */
[----:B------:R-:W-:Y:S02]  /*1760*/  IMAD.SHL.U32 R35, R14, 0x40, RZ ;  /* 0x000000400e237824 */ /* 0x000fe400078e00ff */
[----:B------:R-:W-:Y:S01]  /*1770*/  @!P0 IMAD.WIDE.U32 R44, R31, R2, RZ ;  /* 0x000000021f2c8225 */ /* 0x000fe200078e00ff */
[----:B------:R-:W-:Y:S02]  /*1780*/  @!P4 MOV R2, 0x400 ;  /* 0x000004000002c802 */ /* 0x000fe40000000f00 */
[----:B------:R-:W-:Y:S01]  /*1790*/  LOP3.LUT R35, R35, 0xc0, RZ, 0xc0, !PT ;  /* 0x000000c023237812 */ /* 0x000fe200078ec0ff */
[----:B--2---:R-:W-:-:S03]  /*17a0*/  @P0 IMAD.WIDE.U32 R40, R146, R8, RZ ;  /* 0x0000000892280225 */ /* 0x004fc600078e00ff */
[----:B------:R-:W-:Y:S01]  /*17b0*/  SHF.R.U32.HI R20, RZ, 0x3, R35 ;  /* 0x00000003ff147819 */ /* 0x000fe20000011623 */
[----:B------:R-:W-:Y:S01]  /*17c0*/  @!P0 IMAD R13, R31, R3, R18 ;  /* 0x000000031f0d8224 */ /* 0x000fe200078e0212 */
[----:B------:R-:W-:Y:S01]  /*17d0*/  LOP3.LUT R31, R35, 0x18, R150, 0xf8, !PT ;  /* 0x00000018231f7812 */ /* 0x000fe200078ef896 */
[----:B------:R-:W-:Y:S01]  /*17e0*/  @P0 IMAD R3, R146, R9, R41 ;  /* 0x0000000992030224 */ /* 0x000fe200078e0229 */
[----:B------:R-:W-:Y:S01]  /*17f0*/  SHF.R.S32.HI R41, RZ, 0x1f, R38 ;  /* 0x0000001fff297819 */ /* 0x000fe20000011426 */
[----:B------:R-:W-:Y:S01]  /*1800*/  @P0 IMAD.MOV.U32 R34, RZ, RZ, R40 ;  /* 0x000000ffff220224 */ /* 0x000fe200078e0028 */
[----:B------:R-:W1:Y:S01]  /*1810*/  @!P1 LDC.64 R8, c[0x0][0x240] ;  /* 0x00009000ff089b82 */ /* 0x000e620000000a00 */
[----:B------:R-:W-:Y:S01]  /*1820*/  @!P0 IMAD.MOV.U32 R34, RZ, RZ, R44 ;  /* 0x000000ffff228224 */ /* 0x000fe200078e002c */
[----:B------:R-:W-:Y:S01]  /*1830*/  LOP3.LUT R20, R31, R20, RZ, 0x3c, !PT ;  /* 0x000000141f147212 */ /* 0x000fe200078e3cff */
[----:B------:R-:W-:Y:S01]  /*1840*/  @!P0 IMAD.IADD R3, R45, 0x1, R13 ;  /* 0x000000012d038824 */ /* 0x000fe200078e020d */
[----:B------:R-:W-:Y:S01]  /*1850*/  SHF.R.S32.HI R13, RZ, 0x1f, R150 ;  /* 0x0000001fff0d7819 */ /* 0x000fe20000011496 */
[----:B------:R-:W-:Y:S01]  /*1860*/  IMAD R41, R41, UR4, RZ ;  /* 0x0000000429297c24 */ /* 0x000fe2000f8e02ff */
[----:B------:R-:W-:Y:S01]  /*1870*/  IADD3 R34, P0, R150, R34, RZ ;  /* 0x0000002296227210 */ /* 0x000fe20007f1e0ff */
[----:B------:R-:W-:Y:S01]  /*1880*/  IMAD.SHL.U32 R14, R14, 0x8, RZ ;  /* 0x000000080e0e7824 */ /* 0x000fe200078e00ff */
[----:B---3--:R-:W-:Y:S01]  /*1890*/  @!P4 LEA R27, R27, R2, 0x18 ;  /* 0x000000021b1bc211 */ /* 0x008fe200078ec0ff */
[----:B------:R-:W-:Y:S01]  /*18a0*/  IMAD.X R31, R13, 0x1, R12, P2 ;  /* 0x000000010d1f7824 */ /* 0x000fe200010e060c */
[----:B------:R-:W-:Y:S01]  /*18b0*/  ISETP.GE.AND P2, PT, R17, R16, PT ;  /* 0x000000101100720c */ /* 0x000fe20003f46270 */
[C---:B------:R-:W-:Y:S01]  /*18c0*/  IMAD.X R37, R13.reuse, 0x1, R10, P3 ;  /* 0x000000010d257824 */ /* 0x040fe200018e060a */
[----:B------:R-:W-:Y:S01]  /*18d0*/  @!P5 MOV R10, 0x400 ;  /* 0x00000400000ad802 */ /* 0x000fe20000000f00 */
[----:B------:R-:W-:Y:S01]  /*18e0*/  IMAD.X R35, R13, 0x1, R3, P0 ;  /* 0x000000010d237824 */ /* 0x000fe200000e0603 */
[----:B------:R-:W-:Y:S01]  /*18f0*/  @!P5 IADD3 R18, P0, R42, 0x20, RZ ;  /* 0x000000202a12d810 */ /* 0x000fe20007f1e0ff */
[----:B------:R-:W2:Y:S01]  /*1900*/  @!P1 LDC.64 R12, c[0x0][0x210] ;  /* 0x00008400ff0c9b82 */ /* 0x000ea20000000a00 */
[----:B----4-:R-:W-:Y:S01]  /*1910*/  @!P5 LEA R29, R29, R10, 0x18 ;  /* 0x0000000a1d1dd211 */ /* 0x010fe200078ec0ff */
[C---:B------:R-:W-:Y:S01]  /*1920*/  IMAD R41, R38.reuse, UR5, R41 ;  /* 0x0000000526297c24 */ /* 0x040fe2000f8e0229 */
[----:B------:R-:W-:Y:S01]  /*1930*/  LEA.HI R10, R11, R22, RZ, 0x1 ;  /* 0x000000160b0a7211 */ /* 0x000fe200078f08ff */
[----:B------:R-:W-:Y:S01]  /*1940*/  IMAD.WIDE.U32 R38, R38, UR4, R34 ;  /* 0x0000000426267c25 */ /* 0x000fe2000f8e0022 */
[----:B------:R-:W-:-:S03]  /*1950*/  UMOV UR5, 0x400 ;  /* 0x0000040000057882 */ /* 0x000fc60000000000 */
[----:B------:R-:W3:Y:S01]  /*1960*/  @!P5 LDC.64 R2, c[0x0][0x240] ;  /* 0x00009000ff02db82 */ /* 0x000ee20000000a00 */
[----:B------:R-:W-:Y:S01]  /*1970*/  IMAD.IADD R41, R39, 0x1, R41 ;  /* 0x0000000127297824 */ /* 0x000fe200078e0229 */
[----:B------:R-:W-:Y:S01]  /*1980*/  LOP3.LUT R39, R10, 0x7fffffe, RZ, 0xc0, !PT ;  /* 0x07fffffe0a277812 */ /* 0x000fe200078ec0ff */
[-C--:B-1----:R-:W-:Y:S02]  /*1990*/  @!P1 IMAD R24, R43, R8.reuse, RZ ;  /* 0x000000082b189224 */ /* 0x082fe400078e02ff */
[----:B------:R-:W-:Y:S02]  /*19a0*/  @!P1 IMAD.MOV.U32 R40, RZ, RZ, R38 ;  /* 0x000000ffff289224 */ /* 0x000fe400078e0026 */
[C---:B------:R-:W-:Y:S01]  /*19b0*/  @!P1 IMAD R24, R42.reuse, R9, R24 ;  /* 0x000000092a189224 */ /* 0x040fe200078e0218 */
[----:B------:R-:W1:Y:S01]  /*19c0*/  @!P5 LDC.64 R10, c[0x0][0x210] ;  /* 0x00008400ff0adb82 */ /* 0x000e620000000a00 */
[----:B------:R-:W-:Y:S02]  /*19d0*/  @!P5 IMAD.X R35, RZ, RZ, R43, P0 ;  /* 0x000000ffff23d224 */ /* 0x000fe400000e062b */
[----:B------:R-:W-:-:S04]  /*19e0*/  @!P1 IMAD.WIDE.U32 R42, R42, R8, R40 ;  /* 0x000000082a2a9225 */ /* 0x000fc800078e0028 */
[----:B------:R-:W-:Y:S01]  /*19f0*/  IMAD.IADD R39, R22, 0x1, -R39 ;  /* 0x0000000116277824 */ /* 0x000fe200078e0a27 */
[----:B------:R-:W4:Y:S01]  /*1a00*/  S2UR UR4, SR_CgaCtaId ;  /* 0x00000000000479c3 */ /* 0x000f220000008800 */
[----:B------:R-:W-:Y:S01]  /*1a10*/  @!P1 IMAD.IADD R24, R43, 0x1, R24 ;  /* 0x000000012b189824 */ /* 0x000fe200078e0218 */
[----:B--2---:R-:W-:Y:S01]  /*1a20*/  @!P1 LEA R34, P0, R42, R12, 0x1 ;  /* 0x0000000c2a229211 */ /* 0x004fe200078008ff */
[----:B------:R-:W-:Y:S02]  /*1a30*/  IMAD R39, R108, 0x8, R39 ;  /* 0x000000086c277824 */ /* 0x000fe400078e0227 */
[----:B------:R-:W-:-:S03]  /*1a40*/  IMAD.WIDE.U32 R36, R22, R92, R36 ;  /* 0x0000005c16247225 */ /* 0x000fc600078e0024 */
[----:B------:R-:W2:Y:S01]  /*1a50*/  @!P4 LDC.64 R8, c[0x0][0x218] ;  /* 0x00008600ff08cb82 */ /* 0x000ea20000000a00 */
[-C--:B---3--:R-:W-:Y:S01]  /*1a60*/  @!P5 IMAD R26, R35, R2.reuse, RZ ;  /* 0x00000002231ad224 */ /* 0x088fe200078e02ff */
[----:B------:R-:W-:Y:S01]  /*1a70*/  @!P1 LEA.HI.X R35, R42, R13, R24, 0x1, P0 ;  /* 0x0000000d2a239211 */ /* 0x000fe200000f0c18 */
[----:B------:R-:W-:Y:S01]  /*1a80*/  IMAD.U32 R12, R39, 0x20, R20 ;  /* 0x00000020270c7824 */ /* 0x000fe200078e0014 */
[C---:B------:R-:W-:Y:S01]  /*1a90*/  IADD3 R13, P0, R22.reuse, R33, RZ ;  /* 0x00000021160d7210 */ /* 0x040fe20007f1e0ff */
[----:B------:R-:W-:Y:S01]  /*1aa0*/  @!P5 IMAD.MOV.U32 R39, RZ, RZ, R41 ;  /* 0x000000ffff27d224 */ /* 0x000fe200078e0029 */
[----:B------:R-:W-:Y:S01]  /*1ab0*/  @!P2 MOV R41, 0x400 ;  /* 0x000004000029a802 */ /* 0x000fe20000000f00 */
[----:B------:R-:W-:Y:S02]  /*1ac0*/  VIADD R33, R22, 0x40 ;  /* 0x0000004016217836 */ /* 0x000fe40000000000 */
[C---:B------:R-:W-:Y:S02]  /*1ad0*/  @!P5 IMAD R20, R18.reuse, R3, R26 ;  /* 0x000000031214d224 */ /* 0x040fe400078e021a */
[----:B------:R-:W-:-:S02]  /*1ae0*/  @!P5 IMAD.WIDE.U32 R38, R18, R2, R38 ;  /* 0x000000021226d225 */ /* 0x000fc400078e0026 */
[----:B------:R-:W3:Y:S01]  /*1af0*/  @!P2 LDC.64 R2, c[0x0][0x218] ;  /* 0x00008600ff02ab82 */ /* 0x000ee20000000a00 */
[----:B------:R-:W3:Y:S01]  /*1b00*/  @!P2 S2R R18, SR_CgaCtaId ;  /* 0x000000000012a919 */ /* 0x000ee20000008800 */
[----:B------:R-:W-:Y:S01]  /*1b10*/  IMAD.X R25, R23, 0x1, R25, P0 ;  /* 0x0000000117197824 */ /* 0x000fe200000e0619 */
[----:B------:R-:W-:Y:S01]  /*1b20*/  ISETP.GE.AND P0, PT, R33, R16, PT ;  /* 0x000000102100720c */ /* 0x000fe20003f06270 */
[----:B------:R-:W-:Y:S01]  /*1b30*/  @!P5 IMAD.IADD R20, R39, 0x1, R20 ;  /* 0x000000012714d824 */ /* 0x000fe200078e0214 */
[C---:B-1----:R-:W-:Y:S01]  /*1b40*/  @!P5 LEA R10, P3, R38.reuse, R10, 0x1 ;  /* 0x0000000a260ad211 */ /* 0x042fe200078608ff */
[----:B------:R-:W-:Y:S01]  /*1b50*/  IMAD.MOV.U32 R99, RZ, RZ, R36 ;  /* 0x000000ffff637224 */ /* 0x000fe200078e0024 */
[----:B----4-:R-:W-:Y:S01]  /*1b60*/  ULEA UR4, UR4, UR5, 0x18 ;  /* 0x0000000504047291 */ /* 0x010fe2000f8ec03f */
[----:B------:R-:W-:Y:S01]  /*1b70*/  IMAD.IADD R98, R37, 0x1, R98 ;  /* 0x0000000125627824 */ /* 0x000fe200078e0262 */
[----:B------:R-:W-:Y:S01]  /*1b80*/  @!P5 LEA.HI.X R11, R38, R11, R20, 0x1, P3 ;  /* 0x0000000b260bd211 */ /* 0x000fe200018f0c14 */
[----:B------:R-:W-:Y:S01]  /*1b90*/  @!P5 IMAD R29, R12, 0x2, R29 ;  /* 0x000000020c1dd824 */ /* 0x000fe200078e021d */
[C---:B--2---:R-:W-:Y:S01]  /*1ba0*/  @!P4 LEA R36, P3, R99.reuse, R8, 0x1 ;  /* 0x000000086324c211 */ /* 0x044fe200078608ff */
[----:B------:R-:W-:Y:S01]  /*1bb0*/  VIADD R23, R22, 0x60 ;  /* 0x0000006016177836 */ /* 0x000fe20000000000 */
[----:B------:R-:W-:Y:S01]  /*1bc0*/  LEA R149, R12, UR4, 0x1 ;  /* 0x000000040c957c11 */ /* 0x000fe2000f8e08ff */
[----:B------:R-:W-:Y:S01]  /*1bd0*/  IMAD.WIDE.U32 R42, R92, 0x40, RZ ;  /* 0x000000405c2a7825 */ /* 0x000fe200078e00ff */
[----:B------:R-:W-:-:S02]  /*1be0*/  @!P4 LEA.HI.X R37, R99, R9, R98, 0x1, P3 ;  /* 0x000000096325c211 */ /* 0x000fc400018f0c62 */
[----:B------:R-:W1:Y:S01]  /*1bf0*/  @!P0 LDC.64 R8, c[0x0][0x218] ;  /* 0x00008600ff088b82 */ /* 0x000e620000000a00 */
[----:B------:R-:W-:Y:S01]  /*1c00*/  @!PT LDS RZ, [RZ] ;  /* 0x00000000fffff984 */ /* 0x000fe20000000800 */
[----:B------:R-:W-:Y:S01]  /*1c10*/  @!PT LDS RZ, [RZ] ;  /* 0x00000000fffff984 */ /* 0x000fe20000000800 */
[----:B------:R-:W-:Y:S01]  /*1c20*/  @!PT LDS RZ, [RZ] ;  /* 0x00000000fffff984 */ /* 0x000fe20000000800 */
[----:B------:R2:W-:Y:S01]  /*1c30*/  @!P1 LDGSTS.E.BYPASS.LTC128B.128 [R149], desc[UR8][R34.64] ;  /* 0x0000000022959fae */ /* 0x0005e2000b901d48 */
[----:B------:R-:W-:Y:S01]  /*1c40*/  @!P2 LEA R39, P1, R92, R99, 0x5 ;  /* 0x000000635c27a211 */ /* 0x000fe200078228ff */
[----:B------:R-:W-:Y:S01]  /*1c50*/  @!P4 IMAD R27, R12, 0x2, R27 ;  /* 0x000000020c1bc824 */ /* 0x000fe200078e021b */
[----:B------:R-:W-:Y:S01]  /*1c60*/  @!P0 MOV R24, 0x400 ;  /* 0x0000040000188802 */ /* 0x000fe20000000f00 */
[----:B------:R4:W-:Y:S01]  /*1c70*/  @!P5 LDGSTS.E.BYPASS.LTC128B.128 [R29+0x800], desc[UR8][R10.64] ;  /* 0x008000000a1ddfae */ /* 0x0009e2000b901d48 */
[----:B------:R-:W-:Y:S01]  /*1c80*/  @!P2 LEA.HI.X R20, R92, R98, R93, 0x5, P1 ;  /* 0x000000625c14a211 */ /* 0x000fe200008f2c5d */
[----:B------:R-:W-:Y:S01]  /*1c90*/  IMAD.WIDE.U32 R30, R4, UR6, R30 ;  /* 0x00000006041e7c25 */ /* 0x000fe2000f8e001e */
[-C--:B------:R-:W-:Y:S01]  /*1ca0*/  ISETP.GE.AND P5, PT, R23, R16.reuse, PT ;  /* 0x000000101700720c */ /* 0x080fe20003fa6270 */
[----:B------:R-:W-:Y:S01]  /*1cb0*/  @!P4 LDGSTS.E.BYPASS.LTC128B.128 [R27+0x1000], desc[UR8][R36.64] ;  /* 0x01000000241bcfae */ /* 0x000fe2000b901d48 */
[----:B------:R-:W-:-:S02]  /*1cc0*/  ISETP.GE.AND P4, PT, R22, R16, PT ;  /* 0x000000101600720c */ /* 0x000fc40003f86270 */
[----:B---3--:R-:W-:-:S05]  /*1cd0*/  @!P2 LEA R41, R18, R41, 0x18 ;  /* 0x000000291229a211 */ /* 0x008fca00078ec0ff */
[----:B------:R-:W-:Y:S01]  /*1ce0*/  @!P2 IMAD R41, R12, 0x2, R41 ;  /* 0x000000020c29a824 */ /* 0x000fe200078e0229 */
[----:B--2---:R-:W-:Y:S02]  /*1cf0*/  @!P2 LEA R34, P3, R39, R2, 0x1 ;  /* 0x000000022722a211 */ /* 0x004fe400078608ff */
[----:B------:R-:W-:Y:S01]  /*1d00*/  @!P0 IADD3 R2, P1, R99, R42, RZ ;  /* 0x0000002a63028210 */ /* 0x000fe20007f3e0ff */
[----:B----4-:R-:W-:Y:S01]  /*1d10*/  IMAD.SHL.U32 R11, R93, 0x40, RZ ;  /* 0x000000405d0b7824 */ /* 0x010fe200078e00ff */
[----:B------:R-:W-:Y:S01]  /*1d20*/  @!P2 LEA.HI.X R35, R39, R3, R20, 0x1, P3 ;  /* 0x000000032723a211 */ /* 0x000fe200018f0c14 */
[----:B------:R-:W2:Y:S01]  /*1d30*/  @!P5 S2R R10, SR_CgaCtaId ;  /* 0x00000000000ad919 */ /* 0x000ea20000008800 */
[----:B------:R-:W-:Y:S01]  /*1d40*/  LEA.HI R3, R19, R0, RZ, 0x4 ;  /* 0x0000000013037211 */ /* 0x000fe200078f20ff */
[----:B------:R-:W-:Y:S01]  /*1d50*/  IMAD.IADD R20, R0, 0x1, -R15 ;  /* 0x0000000100147824 */ /* 0x000fe200078e0a0f */
[----:B------:R-:W-:Y:S01]  /*1d60*/  ISETP.GE.AND P3, PT, R17, R16, PT ;  /* 0x000000101100720c */ /* 0x000fe20003f66270 */
[----:B------:R-:W-:Y:S01]  /*1d70*/  @!P2 LDGSTS.E.BYPASS.LTC128B.128 [R41+0x1800], desc[UR8][R34.64] ;  /* 0x018000002229afae */ /* 0x000fe2000b901d48 */
[----:B------:R-:W-:-:S02]  /*1d80*/  @!P0 IADD3.X R42, R98, R43, R11, P1, !PT ;  /* 0x0000002b622a8210 */ /* 0x000fc40000ffe40b */
[C---:B------:R-:W-:Y:S01]  /*1d90*/  LOP3.LUT R17, R3.reuse, 0xfffffff0, RZ, 0xc0, !PT ;  /* 0xfffffff003117812 */ /* 0x040fe200078ec0ff */
[----:B------:R-:W3:Y:S01]  /*1da0*/  @!P0 S2R R11, SR_CgaCtaId ;  /* 0x00000000000b8919 */ /* 0x000ee20000008800 */
[----:B-1----:R-:W-:Y:S02]  /*1db0*/  @!P0 LEA R18, P1, R2, R8, 0x1 ;  /* 0x0000000802128211 */ /* 0x002fe400078208ff */
[----:B------:R-:W-:Y:S01]  /*1dc0*/  SHF.R.S32.HI R8, RZ, 0x4, R3 ;  /* 0x00000004ff087819 */ /* 0x000fe20000011403 */
[----:B------:R-:W-:Y:S01]  /*1dd0*/  IMAD.IADD R106, R0, 0x1, -R17 ;  /* 0x00000001006a7824 */ /* 0x000fe200078e0a11 */
[----:B------:R-:W-:Y:S02]  /*1de0*/  @!P0 LEA.HI.X R19, R2, R9, R42, 0x1, P1 ;  /* 0x0000000902138211 */ /* 0x000fe400008f0c2a */
[----:B------:R-:W-:Y:S02]  /*1df0*/  LEA.HI R17, R3, R8, RZ, 0x1 ;  /* 0x0000000803117211 */ /* 0x000fe400078f08ff */
[----:B------:R-:W-:-:S02]  /*1e00*/  LEA.HI R2, R106, R106, RZ, 0x1 ;  /* 0x0000006a6a027211 */ /* 0x000fc400078f08ff */
[----:B------:R-:W-:Y:S02]  /*1e10*/  LOP3.LUT R17, R17, 0xfffffffe, RZ, 0xc0, !PT ;  /* 0xfffffffe11117812 */ /* 0x000fe400078ec0ff */
[----:B------:R-:W-:Y:S02]  /*1e20*/  SHF.R.S32.HI R9, RZ, 0x1f, R106 ;  /* 0x0000001fff097819 */ /* 0x000fe4000001146a */
[----:B------:R-:W-:Y:S02]  /*1e30*/  LOP3.LUT R3, R2, 0x7fffffe, RZ, 0xc0, !PT ;  /* 0x07fffffe02037812 */ /* 0x000fe400078ec0ff */
[-C--:B------:R-:W-:Y:S02]  /*1e40*/  ISETP.GE.AND P2, PT, R33, R16.reuse, PT ;  /* 0x000000102100720c */ /* 0x080fe40003f46270 */
[----:B------:R-:W-:Y:S01]  /*1e50*/  ISETP.GE.AND P1, PT, R23, R16, PT ;  /* 0x000000101700720c */ /* 0x000fe20003f26270 */
[----:B------:R-:W-:Y:S01]  /*1e60*/  IMAD.IADD R16, R8, 0x1, -R17 ;  /* 0x0000000108107824 */ /* 0x000fe200078e0a11 */
[----:B------:R-:W-:Y:S01]  /*1e70*/  LEA.HI R9, R9, R106, RZ, 0x3 ;  /* 0x0000006a09097211 */ /* 0x000fe200078f18ff */
[----:B------:R-:W-:Y:S01]  /*1e80*/  IMAD.IADD R106, R106, 0x1, -R3 ;  /* 0x000000016a6a7824 */ /* 0x000fe200078e0a03 */
[--C-:B------:R-:W-:Y:S01]  /*1e90*/  SHF.R.S32.HI R17, RZ, 0x1, R2.reuse ;  /* 0x00000001ff117819 */ /* 0x100fe20000011402 */
[----:B------:R-:W-:Y:S01]  /*1ea0*/  IMAD R8, R4, UR7, R21 ;  /* 0x0000000704087c24 */ /* 0x000fe2000f8e0215 */
[----:B------:R-:W-:Y:S01]  /*1eb0*/  SHF.R.S32.HI R22, RZ, 0x1f, R2 ;  /* 0x0000001fff167819 */ /* 0x000fe20000011402 */
[----:B------:R-:W-:Y:S01]  /*1ec0*/  @!P5 IMAD.MOV.U32 R23, RZ, RZ, R98 ;  /* 0x000000ffff17d224 */ /* 0x000fe200078e0062 */
[----:B------:R-:W1:Y:S01]  /*1ed0*/  @!P5 LDC.64 R2, c[0x0][0x218] ;  /* 0x00008600ff02db82 */ /* 0x000e620000000a00 */
[----:B------:R-:W-:Y:S01]  /*1ee0*/  IMAD.IADD R31, R31, 0x1, R8 ;  /* 0x000000011f1f7824 */ /* 0x000fe200078e0208 */
[----:B------:R-:W-:Y:S01]  /*1ef0*/  LEA.HI R22, R22, R17, RZ, 0x2 ;  /* 0x0000001116167211 */ /* 0x000fe200078f10ff */
[----:B------:R-:W-:Y:S01]  /*1f00*/  ULDC.64 UR6, c[0x0][0x220] ;  /* 0x0000880000067ab9 */ /* 0x000fe20000000a00 */
[----:B------:R-:W-:Y:S01]  /*1f10*/  @!P5 MOV R21, 0x400 ;  /* 0x000004000015d802 */ /* 0x000fe20000000f00 */
[----:B------:R-:W-:Y:S01]  /*1f20*/  IMAD.WIDE.U32 R30, R13, R96, R30 ;  /* 0x000000600d1e7225 */ /* 0x000fe200078e001e */
[----:B------:R-:W-:-:S02]  /*1f30*/  LOP3.LUT R22, R22, 0xfffffffc, RZ, 0xc0, !PT ;  /* 0xfffffffc16167812 */ /* 0x000fc400078ec0ff */
[----:B---3--:R-:W-:Y:S01]  /*1f40*/  @!P0 LEA R15, R11, R24, 0x18 ;  /* 0x000000180b0f8211 */ /* 0x008fe200078ec0ff */
[----:B------:R-:W-:Y:S01]  /*1f50*/  IMAD.SHL.U32 R105, R9, 0x20, RZ ;  /* 0x0000002009697824 */ /* 0x000fe200078e00ff */
[----:B--2---:R-:W-:Y:S01]  /*1f60*/  @!P5 LEA R21, R10, R21, 0x18 ;  /* 0x000000150a15d211 */ /* 0x004fe200078ec0ff */
[----:B------:R-:W-:Y:S01]  /*1f70*/  IMAD.IADD R8, R17, 0x1, -R22 ;  /* 0x0000000111087824 */ /* 0x000fe200078e0a16 */
[----:B------:R-:W-:Y:S01]  /*1f80*/  LEA.HI R4, R20, R20, RZ, 0x1 ;  /* 0x0000001414047211 */ /* 0x000fe200078f08ff */
[----:B------:R-:W-:Y:S01]  /*1f90*/  @!P5 IMAD.MOV.U32 R22, RZ, RZ, R99 ;  /* 0x000000ffff16d224 */ /* 0x000fe200078e0063 */
[----:B------:R-:W-:Y:S01]  /*1fa0*/  LOP3.LUT R105, R105, 0xffffff00, RZ, 0xc0, !PT ;  /* 0xffffff0069697812 */ /* 0x000fe200078ec0ff */
[----:B------:R-:W-:Y:S01]  /*1fb0*/  @!P0 IMAD R15, R12, 0x2, R15 ;  /* 0x000000020c0f8824 */ /* 0x000fe200078e020f */
[----:B------:R-:W-:Y:S01]  /*1fc0*/  LOP3.LUT R11, R4, 0x7fffffe, RZ, 0xc0, !PT ;  /* 0x07fffffe040b7812 */ /* 0x000fe200078ec0ff */
[----:B------:R-:W-:Y:S01]  /*1fd0*/  @!P5 IMAD R10, R93, 0x60, RZ ;  /* 0x000000605d0ad824 */ /* 0x000fe200078e02ff */
[----:B------:R-:W-:Y:S01]  /*1fe0*/  SHF.R.S32.HI R4, RZ, 0x1, R4 ;  /* 0x00000001ff047819 */ /* 0x000fe20000011404 */
[----:B------:R-:W-:Y:S01]  /*1ff0*/  @!P5 IMAD.WIDE.U32 R22, R92, 0x60, R22 ;  /* 0x000000605c16d825 */ /* 0x000fe200078e0016 */
[----:B------:R2:W-:Y:S03]  /*2000*/  @!P0 LDGSTS.E.BYPASS.LTC128B.128 [R15+0x2000], desc[UR8][R18.64] ;  /* 0x02000000120f8fae */ /* 0x0005e6000b901d48 */
[----:B------:R-:W-:Y:S01]  /*2010*/  @!P5 IMAD.IADD R10, R23, 0x1, R10 ;  /* 0x00000001170ad824 */ /* 0x000fe200078e020a */
[----:B-1----:R-:W-:Y:S01]  /*2020*/  @!P5 LEA R2, P0, R22, R2, 0x1 ;  /* 0x000000021602d211 */ /* 0x002fe200078008ff */
[----:B------:R-:W-:-:S02]  /*2030*/  @!P5 IMAD R21, R12, 0x2, R21 ;  /* 0x000000020c15d824 */ /* 0x000fc400078e0215 */
[----:B------:R-:W-:Y:S01]  /*2040*/  IMAD.IADD R11, R20, 0x1, -R11 ;  /* 0x00000001140b7824 */ /* 0x000fe200078e0a0b */
[----:B------:R-:W-:Y:S01]  /*2050*/  @!P5 LEA.HI.X R3, R22, R3, R10, 0x1, P0 ;  /* 0x000000031603d211 */ /* 0x000fe200000f0c0a */
[----:B------:R-:W-:Y:S01]  /*2060*/  IMAD R20, R25, R96, RZ ;  /* 0x0000006019147224 */ /* 0x000fe200078e02ff */
[----:B------:R-:W-:Y:S01]  /*2070*/  LEA R144, P0, R30, UR6, 0x1 ;  /* 0x000000061e907c11 */ /* 0x000fe2000f8008ff */
[----:B------:R-:W-:Y:S01]  /*2080*/  IMAD.SHL.U32 R12, R4, 0x40, RZ ;  /* 0x00000040040c7824 */ /* 0x000fe200078e00ff */
[----:B------:R-:W-:Y:S01]  /*2090*/  SHF.L.U64.HI R10, R96, 0x5, R97 ;  /* 0x00000005600a7819 */ /* 0x000fe20000010261 */
[----:B------:R1:W-:Y:S01]  /*20a0*/  @!P5 LDGSTS.E.BYPASS.LTC128B.128 [R21+0x2800], desc[UR8][R2.64] ;  /* 0x028000000215dfae */ /* 0x0003e2000b901d48 */
[----:B------:R-:W-:Y:S02]  /*20b0*/  IMAD R20, R13, R97, R20 ;  /* 0x000000610d147224 */ /* 0x000fe400078e0214 */
[----:B------:R-:W-:Y:S01]  /*20c0*/  LOP3.LUT R17, R12, 0xc0, RZ, 0xc0, !PT ;  /* 0x000000c00c117812 */ /* 0x000fe200078ec0ff */
[----:B------:R-:W0:Y:S01]  /*20d0*/  LDGDEPBAR ;  /* 0x00000000000079af */ /* 0x000e220000000000 */
[----:B------:R-:W-:-:S02]  /*20e0*/  IMAD.IADD R143, R31, 0x1, R20 ;  /* 0x000000011f8f7824 */ /* 0x000fc400078e0214 */
[C---:B------:R-:W-:Y:S01]  /*20f0*/  IMAD R12, R16.reuse, 0x8, R11 ;  /* 0x00000008100c7824 */ /* 0x040fe200078e020b */
[----:B------:R-:W-:Y:S01]  /*2100*/  LOP3.LUT R14, R17, 0x8, R14, 0xf8, !PT ;  /* 0x00000008110e7812 */ /* 0x000fe200078ef80e */
[----:B------:R-:W-:Y:S01]  /*2110*/  IMAD.SHL.U32 R16, R16, 0x8, RZ ;  /* 0x0000000810107824 */ /* 0x000fe200078e00ff */
[----:B------:R-:W-:Y:S01]  /*2120*/  SHF.R.U32.HI R139, RZ, 0x3, R17 ;  /* 0x00000003ff8b7819 */ /* 0x000fe20000011611 */
[----:B------:R-:W-:Y:S01]  /*2130*/  IMAD.SHL.U32 R13, R96, 0x20, RZ ;  /* 0x00000020600d7824 */ /* 0x000fe200078e00ff */
[----:B------:R-:W-:Y:S01]  /*2140*/  LEA.HI.X R143, R30, UR7, R143, 0x1, P0 ;  /* 0x000000071e8f7c11 */ /* 0x000fe200080f0c8f */
[----:B--2---:R-:W-:Y:S01]  /*2150*/  IMAD.SHL.U32 R15, R8, 0x40, RZ ;  /* 0x00000040080f7824 */ /* 0x004fe200078e00ff */
[----:B------:R-:W-:Y:S01]  /*2160*/  LOP3.LUT R139, R14, R139, RZ, 0x3c, !PT ;  /* 0x0000008b0e8b7212 */ /* 0x000fe200078e3cff */
[----:B------:R-:W-:Y:S02]  /*2170*/  @!P1 IMAD R14, R97, 0xc0, RZ ;  /* 0x000000c0610e9824 */ /* 0x000fe400078e02ff */
[----:B------:R-:W-:Y:S01]  /*2180*/  @!P1 IMAD.MOV.U32 R145, RZ, RZ, R143 ;  /* 0x000000ffff919224 */ /* 0x000fe200078e008f */
[----:B------:R-:W-:Y:S01]  /*2190*/  LOP3.LUT R9, R15, 0xc0, RZ, 0xc0, !PT ;  /* 0x000000c00f097812 */ /* 0x000fe200078ec0ff */
[----:B------:R-:W-:-:S02]  /*21a0*/  IMAD.U32 R139, R12, 0x20, R139 ;  /* 0x000000200c8b7824 */ /* 0x000fc400078e008b */
[----:B------:R-:W-:-:S03]  /*21b0*/  @!P1 IMAD.WIDE.U32 R18, R96, 0xc0, R144 ;  /* 0x000000c060129825 */ /* 0x000fc600078e0090 */
[----:B------:R-:W-:Y:S01]  /*21c0*/  LEA R139, R139, UR4, 0x1 ;  /* 0x000000048b8b7c11 */ /* 0x000fe2000f8e08ff */
[----:B------:R-:W-:Y:S01]  /*21d0*/  @!P4 IMAD.MOV.U32 R145, RZ, RZ, R143 ;  /* 0x000000ffff91c224 */ /* 0x000fe200078e008f */
[----:B-1----:R-:W-:Y:S01]  /*21e0*/  LOP3.LUT R2, R9, 0x8, R16, 0xf8, !PT ;  /* 0x0000000809027812 */ /* 0x002fe200078ef810 */
[----:B------:R-:W-:-:S04]  /*21f0*/  DEPBAR.LE SB0, 0x0 ;  /* 0x000080000000791a */ /* 0x000fc80000000000 */
[----:B------:R-:W-:Y:S01]  /*2200*/  BAR.SYNC.DEFER_BLOCKING 0x0 ;  /* 0x0000000000007b1d */ /* 0x000fe20000010000 */
[----:B------:R-:W-:Y:S01]  /*2210*/  SHF.R.U32.HI R3, RZ, 0x3, R9 ;  /* 0x00000003ff037819 */ /* 0x000fe20000011609 */
[----:B------:R-:W-:Y:S01]  /*2220*/  IMAD R9, R108, 0x200, R105 ;  /* 0x000002006c097824 */ /* 0x000fe200078e0269 */
[-C--:B------:R-:W-:Y:S01]  /*2230*/  @!P3 LEA R16, P0, R13, R144.reuse, 0x1 ;  /* 0x000000900d10b211 */ /* 0x080fe200078008ff */
[----:B------:R-:W-:Y:S01]  /*2240*/  @!P1 IMAD.IADD R11, R19, 0x1, R14 ;  /* 0x00000001130b9824 */ /* 0x000fe200078e020e */
[----:B------:R-:W-:Y:S01]  /*2250*/  LOP3.LUT R3, R2, R3, RZ, 0x3c, !PT ;  /* 0x0000000302037212 */ /* 0x000fe200078e3cff */
[----:B------:R-:W-:Y:S01]  /*2260*/  IMAD R2, R106, 0x20, R9 ;  /* 0x000000206a027824 */ /* 0x000fe200078e0209 */
[----:B------:R-:W-:Y:S01]  /*2270*/  @!P3 LEA.HI.X R17, R13, R143, R10, 0x1, P0 ;  /* 0x0000008f0d11b211 */ /* 0x000fe200000f0c0a */
[----:B------:R-:W-:Y:S01]  /*2280*/  @!P1 IMAD.MOV.U32 R10, RZ, RZ, R18 ;  /* 0x000000ffff0a9224 */ /* 0x000fe200078e0012 */
[----:B------:R-:W-:Y:S01]  /*2290*/  @!P2 LEA R12, P0, R96, R144, 0x7 ;  /* 0x00000090600ca211 */ /* 0x000fe200078038ff */
[----:B------:R-:W-:-:S02]  /*22a0*/  IMAD.IADD R141, R3, 0x1, R2 ;  /* 0x00000001038d7824 */ /* 0x000fc400078e0202 */
[----:B------:R-:W-:Y:S01]  /*22b0*/  IMAD.MOV.U32 R2, RZ, RZ, 0x10 ;  /* 0x00000010ff027424 */ /* 0x000fe200078e00ff */
[----:B------:R-:W-:Y:S01]  /*22c0*/  @!P2 LEA.HI.X R13, R96, R143, R97, 0x7, P0 ;  /* 0x0000008f600da211 */ /* 0x000fe200000f3c61 */
[----:B------:R-:W-:Y:S01]  /*22d0*/  IMAD R106, R106, 0x20, R105 ;  /* 0x000000206a6a7824 */ /* 0x000fe200078e0269 */
[----:B------:R-:W-:Y:S02]  /*22e0*/  LEA R141, R141, UR4, 0x1 ;  /* 0x000000048d8d7c11 */ /* 0x000fe4000f8e08ff */
[----:B------:R-:W-:Y:S01]  /*22f0*/  LOP3.LUT P0, RZ, R4, 0x2, RZ, 0xc0, !PT ;  /* 0x0000000204ff7812 */ /* 0x000fe2000780c0ff */
[----:B------:R-:W-:Y:S01]  /*2300*/  IMAD.IADD R3, R3, 0x1, R106 ;  /* 0x0000000103037824 */ /* 0x000fe200078e026a */
[----:B------:R-:W-:Y:S04]  /*2310*/  @P4 STS [R149+0x3000], RZ ;  /* 0x003000ff95004388 */ /* 0x000fe80000000800 */
[----:B------:R-:W-:Y:S04]  /*2320*/  @P4 STS [R149+0x3004], RZ ;  /* 0x003004ff95004388 */ /* 0x000fe80000000800 */
[----:B------:R-:W-:Y:S04]  /*2330*/  @P4 STS.64 [R149+0x3008], RZ ;  /* 0x003008ff95004388 */ /* 0x000fe80000000a00 */
        /* <DEDUP_REMOVED lines=21> */
[C---:B------:R-:W-:Y:S02]  /*2490*/  SEL R4, R2.reuse, 0xfffffff0, !P1 ;  /* 0xfffffff002047807 */ /* 0x040fe40004800000 */
[----:B------:R-:W-:Y:S01]  /*24a0*/  SEL R2, R2, 0xfffffff0, !P0 ;  /* 0xfffffff002027807 */ /* 0x000fe20004000000 */
[----:B------:R-:W3:Y:S01]  /*24b0*/  LDSM.16.M88.4 R40, [R139+0x1000] ;  /* 0x001000008b28783b */ /* 0x000ee20000000200 */
[----:B------:R-:W-:Y:S01]  /*24c0*/  ISETP.GT.AND P1, PT, R104, 0x1, PT ;  /* 0x000000016800780c */ /* 0x000fe20003f24270 */
[----:B------:R-:W-:Y:S02]  /*24d0*/  IMAD R140, R4, 0x2, R141 ;  /* 0x00000002048c7824 */ /* 0x000fe400078e028d */
[----:B------:R-:W4:Y:S01]  /*24e0*/  LDSM.16.M88.4 R32, [R139+0x1400] ;  /* 0x001400008b20783b */ /* 0x000f220000000200 */
[----:B------:R-:W-:-:S03]  /*24f0*/  IMAD R95, R2, 0x2, R139 ;  /* 0x00000002025f7824 */ /* 0x000fc600078e028b */
[----:B------:R-:W-:Y:S04]  /*2500*/  LDSM.16.M88.4 R52, [R140] ;  /* 0x000000008c34783b */ /* 0x000fe80000000200 */
[----:B------:R-:W4:Y:S04]  /*2510*/  LDSM.16.M88.4 R84, [R95+0x1000] ;  /* 0x001000005f54783b */ /* 0x000f280000000200 */
[----:B------:R-:W4:Y:S04]  /*2520*/  LDSM.16.M88.4 R24, [R139+0x1800] ;  /* 0x001800008b18783b */ /* 0x000f280000000200 */
[----:B------:R-:W4:Y:S04]  /*2530*/  LDSM.16.M88.4 R80, [R95+0x1400] ;  /* 0x001400005f50783b */ /* 0x000f280000000200 */
[----:B------:R-:W4:Y:S04]  /*2540*/  LDSM.16.M88.4 R72, [R139+0x2400] ;  /* 0x002400008b48783b */ /* 0x000f280000000200 */
[----:B------:R-:W4:Y:S04]  /*2550*/  LDSM.16.M88.4 R64, [R139+0x2800] ;  /* 0x002800008b40783b */ /* 0x000f280000000200 */
[----:B-1----:R-:W1:Y:S04]  /*2560*/  LDSM.16.M88.4 R16, [R139+0x1c00] ;  /* 0x001c00008b10783b */ /* 0x002e680000000200 */
[----:B--2---:R-:W2:Y:S01]  /*2570*/  LDSM.16.M88.4 R8, [R139+0x2000] ;  /* 0x002000008b08783b */ /* 0x004ea20000000200 */
[C---:B---3--:R-:W-:Y:S03]  /*2580*/  HMMA.16816.F32 R44, R48.reuse, R40, RZ ;  /* 0x00000028302c723c */ /* 0x048fe600000018ff */
[----:B------:R-:W3:Y:S04]  /*2590*/  LDSM.16.M88.4 R88, [R139+0x2c00] ;  /* 0x002c00008b58783b */ /* 0x000ee80000000200 */
[----:B------:R-:W3:Y:S01]  /*25a0*/  LDSM.16.M88.4 R56, [R95+0x1800] ;  /* 0x001800005f38783b */ /* 0x000ee20000000200 */
[C---:B------:R-:W-:Y:S03]  /*25b0*/  HMMA.16816.F32 R40, R48.reuse, R42, RZ ;  /* 0x0000002a3028723c */ /* 0x040fe600000018ff */
[----:B------:R-:W-:Y:S03]  /*25c0*/  LDSM.16.M88.4 R100, [R95+0x1c00] ;  /* 0x001c00005f64783b */ /* 0x000fe60000000200 */
[C---:B----4-:R-:W-:Y:S01]  /*25d0*/  HMMA.16816.F32 R36, R48.reuse, R32, RZ ;  /* 0x000000203024723c */ /* 0x050fe200000018ff */
[----:B------:R-:W0:Y:S05]  /*25e0*/  LDGDEPBAR ;  /* 0x00000000000079af */ /* 0x000e2a0000000000 */
[----:B------:R-:W-:Y:S06]  /*25f0*/  HMMA.16816.F32 R32, R48, R34, RZ ;  /* 0x000000223020723c */ /* 0x000fec00000018ff */
[C---:B------:R-:W-:Y:S06]  /*2600*/  HMMA.16816.F32 R44, R52.reuse, R84, R44 ;  /* 0x00000054342c723c */ /* 0x040fec000000182c */
[----:B------:R-:W-:Y:S01]  /*2610*/  HMMA.16816.F32 R40, R52, R86, R40 ;  /* 0x000000563428723c */ /* 0x000fe20000001828 */
[----:B------:R-:W4:Y:S05]  /*2620*/  LDSM.16.M88.4 R84, [R95+0x2400] ;  /* 0x002400005f54783b */ /* 0x000f2a0000000200 */
[C---:B------:R-:W-:Y:S06]  /*2630*/  HMMA.16816.F32 R28, R48.reuse, R24, RZ ;  /* 0x00000018301c723c */ /* 0x040fec00000018ff */
[----:B------:R-:W-:Y:S06]  /*2640*/  HMMA.16816.F32 R24, R48, R26, RZ ;  /* 0x0000001a3018723c */ /* 0x000fec00000018ff */
[C---:B------:R-:W-:Y:S06]  /*2650*/  HMMA.16816.F32 R36, R52.reuse, R80, R36 ;  /* 0x000000503424723c */ /* 0x040fec0000001824 */
[----:B------:R-:W-:Y:S01]  /*2660*/  HMMA.16816.F32 R32, R52, R82, R32 ;  /* 0x000000523420723c */ /* 0x000fe20000001820 */
[----:B------:R-:W4:Y:S05]  /*2670*/  LDSM.16.M88.4 R80, [R95+0x2800] ;  /* 0x002800005f50783b */ /* 0x000f2a0000000200 */
        /* <DEDUP_REMOVED lines=13> */
[----:B------:R2:W3:Y:S01]  /*2750*/  LDSM.16.M88.4 R56, [R95+0x2c00] ;  /* 0x002c00005f38783b */ /* 0x0004e20000000200 */
[----:B------:R-:W-:-:S04]  /*2760*/  DEPBAR.LE SB0, 0x0 ;  /* 0x000080000000791a */ /* 0x000fc80000000000 */
[C---:B----4-:R-:W-:Y:S06]  /*2770*/  HMMA.16816.F32 R76, R52.reuse, R84, R76 ;  /* 0x00000054344c723c */ /* 0x050fec000000184c */
[----:B------:R-:W-:Y:S01]  /*2780*/  HMMA.16816.F32 R68, R52, R80, R68 ;  /* 0x000000503444723c */ /* 0x000fe20000001844 */
[----:B------:R-:W-:-:S05]  /*2790*/  LOP3.LUT R85, R94, 0xffffffe0, RZ, 0xc0, !PT ;  /* 0xffffffe05e557812 */ /* 0x000fca00078ec0ff */
[C---:B------:R-:W-:Y:S01]  /*27a0*/  HMMA.16816.F32 R20, R52.reuse, R100, R20 ;  /* 0x000000643414723c */ /* 0x040fe20000001814 */
[----:B------:R-:W-:Y:S01]  /*27b0*/  IMAD.IADD R80, R0, 0x1, -R85 ;  /* 0x0000000100507824 */ /* 0x000fe200078e0a55 */
[----:B--2---:R-:W2:Y:S04]  /*27c0*/  @!P1 LDC.64 R94, c[0x0][0x218] ;  /* 0x00008600ff5e9b82 */ /* 0x004ea80000000a00 */
[----:B------:R-:W-:Y:S01]  /*27d0*/  SHF.R.S32.HI R81, RZ, 0x1f, R80 ;  /* 0x0000001fff517819 */ /* 0x000fe20000011450 */
[----:B------:R-:W-:Y:S03]  /*27e0*/  HMMA.16816.F32 R16, R52, R102, R16 ;  /* 0x000000663410723c */ /* 0x000fe60000001810 */
[----:B------:R-:W-:-:S03]  /*27f0*/  LEA.HI R156, R81, R80, RZ, 0x2 ;  /* 0x00000050519c7211 */ /* 0x000fc600078f10ff */
[C---:B-1----:R-:W-:Y:S01]  /*2800*/  HMMA.16816.F32 R12, R52.reuse, R88, R12 ;  /* 0x00000058340c723c */ /* 0x042fe2000000180c */
[----:B------:R-:W-:Y:S01]  /*2810*/  SHF.R.S32.HI R156, RZ, 0x2, R156 ;  /* 0x00000002ff9c7819 */ /* 0x000fe2000001149c */
[----:B------:R-:W-:Y:S02]  /*2820*/  IMAD.SHL.U32 R102, R0, 0x2, RZ ;  /* 0x0000000200667824 */ /* 0x000fe400078e00ff */
[----:B------:R-:W-:Y:S01]  /*2830*/  VIADD R0, R139, 0x1000 ;  /* 0x000010008b007836 */ /* 0x000fe20000000000 */
[----:B------:R-:W-:Y:S01]  /*2840*/  IADD3 R107, R107, 0x1, R156 ;  /* 0x000000016b6b7810 */ /* 0x000fe20007ffe09c */
[----:B------:R-:W-:Y:S01]  /*2850*/  HMMA.16816.F32 R8, R52, R90, R8 ;  /* 0x0000005a3408723c */ /* 0x000fe20000001808 */
[----:B------:R-:W-:Y:S01]  /*2860*/  LOP3.LUT R102, R102, 0x6, RZ, 0xc0, !PT ;  /* 0x0000000666667812 */ /* 0x000fe200078ec0ff */
[----:B------:R-:W-:-:S04]  /*2870*/  IMAD R138, R2, 0x2, R0 ;  /* 0x00000002028a7824 */ /* 0x000fc800078e0200 */
[----:B------:R-:W-:Y:S01]  /*2880*/  HMMA.16816.F32 R72, R52, R86, R72 ;  /* 0x000000563448723c */ /* 0x000fe20000001848 */
[----:B------:R-:W-:Y:S01]  /*2890*/  BAR.SYNC.DEFER_BLOCKING 0x0 ;  /* 0x0000000000007b1d */ /* 0x000fe20000010000 */
[----:B--2---:R-:W-:-:S04]  /*28a0*/  @!P1 LEA R154, P0, R99, R94, 0x1 ;  /* 0x0000005e639a9211 */ /* 0x004fc800078008ff */
[----:B------:R-:W-:Y:S01]  /*28b0*/  HMMA.16816.F32 R64, R52, R82, R64 ;  /* 0x000000523440723c */ /* 0x000fe20000001840 */
[----:B------:R-:W-:-:S05]  /*28c0*/  @!P1 LEA.HI.X R155, R99, R95, R98, 0x1, P0 ;  /* 0x0000005f639b9211 */ /* 0x000fca00000f0c62 */
[C---:B---3--:R-:W-:Y:S06]  /*28d0*/  HMMA.16816.F32 R60, R52.reuse, R56, R60 ;  /* 0x00000038343c723c */ /* 0x048fec000000183c */
[----:B------:R-:W-:Y:S07]  /*28e0*/  HMMA.16816.F32 R48, R52, R58, R48 ;  /* 0x0000003a3430723c */ /* 0x000fee0000001830 */
[----:B------:R-:W-:-:S05]  /*28f0*/  IADD3 R52, R6, R107, -R148 ;  /* 0x0000006b06347210 */ /* 0x000fca0007ffe894 */
[----:B------:R-:W-:-:S05]  /*2900*/  IMAD.IADD R7, R52, 0x1, R7 ;  /* 0x0000000134077824 */ /* 0x000fca00078e0207 */
[C---:B------:R-:W-:Y:S02]  /*2910*/  VIMNMX R101, R7.reuse, R6, PT ;  /* 0x0000000607657248 */ /* 0x040fe40003fe0100 */
[----:B------:R-:W-:Y:S01]  /*2920*/  VIADDMNMX R100, R7, 0x8, R6, PT ;  /* 0x0000000807647846 */ /* 0x000fe20003800106 */
        /* <DEDUP_REMOVED lines=39> */
[----:B------:R-:W-:-:S05]  /*2ba0*/  @!P2 IMAD.MOV R56, RZ, RZ, -R56 ;  /* 0x000000ffff38a224 */ /* 0x000fca00078e0a38 */
        /* <DEDUP_REMOVED lines=9> */
[-C--:B------:R-:W-:Y:S02]  /*2c40*/  IMAD R0, R53, R92.reuse, RZ ;  /* 0x0000005c35007224 */ /* 0x080fe400078e02ff */
[----:B------:R-:W-:-:S04]  /*2c50*/  IMAD.WIDE.U32 R52, R7, R92, RZ ;  /* 0x0000005c07347225 */ /* 0x000fc800078e00ff */
        /* <DEDUP_REMOVED lines=10> */
.L_x_4278:
[----:B------:R-:W-:-:S04]  /*2d00*/  LEA R0, -R92, RZ, 0x7 ;  /* 0x000000ff5c007211 */ /* 0x000fc800078e39ff */
[----:B------:R-:W-:-:S07]  /*2d10*/  SHF.R.S32.HI R53, RZ, 0x1f, R0 ;  /* 0x0000001fff357819 */ /* 0x000fce0000011400 */
.L_x_4279:
[----:B------:R-:W1:Y:S01]  /*2d20*/  LDC.64 R94, c[0x0][0x218] ;  /* 0x00008600ff5e7b82 */ /* 0x000e620000000a00 */
[----:B------:R-:W-:Y:S01]  /*2d30*/  IADD3 R99, P0, R0, R99, RZ ;  /* 0x0000006300637210 */ /* 0x000fe20007f1e0ff */
[C---:B------:R-:W-:Y:S01]  /*2d40*/  IMAD.SHL.U32 R7, R92.reuse, 0x40, RZ ;  /* 0x000000405c077824 */ /* 0x040fe200078e00ff */
[----:B------:R-:W-:-:S03]  /*2d50*/  SHF.L.U64.HI R0, R92, 0x6, R93 ;  /* 0x000000065c007819 */ /* 0x000fc6000001025d */
[----:B------:R-:W-:Y:S01]  /*2d60*/  IMAD.X R98, R53, 0x1, R98, P0 ;  /* 0x0000000135627824 */ /* 0x000fe200000e0662 */
[----:B-1----:R-:W-:-:S04]  /*2d70*/  LEA R154, P1, R99, R94, 0x1 ;  /* 0x0000005e639a7211 */ /* 0x002fc800078208ff */
[----:B------:R-:W-:Y:S02]  /*2d80*/  IADD3 R52, P0, R7, R154, RZ ;  /* 0x0000009a07347210 */ /* 0x000fe40007f1e0ff */
[----:B------:R-:W-:Y:S02]  /*2d90*/  LEA.HI.X R155, R99, R95, R98, 0x1, P1 ;  /* 0x0000005f639b7211 */ /* 0x000fe400008f0c62 */
[----:B------:R-:W-:-:S03]  /*2da0*/  IADD3 R6, P1, R52, R7, RZ ;  /* 0x0000000734067210 */ /* 0x000fc60007f3e0ff */
[----:B------:R-:W-:Y:S01]  /*2db0*/  IMAD.X R53, R0, 0x1, R155, P0 ;  /* 0x0000000100357824 */ /* 0x000fe200000e069b */
[----:B------:R-:W-:Y:S01]  /*2dc0*/  IADD3 R54, P0, R6, R7, RZ ;  /* 0x0000000706367210 */ /* 0x000fe20007f1e0ff */
[----:B------:R-:W-:Y:S01]  /*2dd0*/  @!PT LDS RZ, [RZ] ;  /* 0x00000000fffff984 */ /* 0x000fe20000000800 */
[----:B------:R-:W-:Y:S01]  /*2de0*/  @!PT LDS RZ, [RZ] ;  /* 0x00000000fffff984 */ /* 0x000fe20000000800 */
[----:B------:R-:W-:Y:S01]  /*2df0*/  @!PT LDS RZ, [RZ] ;  /* 0x00000000fffff984 */ /* 0x000fe20000000800 */
[----:B------:R1:W-:Y:S02]  /*2e00*/  LDGSTS.E.BYPASS.LTC128B.128 [R149+0x1000], desc[UR8][R154.64] ;  /* 0x010000009a957fae */ /* 0x0003e4000b901d48 */
[--C-:B------:R-:W-:Y:S02]  /*2e10*/  IMAD.X R7, R53, 0x1, R0.reuse, P1 ;  /* 0x0000000135077824 */ /* 0x100fe400008e0600 */
[----:B------:R1:W-:Y:S02]  /*2e20*/  LDGSTS.E.BYPASS.LTC128B.128 [R149+0x1800], desc[UR8][R52.64] ;  /* 0x0180000034957fae */ /* 0x0003e4000b901d48 */
[----:B------:R-:W-:Y:S02]  /*2e30*/  IMAD.X R55, R7, 0x1, R0, P0 ;  /* 0x0000000107377824 */ /* 0x000fe400000e0600 */
[----:B------:R1:W-:Y:S04]  /*2e40*/  LDGSTS.E.BYPASS.LTC128B.128 [R149+0x2000], desc[UR8][R6.64] ;  /* 0x0200000006957fae */ /* 0x0003e8000b901d48 */
[----:B------:R1:W-:Y:S04]  /*2e50*/  LDGSTS.E.BYPASS.LTC128B.128 [R149+0x2800], desc[UR8][R54.64] ;  /* 0x0280000036957fae */ /* 0x0003e8000b901d48 */
[----:B------:R-:W0:Y:S02]  /*2e60*/  LDGDEPBAR ;  /* 0x00000000000079af */ /* 0x000e240000000000 */
.L_x_4277:
[----:B------:R-:W-:Y:S01]  /*2e70*/  IMAD.IADD R2, R5, 0x1, R102 ;  /* 0x0000000105027824 */ /* 0x000fe200078e0266 */
[----:B------:R-:W-:Y:S01]  /*2e80*/  ULDC UR6, c[0x0][0x2ec] ;  /* 0x0000bb0000067ab9 */ /* 0x000fe20000000800 */
[----:B------:R-:W-:Y:S02]  /*2e90*/  LEA R137, R3, UR4, 0x1 ;  /* 0x0000000403897c11 */ /* 0x000fe4000f8e08ff */
[C---:B------:R-:W-:Y:S02]  /*2ea0*/  VIADD R0, R2.reuse, 0x1 ;  /* 0x0000000102007836 */ /* 0x040fe40000000000 */
[C---:B------:R-:W-:Y:S02]  /*2eb0*/  VIADD R5, R2.reuse, 0x8 ;  /* 0x0000000802057836 */ /* 0x040fe40000000000 */
[----:B-1----:R-:W-:Y:S01]  /*2ec0*/  VIADD R7, R2, 0x11 ;  /* 0x0000001102077836 */ /* 0x002fe20000000000 */
[CC--:B------:R-:W-:Y:S02]  /*2ed0*/  ISETP.GE.AND P2, PT, R0.reuse, R101.reuse, PT ;  /* 0x000000650000720c */ /* 0x0c0fe40003f46270 */
[----:B------:R-:W-:Y:S01]  /*2ee0*/  ISETP.GE.AND P4, PT, R0, R100, PT ;  /* 0x000000640000720c */ /* 0x000fe20003f86270 */
[----:B------:R-:W-:Y:S01]  /*2ef0*/  VIADD R0, R2, 0x9 ;  /* 0x0000000902007836 */ /* 0x000fe20000000000 */
[----:B------:R-:W-:-:S02]  /*2f00*/  ISETP.GE.AND P3, PT, R5, R101, PT ;  /* 0x000000650500720c */ /* 0x000fc40003f66270 */
[-C--:B------:R-:W-:Y:S01]  /*2f10*/  ISETP.GE.AND P5, PT, R5, R100.reuse, PT ;  /* 0x000000640500720c */ /* 0x080fe20003fa6270 */
[----:B------:R-:W-:Y:S01]  /*2f20*/  VIADD R5, R2, 0x10 ;  /* 0x0000001002057836 */ /* 0x000fe20000000000 */
[CC--:B------:R-:W-:Y:S02]  /*2f30*/  ISETP.GE.AND P1, PT, R0.reuse, R101.reuse, PT ;  /* 0x000000650000720c */ /* 0x0c0fe40003f26270 */
[----:B------:R-:W-:Y:S02]  /*2f40*/  ISETP.GE.AND P0, PT, R0, R100, PT ;  /* 0x000000640000720c */ /* 0x000fe40003f06270 */
[----:B------:R-:W-:Y:S02]  /*2f50*/  FSEL R0, R40, -INF , !P3 ;  /* 0xff80000028007808 */ /* 0x000fe40005800000 */
[----:B------:R-:W-:Y:S02]  /*2f60*/  FSEL R84, R42, -INF , !P5 ;  /* 0xff8000002a547808 */ /* 0x000fe40006800000 */
        /* <DEDUP_REMOVED lines=10> */
[CC--:B------:R-:W-:Y:S02]  /*3010*/  ISETP.GE.AND P1, PT, R7.reuse, R101.reuse, PT ;  /* 0x000000650700720c */ /* 0x0c0fe40003f26270 */
[----:B------:R-:W-:Y:S01]  /*3020*/  ISETP.GE.AND P0, PT, R7, R100, PT ;  /* 0x000000640700720c */ /* 0x000fe20003f06270 */
[----:B------:R-:W-:Y:S01]  /*3030*/  VIADD R7, R2, 0x20 ;  /* 0x0000002002077836 */ /* 0x000fe20000000000 */
[----:B------:R-:W-:Y:S02]  /*3040*/  FSEL R136, R37, -INF , !P1 ;  /* 0xff80000025887808 */ /* 0x000fe40004800000 */
[----:B------:R-:W-:Y:S02]  /*3050*/  FSEL R118, R39, -INF , !P0 ;  /* 0xff80000027767808 */ /* 0x000fe40004000000 */
[----:B------:R-:W-:-:S02]  /*3060*/  ISETP.GE.AND P1, PT, R5, R101, PT ;  /* 0x000000650500720c */ /* 0x000fc40003f26270 */
[-C--:B------:R-:W-:Y:S02]  /*3070*/  ISETP.GE.AND P0, PT, R5, R100.reuse, PT ;  /* 0x000000640500720c */ /* 0x080fe40003f06270 */
[----:B------:R-:W-:Y:S02]  /*3080*/  FSEL R5, R32, -INF , !P3 ;  /* 0xff80000020057808 */ /* 0x000fe40005800000 */
[----:B------:R-:W-:Y:S01]  /*3090*/  FSEL R80, R34, -INF , !P5 ;  /* 0xff80000022507808 */ /* 0x000fe20006800000 */
[C---:B------:R-:W-:Y:S01]  /*30a0*/  VIADD R34, R2.reuse, 0x21 ;  /* 0x0000002102227836 */ /* 0x040fe20000000000 */
[C---:B------:R-:W-:Y:S02]  /*30b0*/  ISETP.GE.AND P3, PT, R7.reuse, R101, PT ;  /* 0x000000650700720c */ /* 0x040fe40003f66270 */
        /* <DEDUP_REMOVED lines=9> */
[-C--:B------:R-:W-:Y:S01]  /*3150*/  ISETP.GE.AND P5, PT, R7, R100.reuse, PT ;  /* 0x000000640700720c */ /* 0x080fe20003fa6270 */
[----:B------:R-:W-:Y:S01]  /*3160*/  VIADD R7, R2, 0x29 ;  /* 0x0000002902077836 */ /* 0x000fe20000000000 */
[----:B------:R-:W-:-:S02]  /*3170*/  ISETP.GE.AND P0, PT, R34, R100, PT ;  /* 0x000000642200720c */ /* 0x000fc40003f06270 */
[----:B------:R-:W-:Y:S02]  /*3180*/  FSEL R116, R29, -INF , !P1 ;  /* 0xff8000001d747808 */ /* 0x000fe40004800000 */
[----:B------:R-:W-:Y:S02]  /*3190*/  FSEL R29, R24, -INF , !P3 ;  /* 0xff800000181d7808 */ /* 0x000fe40005800000 */
[-C--:B------:R-:W-:Y:S02]  /*31a0*/  ISETP.GE.AND P3, PT, R28, R101.reuse, PT ;  /* 0x000000651c00720c */ /* 0x080fe40003f66270 */
[----:B------:R-:W-:Y:S02]  /*31b0*/  FSEL R164, R31, -INF , !P0 ;  /* 0xff8000001fa47808 */ /* 0x000fe40004000000 */
[CC--:B------:R-:W-:Y:S02]  /*31c0*/  ISETP.GE.AND P1, PT, R7.reuse, R101.reuse, PT ;  /* 0x000000650700720c */ /* 0x0c0fe40003f26270 */
[----:B------:R-:W-:Y:S01]  /*31d0*/  ISETP.GE.AND P0, PT, R7, R100, PT ;  /* 0x000000640700720c */ /* 0x000fe20003f06270 */
[----:B------:R-:W-:Y:S01]  /*31e0*/  VIADD R7, R2, 0x31 ;  /* 0x0000003102077836 */ /* 0x000fe20000000000 */
[----:B------:R-:W-:Y:S01]  /*31f0*/  FSEL R120, R20, -INF , !P3 ;  /* 0xff80000014787808 */ /* 0x000fe20005800000 */
[C---:B------:R-:W-:Y:S01]  /*3200*/  VIADD R20, R2.reuse, 0x40 ;  /* 0x0000004002147836 */ /* 0x040fe20000000000 */
[----:B------:R-:W-:-:S02]  /*3210*/  ISETP.GE.AND P3, PT, R2, R101, PT ;  /* 0x000000650200720c */ /* 0x000fc40003f66270 */
[----:B------:R-:W-:Y:S02]  /*3220*/  FSEL R35, R25, -INF , !P1 ;  /* 0xff80000019237808 */ /* 0x000fe40004800000 */
[----:B------:R-:W-:Y:S02]  /*3230*/  FSEL R31, R26, -INF , !P5 ;  /* 0xff8000001a1f7808 */ /* 0x000fe40006800000 */
[----:B------:R-:W-:Y:S02]  /*3240*/  ISETP.GE.AND P1, PT, R7, R101, PT ;  /* 0x000000650700720c */ /* 0x000fe40003f26270 */
[----:B------:R-:W-:Y:S02]  /*3250*/  FSEL R54, R44, -INF , !P3 ;  /* 0xff8000002c367808 */ /* 0x000fe40005800000 */
[----:B------:R-:W-:Y:S02]  /*3260*/  FSEL R26, R45, -INF , !P2 ;  /* 0xff8000002d1a7808 */ /* 0x000fe40005000000 */
[----:B------:R-:W-:-:S02]  /*3270*/  FSEL R124, R21, -INF , !P1 ;  /* 0xff800000157c7808 */ /* 0x000fc40004800000 */
[----:B------:R-:W-:Y:S02]  /*3280*/  FSEL R162, R27, -INF , !P0 ;  /* 0xff8000001ba27808 */ /* 0x000fe40004000000 */
[----:B------:R-:W-:Y:S02]  /*3290*/  FMNMX.FTZ R21, R54, R26, !PT ;  /* 0x0000001a36157209 */ /* 0x000fe40007810000 */
[-C--:B------:R-:W-:Y:S01]  /*32a0*/  ISETP.GE.AND P0, PT, R7, R100.reuse, PT ;  /* 0x000000640700720c */ /* 0x080fe20003f06270 */
[----:B------:R-:W-:Y:S01]  /*32b0*/  VIADD R7, R2, 0x38 ;  /* 0x0000003802077836 */ /* 0x000fe20000000000 */
[----:B------:R-:W-:Y:S02]  /*32c0*/  ISETP.GE.AND P5, PT, R28, R100, PT ;  /* 0x000000641c00720c */ /* 0x000fe40003fa6270 */
[----:B------:R-:W-:Y:S02]  /*32d0*/  FMNMX.FTZ R21, R0, R21, !PT ;  /* 0x0000001500157209 */ /* 0x000fe40007810000 */
[----:B------:R-:W-:-:S02]  /*32e0*/  FSEL R122, R22, -INF , !P5 ;  /* 0xff800000167a7808 */ /* 0x000fc40006800000 */
[C---:B------:R-:W-:Y:S02]  /*32f0*/  ISETP.GE.AND P5, PT, R7.reuse, R101, PT ;  /* 0x000000650700720c */ /* 0x040fe40003fa6270 */
[----:B------:R-:W-:Y:S01]  /*3300*/  ISETP.GE.AND P1, PT, R7, R100, PT ;  /* 0x000000640700720c */ /* 0x000fe20003f26270 */
[----:B------:R-:W-:Y:S01]  /*3310*/  VIADD R7, R2, 0x39 ;  /* 0x0000003902077836 */ /* 0x000fe20000000000 */
[----:B------:R-:W-:Y:S02]  /*3320*/  FMNMX.FTZ R21, R86, R21, !PT ;  /* 0x0000001556157209 */ /* 0x000fe40007810000 */
[----:B------:R-:W-:Y:S02]  /*3330*/  FSEL R126, R23, -INF , !P0 ;  /* 0xff800000177e7808 */ /* 0x000fe40004000000 */
[----:B------:R-:W-:Y:S02]  /*3340*/  FMNMX.FTZ R21, R160, R21, !PT ;  /* 0x00000015a0157209 */ /* 0x000fe40007810000 */
[----:B------:R-:W-:-:S02]  /*3350*/  ISETP.GE.AND P3, PT, R7, R101, PT ;  /* 0x000000650700720c */ /* 0x000fc40003f66270 */
[----:B------:R-:W-:Y:S01]  /*3360*/  ISETP.GE.AND P0, PT, R7, R100, PT ;  /* 0x000000640700720c */ /* 0x000fe20003f06270 */
[----:B------:R-:W-:Y:S01]  /*3370*/  VIADD R7, R2, 0x41 ;  /* 0x0000004102077836 */ /* 0x000fe20000000000 */
[----:B------:R-:W-:Y:S02]  /*3380*/  FSEL R130, R16, -INF , !P5 ;  /* 0xff80000010827808 */ /* 0x000fe40006800000 */
[----:B------:R-:W-:Y:S02]  /*3390*/  FMNMX.FTZ R16, R136, R21, !PT ;  /* 0x0000001588107209 */ /* 0x000fe40007810000 */
[----:B------:R-:W-:Y:S01]  /*33a0*/  FSEL R132, R18, -INF , !P1 ;  /* 0xff80000012847808 */ /* 0x000fe20004800000 */
[----:B------:R-:W-:Y:S01]  /*33b0*/  VIADD R18, R2, 0x59 ;  /* 0x0000005902127836 */ /* 0x000fe20000000000 */
[----:B------:R-:W-:Y:S02]  /*33c0*/  ISETP.GE.AND P1, PT, R7, R101, PT ;  /* 0x000000650700720c */ /* 0x000fe40003f26270 */
[----:B------:R-:W-:-:S02]  /*33d0*/  FMNMX.FTZ R16, R5, R16, !PT ;  /* 0x0000001005107209 */ /* 0x000fc40007810000 */
[----:B------:R-:W-:Y:S01]  /*33e0*/  FSEL R134, R17, -INF , !P3 ;  /* 0xff80000011867808 */ /* 0x000fe20005800000 */
[C---:B------:R-:W-:Y:S01]  /*33f0*/  VIADD R17, R2.reuse, 0x48 ;  /* 0x0000004802117836 */ /* 0x040fe20000000000 */
[-C--:B------:R-:W-:Y:S01]  /*3400*/  ISETP.GE.AND P3, PT, R7, R100.reuse, PT ;  /* 0x000000640700720c */ /* 0x080fe20003f66270 */
[----:B------:R-:W-:Y:S01]  /*3410*/  VIADD R7, R2, 0x49 ;  /* 0x0000004902077836 */ /* 0x000fe20000000000 */
[----:B------:R-:W-:Y:S02]  /*3420*/  FSEL R58, R13, -INF , !P1 ;  /* 0xff8000000d3a7808 */ /* 0x000fe40004800000 */
[C---:B------:R-:W-:Y:S02]  /*3430*/  ISETP.GE.AND P5, PT, R20.reuse, R100, PT ;  /* 0x000000641400720c */ /* 0x040fe40003fa6270 */
[----:B------:R-:W-:Y:S02]  /*3440*/  FMNMX.FTZ R13, R33, R16, !PT ;  /* 0x00000010210d7209 */ /* 0x000fe40007810000 */
[----:B------:R-:W-:-:S02]  /*3450*/  ISETP.GE.AND P2, PT, R20, R101, PT ;  /* 0x000000651400720c */ /* 0x000fc40003f46270 */
[----:B------:R-:W-:Y:S02]  /*3460*/  FSEL R128, R19, -INF , !P0 ;  /* 0xff80000013807808 */ /* 0x000fe40004000000 */
[----:B------:R-:W-:Y:S02]  /*3470*/  FSEL R56, R14, -INF , !P5 ;  /* 0xff8000000e387808 */ /* 0x000fe40006800000 */
[----:B------:R-:W-:Y:S02]  /*3480*/  FMNMX.FTZ R13, R114, R13, !PT ;  /* 0x0000000d720d7209 */ /* 0x000fe40007810000 */
[-C--:B------:R-:W-:Y:S02]  /*3490*/  ISETP.GE.AND P0, PT, R17, R101.reuse, PT ;  /* 0x000000651100720c */ /* 0x080fe40003f06270 */
[C---:B------:R-:W-:Y:S02]  /*34a0*/  ISETP.GE.AND P5, PT, R7.reuse, R101, PT ;  /* 0x000000650700720c */ /* 0x040fe40003fa6270 */
[----:B------:R-:W-:Y:S01]  /*34b0*/  ISETP.GE.AND P1, PT, R7, R100, PT ;  /* 0x000000640700720c */ /* 0x000fe20003f26270 */
[----:B------:R-:W-:Y:S01]  /*34c0*/  VIADD R7, R2, 0x50 ;  /* 0x0000005002077836 */ /* 0x000fe20000000000 */
[----:B------:R-:W-:-:S02]  /*34d0*/  FSEL R88, R15, -INF , !P3 ;  /* 0xff8000000f587808 */ /* 0x000fc40005800000 */
[----:B------:R-:W-:Y:S02]  /*34e0*/  ISETP.GE.AND P3, PT, R2, R100, PT ;  /* 0x000000640200720c */ /* 0x000fe40003f66270 */
[----:B------:R-:W-:Y:S02]  /*34f0*/  FSEL R52, R12, -INF , !P2 ;  /* 0xff8000000c347808 */ /* 0x000fe40005000000 */
[----:B------:R-:W-:Y:S02]  /*3500*/  FMNMX.FTZ R12, R116, R13, !PT ;  /* 0x0000000d740c7209 */ /* 0x000fe40007810000 */
[----:B------:R-:W-:Y:S02]  /*3510*/  FSEL R106, R8, -INF , !P0 ;  /* 0xff800000086a7808 */ /* 0x000fe40004000000 */
[----:B------:R-:W-:Y:S02]  /*3520*/  FSEL R47, R47, -INF , !P4 ;  /* 0xff8000002f2f7808 */ /* 0x000fe40006000000 */
[----:B------:R-:W-:-:S02]  /*3530*/  FSEL R8, R46, -INF , !P3 ;  /* 0xff8000002e087808 */ /* 0x000fc40005800000 */
[C---:B------:R-:W-:Y:S02]  /*3540*/  ISETP.GE.AND P4, PT, R7.reuse, R101, PT ;  /* 0x000000650700720c */ /* 0x040fe40003f86270 */
[-C--:B------:R-:W-:Y:S01]  /*3550*/  ISETP.GE.AND P0, PT, R7, R100.reuse, PT ;  /* 0x000000640700720c */ /* 0x080fe20003f06270 */
[C---:B------:R-:W-:Y:S01]  /*3560*/  VIADD R7, R2.reuse, 0x51 ;  /* 0x0000005102077836 */ /* 0x040fe20000000000 */
[----:B------:R-:W-:Y:S01]  /*3570*/  ISETP.GE.AND P2, PT, R17, R100, PT ;  /* 0x000000641100720c */ /* 0x000fe20003f46270 */
[----:B------:R-:W-:Y:S01]  /*3580*/  VIADD R17, R2, 0x60 ;  /* 0x0000006002117836 */ /* 0x000fe20000000000 */
[----:B------:R-:W-:Y:S02]  /*3590*/  FMNMX.FTZ R12, R29, R12, !PT ;  /* 0x0000000c1d0c7209 */ /* 0x000fe40007810000 */
[----:B------:R-:W-:Y:S02]  /*35a0*/  FMNMX.FTZ R15, R8, R47, !PT ;  /* 0x0000002f080f7209 */ /* 0x000fe40007810000 */
[----:B------:R-:W-:Y:S01]  /*35b0*/  FSEL R108, R10, -INF , !P2 ;  /* 0xff8000000a6c7808 */ /* 0x000fe20005000000 */
[----:B------:R-:W-:Y:S01]  /*35c0*/  VIADD R10, R2, 0x58 ;  /* 0x00000058020a7836 */ /* 0x000fe20000000000 */
[----:B------:R-:W-:-:S02]  /*35d0*/  FMNMX.FTZ R13, R35, R12, !PT ;  /* 0x0000000c230d7209 */ /* 0x000fc40007810000 */
[C---:B------:R-:W-:Y:S02]  /*35e0*/  ISETP.GE.AND P3, PT, R7.reuse, R101, PT ;  /* 0x000000650700720c */ /* 0x040fe40003f66270 */
[----:B------:R-:W-:Y:S02]  /*35f0*/  ISETP.GE.AND P2, PT, R7, R100, PT ;  /* 0x000000640700720c */ /* 0x000fe40003f46270 */
[----:B------:R-:W-:Y:S01]  /*3600*/  FMNMX.FTZ R7, R84, R15, !PT ;  /* 0x0000000f54077209 */ /* 0x000fe20007810000 */
[----:B------:R-:W-:Y:S01]  /*3610*/  VIADD R15, R2, 0x61 ;  /* 0x00000061020f7836 */ /* 0x000fe20000000000 */
[----:B------:R-:W-:Y:S02]  /*3620*/  FMNMX.FTZ R13, R120, R13, !PT ;  /* 0x0000000d780d7209 */ /* 0x000fe40007810000 */
[----:B------:R-:W-:Y:S02]  /*3630*/  FMNMX.FTZ R7, R6, R7, !PT ;  /* 0x0000000706077209 */ /* 0x000fe40007810000 */
[----:B------:R-:W-:-:S02]  /*3640*/  FMNMX.FTZ R13, R124, R13, !PT ;  /* 0x0000000d7c0d7209 */ /* 0x000fc40007810000 */
[----:B------:R-:W-:Y:S01]  /*3650*/  FMNMX.FTZ R19, R82, R7, !PT ;  /* 0x0000000752137209 */ /* 0x000fe20007810000 */
[----:B------:R-:W-:Y:S01]  /*3660*/  VIADD R7, R2, 0x78 ;  /* 0x0000007802077836 */ /* 0x000fe20000000000 */
[----:B------:R-:W-:Y:S01]  /*3670*/  FMNMX.FTZ R21, R130, R13, !PT ;  /* 0x0000000d82157209 */ /* 0x000fe20007810000 */
[----:B------:R-:W-:Y:S01]  /*3680*/  VIADD R13, R2, 0x68 ;  /* 0x00000068020d7836 */ /* 0x000fe20000000000 */
[----:B------:R-:W-:Y:S02]  /*3690*/  FMNMX.FTZ R19, R118, R19, !PT ;  /* 0x0000001376137209 */ /* 0x000fe40007810000 */
[----:B------:R-:W-:Y:S02]  /*36a0*/  FMNMX.FTZ R21, R134, R21, !PT ;  /* 0x0000001586157209 */ /* 0x000fe40007810000 */
[----:B------:R-:W-:Y:S02]  /*36b0*/  FMNMX.FTZ R19, R80, R19, !PT ;  /* 0x0000001350137209 */ /* 0x000fe40007810000 */
[----:B------:R-:W-:-:S02]  /*36c0*/  FMNMX.FTZ R21, R52, R21, !PT ;  /* 0x0000001534157209 */ /* 0x000fc40007810000 */
[----:B------:R-:W-:Y:S02]  /*36d0*/  FMNMX.FTZ R19, R32, R19, !PT ;  /* 0x0000001320137209 */ /* 0x000fe40007810000 */
[----:B------:R-:W-:Y:S02]  /*36e0*/  FMNMX.FTZ R21, R58, R21, !PT ;  /* 0x000000153a157209 */ /* 0x000fe40007810000 */
[----:B------:R-:W-:Y:S02]  /*36f0*/  FMNMX.FTZ R19, R112, R19, !PT ;  /* 0x0000001370137209 */ /* 0x000fe40007810000 */
[----:B------:R-:W-:Y:S01]  /*3700*/  FSEL R110, R9, -INF , !P5 ;  /* 0xff800000096e7808 */ /* 0x000fe20006800000 */
[----:B------:R-:W-:Y:S01]  /*3710*/  VIADD R9, R2, 0x71 ;  /* 0x0000007102097836 */ /* 0x000fe20000000000 */
[----:B------:R-:W-:Y:S02]  /*3720*/  FMNMX.FTZ R21, R106, R21, !PT ;  /* 0x000000156a157209 */ /* 0x000fe40007810000 */
[----:B------:R-:W-:-:S02]  /*3730*/  FMNMX.FTZ R12, R164, R19, !PT ;  /* 0x00000013a40c7209 */ /* 0x000fc40007810000 */
[----:B------:R-:W-:Y:S02]  /*3740*/  FSEL R14, R76, -INF , !P4 ;  /* 0xff8000004c0e7808 */ /* 0x000fe40006000000 */
[----:B------:R-:W-:Y:S02]  /*3750*/  FMNMX.FTZ R21, R110, R21, !PT ;  /* 0x000000156e157209 */ /* 0x000fe40007810000 */
[----:B------:R-:W-:Y:S02]  /*3760*/  FMNMX.FTZ R19, R31, R12, !PT ;  /* 0x0000000c1f137209 */ /* 0x000fe40007810000 */
[----:B------:R-:W-:Y:S02]  /*3770*/  ISETP.GE.AND P5, PT, R10, R101, PT ;  /* 0x000000650a00720c */ /* 0x000fe40003fa6270 */
[----:B------:R-:W-:Y:S02]  /*3780*/  FSEL R34, R77, -INF , !P3 ;  /* 0xff8000004d227808 */ /* 0x000fe40005800000 */
[----:B------:R-:W-:-:S02]  /*3790*/  FMNMX.FTZ R21, R14, R21, !PT ;  /* 0x000000150e157209 */ /* 0x000fc40007810000 */
[----:B------:R-:W-:Y:S02]  /*37a0*/  FMNMX.FTZ R19, R162, R19, !PT ;  /* 0x00000013a2137209 */ /* 0x000fe40007810000 */
[----:B------:R-:W-:Y:S02]  /*37b0*/  ISETP.GE.AND P4, PT, R18, R101, PT ;  /* 0x000000651200720c */ /* 0x000fe40003f86270 */
[----:B------:R-:W-:Y:S02]  /*37c0*/  FSEL R36, R72, -INF , !P5 ;  /* 0xff80000048247808 */ /* 0x000fe40006800000 */
[----:B------:R-:W-:Y:S02]  /*37d0*/  FMNMX.FTZ R21, R34, R21, !PT ;  /* 0x0000001522157209 */ /* 0x000fe40007810000 */
[----:B------:R-:W-:Y:S02]  /*37e0*/  FMNMX.FTZ R19, R122, R19, !PT ;  /* 0x000000137a137209 */ /* 0x000fe40007810000 */
[----:B------:R-:W-:-:S02]  /*37f0*/  ISETP.GE.AND P3, PT, R17, R101, PT ;  /* 0x000000651100720c */ /* 0x000fc40003f66270 */
[----:B------:R-:W-:Y:S02]  /*3800*/  FSEL R38, R73, -INF , !P4 ;  /* 0xff80000049267808 */ /* 0x000fe40006000000 */
[----:B------:R-:W-:Y:S02]  /*3810*/  FMNMX.FTZ R21, R36, R21, !PT ;  /* 0x0000001524157209 */ /* 0x000fe40007810000 */
[----:B------:R-:W-:Y:S02]  /*3820*/  FMNMX.FTZ R19, R126, R19, !PT ;  /* 0x000000137e137209 */ /* 0x000fe40007810000 */
[----:B------:R-:W-:Y:S02]  /*3830*/  ISETP.GE.AND P5, PT, R15, R101, PT ;  /* 0x000000650f00720c */ /* 0x000fe40003fa6270 */
[----:B------:R-:W-:Y:S02]  /*3840*/  FSEL R12, R68, -INF , !P3 ;  /* 0xff800000440c7808 */ /* 0x000fe40005800000 */
[----:B------:R-:W-:-:S02]  /*3850*/  FMNMX.FTZ R21, R38, R21, !PT ;  /* 0x0000001526157209 */ /* 0x000fc40007810000 */
[----:B------:R-:W-:Y:S01]  /*3860*/  FSEL R90, R11, -INF , !P1 ;  /* 0xff8000000b5a7808 */ /* 0x000fe20004800000 */
[----:B------:R-:W-:Y:S01]  /*3870*/  VIADD R11, R2, 0x69 ;  /* 0x00000069020b7836 */ /* 0x000fe20000000000 */
[----:B------:R-:W-:Y:S02]  /*3880*/  FMNMX.FTZ R19, R132, R19, !PT ;  /* 0x0000001384137209 */ /* 0x000fe40007810000 */
[----:B------:R-:W-:Y:S02]  /*3890*/  ISETP.GE.AND P4, PT, R13, R101, PT ;  /* 0x000000650d00720c */ /* 0x000fe40003f86270 */
[----:B------:R-:W-:Y:S02]  /*38a0*/  FSEL R16, R69, -INF , !P5 ;  /* 0xff80000045107808 */ /* 0x000fe40006800000 */
[----:B------:R-:W-:Y:S02]  /*38b0*/  FMNMX.FTZ R21, R12, R21, !PT ;  /* 0x000000150c157209 */ /* 0x000fe40007810000 */
[----:B------:R-:W-:Y:S01]  /*38c0*/  ISETP.GE.AND P1, PT, R10, R100, PT ;  /* 0x000000640a00720c */ /* 0x000fe20003f26270 */
[----:B------:R-:W-:Y:S01]  /*38d0*/  VIADD R10, R2, 0x70 ;  /* 0x00000070020a7836 */ /* 0x000fe20000000000 */
[----:B------:R-:W-:Y:S01]  /*38e0*/  FMNMX.FTZ R19, R128, R19, !PT ;  /* 0x0000001380137209 */ /* 0x000fe20007810000 */
[----:B------:R-:W-:Y:S01]  /*38f0*/  VIADD R2, R2, 0x79 ;  /* 0x0000007902027836 */ /* 0x000fe20000000000 */
[----:B------:R-:W-:-:S02]  /*3900*/  ISETP.GE.AND P3, PT, R11, R101, PT ;  /* 0x000000650b00720c */ /* 0x000fc40003f66270 */
        /* <DEDUP_REMOVED lines=14> */
[----:B------:R-:W-:Y:S02]  /*39f0*/  FSEL R40, R78, -INF , !P0 ;  /* 0xff8000004e287808 */ /* 0x000fe40004000000 */
[----:B------:R-:W-:Y:S02]  /*3a00*/  FMNMX.FTZ R19, R90, R19, !PT ;  /* 0x000000135a137209 */ /* 0x000fe40007810000 */
[----:B------:R-:W-:Y:S02]  /*3a10*/  ISETP.GE.AND P5, PT, R2, R101, PT ;  /* 0x000000650200720c */ /* 0x000fe40003fa6270 */
[----:B------:R-:W-:-:S02]  /*3a20*/  FSEL R48, R48, -INF , !P3 ;  /* 0xff80000030307808 */ /* 0x000fc40005800000 */
[----:B------:R-:W-:Y:S02]  /*3a30*/  FMNMX.FTZ R21, R61, R20, !PT ;  /* 0x000000143d157209 */ /* 0x000fe40007810000 */
[----:B------:R-:W-:Y:S02]  /*3a40*/  FSEL R44, R79, -INF , !P2 ;  /* 0xff8000004f2c7808 */ /* 0x000fe40005000000 */
[----:B------:R-:W-:Y:S02]  /*3a50*/  FMNMX.FTZ R19, R40, R19, !PT ;  /* 0x0000001328137209 */ /* 0x000fe40007810000 */
[----:B------:R-:W-:Y:S02]  /*3a60*/  FSEL R49, R49, -INF , !P5 ;  /* 0xff80000031317808 */ /* 0x000fe40006800000 */
[----:B------:R-:W-:Y:S02]  /*3a70*/  FMNMX.FTZ R20, R48, R21, !PT ;  /* 0x0000001530147209 */ /* 0x000fe40007810000 */
[----:B------:R-:W-:-:S02]  /*3a80*/  ISETP.GE.AND P0, PT, R18, R100, PT ;  /* 0x000000641200720c */ /* 0x000fc40003f06270 */
[----:B------:R-:W-:Y:S02]  /*3a90*/  FSEL R46, R74, -INF , !P1 ;  /* 0xff8000004a2e7808 */ /* 0x000fe40004800000 */
[----:B------:R-:W-:Y:S02]  /*3aa0*/  FMNMX.FTZ R21, R44, R19, !PT ;  /* 0x000000132c157209 */ /* 0x000fe40007810000 */
[----:B------:R-:W-:Y:S02]  /*3ab0*/  FMNMX.FTZ R19, R49, R20, !PT ;  /* 0x0000001431137209 */ /* 0x000fe40007810000 */
[----:B------:R-:W-:Y:S02]  /*3ac0*/  ISETP.GE.AND P1, PT, R17, R100, PT ;  /* 0x000000641100720c */ /* 0x000fe40003f26270 */
[----:B------:R-:W-:Y:S01]  /*3ad0*/  FSEL R42, R75, -INF , !P0 ;  /* 0xff8000004b2a7808 */ /* 0x000fe20004000000 */
[----:B------:R-:W1:Y:S01]  /*3ae0*/  SHFL.BFLY PT, R20, R19, 0x2, 0x1f ;  /* 0x0c401f0013147f89 */ /* 0x000e6200000e0000 */
[----:B------:R-:W-:-:S02]  /*3af0*/  FMNMX.FTZ R21, R46, R21, !PT ;  /* 0x000000152e157209 */ /* 0x000fc40007810000 */
[-C--:B------:R-:W-:Y:S01]  /*3b00*/  ISETP.GE.AND P0, PT, R15, R100.reuse, PT ;  /* 0x000000640f00720c */ /* 0x080fe20003f06270 */
[----:B------:R-:W-:Y:S01]  /*3b10*/  LDSM.16.MT88.4 R72, [R137+0x3000] ;  /* 0x003000008948783b */ /* 0x000fe20000004200 */
        /* <DEDUP_REMOVED lines=17> */
[----:B-1----:R-:W-:Y:S02]  /*3c30*/  FMNMX.FTZ R9, R19, R20, !PT ;  /* 0x0000001413097209 */ /* 0x002fe40007810000 */
[----:B------:R-:W-:Y:S02]  /*3c40*/  ISETP.GE.AND P0, PT, R2, R100, PT ;  /* 0x000000640200720c */ /* 0x000fe40003f06270 */
[----:B------:R-:W-:Y:S01]  /*3c50*/  FSEL R20, R50, -INF , !P1 ;  /* 0xff80000032147808 */ /* 0x000fe20004800000 */
[----:B------:R-:W1:Y:S01]  /*3c60*/  SHFL.BFLY PT, R2, R9, 0x1, 0x1f ;  /* 0x0c201f0009027f89 */ /* 0x000e6200000e0000 */
[----:B------:R-:W-:Y:S02]  /*3c70*/  FMNMX.FTZ R21, R24, R21, !PT ;  /* 0x0000001518157209 */ /* 0x000fe40007810000 */
[----:B------:R-:W-:Y:S02]  /*3c80*/  FSEL R22, R51, -INF , !P0 ;  /* 0xff80000033167808 */ /* 0x000fe40004000000 */
[----:B------:R-:W-:-:S04]  /*3c90*/  FMNMX.FTZ R21, R20, R21, !PT ;  /* 0x0000001514157209 */ /* 0x000fc80007810000 */
[----:B------:R-:W-:-:S05]  /*3ca0*/  FMNMX.FTZ R50, R22, R21, !PT ;  /* 0x0000001516327209 */ /* 0x000fca0007810000 */
[----:B------:R-:W2:Y:S01]  /*3cb0*/  SHFL.BFLY PT, R7, R50, 0x2, 0x1f ;  /* 0x0c401f0032077f89 */ /* 0x000ea200000e0000 */
[----:B-1----:R-:W-:-:S04]  /*3cc0*/  FMNMX.FTZ R2, R9, R2, !PT ;  /* 0x0000000209027209 */ /* 0x002fc80007810000 */
[C---:B------:R-:W-:Y:S01]  /*3cd0*/  FSETP.NEU.FTZ.AND P0, PT, R2.reuse, -INF , PT ;  /* 0xff8000000200780b */ /* 0x040fe20003f1d000 */
[----:B------:R-:W-:-:S05]  /*3ce0*/  FMUL.FTZ R19, R2, UR6 ;  /* 0x0000000602137c20 */ /* 0x000fca0008410000 */
[----:B------:R-:W-:Y:S02]  /*3cf0*/  FSEL R19, R19, RZ, P0 ;  /* 0x000000ff13137208 */ /* 0x000fe40000000000 */
[----:B--2---:R-:W-:-:S03]  /*3d00*/  FMNMX.FTZ R7, R50, R7, !PT ;  /* 0x0000000732077209 */ /* 0x004fc60007810000 */
[--C-:B------:R-:W-:Y:S01]  /*3d10*/  FFMA.FTZ R158, R54, UR6, -R19.reuse ;  /* 0x00000006369e7c23 */ /* 0x100fe20008010813 */
[--C-:B------:R-:W-:Y:S01]  /*3d20*/  FFMA.FTZ R54, R0, UR6, -R19.reuse ;  /* 0x0000000600367c23 */ /* 0x100fe20008010813 */
[--C-:B------:R-:W-:Y:S01]  /*3d30*/  FFMA.FTZ R15, R86, UR6, -R19.reuse ;  /* 0x00000006560f7c23 */ /* 0x100fe20008010813 */
[--C-:B------:R-:W-:Y:S01]  /*3d40*/  FFMA.FTZ R50, R160, UR6, -R19.reuse ;  /* 0x00000006a0327c23 */ /* 0x100fe20008010813 */
[----:B------:R-:W1:Y:S01]  /*3d50*/  SHFL.BFLY PT, R10, R7, 0x1, 0x1f ;  /* 0x0c201f00070a7f89 */ /* 0x000e6200000e0000 */
[--C-:B------:R-:W-:Y:S01]  /*3d60*/  FFMA.FTZ R41, R26, UR6, -R19.reuse ;  /* 0x000000061a297c23 */ /* 0x100fe20008010813 */
[----:B------:R-:W-:Y:S01]  /*3d70*/  FFMA.FTZ R13, R136, UR6, -R19 ;  /* 0x00000006880d7c23 */ /* 0x000fe20008010813 */
[----:B------:R-:W-:Y:S02]  /*3d80*/  IMAD R136, R4, 0x2, R137 ;  /* 0x0000000204887824 */ /* 0x000fe400078e0289 */
        /* <DEDUP_REMOVED lines=11> */
[----:B------:R-:W-:-:S06]  /*3e40*/  FFMA.FTZ R63, R64, UR6, -R19 ;  /* 0x00000006403f7c23 */ /* 0x000fcc0008010813 */
[----:B------:R-:W-:Y:S01]  /*3e50*/  MUFU.EX2 R54, R54 ;  /* 0x0000003600367308 */ /* 0x000fe20000000800 */
[----:B-1----:R-:W-:-:S04]  /*3e60*/  FMNMX.FTZ R0, R7, R10, !PT ;  /* 0x0000000a07007209 */ /* 0x002fc80007810000 */
[C---:B------:R-:W-:Y:S01]  /*3e70*/  FSETP.NEU.FTZ.AND P0, PT, R0.reuse, -INF , PT ;  /* 0xff8000000000780b */ /* 0x040fe20003f1d000 */
[----:B------:R-:W-:Y:S02]  /*3e80*/  FMUL.FTZ R21, R0, UR6 ;  /* 0x0000000600157c20 */ /* 0x000fe40008410000 */
[----:B------:R-:W1:Y:S01]  /*3e90*/  MUFU.EX2 R15, R15 ;  /* 0x0000000f000f7308 */ /* 0x000e620000000800 */
[----:B--2---:R-:W-:Y:S02]  /*3ea0*/  FADD.FTZ R59, R158, R41 ;  /* 0x000000299e3b7221 */ /* 0x004fe40000010000 */
[----:B------:R-:W-:Y:S02]  /*3eb0*/  FSEL R21, R21, RZ, P0 ;  /* 0x000000ff15157208 */ /* 0x000fe40000000000 */
[----:B------:R-:W-:-:S03]  /*3ec0*/  ISETP.GE.AND P0, PT, R104, 0x2, PT ;  /* 0x000000026800780c */ /* 0x000fc60003f06270 */
[----:B------:R-:W-:Y:S01]  /*3ed0*/  MUFU.EX2 R50, R50 ;  /* 0x0000003200327308 */ /* 0x000fe20000000800 */
[--C-:B------:R-:W-:Y:S01]  /*3ee0*/  FFMA.FTZ R37, R8, UR6, -R21.reuse ;  /* 0x0000000608257c23 */ /* 0x100fe20008010815 */
[--C-:B------:R-:W-:Y:S01]  /*3ef0*/  FFMA.FTZ R160, R47, UR6, -R21.reuse ;  /* 0x000000062fa07c23 */ /* 0x100fe20008010815 */
[--C-:B------:R-:W-:Y:S01]  /*3f00*/  FFMA.FTZ R23, R84, UR6, -R21.reuse ;  /* 0x0000000654177c23 */ /* 0x100fe20008010815 */
[--C-:B------:R-:W-:Y:S01]  /*3f10*/  FFMA.FTZ R86, R6, UR6, -R21.reuse ;  /* 0x0000000606567c23 */ /* 0x100fe20008010815 */
[----:B------:R-:W-:Y:S01]  /*3f20*/  LDSM.16.MT88.4 R8, [R137+0x3400] ;  /* 0x003400008908783b */ /* 0x000fe20000004200 */
[--C-:B------:R-:W-:Y:S01]  /*3f30*/  FFMA.FTZ R84, R82, UR6, -R21.reuse ;  /* 0x0000000652547c23 */ /* 0x100fe20008010815 */
[--C-:B------:R-:W-:Y:S01]  /*3f40*/  FFMA.FTZ R3, R80, UR6, -R21.reuse ;  /* 0x0000000650037c23 */ /* 0x100fe20008010815 */
[----:B------:R-:W-:Y:S01]  /*3f50*/  MUFU.EX2 R37, R37 ;  /* 0x0000002500257308 */ /* 0x000fe20000000800 */
[----:B------:R-:W2:Y:S01]  /*3f60*/  LDSM.16.MT88.4 R4, [R136+0x3000] ;  /* 0x003000008804783b */ /* 0x000ea20000004200 */
[----:B------:R-:W-:Y:S01]  /*3f70*/  F2FP.F16.F32.PACK_AB R80, R41, R158 ;  /* 0x0000009e2950723e */ /* 0x000fe200000000ff */
[--C-:B------:R-:W-:Y:S01]  /*3f80*/  FFMA.FTZ R25, R118, UR6, -R21.reuse ;  /* 0x0000000676197c23 */ /* 0x100fe20008010815 */
[----:B-1----:R-:W-:Y:S01]  /*3f90*/  F2FP.F16.F32.PACK_AB R82, R15, R54 ;  /* 0x000000360f52723e */ /* 0x002fe200000000ff */
[----:B------:R-:W-:Y:S01]  /*3fa0*/  FFMA.FTZ R32, R32, UR6, -R21 ;  /* 0x0000000620207c23 */ /* 0x000fe20008010815 */
[--C-:B------:R-:W-:Y:S01]  /*3fb0*/  FFMA.FTZ R118, R114, UR6, -R19.reuse ;  /* 0x0000000672767c23 */ /* 0x100fe20008010813 */
[----:B------:R-:W-:Y:S01]  /*3fc0*/  FFMA.FTZ R114, R29, UR6, -R19 ;  /* 0x000000061d727c23 */ /* 0x000fe20008010813 */
[----:B------:R-:W1:Y:S01]  /*3fd0*/  MUFU.EX2 R160, R160 ;  /* 0x000000a000a07308 */ /* 0x000e620000000800 */
[----:B------:R-:W-:Y:S01]  /*3fe0*/  FFMA.FTZ R116, R112, UR6, -R21 ;  /* 0x0000000670747c23 */ /* 0x000fe20008010815 */
[----:B------:R-:W-:Y:S01]  /*3ff0*/  FFMA.FTZ R29, R35, UR6, -R19 ;  /* 0x00000006231d7c23 */ /* 0x000fe20008010813 */
[--C-:B------:R-:W-:Y:S01]  /*4000*/  FFMA.FTZ R112, R31, UR6, -R21.reuse ;  /* 0x000000061f707c23 */ /* 0x100fe20008010815 */
[--C-:B------:R-:W-:Y:S01]  /*4010*/  FFMA.FTZ R27, R162, UR6, -R21.reuse ;  /* 0x00000006a21b7c23 */ /* 0x100fe20008010815 */
[----:B------:R-:W-:Y:S01]  /*4020*/  FFMA.FTZ R164, R164, UR6, -R21 ;  /* 0x00000006a4a47c23 */ /* 0x000fe20008010815 */
[----:B------:R-:W-:Y:S01]  /*4030*/  FFMA.FTZ R162, R120, UR6, -R19 ;  /* 0x0000000678a27c23 */ /* 0x000fe20008010813 */
[----:B------:R-:W-:Y:S01]  /*4040*/  FFMA.FTZ R124, R122, UR6, -R21 ;  /* 0x000000067a7c7c23 */ /* 0x000fe20008010815 */
[----:B------:R-:W-:Y:S01]  /*4050*/  MUFU.EX2 R23, R23 ;  /* 0x0000001700177308 */ /* 0x000fe20000000800 */
[--C-:B------:R-:W-:Y:S01]  /*4060*/  FFMA.FTZ R120, R130, UR6, -R19.reuse ;  /* 0x0000000682787c23 */ /* 0x100fe20008010813 */
[----:B------:R-:W-:Y:S01]  /*4070*/  FFMA.FTZ R35, R134, UR6, -R19 ;  /* 0x0000000686237c23 */ /* 0x000fe20008010813 */
        /* <DEDUP_REMOVED lines=8> */
[----:B------:R-:W-:Y:S01]  /*4100*/  FFMA.FTZ R47, R90, UR6, -R21 ;  /* 0x000000065a2f7c23 */ /* 0x000fe20008010815 */
[----:B------:R-:W-:Y:S01]  /*4110*/  FADD.FTZ R160, R37, R160 ;  /* 0x000000a025a07221 */ /* 0x000fe20000010000 */
[----:B------:R-:W-:Y:S01]  /*4120*/  FADD.FTZ R54, R54, R59 ;  /* 0x0000003b36367221 */ /* 0x000fe20000010000 */
[--C-:B------:R-:W-:Y:S01]  /*4130*/  FFMA.FTZ R90, R14, UR6, -R19.reuse ;  /* 0x000000060e5a7c23 */ /* 0x100fe20008010813 */
[--C-:B------:R-:W-:Y:S01]  /*4140*/  FFMA.FTZ R37, R34, UR6, -R19.reuse ;  /* 0x0000000622257c23 */ /* 0x100fe20008010813 */
[----:B------:R-:W1:Y:S01]  /*4150*/  MUFU.EX2 R13, R13 ;  /* 0x0000000d000d7308 */ /* 0x000e620000000800 */
[----:B------:R-:W-:Y:S01]  /*4160*/  FADD.FTZ R15, R15, R54 ;  /* 0x000000360f0f7221 */ /* 0x000fe20000010000 */
[--C-:B------:R-:W-:Y:S01]  /*4170*/  FFMA.FTZ R41, R36, UR6, -R19.reuse ;  /* 0x0000000624297c23 */ /* 0x100fe20008010813 */
[----:B------:R-:W-:Y:S01]  /*4180*/  FFMA.FTZ R34, R38, UR6, -R19 ;  /* 0x0000000626227c23 */ /* 0x000fe20008010813 */
[--C-:B------:R-:W-:Y:S01]  /*4190*/  FFMA.FTZ R57, R40, UR6, -R21.reuse ;  /* 0x0000000628397c23 */ /* 0x100fe20008010815 */
[--C-:B------:R-:W-:Y:S01]  /*41a0*/  FFMA.FTZ R38, R44, UR6, -R21.reuse ;  /* 0x000000062c267c23 */ /* 0x100fe20008010815 */
[--C-:B------:R-:W-:Y:S01]  /*41b0*/  FFMA.FTZ R36, R46, UR6, -R21.reuse ;  /* 0x000000062e247c23 */ /* 0x100fe20008010815 */
[----:B------:R-:W-:Y:S01]  /*41c0*/  FFMA.FTZ R42, R42, UR6, -R21 ;  /* 0x000000062a2a7c23 */ /* 0x000fe20008010815 */
[----:B------:R-:W-:Y:S01]  /*41d0*/  MUFU.EX2 R26, R26 ;  /* 0x0000001a001a7308 */ /* 0x000fe20000000800 */
[----:B---3--:R-:W-:Y:S01]  /*41e0*/  F2FP.F16.F32.PACK_AB R83, R86, R23 ;  /* 0x000000175653723e */ /* 0x008fe200000000ff */
[--C-:B------:R-:W-:Y:S01]  /*41f0*/  FFMA.FTZ R44, R16, UR6, -R19.reuse ;  /* 0x00000006102c7c23 */ /* 0x100fe20008010813 */
[--C-:B------:R-:W-:Y:S01]  /*4200*/  FFMA.FTZ R40, R65, UR6, -R19.reuse ;  /* 0x0000000641287c23 */ /* 0x100fe20008010813 */
[--C-:B------:R-:W-:Y:S01]  /*4210*/  FFMA.FTZ R59, R61, UR6, -R19.reuse ;  /* 0x000000063d3b7c23 */ /* 0x100fe20008010813 */
[----:B------:R-:W-:Y:S01]  /*4220*/  FFMA.FTZ R46, R48, UR6, -R19 ;  /* 0x00000006302e7c23 */ /* 0x000fe20008010813 */
[--C-:B------:R-:W-:Y:S01]  /*4230*/  FFMA.FTZ R61, R30, UR6, -R21.reuse ;  /* 0x000000061e3d7c23 */ /* 0x100fe20008010815 */
[--C-:B------:R-:W-:Y:S01]  /*4240*/  FFMA.FTZ R28, R28, UR6, -R21.reuse ;  /* 0x000000061c1c7c23 */ /* 0x100fe20008010815 */
[----:B------:R-:W-:Y:S01]  /*4250*/  HMMA.16816.F32 R68, R80, R72, RZ ;  /* 0x000000485044723c */ /* 0x000fe200000018ff */
[----:B------:R-:W3:Y:S01]  /*4260*/  MUFU.EX2 R17, R17 ;  /* 0x0000001100117308 */ /* 0x000ee20000000800 */
[--C-:B------:R-:W-:Y:S01]  /*4270*/  FFMA.FTZ R30, R66, UR6, -R21.reuse ;  /* 0x00000006421e7c23 */ /* 0x100fe20008010815 */
[--C-:B------:R-:W-:Y:S01]  /*4280*/  FFMA.FTZ R62, R62, UR6, -R21.reuse ;  /* 0x000000063e3e7c23 */ /* 0x100fe20008010815 */
[----:B------:R-:W-:-:S02]  /*4290*/  FFMA.FTZ R20, R20, UR6, -R21 ;  /* 0x0000000614147c23 */ /* 0x000fc40008010815 */
[C---:B------:R-:W-:Y:S03]  /*42a0*/  HMMA.16816.F32 R72, R80.reuse, R74, RZ ;  /* 0x0000004a5048723c */ /* 0x040fe600000018ff */
[----:B------:R-:W-:Y:S03]  /*42b0*/  MUFU.EX2 R84, R84 ;  /* 0x0000005400547308 */ /* 0x000fe60000000800 */
[C---:B--2---:R-:W-:Y:S05]  /*42c0*/  HMMA.16816.F32 R76, R80.reuse, R4, RZ ;  /* 0x00000004504c723c */ /* 0x044fea00000018ff */
[----:B------:R-:W2:Y:S01]  /*42d0*/  MUFU.EX2 R25, R25 ;  /* 0x0000001900197308 */ /* 0x000ea20000000800 */
[----:B------:R-:W-:Y:S01]  /*42e0*/  HMMA.16816.F32 R80, R80, R6, RZ ;  /* 0x000000065050723c */ /* 0x000fe200000018ff */
[----:B-1----:R-:W-:Y:S01]  /*42f0*/  F2FP.F16.F32.PACK_AB R4, R13, R50 ;  /* 0x000000320d04723e */ /* 0x002fe200000000ff */
[----:B------:R-:W-:-:S04]  /*4300*/  FADD.FTZ R50, R50, R15 ;  /* 0x0000000f32327221 */ /* 0x000fc80000010000 */
[----:B------:R-:W-:Y:S01]  /*4310*/  FADD.FTZ R67, R13, R50 ;  /* 0x000000320d437221 */ /* 0x000fe20000010000 */
[----:B------:R-:W-:Y:S01]  /*4320*/  MUFU.EX2 R3, R3 ;  /* 0x0000000300037308 */ /* 0x000fe20000000800 */
[----:B---3--:R-:W-:Y:S02]  /*4330*/  F2FP.F16.F32.PACK_AB R6, R17, R26 ;  /* 0x0000001a1106723e */ /* 0x008fe400000000ff */
[----:B------:R-:W-:-:S04]  /*4340*/  FADD.FTZ R26, R26, R67 ;  /* 0x000000431a1a7221 */ /* 0x000fc80000010000 */
[----:B------:R-:W-:Y:S01]  /*4350*/  FADD.FTZ R49, R17, R26 ;  /* 0x0000001a11317221 */ /* 0x000fe20000010000 */
[----:B------:R-:W1:Y:S01]  /*4360*/  MUFU.EX2 R32, R32 ;  /* 0x0000002000207308 */ /* 0x000e620000000800 */
[----:B--2---:R-:W-:Y:S01]  /*4370*/  F2FP.F16.F32.PACK_AB R5, R25, R84 ;  /* 0x000000541905723e */ /* 0x004fe200000000ff */
[----:B------:R-:W-:-:S06]  /*4380*/  FFMA.FTZ R26, R24, UR6, -R21 ;  /* 0x00000006181a7c23 */ /* 0x000fcc0008010815 */
[----:B------:R-:W-:Y:S08]  /*4390*/  MUFU.EX2 R118, R118 ;  /* 0x0000007600767308 */ /* 0x000ff00000000800 */
[----:B------:R-:W2:Y:S01]  /*43a0*/  MUFU.EX2 R33, R33 ;  /* 0x0000002100217308 */ /* 0x000ea20000000800 */
[----:B-1----:R-:W-:-:S07]  /*43b0*/  F2FP.F16.F32.PACK_AB R7, R32, R3 ;  /* 0x000000032007723e */ /* 0x002fce00000000ff */
[C---:B------:R-:W-:Y:S01]  /*43c0*/  HMMA.16816.F32 R68, R4.reuse, R8, R68 ;  /* 0x000000080444723c */ /* 0x040fe20000001844 */
[----:B------:R-:W-:Y:S05]  /*43d0*/  MUFU.EX2 R114, R114 ;  /* 0x0000007200727308 */ /* 0x000fea0000000800 */
[C---:B------:R-:W-:Y:S01]  /*43e0*/  HMMA.16816.F32 R72, R4.reuse, R10, R72 ;  /* 0x0000000a0448723c */ /* 0x040fe20000001848 */
[----:B------:R-:W1:Y:S02]  /*43f0*/  LDSM.16.MT88.4 R8, [R136+0x3400] ;  /* 0x003400008808783b */ /* 0x000e640000004200 */
[----:B------:R-:W3:Y:S08]  /*4400*/  MUFU.EX2 R29, R29 ;  /* 0x0000001d001d7308 */ /* 0x000ef00000000800 */
[----:B------:R-:W-:Y:S08]  /*4410*/  MUFU.EX2 R116, R116 ;  /* 0x0000007400747308 */ /* 0x000ff00000000800 */
[----:B------:R-:W4:Y:S08]  /*4420*/  MUFU.EX2 R31, R164 ;  /* 0x000000a4001f7308 */ /* 0x000f300000000800 */
[----:B------:R-:W-:Y:S08]  /*4430*/  MUFU.EX2 R112, R112 ;  /* 0x0000007000707308 */ /* 0x000ff00000000800 */
[----:B------:R-:W5:Y:S01]  /*4440*/  MUFU.EX2 R27, R27 ;  /* 0x0000001b001b7308 */ /* 0x000f620000000800 */
[C---:B-1----:R-:W-:Y:S07]  /*4450*/  HMMA.16816.F32 R76, R4.reuse, R8, R76 ;  /* 0x00000008044c723c */ /* 0x042fee000000184c */
[----:B------:R-:W-:Y:S01]  /*4460*/  MUFU.EX2 R162, R162 ;  /* 0x000000a200a27308 */ /* 0x000fe20000000800 */
[----:B------:R-:W-:Y:S01]  /*4470*/  HMMA.16816.F32 R80, R4, R10, R80 ;  /* 0x0000000a0450723c */ /* 0x000fe20000001850 */
[----:B------:R-:W1:Y:S06]  /*4480*/  LDSM.16.MT88.4 R8, [R137+0x3800] ;  /* 0x003800008908783b */ /* 0x000e6c0000004200 */
[----:B------:R-:W1:Y:S01]  /*4490*/  MUFU.EX2 R39, R39 ;  /* 0x0000002700277308 */ /* 0x000e620000000800 */
[----:B--2---:R-:W-:Y:S01]  /*44a0*/  F2FP.F16.F32.PACK_AB R4, R33, R118 ;  /* 0x000000762104723e */ /* 0x004fe200000000ff */
[----:B------:R-:W-:Y:S01]  /*44b0*/  FADD.FTZ R118, R118, R49 ;  /* 0x0000003176767221 */ /* 0x000fe20000010000 */
[----:B---3--:R-:W-:-:S02]  /*44c0*/  F2FP.F16.F32.PACK_AB R6, R29, R114 ;  /* 0x000000721d06723e */ /* 0x008fc400000000ff */
[----:B----4-:R-:W-:-:S03]  /*44d0*/  F2FP.F16.F32.PACK_AB R5, R31, R116 ;  /* 0x000000741f05723e */ /* 0x010fc600000000ff */
[----:B------:R-:W-:Y:S01]  /*44e0*/  MUFU.EX2 R120, R120 ;  /* 0x0000007800787308 */ /* 0x000fe20000000800 */
[----:B-----5:R-:W-:Y:S01]  /*44f0*/  F2FP.F16.F32.PACK_AB R7, R27, R112 ;  /* 0x000000701b07723e */ /* 0x020fe200000000ff */
[----:B------:R-:W-:-:S04]  /*4500*/  FADD.FTZ R33, R33, R118 ;  /* 0x0000007621217221 */ /* 0x000fc80000010000 */
[----:B------:R-:W-:Y:S02]  /*4510*/  FADD.FTZ R114, R114, R33 ;  /* 0x0000002172727221 */ /* 0x000fe40000010000 */
[----:B------:R-:W2:Y:S08]  /*4520*/  MUFU.EX2 R35, R35 ;  /* 0x0000002300237308 */ /* 0x000eb00000000800 */
[----:B------:R-:W-:Y:S08]  /*4530*/  MUFU.EX2 R124, R124 ;  /* 0x0000007c007c7308 */ /* 0x000ff00000000800 */
[----:B------:R-:W3:Y:S01]  /*4540*/  MUFU.EX2 R45, R45 ;  /* 0x0000002d002d7308 */ /* 0x000ee20000000800 */
[C---:B-1----:R-:W-:Y:S07]  /*4550*/  HMMA.16816.F32 R68, R4.reuse, R8, R68 ;  /* 0x000000080444723c */ /* 0x042fee0000001844 */
[----:B------:R-:W-:Y:S01]  /*4560*/  MUFU.EX2 R122, R122 ;  /* 0x0000007a007a7308 */ /* 0x000fe20000000800 */
[C---:B------:R-:W-:Y:S01]  /*4570*/  HMMA.16816.F32 R72, R4.reuse, R10, R72 ;  /* 0x0000000a0448723c */ /* 0x040fe20000001848 */
[----:B------:R-:W1:Y:S06]  /*4580*/  LDSM.16.MT88.4 R8, [R136+0x3800] ;  /* 0x003800008808783b */ /* 0x000e6c0000004200 */
[----:B------:R-:W4:Y:S08]  /*4590*/  MUFU.EX2 R43, R43 ;  /* 0x0000002b002b7308 */ /* 0x000f300000000800 */
[----:B------:R-:W-:Y:S08]  /*45a0*/  MUFU.EX2 R55, R55 ;  /* 0x0000003700377308 */ /* 0x000ff00000000800 */
[----:B------:R-:W5:Y:S08]  /*45b0*/  MUFU.EX2 R52, R52 ;  /* 0x0000003400347308 */ /* 0x000f700000000800 */
[----:B------:R-:W-:Y:S08]  /*45c0*/  MUFU.EX2 R58, R58 ;  /* 0x0000003a003a7308 */ /* 0x000ff00000000800 */
[----:B------:R-:W5:Y:S01]  /*45d0*/  MUFU.EX2 R51, R51 ;  /* 0x0000003300337308 */ /* 0x000f620000000800 */
[C---:B-1----:R-:W-:Y:S07]  /*45e0*/  HMMA.16816.F32 R76, R4.reuse, R8, R76 ;  /* 0x00000008044c723c */ /* 0x042fee000000184c */
[----:B------:R-:W-:Y:S01]  /*45f0*/  MUFU.EX2 R53, R53 ;  /* 0x0000003500357308 */ /* 0x000fe20000000800 */
[----:B------:R-:W-:Y:S01]  /*4600*/  HMMA.16816.F32 R80, R4, R10, R80 ;  /* 0x0000000a0450723c */ /* 0x000fe20000001850 */
[----:B------:R-:W1:Y:S06]  /*4610*/  LDSM.16.MT88.4 R8, [R137+0x3c00] ;  /* 0x003c00008908783b */ /* 0x000e6c0000004200 */
[----:B------:R-:W5:Y:S01]  /*4620*/  MUFU.EX2 R88, R88 ;  /* 0x0000005800587308 */ /* 0x000f620000000800 */
[----:B------:R-:W-:-:S02]  /*4630*/  F2FP.F16.F32.PACK_AB R4, R39, R162 ;  /* 0x000000a22704723e */ /* 0x000fc400000000ff */
[----:B--2---:R-:W-:Y:S02]  /*4640*/  F2FP.F16.F32.PACK_AB R6, R35, R120 ;  /* 0x000000782306723e */ /* 0x004fe400000000ff */
[----:B---3--:R-:W-:Y:S02]  /*4650*/  F2FP.F16.F32.PACK_AB R5, R45, R124 ;  /* 0x0000007c2d05723e */ /* 0x008fe400000000ff */
[----:B----4-:R-:W-:Y:S01]  /*4660*/  F2FP.F16.F32.PACK_AB R7, R43, R122 ;  /* 0x0000007a2b07723e */ /* 0x010fe200000000ff */
[----:B------:R-:W-:Y:S08]  /*4670*/  MUFU.EX2 R56, R56 ;  /* 0x0000003800387308 */ /* 0x000ff00000000800 */
        /* <DEDUP_REMOVED lines=9> */
[----:B------:R-:W4:Y:S08]  /*4710*/  MUFU.EX2 R38, R38 ;  /* 0x0000002600267308 */ /* 0x000f300000000800 */
        /* <DEDUP_REMOVED lines=8> */
[----:B------:R-:W-:Y:S01]  /*47a0*/  MUFU.EX2 R40, R40 ;  /* 0x0000002800287308 */ /* 0x000fe20000000800 */
[----:B------:R-:W-:Y:S02]  /*47b0*/  F2FP.F16.F32.PACK_AB R5, R88, R53 ;  /* 0x000000355805723e */ /* 0x000fe400000000ff */
[----:B--2---:R-:W-:-:S05]  /*47c0*/  F2FP.F16.F32.PACK_AB R7, R47, R56 ;  /* 0x000000382f07723e */ /* 0x004fca00000000ff */
[----:B------:R-:W-:Y:S08]  /*47d0*/  MUFU.EX2 R28, R28 ;  /* 0x0000001c001c7308 */ /* 0x000ff00000000800 */
        /* <DEDUP_REMOVED lines=13> */
[----:B------:R-:W-:Y:S01]  /*48b0*/  FADD.FTZ R5, R23, R160 ;  /* 0x000000a017057221 */ /* 0x000fe20000010000 */
[----:B---3--:R-:W-:Y:S01]  /*48c0*/  F2FP.F16.F32.PACK_AB R4, R37, R90 ;  /* 0x0000005a2504723e */ /* 0x008fe200000000ff */
[----:B------:R-:W2:Y:S01]  /*48d0*/  MUFU.EX2 R23, R42 ;  /* 0x0000002a00177308 */ /* 0x000ea20000000800 */
[----:B----4-:R-:W-:Y:S01]  /*48e0*/  F2FP.F16.F32.PACK_AB R6, R34, R41 ;  /* 0x000000292206723e */ /* 0x010fe200000000ff */
[----:B------:R-:W-:-:S04]  /*48f0*/  FADD.FTZ R5, R86, R5 ;  /* 0x0000000556057221 */ /* 0x000fc80000010000 */
[----:B------:R-:W-:Y:S01]  /*4900*/  FADD.FTZ R84, R84, R5 ;  /* 0x0000000554547221 */ /* 0x000fe20000010000 */
[----:B------:R-:W-:-:S03]  /*4910*/  F2FP.F16.F32.PACK_AB R5, R38, R57 ;  /* 0x000000392605723e */ /* 0x000fc600000000ff */
[----:B------:R-:W-:Y:S01]  /*4920*/  FADD.FTZ R50, R25, R84 ;  /* 0x0000005419327221 */ /* 0x000fe20000010000 */
[--C-:B------:R-:W-:Y:S02]  /*4930*/  FFMA.FTZ R25, R12, UR6, -R19.reuse ;  /* 0x000000060c197c23 */ /* 0x100fe40008010813 */
[----:B------:R-:W3:Y:S01]  /*4940*/  LDSM.16.MT88.4 R12, [R136+0x4400] ;  /* 0x00440000880c783b */ /* 0x000ee20000004200 */
[----:B--2---:R-:W-:Y:S01]  /*4950*/  F2FP.F16.F32.PACK_AB R7, R23, R36 ;  /* 0x000000241707723e */ /* 0x004fe200000000ff */
[----:B------:R-:W-:Y:S02]  /*4960*/  FFMA.FTZ R42, R60, UR6, -R19 ;  /* 0x000000063c2a7c23 */ /* 0x000fe40008010813 */
[----:B------:R-:W2:Y:S08]  /*4970*/  MUFU.EX2 R25, R25 ;  /* 0x0000001900197308 */ /* 0x000eb00000000800 */
[----:B------:R-:W-:Y:S01]  /*4980*/  MUFU.EX2 R42, R42 ;  /* 0x0000002a002a7308 */ /* 0x000fe20000000800 */
[C---:B-1----:R-:W-:Y:S06]  /*4990*/  HMMA.16816.F32 R68, R4.reuse, R8, R68 ;  /* 0x000000080444723c */ /* 0x042fec0000001844 */
[C---:B------:R-:W-:Y:S01]  /*49a0*/  HMMA.16816.F32 R72, R4.reuse, R10, R72 ;  /* 0x0000000a0448723c */ /* 0x040fe20000001848 */
[----:B------:R-:W1:Y:S05]  /*49b0*/  LDSM.16.MT88.4 R8, [R137+0x4800] ;  /* 0x004800008908783b */ /* 0x000e6a0000004200 */
[C---:B---3--:R-:W-:Y:S06]  /*49c0*/  HMMA.16816.F32 R76, R4.reuse, R12, R76 ;  /* 0x0000000c044c723c */ /* 0x048fec000000184c */
[----:B------:R-:W-:Y:S01]  /*49d0*/  HMMA.16816.F32 R80, R4, R14, R80 ;  /* 0x0000000e0450723c */ /* 0x000fe20000001850 */
[--C-:B------:R-:W-:Y:S01]  /*49e0*/  FFMA.FTZ R12, R18, UR6, -R21.reuse ;  /* 0x00000006120c7c23 */ /* 0x100fe20008010815 */
[----:B------:R-:W-:Y:S01]  /*49f0*/  FADD.FTZ R13, R3, R50 ;  /* 0x00000032030d7221 */ /* 0x000fe20000010000 */
[----:B------:R-:W3:Y:S01]  /*4a00*/  LDSM.16.MT88.4 R16, [R136+0x4800] ;  /* 0x004800008810783b */ /* 0x000ee20000004200 */
[----:B------:R-:W-:Y:S01]  /*4a10*/  FFMA.FTZ R21, R22, UR6, -R21 ;  /* 0x0000000616157c23 */ /* 0x000fe20008010815 */
[----:B------:R-:W4:Y:S01]  /*4a20*/  MUFU.EX2 R3, R12 ;  /* 0x0000000c00037308 */ /* 0x000f220000000800 */
[----:B------:R-:W-:Y:S01]  /*4a30*/  FADD.FTZ R13, R32, R13 ;  /* 0x0000000d200d7221 */ /* 0x000fe20000010000 */
[----:B--2---:R-:W-:-:S02]  /*4a40*/  F2FP.F16.F32.PACK_AB R4, R44, R25 ;  /* 0x000000192c04723e */ /* 0x004fc400000000ff */
[----:B------:R-:W-:Y:S01]  /*4a50*/  F2FP.F16.F32.PACK_AB R6, R40, R63 ;  /* 0x0000003f2806723e */ /* 0x000fe200000000ff */
[----:B------:R-:W-:Y:S01]  /*4a60*/  FADD.FTZ R116, R116, R13 ;  /* 0x0000000d74747221 */ /* 0x000fe20000010000 */
[----:B------:R-:W-:Y:S02]  /*4a70*/  F2FP.F16.F32.PACK_AB R5, R61, R28 ;  /* 0x0000001c3d05723e */ /* 0x000fe400000000ff */
[----:B------:R-:W-:Y:S01]  /*4a80*/  MUFU.EX2 R21, R21 ;  /* 0x0000001500157308 */ /* 0x000fe20000000800 */
[----:B------:R-:W-:-:S04]  /*4a90*/  FADD.FTZ R31, R31, R116 ;  /* 0x000000741f1f7221 */ /* 0x000fc80000010000 */
[----:B------:R-:W-:Y:S01]  /*4aa0*/  FADD.FTZ R112, R112, R31 ;  /* 0x0000001f70707221 */ /* 0x000fe20000010000 */
[----:B------:R-:W-:-:S03]  /*4ab0*/  FADD.FTZ R31, R29, R114 ;  /* 0x000000721d1f7221 */ /* 0x000fc60000010000 */
[----:B------:R-:W-:Y:S01]  /*4ac0*/  FADD.FTZ R29, R27, R112 ;  /* 0x000000701b1d7221 */ /* 0x000fe20000010000 */
[----:B------:R-:W-:Y:S01]  /*4ad0*/  FADD.FTZ R162, R162, R31 ;  /* 0x0000001fa2a27221 */ /* 0x000fe20000010000 */
[----:B----4-:R-:W-:Y:S01]  /*4ae0*/  F2FP.F16.F32.PACK_AB R7, R3, R30 ;  /* 0x0000001e0307723e */ /* 0x010fe200000000ff */
[----:B------:R-:W2:Y:S01]  /*4af0*/  LDSM.16.MT88.4 R12, [R137+0x4c00] ;  /* 0x004c0000890c783b */ /* 0x000ea20000004200 */
[----:B------:R-:W-:Y:S01]  /*4b00*/  FADD.FTZ R124, R124, R29 ;  /* 0x0000001d7c7c7221 */ /* 0x000fe20000010000 */
[----:B------:R-:W-:Y:S01]  /*4b10*/  FADD.FTZ R39, R39, R162 ;  /* 0x000000a227277221 */ /* 0x000fe20000010000 */
[----:B------:R-:W4:Y:S02]  /*4b20*/  MUFU.EX2 R27, R26 ;  /* 0x0000001a001b7308 */ /* 0x000f240000000800 */
[----:B------:R-:W-:Y:S01]  /*4b30*/  FADD.FTZ R45, R45, R124 ;  /* 0x0000007c2d2d7221 */ /* 0x000fe20000010000 */
[----:B------:R-:W-:Y:S01]  /*4b40*/  FADD.FTZ R120, R120, R39 ;  /* 0x0000002778787221 */ /* 0x000fe20000010000 */
[----:B-1----:R-:W-:Y:S02]  /*4b50*/  HMMA.16816.F32 R68, R4, R8, R68 ;  /* 0x000000080444723c */ /* 0x002fe40000001844 */
[----:B------:R-:W-:Y:S01]  /*4b60*/  FADD.FTZ R122, R122, R45 ;  /* 0x0000002d7a7a7221 */ /* 0x000fe20000010000 */
[----:B------:R-:W-:-:S03]  /*4b70*/  FADD.FTZ R120, R35, R120 ;  /* 0x0000007823787221 */ /* 0x000fc60000010000 */
[----:B------:R-:W-:Y:S01]  /*4b80*/  FADD.FTZ R122, R43, R122 ;  /* 0x0000007a2b7a7221 */ /* 0x000fe20000010000 */
[----:B------:R-:W-:Y:S01]  /*4b90*/  FADD.FTZ R55, R55, R120 ;  /* 0x0000007837377221 */ /* 0x000fe20000010000 */
[----:B------:R-:W-:Y:S01]  /*4ba0*/  HMMA.16816.F32 R72, R4, R10, R72 ;  /* 0x0000000a0448723c */ /* 0x000fe20000001848 */
[----:B------:R-:W1:Y:S02]  /*4bb0*/  LDSM.16.MT88.4 R8, [R136+0x4c00] ;  /* 0x004c00008808783b */ /* 0x000e640000004200 */
[----:B------:R-:W-:-:S03]  /*4bc0*/  FADD.FTZ R55, R52, R55 ;  /* 0x0000003734377221 */ /* 0x000fc60000010000 */
[----:B---3--:R-:W-:Y:S01]  /*4bd0*/  HMMA.16816.F32 R76, R4, R16, R76 ;  /* 0x00000010044c723c */ /* 0x008fe2000000184c */
[----:B------:R-:W-:-:S04]  /*4be0*/  FADD.FTZ R58, R58, R55 ;  /* 0x000000373a3a7221 */ /* 0x000fc80000010000 */
[----:B------:R-:W-:Y:S01]  /*4bf0*/  FADD.FTZ R51, R51, R58 ;  /* 0x0000003a33337221 */ /* 0x000fe20000010000 */
[----:B------:R-:W-:Y:S01]  /*4c00*/  HMMA.16816.F32 R80, R4, R18, R80 ;  /* 0x000000120450723c */ /* 0x000fe20000001850 */
[----:B------:R-:W-:Y:S02]  /*4c10*/  FADD.FTZ R17, R53, R122 ;  /* 0x0000007a35117221 */ /* 0x000fe40000010000 */
[----:B------:R-:W-:Y:S02]  /*4c20*/  FADD.FTZ R90, R90, R51 ;  /* 0x000000335a5a7221 */ /* 0x000fe40000010000 */
[----:B------:R-:W-:Y:S02]  /*4c30*/  FADD.FTZ R17, R88, R17 ;  /* 0x0000001158117221 */ /* 0x000fe40000010000 */
[----:B------:R-:W-:Y:S01]  /*4c40*/  FADD.FTZ R90, R37, R90 ;  /* 0x0000005a255a7221 */ /* 0x000fe20000010000 */
[----:B------:R-:W-:Y:S01]  /*4c50*/  F2FP.F16.F32.PACK_AB R4, R59, R42 ;  /* 0x0000002a3b04723e */ /* 0x000fe200000000ff */
[----:B------:R-:W-:Y:S01]  /*4c60*/  FADD.FTZ R56, R56, R17 ;  /* 0x0000001138387221 */ /* 0x000fe20000010000 */
[----:B----4-:R-:W-:Y:S01]  /*4c70*/  F2FP.F16.F32.PACK_AB R5, R27, R24 ;  /* 0x000000181b05723e */ /* 0x010fe200000000ff */
[----:B------:R-:W-:Y:S01]  /*4c80*/  FADD.FTZ R41, R41, R90 ;  /* 0x0000005a29297221 */ /* 0x000fe20000010000 */
[----:B------:R-:W-:Y:S01]  /*4c90*/  F2FP.F16.F32.PACK_AB R6, R159, R46 ;  /* 0x0000002e9f06723e */ /* 0x000fe200000000ff */
[----:B------:R-:W-:Y:S01]  /*4ca0*/  FADD.FTZ R56, R47, R56 ;  /* 0x000000382f387221 */ /* 0x000fe20000010000 */
[----:B------:R-:W-:Y:S01]  /*4cb0*/  F2FP.F16.F32.PACK_AB R7, R21, R20 ;  /* 0x000000141507723e */ /* 0x000fe200000000ff */
[----:B------:R-:W-:-:S02]  /*4cc0*/  FADD.FTZ R34, R34, R41 ;  /* 0x0000002922227221 */ /* 0x000fc40000010000 */
[----:B------:R-:W-:Y:S02]  /*4cd0*/  FADD.FTZ R57, R57, R56 ;  /* 0x0000003839397221 */ /* 0x000fe40000010000 */
[----:B------:R-:W-:Y:S02]  /*4ce0*/  FADD.FTZ R25, R25, R34 ;  /* 0x0000002219197221 */ /* 0x000fe40000010000 */
[----:B------:R-:W-:Y:S01]  /*4cf0*/  FADD.FTZ R57, R38, R57 ;  /* 0x0000003926397221 */ /* 0x000fe20000010000 */
[C---:B--2---:R-:W-:Y:S01]  /*4d00*/  HMMA.16816.F32 R68, R4.reuse, R12, R68 ;  /* 0x0000000c0444723c */ /* 0x044fe20000001844 */
[----:B------:R-:W-:Y:S02]  /*4d10*/  FADD.FTZ R44, R44, R25 ;  /* 0x000000192c2c7221 */ /* 0x000fe40000010000 */
[----:B------:R-:W-:Y:S02]  /*4d20*/  FADD.FTZ R36, R36, R57 ;  /* 0x0000003924247221 */ /* 0x000fe40000010000 */
[----:B------:R-:W-:Y:S01]  /*4d30*/  FADD.FTZ R63, R63, R44 ;  /* 0x0000002c3f3f7221 */ /* 0x000fe20000010000 */
[----:B------:R-:W-:Y:S01]  /*4d40*/  HMMA.16816.F32 R72, R4, R14, R72 ;  /* 0x0000000e0448723c */ /* 0x000fe20000001848 */
[----:B------:R-:W-:-:S02]  /*4d50*/  FADD.FTZ R23, R23, R36 ;  /* 0x0000002417177221 */ /* 0x000fc40000010000 */
[----:B------:R-:W-:Y:S02]  /*4d60*/  FADD.FTZ R63, R40, R63 ;  /* 0x0000003f283f7221 */ /* 0x000fe40000010000 */
[----:B------:R-:W-:Y:S01]  /*4d70*/  FADD.FTZ R28, R28, R23 ;  /* 0x000000171c1c7221 */ /* 0x000fe20000010000 */
[C---:B-1----:R-:W-:Y:S01]  /*4d80*/  HMMA.16816.F32 R76, R4.reuse, R8, R76 ;  /* 0x00000008044c723c */ /* 0x042fe2000000184c */
        /* <DEDUP_REMOVED lines=77> */
.L_x_4281:
[----:B------:R-:W-:-:S04]  /*5260*/  LEA R3, -R96, RZ, 0x7 ;  /* 0x000000ff60037211 */ /* 0x000fc800078e39ff */
[----:B------:R-:W-:-:S07]  /*5270*/  SHF.R.S32.HI R4, RZ, 0x1f, R3 ;  /* 0x0000001fff047819 */ /* 0x000fce0000011403 */
.L_x_4282:
[C---:B------:R-:W-:Y:S01]  /*5280*/  IMAD.SHL.U32 R5, R96.reuse, 0x40, RZ ;  /* 0x0000004060057824 */ /* 0x040fe200078e00ff */
[----:B------:R-:W-:Y:S02]  /*5290*/  LEA R144, P1, R3, R144, 0x1 ;  /* 0x0000009003907211 */ /* 0x000fe400078208ff */
[----:B------:R-:W-:Y:S02]  /*52a0*/  SHF.L.U64.HI R6, R96, 0x6, R97 ;  /* 0x0000000660067819 */ /* 0x000fe40000010261 */
[----:B------:R-:W-:Y:S02]  /*52b0*/  IADD3 R12, P0, R5, R144, RZ ;  /* 0x00000090050c7210 */ /* 0x000fe40007f1e0ff */
[----:B------:R-:W-:Y:S01]  /*52c0*/  LEA.HI.X R143, R3, R143, R4, 0x1, P1 ;  /* 0x0000008f038f7211 */ /* 0x000fe200008f0c04 */
[----:B------:R-:W-:Y:S01]  /*52d0*/  IMAD.SHL.U32 R3, R147, 0x80, RZ ;  /* 0x0000008093037824 */ /* 0x000fe200078e00ff */
[----:B------:R-:W-:-:S03]  /*52e0*/  IADD3 R4, P1, R12, R5, RZ ;  /* 0x000000050c047210 */ /* 0x000fc60007f3e0ff */
[--C-:B------:R-:W-:Y:S01]  /*52f0*/  IMAD.X R13, R6, 0x1, R143.reuse, P0 ;  /* 0x00000001060d7824 */ /* 0x100fe200000e068f */
[----:B------:R-:W-:Y:S01]  /*5300*/  IADD3 R24, P0, R4, R5, RZ ;  /* 0x0000000504187210 */ /* 0x000fe20007f1e0ff */
[----:B------:R-:W-:Y:S01]  /*5310*/  IMAD.MOV.U32 R145, RZ, RZ, R143 ;  /* 0x000000ffff917224 */ /* 0x000fe200078e008f */
[----:B------:R-:W-:Y:S01]  /*5320*/  LOP3.LUT R131, R3, R102, RZ, 0xfc, !PT ;  /* 0x0000006603837212 */ /* 0x000fe200078efcff */
[----:B------:R-:W-:-:S03]  /*5330*/  IMAD.X R5, R13, 0x1, R6, P1 ;  /* 0x000000010d057824 */ /* 0x000fc600008e0606 */
[----:B------:R-:W-:Y:S01]  /*5340*/  @!PT LDS RZ, [RZ] ;  /* 0x00000000fffff984 */ /* 0x000fe20000000800 */
[----:B------:R-:W-:Y:S01]  /*5350*/  @!PT LDS RZ, [RZ] ;  /* 0x00000000fffff984 */ /* 0x000fe20000000800 */
[----:B------:R-:W-:Y:S01]  /*5360*/  @!PT LDS RZ, [RZ] ;  /* 0x00000000fffff984 */ /* 0x000fe20000000800 */
[----:B------:R-:W-:Y:S01]  /*5370*/  LDGSTS.E.BYPASS.LTC128B.128 [R149+0x3000], desc[UR8][R144.64] ;  /* 0x0300000090957fae */ /* 0x000fe2000b901d48 */
[----:B------:R-:W-:Y:S01]  /*5380*/  IMAD.X R25, R5, 0x1, R6, P0 ;  /* 0x0000000105197824 */ /* 0x000fe200000e0606 */
[----:B------:R-:W-:Y:S02]  /*5390*/  ISETP.GE.AND P0, PT, R104, 0x3, PT ;  /* 0x000000036800780c */ /* 0x000fe40003f06270 */
[----:B------:R1:W-:Y:S04]  /*53a0*/  LDGSTS.E.BYPASS.LTC128B.128 [R149+0x3800], desc[UR8][R12.64] ;  /* 0x038000000c957fae */ /* 0x0003e8000b901d48 */
[----:B------:R2:W-:Y:S04]  /*53b0*/  LDGSTS.E.BYPASS.LTC128B.128 [R149+0x4000], desc[UR8][R4.64] ;  /* 0x0400000004957fae */ /* 0x0005e8000b901d48 */
[----:B------:R3:W-:Y:S04]  /*53c0*/  LDGSTS.E.BYPASS.LTC128B.128 [R149+0x4800], desc[UR8][R24.64] ;  /* 0x0480000018957fae */ /* 0x0007e8000b901d48 */
[----:B------:R-:W-:Y:S04]  /*53d0*/  LDSM.16.M88.4 R84, [R141] ;  /* 0x000000008d54783b */ /* 0x000fe80000000200 */
[----:B------:R-:W4:Y:S04]  /*53e0*/  LDSM.16.M88.4 R36, [R139+0x1000] ;  /* 0x001000008b24783b */ /* 0x000f280000000200 */
[----:B------:R-:W-:Y:S04]  /*53f0*/  LDSM.16.M88.4 R64, [R140] ;  /* 0x000000008c40783b */ /* 0x000fe80000000200 */
[----:B------:R-:W-:Y:S04]  /*5400*/  LDSM.16.M88.4 R16, [R138] ;  /* 0x000000008a10783b */ /* 0x000fe80000000200 */
[----:B-1----:R-:W-:Y:S04]  /*5410*/  LDSM.16.M88.4 R12, [R139+0x1c00] ;  /* 0x001c00008b0c783b */ /* 0x002fe80000000200 */
[----:B------:R-:W1:Y:S04]  /*5420*/  LDSM.16.M88.4 R28, [R139+0x1400] ;  /* 0x001400008b1c783b */ /* 0x000e680000000200 */
[----:B------:R-:W3:Y:S04]  /*5430*/  LDSM.16.M88.4 R20, [R139+0x1800] ;  /* 0x001800008b14783b */ /* 0x000ee80000000200 */
[----:B------:R-:W5:Y:S04]  /*5440*/  LDSM.16.M88.4 R52, [R138+0xc00] ;  /* 0x000c00008a34783b */ /* 0x000f680000000200 */
[----:B------:R-:W5:Y:S04]  /*5450*/  LDSM.16.M88.4 R48, [R139+0x2400] ;  /* 0x002400008b30783b */ /* 0x000f680000000200 */
[----:B------:R-:W5:Y:S04]  /*5460*/  LDSM.16.M88.4 R8, [R138+0x400] ;  /* 0x000400008a08783b */ /* 0x000f680000000200 */
[----:B--2---:R-:W2:Y:S01]  /*5470*/  LDSM.16.M88.4 R4, [R138+0x800] ;  /* 0x000800008a04783b */ /* 0x004ea20000000200 */
        /* <DEDUP_REMOVED lines=8> */
[----:B---3--:R-:W-:Y:S06]  /*5500*/  HMMA.16816.F32 R24, R84, R20, RZ ;  /* 0x000000145418723c */ /* 0x008fec00000018ff */
[C---:B------:R-:W-:Y:S06]  /*5510*/  HMMA.16816.F32 R40, R64.reuse, R16, R40 ;  /* 0x000000104028723c */ /* 0x040fec0000001828 */
[----:B------:R-:W-:Y:S06]  /*5520*/  HMMA.16816.F32 R36, R64, R18, R36 ;  /* 0x000000124024723c */ /* 0x000fec0000001824 */
[C---:B------:R-:W-:Y:S06]  /*5530*/  HMMA.16816.F32 R16, R84.reuse, R12, RZ ;  /* 0x0000000c5410723c */ /* 0x040fec00000018ff */
[C---:B------:R-:W-:Y:S06]  /*5540*/  HMMA.16816.F32 R12, R84.reuse, R14, RZ ;  /* 0x0000000e540c723c */ /* 0x040fec00000018ff */
[C---:B------:R-:W-:Y:S06]  /*5550*/  HMMA.16816.F32 R28, R84.reuse, R30, RZ ;  /* 0x0000001e541c723c */ /* 0x040fec00000018ff */
[----:B------:R-:W-:Y:S06]  /*5560*/  HMMA.16816.F32 R20, R84, R22, RZ ;  /* 0x000000165414723c */ /* 0x000fec00000018ff */
[C---:B-----5:R-:W-:Y:S06]  /*5570*/  HMMA.16816.F32 R16, R64.reuse, R52, R16 ;  /* 0x000000344010723c */ /* 0x060fec0000001810 */
[----:B------:R-:W-:Y:S06]  /*5580*/  HMMA.16816.F32 R12, R64, R54, R12 ;  /* 0x00000036400c723c */ /* 0x000fec000000180c */
[C---:B------:R-:W-:Y:S06]  /*5590*/  HMMA.16816.F32 R52, R84.reuse, R48, RZ ;  /* 0x000000305434723c */ /* 0x040fec00000018ff */
[----:B------:R-:W-:Y:S06]  /*55a0*/  HMMA.16816.F32 R48, R84, R50, RZ ;  /* 0x000000325430723c */ /* 0x000fec00000018ff */
[C---:B------:R-:W-:Y:S06]  /*55b0*/  HMMA.16816.F32 R32, R64.reuse, R8, R32 ;  /* 0x000000084020723c */ /* 0x040fec0000001820 */
[C---:B------:R-:W-:Y:S06]  /*55c0*/  HMMA.16816.F32 R28, R64.reuse, R10, R28 ;  /* 0x0000000a401c723c */ /* 0x040fec000000181c */
[C---:B--2---:R-:W-:Y:S06]  /*55d0*/  HMMA.16816.F32 R24, R64.reuse, R4, R24 ;  /* 0x000000044018723c */ /* 0x044fec0000001818 */
[----:B------:R-:W-:Y:S06]  /*55e0*/  HMMA.16816.F32 R20, R64, R6, R20 ;  /* 0x000000064014723c */ /* 0x000fec0000001814 */
[C---:B----4-:R-:W-:Y:S06]  /*55f0*/  HMMA.16816.F32 R8, R84.reuse, R56, RZ ;  /* 0x000000385408723c */ /* 0x050fec00000018ff */
        /* <DEDUP_REMOVED lines=19> */
[----:B------:R-:W-:-:S02]  /*5730*/  LOP3.LUT R64, R3, 0x8, R102, 0xfe, !PT ;  /* 0x0000000803407812 */ /* 0x000fc400078efe66 */
[--C-:B------:R-:W-:Y:S01]  /*5740*/  LOP3.LUT R65, R3, 0x10, R102.reuse, 0xfe, !PT ;  /* 0x0000001003417812 */ /* 0x100fe200078efe66 */
[----:B------:R-:W-:Y:S01]  /*5750*/  BAR.SYNC.DEFER_BLOCKING 0x0 ;  /* 0x0000000000007b1d */ /* 0x000fe20000010000 */
[CC--:B------:R-:W-:Y:S02]  /*5760*/  ISETP.GE.AND P5, PT, R64.reuse, R101.reuse, PT ;  /* 0x000000654000720c */ /* 0x0c0fe40003fa6270 */
[----:B------:R-:W-:Y:S01]  /*5770*/  ISETP.GE.AND P2, PT, R64, R100, PT ;  /* 0x000000644000720c */ /* 0x000fe20003f46270 */
[----:B------:R-:W-:Y:S01]  /*5780*/  VIADD R64, R131, 0x1 ;  /* 0x0000000183407836 */ /* 0x000fe20000000000 */
[----:B------:R-:W-:Y:S02]  /*5790*/  FSEL R129, R36, -INF , !P5 ;  /* 0xff80000024817808 */ /* 0x000fe40006800000 */
[----:B------:R-:W-:Y:S02]  /*57a0*/  LOP3.LUT R36, R3, 0x18, R102, 0xfe, !PT ;  /* 0x0000001803247812 */ /* 0x000fe400078efe66 */
[----:B------:R-:W-:-:S02]  /*57b0*/  ISETP.GE.AND P3, PT, R64, R101, PT ;  /* 0x000000654000720c */ /* 0x000fc40003f66270 */
[----:B------:R-:W-:Y:S02]  /*57c0*/  FSEL R130, R38, -INF , !P2 ;  /* 0xff80000026827808 */ /* 0x000fe40005000000 */
[----:B------:R-:W-:Y:S01]  /*57d0*/  FSEL R123, R41, -INF , !P3 ;  /* 0xff800000297b7808 */ /* 0x000fe20005800000 */
[----:B------:R-:W-:Y:S01]  /*57e0*/  VIADD R41, R131, 0x9 ;  /* 0x0000000983297836 */ /* 0x000fe20000000000 */
[----:B------:R-:W-:Y:S02]  /*57f0*/  ISETP.GE.AND P3, PT, R64, R100, PT ;  /* 0x000000644000720c */ /* 0x000fe40003f66270 */
[-C--:B------:R-:W-:Y:S02]  /*5800*/  ISETP.GE.AND P2, PT, R36, R101.reuse, PT ;  /* 0x000000652400720c */ /* 0x080fe40003f46270 */
[----:B------:R-:W-:Y:S02]  /*5810*/  FSEL R122, R43, -INF , !P3 ;  /* 0xff8000002b7a7808 */ /* 0x000fe40005800000 */
[----:B------:R-:W-:-:S02]  /*5820*/  ISETP.GE.AND P3, PT, R41, R101, PT ;  /* 0x000000652900720c */ /* 0x000fc40003f66270 */
[-C--:B------:R-:W-:Y:S02]  /*5830*/  ISETP.GE.AND P5, PT, R41, R100.reuse, PT ;  /* 0x000000642900720c */ /* 0x080fe40003fa6270 */
[----:B------:R-:W-:Y:S02]  /*5840*/  FSEL R43, R37, -INF , !P3 ;  /* 0xff800000252b7808 */ /* 0x000fe40005800000 */
[----:B------:R-:W-:Y:S01]  /*5850*/  ISETP.GE.AND P3, PT, R36, R100, PT ;  /* 0x000000642400720c */ /* 0x000fe20003f66270 */
[----:B------:R-:W-:Y:S01]  /*5860*/  VIADD R36, R131, 0x11 ;  /* 0x0000001183247836 */ /* 0x000fe20000000000 */
[----:B------:R-:W-:Y:S02]  /*5870*/  FSEL R128, R39, -INF , !P5 ;  /* 0xff80000027807808 */ /* 0x000fe40006800000 */
[-C--:B------:R-:W-:Y:S02]  /*5880*/  ISETP.GE.AND P4, PT, R65, R101.reuse, PT ;  /* 0x000000654100720c */ /* 0x080fe40003f86270 */
[----:B------:R-:W-:-:S02]  /*5890*/  ISETP.GE.AND P5, PT, R36, R101, PT ;  /* 0x000000652400720c */ /* 0x000fc40003fa6270 */
[----:B------:R-:W-:Y:S02]  /*58a0*/  FSEL R125, R32, -INF , !P4 ;  /* 0xff800000207d7808 */ /* 0x000fe40006000000 */
[----:B------:R-:W-:Y:S02]  /*58b0*/  FSEL R33, R33, -INF , !P5 ;  /* 0xff80000021217808 */ /* 0x000fe40006800000 */
[----:B------:R-:W-:Y:S01]  /*58c0*/  ISETP.GE.AND P5, PT, R36, R100, PT ;  /* 0x000000642400720c */ /* 0x000fe20003fa6270 */
[----:B------:R-:W-:Y:S01]  /*58d0*/  VIADD R36, R131, 0x19 ;  /* 0x0000001983247836 */ /* 0x000fe20000000000 */
[----:B------:R-:W-:Y:S02]  /*58e0*/  FSEL R124, R30, -INF , !P3 ;  /* 0xff8000001e7c7808 */ /* 0x000fe40005800000 */
[----:B------:R-:W-:Y:S02]  /*58f0*/  FSEL R32, R35, -INF , !P5 ;  /* 0xff80000023207808 */ /* 0x000fe40006800000 */
[----:B------:R-:W-:-:S02]  /*5900*/  ISETP.GE.AND P5, PT, R36, R101, PT ;  /* 0x000000652400720c */ /* 0x000fc40003fa6270 */
[----:B------:R-:W-:Y:S02]  /*5910*/  FSEL R35, R28, -INF , !P2 ;  /* 0xff8000001c237808 */ /* 0x000fe40005000000 */
[----:B------:R-:W-:Y:S02]  /*5920*/  LOP3.LUT R28, R3, 0x28, R102, 0xfe, !PT ;  /* 0x00000028031c7812 */ /* 0x000fe400078efe66 */
[----:B------:R-:W-:Y:S02]  /*5930*/  FSEL R127, R29, -INF , !P5 ;  /* 0xff8000001d7f7808 */ /* 0x000fe40006800000 */
[C---:B------:R-:W-:Y:S02]  /*5940*/  ISETP.GE.AND P3, PT, R28.reuse, R101, PT ;  /* 0x000000651c00720c */ /* 0x040fe40003f66270 */
[-C--:B------:R-:W-:Y:S01]  /*5950*/  ISETP.GE.AND P5, PT, R28, R100.reuse, PT ;  /* 0x000000641c00720c */ /* 0x080fe20003fa6270 */
[----:B------:R-:W-:Y:S01]  /*5960*/  VIADD R28, R131, 0x21 ;  /* 0x00000021831c7836 */ /* 0x000fe20000000000 */
[----:B------:R-:W-:-:S02]  /*5970*/  ISETP.GE.AND P2, PT, R36, R100, PT ;  /* 0x000000642400720c */ /* 0x000fc40003f46270 */
[----:B------:R-:W-:Y:S02]  /*5980*/  LOP3.LUT R37, R3, 0x20, R102, 0xfe, !PT ;  /* 0x0000002003257812 */ /* 0x000fe400078efe66 */
[----:B------:R-:W-:Y:S02]  /*5990*/  FSEL R126, R31, -INF , !P2 ;  /* 0xff8000001f7e7808 */ /* 0x000fe40005000000 */
[-C--:B------:R-:W-:Y:S02]  /*59a0*/  ISETP.GE.AND P4, PT, R37, R101.reuse, PT ;  /* 0x000000652500720c */ /* 0x080fe40003f86270 */
[----:B------:R-:W-:Y:S02]  /*59b0*/  ISETP.GE.AND P2, PT, R28, R101, PT ;  /* 0x000000651c00720c */ /* 0x000fe40003f46270 */
[----:B------:R-:W-:Y:S01]  /*59c0*/  FSEL R115, R24, -INF , !P4 ;  /* 0xff80000018737808 */ /* 0x000fe20006000000 */
[----:B------:R-:W-:Y:S01]  /*59d0*/  VIADD R24, R131, 0x29 ;  /* 0x0000002983187836 */ /* 0x000fe20000000000 */
[----:B------:R-:W-:-:S02]  /*59e0*/  FSEL R117, R25, -INF , !P2 ;  /* 0xff80000019757808 */ /* 0x000fc40005000000 */
[----:B------:R-:W-:Y:S02]  /*59f0*/  ISETP.GE.AND P2, PT, R28, R100, PT ;  /* 0x000000641c00720c */ /* 0x000fe40003f46270 */
[----:B------:R-:W-:Y:S02]  /*5a00*/  FSEL R119, R20, -INF , !P3 ;  /* 0xff80000014777808 */ /* 0x000fe40005800000 */
[----:B------:R-:W-:Y:S02]  /*5a10*/  FSEL R120, R27, -INF , !P2 ;  /* 0xff8000001b787808 */ /* 0x000fe40005000000 */
[----:B------:R-:W-:Y:S02]  /*5a20*/  ISETP.GE.AND P2, PT, R24, R101, PT ;  /* 0x000000651800720c */ /* 0x000fe40003f46270 */
[----:B------:R-:W-:Y:S02]  /*5a30*/  LOP3.LUT R20, R3, 0x38, R102, 0xfe, !PT ;  /* 0x0000003803147812 */ /* 0x000fe400078efe66 */
[----:B------:R-:W-:-:S02]  /*5a40*/  FSEL R114, R22, -INF , !P5 ;  /* 0xff80000016727808 */ /* 0x000fc40006800000 */
[----:B------:R-:W-:Y:S02]  /*5a50*/  FSEL R121, R21, -INF , !P2 ;  /* 0xff80000015797808 */ /* 0x000fe40005000000 */
[C---:B------:R-:W-:Y:S02]  /*5a60*/  ISETP.GE.AND P5, PT, R20.reuse, R101, PT ;  /* 0x000000651400720c */ /* 0x040fe40003fa6270 */
[-C--:B------:R-:W-:Y:S01]  /*5a70*/  ISETP.GE.AND P2, PT, R20, R100.reuse, PT ;  /* 0x000000641400720c */ /* 0x080fe20003f46270 */
[----:B------:R-:W-:Y:S01]  /*5a80*/  VIADD R20, R131, 0x31 ;  /* 0x0000003183147836 */ /* 0x000fe20000000000 */
[----:B------:R-:W-:Y:S02]  /*5a90*/  ISETP.GE.AND P3, PT, R24, R100, PT ;  /* 0x000000641800720c */ /* 0x000fe40003f66270 */
[----:B------:R-:W-:Y:S02]  /*5aa0*/  LOP3.LUT R29, R3, 0x30, R102, 0xfe, !PT ;  /* 0x00000030031d7812 */ /* 0x000fe400078efe66 */
[----:B------:R-:W-:-:S02]  /*5ab0*/  FSEL R116, R23, -INF , !P3 ;  /* 0xff80000017747808 */ /* 0x000fc40005800000 */
[-C--:B------:R-:W-:Y:S02]  /*5ac0*/  ISETP.GE.AND P4, PT, R29, R101.reuse, PT ;  /* 0x000000651d00720c */ /* 0x080fe40003f86270 */
[----:B------:R-:W-:Y:S02]  /*5ad0*/  ISETP.GE.AND P3, PT, R20, R101, PT ;  /* 0x000000651400720c */ /* 0x000fe40003f66270 */
[-C--:B------:R-:W-:Y:S02]  /*5ae0*/  ISETP.GE.AND P1, PT, R65, R100.reuse, PT ;  /* 0x000000644100720c */ /* 0x080fe40003f26270 */
[----:B------:R-:W-:Y:S01]  /*5af0*/  FSEL R65, R16, -INF , !P4 ;  /* 0xff80000010417808 */ /* 0x000fe20006000000 */
[----:B------:R-:W-:Y:S01]  /*5b00*/  VIADD R16, R131, 0x39 ;  /* 0x0000003983107836 */ /* 0x000fe20000000000 */
[----:B------:R-:W-:Y:S02]  /*5b10*/  FSEL R67, R17, -INF , !P3 ;  /* 0xff80000011437808 */ /* 0x000fe40005800000 */
[----:B------:R-:W-:-:S02]  /*5b20*/  ISETP.GE.AND P3, PT, R20, R100, PT ;  /* 0x000000641400720c */ /* 0x000fc40003f66270 */
[----:B------:R-:W-:Y:S02]  /*5b30*/  FSEL R97, R12, -INF , !P5 ;  /* 0xff8000000c617808 */ /* 0x000fe40006800000 */
[----:B------:R-:W-:Y:S02]  /*5b40*/  FSEL R106, R19, -INF , !P3 ;  /* 0xff800000136a7808 */ /* 0x000fe40005800000 */
[----:B------:R-:W-:Y:S02]  /*5b50*/  ISETP.GE.AND P3, PT, R16, R101, PT ;  /* 0x000000651000720c */ /* 0x000fe40003f66270 */
[----:B------:R-:W-:Y:S02]  /*5b60*/  LOP3.LUT R12, R3, 0x48, R102, 0xfe, !PT ;  /* 0x00000048030c7812 */ /* 0x000fe400078efe66 */
[----:B------:R-:W-:Y:S02]  /*5b70*/  FSEL R108, R14, -INF , !P2 ;  /* 0xff8000000e6c7808 */ /* 0x000fe40005000000 */
[----:B------:R-:W-:-:S02]  /*5b80*/  FSEL R107, R13, -INF , !P3 ;  /* 0xff8000000d6b7808 */ /* 0x000fc40005800000 */
[CC--:B------:R-:W-:Y:S02]  /*5b90*/  ISETP.GE.AND P2, PT, R12.reuse, R101.reuse, PT ;  /* 0x000000650c00720c */ /* 0x0c0fe40003f46270 */
[-C--:B------:R-:W-:Y:S01]  /*5ba0*/  ISETP.GE.AND P3, PT, R12, R100.reuse, PT ;  /* 0x000000640c00720c */ /* 0x080fe20003f66270 */
[----:B------:R-:W-:Y:S01]  /*5bb0*/  VIADD R12, R131, 0x41 ;  /* 0x00000041830c7836 */ /* 0x000fe20000000000 */
[----:B------:R-:W-:Y:S02]  /*5bc0*/  ISETP.GE.AND P5, PT, R16, R100, PT ;  /* 0x000000641000720c */ /* 0x000fe40003fa6270 */
[----:B------:R-:W-:Y:S02]  /*5bd0*/  LOP3.LUT R21, R3, 0x40, R102, 0xfe, !PT ;  /* 0x0000004003157812 */ /* 0x000fe400078efe66 */
[----:B------:R-:W-:Y:S02]  /*5be0*/  FSEL R110, R15, -INF , !P5 ;  /* 0xff8000000f6e7808 */ /* 0x000fe40006800000 */
[----:B------:R-:W-:-:S02]  /*5bf0*/  ISETP.GE.AND P4, PT, R21, R101, PT ;  /* 0x000000651500720c */ /* 0x000fc40003f86270 */
[----:B------:R-:W-:Y:S02]  /*5c00*/  ISETP.GE.AND P5, PT, R12, R101, PT ;  /* 0x000000650c00720c */ /* 0x000fe40003fa6270 */
[----:B------:R-:W-:Y:S01]  /*5c10*/  FSEL R109, R8, -INF , !P4 ;  /* 0xff800000086d7808 */ /* 0x000fe20006000000 */
[----:B------:R-:W-:Y:S01]  /*5c20*/  VIADD R8, R131, 0x49 ;  /* 0x0000004983087836 */ /* 0x000fe20000000000 */
[----:B------:R-:W-:Y:S02]  /*5c30*/  FSEL R113, R9, -INF , !P5 ;  /* 0xff80000009717808 */ /* 0x000fe40006800000 */
[----:B------:R-:W-:Y:S02]  /*5c40*/  ISETP.GE.AND P5, PT, R12, R100, PT ;  /* 0x000000640c00720c */ /* 0x000fe40003fa6270 */
[----:B------:R-:W-:Y:S02]  /*5c50*/  FSEL R34, R34, -INF , !P1 ;  /* 0xff80000022227808 */ /* 0x000fe40004800000 */
[----:B------:R-:W-:-:S02]  /*5c60*/  FSEL R66, R11, -INF , !P5 ;  /* 0xff8000000b427808 */ /* 0x000fc40006800000 */
[----:B------:R-:W-:Y:S02]  /*5c70*/  ISETP.GE.AND P1, PT, R37, R100, PT ;  /* 0x000000642500720c */ /* 0x000fe40003f26270 */
[----:B------:R-:W-:Y:S02]  /*5c80*/  ISETP.GE.AND P5, PT, R8, R101, PT ;  /* 0x000000650800720c */ /* 0x000fe40003fa6270 */
[----:B------:R-:W-:Y:S02]  /*5c90*/  FSEL R87, R4, -INF , !P2 ;  /* 0xff80000004577808 */ /* 0x000fe40005000000 */
[----:B------:R-:W-:Y:S02]  /*5ca0*/  LOP3.LUT R4, R3, 0x58, R102, 0xfe, !PT ;  /* 0x0000005803047812 */ /* 0x000fe400078efe66 */
[----:B------:R-:W-:Y:S02]  /*5cb0*/  FSEL R118, R26, -INF , !P1 ;  /* 0xff8000001a767808 */ /* 0x000fe40004800000 */
[----:B------:R-:W-:-:S02]  /*5cc0*/  FSEL R84, R6, -INF , !P3 ;  /* 0xff80000006547808 */ /* 0x000fc40005800000 */
[----:B------:R-:W-:Y:S02]  /*5cd0*/  FSEL R105, R5, -INF , !P5 ;  /* 0xff80000005697808 */ /* 0x000fe40006800000 */
[-C--:B------:R-:W-:Y:S02]  /*5ce0*/  ISETP.GE.AND P1, PT, R29, R100.reuse, PT ;  /* 0x000000641d00720c */ /* 0x080fe40003f26270 */
[C---:B------:R-:W-:Y:S02]  /*5cf0*/  ISETP.GE.AND P3, PT, R4.reuse, R101, PT ;  /* 0x000000650400720c */ /* 0x040fe40003f66270 */
[-C--:B------:R-:W-:Y:S01]  /*5d00*/  ISETP.GE.AND P5, PT, R4, R100.reuse, PT ;  /* 0x000000640400720c */ /* 0x080fe20003fa6270 */
[----:B------:R-:W-:Y:S01]  /*5d10*/  VIADD R4, R131, 0x51 ;  /* 0x0000005183047836 */ /* 0x000fe20000000000 */
[----:B------:R-:W-:Y:S02]  /*5d20*/  ISETP.GE.AND P2, PT, R8, R100, PT ;  /* 0x000000640800720c */ /* 0x000fe40003f46270 */
[----:B------:R-:W-:-:S02]  /*5d30*/  FSEL R112, R18, -INF , !P1 ;  /* 0xff80000012707808 */ /* 0x000fc40004800000 */
[-C--:B------:R-:W-:Y:S02]  /*5d40*/  ISETP.GE.AND P1, PT, R21, R100.reuse, PT ;  /* 0x000000641500720c */ /* 0x080fe40003f26270 */
[----:B------:R-:W-:Y:S02]  /*5d50*/  FSEL R86, R7, -INF , !P2 ;  /* 0xff80000007567808 */ /* 0x000fe40005000000 */
[----:B------:R-:W-:Y:S02]  /*5d60*/  LOP3.LUT R13, R3, 0x50, R102, 0xfe, !PT ;  /* 0x00000050030d7812 */ /* 0x000fe400078efe66 */
[----:B------:R-:W-:Y:S02]  /*5d70*/  ISETP.GE.AND P2, PT, R4, R101, PT ;  /* 0x000000650400720c */ /* 0x000fe40003f46270 */
[----:B------:R-:W-:Y:S02]  /*5d80*/  FSEL R104, R10, -INF , !P1 ;  /* 0xff8000000a687808 */ /* 0x000fe40004800000 */
[----:B------:R-:W-:-:S02]  /*5d90*/  ISETP.GE.AND P1, PT, R13, R100, PT ;  /* 0x000000640d00720c */ /* 0x000fc40003f26270 */
[----:B------:R-:W-:Y:S02]  /*5da0*/  FSEL R53, R53, -INF , !P2 ;  /* 0xff80000035357808 */ /* 0x000fe40005000000 */
[----:B------:R-:W-:Y:S01]  /*5db0*/  ISETP.GE.AND P2, PT, R4, R100, PT ;  /* 0x000000640400720c */ /* 0x000fe20003f46270 */
[----:B------:R-:W-:Y:S01]  /*5dc0*/  VIADD R4, R131, 0x59 ;  /* 0x0000005983047836 */ /* 0x000fe20000000000 */
[----:B------:R-:W-:Y:S02]  /*5dd0*/  FSEL R64, R54, -INF , !P1 ;  /* 0xff80000036407808 */ /* 0x000fe40004800000 */
[----:B------:R-:W-:Y:S02]  /*5de0*/  FSEL R54, R55, -INF , !P2 ;  /* 0xff80000037367808 */ /* 0x000fe40005000000 */
[----:B------:R-:W-:Y:S02]  /*5df0*/  FSEL R55, R48, -INF , !P3 ;  /* 0xff80000030377808 */ /* 0x000fe40005800000 */
[----:B------:R-:W-:-:S02]  /*5e00*/  ISETP.GE.AND P2, PT, R4, R101, PT ;  /* 0x000000650400720c */ /* 0x000fc40003f46270 */
[----:B------:R-:W-:Y:S02]  /*5e10*/  ISETP.GE.AND P3, PT, R4, R100, PT ;  /* 0x000000640400720c */ /* 0x000fe40003f66270 */
[----:B------:R-:W-:Y:S02]  /*5e20*/  LOP3.LUT R4, R3, 0x68, R102, 0xfe, !PT ;  /* 0x0000006803047812 */ /* 0x000fe400078efe66 */
[----:B------:R-:W-:Y:S02]  /*5e30*/  FSEL R50, R50, -INF , !P5 ;  /* 0xff80000032327808 */ /* 0x000fe40006800000 */
[----:B------:R-:W-:Y:S02]  /*5e40*/  FSEL R49, R49, -INF , !P2 ;  /* 0xff80000031317808 */ /* 0x000fe40005000000 */
[-C--:B------:R-:W-:Y:S02]  /*5e50*/  ISETP.GE.AND P4, PT, R13, R101.reuse, PT ;  /* 0x000000650d00720c */ /* 0x080fe40003f86270 */
[----:B------:R-:W-:-:S02]  /*5e60*/  ISETP.GE.AND P5, PT, R4, R101, PT ;  /* 0x000000650400720c */ /* 0x000fc40003fa6270 */
[----:B------:R-:W-:Y:S01]  /*5e70*/  ISETP.GE.AND P2, PT, R4, R100, PT ;  /* 0x000000640400720c */ /* 0x000fe20003f46270 */
[----:B------:R-:W-:Y:S01]  /*5e80*/  VIADD R4, R131, 0x61 ;  /* 0x0000006183047836 */ /* 0x000fe20000000000 */
[----:B------:R-:W-:Y:S02]  /*5e90*/  FSEL R85, R52, -INF , !P4 ;  /* 0xff80000034557808 */ /* 0x000fe40006000000 */
[----:B------:R-:W-:Y:S02]  /*5ea0*/  FSEL R52, R51, -INF , !P3 ;  /* 0xff80000033347808 */ /* 0x000fe40005800000 */
[----:B------:R-:W-:Y:S02]  /*5eb0*/  ISETP.GE.AND P3, PT, R4, R101, PT ;  /* 0x000000650400720c */ /* 0x000fe40003f66270 */
[----:B------:R-:W-:Y:S02]  /*5ec0*/  LOP3.LUT R5, R3, 0x60, R102, 0xfe, !PT ;  /* 0x0000006003057812 */ /* 0x000fe400078efe66 */
[----:B------:R-:W-:-:S02]  /*5ed0*/  FSEL R103, R45, -INF , !P3 ;  /* 0xff8000002d677808 */ /* 0x000fc40005800000 */
[-C--:B------:R-:W-:Y:S02]  /*5ee0*/  ISETP.GE.AND P1, PT, R5, R100.reuse, PT ;  /* 0x000000640500720c */ /* 0x080fe40003f26270 */
[----:B------:R-:W-:Y:S01]  /*5ef0*/  ISETP.GE.AND P3, PT, R4, R100, PT ;  /* 0x000000640400720c */ /* 0x000fe20003f66270 */
[----:B------:R-:W-:Y:S01]  /*5f00*/  VIADD R4, R131, 0x69 ;  /* 0x0000006983047836 */ /* 0x000fe20000000000 */
[----:B------:R-:W-:Y:S02]  /*5f10*/  FSEL R48, R46, -INF , !P1 ;  /* 0xff8000002e307808 */ /* 0x000fe40004800000 */
[----:B------:R-:W-:Y:S02]  /*5f20*/  FSEL R46, R47, -INF , !P3 ;  /* 0xff8000002f2e7808 */ /* 0x000fe40005800000 */
[-C--:B------:R-:W-:Y:S02]  /*5f30*/  ISETP.GE.AND P3, PT, R4, R101.reuse, PT ;  /* 0x000000650400720c */ /* 0x080fe40003f66270 */
[----:B------:R-:W-:-:S02]  /*5f40*/  ISETP.GE.AND P4, PT, R5, R101, PT ;  /* 0x000000650500720c */ /* 0x000fc40003f86270 */
[----:B------:R-:W-:Y:S02]  /*5f50*/  LOP3.LUT R5, R3, 0x70, R102, 0xfe, !PT ;  /* 0x0000007003057812 */ /* 0x000fe400078efe66 */
[----:B------:R-:W-:Y:S02]  /*5f60*/  FSEL R57, R57, -INF , !P3 ;  /* 0xff80000039397808 */ /* 0x000fe40005800000 */
[----:B------:R-:W-:Y:S02]  /*5f70*/  FSEL R51, R44, -INF , !P4 ;  /* 0xff8000002c337808 */ /* 0x000fe40006000000 */
[-C--:B------:R-:W-:Y:S01]  /*5f80*/  ISETP.GE.AND P3, PT, R4, R100.reuse, PT ;  /* 0x000000640400720c */ /* 0x080fe20003f66270 */
[----:B------:R-:W-:Y:S01]  /*5f90*/  VIADD R4, R131, 0x71 ;  /* 0x0000007183047836 */ /* 0x000fe20000000000 */
[C---:B------:R-:W-:Y:S02]  /*5fa0*/  ISETP.GE.AND P4, PT, R5.reuse, R101, PT ;  /* 0x000000650500720c */ /* 0x040fe40003f86270 */
[----:B------:R-:W-:-:S02]  /*5fb0*/  ISETP.GE.AND P1, PT, R5, R100, PT ;  /* 0x000000640500720c */ /* 0x000fc40003f26270 */
[----:B------:R-:W-:Y:S02]  /*5fc0*/  FSEL R38, R59, -INF , !P3 ;  /* 0xff8000003b267808 */ /* 0x000fe40005800000 */
[----:B------:R-:W-:Y:S02]  /*5fd0*/  FSEL R45, R88, -INF , !P4 ;  /* 0xff800000582d7808 */ /* 0x000fe40006000000 */
[CC--:B------:R-:W-:Y:S02]  /*5fe0*/  ISETP.GE.AND P3, PT, R4.reuse, R101.reuse, PT ;  /* 0x000000650400720c */ /* 0x0c0fe40003f66270 */
[----:B------:R-:W-:Y:S01]  /*5ff0*/  ISETP.GE.AND P4, PT, R4, R100, PT ;  /* 0x000000640400720c */ /* 0x000fe20003f86270 */
[C---:B------:R-:W-:Y:S01]  /*6000*/  VIADD R4, R131.reuse, 0x79 ;  /* 0x0000007983047836 */ /* 0x040fe20000000000 */
[----:B------:R-:W-:Y:S02]  /*6010*/  FSEL R31, R90, -INF , !P1 ;  /* 0xff8000005a1f7808 */ /* 0x000fe40004800000 */
[----:B------:R-:W-:-:S02]  /*6020*/  ISETP.GE.AND P1, PT, R131, R101, PT ;  /* 0x000000658300720c */ /* 0x000fc40003f26270 */
[----:B------:R-:W-:Y:S02]  /*6030*/  LOP3.LUT R102, R3, 0x78, R102, 0xfe, !PT ;  /* 0x0000007803667812 */ /* 0x000fe400078efe66 */
[----:B------:R-:W-:Y:S02]  /*6040*/  FSEL R111, R56, -INF , !P5 ;  /* 0xff800000386f7808 */ /* 0x000fe40006800000 */
[----:B------:R-:W-:Y:S02]  /*6050*/  FSEL R44, R58, -INF , !P2 ;  /* 0xff8000003a2c7808 */ /* 0x000fe40005000000 */
[----:B------:R-:W-:Y:S02]  /*6060*/  FSEL R89, R89, -INF , !P3 ;  /* 0xff80000059597808 */ /* 0x000fe40005800000 */
[----:B------:R-:W-:Y:S02]  /*6070*/  FSEL R36, R91, -INF , !P4 ;  /* 0xff8000005b247808 */ /* 0x000fe40006000000 */
[----:B------:R-:W-:-:S02]  /*6080*/  FSEL R5, R40, -INF , !P1 ;  /* 0xff80000028057808 */ /* 0x000fc40004800000 */
[CC--:B------:R-:W-:Y:S02]  /*6090*/  ISETP.GE.AND P5, PT, R102.reuse, R101.reuse, PT ;  /* 0x000000656600720c */ /* 0x0c0fe40003fa6270 */
[-C--:B------:R-:W-:Y:S02]  /*60a0*/  ISETP.GE.AND P2, PT, R102, R100.reuse, PT ;  /* 0x000000646600720c */ /* 0x080fe40003f46270 */
        /* <DEDUP_REMOVED lines=12> */
[----:B------:R-:W-:Y:S01]  /*6170*/  IABS R10, R3 ;  /* 0x00000003000a7213 */ /* 0x000fe20000000000 */
        /* <DEDUP_REMOVED lines=9> */
[C---:B------:R-:W-:Y:S02]  /*6210*/  IADD3 R13, R3.reuse, -0x80, RZ ;  /* 0xffffff80030d7810 */ /* 0x040fe40007ffe0ff */
[----:B------:R-:W-:Y:S02]  /*6220*/  LOP3.LUT R3, R3, R8, RZ, 0x3c, !PT ;  /* 0x0000000803037212 */ /* 0x000fe400078e3cff */
[----:B------:R-:W-:Y:S01]  /*6230*/  IABS R9, R13 ;  /* 0x0000000d00097213 */ /* 0x000fe20000000000 */
[C---:B------:R-:W-:Y:S01]  /*6240*/  IMAD.HI.U32 R14, R12.reuse, R10, RZ ;  /* 0x0000000a0c0e7227 */ /* 0x040fe200078e00ff */
[----:B------:R-:W-:Y:S02]  /*6250*/  LOP3.LUT R13, R13, R8, RZ, 0x3c, !PT ;  /* 0x000000080d0d7212 */ /* 0x000fe400078e3cff */
[----:B------:R-:W-:Y:S01]  /*6260*/  ISETP.GE.AND P2, PT, R3, RZ, PT ;  /* 0x000000ff0300720c */ /* 0x000fe20003f46270 */
[----:B------:R-:W-:Y:S01]  /*6270*/  IMAD.HI.U32 R12, R12, R9, RZ ;  /* 0x000000090c0c7227 */ /* 0x000fe200078e00ff */
[----:B------:R-:W-:-:S03]  /*6280*/  ISETP.GE.AND P0, PT, R13, RZ, PT ;  /* 0x000000ff0d00720c */ /* 0x000fc60003f06270 */
        /* <DEDUP_REMOVED lines=28> */
[C---:B------:R-:W-:Y:S02]  /*6450*/  IMAD R3, R8.reuse, R93, R3 ;  /* 0x0000005d08037224 */ /* 0x040fe400078e0203 */
[----:B------:R-:W-:-:S04]  /*6460*/  IMAD.WIDE.U32 R8, R8, R92, RZ ;  /* 0x0000005c08087225 */ /* 0x000fc800078e00ff */
        /* <DEDUP_REMOVED lines=9> */
.L_x_4284:
[----:B------:R-:W-:-:S04]  /*6500*/  LEA R6, -R92, RZ, 0x7 ;  /* 0x000000ff5c067211 */ /* 0x000fc800078e39ff */
[----:B------:R-:W-:-:S07]  /*6510*/  SHF.R.S32.HI R7, RZ, 0x1f, R6 ;  /* 0x0000001fff077819 */ /* 0x000fce0000011406 */
.L_x_4285:
        /* <DEDUP_REMOVED lines=20> */
.L_x_4283:
[----:B-1----:R-:W-:Y:S01]  /*6660*/  FMNMX.FTZ R8, R2, R5, !PT ;  /* 0x0000000502087209 */ /* 0x002fe20007810000 */
        /* <DEDUP_REMOVED lines=69> */
[----:B------:R-:W2:Y:S04]  /*6ac0*/  SHFL.BFLY PT, R3, R6, 0x1, 0x1f ;  /* 0x0c201f0006037f89 */ /* 0x000ea800000e0000 */
[----:B------:R-:W3:Y:S01]  /*6ad0*/  LDSM.16.MT88.4 R8, [R137+0x3000] ;  /* 0x003000008908783b */ /* 0x000ee20000004200 */
[----:B-1----:R-:W-:Y:S02]  /*6ae0*/  FMNMX.FTZ R28, R7, R28, !PT ;  /* 0x0000001c071c7209 */ /* 0x002fe40007810000 */
[----:B--2---:R-:W-:-:S03]  /*6af0*/  FMNMX.FTZ R3, R6, R3, !PT ;  /* 0x0000000306037209 */ /* 0x004fc60007810000 */
[C---:B------:R-:W-:Y:S01]  /*6b00*/  FMUL.FTZ R40, R28.reuse, UR6 ;  /* 0x000000061c287c20 */ /* 0x040fe20008410000 */
[----:B------:R-:W-:Y:S02]  /*6b10*/  FSETP.NEU.FTZ.AND P1, PT, R28, -INF , PT ;  /* 0xff8000001c00780b */ /* 0x000fe40003f3d000 */
[C---:B------:R-:W-:Y:S01]  /*6b20*/  FSETP.NEU.FTZ.AND P0, PT, R3.reuse, -INF , PT ;  /* 0xff8000000300780b */ /* 0x040fe20003f1d000 */
[----:B------:R-:W-:Y:S01]  /*6b30*/  FMUL.FTZ R37, R3, UR6 ;  /* 0x0000000603257c20 */ /* 0x000fe20008410000 */
[----:B------:R-:W-:-:S04]  /*6b40*/  FSEL R40, R40, RZ, P1 ;  /* 0x000000ff28287208 */ /* 0x000fc80000800000 */
[----:B------:R-:W-:Y:S01]  /*6b50*/  FSEL R37, R37, RZ, P0 ;  /* 0x000000ff25257208 */ /* 0x000fe20000000000 */
[--C-:B------:R-:W-:Y:S01]  /*6b60*/  FFMA.FTZ R100, R5, UR6, -R40.reuse ;  /* 0x0000000605647c23 */ /* 0x100fe20008010828 */
[----:B------:R-:W-:Y:S01]  /*6b70*/  FSEL R5, R28, RZ, P1 ;  /* 0x000000ff1c057208 */ /* 0x000fe20000800000 */
[--C-:B------:R-:W-:Y:S01]  /*6b80*/  FFMA.FTZ R60, R123, UR6, -R40.reuse ;  /* 0x000000067b3c7c23 */ /* 0x100fe20008010828 */
[--C-:B------:R-:W-:Y:S01]  /*6b90*/  FFMA.FTZ R42, R43, UR6, -R40.reuse ;  /* 0x000000062b2a7c23 */ /* 0x100fe20008010828 */
[----:B------:R-:W-:Y:S01]  /*6ba0*/  FFMA.FTZ R56, R122, UR6, -R37 ;  /* 0x000000067a387c23 */ /* 0x000fe20008010825 */
[--C-:B------:R-:W-:Y:S01]  /*6bb0*/  FFMA.FTZ R59, R129, UR6, -R40.reuse ;  /* 0x00000006813b7c23 */ /* 0x100fe20008010828 */
[----:B------:R-:W-:Y:S01]  /*6bc0*/  FADD.FTZ R122, R2, -R5 ;  /* 0x80000005027a7221 */ /* 0x000fe20000010000 */
[----:B------:R-:W-:Y:S01]  /*6bd0*/  FSEL R5, R3, RZ, P0 ;  /* 0x000000ff03057208 */ /* 0x000fe20000000000 */
[--C-:B------:R-:W-:Y:S01]  /*6be0*/  FFMA.FTZ R123, R4, UR6, -R37.reuse ;  /* 0x00000006047b7c23 */ /* 0x100fe20008010825 */
[--C-:B------:R-:W-:Y:S01]  /*6bf0*/  FFMA.FTZ R43, R128, UR6, -R37.reuse ;  /* 0x00000006802b7c23 */ /* 0x100fe20008010825 */
[----:B------:R-:W-:Y:S01]  /*6c00*/  FMUL.FTZ R122, R122, UR6 ;  /* 0x000000067a7a7c20 */ /* 0x000fe20008410000 */
[----:B------:R-:W-:Y:S01]  /*6c10*/  FFMA.FTZ R130, R130, UR6, -R37 ;  /* 0x0000000682827c23 */ /* 0x000fe20008010825 */
        /* <DEDUP_REMOVED lines=8> */
[----:B------:R-:W1:Y:S01]  /*6ca0*/  LDSM.16.MT88.4 R32, [R137+0x3400] ;  /* 0x003400008920783b */ /* 0x000e620000004200 */
        /* <DEDUP_REMOVED lines=21> */
[----:B------:R-:W-:Y:S01]  /*6e00*/  FFMA.FTZ R45, R45, UR6, -R40 ;  /* 0x000000062d2d7c23 */ /* 0x000fe20008010828 */
[--C-:B------:R-:W-:Y:S01]  /*6e10*/  FFMA.FTZ R31, R31, UR6, -R37.reuse ;  /* 0x000000061f1f7c23 */ /* 0x100fe20008010825 */
[--C-:B------:R-:W-:Y:S01]  /*6e20*/  FFMA.FTZ R36, R36, UR6, -R37.reuse ;  /* 0x0000000624247c23 */ /* 0x100fe20008010825 */
[----:B------:R-:W-:Y:S01]  /*6e30*/  MUFU.EX2 R123, R123 ;  /* 0x0000007b007b7308 */ /* 0x000fe20000000800 */
[----:B------:R-:W-:-:S07]  /*6e40*/  FFMA.FTZ R29, R29, UR6, -R37 ;  /* 0x000000061d1d7c23 */ /* 0x000fce0008010825 */
[----:B------:R-:W2:Y:S01]  /*6e50*/  MUFU.EX2 R56, R56 ;  /* 0x0000003800387308 */ /* 0x000ea20000000800 */
[----:B----4-:R-:W-:-:S07]  /*6e60*/  F2FP.F16.F32.PACK_AB R22, R42, R59 ;  /* 0x0000003b2a16723e */ /* 0x010fce00000000ff */
[----:B------:R-:W-:Y:S08]  /*6e70*/  MUFU.EX2 R2, R130 ;  /* 0x0000008200027308 */ /* 0x000ff00000000800 */
[----:B------:R-:W4:Y:S01]  /*6e80*/  MUFU.EX2 R122, R122 ;  /* 0x0000007a007a7308 */ /* 0x000f220000000800 */
[----:B--2---:R-:W-:-:S07]  /*6e90*/  F2FP.F16.F32.PACK_AB R21, R56, R123 ;  /* 0x0000007b3815723e */ /* 0x004fce00000000ff */
[----:B------:R-:W2:Y:S08]  /*6ea0*/  MUFU.EX2 R102, R0 ;  /* 0x0000000000667308 */ /* 0x000eb00000000800 */
[----:B------:R-:W5:Y:S01]  /*6eb0*/  MUFU.EX2 R43, R43 ;  /* 0x0000002b002b7308 */ /* 0x000f620000000800 */
[-C--:B----4-:R-:W-:Y:S01]  /*6ec0*/  FMUL.FTZ R4, R68, R122.reuse ;  /* 0x0000007a44047220 */ /* 0x090fe20000410000 */
[-C--:B------:R-:W-:Y:S01]  /*6ed0*/  FMUL.FTZ R5, R69, R122.reuse ;  /* 0x0000007a45057220 */ /* 0x080fe20000410000 */
[-C--:B------:R-:W-:Y:S01]  /*6ee0*/  FMUL.FTZ R72, R72, R122.reuse ;  /* 0x0000007a48487220 */ /* 0x080fe20000410000 */
[-C--:B------:R-:W-:Y:S01]  /*6ef0*/  FMUL.FTZ R73, R73, R122.reuse ;  /* 0x0000007a49497220 */ /* 0x080fe20000410000 */
[-C--:B------:R-:W-:Y:S01]  /*6f00*/  FMUL.FTZ R12, R76, R122.reuse ;  /* 0x0000007a4c0c7220 */ /* 0x080fe20000410000 */
[-C--:B------:R-:W-:Y:S01]  /*6f10*/  FMUL.FTZ R13, R77, R122.reuse ;  /* 0x0000007a4d0d7220 */ /* 0x080fe20000410000 */
[----:B------:R-:W-:Y:S01]  /*6f20*/  FMUL.FTZ R80, R80, R122 ;  /* 0x0000007a50507220 */ /* 0x000fe20000410000 */
[----:B------:R-:W-:Y:S01]  /*6f30*/  MUFU.EX2 R91, R91 ;  /* 0x0000005b005b7308 */ /* 0x000fe20000000800 */
[-C--:B--2---:R-:W-:Y:S01]  /*6f40*/  FMUL.FTZ R6, R70, R102.reuse ;  /* 0x0000006646067220 */ /* 0x084fe20000410000 */
[-C--:B------:R-:W-:Y:S01]  /*6f50*/  FMUL.FTZ R7, R71, R102.reuse ;  /* 0x0000006647077220 */ /* 0x080fe20000410000 */
[-C--:B------:R-:W-:Y:S01]  /*6f60*/  FMUL.FTZ R74, R74, R102.reuse ;  /* 0x000000664a4a7220 */ /* 0x080fe20000410000 */
[-C--:B------:R-:W-:Y:S01]  /*6f70*/  FMUL.FTZ R75, R75, R102.reuse ;  /* 0x000000664b4b7220 */ /* 0x080fe20000410000 */
[----:B------:R-:W-:Y:S01]  /*6f80*/  FFMA.FTZ R0, R127, UR6, -R40 ;  /* 0x000000067f007c23 */ /* 0x000fe20008010828 */
[-C--:B------:R-:W-:Y:S01]  /*6f90*/  FMUL.FTZ R14, R78, R102.reuse ;  /* 0x000000664e0e7220 */ /* 0x080fe20000410000 */
[----:B------:R-:W-:Y:S01]  /*6fa0*/  FMUL.FTZ R15, R79, R102 ;  /* 0x000000664f0f7220 */ /* 0x000fe20000410000 */
[----:B------:R-:W2:Y:S01]  /*6fb0*/  MUFU.EX2 R58, R58 ;  /* 0x0000003a003a7308 */ /* 0x000ea20000000800 */
[----:B-----5:R-:W-:Y:S01]  /*6fc0*/  F2FP.F16.F32.PACK_AB R23, R43, R2 ;  /* 0x000000022b17723e */ /* 0x020fe200000000ff */
[----:B------:R-:W-:Y:S01]  /*6fd0*/  FMUL.FTZ R81, R81, R122 ;  /* 0x0000007a51517220 */ /* 0x000fe20000410000 */
[-C--:B------:R-:W-:Y:S01]  /*6fe0*/  FMUL.FTZ R82, R82, R102.reuse ;  /* 0x0000006652527220 */ /* 0x080fe20000410000 */
[----:B------:R-:W-:Y:S01]  /*6ff0*/  FMUL.FTZ R83, R83, R102 ;  /* 0x0000006653537220 */ /* 0x000fe20000410000 */
[----:B------:R-:W-:Y:S01]  /*7000*/  FFMA.FTZ R159, R159, R122, R100 ;  /* 0x0000007a9f9f7223 */ /* 0x000fe20000010064 */
[----:B------:R-:W-:Y:S01]  /*7010*/  FFMA.FTZ R123, R160, R102, R123 ;  /* 0x00000066a07b7223 */ /* 0x000fe2000001007b */
[--C-:B------:R-:W-:Y:S01]  /*7020*/  FFMA.FTZ R102, R85, UR6, -R40.reuse ;  /* 0x0000000655667c23 */ /* 0x100fe20008010828 */
[C---:B---3--:R-:W-:Y:S01]  /*7030*/  HMMA.16816.F32 R4, R20.reuse, R8, R4 ;  /* 0x000000081404723c */ /* 0x048fe20000001804 */
[----:B------:R-:W-:Y:S01]  /*7040*/  MUFU.EX2 R47, R47 ;  /* 0x0000002f002f7308 */ /* 0x000fe20000000800 */
[----:B------:R-:W-:Y:S01]  /*7050*/  FADD.FTZ R60, R60, R159 ;  /* 0x0000009f3c3c7221 */ /* 0x000fe20000010000 */
[----:B------:R-:W-:Y:S01]  /*7060*/  FADD.FTZ R123, R56, R123 ;  /* 0x0000007b387b7221 */ /* 0x000fe20000010000 */
[--C-:B------:R-:W-:Y:S01]  /*7070*/  FFMA.FTZ R56, R89, UR6, -R40.reuse ;  /* 0x0000000659387c23 */ /* 0x100fe20008010828 */
[----:B------:R-:W-:Y:S01]  /*7080*/  FFMA.FTZ R159, R39, UR6, -R40 ;  /* 0x00000006279f7c23 */ /* 0x000fe20008010828 */
[C---:B------:R-:W-:Y:S01]  /*7090*/  HMMA.16816.F32 R8, R20.reuse, R10, R72 ;  /* 0x0000000a1408723c */ /* 0x040fe20000001848 */
[----:B------:R-:W-:Y:S01]  /*70a0*/  LDSM.16.MT88.4 R72, [R137+0x3c00] ;  /* 0x003c00008948783b */ /* 0x000fe20000004200 */
[----:B------:R-:W-:Y:S01]  /*70b0*/  FADD.FTZ R85, R59, R60 ;  /* 0x0000003c3b557221 */ /* 0x000fe20000010000 */
[----:B------:R-:W3:Y:S01]  /*70c0*/  MUFU.EX2 R0, R0 ;  /* 0x0000000000007308 */ /* 0x000ee20000000800 */
[----:B--2---:R-:W-:Y:S01]  /*70d0*/  F2FP.F16.F32.PACK_AB R24, R58, R91 ;  /* 0x0000005b3a18723e */ /* 0x004fe200000000ff */
[----:B------:R-:W-:Y:S01]  /*70e0*/  FFMA.FTZ R59, R52, UR6, -R37 ;  /* 0x00000006343b7c23 */ /* 0x000fe20008010825 */
[----:B------:R-:W-:Y:S01]  /*70f0*/  HMMA.16816.F32 R12, R20, R16, R12 ;  /* 0x00000010140c723c */ /* 0x000fe2000000180c */
[----:B------:R-:W-:Y:S01]  /*7100*/  FADD.FTZ R52, R2, R123 ;  /* 0x0000007b02347221 */ /* 0x000fe20000010000 */
[----:B------:R-:W-:Y:S01]  /*7110*/  FADD.FTZ R42, R42, R85 ;  /* 0x000000552a2a7221 */ /* 0x000fe20000010000 */
[----:B------:R-:W-:-:S02]  /*7120*/  FFMA.FTZ R160, R30, UR6, -R37 ;  /* 0x000000061ea07c23 */ /* 0x000fc40008010825 */
[----:B------:R-:W-:Y:S01]  /*7130*/  MUFU.EX2 R62, R62 ;  /* 0x0000003e003e7308 */ /* 0x000fe20000000800 */
[----:B------:R-:W-:Y:S01]  /*7140*/  HMMA.16816.F32 R16, R20, R18, R80 ;  /* 0x000000121410723c */ /* 0x000fe20000001850 */
[----:B------:R-:W2:Y:S01]  /*7150*/  LDSM.16.MT88.4 R20, [R136+0x3400] ;  /* 0x003400008814783b */ /* 0x000ea20000004200 */
[----:B------:R-:W-:Y:S01]  /*7160*/  FADD.FTZ R43, R43, R52 ;  /* 0x000000342b2b7221 */ /* 0x000fe20000010000 */
[----:B------:R-:W-:Y:S01]  /*7170*/  FADD.FTZ R91, R91, R42 ;  /* 0x0000002a5b5b7221 */ /* 0x000fe20000010000 */
[----:B------:R-:W-:-:S03]  /*7180*/  FFMA.FTZ R42, R46, UR6, -R37 ;  /* 0x000000062e2a7c23 */ /* 0x000fc60008010825 */
[----:B------:R-:W4:Y:S01]  /*7190*/  MUFU.EX2 R63, R63 ;  /* 0x0000003f003f7308 */ /* 0x000f220000000800 */
[----:B---3--:R-:W-:Y:S01]  /*71a0*/  F2FP.F16.F32.PACK_AB R26, R0, R47 ;  /* 0x0000002f001a723e */ /* 0x008fe200000000ff */
[----:B------:R-:W-:-:S04]  /*71b0*/  FADD.FTZ R58, R58, R91 ;  /* 0x0000005b3a3a7221 */ /* 0x000fc80000010000 */
[----:B------:R-:W-:Y:S02]  /*71c0*/  FADD.FTZ R47, R47, R58 ;  /* 0x0000003a2f2f7221 */ /* 0x000fe40000010000 */
[----:B------:R-:W-:Y:S08]  /*71d0*/  MUFU.EX2 R88, R88 ;  /* 0x0000005800587308 */ /* 0x000ff00000000800 */
[----:B------:R-:W3:Y:S01]  /*71e0*/  MUFU.EX2 R61, R61 ;  /* 0x0000003d003d7308 */ /* 0x000ee20000000800 */
[----:B----4-:R-:W-:Y:S01]  /*71f0*/  F2FP.F16.F32.PACK_AB R25, R63, R62 ;  /* 0x0000003e3f19723e */ /* 0x010fe200000000ff */
[----:B------:R-:W-:Y:S01]  /*7200*/  FADD.FTZ R62, R62, R43 ;  /* 0x0000002b3e3e7221 */ /* 0x000fe20000010000 */
[----:B------:R-:W-:-:S03]  /*7210*/  FFMA.FTZ R43, R44, UR6, -R37 ;  /* 0x000000062c2b7c23 */ /* 0x000fc60008010825 */
        /* <DEDUP_REMOVED lines=16> */
[----:B----4-:R-:W-:-:S02]  /*7320*/  F2FP.F16.F32.PACK_AB R24, R92, R95 ;  /* 0x0000005f5c18723e */ /* 0x010fc400000000ff */
[----:B---3--:R-:W-:-:S05]  /*7330*/  F2FP.F16.F32.PACK_AB R26, R90, R93 ;  /* 0x0000005d5a1a723e */ /* 0x008fca00000000ff */
[----:B------:R-:W-:Y:S08]  /*7340*/  MUFU.EX2 R101, R101 ;  /* 0x0000006500657308 */ /* 0x000ff00000000800 */
[----:B------:R-:W3:Y:S01]  /*7350*/  MUFU.EX2 R98, R98 ;  /* 0x0000006200627308 */ /* 0x000ee20000000800 */
[----:B-----5:R-:W-:Y:S01]  /*7360*/  F2FP.F16.F32.PACK_AB R25, R99, R94 ;  /* 0x0000005e6319723e */ /* 0x020fe200000000ff */
[----:B------:R-:W-:-:S04]  /*7370*/  FADD.FTZ R94, R94, R61 ;  /* 0x0000003d5e5e7221 */ /* 0x000fc80000010000 */
[----:B------:R-:W-:Y:S02]  /*7380*/  FADD.FTZ R94, R99, R94 ;  /* 0x0000005e635e7221 */ /* 0x000fe40000010000 */
[----:B------:R-:W-:Y:S08]  /*7390*/  MUFU.EX2 R112, R112 ;  /* 0x0000007000707308 */ /* 0x000ff00000000800 */
[----:B------:R-:W-:Y:S01]  /*73a0*/  MUFU.EX2 R100, R105 ;  /* 0x0000006900647308 */ /* 0x000fe20000000800 */
[----:B---3--:R-:W-:Y:S01]  /*73b0*/  F2FP.F16.F32.PACK_AB R27, R98, R101 ;  /* 0x00000065621b723e */ /* 0x008fe200000000ff */
[----:B------:R-:W-:-:S04]  /*73c0*/  FADD.FTZ R101, R101, R94 ;  /* 0x0000005e65657221 */ /* 0x000fc80000010000 */
[----:B------:R-:W-:Y:S02]  /*73d0*/  FADD.FTZ R101, R98, R101 ;  /* 0x0000006562657221 */ /* 0x000fe40000010000 */
[C---:B-1----:R-:W-:Y:S01]  /*73e0*/  HMMA.16816.F32 R8, R24.reuse, R34, R8 ;  /* 0x000000221808723c */ /* 0x042fe20000001808 */
[----:B------:R-:W-:Y:S05]  /*73f0*/  MUFU.EX2 R104, R104 ;  /* 0x0000006800687308 */ /* 0x000fea0000000800 */
[C---:B------:R-:W-:Y:S01]  /*7400*/  HMMA.16816.F32 R4, R24.reuse, R32, R4 ;  /* 0x000000201804723c */ /* 0x040fe20000001804 */
[--C-:B------:R-:W-:Y:S01]  /*7410*/  FFMA.FTZ R34, R67, UR6, -R40.reuse ;  /* 0x0000000643227c23 */ /* 0x100fe20008010828 */
[--C-:B------:R-:W-:Y:S01]  /*7420*/  FFMA.FTZ R35, R65, UR6, -R40.reuse ;  /* 0x0000000641237c23 */ /* 0x100fe20008010828 */
[--C-:B------:R-:W-:Y:S01]  /*7430*/  FFMA.FTZ R67, R106, UR6, -R37.reuse ;  /* 0x000000066a437c23 */ /* 0x100fe20008010825 */
[--C-:B------:R-:W-:Y:S01]  /*7440*/  FFMA.FTZ R65, R108, UR6, -R37.reuse ;  /* 0x000000066c417c23 */ /* 0x100fe20008010825 */
[----:B------:R-:W-:Y:S01]  /*7450*/  FFMA.FTZ R106, R110, UR6, -R37 ;  /* 0x000000066e6a7c23 */ /* 0x000fe20008010825 */
[C---:B--2---:R-:W-:Y:S01]  /*7460*/  HMMA.16816.F32 R12, R24.reuse, R20, R12 ;  /* 0x00000014180c723c */ /* 0x044fe2000000180c */
[--C-:B------:R-:W-:Y:S01]  /*7470*/  FFMA.FTZ R32, R97, UR6, -R40.reuse ;  /* 0x0000000661207c23 */ /* 0x100fe20008010828 */
[--C-:B------:R-:W-:Y:S01]  /*7480*/  FFMA.FTZ R33, R107, UR6, -R40.reuse ;  /* 0x000000066b217c23 */ /* 0x100fe20008010828 */
[----:B------:R-:W-:Y:S03]  /*7490*/  MUFU.EX2 R35, R35 ;  /* 0x0000002300237308 */ /* 0x000fe60000000800 */
[----:B------:R-:W-:Y:S01]  /*74a0*/  HMMA.16816.F32 R16, R24, R22, R16 ;  /* 0x000000161810723c */ /* 0x000fe20000001810 */
[--C-:B------:R-:W-:Y:S01]  /*74b0*/  FFMA.FTZ R21, R109, UR6, -R40.reuse ;  /* 0x000000066d157c23 */ /* 0x100fe20008010828 */
[----:B------:R-:W-:-:S03]  /*74c0*/  FFMA.FTZ R20, R113, UR6, -R40 ;  /* 0x0000000671147c23 */ /* 0x000fc60008010828 */
[----:B------:R-:W1:Y:S02]  /*74d0*/  MUFU.EX2 R34, R34 ;  /* 0x0000002200227308 */ /* 0x000e640000000800 */
        /* <DEDUP_REMOVED lines=11> */
[----:B------:R-:W-:-:S03]  /*7590*/  FFMA.FTZ R22, R111, UR6, -R40 ;  /* 0x000000066f167c23 */ /* 0x000fc60008010828 */
[----:B------:R-:W2:Y:S01]  /*75a0*/  MUFU.EX2 R33, R33 ;  /* 0x0000002100217308 */ /* 0x000ea20000000800 */
[----:B-1----:R-:W-:-:S07]  /*75b0*/  F2FP.F16.F32.PACK_AB R80, R34, R35 ;  /* 0x000000232250723e */ /* 0x002fce00000000ff */
[----:B------:R-:W1:Y:S08]  /*75c0*/  MUFU.EX2 R67, R67 ;  /* 0x0000004300437308 */ /* 0x000e700000000800 */
[----:B------:R-:W-:Y:S01]  /*75d0*/  MUFU.EX2 R65, R65 ;  /* 0x0000004100417308 */ /* 0x000fe20000000800 */
[----:B--2---:R-:W-:-:S07]  /*75e0*/  F2FP.F16.F32.PACK_AB R82, R33, R32 ;  /* 0x000000202152723e */ /* 0x004fce00000000ff */
[----:B------:R-:W2:Y:S01]  /*75f0*/  MUFU.EX2 R106, R106 ;  /* 0x0000006a006a7308 */ /* 0x000ea20000000800 */
[----:B-1----:R-:W-:Y:S01]  /*7600*/  F2FP.F16.F32.PACK_AB R81, R67, R112 ;  /* 0x000000704351723e */ /* 0x002fe200000000ff */
[----:B------:R-:W-:-:S06]  /*7610*/  FADD.FTZ R112, R112, R101 ;  /* 0x0000006570707221 */ /* 0x000fcc0000010000 */
[----:B------:R-:W-:Y:S08]  /*7620*/  MUFU.EX2 R21, R21 ;  /* 0x0000001500157308 */ /* 0x000ff00000000800 */
[----:B------:R-:W1:Y:S01]  /*7630*/  MUFU.EX2 R20, R20 ;  /* 0x0000001400147308 */ /* 0x000e620000000800 */
[----:B--2---:R-:W-:-:S07]  /*7640*/  F2FP.F16.F32.PACK_AB R83, R106, R65 ;  /* 0x000000416a53723e */ /* 0x004fce00000000ff */
[C---:B------:R-:W-:Y:S01]  /*7650*/  HMMA.16816.F32 R68, R80.reuse, R72, R4 ;  /* 0x000000485044723c */ /* 0x040fe20000001804 */
[----:B------:R-:W2:Y:S01]  /*7660*/  LDSM.16.MT88.4 R4, [R136+0x3c00] ;  /* 0x003c00008804783b */ /* 0x000ea20000004200 */
[----:B------:R-:W-:Y:S04]  /*7670*/  MUFU.EX2 R23, R23 ;  /* 0x0000001700177308 */ /* 0x000fe80000000800 */
[C---:B------:R-:W-:Y:S01]  /*7680*/  HMMA.16816.F32 R72, R80.reuse, R74, R8 ;  /* 0x0000004a5048723c */ /* 0x040fe20000001808 */
[----:B------:R-:W3:Y:S03]  /*7690*/  LDSM.16.MT88.4 R8, [R136+0x4000] ;  /* 0x004000008808783b */ /* 0x000ee60000004200 */
[----:B------:R-:W4:Y:S08]  /*76a0*/  MUFU.EX2 R55, R55 ;  /* 0x0000003700377308 */ /* 0x000f300000000800 */
[----:B------:R-:W-:Y:S08]  /*76b0*/  MUFU.EX2 R66, R66 ;  /* 0x0000004200427308 */ /* 0x000ff00000000800 */
[----:B------:R-:W5:Y:S08]  /*76c0*/  MUFU.EX2 R51, R51 ;  /* 0x0000003300337308 */ /* 0x000f700000000800 */
[----:B------:R-:W-:Y:S01]  /*76d0*/  MUFU.EX2 R102, R102 ;  /* 0x0000006600667308 */ /* 0x000fe20000000800 */
[C---:B--2---:R-:W-:Y:S01]  /*76e0*/  HMMA.16816.F32 R76, R80.reuse, R4, R12 ;  /* 0x00000004504c723c */ /* 0x044fe2000000180c */
[----:B------:R-:W2:Y:S06]  /*76f0*/  LDSM.16.MT88.4 R12, [R137+0x4000] ;  /* 0x00400000890c783b */ /* 0x000eac0000004200 */
[----:B------:R-:W2:Y:S01]  /*7700*/  MUFU.EX2 R53, R53 ;  /* 0x0000003500357308 */ /* 0x000ea20000000800 */
[----:B------:R-:W-:Y:S01]  /*7710*/  HMMA.16816.F32 R80, R80, R6, R16 ;  /* 0x000000065050723c */ /* 0x000fe20000001810 */
[----:B------:R-:W2:Y:S01]  /*7720*/  LDSM.16.MT88.4 R16, [R137+0x4400] ;  /* 0x004400008910783b */ /* 0x000ea20000004200 */
[----:B-1----:R-:W-:-:S02]  /*7730*/  F2FP.F16.F32.PACK_AB R4, R20, R21 ;  /* 0x000000151404723e */ /* 0x002fc400000000ff */
[----:B----4-:R-:W-:-:S03]  /*7740*/  F2FP.F16.F32.PACK_AB R5, R55, R104 ;  /* 0x000000683705723e */ /* 0x010fc600000000ff */
[----:B------:R-:W-:Y:S01]  /*7750*/  MUFU.EX2 R26, R26 ;  /* 0x0000001a001a7308 */ /* 0x000fe20000000800 */
[----:B------:R-:W-:Y:S02]  /*7760*/  F2FP.F16.F32.PACK_AB R6, R100, R23 ;  /* 0x000000176406723e */ /* 0x000fe400000000ff */
[----:B-----5:R-:W-:-:S05]  /*7770*/  F2FP.F16.F32.PACK_AB R7, R51, R66 ;  /* 0x000000423307723e */ /* 0x020fca00000000ff */
[----:B------:R-:W-:Y:S02]  /*7780*/  MUFU.EX2 R27, R27 ;  /* 0x0000001b001b7308 */ /* 0x000fe40000000800 */
[C---:B---3--:R-:W-:Y:S06]  /*7790*/  HMMA.16816.F32 R76, R4.reuse, R8, R76 ;  /* 0x00000008044c723c */ /* 0x048fec000000184c */
[----:B------:R-:W-:Y:S01]  /*77a0*/  MUFU.EX2 R57, R57 ;  /* 0x0000003900397308 */ /* 0x000fe20000000800 */
[----:B------:R-:W-:Y:S01]  /*77b0*/  HMMA.16816.F32 R80, R4, R10, R80 ;  /* 0x0000000a0450723c */ /* 0x000fe20000001850 */
[----:B------:R-:W-:Y:S01]  /*77c0*/  FFMA.FTZ R8, R41, UR6, -R40 ;  /* 0x0000000629087c23 */ /* 0x000fe20008010828 */
[----:B------:R-:W-:-:S05]  /*77d0*/  FFMA.FTZ R41, R48, UR6, -R37 ;  /* 0x0000000630297c23 */ /* 0x000fca0008010825 */
[----:B------:R-:W1:Y:S01]  /*77e0*/  MUFU.EX2 R54, R54 ;  /* 0x0000003600367308 */ /* 0x000e620000000800 */
[C---:B--2---:R-:W-:Y:S07]  /*77f0*/  HMMA.16816.F32 R68, R4.reuse, R12, R68 ;  /* 0x0000000c0444723c */ /* 0x044fee0000001844 */
[----:B------:R-:W-:Y:S01]  /*7800*/  MUFU.EX2 R50, R50 ;  /* 0x0000003200327308 */ /* 0x000fe20000000800 */
[----:B------:R-:W-:Y:S01]  /*7810*/  HMMA.16816.F32 R72, R4, R14, R72 ;  /* 0x0000000e0448723c */ /* 0x000fe20000001848 */
[----:B------:R-:W2:Y:S06]  /*7820*/  LDSM.16.MT88.4 R12, [R136+0x4400] ;  /* 0x00440000880c783b */ /* 0x000eac0000004200 */
[----:B------:R-:W3:Y:S01]  /*7830*/  MUFU.EX2 R59, R59 ;  /* 0x0000003b003b7308 */ /* 0x000ee20000000800 */
[----:B------:R-:W-:-:S02]  /*7840*/  F2FP.F16.F32.PACK_AB R4, R53, R102 ;  /* 0x000000663504723e */ /* 0x000fc400000000ff */
[----:B-1----:R-:W-:Y:S02]  /*7850*/  F2FP.F16.F32.PACK_AB R5, R54, R57 ;  /* 0x000000393605723e */ /* 0x002fe400000000ff */
[----:B------:R-:W-:-:S03]  /*7860*/  F2FP.F16.F32.PACK_AB R6, R27, R26 ;  /* 0x0000001a1b06723e */ /* 0x000fc600000000ff */
[----:B------:R1:W-:Y:S08]  /*7870*/  MUFU.EX2 R2, R8 ;  /* 0x0000000800027308 */ /* 0x0003f00000000800 */
[----:B------:R-:W-:Y:S01]  /*7880*/  MUFU.EX2 R24, R24 ;  /* 0x0000001800187308 */ /* 0x000fe20000000800 */
[----:B---3--:R-:W-:-:S07]  /*7890*/  F2FP.F16.F32.PACK_AB R7, R59, R50 ;  /* 0x000000323b07723e */ /* 0x008fce00000000ff */
[C---:B------:R-:W-:Y:S01]  /*78a0*/  HMMA.16816.F32 R68, R4.reuse, R16, R68 ;  /* 0x000000100444723c */ /* 0x040fe20000001844 */
[----:B-1----:R-:W1:Y:S01]  /*78b0*/  LDSM.16.MT88.4 R8, [R137+0x4800] ;  /* 0x004800008908783b */ /* 0x002e620000004200 */
[----:B------:R-:W3:Y:S04]  /*78c0*/  MUFU.EX2 R25, R25 ;  /* 0x0000001900197308 */ /* 0x000ee80000000800 */
[----:B------:R-:W-:Y:S01]  /*78d0*/  HMMA.16816.F32 R72, R4, R18, R72 ;  /* 0x000000120448723c */ /* 0x000fe20000001848 */
[----:B------:R-:W-:-:S03]  /*78e0*/  FADD.FTZ R16, R0, R47 ;  /* 0x0000002f00107221 */ /* 0x000fc60000010000 */
[----:B------:R-:W-:Y:S01]  /*78f0*/  MUFU.EX2 R22, R22 ;  /* 0x0000001600167308 */ /* 0x000fe20000000800 */
[----:B------:R-:W-:Y:S02]  /*7900*/  FADD.FTZ R95, R95, R16 ;  /* 0x000000105f5f7221 */ /* 0x000fe40000010000 */
[----:B------:R-:W4:Y:S01]  /*7910*/  LDSM.16.MT88.4 R16, [R136+0x4800] ;  /* 0x004800008810783b */ /* 0x000f220000004200 */
[----:B--2---:R-:W-:Y:S01]  /*7920*/  HMMA.16816.F32 R76, R4, R12, R76 ;  /* 0x0000000c044c723c */ /* 0x004fe2000000184c */
[----:B------:R-:W-:-:S03]  /*7930*/  FADD.FTZ R92, R92, R95 ;  /* 0x0000005f5c5c7221 */ /* 0x000fc60000010000 */
[----:B------:R-:W2:Y:S01]  /*7940*/  MUFU.EX2 R49, R49 ;  /* 0x0000003100317308 */ /* 0x000ea20000000800 */
[----:B------:R-:W-:Y:S01]  /*7950*/  FADD.FTZ R93, R93, R92 ;  /* 0x0000005c5d5d7221 */ /* 0x000fe20000010000 */
[----:B------:R-:W-:Y:S01]  /*7960*/  HMMA.16816.F32 R80, R4, R14, R80 ;  /* 0x0000000e0450723c */ /* 0x000fe20000001850 */
[----:B------:R-:W5:Y:S02]  /*7970*/  LDSM.16.MT88.4 R12, [R137+0x4c00] ;  /* 0x004c0000890c783b */ /* 0x000f640000004200 */
[----:B------:R-:W-:-:S03]  /*7980*/  FADD.FTZ R90, R90, R93 ;  /* 0x0000005d5a5a7221 */ /* 0x000fc60000010000 */
[----:B------:R-:W-:Y:S01]  /*7990*/  MUFU.EX2 R41, R41 ;  /* 0x0000002900297308 */ /* 0x000fe20000000800 */
[----:B------:R-:W-:Y:S01]  /*79a0*/  FADD.FTZ R35, R35, R90 ;  /* 0x0000005a23237221 */ /* 0x000fe20000010000 */
[----:B---3--:R-:W-:-:S03]  /*79b0*/  F2FP.F16.F32.PACK_AB R4, R25, R24 ;  /* 0x000000181904723e */ /* 0x008fc600000000ff */
[----:B------:R-:W-:Y:S01]  /*79c0*/  FADD.FTZ R35, R34, R35 ;  /* 0x0000002322237221 */ /* 0x000fe20000010000 */
[----:B------:R-:W-:Y:S02]  /*79d0*/  FADD.FTZ R34, R67, R112 ;  /* 0x0000007043227221 */ /* 0x000fe40000010000 */
[----:B------:R-:W3:Y:S01]  /*79e0*/  MUFU.EX2 R42, R42 ;  /* 0x0000002a002a7308 */ /* 0x000ee20000000800 */
[----:B--2---:R-:W-:-:S07]  /*79f0*/  F2FP.F16.F32.PACK_AB R6, R49, R22 ;  /* 0x000000163106723e */ /* 0x004fce00000000ff */
[----:B------:R-:W-:Y:S08]  /*7a00*/  MUFU.EX2 R43, R43 ;  /* 0x0000002b002b7308 */ /* 0x000ff00000000800 */
[----:B------:R-:W2:Y:S01]  /*7a10*/  MUFU.EX2 R0, R38 ;  /* 0x0000002600007308 */ /* 0x000ea20000000800 */
[----:B---3--:R-:W-:-:S07]  /*7a20*/  F2FP.F16.F32.PACK_AB R5, R42, R41 ;  /* 0x000000292a05723e */ /* 0x008fce00000000ff */
[----:B------:R-:W-:Y:S08]  /*7a30*/  MUFU.EX2 R45, R45 ;  /* 0x0000002d002d7308 */ /* 0x000ff00000000800 */
[----:B------:R-:W3:Y:S01]  /*7a40*/  MUFU.EX2 R56, R56 ;  /* 0x0000003800387308 */ /* 0x000ee20000000800 */
[----:B--2---:R-:W-:-:S07]  /*7a50*/  F2FP.F16.F32.PACK_AB R7, R0, R43 ;  /* 0x0000002b0007723e */ /* 0x004fce00000000ff */
        /* <DEDUP_REMOVED lines=8> */
[C---:B----4-:R-:W-:Y:S02]  /*7ae0*/  HMMA.16816.F32 R76, R4.reuse, R16, R76 ;  /* 0x00000010044c723c */ /* 0x050fe4000000184c */
[----:B------:R-:W-:Y:S01]  /*7af0*/  FADD.FTZ R21, R21, R8 ;  /* 0x0000000815157221 */ /* 0x000fe20000010000 */
[----:B------:R-:W-:Y:S01]  /*7b00*/  FADD.FTZ R104, R104, R9 ;  /* 0x0000000968687221 */ /* 0x000fe20000010000 */
[----:B------:R-:W2:Y:S01]  /*7b10*/  MUFU.EX2 R36, R36 ;  /* 0x0000002400247308 */ /* 0x000ea20000000800 */
[----:B------:R-:W4:Y:S01]  /*7b20*/  LDSM.16.MT88.4 R8, [R136+0x4c00] ;  /* 0x004c00008808783b */ /* 0x000f220000004200 */
        /* <DEDUP_REMOVED lines=8> */
[----:B---3--:R-:W-:-:S02]  /*7bb0*/  F2FP.F16.F32.PACK_AB R4, R56, R45 ;  /* 0x0000002d3804723e */ /* 0x008fc400000000ff */
[----:B------:R-:W-:Y:S01]  /*7bc0*/  FADD.FTZ R102, R102, R17 ;  /* 0x0000001166667221 */ /* 0x000fe20000010000 */
[----:B-1----:R-:W-:Y:S01]  /*7bd0*/  F2FP.F16.F32.PACK_AB R6, R159, R2 ;  /* 0x000000029f06723e */ /* 0x002fe200000000ff */
[----:B------:R-:W1:Y:S01]  /*7be0*/  MUFU.EX2 R160, R160 ;  /* 0x000000a000a07308 */ /* 0x000e620000000800 */
[----:B--2---:R-:W-:Y:S01]  /*7bf0*/  F2FP.F16.F32.PACK_AB R5, R36, R31 ;  /* 0x0000001f2405723e */ /* 0x004fe200000000ff */
[----:B------:R-:W-:Y:S01]  /*7c00*/  FADD.FTZ R17, R57, R66 ;  /* 0x0000004239117221 */ /* 0x000fe20000010000 */
[----:B------:R-:W-:-:S03]  /*7c10*/  FADD.FTZ R53, R53, R102 ;  /* 0x0000006635357221 */ /* 0x000fc60000010000 */
[----:B------:R-:W-:Y:S01]  /*7c20*/  FADD.FTZ R17, R54, R17 ;  /* 0x0000001136117221 */ /* 0x000fe20000010000 */
[----:B------:R-:W-:-:S04]  /*7c30*/  FADD.FTZ R26, R26, R53 ;  /* 0x000000351a1a7221 */ /* 0x000fc80000010000 */
[----:B------:R-:W-:-:S04]  /*7c40*/  FADD.FTZ R27, R27, R26 ;  /* 0x0000001a1b1b7221 */ /* 0x000fc80000010000 */
[----:B------:R-:W-:Y:S01]  /*7c50*/  FADD.FTZ R24, R24, R27 ;  /* 0x0000001b18187221 */ /* 0x000fe20000010000 */
[----:B-1----:R-:W-:-:S03]  /*7c60*/  F2FP.F16.F32.PACK_AB R7, R160, R29 ;  /* 0x0000001da007723e */ /* 0x002fc600000000ff */
[----:B------:R-:W-:-:S04]  /*7c70*/  FADD.FTZ R25, R25, R24 ;  /* 0x0000001819197221 */ /* 0x000fc80000010000 */
[C---:B-----5:R-:W-:Y:S06]  /*7c80*/  HMMA.16816.F32 R68, R4.reuse, R12, R68 ;  /* 0x0000000c0444723c */ /* 0x060fec0000001844 */
[----:B----4-:R-:W-:Y:S01]  /*7c90*/  HMMA.16816.F32 R76, R4, R8, R76 ;  /* 0x00000008044c723c */ /* 0x010fe2000000184c */
        /* <DEDUP_REMOVED lines=17> */
[----:B------:R-:W-:-:S04]  /*7db0*/  FADD.FTZ R36, R36, R31 ;  /* 0x0000001f24247221 */ /* 0x000fc80000010000 */
[----:B------:R-:W-:-:S04]  /*7dc0*/  FADD.FTZ R29, R29, R36 ;  /* 0x000000241d1d7221 */ /* 0x000fc80000010000 */
[----:B------:R-:W-:-:S07]  /*7dd0*/  FADD.FTZ R160, R160, R29 ;  /* 0x0000001da0a07221 */ /* 0x000fce0000010000 */
.L_x_4280:
        /* <DEDUP_REMOVED lines=14> */
.L_x_4290:
        /* <DEDUP_REMOVED lines=66> */
.L_x_4287:
        /* <DEDUP_REMOVED lines=18> */
[----:B------:R-:W2:Y:S04]  /*8400*/  LDSM.16.M88.4 R92, [R139+0x1000] ;  /* 0x001000008b5c783b */ /* 0x000ea80000000200 */
[----:B------:R-:W3:Y:S04]  /*8410*/  LDSM.16.M88.4 R96, [R139+0x1400] ;  /* 0x001400008b60783b */ /* 0x000ee80000000200 */
[----:B------:R-:W4:Y:S04]  /*8420*/  LDSM.16.M88.4 R100, [R139+0x1800] ;  /* 0x001800008b64783b */ /* 0x000f280000000200 */
[----:B------:R-:W5:Y:S04]  /*8430*/  LDSM.16.M88.4 R104, [R139+0x1c00] ;  /* 0x001c00008b68783b */ /* 0x000f680000000200 */
[----:B------:R-:W0:Y:S04]  /*8440*/  LDGDEPBAR ;  /* 0x00000000000079af */ /* 0x000e280000000000 */
[----:B------:R-:W1:Y:S04]  /*8450*/  LDSM.16.M88.4 R108, [R139+0x2000] ;  /* 0x002000008b6c783b */ /* 0x000e680000000200 */
[----:B------:R-:W1:Y:S04]  /*8460*/  LDSM.16.M88.4 R112, [R139+0x2400] ;  /* 0x002400008b70783b */ /* 0x000e680000000200 */
[----:B------:R-:W1:Y:S04]  /*8470*/  LDSM.16.M88.4 R116, [R139+0x2800] ;  /* 0x002800008b74783b */ /* 0x000e680000000200 */
[----:B------:R-:W1:Y:S04]  /*8480*/  LDSM.16.M88.4 R120, [R139+0x2c00] ;  /* 0x002c00008b78783b */ /* 0x000e680000000200 */
[----:B------:R-:W-:Y:S01]  /*8490*/  LDSM.16.M88.4 R124, [R140] ;  /* 0x000000008c7c783b */ /* 0x000fe20000000200 */
[C---:B--2---:R-:W-:Y:S03]  /*84a0*/  HMMA.16816.F32 R4, R88.reuse, R92, RZ ;  /* 0x0000005c5804723c */ /* 0x044fe600000018ff */
[----:B------:R-:W2:Y:S04]  /*84b0*/  LDSM.16.M88.4 R128, [R138] ;  /* 0x000000008a80783b */ /* 0x000ea80000000200 */
[----:B------:R-:W2:Y:S01]  /*84c0*/  LDSM.16.M88.4 R132, [R138+0x400] ;  /* 0x000400008a84783b */ /* 0x000ea20000000200 */
[C---:B------:R-:W-:Y:S03]  /*84d0*/  HMMA.16816.F32 R8, R88.reuse, R94, RZ ;  /* 0x0000005e5808723c */ /* 0x040fe600000018ff */
[----:B------:R-:W-:Y:S03]  /*84e0*/  LDSM.16.M88.4 R92, [R138+0xc00] ;  /* 0x000c00008a5c783b */ /* 0x000fe60000000200 */
[C---:B---3--:R-:W-:Y:S06]  /*84f0*/  HMMA.16816.F32 R12, R88.reuse, R96, RZ ;  /* 0x00000060580c723c */ /* 0x048fec00000018ff */
[C---:B------:R-:W-:Y:S01]  /*8500*/  HMMA.16816.F32 R16, R88.reuse, R98, RZ ;  /* 0x000000625810723c */ /* 0x040fe200000018ff */
[----:B------:R-:W-:Y:S05]  /*8510*/  LDSM.16.M88.4 R96, [R138+0x1000] ;  /* 0x001000008a60783b */ /* 0x000fea0000000200 */
        /* <DEDUP_REMOVED lines=14> */
[C---:B------:R-:W-:Y:S06]  /*8600*/  HMMA.16816.F32 R8, R124.reuse, R130, R8 ;  /* 0x000000827c08723c */ /* 0x040fec0000001808 */
[C---:B------:R-:W-:Y:S06]  /*8610*/  HMMA.16816.F32 R12, R124.reuse, R132, R12 ;  /* 0x000000847c0c723c */ /* 0x040fec000000180c */
[C---:B------:R-:W-:Y:S06]  /*8620*/  HMMA.16816.F32 R16, R124.reuse, R134, R16 ;  /* 0x000000867c10723c */ /* 0x040fec0000001810 */
[C---:B-1----:R-:W-:Y:S06]  /*8630*/  HMMA.16816.F32 R20, R124.reuse, R88, R20 ;  /* 0x000000587c14723c */ /* 0x042fec0000001814 */
[C---:B------:R-:W-:Y:S01]  /*8640*/  HMMA.16816.F32 R24, R124.reuse, R90, R24 ;  /* 0x0000005a7c18723c */ /* 0x040fe20000001818 */
[----:B------:R-:W1:Y:S05]  /*8650*/  LDSM.16.M88.4 R88, [R138+0x1400] ;  /* 0x001400008a58783b */ /* 0x000e6a0000000200 */
[C---:B------:R-:W-:Y:S06]  /*8660*/  HMMA.16816.F32 R28, R124.reuse, R92, R28 ;  /* 0x0000005c7c1c723c */ /* 0x040fec000000181c */
[C---:B------:R-:W-:Y:S01]  /*8670*/  HMMA.16816.F32 R32, R124.reuse, R94, R32 ;  /* 0x0000005e7c20723c */ /* 0x040fe20000001820 */
[----:B------:R-:W2:Y:S05]  /*8680*/  LDSM.16.M88.4 R92, [R138+0x1800] ;  /* 0x001800008a5c783b */ /* 0x000eaa0000000200 */
[C---:B------:R-:W-:Y:S06]  /*8690*/  HMMA.16816.F32 R36, R124.reuse, R96, R36 ;  /* 0x000000607c24723c */ /* 0x040fec0000001824 */
[C---:B------:R-:W-:Y:S01]  /*86a0*/  HMMA.16816.F32 R40, R124.reuse, R98, R40 ;  /* 0x000000627c28723c */ /* 0x040fe20000001828 */
[----:B------:R-:W3:Y:S01]  /*86b0*/  LDSM.16.M88.4 R96, [R138+0x1c00] ;  /* 0x001c00008a60783b */ /* 0x000ee20000000200 */
[----:B------:R-:W-:Y:S04]  /*86c0*/  DEPBAR.LE SB0, 0x0 ;  /* 0x000080000000791a */ /* 0x000fe80000000000 */
[----:B------:R-:W-:Y:S01]  /*86d0*/  BAR.SYNC.DEFER_BLOCKING 0x0 ;  /* 0x0000000000007b1d */ /* 0x000fe20000010000 */
[C---:B-1----:R-:W-:Y:S06]  /*86e0*/  HMMA.16816.F32 R44, R124.reuse, R88, R44 ;  /* 0x000000587c2c723c */ /* 0x042fec000000182c */
[C---:B------:R-:W-:Y:S06]  /*86f0*/  HMMA.16816.F32 R48, R124.reuse, R90, R48 ;  /* 0x0000005a7c30723c */ /* 0x040fec0000001830 */
[C---:B--2---:R-:W-:Y:S06]  /*8700*/  HMMA.16816.F32 R52, R124.reuse, R92, R52 ;  /* 0x0000005c7c34723c */ /* 0x044fec0000001834 */
        /* <DEDUP_REMOVED lines=73> */
.L_x_4289:
        /* <DEDUP_REMOVED lines=16> */
.L_x_4288:
        /* <DEDUP_REMOVED lines=100> */
[C---:B-1----:R-:W-:Y:S01]  /*92e0*/  FMUL.FTZ R70, R3.reuse, R70 ;  /* 0x0000004603467220 */ /* 0x042fe20000410000 */
[C---:B------:R-:W-:Y:S01]  /*92f0*/  FMUL.FTZ R71, R3.reuse, R71 ;  /* 0x0000004703477220 */ /* 0x040fe20000410000 */
[C---:B------:R-:W-:Y:S03]  /*9300*/  FMUL.FTZ R74, R3.reuse, R74 ;  /* 0x0000004a034a7220 */ /* 0x040fe60000410000 */
[----:B------:R1:W-:Y:S01]  /*9310*/  MUFU.EX2 R14, R96 ;  /* 0x00000060000e7308 */ /* 0x0003e20000000800 */
[C---:B--2---:R-:W-:Y:S01]  /*9320*/  FMUL.FTZ R68, R84.reuse, R68 ;  /* 0x0000004454447220 */ /* 0x044fe20000410000 */
[C---:B------:R-:W-:Y:S01]  /*9330*/  FMUL.FTZ R69, R84.reuse, R69 ;  /* 0x0000004554457220 */ /* 0x040fe20000410000 */
[C---:B------:R-:W-:Y:S01]  /*9340*/  FMUL.FTZ R72, R84.reuse, R72 ;  /* 0x0000004854487220 */ /* 0x040fe20000410000 */
[C---:B------:R-:W-:Y:S01]  /*9350*/  FMUL.FTZ R73, R84.reuse, R73 ;  /* 0x0000004954497220 */ /* 0x040fe20000410000 */
[----:B------:R-:W-:Y:S01]  /*9360*/  FMUL.FTZ R75, R3, R75 ;  /* 0x0000004b034b7220 */ /* 0x000fe20000410000 */
[C---:B------:R-:W-:Y:S01]  /*9370*/  FMUL.FTZ R76, R84.reuse, R76 ;  /* 0x0000004c544c7220 */ /* 0x040fe20000410000 */
[C---:B------:R-:W-:Y:S03]  /*9380*/  FMUL.FTZ R77, R84.reuse, R77 ;  /* 0x0000004d544d7220 */ /* 0x040fe60000410000 */
[----:B------:R-:W-:Y:S01]  /*9390*/  MUFU.EX2 R105, R105 ;  /* 0x0000006900697308 */ /* 0x000fe20000000800 */
[--C-:B---3--:R-:W-:Y:S01]  /*93a0*/  FFMA.FTZ R93, R21, UR4, -R88.reuse ;  /* 0x00000004155d7c23 */ /* 0x108fe20008010858 */
[C---:B------:R-:W-:Y:S01]  /*93b0*/  FMUL.FTZ R78, R3.reuse, R78 ;  /* 0x0000004e034e7220 */ /* 0x040fe20000410000 */
[C---:B------:R-:W-:Y:S01]  /*93c0*/  FMUL.FTZ R79, R3.reuse, R79 ;  /* 0x0000004f034f7220 */ /* 0x040fe20000410000 */
[C---:B------:R-:W-:Y:S01]  /*93d0*/  FMUL.FTZ R80, R84.reuse, R80 ;  /* 0x0000005054507220 */ /* 0x040fe20000410000 */
[----:B------:R-:W-:Y:S01]  /*93e0*/  FMUL.FTZ R81, R84, R81 ;  /* 0x0000005154517220 */ /* 0x000fe20000410000 */
[C---:B------:R-:W-:Y:S01]  /*93f0*/  FMUL.FTZ R82, R3.reuse, R82 ;  /* 0x0000005203527220 */ /* 0x040fe20000410000 */
[----:B------:R-:W-:Y:S03]  /*9400*/  FMUL.FTZ R83, R3, R83 ;  /* 0x0000005303537220 */ /* 0x000fe60000410000 */
[----:B------:R-:W-:Y:S01]  /*9410*/  MUFU.EX2 R109, R109 ;  /* 0x0000006d006d7308 */ /* 0x000fe20000000800 */
[----:B-1----:R-:W1:Y:S01]  /*9420*/  LDSM.16.MT88.4 R96, [R137+0x3000] ;  /* 0x003000008960783b */ /* 0x002e620000004200 */
        /* <DEDUP_REMOVED lines=34> */
[----:B------:R-:W-:Y:S01]  /*9650*/  ISETP.GT.AND P0, PT, R147, 0x1, PT ;  /* 0x000000019300780c */ /* 0x000fe20003f04270 */
[----:B------:R-:W-:Y:S01]  /*9660*/  FFMA.FTZ R17, R56, UR4, -R88 ;  /* 0x0000000438117c23 */ /* 0x000fe20008010858 */
[--C-:B------:R-:W-:Y:S04]  /*9670*/  FFMA.FTZ R58, R58, UR4, -R87.reuse ;  /* 0x000000043a3a7c23 */ /* 0x100fe80008010857 */
[----:B------:R-:W-:Y:S10]  /*9680*/  MUFU.EX2 R115, R115 ;  /* 0x0000007300737308 */ /* 0x000ff40000000800 */
[----:B------:R2:W3:Y:S10]  /*9690*/  MUFU.EX2 R89, R90 ;  /* 0x0000005a00597308 */ /* 0x0004f40000000800 */
[----:B------:R3:W-:Y:S10]  /*96a0*/  MUFU.EX2 R9, R95 ;  /* 0x0000005f00097308 */ /* 0x0007f40000000800 */
[----:B------:R4:W-:Y:S01]  /*96b0*/  MUFU.EX2 R18, R92 ;  /* 0x0000005c00127308 */ /* 0x0009e20000000800 */
[----:B--2---:R-:W-:Y:S09]  /*96c0*/  FFMA.FTZ R90, R19, UR4, -R87 ;  /* 0x00000004135a7c23 */ /* 0x004ff20008010857 */
[----:B------:R2:W-:Y:S01]  /*96d0*/  MUFU.EX2 R7, R94 ;  /* 0x0000005e00077308 */ /* 0x0005e20000000800 */
[----:B---3--:R-:W-:Y:S09]  /*96e0*/  F2FP.F16.F32.PACK_AB R95, R89, R115 ;  /* 0x00000073595f723e */ /* 0x008ff200000000ff */
[----:B------:R3:W-:Y:S01]  /*96f0*/  MUFU.EX2 R6, R93 ;  /* 0x0000005d00067308 */ /* 0x0007e20000000800 */
[----:B----4-:R-:W-:Y:S09]  /*9700*/  F2FP.F16.F32.PACK_AB R92, R109, R105 ;  /* 0x000000696d5c723e */ /* 0x010ff200000000ff */
[----:B------:R-:W4:Y:S01]  /*9710*/  MUFU.EX2 R112, R112 ;  /* 0x0000007000707308 */ /* 0x000f220000000800 */
[----:B--2---:R-:W-:Y:S09]  /*9720*/  F2FP.F16.F32.PACK_AB R94, R113, R110 ;  /* 0x0000006e715e723e */ /* 0x004ff200000000ff */
[----:B------:R-:W-:Y:S01]  /*9730*/  MUFU.EX2 R114, R114 ;  /* 0x0000007200727308 */ /* 0x000fe20000000800 */
[----:B---3--:R-:W-:Y:S01]  /*9740*/  F2FP.F16.F32.PACK_AB R93, R108, R111 ;  /* 0x0000006f6c5d723e */ /* 0x008fe200000000ff */
[----:B------:R-:W-:Y:S01]  /*9750*/  FFMA.FTZ R111, R3, R160, R111 ;  /* 0x000000a0036f7223 */ /* 0x000fe2000001006f */
[--C-:B------:R-:W-:Y:S01]  /*9760*/  FFMA.FTZ R160, R55, UR4, -R87.reuse ;  /* 0x0000000437a07c23 */ /* 0x100fe20008010857 */
[----:B------:R-:W-:Y:S06]  /*9770*/  MOV R3, R0 ;  /* 0x0000000000037202 */ /* 0x000fec0000000f00 */
[----:B------:R2:W3:Y:S01]  /*9780*/  MUFU.EX2 R13, R86 ;  /* 0x00000056000d7308 */ /* 0x0004e20000000800 */
[C---:B-1----:R-:W-:Y:S06]  /*9790*/  HMMA.16816.F32 R68, R92.reuse, R96, R68 ;  /* 0x000000605c44723c */ /* 0x042fec0000001844 */
[C---:B------:R-:W-:Y:S03]  /*97a0*/  HMMA.16816.F32 R72, R92.reuse, R98, R72 ;  /* 0x000000625c48723c */ /* 0x040fe60000001848 */
[----:B------:R1:W5:Y:S01]  /*97b0*/  MUFU.EX2 R11, R90 ;  /* 0x0000005a000b7308 */ /* 0x0003620000000800 */
[----:B------:R-:W5:Y:S02]  /*97c0*/  LDSM.16.MT88.4 R96, [R137+0x3400] ;  /* 0x003400008960783b */ /* 0x000f640000004200 */
[C---:B------:R-:W-:Y:S07]  /*97d0*/  HMMA.16816.F32 R76, R92.reuse, R100, R76 ;  /* 0x000000645c4c723c */ /* 0x040fee000000184c */
[----:B------:R-:W-:Y:S01]  /*97e0*/  MUFU.EX2 R163, R163 ;  /* 0x000000a300a37308 */ /* 0x000fe20000000800 */
[----:B--2---:R-:W-:Y:S01]  /*97f0*/  FFMA.FTZ R86, R22, UR4, -R87 ;  /* 0x0000000416567c23 */ /* 0x004fe20008010857 */
[----:B------:R-:W-:Y:S01]  /*9800*/  HMMA.16816.F32 R80, R92, R102, R80 ;  /* 0x000000665c50723c */ /* 0x000fe20000001850 */
[----:B------:R-:W2:Y:S07]  /*9810*/  LDSM.16.MT88.4 R100, [R136+0x3400] ;  /* 0x003400008864783b */ /* 0x000eae0000004200 */
[----:B------:R5:W2:Y:S03]  /*9820*/  MUFU.EX2 R10, R86 ;  /* 0x00000056000a7308 */ /* 0x000aa60000000800 */
[----:B------:R-:W-:Y:S01]  /*9830*/  FFMA.FTZ R22, R84, R159, R105 ;  /* 0x0000009f54167223 */ /* 0x000fe20000010069 */
[----:B----4-:R-:W-:Y:S01]  /*9840*/  F2FP.F16.F32.PACK_AB R92, R85, R112 ;  /* 0x00000070555c723e */ /* 0x010fe200000000ff */
[----:B-1----:R-:W-:Y:S01]  /*9850*/  FFMA.FTZ R90, R39, UR4, -R87 ;  /* 0x00000004275a7c23 */ /* 0x002fe20008010857 */
[----:B------:R-:W-:Y:S01]  /*9860*/  LDSM.16.MT88.4 R104, [R136+0x3800] ;  /* 0x003800008868783b */ /* 0x000fe20000004200 */
[----:B---3--:R-:W-:Y:S01]  /*9870*/  F2FP.F16.F32.PACK_AB R93, R13, R114 ;  /* 0x000000720d5d723e */ /* 0x008fe200000000ff */
[----:B------:R-:W-:Y:S02]  /*9880*/  FADD.FTZ R109, R109, R22 ;  /* 0x000000166d6d7221 */ /* 0x000fe40000010000 */
[----:B------:R-:W-:Y:S01]  /*9890*/  MUFU.EX2 R165, R165 ;  /* 0x000000a500a57308 */ /* 0x000fe20000000800 */
[----:B------:R-:W-:Y:S01]  /*98a0*/  FADD.FTZ R22, R108, R111 ;  /* 0x0000006f6c167221 */ /* 0x000fe20000010000 */
[----:B------:R-:W-:Y:S01]  /*98b0*/  F2FP.F16.F32.PACK_AB R94, R9, R14 ;  /* 0x0000000e095e723e */ /* 0x000fe200000000ff */
[----:B------:R-:W-:Y:S01]  /*98c0*/  FADD.FTZ R26, R110, R109 ;  /* 0x0000006d6e1a7221 */ /* 0x000fe20000010000 */
[----:B-----5:R-:W-:Y:S01]  /*98d0*/  F2FP.F16.F32.PACK_AB R95, R11, R18 ;  /* 0x000000120b5f723e */ /* 0x020fe200000000ff */
[----:B------:R-:W-:Y:S01]  /*98e0*/  LDSM.16.MT88.4 R108, [R136+0x3c00] ;  /* 0x003c0000886c783b */ /* 0x000fe20000004200 */
[----:B------:R-:W-:Y:S01]  /*98f0*/  FFMA.FTZ R84, R52, UR4, -R88 ;  /* 0x0000000434547c23 */ /* 0x000fe20008010858 */
[----:B------:R-:W-:Y:S03]  /*9900*/  FADD.FTZ R113, R113, R26 ;  /* 0x0000001a71717221 */ /* 0x000fe60000010000 */
[----:B------:R-:W1:Y:S01]  /*9910*/  MUFU.EX2 R130, R130 ;  /* 0x0000008200827308 */ /* 0x000e620000000800 */
[--C-:B------:R-:W-:Y:S01]  /*9920*/  FFMA.FTZ R86, R40, UR4, -R88.reuse ;  /* 0x0000000428567c23 */ /* 0x100fe20008010858 */
[----:B------:R-:W-:Y:S08]  /*9930*/  FFMA.FTZ R159, R53, UR4, -R88 ;  /* 0x00000004359f7c23 */ /* 0x000ff00008010858 */
[----:B------:R-:W-:Y:S01]  /*9940*/  MUFU.EX2 R132, R132 ;  /* 0x0000008400847308 */ /* 0x000fe20000000800 */
[C---:B------:R-:W-:Y:S06]  /*9950*/  HMMA.16816.F32 R68, R92.reuse, R96, R68 ;  /* 0x000000605c44723c */ /* 0x040fec0000001844 */
[C---:B------:R-:W-:Y:S03]  /*9960*/  HMMA.16816.F32 R72, R92.reuse, R98, R72 ;  /* 0x000000625c48723c */ /* 0x040fe60000001848 */
[----:B------:R-:W3:Y:S01]  /*9970*/  MUFU.EX2 R135, R135 ;  /* 0x0000008700877308 */ /* 0x000ee20000000800 */
[----:B------:R-:W4:Y:S02]  /*9980*/  LDSM.16.MT88.4 R96, [R137+0x3800] ;  /* 0x003800008960783b */ /* 0x000f240000004200 */
[C---:B--2---:R-:W-:Y:S07]  /*9990*/  HMMA.16816.F32 R76, R92.reuse, R100, R76 ;  /* 0x000000645c4c723c */ /* 0x044fee000000184c */
[----:B------:R-:W-:Y:S01]  /*99a0*/  MUFU.EX2 R133, R133 ;  /* 0x0000008500857308 */ /* 0x000fe20000000800 */
[----:B------:R-:W-:Y:S01]  /*99b0*/  HMMA.16816.F32 R80, R92, R102, R80 ;  /* 0x000000665c50723c */ /* 0x000fe20000001850 */
[----:B------:R-:W2:Y:S08]  /*99c0*/  LDSM.16.MT88.4 R100, [R137+0x3c00] ;  /* 0x003c00008964783b */ /* 0x000eb00000004200 */
[----:B------:R-:W-:Y:S02]  /*99d0*/  MUFU.EX2 R128, R128 ;  /* 0x0000008000807308 */ /* 0x000fe40000000800 */
[----:B------:R-:W-:Y:S02]  /*99e0*/  F2FP.F16.F32.PACK_AB R92, R6, R7 ;  /* 0x00000007065c723e */ /* 0x000fe400000000ff */
[----:B------:R-:W-:Y:S06]  /*99f0*/  F2FP.F16.F32.PACK_AB R93, R163, R10 ;  /* 0x0000000aa35d723e */ /* 0x000fec00000000ff */
[----:B------:R-:W-:Y:S01]  /*9a00*/  MUFU.EX2 R131, R131 ;  /* 0x0000008300837308 */ /* 0x000fe20000000800 */
[----:B-1----:R-:W-:Y:S02]  /*9a10*/  F2FP.F16.F32.PACK_AB R94, R130, R165 ;  /* 0x000000a5825e723e */ /* 0x002fe400000000ff */
[----:B---3--:R-:W-:Y:S07]  /*9a20*/  F2FP.F16.F32.PACK_AB R95, R135, R132 ;  /* 0x00000084875f723e */ /* 0x008fee00000000ff */
[----:B------:R-:W1:Y:S10]  /*9a30*/  MUFU.EX2 R124, R124 ;  /* 0x0000007c007c7308 */ /* 0x000e740000000800 */
[----:B------:R-:W-:Y:S01]  /*9a40*/  MUFU.EX2 R125, R125 ;  /* 0x0000007d007d7308 */ /* 0x000fe20000000800 */
[C---:B----4-:R-:W-:Y:S06]  /*9a50*/  HMMA.16816.F32 R68, R92.reuse, R96, R68 ;  /* 0x000000605c44723c */ /* 0x050fec0000001844 */
[C---:B------:R-:W-:Y:S03]  /*9a60*/  HMMA.16816.F32 R72, R92.reuse, R98, R72 ;  /* 0x000000625c48723c */ /* 0x040fe60000001848 */
[----:B------:R-:W3:Y:S02]  /*9a70*/  MUFU.EX2 R120, R120 ;  /* 0x0000007800787308 */ /* 0x000ee40000000800 */
[----:B------:R-:W-:Y:S01]  /*9a80*/  FADD.FTZ R96, R115, R22 ;  /* 0x0000001673607221 */ /* 0x000fe20000010000 */
[C---:B------:R-:W-:Y:S07]  /*9a90*/  HMMA.16816.F32 R76, R92.reuse, R104, R76 ;  /* 0x000000685c4c723c */ /* 0x040fee000000184c */
[----:B------:R-:W-:Y:S01]  /*9aa0*/  MUFU.EX2 R127, R127 ;  /* 0x0000007f007f7308 */ /* 0x000fe20000000800 */
[----:B------:R-:W-:Y:S03]  /*9ab0*/  FADD.FTZ R97, R89, R96 ;  /* 0x0000006059617221 */ /* 0x000fe60000010000 */
[----:B------:R-:W-:Y:S01]  /*9ac0*/  FADD.FTZ R96, R112, R113 ;  /* 0x0000007170607221 */ /* 0x000fe20000010000 */
[----:B------:R-:W-:Y:S01]  /*9ad0*/  HMMA.16816.F32 R80, R92, R106, R80 ;  /* 0x0000006a5c50723c */ /* 0x000fe20000001850 */
[----:B------:R-:W-:Y:S04]  /*9ae0*/  LDSM.16.MT88.4 R104, [R136+0x4000] ;  /* 0x004000008868783b */ /* 0x000fe80000004200 */
[----:B------:R-:W4:Y:S01]  /*9af0*/  MUFU.EX2 R122, R122 ;  /* 0x0000007a007a7308 */ /* 0x000f220000000800 */
[----:B------:R-:W-:Y:S01]  /*9b00*/  FADD.FTZ R26, R114, R97 ;  /* 0x00000061721a7221 */ /* 0x000fe20000010000 */
[----:B-1----:R-:W-:Y:S01]  /*9b10*/  F2FP.F16.F32.PACK_AB R97, R124, R131 ;  /* 0x000000837c61723e */ /* 0x002fe200000000ff */
[----:B------:R-:W-:Y:S03]  /*9b20*/  FADD.FTZ R19, R85, R96 ;  /* 0x0000006055137221 */ /* 0x000fe60000010000 */
[----:B------:R-:W-:Y:S01]  /*9b30*/  F2FP.F16.F32.PACK_AB R96, R128, R133 ;  /* 0x000000858060723e */ /* 0x000fe200000000ff */
[----:B------:R-:W1:Y:S01]  /*9b40*/  LDSM.16.MT88.4 R112, [R137+0x4000] ;  /* 0x004000008970783b */ /* 0x000e620000004200 */
[----:B---3--:R-:W-:Y:S02]  /*9b50*/  F2FP.F16.F32.PACK_AB R98, R120, R125 ;  /* 0x0000007d7862723e */ /* 0x008fe400000000ff */
[----:B------:R-:W-:Y:S01]  /*9b60*/  MUFU.EX2 R121, R121 ;  /* 0x0000007900797308 */ /* 0x000fe20000000800 */
[----:B------:R-:W-:Y:S01]  /*9b70*/  FFMA.FTZ R95, R59, UR4, -R87 ;  /* 0x000000043b5f7c23 */ /* 0x000fe20008010857 */
[----:B------:R-:W-:Y:S01]  /*9b80*/  FADD.FTZ R92, R14, R19 ;  /* 0x000000130e5c7221 */ /* 0x000fe20000010000 */
[----:B------:R-:W-:Y:S01]  /*9b90*/  FADD.FTZ R93, R13, R26 ;  /* 0x0000001a0d5d7221 */ /* 0x000fe20000010000 */
[----:B------:R-:W-:Y:S01]  /*9ba0*/  FFMA.FTZ R22, R57, UR4, -R88 ;  /* 0x0000000439167c23 */ /* 0x000fe20008010858 */
[----:B------:R-:W-:Y:S01]  /*9bb0*/  MOV R85, R2 ;  /* 0x0000000200557202 */ /* 0x000fe20000000f00 */
[----:B------:R-:W-:Y:S01]  /*9bc0*/  FADD.FTZ R92, R9, R92 ;  /* 0x0000005c095c7221 */ /* 0x000fe20000010000 */
[----:B------:R-:W-:Y:S03]  /*9bd0*/  FADD.FTZ R94, R18, R93 ;  /* 0x0000005d125e7221 */ /* 0x000fe60000010000 */
[----:B------:R-:W3:Y:S01]  /*9be0*/  MUFU.EX2 R116, R116 ;  /* 0x0000007400747308 */ /* 0x000ee20000000800 */
[----:B----4-:R-:W-:Y:S01]  /*9bf0*/  F2FP.F16.F32.PACK_AB R99, R122, R127 ;  /* 0x0000007f7a63723e */ /* 0x010fe200000000ff */
[----:B------:R-:W-:Y:S01]  /*9c00*/  FADD.FTZ R92, R7, R92 ;  /* 0x0000005c075c7221 */ /* 0x000fe20000010000 */
[----:B------:R-:W-:Y:S01]  /*9c10*/  FADD.FTZ R93, R11, R94 ;  /* 0x0000005e0b5d7221 */ /* 0x000fe20000010000 */
[----:B------:R-:W-:Y:S02]  /*9c20*/  FFMA.FTZ R7, R60, UR4, -R88 ;  /* 0x000000043c077c23 */ /* 0x000fe40008010858 */
[----:B------:R-:W-:Y:S01]  /*9c30*/  FADD.FTZ R18, R6, R92 ;  /* 0x0000005c06127221 */ /* 0x000fe20000010000 */
[----:B------:R-:W-:Y:S03]  /*9c40*/  FADD.FTZ R10, R10, R93 ;  /* 0x0000005d0a0a7221 */ /* 0x000fe60000010000 */
[----:B------:R-:W-:Y:S01]  /*9c50*/  MUFU.EX2 R119, R119 ;  /* 0x0000007700777308 */ /* 0x000fe20000000800 */
[C---:B--2---:R-:W-:Y:S05]  /*9c60*/  HMMA.16816.F32 R68, R96.reuse, R100, R68 ;  /* 0x000000646044723c */ /* 0x044fea0000001844 */
[----:B------:R-:W-:Y:S01]  /*9c70*/  FADD.FTZ R165, R165, R18 ;  /* 0x00000012a5a57221 */ /* 0x000fe20000010000 */
[C---:B------:R-:W-:Y:S03]  /*9c80*/  HMMA.16816.F32 R72, R96.reuse, R102, R72 ;  /* 0x000000666048723c */ /* 0x040fe60000001848 */
[----:B------:R-:W2:Y:S01]  /*9c90*/  MUFU.EX2 R90, R90 ;  /* 0x0000005a005a7308 */ /* 0x000ea20000000800 */
[----:B------:R-:W4:Y:S01]  /*9ca0*/  LDSM.16.MT88.4 R100, [R137+0x4400] ;  /* 0x004400008964783b */ /* 0x000f220000004200 */
[----:B---3--:R-:W-:Y:S01]  /*9cb0*/  F2FP.F16.F32.PACK_AB R92, R116, R121 ;  /* 0x00000079745c723e */ /* 0x008fe200000000ff */
[C---:B------:R-:W-:Y:S07]  /*9cc0*/  HMMA.16816.F32 R76, R96.reuse, R108, R76 ;  /* 0x0000006c604c723c */ /* 0x040fee000000184c */
[----:B------:R-:W-:Y:S01]  /*9cd0*/  MUFU.EX2 R86, R86 ;  /* 0x0000005600567308 */ /* 0x000fe20000000800 */
[----:B------:R-:W-:Y:S01]  /*9ce0*/  HMMA.16816.F32 R80, R96, R110, R80 ;  /* 0x0000006e6050723c */ /* 0x000fe20000001850 */
[----:B------:R-:W3:Y:S08]  /*9cf0*/  LDSM.16.MT88.4 R108, [R136+0x4400] ;  /* 0x00440000886c783b */ /* 0x000ef00000004200 */
[----:B------:R-:W5:Y:S02]  /*9d00*/  MUFU.EX2 R117, R117 ;  /* 0x0000007500757308 */ /* 0x000f640000000800 */
[----:B--2---:R-:W-:Y:S01]  /*9d10*/  F2FP.F16.F32.PACK_AB R93, R90, R119 ;  /* 0x000000775a5d723e */ /* 0x004fe200000000ff */
[----:B------:R-:W-:Y:S01]  /*9d20*/  FADD.FTZ R97, R163, R10 ;  /* 0x0000000aa3617221 */ /* 0x000fe20000010000 */
[--C-:B------:R-:W-:Y:S03]  /*9d30*/  FFMA.FTZ R96, R61, UR4, -R88.reuse ;  /* 0x000000043d607c23 */ /* 0x100fe60008010858 */
[----:B------:R-:W-:Y:S01]  /*9d40*/  FADD.FTZ R98, R132, R97 ;  /* 0x0000006184627221 */ /* 0x000fe20000010000 */
[--C-:B------:R-:W-:Y:S02]  /*9d50*/  FFMA.FTZ R99, R62, UR4, -R87.reuse ;  /* 0x000000043e637c23 */ /* 0x100fe40008010857 */
[----:B------:R-:W-:Y:S01]  /*9d60*/  MUFU.EX2 R118, R118 ;  /* 0x0000007600767308 */ /* 0x000fe20000000800 */
[----:B------:R-:W-:Y:S01]  /*9d70*/  FFMA.FTZ R132, R64, UR4, -R88 ;  /* 0x0000000440847c23 */ /* 0x000fe20008010858 */
[----:B------:R-:W-:Y:S01]  /*9d80*/  FADD.FTZ R98, R135, R98 ;  /* 0x0000006287627221 */ /* 0x000fe20000010000 */
[----:B------:R-:W-:Y:S01]  /*9d90*/  FFMA.FTZ R135, R63, UR4, -R87 ;  /* 0x000000043f877c23 */ /* 0x000fe20008010857 */
[----:B------:R-:W-:Y:S06]  /*9da0*/  FFMA.FTZ R88, R65, UR4, -R88 ;  /* 0x0000000441587c23 */ /* 0x000fec0008010858 */
[----:B------:R-:W2:Y:S01]  /*9db0*/  MUFU.EX2 R123, R123 ;  /* 0x0000007b007b7308 */ /* 0x000ea20000000800 */
[----:B-----5:R-:W-:Y:S09]  /*9dc0*/  F2FP.F16.F32.PACK_AB R94, R117, R86 ;  /* 0x00000056755e723e */ /* 0x020ff200000000ff */
[----:B------:R2:W-:Y:S10]  /*9dd0*/  MUFU.EX2 R14, R95 ;  /* 0x0000005f000e7308 */ /* 0x0005f40000000800 */
[----:B------:R-:W-:Y:S10]  /*9de0*/  MUFU.EX2 R126, R126 ;  /* 0x0000007e007e7308 */ /* 0x000ff40000000800 */
[----:B------:R-:W-:Y:S01]  /*9df0*/  MUFU.EX2 R129, R129 ;  /* 0x0000008100817308 */ /* 0x000fe20000000800 */
[----:B--2---:R-:W-:Y:S09]  /*9e00*/  F2FP.F16.F32.PACK_AB R95, R123, R118 ;  /* 0x000000767b5f723e */ /* 0x004ff200000000ff */
[----:B------:R-:W-:Y:S01]  /*9e10*/  MUFU.EX2 R161, R161 ;  /* 0x000000a100a17308 */ /* 0x000fe20000000800 */
[C---:B-1----:R-:W-:Y:S06]  /*9e20*/  HMMA.16816.F32 R68, R92.reuse, R112, R68 ;  /* 0x000000705c44723c */ /* 0x042fec0000001844 */
[C---:B------:R-:W-:Y:S03]  /*9e30*/  HMMA.16816.F32 R72, R92.reuse, R114, R72 ;  /* 0x000000725c48723c */ /* 0x040fe60000001848 */
[----:B------:R-:W1:Y:S02]  /*9e40*/  MUFU.EX2 R162, R162 ;  /* 0x000000a200a27308 */ /* 0x000e640000000800 */
[----:B------:R-:W-:Y:S01]  /*9e50*/  FADD.FTZ R112, R130, R165 ;  /* 0x000000a582707221 */ /* 0x000fe20000010000 */
[C---:B------:R-:W-:Y:S07]  /*9e60*/  HMMA.16816.F32 R76, R92.reuse, R104, R76 ;  /* 0x000000685c4c723c */ /* 0x040fee000000184c */
[----:B------:R-:W-:Y:S01]  /*9e70*/  MUFU.EX2 R145, R145 ;  /* 0x0000009100917308 */ /* 0x000fe20000000800 */
[----:B------:R-:W-:Y:S01]  /*9e80*/  FADD.FTZ R97, R133, R112 ;  /* 0x0000007085617221 */ /* 0x000fe20000010000 */
[----:B------:R-:W-:Y:S01]  /*9e90*/  HMMA.16816.F32 R80, R92, R106, R80 ;  /* 0x0000006a5c50723c */ /* 0x000fe20000001850 */
[----:B------:R-:W2:Y:S07]  /*9ea0*/  LDSM.16.MT88.4 R112, [R137+0x4800] ;  /* 0x004800008970783b */ /* 0x000eae0000004200 */
[----:B------:R-:W5:Y:S03]  /*9eb0*/  MUFU.EX2 R134, R134 ;  /* 0x0000008600867308 */ /* 0x000f660000000800 */
[----:B------:R-:W-:Y:S01]  /*9ec0*/  FADD.FTZ R133, R131, R98 ;  /* 0x0000006283857221 */ /* 0x000fe20000010000 */
[----:B------:R-:W-:Y:S01]  /*9ed0*/  FADD.FTZ R128, R128, R97 ;  /* 0x0000006180807221 */ /* 0x000fe20000010000 */
[----:B-1----:R-:W-:Y:S01]  /*9ee0*/  F2FP.F16.F32.PACK_AB R97, R162, R161 ;  /* 0x000000a1a261723e */ /* 0x002fe200000000ff */
[----:B------:R-:W1:Y:S01]  /*9ef0*/  LDSM.16.MT88.4 R104, [R136+0x4800] ;  /* 0x004800008868783b */ /* 0x000e620000004200 */
[----:B------:R-:W-:Y:S01]  /*9f00*/  FADD.FTZ R92, R124, R133 ;  /* 0x000000857c5c7221 */ /* 0x000fe20000010000 */
[----:B------:R-:W-:Y:S02]  /*9f10*/  FADD.FTZ R125, R125, R128 ;  /* 0x000000807d7d7221 */ /* 0x000fe40000010000 */
[----:B------:R-:W-:Y:S01]  /*9f20*/  MUFU.EX2 R164, R164 ;  /* 0x000000a400a47308 */ /* 0x000fe20000000800 */
[----:B------:R-:W-:Y:S01]  /*9f30*/  FADD.FTZ R127, R127, R92 ;  /* 0x0000005c7f7f7221 */ /* 0x000fe20000010000 */
[----:B------:R-:W-:Y:S03]  /*9f40*/  FADD.FTZ R120, R120, R125 ;  /* 0x0000007d78787221 */ /* 0x000fe60000010000 */
[----:B------:R-:W-:Y:S01]  /*9f50*/  FADD.FTZ R122, R122, R127 ;  /* 0x0000007f7a7a7221 */ /* 0x000fe20000010000 */
[----:B------:R-:W-:Y:S04]  /*9f60*/  FADD.FTZ R93, R121, R120 ;  /* 0x00000078795d7221 */ /* 0x000fe80000010000 */
[----:B------:R-:W4:Y:S01]  /*9f70*/  MUFU.EX2 R5, R5 ;  /* 0x0000000500057308 */ /* 0x000f220000000800 */
[----:B-----5:R-:W-:Y:S01]  /*9f80*/  F2FP.F16.F32.PACK_AB R98, R134, R145 ;  /* 0x000000918662723e */ /* 0x020fe200000000ff */
[----:B------:R-:W-:Y:S01]  /*9f90*/  FADD.FTZ R121, R119, R122 ;  /* 0x0000007a77797221 */ /* 0x000fe20000010000 */
[----:B------:R-:W-:Y:S01]  /*9fa0*/  FADD.FTZ R119, R116, R93 ;  /* 0x0000005d74777221 */ /* 0x000fe20000010000 */
[--C-:B------:R-:W-:Y:S01]  /*9fb0*/  FFMA.FTZ R127, R66, UR4, -R87.reuse ;  /* 0x00000004427f7c23 */ /* 0x100fe20008010857 */
[----:B------:R-:W-:Y:S01]  /*9fc0*/  FFMA.FTZ R87, R67, UR4, -R87 ;  /* 0x0000000443577c23 */ /* 0x000fe20008010857 */
[----:B------:R-:W-:Y:S01]  /*9fd0*/  FADD.FTZ R121, R90, R121 ;  /* 0x000000795a797221 */ /* 0x000fe20000010000 */
[----:B------:R-:W-:Y:S03]  /*9fe0*/  FADD.FTZ R86, R86, R119 ;  /* 0x0000007756567221 */ /* 0x000fe60000010000 */
[----:B------:R5:W-:Y:S01]  /*9ff0*/  MUFU.EX2 R163, R96 ;  /* 0x0000006000a37308 */ /* 0x000be20000000800 */
[----:B------:R-:W-:Y:S01]  /*a000*/  FADD.FTZ R118, R118, R121 ;  /* 0x0000007976767221 */ /* 0x000fe20000010000 */
[----:B------:R-:W-:Y:S03]  /*a010*/  FADD.FTZ R117, R117, R86 ;  /* 0x0000005675757221 */ /* 0x000fe60000010000 */
[----:B------:R-:W-:Y:S05]  /*a020*/  FADD.FTZ R118, R123, R118 ;  /* 0x000000767b767221 */ /* 0x000fea0000010000 */
[----:B------:R4:W-:Y:S10]  /*a030*/  MUFU.EX2 R130, R99 ;  /* 0x0000006300827308 */ /* 0x0009f40000000800 */
[----:B------:R-:W-:Y:S01]  /*a040*/  MUFU.EX2 R84, R84 ;  /* 0x0000005400547308 */ /* 0x000fe20000000800 */
[C---:B-----5:R-:W-:Y:S01]  /*a050*/  F2FP.F16.F32.PACK_AB R96, R129.reuse, R126 ;  /* 0x0000007e8160723e */ /* 0x060fe200000000ff */
[----:B------:R-:W-:Y:S04]  /*a060*/  FADD.FTZ R126, R126, R117 ;  /* 0x000000757e7e7221 */ /* 0x000fe80000010000 */
[----:B------:R-:W-:Y:S04]  /*a070*/  FADD.FTZ R126, R129, R126 ;  /* 0x0000007e817e7221 */ /* 0x000fe80000010000 */
[----:B------:R-:W5:Y:S01]  /*a080*/  MUFU.EX2 R159, R159 ;  /* 0x0000009f009f7308 */ /* 0x000f620000000800 */
        /* <DEDUP_REMOVED lines=8> */
[C---:B-----5:R-:W-:Y:S01]  /*a110*/  F2FP.F16.F32.PACK_AB R92, R159.reuse, R84 ;  /* 0x000000549f5c723e */ /* 0x060fe200000000ff */
[C---:B---3--:R-:W-:Y:S07]  /*a120*/  HMMA.16816.F32 R76, R96.reuse, R108, R76 ;  /* 0x0000006c604c723c */ /* 0x048fee000000184c */
[----:B------:R-:W-:Y:S01]  /*a130*/  MUFU.EX2 R17, R17 ;  /* 0x0000001100117308 */ /* 0x000fe20000000800 */
[----:B------:R-:W-:Y:S01]  /*a140*/  FADD.FTZ R84, R84, R145 ;  /* 0x0000009154547221 */ /* 0x000fe20000010000 */
[----:B------:R-:W-:Y:S01]  /*a150*/  HMMA.16816.F32 R80, R96, R110, R80 ;  /* 0x0000006e6050723c */ /* 0x000fe20000001850 */
[----:B------:R-:W3:Y:S07]  /*a160*/  LDSM.16.MT88.4 R108, [R136+0x4c00] ;  /* 0x004c0000886c783b */ /* 0x000eee0000004200 */
[----:B------:R-:W5:Y:S03]  /*a170*/  MUFU.EX2 R22, R22 ;  /* 0x0000001600167308 */ /* 0x000f660000000800 */
[----:B----4-:R-:W-:Y:S01]  /*a180*/  F2FP.F16.F32.PACK_AB R93, R160, R15 ;  /* 0x0000000fa05d723e */ /* 0x010fe200000000ff */
[----:B------:R-:W-:Y:S06]  /*a190*/  FADD.FTZ R84, R159, R84 ;  /* 0x000000549f547221 */ /* 0x000fec0000010000 */
[----:B------:R-:W4:Y:S10]  /*a1a0*/  MUFU.EX2 R13, R58 ;  /* 0x0000003a000d7308 */ /* 0x000f340000000800 */
[----:B------:R-:W1:Y:S01]  /*a1b0*/  MUFU.EX2 R6, R7 ;  /* 0x0000000700067308 */ /* 0x000e620000000800 */
[----:B-----5:R-:W-:Y:S09]  /*a1c0*/  F2FP.F16.F32.PACK_AB R94, R22, R17 ;  /* 0x00000011165e723e */ /* 0x020ff200000000ff */
[----:B------:R-:W5:Y:S01]  /*a1d0*/  MUFU.EX2 R131, R135 ;  /* 0x0000008700837308 */ /* 0x000f620000000800 */
[----:B----4-:R-:W-:Y:S07]  /*a1e0*/  F2FP.F16.F32.PACK_AB R95, R14, R13 ;  /* 0x0000000d0e5f723e */ /* 0x010fee00000000ff */
[C---:B--2---:R-:W-:Y:S02]  /*a1f0*/  HMMA.16816.F32 R68, R92.reuse, R112, R68 ;  /* 0x000000705c44723c */ /* 0x044fe40000001844 */
[----:B------:R-:W-:Y:S03]  /*a200*/  MUFU.EX2 R124, R132 ;  /* 0x00000084007c7308 */ /* 0x000fe60000000800 */
[----:B-1----:R-:W-:Y:S01]  /*a210*/  F2FP.F16.F32.PACK_AB R96, R163, R6 ;  /* 0x00000006a360723e */ /* 0x002fe200000000ff */
[C---:B------:R-:W-:Y:S06]  /*a220*/  HMMA.16816.F32 R72, R92.reuse, R114, R72 ;  /* 0x000000725c48723c */ /* 0x040fec0000001848 */
[----:B------:R-:W1:Y:S01]  /*a230*/  MUFU.EX2 R125, R88 ;  /* 0x00000058007d7308 */ /* 0x000e620000000800 */
[----:B------:R-:W-:Y:S01]  /*a240*/  FADD.FTZ R113, R161, R118 ;  /* 0x00000076a1717221 */ /* 0x000fe20000010000 */
[C---:B------:R-:W-:Y:S08]  /*a250*/  HMMA.16816.F32 R76, R92.reuse, R104, R76 ;  /* 0x000000685c4c723c */ /* 0x040ff0000000184c */
[----:B------:R-:W-:Y:S01]  /*a260*/  MUFU.EX2 R116, R127 ;  /* 0x0000007f00747308 */ /* 0x000fe20000000800 */
[----:B------:R-:W-:Y:S03]  /*a270*/  HMMA.16816.F32 R80, R92, R106, R80 ;  /* 0x0000006a5c50723c */ /* 0x000fe60000001850 */
[----:B-----5:R-:W-:Y:S01]  /*a280*/  F2FP.F16.F32.PACK_AB R97, R131, R130 ;  /* 0x000000828361723e */ /* 0x020fe200000000ff */
[----:B------:R-:W-:Y:S05]  /*a290*/  FADD.FTZ R113, R162, R113 ;  /* 0x00000071a2717221 */ /* 0x000fea0000010000 */
[----:B------:R-:W2:Y:S02]  /*a2a0*/  MUFU.EX2 R87, R87 ;  /* 0x0000005700577308 */ /* 0x000ea40000000800 */
[----:B-1----:R-:W-:Y:S01]  /*a2b0*/  F2FP.F16.F32.PACK_AB R98, R125, R124 ;  /* 0x0000007c7d62723e */ /* 0x002fe200000000ff */
[----:B------:R-:W-:Y:S04]  /*a2c0*/  FADD.FTZ R86, R164, R113 ;  /* 0x00000071a4567221 */ /* 0x000fe80000010000 */
[----:B------:R-:W-:Y:S04]  /*a2d0*/  FADD.FTZ R86, R5, R86 ;  /* 0x0000005605567221 */ /* 0x000fe80000010000 */
[----:B------:R-:W-:Y:S04]  /*a2e0*/  FADD.FTZ R93, R15, R86 ;  /* 0x000000560f5d7221 */ /* 0x000fe80000010000 */
[----:B------:R-:W-:Y:S01]  /*a2f0*/  FADD.FTZ R160, R160, R93 ;  /* 0x0000005da0a07221 */ /* 0x000fe20000010000 */
[----:B--2---:R-:W-:Y:S01]  /*a300*/  F2FP.F16.F32.PACK_AB R99, R87, R116 ;  /* 0x000000745763723e */ /* 0x004fe200000000ff */
[----:B------:R-:W-:Y:S02]  /*a310*/  FADD.FTZ R93, R17, R84 ;  /* 0x00000054115d7221 */ /* 0x000fe40000010000 */
[----:B------:R-:W-:Y:S02]  /*a320*/  FADD.FTZ R95, R13, R160 ;  /* 0x000000a00d5f7221 */ /* 0x000fe40000010000 */
[----:B------:R-:W-:Y:S02]  /*a330*/  FADD.FTZ R93, R22, R93 ;  /* 0x0000005d165d7221 */ /* 0x000fe40000010000 */
[C---:B------:R-:W-:Y:S05]  /*a340*/  HMMA.16816.F32 R68, R96.reuse, R100, R68 ;  /* 0x000000646044723c */ /* 0x040fea0000001844 */
[----:B------:R-:W-:Y:S01]  /*a350*/  FADD.FTZ R95, R14, R95 ;  /* 0x0000005f0e5f7221 */ /* 0x000fe20000010000 */
[C---:B------:R-:W-:Y:S05]  /*a360*/  HMMA.16816.F32 R72, R96.reuse, R102, R72 ;  /* 0x000000666048723c */ /* 0x040fea0000001848 */
[----:B------:R-:W-:Y:S01]  /*a370*/  FADD.FTZ R84, R6, R93 ;  /* 0x0000005d06547221 */ /* 0x000fe20000010000 */
[C---:B---3--:R-:W-:Y:S05]  /*a380*/  HMMA.16816.F32 R76, R96.reuse, R108, R76 ;  /* 0x0000006c604c723c */ /* 0x048fea000000184c */
[----:B------:R-:W-:Y:S01]  /*a390*/  FADD.FTZ R130, R130, R95 ;  /* 0x0000005f82827221 */ /* 0x000fe20000010000 */
[----:B------:R-:W-:Y:S05]  /*a3a0*/  HMMA.16816.F32 R80, R96, R110, R80 ;  /* 0x0000006e6050723c */ /* 0x000fea0000001850 */
[----:B------:R-:W-:Y:S01]  /*a3b0*/  FADD.FTZ R163, R163, R84 ;  /* 0x00000054a3a37221 */ /* 0x000fe20000010000 */
[----:B------:R-:W-:Y:S01]  /*a3c0*/  FADD.FTZ R131, R131, R130 ;  /* 0x0000008283837221 */ /* 0x000fe20000010000 */
[----:B------:R-:W-:Y:S04]  /*a3d0*/  IADD3 R84, R147, -0x1, RZ ;  /* 0xffffffff93547810 */ /* 0x000fe80007ffe0ff */
[----:B------:R-:W-:Y:S01]  /*a3e0*/  FADD.FTZ R124, R124, R163 ;  /* 0x000000a37c7c7221 */ /* 0x000fe20000010000 */
[----:B------:R-:W-:Y:S01]  /*a3f0*/  FADD.FTZ R116, R116, R131 ;  /* 0x0000008374747221 */ /* 0x000fe20000010000 */
[----:B------:R-:W-:Y:S02]  /*a400*/  MOV R147, R84 ;  /* 0x0000005400937202 */ /* 0x000fe40000000f00 */
[----:B------:R-:W-:Y:S01]  /*a410*/  FADD.FTZ R159, R125, R124 ;  /* 0x0000007c7d9f7221 */ /* 0x000fe20000010000 */
[----:B------:R-:W-:Y:S01]  /*a420*/  FADD.FTZ R160, R87, R116 ;  /* 0x0000007457a07221 */ /* 0x000fe20000010000 */
[----:B------:R-:W-:Y:S07]  /*a430*/  @P0 BRA `(.L_x_4290) ;  /* 0xffffffd800a00947 */ /* 0x000fee000383ffff */
.L_x_4286:
        /* <DEDUP_REMOVED lines=109> */
.L_x_4291:
        /* <DEDUP_REMOVED lines=10> */
.L_x_4292:
[----:B------:R-:W1:Y:S01]  /*abb0*/  S2R R15, SR_CTAID.Z ;  /* 0x00000000000f7919 */ /* 0x000e620000002700 */
[----:B------:R-:W1:Y:S01]  /*abc0*/  LDC R0, c[0x0][0x270] ;  /* 0x00009c00ff007b82 */ /* 0x000e620000000800 */
[----:B------:R-:W1:Y:S07]  /*abd0*/  S2R R2, SR_CTAID.Y ;  /* 0x0000000000027919 */ /* 0x000e6e0000002600 */
[----:B------:R-:W2:Y:S01]  /*abe0*/  LDC R146, c[0x0][0x2c4] ;  /* 0x0000b100ff927b82 */ /* 0x000ea20000000800 */
[----:B-1----:R-:W-:-:S04]  /*abf0*/  IMAD R9, R2, R0, R15 ;  /* 0x0000000002097224 */ /* 0x002fc800078e020f */
[----:B--2---:R-:W-:-:S07]  /*ac00*/  IMAD R146, R9, R146, RZ ;  /* 0x0000009209927224 */ /* 0x004fce00078e02ff */
.L_x_4293:
        /* <DEDUP_REMOVED lines=11> */
[----:B-1----:R-:W-:-:S04]  /*acc0*/  IMAD.SHL.U32 R5, R17, 0x40, RZ ;  /* 0x0000004011057824 */ /* 0x002fc800078e00ff */
[----:B------:R-:W-:Y:S01]  /*acd0*/  IMAD.WIDE.U32 R150, R5, UR6, R150 ;  /* 0x0000000605967c25 */ /* 0x000fe2000f8e0096 */
[----:B------:R-:W-:Y:S02]  /*ace0*/  SHF.R.S32.HI R2, RZ, 0x1f, R5 ;  /* 0x0000001fff027819 */ /* 0x000fe40000011405 */
[----:B--2---:R-:W-:Y:S02]  /*acf0*/  SHF.R.S32.HI R19, RZ, 0x1f, R0 ;  /* 0x0000001fff137819 */ /* 0x004fe40000011400 */
[----:B------:R-:W-:Y:S01]  /*ad00*/  IADD3 R16, P0, R16, R150, RZ ;  /* 0x0000009610107210 */ /* 0x000fe20007f1e0ff */
[----:B------:R-:W-:Y:S01]  /*ad10*/  IMAD R2, R2, UR6, RZ ;  /* 0x0000000602027c24 */ /* 0x000fe2000f8e02ff */
[----:B------:R-:W-:Y:S01]  /*ad20*/  LEA.HI R19, R19, R0, RZ, 0x2 ;  /* 0x0000000013137211 */ /* 0x000fe200078f10ff */
[----:B------:R-:W-:Y:S02]  /*ad30*/  IMAD R0, R17, -0x40, R148 ;  /* 0xffffffc011007824 */ /* 0x000fe400078e0294 */
[----:B------:R-:W-:Y:S01]  /*ad40*/  IMAD R5, R5, UR7, R2 ;  /* 0x0000000705057c24 */ /* 0x000fe2000f8e0202 */
[----:B---34-:R-:W-:Y:S07]  /*ad50*/  @P1 BRA `(.L_x_4295) ;  /* 0x0000000000381947 */ /* 0x018fee0003800000 */
        /* <DEDUP_REMOVED lines=14> */
.L_x_4295:
[----:B------:R-:W-:Y:S05]  /*ae40*/  BSYNC B0 ;  /* 0x0000000000007941 */ /* 0x000fea0003800000 */
.L_x_4294:
[----:B-1----:R-:W-:Y:S01]  /*ae50*/  LEA.HI.SX32 R7, R4, 0x20, 0x1e ;  /* 0x0000002004077811 */ /* 0x002fe200078ff2ff */
[----:B------:R-:W-:Y:S01]  /*ae60*/  ULDC.64 UR4, c[0x0][0x2a0] ;  /* 0x0000a80000047ab9 */ /* 0x000fe20000000a00 */
[----:B------:R-:W-:Y:S01]  /*ae70*/  SHF.R.S32.HI R2, RZ, 0x1f, R15 ;  /* 0x0000001fff027819 */ /* 0x000fe2000001140f */
[----:B------:R-:W-:Y:S01]  /*ae80*/  BSSY B0, `(.L_x_4296) ;  /* 0x0000015000007945 */ /* 0x000fe20003800000 */
[----:B------:R-:W-:Y:S02]  /*ae90*/  IADD3.X R17, R14, R5, R151, P0, !PT ;  /* 0x000000050e117210 */ /* 0x000fe400007fe497 */
[----:B------:R-:W-:Y:S01]  /*aea0*/  ISETP.GE.AND P1, PT, R7, R0, PT ;  /* 0x000000000700720c */ /* 0x000fe20003f26270 */
[----:B------:R-:W-:Y:S01]  /*aeb0*/  IMAD R0, R2, UR4, RZ ;  /* 0x0000000402007c24 */ /* 0x000fe2000f8e02ff */
[----:B------:R-:W-:Y:S01]  /*aec0*/  SHF.R.S32.HI R5, RZ, 0x2, R19 ;  /* 0x00000002ff057819 */ /* 0x000fe20000011413 */
[----:B------:R-:W-:-:S03]  /*aed0*/  IMAD.WIDE.U32 R16, R15, UR4, R16 ;  /* 0x000000040f107c25 */ /* 0x000fc6000f8e0010 */
[----:B------:R-:W-:Y:S01]  /*aee0*/  ISETP.GE.AND P0, PT, R5, R142, PT ;  /* 0x0000008e0500720c */ /* 0x000fe20003f06270 */
[----:B------:R-:W-:Y:S01]  /*aef0*/  IMAD R0, R15, UR5, R0 ;  /* 0x000000050f007c24 */ /* 0x000fe2000f8e0200 */
[----:B------:R-:W-:Y:S01]  /*af00*/  SHF.R.S32.HI R5, RZ, 0x1f, R5 ;  /* 0x0000001fff057819 */ /* 0x000fe20000011405 */
[----:B------:R1:W2:Y:S02]  /*af10*/  LDS.128 R12, [R149] ;  /* 0x00000000950c7984 */ /* 0x0002a40000000c00 */
        /* <DEDUP_REMOVED lines=11> */
.L_x_4297:
[----:B------:R-:W-:Y:S05]  /*afd0*/  BSYNC B0 ;  /* 0x0000000000007941 */ /* 0x000fea0003800000 */
.L_x_4296:
[----:B------:R-:W-:Y:S05]  /*afe0*/  @P1 EXIT ;  /* 0x000000000000194d */ /* 0x000fea0003800000 */
[----:B------:R-:W-:Y:S01]  /*aff0*/  IADD3 R3, P0, R3, 0x20, RZ ;  /* 0x0000002003037810 */ /* 0x000fe20007f1e0ff */
[----:B------:R-:W-:Y:S01]  /*b000*/  IMAD.MOV.U32 R4, RZ, RZ, R16 ;  /* 0x000000ffff047224 */ /* 0x000fe200078e0010 */
[----:B------:R-:W-:-:S03]  /*b010*/  ULDC.64 UR4, c[0x0][0x280] ;  /* 0x0000a00000047ab9 */ /* 0x000fc60000000a00 */
[----:B------:R-:W-:Y:S01]  /*b020*/  IMAD.X R0, RZ, RZ, R5, P0 ;  /* 0x000000ffff007224 */ /* 0x000fe200000e0605 */
[----:B------:R-:W-:-:S03]  /*b030*/  MOV R5, R7 ;  /* 0x0000000700057202 */ /* 0x000fc60000000f00 */
[----:B------:R-:W-:Y:S02]  /*b040*/  IMAD R0, R0, UR6, RZ ;  /* 0x0000000600007c24 */ /* 0x000fe4000f8e02ff */
[----:B------:R-:W-:-:S04]  /*b050*/  IMAD.WIDE.U32 R4, R3, UR6, R4 ;  /* 0x0000000603047c25 */ /* 0x000fc8000f8e0004 */
[----:B------:R-:W-:Y:S01]  /*b060*/  IMAD R0, R3, UR7, R0 ;  /* 0x0000000703007c24 */ /* 0x000fe2000f8e0200 */
[----:B------:R-:W-:-:S04]  /*b070*/  LEA R2, P0, R4, UR4, 0x1 ;  /* 0x0000000404027c11 */ /* 0x000fc8000f8008ff */
[----:B------:R-:W-:-:S04]  /*b080*/  IADD3 R3, R0, R5, RZ ;  /* 0x0000000500037210 */ /* 0x000fc80007ffe0ff */
[----:B------:R-:W-:-:S05]  /*b090*/  LEA.HI.X R3, R4, UR5, R3, 0x1, P0 ;  /* 0x0000000504037c11 */ /* 0x000fca00080f0c03 */
[----:B------:R-:W-:Y:S01]  /*b0a0*/  STG.E.128 desc[UR8][R2.64], R8 ;  /* 0x0000000802007986 */ /* 0x000fe2000c101d08 */
[----:B------:R-:W-:Y:S05]  /*b0b0*/  EXIT ;  /* 0x000000000000794d */ /* 0x000fea0003800000 */
.L_x_4298:
        /* <DEDUP_REMOVED lines=12> */
.L_x_5372:


//--------------------- .text._ZN5flash24flash_fwd_splitkv_kernelI23Flash_fwd_kernel_traitsILi32ELi64ELi128ELi4ELb0ELb0EN7cutlass6half_tE19Flash_kernel_traitsILi32ELi64ELi128ELi4ES3_EELb1ELb0ELb0ELb0ELb1ELb1ELb0ELb0EEEvNS_16Flash_fwd_paramsE --------------------------
	.section	.text._ZN5flash24flash_fwd_splitkv_kernelI23Flash_fwd_kernel_traitsILi32ELi64ELi128ELi4ELb0ELb0EN7cutlass6half_tE19Flash_kernel_traitsILi32ELi64ELi128ELi4ES3_EELb1ELb0ELb0ELb0ELb1ELb1ELb0ELb0EEEvNS_16Flash_fwd_paramsE,"ax",@progbits
	.align	128
        .global         _ZN5flash24flash_fwd_splitkv_kernelI23Flash_fwd_kernel_traitsILi32ELi64ELi128ELi4ELb0ELb0EN7cutlass6half_tE19Flash_kernel_traitsILi32ELi64ELi128ELi4ES3_EELb1ELb0ELb0ELb0ELb1ELb1ELb0ELb0EEEvNS_16Flash_fwd_paramsE
        .type           _ZN5flash24flash_fwd_splitkv_kernelI23Flash_fwd_kernel_traitsILi32ELi64ELi128ELi4ELb0ELb0EN7cutlass6half_tE19Flash_kernel_traitsILi32ELi64ELi128ELi4ES3_EELb1ELb0ELb0ELb0ELb1ELb1ELb0ELb0EEEvNS_16Flash_fwd_paramsE,@function
        .size           _ZN5flash24flash_fwd_splitkv_kernelI23Flash_fwd_kernel_traitsILi32ELi64ELi128ELi4ELb0ELb0EN7cutlass6half_tE19Flash_kernel_traitsILi32ELi64ELi128ELi4ES3_EELb1ELb0ELb0ELb0ELb1ELb1ELb0ELb0EEEvNS_16Flash_fwd_paramsE,(.L_x_5373 - _ZN5flash24flash_fwd_splitkv_kernelI23Flash_fwd_kernel_traitsILi32ELi64ELi128ELi4ELb0ELb0EN7cutlass6half_tE19Flash_kernel_traitsILi32ELi64ELi128ELi4ES3_EELb1ELb0ELb0ELb0ELb1ELb1ELb0ELb0EEEvNS_16Flash_fwd_paramsE)
        .other          _ZN5flash24flash_fwd_splitkv_kernelI23Flash_fwd_kernel_traitsILi32ELi64ELi128ELi4ELb0ELb0EN7cutlass6half_tE19Flash_kernel_traitsILi32ELi64ELi128ELi4ES3_EELb1ELb0ELb0ELb0ELb1ELb1ELb0ELb0EEEvNS_16Flash_fwd_paramsE,@"STO_CUDA_ENTRY STV_DEFAULT"
_ZN5flash24flash_fwd_splitkv_kernelI23Flash_fwd_kernel_traitsILi32ELi64ELi128ELi4ELb0ELb0EN7cutlass6half_tE19Flash_kernel_traitsILi32ELi64ELi128ELi4ES3_EELb1ELb0ELb0ELb0ELb1ELb1ELb0ELb0EEEvNS_16Flash_fwd_paramsE:
.text._ZN5flash24flash_fwd_splitkv_kernelI23Flash_fwd_kernel_traitsILi32ELi64ELi128ELi4ELb0ELb0EN7cutlass6half_tE19Flash_kernel_traitsILi32ELi64ELi128ELi4ES3_EELb1ELb0ELb0ELb0ELb1ELb1ELb0ELb0EEEvNS_16Flash_fwd_paramsE:
        /* <DEDUP_REMOVED lines=38> */
.L_x_4299:
[----:B------:R-:W1:Y:S02]  /*0260*/  LDC R0, c[0x0][0x2c8] ;  /* 0x0000b200ff007b82 */ /* 0x000e640000000800 */
.L_x_4300:
        /* <DEDUP_REMOVED lines=52> */
[----:B------:R-:W-:-:S05]  /*05b0*/  IMAD.SHL.U32 R10, R6, 0x8, RZ ;  /* 0x00000008060a7824 */ /* 0x000fca00078e00ff */
[----:B------:R-:W-:-:S03]  /*05c0*/  SHF.R.S32.HI R11, RZ, 0x1f, R10 ;  /* 0x0000001fff0b7819 */ /* 0x000fc6000001140a */
[----:B-1----:R-:W-:-:S04]  /*05d0*/  IMAD.WIDE.U32 R10, R49, R4, R10 ;  /* 0x00000004310a7225 */ /* 0x002fc800078e000a */
[----:B--2---:R-:W-:Y:S02]  /*05e0*/  @!P0 IMAD R0, R9, R2, RZ ;  /* 0x0000000209008224 */ /* 0x004fe400078e02ff */
[----:B------:R-:W-:-:S04]  /*05f0*/  @P0 IMAD.WIDE.U32 R8, R140, R4, RZ ;  /* 0x000000048c080225 */ /* 0x000fc800078e00ff */
[C---:B------:R-:W-:Y:S02]  /*0600*/  @!P0 IMAD R0, R25.reuse, R3, R0 ;  /* 0x0000000319008224 */ /* 0x040fe400078e0200 */
[----:B------:R-:W-:-:S04]  /*0610*/  @!P0 IMAD.WIDE.U32 R2, R25, R2, RZ ;  /* 0x0000000219028225 */ /* 0x000fc800078e00ff */
[----:B------:R-:W-:Y:S01]  /*0620*/  @P0 IMAD R140, R140, R5, R9 ;  /* 0x000000058c8c0224 */ /* 0x000fe200078e0209 */
[----:B------:R-:W-:Y:S01]  /*0630*/  @!P0 MOV R8, R2 ;  /* 0x0000000200088202 */ /* 0x000fe20000000f00 */
[----:B------:R-:W-:Y:S01]  /*0640*/  @!P0 IMAD.IADD R140, R3, 0x1, R0 ;  /* 0x00000001038c8824 */ /* 0x000fe200078e0200 */
[----:B------:R-:W-:Y:S01]  /*0650*/  SHF.R.S32.HI R3, RZ, 0x1f, R49 ;  /* 0x0000001fff037819 */ /* 0x000fe20000011431 */
[--C-:B------:R-:W-:Y:S01]  /*0660*/  IMAD R2, R25, UR7, R34.reuse ;  /* 0x0000000719027c24 */ /* 0x100fe2000f8e0222 */
[----:B------:R-:W-:Y:S02]  /*0670*/  SHF.R.S32.HI R0, RZ, 0x1f, R34 ;  /* 0x0000001fff007819 */ /* 0x000fe40000011422 */
[----:B------:R-:W-:Y:S01]  /*0680*/  IADD3 R10, P0, R8, R10, RZ ;  /* 0x0000000a080a7210 */ /* 0x000fe20007f1e0ff */
[----:B------:R-:W-:Y:S02]  /*0690*/  IMAD R6, R3, R4, RZ ;  /* 0x0000000403067224 */ /* 0x000fe400078e02ff */
[----:B------:R-:W-:-:S02]  /*06a0*/  IMAD R9, R0, UR4, RZ ;  /* 0x0000000400097c24 */ /* 0x000fc4000f8e02ff */
[----:B------:R-:W-:Y:S02]  /*06b0*/  IMAD R3, R49, R5, R6 ;  /* 0x0000000531037224 */ /* 0x000fe400078e0206 */
[----:B------:R-:W-:Y:S02]  /*06c0*/  IMAD R2, R2, UR6, R49 ;  /* 0x0000000602027c24 */ /* 0x000fe4000f8e0231 */
[----:B------:R-:W-:Y:S01]  /*06d0*/  IMAD R13, R34, UR5, R9 ;  /* 0x00000005220d7c24 */ /* 0x000fe2000f8e0209 */
[----:B------:R-:W-:Y:S01]  /*06e0*/  IADD3.X R11, R140, R11, R3, P0, !PT ;  /* 0x0000000b8c0b7210 */ /* 0x000fe200007fe403 */
[----:B------:R-:W-:Y:S01]  /*06f0*/  VIADD R3, R7, 0x20 ;  /* 0x0000002007037836 */ /* 0x000fe20000000000 */
[----:B------:R-:W-:Y:S02]  /*0700*/  IADD3 R0, P0, R2, R7, RZ ;  /* 0x0000000702007210 */ /* 0x000fe40007f1e0ff */
[----:B------:R-:W-:Y:S01]  /*0710*/  SHF.R.S32.HI R9, RZ, 0x1f, R7 ;  /* 0x0000001fff097819 */ /* 0x000fe20000011407 */
[----:B------:R-:W-:Y:S01]  /*0720*/  IMAD.WIDE.U32 R10, R34, UR4, R10 ;  /* 0x00000004220a7c25 */ /* 0x000fe2000f8e000a */
[----:B------:R-:W-:-:S04]  /*0730*/  ISETP.GE.AND P2, PT, R3, R142, PT ;  /* 0x0000008e0300720c */ /* 0x000fc80003f46270 */
        /* <DEDUP_REMOVED lines=11> */
.L_x_4303:
[----:B------:R-:W-:Y:S05]  /*07f0*/  BSYNC B0 ;  /* 0x0000000000007941 */ /* 0x000fea0003800000 */
.L_x_4302:
        /* <DEDUP_REMOVED lines=13> */
.L_x_4305:
[----:B------:R-:W-:Y:S05]  /*08d0*/  BSYNC B0 ;  /* 0x0000000000007941 */ /* 0x000fea0003800000 */
.L_x_4304:
        /* <DEDUP_REMOVED lines=11> */
.L_x_4301:
        /* <DEDUP_REMOVED lines=24> */
.L_x_4306:
[----:B------:R-:W-:Y:S05]  /*0b10*/  @!P6 BRA `(.L_x_4307) ;  /* 0x000000040044e947 */ /* 0x000fea0003800000 */
[----:B------:R-:W1:Y:S01]  /*0b20*/  LDC R8, c[0x0][0x380] ;  /* 0x0000e000ff087b82 */ /* 0x000e620000000800 */
[----:B------:R-:W-:-:S07]  /*0b30*/  LEA R27, R104, 0xffffff80, 0x7 ;  /* 0xffffff80681b7811 */ /* 0x000fce00078e38ff */
[----:B------:R-:W2:Y:S01]  /*0b40*/  LDC R7, c[0x0][0x278] ;  /* 0x00009e00ff077b82 */ /* 0x000ea20000000800 */
[----:B-----5:R-:W-:Y:S01]  /*0b50*/  IABS R0, R27 ;  /* 0x0000001b00007213 */ /* 0x020fe20000000000 */
[----:B------:R-:W-:Y:S01]  /*0b60*/  IMAD.MOV.U32 R10, RZ, RZ, RZ ;  /* 0x000000ffff0a7224 */ /* 0x000fe200078e00ff */
[----:B------:R-:W-:-:S05]  /*0b70*/  ULDC.64 UR4, c[0x0][0x230] ;  /* 0x00008c0000047ab9 */ /* 0x000fca0000000a00 */
        /* <DEDUP_REMOVED lines=25> */
[----:B------:R1:W4:Y:S01]  /*0d10*/  LDG.E R4, desc[UR8][R4.64] ;  /* 0x0000000804047981 */ /* 0x000322000c1e1900 */
[----:B--2---:R-:W-:-:S04]  /*0d20*/  IABS R2, R7 ;  /* 0x0000000700027213 */ /* 0x004fc80000000000 */
[----:B------:R-:W2:Y:S08]  /*0d30*/  I2F.RP R6, R2 ;  /* 0x0000000200067306 */ /* 0x000eb00000209400 */
[----:B--2---:R-:W2:Y:S02]  /*0d40*/  MUFU.RCP R11, R6 ;  /* 0x00000006000b7308 */ /* 0x004ea40000001000 */
[----:B--2---:R-:W-:Y:S01]  /*0d50*/  VIADD R11, R11, 0xffffffe ;  /* 0x0ffffffe0b0b7836 */ /* 0x004fe20000000000 */
[----:B------:R-:W-:-:S05]  /*0d60*/  IADD3 R6, -R9, RZ, RZ ;  /* 0x000000ff09067210 */ /* 0x000fca0007ffe1ff */
[----:B------:R-:W2:Y:S01]  /*0d70*/  F2I.FTZ.U32.TRUNC.NTZ R11, R11 ;  /* 0x0000000b000b7305 */ /* 0x000ea2000021f000 */
[----:B------:R-:W-:-:S05]  /*0d80*/  IMAD R27, R8, R6, R27 ;  /* 0x00000006081b7224 */ /* 0x000fca00078e021b */
[----:B------:R-:W-:Y:S02]  /*0d90*/  SHF.R.S32.HI R17, RZ, 0x1f, R27 ;  /* 0x0000001fff117819 */ /* 0x000fe4000001141b */
[----:B--2---:R-:W-:-:S05]  /*0da0*/  IADD3 R0, RZ, -R11, RZ ;  /* 0x8000000bff007210 */ /* 0x004fca0007ffe0ff */
[----:B------:R-:W-:Y:S01]  /*0db0*/  IMAD R3, R0, R2, RZ ;  /* 0x0000000200037224 */ /* 0x000fe200078e02ff */
[----:B------:R-:W-:-:S03]  /*0dc0*/  IABS R0, R34 ;  /* 0x0000002200007213 */ /* 0x000fc60000000000 */
[----:B------:R-:W-:Y:S01]  /*0dd0*/  IMAD.HI.U32 R10, R11, R3, R10 ;  /* 0x000000030b0a7227 */ /* 0x000fe200078e000a */
[----:B-1----:R-:W-:-:S05]  /*0de0*/  MOV R5, R0 ;  /* 0x0000000000057202 */ /* 0x002fca0000000f00 */
        /* <DEDUP_REMOVED lines=22> */
[----:B------:R-:W-:Y:S02]  /*0f50*/  IMAD.IADD R9, R9, 0x1, R6 ;  /* 0x0000000109097824 */ /* 0x000fe400078e0206 */
[----:B---3--:R-:W-:-:S02]  /*0f60*/  IMAD R6, R17, R84, RZ ;  /* 0x0000005411067224 */ /* 0x008fc400078e02ff */
[----:B------:R-:W-:-:S04]  /*0f70*/  IMAD.WIDE.U32 R8, R27, R84, R8 ;  /* 0x000000541b087225 */ /* 0x000fc800078e0008 */
[----:B------:R-:W-:Y:S02]  /*0f80*/  IMAD R6, R27, R85, R6 ;  /* 0x000000551b067224 */ /* 0x000fe400078e0206 */
[----:B------:R-:W-:Y:S02]  /*0f90*/  IMAD R7, R15, UR4, RZ ;  /* 0x000000040f077c24 */ /* 0x000fe4000f8e02ff */
[----:B------:R-:W-:Y:S01]  /*0fa0*/  IMAD.WIDE.U32 R4, R4, R2, RZ ;  /* 0x0000000204047225 */ /* 0x000fe200078e00ff */
        /* <DEDUP_REMOVED lines=8> */
.L_x_4307:
        /* <DEDUP_REMOVED lines=49> */
.L_x_4309:
        /* <DEDUP_REMOVED lines=8> */
[----:B--2---:R-:W-:Y:S01]  /*13c0*/  IMAD R10, R15, R2, RZ ;  /* 0x000000020f0a7224 */ /* 0x004fe200078e02ff */
[----:B------:R-:W-:Y:S01]  /*13d0*/  IADD3 R13, R13, R7, RZ ;  /* 0x000000070d0d7210 */ /* 0x000fe20007ffe0ff */
[----:B-1----:R-:W-:-:S04]  /*13e0*/  @P3 IMAD.WIDE.U32 R6, R8, R4, RZ ;  /* 0x0000000408063225 */ /* 0x002fc800078e00ff */
[----:B------:R-:W-:Y:S01]  /*13f0*/  IMAD.WIDE.U32 R30, R11, R2, R12 ;  /* 0x000000020b1e7225 */ /* 0x000fe200078e000c */
[----:B------:R-:W-:-:S03]  /*1400*/  @P3 MOV R24, R6 ;  /* 0x0000000600183202 */ /* 0x000fc60000000f00 */
[----:B------:R-:W-:Y:S02]  /*1410*/  IMAD R3, R11, R3, R10 ;  /* 0x000000030b037224 */ /* 0x000fe400078e020a */
[----:B------:R-:W-:-:S03]  /*1420*/  @P3 IMAD R10, R8, R5, R7 ;  /* 0x00000005080a3224 */ /* 0x000fc600078e0207 */
[----:B------:R-:W-:Y:S02]  /*1430*/  IADD3 R8, R31, R3, RZ ;  /* 0x000000031f087210 */ /* 0x000fe40007ffe0ff */
[----:B------:R-:W-:Y:S01]  /*1440*/  MOV R3, R11 ;  /* 0x0000000b00037202 */ /* 0x000fe20000000f00 */
        /* <DEDUP_REMOVED lines=14> */
.L_x_4308:
[----:B------:R-:W-:Y:S01]  /*1530*/  VIADD R141, R104, 0xffffffff ;  /* 0xffffffff688d7836 */ /* 0x000fe20000000000 */
[----:B------:R-:W-:Y:S01]  /*1540*/  ISETP.NE.AND P0, PT, R140, -0x1, PT ;  /* 0xffffffff8c00780c */ /* 0x000fe20003f05270 */
[----:B------:R-:W-:Y:S01]  /*1550*/  IMAD.IADD R137, R142, 0x1, -R49 ;  /* 0x000000018e897824 */ /* 0x000fe200078e0a31 */
[----:B------:R-:W-:Y:S01]  /*1560*/  SHF.R.S32.HI R16, RZ, 0x1f, R43 ;  /* 0x0000001fff107819 */ /* 0x000fe2000001142b */
[----:B------:R-:W-:Y:S01]  /*1570*/  IMAD.SHL.U32 R2, R141, 0x80, RZ ;  /* 0x000000808d027824 */ /* 0x000fe200078e00ff */
[----:B------:R-:W-:Y:S01]  /*1580*/  ULDC.64 UR4, c[0x0][0x258] ;  /* 0x0000960000047ab9 */ /* 0x000fe20000000a00 */
[----:B------:R-:W-:Y:S01]  /*1590*/  ULDC.64 UR6, c[0x0][0x268] ;  /* 0x00009a0000067ab9 */ /* 0x000fe20000000a00 */
[----:B------:R-:W-:Y:S01]  /*15a0*/  LEA.HI R9, R16, R43, RZ, 0x2 ;  /* 0x0000002b10097211 */ /* 0x000fe200078f10ff */
[----:B------:R-:W1:Y:S01]  /*15b0*/  LDC.64 R98, c[0x0][0x250] ;  /* 0x00009400ff627b82 */ /* 0x000e620000000a00 */
[----:B------:R-:W-:Y:S01]  /*15c0*/  IADD3 R13, -R2, R41, RZ ;  /* 0x00000029020d7210 */ /* 0x000fe20007ffe1ff */
[----:B------:R-:W-:Y:S01]  /*15d0*/  ULDC UR10, c[0x0][0x39c] ;  /* 0x0000e700000a7ab9 */ /* 0x000fe20000000800 */
[----:B------:R-:W-:Y:S01]  /*15e0*/  SHF.R.S32.HI R18, RZ, 0x2, R9 ;  /* 0x00000002ff127819 */ /* 0x000fe20000011409 */
[----:B------:R-:W-:Y:S01]  /*15f0*/  IMAD.SHL.U32 R103, R43, 0x2, RZ ;  /* 0x000000022b677824 */ /* 0x000fe200078e00ff */
[----:B------:R-:W-:-:S02]  /*1600*/  LEA.HI R12, R16, R43, RZ, 0x3 ;  /* 0x0000002b100c7211 */ /* 0x000fc400078f18ff */
[C---:B------:R-:W-:Y:S01]  /*1610*/  ISETP.GE.AND P4, PT, R18.reuse, R13, PT ;  /* 0x0000000d1200720c */ /* 0x040fe20003f86270 */
[----:B------:R-:W2:Y:S01]  /*1620*/  @!P0 LDC.64 R4, c[0x0][0x228] ;  /* 0x00008a00ff048b82 */ /* 0x000ea20000000a00 */
[C---:B------:R-:W-:Y:S01]  /*1630*/  VIADD R14, R18.reuse, 0x20 ;  /* 0x00000020120e7836 */ /* 0x040fe20000000000 */
[-C--:B------:R-:W-:Y:S02]  /*1640*/  ISETP.GE.AND P1, PT, R18, R137.reuse, PT ;  /* 0x000000891200720c */ /* 0x080fe40003f26270 */
[----:B------:R-:W-:Y:S02]  /*1650*/  @!P0 SHF.R.S32.HI R11, RZ, 0x1f, R25 ;  /* 0x0000001fff0b8819 */ /* 0x000fe40000011419 */
[----:B------:R-:W-:Y:S02]  /*1660*/  ISETP.GE.AND P5, PT, R14, R137, PT ;  /* 0x000000890e00720c */ /* 0x000fe40003fa6270 */
[----:B------:R-:W3:Y:S01]  /*1670*/  @P0 LDC.64 R6, c[0x0][0x240] ;  /* 0x00009000ff060b82 */ /* 0x000ee20000000a00 */
[----:B------:R-:W-:-:S02]  /*1680*/  LOP3.LUT R144, R9, 0xfffffffc, RZ, 0xc0, !PT ;  /* 0xfffffffc09907812 */ /* 0x000fc400078ec0ff */
[----:B-----5:R-:W-:Y:S01]  /*1690*/  SHF.R.S32.HI R0, RZ, 0x3, R12 ;  /* 0x00000003ff007819 */ /* 0x020fe2000001140c */
[----:B------:R-:W4:Y:S01]  /*16a0*/  @!P4 S2R R21, SR_CgaCtaId ;  /* 0x000000000015c919 */ /* 0x000f220000008800 */
[-C--:B------:R-:W-:Y:S02]  /*16b0*/  IADD3 R144, -R144, R43.reuse, RZ ;  /* 0x0000002b90907210 */ /* 0x080fe40007ffe1ff */
[--C-:B------:R-:W-:Y:S01]  /*16c0*/  SHF.R.S32.HI R19, RZ, 0x1f, R18.reuse ;  /* 0x0000001fff137819 */ /* 0x100fe20000011412 */
[----:B------:R-:W-:Y:S01]  /*16d0*/  IMAD.SHL.U32 R29, R0, 0x40, RZ ;  /* 0x00000040001d7824 */ /* 0x000fe200078e00ff */
[----:B------:R-:W-:Y:S01]  /*16e0*/  LEA.HI R46, R16, R43, RZ, 0x5 ;  /* 0x0000002b102e7211 */ /* 0x000fe200078f28ff */
[----:B------:R-:W-:Y:S01]  /*16f0*/  IMAD.SHL.U32 R144, R144, 0x8, RZ ;  /* 0x0000000890907824 */ /* 0x000fe200078e00ff */
[----:B------:R-:W1:Y:S01]  /*1700*/  @!P5 S2R R23, SR_CgaCtaId ;  /* 0x000000000017d919 */ /* 0x000e620000008800 */
[----:B------:R-:W-:Y:S01]  /*1710*/  IMAD.WIDE R36, R37, 0x40, R18 ;  /* 0x0000004025247825 */ /* 0x000fe200078e0212 */
[----:B------:R-:W-:-:S02]  /*1720*/  LOP3.LUT R29, R29, 0xc0, RZ, 0xc0, !PT ;  /* 0x000000c01d1d7812 */ /* 0x000fc400078ec0ff */
[C---:B------:R-:W-:Y:S01]  /*1730*/  IADD3 R24, P2, R144.reuse, R24, RZ ;  /* 0x0000001890187210 */ /* 0x040fe20007f5e0ff */
[-C--:B--2---:R-:W-:Y:S01]  /*1740*/  @!P0 IMAD R20, R11, R4.reuse, RZ ;  /* 0x000000040b148224 */ /* 0x084fe200078e02ff */
[----:B------:R-:W-:Y:S01]  /*1750*/  SHF.R.U32.HI R22, RZ, 0x3, R29 ;  /* 0x00000003ff167819 */ /* 0x000fe2000001161d */
[C---:B------:R-:W-:Y:S01]  /*1760*/  @!P0 IMAD.WIDE.U32 R38, R25.reuse, R4, RZ ;  /* 0x0000000419268225 */ /* 0x040fe200078e00ff */
[----:B------:R-:W-:Y:S02]  /*1770*/  @!P4 MOV R4, 0x400 ;  /* 0x000004000004c802 */ /* 0x000fe40000000f00 */
[----:B------:R-:W-:Y:S01]  /*1780*/  IADD3 R30, P3, R144, R30, RZ ;  /* 0x0000001e901e7210 */ /* 0x000fe20007f7e0ff */
[----:B------:R-:W-:Y:S01]  /*1790*/  @!P0 IMAD R11, R25, R5, R20 ;  /* 0x00000005190b8224 */ /* 0x000fe200078e0214 */
[----:B------:R-:W-:Y:S01]  /*17a0*/  LOP3.LUT R25, R29, 0x18, R144, 0xf8, !PT ;  /* 0x000000181d197812 */ /* 0x000fe200078ef890 */
[----:B---3--:R-:W-:Y:S01]  /*17b0*/  @P0 IMAD.WIDE.U32 R32, R140, R6, RZ ;  /* 0x000000068c200225 */ /* 0x008fe200078e00ff */
[----:B------:R-:W-:-:S02]  /*17c0*/  SHF.R.S32.HI R29, RZ, 0x1f, R34 ;  /* 0x0000001fff1d7819 */ /* 0x000fc40000011422 */
[----:B------:R-:W-:Y:S01]  /*17d0*/  LOP3.LUT R22, R25, R22, RZ, 0x3c, !PT ;  /* 0x0000001619167212 */ /* 0x000fe200078e3cff */
[----:B------:R-:W-:Y:S01]  /*17e0*/  @P0 IMAD R5, R140, R7, R33 ;  /* 0x000000078c050224 */ /* 0x000fe200078e0221 */
[----:B------:R-:W-:Y:S01]  /*17f0*/  @!P0 IADD3 R5, R39, R11, RZ ;  /* 0x0000000b27058210 */ /* 0x000fe20007ffe0ff */
[----:B------:R-:W2:Y:S01]  /*1800*/  @!P1 LDC.64 R6, c[0x0][0x240] ;  /* 0x00009000ff069b82 */ /* 0x000ea20000000a00 */
[----:B------:R-:W-:Y:S01]  /*1810*/  @!P0 IMAD.MOV.U32 R32, RZ, RZ, R38 ;  /* 0x000000ffff208224 */ /* 0x000fe200078e0026 */
[----:B------:R-:W-:Y:S01]  /*1820*/  SHF.R.S32.HI R11, RZ, 0x1f, R144 ;  /* 0x0000001fff0b7819 */ /* 0x000fe20000011490 */
[----:B------:R-:W-:Y:S01]  /*1830*/  IMAD R29, R29, UR4, RZ ;  /* 0x000000041d1d7c24 */ /* 0x000fe2000f8e02ff */
[----:B------:R-:W-:Y:S01]  /*1840*/  SHF.R.S32.HI R47, RZ, 0x5, R46 ;  /* 0x00000005ff2f7819 */ /* 0x000fe2000001142e */
[----:B------:R-:W-:Y:S01]  /*1850*/  IMAD R100, R19, R84, RZ ;  /* 0x0000005413647224 */ /* 0x000fe200078e02ff */
[----:B------:R-:W-:Y:S01]  /*1860*/  IADD3 R32, P0, R144, R32, RZ ;  /* 0x0000002090207210 */ /* 0x000fe20007f1e0ff */
[C---:B------:R-:W-:Y:S01]  /*1870*/  IMAD.X R25, R11.reuse, 0x1, R10, P2 ;  /* 0x000000010b197824 */ /* 0x040fe200010e060a */
[----:B------:R-:W-:Y:S01]  /*1880*/  IADD3.X R31, R11, R8, RZ, P3, !PT ;  /* 0x000000080b1f7210 */ /* 0x000fe20001ffe4ff */
[----:B------:R-:W-:Y:S01]  /*1890*/  IMAD R29, R34, UR5, R29 ;  /* 0x00000005221d7c24 */ /* 0x000fe2000f8e021d */
[----:B----4-:R-:W-:Y:S01]  /*18a0*/  @!P4 LEA R21, R21, R4, 0x18 ;  /* 0x000000041515c211 */ /* 0x010fe200078ec0ff */
[----:B------:R-:W-:Y:S01]  /*18b0*/  IMAD.X R33, R11, 0x1, R5, P0 ;  /* 0x000000010b217824 */ /* 0x000fe200000e0605 */
[----:B------:R-:W-:Y:S01]  /*18c0*/  @!P5 MOV R8, 0x400 ;  /* 0x000004000008d802 */ /* 0x000fe20000000f00 */
[----:B------:R-:W3:Y:S01]  /*18d0*/  @!P1 LDC.64 R10, c[0x0][0x210] ;  /* 0x00008400ff0a9b82 */ /* 0x000ee20000000a00 */
[----:B------:R-:W-:Y:S01]  /*18e0*/  @!P5 IADD3 R20, P0, R36, 0x20, RZ ;  /* 0x000000202414d810 */ /* 0x000fe20007f1e0ff */
[----:B------:R-:W-:Y:S01]  /*18f0*/  IMAD.WIDE.U32 R34, R34, UR4, R32 ;  /* 0x0000000422227c25 */ /* 0x000fe2000f8e0020 */
[----:B-1----:R-:W-:Y:S01]  /*1900*/  @!P5 LEA R23, R23, R8, 0x18 ;  /* 0x000000081717d211 */ /* 0x002fe200078ec0ff */
[----:B------:R-:W-:Y:S01]  /*1910*/  UMOV UR5, 0x400 ;  /* 0x0000040000057882 */ /* 0x000fe20000000000 */
[----:B------:R-:W-:Y:S01]  /*1920*/  LEA.HI R8, R9, R18, RZ, 0x1 ;  /* 0x0000001209087211 */ /* 0x000fe200078f08ff */
[----:B------:R-:W-:Y:S01]  /*1930*/  IMAD.IADD R35, R35, 0x1, R29 ;  /* 0x0000000123237824 */ /* 0x000fe200078e021d */
[----:B------:R-:W-:Y:S01]  /*1940*/  @!P5 IADD3.X R29, RZ, R37, RZ, P0, !PT ;  /* 0x00000025ff1dd210 */ /* 0x000fe200007fe4ff */
[----:B------:R-:W1:Y:S01]  /*1950*/  @!P5 LDC.64 R4, c[0x0][0x240] ;  /* 0x00009000ff04db82 */ /* 0x000e620000000a00 */
[----:B------:R-:W-:Y:S01]  /*1960*/  ISETP.GE.AND P2, PT, R14, R13, PT ;  /* 0x0000000d0e00720c */ /* 0x000fe20003f46270 */
[----:B------:R-:W-:Y:S01]  /*1970*/  IMAD.WIDE.U32 R30, R18, R84, R30 ;  /* 0x00000054121e7225 */ /* 0x000fe200078e001e */
[----:B------:R-:W-:-:S02]  /*1980*/  LEA.HI R16, R16, R43, RZ, 0x4 ;  /* 0x0000002b10107211 */ /* 0x000fc400078f20ff */
[----:B------:R-:W-:Y:S01]  /*1990*/  LOP3.LUT R12, R12, 0xfffffff8, RZ, 0xc0, !PT ;  /* 0xfffffff80c0c7812 */ /* 0x000fe200078ec0ff */
[-C--:B--2---:R-:W-:Y:S01]  /*19a0*/  @!P1 IMAD R26, R37, R6.reuse, RZ ;  /* 0x00000006251a9224 */ /* 0x084fe200078e02ff */
[----:B------:R-:W-:Y:S01]  /*19b0*/  LOP3.LUT R150, R46, 0xffffffe0, RZ, 0xc0, !PT ;  /* 0xffffffe02e967812 */ /* 0x000fe200078ec0ff */
[----:B------:R-:W2:Y:S01]  /*19c0*/  S2UR UR4, SR_CgaCtaId ;  /* 0x00000000000479c3 */ /* 0x000ea20000008800 */
[----:B------:R-:W-:Y:S01]  /*19d0*/  IMAD R100, R18, R85, R100 ;  /* 0x0000005512647224 */ /* 0x000fe200078e0264 */
[----:B------:R-:W-:Y:S01]  /*19e0*/  IADD3 R12, -R12, R43, RZ ;  /* 0x0000002b0c0c7210 */ /* 0x000fe20007ffe1ff */
[----:B------:R-:W-:Y:S01]  /*19f0*/  @!P1 IMAD R26, R36, R7, R26 ;  /* 0x00000007241a9224 */ /* 0x000fe200078e021a */
[----:B------:R-:W-:Y:S01]  /*1a00*/  LOP3.LUT R7, R8, 0x7fffffe, RZ, 0xc0, !PT ;  /* 0x07fffffe08077812 */ /* 0x000fe200078ec0ff */
[----:B------:R-:W-:Y:S01]  /*1a10*/  @!P1 IMAD.WIDE.U32 R36, R36, R6, R34 ;  /* 0x0000000624249225 */ /* 0x000fe200078e0022 */
[----:B------:R-:W-:Y:S02]  /*1a20*/  IADD3 R100, R31, R100, RZ ;  /* 0x000000641f647210 */ /* 0x000fe40007ffe0ff */
[----:B------:R-:W4:Y:S01]  /*1a30*/  @!P5 LDC.64 R8, c[0x0][0x210] ;  /* 0x00008400ff08db82 */ /* 0x000f220000000a00 */
[C---:B------:R-:W-:Y:S01]  /*1a40*/  IMAD.IADD R28, R18.reuse, 0x1, -R7 ;  /* 0x00000001121c7824 */ /* 0x040fe200078e0a07 */
[----:B------:R-:W-:Y:S01]  /*1a50*/  @!P1 IADD3 R26, R37, R26, RZ ;  /* 0x0000001a251a9210 */ /* 0x000fe20007ffe0ff */
[----:B------:R-:W-:Y:S01]  /*1a60*/  IMAD.MOV.U32 R87, RZ, RZ, R30 ;  /* 0x000000ffff577224 */ /* 0x000fe200078e001e */
[----:B------:R-:W-:Y:S01]  /*1a70*/  IADD3 R30, R18, 0x60, RZ ;  /* 0x00000060121e7810 */ /* 0x000fe20007ffe0ff */
[----:B------:R-:W-:Y:S01]  /*1a80*/  IMAD R33, R47, 0x8, R28 ;  /* 0x000000082f217824 */ /* 0x000fe200078e021c */
[----:B---3--:R-:W-:Y:S01]  /*1a90*/  @!P1 LEA R28, P0, R36, R10, 0x1 ;  /* 0x0000000a241c9211 */ /* 0x008fe200078008ff */
[----:B------:R-:W-:Y:S01]  /*1aa0*/  IMAD.WIDE.U32 R24, R3, UR6, R24 ;  /* 0x0000000603187c25 */ /* 0x000fe2000f8e0018 */
[----:B------:R-:W3:Y:S01]  /*1ab0*/  @!P4 LDC.64 R6, c[0x0][0x218] ;  /* 0x00008600ff06cb82 */ /* 0x000ee20000000a00 */
[----:B------:R-:W-:-:S02]  /*1ac0*/  @!P2 MOV R31, 0x400 ;  /* 0x00000400001fa802 */ /* 0x000fc40000000f00 */
[-C--:B-1----:R-:W-:Y:S01]  /*1ad0*/  @!P5 IMAD R32, R29, R4.reuse, RZ ;  /* 0x000000041d20d224 */ /* 0x082fe200078e02ff */
[----:B------:R-:W-:Y:S01]  /*1ae0*/  @!P1 LEA.HI.X R29, R36, R11, R26, 0x1, P0 ;  /* 0x0000000b241d9211 */ /* 0x000fe200000f0c1a */
[----:B------:R-:W-:Y:S01]  /*1af0*/  IMAD.U32 R10, R33, 0x20, R22 ;  /* 0x00000020210a7824 */ /* 0x000fe200078e0016 */
[----:B------:R-:W-:Y:S01]  /*1b00*/  IADD3 R11, P0, R18, R27, RZ ;  /* 0x0000001b120b7210 */ /* 0x000fe20007f1e0ff */
[C---:B------:R-:W-:Y:S01]  /*1b10*/  @!P5 IMAD R26, R20.reuse, R5, R32 ;  /* 0x00000005141ad224 */ /* 0x040fe200078e0220 */
[----:B------:R-:W1:Y:S01]  /*1b20*/  @!P2 S2R R22, SR_CgaCtaId ;  /* 0x000000000016a919 */ /* 0x000e620000008800 */
[----:B------:R-:W-:Y:S01]  /*1b30*/  @!P5 IMAD.WIDE.U32 R32, R20, R4, R34 ;  /* 0x000000041420d225 */ /* 0x000fe200078e0022 */
[----:B------:R-:W-:Y:S01]  /*1b40*/  IADD3.X R17, R19, R17, RZ, P0, !PT ;  /* 0x0000001113117210 */ /* 0x000fe200007fe4ff */
[----:B------:R-:W1:Y:S01]  /*1b50*/  @!P2 LDC.64 R4, c[0x0][0x218] ;  /* 0x00008600ff04ab82 */ /* 0x000e620000000a00 */
[----:B--2---:R-:W-:Y:S01]  /*1b60*/  ULEA UR4, UR4, UR5, 0x18 ;  /* 0x0000000504047291 */ /* 0x004fe2000f8ec03f */
[----:B------:R-:W-:Y:S01]  /*1b70*/  VIADD R20, R18, 0x40 ;  /* 0x0000004012147836 */ /* 0x000fe20000000000 */
[----:B------:R-:W-:Y:S01]  /*1b80*/  LOP3.LUT R103, R103, 0x6, RZ, 0xc0, !PT ;  /* 0x0000000667677812 */ /* 0x000fe200078ec0ff */
[----:B------:R-:W-:Y:S01]  /*1b90*/  @!P5 IMAD.IADD R26, R33, 0x1, R26 ;  /* 0x00000001211ad824 */ /* 0x000fe200078e021a */
[----:B----4-:R-:W-:Y:S01]  /*1ba0*/  @!P5 LEA R8, P3, R32, R8, 0x1 ;  /* 0x000000082008d211 */ /* 0x010fe200078608ff */
[----:B------:R-:W-:Y:S01]  /*1bb0*/  @!P5 IMAD R23, R10, 0x2, R23 ;  /* 0x000000020a17d824 */ /* 0x000fe200078e0217 */
[----:B------:R-:W-:Y:S01]  /*1bc0*/  ISETP.GE.AND P0, PT, R20, R13, PT ;  /* 0x0000000d1400720c */ /* 0x000fe20003f06270 */
[----:B------:R-:W-:Y:S01]  /*1bd0*/  @!P4 IMAD R21, R10, 0x2, R21 ;  /* 0x000000020a15c824 */ /* 0x000fe200078e0215 */
[----:B------:R-:W-:Y:S01]  /*1be0*/  @!P5 LEA.HI.X R9, R32, R9, R26, 0x1, P3 ;  /* 0x000000092009d211 */ /* 0x000fe200018f0c1a */
[----:B------:R-:W-:Y:S01]  /*1bf0*/  IMAD.WIDE.U32 R32, R84, 0x40, RZ ;  /* 0x0000004054207825 */ /* 0x000fe200078e00ff */
[----:B------:R-:W-:-:S02]  /*1c00*/  LEA R143, R10, UR4, 0x1 ;  /* 0x000000040a8f7c11 */ /* 0x000fc4000f8e08ff */
[C---:B---3--:R-:W-:Y:S01]  /*1c10*/  @!P4 LEA R26, P3, R87.reuse, R6, 0x1 ;  /* 0x00000006571ac211 */ /* 0x048fe200078608ff */
[----:B------:R-:W-:Y:S02]  /*1c20*/  IMAD.SHL.U32 R0, R0, 0x8, RZ ;  /* 0x0000000800007824 */ /* 0x000fe400078e00ff */
[----:B------:R-:W-:Y:S01]  /*1c30*/  @!PT LDS RZ, [RZ] ;  /* 0x00000000fffff984 */ /* 0x000fe20000000800 */
[----:B------:R-:W-:Y:S01]  /*1c40*/  @!PT LDS RZ, [RZ] ;  /* 0x00000000fffff984 */ /* 0x000fe20000000800 */
[----:B------:R-:W-:Y:S01]  /*1c50*/  @!PT LDS RZ, [RZ] ;  /* 0x00000000fffff984 */ /* 0x000fe20000000800 */
[----:B------:R2:W-:Y:S01]  /*1c60*/  @!P1 LDGSTS.E.BYPASS.LTC128B.128 [R143], desc[UR8][R28.64] ;  /* 0x000000001c8f9fae */ /* 0x0005e2000b901d48 */
[----:B------:R-:W-:Y:S01]  /*1c70*/  @!P4 LEA.HI.X R27, R87, R7, R100, 0x1, P3 ;  /* 0x00000007571bc211 */ /* 0x000fe200018f0c64 */
[----:B------:R-:W-:Y:S01]  /*1c80*/  IMAD.IADD R150, R43, 0x1, -R150 ;  /* 0x000000012b967824 */ /* 0x000fe200078e0a96 */
[----:B------:R-:W-:Y:S01]  /*1c90*/  @!P2 LEA R19, P1, R84, R87, 0x5 ;  /* 0x000000575413a211 */ /* 0x000fe200078228ff */
[----:B------:R-:W3:Y:S01]  /*1ca0*/  @!P0 LDC.64 R6, c[0x0][0x218] ;  /* 0x00008600ff068b82 */ /* 0x000ee20000000a00 */
[----:B------:R4:W-:Y:S01]  /*1cb0*/  @!P5 LDGSTS.E.BYPASS.LTC128B.128 [R23+0x800], desc[UR8][R8.64] ;  /* 0x008000000817dfae */ /* 0x0009e2000b901d48 */
[----:B------:R-:W-:-:S03]  /*1cc0*/  ISETP.GE.AND P5, PT, R30, R13, PT ;  /* 0x0000000d1e00720c */ /* 0x000fc60003fa6270 */
[----:B------:R3:W-:Y:S01]  /*1cd0*/  @!P4 LDGSTS.E.BYPASS.LTC128B.128 [R21+0x1000], desc[UR8][R26.64] ;  /* 0x010000001a15cfae */ /* 0x0007e2000b901d48 */
[----:B------:R-:W-:Y:S02]  /*1ce0*/  ISETP.GE.AND P4, PT, R18, R13, PT ;  /* 0x0000000d1200720c */ /* 0x000fe40003f86270 */
[----:B------:R-:W-:Y:S02]  /*1cf0*/  @!P2 LEA.HI.X R18, R84, R100, R85, 0x5, P1 ;  /* 0x000000645412a211 */ /* 0x000fe400008f2c55 */
[----:B-1----:R-:W-:-:S05]  /*1d00*/  @!P2 LEA R31, R22, R31, 0x18 ;  /* 0x0000001f161fa211 */ /* 0x002fca00078ec0ff */
[----:B------:R-:W-:Y:S01]  /*1d10*/  @!P2 IMAD R31, R10, 0x2, R31 ;  /* 0x000000020a1fa824 */ /* 0x000fe200078e021f */
[----:B--2---:R-:W-:Y:S02]  /*1d20*/  @!P2 LEA R28, P3, R19, R4, 0x1 ;  /* 0x00000004131ca211 */ /* 0x004fe400078608ff */
[----:B------:R-:W-:Y:S02]  /*1d30*/  @!P0 IADD3 R4, P1, R87, R32, RZ ;  /* 0x0000002057048210 */ /* 0x000fe40007f3e0ff */
[----:B------:R-:W-:Y:S01]  /*1d40*/  @!P2 LEA.HI.X R29, R19, R5, R18, 0x1, P3 ;  /* 0x00000005131da211 */ /* 0x000fe200018f0c12 */
[----:B----4-:R-:W-:Y:S01]  /*1d50*/  IMAD.SHL.U32 R9, R85, 0x40, RZ ;  /* 0x0000004055097824 */ /* 0x010fe200078e00ff */
[----:B------:R-:W-:Y:S01]  /*1d60*/  ISETP.GE.AND P3, PT, R14, R13, PT ;  /* 0x0000000d0e00720c */ /* 0x000fe20003f66270 */
[----:B------:R-:W1:Y:S01]  /*1d70*/  @!P5 S2R R8, SR_CgaCtaId ;  /* 0x000000000008d919 */ /* 0x000e620000008800 */
[----:B------:R-:W-:Y:S02]  /*1d80*/  LOP3.LUT R14, R16, 0xfffffff0, RZ, 0xc0, !PT ;  /* 0xfffffff0100e7812 */ /* 0x000fe400078ec0ff */
[----:B------:R-:W-:Y:S01]  /*1d90*/  @!P0 IADD3.X R32, R100, R33, R9, P1, !PT ;  /* 0x0000002164208210 */ /* 0x000fe20000ffe409 */
[----:B------:R-:W-:Y:S01]  /*1da0*/  @!P2 LDGSTS.E.BYPASS.LTC128B.128 [R31+0x1800], desc[UR8][R28.64] ;  /* 0x018000001c1fafae */ /* 0x000fe2000b901d48 */
[----:B---3--:R-:W-:-:S02]  /*1db0*/  @!P0 LEA R18, P1, R4, R6, 0x1 ;  /* 0x0000000604128211 */ /* 0x008fc400078208ff */
[----:B------:R-:W-:Y:S01]  /*1dc0*/  IADD3 R45, -R14, R43, RZ ;  /* 0x0000002b0e2d7210 */ /* 0x000fe20007ffe1ff */
[----:B------:R-:W2:Y:S01]  /*1dd0*/  @!P0 S2R R9, SR_CgaCtaId ;  /* 0x0000000000098919 */ /* 0x000ea20000008800 */
[----:B------:R-:W-:Y:S01]  /*1de0*/  SHF.R.S32.HI R5, RZ, 0x4, R16 ;  /* 0x00000004ff057819 */ /* 0x000fe20000011410 */
[----:B------:R-:W-:Y:S01]  /*1df0*/  IMAD R14, R15, UR6, RZ ;  /* 0x000000060f0e7c24 */ /* 0x000fe2000f8e02ff */
[----:B------:R-:W-:Y:S02]  /*1e00*/  @!P0 LEA.HI.X R19, R4, R7, R32, 0x1, P1 ;  /* 0x0000000704138211 */ /* 0x000fe400008f0c20 */
[----:B------:R-:W-:Y:S02]  /*1e10*/  ISETP.GE.AND P2, PT, R20, R13, PT ;  /* 0x0000000d1400720c */ /* 0x000fe40003f46270 */
[----:B------:R-:W-:Y:S02]  /*1e20*/  LEA.HI R4, R45, R45, RZ, 0x1 ;  /* 0x0000002d2d047211 */ /* 0x000fe400078f08ff */
[----:B------:R-:W-:-:S02]  /*1e30*/  LEA.HI R20, R16, R5, RZ, 0x1 ;  /* 0x0000000510147211 */ /* 0x000fc400078f08ff */
[----:B------:R-:W-:Y:S02]  /*1e40*/  SHF.R.S32.HI R6, RZ, 0x1f, R45 ;  /* 0x0000001fff067819 */ /* 0x000fe4000001142d */
[----:B------:R-:W-:Y:S02]  /*1e50*/  LOP3.LUT R16, R4, 0x7fffffe, RZ, 0xc0, !PT ;  /* 0x07fffffe04107812 */ /* 0x000fe400078ec0ff */
[----:B------:R-:W-:Y:S02]  /*1e60*/  LOP3.LUT R20, R20, 0xfffffffe, RZ, 0xc0, !PT ;  /* 0xfffffffe14147812 */ /* 0x000fe400078ec0ff */
[----:B------:R-:W-:Y:S01]  /*1e70*/  ISETP.GE.AND P1, PT, R30, R13, PT ;  /* 0x0000000d1e00720c */ /* 0x000fe20003f26270 */
[----:B------:R-:W-:Y:S01]  /*1e80*/  IMAD R13, R3, UR7, R14 ;  /* 0x00000007030d7c24 */ /* 0x000fe2000f8e020e */
[----:B------:R-:W-:Y:S01]  /*1e90*/  LEA.HI R6, R6, R45, RZ, 0x3 ;  /* 0x0000002d06067211 */ /* 0x000fe200078f18ff */
[----:B------:R-:W-:Y:S01]  /*1ea0*/  IMAD.IADD R45, R45, 0x1, -R16 ;  /* 0x000000012d2d7824 */ /* 0x000fe200078e0a10 */
[----:B------:R-:W-:Y:S01]  /*1eb0*/  SHF.R.S32.HI R3, RZ, 0x1, R4 ;  /* 0x00000001ff037819 */ /* 0x000fe20000011404 */
[----:B------:R-:W-:Y:S01]  /*1ec0*/  IMAD.IADD R7, R5, 0x1, -R20 ;  /* 0x0000000105077824 */ /* 0x000fe200078e0a14 */
[----:B------:R-:W-:Y:S01]  /*1ed0*/  SHF.R.S32.HI R16, RZ, 0x1f, R4 ;  /* 0x0000001fff107819 */ /* 0x000fe20000011404 */
[----:B------:R-:W-:Y:S01]  /*1ee0*/  IMAD.IADD R25, R25, 0x1, R13 ;  /* 0x0000000119197824 */ /* 0x000fe200078e020d */
[----:B------:R-:W3:Y:S01]  /*1ef0*/  @!P5 LDC.64 R4, c[0x0][0x218] ;  /* 0x00008600ff04db82 */ /* 0x000ee20000000a00 */
[----:B------:R-:W-:Y:S01]  /*1f00*/  LEA.HI R14, R12, R12, RZ, 0x1 ;  /* 0x0000000c0c0e7211 */ /* 0x000fe200078f08ff */
[----:B------:R-:W-:Y:S01]  /*1f10*/  IMAD.SHL.U32 R44, R6, 0x20, RZ ;  /* 0x00000020062c7824 */ /* 0x000fe200078e00ff */
[----:B------:R-:W-:Y:S01]  /*1f20*/  @!P0 MOV R20, 0x400 ;  /* 0x0000040000148802 */ /* 0x000fe20000000f00 */
[----:B------:R-:W-:Y:S01]  /*1f30*/  IMAD.WIDE.U32 R24, R11, R98, R24 ;  /* 0x000000620b187225 */ /* 0x000fe200078e0018 */
[----:B------:R-:W-:Y:S01]  /*1f40*/  @!P5 MOV R15, 0x400 ;  /* 0x00000400000fd802 */ /* 0x000fe20000000f00 */
[----:B------:R-:W-:Y:S01]  /*1f50*/  ULDC.64 UR6, c[0x0][0x220] ;  /* 0x0000880000067ab9 */ /* 0x000fe20000000a00 */
[----:B------:R-:W-:-:S02]  /*1f60*/  LOP3.LUT R21, R14, 0x7fffffe, RZ, 0xc0, !PT ;  /* 0x07fffffe0e157812 */ /* 0x000fc400078ec0ff */
[----:B--2---:R-:W-:Y:S02]  /*1f70*/  @!P0 LEA R9, R9, R20, 0x18 ;  /* 0x0000001409098211 */ /* 0x004fe400078ec0ff */
[----:B-1----:R-:W-:Y:S01]  /*1f80*/  @!P5 LEA R15, R8, R15, 0x18 ;  /* 0x0000000f080fd211 */ /* 0x002fe200078ec0ff */
[----:B------:R-:W-:Y:S01]  /*1f90*/  IMAD.IADD R12, R12, 0x1, -R21 ;  /* 0x000000010c0c7824 */ /* 0x000fe200078e0a15 */
[----:B------:R-:W-:Y:S01]  /*1fa0*/  @!P5 MOV R20, R87 ;  /* 0x000000570014d202 */ /* 0x000fe20000000f00 */
[----:B------:R-:W-:Y:S01]  /*1fb0*/  @!P5 IMAD.MOV.U32 R21, RZ, RZ, R100 ;  /* 0x000000ffff15d224 */ /* 0x000fe200078e0064 */
[----:B------:R-:W-:Y:S01]  /*1fc0*/  LEA.HI R16, R16, R3, RZ, 0x2 ;  /* 0x0000000310107211 */ /* 0x000fe200078f10ff */
[C---:B------:R-:W-:Y:S01]  /*1fd0*/  @!P0 IMAD R9, R10.reuse, 0x2, R9 ;  /* 0x000000020a098824 */ /* 0x040fe200078e0209 */
[----:B------:R-:W-:Y:S01]  /*1fe0*/  SHF.R.S32.HI R8, RZ, 0x1, R14 ;  /* 0x00000001ff087819 */ /* 0x000fe2000001140e */
[----:B------:R-:W-:Y:S01]  /*1ff0*/  @!P5 IMAD R15, R10, 0x2, R15 ;  /* 0x000000020a0fd824 */ /* 0x000fe200078e020f */
[----:B------:R-:W-:Y:S01]  /*2000*/  LOP3.LUT R16, R16, 0xfffffffc, RZ, 0xc0, !PT ;  /* 0xfffffffc10107812 */ /* 0x000fe200078ec0ff */
[----:B------:R-:W-:Y:S01]  /*2010*/  @!P5 IMAD R10, R85, 0x60, RZ ;  /* 0x00000060550ad824 */ /* 0x000fe200078e02ff */
[----:B------:R1:W-:Y:S01]  /*2020*/  @!P0 LDGSTS.E.BYPASS.LTC128B.128 [R9+0x2000], desc[UR8][R18.64] ;  /* 0x0200000012098fae */ /* 0x0003e2000b901d48 */
[----:B------:R-:W-:Y:S01]  /*2030*/  @!P5 IMAD.WIDE.U32 R20, R84, 0x60, R20 ;  /* 0x000000605414d825 */ /* 0x000fe200078e0014 */
[----:B------:R-:W-:-:S02]  /*2040*/  IADD3 R3, R3, -R16, RZ ;  /* 0x8000001003037210 */ /* 0x000fc40007ffe0ff */
[----:B------:R-:W-:Y:S01]  /*2050*/  SHF.L.U32 R13, R8, 0x6, RZ ;  /* 0x00000006080d7819 */ /* 0x000fe200000006ff */
[----:B------:R-:W-:Y:S01]  /*2060*/  @!P5 IMAD.IADD R10, R21, 0x1, R10 ;  /* 0x00000001150ad824 */ /* 0x000fe200078e020a */
[C---:B---3--:R-:W-:Y:S01]  /*2070*/  @!P5 LEA R4, P0, R20.reuse, R4, 0x1 ;  /* 0x000000041404d211 */ /* 0x048fe200078008ff */
[----:B------:R-:W-:Y:S01]  /*2080*/  IMAD R14, R17, R98, RZ ;  /* 0x00000062110e7224 */ /* 0x000fe200078e02ff */
[----:B------:R-:W-:Y:S01]  /*2090*/  LOP3.LUT R13, R13, 0xc0, RZ, 0xc0, !PT ;  /* 0x000000c00d0d7812 */ /* 0x000fe200078ec0ff */
[----:B------:R-:W-:Y:S01]  /*20a0*/  IMAD.SHL.U32 R40, R3, 0x40, RZ ;  /* 0x0000004003287824 */ /* 0x000fe200078e00ff */
[----:B------:R-:W-:Y:S01]  /*20b0*/  @!P5 LEA.HI.X R5, R20, R5, R10, 0x1, P0 ;  /* 0x000000051405d211 */ /* 0x000fe200000f0c0a */
[----:B------:R-:W-:Y:S01]  /*20c0*/  IMAD R14, R11, R99, R14 ;  /* 0x000000630b0e7224 */ /* 0x000fe200078e020e */
[----:B------:R-:W-:Y:S01]  /*20d0*/  SHF.L.U32 R11, R7, 0x3, RZ ;  /* 0x00000003070b7819 */ /* 0x000fe200000006ff */
[----:B------:R-:W-:Y:S01]  /*20e0*/  @!P1 IMAD R10, R99, 0xc0, RZ ;  /* 0x000000c0630a9824 */ /* 0x000fe200078e02ff */
[----:B------:R-:W-:Y:S01]  /*20f0*/  LOP3.LUT R40, R40, 0xc0, RZ, 0xc0, !PT ;  /* 0x000000c028287812 */ /* 0x000fe200078ec0ff */
[----:B------:R2:W-:Y:S01]  /*2100*/  @!P5 LDGSTS.E.BYPASS.LTC128B.128 [R15+0x2800], desc[UR8][R4.64] ;  /* 0x02800000040fdfae */ /* 0x0005e2000b901d48 */
[----:B------:R-:W-:Y:S01]  /*2110*/  LOP3.LUT R0, R13, 0x8, R0, 0xf8, !PT ;  /* 0x000000080d007812 */ /* 0x000fe200078ef800 */
[----:B------:R-:W-:Y:S01]  /*2120*/  IMAD.IADD R139, R25, 0x1, R14 ;  /* 0x00000001198b7824 */ /* 0x000fe200078e020e */
[----:B------:R-:W-:Y:S01]  /*2130*/  SHF.R.U32.HI R13, RZ, 0x3, R13 ;  /* 0x00000003ff0d7819 */ /* 0x000fe2000001160d */
[----:B------:R-:W0:Y:S01]  /*2140*/  LDGDEPBAR ;  /* 0x00000000000079af */ /* 0x000e220000000000 */
[----:B------:R-:W-:-:S02]  /*2150*/  LOP3.LUT R44, R44, 0xffffff00, RZ, 0xc0, !PT ;  /* 0xffffff002c2c7812 */ /* 0x000fc400078ec0ff */
[----:B------:R-:W-:Y:S02]  /*2160*/  LEA R138, P0, R24, UR6, 0x1 ;  /* 0x00000006188a7c11 */ /* 0x000fe4000f8008ff */
[----:B------:R-:W-:Y:S01]  /*2170*/  LOP3.LUT R134, R0, R13, RZ, 0x3c, !PT ;  /* 0x0000000d00867212 */ /* 0x000fe200078e3cff */
[----:B------:R-:W-:Y:S01]  /*2180*/  IMAD R13, R7, 0x8, R12 ;  /* 0x00000008070d7824 */ /* 0x000fe200078e020c */
[----:B------:R-:W-:Y:S02]  /*2190*/  LEA.HI.X R139, R24, UR7, R139, 0x1, P0 ;  /* 0x00000007188b7c11 */ /* 0x000fe400080f0c8b */
[C---:B-1----:R-:W-:Y:S01]  /*21a0*/  SHF.L.U32 R9, R98.reuse, 0x5, RZ ;  /* 0x0000000562097819 */ /* 0x042fe200000006ff */
[----:B------:R-:W-:Y:S01]  /*21b0*/  IMAD.U32 R134, R13, 0x20, R134 ;  /* 0x000000200d867824 */ /* 0x000fe200078e0086 */
[C---:B------:R-:W-:Y:S01]  /*21c0*/  SHF.L.U64.HI R0, R98.reuse, 0x5, R99 ;  /* 0x0000000562007819 */ /* 0x040fe20000010263 */
[----:B------:R-:W-:Y:S01]  /*21d0*/  @!P1 IMAD.WIDE.U32 R6, R98, 0xc0, R138 ;  /* 0x000000c062069825 */ /* 0x000fe200078e008a */
[----:B------:R-:W-:-:S02]  /*21e0*/  @!P3 LEA R12, P0, R9, R138, 0x1 ;  /* 0x0000008a090cb211 */ /* 0x000fc400078008ff */
[----:B------:R-:W-:Y:S02]  /*21f0*/  LEA R134, R134, UR4, 0x1 ;  /* 0x0000000486867c11 */ /* 0x000fe4000f8e08ff */
[----:B------:R-:W-:Y:S02]  /*2200*/  @!P3 LEA.HI.X R13, R9, R139, R0, 0x1, P0 ;  /* 0x0000008b090db211 */ /* 0x000fe400000f0c00 */
[----:B------:R-:W-:Y:S02]  /*2210*/  @!P2 LEA R14, P0, R98, R138, 0x7 ;  /* 0x0000008a620ea211 */ /* 0x000fe400078038ff */
[----:B------:R-:W-:Y:S02]  /*2220*/  MOV R0, 0x10 ;  /* 0x0000001000007802 */ /* 0x000fe40000000f00 */
[----:B--2---:R-:W-:Y:S01]  /*2230*/  LOP3.LUT R5, R40, 0x8, R11, 0xf8, !PT ;  /* 0x0000000828057812 */ /* 0x004fe200078ef80b */
[----:B------:R-:W-:-:S04]  /*2240*/  DEPBAR.LE SB0, 0x0 ;  /* 0x000080000000791a */ /* 0x000fc80000000000 */
[----:B------:R-:W-:Y:S01]  /*2250*/  BAR.SYNC.DEFER_BLOCKING 0x0 ;  /* 0x0000000000007b1d */ /* 0x000fe20000010000 */
[----:B------:R-:W-:Y:S02]  /*2260*/  SHF.R.U32.HI R40, RZ, 0x3, R40 ;  /* 0x00000003ff287819 */ /* 0x000fe40000011628 */
[----:B------:R-:W-:Y:S02]  /*2270*/  LEA R4, R47, R44, 0x9 ;  /* 0x0000002c2f047211 */ /* 0x000fe400078e48ff */
[----:B------:R-:W-:Y:S02]  /*2280*/  LOP3.LUT R40, R5, R40, RZ, 0x3c, !PT ;  /* 0x0000002805287212 */ /* 0x000fe400078e3cff */
[C---:B------:R-:W-:Y:S01]  /*2290*/  LEA R5, R45.reuse, R4, 0x5 ;  /* 0x000000042d057211 */ /* 0x040fe200078e28ff */
[----:B------:R-:W-:Y:S01]  /*22a0*/  IMAD R45, R45, 0x20, R44 ;  /* 0x000000202d2d7824 */ /* 0x000fe200078e022c */
[----:B------:R-:W-:Y:S02]  /*22b0*/  @!P2 LEA.HI.X R15, R98, R139, R99, 0x7, P0 ;  /* 0x0000008b620fa211 */ /* 0x000fe400000f3c63 */
[----:B------:R-:W-:Y:S01]  /*22c0*/  @!P1 IADD3 R11, R7, R10, RZ ;  /* 0x0000000a070b9210 */ /* 0x000fe20007ffe0ff */
[----:B------:R-:W-:Y:S01]  /*22d0*/  IMAD.IADD R136, R40, 0x1, R5 ;  /* 0x0000000128887824 */ /* 0x000fe200078e0205 */
[----:B------:R-:W-:Y:S01]  /*22e0*/  LOP3.LUT P0, RZ, R8, 0x2, RZ, 0xc0, !PT ;  /* 0x0000000208ff7812 */ /* 0x000fe2000780c0ff */
[----:B------:R-:W-:Y:S01]  /*22f0*/  @!P1 IMAD.MOV.U32 R10, RZ, RZ, R6 ;  /* 0x000000ffff0a9224 */ /* 0x000fe200078e0006 */
[----:B------:R-:W-:Y:S01]  /*2300*/  IADD3 R133, R134, 0x1000, RZ ;  /* 0x0000100086857810 */ /* 0x000fe20007ffe0ff */
[----:B------:R-:W-:Y:S01]  /*2310*/  IMAD.IADD R132, R40, 0x1, R45 ;  /* 0x0000000128847824 */ /* 0x000fe200078e022d */
[----:B------:R-:W-:Y:S01]  /*2320*/  LEA R136, R136, UR4, 0x1 ;  /* 0x0000000488887c11 */ /* 0x000fe2000f8e08ff */
        /* <DEDUP_REMOVED lines=26> */
[----:B------:R-:W1:Y:S01]  /*24d0*/  LDSM.16.M88.4 R4, [R134+0x1000] ;  /* 0x001000008604783b */ /* 0x000e620000000200 */
[----:B------:R-:W-:Y:S01]  /*24e0*/  ISETP.GT.AND P1, PT, R104, 0x1, PT ;  /* 0x000000016800780c */ /* 0x000fe20003f24270 */
[----:B------:R-:W-:Y:S01]  /*24f0*/  IMAD R135, R3, 0x2, R136 ;  /* 0x0000000203877824 */ /* 0x000fe200078e0288 */
[C---:B------:R-:W-:Y:S01]  /*2500*/  LEA R53, R0.reuse, R134, 0x1 ;  /* 0x0000008600357211 */ /* 0x040fe200078e08ff */
[----:B------:R-:W2:Y:S01]  /*2510*/  LDSM.16.M88.4 R32, [R134+0x1400] ;  /* 0x001400008620783b */ /* 0x000ea20000000200 */
[----:B------:R-:W-:-:S03]  /*2520*/  LEA R133, R0, R133, 0x1 ;  /* 0x0000008500857211 */ /* 0x000fc600078e08ff */
[----:B------:R-:W-:Y:S04]  /*2530*/  LDSM.16.M88.4 R20, [R135] ;  /* 0x000000008714783b */ /* 0x000fe80000000200 */
[----:B------:R-:W3:Y:S02]  /*2540*/  LDSM.16.M88.4 R36, [R53+0x1000] ;  /* 0x001000003524783b */ /* 0x000ee40000000200 */
[----:B------:R-:W4:Y:S02]  /*2550*/  @!P1 LDC.64 R96, c[0x0][0x218] ;  /* 0x00008600ff609b82 */ /* 0x000f240000000a00 */
[----:B------:R-:W3:Y:S04]  /*2560*/  LDSM.16.M88.4 R16, [R53+0x1400] ;  /* 0x001400003510783b */ /* 0x000ee80000000200 */
[----:B------:R-:W3:Y:S04]  /*2570*/  LDSM.16.M88.4 R24, [R134+0x1800] ;  /* 0x001800008618783b */ /* 0x000ee80000000200 */
[----:B------:R-:W0:Y:S01]  /*2580*/  LDGDEPBAR ;  /* 0x00000000000079af */ /* 0x000e220000000000 */
[C---:B----4-:R-:W-:Y:S01]  /*2590*/  @!P1 LEA R148, P0, R87.reuse, R96, 0x1 ;  /* 0x0000006057949211 */ /* 0x050fe200078008ff */
[----:B-1----:R-:W-:Y:S03]  /*25a0*/  HMMA.16816.F32 R8, R28, R4, RZ ;  /* 0x000000041c08723c */ /* 0x002fe600000018ff */
[----:B------:R-:W-:-:S03]  /*25b0*/  @!P1 LEA.HI.X R149, R87, R97, R100, 0x1, P0 ;  /* 0x0000006157959211 */ /* 0x000fc600000f0c64 */
[C---:B------:R-:W-:Y:S06]  /*25c0*/  HMMA.16816.F32 R4, R28.reuse, R6, RZ ;  /* 0x000000061c04723c */ /* 0x040fec00000018ff */
[C---:B--2---:R-:W-:Y:S06]  /*25d0*/  HMMA.16816.F32 R12, R28.reuse, R32, RZ ;  /* 0x000000201c0c723c */ /* 0x044fec00000018ff */
[----:B------:R-:W-:Y:S06]  /*25e0*/  HMMA.16816.F32 R32, R28, R34, RZ ;  /* 0x000000221c20723c */ /* 0x000fec00000018ff */
[C---:B---3--:R-:W-:Y:S06]  /*25f0*/  HMMA.16816.F32 R8, R20.reuse, R36, R8 ;  /* 0x000000241408723c */ /* 0x048fec0000001808 */
[C---:B------:R-:W-:Y:S06]  /*2600*/  HMMA.16816.F32 R4, R20.reuse, R38, R4 ;  /* 0x000000261404723c */ /* 0x040fec0000001804 */
[----:B------:R-:W-:Y:S06]  /*2610*/  HMMA.16816.F32 R12, R20, R16, R12 ;  /* 0x00000010140c723c */ /* 0x000fec000000180c */
        /* <DEDUP_REMOVED lines=17> */
[----:B------:R-:W3:Y:S01]  /*2730*/  MUFU.TANH R48, R48 ;  /* 0x0000003000307308 */ /* 0x000ee20000002400 */
[----:B------:R-:W4:Y:S07]  /*2740*/  LDSM.16.M88.4 R12, [R53+0x1c00] ;  /* 0x001c0000350c783b */ /* 0x000f2e0000000200 */
        /* <DEDUP_REMOVED lines=14> */
[----:B------:R-:W1:Y:S01]  /*2830*/  LDSM.16.M88.4 R8, [R53+0x2000] ;  /* 0x002000003508783b */ /* 0x000e620000000200 */
[----:B------:R-:W1:Y:S01]  /*2840*/  MUFU.TANH R56, R56 ;  /* 0x0000003800387308 */ /* 0x000e620000002400 */
[----:B------:R-:W-:Y:S01]  /*2850*/  FMUL.FTZ R70, R24, UR10 ;  /* 0x0000000a18467c20 */ /* 0x000fe20008410000 */
[----:B------:R-:W-:Y:S01]  /*2860*/  FMUL.FTZ R71, R25, UR10 ;  /* 0x0000000a19477c20 */ /* 0x000fe20008410000 */
[----:B------:R-:W-:Y:S01]  /*2870*/  FMUL.FTZ R72, R26, UR10 ;  /* 0x0000000a1a487c20 */ /* 0x000fe20008410000 */
[----:B------:R-:W-:-:S04]  /*2880*/  FMUL.FTZ R73, R27, UR10 ;  /* 0x0000000a1b497c20 */ /* 0x000fc80008410000 */
[----:B------:R-:W1:Y:S01]  /*2890*/  MUFU.TANH R57, R57 ;  /* 0x0000003900397308 */ /* 0x000e620000002400 */
[----:B------:R-:W2:Y:S01]  /*28a0*/  LDSM.16.M88.4 R24, [R134+0x2400] ;  /* 0x002400008618783b */ /* 0x000ea20000000200 */
[C---:B----4-:R-:W-:Y:S06]  /*28b0*/  HMMA.16816.F32 R16, R20.reuse, R12, R16 ;  /* 0x0000000c1410723c */ /* 0x050fec0000001810 */
[----:B------:R-:W-:Y:S01]  /*28c0*/  HMMA.16816.F32 R4, R20, R14, R4 ;  /* 0x0000000e1404723c */ /* 0x000fe20000001804 */
[----:B------:R-:W4:Y:S01]  /*28d0*/  LDSM.16.M88.4 R12, [R53+0x2400] ;  /* 0x00240000350c783b */ /* 0x000f220000000200 */
        /* <DEDUP_REMOVED lines=16> */
[----:B------:R-:W4:Y:S04]  /*29e0*/  LDSM.16.M88.4 R4, [R134+0x2800] ;  /* 0x002800008604783b */ /* 0x000f280000000200 */
[----:B------:R-:W1:Y:S08]  /*29f0*/  MUFU.TANH R119, R16 ;  /* 0x0000001000777308 */ /* 0x000e700000002400 */
[----:B------:R-:W1:Y:S01]  /*2a00*/  MUFU.TANH R159, R17 ;  /* 0x00000011009f7308 */ /* 0x000e620000002400 */
[C---:B---3--:R-:W-:Y:S06]  /*2a10*/  HMMA.16816.F32 R36, R28.reuse, R32, RZ ;  /* 0x000000201c24723c */ /* 0x048fec00000018ff */
[----:B------:R-:W-:Y:S01]  /*2a20*/  HMMA.16816.F32 R32, R28, R34, RZ ;  /* 0x000000221c20723c */ /* 0x000fe200000018ff */
[----:B------:R2:W3:Y:S08]  /*2a30*/  MUFU.TANH R117, R18 ;  /* 0x0000001200757308 */ /* 0x0004f00000002400 */
[----:B------:R-:W3:Y:S08]  /*2a40*/  MUFU.TANH R59, R59 ;  /* 0x0000003b003b7308 */ /* 0x000ef00000002400 */
[----:B------:R-:W3:Y:S01]  /*2a50*/  MUFU.TANH R60, R60 ;  /* 0x0000003c003c7308 */ /* 0x000ee20000002400 */
[----:B-1----:R-:W-:Y:S06]  /*2a60*/  HMMA.16816.F32 R36, R20, R8, R36 ;  /* 0x000000081424723c */ /* 0x002fec0000001824 */
[C---:B--2---:R-:W-:Y:S01]  /*2a70*/  HMMA.16816.F32 R16, R28.reuse, R24, RZ ;  /* 0x000000181c10723c */ /* 0x044fe200000018ff */
[----:B------:R-:W1:Y:S05]  /*2a80*/  MUFU.TANH R61, R61 ;  /* 0x0000003d003d7308 */ /* 0x000e6a0000002400 */
[----:B------:R-:W-:Y:S03]  /*2a90*/  HMMA.16816.F32 R24, R28, R26, RZ ;  /* 0x0000001a1c18723c */ /* 0x000fe600000018ff */
[----:B------:R-:W2:Y:S03]  /*2aa0*/  MUFU.TANH R62, R62 ;  /* 0x0000003e003e7308 */ /* 0x000ea60000002400 */
[----:B------:R-:W-:Y:S01]  /*2ab0*/  HMMA.16816.F32 R32, R20, R10, R32 ;  /* 0x0000000a1420723c */ /* 0x000fe20000001820 */
[----:B------:R-:W3:Y:S04]  /*2ac0*/  LDSM.16.M88.4 R8, [R53+0x2800] ;  /* 0x002800003508783b */ /* 0x000ee80000000200 */
[----:B------:R-:W1:Y:S01]  /*2ad0*/  MUFU.TANH R63, R63 ;  /* 0x0000003f003f7308 */ /* 0x000e620000002400 */
[----:B------:R-:W-:Y:S01]  /*2ae0*/  FMUL.FTZ R36, R36, UR10 ;  /* 0x0000000a24247c20 */ /* 0x000fe20008410000 */
[----:B------:R-:W-:Y:S01]  /*2af0*/  FMUL.FTZ R37, R37, UR10 ;  /* 0x0000000a25257c20 */ /* 0x000fe20008410000 */
[----:B------:R-:W-:Y:S01]  /*2b00*/  FMUL.FTZ R38, R38, UR10 ;  /* 0x0000000a26267c20 */ /* 0x000fe20008410000 */
[----:B------:R-:W-:-:S03]  /*2b10*/  FMUL.FTZ R121, R39, UR10 ;  /* 0x0000000a27797c20 */ /* 0x000fc60008410000 */
[C---:B----4-:R-:W-:Y:S01]  /*2b20*/  HMMA.16816.F32 R16, R20.reuse, R12, R16 ;  /* 0x0000000c1410723c */ /* 0x050fe20000001810 */
[----:B------:R-:W4:Y:S05]  /*2b30*/  MUFU.TANH R129, R36 ;  /* 0x0000002400817308 */ /* 0x000f2a0000002400 */
[----:B------:R-:W-:Y:S01]  /*2b40*/  HMMA.16816.F32 R24, R20, R14, R24 ;  /* 0x0000000e1418723c */ /* 0x000fe20000001818 */
[----:B------:R-:W2:Y:S02]  /*2b50*/  LDSM.16.M88.4 R12, [R134+0x2c00] ;  /* 0x002c0000860c783b */ /* 0x000ea40000000200 */
        /* <DEDUP_REMOVED lines=9> */
[----:B------:R-:W1:Y:S03]  /*2bf0*/  MUFU.TANH R125, R32 ;  /* 0x00000020007d7308 */ /* 0x000e660000002400 */
[----:B------:R-:W-:Y:S01]  /*2c00*/  FMUL.FTZ R76, R24, UR10 ;  /* 0x0000000a184c7c20 */ /* 0x000fe20008410000 */
[----:B------:R-:W-:Y:S01]  /*2c10*/  FMUL.FTZ R24, R27, UR10 ;  /* 0x0000000a1b187c20 */ /* 0x000fe20008410000 */
[----:B------:R-:W-:Y:S01]  /*2c20*/  FMUL.FTZ R25, R25, UR10 ;  /* 0x0000000a19197c20 */ /* 0x000fe20008410000 */
[C---:B----4-:R-:W-:Y:S02]  /*2c30*/  HMMA.16816.F32 R36, R28.reuse, R4, RZ ;  /* 0x000000041c24723c */ /* 0x050fe400000018ff */
[----:B------:R4:W1:Y:S04]  /*2c40*/  MUFU.TANH R89, R16 ;  /* 0x0000001000597308 */ /* 0x0008680000002400 */
[----:B------:R-:W-:Y:S04]  /*2c50*/  HMMA.16816.F32 R4, R28, R6, RZ ;  /* 0x000000061c04723c */ /* 0x000fe800000018ff */
[----:B------:R-:W1:Y:S08]  /*2c60*/  MUFU.TANH R151, R33 ;  /* 0x0000002100977308 */ /* 0x000e700000002400 */
[----:B------:R-:W1:Y:S06]  /*2c70*/  MUFU.TANH R131, R34 ;  /* 0x0000002200837308 */ /* 0x000e6c0000002400 */
[C---:B---3--:R-:W-:Y:S02]  /*2c80*/  HMMA.16816.F32 R36, R20.reuse, R8, R36 ;  /* 0x000000081424723c */ /* 0x048fe40000001824 */
[----:B------:R2:W3:Y:S04]  /*2c90*/  MUFU.TANH R113, R35 ;  /* 0x0000002300717308 */ /* 0x0004e80000002400 */
[----:B------:R-:W-:Y:S01]  /*2ca0*/  HMMA.16816.F32 R4, R20, R10, R4 ;  /* 0x0000000a1404723c */ /* 0x000fe20000001804 */
[----:B------:R-:W-:Y:S01]  /*2cb0*/  FMUL.FTZ R8, R19, UR10 ;  /* 0x0000000a13087c20 */ /* 0x000fe20008410000 */
[----:B------:R-:W-:Y:S01]  /*2cc0*/  FMUL.FTZ R9, R26, UR10 ;  /* 0x0000000a1a097c20 */ /* 0x000fe20008410000 */
[----:B----4-:R-:W4:Y:S01]  /*2cd0*/  LDSM.16.M88.4 R16, [R53+0x2c00] ;  /* 0x002c00003510783b */ /* 0x010f220000000200 */
[----:B------:R-:W1:Y:S01]  /*2ce0*/  MUFU.TANH R64, R64 ;  /* 0x0000004000407308 */ /* 0x000e620000002400 */
[----:B------:R-:W-:-:S04]  /*2cf0*/  DEPBAR.LE SB0, 0x0 ;  /* 0x000080000000791a */ /* 0x000fc80000000000 */
[C---:B--2---:R-:W-:Y:S03]  /*2d00*/  HMMA.16816.F32 R32, R28.reuse, R12, RZ ;  /* 0x0000000c1c20723c */ /* 0x044fe600000018ff */
[----:B------:R-:W2:Y:S03]  /*2d10*/  MUFU.TANH R65, R65 ;  /* 0x0000004100417308 */ /* 0x000ea60000002400 */
[----:B------:R-:W-:Y:S03]  /*2d20*/  HMMA.16816.F32 R12, R28, R14, RZ ;  /* 0x0000000e1c0c723c */ /* 0x000fe600000018ff */
[----:B------:R-:W-:Y:S01]  /*2d30*/  FMUL.FTZ R27, R36, UR10 ;  /* 0x0000000a241b7c20 */ /* 0x000fe20008410000 */
[----:B------:R-:W-:Y:S01]  /*2d40*/  FMUL.FTZ R26, R37, UR10 ;  /* 0x0000000a251a7c20 */ /* 0x000fe20008410000 */
[----:B------:R-:W-:Y:S01]  /*2d50*/  FMUL.FTZ R10, R38, UR10 ;  /* 0x0000000a260a7c20 */ /* 0x000fe20008410000 */
[----:B------:R-:W-:Y:S01]  /*2d60*/  FMUL.FTZ R11, R39, UR10 ;  /* 0x0000000a270b7c20 */ /* 0x000fe20008410000 */
[----:B------:R-:W1:Y:S02]  /*2d70*/  MUFU.TANH R69, R69 ;  /* 0x0000004500457308 */ /* 0x000e640000002400 */
[----:B------:R-:W-:Y:S01]  /*2d80*/  FMUL.FTZ R5, R5, UR10 ;  /* 0x0000000a05057c20 */ /* 0x000fe20008410000 */
[----:B------:R-:W-:-:S05]  /*2d90*/  FMUL.FTZ R29, R6, UR10 ;  /* 0x0000000a061d7c20 */ /* 0x000fca0008410000 */
[----:B------:R-:W1:Y:S08]  /*2da0*/  MUFU.TANH R70, R70 ;  /* 0x0000004600467308 */ /* 0x000e700000002400 */
[----:B------:R-:W1:Y:S01]  /*2db0*/  MUFU.TANH R71, R71 ;  /* 0x0000004700477308 */ /* 0x000e620000002400 */
[C---:B----4-:R-:W-:Y:S07]  /*2dc0*/  HMMA.16816.F32 R32, R20.reuse, R16, R32 ;  /* 0x000000101420723c */ /* 0x050fee0000001820 */
[----:B------:R4:W1:Y:S01]  /*2dd0*/  MUFU.TANH R16, R5 ;  /* 0x0000000500107308 */ /* 0x0008620000002400 */
[----:B------:R-:W-:Y:S01]  /*2de0*/  HMMA.16816.F32 R12, R20, R18, R12 ;  /* 0x00000012140c723c */ /* 0x000fe2000000180c */
[----:B------:R-:W-:Y:S01]  /*2df0*/  FMUL.FTZ R17, R4, UR10 ;  /* 0x0000000a04117c20 */ /* 0x000fe20008410000 */
[----:B------:R-:W-:-:S05]  /*2e00*/  FMUL.FTZ R4, R7, UR10 ;  /* 0x0000000a07047c20 */ /* 0x000fca0008410000 */
[----:B------:R-:W1:Y:S08]  /*2e10*/  MUFU.TANH R72, R72 ;  /* 0x0000004800487308 */ /* 0x000e700000002400 */
[----:B------:R-:W1:Y:S01]  /*2e20*/  MUFU.TANH R73, R73 ;  /* 0x0000004900497308 */ /* 0x000e620000002400 */
[----:B----4-:R-:W-:Y:S01]  /*2e30*/  SHF.R.S32.HI R5, RZ, 0x1f, R150 ;  /* 0x0000001fff057819 */ /* 0x010fe20000011496 */
[----:B------:R-:W-:-:S03]  /*2e40*/  FMUL.FTZ R19, R32, UR10 ;  /* 0x0000000a20137c20 */ /* 0x000fc60008410000 */
[----:B------:R-:W-:Y:S01]  /*2e50*/  LEA.HI R150, R5, R150, RZ, 0x2 ;  /* 0x0000009605967211 */ /* 0x000fe200078f10ff */
[----:B------:R-:W-:Y:S01]  /*2e60*/  FMUL.FTZ R6, R34, UR10 ;  /* 0x0000000a22067c20 */ /* 0x000fe20008410000 */
[----:B------:R-:W-:Y:S01]  /*2e70*/  FMUL.FTZ R18, R35, UR10 ;  /* 0x0000000a23127c20 */ /* 0x000fe20008410000 */
[----:B------:R-:W-:Y:S01]  /*2e80*/  FMUL.FTZ R33, R33, UR10 ;  /* 0x0000000a21217c20 */ /* 0x000fe20008410000 */
[----:B------:R-:W-:Y:S01]  /*2e90*/  LEA R5, R47, R49, 0x4 ;  /* 0x000000312f057211 */ /* 0x000fe200078e20ff */
[----:B------:R-:W-:Y:S01]  /*2ea0*/  FMUL.FTZ R12, R12, UR10 ;  /* 0x0000000a0c0c7c20 */ /* 0x000fe20008410000 */
[----:B------:R-:W-:Y:S01]  /*2eb0*/  FMUL.FTZ R13, R13, UR10 ;  /* 0x0000000a0d0d7c20 */ /* 0x000fe20008410000 */
[----:B------:R-:W-:Y:S01]  /*2ec0*/  SHF.R.S32.HI R150, RZ, 0x2, R150 ;  /* 0x00000002ff967819 */ /* 0x000fe20000011496 */
[----:B------:R-:W-:Y:S01]  /*2ed0*/  FMUL.FTZ R14, R14, UR10 ;  /* 0x0000000a0e0e7c20 */ /* 0x000fe20008410000 */
[----:B------:R-:W-:Y:S01]  /*2ee0*/  FMUL.FTZ R15, R15, UR10 ;  /* 0x0000000a0f0f7c20 */ /* 0x000fe20008410000 */
[----:B------:R-:W4:Y:S01]  /*2ef0*/  MUFU.TANH R155, R155 ;  /* 0x0000009b009b7308 */ /* 0x000f220000002400 */
[----:B------:R-:W-:-:S04]  /*2f00*/  IADD3 R5, R5, 0x1, R150 ;  /* 0x0000000105057810 */ /* 0x000fc80007ffe096 */
[----:B------:R-:W-:-:S03]  /*2f10*/  IADD3 R5, R41, R5, -R142 ;  /* 0x0000000529057210 */ /* 0x000fc60007ffe88e */
[----:B------:R-:W1:Y:S01]  /*2f20*/  MUFU.TANH R109, R109 ;  /* 0x0000006d006d7308 */ /* 0x000e620000002400 */
[----:B------:R-:W-:-:S04]  /*2f30*/  IADD3 R42, R5, R42, RZ ;  /* 0x0000002a052a7210 */ /* 0x000fc80007ffe0ff */
[C---:B------:R-:W-:Y:S02]  /*2f40*/  VIMNMX R102, R42.reuse, R41, PT ;  /* 0x000000292a667248 */ /* 0x040fe40003fe0100 */
[----:B------:R-:W-:Y:S01]  /*2f50*/  VIADDMNMX R101, R42, 0x8, R41, PT ;  /* 0x000000082a657846 */ /* 0x000fe20003800129 */
        /* <DEDUP_REMOVED lines=22> */
[----:B------:R1:W1:Y:S08]  /*30c0*/  MUFU.TANH R37, R12 ;  /* 0x0000000c00257308 */ /* 0x0002700000002400 */
[----:B------:R1:W1:Y:S08]  /*30d0*/  MUFU.TANH R31, R13 ;  /* 0x0000000d001f7308 */ /* 0x0002700000002400 */
        /* <DEDUP_REMOVED lines=39> */
[----:B------:R-:W-:Y:S02]  /*3350*/  @P5 VIADD R22, R22, 0x1 ;  /* 0x0000000116165836 */ /* 0x000fe40000000000 */
[----:B------:R-:W-:-:S04]  /*3360*/  @P4 IADD3 R15, R15, 0x1, RZ ;  /* 0x000000010f0f4810 */ /* 0x000fc80007ffe0ff */
        /* <DEDUP_REMOVED lines=23> */
.L_x_4311:
[----:B------:R-:W-:-:S04]  /*34e0*/  LEA R0, -R84, RZ, 0x7 ;  /* 0x000000ff54007211 */ /* 0x000fc800078e39ff */
[----:B------:R-:W-:-:S07]  /*34f0*/  SHF.R.S32.HI R7, RZ, 0x1f, R0 ;  /* 0x0000001fff077819 */ /* 0x000fce0000011400 */
.L_x_4312:
[----:B------:R-:W2:Y:S01]  /*3500*/  LDC.64 R96, c[0x0][0x218] ;  /* 0x00008600ff607b82 */ /* 0x000ea20000000a00 */
[----:B------:R-:W-:Y:S01]  /*3510*/  IADD3 R87, P0, R0, R87, RZ ;  /* 0x0000005700577210 */ /* 0x000fe20007f1e0ff */
[C---:B------:R-:W-:Y:S01]  /*3520*/  IMAD.SHL.U32 R5, R84.reuse, 0x40, RZ ;  /* 0x0000004054057824 */ /* 0x040fe200078e00ff */
[----:B------:R-:W-:-:S03]  /*3530*/  SHF.L.U64.HI R0, R84, 0x6, R85 ;  /* 0x0000000654007819 */ /* 0x000fc60000010255 */
[----:B------:R-:W-:Y:S01]  /*3540*/  IMAD.X R100, R7, 0x1, R100, P0 ;  /* 0x0000000107647824 */ /* 0x000fe200000e0664 */
[----:B--2---:R-:W-:-:S04]  /*3550*/  LEA R148, P1, R87, R96, 0x1 ;  /* 0x0000006057947211 */ /* 0x004fc800078208ff */
[----:B-1----:R-:W-:Y:S02]  /*3560*/  IADD3 R14, P0, R5, R148, RZ ;  /* 0x00000094050e7210 */ /* 0x002fe40007f1e0ff */
        /* <DEDUP_REMOVED lines=14> */
.L_x_4310:
[----:B------:R-:W-:Y:S01]  /*3650*/  IMAD.IADD R2, R2, 0x1, R103 ;  /* 0x0000000102027824 */ /* 0x000fe200078e0267 */
[----:B------:R-:W-:Y:S01]  /*3660*/  ULDC UR6, c[0x0][0x2ec] ;  /* 0x0000bb0000067ab9 */ /* 0x000fe20000000800 */
[----:B------:R-:W-:Y:S02]  /*3670*/  LEA R132, R132, UR4, 0x1 ;  /* 0x0000000484847c11 */ /* 0x000fe4000f8e08ff */
[C---:B------:R-:W-:Y:S02]  /*3680*/  VIADD R0, R2.reuse, 0x1 ;  /* 0x0000000102007836 */ /* 0x040fe40000000000 */
[C---:B------:R-:W-:Y:S02]  /*3690*/  VIADD R5, R2.reuse, 0x8 ;  /* 0x0000000802057836 */ /* 0x040fe40000000000 */
[----:B-12---:R-:W-:Y:S01]  /*36a0*/  VIADD R12, R2, 0x18 ;  /* 0x00000018020c7836 */ /* 0x006fe20000000000 */
        /* <DEDUP_REMOVED lines=8> */
[-C--:B------:R-:W-:Y:S01]  /*3730*/  ISETP.GE.AND P5, PT, R0, R102.reuse, PT ;  /* 0x000000660000720c */ /* 0x080fe20003fa6270 */
[----:B------:R-:W-:Y:S01]  /*3740*/  VIADD R35, R2, 0x59 ;  /* 0x0000005902237836 */ /* 0x000fe20000000000 */
[----:B------:R-:W-:Y:S01]  /*3750*/  ISETP.GE.AND P2, PT, R0, R101, PT ;  /* 0x000000650000720c */ /* 0x000fe20003f46270 */
[----:B------:R-:W-:Y:S01]  /*3760*/  VIADD R0, R2, 0x11 ;  /* 0x0000001102007836 */ /* 0x000fe20000000000 */
[----:B------:R-:W-:Y:S01]  /*3770*/  FSEL R49, R54, -INF , !P1 ;  /* 0xff80000036317808 */ /* 0x000fe20004800000 */
[----:B------:R-:W-:Y:S01]  /*3780*/  VIADD R20, R2, 0x69 ;  /* 0x0000006902147836 */ /* 0x000fe20000000000 */
[----:B------:R-:W-:Y:S01]  /*3790*/  FSEL R7, R56, -INF , !P4 ;  /* 0xff80000038077808 */ /* 0x000fe20006000000 */
[----:B------:R-:W-:Y:S01]  /*37a0*/  VIADD R33, R2, 0x61 ;  /* 0x0000006102217836 */ /* 0x000fe20000000000 */
[----:B------:R-:W-:Y:S01]  /*37b0*/  FSEL R15, R50, -INF , !P3 ;  /* 0xff800000320f7808 */ /* 0x000fe20005800000 */
[----:B------:R-:W-:Y:S01]  /*37c0*/  VIADD R32, R2, 0x68 ;  /* 0x0000006802207836 */ /* 0x000fe20000000000 */
[----:B------:R-:W-:Y:S01]  /*37d0*/  FSEL R77, R52, -INF , !P0 ;  /* 0xff800000344d7808 */ /* 0x000fe20004000000 */
[----:B------:R-:W-:Y:S01]  /*37e0*/  IMAD R86, R3, 0x2, R132 ;  /* 0x0000000203567824 */ /* 0x000fe200078e0284 */
[----:B------:R-:W-:-:S02]  /*37f0*/  ISETP.GE.AND P1, PT, R0, R102, PT ;  /* 0x000000660000720c */ /* 0x000fc40003f26270 */
[-C--:B------:R-:W-:Y:S01]  /*3800*/  ISETP.GE.AND P4, PT, R0, R101.reuse, PT ;  /* 0x000000650000720c */ /* 0x080fe20003f86270 */
[----:B------:R-:W-:Y:S01]  /*3810*/  VIADD R0, R2, 0x19 ;  /* 0x0000001902007836 */ /* 0x000fe20000000000 */
        /* <DEDUP_REMOVED lines=25> */
[CC--:B------:R-:W-:Y:S02]  /*39b0*/  ISETP.GE.AND P3, PT, R12.reuse, R102.reuse, PT ;  /* 0x000000660c00720c */ /* 0x0c0fe40003f66270 */
[----:B------:R-:W-:Y:S01]  /*39c0*/  ISETP.GE.AND P0, PT, R12, R101, PT ;  /* 0x000000650c00720c */ /* 0x000fe20003f06270 */
[----:B------:R-:W-:Y:S01]  /*39d0*/  VIADD R12, R2, 0x30 ;  /* 0x00000030020c7836 */ /* 0x000fe20000000000 */
[----:B------:R-:W-:-:S02]  /*39e0*/  ISETP.GE.AND P1, PT, R0, R102, PT ;  /* 0x000000660000720c */ /* 0x000fc40003f26270 */
[----:B------:R-:W-:Y:S02]  /*39f0*/  FSEL R95, R67, -INF , !P5 ;  /* 0xff800000435f7808 */ /* 0x000fe40006800000 */
[----:B------:R-:W-:Y:S02]  /*3a00*/  FSEL R30, R71, -INF , !P1 ;  /* 0xff800000471e7808 */ /* 0x000fe40004800000 */
[----:B------:R-:W-:Y:S02]  /*3a10*/  FSEL R163, R69, -INF , !P2 ;  /* 0xff80000045a37808 */ /* 0x000fe40005000000 */
[-C--:B------:R-:W-:Y:S02]  /*3a20*/  ISETP.GE.AND P1, PT, R2, R102.reuse, PT ;  /* 0x000000660200720c */ /* 0x080fe40003f26270 */
[----:B------:R-:W-:Y:S02]  /*3a30*/  FSEL R91, R68, -INF , !P4 ;  /* 0xff800000445b7808 */ /* 0x000fe40006000000 */
[----:B------:R-:W-:-:S02]  /*3a40*/  ISETP.GE.AND P5, PT, R12, R102, PT ;  /* 0x000000660c00720c */ /* 0x000fc40003fa6270 */
[-C--:B------:R-:W-:Y:S01]  /*3a50*/  ISETP.GE.AND P2, PT, R12, R101.reuse, PT ;  /* 0x000000650c00720c */ /* 0x080fe20003f46270 */
[----:B------:R-:W-:Y:S01]  /*3a60*/  VIADD R12, R2, 0x38 ;  /* 0x00000038020c7836 */ /* 0x000fe20000000000 */
[----:B------:R-:W-:Y:S01]  /*3a70*/  ISETP.GE.AND P4, PT, R0, R101, PT ;  /* 0x000000650000720c */ /* 0x000fe20003f86270 */
[----:B------:R-:W-:Y:S01]  /*3a80*/  VIADD R0, R2, 0x31 ;  /* 0x0000003102007836 */ /* 0x000fe20000000000 */
[----:B------:R-:W-:Y:S02]  /*3a90*/  FSEL R69, R48, -INF , !P1 ;  /* 0xff80000030457808 */ /* 0x000fe40004800000 */
[----:B------:R-:W-:Y:S02]  /*3aa0*/  FSEL R161, R73, -INF , !P4 ;  /* 0xff80000049a17808 */ /* 0x000fe40006000000 */
        /* <DEDUP_REMOVED lines=9> */
[----:B------:R-:W-:Y:S02]  /*3b40*/  FSEL R117, R117, -INF , !P2 ;  /* 0xff80000075757808 */ /* 0x000fe40005000000 */
[----:B------:R-:W-:Y:S02]  /*3b50*/  FMNMX.FTZ R12, R49, R12, !PT ;  /* 0x0000000c310c7209 */ /* 0x000fe40007810000 */
[C---:B------:R-:W-:Y:S02]  /*3b60*/  ISETP.GE.AND P2, PT, R0.reuse, R102, PT ;  /* 0x000000660000720c */ /* 0x040fe40003f46270 */
[----:B------:R-:W-:Y:S01]  /*3b70*/  ISETP.GE.AND P1, PT, R0, R101, PT ;  /* 0x000000650000720c */ /* 0x000fe20003f26270 */
[C---:B------:R-:W-:Y:S01]  /*3b80*/  VIADD R0, R2.reuse, 0x41 ;  /* 0x0000004102007836 */ /* 0x040fe20000000000 */
[----:B------:R-:W-:Y:S01]  /*3b90*/  FMNMX.FTZ R14, R55, R12, !PT ;  /* 0x0000000c370e7209 */ /* 0x000fe20007810000 */
[----:B------:R-:W-:Y:S01]  /*3ba0*/  VIADD R12, R2, 0x48 ;  /* 0x00000048020c7836 */ /* 0x000fe20000000000 */
[----:B------:R-:W-:-:S02]  /*3bb0*/  FSEL R109, R109, -INF , !P4 ;  /* 0xff8000006d6d7808 */ /* 0x000fc40006000000 */
[----:B------:R-:W-:Y:S02]  /*3bc0*/  ISETP.GE.AND P4, PT, R0, R102, PT ;  /* 0x000000660000720c */ /* 0x000fe40003f86270 */
[----:B------:R-:W-:Y:S02]  /*3bd0*/  FMNMX.FTZ R14, R115, R14, !PT ;  /* 0x0000000e730e7209 */ /* 0x000fe40007810000 */
[----:B------:R-:W-:Y:S02]  /*3be0*/  FSEL R159, R159, -INF , !P3 ;  /* 0xff8000009f9f7808 */ /* 0x000fe40005800000 */
[----:B------:R-:W-:Y:S02]  /*3bf0*/  FSEL R155, R155, -INF , !P0 ;  /* 0xff8000009b9b7808 */ /* 0x000fe40004000000 */
[C---:B------:R-:W-:Y:S02]  /*3c00*/  ISETP.GE.AND P3, PT, R13.reuse, R102, PT ;  /* 0x000000660d00720c */ /* 0x040fe40003f66270 */
[----:B------:R-:W-:-:S02]  /*3c10*/  ISETP.GE.AND P0, PT, R13, R101, PT ;  /* 0x000000650d00720c */ /* 0x000fc40003f06270 */
[----:B------:R-:W-:Y:S01]  /*3c20*/  FMNMX.FTZ R13, R79, R14, !PT ;  /* 0x0000000e4f0d7209 */ /* 0x000fe20007810000 */
[C---:B------:R-:W-:Y:S01]  /*3c30*/  VIADD R14, R2.reuse, 0x70 ;  /* 0x00000070020e7836 */ /* 0x040fe20000000000 */
[----:B------:R-:W-:Y:S02]  /*3c40*/  FSEL R127, R127, -INF , !P4 ;  /* 0xff8000007f7f7808 */ /* 0x000fe40006000000 */
[----:B------:R-:W-:Y:S02]  /*3c50*/  ISETP.GE.AND P4, PT, R2, R101, PT ;  /* 0x000000650200720c */ /* 0x000fe40003f86270 */
[----:B------:R-:W-:Y:S02]  /*3c60*/  FMNMX.FTZ R13, R62, R13, !PT ;  /* 0x0000000d3e0d7209 */ /* 0x000fe40007810000 */
[----:B------:R-:W-:Y:S02]  /*3c70*/  FSEL R71, R51, -INF , !P4 ;  /* 0xff80000033477808 */ /* 0x000fe40006000000 */
[----:B------:R-:W-:-:S02]  /*3c80*/  FSEL R157, R157, -INF , !P2 ;  /* 0xff8000009d9d7808 */ /* 0x000fc40005000000 */
[----:B------:R-:W-:Y:S02]  /*3c90*/  FSEL R153, R153, -INF , !P1 ;  /* 0xff80000099997808 */ /* 0x000fe40004800000 */
[C---:B------:R-:W-:Y:S02]  /*3ca0*/  ISETP.GE.AND P2, PT, R12.reuse, R102, PT ;  /* 0x000000660c00720c */ /* 0x040fe40003f46270 */
[----:B------:R-:W-:Y:S02]  /*3cb0*/  ISETP.GE.AND P1, PT, R12, R101, PT ;  /* 0x000000650c00720c */ /* 0x000fe40003f26270 */
[----:B------:R-:W-:Y:S02]  /*3cc0*/  FMNMX.FTZ R12, R22, R13, !PT ;  /* 0x0000000d160c7209 */ /* 0x000fe40007810000 */
[----:B------:R-:W-:Y:S02]  /*3cd0*/  FMNMX.FTZ R36, R71, R77, !PT ;  /* 0x0000004d47247209 */ /* 0x000fe40007810000 */
[----:B------:R-:W-:-:S02]  /*3ce0*/  FMNMX.FTZ R12, R93, R12, !PT ;  /* 0x0000000c5d0c7209 */ /* 0x000fc40007810000 */
[----:B------:R-:W-:Y:S02]  /*3cf0*/  FMNMX.FTZ R36, R7, R36, !PT ;  /* 0x0000002407247209 */ /* 0x000fe40007810000 */
        /* <DEDUP_REMOVED lines=11> */
[----:B------:R-:W-:-:S02]  /*3db0*/  FSEL R107, R107, -INF , !P5 ;  /* 0xff8000006b6b7808 */ /* 0x000fc40006800000 */
[----:B------:R-:W-:Y:S01]  /*3dc0*/  ISETP.GE.AND P5, PT, R0, R101, PT ;  /* 0x000000650000720c */ /* 0x000fe20003fa6270 */
[----:B------:R-:W-:Y:S01]  /*3dd0*/  VIADD R0, R2, 0x49 ;  /* 0x0000004902007836 */ /* 0x000fe20000000000 */
[----:B------:R-:W-:Y:S02]  /*3de0*/  FMNMX.FTZ R38, R109, R38, !PT ;  /* 0x000000266d267209 */ /* 0x000fe40007810000 */
[----:B------:R-:W-:Y:S02]  /*3df0*/  FMNMX.FTZ R36, R91, R36, !PT ;  /* 0x000000245b247209 */ /* 0x000fe40007810000 */
[----:B------:R-:W-:Y:S02]  /*3e00*/  FSEL R129, R129, -INF , !P3 ;  /* 0xff80000081817808 */ /* 0x000fe40005800000 */
[----:B------:R-:W-:Y:S02]  /*3e10*/  FMNMX.FTZ R38, R157, R38, !PT ;  /* 0x000000269d267209 */ /* 0x000fe40007810000 */
[----:B------:R-:W-:-:S02]  /*3e20*/  FSEL R123, R123, -INF , !P0 ;  /* 0xff8000007b7b7808 */ /* 0x000fc40004000000 */
[----:B------:R-:W-:Y:S02]  /*3e30*/  FMNMX.FTZ R36, R163, R36, !PT ;  /* 0x00000024a3247209 */ /* 0x000fe40007810000 */
[C---:B------:R-:W-:Y:S02]  /*3e40*/  ISETP.GE.AND P3, PT, R0.reuse, R102, PT ;  /* 0x000000660000720c */ /* 0x040fe40003f66270 */
[----:B------:R-:W-:Y:S01]  /*3e50*/  ISETP.GE.AND P0, PT, R0, R101, PT ;  /* 0x000000650000720c */ /* 0x000fe20003f06270 */
[----:B------:R-:W-:Y:S01]  /*3e60*/  VIADD R0, R2, 0x50 ;  /* 0x0000005002007836 */ /* 0x000fe20000000000 */
[----:B------:R-:W-:Y:S02]  /*3e70*/  FMNMX.FTZ R38, R129, R38, !PT ;  /* 0x0000002681267209 */ /* 0x000fe40007810000 */
[----:B------:R-:W-:Y:S02]  /*3e80*/  FMNMX.FTZ R36, R165, R36, !PT ;  /* 0x00000024a5247209 */ /* 0x000fe40007810000 */
[----:B------:R-:W-:-:S02]  /*3e90*/  FSEL R121, R121, -INF , !P5 ;  /* 0xff80000079797808 */ /* 0x000fc40006800000 */
[----:B------:R-:W-:Y:S02]  /*3ea0*/  FSEL R125, R125, -INF , !P2 ;  /* 0xff8000007d7d7808 */ /* 0x000fe40005000000 */
[C---:B------:R-:W-:Y:S02]  /*3eb0*/  ISETP.GE.AND P5, PT, R0.reuse, R102, PT ;  /* 0x000000660000720c */ /* 0x040fe40003fa6270 */
[----:B------:R-:W-:Y:S01]  /*3ec0*/  ISETP.GE.AND P2, PT, R0, R101, PT ;  /* 0x000000650000720c */ /* 0x000fe20003f46270 */
[----:B------:R-:W-:Y:S01]  /*3ed0*/  VIADD R0, R2, 0x51 ;  /* 0x0000005102007836 */ /* 0x000fe20000000000 */
[----:B------:R-:W-:Y:S02]  /*3ee0*/  FMNMX.FTZ R38, R127, R38, !PT ;  /* 0x000000267f267209 */ /* 0x000fe40007810000 */
[----:B------:R-:W-:Y:S02]  /*3ef0*/  FMNMX.FTZ R36, R161, R36, !PT ;  /* 0x00000024a1247209 */ /* 0x000fe40007810000 */
[----:B------:R-:W-:-:S02]  /*3f00*/  FSEL R151, R151, -INF , !P3 ;  /* 0xff80000097977808 */ /* 0x000fc40005800000 */
[----:B------:R-:W-:Y:S02]  /*3f10*/  FMNMX.FTZ R38, R125, R38, !PT ;  /* 0x000000267d267209 */ /* 0x000fe40007810000 */
[----:B------:R-:W-:Y:S02]  /*3f20*/  FSEL R131, R131, -INF , !P1 ;  /* 0xff80000083837808 */ /* 0x000fe40004800000 */
[----:B------:R-:W-:Y:S02]  /*3f30*/  FMNMX.FTZ R36, R117, R36, !PT ;  /* 0x0000002475247209 */ /* 0x000fe40007810000 */
[C---:B------:R-:W-:Y:S02]  /*3f40*/  ISETP.GE.AND P4, PT, R0.reuse, R102, PT ;  /* 0x000000660000720c */ /* 0x040fe40003f86270 */
[----:B------:R-:W-:Y:S01]  /*3f50*/  ISETP.GE.AND P1, PT, R0, R101, PT ;  /* 0x000000650000720c */ /* 0x000fe20003f26270 */
[----:B------:R-:W-:Y:S01]  /*3f60*/  VIADD R0, R2, 0x58 ;  /* 0x0000005802007836 */ /* 0x000fe20000000000 */
[----:B------:R-:W-:-:S02]  /*3f70*/  FSEL R89, R89, -INF , !P5 ;  /* 0xff80000059597808 */ /* 0x000fc40006800000 */
[----:B------:R-:W-:Y:S02]  /*3f80*/  FMNMX.FTZ R38, R151, R38, !PT ;  /* 0x0000002697267209 */ /* 0x000fe40007810000 */
[----:B------:R-:W-:Y:S02]  /*3f90*/  FMNMX.FTZ R36, R155, R36, !PT ;  /* 0x000000249b247209 */ /* 0x000fe40007810000 */
[----:B------:R-:W-:Y:S02]  /*3fa0*/  FSEL R67, R75, -INF , !P4 ;  /* 0xff8000004b437808 */ /* 0x000fe40006000000 */
[-C--:B------:R-:W-:Y:S02]  /*3fb0*/  ISETP.GE.AND P4, PT, R34, R102.reuse, PT ;  /* 0x000000662200720c */ /* 0x080fe40003f86270 */
[----:B------:R-:W-:Y:S02]  /*3fc0*/  ISETP.GE.AND P3, PT, R0, R102, PT ;  /* 0x000000660000720c */ /* 0x000fe40003f66270 */
[----:B------:R-:W-:-:S02]  /*3fd0*/  FMNMX.FTZ R38, R89, R38, !PT ;  /* 0x0000002659267209 */ /* 0x000fc40007810000 */
[----:B------:R-:W-:Y:S02]  /*3fe0*/  FMNMX.FTZ R36, R107, R36, !PT ;  /* 0x000000246b247209 */ /* 0x000fe40007810000 */
[----:B------:R-:W-:Y:S02]  /*3ff0*/  FSEL R13, R27, -INF , !P4 ;  /* 0xff8000001b0d7808 */ /* 0x000fe40006000000 */
[----:B------:R-:W-:Y:S02]  /*4000*/  ISETP.GE.AND P5, PT, R35, R102, PT ;  /* 0x000000662300720c */ /* 0x000fe40003fa6270 */
[----:B------:R-:W-:Y:S02]  /*4010*/  FSEL R65, R76, -INF , !P3 ;  /* 0xff8000004c417808 */ /* 0x000fe40005800000 */
[----:B------:R-:W-:Y:S02]  /*4020*/  FMNMX.FTZ R38, R67, R38, !PT ;  /* 0x0000002643267209 */ /* 0x000fe40007810000 */
[----:B------:R-:W-:-:S02]  /*4030*/  ISETP.GE.AND P4, PT, R20, R102, PT ;  /* 0x000000661400720c */ /* 0x000fc40003f86270 */
[----:B------:R-:W-:Y:S02]  /*4040*/  FMNMX.FTZ R36, R153, R36, !PT ;  /* 0x0000002499247209 */ /* 0x000fe40007810000 */
[----:B------:R-:W-:Y:S02]  /*4050*/  FSEL R63, R25, -INF , !P5 ;  /* 0xff800000193f7808 */ /* 0x000fe40006800000 */
[----:B------:R-:W-:Y:S02]  /*4060*/  FMNMX.FTZ R38, R65, R38, !PT ;  /* 0x0000002641267209 */ /* 0x000fe40007810000 */
[----:B------:R-:W-:Y:S02]  /*4070*/  FSEL R43, R16, -INF , !P4 ;  /* 0xff800000102b7808 */ /* 0x000fe40006000000 */
[----:B------:R-:W-:Y:S02]  /*4080*/  FMNMX.FTZ R16, R123, R36, !PT ;  /* 0x000000247b107209 */ /* 0x000fe40007810000 */
[----:B------:R-:W-:-:S02]  /*4090*/  ISETP.GE.AND P3, PT, R33, R102, PT ;  /* 0x000000662100720c */ /* 0x000fc40003f66270 */
[----:B------:R-:W-:Y:S02]  /*40a0*/  FMNMX.FTZ R38, R63, R38, !PT ;  /* 0x000000263f267209 */ /* 0x000fe40007810000 */
[----:B------:R-:W-:Y:S02]  /*40b0*/  FMNMX.FTZ R16, R121, R16, !PT ;  /* 0x0000001079107209 */ /* 0x000fe40007810000 */
[----:B------:R-:W-:Y:S02]  /*40c0*/  FSEL R47, R26, -INF , !P3 ;  /* 0xff8000001a2f7808 */ /* 0x000fe40005800000 */
[----:B------:R-:W-:Y:S02]  /*40d0*/  ISETP.GE.AND P5, PT, R32, R102, PT ;  /* 0x000000662000720c */ /* 0x000fe40003fa6270 */
[----:B------:R-:W-:Y:S02]  /*40e0*/  FMNMX.FTZ R26, R13, R38, !PT ;  /* 0x000000260d1a7209 */ /* 0x000fe40007810000 */
[----:B------:R-:W-:-:S02]  /*40f0*/  FSEL R113, R113, -INF , !P0 ;  /* 0xff80000071717808 */ /* 0x000fc40004000000 */
[----:B------:R-:W-:Y:S02]  /*4100*/  FMNMX.FTZ R16, R131, R16, !PT ;  /* 0x0000001083107209 */ /* 0x000fe40007810000 */
[----:B------:R-:W-:Y:S02]  /*4110*/  FSEL R45, R17, -INF , !P5 ;  /* 0xff800000112d7808 */ /* 0x000fe40006800000 */
[----:B------:R-:W-:Y:S02]  /*4120*/  FMNMX.FTZ R26, R47, R26, !PT ;  /* 0x0000001a2f1a7209 */ /* 0x000fe40007810000 */
[----:B------:R-:W-:Y:S02]  /*4130*/  FSEL R61, R74, -INF , !P2 ;  /* 0xff8000004a3d7808 */ /* 0x000fe40005000000 */
[----:B------:R-:W-:Y:S02]  /*4140*/  FMNMX.FTZ R16, R113, R16, !PT ;  /* 0x0000001071107209 */ /* 0x000fe40007810000 */
[----:B------:R-:W-:-:S02]  /*4150*/  ISETP.GE.AND P3, PT, R14, R102, PT ;  /* 0x000000660e00720c */ /* 0x000fc40003f66270 */
[----:B------:R-:W-:Y:S02]  /*4160*/  FMNMX.FTZ R26, R45, R26, !PT ;  /* 0x0000001a2d1a7209 */ /* 0x000fe40007810000 */
[----:B------:R-:W-:Y:S01]  /*4170*/  ISETP.GE.AND P0, PT, R0, R101, PT ;  /* 0x000000650000720c */ /* 0x000fe20003f06270 */
[----:B------:R-:W-:Y:S01]  /*4180*/  VIADD R0, R2, 0x78 ;  /* 0x0000007802007836 */ /* 0x000fe20000000000 */
[----:B------:R-:W-:Y:S01]  /*4190*/  FSEL R59, R8, -INF , !P1 ;  /* 0xff800000083b7808 */ /* 0x000fe20004800000 */
[----:B------:R-:W-:Y:S01]  /*41a0*/  VIADD R2, R2, 0x79 ;  /* 0x0000007902027836 */ /* 0x000fe20000000000 */
[----:B------:R-:W-:Y:S02]  /*41b0*/  FMNMX.FTZ R16, R61, R16, !PT ;  /* 0x000000103d107209 */ /* 0x000fe40007810000 */
[----:B------:R-:W-:Y:S02]  /*41c0*/  ISETP.GE.AND P5, PT, R12, R102, PT ;  /* 0x000000660c00720c */ /* 0x000fe40003fa6270 */
[----:B------:R-:W-:-:S02]  /*41d0*/  FSEL R41, R19, -INF , !P3 ;  /* 0xff80000013297808 */ /* 0x000fc40005800000 */
        /* <DEDUP_REMOVED lines=80> */
[----:B------:R-:W-:Y:S01]  /*46e0*/  FFMA.FTZ R43, R43, UR6, -R18 ;  /* 0x000000062b2b7c23 */ /* 0x000fe20008010812 */
[----:B--2---:R-:W-:Y:S01]  /*46f0*/  F2FP.F16.F32.PACK_AB R68, R46, R111 ;  /* 0x0000006f2e44723e */ /* 0x004fe200000000ff */
[----:B------:R-:W1:Y:S01]  /*4700*/  MUFU.EX2 R14, R14 ;  /* 0x0000000e000e7308 */ /* 0x000e620000000800 */
        /* <DEDUP_REMOVED lines=10> */
[----:B------:R-:W-:Y:S01]  /*47b0*/  FFMA.FTZ R22, R81, UR6, -R20 ;  /* 0x0000000651167c23 */ /* 0x000fe20008010814 */
[--C-:B------:R-:W-:Y:S01]  /*47c0*/  FFMA.FTZ R105, R93, UR6, -R18.reuse ;  /* 0x000000065d697c23 */ /* 0x100fe20008010812 */
[----:B------:R-:W-:Y:S01]  /*47d0*/  FFMA.FTZ R93, R28, UR6, -R18 ;  /* 0x000000061c5d7c23 */ /* 0x000fe20008010812 */
        /* <DEDUP_REMOVED lines=14> */
[----:B------:R-:W-:Y:S01]  /*48c0*/  FFMA.FTZ R48, R113, UR6, -R20 ;  /* 0x0000000671307c23 */ /* 0x000fe20008010814 */
[----:B------:R-:W-:Y:S01]  /*48d0*/  FADD.FTZ R58, R111, R46 ;  /* 0x0000002e6f3a7221 */ /* 0x000fe20000010000 */
[----:B------:R-:W-:Y:S01]  /*48e0*/  FFMA.FTZ R46, R67, UR6, -R18 ;  /* 0x00000006432e7c23 */ /* 0x000fe20008010812 */
[----:B------:R-:W-:Y:S01]  /*48f0*/  FFMA.FTZ R61, R61, UR6, -R20 ;  /* 0x000000063d3d7c23 */ /* 0x000fe20008010814 */
[----:B------:R-:W1:Y:S01]  /*4900*/  MUFU.EX2 R55, R55 ;  /* 0x0000003700377308 */ /* 0x000e620000000800 */
[----:B----4-:R-:W-:Y:S01]  /*4910*/  F2FP.F16.F32.PACK_AB R69, R115, R44 ;  /* 0x0000002c7345723e */ /* 0x010fe200000000ff */
[----:B------:R-:W-:Y:S01]  /*4920*/  FADD.FTZ R115, R44, R115 ;  /* 0x000000732c737221 */ /* 0x000fe20000010000 */
[----:B------:R-:W-:Y:S01]  /*4930*/  FADD.FTZ R49, R49, R58 ;  /* 0x0000003a31317221 */ /* 0x000fe20000010000 */
[----:B------:R-:W-:Y:S01]  /*4940*/  FFMA.FTZ R44, R63, UR6, -R18 ;  /* 0x000000063f2c7c23 */ /* 0x000fe20008010812 */
[--C-:B------:R-:W-:Y:S01]  /*4950*/  FFMA.FTZ R56, R59, UR6, -R20.reuse ;  /* 0x000000063b387c23 */ /* 0x100fe20008010814 */
[--C-:B------:R-:W-:Y:S01]  /*4960*/  FFMA.FTZ R57, R57, UR6, -R20.reuse ;  /* 0x0000000639397c23 */ /* 0x100fe20008010814 */
[----:B------:R-:W-:Y:S01]  /*4970*/  FADD.FTZ R14, R14, R49 ;  /* 0x000000310e0e7221 */ /* 0x000fe20000010000 */
[----:B------:R-:W-:Y:S01]  /*4980*/  MUFU.EX2 R15, R15 ;  /* 0x0000000f000f7308 */ /* 0x000fe20000000800 */
[----:B------:R-:W-:Y:S01]  /*4990*/  FFMA.FTZ R51, R51, UR6, -R20 ;  /* 0x0000000633337c23 */ /* 0x000fe20008010814 */
[--C-:B------:R-:W-:Y:S01]  /*49a0*/  FFMA.FTZ R41, R41, UR6, -R18.reuse ;  /* 0x0000000629297c23 */ /* 0x100fe20008010812 */
[--C-:B------:R-:W-:Y:S01]  /*49b0*/  FFMA.FTZ R58, R39, UR6, -R18.reuse ;  /* 0x00000006273a7c23 */ /* 0x100fe20008010812 */
[--C-:B------:R-:W-:Y:S01]  /*49c0*/  FFMA.FTZ R37, R37, UR6, -R18.reuse ;  /* 0x0000000625257c23 */ /* 0x100fe20008010812 */
[----:B------:R-:W-:Y:S01]  /*49d0*/  FFMA.FTZ R154, R31, UR6, -R18 ;  /* 0x000000061f9a7c23 */ /* 0x000fe20008010812 */
[--C-:B------:R-:W-:Y:S01]  /*49e0*/  FFMA.FTZ R35, R35, UR6, -R20.reuse ;  /* 0x0000000623237c23 */ /* 0x100fe20008010814 */
[--C-:B------:R-:W-:Y:S01]  /*49f0*/  FFMA.FTZ R62, R33, UR6, -R20.reuse ;  /* 0x00000006213e7c23 */ /* 0x100fe20008010814 */
[----:B------:R-:W4:Y:S01]  /*4a00*/  MUFU.EX2 R12, R12 ;  /* 0x0000000c000c7308 */ /* 0x000f220000000800 */
[----:B-1----:R-:W-:Y:S01]  /*4a10*/  F2FP.F16.F32.PACK_AB R71, R55, R24 ;  /* 0x000000183747723e */ /* 0x002fe200000000ff */
[--C-:B------:R-:W-:Y:S01]  /*4a20*/  FFMA.FTZ R29, R29, UR6, -R20.reuse ;  /* 0x000000061d1d7c23 */ /* 0x100fe20008010814 */
[----:B------:R-:W-:Y:S01]  /*4a30*/  FFMA.FTZ R23, R23, UR6, -R20 ;  /* 0x0000000617177c23 */ /* 0x000fe20008010814 */
[----:B------:R-:W-:-:S04]  /*4a40*/  ISETP.GE.AND P0, PT, R104, 0x2, PT ;  /* 0x000000026800780c */ /* 0x000fc80003f06270 */
[C---:B--2---:R-:W-:Y:S01]  /*4a50*/  HMMA.16816.F32 R80, R68.reuse, R76, RZ ;  /* 0x0000004c4450723c */ /* 0x044fe200000018ff */
[----:B------:R-:W-:Y:S05]  /*4a60*/  MUFU.EX2 R17, R17 ;  /* 0x0000001100117308 */ /* 0x000fea0000000800 */
[C---:B------:R-:W-:Y:S03]  /*4a70*/  HMMA.16816.F32 R76, R68.reuse, R78, RZ ;  /* 0x0000004e444c723c */ /* 0x040fe600000018ff */
[----:B------:R-:W1:Y:S03]  /*4a80*/  MUFU.EX2 R16, R16 ;  /* 0x0000001000107308 */ /* 0x000e660000000800 */
[C---:B---3--:R-:W-:Y:S05]  /*4a90*/  HMMA.16816.F32 R72, R68.reuse, R4, RZ ;  /* 0x000000044448723c */ /* 0x048fea00000018ff */
[----:B------:R-:W-:Y:S01]  /*4aa0*/  MUFU.EX2 R53, R53 ;  /* 0x0000003500357308 */ /* 0x000fe20000000800 */
[----:B------:R-:W-:Y:S01]  /*4ab0*/  HMMA.16816.F32 R68, R68, R6, RZ ;  /* 0x000000064444723c */ /* 0x000fe200000018ff */
[----:B----4-:R-:W-:Y:S01]  /*4ac0*/  F2FP.F16.F32.PACK_AB R4, R12, R15 ;  /* 0x0000000f0c04723e */ /* 0x010fe200000000ff */
[----:B------:R-:W-:-:S04]  /*4ad0*/  FADD.FTZ R15, R15, R14 ;  /* 0x0000000e0f0f7221 */ /* 0x000fc80000010000 */
[----:B------:R-:W-:Y:S01]  /*4ae0*/  FADD.FTZ R64, R12, R15 ;  /* 0x0000000f0c407221 */ /* 0x000fe20000010000 */
[----:B------:R-:W2:Y:S01]  /*4af0*/  MUFU.EX2 R26, R26 ;  /* 0x0000001a001a7308 */ /* 0x000ea20000000800 */
[----:B-1----:R-:W-:Y:S02]  /*4b00*/  F2FP.F16.F32.PACK_AB R6, R16, R17 ;  /* 0x000000111006723e */ /* 0x002fe400000000ff */
[----:B------:R-:W-:Y:S01]  /*4b10*/  FADD.FTZ R17, R17, R64 ;  /* 0x0000004011117221 */ /* 0x000fe20000010000 */
[----:B------:R-:W-:-:S04]  /*4b20*/  FFMA.FTZ R64, R19, UR6, -R20 ;  /* 0x0000000613407c23 */ /* 0x000fc80008010814 */
[----:B------:R-:W-:Y:S08]  /*4b30*/  MUFU.EX2 R3, R3 ;  /* 0x0000000300037308 */ /* 0x000ff00000000800 */
        /* <DEDUP_REMOVED lines=21> */
[----:B----4-:R-:W-:-:S03]  /*4c90*/  F2FP.F16.F32.PACK_AB R5, R32, R95 ;  /* 0x0000005f2005723e */ /* 0x010fc600000000ff */
[----:B------:R-:W-:Y:S01]  /*4ca0*/  MUFU.EX2 R109, R109 ;  /* 0x0000006d006d7308 */ /* 0x000fe20000000800 */
[----:B-----5:R-:W-:-:S07]  /*4cb0*/  F2FP.F16.F32.PACK_AB R7, R28, R91 ;  /* 0x0000005b1c07723e */ /* 0x020fce00000000ff */
        /* <DEDUP_REMOVED lines=24> */
[----:B------:R-:W-:Y:S01]  /*4e40*/  MUFU.EX2 R46, R46 ;  /* 0x0000002e002e7308 */ /* 0x000fe20000000800 */
[C---:B-1----:R-:W-:Y:S07]  /*4e50*/  HMMA.16816.F32 R80, R4.reuse, R8, R80 ;  /* 0x000000080450723c */ /* 0x042fee0000001850 */
[----:B------:R-:W-:Y:S01]  /*4e60*/  MUFU.EX2 R65, R65 ;  /* 0x0000004100417308 */ /* 0x000fe20000000800 */
[C---:B------:R-:W-:Y:S01]  /*4e70*/  HMMA.16816.F32 R76, R4.reuse, R10, R76 ;  /* 0x0000000a044c723c */ /* 0x040fe2000000184c */
[----:B------:R-:W1:Y:S06]  /*4e80*/  LDSM.16.MT88.4 R8, [R86+0x3c00] ;  /* 0x003c00005608783b */ /* 0x000e6c0000004200 */
[----:B------:R-:W3:Y:S08]  /*4e90*/  MUFU.EX2 R44, R44 ;  /* 0x0000002c002c7308 */ /* 0x000ef00000000800 */
        /* <DEDUP_REMOVED lines=36> */
[----:B------:R-:W-:Y:S02]  /*50e0*/  FFMA.FTZ R26, R13, UR6, -R18 ;  /* 0x000000060d1a7c23 */ /* 0x000fe40008010812 */
[----:B------:R-:W3:Y:S01]  /*50f0*/  LDSM.16.MT88.4 R12, [R86+0x4400] ;  /* 0x00440000560c783b */ /* 0x000ee20000004200 */
[----:B------:R-:W-:Y:S01]  /*5100*/  FADD.FTZ R3, R3, R66 ;  /* 0x0000004203037221 */ /* 0x000fe20000010000 */
[----:B--2---:R-:W-:-:S03]  /*5110*/  F2FP.F16.F32.PACK_AB R7, R24, R57 ;  /* 0x000000391807723e */ /* 0x004fc600000000ff */
[----:B------:R-:W-:Y:S01]  /*5120*/  FADD.FTZ R22, R22, R3 ;  /* 0x0000000316167221 */ /* 0x000fe20000010000 */
[----:B------:R-:W2:Y:S01]  /*5130*/  MUFU.EX2 R26, R26 ;  /* 0x0000001a001a7308 */ /* 0x000ea20000000800 */
[----:B------:R-:W-:Y:S02]  /*5140*/  FFMA.FTZ R3, R27, UR6, -R20 ;  /* 0x000000061b037c23 */ /* 0x000fe40008010814 */
[----:B------:R-:W-:Y:S01]  /*5150*/  FADD.FTZ R95, R95, R22 ;  /* 0x000000165f5f7221 */ /* 0x000fe20000010000 */
[--C-:B------:R-:W-:Y:S01]  /*5160*/  FFMA.FTZ R22, R25, UR6, -R20.reuse ;  /* 0x0000000619167c23 */ /* 0x100fe20008010814 */
[----:B------:R-:W-:Y:S02]  /*5170*/  FFMA.FTZ R20, R21, UR6, -R20 ;  /* 0x0000000615147c23 */ /* 0x000fe40008010814 */
[----:B------:R-:W-:Y:S01]  /*5180*/  FADD.FTZ R32, R32, R95 ;  /* 0x0000005f20207221 */ /* 0x000fe20000010000 */
[----:B------:R-:W-:Y:S03]  /*5190*/  MUFU.EX2 R3, R3 ;  /* 0x0000000300037308 */ /* 0x000fe60000000800 */
[----:B------:R-:W-:Y:S01]  /*51a0*/  FADD.FTZ R91, R91, R32 ;  /* 0x000000205b5b7221 */ /* 0x000fe20000010000 */
[C---:B-1----:R-:W-:Y:S03]  /*51b0*/  HMMA.16816.F32 R80, R4.reuse, R8, R80 ;  /* 0x000000080450723c */ /* 0x042fe60000001850 */
[----:B------:R-:W-:Y:S01]  /*51c0*/  FADD.FTZ R28, R28, R91 ;  /* 0x0000005b1c1c7221 */ /* 0x000fe20000010000 */
[----:B------:R-:W1:Y:S02]  /*51d0*/  MUFU.EX2 R22, R22 ;  /* 0x0000001600167308 */ /* 0x000e640000000800 */
[----:B------:R-:W-:Y:S01]  /*51e0*/  HMMA.16816.F32 R76, R4, R10, R76 ;  /* 0x0000000a044c723c */ /* 0x000fe2000000184c */
[----:B------:R-:W4:Y:S01]  /*51f0*/  LDSM.16.MT88.4 R8, [R132+0x4800] ;  /* 0x004800008408783b */ /* 0x000f220000004200 */
[----:B------:R-:W-:-:S04]  /*5200*/  FADD.FTZ R117, R117, R28 ;  /* 0x0000001c75757221 */ /* 0x000fc80000010000 */
[----:B------:R-:W5:Y:S01]  /*5210*/  MUFU.EX2 R20, R20 ;  /* 0x0000001400147308 */ /* 0x000f620000000800 */
[----:B------:R-:W-:-:S04]  /*5220*/  FADD.FTZ R40, R40, R117 ;  /* 0x0000007528287221 */ /* 0x000fc80000010000 */
[----:B------:R-:W-:-:S04]  /*5230*/  FADD.FTZ R107, R107, R40 ;  /* 0x000000286b6b7221 */ /* 0x000fc80000010000 */
[----:B------:R-:W-:Y:S01]  /*5240*/  FADD.FTZ R107, R36, R107 ;  /* 0x0000006b246b7221 */ /* 0x000fe20000010000 */
[C---:B---3--:R-:W-:Y:S06]  /*5250*/  HMMA.16816.F32 R72, R4.reuse, R12, R72 ;  /* 0x0000000c0448723c */ /* 0x048fec0000001848 */
[----:B------:R-:W-:Y:S01]  /*5260*/  HMMA.16816.F32 R68, R4, R14, R68 ;  /* 0x0000000e0444723c */ /* 0x000fe20000001844 */
[----:B------:R-:W-:Y:S02]  /*5270*/  FADD.FTZ R12, R16, R17 ;  /* 0x00000011100c7221 */ /* 0x000fe40000010000 */
[----:B------:R-:W3:Y:S02]  /*5280*/  LDSM.16.MT88.4 R16, [R86+0x4800] ;  /* 0x004800005610783b */ /* 0x000ee40000004200 */
[----:B------:R-:W-:-:S02]  /*5290*/  FADD.FTZ R105, R105, R12 ;  /* 0x0000000c69697221 */ /* 0x000fc40000010000 */
[----:B--2---:R-:W-:Y:S01]  /*52a0*/  F2FP.F16.F32.PACK_AB R4, R47, R26 ;  /* 0x0000001a2f04723e */ /* 0x004fe200000000ff */
[----:B------:R-:W2:Y:S01]  /*52b0*/  LDSM.16.MT88.4 R12, [R132+0x4c00] ;  /* 0x004c0000840c783b */ /* 0x000ea20000004200 */
[----:B------:R-:W-:Y:S01]  /*52c0*/  FADD.FTZ R34, R34, R105 ;  /* 0x0000006922227221 */ /* 0x000fe20000010000 */
[----:B------:R-:W-:Y:S02]  /*52d0*/  F2FP.F16.F32.PACK_AB R6, R43, R60 ;  /* 0x0000003c2b06723e */ /* 0x000fe400000000ff */
[----:B------:R-:W-:Y:S01]  /*52e0*/  F2FP.F16.F32.PACK_AB R5, R62, R35 ;  /* 0x000000233e05723e */ /* 0x000fe200000000ff */
[----:B------:R-:W-:Y:S01]  /*52f0*/  FADD.FTZ R93, R93, R34 ;  /* 0x000000225d5d7221 */ /* 0x000fe20000010000 */
[----:B------:R-:W-:-:S03]  /*5300*/  F2FP.F16.F32.PACK_AB R7, R64, R29 ;  /* 0x0000001d4007723e */ /* 0x000fc600000000ff */
[----:B------:R-:W-:-:S04]  /*5310*/  FADD.FTZ R30, R30, R93 ;  /* 0x0000005d1e1e7221 */ /* 0x000fc80000010000 */
[----:B------:R-:W-:Y:S01]  /*5320*/  FADD.FTZ R119, R119, R30 ;  /* 0x0000001e77777221 */ /* 0x000fe20000010000 */
[----:B----4-:R-:W-:Y:S03]  /*5330*/  HMMA.16816.F32 R80, R4, R8, R80 ;  /* 0x000000080450723c */ /* 0x010fe60000001850 */
[----:B------:R-:W-:-:S03]  /*5340*/  FADD.FTZ R42, R42, R119 ;  /* 0x000000772a2a7221 */ /* 0x000fc60000010000 */
[----:B------:R-:W-:Y:S01]  /*5350*/  HMMA.16816.F32 R76, R4, R10, R76 ;  /* 0x0000000a044c723c */ /* 0x000fe2000000184c */
[----:B------:R-:W-:Y:S01]  /*5360*/  FADD.FTZ R109, R109, R42 ;  /* 0x0000002a6d6d7221 */ /* 0x000fe20000010000 */
[----:B------:R-:W4:Y:S03]  /*5370*/  LDSM.16.MT88.4 R8, [R86+0x4c00] ;  /* 0x004c00005608783b */ /* 0x000f260000004200 */
[----:B------:R-:W-:-:S04]  /*5380*/  FADD.FTZ R38, R38, R109 ;  /* 0x0000006d26267221 */ /* 0x000fc80000010000 */
[----:B------:R-:W-:-:S04]  /*5390*/  FADD.FTZ R129, R129, R38 ;  /* 0x0000002681817221 */ /* 0x000fc80000010000 */
[----:B------:R-:W-:Y:S01]  /*53a0*/  FADD.FTZ R52, R52, R129 ;  /* 0x0000008134347221 */ /* 0x000fe20000010000 */
[----:B---3--:R-:W-:Y:S03]  /*53b0*/  HMMA.16816.F32 R72, R4, R16, R72 ;  /* 0x000000100448723c */ /* 0x008fe60000001848 */
[----:B------:R-:W-:-:S04]  /*53c0*/  FADD.FTZ R125, R125, R52 ;  /* 0x000000347d7d7221 */ /* 0x000fc80000010000 */
[----:B------:R-:W-:Y:S01]  /*53d0*/  FADD.FTZ R50, R50, R125 ;  /* 0x0000007d32327221 */ /* 0x000fe20000010000 */
[----:B------:R-:W-:Y:S01]  /*53e0*/  FADD.FTZ R16, R54, R107 ;  /* 0x0000006b36107221 */ /* 0x000fe20000010000 */
[----:B------:R-:W-:Y:S02]  /*53f0*/  HMMA.16816.F32 R68, R4, R18, R68 ;  /* 0x000000120444723c */ /* 0x000fe40000001844 */
[----:B------:R-:W-:Y:S01]  /*5400*/  FADD.FTZ R89, R89, R50 ;  /* 0x0000003259597221 */ /* 0x000fe20000010000 */
[----:B------:R-:W-:-:S03]  /*5410*/  FADD.FTZ R16, R123, R16 ;  /* 0x000000107b107221 */ /* 0x000fc60000010000 */
[----:B------:R-:W-:Y:S01]  /*5420*/  FADD.FTZ R46, R46, R89 ;  /* 0x000000592e2e7221 */ /* 0x000fe20000010000 */
[----:B------:R-:W-:Y:S01]  /*5430*/  FADD.FTZ R121, R121, R16 ;  /* 0x0000001079797221 */ /* 0x000fe20000010000 */
[----:B------:R-:W-:Y:S02]  /*5440*/  F2FP.F16.F32.PACK_AB R4, R58, R41 ;  /* 0x000000293a04723e */ /* 0x000fe400000000ff */
[----:B------:R-:W-:Y:S01]  /*5450*/  FADD.FTZ R65, R65, R46 ;  /* 0x0000002e41417221 */ /* 0x000fe20000010000 */
[----:B------:R-:W-:Y:S01]  /*5460*/  FADD.FTZ R48, R48, R121 ;  /* 0x0000007930307221 */ /* 0x000fe20000010000 */
[----:B-1----:R-:W-:Y:S02]  /*5470*/  F2FP.F16.F32.PACK_AB R5, R22, R3 ;  /* 0x000000031605723e */ /* 0x002fe400000000ff */
[----:B------:R-:W-:Y:S01]  /*5480*/  FADD.FTZ R65, R44, R65 ;  /* 0x000000412c417221 */ /* 0x000fe20000010000 */
[----:B------:R-:W-:Y:S01]  /*5490*/  FADD.FTZ R61, R61, R48 ;  /* 0x000000303d3d7221 */ /* 0x000fe20000010000 */
[----:B------:R-:W-:-:S02]  /*54a0*/  F2FP.F16.F32.PACK_AB R6, R154, R37 ;  /* 0x000000259a06723e */ /* 0x000fc400000000ff */
[----:B------:R-:W-:Y:S01]  /*54b0*/  FADD.FTZ R26, R26, R65 ;  /* 0x000000411a1a7221 */ /* 0x000fe20000010000 */
[----:B------:R-:W-:Y:S01]  /*54c0*/  FADD.FTZ R56, R56, R61 ;  /* 0x0000003d38387221 */ /* 0x000fe20000010000 */
[----:B-----5:R-:W-:Y:S02]  /*54d0*/  F2FP.F16.F32.PACK_AB R7, R20, R23 ;  /* 0x000000171407723e */ /* 0x020fe400000000ff */
        /* <DEDUP_REMOVED lines=14> */
[----:B----4-:R-:W-:Y:S02]  /*55c0*/  HMMA.16816.F32 R72, R4, R8, R72 ;  /* 0x000000080448723c */ /* 0x010fe40000001848 */
[----:B------:R-:W-:Y:S01]  /*55d0*/  FADD.FTZ R154, R154, R37 ;  /* 0x000000259a9a7221 */ /* 0x000fe20000010000 */
[----:B------:R-:W-:-:S03]  /*55e0*/  FADD.FTZ R3, R3, R64 ;  /* 0x0000004003037221 */ /* 0x000fc60000010000 */
[----:B------:R-:W-:Y:S01]  /*55f0*/  HMMA.16816.F32 R68, R4, R10, R68 ;  /* 0x0000000a0444723c */ /* 0x000fe20000001844 */
[----:B------:R-:W-:-:S04]  /*5600*/  FADD.FTZ R22, R22, R3 ;  /* 0x0000000316167221 */ /* 0x000fc80000010000 */
[----:B------:R-:W-:-:S04]  /*5610*/  FADD.FTZ R23, R23, R22 ;  /* 0x0000001617177221 */ /* 0x000fc80000010000 */
        /* <DEDUP_REMOVED lines=66> */
.L_x_4314:
[----:B------:R-:W-:-:S04]  /*5a40*/  LEA R3, -R98, RZ, 0x7 ;  /* 0x000000ff62037211 */ /* 0x000fc800078e39ff */
[----:B------:R-:W-:-:S07]  /*5a50*/  SHF.R.S32.HI R4, RZ, 0x1f, R3 ;  /* 0x0000001fff047819 */ /* 0x000fce0000011403 */
.L_x_4315:
[C---:B------:R-:W-:Y:S01]  /*5a60*/  IMAD.SHL.U32 R5, R98.reuse, 0x40, RZ ;  /* 0x0000004062057824 */ /* 0x040fe200078e00ff */
[----:B------:R-:W-:Y:S02]  /*5a70*/  LEA R138, P1, R3, R138, 0x1 ;  /* 0x0000008a038a7211 */ /* 0x000fe400078208ff */
[----:B------:R-:W-:Y:S02]  /*5a80*/  SHF.L.U64.HI R6, R98, 0x6, R99 ;  /* 0x0000000662067819 */ /* 0x000fe40000010263 */
        /* <DEDUP_REMOVED lines=8> */
[----:B------:R-:W-:Y:S02]  /*5b10*/  LDGSTS.E.BYPASS.LTC128B.128 [R143+0x3000], desc[UR8][R138.64] ;  /* 0x030000008a8f7fae */ /* 0x000fe4000b901d48 */
[--C-:B------:R-:W-:Y:S02]  /*5b20*/  IMAD.X R5, R13, 0x1, R6.reuse, P1 ;  /* 0x000000010d057824 */ /* 0x100fe400008e0606 */
[----:B------:R1:W-:Y:S02]  /*5b30*/  LDGSTS.E.BYPASS.LTC128B.128 [R143+0x3800], desc[UR8][R12.64] ;  /* 0x038000000c8f7fae */ /* 0x0003e4000b901d48 */
[----:B------:R-:W-:Y:S01]  /*5b40*/  IMAD.X R25, R5, 0x1, R6, P0 ;  /* 0x0000000105197824 */ /* 0x000fe200000e0606 */
[----:B------:R-:W-:Y:S01]  /*5b50*/  ISETP.GE.AND P0, PT, R104, 0x3, PT ;  /* 0x000000036800780c */ /* 0x000fe20003f06270 */
        /* <DEDUP_REMOVED lines=26> */
[----:B------:R-:W-:Y:S01]  /*5d00*/  HMMA.16816.F32 R28, R88, R30, RZ ;  /* 0x0000001e581c723c */ /* 0x000fe200000018ff */
[----:B------:R-:W-:Y:S01]  /*5d10*/  FMUL.FTZ R3, R40, UR10 ;  /* 0x0000000a28037c20 */ /* 0x000fe20008410000 */
[----:B------:R-:W-:-:S04]  /*5d20*/  FMUL.FTZ R43, R43, UR10 ;  /* 0x0000000a2b2b7c20 */ /* 0x000fc80008410000 */
[----:B------:R-:W-:Y:S01]  /*5d30*/  HMMA.16816.F32 R20, R88, R22, RZ ;  /* 0x000000165814723c */ /* 0x000fe200000018ff */
[----:B------:R-:W-:Y:S01]  /*5d40*/  FMUL.FTZ R40, R39, UR10 ;  /* 0x0000000a27287c20 */ /* 0x000fe20008410000 */
[----:B------:R-:W-:Y:S04]  /*5d50*/  MUFU.TANH R43, R43 ;  /* 0x0000002b002b7308 */ /* 0x000fe80000002400 */
[C---:B-----5:R-:W-:Y:S04]  /*5d60*/  HMMA.16816.F32 R16, R64.reuse, R52, R16 ;  /* 0x000000344010723c */ /* 0x060fe80000001810 */
[----:B------:R-:W-:Y:S02]  /*5d70*/  MUFU.TANH R40, R40 ;  /* 0x0000002800287308 */ /* 0x000fe40000002400 */
[----:B------:R-:W-:Y:S06]  /*5d80*/  HMMA.16816.F32 R12, R64, R54, R12 ;  /* 0x00000036400c723c */ /* 0x000fec000000180c */
[C---:B------:R-:W-:Y:S01]  /*5d90*/  HMMA.16816.F32 R52, R88.reuse, R48, RZ ;  /* 0x000000305834723c */ /* 0x040fe200000018ff */
[----:B------:R-:W-:Y:S05]  /*5da0*/  MUFU.TANH R3, R3 ;  /* 0x0000000300037308 */ /* 0x000fea0000002400 */
[----:B------:R-:W-:Y:S06]  /*5db0*/  HMMA.16816.F32 R48, R88, R50, RZ ;  /* 0x000000325830723c */ /* 0x000fec00000018ff */
[----:B------:R-:W-:Y:S01]  /*5dc0*/  HMMA.16816.F32 R32, R64, R8, R32 ;  /* 0x000000084020723c */ /* 0x000fe20000001820 */
[----:B------:R-:W-:Y:S01]  /*5dd0*/  FMUL.FTZ R107, R16, UR10 ;  /* 0x0000000a106b7c20 */ /* 0x000fe20008410000 */
[----:B------:R-:W-:Y:S01]  /*5de0*/  FMUL.FTZ R110, R18, UR10 ;  /* 0x0000000a126e7c20 */ /* 0x000fe20008410000 */
[----:B------:R-:W-:Y:S01]  /*5df0*/  FMUL.FTZ R104, R19, UR10 ;  /* 0x0000000a13687c20 */ /* 0x000fe20008410000 */
[----:B------:R-:W-:-:S02]  /*5e00*/  FMUL.FTZ R17, R17, UR10 ;  /* 0x0000000a11117c20 */ /* 0x000fc40008410000 */
[C---:B------:R-:W-:Y:S01]  /*5e10*/  HMMA.16816.F32 R28, R64.reuse, R10, R28 ;  /* 0x0000000a401c723c */ /* 0x040fe2000000181c */
[----:B------:R-:W-:Y:S01]  /*5e20*/  FMUL.FTZ R113, R12, UR10 ;  /* 0x0000000a0c717c20 */ /* 0x000fe20008410000 */
[----:B------:R-:W-:Y:S01]  /*5e30*/  MUFU.TANH R111, R17 ;  /* 0x00000011006f7308 */ /* 0x000fe20000002400 */
[----:B------:R-:W-:Y:S01]  /*5e40*/  FMUL.FTZ R106, R14, UR10 ;  /* 0x0000000a0e6a7c20 */ /* 0x000fe20008410000 */
[----:B------:R-:W-:Y:S01]  /*5e50*/  FMUL.FTZ R13, R13, UR10 ;  /* 0x0000000a0d0d7c20 */ /* 0x000fe20008410000 */
[----:B------:R-:W-:Y:S01]  /*5e60*/  FMUL.FTZ R108, R15, UR10 ;  /* 0x0000000a0f6c7c20 */ /* 0x000fe20008410000 */
[C---:B--2---:R-:W-:Y:S04]  /*5e70*/  HMMA.16816.F32 R24, R64.reuse, R4, R24 ;  /* 0x000000044018723c */ /* 0x044fe80000001818 */
[----:B------:R-:W-:Y:S02]  /*5e80*/  MUFU.TANH R115, R13 ;  /* 0x0000000d00737308 */ /* 0x000fe40000002400 */
[----:B------:R-:W-:Y:S06]  /*5e90*/  HMMA.16816.F32 R20, R64, R6, R20 ;  /* 0x000000064014723c */ /* 0x000fec0000001814 */
[C---:B----4-:R-:W-:Y:S01]  /*5ea0*/  HMMA.16816.F32 R8, R88.reuse, R56, RZ ;  /* 0x000000385808723c */ /* 0x050fe200000018ff */
[----:B------:R-:W-:Y:S01]  /*5eb0*/  FMUL.FTZ R34, R34, UR10 ;  /* 0x0000000a22227c20 */ /* 0x000fe20008410000 */
[----:B------:R-:W-:Y:S01]  /*5ec0*/  FMUL.FTZ R39, R32, UR10 ;  /* 0x0000000a20277c20 */ /* 0x000fe20008410000 */
[----:B------:R-:W-:Y:S01]  /*5ed0*/  FMUL.FTZ R32, R33, UR10 ;  /* 0x0000000a21207c20 */ /* 0x000fe20008410000 */
[----:B------:R-:W-:Y:S02]  /*5ee0*/  MUFU.TANH R110, R110 ;  /* 0x0000006e006e7308 */ /* 0x000fe40000002400 */
[----:B------:R-:W-:Y:S01]  /*5ef0*/  HMMA.16816.F32 R4, R88, R58, RZ ;  /* 0x0000003a5804723c */ /* 0x000fe200000018ff */
[----:B------:R-:W1:Y:S05]  /*5f00*/  LDSM.16.M88.4 R56, [R133+0x1800] ;  /* 0x001800008538783b */ /* 0x000e6a0000000200 */
[C---:B------:R-:W-:Y:S01]  /*5f10*/  HMMA.16816.F32 R52, R64.reuse, R60, R52 ;  /* 0x0000003c4034723c */ /* 0x040fe20000001834 */
[----:B------:R-:W2:Y:S01]  /*5f20*/  MUFU.TANH R34, R34 ;  /* 0x0000002200227308 */ /* 0x000ea20000002400 */
[----:B------:R-:W-:Y:S01]  /*5f30*/  FMUL.FTZ R27, R27, UR10 ;  /* 0x0000000a1b1b7c20 */ /* 0x000fe20008410000 */
[----:B------:R-:W-:Y:S01]  /*5f40*/  FMUL.FTZ R24, R24, UR10 ;  /* 0x0000000a18187c20 */ /* 0x000fe20008410000 */
[----:B------:R-:W-:Y:S01]  /*5f50*/  FMUL.FTZ R25, R25, UR10 ;  /* 0x0000000a19197c20 */ /* 0x000fe20008410000 */
[----:B------:R-:W-:Y:S01]  /*5f60*/  FMUL.FTZ R26, R26, UR10 ;  /* 0x0000000a1a1a7c20 */ /* 0x000fe20008410000 */
[C---:B------:R-:W-:Y:S01]  /*5f70*/  HMMA.16816.F32 R48, R64.reuse, R62, R48 ;  /* 0x0000003e4030723c */ /* 0x040fe20000001830 */
[----:B------:R-:W3:Y:S01]  /*5f80*/  LDSM.16.M88.4 R60, [R134+0x2c00] ;  /* 0x002c0000863c783b */ /* 0x000ee20000000200 */
[----:B------:R-:W-:Y:S01]  /*5f90*/  FMUL.FTZ R121, R20, UR10 ;  /* 0x0000000a14797c20 */ /* 0x000fe20008410000 */
[----:B------:R-:W-:Y:S01]  /*5fa0*/  IMAD.SHL.U32 R20, R141, 0x80, RZ ;  /* 0x000000808d147824 */ /* 0x000fe200078e00ff */
[----:B------:R-:W4:Y:S01]  /*5fb0*/  MUFU.TANH R32, R32 ;  /* 0x0000002000207308 */ /* 0x000f220000002400 */
[----:B------:R-:W-:Y:S01]  /*5fc0*/  FMUL.FTZ R22, R22, UR10 ;  /* 0x0000000a16167c20 */ /* 0x000fe20008410000 */
[----:B------:R-:W-:Y:S01]  /*5fd0*/  HMMA.16816.F32 R8, R64, R44, R8 ;  /* 0x0000002c4008723c */ /* 0x000fe20000001808 */
[----:B------:R-:W-:Y:S01]  /*5fe0*/  FMUL.FTZ R21, R21, UR10 ;  /* 0x0000000a15157c20 */ /* 0x000fe20008410000 */
[C---:B------:R-:W-:Y:S01]  /*5ff0*/  LOP3.LUT R16, R20.reuse, 0x8, R103, 0xfe, !PT ;  /* 0x0000000814107812 */ /* 0x040fe200078efe67 */
[----:B------:R-:W-:Y:S01]  /*6000*/  FMUL.FTZ R23, R23, UR10 ;  /* 0x0000000a17177c20 */ /* 0x000fe20008410000 */
[----:B------:R-:W-:-:S02]  /*6010*/  LOP3.LUT R18, R20, R103, RZ, 0xfc, !PT ;  /* 0x0000006714127212 */ /* 0x000fc400078efcff */
[----:B------:R-:W-:Y:S01]  /*6020*/  HMMA.16816.F32 R4, R64, R46, R4 ;  /* 0x0000002e4004723c */ /* 0x000fe20000001804 */
[CC--:B------:R-:W-:Y:S01]  /*6030*/  ISETP.GE.AND P3, PT, R16.reuse, R102.reuse, PT ;  /* 0x000000661000720c */ /* 0x0c0fe20003f66270 */
[----:B------:R4:W-:Y:S01]  /*6040*/  MUFU.TANH R118, R27 ;  /* 0x0000001b00767308 */ /* 0x0009e20000002400 */
[-C--:B------:R-:W-:Y:S02]  /*6050*/  ISETP.GE.AND P4, PT, R16, R101.reuse, PT ;  /* 0x000000651000720c */ /* 0x080fe40003f86270 */
[C-C-:B------:R-:W-:Y:S01]  /*6060*/  LOP3.LUT R16, R20.reuse, 0x10, R103.reuse, 0xfe, !PT ;  /* 0x0000001014107812 */ /* 0x140fe200078efe67 */
[C---:B------:R-:W-:Y:S01]  /*6070*/  HMMA.16816.F32 R44, R88.reuse, R92, RZ ;  /* 0x0000005c582c723c */ /* 0x040fe200000018ff */
[--C-:B------:R-:W-:Y:S01]  /*6080*/  LOP3.LUT R12, R20, 0x18, R103.reuse, 0xfe, !PT ;  /* 0x00000018140c7812 */ /* 0x100fe200078efe67 */
[----:B------:R-:W-:Y:S01]  /*6090*/  FMUL.FTZ R53, R53, UR10 ;  /* 0x0000000a35357c20 */ /* 0x000fe20008410000 */
[CC--:B------:R-:W-:Y:S01]  /*60a0*/  ISETP.GE.AND P1, PT, R16.reuse, R102.reuse, PT ;  /* 0x000000661000720c */ /* 0x0c0fe20003f26270 */
[----:B------:R-:W-:Y:S01]  /*60b0*/  MUFU.TANH R125, R24 ;  /* 0x00000018007d7308 */ /* 0x000fe20000002400 */
[-C--:B------:R-:W-:Y:S01]  /*60c0*/  ISETP.GE.AND P5, PT, R16, R101.reuse, PT ;  /* 0x000000651000720c */ /* 0x080fe20003fa6270 */
[----:B------:R-:W-:Y:S01]  /*60d0*/  HMMA.16816.F32 R92, R88, R94, RZ ;  /* 0x0000005e585c723c */ /* 0x000fe200000018ff */
[----:B------:R-:W-:Y:S01]  /*60e0*/  VIADD R16, R18, 0x1 ;  /* 0x0000000112107836 */ /* 0x000fe20000000000 */
[--C-:B------:R-:W-:Y:S01]  /*60f0*/  LOP3.LUT R15, R20, 0x20, R103.reuse, 0xfe, !PT ;  /* 0x00000020140f7812 */ /* 0x100fe200078efe67 */
[----:B------:R-:W-:Y:S01]  /*6100*/  FMUL.FTZ R48, R48, UR10 ;  /* 0x0000000a30307c20 */ /* 0x000fe20008410000 */
[----:B--2---:R-:W-:Y:S01]  /*6110*/  FSEL R34, R34, -INF , !P5 ;  /* 0xff80000022227808 */ /* 0x004fe20006800000 */
[----:B------:R-:W-:Y:S01]  /*6120*/  FMUL.FTZ R50, R50, UR10 ;  /* 0x0000000a32327c20 */ /* 0x000fe20008410000 */
[----:B------:R-:W-:Y:S01]  /*6130*/  FMUL.FTZ R117, R8, UR10 ;  /* 0x0000000a08757c20 */ /* 0x000fe20008410000 */
[-C--:B------:R-:W-:Y:S01]  /*6140*/  ISETP.GE.AND P2, PT, R16, R102.reuse, PT ;  /* 0x000000661000720c */ /* 0x080fe20003f46270 */
[----:B------:R-:W-:Y:S01]  /*6150*/  VIADD R8, R18, 0x11 ;  /* 0x0000001112087836 */ /* 0x000fe20000000000 */
[----:B------:R-:W-:Y:S01]  /*6160*/  MUFU.TANH R123, R25 ;  /* 0x00000019007b7308 */ /* 0x000fe20000002400 */
[----:B------:R-:W-:Y:S01]  /*6170*/  FMUL.FTZ R10, R10, UR10 ;  /* 0x0000000a0a0a7c20 */ /* 0x000fe20008410000 */
[----:B------:R-:W-:Y:S01]  /*6180*/  FMUL.FTZ R9, R9, UR10 ;  /* 0x0000000a09097c20 */ /* 0x000fe20008410000 */
[----:B------:R-:W-:Y:S01]  /*6190*/  FMUL.FTZ R105, R4, UR10 ;  /* 0x0000000a04697c20 */ /* 0x000fe20008410000 */
[----:B------:R-:W-:Y:S01]  /*61a0*/  ISETP.GE.AND P5, PT, R8, R102, PT ;  /* 0x000000660800720c */ /* 0x000fe20003fa6270 */
[----:B------:R-:W-:Y:S01]  /*61b0*/  FMUL.FTZ R5, R5, UR10 ;  /* 0x0000000a05057c20 */ /* 0x000fe20008410000 */
[--C-:B------:R-:W-:Y:S01]  /*61c0*/  LOP3.LUT R4, R20, 0x30, R103.reuse, 0xfe, !PT ;  /* 0x0000003014047812 */ /* 0x100fe200078efe67 */
[----:B------:R-:W-:Y:S01]  /*61d0*/  FMUL.FTZ R6, R6, UR10 ;  /* 0x0000000a06067c20 */ /* 0x000fe20008410000 */
[----:B----4-:R-:W-:Y:S01]  /*61e0*/  FSEL R27, R32, -INF , !P5 ;  /* 0xff800000201b7808 */ /* 0x010fe20006800000 */
[C---:B-1----:R-:W-:Y:S01]  /*61f0*/  HMMA.16816.F32 R44, R64.reuse, R56, R44 ;  /* 0x00000038402c723c */ /* 0x042fe2000000182c */
[----:B------:R-:W-:Y:S01]  /*6200*/  ISETP.GE.AND P5, PT, R8, R101, PT ;  /* 0x000000650800720c */ /* 0x000fe20003fa6270 */
[----:B------:R-:W1:Y:S01]  /*6210*/  MUFU.TANH R39, R39 ;  /* 0x0000002700277308 */ /* 0x000e620000002400 */
[----:B------:R-:W-:Y:S01]  /*6220*/  LOP3.LUT R8, R20, 0x28, R103, 0xfe, !PT ;  /* 0x0000002814087812 */ /* 0x000fe200078efe67 */
[----:B------:R-:W-:Y:S01]  /*6230*/  FMUL.FTZ R11, R11, UR10 ;  /* 0x0000000a0b0b7c20 */ /* 0x000fe20008410000 */
[----:B------:R-:W-:Y:S01]  /*6240*/  FMUL.FTZ R7, R7, UR10 ;  /* 0x0000000a07077c20 */ /* 0x000fe20008410000 */
[----:B------:R-:W-:Y:S01]  /*6250*/  HMMA.16816.F32 R56, R64, R58, R92 ;  /* 0x0000003a4038723c */ /* 0x000fe2000000185c */
[----:B------:R-:W-:Y:S01]  /*6260*/  FMUL.FTZ R49, R49, UR10 ;  /* 0x0000000a31317c20 */ /* 0x000fe20008410000 */
[----:B------:R-:W-:Y:S01]  /*6270*/  FMUL.FTZ R52, R52, UR10 ;  /* 0x0000000a34347c20 */ /* 0x000fe20008410000 */
[----:B------:R-:W-:Y:S01]  /*6280*/  FMUL.FTZ R51, R51, UR10 ;  /* 0x0000000a33337c20 */ /* 0x000fe20008410000 */
[----:B------:R-:W2:Y:S02]  /*6290*/  MUFU.TANH R120, R26 ;  /* 0x0000001a00787308 */ /* 0x000ea40000002400 */
[C---:B---3--:R-:W-:Y:S06]  /*62a0*/  HMMA.16816.F32 R92, R88.reuse, R60, RZ ;  /* 0x0000003c585c723c */ /* 0x048fec00000018ff */
[----:B------:R-:W-:Y:S01]  /*62b0*/  HMMA.16816.F32 R60, R88, R62, RZ ;  /* 0x0000003e583c723c */ /* 0x000fe200000018ff */
[----:B------:R-:W3:Y:S01]  /*62c0*/  LDSM.16.M88.4 R88, [R133+0x1c00] ;  /* 0x001c00008558783b */ /* 0x000ee20000000200 */
[----:B------:R-:W-:Y:S01]  /*62d0*/  MUFU.TANH R121, R121 ;  /* 0x0000007900797308 */ /* 0x000fe20000002400 */
[----:B-1----:R-:W-:Y:S01]  /*62e0*/  FSEL R33, R39, -INF , !P1 ;  /* 0xff80000027217808 */ /* 0x002fe20004800000 */
[----:B------:R-:W-:-:S04]  /*62f0*/  DEPBAR.LE SB0, 0x0 ;  /* 0x000080000000791a */ /* 0x000fc80000000000 */
[----:B------:R-:W-:Y:S01]  /*6300*/  ISETP.GE.AND P1, PT, R15, R101, PT ;  /* 0x000000650f00720c */ /* 0x000fe20003f26270 */
[----:B------:R-:W-:Y:S01]  /*6310*/  FMUL.FTZ R44, R44, UR10 ;  /* 0x0000000a2c2c7c20 */ /* 0x000fe20008410000 */
[----:B------:R-:W-:Y:S02]  /*6320*/  MUFU.TANH R112, R22 ;  /* 0x0000001600707308 */ /* 0x000fe40000002400 */
[----:B--2---:R-:W-:-:S06]  /*6330*/  FSEL R120, R120, -INF , !P1 ;  /* 0xff80000078787808 */ /* 0x004fcc0004800000 */
[----:B------:R-:W-:Y:S08]  /*6340*/  MUFU.TANH R104, R104 ;  /* 0x0000006800687308 */ /* 0x000ff00000002400 */
[----:B------:R-:W-:Y:S08]  /*6350*/  MUFU.TANH R113, R113 ;  /* 0x0000007100717308 */ /* 0x000ff00000002400 */
[----:B------:R-:W-:Y:S01]  /*6360*/  MUFU.TANH R127, R21 ;  /* 0x00000015007f7308 */ /* 0x000fe20000002400 */
[C---:B---3--:R-:W-:Y:S07]  /*6370*/  HMMA.16816.F32 R92, R64.reuse, R88, R92 ;  /* 0x00000058405c723c */ /* 0x048fee000000185c */
[----:B------:R1:W-:Y:S01]  /*6380*/  MUFU.TANH R109, R5 ;  /* 0x00000005006d7308 */ /* 0x0003e20000002400 */
[----:B------:R-:W-:Y:S07]  /*6390*/  HMMA.16816.F32 R60, R64, R90, R60 ;  /* 0x0000005a403c723c */ /* 0x000fee000000183c */
[----:B------:R-:W-:Y:S01]  /*63a0*/  MUFU.TANH R106, R106 ;  /* 0x0000006a006a7308 */ /* 0x000fe20000002400 */
        /* <DEDUP_REMOVED lines=8> */
[----:B------:R-:W-:Y:S01]  /*6430*/  FMUL.FTZ R35, R29, UR10 ;  /* 0x0000000a1d237c20 */ /* 0x000fe20008410000 */
[----:B------:R-:W-:Y:S01]  /*6440*/  FMUL.FTZ R29, R30, UR10 ;  /* 0x0000000a1e1d7c20 */ /* 0x000fe20008410000 */
[----:B------:R-:W-:Y:S01]  /*6450*/  FMUL.FTZ R28, R31, UR10 ;  /* 0x0000000a1f1c7c20 */ /* 0x000fe20008410000 */
[----:B-1----:R-:W-:-:S03]  /*6460*/  VIADD R5, R18, 0x31 ;  /* 0x0000003112057836 */ /* 0x002fc60000000000 */
[----:B------:R-:W1:Y:S01]  /*6470*/  MUFU.TANH R42, R42 ;  /* 0x0000002a002a7308 */ /* 0x000e620000002400 */
[----:B------:R-:W-:Y:S01]  /*6480*/  FMUL.FTZ R39, R60, UR10 ;  /* 0x0000000a3c277c20 */ /* 0x000fe20008410000 */
[----:B------:R-:W-:-:S06]  /*6490*/  FMUL.FTZ R30, R62, UR10 ;  /* 0x0000000a3e1e7c20 */ /* 0x000fcc0008410000 */
[----:B------:R-:W3:Y:S01]  /*64a0*/  MUFU.TANH R38, R38 ;  /* 0x0000002600267308 */ /* 0x000ee20000002400 */
[----:B--2---:R-:W-:Y:S02]  /*64b0*/  FSEL R19, R64, -INF , !P2 ;  /* 0xff80000040137808 */ /* 0x004fe40005000000 */
[----:B------:R-:W-:-:S04]  /*64c0*/  ISETP.GE.AND P2, PT, R16, R101, PT ;  /* 0x000000651000720c */ /* 0x000fc80003f46270 */
[----:B------:R-:W-:Y:S01]  /*64d0*/  FSEL R16, R43, -INF , !P2 ;  /* 0xff8000002b107808 */ /* 0x000fe20005000000 */
[----:B------:R-:W2:Y:S01]  /*64e0*/  MUFU.TANH R37, R37 ;  /* 0x0000002500257308 */ /* 0x000ea20000002400 */
[----:B-1----:R-:W-:Y:S01]  /*64f0*/  FSEL R17, R42, -INF , !P3 ;  /* 0xff8000002a117808 */ /* 0x002fe20005800000 */
[----:B------:R-:W-:Y:S01]  /*6500*/  FMUL.FTZ R42, R58, UR10 ;  /* 0x0000000a3a2a7c20 */ /* 0x000fe20008410000 */
[CC--:B------:R-:W-:Y:S02]  /*6510*/  ISETP.GE.AND P2, PT, R12.reuse, R102.reuse, PT ;  /* 0x000000660c00720c */ /* 0x0c0fe40003f46270 */
[----:B------:R-:W-:Y:S01]  /*6520*/  ISETP.GE.AND P3, PT, R12, R101, PT ;  /* 0x000000650c00720c */ /* 0x000fe20003f66270 */
[----:B------:R-:W-:Y:S02]  /*6530*/  VIADD R12, R18, 0x9 ;  /* 0x00000009120c7836 */ /* 0x000fe40000000000 */
[----:B------:R-:W1:Y:S01]  /*6540*/  MUFU.TANH R65, R65 ;  /* 0x0000004100417308 */ /* 0x000e620000002400 */
[----:B---3--:R-:W-:Y:S01]  /*6550*/  FSEL R32, R38, -INF , !P5 ;  /* 0xff80000026207808 */ /* 0x008fe20006800000 */
[----:B------:R-:W-:Y:S01]  /*6560*/  FMUL.FTZ R38, R94, UR10 ;  /* 0x0000000a5e267c20 */ /* 0x000fe20008410000 */
[----:B------:R-:W-:-:S04]  /*6570*/  ISETP.GE.AND P5, PT, R8, R102, PT ;  /* 0x000000660800720c */ /* 0x000fc80003fa6270 */
[----:B------:R-:W-:Y:S01]  /*6580*/  FSEL R121, R121, -INF , !P5 ;  /* 0xff80000079797808 */ /* 0x000fe20006800000 */
[----:B------:R-:W3:Y:S01]  /*6590*/  MUFU.TANH R36, R36 ;  /* 0x0000002400247308 */ /* 0x000ee20000002400 */
[----:B--2---:R-:W-:Y:S01]  /*65a0*/  FSEL R25, R37, -INF , !P2 ;  /* 0xff80000025197808 */ /* 0x004fe20005000000 */
[----:B------:R-:W-:Y:S01]  /*65b0*/  FMUL.FTZ R37, R61, UR10 ;  /* 0x0000000a3d257c20 */ /* 0x000fe20008410000 */
[----:B------:R-:W-:Y:S01]  /*65c0*/  ISETP.GE.AND P2, PT, R8, R101, PT ;  /* 0x000000650800720c */ /* 0x000fe20003f46270 */
[----:B------:R-:W-:-:S03]  /*65d0*/  VIADD R8, R18, 0x19 ;  /* 0x0000001912087836 */ /* 0x000fc60000000000 */
[----:B------:R-:W-:Y:S01]  /*65e0*/  FSEL R112, R112, -INF , !P2 ;  /* 0xff80000070707808 */ /* 0x000fe20005000000 */
[----:B------:R-:W2:Y:S01]  /*65f0*/  MUFU.TANH R29, R29 ;  /* 0x0000001d001d7308 */ /* 0x000ea20000002400 */
[----:B-1----:R-:W-:Y:S02]  /*6600*/  FSEL R14, R65, -INF , !P4 ;  /* 0xff800000410e7808 */ /* 0x002fe40006000000 */
[----:B------:R-:W-:-:S05]  /*6610*/  ISETP.GE.AND P4, PT, R12, R102, PT ;  /* 0x000000660c00720c */ /* 0x000fca0003f86270 */
        /* <DEDUP_REMOVED lines=8> */
[-C--:B------:R-:W-:Y:S01]  /*66a0*/  ISETP.GE.AND P3, PT, R8, R102.reuse, PT ;  /* 0x000000660800720c */ /* 0x080fe20003f66270 */
[----:B------:R-:W-:Y:S01]  /*66b0*/  FMUL.FTZ R29, R63, UR10 ;  /* 0x0000000a3f1d7c20 */ /* 0x000fe20008410000 */
[----:B------:R-:W-:-:S03]  /*66c0*/  ISETP.GE.AND P4, PT, R15, R102, PT ;  /* 0x000000660f00720c */ /* 0x000fc60003f86270 */
[----:B------:R-:W2:Y:S01]  /*66d0*/  MUFU.TANH R114, R23 ;  /* 0x0000001700727308 */ /* 0x000ea20000002400 */
[----:B-1----:R-:W-:Y:S02]  /*66e0*/  FSEL R35, R35, -INF , !P3 ;  /* 0xff80000023237808 */ /* 0x002fe40005800000 */
[-C--:B------:R-:W-:Y:S01]  /*66f0*/  ISETP.GE.AND P3, PT, R8, R101.reuse, PT ;  /* 0x000000650800720c */ /* 0x080fe20003f66270 */
[----:B------:R-:W-:Y:S01]  /*6700*/  FMUL.FTZ R8, R56, UR10 ;  /* 0x0000000a38087c20 */ /* 0x000fe20008410000 */
[----:B------:R-:W-:Y:S02]  /*6710*/  FSEL R125, R125, -INF , !P4 ;  /* 0xff8000007d7d7808 */ /* 0x000fe40006000000 */
[----:B------:R-:W-:Y:S01]  /*6720*/  ISETP.GE.AND P4, PT, R4, R101, PT ;  /* 0x000000650400720c */ /* 0x000fe20003f86270 */
[----:B------:R-:W1:Y:S01]  /*6730*/  MUFU.TANH R107, R107 ;  /* 0x0000006b006b7308 */ /* 0x000e620000002400 */
[----:B---3--:R-:W-:Y:S02]  /*6740*/  FSEL R26, R28, -INF , !P3 ;  /* 0xff8000001c1a7808 */ /* 0x008fe40005800000 */
[----:B------:R-:W-:Y:S01]  /*6750*/  ISETP.GE.AND P3, PT, R4, R102, PT ;  /* 0x000000660400720c */ /* 0x000fe20003f66270 */
[----:B------:R-:W-:Y:S01]  /*6760*/  VIADD R4, R18, 0x21 ;  /* 0x0000002112047836 */ /* 0x000fe20000000000 */
[----:B------:R-:W-:-:S02]  /*6770*/  FSEL R110, R110, -INF , !P4 ;  /* 0xff8000006e6e7808 */ /* 0x000fc40006000000 */
[-C--:B------:R-:W-:Y:S01]  /*6780*/  ISETP.GE.AND P4, PT, R5, R102.reuse, PT ;  /* 0x000000660500720c */ /* 0x080fe20003f86270 */
[----:B------:R-:W3:Y:S01]  /*6790*/  MUFU.TANH R108, R108 ;  /* 0x0000006c006c7308 */ /* 0x000ee20000002400 */
[C---:B------:R-:W-:Y:S02]  /*67a0*/  ISETP.GE.AND P1, PT, R4.reuse, R102, PT ;  /* 0x000000660400720c */ /* 0x040fe40003f26270 */
[----:B------:R-:W-:Y:S02]  /*67b0*/  FSEL R111, R111, -INF , !P4 ;  /* 0xff8000006f6f7808 */ /* 0x000fe40006000000 */
[----:B------:R-:W-:Y:S02]  /*67c0*/  FSEL R123, R123, -INF , !P1 ;  /* 0xff8000007b7b7808 */ /* 0x000fe40004800000 */
[----:B------:R-:W-:Y:S01]  /*67d0*/  ISETP.GE.AND P1, PT, R4, R101, PT ;  /* 0x000000650400720c */ /* 0x000fe20003f26270 */
[----:B------:R-:W4:Y:S01]  /*67e0*/  MUFU.TANH R117, R117 ;  /* 0x0000007500757308 */ /* 0x000f220000002400 */
[----:B------:R-:W-:-:S02]  /*67f0*/  LOP3.LUT R4, R20, 0x38, R103, 0xfe, !PT ;  /* 0x0000003814047812 */ /* 0x000fc400078efe67 */
[----:B------:R-:W-:Y:S02]  /*6800*/  FSEL R118, R118, -INF , !P1 ;  /* 0xff80000076767808 */ /* 0x000fe40004800000 */
[CC--:B------:R-:W-:Y:S02]  /*6810*/  ISETP.GE.AND P1, PT, R4.reuse, R102.reuse, PT ;  /* 0x000000660400720c */ /* 0x0c0fe40003f26270 */
[-C--:B------:R-:W-:Y:S01]  /*6820*/  ISETP.GE.AND P5, PT, R4, R101.reuse, PT ;  /* 0x000000650400720c */ /* 0x080fe20003fa6270 */
[----:B------:R-:W-:Y:S01]  /*6830*/  VIADD R4, R18, 0x29 ;  /* 0x0000002912047836 */ /* 0x000fe20000000000 */
[----:B------:R-:W-:Y:S01]  /*6840*/  ISETP.GE.AND P4, PT, R5, R101, PT ;  /* 0x000000650500720c */ /* 0x000fe20003f86270 */
[----:B------:R-:W5:Y:S01]  /*6850*/  MUFU.TANH R90, R10 ;  /* 0x0000000a005a7308 */ /* 0x000f620000002400 */
[----:B------:R-:W-:Y:S02]  /*6860*/  LOP3.LUT R5, R20, 0x48, R103, 0xfe, !PT ;  /* 0x0000004814057812 */ /* 0x000fe400078efe67 */
[----:B------:R-:W-:-:S02]  /*6870*/  ISETP.GE.AND P2, PT, R4, R102, PT ;  /* 0x000000660400720c */ /* 0x000fc40003f46270 */
[----:B------:R-:W-:Y:S02]  /*6880*/  FSEL R104, R104, -INF , !P4 ;  /* 0xff80000068687808 */ /* 0x000fe40006000000 */
[----:B------:R-:W-:Y:S01]  /*6890*/  FSEL R113, R113, -INF , !P1 ;  /* 0xff80000071717808 */ /* 0x000fe20004800000 */
[----:B------:R1:W-:Y:S01]  /*68a0*/  MUFU.TANH R66, R6 ;  /* 0x0000000600427308 */ /* 0x0003e20000002400 */
[C---:B------:R-:W-:Y:S02]  /*68b0*/  ISETP.GE.AND P4, PT, R5.reuse, R102, PT ;  /* 0x000000660500720c */ /* 0x040fe40003f86270 */
[-C--:B------:R-:W-:Y:S01]  /*68c0*/  ISETP.GE.AND P1, PT, R5, R101.reuse, PT ;  /* 0x000000650500720c */ /* 0x080fe20003f26270 */
[----:B------:R-:W-:Y:S01]  /*68d0*/  VIADD R5, R18, 0x39 ;  /* 0x0000003912057836 */ /* 0x000fe20000000000 */
[----:B------:R-:W-:Y:S02]  /*68e0*/  FSEL R127, R127, -INF , !P2 ;  /* 0xff8000007f7f7808 */ /* 0x000fe40005000000 */
[----:B------:R-:W-:Y:S01]  /*68f0*/  ISETP.GE.AND P2, PT, R4, R101, PT ;  /* 0x000000650400720c */ /* 0x000fe20003f46270 */
[----:B------:R-:W-:Y:S01]  /*6900*/  MUFU.TANH R119, R9 ;  /* 0x0000000900777308 */ /* 0x000fe20000002400 */
[----:B------:R-:W-:-:S02]  /*6910*/  LOP3.LUT R4, R20, 0x40, R103, 0xfe, !PT ;  /* 0x0000004014047812 */ /* 0x000fc400078efe67 */
[----:B------:R-:W-:Y:S02]  /*6920*/  FSEL R106, R106, -INF , !P5 ;  /* 0xff8000006a6a7808 */ /* 0x000fe40006800000 */
[-C--:B------:R-:W-:Y:S02]  /*6930*/  ISETP.GE.AND P5, PT, R5, R102.reuse, PT ;  /* 0x000000660500720c */ /* 0x080fe40003fa6270 */
[----:B--2---:R-:W-:Y:S01]  /*6940*/  FSEL R114, R114, -INF , !P2 ;  /* 0xff80000072727808 */ /* 0x004fe20005000000 */
[----:B------:R-:W-:Y:S01]  /*6950*/  MUFU.TANH R64, R11 ;  /* 0x0000000b00407308 */ /* 0x000fe20000002400 */
[----:B-1----:R-:W-:Y:S01]  /*6960*/  FMUL.FTZ R6, R54, UR10 ;  /* 0x0000000a36067c20 */ /* 0x002fe20008410000 */
[----:B------:R-:W-:Y:S01]  /*6970*/  FSEL R107, R107, -INF , !P3 ;  /* 0xff8000006b6b7808 */ /* 0x000fe20005800000 */
[----:B------:R-:W-:Y:S01]  /*6980*/  FMUL.FTZ R54, R55, UR10 ;  /* 0x0000000a37367c20 */ /* 0x000fe20008410000 */
[C---:B------:R-:W-:Y:S02]  /*6990*/  ISETP.GE.AND P2, PT, R4.reuse, R102, PT ;  /* 0x000000660400720c */ /* 0x040fe40003f46270 */
[----:B------:R-:W-:-:S02]  /*69a0*/  ISETP.GE.AND P3, PT, R4, R101, PT ;  /* 0x000000650400720c */ /* 0x000fc40003f66270 */
[----:B------:R-:W1:Y:S01]  /*69b0*/  MUFU.TANH R4, R6 ;  /* 0x0000000600047308 */ /* 0x000e620000002400 */
[----:B------:R-:W-:Y:S02]  /*69c0*/  FSEL R115, R115, -INF , !P5 ;  /* 0xff80000073737808 */ /* 0x000fe40006800000 */
[----:B------:R-:W-:Y:S02]  /*69d0*/  ISETP.GE.AND P5, PT, R5, R101, PT ;  /* 0x000000650500720c */ /* 0x000fe40003fa6270 */
[----:B------:R-:W-:Y:S02]  /*69e0*/  LOP3.LUT R5, R20, 0x50, R103, 0xfe, !PT ;  /* 0x0000005014057812 */ /* 0x000fe400078efe67 */
[----:B---3--:R-:W-:Y:S01]  /*69f0*/  FSEL R108, R108, -INF , !P5 ;  /* 0xff8000006c6c7808 */ /* 0x008fe20006800000 */
[----:B------:R-:W2:Y:S01]  /*6a00*/  MUFU.TANH R105, R105 ;  /* 0x0000006900697308 */ /* 0x000ea20000002400 */
[----:B----4-:R-:W-:Y:S02]  /*6a10*/  FSEL R117, R117, -INF , !P2 ;  /* 0xff80000075757808 */ /* 0x010fe40005000000 */
[----:B------:R-:W-:-:S02]  /*6a20*/  ISETP.GE.AND P5, PT, R5, R102, PT ;  /* 0x000000660500720c */ /* 0x000fc40003fa6270 */
[-C--:B------:R-:W-:Y:S01]  /*6a30*/  ISETP.GE.AND P2, PT, R5, R101.reuse, PT ;  /* 0x000000650500720c */ /* 0x080fe20003f46270 */
[----:B------:R-:W-:Y:S01]  /*6a40*/  VIADD R5, R18, 0x41 ;  /* 0x0000004112057836 */ /* 0x000fe20000000000 */
[----:B-----5:R-:W-:Y:S01]  /*6a50*/  FSEL R90, R90, -INF , !P3 ;  /* 0xff8000005a5a7808 */ /* 0x020fe20005800000 */
[----:B------:R-:W-:Y:S01]  /*6a60*/  MUFU.TANH R65, R53 ;  /* 0x0000003500417308 */ /* 0x000fe20000002400 */
[----:B-1----:R-:W-:Y:S02]  /*6a70*/  FSEL R56, R4, -INF , !P2 ;  /* 0xff80000004387808 */ /* 0x002fe40005000000 */
[----:B------:R-:W-:Y:S02]  /*6a80*/  ISETP.GE.AND P3, PT, R5, R102, PT ;  /* 0x000000660500720c */ /* 0x000fe40003f66270 */
[----:B------:R-:W-:Y:S02]  /*6a90*/  LOP3.LUT R6, R20, 0x58, R103, 0xfe, !PT ;  /* 0x0000005814067812 */ /* 0x000fe400078efe67 */
[----:B------:R-:W-:Y:S01]  /*6aa0*/  FSEL R119, R119, -INF , !P3 ;  /* 0xff80000077777808 */ /* 0x000fe20005800000 */
[----:B------:R-:W-:Y:S01]  /*6ab0*/  MUFU.TANH R54, R54 ;  /* 0x0000003600367308 */ /* 0x000fe20000002400 */
[----:B------:R-:W-:Y:S01]  /*6ac0*/  ISETP.GE.AND P3, PT, R5, R101, PT ;  /* 0x000000650500720c */ /* 0x000fe20003f66270 */
[----:B------:R-:W-:Y:S01]  /*6ad0*/  FMUL.FTZ R5, R45, UR10 ;  /* 0x0000000a2d057c20 */ /* 0x000fe20008410000 */
[----:B--2---:R-:W-:Y:S01]  /*6ae0*/  FSEL R105, R105, -INF , !P4 ;  /* 0xff80000069697808 */ /* 0x004fe20006000000 */
[----:B------:R-:W-:Y:S01]  /*6af0*/  FMUL.FTZ R45, R93, UR10 ;  /* 0x0000000a5d2d7c20 */ /* 0x000fe20008410000 */
[----:B------:R-:W-:-:S02]  /*6b00*/  FSEL R64, R64, -INF , !P3 ;  /* 0xff80000040407808 */ /* 0x000fc40005800000 */
[CC--:B------:R-:W-:Y:S01]  /*6b10*/  ISETP.GE.AND P3, PT, R6.reuse, R102.reuse, PT ;  /* 0x000000660600720c */ /* 0x0c0fe20003f66270 */
[----:B------:R1:W2:Y:S01]  /*6b20*/  MUFU.TANH R67, R48 ;  /* 0x0000003000437308 */ /* 0x0002a20000002400 */
[----:B------:R-:W-:Y:S01]  /*6b30*/  ISETP.GE.AND P4, PT, R6, R101, PT ;  /* 0x000000650600720c */ /* 0x000fe20003f86270 */
[----:B------:R-:W-:Y:S01]  /*6b40*/  VIADD R6, R18, 0x49 ;  /* 0x0000004912067836 */ /* 0x000fe20000000000 */
[----:B------:R-:W-:Y:S02]  /*6b50*/  LOP3.LUT R4, R20, 0x68, R103, 0xfe, !PT ;  /* 0x0000006814047812 */ /* 0x000fe400078efe67 */
[----:B------:R-:W-:Y:S02]  /*6b60*/  FSEL R66, R66, -INF , !P1 ;  /* 0xff80000042427808 */ /* 0x000fe40004800000 */
[----:B------:R-:W-:Y:S01]  /*6b70*/  ISETP.GE.AND P1, PT, R6, R102, PT ;  /* 0x000000660600720c */ /* 0x000fe20003f26270 */
[----:B------:R3:W4:Y:S03]  /*6b80*/  MUFU.TANH R88, R7 ;  /* 0x0000000700587308 */ /* 0x0007260000002400 */
[----:B------:R-:W-:-:S02]  /*6b90*/  FSEL R109, R109, -INF , !P1 ;  /* 0xff8000006d6d7808 */ /* 0x000fc40004800000 */
[-C--:B------:R-:W-:Y:S02]  /*6ba0*/  ISETP.GE.AND P1, PT, R6, R101.reuse, PT ;  /* 0x000000650600720c */ /* 0x080fe40003f26270 */
[----:B------:R-:W-:Y:S01]  /*6bb0*/  LOP3.LUT R6, R20, 0x60, R103, 0xfe, !PT ;  /* 0x0000006014067812 */ /* 0x000fe200078efe67 */
[----:B------:R-:W5:Y:S01]  /*6bc0*/  MUFU.TANH R50, R50 ;  /* 0x0000003200327308 */ /* 0x000f620000002400 */
[----:B-1----:R-:W-:Y:S01]  /*6bd0*/  FMUL.FTZ R48, R46, UR10 ;  /* 0x0000000a2e307c20 */ /* 0x002fe20008410000 */
[----:B--2---:R-:W-:Y:S01]  /*6be0*/  FSEL R67, R67, -INF , !P3 ;  /* 0xff80000043437808 */ /* 0x004fe20005800000 */
[----:B------:R-:W-:Y:S01]  /*6bf0*/  FMUL.FTZ R46, R47, UR10 ;  /* 0x0000000a2f2e7c20 */ /* 0x000fe20008410000 */
[----:B------:R-:W-:Y:S01]  /*6c00*/  ISETP.GE.AND P3, PT, R4, R101, PT ;  /* 0x000000650400720c */ /* 0x000fe20003f66270 */
[----:B------:R-:W-:-:S03]  /*6c10*/  FMUL.FTZ R47, R92, UR10 ;  /* 0x0000000a5c2f7c20 */ /* 0x000fc60008410000 */
[----:B------:R-:W-:Y:S01]  /*6c20*/  MUFU.TANH R89, R49 ;  /* 0x0000003100597308 */ /* 0x000fe20000002400 */
[----:B---3--:R-:W-:Y:S01]  /*6c30*/  VIADD R7, R18, 0x51 ;  /* 0x0000005112077836 */ /* 0x008fe20000000000 */
[----:B----4-:R-:W-:Y:S02]  /*6c40*/  FSEL R88, R88, -INF , !P1 ;  /* 0xff80000058587808 */ /* 0x010fe40004800000 */
[-C--:B------:R-:W-:Y:S02]  /*6c50*/  ISETP.GE.AND P1, PT, R6, R102.reuse, PT ;  /* 0x000000660600720c */ /* 0x080fe40003f26270 */
[----:B------:R-:W-:Y:S02]  /*6c60*/  ISETP.GE.AND P2, PT, R7, R102, PT ;  /* 0x000000660700720c */ /* 0x000fe40003f46270 */
[----:B------:R-:W1:Y:S01]  /*6c70*/  MUFU.TANH R99, R52 ;  /* 0x0000003400637308 */ /* 0x000e620000002400 */
[----:B-----5:R-:W-:Y:S02]  /*6c80*/  FSEL R50, R50, -INF , !P4 ;  /* 0xff80000032327808 */ /* 0x020fe40006000000 */
[----:B------:R-:W-:-:S02]  /*6c90*/  FSEL R65, R65, -INF , !P2 ;  /* 0xff80000041417808 */ /* 0x000fc40005000000 */
[----:B------:R-:W-:-:S03]  /*6ca0*/  ISETP.GE.AND P2, PT, R7, R101, PT ;  /* 0x000000650700720c */ /* 0x000fc60003f46270 */
[----:B------:R2:W3:Y:S01]  /*6cb0*/  MUFU.TANH R52, R51 ;  /* 0x0000003300347308 */ /* 0x0004e20000002400 */
[----:B------:R-:W-:Y:S02]  /*6cc0*/  FSEL R54, R54, -INF , !P2 ;  /* 0xff80000036367808 */ /* 0x000fe40005000000 */
[----:B------:R-:W-:Y:S01]  /*6cd0*/  ISETP.GE.AND P2, PT, R4, R102, PT ;  /* 0x000000660400720c */ /* 0x000fe20003f46270 */
[----:B------:R-:W-:-:S04]  /*6ce0*/  VIADD R4, R18, 0x59 ;  /* 0x0000005912047836 */ /* 0x000fc80000000000 */
[----:B------:R-:W4:Y:S01]  /*6cf0*/  MUFU.TANH R91, R44 ;  /* 0x0000002c005b7308 */ /* 0x000f220000002400 */
[C---:B------:R-:W-:Y:S02]  /*6d00*/  ISETP.GE.AND P4, PT, R4.reuse, R102, PT ;  /* 0x000000660400720c */ /* 0x040fe40003f86270 */
[----:B-1----:R-:W-:Y:S02]  /*6d10*/  FSEL R99, R99, -INF , !P5 ;  /* 0xff80000063637808 */ /* 0x002fe40006800000 */
[----:B------:R-:W-:Y:S02]  /*6d20*/  FSEL R89, R89, -INF , !P4 ;  /* 0xff80000059597808 */ /* 0x000fe40006000000 */
[----:B------:R-:W-:Y:S01]  /*6d30*/  ISETP.GE.AND P4, PT, R4, R101, PT ;  /* 0x000000650400720c */ /* 0x000fe20003f86270 */
[----:B------:R-:W1:Y:S01]  /*6d40*/  MUFU.TANH R48, R48 ;  /* 0x0000003000307308 */ /* 0x000e620000002400 */
[----:B------:R-:W-:Y:S01]  /*6d50*/  LOP3.LUT R4, R20, 0x70, R103, 0xfe, !PT ;  /* 0x0000007014047812 */ /* 0x000fe200078efe67 */
[----:B--2---:R-:W-:Y:S01]  /*6d60*/  FMUL.FTZ R51, R57, UR10 ;  /* 0x0000000a39337c20 */ /* 0x004fe20008410000 */
[----:B---3--:R-:W-:-:S02]  /*6d70*/  FSEL R52, R52, -INF , !P4 ;  /* 0xff80000034347808 */ /* 0x008fc40006000000 */
[----:B------:R-:W-:Y:S02]  /*6d80*/  ISETP.GE.AND P4, PT, R4, R102, PT ;  /* 0x000000660400720c */ /* 0x000fe40003f86270 */
[-C--:B------:R-:W-:Y:S01]  /*6d90*/  ISETP.GE.AND P5, PT, R6, R101.reuse, PT ;  /* 0x000000650600720c */ /* 0x080fe20003fa6270 */
[----:B------:R-:W2:Y:S01]  /*6da0*/  MUFU.TANH R5, R5 ;  /* 0x0000000500057308 */ /* 0x000ea20000002400 */
[----:B----4-:R-:W-:Y:S02]  /*6db0*/  FSEL R91, R91, -INF , !P1 ;  /* 0xff8000005b5b7808 */ /* 0x010fe40004800000 */
[----:B------:R-:W-:Y:S01]  /*6dc0*/  ISETP.GE.AND P1, PT, R4, R101, PT ;  /* 0x000000650400720c */ /* 0x000fe20003f26270 */
[----:B------:R-:W-:Y:S01]  /*6dd0*/  VIADD R4, R18, 0x61 ;  /* 0x0000006112047836 */ /* 0x000fe20000000000 */
[----:B------:R-:W-:-:S03]  /*6de0*/  LOP3.LUT R103, R20, 0x78, R103, 0xfe, !PT ;  /* 0x0000007814677812 */ /* 0x000fc600078efe67 */
[----:B------:R-:W3:Y:S01]  /*6df0*/  MUFU.TANH R42, R42 ;  /* 0x0000002a002a7308 */ /* 0x000ee20000002400 */
[----:B-1----:R-:W-:Y:S02]  /*6e00*/  FSEL R48, R48, -INF , !P5 ;  /* 0xff80000030307808 */ /* 0x002fe40006800000 */
[----:B------:R-:W-:-:S05]  /*6e10*/  ISETP.GE.AND P5, PT, R4, R102, PT ;  /* 0x000000660400720c */ /* 0x000fca0003fa6270 */
[----:B------:R-:W1:Y:S01]  /*6e20*/  MUFU.TANH R51, R51 ;  /* 0x0000003300337308 */ /* 0x000e620000002400 */
[----:B--2---:R-:W-:Y:S02]  /*6e30*/  FSEL R93, R5, -INF , !P5 ;  /* 0xff800000055d7808 */ /* 0x004fe40006800000 */
[----:B------:R-:W-:Y:S01]  /*6e40*/  ISETP.GE.AND P5, PT, R4, R101, PT ;  /* 0x000000650400720c */ /* 0x000fe20003fa6270 */
[----:B------:R-:W-:-:S04]  /*6e50*/  VIADD R4, R18, 0x69 ;  /* 0x0000006912047836 */ /* 0x000fc80000000000 */
[----:B------:R-:W2:Y:S01]  /*6e60*/  MUFU.TANH R40, R40 ;  /* 0x0000002800287308 */ /* 0x000ea20000002400 */
[----:B---3--:R-:W-:Y:S02]  /*6e70*/  FSEL R42, R42, -INF , !P3 ;  /* 0xff8000002a2a7808 */ /* 0x008fe40005800000 */
[----:B------:R-:W-:-:S05]  /*6e80*/  ISETP.GE.AND P3, PT, R4, R102, PT ;  /* 0x000000660400720c */ /* 0x000fca0003f66270 */
[----:B------:R-:W3:Y:S01]  /*6e90*/  MUFU.TANH R47, R47 ;  /* 0x0000002f002f7308 */ /* 0x000ee20000002400 */
[----:B-1----:R-:W-:Y:S02]  /*6ea0*/  FSEL R51, R51, -INF , !P3 ;  /* 0xff80000033337808 */ /* 0x002fe40005800000 */
[----:B------:R-:W-:Y:S01]  /*6eb0*/  ISETP.GE.AND P3, PT, R4, R101, PT ;  /* 0x000000650400720c */ /* 0x000fe20003f66270 */
[----:B------:R-:W-:-:S04]  /*6ec0*/  VIADD R4, R18, 0x71 ;  /* 0x0000007112047836 */ /* 0x000fc80000000000 */
[----:B------:R-:W1:Y:S01]  /*6ed0*/  MUFU.TANH R38, R38 ;  /* 0x0000002600267308 */ /* 0x000e620000002400 */
[----:B--2---:R-:W-:Y:S02]  /*6ee0*/  FSEL R40, R40, -INF , !P3 ;  /* 0xff80000028287808 */ /* 0x004fe40005800000 */
[----:B------:R-:W-:-:S05]  /*6ef0*/  ISETP.GE.AND P3, PT, R4, R102, PT ;  /* 0x000000660400720c */ /* 0x000fca0003f66270 */
[----:B------:R-:W2:Y:S01]  /*6f00*/  MUFU.TANH R46, R46 ;  /* 0x0000002e002e7308 */ /* 0x000ea20000002400 */
[----:B---3--:R-:W-:Y:S02]  /*6f10*/  FSEL R47, R47, -INF , !P4 ;  /* 0xff8000002f2f7808 */ /* 0x008fe40006000000 */
[----:B------:R-:W-:Y:S01]  /*6f20*/  ISETP.GE.AND P4, PT, R4, R101, PT ;  /* 0x000000650400720c */ /* 0x000fe20003f86270 */
[----:B------:R-:W-:-:S04]  /*6f30*/  VIADD R4, R18, 0x79 ;  /* 0x0000007912047836 */ /* 0x000fc80000000000 */
[----:B------:R-:W3:Y:S01]  /*6f40*/  MUFU.TANH R6, R8 ;  /* 0x0000000800067308 */ /* 0x000ee20000002400 */
[----:B-1----:R-:W-:Y:S02]  /*6f50*/  FSEL R38, R38, -INF , !P1 ;  /* 0xff80000026267808 */ /* 0x002fe40004800000 */
[----:B------:R-:W-:-:S04]  /*6f60*/  ISETP.GE.AND P1, PT, R18, R102, PT ;  /* 0x000000661200720c */ /* 0x000fc80003f26270 */
[----:B------:R-:W-:Y:S01]  /*6f70*/  FSEL R3, R3, -INF , !P1 ;  /* 0xff80000003037808 */ /* 0x000fe20004800000 */
[----:B------:R-:W1:Y:S01]  /*6f80*/  MUFU.TANH R45, R45 ;  /* 0x0000002d002d7308 */ /* 0x000e620000002400 */
[----:B--2---:R-:W-:Y:S02]  /*6f90*/  FSEL R46, R46, -INF , !P5 ;  /* 0xff8000002e2e7808 */ /* 0x004fe40006800000 */
[----:B------:R-:W-:Y:S02]  /*6fa0*/  ISETP.GE.AND P5, PT, R103, R102, PT ;  /* 0x000000666700720c */ /* 0x000fe40003fa6270 */
[----:B------:R-:W-:-:S03]  /*6fb0*/  ISETP.GE.AND P1, PT, R4, R101, PT ;  /* 0x000000650400720c */ /* 0x000fc60003f26270 */
[----:B------:R-:W2:Y:S01]  /*6fc0*/  MUFU.TANH R36, R36 ;  /* 0x0000002400247308 */ /* 0x000ea20000002400 */
[----:B---3--:R-:W-:Y:S02]  /*6fd0*/  FSEL R95, R6, -INF , !P2 ;  /* 0xff800000065f7808 */ /* 0x008fe40005000000 */
[----:B------:R-:W-:-:S05]  /*6fe0*/  ISETP.GE.AND P2, PT, R103, R101, PT ;  /* 0x000000656700720c */ /* 0x000fca0003f46270 */
[----:B------:R-:W3:Y:S01]  /*6ff0*/  MUFU.TANH R41, R41 ;  /* 0x0000002900297308 */ /* 0x000ee20000002400 */
[----:B-1----:R-:W-:Y:S01]  /*7000*/  FSEL R45, R45, -INF , !P3 ;  /* 0xff8000002d2d7808 */ /* 0x002fe20005800000 */
[----:B------:R-:W-:Y:S01]  /*7010*/  BAR.SYNC.DEFER_BLOCKING 0x0 ;  /* 0x0000000000007b1d */ /* 0x000fe20000010000 */
[----:B------:R-:W-:-:S05]  /*7020*/  ISETP.GE.AND P3, PT, R18, R101, PT ;  /* 0x000000651200720c */ /* 0x000fca0003f66270 */
[----:B------:R-:W1:Y:S01]  /*7030*/  MUFU.TANH R39, R39 ;  /* 0x0000002700277308 */ /* 0x000e620000002400 */
[----:B--2---:R-:W-:Y:S02]  /*7040*/  FSEL R36, R36, -INF , !P4 ;  /* 0xff80000024247808 */ /* 0x004fe40006000000 */
[----:B------:R-:W-:-:S05]  /*7050*/  ISETP.GE.AND P4, PT, R4, R102, PT ;  /* 0x000000660400720c */ /* 0x000fca0003f86270 */
[----:B------:R-:W2:Y:S01]  /*7060*/  MUFU.TANH R37, R37 ;  /* 0x0000002500257308 */ /* 0x000ea20000002400 */
[----:B---3--:R-:W-:-:S07]  /*7070*/  FSEL R4, R41, -INF , !P3 ;  /* 0xff80000029047808 */ /* 0x008fce0005800000 */
        /* <DEDUP_REMOVED lines=9> */
[----:B------:R-:W-:Y:S01]  /*7110*/  IMAD.MOV.U32 R8, RZ, RZ, RZ ;  /* 0x000000ffff087224 */ /* 0x000fe200078e00ff */
[----:B------:R-:W-:Y:S01]  /*7120*/  IADD3 R18, R20, -0x80, RZ ;  /* 0xffffff8014127810 */ /* 0x000fe20007ffe0ff */
        /* <DEDUP_REMOVED lines=56> */
.L_x_4317:
[----:B------:R-:W-:-:S04]  /*74b0*/  LEA R6, -R84, RZ, 0x7 ;  /* 0x000000ff54067211 */ /* 0x000fc800078e39ff */
[----:B------:R-:W-:-:S07]  /*74c0*/  SHF.R.S32.HI R7, RZ, 0x1f, R6 ;  /* 0x0000001fff077819 */ /* 0x000fce0000011406 */
.L_x_4318:
        /* <DEDUP_REMOVED lines=20> */
.L_x_4316:
        /* <DEDUP_REMOVED lines=93> */
[--C-:B------:R-:W-:Y:S01]  /*7be0*/  FFMA.FTZ R43, R12, UR6, -R31.reuse ;  /* 0x000000060c2b7c23 */ /* 0x100fe2000801081f */
[--C-:B------:R-:W-:Y:S01]  /*7bf0*/  FFMA.FTZ R14, R14, UR6, -R31.reuse ;  /* 0x000000060e0e7c23 */ /* 0x100fe2000801081f */
[----:B------:R-:W-:Y:S01]  /*7c00*/  FMUL.FTZ R0, R0, UR6 ;  /* 0x0000000600007c20 */ /* 0x000fe20008410000 */
[----:B------:R-:W1:Y:S01]  /*7c10*/  MUFU.EX2 R57, R57 ;  /* 0x0000003900397308 */ /* 0x000e620000000800 */
        /* <DEDUP_REMOVED lines=28> */
[----:B------:R-:W-:-:S03]  /*7de0*/  FFMA.FTZ R30, R30, UR6, -R31 ;  /* 0x000000061e1e7c23 */ /* 0x000fc6000801081f */
[----:B------:R-:W1:Y:S01]  /*7df0*/  MUFU.EX2 R53, R53 ;  /* 0x0000003500357308 */ /* 0x000e620000000800 */
[----:B----4-:R-:W-:-:S07]  /*7e00*/  F2FP.F16.F32.PACK_AB R22, R41, R58 ;  /* 0x0000003a2916723e */ /* 0x010fce00000000ff */
[----:B------:R-:W-:Y:S08]  /*7e10*/  MUFU.EX2 R2, R14 ;  /* 0x0000000e00027308 */ /* 0x000ff00000000800 */
[----:B------:R-:W4:Y:S01]  /*7e20*/  MUFU.EX2 R116, R116 ;  /* 0x0000007400747308 */ /* 0x000f220000000800 */
[----:B-1----:R-:W-:-:S07]  /*7e30*/  F2FP.F16.F32.PACK_AB R21, R53, R102 ;  /* 0x000000663515723e */ /* 0x002fce00000000ff */
[----:B------:R1:W5:Y:S08]  /*7e40*/  MUFU.EX2 R103, R0 ;  /* 0x0000000000677308 */ /* 0x0003700000000800 */
[----:B------:R-:W3:Y:S01]  /*7e50*/  MUFU.EX2 R43, R43 ;  /* 0x0000002b002b7308 */ /* 0x000ee20000000800 */
        /* <DEDUP_REMOVED lines=8> */
[----:B-1----:R-:W-:Y:S01]  /*7ee0*/  FFMA.FTZ R0, R35, UR6, -R44 ;  /* 0x0000000623007c23 */ /* 0x002fe2000801082c */
[-C--:B-----5:R-:W-:Y:S01]  /*7ef0*/  FMUL.FTZ R6, R82, R103.reuse ;  /* 0x0000006752067220 */ /* 0x0a0fe20000410000 */
[----:B------:R-:W1:Y:S01]  /*7f00*/  LDSM.16.MT88.4 R32, [R132+0x3400] ;  /* 0x003400008420783b */ /* 0x000e620000004200 */
[-C--:B------:R-:W-:Y:S01]  /*7f10*/  FMUL.FTZ R7, R83, R103.reuse ;  /* 0x0000006753077220 */ /* 0x080fe20000410000 */
[-C--:B------:R-:W-:Y:S01]  /*7f20*/  FMUL.FTZ R78, R78, R103.reuse ;  /* 0x000000674e4e7220 */ /* 0x080fe20000410000 */
[-C--:B------:R-:W-:Y:S01]  /*7f30*/  FMUL.FTZ R79, R79, R103.reuse ;  /* 0x000000674f4f7220 */ /* 0x080fe20000410000 */
[-C--:B------:R-:W-:Y:S01]  /*7f40*/  FMUL.FTZ R14, R74, R103.reuse ;  /* 0x000000674a0e7220 */ /* 0x080fe20000410000 */
[----:B------:R-:W4:Y:S01]  /*7f50*/  MUFU.EX2 R55, R55 ;  /* 0x0000003700377308 */ /* 0x000f220000000800 */
[----:B---3--:R-:W-:Y:S01]  /*7f60*/  F2FP.F16.F32.PACK_AB R23, R43, R2 ;  /* 0x000000022b17723e */ /* 0x008fe200000000ff */
[-C--:B------:R-:W-:Y:S01]  /*7f70*/  FMUL.FTZ R15, R75, R103.reuse ;  /* 0x000000674b0f7220 */ /* 0x080fe20000410000 */
[-C--:B------:R-:W-:Y:S01]  /*7f80*/  FMUL.FTZ R69, R69, R116.reuse ;  /* 0x0000007445457220 */ /* 0x080fe20000410000 */
[-C--:B------:R-:W-:Y:S01]  /*7f90*/  FMUL.FTZ R70, R70, R103.reuse ;  /* 0x0000006746467220 */ /* 0x080fe20000410000 */
[----:B------:R-:W-:Y:S01]  /*7fa0*/  FMUL.FTZ R71, R71, R103 ;  /* 0x0000006747477220 */ /* 0x000fe20000410000 */
[----:B------:R-:W-:-:S02]  /*7fb0*/  FFMA.FTZ R116, R154, R116, R101 ;  /* 0x000000749a747223 */ /* 0x000fc40000010065 */
[C---:B------:R-:W-:Y:S01]  /*7fc0*/  HMMA.16816.F32 R4, R20.reuse, R8, R4 ;  /* 0x000000081404723c */ /* 0x040fe20000001804 */
[----:B------:R-:W-:Y:S05]  /*7fd0*/  MUFU.EX2 R49, R49 ;  /* 0x0000003100317308 */ /* 0x000fea0000000800 */
[----:B------:R-:W-:Y:S01]  /*7fe0*/  HMMA.16816.F32 R8, R20, R10, R76 ;  /* 0x0000000a1408723c */ /* 0x000fe2000000184c */
[----:B------:R-:W-:Y:S02]  /*7ff0*/  LDSM.16.MT88.4 R76, [R132+0x3c00] ;  /* 0x003c0000844c783b */ /* 0x000fe40000004200 */
[----:B------:R-:W3:Y:S01]  /*8000*/  MUFU.EX2 R0, R0 ;  /* 0x0000000000007308 */ /* 0x000ee20000000800 */
[----:B----4-:R-:W-:-:S02]  /*8010*/  F2FP.F16.F32.PACK_AB R24, R55, R84 ;  /* 0x000000543718723e */ /* 0x010fc400000000ff */
[C---:B--2---:R-:W-:Y:S05]  /*8020*/  HMMA.16816.F32 R12, R20.reuse, R16, R12 ;  /* 0x00000010140c723c */ /* 0x044fea000000180c */
[----:B------:R-:W-:Y:S01]  /*8030*/  MUFU.EX2 R60, R60 ;  /* 0x0000003c003c7308 */ /* 0x000fe20000000800 */
[----:B------:R-:W-:Y:S01]  /*8040*/  HMMA.16816.F32 R16, R20, R18, R68 ;  /* 0x000000121410723c */ /* 0x000fe20000001844 */
[----:B------:R-:W2:Y:S06]  /*8050*/  LDSM.16.MT88.4 R20, [R86+0x3400] ;  /* 0x003400005614783b */ /* 0x000eac0000004200 */
[----:B------:R-:W4:Y:S01]  /*8060*/  MUFU.EX2 R61, R61 ;  /* 0x0000003d003d7308 */ /* 0x000f220000000800 */
[----:B---3--:R-:W-:-:S07]  /*8070*/  F2FP.F16.F32.PACK_AB R26, R0, R49 ;  /* 0x00000031001a723e */ /* 0x008fce00000000ff */
[----:B------:R-:W-:Y:S08]  /*8080*/  MUFU.EX2 R62, R62 ;  /* 0x0000003e003e7308 */ /* 0x000ff00000000800 */
[----:B------:R-:W3:Y:S01]  /*8090*/  MUFU.EX2 R59, R59 ;  /* 0x0000003b003b7308 */ /* 0x000ee20000000800 */
[----:B----4-:R-:W-:-:S07]  /*80a0*/  F2FP.F16.F32.PACK_AB R25, R61, R60 ;  /* 0x0000003c3d19723e */ /* 0x010fce00000000ff */
[----:B------:R-:W-:Y:S08]  /*80b0*/  MUFU.EX2 R96, R96 ;  /* 0x0000006000607308 */ /* 0x000ff00000000800 */
[----:B------:R-:W4:Y:S01]  /*80c0*/  MUFU.EX2 R85, R85 ;  /* 0x0000005500557308 */ /* 0x000f220000000800 */
[----:B---3--:R-:W-:-:S07]  /*80d0*/  F2FP.F16.F32.PACK_AB R27, R59, R62 ;  /* 0x0000003e3b1b723e */ /* 0x008fce00000000ff */
        /* <DEDUP_REMOVED lines=14> */
[----:B-----5:R-:W-:-:S07]  /*81c0*/  F2FP.F16.F32.PACK_AB R25, R97, R94 ;  /* 0x0000005e6119723e */ /* 0x020fce00000000ff */
[----:B------:R-:W-:Y:S08]  /*81d0*/  MUFU.EX2 R90, R90 ;  /* 0x0000005a005a7308 */ /* 0x000ff00000000800 */
[----:B------:R-:W-:Y:S01]  /*81e0*/  MUFU.EX2 R65, R65 ;  /* 0x0000004100417308 */ /* 0x000fe20000000800 */
[----:B---3--:R-:W-:-:S07]  /*81f0*/  F2FP.F16.F32.PACK_AB R27, R87, R100 ;  /* 0x00000064571b723e */ /* 0x008fce00000000ff */
[C---:B-1----:R-:W-:Y:S01]  /*8200*/  HMMA.16816.F32 R8, R24.reuse, R34, R8 ;  /* 0x000000221808723c */ /* 0x042fe20000001808 */
[----:B------:R-:W-:Y:S05]  /*8210*/  MUFU.EX2 R54, R54 ;  /* 0x0000003600367308 */ /* 0x000fea0000000800 */
[C---:B------:R-:W-:Y:S01]  /*8220*/  HMMA.16816.F32 R4, R24.reuse, R32, R4 ;  /* 0x000000201804723c */ /* 0x040fe20000001804 */
[--C-:B------:R-:W-:Y:S01]  /*8230*/  FFMA.FTZ R34, R111, UR6, -R44.reuse ;  /* 0x000000066f227c23 */ /* 0x100fe2000801082c */
        /* <DEDUP_REMOVED lines=8> */
[----:B--2---:R-:W-:Y:S01]  /*82c0*/  HMMA.16816.F32 R12, R24, R20, R12 ;  /* 0x00000014180c723c */ /* 0x004fe2000000180c */
[----:B------:R-:W-:Y:S01]  /*82d0*/  FFMA.FTZ R108, R153, R103, R102 ;  /* 0x00000067996c7223 */ /* 0x000fe20000010066 */
[----:B------:R-:W-:Y:S01]  /*82e0*/  FFMA.FTZ R106, R99, UR6, -R44 ;  /* 0x00000006636a7c23 */ /* 0x000fe2000801082c */
[----:B------:R-:W-:-:S03]  /*82f0*/  FFMA.FTZ R153, R29, UR6, -R31 ;  /* 0x000000061d997c23 */ /* 0x000fc6000801081f */
[----:B------:R-:W-:Y:S01]  /*8300*/  HMMA.16816.F32 R16, R24, R22, R16 ;  /* 0x000000161810723c */ /* 0x000fe20000001810 */
[----:B------:R-:W1:Y:S01]  /*8310*/  MUFU.EX2 R34, R34 ;  /* 0x0000002200227308 */ /* 0x000e620000000800 */
[--C-:B------:R-:W-:Y:S01]  /*8320*/  FFMA.FTZ R21, R117, UR6, -R44.reuse ;  /* 0x0000000675157c23 */ /* 0x100fe2000801082c */
[----:B------:R-:W-:-:S04]  /*8330*/  FFMA.FTZ R20, R119, UR6, -R44 ;  /* 0x0000000677147c23 */ /* 0x000fc8000801082c */
[--C-:B------:R-:W-:Y:S01]  /*8340*/  FFMA.FTZ R26, R67, UR6, -R44.reuse ;  /* 0x00000006431a7c23 */ /* 0x100fe2000801082c */
[--C-:B------:R-:W-:Y:S01]  /*8350*/  FFMA.FTZ R27, R89, UR6, -R44.reuse ;  /* 0x00000006591b7c23 */ /* 0x100fe2000801082c */
[----:B------:R-:W-:Y:S01]  /*8360*/  MUFU.EX2 R32, R32 ;  /* 0x0000002000207308 */ /* 0x000fe20000000800 */
[--C-:B------:R-:W-:Y:S01]  /*8370*/  FFMA.FTZ R67, R64, UR6, -R31.reuse ;  /* 0x0000000640437c23 */ /* 0x100fe2000801081f */
[--C-:B------:R-:W-:Y:S01]  /*8380*/  FFMA.FTZ R23, R105, UR6, -R44.reuse ;  /* 0x0000000669177c23 */ /* 0x100fe2000801082c */
[--C-:B------:R-:W-:Y:S01]  /*8390*/  FFMA.FTZ R89, R66, UR6, -R31.reuse ;  /* 0x0000000642597c23 */ /* 0x100fe2000801081f */
[----:B------:R-:W-:Y:S01]  /*83a0*/  FFMA.FTZ R64, R88, UR6, -R31 ;  /* 0x0000000658407c23 */ /* 0x000fe2000801081f */
[--C-:B------:R-:W-:Y:S01]  /*83b0*/  FFMA.FTZ R24, R91, UR6, -R44.reuse ;  /* 0x000000065b187c23 */ /* 0x100fe2000801082c */
[--C-:B------:R-:W-:Y:S01]  /*83c0*/  FFMA.FTZ R25, R93, UR6, -R44.reuse ;  /* 0x000000065d197c23 */ /* 0x100fe2000801082c */
[----:B------:R-:W-:Y:S01]  /*83d0*/  FFMA.FTZ R22, R95, UR6, -R44 ;  /* 0x000000065f167c23 */ /* 0x000fe2000801082c */
[----:B------:R-:W2:Y:S01]  /*83e0*/  MUFU.EX2 R33, R33 ;  /* 0x0000002100217308 */ /* 0x000ea20000000800 */
[----:B-1----:R-:W-:-:S07]  /*83f0*/  F2FP.F16.F32.PACK_AB R68, R34, R35 ;  /* 0x000000232244723e */ /* 0x002fce00000000ff */
[----:B------:R-:W-:Y:S08]  /*8400*/  MUFU.EX2 R111, R111 ;  /* 0x0000006f006f7308 */ /* 0x000ff00000000800 */
        /* <DEDUP_REMOVED lines=13> */
[----:B------:R-:W-:Y:S08]  /*84e0*/  MUFU.EX2 R102, R109 ;  /* 0x0000006d00667308 */ /* 0x000ff00000000800 */
[----:B------:R-:W4:Y:S08]  /*84f0*/  MUFU.EX2 R67, R67 ;  /* 0x0000004300437308 */ /* 0x000f300000000800 */
[----:B------:R-:W-:Y:S08]  /*8500*/  MUFU.EX2 R89, R89 ;  /* 0x0000005900597308 */ /* 0x000ff00000000800 */
[----:B------:R-:W5:Y:S01]  /*8510*/  MUFU.EX2 R64, R64 ;  /* 0x0000004000407308 */ /* 0x000f620000000800 */
[C---:B--2---:R-:W-:Y:S01]  /*8520*/  HMMA.16816.F32 R72, R68.reuse, R4, R12 ;  /* 0x000000044448723c */ /* 0x044fe2000000180c */
[----:B------:R-:W2:Y:S06]  /*8530*/  LDSM.16.MT88.4 R12, [R132+0x4000] ;  /* 0x00400000840c783b */ /* 0x000eac0000004200 */
[----:B------:R-:W2:Y:S01]  /*8540*/  MUFU.EX2 R106, R106 ;  /* 0x0000006a006a7308 */ /* 0x000ea20000000800 */
[----:B------:R-:W-:Y:S01]  /*8550*/  HMMA.16816.F32 R68, R68, R6, R16 ;  /* 0x000000064444723c */ /* 0x000fe20000001810 */
[----:B------:R-:W2:Y:S01]  /*8560*/  LDSM.16.MT88.4 R16, [R132+0x4400] ;  /* 0x004400008410783b */ /* 0x000ea20000004200 */
[----:B------:R-:W-:Y:S01]  /*8570*/  FADD.FTZ R5, R57, R116 ;  /* 0x0000007439057221 */ /* 0x000fe20000010000 */
[----:B-1----:R-:W-:Y:S01]  /*8580*/  F2FP.F16.F32.PACK_AB R4, R20, R21 ;  /* 0x000000151404723e */ /* 0x002fe200000000ff */
[----:B------:R-:W-:Y:S01]  /*8590*/  FADD.FTZ R57, R53, R108 ;  /* 0x0000006c35397221 */ /* 0x000fe20000010000 */
[----:B------:R-:W-:Y:S01]  /*85a0*/  FFMA.FTZ R53, R52, UR6, -R31 ;  /* 0x0000000634357c23 */ /* 0x000fe2000801081f */
[----:B------:R-:W-:Y:S01]  /*85b0*/  FADD.FTZ R66, R58, R5 ;  /* 0x000000053a427221 */ /* 0x000fe20000010000 */
[----:B----4-:R-:W-:Y:S01]  /*85c0*/  F2FP.F16.F32.PACK_AB R5, R67, R90 ;  /* 0x0000005a4305723e */ /* 0x010fe200000000ff */
[----:B------:R-:W-:Y:S01]  /*85d0*/  FFMA.FTZ R58, R45, UR6, -R44 ;  /* 0x000000062d3a7c23 */ /* 0x000fe2000801082c */
[----:B------:R-:W-:Y:S01]  /*85e0*/  F2FP.F16.F32.PACK_AB R6, R102, R23 ;  /* 0x000000176606723e */ /* 0x000fe200000000ff */
[----:B------:R-:W-:Y:S01]  /*85f0*/  FFMA.FTZ R45, R56, UR6, -R31 ;  /* 0x00000006382d7c23 */ /* 0x000fe2000801081f */
[----:B-----5:R-:W-:Y:S01]  /*8600*/  F2FP.F16.F32.PACK_AB R7, R64, R89 ;  /* 0x000000594007723e */ /* 0x020fe200000000ff */
[----:B------:R-:W-:Y:S01]  /*8610*/  MUFU.EX2 R26, R26 ;  /* 0x0000001a001a7308 */ /* 0x000fe20000000800 */
[----:B------:R-:W-:Y:S01]  /*8620*/  FADD.FTZ R52, R2, R57 ;  /* 0x0000003902347221 */ /* 0x000fe20000010000 */
[----:B------:R-:W-:-:S03]  /*8630*/  FADD.FTZ R41, R41, R66 ;  /* 0x0000004229297221 */ /* 0x000fc60000010000 */
[----:B------:R-:W-:Y:S01]  /*8640*/  FADD.FTZ R43, R43, R52 ;  /* 0x000000342b2b7221 */ /* 0x000fe20000010000 */
[C---:B---3--:R-:W-:Y:S01]  /*8650*/  HMMA.16816.F32 R72, R4.reuse, R8, R72 ;  /* 0x000000080448723c */ /* 0x048fe20000001848 */
[----:B------:R-:W-:Y:S01]  /*8660*/  FADD.FTZ R84, R84, R41 ;  /* 0x0000002954547221 */ /* 0x000fe20000010000 */
[----:B------:R-:W-:Y:S01]  /*8670*/  MUFU.EX2 R27, R27 ;  /* 0x0000001b001b7308 */ /* 0x000fe20000000800 */
[----:B------:R-:W-:Y:S01]  /*8680*/  FADD.FTZ R60, R60, R43 ;  /* 0x0000002b3c3c7221 */ /* 0x000fe20000010000 */
[--C-:B------:R-:W-:Y:S01]  /*8690*/  FFMA.FTZ R41, R42, UR6, -R31.reuse ;  /* 0x000000062a297c23 */ /* 0x100fe2000801081f */
[----:B------:R-:W-:Y:S01]  /*86a0*/  FADD.FTZ R84, R55, R84 ;  /* 0x0000005437547221 */ /* 0x000fe20000010000 */
[----:B------:R-:W-:Y:S01]  /*86b0*/  HMMA.16816.F32 R68, R4, R10, R68 ;  /* 0x0000000a0444723c */ /* 0x000fe20000001844 */
[----:B------:R-:W-:Y:S01]  /*86c0*/  FFMA.FTZ R8, R39, UR6, -R44 ;  /* 0x0000000627087c23 */ /* 0x000fe2000801082c */
[----:B------:R-:W-:Y:S01]  /*86d0*/  FADD.FTZ R61, R61, R60 ;  /* 0x0000003c3d3d7221 */ /* 0x000fe20000010000 */
[----:B------:R-:W-:Y:S01]  /*86e0*/  FADD.FTZ R49, R49, R84 ;  /* 0x0000005431317221 */ /* 0x000fe20000010000 */
[----:B------:R-:W1:Y:S01]  /*86f0*/  MUFU.EX2 R45, R45 ;  /* 0x0000002d002d7308 */ /* 0x000e620000000800 */
[----:B------:R-:W-:Y:S01]  /*8700*/  FFMA.FTZ R39, R48, UR6, -R31 ;  /* 0x0000000630277c23 */ /* 0x000fe2000801081f */
[----:B------:R-:W-:Y:S01]  /*8710*/  FADD.FTZ R62, R62, R61 ;  /* 0x0000003d3e3e7221 */ /* 0x000fe20000010000 */
[----:B------:R-:W-:-:S03]  /*8720*/  FADD.FTZ R49, R0, R49 ;  /* 0x0000003100317221 */ /* 0x000fc60000010000 */
[----:B------:R-:W-:Y:S01]  /*8730*/  FADD.FTZ R59, R59, R62 ;  /* 0x0000003e3b3b7221 */ /* 0x000fe20000010000 */
[----:B--2---:R-:W-:Y:S01]  /*8740*/  HMMA.16816.F32 R80, R4, R12, R80 ;  /* 0x0000000c0450723c */ /* 0x004fe20000001850 */
[----:B------:R-:W-:Y:S01]  /*8750*/  MUFU.EX2 R50, R50 ;  /* 0x0000003200327308 */ /* 0x000fe20000000800 */
[----:B------:R-:W-:Y:S01]  /*8760*/  FADD.FTZ R96, R96, R49 ;  /* 0x0000003160607221 */ /* 0x000fe20000010000 */
[----:B------:R-:W-:-:S03]  /*8770*/  FADD.FTZ R94, R94, R59 ;  /* 0x0000003b5e5e7221 */ /* 0x000fc60000010000 */
[----:B------:R-:W-:Y:S01]  /*8780*/  HMMA.16816.F32 R76, R4, R14, R76 ;  /* 0x0000000e044c723c */ /* 0x000fe2000000184c */
[----:B------:R-:W2:Y:S01]  /*8790*/  LDSM.16.MT88.4 R12, [R86+0x4400] ;  /* 0x00440000560c783b */ /* 0x000ea20000004200 */
[----:B------:R-:W-:Y:S01]  /*87a0*/  FADD.FTZ R85, R85, R96 ;  /* 0x0000006055557221 */ /* 0x000fe20000010000 */
[----:B------:R-:W3:Y:S01]  /*87b0*/  MUFU.EX2 R53, R53 ;  /* 0x0000003500357308 */ /* 0x000ee20000000800 */
[----:B------:R-:W-:Y:S02]  /*87c0*/  FADD.FTZ R97, R97, R94 ;  /* 0x0000005e61617221 */ /* 0x000fe40000010000 */
[----:B------:R-:W-:Y:S01]  /*87d0*/  FADD.FTZ R92, R92, R85 ;  /* 0x000000555c5c7221 */ /* 0x000fe20000010000 */
[----:B------:R-:W-:Y:S01]  /*87e0*/  F2FP.F16.F32.PACK_AB R4, R65, R106 ;  /* 0x0000006a4104723e */ /* 0x000fe200000000ff */
[----:B------:R-:W-:Y:S01]  /*87f0*/  FADD.FTZ R100, R100, R97 ;  /* 0x0000006164647221 */ /* 0x000fe20000010000 */
[----:B-1----:R-:W-:Y:S01]  /*8800*/  F2FP.F16.F32.PACK_AB R5, R54, R45 ;  /* 0x0000002d3605723e */ /* 0x002fe200000000ff */
[----:B------:R-:W-:Y:S01]  /*8810*/  FADD.FTZ R92, R63, R92 ;  /* 0x0000005c3f5c7221 */ /* 0x000fe20000010000 */
[----:B------:R1:W-:Y:S01]  /*8820*/  MUFU.EX2 R2, R8 ;  /* 0x0000000800027308 */ /* 0x0003e20000000800 */
[----:B------:R-:W-:Y:S01]  /*8830*/  F2FP.F16.F32.PACK_AB R6, R27, R26 ;  /* 0x0000001a1b06723e */ /* 0x000fe200000000ff */
[----:B------:R-:W-:Y:S01]  /*8840*/  FADD.FTZ R100, R87, R100 ;  /* 0x0000006457647221 */ /* 0x000fe20000010000 */
[----:B------:R-:W-:-:S03]  /*8850*/  FADD.FTZ R43, R35, R92 ;  /* 0x0000005c232b7221 */ /* 0x000fc60000010000 */
[----:B------:R-:W-:Y:S01]  /*8860*/  FADD.FTZ R49, R111, R100 ;  /* 0x000000646f317221 */ /* 0x000fe20000010000 */
[----:B------:R-:W-:Y:S01]  /*8870*/  FADD.FTZ R43, R34, R43 ;  /* 0x0000002b222b7221 */ /* 0x000fe20000010000 */
[----:B------:R-:W-:Y:S01]  /*8880*/  MUFU.EX2 R24, R24 ;  /* 0x0000001800187308 */ /* 0x000fe20000000800 */
[----:B---3--:R-:W-:Y:S01]  /*8890*/  F2FP.F16.F32.PACK_AB R7, R53, R50 ;  /* 0x000000323507723e */ /* 0x008fe200000000ff */
[----:B------:R-:W-:-:S04]  /*88a0*/  FADD.FTZ R49, R110, R49 ;  /* 0x000000316e317221 */ /* 0x000fc80000010000 */
[----:B------:R-:W-:Y:S02]  /*88b0*/  FADD.FTZ R104, R104, R49 ;  /* 0x0000003168687221 */ /* 0x000fe40000010000 */
[----:B------:R-:W3:Y:S01]  /*88c0*/  MUFU.EX2 R25, R25 ;  /* 0x0000001900197308 */ /* 0x000ee20000000800 */
[----:B-1----:R-:W1:Y:S01]  /*88d0*/  LDSM.16.MT88.4 R8, [R132+0x4800] ;  /* 0x004800008408783b */ /* 0x002e620000004200 */
[----:B------:R-:W-:Y:S01]  /*88e0*/  HMMA.16816.F32 R80, R4, R16, R80 ;  /* 0x000000100450723c */ /* 0x000fe20000001850 */
[----:B------:R-:W-:-:S04]  /*88f0*/  FADD.FTZ R107, R107, R104 ;  /* 0x000000686b6b7221 */ /* 0x000fc80000010000 */
[----:B------:R-:W-:Y:S01]  /*8900*/  FADD.FTZ R90, R90, R107 ;  /* 0x0000006b5a5a7221 */ /* 0x000fe20000010000 */
[----:B------:R-:W-:Y:S01]  /*8910*/  MUFU.EX2 R22, R22 ;  /* 0x0000001600167308 */ /* 0x000fe20000000800 */
[----:B------:R-:W-:Y:S01]  /*8920*/  HMMA.16816.F32 R76, R4, R18, R76 ;  /* 0x00000012044c723c */ /* 0x000fe2000000184c */
[----:B------:R-:W4:Y:S01]  /*8930*/  LDSM.16.MT88.4 R16, [R86+0x4800] ;  /* 0x004800005610783b */ /* 0x000f220000004200 */
[----:B------:R-:W-:-:S04]  /*8940*/  FADD.FTZ R90, R67, R90 ;  /* 0x0000005a435a7221 */ /* 0x000fc80000010000 */
[----:B--2---:R-:W-:Y:S01]  /*8950*/  HMMA.16816.F32 R72, R4, R12, R72 ;  /* 0x0000000c0448723c */ /* 0x004fe20000001848 */
[----:B------:R-:W2:Y:S01]  /*8960*/  MUFU.EX2 R51, R51 ;  /* 0x0000003300337308 */ /* 0x000ea20000000800 */
[----:B------:R-:W-:-:S04]  /*8970*/  FADD.FTZ R89, R89, R90 ;  /* 0x0000005a59597221 */ /* 0x000fc80000010000 */
[----:B------:R-:W-:Y:S01]  /*8980*/  HMMA.16816.F32 R68, R4, R14, R68 ;  /* 0x0000000e0444723c */ /* 0x000fe20000001844 */
[----:B------:R-:W5:Y:S01]  /*8990*/  LDSM.16.MT88.4 R12, [R132+0x4c00] ;  /* 0x004c0000840c783b */ /* 0x000f620000004200 */
[----:B------:R-:W-:Y:S01]  /*89a0*/  FADD.FTZ R64, R64, R89 ;  /* 0x0000005940407221 */ /* 0x000fe20000010000 */
[----:B------:R-:W-:Y:S04]  /*89b0*/  MUFU.EX2 R39, R39 ;  /* 0x0000002700277308 */ /* 0x000fe80000000800 */
[----:B---3--:R-:W-:-:S04]  /*89c0*/  F2FP.F16.F32.PACK_AB R4, R25, R24 ;  /* 0x000000181904723e */ /* 0x008fc800000000ff */
[----:B------:R-:W3:Y:S01]  /*89d0*/  MUFU.EX2 R46, R46 ;  /* 0x0000002e002e7308 */ /* 0x000ee20000000800 */
[----:B--2---:R-:W-:-:S07]  /*89e0*/  F2FP.F16.F32.PACK_AB R6, R51, R22 ;  /* 0x000000163306723e */ /* 0x004fce00000000ff */
[----:B------:R-:W-:Y:S08]  /*89f0*/  MUFU.EX2 R41, R41 ;  /* 0x0000002900297308 */ /* 0x000ff00000000800 */
[----:B------:R-:W2:Y:S01]  /*8a00*/  MUFU.EX2 R0, R40 ;  /* 0x0000002800007308 */ /* 0x000ea20000000800 */
[----:B---3--:R-:W-:-:S07]  /*8a10*/  F2FP.F16.F32.PACK_AB R5, R46, R39 ;  /* 0x000000272e05723e */ /* 0x008fce00000000ff */
[----:B------:R-:W-:Y:S08]  /*8a20*/  MUFU.EX2 R47, R47 ;  /* 0x0000002f002f7308 */ /* 0x000ff00000000800 */
[----:B------:R-:W3:Y:S01]  /*8a30*/  MUFU.EX2 R58, R58 ;  /* 0x0000003a003a7308 */ /* 0x000ee20000000800 */
[----:B--2---:R-:W-:Y:S01]  /*8a40*/  F2FP.F16.F32.PACK_AB R7, R0, R41 ;  /* 0x000000290007723e */ /* 0x004fe200000000ff */
[--C-:B------:R-:W-:Y:S01]  /*8a50*/  FFMA.FTZ R40, R38, UR6, -R31.reuse ;  /* 0x0000000626287c23 */ /* 0x100fe2000801081f */
[----:B------:R-:W-:-:S05]  /*8a60*/  FFMA.FTZ R38, R36, UR6, -R31 ;  /* 0x0000000624267c23 */ /* 0x000fca000801081f */
[C---:B-1----:R-:W-:Y:S01]  /*8a70*/  HMMA.16816.F32 R80, R4.reuse, R8, R80 ;  /* 0x000000080450723c */ /* 0x042fe20000001850 */
[----:B------:R-:W1:Y:S05]  /*8a80*/  MUFU.EX2 R37, R37 ;  /* 0x0000002500257308 */ /* 0x000e6a0000000800 */
[C---:B------:R-:W-:Y:S01]  /*8a90*/  HMMA.16816.F32 R76, R4.reuse, R10, R76 ;  /* 0x0000000a044c723c */ /* 0x040fe2000000184c */
[----:B------:R-:W-:Y:S02]  /*8aa0*/  FADD.FTZ R8, R32, R43 ;  /* 0x0000002b20087221 */ /* 0x000fe40000010000 */
[----:B------:R-:W-:Y:S02]  /*8ab0*/  MUFU.EX2 R36, R40 ;  /* 0x0000002800247308 */ /* 0x000fe40000000800 */
[----:B------:R-:W-:Y:S01]  /*8ac0*/  FADD.FTZ R8, R33, R8 ;  /* 0x0000000821087221 */ /* 0x000fe20000010000 */
[----:B----4-:R-:W-:Y:S03]  /*8ad0*/  HMMA.16816.F32 R72, R4, R16, R72 ;  /* 0x000000100448723c */ /* 0x010fe60000001848 */
[----:B------:R-:W-:-:S02]  /*8ae0*/  FADD.FTZ R21, R21, R8 ;  /* 0x0000000815157221 */ /* 0x000fc40000010000 */
[----:B------:R-:W2:Y:S01]  /*8af0*/  LDSM.16.MT88.4 R8, [R86+0x4c00] ;  /* 0x004c00005608783b */ /* 0x000ea20000004200 */
[----:B------:R-:W4:Y:S01]  /*8b00*/  MUFU.EX2 R35, R38 ;  /* 0x0000002600237308 */ /* 0x000f220000000800 */
[----:B------:R-:W-:Y:S01]  /*8b10*/  FADD.FTZ R20, R20, R21 ;  /* 0x0000001514147221 */ /* 0x000fe20000010000 */
[----:B------:R-:W-:Y:S03]  /*8b20*/  HMMA.16816.F32 R68, R4, R18, R68 ;  /* 0x000000120444723c */ /* 0x000fe60000001844 */
[----:B------:R-:W-:-:S03]  /*8b30*/  FADD.FTZ R17, R23, R20 ;  /* 0x0000001417117221 */ /* 0x000fc60000010000 */
[----:B------:R-:W-:Y:S01]  /*8b40*/  MUFU.EX2 R30, R30 ;  /* 0x0000001e001e7308 */ /* 0x000fe20000000800 */
[----:B------:R-:W-:Y:S01]  /*8b50*/  FADD.FTZ R17, R102, R17 ;  /* 0x0000001166117221 */ /* 0x000fe20000010000 */
[----:B---3--:R-:W-:Y:S02]  /*8b60*/  F2FP.F16.F32.PACK_AB R4, R58, R47 ;  /* 0x0000002f3a04723e */ /* 0x008fe400000000ff */
[----:B-1----:R-:W-:Y:S01]  /*8b70*/  F2FP.F16.F32.PACK_AB R6, R37, R2 ;  /* 0x000000022506723e */ /* 0x002fe200000000ff */
[----:B------:R-:W-:Y:S01]  /*8b80*/  FADD.FTZ R106, R106, R17 ;  /* 0x000000116a6a7221 */ /* 0x000fe20000010000 */
[----:B------:R-:W-:Y:S02]  /*8b90*/  FADD.FTZ R17, R45, R64 ;  /* 0x000000402d117221 */ /* 0x000fe40000010000 */
[----:B------:R-:W1:Y:S01]  /*8ba0*/  MUFU.EX2 R153, R153 ;  /* 0x0000009900997308 */ /* 0x000e620000000800 */
[----:B----4-:R-:W-:Y:S01]  /*8bb0*/  F2FP.F16.F32.PACK_AB R5, R35, R36 ;  /* 0x000000242305723e */ /* 0x010fe200000000ff */
[----:B------:R-:W-:Y:S01]  /*8bc0*/  FADD.FTZ R65, R65, R106 ;  /* 0x0000006a41417221 */ /* 0x000fe20000010000 */
[----:B------:R-:W-:-:S03]  /*8bd0*/  FADD.FTZ R17, R54, R17 ;  /* 0x0000001136117221 */ /* 0x000fc60000010000 */
[----:B------:R-:W-:-:S04]  /*8be0*/  FADD.FTZ R26, R26, R65 ;  /* 0x000000411a1a7221 */ /* 0x000fc80000010000 */
[----:B------:R-:W-:-:S04]  /*8bf0*/  FADD.FTZ R27, R27, R26 ;  /* 0x0000001a1b1b7221 */ /* 0x000fc80000010000 */
[----:B------:R-:W-:Y:S01]  /*8c00*/  FADD.FTZ R24, R24, R27 ;  /* 0x0000001b18187221 */ /* 0x000fe20000010000 */
[----:B-1----:R-:W-:-:S03]  /*8c10*/  F2FP.F16.F32.PACK_AB R7, R153, R30 ;  /* 0x0000001e9907723e */ /* 0x002fc600000000ff */
[----:B------:R-:W-:-:S04]  /*8c20*/  FADD.FTZ R25, R25, R24 ;  /* 0x0000001819197221 */ /* 0x000fc80000010000 */
[C---:B-----5:R-:W-:Y:S06]  /*8c30*/  HMMA.16816.F32 R80, R4.reuse, R12, R80 ;  /* 0x0000000c0450723c */ /* 0x060fec0000001850 */
[----:B--2---:R-:W-:Y:S01]  /*8c40*/  HMMA.16816.F32 R72, R4, R8, R72 ;  /* 0x000000080448723c */ /* 0x004fe20000001848 */
        /* <DEDUP_REMOVED lines=17> */
[----:B------:R-:W-:-:S04]  /*8d60*/  FADD.FTZ R35, R35, R36 ;  /* 0x0000002423237221 */ /* 0x000fc80000010000 */
[----:B------:R-:W-:-:S04]  /*8d70*/  FADD.FTZ R30, R30, R35 ;  /* 0x000000231e1e7221 */ /* 0x000fc80000010000 */
[----:B------:R-:W-:-:S07]  /*8d80*/  FADD.FTZ R153, R153, R30 ;  /* 0x0000001e99997221 */ /* 0x000fce0000010000 */
.L_x_4313:
        /* <DEDUP_REMOVED lines=15> */
.L_x_4323:
        /* <DEDUP_REMOVED lines=66> */
.L_x_4320:
        /* <DEDUP_REMOVED lines=18> */
[----:B------:R-:W2:Y:S08]  /*93c0*/  LDSM.16.M88.4 R92, [R134+0x1000] ;  /* 0x00100000865c783b */ /* 0x000eb00000000200 */
        /* <DEDUP_REMOVED lines=11> */
[----:B------:R-:W-:Y:S05]  /*9480*/  LDSM.16.M88.4 R92, [R133+0x800] ;  /* 0x00080000855c783b */ /* 0x000fea0000000200 */
        /* <DEDUP_REMOVED lines=37> */
[----:B---3--:R-:W-:Y:S01]  /*96e0*/  FMUL.FTZ R156, R9, UR12 ;  /* 0x0000000c099c7c20 */ /* 0x008fe20008410000 */
[----:B------:R-:W-:Y:S01]  /*96f0*/  FMUL.FTZ R159, R13, UR12 ;  /* 0x0000000c0d9f7c20 */ /* 0x000fe20008410000 */
[----:B------:R-:W-:Y:S06]  /*9700*/  FMUL.FTZ R160, R12, UR12 ;  /* 0x0000000c0ca07c20 */ /* 0x000fec0008410000 */
        /* <DEDUP_REMOVED lines=38> */
[----:B--2---:R-:W-:Y:S01]  /*9970*/  FMUL.FTZ R158, R30, UR12 ;  /* 0x0000000c1e9e7c20 */ /* 0x004fe20008410000 */
[----:B------:R-:W-:Y:S08]  /*9980*/  FMUL.FTZ R164, R55, UR12 ;  /* 0x0000000c37a47c20 */ /* 0x000ff00008410000 */
[----:B------:R2:W2:Y:S01]  /*9990*/  MUFU.TANH R19, R159 ;  /* 0x0000009f00137308 */ /* 0x0004a20000002400 */
[----:B-1----:R-:W-:Y:S01]  /*99a0*/  FMUL.FTZ R157, R32, UR12 ;  /* 0x0000000c209d7c20 */ /* 0x002fe20008410000 */
[----:B------:R-:W-:Y:S01]  /*99b0*/  FMUL.FTZ R162, R56, UR12 ;  /* 0x0000000c38a27c20 */ /* 0x000fe20008410000 */
[C---:B-----5:R-:W-:Y:S03]  /*99c0*/  HMMA.16816.F32 R60, R124.reuse, R88, R60 ;  /* 0x000000587c3c723c */ /* 0x060fe6000000183c */
[----:B------:R-:W-:Y:S04]  /*99d0*/  FMUL.FTZ R165, R59, UR12 ;  /* 0x0000000c3ba57c20 */ /* 0x000fe80008410000 */
[----:B------:R1:W1:Y:S01]  /*99e0*/  MUFU.TANH R15, R2 ;  /* 0x00000002000f7308 */ /* 0x0002620000002400 */
[----:B---3--:R-:W-:Y:S01]  /*99f0*/  FMUL.FTZ R155, R33, UR12 ;  /* 0x0000000c219b7c20 */ /* 0x008fe20008410000 */
[----:B------:R-:W-:Y:S08]  /*9a00*/  HMMA.16816.F32 R64, R124, R90, R64 ;  /* 0x0000005a7c40723c */ /* 0x000ff00000001840 */
[----:B------:R3:W3:Y:S03]  /*9a10*/  MUFU.TANH R10, R0 ;  /* 0x00000000000a7308 */ /* 0x0006e60000002400 */
[----:B--2---:R-:W-:Y:S07]  /*9a20*/  FMUL.FTZ R159, R29, UR12 ;  /* 0x0000000c1d9f7c20 */ /* 0x004fee0008410000 */
[----:B------:R2:W2:Y:S01]  /*9a30*/  MUFU.TANH R14, R156 ;  /* 0x0000009c000e7308 */ /* 0x0004a20000002400 */
[----:B-1----:R-:W-:Y:S01]  /*9a40*/  FMUL.FTZ R2, R27, UR12 ;  /* 0x0000000c1b027c20 */ /* 0x002fe20008410000 */
[----:B------:R-:W-:Y:S01]  /*9a50*/  FMUL.FTZ R163, R61, UR12 ;  /* 0x0000000c3da37c20 */ /* 0x000fe20008410000 */
[----:B------:R-:W-:Y:S07]  /*9a60*/  FMUL.FTZ R161, R62, UR12 ;  /* 0x0000000c3ea17c20 */ /* 0x000fee0008410000 */
        /* <DEDUP_REMOVED lines=57> */
[----:B------:R-:W3:Y:S01]  /*9e00*/  MUFU.TANH R164, R164 ;  /* 0x000000a400a47308 */ /* 0x000ee20000002400 */
[----:B--2---:R-:W-:Y:S09]  /*9e10*/  FMUL.FTZ R2, R54, UR12 ;  /* 0x0000000c36027c20 */ /* 0x004ff20008410000 */
[----:B------:R2:W2:Y:S01]  /*9e20*/  MUFU.TANH R103, R2 ;  /* 0x0000000200677308 */ /* 0x0004a20000002400 */
[----:B-1----:R-:W-:Y:S09]  /*9e30*/  FMUL.FTZ R0, R66, UR12 ;  /* 0x0000000c42007c20 */ /* 0x002ff20008410000 */
        /* <DEDUP_REMOVED lines=16> */
[----:B------:R-:W-:Y:S01]  /*9f40*/  MOV R7, UR7 ;  /* 0x0000000700077c02 */ /* 0x000fe20008000f00 */
[----:B------:R-:W-:Y:S06]  /*9f50*/  @!P6 BRA `(.L_x_4322) ;  /* 0x0000000000f8e947 */ /* 0x000fec0003800000 */
[----:B-1----:R-:W1:Y:S01]  /*9f60*/  LDC R0, c[0x0][0x380] ;  /* 0x0000e000ff007b82 */ /* 0x002e620000000800 */
        /* <DEDUP_REMOVED lines=61> */
.L_x_4322:
        /* <DEDUP_REMOVED lines=16> */
.L_x_4321:
        /* <DEDUP_REMOVED lines=84> */
[----:B------:R-:W1:Y:S01]  /*a980*/  MUFU.EX2 R21, R21 ;  /* 0x0000001500157308 */ /* 0x000e620000000800 */
[--C-:B------:R-:W-:Y:S01]  /*a990*/  FFMA.FTZ R53, R34, UR4, -R56.reuse ;  /* 0x0000000422357c23 */ /* 0x100fe20008010838 */
[--C-:B------:R-:W-:Y:S01]  /*a9a0*/  FFMA.FTZ R48, R38, UR4, -R56.reuse ;  /* 0x0000000426307c23 */ /* 0x100fe20008010838 */
[--C-:B------:R-:W-:Y:S01]  /*a9b0*/  FFMA.FTZ R55, R37, UR4, -R56.reuse ;  /* 0x0000000425377c23 */ /* 0x100fe20008010838 */
[----:B------:R-:W-:Y:S01]  /*a9c0*/  FSEL R22, R22, RZ, P0 ;  /* 0x000000ff16167208 */ /* 0x000fe20000000000 */
[--C-:B------:R-:W-:Y:S01]  /*a9d0*/  FFMA.FTZ R36, R99, UR4, -R56.reuse ;  /* 0x0000000463247c23 */ /* 0x100fe20008010838 */
[--C-:B------:R-:W-:Y:S01]  /*a9e0*/  FFMA.FTZ R41, R115, UR4, -R56.reuse ;  /* 0x0000000473297c23 */ /* 0x100fe20008010838 */
[----:B------:R-:W-:Y:S03]  /*a9f0*/  FFMA.FTZ R88, R26, UR4, -R56 ;  /* 0x000000041a587c23 */ /* 0x000fe60008010838 */
[----:B------:R-:W-:Y:S01]  /*aa00*/  MUFU.EX2 R59, R59 ;  /* 0x0000003b003b7308 */ /* 0x000fe20000000800 */
[--C-:B------:R-:W-:Y:S01]  /*aa10*/  FFMA.FTZ R63, R30, UR4, -R22.reuse ;  /* 0x000000041e3f7c23 */ /* 0x100fe20008010816 */
[--C-:B------:R-:W-:Y:S01]  /*aa20*/  FFMA.FTZ R62, R33, UR4, -R22.reuse ;  /* 0x00000004213e7c23 */ /* 0x100fe20008010816 */
[----:B------:R-:W2:Y:S01]  /*aa30*/  LDSM.16.MT88.4 R28, [R132+0x3000] ;  /* 0x00300000841c783b */ /* 0x000ea20000004200 */
[--C-:B------:R-:W-:Y:S01]  /*aa40*/  FFMA.FTZ R52, R35, UR4, -R22.reuse ;  /* 0x0000000423347c23 */ /* 0x100fe20008010816 */
[--C-:B------:R-:W-:Y:S01]  /*aa50*/  FFMA.FTZ R50, R39, UR4, -R22.reuse ;  /* 0x0000000427327c23 */ /* 0x100fe20008010816 */
[--C-:B------:R-:W-:Y:S01]  /*aa60*/  FFMA.FTZ R40, R105, UR4, -R22.reuse ;  /* 0x0000000469287c23 */ /* 0x100fe20008010816 */
[----:B------:R-:W-:Y:S03]  /*aa70*/  FFMA.FTZ R92, R25, UR4, -R22 ;  /* 0x00000004195c7c23 */ /* 0x000fe60008010816 */
[----:B------:R-:W3:Y:S01]  /*aa80*/  MUFU.EX2 R36, R36 ;  /* 0x0000002400247308 */ /* 0x000ee20000000800 */
[C---:B-1----:R-:W-:Y:S01]  /*aa90*/  FMUL.FTZ R8, R21.reuse, R76 ;  /* 0x0000004c15087220 */ /* 0x042fe20000410000 */
[----:B------:R-:W-:Y:S01]  /*aaa0*/  FMUL.FTZ R5, R21, R81 ;  /* 0x0000005115057220 */ /* 0x000fe20000410000 */
[----:B------:R-:W1:Y:S01]  /*aab0*/  LDSM.16.MT88.4 R32, [R86+0x3000] ;  /* 0x003000005620783b */ /* 0x000e620000004200 */
[--C-:B------:R-:W-:Y:S01]  /*aac0*/  FFMA.FTZ R45, R98, UR4, -R56.reuse ;  /* 0x00000004622d7c23 */ /* 0x100fe20008010838 */
[--C-:B------:R-:W-:Y:S01]  /*aad0*/  FFMA.FTZ R105, R11, UR4, -R56.reuse ;  /* 0x000000040b697c23 */ /* 0x100fe20008010838 */
[----:B------:R-:W-:Y:S01]  /*aae0*/  FFMA.FTZ R93, R10, UR4, -R56 ;  /* 0x000000040a5d7c23 */ /* 0x000fe20008010838 */
[----:B------:R-:W-:Y:S03]  /*aaf0*/  FFMA.FTZ R47, R106, UR4, -R22 ;  /* 0x000000046a2f7c23 */ /* 0x000fe60008010816 */
[----:B------:R-:W-:Y:S01]  /*ab00*/  MUFU.EX2 R40, R40 ;  /* 0x0000002800287308 */ /* 0x000fe20000000800 */
[C---:B------:R-:W-:Y:S01]  /*ab10*/  FMUL.FTZ R12, R21.reuse, R72 ;  /* 0x00000048150c7220 */ /* 0x040fe20000410000 */
[C---:B------:R-:W-:Y:S01]  /*ab20*/  FMUL.FTZ R16, R21.reuse, R68 ;  /* 0x0000004415107220 */ /* 0x040fe20000410000 */
[----:B------:R-:W-:Y:S01]  /*ab30*/  FMUL.FTZ R20, R4, UR4 ;  /* 0x0000000404147c20 */ /* 0x000fe20008410000 */
[----:B------:R-:W-:Y:S01]  /*ab40*/  FMUL.FTZ R4, R21, R80 ;  /* 0x0000005015047220 */ /* 0x000fe20000410000 */
[----:B------:R-:W-:Y:S01]  /*ab50*/  FFMA.FTZ R42, R97, UR4, -R56 ;  /* 0x00000004612a7c23 */ /* 0x000fe20008010838 */
[----:B------:R-:W-:Y:S01]  /*ab60*/  FFMA.FTZ R43, R101, UR4, -R22 ;  /* 0x00000004652b7c23 */ /* 0x000fe20008010816 */
[----:B------:R-:W-:Y:S03]  /*ab70*/  FFMA.FTZ R44, R117, UR4, -R56 ;  /* 0x00000004752c7c23 */ /* 0x000fe60008010838 */
[----:B------:R-:W-:Y:S01]  /*ab80*/  MUFU.EX2 R41, R41 ;  /* 0x0000002900297308 */ /* 0x000fe20000000800 */
[--C-:B------:R-:W-:Y:S01]  /*ab90*/  FFMA.FTZ R95, R131, UR4, -R22.reuse ;  /* 0x00000004835f7c23 */ /* 0x100fe20008010816 */
[----:B------:R-:W-:Y:S01]  /*aba0*/  FFMA.FTZ R90, R27, UR4, -R22 ;  /* 0x000000041b5a7c23 */ /* 0x000fe20008010816 */
[--C-:B------:R-:W-:Y:S01]  /*abb0*/  FFMA.FTZ R98, R102, UR4, -R56.reuse ;  /* 0x0000000466627c23 */ /* 0x100fe20008010838 */
[----:B------:R-:W-:Y:S01]  /*abc0*/  FFMA.FTZ R102, R9, UR4, -R56 ;  /* 0x0000000409667c23 */ /* 0x000fe20008010838 */
[----:B------:R-:W-:Y:S01]  /*abd0*/  FMUL.FTZ R9, R21, R77 ;  /* 0x0000004d15097220 */ /* 0x000fe20000410000 */
[--C-:B------:R-:W-:Y:S01]  /*abe0*/  FFMA.FTZ R99, R15, UR4, -R22.reuse ;  /* 0x000000040f637c23 */ /* 0x100fe20008010816 */
[----:B------:R-:W-:Y:S03]  /*abf0*/  FFMA.FTZ R94, R13, UR4, -R22 ;  /* 0x000000040d5e7c23 */ /* 0x000fe60008010816 */
[----:B------:R-:W4:Y:S01]  /*ac00*/  MUFU.EX2 R20, R20 ;  /* 0x0000001400147308 */ /* 0x000f220000000800 */
[----:B------:R-:W-:Y:S01]  /*ac10*/  FMUL.FTZ R13, R21, R73 ;  /* 0x00000049150d7220 */ /* 0x000fe20000410000 */
[----:B------:R-:W-:Y:S01]  /*ac20*/  FFMA.FTZ R96, R14, UR4, -R56 ;  /* 0x000000040e607c23 */ /* 0x000fe20008010838 */
[----:B------:R-:W-:Y:S01]  /*ac30*/  FFMA.FTZ R106, R114, UR4, -R22 ;  /* 0x00000004726a7c23 */ /* 0x000fe20008010816 */
[--C-:B------:R-:W-:Y:S01]  /*ac40*/  FFMA.FTZ R100, R19, UR4, -R56.reuse ;  /* 0x0000000413647c23 */ /* 0x100fe20008010838 */
[----:B------:R-:W-:Y:S01]  /*ac50*/  FFMA.FTZ R97, R17, UR4, -R56 ;  /* 0x0000000411617c23 */ /* 0x000fe20008010838 */
[C---:B------:R-:W-:Y:S01]  /*ac60*/  FMUL.FTZ R17, R21.reuse, R69 ;  /* 0x0000004515117220 */ /* 0x040fe20000410000 */
[----:B---3--:R-:W-:Y:S03]  /*ac70*/  FFMA.FTZ R69, R21, R154, R36 ;  /* 0x0000009a15457223 */ /* 0x008fe60000010024 */
[----:B------:R-:W3:Y:S01]  /*ac80*/  MUFU.EX2 R42, R42 ;  /* 0x0000002a002a7308 */ /* 0x000ee20000000800 */
[--C-:B------:R-:W-:Y:S01]  /*ac90*/  FFMA.FTZ R51, R18, UR4, -R22.reuse ;  /* 0x0000000412337c23 */ /* 0x100fe20008010816 */
[----:B------:R-:W-:Y:S01]  /*aca0*/  FFMA.FTZ R91, R23, UR4, -R22 ;  /* 0x00000004175b7c23 */ /* 0x000fe20008010816 */
[----:B------:R-:W-:Y:S01]  /*acb0*/  FFMA.FTZ R60, R118, UR4, -R56 ;  /* 0x00000004763c7c23 */ /* 0x000fe20008010838 */
[--C-:B------:R-:W-:Y:S01]  /*acc0*/  FFMA.FTZ R68, R129, UR4, -R22.reuse ;  /* 0x0000000481447c23 */ /* 0x100fe20008010816 */
[----:B------:R-:W-:Y:S01]  /*acd0*/  FFMA.FTZ R67, R123, UR4, -R22 ;  /* 0x000000047b437c23 */ /* 0x000fe20008010816 */
[--C-:B------:R-:W-:Y:S01]  /*ace0*/  FFMA.FTZ R64, R110, UR4, -R56.reuse ;  /* 0x000000046e407c23 */ /* 0x100fe20008010838 */
[----:B------:R-:W-:Y:S03]  /*acf0*/  FFMA.FTZ R61, R121, UR4, -R56 ;  /* 0x00000004793d7c23 */ /* 0x000fe60008010838 */
[----:B------:R-:W5:Y:S01]  /*ad00*/  MUFU.EX2 R43, R43 ;  /* 0x0000002b002b7308 */ /* 0x000f620000000800 */
[C---:B----4-:R-:W-:Y:S01]  /*ad10*/  FMUL.FTZ R10, R20.reuse, R78 ;  /* 0x0000004e140a7220 */ /* 0x050fe20000410000 */
[C---:B------:R-:W-:Y:S01]  /*ad20*/  FMUL.FTZ R11, R20.reuse, R79 ;  /* 0x0000004f140b7220 */ /* 0x040fe20000410000 */
[C---:B------:R-:W-:Y:S01]  /*ad30*/  FMUL.FTZ R6, R20.reuse, R82 ;  /* 0x0000005214067220 */ /* 0x040fe20000410000 */
[----:B------:R-:W-:Y:S01]  /*ad40*/  LDSM.16.MT88.4 R76, [R132+0x4c00] ;  /* 0x004c0000844c783b */ /* 0x000fe20000004200 */
[C---:B------:R-:W-:Y:S01]  /*ad50*/  FMUL.FTZ R7, R20.reuse, R83 ;  /* 0x0000005314077220 */ /* 0x040fe20000410000 */
[C---:B------:R-:W-:Y:S01]  /*ad60*/  FMUL.FTZ R14, R20.reuse, R74 ;  /* 0x0000004a140e7220 */ /* 0x040fe20000410000 */
[----:B------:R-:W-:Y:S03]  /*ad70*/  FMUL.FTZ R15, R20, R75 ;  /* 0x0000004b140f7220 */ /* 0x000fe60000410000 */
[----:B------:R-:W4:Y:S01]  /*ad80*/  MUFU.EX2 R44, R44 ;  /* 0x0000002c002c7308 */ /* 0x000f220000000800 */
[C---:B---3--:R-:W-:Y:S01]  /*ad90*/  F2FP.F16.F32.PACK_AB R24, R42.reuse, R36 ;  /* 0x000000242a18723e */ /* 0x048fe200000000ff */
[----:B------:R-:W-:Y:S01]  /*ada0*/  FADD.FTZ R42, R42, R69 ;  /* 0x000000452a2a7221 */ /* 0x000fe20000010000 */
[C---:B------:R-:W-:Y:S01]  /*adb0*/  FMUL.FTZ R18, R20.reuse, R70 ;  /* 0x0000004614127220 */ /* 0x040fe20000410000 */
[----:B------:R-:W-:Y:S01]  /*adc0*/  LDSM.16.MT88.4 R36, [R86+0x3800] ;  /* 0x003800005624783b */ /* 0x000fe20000004200 */
[----:B------:R-:W-:Y:S01]  /*add0*/  FMUL.FTZ R19, R20, R71 ;  /* 0x0000004714137220 */ /* 0x000fe20000410000 */
[----:B------:R-:W-:Y:S01]  /*ade0*/  FADD.FTZ R71, R41, R42 ;  /* 0x0000002a29477221 */ /* 0x000fe20000010000 */
[--C-:B------:R-:W-:Y:S03]  /*adf0*/  FFMA.FTZ R66, R113, UR4, -R22.reuse ;  /* 0x0000000471427c23 */ /* 0x100fe60008010816 */
[----:B------:R-:W-:Y:S01]  /*ae00*/  MUFU.EX2 R95, R95 ;  /* 0x0000005f005f7308 */ /* 0x000fe20000000800 */
[----:B-----5:R-:W-:Y:S01]  /*ae10*/  F2FP.F16.F32.PACK_AB R25, R40, R43 ;  /* 0x0000002b2819723e */ /* 0x020fe200000000ff */
[----:B------:R-:W-:Y:S01]  /*ae20*/  FFMA.FTZ R43, R20, R153, R43 ;  /* 0x00000099142b7223 */ /* 0x000fe2000001002b */
[--C-:B------:R-:W-:Y:S01]  /*ae30*/  FFMA.FTZ R65, R111, UR4, -R22.reuse ;  /* 0x000000046f417c23 */ /* 0x100fe20008010816 */
[--C-:B------:R-:W-:Y:S01]  /*ae40*/  FFMA.FTZ R46, R119, UR4, -R22.reuse ;  /* 0x00000004772e7c23 */ /* 0x100fe20008010816 */
[--C-:B------:R-:W-:Y:S01]  /*ae50*/  FFMA.FTZ R104, R130, UR4, -R22.reuse ;  /* 0x0000000482687c23 */ /* 0x100fe20008010816 */
[----:B------:R-:W-:Y:S01]  /*ae60*/  FADD.FTZ R69, R40, R43 ;  /* 0x0000002b28457221 */ /* 0x000fe20000010000 */
[----:B------:R-:W-:Y:S03]  /*ae70*/  FFMA.FTZ R101, R122, UR4, -R22 ;  /* 0x000000047a657c23 */ /* 0x000fe60008010816 */
[----:B------:R-:W3:Y:S01]  /*ae80*/  MUFU.EX2 R45, R45 ;  /* 0x0000002d002d7308 */ /* 0x000ee20000000800 */
[C---:B----4-:R-:W-:Y:S01]  /*ae90*/  F2FP.F16.F32.PACK_AB R26, R44.reuse, R41 ;  /* 0x000000292c1a723e */ /* 0x050fe200000000ff */
[----:B------:R-:W-:Y:S01]  /*aea0*/  FADD.FTZ R44, R44, R71 ;  /* 0x000000472c2c7221 */ /* 0x000fe20000010000 */
[----:B------:R-:W-:Y:S01]  /*aeb0*/  LDSM.16.MT88.4 R40, [R86+0x3c00] ;  /* 0x003c00005628783b */ /* 0x000fe20000004200 */
[----:B------:R-:W-:Y:S01]  /*aec0*/  FFMA.FTZ R89, R108, UR4, -R56 ;  /* 0x000000046c597c23 */ /* 0x000fe20008010838 */
[----:B------:R-:W-:Y:S01]  /*aed0*/  FFMA.FTZ R57, R116, UR4, -R22 ;  /* 0x0000000474397c23 */ /* 0x000fe20008010816 */
[----:B------:R-:W-:Y:S01]  /*aee0*/  FFMA.FTZ R54, R112, UR4, -R56 ;  /* 0x0000000470367c23 */ /* 0x000fe20008010838 */
[----:B------:R-:W-:Y:S03]  /*aef0*/  FFMA.FTZ R49, R120, UR4, -R22 ;  /* 0x0000000478317c23 */ /* 0x000fe60008010816 */
[----:B------:R-:W4:Y:S01]  /*af00*/  MUFU.EX2 R46, R46 ;  /* 0x0000002e002e7308 */ /* 0x000f220000000800 */
[----:B------:R-:W-:Y:S01]  /*af10*/  FFMA.FTZ R23, R128, UR4, -R56 ;  /* 0x0000000480177c23 */ /* 0x000fe20008010838 */
[----:B------:R-:W-:Y:S01]  /*af20*/  FFMA.FTZ R75, R103, UR4, -R22 ;  /* 0x00000004674b7c23 */ /* 0x000fe20008010816 */
[----:B------:R-:W-:Y:S01]  /*af30*/  ISETP.GT.AND P0, PT, R141, 0x1, PT ;  /* 0x000000018d00780c */ /* 0x000fe20003f04270 */
[--C-:B------:R-:W-:Y:S01]  /*af40*/  FFMA.FTZ R73, R109, UR4, -R56.reuse ;  /* 0x000000046d497c23 */ /* 0x100fe20008010838 */
[----:B------:R-:W-:Y:S01]  /*af50*/  FFMA.FTZ R72, R107, UR4, -R56 ;  /* 0x000000046b487c23 */ /* 0x000fe20008010838 */
[--C-:B------:R-:W-:Y:S01]  /*af60*/  FFMA.FTZ R74, R164, UR4, -R22.reuse ;  /* 0x00000004a44a7c23 */ /* 0x100fe20008010816 */
[----:B------:R-:W-:Y:S03]  /*af70*/  FFMA.FTZ R103, R158, UR4, -R22 ;  /* 0x000000049e677c23 */ /* 0x000fe60008010816 */
[----:B------:R-:W5:Y:S01]  /*af80*/  MUFU.EX2 R98, R98 ;  /* 0x0000006200627308 */ /* 0x000f620000000800 */
[----:B---3--:R-:W-:Y:S01]  /*af90*/  FADD.FTZ R71, R45, R44 ;  /* 0x0000002c2d477221 */ /* 0x008fe20000010000 */
[--C-:B------:R-:W-:Y:S01]  /*afa0*/  FFMA.FTZ R162, R162, UR4, -R56.reuse ;  /* 0x00000004a2a27c23 */ /* 0x100fe20008010838 */
[----:B------:R-:W-:Y:S01]  /*afb0*/  FFMA.FTZ R160, R160, UR4, -R56 ;  /* 0x00000004a0a07c23 */ /* 0x000fe20008010838 */
[----:B------:R-:W-:Y:S01]  /*afc0*/  FFMA.FTZ R165, R165, UR4, -R22 ;  /* 0x00000004a5a57c23 */ /* 0x000fe20008010816 */
[--C-:B------:R-:W-:Y:S01]  /*afd0*/  FFMA.FTZ R156, R156, UR4, -R56.reuse ;  /* 0x000000049c9c7c23 */ /* 0x100fe20008010838 */
[--C-:B------:R-:W-:Y:S01]  /*afe0*/  FFMA.FTZ R163, R163, UR4, -R56.reuse ;  /* 0x00000004a3a37c23 */ /* 0x100fe20008010838 */
[--C-:B------:R-:W-:Y:S03]  /*aff0*/  FFMA.FTZ R157, R157, UR4, -R56.reuse ;  /* 0x000000049d9d7c23 */ /* 0x100fe60008010838 */
[----:B------:R-:W3:Y:S01]  /*b000*/  MUFU.EX2 R47, R47 ;  /* 0x0000002f002f7308 */ /* 0x000ee20000000800 */
[----:B----4-:R-:W-:Y:S01]  /*b010*/  F2FP.F16.F32.PACK_AB R27, R95, R46 ;  /* 0x0000002e5f1b723e */ /* 0x010fe200000000ff */
[----:B------:R-:W-:Y:S01]  /*b020*/  FADD.FTZ R46, R46, R69 ;  /* 0x000000452e2e7221 */ /* 0x000fe20000010000 */
[----:B------:R-:W-:Y:S01]  /*b030*/  FFMA.FTZ R56, R155, UR4, -R56 ;  /* 0x000000049b387c23 */ /* 0x000fe20008010838 */
[--C-:B------:R-:W-:Y:S01]  /*b040*/  FFMA.FTZ R161, R161, UR4, -R22.reuse ;  /* 0x00000004a1a17c23 */ /* 0x100fe20008010816 */
[----:B------:R-:W-:Y:S01]  /*b050*/  FFMA.FTZ R159, R159, UR4, -R22 ;  /* 0x000000049f9f7c23 */ /* 0x000fe20008010816 */
[----:B------:R-:W-:Y:S04]  /*b060*/  FADD.FTZ R46, R95, R46 ;  /* 0x0000002e5f2e7221 */ /* 0x000fe80000010000 */
[----:B------:R-:W4:Y:S01]  /*b070*/  MUFU.EX2 R106, R106 ;  /* 0x0000006a006a7308 */ /* 0x000f220000000800 */
[C---:B--2---:R-:W-:Y:S05]  /*b080*/  HMMA.16816.F32 R4, R24.reuse, R28, R4 ;  /* 0x0000001c1804723c */ /* 0x044fea0000001804 */
[----:B-----5:R-:W-:Y:S01]  /*b090*/  FADD.FTZ R70, R98, R71 ;  /* 0x0000004762467221 */ /* 0x020fe20000010000 */
[C---:B------:R-:W-:Y:S03]  /*b0a0*/  HMMA.16816.F32 R8, R24.reuse, R30, R8 ;  /* 0x0000001e1808723c */ /* 0x040fe60000001808 */
[----:B------:R-:W-:Y:S01]  /*b0b0*/  MUFU.EX2 R105, R105 ;  /* 0x0000006900697308 */ /* 0x000fe20000000800 */
[----:B------:R-:W2:Y:S01]  /*b0c0*/  LDSM.16.MT88.4 R28, [R132+0x3400] ;  /* 0x00340000841c783b */ /* 0x000ea20000004200 */
[----:B---3--:R-:W-:Y:S01]  /*b0d0*/  FADD.FTZ R69, R47, R46 ;  /* 0x0000002e2f457221 */ /* 0x008fe20000010000 */
[C---:B-1----:R-:W-:Y:S07]  /*b0e0*/  HMMA.16816.F32 R12, R24.reuse, R32, R12 ;  /* 0x00000020180c723c */ /* 0x042fee000000180c */
[----:B------:R-:W1:Y:S01]  /*b0f0*/  MUFU.EX2 R102, R102 ;  /* 0x0000006600667308 */ /* 0x000e620000000800 */
[----:B----4-:R-:W-:Y:S01]  /*b100*/  FADD.FTZ R69, R106, R69 ;  /* 0x000000456a457221 */ /* 0x010fe20000010000 */
[----:B------:R-:W-:Y:S01]  /*b110*/  HMMA.16816.F32 R16, R24, R34, R16 ;  /* 0x000000221810723c */ /* 0x000fe20000001810 */
[----:B------:R-:W3:Y:S07]  /*b120*/  LDSM.16.MT88.4 R32, [R86+0x3400] ;  /* 0x003400005620783b */ /* 0x000eee0000004200 */
[----:B------:R-:W-:Y:S03]  /*b130*/  MUFU.EX2 R104, R104 ;  /* 0x0000006800687308 */ /* 0x000fe60000000800 */
[----:B------:R-:W-:Y:S02]  /*b140*/  F2FP.F16.F32.PACK_AB R24, R98, R45 ;  /* 0x0000002d6218723e */ /* 0x000fe400000000ff */
[----:B------:R-:W-:Y:S05]  /*b150*/  F2FP.F16.F32.PACK_AB R25, R106, R47 ;  /* 0x0000002f6a19723e */ /* 0x000fea00000000ff */
[----:B------:R-:W4:Y:S01]  /*b160*/  MUFU.EX2 R101, R101 ;  /* 0x0000006500657308 */ /* 0x000f220000000800 */
[----:B------:R-:W-:Y:S01]  /*b170*/  LDSM.16.MT88.4 R44, [R132+0x4000] ;  /* 0x00400000842c783b */ /* 0x000fe20000004200 */
[C---:B-1----:R-:W-:Y:S01]  /*b180*/  F2FP.F16.F32.PACK_AB R26, R102.reuse, R105 ;  /* 0x00000069661a723e */ /* 0x042fe200000000ff */
[----:B------:R-:W-:Y:S04]  /*b190*/  FADD.FTZ R105, R105, R70 ;  /* 0x0000004669697221 */ /* 0x000fe80000010000 */
[----:B------:R-:W-:Y:S03]  /*b1a0*/  FADD.FTZ R105, R102, R105 ;  /* 0x0000006966697221 */ /* 0x000fe60000010000 */
[----:B------:R-:W-:Y:S10]  /*b1b0*/  MUFU.EX2 R100, R100 ;  /* 0x0000006400647308 */ /* 0x000ff40000000800 */
[----:B------:R-:W1:Y:S01]  /*b1c0*/  MUFU.EX2 R97, R97 ;  /* 0x0000006100617308 */ /* 0x000e620000000800 */
[C---:B----4-:R-:W-:Y:S01]  /*b1d0*/  F2FP.F16.F32.PACK_AB R27, R101.reuse, R104 ;  /* 0x00000068651b723e */ /* 0x050fe200000000ff */
[----:B------:R-:W-:Y:S04]  /*b1e0*/  FADD.FTZ R104, R104, R69 ;  /* 0x0000004568687221 */ /* 0x000fe80000010000 */
[----:B------:R-:W-:Y:S04]  /*b1f0*/  FADD.FTZ R104, R101, R104 ;  /* 0x0000006865687221 */ /* 0x000fe80000010000 */
[----:B------:R-:W-:Y:S01]  /*b200*/  MUFU.EX2 R99, R99 ;  /* 0x0000006300637308 */ /* 0x000fe20000000800 */
[C---:B--2---:R-:W-:Y:S06]  /*b210*/  HMMA.16816.F32 R4, R24.reuse, R28, R4 ;  /* 0x0000001c1804723c */ /* 0x044fec0000001804 */
[C---:B------:R-:W-:Y:S03]  /*b220*/  HMMA.16816.F32 R8, R24.reuse, R30, R8 ;  /* 0x0000001e1808723c */ /* 0x040fe60000001808 */
[----:B------:R-:W2:Y:S01]  /*b230*/  MUFU.EX2 R94, R94 ;  /* 0x0000005e005e7308 */ /* 0x000ea20000000800 */
[----:B------:R-:W4:Y:S02]  /*b240*/  LDSM.16.MT88.4 R28, [R132+0x3800] ;  /* 0x00380000841c783b */ /* 0x000f240000004200 */
[C---:B---3--:R-:W-:Y:S07]  /*b250*/  HMMA.16816.F32 R12, R24.reuse, R32, R12 ;  /* 0x00000020180c723c */ /* 0x048fee000000180c */
[----:B------:R-:W-:Y:S01]  /*b260*/  MUFU.EX2 R96, R96 ;  /* 0x0000006000607308 */ /* 0x000fe20000000800 */
[----:B------:R-:W-:Y:S01]  /*b270*/  HMMA.16816.F32 R16, R24, R34, R16 ;  /* 0x000000221810723c */ /* 0x000fe20000001810 */
[----:B------:R-:W3:Y:S08]  /*b280*/  LDSM.16.MT88.4 R32, [R132+0x3c00] ;  /* 0x003c00008420783b */ /* 0x000ef00000004200 */
[----:B------:R-:W5:Y:S02]  /*b290*/  MUFU.EX2 R93, R93 ;  /* 0x0000005d005d7308 */ /* 0x000f640000000800 */
[----:B-1----:R-:W-:Y:S01]  /*b2a0*/  F2FP.F16.F32.PACK_AB R24, R97, R100 ;  /* 0x000000646118723e */ /* 0x002fe200000000ff */
[----:B------:R-:W-:Y:S01]  /*b2b0*/  FADD.FTZ R100, R100, R105 ;  /* 0x0000006964647221 */ /* 0x000fe20000010000 */
[C---:B--2---:R-:W-:Y:S01]  /*b2c0*/  F2FP.F16.F32.PACK_AB R25, R94.reuse, R99 ;  /* 0x000000635e19723e */ /* 0x044fe200000000ff */
[----:B------:R-:W-:Y:S05]  /*b2d0*/  FADD.FTZ R99, R99, R104 ;  /* 0x0000006863637221 */ /* 0x000fea0000010000 */
[----:B------:R-:W-:Y:S01]  /*b2e0*/  MUFU.EX2 R92, R92 ;  /* 0x0000005c005c7308 */ /* 0x000fe20000000800 */
[----:B------:R-:W-:Y:S01]  /*b2f0*/  FADD.FTZ R69, R97, R100 ;  /* 0x0000006461457221 */ /* 0x000fe20000010000 */
[----:B------:R-:W-:Y:S08]  /*b300*/  FADD.FTZ R99, R94, R99 ;  /* 0x000000635e637221 */ /* 0x000ff00000010000 */
[----:B------:R-:W1:Y:S01]  /*b310*/  MUFU.EX2 R91, R91 ;  /* 0x0000005b005b7308 */ /* 0x000e620000000800 */
[C---:B-----5:R-:W-:Y:S01]  /*b320*/  F2FP.F16.F32.PACK_AB R26, R93.reuse, R96 ;  /* 0x000000605d1a723e */ /* 0x060fe200000000ff */
[----:B------:R-:W-:Y:S04]  /*b330*/  FADD.FTZ R96, R96, R69 ;  /* 0x0000004560607221 */ /* 0x000fe80000010000 */
[----:B------:R-:W-:Y:S04]  /*b340*/  FADD.FTZ R96, R93, R96 ;  /* 0x000000605d607221 */ /* 0x000fe80000010000 */
[----:B------:R-:W-:Y:S10]  /*b350*/  MUFU.EX2 R89, R89 ;  /* 0x0000005900597308 */ /* 0x000ff40000000800 */
[----:B------:R-:W2:Y:S01]  /*b360*/  MUFU.EX2 R88, R88 ;  /* 0x0000005800587308 */ /* 0x000ea20000000800 */
[----:B-1----:R-:W-:Y:S01]  /*b370*/  F2FP.F16.F32.PACK_AB R27, R91, R92 ;  /* 0x0000005c5b1b723e */ /* 0x002fe200000000ff */
[----:B------:R-:W-:Y:S08]  /*b380*/  FADD.FTZ R92, R92, R99 ;  /* 0x000000635c5c7221 */ /* 0x000ff00000010000 */
[----:B------:R-:W-:Y:S01]  /*b390*/  MUFU.EX2 R90, R90 ;  /* 0x0000005a005a7308 */ /* 0x000fe20000000800 */
[C---:B----4-:R-:W-:Y:S06]  /*b3a0*/  HMMA.16816.F32 R4, R24.reuse, R28, R4 ;  /* 0x0000001c1804723c */ /* 0x050fec0000001804 */
[C---:B------:R-:W-:Y:S03]  /*b3b0*/  HMMA.16816.F32 R8, R24.reuse, R30, R8 ;  /* 0x0000001e1808723c */ /* 0x040fe60000001808 */
[----:B------:R-:W1:Y:S02]  /*b3c0*/  MUFU.EX2 R63, R63 ;  /* 0x0000003f003f7308 */ /* 0x000e640000000800 */
[C---:B--2---:R-:W-:Y:S01]  /*b3d0*/  F2FP.F16.F32.PACK_AB R28, R88.reuse, R89 ;  /* 0x00000059581c723e */ /* 0x044fe200000000ff */
[C---:B------:R-:W-:Y:S07]  /*b3e0*/  HMMA.16816.F32 R12, R24.reuse, R36, R12 ;  /* 0x00000024180c723c */ /* 0x040fee000000180c */
[----:B------:R-:W2:Y:S01]  /*b3f0*/  MUFU.EX2 R58, R58 ;  /* 0x0000003a003a7308 */ /* 0x000ea20000000800 */
[----:B------:R-:W-:Y:S01]  /*b400*/  FADD.FTZ R89, R89, R96 ;  /* 0x0000006059597221 */ /* 0x000fe20000010000 */
[----:B------:R-:W-:Y:S01]  /*b410*/  HMMA.16816.F32 R16, R24, R38, R16 ;  /* 0x000000261810723c */ /* 0x000fe20000001810 */
[----:B------:R-:W4:Y:S07]  /*b420*/  LDSM.16.MT88.4 R36, [R86+0x4000] ;  /* 0x004000005624783b */ /* 0x000f2e0000004200 */
[----:B------:R-:W-:Y:S03]  /*b430*/  MUFU.EX2 R62, R62 ;  /* 0x0000003e003e7308 */ /* 0x000fe60000000800 */
[----:B-1----:R-:W-:Y:S01]  /*b440*/  F2FP.F16.F32.PACK_AB R29, R63, R90 ;  /* 0x0000005a3f1d723e */ /* 0x002fe200000000ff */
[----:B------:R-:W-:Y:S06]  /*b450*/  FADD.FTZ R70, R88, R89 ;  /* 0x0000005958467221 */ /* 0x000fec0000010000 */
[----:B------:R-:W1:Y:S01]  /*b460*/  MUFU.EX2 R57, R57 ;  /* 0x0000003900397308 */ /* 0x000e620000000800 */
[C---:B--2---:R-:W-:Y:S01]  /*b470*/  F2FP.F16.F32.PACK_AB R30, R58.reuse, R59 ;  /* 0x0000003b3a1e723e */ /* 0x044fe200000000ff */
[----:B------:R-:W-:Y:S04]  /*b480*/  FADD.FTZ R59, R59, R70 ;  /* 0x000000463b3b7221 */ /* 0x000fe80000010000 */
[----:B------:R-:W-:Y:S04]  /*b490*/  FADD.FTZ R59, R58, R59 ;  /* 0x0000003b3a3b7221 */ /* 0x000fe80000010000 */
[----:B------:R-:W-:Y:S10]  /*b4a0*/  MUFU.EX2 R54, R54 ;  /* 0x0000003600367308 */ /* 0x000ff40000000800 */
[----:B------:R-:W2:Y:S01]  /*b4b0*/  MUFU.EX2 R53, R53 ;  /* 0x0000003500357308 */ /* 0x000ea20000000800 */
[----:B-1----:R-:W-:Y:S09]  /*b4c0*/  F2FP.F16.F32.PACK_AB R31, R57, R62 ;  /* 0x0000003e391f723e */ /* 0x002ff200000000ff */
[----:B------:R-:W-:Y:S01]  /*b4d0*/  MUFU.EX2 R52, R52 ;  /* 0x0000003400347308 */ /* 0x000fe20000000800 */
[C---:B---3--:R-:W-:Y:S06]  /*b4e0*/  HMMA.16816.F32 R4, R28.reuse, R32, R4 ;  /* 0x000000201c04723c */ /* 0x048fec0000001804 */
[C---:B------:R-:W-:Y:S03]  /*b4f0*/  HMMA.16816.F32 R8, R28.reuse, R34, R8 ;  /* 0x000000221c08723c */ /* 0x040fe60000001808 */
[----:B------:R-:W1:Y:S01]  /*b500*/  MUFU.EX2 R49, R49 ;  /* 0x0000003100317308 */ /* 0x000e620000000800 */
[----:B------:R-:W3:Y:S01]  /*b510*/  LDSM.16.MT88.4 R32, [R132+0x4400] ;  /* 0x004400008420783b */ /* 0x000ee20000004200 */
[----:B--2---:R-:W-:Y:S01]  /*b520*/  F2FP.F16.F32.PACK_AB R24, R53, R54 ;  /* 0x000000363518723e */ /* 0x004fe200000000ff */
[C---:B------:R-:W-:Y:S07]  /*b530*/  HMMA.16816.F32 R12, R28.reuse, R40, R12 ;  /* 0x000000281c0c723c */ /* 0x040fee000000180c */
        /* <DEDUP_REMOVED lines=14> */
[----:B------:R-:W1:Y:S02]  /*b620*/  MUFU.EX2 R67, R67 ;  /* 0x0000004300437308 */ /* 0x000e640000000800 */
[----:B------:R-:W-:Y:S01]  /*b630*/  FADD.FTZ R45, R91, R92 ;  /* 0x0000005c5b2d7221 */ /* 0x000fe20000010000 */
[C---:B----4-:R-:W-:Y:S07]  /*b640*/  HMMA.16816.F32 R12, R24.reuse, R36, R12 ;  /* 0x00000024180c723c */ /* 0x050fee000000180c */
[----:B------:R-:W-:Y:S01]  /*b650*/  MUFU.EX2 R64, R64 ;  /* 0x0000004000407308 */ /* 0x000fe20000000800 */
[----:B------:R-:W-:Y:S03]  /*b660*/  FADD.FTZ R90, R90, R45 ;  /* 0x0000002d5a5a7221 */ /* 0x000fe60000010000 */
[----:B-----5:R-:W-:Y:S01]  /*b670*/  F2FP.F16.F32.PACK_AB R28, R60, R55 ;  /* 0x000000373c1c723e */ /* 0x020fe200000000ff */
[----:B------:R-:W4:Y:S01]  /*b680*/  LDSM.16.MT88.4 R44, [R132+0x4800] ;  /* 0x00480000842c783b */ /* 0x000f220000004200 */
[----:B------:R-:W-:Y:S04]  /*b690*/  HMMA.16816.F32 R16, R24, R38, R16 ;  /* 0x000000261810723c */ /* 0x000fe80000001810 */
[----:B------:R-:W5:Y:S01]  /*b6a0*/  MUFU.EX2 R61, R61 ;  /* 0x0000003d003d7308 */ /* 0x000f620000000800 */
[----:B-1----:R-:W-:Y:S02]  /*b6b0*/  F2FP.F16.F32.PACK_AB R29, R67, R68 ;  /* 0x00000044431d723e */ /* 0x002fe400000000ff */
[----:B------:R-:W1:Y:S01]  /*b6c0*/  LDSM.16.MT88.4 R36, [R86+0x4800] ;  /* 0x004800005624783b */ /* 0x000e620000004200 */
[----:B------:R-:W-:Y:S06]  /*b6d0*/  FADD.FTZ R25, R63, R90 ;  /* 0x0000005a3f197221 */ /* 0x000fec0000010000 */
[----:B------:R-:W-:Y:S01]  /*b6e0*/  MUFU.EX2 R66, R66 ;  /* 0x0000004200427308 */ /* 0x000fe20000000800 */
[----:B------:R-:W-:Y:S04]  /*b6f0*/  FADD.FTZ R62, R62, R25 ;  /* 0x000000193e3e7221 */ /* 0x000fe80000010000 */
[----:B------:R-:W-:Y:S05]  /*b700*/  FADD.FTZ R57, R57, R62 ;  /* 0x0000003e39397221 */ /* 0x000fea0000010000 */
[----:B------:R-:W3:Y:S01]  /*b710*/  MUFU.EX2 R65, R65 ;  /* 0x0000004100417308 */ /* 0x000ee20000000800 */
[----:B-----5:R-:W-:Y:S01]  /*b720*/  F2FP.F16.F32.PACK_AB R30, R61, R64 ;  /* 0x000000403d1e723e */ /* 0x020fe200000000ff */
[----:B------:R-:W-:Y:S04]  /*b730*/  FADD.FTZ R52, R52, R57 ;  /* 0x0000003934347221 */ /* 0x000fe80000010000 */
[----:B------:R-:W-:Y:S04]  /*b740*/  FADD.FTZ R49, R49, R52 ;  /* 0x0000003431317221 */ /* 0x000fe80000010000 */
[----:B------:R-:W-:Y:S01]  /*b750*/  MUFU.EX2 R73, R73 ;  /* 0x0000004900497308 */ /* 0x000fe20000000800 */
[----:B------:R-:W-:Y:S04]  /*b760*/  FADD.FTZ R50, R50, R49 ;  /* 0x0000003132327221 */ /* 0x000fe80000010000 */
[----:B------:R-:W-:Y:S05]  /*b770*/  FADD.FTZ R51, R51, R50 ;  /* 0x0000003233337221 */ /* 0x000fea0000010000 */
[----:B------:R-:W5:Y:S01]  /*b780*/  MUFU.EX2 R72, R72 ;  /* 0x0000004800487308 */ /* 0x000f620000000800 */
[----:B---3--:R-:W-:Y:S01]  /*b790*/  F2FP.F16.F32.PACK_AB R31, R65, R66 ;  /* 0x00000042411f723e */ /* 0x008fe200000000ff */
[----:B------:R-:W-:Y:S04]  /*b7a0*/  FADD.FTZ R68, R68, R51 ;  /* 0x0000003344447221 */ /* 0x000fe80000010000 */
[----:B------:R-:W-:Y:S04]  /*b7b0*/  FADD.FTZ R67, R67, R68 ;  /* 0x0000004443437221 */ /* 0x000fe80000010000 */
[----:B------:R-:W-:Y:S01]  /*b7c0*/  MUFU.EX2 R75, R75 ;  /* 0x0000004b004b7308 */ /* 0x000fe20000000800 */
[C---:B------:R-:W-:Y:S06]  /*b7d0*/  HMMA.16816.F32 R4, R28.reuse, R32, R4 ;  /* 0x000000201c04723c */ /* 0x040fec0000001804 */
[C---:B------:R-:W-:Y:S03]  /*b7e0*/  HMMA.16816.F32 R8, R28.reuse, R34, R8 ;  /* 0x000000221c08723c */ /* 0x040fe60000001808 */
[----:B------:R-:W3:Y:S02]  /*b7f0*/  MUFU.EX2 R74, R74 ;  /* 0x0000004a004a7308 */ /* 0x000ee40000000800 */
[----:B-----5:R-:W-:Y:S01]  /*b800*/  F2FP.F16.F32.PACK_AB R24, R72, R73 ;  /* 0x000000494818723e */ /* 0x020fe200000000ff */
[C---:B--2---:R-:W-:Y:S07]  /*b810*/  HMMA.16816.F32 R12, R28.reuse, R40, R12 ;  /* 0x000000281c0c723c */ /* 0x044fee000000180c */
[----:B------:R-:W-:Y:S01]  /*b820*/  MUFU.EX2 R95, R162 ;  /* 0x000000a2005f7308 */ /* 0x000fe20000000800 */
[----:B------:R-:W-:Y:S01]  /*b830*/  FADD.FTZ R34, R54, R59 ;  /* 0x0000003b36227221 */ /* 0x000fe20000010000 */
[----:B------:R-:W-:Y:S01]  /*b840*/  HMMA.16816.F32 R16, R28, R42, R16 ;  /* 0x0000002a1c10723c */ /* 0x000fe20000001810 */
[----:B------:R-:W2:Y:S07]  /*b850*/  LDSM.16.MT88.4 R28, [R86+0x4c00] ;  /* 0x004c0000561c783b */ /* 0x000eae0000004200 */
[----:B------:R-:W5:Y:S03]  /*b860*/  MUFU.EX2 R98, R160 ;  /* 0x000000a000627308 */ /* 0x000f660000000800 */
[----:B---3--:R-:W-:Y:S01]  /*b870*/  F2FP.F16.F32.PACK_AB R25, R74, R75 ;  /* 0x0000004b4a19723e */ /* 0x008fe200000000ff */
[--C-:B------:R-:W-:Y:S01]  /*b880*/  FFMA.FTZ R32, R84, UR4, -R22.reuse ;  /* 0x0000000454207c23 */ /* 0x100fe20008010816 */
[----:B------:R-:W-:Y:S01]  /*b890*/  FFMA.FTZ R22, R3, UR4, -R22 ;  /* 0x0000000403167c23 */ /* 0x000fe20008010816 */
[----:B------:R-:W-:Y:S04]  /*b8a0*/  FADD.FTZ R34, R53, R34 ;  /* 0x0000002235227221 */ /* 0x000fe80000010000 */
        /* <DEDUP_REMOVED lines=15> */
[C---:B----4-:R-:W-:Y:S05]  /*b9a0*/  HMMA.16816.F32 R4, R24.reuse, R44, R4 ;  /* 0x0000002c1804723c */ /* 0x050fea0000001804 */
[----:B------:R-:W-:Y:S01]  /*b9b0*/  FADD.FTZ R95, R95, R72 ;  /* 0x000000485f5f7221 */ /* 0x000fe20000010000 */
[C---:B------:R-:W-:Y:S03]  /*b9c0*/  HMMA.16816.F32 R8, R24.reuse, R46, R8 ;  /* 0x0000002e1808723c */ /* 0x040fe60000001808 */
[----:B------:R-:W3:Y:S02]  /*b9d0*/  MUFU.EX2 R88, R159 ;  /* 0x0000009f00587308 */ /* 0x000ee40000000800 */
[----:B-----5:R-:W-:Y:S01]  /*b9e0*/  F2FP.F16.F32.PACK_AB R68, R94, R97 ;  /* 0x000000615e44723e */ /* 0x020fe200000000ff */
[C---:B-1----:R-:W-:Y:S07]  /*b9f0*/  HMMA.16816.F32 R12, R24.reuse, R36, R12 ;  /* 0x00000024180c723c */ /* 0x042fee000000180c */
[----:B------:R-:W-:Y:S01]  /*ba00*/  MUFU.EX2 R63, R157 ;  /* 0x0000009d003f7308 */ /* 0x000fe20000000800 */
[----:B------:R-:W-:Y:S01]  /*ba10*/  FADD.FTZ R98, R98, R95 ;  /* 0x0000005f62627221 */ /* 0x000fe20000010000 */
[----:B------:R-:W-:Y:S08]  /*ba20*/  HMMA.16816.F32 R16, R24, R38, R16 ;  /* 0x000000261810723c */ /* 0x000ff00000001810 */
[----:B------:R-:W1:Y:S03]  /*ba30*/  MUFU.EX2 R56, R56 ;  /* 0x0000003800387308 */ /* 0x000e660000000800 */
[----:B---3--:R-:W-:Y:S01]  /*ba40*/  F2FP.F16.F32.PACK_AB R69, R88, R91 ;  /* 0x0000005b5845723e */ /* 0x008fe200000000ff */
[----:B------:R-:W-:Y:S04]  /*ba50*/  FADD.FTZ R97, R97, R98 ;  /* 0x0000006261617221 */ /* 0x000fe80000010000 */
[----:B------:R-:W-:Y:S02]  /*ba60*/  FADD.FTZ R94, R94, R97 ;  /* 0x000000615e5e7221 */ /* 0x000fe40000010000 */
[----:B------:R-:W-:Y:S10]  /*ba70*/  MUFU.EX2 R32, R32 ;  /* 0x0000002000207308 */ /* 0x000ff40000000800 */
[----:B------:R-:W3:Y:S01]  /*ba80*/  MUFU.EX2 R153, R22 ;  /* 0x0000001600997308 */ /* 0x000ee20000000800 */
[C---:B-1----:R-:W-:Y:S01]  /*ba90*/  F2FP.F16.F32.PACK_AB R70, R56.reuse, R63 ;  /* 0x0000003f3846723e */ /* 0x042fe200000000ff */
[----:B------:R-:W-:Y:S04]  /*baa0*/  FADD.FTZ R63, R63, R94 ;  /* 0x0000005e3f3f7221 */ /* 0x000fe80000010000 */
[----:B------:R-:W-:Y:S01]  /*bab0*/  FADD.FTZ R154, R56, R63 ;  /* 0x0000003f389a7221 */ /* 0x000fe20000010000 */
[----:B---3--:R-:W-:Y:S01]  /*bac0*/  F2FP.F16.F32.PACK_AB R71, R153, R32 ;  /* 0x000000209947723e */ /* 0x008fe200000000ff */
[----:B------:R-:W-:Y:S04]  /*bad0*/  FADD.FTZ R22, R66, R67 ;  /* 0x0000004342167221 */ /* 0x000fe80000010000 */
[----:B------:R-:W-:Y:S02]  /*bae0*/  FADD.FTZ R22, R65, R22 ;  /* 0x0000001641167221 */ /* 0x000fe40000010000 */
[C---:B------:R-:W-:Y:S05]  /*baf0*/  HMMA.16816.F32 R80, R68.reuse, R76, R4 ;  /* 0x0000004c4450723c */ /* 0x040fea0000001804 */
[----:B------:R-:W-:Y:S01]  /*bb00*/  FADD.FTZ R75, R75, R22 ;  /* 0x000000164b4b7221 */ /* 0x000fe20000010000 */
[C---:B------:R-:W-:Y:S05]  /*bb10*/  HMMA.16816.F32 R76, R68.reuse, R78, R8 ;  /* 0x0000004e444c723c */ /* 0x040fea0000001808 */
[----:B------:R-:W-:Y:S02]  /*bb20*/  FADD.FTZ R74, R74, R75 ;  /* 0x0000004b4a4a7221 */ /* 0x000fe40000010000 */
[----:B------:R-:W-:Y:S04]  /*bb30*/  IADD3 R8, R141, -0x1, RZ ;  /* 0xffffffff8d087810 */ /* 0x000fe80007ffe0ff */
[----:B------:R-:W-:Y:S01]  /*bb40*/  FADD.FTZ R103, R103, R74 ;  /* 0x0000004a67677221 */ /* 0x000fe20000010000 */
[----:B------:R-:W-:Y:S01]  /*bb50*/  MOV R141, R8 ;  /* 0x00000008008d7202 */ /* 0x000fe20000000f00 */
[C---:B--2---:R-:W-:Y:S03]  /*bb60*/  HMMA.16816.F32 R72, R68.reuse, R28, R12 ;  /* 0x0000001c4448723c */ /* 0x044fe6000000180c */
[----:B------:R-:W-:Y:S03]  /*bb70*/  FADD.FTZ R102, R102, R103 ;  /* 0x0000006766667221 */ /* 0x000fe60000010000 */
[----:B------:R-:W-:Y:S05]  /*bb80*/  HMMA.16816.F32 R68, R68, R30, R16 ;  /* 0x0000001e4444723c */ /* 0x000fea0000001810 */
[----:B------:R-:W-:Y:S06]  /*bb90*/  FADD.FTZ R91, R91, R102 ;  /* 0x000000665b5b7221 */ /* 0x000fec0000010000 */
[----:B------:R-:W-:Y:S04]  /*bba0*/  FADD.FTZ R91, R88, R91 ;  /* 0x0000005b585b7221 */ /* 0x000fe80000010000 */
[----:B------:R-:W-:Y:S04]  /*bbb0*/  FADD.FTZ R32, R32, R91 ;  /* 0x0000005b20207221 */ /* 0x000fe80000010000 */
[----:B------:R-:W-:Y:S01]  /*bbc0*/  FADD.FTZ R153, R153, R32 ;  /* 0x0000002099997221 */ /* 0x000fe20000010000 */
[----:B------:R-:W-:Y:S06]  /*bbd0*/  @P0 BRA `(.L_x_4323) ;  /* 0xffffffd000a80947 */ /* 0x000fec000383ffff */
.L_x_4319:
        /* <DEDUP_REMOVED lines=109> */
.L_x_4324:
        /* <DEDUP_REMOVED lines=10> */
.L_x_4325:
[----:B------:R-:W1:Y:S01]  /*c350*/  S2R R15, SR_CTAID.Z ;  /* 0x00000000000f7919 */ /* 0x000e620000002700 */
[----:B------:R-:W1:Y:S01]  /*c360*/  LDC R0, c[0x0][0x270] ;  /* 0x00009c00ff007b82 */ /* 0x000e620000000800 */
[----:B------:R-:W1:Y:S07]  /*c370*/  S2R R2, SR_CTAID.Y ;  /* 0x0000000000027919 */ /* 0x000e6e0000002600 */
[----:B------:R-:W2:Y:S01]  /*c380*/  LDC R140, c[0x0][0x2c4] ;  /* 0x0000b100ff8c7b82 */ /* 0x000ea20000000800 */
[----:B-1----:R-:W-:-:S04]  /*c390*/  IMAD R9, R2, R0, R15 ;  /* 0x0000000002097224 */ /* 0x002fc800078e020f */
[----:B--2---:R-:W-:-:S07]  /*c3a0*/  IMAD R140, R9, R140, RZ ;  /* 0x0000008c098c7224 */ /* 0x004fce00078e02ff */
.L_x_4326:
        /* <DEDUP_REMOVED lines=35> */
.L_x_4328:
[----:B------:R-:W-:Y:S05]  /*c5e0*/  BSYNC B0 ;  /* 0x0000000000007941 */ /* 0x000fea0003800000 */
.L_x_4327:
        /* <DEDUP_REMOVED lines=24> */
.L_x_4330:
[----:B------:R-:W-:Y:S05]  /*c770*/  BSYNC B0 ;  /* 0x0000000000007941 */ /* 0x000fea0003800000 */
.L_x_4329:
[----:B------:R-:W-:Y:S05]  /*c780*/  @P1 EXIT ;  /* 0x000000000000194d */ /* 0x000fea0003800000 */
[----:B------:R-:W-:Y:S01]  /*c790*/  IADD3 R3, P0, R3, 0x20, RZ ;  /* 0x0000002003037810 */ /* 0x000fe20007f1e0ff */
[----:B------:R-:W-:Y:S01]  /*c7a0*/  ULDC.64 UR4, c[0x0][0x280] ;  /* 0x0000a00000047ab9 */ /* 0x000fe20000000a00 */
[----:B------:R-:W-:-:S03]  /*c7b0*/  MOV R5, R7 ;  /* 0x0000000700057202 */ /* 0x000fc60000000f00 */
[----:B------:R-:W-:Y:S02]  /*c7c0*/  IMAD.X R0, RZ, RZ, R4, P0 ;  /* 0x000000ffff007224 */ /* 0x000fe400000e0604 */
[----:B------:R-:W-:Y:S02]  /*c7d0*/  IMAD.MOV.U32 R4, RZ, RZ, R16 ;  /* 0x000000ffff047224 */ /* 0x000fe400078e0010 */
        /* <DEDUP_REMOVED lines=8> */
.L_x_4331:
        /* <DEDUP_REMOVED lines=10> */
.L_x_5373:


//--------------------- .text._ZN5flash24flash_fwd_splitkv_kernelI23Flash_fwd_kernel_traitsILi32ELi64ELi128ELi4ELb0ELb0EN7cutlass6half_tE19Flash_kernel_traitsILi32ELi64ELi128ELi4ES3_EELb1ELb0ELb1ELb0ELb0ELb0ELb0ELb0EEEvNS_16Flash_fwd_paramsE --------------------------
	.section	.text._ZN5flash24flash_fwd_splitkv_kernelI23Flash_fwd_kernel_traitsILi32ELi64ELi128ELi4ELb0ELb0EN7cutlass6half_tE19Flash_kernel_traitsILi32ELi64ELi128ELi4ES3_EELb1ELb0ELb1ELb0ELb0ELb0ELb0ELb0EEEvNS_16Flash_fwd_paramsE,"ax",@progbits
	.align	128
        .global         _ZN5flash24flash_fwd_splitkv_kernelI23Flash_fwd_kernel_traitsILi32ELi64ELi128ELi4ELb0ELb0EN7cutlass6half_tE19Flash_kernel_traitsILi32ELi64ELi128ELi4ES3_EELb1ELb0ELb1ELb0ELb0ELb0ELb0ELb0EEEvNS_16Flash_fwd_paramsE
        .type           _ZN5flash24flash_fwd_splitkv_kernelI23Flash_fwd_kernel_traitsILi32ELi64ELi128ELi4ELb0ELb0EN7cutlass6half_tE19Flash_kernel_traitsILi32ELi64ELi128ELi4ES3_EELb1ELb0ELb1ELb0ELb0ELb0ELb0ELb0EEEvNS_16Flash_fwd_paramsE,@function
        .size           _ZN5flash24flash_fwd_splitkv_kernelI23Flash_fwd_kernel_traitsILi32ELi64ELi128ELi4ELb0ELb0EN7cutlass6half_tE19Flash_kernel_traitsILi32ELi64ELi128ELi4ES3_EELb1ELb0ELb1ELb0ELb0ELb0ELb0ELb0EEEvNS_16Flash_fwd_paramsE,(.L_x_5374 - _ZN5flash24flash_fwd_splitkv_kernelI23Flash_fwd_kernel_traitsILi32ELi64ELi128ELi4ELb0ELb0EN7cutlass6half_tE19Flash_kernel_traitsILi32ELi64ELi128ELi4ES3_EELb1ELb0ELb1ELb0ELb0ELb0ELb0ELb0EEEvNS_16Flash_fwd_paramsE)
        .other          _ZN5flash24flash_fwd_splitkv_kernelI23Flash_fwd_kernel_traitsILi32ELi64ELi128ELi4ELb0ELb0EN7cutlass6half_tE19Flash_kernel_traitsILi32ELi64ELi128ELi4ES3_EELb1ELb0ELb1ELb0ELb0ELb0ELb0ELb0EEEvNS_16Flash_fwd_paramsE,@"STO_CUDA_ENTRY STV_DEFAULT"
_ZN5flash24flash_fwd_splitkv_kernelI23Flash_fwd_kernel_traitsILi32ELi64ELi128ELi4ELb0ELb0EN7cutlass6half_tE19Flash_kernel_traitsILi32ELi64ELi128ELi4ES3_EELb1ELb0ELb1ELb0ELb0ELb0ELb0ELb0EEEvNS_16Flash_fwd_paramsE:
.text._ZN5flash24flash_fwd_splitkv_kernelI23Flash_fwd_kernel_traitsILi32ELi64ELi128ELi4ELb0ELb0EN7cutlass6half_tE19Flash_kernel_traitsILi32ELi64ELi128ELi4ES3_EELb1ELb0ELb1ELb0ELb0ELb0ELb0ELb0EEEvNS_16Flash_fwd_paramsE:
        /* <DEDUP_REMOVED lines=22> */
[----:B---3--:R-:W-:-:S04]  /*0160*/  ISETP.EQ.U32.AND P0, PT, R4, RZ, PT ;  /* 0x000000ff0400720c */ /* 0x008fc80003f02070 */
[----:B------:R-:W-:Y:S01]  /*0170*/  ISETP.EQ.OR.EX P0, PT, R5, RZ, !P3, P0 ;  /* 0x000000ff0500720c */ /* 0x000fe20005f02700 */
[----:B------:R-:W-:Y:S02]  /*0180*/  IMAD.MOV.U32 R12, RZ, RZ, -0x1 ;  /* 0xffffffffff0c7424 */ /* 0x000fe400078e00ff */
[----:B--2---:R-:W-:Y:S01]  /*0190*/  IMAD.WIDE R6, R13, 0x4, R8 ;  /* 0x000000040d067825 */ /* 0x004fe200078e0208 */
        /* <DEDUP_REMOVED lines=12> */
.L_x_4332:
[----:B------:R-:W1:Y:S02]  /*0260*/  LDC R0, c[0x0][0x2c8] ;  /* 0x0000b200ff007b82 */ /* 0x000e640000000800 */
.L_x_4333:
        /* <DEDUP_REMOVED lines=51> */
[-C--:B------:R-:W-:Y:S02]  /*05a0*/  @P0 IMAD R113, R113, R7.reuse, R11 ;  /* 0x0000000771710224 */ /* 0x080fe400078e020b */
[----:B------:R-:W-:Y:S01]  /*05b0*/  IMAD R12, R3, R6, RZ ;  /* 0x00000006030c7224 */ /* 0x000fe200078e02ff */
[----:B------:R-:W-:Y:S02]  /*05c0*/  SHF.R.S32.HI R3, RZ, 0x2, R0 ;  /* 0x00000002ff037819 */ /* 0x000fe40000011400 */
[----:B------:R-:W-:Y:S01]  /*05d0*/  SHF.R.S32.HI R0, RZ, 0x1f, R20 ;  /* 0x0000001fff007819 */ /* 0x000fe20000011414 */
        /* <DEDUP_REMOVED lines=15> */
[----:B------:R-:W-:-:S03]  /*06d0*/  ISETP.GE.OR P4, PT, R9, R112, P1 ;  /* 0x000000700900720c */ /* 0x000fc60000f86670 */
[----:B------:R-:W-:Y:S01]  /*06e0*/  IMAD R4, R4, UR5, R119 ;  /* 0x0000000504047c24 */ /* 0x000fe2000f8e0277 */
[----:B------:R-:W-:Y:S01]  /*06f0*/  IADD3 R8, P2, R8, R10, RZ ;  /* 0x0000000a08087210 */ /* 0x000fe20007f5e0ff */
[----:B------:R-:W-:Y:S02]  /*0700*/  ULDC.64 UR4, c[0x0][0x2a0] ;  /* 0x0000a80000047ab9 */ /* 0x000fe40000000a00 */
[----:B------:R-:W-:Y:S01]  /*0710*/  IMAD R5, R0, UR4, RZ ;  /* 0x0000000400057c24 */ /* 0x000fe2000f8e02ff */
[----:B------:R-:W-:Y:S02]  /*0720*/  IADD3.X R9, R113, R11, R12, P2, !PT ;  /* 0x0000000b71097210 */ /* 0x000fe400017fe40c */
        /* <DEDUP_REMOVED lines=16> */
.L_x_4336:
[----:B------:R-:W-:Y:S05]  /*0830*/  BSYNC B0 ;  /* 0x0000000000007941 */ /* 0x000fea0003800000 */
.L_x_4335:
        /* <DEDUP_REMOVED lines=13> */
.L_x_4338:
[----:B------:R-:W-:Y:S05]  /*0910*/  BSYNC B0 ;  /* 0x0000000000007941 */ /* 0x000fea0003800000 */
.L_x_4337:
        /* <DEDUP_REMOVED lines=11> */
.L_x_4334:
        /* <DEDUP_REMOVED lines=24> */
.L_x_4339:
[----:B------:R-:W-:Y:S05]  /*0b50*/  @!P1 BRA `(.L_x_4340) ;  /* 0x00000004003c9947 */ /* 0x000fea0003800000 */
[----:B------:R-:W2:Y:S01]  /*0b60*/  LDC R15, c[0x0][0x380] ;  /* 0x0000e000ff0f7b82 */ /* 0x000ea20000000800 */
[----:B------:R-:W-:Y:S01]  /*0b70*/  LEA R10, R91, 0xffffff80, 0x7 ;  /* 0xffffff805b0a7811 */ /* 0x000fe200078e38ff */
[----:B------:R-:W-:-:S03]  /*0b80*/  ULDC.64 UR4, c[0x0][0x230] ;  /* 0x00008c0000047ab9 */ /* 0x000fc60000000a00 */
[----:B------:R-:W-:-:S03]  /*0b90*/  IABS R3, R10 ;  /* 0x0000000a00037213 */ /* 0x000fc60000000000 */
[----:B------:R-:W3:Y:S01]  /*0ba0*/  LDC.64 R124, c[0x0][0x248] ;  /* 0x00009200ff7c7b82 */ /* 0x000ee20000000a00 */
[----:B--2---:R-:W-:-:S04]  /*0bb0*/  IABS R5, R15 ;  /* 0x0000000f00057213 */ /* 0x004fc80000000000 */
[----:B------:R-:W1:Y:S08]  /*0bc0*/  I2F.RP R8, R5 ;  /* 0x0000000500087306 */ /* 0x000e700000209400 */
[----:B-1----:R-:W1:Y:S02]  /*0bd0*/  MUFU.RCP R6, R8 ;  /* 0x0000000800067308 */ /* 0x002e640000001000 */
[----:B-1----:R-:W-:-:S06]  /*0be0*/  IADD3 R6, R6, 0xffffffe, RZ ;  /* 0x0ffffffe06067810 */ /* 0x002fcc0007ffe0ff */
[----:B------:R-:W1:Y:S02]  /*0bf0*/  F2I.FTZ.U32.TRUNC.NTZ R7, R6 ;  /* 0x0000000600077305 */ /* 0x000e64000021f000 */
[----:B-1---5:R-:W-:Y:S01]  /*0c00*/  IMAD.MOV R0, RZ, RZ, -R7 ;  /* 0x000000ffff007224 */ /* 0x022fe200078e0a07 */
        /* <DEDUP_REMOVED lines=12> */
[----:B------:R-:W1:Y:S03]  /*0cd0*/  LDC R5, c[0x0][0x278] ;  /* 0x00009e00ff057b82 */ /* 0x000e660000000800 */
[----:B------:R-:W-:-:S07]  /*0ce0*/  ISETP.GE.AND P0, PT, R0, RZ, PT ;  /* 0x000000ff0000720c */ /* 0x000fce0003f06270 */
[----:B------:R-:W-:-:S06]  /*0cf0*/  @P3 IADD3 R11, R11, 0x1, RZ ;  /* 0x000000010b0b3810 */ /* 0x000fcc0007ffe0ff */
        /* <DEDUP_REMOVED lines=8> */
[----:B------:R-:W-:-:S05]  /*0d80*/  IMAD R10, R15, R11, R10 ;  /* 0x0000000b0f0a7224 */ /* 0x000fca00078e020a */
[----:B------:R-:W-:Y:S02]  /*0d90*/  SHF.R.S32.HI R11, RZ, 0x1f, R10 ;  /* 0x0000001fff0b7819 */ /* 0x000fe4000001140a */
[----:B-1----:R-:W1:Y:S02]  /*0da0*/  MUFU.RCP R9, R12 ;  /* 0x0000000c00097308 */ /* 0x002e640000001000 */
        /* <DEDUP_REMOVED lines=15> */
[----:B------:R-:W-:Y:S01]  /*0ea0*/  LOP3.LUT R3, R20, R5, RZ, 0x3c, !PT ;  /* 0x0000000514037212 */ /* 0x000fe200078e3cff */
[----:B------:R-:W1:Y:S03]  /*0eb0*/  LDC.64 R6, c[0x0][0x238] ;  /* 0x00008e00ff067b82 */ /* 0x000e660000000a00 */
[----:B------:R-:W-:-:S07]  /*0ec0*/  ISETP.GE.AND P0, PT, R3, RZ, PT ;  /* 0x000000ff0300720c */ /* 0x000fce0003f06270 */
[----:B------:R-:W-:-:S06]  /*0ed0*/  @P3 IADD3 R22, R22, 0x1, RZ ;  /* 0x0000000116163810 */ /* 0x000fcc0007ffe0ff */
[----:B------:R-:W-:Y:S01]  /*0ee0*/  @!P0 IMAD.MOV R22, RZ, RZ, -R22 ;  /* 0x000000ffff168224 */ /* 0x000fe200078e0a16 */
[----:B------:R-:W-:-:S04]  /*0ef0*/  @!P2 LOP3.LUT R22, RZ, R5, RZ, 0x33, !PT ;  /* 0x00000005ff16a212 */ /* 0x000fc800078e33ff */
[----:B--2---:R-:W-:Y:S02]  /*0f00*/  SHF.R.S32.HI R17, RZ, 0x1f, R22 ;  /* 0x0000001fff117819 */ /* 0x004fe40000011416 */
        /* <DEDUP_REMOVED lines=10> */
[----:B------:R-:W-:Y:S02]  /*0fb0*/  IMAD.IADD R23, R19, 0x1, R3 ;  /* 0x0000000113177824 */ /* 0x000fe400078e0203 */
[C---:B------:R-:W-:Y:S02]  /*0fc0*/  IMAD R5, R10.reuse, R125, R8 ;  /* 0x0000007d0a057224 */ /* 0x040fe400078e0208 */
[----:B------:R-:W-:-:S05]  /*0fd0*/  IMAD.WIDE.U32 R8, R10, R124, R14 ;  /* 0x0000007c0a087225 */ /* 0x000fca00078e000e */
[----:B------:R-:W-:Y:S01]  /*0fe0*/  IADD3 R9, R9, R5, RZ ;  /* 0x0000000509097210 */ /* 0x000fe20007ffe0ff */
[----:B------:R-:W-:-:S04]  /*0ff0*/  IMAD R5, R17, UR4, RZ ;  /* 0x0000000411057c24 */ /* 0x000fc8000f8e02ff */
[C---:B------:R-:W-:Y:S02]  /*1000*/  IMAD R5, R22.reuse, UR5, R5 ;  /* 0x0000000516057c24 */ /* 0x040fe4000f8e0205 */
[----:B------:R-:W-:-:S05]  /*1010*/  IMAD.WIDE.U32 R8, R22, UR4, R8 ;  /* 0x0000000416087c25 */ /* 0x000fca000f8e0008 */
[----:B------:R-:W-:Y:S02]  /*1020*/  IADD3 R19, R9, R5, RZ ;  /* 0x0000000509137210 */ /* 0x000fe40007ffe0ff */
[----:B------:R-:W-:Y:S01]  /*1030*/  MOV R16, R8 ;  /* 0x0000000800107202 */ /* 0x000fe20000000f00 */
[----:B------:R-:W-:Y:S06]  /*1040*/  BRA `(.L_x_4341) ;  /* 0x0000000400347947 */ /* 0x000fec0003800000 */
.L_x_4340:
        /* <DEDUP_REMOVED lines=8> */
[----:B-1----:R-:W-:-:S02]  /*10d0*/  VIADD R10, R10, 0xffffffe ;  /* 0x0ffffffe0a0a7836 */ /* 0x002fc40000000000 */
[----:B--2---:R-:W-:-:S04]  /*10e0*/  @P4 IMAD R9, R16, R125, RZ ;  /* 0x0000007d10094224 */ /* 0x004fc800078e02ff */
[----:B------:R-:W1:Y:S01]  /*10f0*/  F2I.FTZ.U32.TRUNC.NTZ R11, R10 ;  /* 0x0000000a000b7305 */ /* 0x000e62000021f000 */
[----:B------:R-:W-:-:S05]  /*1100*/  @P4 IMAD.WIDE.U32 R16, R16, R124, RZ ;  /* 0x0000007c10104225 */ /* 0x000fca00078e00ff */
[----:B------:R-:W-:Y:S01]  /*1110*/  @P4 IADD3 R9, R17, R9, RZ ;  /* 0x0000000911094210 */ /* 0x000fe20007ffe0ff */
[----:B-1----:R-:W-:Y:S01]  /*1120*/  IMAD.MOV R6, RZ, RZ, -R11 ;  /* 0x000000ffff067224 */ /* 0x002fe200078e0a0b */
[----:B------:R-:W-:-:S03]  /*1130*/  MOV R10, RZ ;  /* 0x000000ff000a7202 */ /* 0x000fc60000000f00 */
[----:B------:R-:W-:Y:S01]  /*1140*/  IMAD R8, R6, R7, RZ ;  /* 0x0000000706087224 */ /* 0x000fe200078e02ff */
[----:B------:R-:W-:-:S03]  /*1150*/  IABS R6, R20 ;  /* 0x0000001400067213 */ /* 0x000fc60000000000 */
[----:B------:R-:W-:Y:S01]  /*1160*/  IMAD.HI.U32 R11, R11, R8, R10 ;  /* 0x000000080b0b7227 */ /* 0x000fe200078e000a */
[----:B------:R-:W-:-:S03]  /*1170*/  LEA R10, R91, 0xffffff80, 0x7 ;  /* 0xffffff805b0a7811 */ /* 0x000fc600078e38ff */
[----:B------:R-:W-:-:S04]  /*1180*/  IMAD.MOV.U32 R8, RZ, RZ, R6 ;  /* 0x000000ffff087224 */ /* 0x000fc800078e0006 */
[----:B------:R-:W-:Y:S01]  /*1190*/  IMAD.HI.U32 R22, R11, R8, RZ ;  /* 0x000000080b167227 */ /* 0x000fe200078e00ff */
[----:B------:R-:W-:-:S03]  /*11a0*/  SHF.R.S32.HI R11, RZ, 0x1f, R10 ;  /* 0x0000001fff0b7819 */ /* 0x000fc6000001140a */
[----:B------:R-:W-:-:S04]  /*11b0*/  IMAD.MOV R6, RZ, RZ, -R22 ;  /* 0x000000ffff067224 */ /* 0x000fc800078e0a16 */
[----:B------:R-:W-:Y:S01]  /*11c0*/  IMAD R6, R7, R6, R8 ;  /* 0x0000000607067224 */ /* 0x000fe200078e0208 */
[----:B------:R-:W-:-:S04]  /*11d0*/  LOP3.LUT R8, R20, R5, RZ, 0x3c, !PT ;  /* 0x0000000514087212 */ /* 0x000fc800078e3cff */
[----:B------:R-:W-:Y:S02]  /*11e0*/  ISETP.GT.U32.AND P0, PT, R7, R6, PT ;  /* 0x000000060700720c */ /* 0x000fe40003f04070 */
[----:B------:R-:W-:Y:S02]  /*11f0*/  ISETP.GE.AND P2, PT, R8, RZ, PT ;  /* 0x000000ff0800720c */ /* 0x000fe40003f46270 */
[----:B------:R-:W-:-:S09]  /*1200*/  @P4 MOV R8, R16 ;  /* 0x0000001000084202 */ /* 0x000fd20000000f00 */
[-C--:B------:R-:W-:Y:S02]  /*1210*/  @!P0 IADD3 R6, R6, -R7.reuse, RZ ;  /* 0x8000000706068210 */ /* 0x080fe40007ffe0ff */
[----:B------:R-:W-:Y:S02]  /*1220*/  @!P0 IADD3 R22, R22, 0x1, RZ ;  /* 0x0000000116168810 */ /* 0x000fe40007ffe0ff */
[----:B------:R-:W-:Y:S02]  /*1230*/  ISETP.GE.U32.AND P3, PT, R6, R7, PT ;  /* 0x000000070600720c */ /* 0x000fe40003f66070 */
[----:B------:R-:W1:Y:S01]  /*1240*/  LDC.64 R6, c[0x0][0x260] ;  /* 0x00009800ff067b82 */ /* 0x000e620000000a00 */
[----:B------:R-:W-:-:S10]  /*1250*/  ISETP.NE.AND P0, PT, R5, RZ, PT ;  /* 0x000000ff0500720c */ /* 0x000fd40003f05270 */
[----:B------:R-:W-:-:S04]  /*1260*/  @P3 VIADD R22, R22, 0x1 ;  /* 0x0000000116163836 */ /* 0x000fc80000000000 */
[----:B------:R-:W-:Y:S01]  /*1270*/  @!P2 IMAD.MOV R22, RZ, RZ, -R22 ;  /* 0x000000ffff16a224 */ /* 0x000fe200078e0a16 */
[----:B---3--:R-:W-:Y:S06]  /*1280*/  @P4 BRA `(.L_x_4342) ;  /* 0x0000000000344947 */ /* 0x008fec0003800000 */
[----:B------:R-:W2:Y:S01]  /*1290*/  LDC.64 R124, c[0x0][0x248] ;  /* 0x00009200ff7c7b82 */ /* 0x000ea20000000a00 */
[----:B------:R-:W-:Y:S02]  /*12a0*/  SHF.R.S32.HI R17, RZ, 0x1f, R3 ;  /* 0x0000001fff117819 */ /* 0x000fe40000011403 */
[----:B-----5:R-:W-:-:S05]  /*12b0*/  SHF.R.S32.HI R19, RZ, 0x1f, R0 ;  /* 0x0000001fff137819 */ /* 0x020fca0000011400 */
[----:B------:R-:W3:Y:S01]  /*12c0*/  LDC.64 R8, c[0x0][0x230] ;  /* 0x00008c00ff087b82 */ /* 0x000ee20000000a00 */
[-C--:B--2---:R-:W-:Y:S02]  /*12d0*/  IMAD R16, R17, R124.reuse, RZ ;  /* 0x0000007c11107224 */ /* 0x084fe400078e02ff */
        /* <DEDUP_REMOVED lines=8> */
.L_x_4342:
[----:B------:R-:W-:Y:S01]  /*1360*/  IMAD R16, R11, R124, RZ ;  /* 0x0000007c0b107224 */ /* 0x000fe200078e02ff */
[----:B------:R-:W-:Y:S01]  /*1370*/  @!P0 LOP3.LUT R22, RZ, R5, RZ, 0x33, !PT ;  /* 0x00000005ff168212 */ /* 0x000fe200078e33ff */
[----:B------:R-:W-:Y:S01]  /*1380*/  IMAD.WIDE.U32 R8, R124, R10, R8 ;  /* 0x0000000a7c087225 */ /* 0x000fe200078e0008 */
[----:B------:R-:W-:Y:S02]  /*1390*/  @P4 IADD3 R12, R3, R12, RZ ;  /* 0x0000000c030c4210 */ /* 0x000fe40007ffe0ff */
[----:B------:R-:W-:Y:S01]  /*13a0*/  SHF.R.S32.HI R17, RZ, 0x1f, R22 ;  /* 0x0000001fff117819 */ /* 0x000fe20000011416 */
[----:B------:R-:W-:Y:S02]  /*13b0*/  IMAD R5, R125, R10, R16 ;  /* 0x0000000a7d057224 */ /* 0x000fe400078e0210 */
[----:B------:R-:W-:-:S03]  /*13c0*/  @P4 IMAD.WIDE.U32 R18, R12, R14, RZ ;  /* 0x0000000e0c124225 */ /* 0x000fc600078e00ff */
[----:B------:R-:W-:Y:S01]  /*13d0*/  IADD3 R9, R9, R5, RZ ;  /* 0x0000000509097210 */ /* 0x000fe20007ffe0ff */
[-C--:B-1----:R-:W-:Y:S02]  /*13e0*/  IMAD R5, R17, R6.reuse, RZ ;  /* 0x0000000611057224 */ /* 0x082fe400078e02ff */
        /* <DEDUP_REMOVED lines=19> */
.L_x_4341:
[----:B------:R-:W-:Y:S01]  /*1520*/  ISETP.NE.AND P2, PT, R113, -0x1, PT ;  /* 0xffffffff7100780c */ /* 0x000fe20003f45270 */
[----:B------:R-:W-:Y:S01]  /*1530*/  IMAD.IADD R27, R112, 0x1, -R119 ;  /* 0x00000001701b7824 */ /* 0x000fe200078e0a77 */
[----:B------:R-:W-:Y:S01]  /*1540*/  SHF.R.S32.HI R5, RZ, 0x1f, R2 ;  /* 0x0000001fff057819 */ /* 0x000fe20000011402 */
[----:B------:R-:W1:Y:S01]  /*1550*/  S2UR UR8, SR_CgaCtaId ;  /* 0x00000000000879c3 */ /* 0x000e620000008800 */
[----:B------:R-:W-:Y:S01]  /*1560*/  ULDC.64 UR4, c[0x0][0x268] ;  /* 0x00009a0000047ab9 */ /* 0x000fe20000000a00 */
[----:B------:R-:W-:Y:S01]  /*1570*/  VIADD R88, R91, 0xffffffff ;  /* 0xffffffff5b587836 */ /* 0x000fe20000000000 */
[-C--:B------:R-:W-:Y:S01]  /*1580*/  LEA.HI R15, R5, R2.reuse, RZ, 0x2 ;  /* 0x00000002050f7211 */ /* 0x080fe200078f10ff */
[----:B------:R-:W-:Y:S01]  /*1590*/  IMAD R17, R17, UR4, RZ ;  /* 0x0000000411117c24 */ /* 0x000fe2000f8e02ff */
[-C--:B------:R-:W-:Y:S01]  /*15a0*/  LEA.HI R12, R5, R2.reuse, RZ, 0x3 ;  /* 0x00000002050c7211 */ /* 0x080fe200078f18ff */
[----:B------:R-:W-:Y:S01]  /*15b0*/  ULDC.64 UR6, c[0x0][0x258] ;  /* 0x0000960000067ab9 */ /* 0x000fe20000000a00 */
[----:B------:R-:W-:Y:S01]  /*15c0*/  LOP3.LUT R29, R15, 0xfffffffc, RZ, 0xc0, !PT ;  /* 0xfffffffc0f1d7812 */ /* 0x000fe200078ec0ff */
[----:B------:R-:W-:Y:S01]  /*15d0*/  BSSY B0, `(.L_x_4343) ;  /* 0x0000056000007945 */ /* 0x000fe20003800000 */
[----:B------:R-:W-:Y:S01]  /*15e0*/  SHF.R.S32.HI R3, RZ, 0x3, R12 ;  /* 0x00000003ff037819 */ /* 0x000fe2000001140c */
[----:B------:R-:W2:Y:S01]  /*15f0*/  @!P2 LDC.64 R6, c[0x0][0x228] ;  /* 0x00008a00ff06ab82 */ /* 0x000ea20000000a00 */
[----:B------:R-:W-:Y:S01]  /*1600*/  SHF.R.S32.HI R14, RZ, 0x2, R15 ;  /* 0x00000002ff0e7819 */ /* 0x000fe2000001140f */
[----:B------:R-:W-:Y:S01]  /*1610*/  IMAD.IADD R114, R2, 0x1, -R29 ;  /* 0x0000000102727824 */ /* 0x000fe200078e0a1d */
[----:B------:R-:W-:Y:S01]  /*1620*/  LEA.HI R90, R5, R2, RZ, 0x5 ;  /* 0x00000002055a7211 */ /* 0x000fe200078f28ff */
[----:B------:R-:W-:Y:S01]  /*1630*/  IMAD.SHL.U32 R31, R3, 0x40, RZ ;  /* 0x00000040031f7824 */ /* 0x000fe200078e00ff */
[----:B------:R-:W-:Y:S01]  /*1640*/  LEA.HI R15, R15, R14, RZ, 0x1 ;  /* 0x0000000e0f0f7211 */ /* 0x000fe200078f08ff */
[----:B------:R-:W-:Y:S01]  /*1650*/  IMAD.SHL.U32 R114, R114, 0x8, RZ ;  /* 0x0000000872727824 */ /* 0x000fe200078e00ff */
[----:B------:R-:W-:Y:S01]  /*1660*/  @!P2 SHF.R.S32.HI R21, RZ, 0x1f, R13 ;  /* 0x0000001fff15a819 */ /* 0x000fe2000001140d */
[----:B------:R-:W3:Y:S01]  /*1670*/  @P2 LDC.64 R8, c[0x0][0x240] ;  /* 0x00009000ff082b82 */ /* 0x000ee20000000a00 */
[----:B------:R-:W-:Y:S01]  /*1680*/  LOP3.LUT R31, R31, 0xc0, RZ, 0xc0, !PT ;  /* 0x000000c01f1f7812 */ /* 0x000fe200078ec0ff */
[----:B-----5:R-:W-:Y:S01]  /*1690*/  VIADD R0, R14, 0x20 ;  /* 0x000000200e007836 */ /* 0x020fe20000000000 */
[----:B------:R-:W-:Y:S01]  /*16a0*/  LOP3.LUT R15, R15, 0x7fffffe, RZ, 0xc0, !PT ;  /* 0x07fffffe0f0f7812 */ /* 0x000fe200078ec0ff */
[----:B------:R-:W-:Y:S01]  /*16b0*/  IMAD.SHL.U32 R94, R124, 0x20, RZ ;  /* 0x000000207c5e7824 */ /* 0x000fe200078e00ff */
[----:B------:R-:W-:-:S02]  /*16c0*/  SHF.R.S32.HI R115, RZ, 0x5, R90 ;  /* 0x00000005ff737819 */ /* 0x000fc4000001145a */
[----:B------:R-:W-:Y:S02]  /*16d0*/  LOP3.LUT R29, R31, 0x18, R114, 0xf8, !PT ;  /* 0x000000181f1d7812 */ /* 0x000fe400078ef872 */
[----:B------:R-:W-:Y:S02]  /*16e0*/  SHF.R.U32.HI R28, RZ, 0x3, R31 ;  /* 0x00000003ff1c7819 */ /* 0x000fe4000001161f */
[C---:B------:R-:W-:Y:S02]  /*16f0*/  IADD3 R24, R14.reuse, -R15, RZ ;  /* 0x8000000f0e187210 */ /* 0x040fe40007ffe0ff */
[----:B------:R-:W-:Y:S02]  /*1700*/  LOP3.LUT R28, R29, R28, RZ, 0x3c, !PT ;  /* 0x0000001c1d1c7212 */ /* 0x000fe400078e3cff */
[----:B------:R-:W-:Y:S01]  /*1710*/  SHF.R.S32.HI R15, RZ, 0x1f, R14 ;  /* 0x0000001fff0f7819 */ /* 0x000fe2000001140e */
[----:B--2---:R-:W-:Y:S01]  /*1720*/  @!P2 IMAD R26, R21, R6, RZ ;  /* 0x00000006151aa224 */ /* 0x004fe200078e02ff */
[-C--:B------:R-:W-:Y:S01]  /*1730*/  ISETP.GE.AND P0, PT, R14, R27.reuse, PT ;  /* 0x0000001b0e00720c */ /* 0x080fe20003f06270 */
[----:B------:R-:W-:Y:S01]  /*1740*/  IMAD R95, R115, 0x8, R24 ;  /* 0x00000008735f7824 */ /* 0x000fe200078e0218 */
[----:B------:R-:W-:Y:S01]  /*1750*/  ISETP.GE.AND P6, PT, R0, R27, PT ;  /* 0x0000001b0000720c */ /* 0x000fe20003fc6270 */
[----:B------:R-:W-:Y:S01]  /*1760*/  @!P2 IMAD R7, R13, R7, R26 ;  /* 0x000000070d07a224 */ /* 0x000fe200078e021a */
[C---:B------:R-:W-:Y:S01]  /*1770*/  IADD3 R30, P4, R114.reuse, R16, RZ ;  /* 0x00000010721e7210 */ /* 0x040fe20007f9e0ff */
[----:B------:R-:W-:Y:S01]  /*1780*/  IMAD.U32 R95, R95, 0x20, R28 ;  /* 0x000000205f5f7824 */ /* 0x000fe200078e001c */
[----:B------:R-:W-:Y:S01]  /*1790*/  SHF.R.S32.HI R16, RZ, 0x1f, R114 ;  /* 0x0000001fff107819 */ /* 0x000fe20000011472 */
[----:B------:R-:W-:Y:S01]  /*17a0*/  @!P2 IMAD.WIDE.U32 R26, R13, R6, RZ ;  /* 0x000000060d1aa225 */ /* 0x000fe200078e00ff */
[----:B------:R-:W-:-:S02]  /*17b0*/  IADD3 R18, P3, R114, R18, RZ ;  /* 0x0000001272127210 */ /* 0x000fc40007f7e0ff */
[----:B------:R-:W-:Y:S01]  /*17c0*/  SHF.R.S32.HI R21, RZ, 0x1f, R20 ;  /* 0x0000001fff157819 */ /* 0x000fe20000011414 */
[----:B---3--:R-:W-:Y:S01]  /*17d0*/  @P2 IMAD.WIDE.U32 R28, R113, R8, RZ ;  /* 0x00000008711c2225 */ /* 0x008fe200078e00ff */
[----:B------:R-:W-:Y:S02]  /*17e0*/  SHF.L.U32 R87, R88, 0x7, RZ ;  /* 0x0000000758577819 */ /* 0x000fe400000006ff */
[----:B------:R-:W-:Y:S01]  /*17f0*/  SHF.L.U64.HI R92, R124, 0x5, R125 ;  /* 0x000000057c5c7819 */ /* 0x000fe2000001027d */
[----:B------:R-:W-:Y:S02]  /*1800*/  IMAD R6, R15, R124, RZ ;  /* 0x0000007c0f067224 */ /* 0x000fe400078e02ff */
[----:B------:R-:W-:Y:S02]  /*1810*/  @P2 IMAD R9, R113, R9, R29 ;  /* 0x0000000971092224 */ /* 0x000fe400078e021d */
[----:B------:R-:W-:Y:S01]  /*1820*/  IMAD R93, R14, R125, R6 ;  /* 0x0000007d0e5d7224 */ /* 0x000fe200078e0206 */
[----:B------:R-:W-:Y:S01]  /*1830*/  @P2 MOV R6, R28 ;  /* 0x0000001c00062202 */ /* 0x000fe20000000f00 */
[----:B------:R-:W-:-:S02]  /*1840*/  @!P2 IMAD.MOV.U32 R6, RZ, RZ, R26 ;  /* 0x000000ffff06a224 */ /* 0x000fc400078e001a */
[----:B------:R-:W-:Y:S02]  /*1850*/  @!P2 IMAD.IADD R9, R27, 0x1, R7 ;  /* 0x000000011b09a824 */ /* 0x000fe400078e0207 */
[----:B------:R-:W-:Y:S01]  /*1860*/  IMAD.X R31, R16, 0x1, R19, P4 ;  /* 0x00000001101f7824 */ /* 0x000fe200020e0613 */
[----:B------:R-:W-:Y:S01]  /*1870*/  IADD3 R26, P2, R114, R6, RZ ;  /* 0x00000006721a7210 */ /* 0x000fe20007f5e0ff */
[----:B------:R-:W-:Y:S01]  /*1880*/  IMAD.X R19, R16, 0x1, R23, P3 ;  /* 0x0000000110137824 */ /* 0x000fe200018e0617 */
[----:B------:R-:W2:Y:S01]  /*1890*/  LDC.64 R6, c[0x0][0x3c8] ;  /* 0x0000f200ff067b82 */ /* 0x000ea20000000a00 */
[C---:B------:R-:W-:Y:S01]  /*18a0*/  IMAD R8, R22.reuse, UR5, R17 ;  /* 0x0000000516087c24 */ /* 0x040fe2000f8e0211 */
[----:B------:R-:W-:Y:S01]  /*18b0*/  SHF.R.S32.HI R17, RZ, 0x1f, R13 ;  /* 0x0000001fff117819 */ /* 0x000fe2000001140d */
[----:B------:R-:W-:Y:S01]  /*18c0*/  IMAD.WIDE.U32 R22, R22, UR4, R18 ;  /* 0x0000000416167c25 */ /* 0x000fe2000f8e0012 */
[----:B------:R-:W-:Y:S02]  /*18d0*/  UMOV UR4, 0x400 ;  /* 0x0000040000047882 */ /* 0x000fe40000000000 */
[----:B-1----:R-:W-:Y:S01]  /*18e0*/  ULEA UR4, UR8, UR4, 0x18 ;  /* 0x0000000408047291 */ /* 0x002fe2000f8ec03f */
[----:B------:R-:W-:-:S02]  /*18f0*/  IMAD R19, R21, UR6, RZ ;  /* 0x0000000615137c24 */ /* 0x000fc4000f8e02ff */
[----:B------:R-:W-:Y:S01]  /*1900*/  IMAD.X R27, R16, 0x1, R9, P2 ;  /* 0x00000001101b7824 */ /* 0x000fe200010e0609 */
[----:B------:R-:W-:Y:S01]  /*1910*/  IADD3 R16, R14, 0x60, RZ ;  /* 0x000000600e107810 */ /* 0x000fe20007ffe0ff */
[----:B------:R-:W-:Y:S01]  /*1920*/  IMAD.IADD R9, R4, 0x1, -R87 ;  /* 0x0000000104097824 */ /* 0x000fe200078e0a57 */
[----:B------:R-:W-:Y:S01]  /*1930*/  LEA R95, R95, UR4, 0x1 ;  /* 0x000000045f5f7c11 */ /* 0x000fe2000f8e08ff */
[C---:B------:R-:W-:Y:S02]  /*1940*/  VIADD R18, R14.reuse, 0x40 ;  /* 0x000000400e127836 */ /* 0x040fe40000000000 */
[C---:B------:R-:W-:Y:S01]  /*1950*/  IMAD.WIDE.U32 R126, R14.reuse, R124, R30 ;  /* 0x0000007c0e7e7225 */ /* 0x040fe200078e001e */
[-C--:B------:R-:W-:Y:S02]  /*1960*/  ISETP.GE.AND P5, PT, R14, R9.reuse, PT ;  /* 0x000000090e00720c */ /* 0x080fe40003fa6270 */
[-C--:B------:R-:W-:Y:S01]  /*1970*/  ISETP.GE.AND P4, PT, R0, R9.reuse, PT ;  /* 0x000000090000720c */ /* 0x080fe20003f86270 */
[----:B------:R-:W-:Y:S01]  /*1980*/  IMAD R19, R20, UR7, R19 ;  /* 0x0000000714137c24 */ /* 0x000fe2000f8e0213 */
[-C--:B------:R-:W-:Y:S01]  /*1990*/  ISETP.GE.AND P3, PT, R18, R9.reuse, PT ;  /* 0x000000091200720c */ /* 0x080fe20003f66270 */
[----:B------:R-:W-:Y:S01]  /*19a0*/  IMAD.WIDE.U32 R26, R20, UR6, R26 ;  /* 0x00000006141a7c25 */ /* 0x000fe2000f8e001a */
[----:B------:R-:W-:-:S03]  /*19b0*/  ISETP.GE.AND P2, PT, R16, R9, PT ;  /* 0x000000091000720c */ /* 0x000fc60003f46270 */
[----:B------:R-:W-:-:S04]  /*19c0*/  IMAD.WIDE R24, R25, 0x40, R14 ;  /* 0x0000004019187825 */ /* 0x000fc800078e020e */
[----:B------:R-:W-:Y:S02]  /*19d0*/  IMAD.IADD R93, R127, 0x1, R93 ;  /* 0x000000017f5d7824 */ /* 0x000fe400078e025d */
        /* <DEDUP_REMOVED lines=21> */
.L_x_4344:
[----:B------:R-:W-:Y:S05]  /*1b30*/  BSYNC B0 ;  /* 0x0000000000007941 */ /* 0x000fea0003800000 */
.L_x_4343:
        /* <DEDUP_REMOVED lines=21> */
.L_x_4346:
[----:B------:R-:W-:Y:S05]  /*1c90*/  BSYNC B0 ;  /* 0x0000000000007941 */ /* 0x000fea0003800000 */
.L_x_4345:
[----:B------:R-:W-:Y:S04]  /*1ca0*/  BSSY B0, `(.L_x_4347) ;  /* 0x000000f000007945 */ /* 0x000fe80003800000 */
        /* <DEDUP_REMOVED lines=14> */
.L_x_4348:
[----:B------:R-:W-:Y:S05]  /*1d90*/  BSYNC B0 ;  /* 0x0000000000007941 */ /* 0x000fea0003800000 */
.L_x_4347:
[----:B------:R-:W-:Y:S04]  /*1da0*/  BSSY B0, `(.L_x_4349) ;  /* 0x000000f000007945 */ /* 0x000fe80003800000 */
        /* <DEDUP_REMOVED lines=14> */
.L_x_4350:
[----:B------:R-:W-:Y:S05]  /*1e90*/  BSYNC B0 ;  /* 0x0000000000007941 */ /* 0x000fea0003800000 */
.L_x_4349:
        /* <DEDUP_REMOVED lines=15> */
.L_x_4352:
[----:B------:R-:W-:Y:S05]  /*1f90*/  BSYNC B0 ;  /* 0x0000000000007941 */ /* 0x000fea0003800000 */
.L_x_4351:
        /* <DEDUP_REMOVED lines=8> */
[----:B------:R-:W-:Y:S01]  /*2020*/  ULDC.64 UR6, c[0x0][0x218] ;  /* 0x0000860000067ab9 */ /* 0x000fe20000000a00 */
        /* <DEDUP_REMOVED lines=8> */
.L_x_4354:
[----:B------:R-:W-:Y:S05]  /*20b0*/  BSYNC B0 ;  /* 0x0000000000007941 */ /* 0x000fea0003800000 */
.L_x_4353:
[----:B------:R-:W0:Y:S01]  /*20c0*/  LDGDEPBAR ;  /* 0x00000000000079af */ /* 0x000e220000000000 */
[----:B------:R-:W-:Y:S01]  /*20d0*/  ULDC.64 UR6, c[0x0][0x3d0] ;  /* 0x0000f40000067ab9 */ /* 0x000fe20000000a00 */
[----:B------:R-:W-:Y:S01]  /*20e0*/  LEA.HI R5, R5, R2, RZ, 0x4 ;  /* 0x0000000205057211 */ /* 0x000fe200078f20ff */
[----:B-1----:R-:W-:Y:S01]  /*20f0*/  IMAD R24, R17, UR6, RZ ;  /* 0x0000000611187c24 */ /* 0x002fe2000f8e02ff */
[-C--:B------:R-:W-:Y:S01]  /*2100*/  ISETP.GE.AND P4, PT, R0, R9.reuse, PT ;  /* 0x000000090000720c */ /* 0x080fe20003f86270 */
[C---:B------:R-:W-:Y:S01]  /*2110*/  IMAD.WIDE.U32 R20, R13.reuse, UR6, R20 ;  /* 0x000000060d147c25 */ /* 0x040fe2000f8e0014 */
[-C--:B------:R-:W-:Y:S01]  /*2120*/  ISETP.GE.AND P2, PT, R16, R9.reuse, PT ;  /* 0x000000091000720c */ /* 0x080fe20003f46270 */
[----:B------:R-:W-:Y:S01]  /*2130*/  ULDC.64 UR8, c[0x0][0x220] ;  /* 0x0000880000087ab9 */ /* 0x000fe20000000a00 */
[----:B------:R-:W-:Y:S01]  /*2140*/  ISETP.GE.AND P5, PT, R14, R9, PT ;  /* 0x000000090e00720c */ /* 0x000fe20003fa6270 */
[----:B------:R-:W-:Y:S01]  /*2150*/  IMAD R24, R13, UR7, R24 ;  /* 0x000000070d187c24 */ /* 0x000fe2000f8e0218 */
[----:B--2---:R-:W-:-:S02]  /*2160*/  LEA R110, P0, R20, R6, 0x2 ;  /* 0x00000006146e7211 */ /* 0x004fc400078010ff */
[----:B------:R-:W-:Y:S01]  /*2170*/  ISETP.GE.AND P3, PT, R18, R9, PT ;  /* 0x000000091200720c */ /* 0x000fe20003f66270 */
[----:B------:R-:W-:Y:S01]  /*2180*/  IMAD.IADD R24, R21, 0x1, R24 ;  /* 0x0000000115187824 */ /* 0x000fe200078e0218 */
[----:B------:R-:W-:Y:S01]  /*2190*/  LOP3.LUT R109, R5, 0xfffffff0, RZ, 0xc0, !PT ;  /* 0xfffffff0056d7812 */ /* 0x000fe200078ec0ff */
[----:B------:R-:W-:Y:S01]  /*21a0*/  IMAD.IADD R23, R23, 0x1, R8 ;  /* 0x0000000117177824 */ /* 0x000fe200078e0208 */
[----:B------:R-:W-:Y:S01]  /*21b0*/  SHF.R.S32.HI R0, RZ, 0x4, R5 ;  /* 0x00000004ff007819 */ /* 0x000fe20000011405 */
[----:B------:R-:W-:Y:S01]  /*21c0*/  ULDC.64 UR6, c[0x0][0x250] ;  /* 0x0000940000067ab9 */ /* 0x000fe20000000a00 */
[----:B------:R-:W-:Y:S01]  /*21d0*/  LEA.HI.X R111, R20, R7, R24, 0x2, P0 ;  /* 0x00000007146f7211 */ /* 0x000fe200000f1418 */
[----:B------:R-:W-:Y:S01]  /*21e0*/  IMAD.IADD R109, R2, 0x1, -R109 ;  /* 0x00000001026d7824 */ /* 0x000fe200078e0a6d */
[----:B------:R-:W-:Y:S01]  /*21f0*/  LOP3.LUT R7, R12, 0xfffffff8, RZ, 0xc0, !PT ;  /* 0xfffffff80c077812 */ /* 0x000fe200078ec0ff */
[----:B------:R-:W-:Y:S01]  /*2200*/  ULDC UR5, c[0x0][0x2e8] ;  /* 0x0000ba0000057ab9 */ /* 0x000fe20000000800 */
[----:B------:R-:W-:Y:S01]  /*2210*/  IADD3 R6, P0, R14, R10, RZ ;  /* 0x0000000a0e067210 */ /* 0x000fe20007f1e0ff */
[----:B------:R1:W5:Y:S01]  /*2220*/  LDG.E R110, desc[UR16][R110.64] ;  /* 0x000000106e6e7981 */ /* 0x000362000c1e1900 */
[----:B------:R-:W-:-:S04]  /*2230*/  DEPBAR.LE SB0, 0x0 ;  /* 0x000080000000791a */ /* 0x000fc80000000000 */
[----:B------:R-:W-:Y:S01]  /*2240*/  LEA.HI R16, R109, R109, RZ, 0x1 ;  /* 0x0000006d6d107211 */ /* 0x000fe200078f08ff */
[----:B------:R-:W-:Y:S01]  /*2250*/  BAR.SYNC.DEFER_BLOCKING 0x0 ;  /* 0x0000000000007b1d */ /* 0x000fe20000010000 */
[----:B------:R-:W-:Y:S01]  /*2260*/  LEA.HI R10, R5, R0, RZ, 0x1 ;  /* 0x00000000050a7211 */ /* 0x000fe200078f08ff */
[----:B------:R-:W-:Y:S01]  /*2270*/  IMAD.IADD R5, R2, 0x1, -R7 ;  /* 0x0000000102057824 */ /* 0x000fe200078e0a07 */
[--C-:B------:R-:W-:Y:S01]  /*2280*/  SHF.R.S32.HI R12, RZ, 0x1, R16.reuse ;  /* 0x00000001ff0c7819 */ /* 0x100fe20000011410 */
[----:B------:R-:W-:Y:S01]  /*2290*/  IMAD.X R11, R15, 0x1, R11, P0 ;  /* 0x000000010f0b7824 */ /* 0x000fe200000e060b */
[----:B------:R-:W-:Y:S01]  /*22a0*/  SHF.R.S32.HI R13, RZ, 0x1f, R16 ;  /* 0x0000001fff0d7819 */ /* 0x000fe20000011410 */
[----:B------:R-:W-:Y:S01]  /*22b0*/  USHF.L.U64.HI UR14, UR6, 0x5, UR7 ;  /* 0x00000005060e7899 */ /* 0x000fe20008010207 */
[----:B------:R-:W-:Y:S01]  /*22c0*/  LOP3.LUT R9, R10, 0xfffffffe, RZ, 0xc0, !PT ;  /* 0xfffffffe0a097812 */ /* 0x000fe200078ec0ff */
[----:B------:R-:W-:Y:S01]  /*22d0*/  IMAD.SHL.U32 R10, R3, 0x8, RZ ;  /* 0x00000008030a7824 */ /* 0x000fe200078e00ff */
[----:B------:R-:W-:Y:S01]  /*22e0*/  SHF.R.S32.HI R14, RZ, 0x1f, R109 ;  /* 0x0000001fff0e7819 */ /* 0x000fe2000001146d */
[----:B------:R-:W-:Y:S01]  /*22f0*/  IMAD R11, R11, UR6, RZ ;  /* 0x000000060b0b7c24 */ /* 0x000fe2000f8e02ff */
[----:B------:R-:W-:Y:S01]  /*2300*/  LEA.HI R7, R5, R5, RZ, 0x1 ;  /* 0x0000000505077211 */ /* 0x000fe200078f08ff */
[----:B------:R-:W-:Y:S01]  /*2310*/  IMAD.IADD R9, R0, 0x1, -R9 ;  /* 0x0000000100097824 */ /* 0x000fe200078e0a09 */
[----:B------:R-:W-:Y:S01]  /*2320*/  LEA.HI R13, R13, R12, RZ, 0x2 ;  /* 0x0000000c0d0d7211 */ /* 0x000fe200078f10ff */
[----:B------:R-:W-:Y:S01]  /*2330*/  IMAD R129, R6, UR7, R11 ;  /* 0x0000000706817c24 */ /* 0x000fe2000f8e020b */
[----:B------:R-:W-:Y:S01]  /*2340*/  LEA.HI R3, R14, R109, RZ, 0x3 ;  /* 0x0000006d0e037211 */ /* 0x000fe200078f18ff */
[----:B------:R-:W-:Y:S01]  /*2350*/  USHF.L.U32 UR15, UR6, 0x5, URZ ;  /* 0x00000005060f7899 */ /* 0x000fe2000800063f */
[----:B------:R-:W-:Y:S01]  /*2360*/  SHF.R.S32.HI R0, RZ, 0x1, R7 ;  /* 0x00000001ff007819 */ /* 0x000fe20000011407 */
[----:B------:R-:W-:Y:S01]  /*2370*/  BSSY B0, `(.L_x_4355) ;  /* 0x000002e000007945 */ /* 0x000fe20003800000 */
[----:B------:R-:W-:Y:S01]  /*2380*/  LOP3.LUT R14, R7, 0x7fffffe, RZ, 0xc0, !PT ;  /* 0x07fffffe070e7812 */ /* 0x000fe200078ec0ff */
[----:B------:R-:W-:Y:S01]  /*2390*/  IMAD.SHL.U32 R3, R3, 0x20, RZ ;  /* 0x0000002003037824 */ /* 0x000fe200078e00ff */
[----:B------:R-:W-:Y:S01]  /*23a0*/  LOP3.LUT R13, R13, 0xfffffffc, RZ, 0xc0, !PT ;  /* 0xfffffffc0d0d7812 */ /* 0x000fe200078ec0ff */
[----:B------:R-:W-:Y:S01]  /*23b0*/  IMAD.SHL.U32 R15, R0, 0x40, RZ ;  /* 0x00000040000f7824 */ /* 0x000fe200078e00ff */
[----:B------:R-:W-:Y:S01]  /*23c0*/  LOP3.LUT R16, R16, 0x7fffffe, RZ, 0xc0, !PT ;  /* 0x07fffffe10107812 */ /* 0x000fe200078ec0ff */
[----:B------:R-:W-:Y:S01]  /*23d0*/  IMAD.IADD R14, R5, 0x1, -R14 ;  /* 0x00000001050e7824 */ /* 0x000fe200078e0a0e */
[----:B------:R2:W-:Y:S01]  /*23e0*/  @P5 STS [R95+0x3000], RZ ;  /* 0x003000ff5f005388 */ /* 0x0005e20000000800 */
[----:B------:R-:W-:Y:S01]  /*23f0*/  IMAD.IADD R5, R12, 0x1, -R13 ;  /* 0x000000010c057824 */ /* 0x000fe200078e0a0d */
[----:B------:R-:W-:Y:S01]  /*2400*/  LOP3.LUT R15, R15, 0xc0, RZ, 0xc0, !PT ;  /* 0x000000c00f0f7812 */ /* 0x000fe200078ec0ff */
[----:B------:R-:W-:Y:S01]  /*2410*/  IMAD R14, R9, 0x8, R14 ;  /* 0x00000008090e7824 */ /* 0x000fe200078e020e */
[----:B------:R2:W-:Y:S01]  /*2420*/  @P5 STS [R95+0x3004], RZ ;  /* 0x003004ff5f005388 */ /* 0x0005e20000000800 */
[----:B------:R-:W-:Y:S01]  /*2430*/  IMAD.SHL.U32 R8, R5, 0x40, RZ ;  /* 0x0000004005087824 */ /* 0x000fe200078e00ff */
[----:B------:R-:W-:Y:S01]  /*2440*/  LOP3.LUT R10, R15, 0x8, R10, 0xf8, !PT ;  /* 0x000000080f0a7812 */ /* 0x000fe200078ef80a */
[----:B------:R-:W-:Y:S01]  /*2450*/  IMAD.SHL.U32 R9, R9, 0x8, RZ ;  /* 0x0000000809097824 */ /* 0x000fe200078e00ff */
[----:B------:R2:W-:Y:S01]  /*2460*/  @P5 STS.64 [R95+0x3008], RZ ;  /* 0x003008ff5f005388 */ /* 0x0005e20000000a00 */
[----:B------:R-:W-:Y:S01]  /*2470*/  SHF.R.U32.HI R7, RZ, 0x3, R15 ;  /* 0x00000003ff077819 */ /* 0x000fe2000001160f */
[----:B------:R-:W-:Y:S01]  /*2480*/  IMAD.IADD R109, R109, 0x1, -R16 ;  /* 0x000000016d6d7824 */ /* 0x000fe200078e0a10 */
[----:B------:R-:W-:Y:S01]  /*2490*/  LOP3.LUT R8, R8, 0xc0, RZ, 0xc0, !PT ;  /* 0x000000c008087812 */ /* 0x000fe200078ec0ff */
[----:B-1----:R-:W1:Y:S01]  /*24a0*/  MUFU.RCP R111, UR5 ;  /* 0x00000005006f7d08 */ /* 0x002e620008001000 */
[----:B------:R-:W-:-:S02]  /*24b0*/  LOP3.LUT R108, R3, 0xffffff00, RZ, 0xc0, !PT ;  /* 0xffffff00036c7812 */ /* 0x000fc400078ec0ff */
[----:B------:R-:W-:Y:S02]  /*24c0*/  LOP3.LUT R7, R10, R7, RZ, 0x3c, !PT ;  /* 0x000000070a077212 */ /* 0x000fe400078e3cff */
[----:B------:R-:W-:Y:S02]  /*24d0*/  LOP3.LUT R3, R8, 0x8, R9, 0xf8, !PT ;  /* 0x0000000808037812 */ /* 0x000fe400078ef809 */
[----:B------:R-:W-:Y:S01]  /*24e0*/  SHF.R.U32.HI R10, RZ, 0x3, R8 ;  /* 0x00000003ff0a7819 */ /* 0x000fe20000011608 */
[----:B------:R-:W-:Y:S02]  /*24f0*/  IMAD R8, R115, 0x200, R108 ;  /* 0x0000020073087824 */ /* 0x000fe400078e026c */
[----:B------:R-:W-:Y:S01]  /*2500*/  IMAD.U32 R84, R14, 0x20, R7 ;  /* 0x000000200e547824 */ /* 0x000fe200078e0007 */
[----:B------:R-:W-:Y:S01]  /*2510*/  LOP3.LUT R3, R3, R10, RZ, 0x3c, !PT ;  /* 0x0000000a03037212 */ /* 0x000fe200078e3cff */
[----:B------:R-:W-:-:S03]  /*2520*/  IMAD.WIDE.U32 R6, R6, UR6, R22 ;  /* 0x0000000606067c25 */ /* 0x000fc6000f8e0016 */
[----:B------:R-:W-:Y:S01]  /*2530*/  LEA R84, R84, UR4, 0x1 ;  /* 0x0000000454547c11 */ /* 0x000fe2000f8e08ff */
[----:B------:R-:W-:Y:S01]  /*2540*/  IMAD R8, R109, 0x20, R8 ;  /* 0x000000206d087824 */ /* 0x000fe200078e0208 */
[----:B------:R-:W-:Y:S01]  /*2550*/  LEA R130, P0, R6, UR8, 0x1 ;  /* 0x0000000806827c11 */ /* 0x000fe2000f8008ff */
[----:B------:R-:W-:Y:S02]  /*2560*/  IMAD.IADD R129, R7, 0x1, R129 ;  /* 0x0000000107817824 */ /* 0x000fe400078e0281 */
[----:B------:R-:W-:-:S03]  /*2570*/  IMAD.IADD R86, R3, 0x1, R8 ;  /* 0x0000000103567824 */ /* 0x000fc600078e0208 */
[----:B------:R-:W-:Y:S02]  /*2580*/  LEA.HI.X R131, R6, UR9, R129, 0x1, P0 ;  /* 0x0000000906837c11 */ /* 0x000fe400080f0c81 */
[----:B------:R-:W-:Y:S01]  /*2590*/  LEA R86, R86, UR4, 0x1 ;  /* 0x0000000456567c11 */ /* 0x000fe2000f8e08ff */
[----:B-12---:R-:W-:Y:S06]  /*25a0*/  @P5 BRA `(.L_x_4356) ;  /* 0x0000000000285947 */ /* 0x006fec0003800000 */
        /* <DEDUP_REMOVED lines=10> */
.L_x_4356:
[----:B------:R-:W-:Y:S05]  /*2650*/  BSYNC B0 ;  /* 0x0000000000007941 */ /* 0x000fea0003800000 */
.L_x_4355:
[----:B------:R1:W-:Y:S01]  /*2660*/  @P4 STS.128 [R95+0x3800], RZ ;  /* 0x003800ff5f004388 */ /* 0x0003e20000000c00 */
[----:B------:R-:W-:Y:S04]  /*2670*/  BSSY B0, `(.L_x_4357) ;  /* 0x000000f000007945 */ /* 0x000fe80003800000 */
        /* <DEDUP_REMOVED lines=14> */
.L_x_4358:
[----:B------:R-:W-:Y:S05]  /*2760*/  BSYNC B0 ;  /* 0x0000000000007941 */ /* 0x000fea0003800000 */
.L_x_4357:
        /* <DEDUP_REMOVED lines=16> */
.L_x_4360:
[----:B------:R-:W-:Y:S05]  /*2870*/  BSYNC B0 ;  /* 0x0000000000007941 */ /* 0x000fea0003800000 */
.L_x_4359:
        /* <DEDUP_REMOVED lines=8> */
[----:B------:R-:W-:-:S04]  /*2900*/  UIMAD UR5, UR7, 0xc0, URZ ;  /* 0x000000c0070578a4 */ /* 0x000fc8000f8e023f */
[----:B------:R-:W-:-:S05]  /*2910*/  IMAD.WIDE.U32 R8, R8, 0xc0, R130 ;  /* 0x000000c008087825 */ /* 0x000fca00078e0082 */
[----:B------:R-:W-:-:S05]  /*2920*/  IADD3 R9, R9, UR5, RZ ;  /* 0x0000000509097c10 */ /* 0x000fca000fffe0ff */
[----:B------:R-:W-:Y:S01]  /*2930*/  @!PT LDS RZ, [RZ] ;  /* 0x00000000fffff984 */ /* 0x000fe20000000800 */
[----:B------:R-:W-:Y:S01]  /*2940*/  @!PT LDS RZ, [RZ] ;  /* 0x00000000fffff984 */ /* 0x000fe20000000800 */
[----:B------:R-:W-:Y:S01]  /*2950*/  @!PT LDS RZ, [RZ] ;  /* 0x00000000fffff984 */ /* 0x000fe20000000800 */
[----:B------:R1:W-:Y:S02]  /*2960*/  LDGSTS.E.BYPASS.LTC128B.128 [R95+0x4800], desc[UR16][R8.64] ;  /* 0x04800000085f7fae */ /* 0x0003e4000b901d50 */
.L_x_4362:
[----:B------:R-:W-:Y:S05]  /*2970*/  BSYNC B0 ;  /* 0x0000000000007941 */ /* 0x000fea0003800000 */
.L_x_4361:
[----:B------:R-:W-:Y:S01]  /*2980*/  LDSM.16.M88.4 R56, [R86] ;  /* 0x000000005638783b */ /* 0x000fe20000000200 */
[----:B-1----:R-:W-:Y:S01]  /*2990*/  IMAD.MOV.U32 R8, RZ, RZ, 0x10 ;  /* 0x00000010ff087424 */ /* 0x002fe200078e00ff */
[----:B------:R-:W-:Y:S01]  /*29a0*/  LOP3.LUT P2, RZ, R5, 0x2, RZ, 0xc0, !PT ;  /* 0x0000000205ff7812 */ /* 0x000fe2000784c0ff */
[----:B------:R-:W-:Y:S01]  /*29b0*/  IMAD R119, R115, 0x10, R119 ;  /* 0x0000001073777824 */ /* 0x000fe200078e0277 */
[----:B------:R-:W1:Y:S01]  /*29c0*/  LDSM.16.M88.4 R48, [R84+0x1000] ;  /* 0x001000005430783b */ /* 0x000e620000000200 */
[----:B------:R-:W-:Y:S02]  /*29d0*/  LOP3.LUT P0, RZ, R0, 0x2, RZ, 0xc0, !PT ;  /* 0x0000000200ff7812 */ /* 0x000fe4000780c0ff */
[C---:B------:R-:W-:Y:S01]  /*29e0*/  SEL R5, R8.reuse, 0xfffffff0, !P2 ;  /* 0xfffffff008057807 */ /* 0x040fe20005000000 */
[----:B------:R-:W2:Y:S01]  /*29f0*/  LDSM.16.M88.4 R40, [R84+0x1400] ;  /* 0x001400005428783b */ /* 0x000ea20000000200 */
[----:B------:R-:W-:-:S03]  /*2a00*/  SEL R0, R8, 0xfffffff0, !P0 ;  /* 0xfffffff008007807 */ /* 0x000fc60004000000 */
[----:B------:R-:W4:Y:S01]  /*2a10*/  LDSM.16.M88.4 R24, [R84+0x1c00] ;  /* 0x001c00005418783b */ /* 0x000f220000000200 */
[----:B------:R-:W-:Y:S02]  /*2a20*/  IMAD R85, R5, 0x2, R86 ;  /* 0x0000000205557824 */ /* 0x000fe400078e0256 */
[----:B------:R-:W-:Y:S01]  /*2a30*/  IMAD R120, R0, 0x2, R84 ;  /* 0x0000000200787824 */ /* 0x000fe200078e0254 */
[----:B------:R-:W-:Y:S04]  /*2a40*/  LDSM.16.M88.4 R16, [R84+0x2000] ;  /* 0x002000005410783b */ /* 0x000fe80000000200 */
[----:B------:R-:W-:Y:S04]  /*2a50*/  LDSM.16.M88.4 R60, [R85] ;  /* 0x00000000553c783b */ /* 0x000fe80000000200 */
        /* <DEDUP_REMOVED lines=9> */
[----:B---3--:R-:W3:Y:S03]  /*2af0*/  LDSM.16.M88.4 R32, [R84+0x1800] ;  /* 0x001800005420783b */ /* 0x008ee60000000200 */
[C---:B--2---:R-:W-:Y:S01]  /*2b00*/  HMMA.16816.F32 R44, R56.reuse, R40, RZ ;  /* 0x00000028382c723c */ /* 0x044fe200000018ff */
[----:B------:R-:W2:Y:S04]  /*2b10*/  LDSM.16.M88.4 R100, [R84+0x2c00] ;  /* 0x002c00005464783b */ /* 0x000ea80000000200 */
[----:B------:R-:W-:Y:S01]  /*2b20*/  LDSM.16.M88.4 R104, [R120+0x1800] ;  /* 0x001800007868783b */ /* 0x000fe20000000200 */
[C---:B------:R-:W-:Y:S03]  /*2b30*/  HMMA.16816.F32 R40, R56.reuse, R42, RZ ;  /* 0x0000002a3828723c */ /* 0x040fe600000018ff */
[----:B------:R-:W0:Y:S03]  /*2b40*/  LDGDEPBAR ;  /* 0x00000000000079af */ /* 0x000e260000000000 */
[C---:B----4-:R-:W-:Y:S06]  /*2b50*/  HMMA.16816.F32 R28, R56.reuse, R24, RZ ;  /* 0x00000018381c723c */ /* 0x050fec00000018ff */
[----:B------:R-:W-:Y:S06]  /*2b60*/  HMMA.16816.F32 R24, R56, R26, RZ ;  /* 0x0000001a3818723c */ /* 0x000fec00000018ff */
[C---:B------:R-:W-:Y:S06]  /*2b70*/  HMMA.16816.F32 R52, R60.reuse, R20, R52 ;  /* 0x000000143c34723c */ /* 0x040fec0000001834 */
[----:B------:R-:W-:Y:S06]  /*2b80*/  HMMA.16816.F32 R48, R60, R22, R48 ;  /* 0x000000163c30723c */ /* 0x000fec0000001830 */
[C---:B------:R-:W-:Y:S06]  /*2b90*/  HMMA.16816.F32 R20, R56.reuse, R16, RZ ;  /* 0x000000103814723c */ /* 0x040fec00000018ff */
[----:B------:R-:W-:Y:S06]  /*2ba0*/  HMMA.16816.F32 R16, R56, R18, RZ ;  /* 0x000000123810723c */ /* 0x000fec00000018ff */
[C---:B------:R-:W-:Y:S06]  /*2bb0*/  HMMA.16816.F32 R44, R60.reuse, R12, R44 ;  /* 0x0000000c3c2c723c */ /* 0x040fec000000182c */
[----:B------:R-:W-:Y:S06]  /*2bc0*/  HMMA.16816.F32 R40, R60, R14, R40 ;  /* 0x0000000e3c28723c */ /* 0x000fec0000001828 */
[----:B------:R-:W-:Y:S06]  /*2bd0*/  HMMA.16816.F32 R12, R56, R8, RZ ;  /* 0x00000008380c723c */ /* 0x000fec00000018ff */
[C---:B------:R-:W-:Y:S06]  /*2be0*/  HMMA.16816.F32 R28, R60.reuse, R76, R28 ;  /* 0x0000004c3c1c723c */ /* 0x040fec000000181c */
[C---:B------:R-:W-:Y:S01]  /*2bf0*/  HMMA.16816.F32 R24, R60.reuse, R78, R24 ;  /* 0x0000004e3c18723c */ /* 0x040fe20000001818 */
[----:B------:R-:W4:Y:S05]  /*2c00*/  LDSM.16.M88.4 R76, [R120+0x2800] ;  /* 0x00280000784c783b */ /* 0x000f2a0000000200 */
[C---:B------:R-:W-:Y:S06]  /*2c10*/  HMMA.16816.F32 R20, R60.reuse, R64, R20 ;  /* 0x000000403c14723c */ /* 0x040fec0000001814 */
[----:B------:R-:W-:Y:S01]  /*2c20*/  HMMA.16816.F32 R16, R60, R66, R16 ;  /* 0x000000423c10723c */ /* 0x000fe20000001810 */
[----:B------:R2:W4:Y:S01]  /*2c30*/  LDSM.16.M88.4 R64, [R120+0x2c00] ;  /* 0x002c00007840783b */ /* 0x0005220000000200 */
[----:B------:R-:W-:-:S04]  /*2c40*/  DEPBAR.LE SB0, 0x0 ;  /* 0x000080000000791a */ /* 0x000fc80000000000 */
[----:B-1----:R-:W-:Y:S06]  /*2c50*/  HMMA.16816.F32 R12, R60, R96, R12 ;  /* 0x000000603c0c723c */ /* 0x002fec000000180c */
[----:B------:R-:W-:Y:S01]  /*2c60*/  HMMA.16816.F32 R80, R56, R72, RZ ;  /* 0x000000483850723c */ /* 0x000fe200000018ff */
[----:B------:R-:W-:-:S05]  /*2c70*/  LOP3.LUT R97, R90, 0xffffffe0, RZ, 0xc0, !PT ;  /* 0xffffffe05a617812 */ /* 0x000fca00078ec0ff */
[C---:B------:R-:W-:Y:S01]  /*2c80*/  IMAD.IADD R97, R2.reuse, 0x1, -R97 ;  /* 0x0000000102617824 */ /* 0x040fe200078e0a61 */
[----:B---3--:R-:W-:Y:S01]  /*2c90*/  HMMA.16816.F32 R36, R56, R32, RZ ;  /* 0x000000203824723c */ /* 0x008fe200000018ff */
[----:B------:R-:W-:-:S03]  /*2ca0*/  IMAD.SHL.U32 R2, R2, 0x2, RZ ;  /* 0x0000000202027824 */ /* 0x000fc600078e00ff */
[----:B------:R-:W-:Y:S01]  /*2cb0*/  SHF.R.S32.HI R118, RZ, 0x1f, R97 ;  /* 0x0000001fff767819 */ /* 0x000fe20000011461 */
[----:B--2---:R-:W-:Y:S01]  /*2cc0*/  IMAD R120, R109, 0x20, R108 ;  /* 0x000000206d787824 */ /* 0x004fe200078e026c */
[C---:B------:R-:W-:Y:S01]  /*2cd0*/  HMMA.16816.F32 R32, R56.reuse, R34, RZ ;  /* 0x000000223820723c */ /* 0x040fe200000018ff */
[----:B------:R-:W-:Y:S01]  /*2ce0*/  LOP3.LUT R90, R2, 0x6, RZ, 0xc0, !PT ;  /* 0x00000006025a7812 */ /* 0x000fe200078ec0ff */
[----:B-----5:R-:W-:Y:S01]  /*2cf0*/  FMUL.FTZ R2, R110, R111 ;  /* 0x0000006f6e027220 */ /* 0x020fe20000410000 */
[----:B------:R-:W-:Y:S01]  /*2d00*/  LEA.HI R118, R118, R97, RZ, 0x2 ;  /* 0x0000006176767211 */ /* 0x000fe200078f10ff */
[----:B------:R-:W-:Y:S02]  /*2d10*/  IMAD.IADD R120, R3, 0x1, R120 ;  /* 0x0000000103787824 */ /* 0x000fe400078e0278 */
[C---:B------:R-:W-:Y:S01]  /*2d20*/  HMMA.16816.F32 R8, R56.reuse, R10, RZ ;  /* 0x0000000a3808723c */ /* 0x040fe200000018ff */
[----:B------:R-:W-:Y:S01]  /*2d30*/  SHF.R.S32.HI R118, RZ, 0x2, R118 ;  /* 0x00000002ff767819 */ /* 0x000fe20000011476 */
[----:B------:R-:W-:Y:S01]  /*2d40*/  IMAD.IADD R96, R87, 0x1, R90 ;  /* 0x0000000157607824 */ /* 0x000fe200078e025a */
[----:B------:R-:W-:Y:S01]  /*2d50*/  R2UR UR5, R2 ;  /* 0x00000000020572ca */ /* 0x000fe200000e0000 */
[----:B------:R-:W-:Y:S01]  /*2d60*/  VIADD R3, R84, 0x1000 ;  /* 0x0000100054037836 */ /* 0x000fe20000000000 */
[----:B------:R-:W-:Y:S01]  /*2d70*/  IADD3 R119, R119, 0x1, R118 ;  /* 0x0000000177777810 */ /* 0x000fe20007ffe076 */
[----:B------:R-:W-:Y:S02]  /*2d80*/  HMMA.16816.F32 R72, R56, R74, RZ ;  /* 0x0000004a3848723c */ /* 0x000fe400000018ff */
[----:B------:R-:W-:-:S02]  /*2d90*/  IMAD R3, R0, 0x2, R3 ;  /* 0x0000000200037824 */ /* 0x000fc400078e0203 */
[----:B------:R-:W-:Y:S02]  /*2da0*/  VIADD R0, R96, 0x10 ;  /* 0x0000001060007836 */ /* 0x000fe40000000000 */
[C---:B------:R-:W-:Y:S06]  /*2db0*/  HMMA.16816.F32 R68, R56.reuse, R100, RZ ;  /* 0x000000643844723c */ /* 0x040fec00000018ff */
[----:B------:R-:W-:Y:S06]  /*2dc0*/  HMMA.16816.F32 R56, R56, R102, RZ ;  /* 0x000000663838723c */ /* 0x000fec00000018ff */
[C---:B----4-:R-:W-:Y:S06]  /*2dd0*/  HMMA.16816.F32 R80, R60.reuse, R76, R80 ;  /* 0x0000004c3c50723c */ /* 0x050fec0000001850 */
[----:B------:R-:W-:Y:S01]  /*2de0*/  HMMA.16816.F32 R36, R60, R104, R36 ;  /* 0x000000683c24723c */ /* 0x000fe20000001824 */
[----:B------:R-:W-:-:S05]  /*2df0*/  IADD3 R76, R4, R119, -R112 ;  /* 0x00000077044c7210 */ /* 0x000fca0007ffe870 */
[----:B------:R-:W-:Y:S01]  /*2e00*/  IMAD.IADD R89, R76, 0x1, R89 ;  /* 0x000000014c597824 */ /* 0x000fe200078e0259 */
[----:B------:R-:W-:Y:S01]  /*2e10*/  HMMA.16816.F32 R32, R60, R106, R32 ;  /* 0x0000006a3c20723c */ /* 0x000fe20000001820 */
[----:B------:R-:W-:-:S03]  /*2e20*/  VIADD R76, R96, 0x9 ;  /* 0x00000009604c7836 */ /* 0x000fc60000000000 */
[C---:B------:R-:W-:Y:S02]  /*2e30*/  VIMNMX R123, R89.reuse, R4, PT ;  /* 0x00000004597b7248 */ /* 0x040fe40003fe0100 */
[C---:B------:R-:W-:Y:S01]  /*2e40*/  HMMA.16816.F32 R8, R60.reuse, R98, R8 ;  /* 0x000000623c08723c */ /* 0x040fe20000001808 */
[----:B------:R-:W-:Y:S02]  /*2e50*/  VIADDMNMX R2, R89, 0x8, R4, PT ;  /* 0x0000000859027846 */ /* 0x000fe40003800104 */
[----:B------:R-:W-:Y:S02]  /*2e60*/  I2FP.F32.S32 R4, R76 ;  /* 0x0000004c00047245 */ /* 0x000fe40000201400 */
[C---:B------:R-:W-:Y:S01]  /*2e70*/  ISETP.GE.AND P6, PT, R76.reuse, R123, PT ;  /* 0x0000007b4c00720c */ /* 0x040fe20003fc6270 */
[----:B------:R-:W-:Y:S01]  /*2e80*/  HMMA.16816.F32 R72, R60, R78, R72 ;  /* 0x0000004e3c48723c */ /* 0x000fe20000001848 */
[----:B------:R-:W-:Y:S01]  /*2e90*/  BAR.SYNC.DEFER_BLOCKING 0x0 ;  /* 0x0000000000007b1d */ /* 0x000fe20000010000 */
[----:B------:R-:W-:Y:S01]  /*2ea0*/  ISETP.GE.AND P4, PT, R76, R2, PT ;  /* 0x000000024c00720c */ /* 0x000fe20003f86270 */
[----:B------:R-:W-:Y:S01]  /*2eb0*/  FFMA.FTZ R49, R4, UR5, R49 ;  /* 0x0000000504317c23 */ /* 0x000fe20008010031 */
[----:B------:R-:W-:-:S02]  /*2ec0*/  I2FP.F32.S32 R76, R76 ;  /* 0x0000004c004c7245 */ /* 0x000fc40000201400 */
[C---:B------:R-:W-:Y:S01]  /*2ed0*/  HMMA.16816.F32 R68, R60.reuse, R64, R68 ;  /* 0x000000403c44723c */ /* 0x040fe20000001844 */
[----:B------:R-:W-:Y:S02]  /*2ee0*/  ISETP.GE.AND P5, PT, R0, R123, PT ;  /* 0x0000007b0000720c */ /* 0x000fe40003fa6270 */
[----:B------:R-:W-:Y:S01]  /*2ef0*/  FFMA.FTZ R51, R76, UR5, R51 ;  /* 0x000000054c337c23 */ /* 0x000fe20008010033 */
[----:B------:R-:W-:Y:S02]  /*2f00*/  ISETP.GE.AND P2, PT, R0, R2, PT ;  /* 0x000000020000720c */ /* 0x000fe40003f46270 */
[----:B------:R-:W-:Y:S01]  /*2f10*/  HMMA.16816.F32 R56, R60, R66, R56 ;  /* 0x000000423c38723c */ /* 0x000fe20000001838 */
[-C--:B------:R-:W-:Y:S02]  /*2f20*/  I2FP.F32.S32 R65, R0.reuse ;  /* 0x0000000000417245 */ /* 0x080fe40000201400 */
[----:B------:R-:W-:Y:S02]  /*2f30*/  FSEL R101, R49, -INF , !P6 ;  /* 0xff80000031657808 */ /* 0x000fe40007000000 */
[----:B------:R-:W-:Y:S01]  /*2f40*/  FSEL R98, R51, -INF , !P4 ;  /* 0xff80000033627808 */ /* 0x000fe20006000000 */
[----:B------:R-:W-:Y:S01]  /*2f50*/  FFMA.FTZ R44, R65, UR5, R44 ;  /* 0x00000005412c7c23 */ /* 0x000fe2000801002c */
[C---:B------:R-:W-:Y:S01]  /*2f60*/  VIADD R61, R96.reuse, 0x18 ;  /* 0x00000018603d7836 */ /* 0x040fe20000000000 */
[----:B------:R-:W-:Y:S01]  /*2f70*/  I2FP.F32.S32 R63, R0 ;  /* 0x00000000003f7245 */ /* 0x000fe20000201400 */
[----:B------:R-:W-:-:S02]  /*2f80*/  VIADD R0, R96, 0x19 ;  /* 0x0000001960007836 */ /* 0x000fc40000000000 */
[----:B------:R-:W-:Y:S01]  /*2f90*/  VIADD R60, R96, 0x1 ;  /* 0x00000001603c7836 */ /* 0x000fe20000000000 */
[----:B------:R-:W-:Y:S01]  /*2fa0*/  I2FP.F32.S32 R97, R61 ;  /* 0x0000003d00617245 */ /* 0x000fe20000201400 */
[----:B------:R-:W-:Y:S01]  /*2fb0*/  FFMA.FTZ R46, R63, UR5, R46 ;  /* 0x000000053f2e7c23 */ /* 0x000fe2000801002e */
[C---:B------:R-:W-:Y:S02]  /*2fc0*/  ISETP.GE.AND P3, PT, R61.reuse, R123, PT ;  /* 0x0000007b3d00720c */ /* 0x040fe40003f66270 */
[----:B------:R-:W-:Y:S01]  /*2fd0*/  ISETP.GE.AND P0, PT, R61, R2, PT ;  /* 0x000000023d00720c */ /* 0x000fe20003f06270 */
[----:B------:R-:W-:Y:S01]  /*2fe0*/  FFMA.FTZ R97, R97, UR5, R40 ;  /* 0x0000000561617c23 */ /* 0x000fe20008010028 */
[----:B------:R-:W-:Y:S02]  /*2ff0*/  I2FP.F32.S32 R61, R61 ;  /* 0x0000003d003d7245 */ /* 0x000fe40000201400 */
[----:B------:R-:W-:Y:S02]  /*3000*/  I2FP.F32.S32 R4, R0 ;  /* 0x0000000000047245 */ /* 0x000fe40000201400 */
[----:B------:R-:W-:Y:S01]  /*3010*/  ISETP.GE.AND P6, PT, R0, R123, PT ;  /* 0x0000007b0000720c */ /* 0x000fe20003fc6270 */
[----:B------:R-:W-:Y:S01]  /*3020*/  FFMA.FTZ R40, R61, UR5, R42 ;  /* 0x000000053d287c23 */ /* 0x000fe2000801002a */
[----:B------:R-:W-:Y:S01]  /*3030*/  VIADD R42, R96, 0x8 ;  /* 0x00000008602a7836 */ /* 0x000fe20000000000 */
        /* <DEDUP_REMOVED lines=8> */
[C---:B------:R-:W-:Y:S01]  /*30c0*/  FFMA.FTZ R43, R49.reuse, UR5, R48 ;  /* 0x00000005312b7c23 */ /* 0x040fe20008010030 */
[----:B------:R-:W-:Y:S01]  /*30d0*/  FFMA.FTZ R50, R49, UR5, R50 ;  /* 0x0000000531327c23 */ /* 0x000fe20008010032 */
[----:B------:R-:W-:Y:S01]  /*30e0*/  ISETP.GE.AND P5, PT, R60, R123, PT ;  /* 0x0000007b3c00720c */ /* 0x000fe20003fa6270 */
[----:B------:R-:W-:Y:S01]  /*30f0*/  VIADD R49, R96, 0x20 ;  /* 0x0000002060317836 */ /* 0x000fe20000000000 */
[----:B------:R-:W-:Y:S02]  /*3100*/  ISETP.GE.AND P2, PT, R60, R2, PT ;  /* 0x000000023c00720c */ /* 0x000fe40003f46270 */
[----:B------:R-:W-:Y:S02]  /*3110*/  FSEL R97, R97, -INF , !P3 ;  /* 0xff80000061617808 */ /* 0x000fe40005800000 */
[----:B------:R-:W-:-:S02]  /*3120*/  FSEL R40, R40, -INF , !P0 ;  /* 0xff80000028287808 */ /* 0x000fc40004000000 */
[----:B------:R-:W-:Y:S02]  /*3130*/  I2FP.F32.S32 R60, R60 ;  /* 0x0000003c003c7245 */ /* 0x000fe40000201400 */
[CC--:B------:R-:W-:Y:S02]  /*3140*/  ISETP.GE.AND P3, PT, R42.reuse, R123.reuse, PT ;  /* 0x0000007b2a00720c */ /* 0x0c0fe40003f66270 */
[----:B------:R-:W-:Y:S01]  /*3150*/  ISETP.GE.AND P0, PT, R42, R2, PT ;  /* 0x000000022a00720c */ /* 0x000fe20003f06270 */
[----:B------:R-:W-:Y:S01]  /*3160*/  VIADD R42, R96, 0x21 ;  /* 0x00000021602a7836 */ /* 0x000fe20000000000 */
[----:B------:R-:W-:Y:S01]  /*3170*/  FSEL R41, R41, -INF , !P6 ;  /* 0xff80000029297808 */ /* 0x000fe20007000000 */
[----:B------:R-:W-:Y:S01]  /*3180*/  FFMA.FTZ R53, R60, UR5, R53 ;  /* 0x000000053c357c23 */ /* 0x000fe20008010035 */
[----:B------:R-:W-:Y:S01]  /*3190*/  FSEL R64, R0, -INF , !P4 ;  /* 0xff80000000407808 */ /* 0x000fe20006000000 */
[----:B------:R-:W-:Y:S01]  /*31a0*/  FFMA.FTZ R55, R60, UR5, R55 ;  /* 0x000000053c377c23 */ /* 0x000fe20008010037 */
[----:B------:R-:W-:-:S02]  /*31b0*/  ISETP.GE.AND P6, PT, R49, R123, PT ;  /* 0x0000007b3100720c */ /* 0x000fc40003fc6270 */
[----:B------:R-:W-:Y:S02]  /*31c0*/  ISETP.GE.AND P4, PT, R49, R2, PT ;  /* 0x000000023100720c */ /* 0x000fe40003f86270 */
[----:B------:R-:W-:Y:S02]  /*31d0*/  I2FP.F32.S32 R49, R49 ;  /* 0x0000003100317245 */ /* 0x000fe40000201400 */
[----:B------:R-:W-:Y:S02]  /*31e0*/  I2FP.F32.S32 R0, R42 ;  /* 0x0000002a00007245 */ /* 0x000fe40000201400 */
[----:B------:R-:W-:Y:S01]  /*31f0*/  FSEL R43, R43, -INF , !P3 ;  /* 0xff8000002b2b7808 */ /* 0x000fe20005800000 */
[C---:B------:R-:W-:Y:S01]  /*3200*/  FFMA.FTZ R36, R49.reuse, UR5, R36 ;  /* 0x0000000531247c23 */ /* 0x040fe20008010024 */
[----:B------:R-:W-:Y:S01]  /*3210*/  FSEL R100, R50, -INF , !P0 ;  /* 0xff80000032647808 */ /* 0x000fe20004000000 */
[----:B------:R-:W-:Y:S01]  /*3220*/  FFMA.FTZ R38, R49, UR5, R38 ;  /* 0x0000000531267c23 */ /* 0x000fe20008010026 */
[----:B------:R-:W-:Y:S01]  /*3230*/  I2FP.F32.S32 R51, R4 ;  /* 0x0000000400337245 */ /* 0x000fe20000201400 */
[C---:B------:R-:W-:Y:S01]  /*3240*/  FFMA.FTZ R37, R0.reuse, UR5, R37 ;  /* 0x0000000500257c23 */ /* 0x040fe20008010025 */
[----:B------:R-:W-:Y:S01]  /*3250*/  FSEL R53, R53, -INF , !P5 ;  /* 0xff80000035357808 */ /* 0x000fe20006800000 */
[----:B------:R-:W-:Y:S01]  /*3260*/  FFMA.FTZ R39, R0, UR5, R39 ;  /* 0x0000000500277c23 */ /* 0x000fe20008010027 */
[----:B------:R-:W-:Y:S01]  /*3270*/  FSEL R102, R55, -INF , !P2 ;  /* 0xff80000037667808 */ /* 0x000fe20005000000 */
[C---:B------:R-:W-:Y:S01]  /*3280*/  FFMA.FTZ R32, R51.reuse, UR5, R32 ;  /* 0x0000000533207c23 */ /* 0x040fe20008010020 */
[CC--:B------:R-:W-:Y:S01]  /*3290*/  ISETP.GE.AND P3, PT, R4.reuse, R123.reuse, PT ;  /* 0x0000007b0400720c */ /* 0x0c0fe20003f66270 */
[----:B------:R-:W-:Y:S01]  /*32a0*/  FFMA.FTZ R34, R51, UR5, R34 ;  /* 0x0000000533227c23 */ /* 0x000fe20008010022 */
[-C--:B------:R-:W-:Y:S01]  /*32b0*/  ISETP.GE.AND P0, PT, R4, R2.reuse, PT ;  /* 0x000000020400720c */ /* 0x080fe20003f06270 */
[----:B------:R-:W-:Y:S01]  /*32c0*/  VIADD R4, R96, 0x29 ;  /* 0x0000002960047836 */ /* 0x000fe20000000000 */
[----:B------:R-:W-:Y:S01]  /*32d0*/  ISETP.GE.AND P5, PT, R42, R123, PT ;  /* 0x0000007b2a00720c */ /* 0x000fe20003fa6270 */
[----:B------:R-:W-:Y:S01]  /*32e0*/  VIADD R0, R96, 0x31 ;  /* 0x0000003160007836 */ /* 0x000fe20000000000 */
[----:B------:R-:W-:Y:S01]  /*32f0*/  ISETP.GE.AND P2, PT, R42, R2, PT ;  /* 0x000000022a00720c */ /* 0x000fe20003f46270 */
[----:B------:R-:W-:Y:S01]  /*3300*/  VIADD R42, R96, 0x30 ;  /* 0x00000030602a7836 */ /* 0x000fe20000000000 */
[----:B------:R-:W-:-:S02]  /*3310*/  FSEL R127, R36, -INF , !P6 ;  /* 0xff800000247f7808 */ /* 0x000fc40007000000 */
[----:B------:R-:W-:Y:S02]  /*3320*/  FSEL R138, R38, -INF , !P4 ;  /* 0xff800000268a7808 */ /* 0x000fe40006000000 */
[C---:B------:R-:W-:Y:S02]  /*3330*/  ISETP.GE.AND P6, PT, R4.reuse, R123, PT ;  /* 0x0000007b0400720c */ /* 0x040fe40003fc6270 */
[----:B------:R-:W-:Y:S02]  /*3340*/  ISETP.GE.AND P4, PT, R4, R2, PT ;  /* 0x000000020400720c */ /* 0x000fe40003f86270 */
[----:B------:R-:W-:Y:S02]  /*3350*/  FSEL R119, R37, -INF , !P5 ;  /* 0xff80000025777808 */ /* 0x000fe40006800000 */
[----:B------:R-:W-:Y:S02]  /*3360*/  I2FP.F32.S32 R4, R4 ;  /* 0x0000000400047245 */ /* 0x000fe40000201400 */
[----:B------:R-:W-:-:S02]  /*3370*/  I2FP.F32.S32 R37, R42 ;  /* 0x0000002a00257245 */ /* 0x000fc40000201400 */
[----:B------:R-:W-:Y:S01]  /*3380*/  FSEL R89, R32, -INF , !P3 ;  /* 0xff80000020597808 */ /* 0x000fe20005800000 */
[----:B------:R-:W-:Y:S01]  /*3390*/  FFMA.FTZ R33, R4, UR5, R33 ;  /* 0x0000000504217c23 */ /* 0x000fe20008010021 */
[----:B------:R-:W-:Y:S01]  /*33a0*/  FSEL R132, R34, -INF , !P0 ;  /* 0xff80000022847808 */ /* 0x000fe20004000000 */
[----:B------:R-:W-:Y:S01]  /*33b0*/  FFMA.FTZ R35, R4, UR5, R35 ;  /* 0x0000000504237c23 */ /* 0x000fe20008010023 */
[CC--:B------:R-:W-:Y:S01]  /*33c0*/  ISETP.GE.AND P3, PT, R0.reuse, R123.reuse, PT ;  /* 0x0000007b0000720c */ /* 0x0c0fe20003f66270 */
[C---:B------:R-:W-:Y:S01]  /*33d0*/  FFMA.FTZ R28, R37.reuse, UR5, R28 ;  /* 0x00000005251c7c23 */ /* 0x040fe2000801001c */
[----:B------:R-:W-:Y:S01]  /*33e0*/  ISETP.GE.AND P0, PT, R0, R2, PT ;  /* 0x000000020000720c */ /* 0x000fe20003f06270 */
[----:B------:R-:W-:Y:S01]  /*33f0*/  FFMA.FTZ R30, R37, UR5, R30 ;  /* 0x00000005251e7c23 */ /* 0x000fe2000801001e */
[----:B------:R-:W-:Y:S01]  /*3400*/  I2FP.F32.S32 R0, R0 ;  /* 0x0000000000007245 */ /* 0x000fe20000201400 */
[C---:B------:R-:W-:Y:S01]  /*3410*/  VIADD R4, R96.reuse, 0x39 ;  /* 0x0000003960047836 */ /* 0x040fe20000000000 */
        /* <DEDUP_REMOVED lines=10> */
[----:B------:R-:W-:Y:S02]  /*34c0*/  FSEL R133, R33, -INF , !P6 ;  /* 0xff80000021857808 */ /* 0x000fe40007000000 */
[CC--:B------:R-:W-:Y:S02]  /*34d0*/  ISETP.GE.AND P5, PT, R4.reuse, R123.reuse, PT ;  /* 0x0000007b0400720c */ /* 0x0c0fe40003fa6270 */
[----:B------:R-:W-:Y:S02]  /*34e0*/  ISETP.GE.AND P2, PT, R4, R2, PT ;  /* 0x000000020400720c */ /* 0x000fe40003f46270 */
[----:B------:R-:W-:Y:S02]  /*34f0*/  I2FP.F32.S32 R33, R32 ;  /* 0x0000002000217245 */ /* 0x000fe40000201400 */
[----:B------:R-:W-:Y:S02]  /*3500*/  I2FP.F32.S32 R4, R4 ;  /* 0x0000000400047245 */ /* 0x000fe40000201400 */
[----:B------:R-:W-:Y:S01]  /*3510*/  FSEL R65, R29, -INF , !P3 ;  /* 0xff8000001d417808 */ /* 0x000fe20005800000 */
[C---:B------:R-:W-:Y:S01]  /*3520*/  FFMA.FTZ R24, R33.reuse, UR5, R24 ;  /* 0x0000000521187c23 */ /* 0x040fe20008010018 */
[----:B------:R-:W-:Y:S01]  /*3530*/  I2FP.F32.S32 R29, R0 ;  /* 0x00000000001d7245 */ /* 0x000fe20000201400 */
[----:B------:R-:W-:Y:S01]  /*3540*/  FFMA.FTZ R26, R33, UR5, R26 ;  /* 0x00000005211a7c23 */ /* 0x000fe2000801001a */
[----:B------:R-:W-:Y:S01]  /*3550*/  FSEL R134, R35, -INF , !P4 ;  /* 0xff80000023867808 */ /* 0x000fe20006000000 */
[C---:B------:R-:W-:Y:S01]  /*3560*/  FFMA.FTZ R25, R4.reuse, UR5, R25 ;  /* 0x0000000504197c23 */ /* 0x040fe20008010019 */
[----:B------:R-:W-:Y:S01]  /*3570*/  FFMA.FTZ R27, R4, UR5, R27 ;  /* 0x00000005041b7c23 */ /* 0x000fe2000801001b */
[-C--:B------:R-:W-:Y:S01]  /*3580*/  ISETP.GE.AND P6, PT, R32, R123.reuse, PT ;  /* 0x0000007b2000720c */ /* 0x080fe20003fc6270 */
[----:B------:R-:W-:Y:S01]  /*3590*/  VIADD R4, R96, 0x41 ;  /* 0x0000004160047836 */ /* 0x000fe20000000000 */
[----:B------:R-:W-:Y:S01]  /*35a0*/  ISETP.GE.AND P4, PT, R32, R2, PT ;  /* 0x000000022000720c */ /* 0x000fe20003f86270 */
[----:B------:R-:W-:Y:S01]  /*35b0*/  FFMA.FTZ R20, R29, UR5, R20 ;  /* 0x000000051d147c23 */ /* 0x000fe20008010014 */
[----:B------:R-:W-:Y:S01]  /*35c0*/  FSEL R66, R31, -INF , !P0 ;  /* 0xff8000001f427808 */ /* 0x000fe20004000000 */
[----:B------:R-:W-:Y:S01]  /*35d0*/  FFMA.FTZ R22, R29, UR5, R22 ;  /* 0x000000051d167c23 */ /* 0x000fe20008010016 */
[----:B------:R-:W-:-:S02]  /*35e0*/  ISETP.GE.AND P3, PT, R0, R123, PT ;  /* 0x0000007b0000720c */ /* 0x000fc40003f66270 */
[-C--:B------:R-:W-:Y:S01]  /*35f0*/  ISETP.GE.AND P0, PT, R0, R2.reuse, PT ;  /* 0x000000020000720c */ /* 0x080fe20003f06270 */
[----:B------:R-:W-:Y:S01]  /*3600*/  VIADD R0, R96, 0x49 ;  /* 0x0000004960007836 */ /* 0x000fe20000000000 */
[----:B------:R-:W-:Y:S02]  /*3610*/  FSEL R79, R24, -INF , !P6 ;  /* 0xff800000184f7808 */ /* 0x000fe40007000000 */
[----:B------:R-:W-:Y:S02]  /*3620*/  FSEL R122, R26, -INF , !P4 ;  /* 0xff8000001a7a7808 */ /* 0x000fe40006000000 */
[C---:B------:R-:W-:Y:S02]  /*3630*/  ISETP.GE.AND P6, PT, R4.reuse, R123, PT ;  /* 0x0000007b0400720c */ /* 0x040fe40003fc6270 */
[----:B------:R-:W-:Y:S02]  /*3640*/  ISETP.GE.AND P4, PT, R4, R2, PT ;  /* 0x000000020400720c */ /* 0x000fe40003f86270 */
[----:B------:R-:W-:-:S02]  /*3650*/  FSEL R77, R25, -INF , !P5 ;  /* 0xff800000194d7808 */ /* 0x000fc40006800000 */
[----:B------:R-:W-:Y:S02]  /*3660*/  I2FP.F32.S32 R4, R4 ;  /* 0x0000000400047245 */ /* 0x000fe40000201400 */
[----:B------:R-:W-:Y:S02]  /*3670*/  I2FP.F32.S32 R25, R28 ;  /* 0x0000001c00197245 */ /* 0x000fe40000201400 */
        /* <DEDUP_REMOVED lines=46> */
[-C--:B------:R-:W-:Y:S02]  /*3960*/  ISETP.GE.AND P4, PT, R4, R2.reuse, PT ;  /* 0x000000020400720c */ /* 0x080fe40003f86270 */
[CC--:B------:R-:W-:Y:S02]  /*3970*/  ISETP.GE.AND P5, PT, R16.reuse, R123.reuse, PT ;  /* 0x0000007b1000720c */ /* 0x0c0fe40003fa6270 */
[----:B------:R-:W-:Y:S02]  /*3980*/  ISETP.GE.AND P2, PT, R16, R2, PT ;  /* 0x000000021000720c */ /* 0x000fe40003f46270 */
[----:B------:R-:W-:Y:S02]  /*3990*/  I2FP.F32.S32 R13, R16 ;  /* 0x00000010000d7245 */ /* 0x000fe40000201400 */
[----:B------:R-:W-:Y:S02]  /*39a0*/  I2FP.F32.S32 R4, R4 ;  /* 0x0000000400047245 */ /* 0x000fe40000201400 */
[----:B------:R-:W-:Y:S01]  /*39b0*/  FSEL R17, R8, -INF , !P3 ;  /* 0xff80000008117808 */ /* 0x000fe20005800000 */
[----:B------:R-:W-:Y:S01]  /*39c0*/  VIADD R8, R96, 0x68 ;  /* 0x0000006860087836 */ /* 0x000fe20000000000 */
[----:B------:R-:W-:Y:S01]  /*39d0*/  FSEL R16, R10, -INF , !P0 ;  /* 0xff8000000a107808 */ /* 0x000fe20004000000 */
[----:B------:R-:W-:Y:S01]  /*39e0*/  FFMA.FTZ R9, R4, UR5, R9 ;  /* 0x0000000504097c23 */ /* 0x000fe20008010009 */
[-C--:B------:R-:W-:Y:S01]  /*39f0*/  ISETP.GE.AND P3, PT, R0, R123.reuse, PT ;  /* 0x0000007b0000720c */ /* 0x080fe20003f66270 */
[----:B------:R-:W-:Y:S01]  /*3a00*/  FFMA.FTZ R11, R4, UR5, R11 ;  /* 0x00000005040b7c23 */ /* 0x000fe2000801000b */
[----:B------:R-:W-:Y:S01]  /*3a10*/  ISETP.GE.AND P0, PT, R0, R2, PT ;  /* 0x000000020000720c */ /* 0x000fe20003f06270 */
[C---:B------:R-:W-:Y:S01]  /*3a20*/  FFMA.FTZ R23, R13.reuse, UR5, R80 ;  /* 0x000000050d177c23 */ /* 0x040fe20008010050 */
[----:B------:R-:W-:Y:S01]  /*3a30*/  I2FP.F32.S32 R0, R0 ;  /* 0x0000000000007245 */ /* 0x000fe20000201400 */
[----:B------:R-:W-:Y:S01]  /*3a40*/  FFMA.FTZ R34, R13, UR5, R82 ;  /* 0x000000050d227c23 */ /* 0x000fe20008010052 */
[----:B------:R-:W-:Y:S01]  /*3a50*/  FSEL R25, R9, -INF , !P6 ;  /* 0xff80000009197808 */ /* 0x000fe20007000000 */
[----:B------:R-:W-:Y:S01]  /*3a60*/  VIADD R4, R96, 0x69 ;  /* 0x0000006960047836 */ /* 0x000fe20000000000 */
[----:B------:R-:W-:Y:S01]  /*3a70*/  I2FP.F32.S32 R9, R8 ;  /* 0x0000000800097245 */ /* 0x000fe20000201400 */
[C---:B------:R-:W-:Y:S01]  /*3a80*/  FFMA.FTZ R22, R0.reuse, UR5, R81 ;  /* 0x0000000500167c23 */ /* 0x040fe20008010051 */
[----:B------:R-:W-:Y:S01]  /*3a90*/  FFMA.FTZ R32, R0, UR5, R83 ;  /* 0x0000000500207c23 */ /* 0x000fe20008010053 */
[----:B------:R-:W-:Y:S01]  /*3aa0*/  VIADD R0, R96, 0x70 ;  /* 0x0000007060007836 */ /* 0x000fe20000000000 */
[----:B------:R-:W-:Y:S01]  /*3ab0*/  FSEL R36, R11, -INF , !P4 ;  /* 0xff8000000b247808 */ /* 0x000fe20006000000 */
[C---:B------:R-:W-:Y:S01]  /*3ac0*/  FFMA.FTZ R35, R9.reuse, UR5, R72 ;  /* 0x0000000509237c23 */ /* 0x040fe20008010048 */
[-C--:B------:R-:W-:Y:S01]  /*3ad0*/  ISETP.GE.AND P6, PT, R8, R123.reuse, PT ;  /* 0x0000007b0800720c */ /* 0x080fe20003fc6270 */
[----:B------:R-:W-:Y:S01]  /*3ae0*/  FFMA.FTZ R26, R9, UR5, R74 ;  /* 0x00000005091a7c23 */ /* 0x000fe2000801004a */
[----:B------:R-:W-:Y:S01]  /*3af0*/  I2FP.F32.S32 R11, R0 ;  /* 0x00000000000b7245 */ /* 0x000fe20000201400 */
[----:B------:R-:W-:Y:S01]  /*3b00*/  VIADD R10, R96, 0x11 ;  /* 0x00000011600a7836 */ /* 0x000fe20000000000 */
        /* <DEDUP_REMOVED lines=8> */
[----:B------:R-:W-:Y:S02]  /*3b90*/  FSEL R22, R22, -INF , !P3 ;  /* 0xff80000016167808 */ /* 0x000fe40005800000 */
[----:B------:R-:W-:Y:S02]  /*3ba0*/  FSEL R32, R32, -INF , !P0 ;  /* 0xff80000020207808 */ /* 0x000fe40004000000 */
[----:B------:R-:W-:Y:S02]  /*3bb0*/  I2FP.F32.S32 R4, R4 ;  /* 0x0000000400047245 */ /* 0x000fe40000201400 */
[CC--:B------:R-:W-:Y:S02]  /*3bc0*/  ISETP.GE.AND P3, PT, R0.reuse, R123.reuse, PT ;  /* 0x0000007b0000720c */ /* 0x0c0fe40003f66270 */
[-C--:B------:R-:W-:Y:S01]  /*3bd0*/  ISETP.GE.AND P0, PT, R0, R2.reuse, PT ;  /* 0x000000020000720c */ /* 0x080fe20003f06270 */
[----:B------:R-:W-:Y:S01]  /*3be0*/  VIADD R0, R96, 0x79 ;  /* 0x0000007960007836 */ /* 0x000fe20000000000 */
[----:B------:R-:W-:Y:S01]  /*3bf0*/  FSEL R35, R35, -INF , !P6 ;  /* 0xff80000023237808 */ /* 0x000fe20007000000 */
[----:B------:R-:W-:Y:S01]  /*3c00*/  FFMA.FTZ R33, R4, UR5, R73 ;  /* 0x0000000504217c23 */ /* 0x000fe20008010049 */
[----:B------:R-:W-:Y:S01]  /*3c10*/  FSEL R26, R26, -INF , !P4 ;  /* 0xff8000001a1a7808 */ /* 0x000fe20006000000 */
[----:B------:R-:W-:Y:S01]  /*3c20*/  FFMA.FTZ R24, R4, UR5, R75 ;  /* 0x0000000504187c23 */ /* 0x000fe2000801004b */
        /* <DEDUP_REMOVED lines=11> */
[----:B------:R-:W-:Y:S02]  /*3ce0*/  I2FP.F32.S32 R9, R4 ;  /* 0x0000000400097245 */ /* 0x000fe40000201400 */
[----:B------:R-:W-:Y:S01]  /*3cf0*/  I2FP.F32.S32 R8, R10 ;  /* 0x0000000a00087245 */ /* 0x000fe20000201400 */
[----:B------:R-:W-:Y:S01]  /*3d00*/  FFMA.FTZ R57, R0, UR5, R57 ;  /* 0x0000000500397c23 */ /* 0x000fe20008010039 */
[----:B------:R-:W-:Y:S01]  /*3d10*/  FSEL R33, R33, -INF , !P5 ;  /* 0xff80000021217808 */ /* 0x000fe20006800000 */
[C---:B------:R-:W-:Y:S01]  /*3d20*/  FFMA.FTZ R49, R9.reuse, UR5, R56 ;  /* 0x0000000509317c23 */ /* 0x040fe20008010038 */
[----:B------:R-:W-:Y:S01]  /*3d30*/  FSEL R24, R24, -INF , !P2 ;  /* 0xff80000018187808 */ /* 0x000fe20005000000 */
[----:B------:R-:W-:Y:S01]  /*3d40*/  FFMA.FTZ R58, R9, UR5, R58 ;  /* 0x00000005093a7c23 */ /* 0x000fe2000801003a */
[----:B------:R-:W-:Y:S01]  /*3d50*/  FFMA.FTZ R8, R8, UR5, R45 ;  /* 0x0000000508087c23 */ /* 0x000fe2000801002d */
[C---:B------:R-:W-:Y:S02]  /*3d60*/  ISETP.GE.AND P5, PT, R4.reuse, R123, PT ;  /* 0x0000007b0400720c */ /* 0x040fe40003fa6270 */
[----:B------:R-:W-:Y:S01]  /*3d70*/  ISETP.GE.AND P2, PT, R4, R2, PT ;  /* 0x000000020400720c */ /* 0x000fe20003f46270 */
[----:B------:R-:W-:Y:S01]  /*3d80*/  FFMA.FTZ R4, R0, UR5, R59 ;  /* 0x0000000500047c23 */ /* 0x000fe2000801003b */
[----:B------:R-:W-:-:S02]  /*3d90*/  FSEL R45, R57, -INF , !P3 ;  /* 0xff800000392d7808 */ /* 0x000fc40005800000 */
[----:B------:R-:W-:Y:S02]  /*3da0*/  ISETP.GE.AND P3, PT, R91, 0x2, PT ;  /* 0x000000025b00780c */ /* 0x000fe40003f66270 */
        /* <DEDUP_REMOVED lines=11> */
[C---:B------:R-:W-:Y:S02]  /*3e60*/  ISETP.GE.AND P6, PT, R96.reuse, R123, PT ;  /* 0x0000007b6000720c */ /* 0x040fe40003fc6270 */
[----:B------:R-:W-:Y:S02]  /*3e70*/  ISETP.GE.AND P4, PT, R96, R2, PT ;  /* 0x000000026000720c */ /* 0x000fe40003f86270 */
[----:B------:R-:W-:Y:S02]  /*3e80*/  FSEL R4, R4, -INF , !P0 ;  /* 0xff80000004047808 */ /* 0x000fe40004000000 */
[----:B------:R-:W-:Y:S02]  /*3e90*/  FSEL R27, R27, -INF , !P6 ;  /* 0xff8000001b1b7808 */ /* 0x000fe40007000000 */
[----:B------:R-:W-:-:S02]  /*3ea0*/  FSEL R52, R52, -INF , !P4 ;  /* 0xff80000034347808 */ /* 0x000fc40006000000 */
        /* <DEDUP_REMOVED lines=63> */
.L_x_4364:
[----:B------:R-:W-:-:S04]  /*42a0*/  LEA R37, -R124, RZ, 0x7 ;  /* 0x000000ff7c257211 */ /* 0x000fc800078e39ff */
[----:B------:R-:W-:-:S07]  /*42b0*/  SHF.R.S32.HI R38, RZ, 0x1f, R37 ;  /* 0x0000001fff267819 */ /* 0x000fce0000011425 */
.L_x_4365:
        /* <DEDUP_REMOVED lines=52> */
.L_x_4367:
[----:B------:R-:W-:Y:S05]  /*4600*/  BSYNC B0 ;  /* 0x0000000000007941 */ /* 0x000fea0003800000 */
.L_x_4366:
[----:B------:R-:W0:Y:S01]  /*4610*/  LDGDEPBAR ;  /* 0x00000000000079af */ /* 0x000e220000000000 */
[----:B------:R-:W-:-:S04]  /*4620*/  IADD3 R126, P0, R37, R126, RZ ;  /* 0x0000007e257e7210 */ /* 0x000fc80007f1e0ff */
[----:B------:R-:W-:-:S09]  /*4630*/  IADD3.X R93, R38, R93, RZ, P0, !PT ;  /* 0x0000005d265d7210 */ /* 0x000fd200007fe4ff */
.L_x_4363:
[----:B--2---:R-:W-:Y:S01]  /*4640*/  FMNMX.FTZ R8, R27, R53, !PT ;  /* 0x000000351b087209 */ /* 0x004fe20007810000 */
[----:B------:R-:W-:Y:S01]  /*4650*/  ULDC UR18, c[0x0][0x2ec] ;  /* 0x0000bb0000127ab9 */ /* 0x000fe20000000800 */
[----:B------:R-:W-:Y:S01]  /*4660*/  FMNMX.FTZ R9, R52, R102, !PT ;  /* 0x0000006634097209 */ /* 0x000fe20007810000 */
[----:B------:R-:W-:Y:S01]  /*4670*/  ULDC.64 UR12, c[0x0][0x218] ;  /* 0x00008600000c7ab9 */ /* 0x000fe20000000a00 */
        /* <DEDUP_REMOVED lines=44> */
[----:B-1----:R-:W-:Y:S02]  /*4940*/  FMNMX.FTZ R11, R23, R8, !PT ;  /* 0x00000008170b7209 */ /* 0x002fe40007810000 */
        /* <DEDUP_REMOVED lines=18> */
[----:B------:R-:W-:Y:S01]  /*4a70*/  LDSM.16.MT88.4 R104, [R120+0x3000] ;  /* 0x003000007868783b */ /* 0x000fe20000004200 */
[----:B-1----:R-:W-:-:S03]  /*4a80*/  FMNMX.FTZ R11, R8, R11, !PT ;  /* 0x0000000b080b7209 */ /* 0x002fc60007810000 */
        /* <DEDUP_REMOVED lines=20> */
[----:B------:R-:W1:Y:S01]  /*4bd0*/  LDSM.16.MT88.4 R8, [R121+0x3000] ;  /* 0x003000007908783b */ /* 0x000e620000004200 */
[--C-:B------:R-:W-:Y:S01]  /*4be0*/  FFMA.FTZ R73, R89, UR18, -R58.reuse ;  /* 0x0000001259497c23 */ /* 0x100fe2000801083a */
[C---:B------:R-:W-:Y:S01]  /*4bf0*/  FSETP.NEU.FTZ.AND P0, PT, R69.reuse, -INF , PT ;  /* 0xff8000004500780b */ /* 0x040fe20003f1d000 */
[----:B------:R-:W-:Y:S01]  /*4c00*/  FMUL.FTZ R29, R69, UR18 ;  /* 0x00000012451d7c20 */ /* 0x000fe20008410000 */
[----:B------:R-:W2:Y:S01]  /*4c10*/  MUFU.EX2 R62, R62 ;  /* 0x0000003e003e7308 */ /* 0x000ea20000000800 */
[--C-:B------:R-:W-:Y:S01]  /*4c20*/  FFMA.FTZ R82, R65, UR18, -R58.reuse ;  /* 0x0000001241527c23 */ /* 0x100fe2000801083a */
[--C-:B------:R-:W-:Y:S01]  /*4c30*/  FFMA.FTZ R80, R79, UR18, -R58.reuse ;  /* 0x000000124f507c23 */ /* 0x100fe2000801083a */
[--C-:B------:R-:W-:Y:S01]  /*4c40*/  FFMA.FTZ R65, R77, UR18, -R58.reuse ;  /* 0x000000124d417c23 */ /* 0x100fe2000801083a */
[----:B------:R-:W-:Y:S01]  /*4c50*/  FSEL R29, R29, RZ, P0 ;  /* 0x000000ff1d1d7208 */ /* 0x000fe20000000000 */
        /* <DEDUP_REMOVED lines=10> */
[----:B------:R-:W3:Y:S01]  /*4d00*/  LDSM.16.MT88.4 R12, [R120+0x3400] ;  /* 0x00340000780c783b */ /* 0x000ee20000004200 */
        /* <DEDUP_REMOVED lines=32> */
[----:B------:R-:W4:Y:S01]  /*4f10*/  MUFU.EX2 R43, R43 ;  /* 0x0000002b002b7308 */ /* 0x000f220000000800 */
[----:B--2---:R-:W-:Y:S01]  /*4f20*/  F2FP.F16.F32.PACK_AB R97, R47, R54 ;  /* 0x000000362f61723e */ /* 0x004fe200000000ff */
[--C-:B------:R-:W-:Y:S01]  /*4f30*/  FFMA.FTZ R83, R25, UR18, -R58.reuse ;  /* 0x0000001219537c23 */ /* 0x100fe2000801083a */
[----:B------:R-:W-:Y:S01]  /*4f40*/  FFMA.FTZ R49, R18, UR18, -R29 ;  /* 0x0000001212317c23 */ /* 0x000fe2000801081d */
[----:B------:R-:W-:Y:S01]  /*4f50*/  FADD.FTZ R57, R62, R57 ;  /* 0x000000393e397221 */ /* 0x000fe20000010000 */
[--C-:B------:R-:W-:Y:S01]  /*4f60*/  FFMA.FTZ R35, R35, UR18, -R58.reuse ;  /* 0x0000001223237c23 */ /* 0x100fe2000801083a */
[----:B------:R-:W-:Y:S01]  /*4f70*/  FFMA.FTZ R34, R34, UR18, -R29 ;  /* 0x0000001222227c23 */ /* 0x000fe2000801081d */
[--C-:B------:R-:W-:Y:S01]  /*4f80*/  FFMA.FTZ R31, R31, UR18, -R58.reuse ;  /* 0x000000121f1f7c23 */ /* 0x100fe2000801083a */
[----:B------:R-:W-:Y:S01]  /*4f90*/  MUFU.EX2 R42, R42 ;  /* 0x0000002a002a7308 */ /* 0x000fe20000000800 */
[----:B------:R-:W-:Y:S01]  /*4fa0*/  FADD.FTZ R56, R56, R57 ;  /* 0x0000003938387221 */ /* 0x000fe20000010000 */
[----:B------:R-:W-:Y:S01]  /*4fb0*/  FFMA.FTZ R48, R51, UR18, -R58 ;  /* 0x0000001233307c23 */ /* 0x000fe2000801083a */
[--C-:B------:R-:W-:Y:S01]  /*4fc0*/  FFMA.FTZ R28, R28, UR18, -R29.reuse ;  /* 0x000000121c1c7c23 */ /* 0x100fe2000801081d */
[--C-:B------:R-:W-:Y:S01]  /*4fd0*/  FFMA.FTZ R0, R0, UR18, -R29.reuse ;  /* 0x0000001200007c23 */ /* 0x100fe2000801081d */
[----:B------:R-:W-:Y:S01]  /*4fe0*/  FADD.FTZ R53, R53, R56 ;  /* 0x0000003835357221 */ /* 0x000fe20000010000 */
[----:B------:R-:W-:-:S02]  /*4ff0*/  FFMA.FTZ R89, R4, UR18, -R29 ;  /* 0x0000001204597c23 */ /* 0x000fc4000801081d */
[----:B------:R-:W2:Y:S01]  /*5000*/  MUFU.EX2 R37, R37 ;  /* 0x0000002500257308 */ /* 0x000ea20000000800 */
[----:B----4-:R-:W-:-:S07]  /*5010*/  F2FP.F16.F32.PACK_AB R99, R43, R52 ;  /* 0x000000342b63723e */ /* 0x010fce00000000ff */
[C---:B------:R-:W-:Y:S01]  /*5020*/  HMMA.16816.F32 R108, R96.reuse, R104, RZ ;  /* 0x00000068606c723c */ /* 0x040fe200000018ff */
[----:B------:R-:W-:Y:S05]  /*5030*/  MUFU.EX2 R38, R38 ;  /* 0x0000002600267308 */ /* 0x000fea0000000800 */
[C---:B------:R-:W-:Y:S03]  /*5040*/  HMMA.16816.F32 R104, R96.reuse, R106, RZ ;  /* 0x0000006a6068723c */ /* 0x040fe600000018ff */
[----:B------:R-:W4:Y:S03]  /*5050*/  MUFU.EX2 R27, R27 ;  /* 0x0000001b001b7308 */ /* 0x000f260000000800 */
[C---:B-1----:R-:W-:Y:S05]  /*5060*/  HMMA.16816.F32 R100, R96.reuse, R8, RZ ;  /* 0x000000086064723c */ /* 0x042fea00000018ff */
[----:B------:R-:W-:Y:S01]  /*5070*/  MUFU.EX2 R46, R46 ;  /* 0x0000002e002e7308 */ /* 0x000fe20000000800 */
[----:B------:R-:W-:Y:S01]  /*5080*/  HMMA.16816.F32 R96, R96, R10, RZ ;  /* 0x0000000a6060723c */ /* 0x000fe200000018ff */
[----:B--2---:R-:W-:Y:S01]  /*5090*/  F2FP.F16.F32.PACK_AB R8, R37, R42 ;  /* 0x0000002a2508723e */ /* 0x004fe200000000ff */
[----:B------:R-:W-:-:S04]  /*50a0*/  FADD.FTZ R42, R42, R53 ;  /* 0x000000352a2a7221 */ /* 0x000fc80000010000 */
[----:B------:R-:W-:Y:S01]  /*50b0*/  FADD.FTZ R37, R37, R42 ;  /* 0x0000002a25257221 */ /* 0x000fe20000010000 */
[----:B------:R-:W1:Y:S01]  /*50c0*/  MUFU.EX2 R41, R41 ;  /* 0x0000002900297308 */ /* 0x000e620000000800 */
[C---:B----4-:R-:W-:Y:S02]  /*50d0*/  F2FP.F16.F32.PACK_AB R10, R27.reuse, R38 ;  /* 0x000000261b0a723e */ /* 0x050fe400000000ff */
[----:B------:R-:W-:Y:S01]  /*50e0*/  FADD.FTZ R38, R38, R37 ;  /* 0x0000002526267221 */ /* 0x000fe20000010000 */
[--C-:B------:R-:W-:Y:S01]  /*50f0*/  FFMA.FTZ R37, R32, UR18, -R29.reuse ;  /* 0x0000001220257c23 */ /* 0x100fe2000801081d */
[----:B------:R-:W-:Y:S02]  /*5100*/  FFMA.FTZ R32, R24, UR18, -R29 ;  /* 0x0000001218207c23 */ /* 0x000fe4000801081d */
[----:B------:R-:W-:Y:S01]  /*5110*/  FADD.FTZ R38, R27, R38 ;  /* 0x000000261b267221 */ /* 0x000fe20000010000 */
[----:B------:R-:W-:Y:S08]  /*5120*/  MUFU.EX2 R40, R40 ;  /* 0x0000002800287308 */ /* 0x000ff00000000800 */
[----:B------:R-:W2:Y:S01]  /*5130*/  MUFU.EX2 R5, R5 ;  /* 0x0000000500057308 */ /* 0x000ea20000000800 */
[----:B-1----:R-:W-:-:S07]  /*5140*/  F2FP.F16.F32.PACK_AB R9, R41, R46 ;  /* 0x0000002e2909723e */ /* 0x002fce00000000ff */
[----:B------:R-:W-:Y:S08]  /*5150*/  MUFU.EX2 R75, R75 ;  /* 0x0000004b004b7308 */ /* 0x000ff00000000800 */
[----:B------:R-:W1:Y:S01]  /*5160*/  MUFU.EX2 R72, R72 ;  /* 0x0000004800487308 */ /* 0x000e620000000800 */
[----:B--2---:R-:W-:-:S07]  /*5170*/  F2FP.F16.F32.PACK_AB R11, R5, R40 ;  /* 0x00000028050b723e */ /* 0x004fce00000000ff */
[C---:B---3--:R-:W-:Y:S01]  /*5180*/  HMMA.16816.F32 R108, R8.reuse, R12, R108 ;  /* 0x0000000c086c723c */ /* 0x048fe2000000186c */
        /* <DEDUP_REMOVED lines=15> */
[----:B---3--:R-:W-:-:S02]  /*5280*/  F2FP.F16.F32.PACK_AB R9, R71, R74 ;  /* 0x0000004a4709723e */ /* 0x008fc400000000ff */
[----:B------:R-:W-:-:S03]  /*5290*/  F2FP.F16.F32.PACK_AB R10, R64, R73 ;  /* 0x00000049400a723e */ /* 0x000fc600000000ff */
[----:B------:R-:W-:Y:S01]  /*52a0*/  MUFU.EX2 R80, R80 ;  /* 0x0000005000507308 */ /* 0x000fe20000000800 */
[----:B----4-:R-:W-:Y:S01]  /*52b0*/  F2FP.F16.F32.PACK_AB R11, R59, R68 ;  /* 0x000000443b0b723e */ /* 0x010fe200000000ff */
[----:B------:R-:W-:-:S04]  /*52c0*/  FADD.FTZ R72, R72, R75 ;  /* 0x0000004b48487221 */ /* 0x000fc80000010000 */
[----:B------:R-:W-:Y:S02]  /*52d0*/  FADD.FTZ R73, R73, R72 ;  /* 0x0000004849497221 */ /* 0x000fe40000010000 */
[----:B------:R-:W-:Y:S02]  /*52e0*/  MUFU.EX2 R65, R65 ;  /* 0x0000004100417308 */ /* 0x000fe40000000800 */
[----:B------:R-:W-:-:S06]  /*52f0*/  FADD.FTZ R64, R64, R73 ;  /* 0x0000004940407221 */ /* 0x000fcc0000010000 */
        /* <DEDUP_REMOVED lines=56> */
[----:B---3--:R-:W-:-:S02]  /*5680*/  F2FP.F16.F32.PACK_AB R12, R87, R136 ;  /* 0x00000088570c723e */ /* 0x008fc400000000ff */
[----:B-----5:R-:W-:-:S04]  /*5690*/  F2FP.F16.F32.PACK_AB R13, R49, R138 ;  /* 0x0000008a310d723e */ /* 0x020fc800000000ff */
[----:B------:R-:W-:Y:S01]  /*56a0*/  FADD.FTZ R9, R54, R47 ;  /* 0x0000002f36097221 */ /* 0x000fe20000010000 */
[--C-:B------:R-:W-:Y:S01]  /*56b0*/  FFMA.FTZ R8, R16, UR18, -R29.reuse ;  /* 0x0000001210087c23 */ /* 0x100fe2000801081d */
[----:B------:R-:W-:Y:S01]  /*56c0*/  FFMA.FTZ R11, R36, UR18, -R29 ;  /* 0x00000012240b7c23 */ /* 0x000fe2000801081d */
[----:B------:R-:W1:Y:S01]  /*56d0*/  LDSM.16.MT88.4 R16, [R121+0x4400] ;  /* 0x004400007910783b */ /* 0x000e620000004200 */
[----:B------:R-:W-:Y:S01]  /*56e0*/  FADD.FTZ R10, R52, R9 ;  /* 0x00000009340a7221 */ /* 0x000fe20000010000 */
[----:B------:R-:W-:Y:S01]  /*56f0*/  MUFU.EX2 R47, R8 ;  /* 0x00000008002f7308 */ /* 0x000fe20000000800 */
[----:B------:R-:W-:Y:S01]  /*5700*/  F2FP.F16.F32.PACK_AB R14, R83, R134 ;  /* 0x00000086530e723e */ /* 0x000fe200000000ff */
[----:B------:R-:W-:Y:S01]  /*5710*/  FFMA.FTZ R36, R45, UR18, -R58 ;  /* 0x000000122d247c23 */ /* 0x000fe2000801083a */
[----:B------:R-:W-:-:S04]  /*5720*/  FADD.FTZ R43, R43, R10 ;  /* 0x0000000a2b2b7221 */ /* 0x000fc80000010000 */
[----:B------:R-:W-:Y:S01]  /*5730*/  FADD.FTZ R46, R46, R43 ;  /* 0x0000002b2e2e7221 */ /* 0x000fe20000010000 */
[----:B------:R-:W2:Y:S03]  /*5740*/  MUFU.EX2 R52, R11 ;  /* 0x0000000b00347308 */ /* 0x000ea60000000800 */
[----:B------:R-:W-:-:S04]  /*5750*/  FADD.FTZ R41, R41, R46 ;  /* 0x0000002e29297221 */ /* 0x000fc80000010000 */
[----:B------:R-:W-:Y:S01]  /*5760*/  FADD.FTZ R40, R40, R41 ;  /* 0x0000002928287221 */ /* 0x000fe20000010000 */
[--C-:B------:R-:W-:Y:S01]  /*5770*/  FFMA.FTZ R41, R30, UR18, -R29.reuse ;  /* 0x000000121e297c23 */ /* 0x100fe2000801081d */
[----:B------:R-:W-:Y:S01]  /*5780*/  MUFU.EX2 R36, R36 ;  /* 0x0000002400247308 */ /* 0x000fe20000000800 */
[----:B--2---:R-:W-:Y:S01]  /*5790*/  F2FP.F16.F32.PACK_AB R15, R52, R47 ;  /* 0x0000002f340f723e */ /* 0x004fe200000000ff */
[----:B------:R-:W2:Y:S06]  /*57a0*/  LDSM.16.MT88.4 R8, [R120+0x4800] ;  /* 0x004800007808783b */ /* 0x000eac0000004200 */
[----:B------:R-:W-:Y:S01]  /*57b0*/  MUFU.EX2 R41, R41 ;  /* 0x0000002900297308 */ /* 0x000fe20000000800 */
[C---:B------:R-:W-:Y:S06]  /*57c0*/  HMMA.16816.F32 R108, R12.reuse, R20, R108 ;  /* 0x000000140c6c723c */ /* 0x040fec000000186c */
[C---:B-1----:R-:W-:Y:S01]  /*57d0*/  HMMA.16816.F32 R100, R12.reuse, R16, R100 ;  /* 0x000000100c64723c */ /* 0x042fe20000001864 */
[----:B------:R-:W-:Y:S01]  /*57e0*/  FADD.FTZ R21, R5, R40 ;  /* 0x0000002805157221 */ /* 0x000fe20000010000 */
[----:B------:R-:W-:Y:S01]  /*57f0*/  FFMA.FTZ R5, R26, UR18, -R29 ;  /* 0x000000121a057c23 */ /* 0x000fe2000801081d */
[----:B------:R-:W-:Y:S01]  /*5800*/  F2FP.F16.F32.PACK_AB R20, R81, R132 ;  /* 0x000000845114723e */ /* 0x000fe200000000ff */
[----:B------:R-:W1:Y:S01]  /*5810*/  LDSM.16.MT88.4 R24, [R121+0x4800] ;  /* 0x004800007918783b */ /* 0x000e620000004200 */
[----:B------:R-:W-:Y:S01]  /*5820*/  FADD.FTZ R74, R74, R21 ;  /* 0x000000154a4a7221 */ /* 0x000fe20000010000 */
[C---:B------:R-:W-:Y:S01]  /*5830*/  HMMA.16816.F32 R104, R12.reuse, R22, R104 ;  /* 0x000000160c68723c */ /* 0x040fe20000001868 */
[----:B------:R-:W-:Y:S01]  /*5840*/  FADD.FTZ R17, R67, R64 ;  /* 0x0000004043117221 */ /* 0x000fe20000010000 */
[----:B------:R-:W3:Y:S01]  /*5850*/  MUFU.EX2 R5, R5 ;  /* 0x0000000500057308 */ /* 0x000ee20000000800 */
[----:B------:R-:W-:Y:S01]  /*5860*/  FADD.FTZ R71, R71, R74 ;  /* 0x0000004a47477221 */ /* 0x000fe20000010000 */
[----:B------:R-:W-:Y:S01]  /*5870*/  F2FP.F16.F32.PACK_AB R21, R37, R34 ;  /* 0x000000222515723e */ /* 0x000fe200000000ff */
[----:B------:R-:W-:Y:S01]  /*5880*/  FADD.FTZ R17, R82, R17 ;  /* 0x0000001152117221 */ /* 0x000fe20000010000 */
[----:B------:R-:W-:Y:S01]  /*5890*/  HMMA.16816.F32 R96, R12, R18, R96 ;  /* 0x000000120c60723c */ /* 0x000fe20000001860 */
[----:B------:R-:W-:Y:S01]  /*58a0*/  FADD.FTZ R68, R68, R71 ;  /* 0x0000004744447221 */ /* 0x000fe20000010000 */
[----:B------:R-:W-:Y:S01]  /*58b0*/  F2FP.F16.F32.PACK_AB R22, R50, R35 ;  /* 0x000000233216723e */ /* 0x000fe200000000ff */
[----:B------:R-:W-:Y:S01]  /*58c0*/  FADD.FTZ R80, R80, R17 ;  /* 0x0000001150507221 */ /* 0x000fe20000010000 */
[----:B------:R-:W4:Y:S01]  /*58d0*/  LDSM.16.MT88.4 R12, [R121+0x4c00] ;  /* 0x004c0000790c783b */ /* 0x000f220000004200 */
[----:B------:R-:W-:-:S02]  /*58e0*/  FADD.FTZ R59, R59, R68 ;  /* 0x000000443b3b7221 */ /* 0x000fc40000010000 */
[----:B------:R-:W-:Y:S02]  /*58f0*/  FADD.FTZ R65, R65, R80 ;  /* 0x0000005041417221 */ /* 0x000fe40000010000 */
[----:B------:R-:W-:Y:S02]  /*5900*/  FADD.FTZ R16, R76, R59 ;  /* 0x0000003b4c107221 */ /* 0x000fe40000010000 */
[----:B------:R-:W-:Y:S02]  /*5910*/  FADD.FTZ R122, R122, R65 ;  /* 0x000000417a7a7221 */ /* 0x000fe40000010000 */
[----:B------:R-:W-:Y:S01]  /*5920*/  FADD.FTZ R16, R79, R16 ;  /* 0x000000104f107221 */ /* 0x000fe20000010000 */
[----:B---3--:R-:W-:Y:S01]  /*5930*/  F2FP.F16.F32.PACK_AB R23, R32, R5 ;  /* 0x000000052017723e */ /* 0x008fe200000000ff */
[----:B------:R-:W-:Y:S01]  /*5940*/  FADD.FTZ R63, R63, R122 ;  /* 0x0000007a3f3f7221 */ /* 0x000fe20000010000 */
[----:B------:R-:W-:Y:S01]  /*5950*/  LEA R122, P0, R126, UR12, 0x1 ;  /* 0x0000000c7e7a7c11 */ /* 0x000fe2000f8008ff */
[----:B------:R-:W-:-:S02]  /*5960*/  FADD.FTZ R77, R77, R16 ;  /* 0x000000104d4d7221 */ /* 0x000fc40000010000 */
[----:B------:R-:W-:Y:S01]  /*5970*/  FADD.FTZ R78, R78, R63 ;  /* 0x0000003f4e4e7221 */ /* 0x000fe20000010000 */
[----:B------:R-:W3:Y:S01]  /*5980*/  LDSM.16.MT88.4 R16, [R120+0x4c00] ;  /* 0x004c00007810783b */ /* 0x000ee20000004200 */
[----:B------:R-:W-:Y:S01]  /*5990*/  FADD.FTZ R66, R66, R77 ;  /* 0x0000004d42427221 */ /* 0x000fe20000010000 */
[----:B--2---:R-:W-:Y:S01]  /*59a0*/  HMMA.16816.F32 R108, R20, R8, R108 ;  /* 0x00000008146c723c */ /* 0x004fe2000000186c */
[----:B------:R-:W-:Y:S01]  /*59b0*/  FADD.FTZ R39, R39, R78 ;  /* 0x0000004e27277221 */ /* 0x000fe20000010000 */
[----:B------:R-:W-:-:S03]  /*59c0*/  LEA.HI.X R119, R126, UR13, R93, 0x1, P0 ;  /* 0x0000000d7e777c11 */ /* 0x000fc600080f0c5d */
[----:B------:R-:W-:Y:S01]  /*59d0*/  FADD.FTZ R136, R136, R39 ;  /* 0x0000002788887221 */ /* 0x000fe20000010000 */
[C---:B------:R-:W-:Y:S01]  /*59e0*/  HMMA.16816.F32 R104, R20.reuse, R10, R104 ;  /* 0x0000000a1468723c */ /* 0x040fe20000001868 */
[----:B------:R-:W-:Y:S01]  /*59f0*/  FADD.FTZ R9, R61, R66 ;  /* 0x000000423d097221 */ /* 0x000fe20000010000 */
[----:B------:R-:W-:Y:S01]  /*5a00*/  F2FP.F16.F32.PACK_AB R8, R48, R31 ;  /* 0x0000001f3008723e */ /* 0x000fe200000000ff */
[----:B------:R-:W-:Y:S02]  /*5a10*/  FADD.FTZ R87, R87, R136 ;  /* 0x0000008857577221 */ /* 0x000fe40000010000 */
[----:B------:R-:W-:Y:S01]  /*5a20*/  FADD.FTZ R9, R60, R9 ;  /* 0x000000093c097221 */ /* 0x000fe20000010000 */
[C---:B-1----:R-:W-:Y:S01]  /*5a30*/  HMMA.16816.F32 R100, R20.reuse, R24, R100 ;  /* 0x000000181464723c */ /* 0x042fe20000001864 */
[----:B------:R-:W-:Y:S01]  /*5a40*/  FADD.FTZ R134, R134, R87 ;  /* 0x0000005786867221 */ /* 0x000fe20000010000 */
[----:B------:R-:W-:Y:S01]  /*5a50*/  F2FP.F16.F32.PACK_AB R10, R36, R33 ;  /* 0x00000021240a723e */ /* 0x000fe200000000ff */
[----:B------:R-:W-:Y:S01]  /*5a60*/  FADD.FTZ R44, R44, R9 ;  /* 0x000000092c2c7221 */ /* 0x000fe20000010000 */
[----:B------:R-:W-:Y:S01]  /*5a70*/  F2FP.F16.F32.PACK_AB R9, R41, R28 ;  /* 0x0000001c2909723e */ /* 0x000fe200000000ff */
[----:B------:R-:W-:Y:S01]  /*5a80*/  FADD.FTZ R83, R83, R134 ;  /* 0x0000008653537221 */ /* 0x000fe20000010000 */
[----:B------:R-:W-:Y:S01]  /*5a90*/  HMMA.16816.F32 R96, R20, R26, R96 ;  /* 0x0000001a1460723c */ /* 0x000fe20000001860 */
[----:B------:R-:W-:Y:S01]  /*5aa0*/  FADD.FTZ R55, R55, R44 ;  /* 0x0000002c37377221 */ /* 0x000fe20000010000 */
[----:B------:R-:W-:Y:S01]  /*5ab0*/  F2FP.F16.F32.PACK_AB R11, R89, R0 ;  /* 0x00000000590b723e */ /* 0x000fe200000000ff */
[----:B------:R-:W-:-:S02]  /*5ac0*/  FADD.FTZ R132, R132, R83 ;  /* 0x0000005384847221 */ /* 0x000fc40000010000 */
[----:B------:R-:W-:Y:S02]  /*5ad0*/  FADD.FTZ R138, R138, R55 ;  /* 0x000000378a8a7221 */ /* 0x000fe40000010000 */
[----:B------:R-:W-:Y:S02]  /*5ae0*/  FADD.FTZ R132, R81, R132 ;  /* 0x0000008451847221 */ /* 0x000fe40000010000 */
[----:B------:R-:W-:Y:S02]  /*5af0*/  FADD.FTZ R138, R49, R138 ;  /* 0x0000008a318a7221 */ /* 0x000fe40000010000 */
[----:B------:R-:W-:Y:S02]  /*5b00*/  FADD.FTZ R35, R35, R132 ;  /* 0x0000008423237221 */ /* 0x000fe40000010000 */
[----:B------:R-:W-:Y:S02]  /*5b10*/  FADD.FTZ R47, R47, R138 ;  /* 0x0000008a2f2f7221 */ /* 0x000fe40000010000 */
[----:B------:R-:W-:-:S02]  /*5b20*/  FADD.FTZ R50, R50, R35 ;  /* 0x0000002332327221 */ /* 0x000fc40000010000 */
[----:B------:R-:W-:Y:S01]  /*5b30*/  FADD.FTZ R47, R52, R47 ;  /* 0x0000002f342f7221 */ /* 0x000fe20000010000 */
[C---:B----4-:R-:W-:Y:S01]  /*5b40*/  HMMA.16816.F32 R100, R8.reuse, R12, R100 ;  /* 0x0000000c0864723c */ /* 0x050fe20000001864 */
[----:B------:R-:W-:Y:S02]  /*5b50*/  FADD.FTZ R31, R31, R50 ;  /* 0x000000321f1f7221 */ /* 0x000fe40000010000 */
[----:B------:R-:W-:Y:S02]  /*5b60*/  FADD.FTZ R4, R34, R47 ;  /* 0x0000002f22047221 */ /* 0x000fe40000010000 */
[----:B------:R-:W-:Y:S01]  /*5b70*/  FADD.FTZ R48, R48, R31 ;  /* 0x0000001f30307221 */ /* 0x000fe20000010000 */
[----:B---3--:R-:W-:Y:S01]  /*5b80*/  HMMA.16816.F32 R108, R8, R16, R108 ;  /* 0x00000010086c723c */ /* 0x008fe2000000186c */
[----:B------:R-:W-:Y:S02]  /*5b90*/  FADD.FTZ R4, R37, R4 ;  /* 0x0000000425047221 */ /* 0x000fe40000010000 */
[----:B------:R-:W-:-:S02]  /*5ba0*/  FADD.FTZ R33, R33, R48 ;  /* 0x0000003021217221 */ /* 0x000fc40000010000 */
[----:B------:R-:W-:Y:S01]  /*5bb0*/  FADD.FTZ R5, R5, R4 ;  /* 0x0000000405057221 */ /* 0x000fe20000010000 */
[----:B------:R-:W-:Y:S01]  /*5bc0*/  HMMA.16816.F32 R104, R8, R18, R104 ;  /* 0x000000120868723c */ /* 0x000fe20000001868 */
[----:B------:R-:W-:Y:S02]  /*5bd0*/  FADD.FTZ R87, R36, R33 ;  /* 0x0000002124577221 */ /* 0x000fe40000010000 */
[----:B------:R-:W-:-:S03]  /*5be0*/  FADD.FTZ R5, R32, R5 ;  /* 0x0000000520057221 */ /* 0x000fc60000010000 */
[----:B------:R-:W-:Y:S01]  /*5bf0*/  HMMA.16816.F32 R96, R8, R14, R96 ;  /* 0x0000000e0860723c */ /* 0x000fe20000001860 */
[----:B------:R-:W-:-:S04]  /*5c00*/  FADD.FTZ R28, R28, R5 ;  /* 0x000000051c1c7221 */ /* 0x000fc80000010000 */
[----:B------:R-:W-:-:S04]  /*5c10*/  FADD.FTZ R41, R41, R28 ;  /* 0x0000001c29297221 */ /* 0x000fc80000010000 */
[----:B------:R-:W-:-:S04]  /*5c20*/  FADD.FTZ R0, R0, R41 ;  /* 0x0000002900007221 */ /* 0x000fc80000010000 */
[----:B------:R-:W-:Y:S01]  /*5c30*/  FADD.FTZ R89, R89, R0 ;  /* 0x0000000059597221 */ /* 0x000fe20000010000 */
[----:B------:R-:W-:Y:S10]  /*5c40*/  @!P3 BRA `(.L_x_4368) ;  /* 0x00000038009cb947 */ /* 0x000ff40003800000 */
        /* <DEDUP_REMOVED lines=64> */
.L_x_4369:
[----:B------:R-:W-:-:S04]  /*6050*/  ULEA UR4, -UR6, URZ, 0x7 ;  /* 0x0000003f06047291 */ /* 0x000fc8000f8e393f */
[----:B------:R-:W-:Y:S02]  /*6060*/  USHF.R.S32.HI UR10, URZ, 0x1f, UR4 ;  /* 0x0000001f3f0a7899 */ /* 0x000fe40008011404 */
[----:B------:R-:W-:-:S04]  /*6070*/  MOV R9, UR4 ;  /* 0x0000000400097c02 */ /* 0x000fc80008000f00 */
[----:B------:R-:W-:-:S07]  /*6080*/  MOV R0, UR10 ;  /* 0x0000000a00007c02 */ /* 0x000fce0008000f00 */
.L_x_4370:
[----:B------:R-:W-:Y:S01]  /*6090*/  ULDC UR4, c[0x0][0x2d0] ;  /* 0x0000b40000047ab9 */ /* 0x000fe20000000800 */
[----:B------:R-:W-:Y:S01]  /*60a0*/  IMAD.U32 R5, RZ, RZ, UR6 ;  /* 0x00000006ff057e24 */ /* 0x000fe2000f8e00ff */
[----:B------:R-:W-:Y:S01]  /*60b0*/  ISETP.GE.AND P0, PT, R114, UR4, PT ;  /* 0x0000000472007c0c */ /* 0x000fe2000bf06270 */
[----:B------:R-:W-:Y:S01]  /*60c0*/  IMAD.U32 R128, RZ, RZ, UR6 ;  /* 0x00000006ff807e24 */ /* 0x000fe2000f8e00ff */
[----:B------:R-:W-:Y:S01]  /*60d0*/  LEA R130, P5, R9, R130, 0x1 ;  /* 0x0000008209827211 */ /* 0x000fe200078a08ff */
[----:B------:R-:W-:-:S03]  /*60e0*/  IMAD.U32 R7, RZ, RZ, UR7 ;  /* 0x00000007ff077e24 */ /* 0x000fc6000f8e00ff */
[----:B------:R-:W-:-:S07]  /*60f0*/  LEA.HI.X R131, R9, R131, R0, 0x1, P5 ;  /* 0x0000008309837211 */ /* 0x000fce00028f0c00 */
[----:B------:R-:W-:Y:S01]  /*6100*/  @!P0 LEA R4, P2, R5, R6, 0x6 ;  /* 0x0000000605048211 */ /* 0x000fe200078430ff */
[----:B------:R-:W-:Y:S01]  /*6110*/  VOTEU.ALL UP0, P0 ;  /* 0x00000000003f7886 */ /* 0x000fe20000000000 */
[----:B------:R-:W-:Y:S02]  /*6120*/  @P0 STS [R95+0x3000], RZ ;  /* 0x003000ff5f000388 */ /* 0x000fe40000000800 */
[----:B------:R-:W-:Y:S01]  /*6130*/  @!P0 LEA.HI.X R11, R128, R129, R7, 0x6, P2 ;  /* 0x00000081800b8211 */ /* 0x000fe200010f3407 */
[--C-:B------:R-:W-:Y:S01]  /*6140*/  @!P0 IMAD.MOV.U32 R128, RZ, RZ, R6.reuse ;  /* 0x000000ffff808224 */ /* 0x100fe200078e0006 */
[----:B------:R-:W-:Y:S01]  /*6150*/  @!P0 IADD3 R7, P3, P2, R9, UR15, R6 ;  /* 0x0000000f09078c10 */ /* 0x000fe2000fa7e006 */
[----:B------:R-:W-:Y:S01]  /*6160*/  @!UP0 UIMAD UR7, UR7, 0x60, URZ ;  /* 0x00000060070788a4 */ /* 0x000fe2000f8e023f */
[----:B------:R-:W-:Y:S01]  /*6170*/  @P0 STS [R95+0x3004], RZ ;  /* 0x003004ff5f000388 */ /* 0x000fe20000000800 */
[----:B------:R-:W-:Y:S01]  /*6180*/  @!P0 IMAD.WIDE.U32 R12, R5, 0x60, R128 ;  /* 0x00000060050c8825 */ /* 0x000fe200078e0080 */
[----:B------:R-:W-:-:S02]  /*6190*/  @!P0 IADD3.X R128, R0, UR14, R129, P3, P2 ;  /* 0x0000000e00808c10 */ /* 0x000fc40009fe4481 */
[C---:B------:R-:W-:Y:S01]  /*61a0*/  @!P0 IADD3 R4, P3, R9.reuse, R4, RZ ;  /* 0x0000000409048210 */ /* 0x040fe20007f7e0ff */
[----:B------:R-:W-:Y:S01]  /*61b0*/  @P0 STS.64 [R95+0x3008], RZ ;  /* 0x003008ff5f000388 */ /* 0x000fe20000000a00 */
[----:B------:R-:W-:Y:S01]  /*61c0*/  @!P0 IADD3 R5, P2, R9, R12, RZ ;  /* 0x0000000c09058210 */ /* 0x000fe20007f5e0ff */
[----:B------:R-:W-:Y:S01]  /*61d0*/  IMAD.SHL.U32 R129, R88, 0x80, RZ ;  /* 0x0000008058817824 */ /* 0x000fe200078e00ff */
[C---:B------:R-:W-:Y:S01]  /*61e0*/  @!P0 LEA R6, P4, R7.reuse, UR8, 0x1 ;  /* 0x0000000807068c11 */ /* 0x040fe2000f8808ff */
[----:B------:R-:W-:Y:S01]  /*61f0*/  @!P0 IMAD.X R11, R0, 0x1, R11, P3 ;  /* 0x00000001000b8824 */ /* 0x000fe200018e060b */
[----:B------:R-:W-:Y:S01]  /*6200*/  @!P0 LEA R10, P3, R4, UR8, 0x1 ;  /* 0x00000008040a8c11 */ /* 0x000fe2000f8608ff */
[----:B------:R-:W-:Y:S01]  /*6210*/  @!PT LDS RZ, [RZ] ;  /* 0x00000000fffff984 */ /* 0x000fe20000000800 */
[----:B------:R-:W-:Y:S01]  /*6220*/  @!PT LDS RZ, [RZ] ;  /* 0x00000000fffff984 */ /* 0x000fe20000000800 */
[----:B------:R-:W-:Y:S01]  /*6230*/  @!PT LDS RZ, [RZ] ;  /* 0x00000000fffff984 */ /* 0x000fe20000000800 */
[----:B------:R-:W-:Y:S01]  /*6240*/  @!P0 LDGSTS.E.BYPASS.LTC128B.128 [R95+0x3000], desc[UR16][R130.64] ;  /* 0x03000000825f8fae */ /* 0x000fe2000b901d50 */
[----:B------:R-:W-:Y:S02]  /*6250*/  @!P0 IADD3.X R0, R0, UR7, R13, P2, !PT ;  /* 0x0000000700008c10 */ /* 0x000fe400097fe40d */
        /* <DEDUP_REMOVED lines=8> */
[----:B------:R-:W-:Y:S02]  /*62e0*/  @!P0 LEA.HI.X R9, R5, UR9, R0, 0x1, P2 ;  /* 0x0000000905098c11 */ /* 0x000fe400090f0c00 */
[----:B------:R-:W-:Y:S01]  /*62f0*/  LOP3.LUT R150, R129, R90, RZ, 0xfc, !PT ;  /* 0x0000005a81967212 */ /* 0x000fe200078efcff */
        /* <DEDUP_REMOVED lines=16> */
[----:B-1----:R-:W1:Y:S04]  /*6400*/  LDSM.16.M88.4 R4, [R3+0x400] ;  /* 0x000400000304783b */ /* 0x002e680000000200 */
[----:B------:R-:W1:Y:S04]  /*6410*/  LDSM.16.M88.4 R76, [R3+0xc00] ;  /* 0x000c0000034c783b */ /* 0x000e680000000200 */
[----:B------:R-:W1:Y:S04]  /*6420*/  LDSM.16.M88.4 R12, [R3+0x800] ;  /* 0x00080000030c783b */ /* 0x000e680000000200 */
[----:B------:R-:W1:Y:S04]  /*6430*/  LDSM.16.M88.4 R20, [R3] ;  /* 0x000000000314783b */ /* 0x000e680000000200 */
[----:B--2---:R-:W2:Y:S01]  /*6440*/  LDSM.16.M88.4 R8, [R84+0x2400] ;  /* 0x002400005408783b */ /* 0x004ea20000000200 */
[C---:B---3--:R-:W-:Y:S03]  /*6450*/  HMMA.16816.F32 R44, R72.reuse, R40, RZ ;  /* 0x00000028482c723c */ /* 0x048fe600000018ff */
[----:B------:R-:W3:Y:S04]  /*6460*/  LDSM.16.M88.4 R16, [R84+0x2000] ;  /* 0x002000005410783b */ /* 0x000ee80000000200 */
[----:B------:R-:W-:Y:S01]  /*6470*/  LDSM.16.M88.4 R56, [R3+0x1000] ;  /* 0x001000000338783b */ /* 0x000fe20000000200 */
[C---:B------:R-:W-:Y:S03]  /*6480*/  HMMA.16816.F32 R40, R72.reuse, R42, RZ ;  /* 0x0000002a4828723c */ /* 0x040fe600000018ff */
[----:B------:R-:W-:Y:S03]  /*6490*/  LDSM.16.M88.4 R60, [R84+0x2800] ;  /* 0x00280000543c783b */ /* 0x000fe60000000200 */
[C---:B----4-:R-:W-:Y:S01]  /*64a0*/  HMMA.16816.F32 R28, R72.reuse, R24, RZ ;  /* 0x00000018481c723c */ /* 0x050fe200000018ff */
[----:B------:R-:W-:Y:S04]  /*64b0*/  LDSM.16.M88.4 R80, [R3+0x1800] ;  /* 0x001800000350783b */ /* 0x000fe80000000200 */
[----:B------:R-:W0:Y:S01]  /*64c0*/  LDGDEPBAR ;  /* 0x00000000000079af */ /* 0x000e220000000000 */
[C---:B------:R-:W-:Y:S06]  /*64d0*/  HMMA.16816.F32 R24, R72.reuse, R26, RZ ;  /* 0x0000001a4818723c */ /* 0x040fec00000018ff */
[C---:B-----5:R-:W-:Y:S06]  /*64e0*/  HMMA.16816.F32 R36, R72.reuse, R32, RZ ;  /* 0x000000204824723c */ /* 0x060fec00000018ff */
[C---:B------:R-:W-:Y:S06]  /*64f0*/  HMMA.16816.F32 R52, R72.reuse, R48, RZ ;  /* 0x000000304834723c */ /* 0x040fec00000018ff */
[C---:B------:R-:W-:Y:S06]  /*6500*/  HMMA.16816.F32 R32, R72.reuse, R34, RZ ;  /* 0x000000224820723c */ /* 0x040fec00000018ff */
[----:B------:R-:W-:Y:S06]  /*6510*/  HMMA.16816.F32 R48, R72, R50, RZ ;  /* 0x000000324830723c */ /* 0x000fec00000018ff */
[C---:B-1----:R-:W-:Y:S06]  /*6520*/  HMMA.16816.F32 R44, R64.reuse, R4, R44 ;  /* 0x00000004402c723c */ /* 0x042fec000000182c */
[C---:B------:R-:W-:Y:S01]  /*6530*/  HMMA.16816.F32 R40, R64.reuse, R6, R40 ;  /* 0x000000064028723c */ /* 0x040fe20000001828 */
[----:B------:R-:W1:Y:S05]  /*6540*/  LDSM.16.M88.4 R4, [R3+0x1400] ;  /* 0x001400000304783b */ /* 0x000e6a0000000200 */
[C---:B------:R-:W-:Y:S06]  /*6550*/  HMMA.16816.F32 R28, R64.reuse, R76, R28 ;  /* 0x0000004c401c723c */ /* 0x040fec000000181c */
[C---:B------:R-:W-:Y:S01]  /*6560*/  HMMA.16816.F32 R24, R64.reuse, R78, R24 ;  /* 0x0000004e4018723c */ /* 0x040fe20000001818 */
[----:B------:R-:W4:Y:S05]  /*6570*/  LDSM.16.M88.4 R76, [R84+0x2c00] ;  /* 0x002c0000544c783b */ /* 0x000f2a0000000200 */
[C---:B------:R-:W-:Y:S06]  /*6580*/  HMMA.16816.F32 R36, R64.reuse, R12, R36 ;  /* 0x0000000c4024723c */ /* 0x040fec0000001824 */
[C---:B------:R-:W-:Y:S06]  /*6590*/  HMMA.16816.F32 R32, R64.reuse, R14, R32 ;  /* 0x0000000e4020723c */ /* 0x040fec0000001820 */
[C---:B------:R-:W-:Y:S06]  /*65a0*/  HMMA.16816.F32 R52, R64.reuse, R20, R52 ;  /* 0x000000144034723c */ /* 0x040fec0000001834 */
[----:B------:R-:W-:Y:S06]  /*65b0*/  HMMA.16816.F32 R48, R64, R22, R48 ;  /* 0x000000164030723c */ /* 0x000fec0000001830 */
[C---:B--2---:R-:W-:Y:S06]  /*65c0*/  HMMA.16816.F32 R12, R72.reuse, R8, RZ ;  /* 0x00000008480c723c */ /* 0x044fec00000018ff */
[C---:B---3--:R-:W-:Y:S06]  /*65d0*/  HMMA.16816.F32 R20, R72.reuse, R16, RZ ;  /* 0x000000104814723c */ /* 0x048fec00000018ff */
[C---:B------:R-:W-:Y:S06]  /*65e0*/  HMMA.16816.F32 R8, R72.reuse, R10, RZ ;  /* 0x0000000a4808723c */ /* 0x040fec00000018ff */
[----:B------:R-:W-:Y:S06]  /*65f0*/  HMMA.16816.F32 R16, R72, R18, RZ ;  /* 0x000000124810723c */ /* 0x000fec00000018ff */
[C---:B-1----:R-:W-:Y:S06]  /*6600*/  HMMA.16816.F32 R12, R64.reuse, R4, R12 ;  /* 0x00000004400c723c */ /* 0x042fec000000180c */
[C---:B------:R-:W-:Y:S06]  /*6610*/  HMMA.16816.F32 R20, R64.reuse, R56, R20 ;  /* 0x000000384014723c */ /* 0x040fec0000001814 */
[C---:B------:R-:W-:Y:S06]  /*6620*/  HMMA.16816.F32 R8, R64.reuse, R6, R8 ;  /* 0x000000064008723c */ /* 0x040fec0000001808 */
[----:B------:R-:W-:Y:S06]  /*6630*/  HMMA.16816.F32 R16, R64, R58, R16 ;  /* 0x0000003a4010723c */ /* 0x000fec0000001810 */
[C---:B------:R-:W-:Y:S06]  /*6640*/  HMMA.16816.F32 R4, R72.reuse, R60, RZ ;  /* 0x0000003c4804723c */ /* 0x040fec00000018ff */
[C---:B------:R-:W-:Y:S06]  /*6650*/  HMMA.16816.F32 R60, R72.reuse, R62, RZ ;  /* 0x0000003e483c723c */ /* 0x040fec00000018ff */
[C---:B----4-:R-:W-:Y:S06]  /*6660*/  HMMA.16816.F32 R56, R72.reuse, R76, RZ ;  /* 0x0000004c4838723c */ /* 0x050fec00000018ff */
[----:B------:R-:W-:Y:S01]  /*6670*/  HMMA.16816.F32 R72, R72, R78, RZ ;  /* 0x0000004e4848723c */ /* 0x000fe200000018ff */
[----:B------:R-:W1:Y:S01]  /*6680*/  LDSM.16.M88.4 R76, [R3+0x1c00] ;  /* 0x001c0000034c783b */ /* 0x000e620000000200 */
[----:B------:R-:W-:-:S04]  /*6690*/  DEPBAR.LE SB0, 0x0 ;  /* 0x000080000000791a */ /* 0x000fc80000000000 */
[C---:B------:R-:W-:Y:S06]  /*66a0*/  HMMA.16816.F32 R4, R64.reuse, R80, R4 ;  /* 0x000000504004723c */ /* 0x040fec0000001804 */
[C---:B------:R-:W-:Y:S06]  /*66b0*/  HMMA.16816.F32 R60, R64.reuse, R82, R60 ;  /* 0x00000052403c723c */ /* 0x040fec000000183c */
[C---:B-1----:R-:W-:Y:S06]  /*66c0*/  HMMA.16816.F32 R56, R64.reuse, R76, R56 ;  /* 0x0000004c4038723c */ /* 0x042fec0000001838 */
[----:B------:R-:W-:Y:S07]  /*66d0*/  HMMA.16816.F32 R72, R64, R78, R72 ;  /* 0x0000004e4048723c */ /* 0x000fee0000001848 */
[----:B------:R-:W-:-:S02]  /*66e0*/  VIADD R65, R150, 0x1 ;  /* 0x0000000196417836 */ /* 0x000fc40000000000 */
[----:B------:R-:W-:-:S03]  /*66f0*/  VIADD R66, R150, 0x9 ;  /* 0x0000000996427836 */ /* 0x000fc60000000000 */
[-C--:B------:R-:W-:Y:S02]  /*6700*/  I2FP.F32.S32 R0, R65.reuse ;  /* 0x0000004100007245 */ /* 0x080fe40000201400 */
[----:B------:R-:W-:Y:S01]  /*6710*/  I2FP.F32.S32 R64, R65 ;  /* 0x0000004100407245 */ /* 0x000fe20000201400 */
[----:B------:R-:W-:Y:S01]  /*6720*/  BAR.SYNC.DEFER_BLOCKING 0x0 ;  /* 0x0000000000007b1d */ /* 0x000fe20000010000 */
[-C--:B------:R-:W-:Y:S01]  /*6730*/  ISETP.GE.AND P4, PT, R65, R123.reuse, PT ;  /* 0x0000007b4100720c */ /* 0x080fe20003f86270 */
[----:B------:R-:W-:Y:S01]  /*6740*/  FFMA.FTZ R55, R0, UR5, R55 ;  /* 0x0000000500377c23 */ /* 0x000fe20008010037 */
[----:B------:R-:W-:Y:S01]  /*6750*/  I2FP.F32.S32 R0, R66 ;  /* 0x0000004200007245 */ /* 0x000fe20000201400 */
[----:B------:R-:W-:Y:S01]  /*6760*/  FFMA.FTZ R53, R64, UR5, R53 ;  /* 0x0000000540357c23 */ /* 0x000fe20008010035 */
[C---:B------:R-:W-:Y:S02]  /*6770*/  ISETP.GE.AND P3, PT, R66.reuse, R123, PT ;  /* 0x0000007b4200720c */ /* 0x040fe40003f66270 */
[----:B------:R-:W-:Y:S01]  /*6780*/  ISETP.GE.AND P6, PT, R66, R2, PT ;  /* 0x000000024200720c */ /* 0x000fe20003fc6270 */
[----:B------:R-:W-:Y:S01]  /*6790*/  FFMA.FTZ R49, R0, UR5, R49 ;  /* 0x0000000500317c23 */ /* 0x000fe20008010031 */
[----:B------:R-:W-:Y:S01]  /*67a0*/  VIADD R0, R150, 0x11 ;  /* 0x0000001196007836 */ /* 0x000fe20000000000 */
[----:B------:R-:W-:-:S02]  /*67b0*/  I2FP.F32.S32 R66, R66 ;  /* 0x0000004200427245 */ /* 0x000fc40000201400 */
[----:B------:R-:W-:Y:S02]  /*67c0*/  FSEL R148, R53, -INF , !P4 ;  /* 0xff80000035947808 */ /* 0x000fe40006000000 */
        /* <DEDUP_REMOVED lines=8> */
[----:B------:R-:W-:Y:S01]  /*6850*/  ISETP.GE.AND P2, PT, R65, R2, PT ;  /* 0x000000024100720c */ /* 0x000fe20003f46270 */
[----:B------:R-:W-:Y:S01]  /*6860*/  FFMA.FTZ R47, R0, UR5, R47 ;  /* 0x00000005002f7c23 */ /* 0x000fe2000801002f */
[----:B------:R-:W-:-:S02]  /*6870*/  I2FP.F32.S32 R0, R66 ;  /* 0x0000004200007245 */ /* 0x000fc40000201400 */
[----:B------:R-:W-:Y:S02]  /*6880*/  FSEL R152, R45, -INF , !P5 ;  /* 0xff8000002d987808 */ /* 0x000fe40006800000 */
[----:B------:R-:W-:Y:S01]  /*6890*/  FSEL R67, R55, -INF , !P2 ;  /* 0xff80000037437808 */ /* 0x000fe20005000000 */
[----:B------:R-:W-:Y:S01]  /*68a0*/  FFMA.FTZ R29, R0, UR5, R29 ;  /* 0x00000005001d7c23 */ /* 0x000fe2000801001d */
[----:B------:R-:W-:Y:S01]  /*68b0*/  VIADD R0, R150, 0x39 ;  /* 0x0000003996007836 */ /* 0x000fe20000000000 */
[----:B------:R-:W-:Y:S02]  /*68c0*/  FSEL R156, R49, -INF , !P3 ;  /* 0xff800000319c7808 */ /* 0x000fe40005800000 */
[-C--:B------:R-:W-:Y:S02]  /*68d0*/  ISETP.GE.AND P2, PT, R66, R123.reuse, PT ;  /* 0x0000007b4200720c */ /* 0x080fe40003f46270 */
[C---:B------:R-:W-:Y:S02]  /*68e0*/  ISETP.GE.AND P6, PT, R0.reuse, R123, PT ;  /* 0x0000007b0000720c */ /* 0x040fe40003fc6270 */
[----:B------:R-:W-:-:S02]  /*68f0*/  ISETP.GE.AND P5, PT, R0, R2, PT ;  /* 0x000000020000720c */ /* 0x000fc40003fa6270 */
[-C--:B------:R-:W-:Y:S02]  /*6900*/  I2FP.F32.S32 R64, R0.reuse ;  /* 0x0000000000407245 */ /* 0x080fe40000201400 */
[----:B------:R-:W-:Y:S02]  /*6910*/  I2FP.F32.S32 R0, R0 ;  /* 0x0000000000007245 */ /* 0x000fe40000201400 */
[----:B------:R-:W-:Y:S01]  /*6920*/  ISETP.GE.AND P3, PT, R66, R2, PT ;  /* 0x000000024200720c */ /* 0x000fe20003f66270 */
[----:B------:R-:W-:Y:S01]  /*6930*/  FFMA.FTZ R25, R64, UR5, R25 ;  /* 0x0000000540197c23 */ /* 0x000fe20008010019 */
[----:B------:R-:W-:Y:S01]  /*6940*/  I2FP.F32.S32 R66, R66 ;  /* 0x0000004200427245 */ /* 0x000fe20000201400 */
[----:B------:R-:W-:Y:S01]  /*6950*/  FFMA.FTZ R65, R0, UR5, R27 ;  /* 0x0000000500417c23 */ /* 0x000fe2000801001b */
[C---:B------:R-:W-:Y:S01]  /*6960*/  VIADD R0, R150.reuse, 0x41 ;  /* 0x0000004196007836 */ /* 0x040fe20000000000 */
[----:B------:R-:W-:Y:S01]  /*6970*/  FSEL R82, R29, -INF , !P2 ;  /* 0xff8000001d527808 */ /* 0x000fe20005000000 */
[----:B------:R-:W-:-:S02]  /*6980*/  VIADD R29, R150, 0x19 ;  /* 0x00000019961d7836 */ /* 0x000fc40000000000 */
[----:B------:R-:W-:Y:S01]  /*6990*/  FFMA.FTZ R31, R66, UR5, R31 ;  /* 0x00000005421f7c23 */ /* 0x000fe2000801001f */
[----:B------:R-:W-:Y:S02]  /*69a0*/  FSEL R27, R47, -INF , !P4 ;  /* 0xff8000002f1b7808 */ /* 0x000fe40006000000 */
[----:B------:R-:W-:Y:S02]  /*69b0*/  I2FP.F32.S32 R64, R0 ;  /* 0x0000000000407245 */ /* 0x000fe40000201400 */
[C---:B------:R-:W-:Y:S02]  /*69c0*/  ISETP.GE.AND P4, PT, R0.reuse, R123, PT ;  /* 0x0000007b0000720c */ /* 0x040fe40003f86270 */
[----:B------:R-:W-:Y:S01]  /*69d0*/  ISETP.GE.AND P2, PT, R0, R2, PT ;  /* 0x000000020000720c */ /* 0x000fe20003f46270 */
[----:B------:R-:W-:Y:S01]  /*69e0*/  FFMA.FTZ R21, R64, UR5, R21 ;  /* 0x0000000540157c23 */ /* 0x000fe20008010015 */
[----:B------:R-:W-:Y:S02]  /*69f0*/  I2FP.F32.S32 R0, R0 ;  /* 0x0000000000007245 */ /* 0x000fe40000201400 */
[----:B------:R-:W-:-:S02]  /*6a00*/  FSEL R55, R31, -INF , !P3 ;  /* 0xff8000001f377808 */ /* 0x000fc40005800000 */
[----:B------:R-:W-:Y:S01]  /*6a10*/  FSEL R80, R25, -INF , !P6 ;  /* 0xff80000019507808 */ /* 0x000fe20007000000 */
[----:B------:R-:W-:Y:S01]  /*6a20*/  FFMA.FTZ R0, R0, UR5, R23 ;  /* 0x0000000500007c23 */ /* 0x000fe20008010017 */
[C---:B------:R-:W-:Y:S01]  /*6a30*/  ISETP.GE.AND P3, PT, R29.reuse, R123, PT ;  /* 0x0000007b1d00720c */ /* 0x040fe20003f66270 */
[----:B------:R-:W-:Y:S01]  /*6a40*/  VIADD R23, R150, 0x21 ;  /* 0x0000002196177836 */ /* 0x000fe20000000000 */
[----:B------:R-:W-:Y:S02]  /*6a50*/  ISETP.GE.AND P6, PT, R29, R2, PT ;  /* 0x000000021d00720c */ /* 0x000fe40003fc6270 */
[----:B------:R-:W-:Y:S02]  /*6a60*/  I2FP.F32.S32 R66, R29 ;  /* 0x0000001d00427245 */ /* 0x000fe40000201400 */
[----:B------:R-:W-:Y:S02]  /*6a70*/  LOP3.LUT R29, R129, 0x20, R90, 0xfe, !PT ;  /* 0x00000020811d7812 */ /* 0x000fe400078efe5a */
[----:B------:R-:W-:Y:S01]  /*6a80*/  FSEL R68, R21, -INF , !P4 ;  /* 0xff80000015447808 */ /* 0x000fe20006000000 */
[C---:B------:R-:W-:Y:S01]  /*6a90*/  FFMA.FTZ R25, R66.reuse, UR5, R43 ;  /* 0x0000000542197c23 */ /* 0x040fe2000801002b */
[----:B------:R-:W-:Y:S01]  /*6aa0*/  I2FP.F32.S32 R21, R29 ;  /* 0x0000001d00157245 */ /* 0x000fe20000201400 */
[----:B------:R-:W-:Y:S01]  /*6ab0*/  FFMA.FTZ R41, R66, UR5, R41 ;  /* 0x0000000542297c23 */ /* 0x000fe20008010029 */
[----:B------:R-:W-:-:S02]  /*6ac0*/  FSEL R51, R0, -INF , !P2 ;  /* 0xff80000000337808 */ /* 0x000fc40005000000 */
[----:B------:R-:W-:Y:S01]  /*6ad0*/  FSEL R65, R65, -INF , !P5 ;  /* 0xff80000041417808 */ /* 0x000fe20006800000 */
[C---:B------:R-:W-:Y:S01]  /*6ae0*/  FFMA.FTZ R36, R21.reuse, UR5, R36 ;  /* 0x0000000515247c23 */ /* 0x040fe20008010024 */
[----:B------:R-:W-:Y:S01]  /*6af0*/  I2FP.F32.S32 R0, R23 ;  /* 0x0000001700007245 */ /* 0x000fe20000201400 */
[----:B------:R-:W-:Y:S01]  /*6b00*/  FFMA.FTZ R38, R21, UR5, R38 ;  /* 0x0000000515267c23 */ /* 0x000fe20008010026 */
[----:B------:R-:W-:Y:S02]  /*6b10*/  ISETP.GE.AND P5, PT, R29, R123, PT ;  /* 0x0000007b1d00720c */ /* 0x000fe40003fa6270 */
[----:B------:R-:W-:Y:S01]  /*6b20*/  LOP3.LUT R21, R129, 0x28, R90, 0xfe, !PT ;  /* 0x0000002881157812 */ /* 0x000fe200078efe5a */
[C---:B------:R-:W-:Y:S01]  /*6b30*/  FFMA.FTZ R37, R0.reuse, UR5, R37 ;  /* 0x0000000500257c23 */ /* 0x040fe20008010025 */
[----:B------:R-:W-:Y:S01]  /*6b40*/  FFMA.FTZ R39, R0, UR5, R39 ;  /* 0x0000000500277c23 */ /* 0x000fe20008010027 */
[----:B------:R-:W-:Y:S01]  /*6b50*/  FSEL R25, R25, -INF , !P6 ;  /* 0xff80000019197808 */ /* 0x000fe20007000000 */
[----:B------:R-:W-:Y:S01]  /*6b60*/  VIADD R0, R150, 0x29 ;  /* 0x0000002996007836 */ /* 0x000fe20000000000 */
[----:B------:R-:W-:-:S02]  /*6b70*/  FSEL R136, R36, -INF , !P5 ;  /* 0xff80000024887808 */ /* 0x000fc40006800000 */
[-C--:B------:R-:W-:Y:S02]  /*6b80*/  ISETP.GE.AND P4, PT, R29, R2.reuse, PT ;  /* 0x000000021d00720c */ /* 0x080fe40003f86270 */
[-C--:B------:R-:W-:Y:S02]  /*6b90*/  ISETP.GE.AND P2, PT, R23, R123.reuse, PT ;  /* 0x0000007b1700720c */ /* 0x080fe40003f46270 */
[C---:B------:R-:W-:Y:S02]  /*6ba0*/  ISETP.GE.AND P6, PT, R21.reuse, R123, PT ;  /* 0x0000007b1500720c */ /* 0x040fe40003fc6270 */
[----:B------:R-:W-:Y:S02]  /*6bb0*/  ISETP.GE.AND P5, PT, R21, R2, PT ;  /* 0x000000021500720c */ /* 0x000fe40003fa6270 */
        /* <DEDUP_REMOVED lines=8> */
[----:B------:R-:W-:Y:S02]  /*6c40*/  LOP3.LUT R21, R129, R90, RZ, 0xfc, !PT ;  /* 0x0000005a81157212 */ /* 0x000fe400078efcff */
[----:B------:R-:W-:Y:S01]  /*6c50*/  FSEL R154, R41, -INF , !P3 ;  /* 0xff800000299a7808 */ /* 0x000fe20005800000 */
[C---:B------:R-:W-:Y:S01]  /*6c60*/  FFMA.FTZ R33, R0.reuse, UR5, R33 ;  /* 0x0000000500217c23 */ /* 0x040fe20008010021 */
[----:B------:R-:W-:Y:S01]  /*6c70*/  ISETP.GE.AND P3, PT, R23, R2, PT ;  /* 0x000000021700720c */ /* 0x000fe20003f66270 */
[----:B------:R-:W-:Y:S01]  /*6c80*/  FFMA.FTZ R35, R0, UR5, R35 ;  /* 0x0000000500237c23 */ /* 0x000fe20008010023 */
[----:B------:R-:W-:Y:S01]  /*6c90*/  LOP3.LUT R23, R129, 0x50, R90, 0xfe, !PT ;  /* 0x0000005081177812 */ /* 0x000fe200078efe5a */
[----:B------:R-:W-:Y:S01]  /*6ca0*/  VIADD R0, R21, 0x51 ;  /* 0x0000005115007836 */ /* 0x000fe20000000000 */
[----:B------:R-:W-:-:S02]  /*6cb0*/  FSEL R83, R39, -INF , !P3 ;  /* 0xff80000027537808 */ /* 0x000fc40005800000 */
[----:B------:R-:W-:Y:S02]  /*6cc0*/  FSEL R142, R32, -INF , !P6 ;  /* 0xff800000208e7808 */ /* 0x000fe40007000000 */
[C---:B------:R-:W-:Y:S02]  /*6cd0*/  ISETP.GE.AND P3, PT, R23.reuse, R123, PT ;  /* 0x0000007b1700720c */ /* 0x040fe40003f66270 */
[----:B------:R-:W-:Y:S02]  /*6ce0*/  ISETP.GE.AND P6, PT, R23, R2, PT ;  /* 0x000000021700720c */ /* 0x000fe40003fc6270 */
[----:B------:R-:W-:Y:S01]  /*6cf0*/  FSEL R81, R34, -INF , !P5 ;  /* 0xff80000022517808 */ /* 0x000fe20006800000 */
[----:B------:R-:W-:Y:S01]  /*6d00*/  VIADD R34, R21, 0x71 ;  /* 0x0000007115227836 */ /* 0x000fe20000000000 */
        /* <DEDUP_REMOVED lines=10> */
[----:B------:R-:W-:Y:S01]  /*6db0*/  FFMA.FTZ R15, R0, UR5, R15 ;  /* 0x00000005000f7c23 */ /* 0x000fe2000801000f */
[----:B------:R-:W-:Y:S01]  /*6dc0*/  LOP3.LUT R13, R129, 0x58, R90, 0xfe, !PT ;  /* 0x00000058810d7812 */ /* 0x000fe200078efe5a */
[----:B------:R-:W-:Y:S01]  /*6dd0*/  VIADD R0, R21, 0x59 ;  /* 0x0000005915007836 */ /* 0x000fe20000000000 */
[----:B------:R-:W-:-:S02]  /*6de0*/  FSEL R49, R14, -INF , !P6 ;  /* 0xff8000000e317808 */ /* 0x000fc40007000000 */
[C---:B------:R-:W-:Y:S02]  /*6df0*/  ISETP.GE.AND P2, PT, R13.reuse, R123, PT ;  /* 0x0000007b0d00720c */ /* 0x040fe40003f46270 */
[-C--:B------:R-:W-:Y:S02]  /*6e00*/  ISETP.GE.AND P3, PT, R13, R2.reuse, PT ;  /* 0x000000020d00720c */ /* 0x080fe40003f66270 */
        /* <DEDUP_REMOVED lines=10> */
[----:B------:R-:W-:Y:S01]  /*6eb0*/  LOP3.LUT R9, R129, 0x60, R90, 0xfe, !PT ;  /* 0x0000006081097812 */ /* 0x000fe200078efe5a */
[----:B------:R-:W-:Y:S01]  /*6ec0*/  FFMA.FTZ R11, R0, UR5, R11 ;  /* 0x00000005000b7c23 */ /* 0x000fe2000801000b */
[----:B------:R-:W-:Y:S01]  /*6ed0*/  VIADD R0, R21, 0x61 ;  /* 0x0000006115007836 */ /* 0x000fe20000000000 */
[----:B------:R-:W-:Y:S02]  /*6ee0*/  FSEL R43, R10, -INF , !P3 ;  /* 0xff8000000a2b7808 */ /* 0x000fe40005800000 */
[C---:B------:R-:W-:Y:S02]  /*6ef0*/  ISETP.GE.AND P4, PT, R9.reuse, R123, PT ;  /* 0x0000007b0900720c */ /* 0x040fe40003f86270 */
[----:B------:R-:W-:Y:S02]  /*6f00*/  ISETP.GE.AND P2, PT, R9, R2, PT ;  /* 0x000000020900720c */ /* 0x000fe40003f46270 */
[----:B------:R-:W-:-:S02]  /*6f10*/  I2FP.F32.S32 R9, R9 ;  /* 0x0000000900097245 */ /* 0x000fc40000201400 */
[----:B------:R-:W-:Y:S02]  /*6f20*/  FSEL R76, R76, -INF , !P6 ;  /* 0xff8000004c4c7808 */ /* 0x000fe40007000000 */
[CC--:B------:R-:W-:Y:S01]  /*6f30*/  ISETP.GE.AND P3, PT, R0.reuse, R123.reuse, PT ;  /* 0x0000007b0000720c */ /* 0x0c0fe20003f66270 */
[C---:B------:R-:W-:Y:S01]  /*6f40*/  FFMA.FTZ R4, R9.reuse, UR5, R4 ;  /* 0x0000000509047c23 */ /* 0x040fe20008010004 */
[----:B------:R-:W-:Y:S01]  /*6f50*/  ISETP.GE.AND P6, PT, R0, R2, PT ;  /* 0x000000020000720c */ /* 0x000fe20003fc6270 */
[----:B------:R-:W-:Y:S01]  /*6f60*/  FFMA.FTZ R6, R9, UR5, R6 ;  /* 0x0000000509067c23 */ /* 0x000fe20008010006 */
[----:B------:R-:W-:Y:S02]  /*6f70*/  I2FP.F32.S32 R0, R0 ;  /* 0x0000000000007245 */ /* 0x000fe40000201400 */
[----:B------:R-:W-:Y:S02]  /*6f80*/  LOP3.LUT R37, R129, 0x68, R90, 0xfe, !PT ;  /* 0x0000006881257812 */ /* 0x000fe400078efe5a */
[----:B------:R-:W-:Y:S01]  /*6f90*/  FSEL R45, R11, -INF , !P5 ;  /* 0xff8000000b2d7808 */ /* 0x000fe20006800000 */
        /* <DEDUP_REMOVED lines=14> */
[----:B------:R-:W-:Y:S02]  /*7080*/  LOP3.LUT R33, R129, 0x70, R90, 0xfe, !PT ;  /* 0x0000007081217812 */ /* 0x000fe400078efe5a */
        /* <DEDUP_REMOVED lines=19> */
[C---:B------:R-:W-:Y:S02]  /*71c0*/  ISETP.GE.AND P3, PT, R5.reuse, R123, PT ;  /* 0x0000007b0500720c */ /* 0x040fe40003f66270 */
[----:B------:R-:W-:Y:S02]  /*71d0*/  ISETP.GE.AND P6, PT, R5, R2, PT ;  /* 0x000000020500720c */ /* 0x000fe40003fc6270 */
[----:B------:R-:W-:Y:S02]  /*71e0*/  LOP3.LUT R0, R129, 0x8, R90, 0xfe, !PT ;  /* 0x0000000881007812 */ /* 0x000fe400078efe5a */
[----:B------:R-:W-:-:S02]  /*71f0*/  I2FP.F32.S32 R5, R5 ;  /* 0x0000000500057245 */ /* 0x000fc40000201400 */
[----:B------:R-:W-:Y:S02]  /*7200*/  LOP3.LUT R6, R129, 0x10, R90, 0xfe, !PT ;  /* 0x0000001081067812 */ /* 0x000fe400078efe5a */
[----:B------:R-:W-:Y:S01]  /*7210*/  I2FP.F32.S32 R7, R0 ;  /* 0x0000000000077245 */ /* 0x000fe20000201400 */
[----:B------:R-:W-:Y:S01]  /*7220*/  FFMA.FTZ R72, R5, UR5, R72 ;  /* 0x0000000505487c23 */ /* 0x000fe20008010048 */
[----:B------:R-:W-:Y:S02]  /*7230*/  FSEL R56, R56, -INF , !P4 ;  /* 0xff80000038387808 */ /* 0x000fe40006000000 */
[----:B------:R-:W-:Y:S01]  /*7240*/  ISETP.GE.AND P4, PT, R6, R123, PT ;  /* 0x0000007b0600720c */ /* 0x000fe20003f86270 */
[----:B------:R-:W-:Y:S01]  /*7250*/  FFMA.FTZ R4, R7, UR5, R48 ;  /* 0x0000000507047c23 */ /* 0x000fe20008010030 */
[----:B------:R-:W-:Y:S02]  /*7260*/  I2FP.F32.S32 R9, R6 ;  /* 0x0000000600097245 */ /* 0x000fe40000201400 */
[----:B------:R-:W-:-:S02]  /*7270*/  LOP3.LUT R6, R129, 0x30, R90, 0xfe, !PT ;  /* 0x0000003081067812 */ /* 0x000fc400078efe5a */
[----:B------:R-:W-:Y:S01]  /*7280*/  FSEL R33, R33, -INF , !P5 ;  /* 0xff80000021217808 */ /* 0x000fe20006800000 */
[----:B------:R-:W-:Y:S01]  /*7290*/  FFMA.FTZ R44, R9, UR5, R44 ;  /* 0x00000005092c7c23 */ /* 0x000fe2000801002c */
[----:B------:R-:W-:Y:S02]  /*72a0*/  LOP3.LUT R8, R129, 0x18, R90, 0xfe, !PT ;  /* 0x0000001881087812 */ /* 0x000fe400078efe5a */
[-C--:B------:R-:W-:Y:S01]  /*72b0*/  ISETP.GE.AND P5, PT, R0, R123.reuse, PT ;  /* 0x0000007b0000720c */ /* 0x080fe20003fa6270 */
[----:B------:R-:W-:Y:S01]  /*72c0*/  FFMA.FTZ R0, R5, UR5, R74 ;  /* 0x0000000505007c23 */ /* 0x000fe2000801004a */
[----:B------:R-:W-:Y:S02]  /*72d0*/  FSEL R48, R72, -INF , !P3 ;  /* 0xff80000048307808 */ /* 0x000fe40005800000 */
[----:B------:R-:W-:Y:S02]  /*72e0*/  ISETP.GE.AND P3, PT, R6, R123, PT ;  /* 0x0000007b0600720c */ /* 0x000fe40003f66270 */
[----:B------:R-:W-:-:S02]  /*72f0*/  I2FP.F32.S32 R5, R6 ;  /* 0x0000000600057245 */ /* 0x000fc40000201400 */
[----:B------:R-:W-:Y:S02]  /*7300*/  I2FP.F32.S32 R7, R8 ;  /* 0x0000000800077245 */ /* 0x000fe40000201400 */
[----:B------:R-:W-:Y:S01]  /*7310*/  LOP3.LUT R6, R129, 0x38, R90, 0xfe, !PT ;  /* 0x0000003881067812 */ /* 0x000fe200078efe5a */
[----:B------:R-:W-:Y:S01]  /*7320*/  FFMA.FTZ R146, R5, UR5, R28 ;  /* 0x0000000505927c23 */ /* 0x000fe2000801001c */
[----:B------:R-:W-:Y:S01]  /*7330*/  FSEL R34, R34, -INF , !P2 ;  /* 0xff80000022227808 */ /* 0x000fe20005000000 */
[----:B------:R-:W-:Y:S01]  /*7340*/  FFMA.FTZ R40, R7, UR5, R40 ;  /* 0x0000000507287c23 */ /* 0x000fe20008010028 */
[----:B------:R-:W-:Y:S02]  /*7350*/  I2FP.F32.S32 R9, R6 ;  /* 0x0000000600097245 */ /* 0x000fe40000201400 */
[----:B------:R-:W-:Y:S02]  /*7360*/  ISETP.GE.AND P2, PT, R8, R123, PT ;  /* 0x0000007b0800720c */ /* 0x000fe40003f46270 */
[----:B------:R-:W-:Y:S01]  /*7370*/  FSEL R0, R0, -INF , !P6 ;  /* 0xff80000000007808 */ /* 0x000fe20007000000 */
[----:B------:R-:W-:Y:S01]  /*7380*/  FFMA.FTZ R144, R9, UR5, R24 ;  /* 0x0000000509907c23 */ /* 0x000fe20008010018 */
[----:B------:R-:W-:-:S02]  /*7390*/  LOP3.LUT R29, R129, 0x18, R90, 0xfe, !PT ;  /* 0x00000018811d7812 */ /* 0x000fc400078efe5a */
[----:B------:R-:W-:Y:S02]  /*73a0*/  ISETP.GE.AND P6, PT, R6, R123, PT ;  /* 0x0000007b0600720c */ /* 0x000fe40003fc6270 */
[C-C-:B------:R-:W-:Y:S02]  /*73b0*/  LOP3.LUT R8, R129.reuse, 0x40, R90.reuse, 0xfe, !PT ;  /* 0x0000004081087812 */ /* 0x140fe400078efe5a */
[----:B------:R-:W-:Y:S02]  /*73c0*/  LOP3.LUT R6, R129, 0x48, R90, 0xfe, !PT ;  /* 0x0000004881067812 */ /* 0x000fe400078efe5a */
[----:B------:R-:W-:Y:S02]  /*73d0*/  FSEL R24, R40, -INF , !P2 ;  /* 0xff80000028187808 */ /* 0x000fe40005000000 */
[----:B------:R-:W-:Y:S02]  /*73e0*/  ISETP.GE.AND P2, PT, R29, R2, PT ;  /* 0x000000021d00720c */ /* 0x000fe40003f46270 */
[----:B------:R-:W-:-:S02]  /*73f0*/  I2FP.F32.S32 R7, R8 ;  /* 0x0000000800077245 */ /* 0x000fc40000201400 */
[----:B------:R-:W-:Y:S02]  /*7400*/  I2FP.F32.S32 R29, R29 ;  /* 0x0000001d001d7245 */ /* 0x000fe40000201400 */
[----:B------:R-:W-:Y:S01]  /*7410*/  I2FP.F32.S32 R5, R6 ;  /* 0x0000000600057245 */ /* 0x000fe20000201400 */
[----:B------:R-:W-:Y:S01]  /*7420*/  FFMA.FTZ R20, R7, UR5, R20 ;  /* 0x0000000507147c23 */ /* 0x000fe20008010014 */
[----:B------:R-:W-:Y:S01]  /*7430*/  FSEL R4, R4, -INF , !P5 ;  /* 0xff80000004047808 */ /* 0x000fe20006800000 */
[----:B------:R-:W-:Y:S01]  /*7440*/  FFMA.FTZ R29, R29, UR5, R42 ;  /* 0x000000051d1d7c23 */ /* 0x000fe2000801002a */
[----:B------:R-:W-:Y:S01]  /*7450*/  ISETP.GE.AND P5, PT, R8, R123, PT ;  /* 0x0000007b0800720c */ /* 0x000fe20003fa6270 */
[----:B------:R-:W-:Y:S01]  /*7460*/  FFMA.FTZ R16, R5, UR5, R16 ;  /* 0x0000000505107c23 */ /* 0x000fe20008010010 */
[----:B------:R-:W-:Y:S01]  /*7470*/  FSEL R28, R44, -INF , !P4 ;  /* 0xff8000002c1c7808 */ /* 0x000fe20006000000 */
[----:B------:R-:W-:Y:S01]  /*7480*/  VIADD R8, R150, 0x49 ;  /* 0x0000004996087836 */ /* 0x000fe20000000000 */
[----:B------:R-:W-:-:S02]  /*7490*/  LOP3.LUT R5, R129, 0x8, R90, 0xfe, !PT ;  /* 0x0000000881057812 */ /* 0x000fc400078efe5a */
[C-C-:B------:R-:W-:Y:S02]  /*74a0*/  LOP3.LUT R31, R129.reuse, 0x10, R90.reuse, 0xfe, !PT ;  /* 0x00000010811f7812 */ /* 0x140fe400078efe5a */
[C-C-:B------:R-:W-:Y:S02]  /*74b0*/  LOP3.LUT R11, R129.reuse, 0x30, R90.reuse, 0xfe, !PT ;  /* 0x00000030810b7812 */ /* 0x140fe400078efe5a */
[C-C-:B------:R-:W-:Y:S02]  /*74c0*/  LOP3.LUT R7, R129.reuse, 0x40, R90.reuse, 0xfe, !PT ;  /* 0x0000004081077812 */ /* 0x140fe400078efe5a */
[----:B------:R-:W-:Y:S02]  /*74d0*/  ISETP.GE.AND P4, PT, R6, R123, PT ;  /* 0x0000007b0600720c */ /* 0x000fe40003f86270 */
[----:B------:R-:W-:Y:S02]  /*74e0*/  LOP3.LUT R9, R129, 0x38, R90, 0xfe, !PT ;  /* 0x0000003881097812 */ /* 0x000fe400078efe5a */
[----:B------:R-:W-:-:S02]  /*74f0*/  FSEL R146, R146, -INF , !P3 ;  /* 0xff80000092927808 */ /* 0x000fc40005800000 */
[----:B------:R-:W-:Y:S02]  /*7500*/  FSEL R144, R144, -INF , !P6 ;  /* 0xff80000090907808 */ /* 0x000fe40007000000 */
[----:B------:R-:W-:Y:S02]  /*7510*/  FSEL R138, R20, -INF , !P5 ;  /* 0xff800000148a7808 */ /* 0x000fe40006800000 */
[----:B------:R-:W-:Y:S02]  /*7520*/  FSEL R29, R29, -INF , !P2 ;  /* 0xff8000001d1d7808 */ /* 0x000fe40005000000 */
[-C--:B------:R-:W-:Y:S02]  /*7530*/  ISETP.GE.AND P3, PT, R5, R2.reuse, PT ;  /* 0x000000020500720c */ /* 0x080fe40003f66270 */
[-C--:B------:R-:W-:Y:S02]  /*7540*/  ISETP.GE.AND P6, PT, R31, R2.reuse, PT ;  /* 0x000000021f00720c */ /* 0x080fe40003fc6270 */
[----:B------:R-:W-:-:S02]  /*7550*/  ISETP.GE.AND P5, PT, R11, R2, PT ;  /* 0x000000020b00720c */ /* 0x000fc40003fa6270 */
[-C--:B------:R-:W-:Y:S02]  /*7560*/  ISETP.GE.AND P2, PT, R7, R2.reuse, PT ;  /* 0x000000020700720c */ /* 0x080fe40003f46270 */
[----:B------:R-:W-:Y:S02]  /*7570*/  I2FP.F32.S32 R5, R5 ;  /* 0x0000000500057245 */ /* 0x000fe40000201400 */
[----:B------:R-:W-:Y:S02]  /*7580*/  I2FP.F32.S32 R31, R31 ;  /* 0x0000001f001f7245 */ /* 0x000fe40000201400 */
[----:B------:R-:W-:Y:S01]  /*7590*/  I2FP.F32.S32 R11, R11 ;  /* 0x0000000b000b7245 */ /* 0x000fe20000201400 */
[----:B------:R-:W-:Y:S01]  /*75a0*/  FFMA.FTZ R5, R5, UR5, R50 ;  /* 0x0000000505057c23 */ /* 0x000fe20008010032 */
[----:B------:R-:W-:Y:S01]  /*75b0*/  FSEL R72, R16, -INF , !P4 ;  /* 0xff80000010487808 */ /* 0x000fe20006000000 */
[----:B------:R-:W-:Y:S01]  /*75c0*/  FFMA.FTZ R31, R31, UR5, R46 ;  /* 0x000000051f1f7c23 */ /* 0x000fe2000801002e */
[----:B------:R-:W-:Y:S01]  /*75d0*/  I2FP.F32.S32 R7, R7 ;  /* 0x0000000700077245 */ /* 0x000fe20000201400 */
[----:B------:R-:W-:Y:S01]  /*75e0*/  FFMA.FTZ R30, R11, UR5, R30 ;  /* 0x000000050b1e7c23 */ /* 0x000fe2000801001e */
[----:B------:R-:W-:-:S02]  /*75f0*/  ISETP.GE.AND P4, PT, R9, R2, PT ;  /* 0x000000020900720c */ /* 0x000fc40003f86270 */
[----:B------:R-:W-:Y:S01]  /*7600*/  I2FP.F32.S32 R9, R9 ;  /* 0x0000000900097245 */ /* 0x000fe20000201400 */
[----:B------:R-:W-:Y:S01]  /*7610*/  FFMA.FTZ R22, R7, UR5, R22 ;  /* 0x0000000507167c23 */ /* 0x000fe20008010016 */
[----:B------:R-:W-:Y:S01]  /*7620*/  VIADD R7, R21, 0x79 ;  /* 0x0000007915077836 */ /* 0x000fe20000000000 */
[----:B------:R-:W-:Y:S02]  /*7630*/  FSEL R5, R5, -INF , !P3 ;  /* 0xff80000005057808 */ /* 0x000fe40005800000 */
[----:B------:R-:W-:Y:S01]  /*7640*/  FFMA.FTZ R26, R9, UR5, R26 ;  /* 0x00000005091a7c23 */ /* 0x000fe2000801001a */
[----:B------:R-:W-:Y:S02]  /*7650*/  LOP3.LUT R9, R129, 0x48, R90, 0xfe, !PT ;  /* 0x0000004881097812 */ /* 0x000fe400078efe5a */
[----:B------:R-:W-:Y:S02]  /*7660*/  FSEL R31, R31, -INF , !P6 ;  /* 0xff8000001f1f7808 */ /* 0x000fe40007000000 */
[----:B------:R-:W-:-:S02]  /*7670*/  FSEL R127, R30, -INF , !P5 ;  /* 0xff8000001e7f7808 */ /* 0x000fc40006800000 */
[-C--:B------:R-:W-:Y:S02]  /*7680*/  ISETP.GE.AND P3, PT, R150, R123.reuse, PT ;  /* 0x0000007b9600720c */ /* 0x080fe40003f66270 */
[-C--:B------:R-:W-:Y:S02]  /*7690*/  ISETP.GE.AND P6, PT, R8, R123.reuse, PT ;  /* 0x0000007b0800720c */ /* 0x080fe40003fc6270 */
[----:B------:R-:W-:Y:S02]  /*76a0*/  ISETP.GE.AND P5, PT, R7, R123, PT ;  /* 0x0000007b0700720c */ /* 0x000fe40003fa6270 */
[----:B------:R-:W-:Y:S02]  /*76b0*/  FSEL R123, R26, -INF , !P4 ;  /* 0xff8000001a7b7808 */ /* 0x000fe40006000000 */
[----:B------:R-:W-:Y:S02]  /*76c0*/  ISETP.GE.AND P4, PT, R9, R2, PT ;  /* 0x000000020900720c */ /* 0x000fe40003f86270 */
[----:B------:R-:W-:-:S02]  /*76d0*/  I2FP.F32.S32 R9, R9 ;  /* 0x0000000900097245 */ /* 0x000fc40000201400 */
[----:B------:R-:W-:Y:S02]  /*76e0*/  I2FP.F32.S32 R11, R150 ;  /* 0x00000096000b7245 */ /* 0x000fe40000201400 */
[----:B------:R-:W-:Y:S01]  /*76f0*/  FSEL R59, R22, -INF , !P2 ;  /* 0xff800000163b7808 */ /* 0x000fe20005000000 */
[----:B------:R-:W-:Y:S01]  /*7700*/  FFMA.FTZ R9, R9, UR5, R18 ;  /* 0x0000000509097c23 */ /* 0x000fe20008010012 */
[-C--:B------:R-:W-:Y:S01]  /*7710*/  ISETP.GE.AND P2, PT, R21, R2.reuse, PT ;  /* 0x000000021500720c */ /* 0x080fe20003f46270 */
[----:B------:R-:W-:Y:S01]  /*7720*/  FFMA.FTZ R6, R11, UR5, R52 ;  /* 0x000000050b067c23 */ /* 0x000fe20008010034 */
[----:B------:R-:W-:Y:S02]  /*7730*/  I2FP.F32.S32 R21, R21 ;  /* 0x0000001500157245 */ /* 0x000fe40000201400 */
[----:B------:R-:W-:Y:S02]  /*7740*/  FSEL R57, R9, -INF , !P4 ;  /* 0xff80000009397808 */ /* 0x000fe40006000000 */
[----:B------:R-:W-:Y:S01]  /*7750*/  FSEL R6, R6, -INF , !P3 ;  /* 0xff80000006067808 */ /* 0x000fe20005800000 */
[----:B------:R-:W-:Y:S01]  /*7760*/  FFMA.FTZ R21, R21, UR5, R54 ;  /* 0x0000000515157c23 */ /* 0x000fe20008010036 */
[----:B------:R-:W-:-:S02]  /*7770*/  ISETP.GE.AND P4, PT, R8, R2, PT ;  /* 0x000000020800720c */ /* 0x000fc40003f86270 */
[----:B------:R-:W-:Y:S02]  /*7780*/  ISETP.GE.AND P3, PT, R7, R2, PT ;  /* 0x000000020700720c */ /* 0x000fe40003f66270 */
[----:B------:R-:W-:Y:S02]  /*7790*/  I2FP.F32.S32 R2, R7 ;  /* 0x0000000700027245 */ /* 0x000fe40000201400 */
[----:B------:R-:W-:Y:S02]  /*77a0*/  FSEL R7, R21, -INF , !P2 ;  /* 0xff80000015077808 */ /* 0x000fe40005000000 */
[----:B------:R-:W-:Y:S01]  /*77b0*/  ISETP.GE.AND P2, PT, R91, 0x3, PT ;  /* 0x000000035b00780c */ /* 0x000fe20003f46270 */
[C---:B------:R-:W-:Y:S01]  /*77c0*/  FFMA.FTZ R40, R2.reuse, UR5, R73 ;  /* 0x0000000502287c23 */ /* 0x040fe20008010049 */
[----:B------:R-:W-:Y:S01]  /*77d0*/  I2FP.F32.S32 R8, R8 ;  /* 0x0000000800087245 */ /* 0x000fe20000201400 */
[----:B------:R-:W-:-:S03]  /*77e0*/  FFMA.FTZ R36, R2, UR5, R75 ;  /* 0x0000000502247c23 */ /* 0x000fc6000801004b */
[----:B------:R-:W-:Y:S01]  /*77f0*/  FSEL R40, R40, -INF , !P5 ;  /* 0xff80000028287808 */ /* 0x000fe20006800000 */
[C---:B------:R-:W-:Y:S01]  /*7800*/  FFMA.FTZ R17, R8.reuse, UR5, R17 ;  /* 0x0000000508117c23 */ /* 0x040fe20008010011 */
[----:B------:R-:W-:Y:S01]  /*7810*/  FFMA.FTZ R19, R8, UR5, R19 ;  /* 0x0000000508137c23 */ /* 0x000fe20008010013 */
[----:B------:R-:W-:-:S03]  /*7820*/  FSEL R36, R36, -INF , !P3 ;  /* 0xff80000024247808 */ /* 0x000fc60005800000 */
        /* <DEDUP_REMOVED lines=52> */
[----:B------:R-:W-:Y:S01]  /*7b70*/  IMAD R8, R9, R125, R8 ;  /* 0x0000007d09087224 */ /* 0x000fe200078e0208 */
        /* <DEDUP_REMOVED lines=10> */
.L_x_4372:
[----:B------:R-:W-:-:S04]  /*7c20*/  LEA R9, -R124, RZ, 0x7 ;  /* 0x000000ff7c097211 */ /* 0x000fc800078e39ff */
[----:B------:R-:W-:-:S07]  /*7c30*/  SHF.R.S32.HI R2, RZ, 0x1f, R9 ;  /* 0x0000001fff027819 */ /* 0x000fce0000011409 */
.L_x_4373:
[C---:B------:R-:W-:Y:S01]  /*7c40*/  @!P0 LEA R16, P2, R9.reuse, R122, 0x1 ;  /* 0x0000007a09108211 */ /* 0x040fe200078408ff */
[----:B------:R1:W-:Y:S01]  /*7c50*/  @P0 STS [R95+0x1000], RZ ;  /* 0x001000ff5f000388 */ /* 0x0003e20000000800 */
[----:B------:R-:W-:Y:S02]  /*7c60*/  BSSY B0, `(.L_x_4374) ;  /* 0x000002a000007945 */ /* 0x000fe40003800000 */
[C---:B------:R-:W-:Y:S01]  /*7c70*/  @!P0 LEA.HI.X R17, R9.reuse, R119, R2, 0x1, P2 ;  /* 0x0000007709118211 */ /* 0x040fe200010f0c02 */
[----:B------:R1:W-:Y:S01]  /*7c80*/  @P0 STS [R95+0x1004], RZ ;  /* 0x001004ff5f000388 */ /* 0x0003e20000000800 */
[----:B------:R-:W-:-:S03]  /*7c90*/  @!P0 IADD3 R11, P3, P2, R9, R126, R94 ;  /* 0x0000007e090b8210 */ /* 0x000fc60007a7e05e */
[----:B------:R1:W-:Y:S01]  /*7ca0*/  @P0 STS.64 [R95+0x1008], RZ ;  /* 0x001008ff5f000388 */ /* 0x0003e20000000a00 */
[-C--:B------:R-:W-:Y:S02]  /*7cb0*/  @!P0 IADD3.X R8, R2, R93.reuse, R92, P3, P2 ;  /* 0x0000005d02088210 */ /* 0x080fe40001fe445c */
[C---:B------:R-:W-:Y:S01]  /*7cc0*/  @!P0 LEA R12, P2, R11.reuse, UR12, 0x1 ;  /* 0x0000000c0b0c8c11 */ /* 0x040fe2000f8408ff */
[----:B------:R-:W-:Y:S01]  /*7cd0*/  @!PT LDS RZ, [RZ] ;  /* 0x00000000fffff984 */ /* 0x000fe20000000800 */
[----:B------:R-:W-:Y:S01]  /*7ce0*/  @!PT LDS RZ, [RZ] ;  /* 0x00000000fffff984 */ /* 0x000fe20000000800 */
[----:B------:R-:W-:Y:S01]  /*7cf0*/  @!PT LDS RZ, [RZ] ;  /* 0x00000000fffff984 */ /* 0x000fe20000000800 */
[----:B------:R1:W-:Y:S01]  /*7d00*/  @!P0 LDGSTS.E.BYPASS.LTC128B.128 [R95+0x1000], desc[UR16][R16.64] ;  /* 0x01000000105f8fae */ /* 0x0003e2000b901d50 */
[C---:B------:R-:W-:Y:S02]  /*7d10*/  @!P0 LEA R10, P3, R124.reuse, R126, 0x6 ;  /* 0x0000007e7c0a8211 */ /* 0x040fe400078630ff */
[----:B------:R-:W-:Y:S01]  /*7d20*/  @!P0 LEA.HI.X R13, R11, UR13, R8, 0x1, P2 ;  /* 0x0000000d0b0d8c11 */ /* 0x000fe200090f0c08 */
[----:B------:R1:W-:Y:S01]  /*7d30*/  @P0 STS.128 [R95+0x1800], RZ ;  /* 0x001800ff5f000388 */ /* 0x0003e20000000c00 */
[----:B------:R-:W-:Y:S02]  /*7d40*/  @!P0 IADD3 R10, P2, R9, R10, RZ ;  /* 0x0000000a090a8210 */ /* 0x000fe40007f5e0ff */
[----:B------:R-:W-:Y:S01]  /*7d50*/  @!P0 LEA.HI.X R11, R124, R93, R125, 0x6, P3 ;  /* 0x0000005d7c0b8211 */ /* 0x000fe200018f347d */
[----:B------:R-:W-:Y:S01]  /*7d60*/  @!PT LDS RZ, [RZ] ;  /* 0x00000000fffff984 */ /* 0x000fe20000000800 */
[----:B------:R-:W-:Y:S01]  /*7d70*/  @!PT LDS RZ, [RZ] ;  /* 0x00000000fffff984 */ /* 0x000fe20000000800 */
[----:B------:R-:W-:Y:S01]  /*7d80*/  @!PT LDS RZ, [RZ] ;  /* 0x00000000fffff984 */ /* 0x000fe20000000800 */
[----:B------:R1:W-:Y:S04]  /*7d90*/  @!P0 LDGSTS.E.BYPASS.LTC128B.128 [R95+0x1800], desc[UR16][R12.64] ;  /* 0x018000000c5f8fae */ /* 0x0003e8000b901d50 */
[----:B------:R-:W-:Y:S01]  /*7da0*/  @!P0 IMAD.X R11, R2, 0x1, R11, P2 ;  /* 0x00000001020b8824 */ /* 0x000fe200010e060b */
[C---:B------:R-:W-:Y:S01]  /*7db0*/  @!P0 LEA R14, P2, R10.reuse, UR12, 0x1 ;  /* 0x0000000c0a0e8c11 */ /* 0x040fe2000f8408ff */
[----:B------:R1:W-:Y:S03]  /*7dc0*/  @P0 STS.128 [R95+0x2000], RZ ;  /* 0x002000ff5f000388 */ /* 0x0003e60000000c00 */
        /* <DEDUP_REMOVED lines=19> */
.L_x_4375:
[----:B------:R-:W-:Y:S05]  /*7f00*/  BSYNC B0 ;  /* 0x0000000000007941 */ /* 0x000fea0003800000 */
.L_x_4374:
[----:B------:R-:W0:Y:S01]  /*7f10*/  LDGDEPBAR ;  /* 0x00000000000079af */ /* 0x000e220000000000 */
[----:B------:R-:W-:-:S04]  /*7f20*/  LEA R122, P0, R9, R122, 0x1 ;  /* 0x0000007a097a7211 */ /* 0x000fc800078008ff */
[----:B------:R-:W-:-:S09]  /*7f30*/  LEA.HI.X R119, R9, R119, R2, 0x1, P0 ;  /* 0x0000007709777211 */ /* 0x000fd200000f0c02 */
.L_x_4371:
[----:B------:R-:W-:Y:S01]  /*7f40*/  FMNMX.FTZ R9, R70, R6, !PT ;  /* 0x0000000646097209 */ /* 0x000fe20007810000 */
[----:B-1----:R-:W-:Y:S01]  /*7f50*/  LDSM.16.MT88.4 R16, [R120+0x3000] ;  /* 0x003000007810783b */ /* 0x002fe20000004200 */
        /* <DEDUP_REMOVED lines=55> */
[----:B------:R-:W-:-:S04]  /*82d0*/  FMNMX.FTZ R9, R58, R9, !PT ;  /* 0x000000093a097209 */ /* 0x000fc80007810000 */
[----:B------:R-:W-:-:S04]  /*82e0*/  FMNMX.FTZ R9, R56, R9, !PT ;  /* 0x0000000938097209 */ /* 0x000fc80007810000 */
[----:B------:R-:W-:-:S04]  /*82f0*/  FMNMX.FTZ R9, R48, R9, !PT ;  /* 0x0000000930097209 */ /* 0x000fc80007810000 */
[----:B--2---:R-:W-:Y:S02]  /*8300*/  FMNMX.FTZ R10, R40, R9, !PT ;  /* 0x00000009280a7209 */ /* 0x004fe40007810000 */
[----:B------:R-:W-:-:S03]  /*8310*/  FMNMX.FTZ R9, R33, R2, !PT ;  /* 0x0000000221097209 */ /* 0x000fc60007810000 */
[----:B------:R-:W1:Y:S01]  /*8320*/  SHFL.BFLY PT, R11, R10, 0x2, 0x1f ;  /* 0x0c401f000a0b7f89 */ /* 0x000e6200000e0000 */
[----:B------:R-:W-:-:S04]  /*8330*/  FMNMX.FTZ R9, R34, R9, !PT ;  /* 0x0000000922097209 */ /* 0x000fc80007810000 */
[----:B------:R-:W-:-:S04]  /*8340*/  FMNMX.FTZ R9, R0, R9, !PT ;  /* 0x0000000900097209 */ /* 0x000fc80007810000 */
[----:B------:R-:W-:-:S05]  /*8350*/  FMNMX.FTZ R8, R36, R9, !PT ;  /* 0x0000000924087209 */ /* 0x000fca0007810000 */
[----:B------:R-:W2:Y:S01]  /*8360*/  SHFL.BFLY PT, R9, R8, 0x2, 0x1f ;  /* 0x0c401f0008097f89 */ /* 0x000ea200000e0000 */
[----:B-1----:R-:W-:-:S05]  /*8370*/  FMNMX.FTZ R11, R10, R11, !PT ;  /* 0x0000000b0a0b7209 */ /* 0x002fca0007810000 */
[----:B------:R-:W1:Y:S01]  /*8380*/  SHFL.BFLY PT, R32, R11, 0x1, 0x1f ;  /* 0x0c201f000b207f89 */ /* 0x000e6200000e0000 */
[----:B--2---:R-:W-:-:S05]  /*8390*/  FMNMX.FTZ R9, R8, R9, !PT ;  /* 0x0000000908097209 */ /* 0x004fca0007810000 */
[----:B------:R-:W2:Y:S01]  /*83a0*/  SHFL.BFLY PT, R2, R9, 0x1, 0x1f ;  /* 0x0c201f0009027f89 */ /* 0x000ea200000e0000 */
[----:B-1----:R-:W-:-:S04]  /*83b0*/  FMNMX.FTZ R32, R11, R32, !PT ;  /* 0x000000200b207209 */ /* 0x002fc80007810000 */
[C---:B------:R-:W-:Y:S01]  /*83c0*/  FSETP.NEU.FTZ.AND P2, PT, R32.reuse, -INF , PT ;  /* 0xff8000002000780b */ /* 0x040fe20003f5d000 */
[----:B------:R-:W-:-:S03]  /*83d0*/  FMUL.FTZ R53, R32, UR18 ;  /* 0x0000001220357c20 */ /* 0x000fc60008410000 */
[----:B------:R-:W-:Y:S02]  /*83e0*/  FSEL R129, R32, RZ, P2 ;  /* 0x000000ff20817208 */ /* 0x000fe40001000000 */
[----:B------:R-:W-:-:S03]  /*83f0*/  FSEL R53, R53, RZ, P2 ;  /* 0x000000ff35357208 */ /* 0x000fc60001000000 */
[----:B------:R-:W-:Y:S01]  /*8400*/  FADD.FTZ R129, R70, -R129 ;  /* 0x8000008146817221 */ /* 0x000fe20000010000 */
[----:B--2---:R-:W-:Y:S01]  /*8410*/  FMNMX.FTZ R2, R9, R2, !PT ;  /* 0x0000000209027209 */ /* 0x004fe20007810000 */
[--C-:B------:R-:W-:Y:S01]  /*8420*/  FFMA.FTZ R63, R4, UR18, -R53.reuse ;  /* 0x00000012043f7c23 */ /* 0x100fe20008010835 */
[--C-:B------:R-:W-:Y:S01]  /*8430*/  FFMA.FTZ R46, R148, UR18, -R53.reuse ;  /* 0x00000012942e7c23 */ /* 0x100fe20008010835 */
[--C-:B------:R-:W-:Y:S01]  /*8440*/  FFMA.FTZ R150, R6, UR18, -R53.reuse ;  /* 0x0000001206967c23 */ /* 0x100fe20008010835 */
[C---:B------:R-:W-:Y:S01]  /*8450*/  FSETP.NEU.FTZ.AND P0, PT, R2.reuse, -INF , PT ;  /* 0xff8000000200780b */ /* 0x040fe20003f1d000 */
[----:B------:R-:W-:Y:S01]  /*8460*/  FMUL.FTZ R38, R2, UR18 ;  /* 0x0000001202267c20 */ /* 0x000fe20008410000 */
[--C-:B------:R-:W-:Y:S01]  /*8470*/  FFMA.FTZ R42, R156, UR18, -R53.reuse ;  /* 0x000000129c2a7c23 */ /* 0x100fe20008010835 */
[----:B------:R-:W-:Y:S01]  /*8480*/  FMUL.FTZ R129, R129, UR18 ;  /* 0x0000001281817c20 */ /* 0x000fe20008410000 */
[----:B------:R-:W-:Y:S01]  /*8490*/  FSEL R4, R2, RZ, P0 ;  /* 0x000000ff02047208 */ /* 0x000fe20000000000 */
[----:B------:R-:W-:Y:S01]  /*84a0*/  MUFU.EX2 R150, R150 ;  /* 0x0000009600967308 */ /* 0x000fe20000000800 */
[----:B------:R-:W-:Y:S01]  /*84b0*/  FSEL R38, R38, RZ, P0 ;  /* 0x000000ff26267208 */ /* 0x000fe20000000000 */
[--C-:B------:R-:W-:Y:S01]  /*84c0*/  FFMA.FTZ R124, R28, UR18, -R53.reuse ;  /* 0x000000121c7c7c23 */ /* 0x100fe20008010835 */
[--C-:B------:R-:W-:Y:S01]  /*84d0*/  FFMA.FTZ R73, R152, UR18, -R53.reuse ;  /* 0x0000001298497c23 */ /* 0x100fe20008010835 */
[----:B------:R-:W-:Y:S01]  /*84e0*/  FADD.FTZ R125, R69, -R4 ;  /* 0x80000004457d7221 */ /* 0x000fe20000010000 */
[--C-:B------:R-:W-:Y:S01]  /*84f0*/  FFMA.FTZ R54, R154, UR18, -R53.reuse ;  /* 0x000000129a367c23 */ /* 0x100fe20008010835 */
[--C-:B------:R-:W-:Y:S01]  /*8500*/  FFMA.FTZ R50, R67, UR18, -R38.reuse ;  /* 0x0000001243327c23 */ /* 0x100fe20008010826 */
[--C-:B------:R-:W-:Y:S01]  /*8510*/  FFMA.FTZ R148, R7, UR18, -R38.reuse ;  /* 0x0000001207947c23 */ /* 0x100fe20008010826 */
[--C-:B------:R-:W-:Y:S01]  /*8520*/  FFMA.FTZ R67, R5, UR18, -R38.reuse ;  /* 0x0000001205437c23 */ /* 0x100fe20008010826 */
[----:B------:R-:W-:Y:S01]  /*8530*/  FMUL.FTZ R125, R125, UR18 ;  /* 0x000000127d7d7c20 */ /* 0x000fe20008410000 */
[----:B------:R-:W1:Y:S01]  /*8540*/  LDSM.16.MT88.4 R4, [R121+0x3000] ;  /* 0x003000007904783b */ /* 0x000e620000004200 */
[--C-:B------:R-:W-:Y:S01]  /*8550*/  FFMA.FTZ R44, R71, UR18, -R38.reuse ;  /* 0x00000012472c7c23 */ /* 0x100fe20008010826 */
[----:B------:R-:W2:Y:S01]  /*8560*/  MUFU.EX2 R46, R46 ;  /* 0x0000002e002e7308 */ /* 0x000ea20000000800 */
[--C-:B------:R-:W-:Y:S01]  /*8570*/  FFMA.FTZ R75, R31, UR18, -R38.reuse ;  /* 0x000000121f4b7c23 */ /* 0x100fe20008010826 */
[--C-:B------:R-:W-:Y:S01]  /*8580*/  FFMA.FTZ R69, R29, UR18, -R38.reuse ;  /* 0x000000121d457c23 */ /* 0x100fe20008010826 */
[--C-:B------:R-:W-:Y:S01]  /*8590*/  FFMA.FTZ R71, R24, UR18, -R53.reuse ;  /* 0x0000001218477c23 */ /* 0x100fe20008010835 */
[----:B------:R-:W-:Y:S01]  /*85a0*/  LDSM.16.MT88.4 R28, [R120+0x3400] ;  /* 0x00340000781c783b */ /* 0x000fe20000004200 */
        /* <DEDUP_REMOVED lines=26> */
[----:B------:R-:W-:Y:S01]  /*8750*/  FFMA.FTZ R48, R48, UR18, -R53 ;  /* 0x0000001230307c23 */ /* 0x000fe20008010835 */
[----:B------:R-:W2:Y:S01]  /*8760*/  MUFU.EX2 R50, R50 ;  /* 0x0000003200327308 */ /* 0x000ea20000000800 */
[----:B---3--:R-:W-:-:S07]  /*8770*/  F2FP.F16.F32.PACK_AB R14, R42, R63 ;  /* 0x0000003f2a0e723e */ /* 0x008fce00000000ff */
[----:B------:R-:W3:Y:S08]  /*8780*/  MUFU.EX2 R129, R129 ;  /* 0x0000008100817308 */ /* 0x000ef00000000800 */
[----:B------:R-:W4:Y:S01]  /*8790*/  MUFU.EX2 R125, R125 ;  /* 0x0000007d007d7308 */ /* 0x000f220000000800 */
[----:B--2---:R-:W-:-:S07]  /*87a0*/  F2FP.F16.F32.PACK_AB R13, R50, R148 ;  /* 0x00000094320d723e */ /* 0x004fce00000000ff */
        /* <DEDUP_REMOVED lines=16> */
[-C--:B------:R-:W-:Y:S01]  /*88b0*/  FMUL.FTZ R98, R98, R125.reuse ;  /* 0x0000007d62627220 */ /* 0x080fe20000410000 */
[----:B------:R-:W-:Y:S01]  /*88c0*/  FMUL.FTZ R99, R99, R125 ;  /* 0x0000007d63637220 */ /* 0x000fe20000410000 */
[----:B------:R-:W-:Y:S01]  /*88d0*/  MUFU.EX2 R124, R124 ;  /* 0x0000007c007c7308 */ /* 0x000fe20000000800 */
[----:B------:R-:W-:Y:S01]  /*88e0*/  FFMA.FTZ R129, R87, R129, R150 ;  /* 0x0000008157817223 */ /* 0x000fe20000010096 */
[----:B------:R-:W-:Y:S01]  /*88f0*/  FFMA.FTZ R87, R74, UR18, -R53 ;  /* 0x000000124a577c23 */ /* 0x000fe20008010835 */
[----:B------:R-:W-:-:S02]  /*8900*/  FFMA.FTZ R89, R89, R125, R148 ;  /* 0x0000007d59597223 */ /* 0x000fc40000010094 */
[----:B------:R-:W-:Y:S01]  /*8910*/  FADD.FTZ R46, R46, R129 ;  /* 0x000000812e2e7221 */ /* 0x000fe20000010000 */
[----:B--2---:R-:W-:Y:S02]  /*8920*/  F2FP.F16.F32.PACK_AB R15, R44, R67 ;  /* 0x000000432c0f723e */ /* 0x004fe400000000ff */
[----:B------:R-:W2:Y:S01]  /*8930*/  MUFU.EX2 R73, R73 ;  /* 0x0000004900497308 */ /* 0x000ea20000000800 */
[----:B------:R-:W-:Y:S01]  /*8940*/  FADD.FTZ R50, R50, R89 ;  /* 0x0000005932327221 */ /* 0x000fe20000010000 */
[----:B------:R-:W-:Y:S01]  /*8950*/  FADD.FTZ R63, R63, R46 ;  /* 0x0000002e3f3f7221 */ /* 0x000fe20000010000 */
[--C-:B------:R-:W-:Y:S01]  /*8960*/  FFMA.FTZ R46, R49, UR18, -R38.reuse ;  /* 0x00000012312e7c23 */ /* 0x100fe20008010826 */
[----:B------:R-:W-:Y:S01]  /*8970*/  FFMA.FTZ R89, R36, UR18, -R38 ;  /* 0x0000001224597c23 */ /* 0x000fe20008010826 */
[----:B------:R-:W-:Y:S01]  /*8980*/  FADD.FTZ R67, R67, R50 ;  /* 0x0000003243437221 */ /* 0x000fe20000010000 */
[----:B------:R-:W-:Y:S01]  /*8990*/  HMMA.16816.F32 R8, R12, R16, R8 ;  /* 0x000000100c08723c */ /* 0x000fe20000001808 */
[----:B------:R-:W-:Y:S01]  /*89a0*/  FFMA.FTZ R50, R45, UR18, -R38 ;  /* 0x000000122d327c23 */ /* 0x000fe20008010826 */
[----:B------:R-:W-:Y:S01]  /*89b0*/  MUFU.EX2 R71, R71 ;  /* 0x0000004700477308 */ /* 0x000fe20000000800 */
[----:B------:R-:W-:Y:S01]  /*89c0*/  FADD.FTZ R63, R42, R63 ;  /* 0x0000003f2a3f7221 */ /* 0x000fe20000010000 */
[----:B------:R-:W-:-:S02]  /*89d0*/  FADD.FTZ R44, R44, R67 ;  /* 0x000000432c2c7221 */ /* 0x000fc40000010000 */
[C---:B-1----:R-:W-:Y:S04]  /*89e0*/  HMMA.16816.F32 R20, R12.reuse, R4, R20 ;  /* 0x000000040c14723c */ /* 0x042fe80000001814 */
[----:B------:R-:W1:Y:S01]  /*89f0*/  MUFU.EX2 R54, R54 ;  /* 0x0000003600367308 */ /* 0x000e620000000800 */
[----:B--2---:R-:W-:Y:S01]  /*8a00*/  F2FP.F16.F32.PACK_AB R24, R73, R124 ;  /* 0x0000007c4918723e */ /* 0x004fe200000000ff */
[----:B------:R-:W-:Y:S01]  /*8a10*/  HMMA.16816.F32 R16, R12, R18, R104 ;  /* 0x000000120c10723c */ /* 0x000fe20000001868 */
[----:B------:R-:W-:Y:S01]  /*8a20*/  LDSM.16.MT88.4 R104, [R120+0x4000] ;  /* 0x004000007868783b */ /* 0x000fe20000004200 */
[----:B------:R-:W-:-:S04]  /*8a30*/  FADD.FTZ R124, R124, R63 ;  /* 0x0000003f7c7c7221 */ /* 0x000fc80000010000 */
[----:B------:R-:W-:Y:S01]  /*8a40*/  HMMA.16816.F32 R4, R12, R6, R96 ;  /* 0x000000060c04723c */ /* 0x000fe20000001860 */
[----:B------:R-:W2:Y:S01]  /*8a50*/  LDSM.16.MT88.4 R12, [R121+0x3400] ;  /* 0x00340000790c783b */ /* 0x000ea20000004200 */
[----:B------:R-:W-:Y:S01]  /*8a60*/  MUFU.EX2 R75, R75 ;  /* 0x0000004b004b7308 */ /* 0x000fe20000000800 */
[----:B------:R-:W-:Y:S01]  /*8a70*/  FADD.FTZ R124, R73, R124 ;  /* 0x0000007c497c7221 */ /* 0x000fe20000010000 */
[----:B-1----:R-:W-:-:S06]  /*8a80*/  F2FP.F16.F32.PACK_AB R26, R54, R71 ;  /* 0x00000047361a723e */ /* 0x002fcc00000000ff */
[----:B------:R-:W1:Y:S01]  /*8a90*/  MUFU.EX2 R70, R70 ;  /* 0x0000004600467308 */ /* 0x000e620000000800 */
[----:B------:R-:W-:-:S04]  /*8aa0*/  FADD.FTZ R71, R71, R124 ;  /* 0x0000007c47477221 */ /* 0x000fc80000010000 */
[----:B------:R-:W-:-:S03]  /*8ab0*/  FADD.FTZ R71, R54, R71 ;  /* 0x0000004736477221 */ /* 0x000fc60000010000 */
[----:B------:R-:W-:Y:S08]  /*8ac0*/  MUFU.EX2 R69, R69 ;  /* 0x0000004500457308 */ /* 0x000ff00000000800 */
[----:B------:R-:W3:Y:S01]  /*8ad0*/  MUFU.EX2 R52, R52 ;  /* 0x0000003400347308 */ /* 0x000ee20000000800 */
[----:B-1----:R-:W-:Y:S01]  /*8ae0*/  F2FP.F16.F32.PACK_AB R25, R70, R75 ;  /* 0x0000004b4619723e */ /* 0x002fe200000000ff */
[----:B------:R-:W-:Y:S01]  /*8af0*/  FADD.FTZ R75, R75, R44 ;  /* 0x0000002c4b4b7221 */ /* 0x000fe20000010000 */
[--C-:B------:R-:W-:Y:S01]  /*8b00*/  FFMA.FTZ R44, R39, UR18, -R38.reuse ;  /* 0x00000012272c7c23 */ /* 0x100fe20008010826 */
[----:B------:R-:W-:Y:S01]  /*8b10*/  FFMA.FTZ R39, R35, UR18, -R38 ;  /* 0x0000001223277c23 */ /* 0x000fe20008010826 */
[----:B------:R-:W-:Y:S01]  /*8b20*/  FFMA.FTZ R35, R40, UR18, -R53 ;  /* 0x0000001228237c23 */ /* 0x000fe20008010835 */
[----:B------:R-:W-:-:S02]  /*8b30*/  FADD.FTZ R70, R70, R75 ;  /* 0x0000004b46467221 */ /* 0x000fc40000010000 */
[----:B------:R-:W-:Y:S08]  /*8b40*/  MUFU.EX2 R136, R136 ;  /* 0x0000008800887308 */ /* 0x000ff00000000800 */
[----:B------:R-:W1:Y:S01]  /*8b50*/  MUFU.EX2 R93, R93 ;  /* 0x0000005d005d7308 */ /* 0x000e620000000800 */
[----:B---3--:R-:W-:Y:S01]  /*8b60*/  F2FP.F16.F32.PACK_AB R27, R52, R69 ;  /* 0x00000045341b723e */ /* 0x008fe200000000ff */
[----:B------:R-:W-:Y:S01]  /*8b70*/  FADD.FTZ R69, R69, R70 ;  /* 0x0000004645457221 */ /* 0x000fe20000010000 */
[----:B------:R-:W-:-:S03]  /*8b80*/  MOV R70, R32 ;  /* 0x0000002000467202 */ /* 0x000fc60000000f00 */
[----:B------:R-:W-:Y:S02]  /*8b90*/  FADD.FTZ R69, R52, R69 ;  /* 0x0000004534457221 */ /* 0x000fe40000010000 */
[C---:B--2---:R-:W-:Y:S01]  /*8ba0*/  HMMA.16816.F32 R20, R24.reuse, R12, R20 ;  /* 0x0000000c1814723c */ /* 0x044fe20000001814 */
        /* <DEDUP_REMOVED lines=17> */
[----:B-----5:R-:W-:Y:S01]  /*8cc0*/  F2FP.F16.F32.PACK_AB R25, R79, R140 ;  /* 0x0000008c4f19723e */ /* 0x020fe200000000ff */
[----:B------:R-:W-:Y:S01]  /*8cd0*/  FADD.FTZ R140, R140, R69 ;  /* 0x000000458c8c7221 */ /* 0x000fe20000010000 */
[----:B------:R-:W-:-:S03]  /*8ce0*/  MOV R69, R2 ;  /* 0x0000000200457202 */ /* 0x000fc60000000f00 */
[----:B------:R-:W-:Y:S02]  /*8cf0*/  FADD.FTZ R79, R79, R140 ;  /* 0x0000008c4f4f7221 */ /* 0x000fe40000010000 */
[----:B------:R-:W-:Y:S08]  /*8d00*/  MUFU.EX2 R142, R142 ;  /* 0x0000008e008e7308 */ /* 0x000ff00000000800 */
[----:B------:R-:W-:Y:S01]  /*8d10*/  MUFU.EX2 R81, R81 ;  /* 0x0000005100517308 */ /* 0x000fe20000000800 */
[----:B-1----:R-:W-:Y:S01]  /*8d20*/  F2FP.F16.F32.PACK_AB R27, R77, R134 ;  /* 0x000000864d1b723e */ /* 0x002fe200000000ff */
[----:B------:R-:W-:-:S04]  /*8d30*/  FADD.FTZ R134, R134, R79 ;  /* 0x0000004f86867221 */ /* 0x000fc80000010000 */
[----:B------:R-:W-:Y:S02]  /*8d40*/  FADD.FTZ R134, R77, R134 ;  /* 0x000000864d867221 */ /* 0x000fe40000010000 */
[C---:B--2---:R-:W-:Y:S01]  /*8d50*/  HMMA.16816.F32 R20, R24.reuse, R12, R20 ;  /* 0x0000000c1814723c */ /* 0x044fe20000001814 */
[----:B------:R-:W-:Y:S05]  /*8d60*/  MUFU.EX2 R87, R87 ;  /* 0x0000005700577308 */ /* 0x000fea0000000800 */
[C---:B------:R-:W-:Y:S01]  /*8d70*/  HMMA.16816.F32 R4, R24.reuse, R14, R4 ;  /* 0x0000000e1804723c */ /* 0x040fe20000001804 */
[----:B------:R-:W1:Y:S02]  /*8d80*/  LDSM.16.MT88.4 R12, [R120+0x3c00] ;  /* 0x003c0000780c783b */ /* 0x000e640000004200 */
[----:B------:R-:W-:Y:S03]  /*8d90*/  MUFU.EX2 R83, R83 ;  /* 0x0000005300537308 */ /* 0x000fe60000000800 */
[C---:B----4-:R-:W-:Y:S05]  /*8da0*/  HMMA.16816.F32 R8, R24.reuse, R28, R8 ;  /* 0x0000001c1808723c */ /* 0x050fea0000001808 */
[----:B------:R-:W-:Y:S01]  /*8db0*/  MUFU.EX2 R66, R66 ;  /* 0x0000004200427308 */ /* 0x000fe20000000800 */
[----:B------:R-:W-:Y:S01]  /*8dc0*/  HMMA.16816.F32 R16, R24, R30, R16 ;  /* 0x0000001e1810723c */ /* 0x000fe20000001810 */
[----:B------:R-:W-:Y:S01]  /*8dd0*/  FFMA.FTZ R28, R123, UR18, -R38 ;  /* 0x000000127b1c7c23 */ /* 0x000fe20008010826 */
[----:B------:R-:W-:-:S05]  /*8de0*/  FFMA.FTZ R29, R132, UR18, -R53 ;  /* 0x00000012841d7c23 */ /* 0x000fca0008010835 */
        /* <DEDUP_REMOVED lines=11> */
[--C-:B------:R-:W-:Y:S01]  /*8ea0*/  FFMA.FTZ R65, R76, UR18, -R53.reuse ;  /* 0x000000124c417c23 */ /* 0x100fe20008010835 */
[----:B------:R-:W-:Y:S01]  /*8eb0*/  FFMA.FTZ R30, R128, UR18, -R53 ;  /* 0x00000012801e7c23 */ /* 0x000fe20008010835 */
[----:B------:R-:W2:Y:S08]  /*8ec0*/  MUFU.EX2 R27, R27 ;  /* 0x0000001b001b7308 */ /* 0x000eb00000000800 */
[----:B------:R-:W-:Y:S08]  /*8ed0*/  MUFU.EX2 R24, R24 ;  /* 0x0000001800187308 */ /* 0x000ff00000000800 */
[----:B------:R-:W3:Y:S01]  /*8ee0*/  MUFU.EX2 R25, R25 ;  /* 0x0000001900197308 */ /* 0x000ee20000000800 */
[----:B--2---:R-:W-:Y:S01]  /*8ef0*/  F2FP.F16.F32.PACK_AB R96, R27, R142 ;  /* 0x0000008e1b60723e */ /* 0x004fe200000000ff */
[----:B------:R-:W-:-:S04]  /*8f00*/  FADD.FTZ R142, R142, R91 ;  /* 0x0000005b8e8e7221 */ /* 0x000fc80000010000 */
[----:B------:R-:W-:Y:S02]  /*8f10*/  FADD.FTZ R27, R27, R142 ;  /* 0x0000008e1b1b7221 */ /* 0x000fe40000010000 */
[----:B------:R-:W2:Y:S08]  /*8f20*/  MUFU.EX2 R80, R80 ;  /* 0x0000005000507308 */ /* 0x000eb00000000800 */
[----:B------:R-:W4:Y:S01]  /*8f30*/  MUFU.EX2 R31, R31 ;  /* 0x0000001f001f7308 */ /* 0x000f220000000800 */
[----:B---3--:R-:W-:Y:S01]  /*8f40*/  F2FP.F16.F32.PACK_AB R98, R25, R24 ;  /* 0x000000181962723e */ /* 0x008fe200000000ff */
[----:B------:R-:W-:-:S04]  /*8f50*/  FADD.FTZ R24, R24, R27 ;  /* 0x0000001b18187221 */ /* 0x000fc80000010000 */
[----:B------:R-:W-:Y:S02]  /*8f60*/  FADD.FTZ R25, R25, R24 ;  /* 0x0000001819197221 */ /* 0x000fe40000010000 */
[----:B------:R-:W-:Y:S01]  /*8f70*/  MUFU.EX2 R82, R82 ;  /* 0x0000005200527308 */ /* 0x000fe20000000800 */
[----:B--2---:R-:W-:-:S07]  /*8f80*/  F2FP.F16.F32.PACK_AB R97, R80, R81 ;  /* 0x000000515061723e */ /* 0x004fce00000000ff */
[----:B------:R-:W2:Y:S01]  /*8f90*/  MUFU.EX2 R55, R55 ;  /* 0x0000003700377308 */ /* 0x000ea20000000800 */
[----:B----4-:R-:W-:-:S07]  /*8fa0*/  F2FP.F16.F32.PACK_AB R99, R31, R28 ;  /* 0x0000001c1f63723e */ /* 0x010fce00000000ff */
[C---:B-1----:R-:W-:Y:S01]  /*8fb0*/  HMMA.16816.F32 R108, R96.reuse, R12, R8 ;  /* 0x0000000c606c723c */ /* 0x042fe20000001808 */
[----:B------:R-:W1:Y:S01]  /*8fc0*/  LDSM.16.MT88.4 R8, [R121+0x3c00] ;  /* 0x003c00007908783b */ /* 0x000e620000004200 */
[----:B------:R-:W3:Y:S04]  /*8fd0*/  MUFU.EX2 R68, R68 ;  /* 0x0000004400447308 */ /* 0x000ee80000000800 */
[C---:B------:R-:W-:Y:S01]  /*8fe0*/  HMMA.16816.F32 R16, R96.reuse, R14, R16 ;  /* 0x0000000e6010723c */ /* 0x040fe20000001810 */
[----:B------:R-:W-:Y:S03]  /*8ff0*/  LDSM.16.MT88.4 R12, [R121+0x4400] ;  /* 0x00440000790c783b */ /* 0x000fe60000004200 */
[----:B------:R-:W-:Y:S08]  /*9000*/  MUFU.EX2 R62, R62 ;  /* 0x0000003e003e7308 */ /* 0x000ff00000000800 */
[----:B------:R-:W-:Y:S08]  /*9010*/  MUFU.EX2 R64, R64 ;  /* 0x0000004000407308 */ /* 0x000ff00000000800 */
[----:B------:R-:W-:Y:S08]  /*9020*/  MUFU.EX2 R65, R65 ;  /* 0x0000004100417308 */ /* 0x000ff00000000800 */
[----:B------:R-:W-:Y:S01]  /*9030*/  MUFU.EX2 R46, R46 ;  /* 0x0000002e002e7308 */ /* 0x000fe20000000800 */
[C---:B-1----:R-:W-:Y:S07]  /*9040*/  HMMA.16816.F32 R100, R96.reuse, R8, R20 ;  /* 0x000000086064723c */ /* 0x042fee0000001814 */
[----:B------:R-:W-:Y:S01]  /*9050*/  MUFU.EX2 R47, R47 ;  /* 0x0000002f002f7308 */ /* 0x000fe20000000800 */
[----:B------:R-:W-:Y:S01]  /*9060*/  HMMA.16816.F32 R96, R96, R10, R4 ;  /* 0x0000000a6060723c */ /* 0x000fe20000001804 */
[--C-:B------:R-:W-:Y:S01]  /*9070*/  FFMA.FTZ R22, R59, UR18, -R38.reuse ;  /* 0x000000123b167c23 */ /* 0x100fe20008010826 */
[--C-:B------:R-:W-:Y:S01]  /*9080*/  FFMA.FTZ R59, R51, UR18, -R38.reuse ;  /* 0x00000012333b7c23 */ /* 0x100fe20008010826 */
[----:B------:R-:W-:Y:S01]  /*9090*/  FFMA.FTZ R51, R61, UR18, -R38 ;  /* 0x000000123d337c23 */ /* 0x000fe20008010826 */
[----:B------:R-:W1:Y:S03]  /*90a0*/  LDSM.16.MT88.4 R8, [R121+0x4000] ;  /* 0x004000007908783b */ /* 0x000e660000004200 */
[----:B------:R-:W-:Y:S01]  /*90b0*/  MUFU.EX2 R43, R43 ;  /* 0x0000002b002b7308 */ /* 0x000fe20000000800 */
[--C-:B------:R-:W-:Y:S01]  /*90c0*/  FFMA.FTZ R21, R60, UR18, -R53.reuse ;  /* 0x000000123c157c23 */ /* 0x100fe20008010835 */
[----:B--2---:R-:W-:Y:S01]  /*90d0*/  F2FP.F16.F32.PACK_AB R4, R55, R82 ;  /* 0x000000523704723e */ /* 0x004fe200000000ff */
[--C-:B------:R-:W-:Y:S01]  /*90e0*/  FFMA.FTZ R20, R58, UR18, -R53.reuse ;  /* 0x000000123a147c23 */ /* 0x100fe20008010835 */
[----:B---3--:R-:W-:Y:S01]  /*90f0*/  F2FP.F16.F32.PACK_AB R6, R87, R68 ;  /* 0x000000445706723e */ /* 0x008fe200000000ff */
[----:B------:R-:W-:Y:S01]  /*9100*/  FFMA.FTZ R23, R56, UR18, -R53 ;  /* 0x0000001238177c23 */ /* 0x000fe20008010835 */
[----:B------:R-:W-:-:S02]  /*9110*/  FADD.FTZ R82, R82, R25 ;  /* 0x0000001952527221 */ /* 0x000fc40000010000 */
[----:B------:R-:W-:Y:S02]  /*9120*/  MUFU.EX2 R22, R22 ;  /* 0x0000001600167308 */ /* 0x000fe40000000800 */
[----:B------:R-:W-:-:S06]  /*9130*/  FADD.FTZ R55, R55, R82 ;  /* 0x0000005237377221 */ /* 0x000fcc0000010000 */
[----:B------:R-:W2:Y:S08]  /*9140*/  MUFU.EX2 R59, R59 ;  /* 0x0000003b003b7308 */ /* 0x000eb00000000800 */
[----:B------:R-:W3:Y:S08]  /*9150*/  MUFU.EX2 R51, R51 ;  /* 0x0000003300337308 */ /* 0x000ef00000000800 */
[----:B------:R-:W4:Y:S01]  /*9160*/  MUFU.EX2 R50, R50 ;  /* 0x0000003200327308 */ /* 0x000f220000000800 */
[----:B--2---:R-:W-:-:S07]  /*9170*/  F2FP.F16.F32.PACK_AB R5, R59, R22 ;  /* 0x000000163b05723e */ /* 0x004fce00000000ff */
[----:B------:R-:W-:Y:S01]  /*9180*/  MUFU.EX2 R29, R29 ;  /* 0x0000001d001d7308 */ /* 0x000fe20000000800 */
[----:B---3--:R-:W-:-:S07]  /*9190*/  F2FP.F16.F32.PACK_AB R7, R51, R62 ;  /* 0x0000003e3307723e */ /* 0x008fce00000000ff */
[C---:B------:R-:W-:Y:S01]  /*91a0*/  HMMA.16816.F32 R108, R4.reuse, R104, R108 ;  /* 0x00000068046c723c */ /* 0x040fe2000000186c */
[----:B------:R-:W2:Y:S05]  /*91b0*/  MUFU.EX2 R30, R30 ;  /* 0x0000001e001e7308 */ /* 0x000eaa0000000800 */
[C---:B------:R-:W-:Y:S01]  /*91c0*/  HMMA.16816.F32 R104, R4.reuse, R106, R16 ;  /* 0x0000006a0468723c */ /* 0x040fe20000001810 */
[----:B------:R-:W3:Y:S02]  /*91d0*/  LDSM.16.MT88.4 R16, [R120+0x4400] ;  /* 0x004400007810783b */ /* 0x000ee40000004200 */
[----:B------:R-:W-:Y:S03]  /*91e0*/  MUFU.EX2 R26, R26 ;  /* 0x0000001a001a7308 */ /* 0x000fe60000000800 */
[C---:B-1----:R-:W-:Y:S05]  /*91f0*/  HMMA.16816.F32 R100, R4.reuse, R8, R100 ;  /* 0x000000080464723c */ /* 0x042fea0000001864 */
[----:B------:R-:W-:Y:S01]  /*9200*/  MUFU.EX2 R21, R21 ;  /* 0x0000001500157308 */ /* 0x000fe20000000800 */
[----:B------:R-:W-:Y:S01]  /*9210*/  HMMA.16816.F32 R96, R4, R10, R96 ;  /* 0x0000000a0460723c */ /* 0x000fe20000001860 */
[----:B------:R-:W1:Y:S06]  /*9220*/  LDSM.16.MT88.4 R8, [R120+0x4800] ;  /* 0x004800007808783b */ /* 0x000e6c0000004200 */
[----:B------:R-:W-:Y:S01]  /*9230*/  F2FP.F16.F32.PACK_AB R4, R66, R83 ;  /* 0x000000534204723e */ /* 0x000fe200000000ff */
[----:B------:R-:W-:Y:S01]  /*9240*/  MUFU.EX2 R41, R41 ;  /* 0x0000002900297308 */ /* 0x000fe20000000800 */
[----:B------:R-:W-:-:S02]  /*9250*/  F2FP.F16.F32.PACK_AB R5, R47, R46 ;  /* 0x0000002e2f05723e */ /* 0x000fc400000000ff */
[----:B------:R-:W-:Y:S02]  /*9260*/  F2FP.F16.F32.PACK_AB R6, R65, R64 ;  /* 0x000000404106723e */ /* 0x000fe400000000ff */
[----:B----4-:R-:W-:-:S03]  /*9270*/  F2FP.F16.F32.PACK_AB R7, R50, R43 ;  /* 0x0000002b3207723e */ /* 0x010fc600000000ff */
[----:B------:R-:W4:Y:S04]  /*9280*/  MUFU.EX2 R44, R44 ;  /* 0x0000002c002c7308 */ /* 0x000f280000000800 */
[C---:B------:R-:W-:Y:S04]  /*9290*/  HMMA.16816.F32 R100, R4.reuse, R12, R100 ;  /* 0x0000000c0464723c */ /* 0x040fe80000001864 */
[----:B------:R-:W-:Y:S02]  /*92a0*/  MUFU.EX2 R37, R37 ;  /* 0x0000002500257308 */ /* 0x000fe40000000800 */
[C---:B------:R-:W-:Y:S01]  /*92b0*/  HMMA.16816.F32 R96, R4.reuse, R14, R96 ;  /* 0x0000000e0460723c */ /* 0x040fe20000001860 */
[----:B------:R-:W-:Y:S05]  /*92c0*/  LDSM.16.MT88.4 R12, [R120+0x4c00] ;  /* 0x004c0000780c783b */ /* 0x000fea0000004200 */
[C---:B---3--:R-:W-:Y:S01]  /*92d0*/  HMMA.16816.F32 R108, R4.reuse, R16, R108 ;  /* 0x00000010046c723c */ /* 0x048fe2000000186c */
[----:B------:R3:W5:Y:S05]  /*92e0*/  MUFU.EX2 R40, R39 ;  /* 0x0000002700287308 */ /* 0x00076a0000000800 */
[----:B------:R-:W-:Y:S01]  /*92f0*/  HMMA.16816.F32 R104, R4, R18, R104 ;  /* 0x000000120468723c */ /* 0x000fe20000001868 */
[----:B------:R-:W1:Y:S02]  /*9300*/  LDSM.16.MT88.4 R16, [R121+0x4800] ;  /* 0x004800007910783b */ /* 0x000e640000004200 */
[----:B------:R-:W-:Y:S04]  /*9310*/  MUFU.EX2 R20, R20 ;  /* 0x0000001400147308 */ /* 0x000fe80000000800 */
[----:B--2---:R-:W-:-:S02]  /*9320*/  F2FP.F16.F32.PACK_AB R4, R30, R29 ;  /* 0x0000001d1e04723e */ /* 0x004fc400000000ff */
[----:B----4-:R-:W-:Y:S02]  /*9330*/  F2FP.F16.F32.PACK_AB R5, R44, R41 ;  /* 0x000000292c05723e */ /* 0x010fe400000000ff */
[----:B------:R-:W-:Y:S01]  /*9340*/  F2FP.F16.F32.PACK_AB R6, R21, R26 ;  /* 0x0000001a1506723e */ /* 0x000fe200000000ff */
[----:B---3--:R-:W-:Y:S01]  /*9350*/  FADD.FTZ R39, R81, R134 ;  /* 0x0000008651277221 */ /* 0x008fe20000010000 */
[----:B-----5:R-:W-:Y:S01]  /*9360*/  F2FP.F16.F32.PACK_AB R7, R40, R37 ;  /* 0x000000252807723e */ /* 0x020fe200000000ff */
[----:B------:R-:W2:Y:S02]  /*9370*/  MUFU.EX2 R23, R23 ;  /* 0x0000001700177308 */ /* 0x000ea40000000800 */
[----:B------:R-:W-:-:S04]  /*9380*/  FADD.FTZ R39, R80, R39 ;  /* 0x0000002750277221 */ /* 0x000fc80000010000 */
[----:B------:R-:W-:Y:S01]  /*9390*/  FADD.FTZ R28, R28, R39 ;  /* 0x000000271c1c7221 */ /* 0x000fe20000010000 */
[----:B-1----:R-:W-:Y:S01]  /*93a0*/  HMMA.16816.F32 R108, R4, R8, R108 ;  /* 0x00000008046c723c */ /* 0x002fe2000000186c */
[----:B------:R-:W-:Y:S02]  /*93b0*/  MUFU.EX2 R42, R48 ;  /* 0x00000030002a7308 */ /* 0x000fe40000000800 */
[----:B------:R-:W-:-:S03]  /*93c0*/  FADD.FTZ R31, R31, R28 ;  /* 0x0000001c1f1f7221 */ /* 0x000fc60000010000 */
[----:B------:R-:W-:Y:S01]  /*93d0*/  HMMA.16816.F32 R104, R4, R10, R104 ;  /* 0x0000000a0468723c */ /* 0x000fe20000001868 */
[----:B------:R-:W-:Y:S01]  /*93e0*/  FADD.FTZ R22, R22, R31 ;  /* 0x0000001f16167221 */ /* 0x000fe20000010000 */
[----:B------:R-:W1:Y:S01]  /*93f0*/  LDSM.16.MT88.4 R8, [R121+0x4c00] ;  /* 0x004c00007908783b */ /* 0x000e620000004200 */
[----:B------:R-:W3:Y:S02]  /*9400*/  MUFU.EX2 R35, R35 ;  /* 0x0000002300237308 */ /* 0x000ee40000000800 */
[----:B------:R-:W-:-:S04]  /*9410*/  FADD.FTZ R59, R59, R22 ;  /* 0x000000163b3b7221 */ /* 0x000fc80000010000 */
[----:B------:R-:W-:Y:S02]  /*9420*/  FADD.FTZ R62, R62, R59 ;  /* 0x0000003b3e3e7221 */ /* 0x000fe40000010000 */
[----:B------:R-:W-:Y:S02]  /*9430*/  MUFU.EX2 R33, R33 ;  /* 0x0000002100217308 */ /* 0x000fe40000000800 */
[----:B------:R-:W-:Y:S01]  /*9440*/  FADD.FTZ R51, R51, R62 ;  /* 0x0000003e33337221 */ /* 0x000fe20000010000 */
[C---:B------:R-:W-:Y:S05]  /*9450*/  HMMA.16816.F32 R100, R4.reuse, R16, R100 ;  /* 0x000000100464723c */ /* 0x040fea0000001864 */
[----:B------:R-:W4:Y:S01]  /*9460*/  MUFU.EX2 R34, R34 ;  /* 0x0000002200227308 */ /* 0x000f220000000800 */
[----:B------:R-:W-:Y:S01]  /*9470*/  HMMA.16816.F32 R96, R4, R18, R96 ;  /* 0x000000120460723c */ /* 0x000fe20000001860 */
[----:B------:R-:W-:-:S04]  /*9480*/  FADD.FTZ R16, R68, R55 ;  /* 0x0000003744107221 */ /* 0x000fc80000010000 */
[----:B------:R-:W-:Y:S02]  /*9490*/  FADD.FTZ R16, R87, R16 ;  /* 0x0000001057107221 */ /* 0x000fe40000010000 */
[----:B------:R-:W-:Y:S01]  /*94a0*/  MUFU.EX2 R0, R0 ;  /* 0x0000000000007308 */ /* 0x000fe20000000800 */
[----:B--2---:R-:W-:Y:S01]  /*94b0*/  F2FP.F16.F32.PACK_AB R4, R23, R20 ;  /* 0x000000141704723e */ /* 0x004fe200000000ff */
[----:B------:R-:W-:Y:S01]  /*94c0*/  FADD.FTZ R17, R83, R16 ;  /* 0x0000001053117221 */ /* 0x000fe20000010000 */
[----:B---3--:R-:W-:Y:S01]  /*94d0*/  F2FP.F16.F32.PACK_AB R6, R35, R42 ;  /* 0x0000002a2306723e */ /* 0x008fe200000000ff */
[----:B------:R-:W-:Y:S02]  /*94e0*/  FADD.FTZ R16, R46, R51 ;  /* 0x000000332e107221 */ /* 0x000fe40000010000 */
[----:B------:R-:W-:Y:S02]  /*94f0*/  FADD.FTZ R17, R66, R17 ;  /* 0x0000001142117221 */ /* 0x000fe40000010000 */
[----:B------:R-:W2:Y:S01]  /*9500*/  MUFU.EX2 R89, R89 ;  /* 0x0000005900597308 */ /* 0x000ea20000000800 */
[----:B----4-:R-:W-:Y:S01]  /*9510*/  F2FP.F16.F32.PACK_AB R5, R34, R33 ;  /* 0x000000212205723e */ /* 0x010fe200000000ff */
[----:B------:R-:W-:-:S04]  /*9520*/  FADD.FTZ R16, R47, R16 ;  /* 0x000000102f107221 */ /* 0x000fc80000010000 */
[----:B------:R-:W-:-:S04]  /*9530*/  FADD.FTZ R43, R43, R16 ;  /* 0x000000102b2b7221 */ /* 0x000fc80000010000 */
[----:B------:R-:W-:-:S04]  /*9540*/  FADD.FTZ R50, R50, R43 ;  /* 0x0000002b32327221 */ /* 0x000fc80000010000 */
[----:B------:R-:W-:Y:S01]  /*9550*/  FADD.FTZ R41, R41, R50 ;  /* 0x0000003229297221 */ /* 0x000fe20000010000 */
[----:B--2---:R-:W-:-:S03]  /*9560*/  F2FP.F16.F32.PACK_AB R7, R89, R0 ;  /* 0x000000005907723e */ /* 0x004fc600000000ff */
[----:B------:R-:W-:-:S04]  /*9570*/  FADD.FTZ R44, R44, R41 ;  /* 0x000000292c2c7221 */ /* 0x000fc80000010000 */
[----:B------:R-:W-:Y:S01]  /*9580*/  FADD.FTZ R37, R37, R44 ;  /* 0x0000002c25257221 */ /* 0x000fe20000010000 */
[----:B------:R-:W-:Y:S03]  /*9590*/  HMMA.16816.F32 R108, R4, R12, R108 ;  /* 0x0000000c046c723c */ /* 0x000fe6000000186c */
[----:B------:R-:W-:-:S03]  /*95a0*/  FADD.FTZ R40, R40, R37 ;  /* 0x0000002528287221 */ /* 0x000fc60000010000 */
[----:B------:R-:W-:Y:S01]  /*95b0*/  HMMA.16816.F32 R104, R4, R14, R104 ;  /* 0x0000000e0468723c */ /* 0x000fe20000001868 */
[----:B------:R-:W-:Y:S01]  /*95c0*/  FADD.FTZ R12, R64, R17 ;  /* 0x00000011400c7221 */ /* 0x000fe20000010000 */
[----:B------:R-:W-:-:S03]  /*95d0*/  FADD.FTZ R33, R33, R40 ;  /* 0x0000002821217221 */ /* 0x000fc60000010000 */
[----:B------:R-:W-:Y:S01]  /*95e0*/  FADD.FTZ R12, R65, R12 ;  /* 0x0000000c410c7221 */ /* 0x000fe20000010000 */
[C---:B-1----:R-:W-:Y:S01]  /*95f0*/  HMMA.16816.F32 R100, R4.reuse, R8, R100 ;  /* 0x000000080464723c */ /* 0x042fe20000001864 */
[----:B------:R-:W-:Y:S02]  /*9600*/  FADD.FTZ R33, R34, R33 ;  /* 0x0000002122217221 */ /* 0x000fe40000010000 */
[----:B------:R-:W-:Y:S02]  /*9610*/  FADD.FTZ R13, R29, R12 ;  /* 0x0000000c1d0d7221 */ /* 0x000fe40000010000 */
[----:B------:R-:W-:Y:S01]  /*9620*/  FADD.FTZ R0, R0, R33 ;  /* 0x0000002100007221 */ /* 0x000fe20000010000 */
[----:B------:R-:W-:Y:S01]  /*9630*/  HMMA.16816.F32 R96, R4, R10, R96 ;  /* 0x0000000a0460723c */ /* 0x000fe20000001860 */
[----:B------:R-:W-:Y:S02]  /*9640*/  FADD.FTZ R13, R30, R13 ;  /* 0x0000000d1e0d7221 */ /* 0x000fe40000010000 */
[----:B------:R-:W-:-:S02]  /*9650*/  FADD.FTZ R89, R89, R0 ;  /* 0x0000000059597221 */ /* 0x000fc40000010000 */
[----:B------:R-:W-:-:S04]  /*9660*/  FADD.FTZ R26, R26, R13 ;  /* 0x0000000d1a1a7221 */ /* 0x000fc80000010000 */
[----:B------:R-:W-:-:S04]  /*9670*/  FADD.FTZ R21, R21, R26 ;  /* 0x0000001a15157221 */ /* 0x000fc80000010000 */
[----:B------:R-:W-:-:S04]  /*9680*/  FADD.FTZ R20, R20, R21 ;  /* 0x0000001514147221 */ /* 0x000fc80000010000 */
[----:B------:R-:W-:-:S04]  /*9690*/  FADD.FTZ R23, R23, R20 ;  /* 0x0000001417177221 */ /* 0x000fc80000010000 */
[----:B------:R-:W-:-:S04]  /*96a0*/  FADD.FTZ R42, R42, R23 ;  /* 0x000000172a2a7221 */ /* 0x000fc80000010000 */
[----:B------:R-:W-:-:S07]  /*96b0*/  FADD.FTZ R87, R35, R42 ;  /* 0x0000002a23577221 */ /* 0x000fce0000010000 */
.L_x_4368:
[----:B------:R-:W-:-:S13]  /*96c0*/  ISETP.GE.AND P0, PT, R88, 0x1, PT ;  /* 0x000000015800780c */ /* 0x000fda0003f06270 */
[----:B------:R-:W-:Y:S05]  /*96d0*/  @!P0 BRA `(.L_x_4376) ;  /* 0x0000003000508947 */ /* 0x000fea0003800000 */
        /* <DEDUP_REMOVED lines=8> */
.L_x_4380:
        /* <DEDUP_REMOVED lines=11> */
[-C--:B---3--:R-:W-:Y:S02]  /*9810*/  IABS R6, R5.reuse ;  /* 0x0000000500067213 */ /* 0x088fe40000000000 */
[-C--:B------:R-:W-:Y:S02]  /*9820*/  LOP3.LUT R2, RZ, R5.reuse, RZ, 0x33, !PT ;  /* 0x00000005ff027212 */ /* 0x080fe400078e33ff */
        /* <DEDUP_REMOVED lines=26> */
[-C--:B------:R-:W-:Y:S01]  /*99d0*/  ISETP.GE.U32.AND P5, PT, R10, R6.reuse, PT ;  /* 0x000000060a00720c */ /* 0x080fe20003fa6070 */
[----:B------:R-:W3:Y:S01]  /*99e0*/  LDC.64 R14, c[0x0][0x238] ;  /* 0x00008e00ff0e7b82 */ /* 0x000ee20000000a00 */
[----:B------:R-:W-:Y:S02]  /*99f0*/  ISETP.GE.U32.AND P6, PT, R12, R6, PT ;  /* 0x000000060c00720c */ /* 0x000fe40003fc6070 */
[----:B------:R-:W-:Y:S05]  /*9a00*/  ISETP.NE.AND P0, PT, R5, RZ, PT ;  /* 0x000000ff0500720c */ /* 0x000fea0003f05270 */
[----:B------:R-:W4:Y:S04]  /*9a10*/  LDC.64 R12, c[0x0][0x250] ;  /* 0x00009400ff0c7b82 */ /* 0x000f280000000a00 */
[----:B------:R-:W-:Y:S02]  /*9a20*/  @P5 IADD3 R9, R9, 0x1, RZ ;  /* 0x0000000109095810 */ /* 0x000fe40007ffe0ff */
[----:B------:R-:W-:Y:S03]  /*9a30*/  @P6 VIADD R7, R7, 0x1 ;  /* 0x0000000107076836 */ /* 0x000fe60000000000 */
        /* <DEDUP_REMOVED lines=10> */
[----:B------:R-:W5:Y:S03]  /*9ae0*/  LDG.E R6, desc[UR16][R22.64] ;  /* 0x0000001016067981 */ /* 0x000f66000c1e1900 */
[----:B------:R-:W-:Y:S01]  /*9af0*/  SHF.R.S32.HI R19, RZ, 0x1f, R0 ;  /* 0x0000001fff137819 */ /* 0x000fe20000011400 */
[----:B------:R-:W5:Y:S04]  /*9b00*/  LDG.E R17, desc[UR16][R20.64] ;  /* 0x0000001014117981 */ /* 0x000f68000c1e1900 */
[----:B----4-:R-:W-:Y:S04]  /*9b10*/  IMAD R8, R19, R12, RZ ;  /* 0x0000000c13087224 */ /* 0x010fe800078e02ff */
[C---:B------:R-:W-:Y:S01]  /*9b20*/  IMAD R8, R0.reuse, R13, R8 ;  /* 0x0000000d00087224 */ /* 0x040fe200078e0208 */
[----:B-----5:R-:W-:Y:S01]  /*9b30*/  IADD3 R6, -R17, R6, RZ ;  /* 0x0000000611067210 */ /* 0x020fe20007ffe1ff */
[----:B------:R-:W-:Y:S03]  /*9b40*/  IMAD.WIDE.U32 R16, R0, R12, RZ ;  /* 0x0000000c00107225 */ /* 0x000fe600078e00ff */
[----:B------:R-:W-:Y:S01]  /*9b50*/  SHF.R.S32.HI R13, RZ, 0x1f, R6 ;  /* 0x0000001fff0d7819 */ /* 0x000fe20000011406 */
[----:B------:R-:W-:Y:S04]  /*9b60*/  IMAD.IADD R17, R17, 0x1, R8 ;  /* 0x0000000111117824 */ /* 0x000fe800078e0208 */
[-C--:B---3--:R-:W-:Y:S02]  /*9b70*/  IMAD R13, R13, R14.reuse, RZ ;  /* 0x0000000e0d0d7224 */ /* 0x088fe400078e02ff */
[C---:B------:R-:W-:Y:S04]  /*9b80*/  IMAD.WIDE.U32 R16, R6.reuse, R14, R16 ;  /* 0x0000000e06107225 */ /* 0x040fe800078e0010 */
[----:B------:R-:W-:Y:S05]  /*9b90*/  IMAD R13, R6, R15, R13 ;  /* 0x0000000f060d7224 */ /* 0x000fea00078e020d */
[----:B------:R-:W-:Y:S07]  /*9ba0*/  IADD3 R17, R17, R13, RZ ;  /* 0x0000000d11117210 */ /* 0x000fee0007ffe0ff */
.L_x_4377:
[----:B--2---:R-:W-:Y:S01]  /*9bb0*/  @!P2 IMAD.WIDE.U32 R134, R124, 0x60, R16 ;  /* 0x000000607c86a825 */ /* 0x004fe200078e0010 */
[----:B------:R-:W-:Y:S01]  /*9bc0*/  LEA R124, P5, R16, R130, 0x1 ;  /* 0x00000082107c7211 */ /* 0x000fe200078a08ff */
[----:B------:R-:W-:Y:S01]  /*9bd0*/  @P2 STS [R95+0x3000], RZ ;  /* 0x003000ff5f002388 */ /* 0x000fe20000000800 */
[----:B-1----:R-:W-:Y:S01]  /*9be0*/  @!P2 LEA R0, P3, R126, R16, 0x6 ;  /* 0x000000107e00a211 */ /* 0x002fe200078630ff */
[----:B------:R-:W-:Y:S01]  /*9bf0*/  @!P2 IMAD R125, R125, 0x60, RZ ;  /* 0x000000607d7da824 */ /* 0x000fe200078e02ff */
[----:B------:R-:W-:Y:S01]  /*9c00*/  @!P2 IADD3 R2, P0, R16, UR15, RZ ;  /* 0x0000000f1002ac10 */ /* 0x000fe2000ff1e0ff */
[----:B------:R-:W-:Y:S01]  /*9c10*/  @P2 STS [R95+0x3004], RZ ;  /* 0x003004ff5f002388 */ /* 0x000fe20000000800 */
[----:B------:R-:W-:Y:S01]  /*9c20*/  @!P2 LEA.HI.X R127, R126, R17, R127, 0x6, P3 ;  /* 0x000000117e7fa211 */ /* 0x000fe200018f347f */
[----:B------:R-:W-:Y:S01]  /*9c30*/  @!P2 IMAD.IADD R132, R125, 0x1, R135 ;  /* 0x000000017d84a824 */ /* 0x000fe200078e0287 */
[-C--:B------:R-:W-:Y:S01]  /*9c40*/  LEA.HI.X R125, R16, R131.reuse, R17, 0x1, P5 ;  /* 0x00000083107d7211 */ /* 0x080fe200028f0c11 */
[----:B------:R-:W-:Y:S01]  /*9c50*/  @P2 STS.64 [R95+0x3008], RZ ;  /* 0x003008ff5f002388 */ /* 0x000fe20000000a00 */
[----:B------:R-:W-:Y:S02]  /*9c60*/  @!P2 IADD3.X R126, R17, UR14, RZ, P0, !PT ;  /* 0x0000000e117eac10 */ /* 0x000fe400087fe4ff */
[-C--:B------:R-:W-:Y:S01]  /*9c70*/  @!P2 LEA R138, P4, R2, R130.reuse, 0x1 ;  /* 0x00000082028aa211 */ /* 0x080fe200078808ff */
[----:B------:R-:W-:Y:S01]  /*9c80*/  @!PT LDS RZ, [RZ] ;  /* 0x00000000fffff984 */ /* 0x000fe20000000800 */
[----:B------:R-:W-:Y:S01]  /*9c90*/  @!PT LDS RZ, [RZ] ;  /* 0x00000000fffff984 */ /* 0x000fe20000000800 */
[----:B------:R-:W-:Y:S01]  /*9ca0*/  @!PT LDS RZ, [RZ] ;  /* 0x00000000fffff984 */ /* 0x000fe20000000800 */
[----:B------:R-:W-:Y:S01]  /*9cb0*/  @!P2 LDGSTS.E.BYPASS.LTC128B.128 [R95+0x3000], desc[UR16][R124.64] ;  /* 0x030000007c5fafae */ /* 0x000fe2000b901d50 */
[-C--:B------:R-:W-:Y:S02]  /*9cc0*/  @!P2 LEA R136, P3, R0, R130.reuse, 0x1 ;  /* 0x000000820088a211 */ /* 0x080fe400078608ff */
[-C--:B------:R-:W-:Y:S01]  /*9cd0*/  @!P2 LEA.HI.X R139, R2, R131.reuse, R126, 0x1, P4 ;  /* 0x00000083028ba211 */ /* 0x080fe200020f0c7e */
[----:B------:R-:W-:Y:S01]  /*9ce0*/  @P2 STS.128 [R95+0x3800], RZ ;  /* 0x003800ff5f002388 */ /* 0x000fe20000000c00 */
[-C--:B------:R-:W-:Y:S02]  /*9cf0*/  @!P2 LEA.HI.X R137, R0, R131.reuse, R127, 0x1, P3 ;  /* 0x000000830089a211 */ /* 0x080fe400018f0c7f */
[C---:B------:R-:W-:Y:S01]  /*9d00*/  @!P2 LEA R130, P0, R134.reuse, R130, 0x1 ;  /* 0x000000828682a211 */ /* 0x040fe200078008ff */
[----:B------:R-:W-:Y:S01]  /*9d10*/  @!PT LDS RZ, [RZ] ;  /* 0x00000000fffff984 */ /* 0x000fe20000000800 */
[----:B------:R-:W-:Y:S01]  /*9d20*/  @!PT LDS RZ, [RZ] ;  /* 0x00000000fffff984 */ /* 0x000fe20000000800 */
[----:B------:R-:W-:Y:S01]  /*9d30*/  @!PT LDS RZ, [RZ] ;  /* 0x00000000fffff984 */ /* 0x000fe20000000800 */
[----:B------:R-:W-:Y:S03]  /*9d40*/  @!P2 LDGSTS.E.BYPASS.LTC128B.128 [R95+0x3800], desc[UR16][R138.64] ;  /* 0x038000008a5fafae */ /* 0x000fe6000b901d50 */
[----:B------:R-:W-:Y:S01]  /*9d50*/  @!P2 LEA.HI.X R131, R134, R131, R132, 0x1, P0 ;  /* 0x000000838683a211 */ /* 0x000fe200000f0c84 */
[----:B------:R-:W-:Y:S01]  /*9d60*/  @P2 STS.128 [R95+0x4000], RZ ;  /* 0x004000ff5f002388 */ /* 0x000fe20000000c00 */
[----:B------:R-:W-:Y:S03]  /*9d70*/  ISETP.GE.AND P0, PT, R88, 0x2, PT ;  /* 0x000000025800780c */ /* 0x000fe60003f06270 */
        /* <DEDUP_REMOVED lines=13> */
[----:B------:R-:W-:Y:S04]  /*9e50*/  LDSM.16.M88.4 R68, [R85] ;  /* 0x000000005544783b */ /* 0x000fe80000000200 */
[----:B------:R-:W4:Y:S01]  /*9e60*/  LDSM.16.M88.4 R28, [R3] ;  /* 0x00000000031c783b */ /* 0x000f220000000200 */
[----:B-1----:R-:W-:Y:S03]  /*9e70*/  IMAD.MOV.U32 R130, RZ, RZ, R124 ;  /* 0x000000ffff827224 */ /* 0x002fe600078e007c */
[----:B------:R-:W1:Y:S01]  /*9e80*/  LDSM.16.M88.4 R32, [R84+0x1c00] ;  /* 0x001c00005420783b */ /* 0x000e620000000200 */
[----:B------:R-:W-:Y:S03]  /*9e90*/  IMAD.MOV.U32 R131, RZ, RZ, R125 ;  /* 0x000000ffff837224 */ /* 0x000fe600078e007d */
        /* <DEDUP_REMOVED lines=13> */
[----:B------:R-:W-:Y:S06]  /*9f70*/  HMMA.16816.F32 R16, R64, R18, RZ ;  /* 0x000000124010723c */ /* 0x000fec00000018ff */
[C---:B----4-:R-:W-:Y:S06]  /*9f80*/  HMMA.16816.F32 R4, R68.reuse, R28, R4 ;  /* 0x0000001c4404723c */ /* 0x050fec0000001804 */
[----:B------:R-:W-:Y:S06]  /*9f90*/  HMMA.16816.F32 R8, R68, R30, R8 ;  /* 0x0000001e4408723c */ /* 0x000fec0000001808 */
[----:B-1----:R-:W-:Y:S06]  /*9fa0*/  HMMA.16816.F32 R28, R64, R32, RZ ;  /* 0x00000020401c723c */ /* 0x002fec00000018ff */
[C---:B-----5:R-:W-:Y:S06]  /*9fb0*/  HMMA.16816.F32 R12, R68.reuse, R20, R12 ;  /* 0x00000014440c723c */ /* 0x060fec000000180c */
[----:B------:R-:W-:Y:S06]  /*9fc0*/  HMMA.16816.F32 R16, R68, R22, R16 ;  /* 0x000000164410723c */ /* 0x000fec0000001810 */
[C---:B------:R-:W-:Y:S06]  /*9fd0*/  HMMA.16816.F32 R32, R64.reuse, R34, RZ ;  /* 0x000000224020723c */ /* 0x040fec00000018ff */
[C---:B------:R-:W-:Y:S06]  /*9fe0*/  HMMA.16816.F32 R20, R64.reuse, R24, RZ ;  /* 0x000000184014723c */ /* 0x040fec00000018ff */
[C---:B------:R-:W-:Y:S06]  /*9ff0*/  HMMA.16816.F32 R24, R64.reuse, R26, RZ ;  /* 0x0000001a4018723c */ /* 0x040fec00000018ff */
[C---:B------:R-:W-:Y:S06]  /*a000*/  HMMA.16816.F32 R36, R64.reuse, R40, RZ ;  /* 0x000000284024723c */ /* 0x040fec00000018ff */
[----:B------:R-:W-:Y:S06]  /*a010*/  HMMA.16816.F32 R40, R64, R42, RZ ;  /* 0x0000002a4028723c */ /* 0x000fec00000018ff */
[C---:B------:R-:W-:Y:S06]  /*a020*/  HMMA.16816.F32 R28, R68.reuse, R48, R28 ;  /* 0x00000030441c723c */ /* 0x040fec000000181c */
[----:B------:R-:W-:Y:S06]  /*a030*/  HMMA.16816.F32 R32, R68, R50, R32 ;  /* 0x000000324420723c */ /* 0x000fec0000001820 */
[C---:B------:R-:W-:Y:S06]  /*a040*/  HMMA.16816.F32 R44, R64.reuse, R52, RZ ;  /* 0x00000034402c723c */ /* 0x040fec00000018ff */
[----:B------:R-:W-:Y:S06]  /*a050*/  HMMA.16816.F32 R48, R64, R54, RZ ;  /* 0x000000364030723c */ /* 0x000fec00000018ff */
[C---:B--2---:R-:W-:Y:S06]  /*a060*/  HMMA.16816.F32 R20, R68.reuse, R60, R20 ;  /* 0x0000003c4414723c */ /* 0x044fec0000001814 */
[----:B------:R-:W-:Y:S06]  /*a070*/  HMMA.16816.F32 R24, R68, R62, R24 ;  /* 0x0000003e4418723c */ /* 0x000fec0000001818 */
[C---:B------:R-:W-:Y:S06]  /*a080*/  HMMA.16816.F32 R52, R64.reuse, R56, RZ ;  /* 0x000000384034723c */ /* 0x040fec00000018ff */
[C---:B------:R-:W-:Y:S06]  /*a090*/  HMMA.16816.F32 R56, R64.reuse, R58, RZ ;  /* 0x0000003a4038723c */ /* 0x040fec00000018ff */
[C---:B------:R-:W-:Y:S06]  /*a0a0*/  HMMA.16816.F32 R60, R64.reuse, R76, RZ ;  /* 0x0000004c403c723c */ /* 0x040fec00000018ff */
[----:B------:R-:W-:Y:S01]  /*a0b0*/  HMMA.16816.F32 R64, R64, R78, RZ ;  /* 0x0000004e4040723c */ /* 0x000fe200000018ff */
[----:B------:R-:W1:Y:S05]  /*a0c0*/  LDSM.16.M88.4 R76, [R3+0x1800] ;  /* 0x00180000034c783b */ /* 0x000e6a0000000200 */
[C---:B---3--:R-:W-:Y:S06]  /*a0d0*/  HMMA.16816.F32 R36, R68.reuse, R72, R36 ;  /* 0x000000484424723c */ /* 0x048fec0000001824 */
[C---:B------:R-:W-:Y:S01]  /*a0e0*/  HMMA.16816.F32 R40, R68.reuse, R74, R40 ;  /* 0x0000004a4428723c */ /* 0x040fe20000001828 */
[----:B------:R-:W2:Y:S01]  /*a0f0*/  LDSM.16.M88.4 R72, [R3+0x1c00] ;  /* 0x001c00000348783b */ /* 0x000ea20000000200 */
[----:B------:R-:W-:Y:S04]  /*a100*/  DEPBAR.LE SB0, 0x0 ;  /* 0x000080000000791a */ /* 0x000fe80000000000 */
[C---:B------:R-:W-:Y:S01]  /*a110*/  HMMA.16816.F32 R44, R68.reuse, R80, R44 ;  /* 0x00000050442c723c */ /* 0x040fe2000000182c */
[----:B------:R-:W-:Y:S05]  /*a120*/  BAR.SYNC.DEFER_BLOCKING 0x0 ;  /* 0x0000000000007b1d */ /* 0x000fea0000010000 */
[C---:B------:R-:W-:Y:S06]  /*a130*/  HMMA.16816.F32 R48, R68.reuse, R82, R48 ;  /* 0x000000524430723c */ /* 0x040fec0000001830 */
[C---:B-1----:R-:W-:Y:S06]  /*a140*/  HMMA.16816.F32 R52, R68.reuse, R76, R52 ;  /* 0x0000004c4434723c */ /* 0x042fec0000001834 */
[C---:B------:R-:W-:Y:S06]  /*a150*/  HMMA.16816.F32 R56, R68.reuse, R78, R56 ;  /* 0x0000004e4438723c */ /* 0x040fec0000001838 */
[C---:B--2---:R-:W-:Y:S06]  /*a160*/  HMMA.16816.F32 R60, R68.reuse, R72, R60 ;  /* 0x00000048443c723c */ /* 0x044fec000000183c */
[----:B------:R-:W-:Y:S01]  /*a170*/  HMMA.16816.F32 R64, R68, R74, R64 ;  /* 0x0000004a4440723c */ /* 0x000fe20000001840 */
[----:B------:R-:W-:Y:S11]  /*a180*/  @!UPT UIADD3 URZ, URZ, URZ, URZ ;  /* 0x0000003f3f3ff290 */ /* 0x000ff6000fffe03f */
        /* <DEDUP_REMOVED lines=15> */
[----:B------:R-:W1:Y:S01]  /*a280*/  I2F.RP R81, R74 ;  /* 0x0000004a00517306 */ /* 0x000e620000209400 */
[-C--:B------:R-:W-:Y:S09]  /*a290*/  LOP3.LUT R2, RZ, R69.reuse, RZ, 0x33, !PT ;  /* 0x00000045ff027212 */ /* 0x080ff200078e33ff */
        /* <DEDUP_REMOVED lines=15> */
[C---:B------:R-:W-:Y:S01]  /*a390*/  IMAD R76, R74.reuse, R77, R76 ;  /* 0x0000004d4a4c7224 */ /* 0x040fe200078e024c */
[----:B------:R-:W1:Y:S02]  /*a3a0*/  LDC R81, c[0x0][0x24c] ;  /* 0x00009300ff517b82 */ /* 0x000e640000000800 */
        /* <DEDUP_REMOVED lines=9> */
[----:B------:R-:W4:Y:S01]  /*a440*/  LDC.64 R76, c[0x0][0x230] ;  /* 0x00008c00ff4c7b82 */ /* 0x000f220000000a00 */
[----:B------:R-:W-:Y:S09]  /*a450*/  ISETP.NE.AND P0, PT, R69, RZ, PT ;  /* 0x000000ff4500720c */ /* 0x000ff20003f05270 */
[----:B------:R-:W-:Y:S02]  /*a460*/  @P5 VIADD R73, R73, 0x1 ;  /* 0x0000000149495836 */ /* 0x000fe40000000000 */
[----:B------:R-:W-:Y:S03]  /*a470*/  @P6 VIADD R71, R71, 0x1 ;  /* 0x0000000147476836 */ /* 0x000fe60000000000 */
[----:B------:R-:W-:Y:S01]  /*a480*/  @!P3 IADD3 R73, -R73, RZ, RZ ;  /* 0x000000ff4949b210 */ /* 0x000fe20007ffe1ff */
[----:B------:R-:W-:Y:S03]  /*a490*/  @!P4 IMAD.MOV R71, RZ, RZ, -R71 ;  /* 0x000000ffff47c224 */ /* 0x000fe600078e0a47 */
[C---:B------:R-:W-:Y:S02]  /*a4a0*/  SEL R68, R2.reuse, R73, !P0 ;  /* 0x0000004902447207 */ /* 0x040fe40004000000 */
[----:B------:R-:W-:Y:S02]  /*a4b0*/  SEL R75, R2, R71, !P0 ;  /* 0x00000047024b7207 */ /* 0x000fe40004000000 */
[CC--:B------:R-:W-:Y:S02]  /*a4c0*/  LEA R126, P3, R68.reuse, R116.reuse, 0x2 ;  /* 0x00000074447e7211 */ /* 0x0c0fe400078610ff */
[C---:B------:R-:W-:Y:S02]  /*a4d0*/  LEA R124, P0, R75.reuse, R116, 0x2 ;  /* 0x000000744b7c7211 */ /* 0x040fe400078010ff */
[-C--:B------:R-:W-:Y:S02]  /*a4e0*/  LEA.HI.X.SX32 R127, R68, R117.reuse, 0x2, P3 ;  /* 0x00000075447f7211 */ /* 0x080fe400018f16ff */
[C---:B------:R-:W-:Y:S02]  /*a4f0*/  LEA.HI.X.SX32 R125, R75.reuse, R117, 0x2, P0 ;  /* 0x000000754b7d7211 */ /* 0x040fe400000f16ff */
[----:B------:R-:W-:Y:S01]  /*a500*/  IADD3 R2, R75, -R68, RZ ;  /* 0x800000444b027210 */ /* 0x000fe20007ffe0ff */
[----:B------:R-:W5:Y:S04]  /*a510*/  LDG.E R74, desc[UR16][R126.64] ;  /* 0x000000107e4a7981 */ /* 0x000f68000c1e1900 */
[----:B------:R-:W-:Y:S01]  /*a520*/  IMAD R0, R2, R69, -0x80 ;  /* 0xffffff8002007424 */ /* 0x000fe200078e0245 */
[----:B------:R-:W5:Y:S04]  /*a530*/  LDG.E R83, desc[UR16][R124.64] ;  /* 0x000000107c537981 */ /* 0x000f68000c1e1900 */
[----:B------:R-:W-:Y:S05]  /*a540*/  SHF.R.S32.HI R78, RZ, 0x1f, R0 ;  /* 0x0000001fff4e7819 */ /* 0x000fea0000011400 */
[----:B------:R-:W-:Y:S04]  /*a550*/  IMAD R78, R78, R79, RZ ;  /* 0x0000004f4e4e7224 */ /* 0x000fe800078e02ff */
[----:B-1----:R-:W-:Y:S02]  /*a560*/  IMAD R78, R0, R81, R78 ;  /* 0x00000051004e7224 */ /* 0x002fe400078e024e */
        /* <DEDUP_REMOVED lines=9> */
.L_x_4379:
[----:B------:R1:W-:Y:S01]  /*a600*/  @P2 STS [R95+0x1000], RZ ;  /* 0x001000ff5f002388 */ /* 0x0003e20000000800 */
[----:B------:R-:W-:Y:S01]  /*a610*/  LEA R80, P5, R76, R122, 0x1 ;  /* 0x0000007a4c507211 */ /* 0x000fe200078a08ff */
[C---:B------:R-:W-:Y:S01]  /*a620*/  @!P2 IMAD.WIDE.U32 R68, R79.reuse, 0x60, R76 ;  /* 0x000000604f44a825 */ /* 0x040fe200078e004c */
[----:B------:R-:W-:Y:S01]  /*a630*/  @!P2 IADD3 R0, P0, R94, R76, RZ ;  /* 0x0000004c5e00a210 */ /* 0x000fe20007f1e0ff */
[----:B------:R1:W-:Y:S01]  /*a640*/  @P2 STS [R95+0x1004], RZ ;  /* 0x001004ff5f002388 */ /* 0x0003e20000000800 */
[--C-:B------:R-:W-:Y:S01]  /*a650*/  LEA.HI.X R81, R76, R119, R77.reuse, 0x1, P5 ;  /* 0x000000774c517211 */ /* 0x100fe200028f0c4d */
[----:B---3--:R-:W-:Y:S01]  /*a660*/  @!P2 IMAD R70, R70, 0x60, RZ ;  /* 0x000000604646a824 */ /* 0x008fe200078e02ff */
[----:B------:R-:W-:Y:S01]  /*a670*/  @!P2 LEA R78, P4, R0, R122, 0x1 ;  /* 0x0000007a004ea211 */ /* 0x000fe200078808ff */
[----:B------:R1:W-:Y:S01]  /*a680*/  @P2 STS.64 [R95+0x1008], RZ ;  /* 0x001008ff5f002388 */ /* 0x0003e20000000a00 */
[C---:B------:R-:W-:Y:S01]  /*a690*/  @!P2 LEA R2, P3, R79.reuse, R76, 0x6 ;  /* 0x0000004c4f02a211 */ /* 0x040fe200078630ff */
[----:B------:R-:W-:Y:S01]  /*a6a0*/  @!P2 IMAD.X R71, R92, 0x1, R77, P0 ;  /* 0x000000015c47a824 */ /* 0x000fe200000e064d */
[-C--:B------:R-:W-:Y:S01]  /*a6b0*/  @!P2 LEA R82, P0, R68, R122.reuse, 0x1 ;  /* 0x0000007a4452a211 */ /* 0x080fe200078008ff */
[----:B------:R-:W-:Y:S01]  /*a6c0*/  @!PT LDS RZ, [RZ] ;  /* 0x00000000fffff984 */ /* 0x000fe20000000800 */
[----:B------:R-:W-:Y:S01]  /*a6d0*/  @!PT LDS RZ, [RZ] ;  /* 0x00000000fffff984 */ /* 0x000fe20000000800 */
[----:B------:R-:W-:Y:S01]  /*a6e0*/  @!PT LDS RZ, [RZ] ;  /* 0x00000000fffff984 */ /* 0x000fe20000000800 */
[----:B------:R1:W-:Y:S01]  /*a6f0*/  @!P2 LDGSTS.E.BYPASS.LTC128B.128 [R95+0x1000], desc[UR16][R80.64] ;  /* 0x01000000505fafae */ /* 0x0003e2000b901d50 */
[----:B--2---:R-:W-:Y:S01]  /*a700*/  @!P2 LEA.HI.X R72, R79, R77, R72, 0x6, P3 ;  /* 0x0000004d4f48a211 */ /* 0x004fe200018f3448 */
[----:B------:R-:W-:Y:S01]  /*a710*/  @!P2 IMAD.IADD R70, R70, 0x1, R69 ;  /* 0x000000014646a824 */ /* 0x000fe200078e0245 */
[-C--:B------:R-:W-:Y:S01]  /*a720*/  @!P2 LEA.HI.X R79, R0, R119.reuse, R71, 0x1, P4 ;  /* 0x00000077004fa211 */ /* 0x080fe200020f0c47 */
[----:B------:R1:W-:Y:S01]  /*a730*/  @P2 STS.128 [R95+0x1800], RZ ;  /* 0x001800ff5f002388 */ /* 0x0003e20000000c00 */
[----:B------:R-:W-:Y:S01]  /*a740*/  @!P2 LEA R74, P3, R2, R122, 0x1 ;  /* 0x0000007a024aa211 */ /* 0x000fe200078608ff */
[----:B------:R-:W-:Y:S01]  /*a750*/  IMAD.MOV.U32 R122, RZ, RZ, R80 ;  /* 0x000000ffff7a7224 */ /* 0x000fe200078e0050 */
        /* <DEDUP_REMOVED lines=18> */
.L_x_4378:
[----:B------:R-:W-:Y:S04]  /*a880*/  IADD3 R77, R88, -0x1, RZ ;  /* 0xffffffff584d7810 */ /* 0x000fe80007ffe0ff */
[----:B------:R-:W-:Y:S04]  /*a890*/  LEA R76, R77, R90, 0x7 ;  /* 0x0000005a4d4c7211 */ /* 0x000fe800078e38ff */
[----:B-1----:R-:W-:Y:S02]  /*a8a0*/  I2FP.F32.S32 R75, R76 ;  /* 0x0000004c004b7245 */ /* 0x002fe40000201400 */
[C---:B------:R-:W-:Y:S02]  /*a8b0*/  IADD3 R72, R76.reuse, 0x1, RZ ;  /* 0x000000014c487810 */ /* 0x040fe40007ffe0ff */
[C---:B------:R-:W-:Y:S01]  /*a8c0*/  IADD3 R74, R76.reuse, 0x8, RZ ;  /* 0x000000084c4a7810 */ /* 0x040fe20007ffe0ff */
[C---:B------:R-:W-:Y:S01]  /*a8d0*/  FFMA.FTZ R4, R75.reuse, UR5, R4 ;  /* 0x000000054b047c23 */ /* 0x040fe20008010004 */
[----:B------:R-:W-:Y:S01]  /*a8e0*/  I2FP.F32.S32 R72, R72 ;  /* 0x0000004800487245 */ /* 0x000fe20000201400 */
[----:B------:R-:W-:Y:S01]  /*a8f0*/  FFMA.FTZ R6, R75, UR5, R6 ;  /* 0x000000054b067c23 */ /* 0x000fe20008010006 */
        /* <DEDUP_REMOVED lines=9> */
[----:B------:R-:W-:Y:S01]  /*a990*/  IADD3 R78, R76, 0x11, RZ ;  /* 0x000000114c4e7810 */ /* 0x000fe20007ffe0ff */
[----:B------:R-:W-:Y:S01]  /*a9a0*/  FFMA.FTZ R9, R72, UR5, R9 ;  /* 0x0000000548097c23 */ /* 0x000fe20008010009 */
[----:B------:R-:W-:Y:S01]  /*a9b0*/  IADD3 R74, R76, 0x18, RZ ;  /* 0x000000184c4a7810 */ /* 0x000fe20007ffe0ff */
[----:B------:R-:W-:Y:S01]  /*a9c0*/  FFMA.FTZ R11, R72, UR5, R11 ;  /* 0x00000005480b7c23 */ /* 0x000fe2000801000b */
        /* <DEDUP_REMOVED lines=24> */
[C---:B------:R-:W-:Y:S01]  /*ab50*/  IADD3 R74, R76.reuse, 0x31, RZ ;  /* 0x000000314c4a7810 */ /* 0x040fe20007ffe0ff */
[C---:B------:R-:W-:Y:S01]  /*ab60*/  FFMA.FTZ R24, R75.reuse, UR5, R24 ;  /* 0x000000054b187c23 */ /* 0x040fe20008010018 */
[----:B------:R-:W-:Y:S01]  /*ab70*/  I2FP.F32.S32 R72, R79 ;  /* 0x0000004f00487245 */ /* 0x000fe20000201400 */
[----:B------:R-:W-:Y:S01]  /*ab80*/  FFMA.FTZ R26, R75, UR5, R26 ;  /* 0x000000054b1a7c23 */ /* 0x000fe2000801001a */
[----:B------:R-:W-:Y:S02]  /*ab90*/  I2FP.F32.S32 R75, R78 ;  /* 0x0000004e004b7245 */ /* 0x000fe40000201400 */
[----:B------:R-:W-:Y:S01]  /*aba0*/  IADD3 R0, R76, 0x38, RZ ;  /* 0x000000384c007810 */ /* 0x000fe20007ffe0ff */
[----:B------:R-:W-:Y:S01]  /*abb0*/  FFMA.FTZ R25, R72, UR5, R25 ;  /* 0x0000000548197c23 */ /* 0x000fe20008010019 */
[----:B------:R-:W-:Y:S01]  /*abc0*/  FMNMX.FTZ R2, R4, R93, !PT ;  /* 0x0000005d04027209 */ /* 0x000fe20007810000 */
[----:B------:R-:W-:Y:S01]  /*abd0*/  FFMA.FTZ R27, R72, UR5, R27 ;  /* 0x00000005481b7c23 */ /* 0x000fe2000801001b */
[----:B------:R-:W-:Y:S01]  /*abe0*/  I2FP.F32.S32 R74, R74 ;  /* 0x0000004a004a7245 */ /* 0x000fe20000201400 */
[C---:B------:R-:W-:Y:S01]  /*abf0*/  FFMA.FTZ R28, R75.reuse, UR5, R28 ;  /* 0x000000054b1c7c23 */ /* 0x040fe2000801001c */
[----:B------:R-:W-:Y:S01]  /*ac00*/  I2FP.F32.S32 R69, R0 ;  /* 0x0000000000457245 */ /* 0x000fe20000201400 */
[----:B------:R-:W-:Y:S01]  /*ac10*/  FFMA.FTZ R30, R75, UR5, R30 ;  /* 0x000000054b1e7c23 */ /* 0x000fe2000801001e */
[----:B------:R-:W-:Y:S01]  /*ac20*/  IADD3 R68, R76, 0x39, RZ ;  /* 0x000000394c447810 */ /* 0x000fe20007ffe0ff */
[----:B------:R-:W-:Y:S01]  /*ac30*/  FFMA.FTZ R29, R74, UR5, R29 ;  /* 0x000000054a1d7c23 */ /* 0x000fe2000801001d */
[----:B------:R-:W-:Y:S01]  /*ac40*/  FMNMX.FTZ R70, R6, R91, !PT ;  /* 0x0000005b06467209 */ /* 0x000fe20007810000 */
[----:B------:R-:W-:Y:S01]  /*ac50*/  FFMA.FTZ R31, R74, UR5, R31 ;  /* 0x000000054a1f7c23 */ /* 0x000fe2000801001f */
[----:B------:R-:W-:Y:S01]  /*ac60*/  FMNMX.FTZ R73, R5, R2, !PT ;  /* 0x0000000205497209 */ /* 0x000fe20007810000 */
[C---:B------:R-:W-:Y:S01]  /*ac70*/  FFMA.FTZ R32, R69.reuse, UR5, R32 ;  /* 0x0000000545207c23 */ /* 0x040fe20008010020 */
[----:B------:R-:W-:Y:S01]  /*ac80*/  IADD3 R2, R76, 0x40, RZ ;  /* 0x000000404c027810 */ /* 0x000fe20007ffe0ff */
[----:B------:R-:W-:Y:S01]  /*ac90*/  FFMA.FTZ R34, R69, UR5, R34 ;  /* 0x0000000545227c23 */ /* 0x000fe20008010022 */
[----:B------:R-:W-:Y:S02]  /*aca0*/  I2FP.F32.S32 R0, R68 ;  /* 0x0000004400007245 */ /* 0x000fe40000201400 */
[----:B------:R-:W-:Y:S02]  /*acb0*/  FMNMX.FTZ R71, R7, R70, !PT ;  /* 0x0000004607477209 */ /* 0x000fe40007810000 */
        /* <DEDUP_REMOVED lines=9> */
[----:B------:R-:W-:Y:S02]  /*ad50*/  FMNMX.FTZ R2, R12, R71, !PT ;  /* 0x000000470c027209 */ /* 0x000fe40007810000 */
[----:B------:R-:W-:Y:S02]  /*ad60*/  FMNMX.FTZ R68, R14, R73, !PT ;  /* 0x000000490e447209 */ /* 0x000fe40007810000 */
[----:B------:R-:W-:Y:S02]  /*ad70*/  IADD3 R0, R76, 0x41, RZ ;  /* 0x000000414c007810 */ /* 0x000fe40007ffe0ff */
[----:B------:R-:W-:Y:S02]  /*ad80*/  FMNMX.FTZ R73, R13, R2, !PT ;  /* 0x000000020d497209 */ /* 0x000fe40007810000 */
[----:B------:R-:W-:Y:S02]  /*ad90*/  FMNMX.FTZ R71, R15, R68, !PT ;  /* 0x000000440f477209 */ /* 0x000fe40007810000 */
[----:B------:R-:W-:Y:S02]  /*ada0*/  I2FP.F32.S32 R0, R0 ;  /* 0x0000000000007245 */ /* 0x000fe40000201400 */
[----:B------:R-:W-:Y:S02]  /*adb0*/  FMNMX.FTZ R70, R16, R73, !PT ;  /* 0x0000004910467209 */ /* 0x000fe40007810000 */
[----:B------:R-:W-:Y:S01]  /*adc0*/  IADD3 R69, R76, 0x48, RZ ;  /* 0x000000484c457810 */ /* 0x000fe20007ffe0ff */
[----:B------:R-:W-:Y:S01]  /*add0*/  FFMA.FTZ R37, R0, UR5, R37 ;  /* 0x0000000500257c23 */ /* 0x000fe20008010025 */
[----:B------:R-:W-:Y:S01]  /*ade0*/  IADD3 R2, R76, 0x49, RZ ;  /* 0x000000494c027810 */ /* 0x000fe20007ffe0ff */
[----:B------:R-:W-:Y:S01]  /*adf0*/  FFMA.FTZ R39, R0, UR5, R39 ;  /* 0x0000000500277c23 */ /* 0x000fe20008010027 */
[----:B------:R-:W-:Y:S02]  /*ae00*/  FMNMX.FTZ R68, R18, R71, !PT ;  /* 0x0000004712447209 */ /* 0x000fe40007810000 */
[----:B------:R-:W-:Y:S02]  /*ae10*/  FMNMX.FTZ R71, R17, R70, !PT ;  /* 0x0000004611477209 */ /* 0x000fe40007810000 */
[----:B------:R-:W-:Y:S02]  /*ae20*/  I2FP.F32.S32 R69, R69 ;  /* 0x0000004500457245 */ /* 0x000fe40000201400 */
        /* <DEDUP_REMOVED lines=9> */
[----:B------:R-:W-:Y:S02]  /*aec0*/  IADD3 R2, R76, 0x50, RZ ;  /* 0x000000504c027810 */ /* 0x000fe40007ffe0ff */
[----:B------:R-:W-:Y:S02]  /*aed0*/  FMNMX.FTZ R71, R23, R68, !PT ;  /* 0x0000004417477209 */ /* 0x000fe40007810000 */
[----:B------:R-:W-:Y:S02]  /*aee0*/  FMNMX.FTZ R70, R24, R69, !PT ;  /* 0x0000004518467209 */ /* 0x000fe40007810000 */
[----:B------:R-:W-:Y:S02]  /*aef0*/  FMNMX.FTZ R68, R26, R71, !PT ;  /* 0x000000471a447209 */ /* 0x000fe40007810000 */
[----:B------:R-:W-:Y:S02]  /*af00*/  I2FP.F32.S32 R69, R2 ;  /* 0x0000000200457245 */ /* 0x000fe40000201400 */
[----:B------:R-:W-:Y:S02]  /*af10*/  FMNMX.FTZ R73, R25, R70, !PT ;  /* 0x0000004619497209 */ /* 0x000fe40007810000 */
[----:B------:R-:W-:Y:S01]  /*af20*/  IADD3 R2, R76, 0x58, RZ ;  /* 0x000000584c027810 */ /* 0x000fe20007ffe0ff */
[----:B------:R-:W-:Y:S01]  /*af30*/  FFMA.FTZ R44, R69, UR5, R44 ;  /* 0x00000005452c7c23 */ /* 0x000fe2000801002c */
[----:B------:R-:W-:Y:S01]  /*af40*/  FMNMX.FTZ R71, R27, R68, !PT ;  /* 0x000000441b477209 */ /* 0x000fe20007810000 */
[----:B------:R-:W-:Y:S01]  /*af50*/  FFMA.FTZ R46, R69, UR5, R46 ;  /* 0x00000005452e7c23 */ /* 0x000fe2000801002e */
[----:B------:R-:W-:Y:S02]  /*af60*/  FMNMX.FTZ R68, R28, R73, !PT ;  /* 0x000000491c447209 */ /* 0x000fe40007810000 */
[----:B------:R-:W-:Y:S02]  /*af70*/  IADD3 R0, R76, 0x51, RZ ;  /* 0x000000514c007810 */ /* 0x000fe40007ffe0ff */
[----:B------:R-:W-:Y:S02]  /*af80*/  I2FP.F32.S32 R69, R2 ;  /* 0x0000000200457245 */ /* 0x000fe40000201400 */
        /* <DEDUP_REMOVED lines=8> */
[----:B------:R-:W-:Y:S01]  /*b010*/  FMNMX.FTZ R73, R33, R2, !PT ;  /* 0x0000000221497209 */ /* 0x000fe20007810000 */
[C---:B------:R-:W-:Y:S01]  /*b020*/  FFMA.FTZ R48, R69.reuse, UR5, R48 ;  /* 0x0000000545307c23 */ /* 0x040fe20008010030 */
[----:B------:R-:W-:Y:S01]  /*b030*/  IADD3 R0, R76, 0x59, RZ ;  /* 0x000000594c007810 */ /* 0x000fe20007ffe0ff */
[----:B------:R-:W-:Y:S01]  /*b040*/  FFMA.FTZ R50, R69, UR5, R50 ;  /* 0x0000000545327c23 */ /* 0x000fe20008010032 */
[----:B------:R-:W-:Y:S02]  /*b050*/  FMNMX.FTZ R71, R35, R68, !PT ;  /* 0x0000004423477209 */ /* 0x000fe40007810000 */
[----:B------:R-:W-:Y:S02]  /*b060*/  FMNMX.FTZ R70, R36, R73, !PT ;  /* 0x0000004924467209 */ /* 0x000fe40007810000 */
[----:B------:R-:W-:Y:S02]  /*b070*/  I2FP.F32.S32 R0, R0 ;  /* 0x0000000000007245 */ /* 0x000fe40000201400 */
[----:B------:R-:W-:Y:S02]  /*b080*/  IADD3 R69, R76, 0x60, RZ ;  /* 0x000000604c457810 */ /* 0x000fe40007ffe0ff */
[----:B------:R-:W-:Y:S01]  /*b090*/  FMNMX.FTZ R68, R38, R71, !PT ;  /* 0x0000004726447209 */ /* 0x000fe20007810000 */
[----:B------:R-:W-:Y:S01]  /*b0a0*/  FFMA.FTZ R49, R0, UR5, R49 ;  /* 0x0000000500317c23 */ /* 0x000fe20008010031 */
[----:B------:R-:W-:Y:S01]  /*b0b0*/  IADD3 R2, R76, 0x61, RZ ;  /* 0x000000614c027810 */ /* 0x000fe20007ffe0ff */
[----:B------:R-:W-:Y:S01]  /*b0c0*/  FFMA.FTZ R51, R0, UR5, R51 ;  /* 0x0000000500337c23 */ /* 0x000fe20008010033 */
        /* <DEDUP_REMOVED lines=18> */
[----:B------:R-:W-:Y:S01]  /*b1f0*/  IADD3 R2, R76, 0x70, RZ ;  /* 0x000000704c027810 */ /* 0x000fe20007ffe0ff */
[----:B------:R-:W-:Y:S01]  /*b200*/  FFMA.FTZ R58, R69, UR5, R58 ;  /* 0x00000005453a7c23 */ /* 0x000fe2000801003a */
[----:B------:R-:W-:Y:S02]  /*b210*/  FMNMX.FTZ R71, R47, R68, !PT ;  /* 0x000000442f477209 */ /* 0x000fe40007810000 */
        /* <DEDUP_REMOVED lines=10> */
[----:B------:R-:W-:Y:S01]  /*b2c0*/  FFMA.FTZ R60, R69, UR5, R60 ;  /* 0x00000005453c7c23 */ /* 0x000fe2000801003c */
[----:B------:R-:W-:Y:S01]  /*b2d0*/  FMNMX.FTZ R71, R53, R2, !PT ;  /* 0x0000000235477209 */ /* 0x000fe20007810000 */
[----:B------:R-:W-:Y:S01]  /*b2e0*/  FFMA.FTZ R62, R69, UR5, R62 ;  /* 0x00000005453e7c23 */ /* 0x000fe2000801003e */
[----:B------:R-:W-:Y:S02]  /*b2f0*/  IADD3 R0, R76, 0x71, RZ ;  /* 0x000000714c007810 */ /* 0x000fe40007ffe0ff */
        /* <DEDUP_REMOVED lines=8> */
[----:B------:R-:W-:Y:S02]  /*b380*/  FMNMX.FTZ R71, R61, R70, !PT ;  /* 0x000000463d477209 */ /* 0x000fe40007810000 */
[----:B------:R-:W-:Y:S01]  /*b390*/  FMNMX.FTZ R2, R54, R73, !PT ;  /* 0x0000004936027209 */ /* 0x000fe20007810000 */
[C---:B------:R-:W-:Y:S01]  /*b3a0*/  FFMA.FTZ R64, R69.reuse, UR5, R64 ;  /* 0x0000000545407c23 */ /* 0x040fe20008010040 */
[----:B------:R-:W-:Y:S02]  /*b3b0*/  FFMA.FTZ R66, R69, UR5, R66 ;  /* 0x0000000545427c23 */ /* 0x000fe40008010042 */
        /* <DEDUP_REMOVED lines=8> */
[----:B------:R-:W-:Y:S03]  /*b440*/  FFMA.FTZ R67, R0, UR5, R67 ;  /* 0x0000000500437c23 */ /* 0x000fe60008010043 */
[----:B------:R-:W-:Y:S02]  /*b450*/  FMNMX.FTZ R80, R65, R68, !PT ;  /* 0x0000004441507209 */ /* 0x000fe40007810000 */
[----:B------:R-:W-:Y:S04]  /*b460*/  FMNMX.FTZ R69, R63, R2, !PT ;  /* 0x000000023f457209 */ /* 0x000fe80007810000 */
[----:B------:R-:W-:Y:S02]  /*b470*/  FMNMX.FTZ R0, R66, R69, !PT ;  /* 0x0000004542007209 */ /* 0x000fe40007810000 */
[----:B------:R-:W-:Y:S02]  /*b480*/  SHFL.BFLY PT, R69, R80, 0x2, 0x1f ;  /* 0x0c401f0050457f89 */ /* 0x000fe400000e0000 */
[----:B------:R-:W-:Y:S06]  /*b490*/  FMNMX.FTZ R73, R67, R0, !PT ;  /* 0x0000000043497209 */ /* 0x000fec0007810000 */
[----:B------:R-:W1:Y:S02]  /*b4a0*/  SHFL.BFLY PT, R0, R73, 0x2, 0x1f ;  /* 0x0c401f0049007f89 */ /* 0x000e6400000e0000 */
[----:B-1----:R-:W-:Y:S02]  /*b4b0*/  FMNMX.FTZ R71, R73, R0, !PT ;  /* 0x0000000049477209 */ /* 0x002fe40007810000 */
[----:B------:R-:W-:Y:S04]  /*b4c0*/  FMNMX.FTZ R81, R80, R69, !PT ;  /* 0x0000004550517209 */ /* 0x000fe80007810000 */
[----:B------:R-:W1:Y:S08]  /*b4d0*/  SHFL.BFLY PT, R0, R71, 0x1, 0x1f ;  /* 0x0c201f0047007f89 */ /* 0x000e7000000e0000 */
[----:B------:R-:W2:Y:S01]  /*b4e0*/  SHFL.BFLY PT, R70, R81, 0x1, 0x1f ;  /* 0x0c201f0051467f89 */ /* 0x000ea200000e0000 */
[----:B-1----:R-:W-:Y:S02]  /*b4f0*/  FMNMX.FTZ R69, R71, R0, !PT ;  /* 0x0000000047457209 */ /* 0x002fe40007810000 */
[----:B--2---:R-:W-:Y:S03]  /*b500*/  FMNMX.FTZ R70, R81, R70, !PT ;  /* 0x0000004651467209 */ /* 0x004fe60007810000 */
[----:B------:R-:W-:Y:S02]  /*b510*/  FADD.FTZ R73, -R69, R91 ;  /* 0x0000005b45497221 */ /* 0x000fe40000010100 */
[----:B------:R-:W1:Y:S01]  /*b520*/  LDSM.16.MT88.4 R80, [R120+0x3000] ;  /* 0x003000007850783b */ /* 0x000e620000004200 */
[C---:B------:R-:W-:Y:S01]  /*b530*/  FSETP.NEU.FTZ.AND P0, PT, R70.reuse, -INF , PT ;  /* 0xff8000004600780b */ /* 0x040fe20003f1d000 */
[C---:B------:R-:W-:Y:S01]  /*b540*/  FADD.FTZ R68, -R70.reuse, R93 ;  /* 0x0000005d46447221 */ /* 0x040fe20000010100 */
[----:B------:R-:W-:Y:S01]  /*b550*/  FMUL.FTZ R2, R70, UR4 ;  /* 0x0000000446027c20 */ /* 0x000fe20008410000 */
[----:B------:R-:W-:Y:S02]  /*b560*/  FMUL.FTZ R74, R73, UR4 ;  /* 0x00000004494a7c20 */ /* 0x000fe40008410000 */
[----:B------:R-:W-:Y:S02]  /*b570*/  FMUL.FTZ R72, R68, UR4 ;  /* 0x0000000444487c20 */ /* 0x000fe40008410000 */
[----:B------:R-:W2:Y:S01]  /*b580*/  MUFU.EX2 R71, R74 ;  /* 0x0000004a00477308 */ /* 0x000ea20000000800 */
[----:B------:R-:W-:Y:S02]  /*b590*/  FSEL R68, R2, RZ, P0 ;  /* 0x000000ff02447208 */ /* 0x000fe40000000000 */
[----:B------:R-:W-:Y:S03]  /*b5a0*/  FSETP.NEU.FTZ.AND P0, PT, R69, -INF , PT ;  /* 0xff8000004500780b */ /* 0x000fe60003f1d000 */
        /* <DEDUP_REMOVED lines=44> */
[----:B------:R-:W-:Y:S01]  /*b870*/  FMUL.FTZ R4, R69, UR4 ;  /* 0x0000000445047c20 */ /* 0x000fe20008410000 */
[--C-:B------:R-:W-:Y:S01]  /*b880*/  FFMA.FTZ R155, R5, UR4, -R68.reuse ;  /* 0x00000004059b7c23 */ /* 0x100fe20008010844 */
[--C-:B------:R-:W-:Y:S01]  /*b890*/  FFMA.FTZ R158, R8, UR4, -R68.reuse ;  /* 0x00000004089e7c23 */ /* 0x100fe20008010844 */
[--C-:B------:R-:W-:Y:S01]  /*b8a0*/  FFMA.FTZ R145, R9, UR4, -R68.reuse ;  /* 0x0000000409917c23 */ /* 0x100fe20008010844 */
[--C-:B------:R-:W-:Y:S01]  /*b8b0*/  FFMA.FTZ R91, R20, UR4, -R68.reuse ;  /* 0x00000004145b7c23 */ /* 0x100fe20008010844 */
[----:B------:R-:W-:Y:S03]  /*b8c0*/  FSEL R4, R4, RZ, P0 ;  /* 0x000000ff04047208 */ /* 0x000fe60000000000 */
[----:B------:R-:W-:Y:S01]  /*b8d0*/  MUFU.EX2 R0, R0 ;  /* 0x0000000000007308 */ /* 0x000fe20000000800 */
[--C-:B------:R-:W-:Y:S01]  /*b8e0*/  FFMA.FTZ R136, R21, UR4, -R68.reuse ;  /* 0x0000000415887c23 */ /* 0x100fe20008010844 */
[----:B------:R-:W-:Y:S01]  /*b8f0*/  FFMA.FTZ R93, R24, UR4, -R68 ;  /* 0x00000004185d7c23 */ /* 0x000fe20008010844 */
[----:B------:R-:W-:Y:S01]  /*b900*/  ISETP.GT.AND P0, PT, R88, 0x1, PT ;  /* 0x000000015800780c */ /* 0x000fe20003f04270 */
        /* <DEDUP_REMOVED lines=18> */
[--C-:B------:R-:W-:Y:S01]  /*ba30*/  FFMA.FTZ R27, R56, UR4, -R68.reuse ;  /* 0x00000004381b7c23 */ /* 0x100fe20008010844 */
[----:B------:R-:W-:Y:S03]  /*ba40*/  FFMA.FTZ R56, R57, UR4, -R68 ;  /* 0x0000000439387c23 */ /* 0x000fe60008010844 */
[----:B------:R-:W3:Y:S01]  /*ba50*/  MUFU.EX2 R145, R145 ;  /* 0x0000009100917308 */ /* 0x000ee20000000800 */
[----:B--2---:R-:W-:Y:S01]  /*ba60*/  F2FP.F16.F32.PACK_AB R124, R155, R0 ;  /* 0x000000009b7c723e */ /* 0x004fe200000000ff */
[----:B------:R-:W-:Y:S01]  /*ba70*/  FFMA.FTZ R0, R87, R72, R0 ;  /* 0x0000004857007223 */ /* 0x000fe20000010000 */
[--C-:B------:R-:W-:Y:S01]  /*ba80*/  FFMA.FTZ R87, R38, UR4, -R4.reuse ;  /* 0x0000000426577c23 */ /* 0x100fe20008010804 */
[--C-:B------:R-:W-:Y:S01]  /*ba90*/  FFMA.FTZ R57, R34, UR4, -R4.reuse ;  /* 0x0000000422397c23 */ /* 0x100fe20008010804 */
[----:B------:R-:W-:Y:S01]  /*baa0*/  FFMA.FTZ R54, R54, UR4, -R4 ;  /* 0x0000000436367c23 */ /* 0x000fe20008010804 */
[----:B------:R-:W-:Y:S01]  /*bab0*/  FADD.FTZ R155, R155, R0 ;  /* 0x000000009b9b7221 */ /* 0x000fe20000010000 */
[--C-:B------:R-:W-:Y:S03]  /*bac0*/  FFMA.FTZ R55, R55, UR4, -R4.reuse ;  /* 0x0000000437377c23 */ /* 0x100fe60008010804 */
[----:B------:R-:W-:Y:S01]  /*bad0*/  MUFU.EX2 R2, R2 ;  /* 0x0000000200027308 */ /* 0x000fe20000000800 */
[--C-:B------:R-:W-:Y:S01]  /*bae0*/  FFMA.FTZ R58, R58, UR4, -R4.reuse ;  /* 0x000000043a3a7c23 */ /* 0x100fe20008010804 */
[--C-:B------:R-:W-:Y:S01]  /*baf0*/  FFMA.FTZ R59, R59, UR4, -R4.reuse ;  /* 0x000000043b3b7c23 */ /* 0x100fe20008010804 */
[--C-:B------:R-:W-:Y:S01]  /*bb00*/  FFMA.FTZ R62, R62, UR4, -R4.reuse ;  /* 0x000000043e3e7c23 */ /* 0x100fe20008010804 */
[----:B------:R-:W-:Y:S01]  /*bb10*/  MOV R88, R77 ;  /* 0x0000004d00587202 */ /* 0x000fe20000000f00 */
[----:B------:R-:W-:Y:S05]  /*bb20*/  FFMA.FTZ R66, R66, UR4, -R4 ;  /* 0x0000000442427c23 */ /* 0x000fea0008010804 */
[----:B------:R-:W2:Y:S01]  /*bb30*/  MUFU.EX2 R153, R153 ;  /* 0x0000009900997308 */ /* 0x000ea20000000800 */
[C---:B---3--:R-:W-:Y:S01]  /*bb40*/  F2FP.F16.F32.PACK_AB R126, R145.reuse, R158 ;  /* 0x0000009e917e723e */ /* 0x048fe200000000ff */
[----:B------:R-:W-:Y:S04]  /*bb50*/  FADD.FTZ R158, R158, R155 ;  /* 0x0000009b9e9e7221 */ /* 0x000fe80000010000 */
[----:B------:R-:W-:Y:S04]  /*bb60*/  FADD.FTZ R145, R145, R158 ;  /* 0x0000009e91917221 */ /* 0x000fe80000010000 */
[----:B------:R-:W3:Y:S10]  /*bb70*/  MUFU.EX2 R152, R152 ;  /* 0x0000009800987308 */ /* 0x000ef40000000800 */
[----:B------:R-:W4:Y:S01]  /*bb80*/  MUFU.EX2 R147, R147 ;  /* 0x0000009300937308 */ /* 0x000f220000000800 */
[----:B--2---:R-:W-:Y:S01]  /*bb90*/  F2FP.F16.F32.PACK_AB R125, R153, R2 ;  /* 0x00000002997d723e */ /* 0x004fe200000000ff */
[----:B------:R-:W-:Y:S01]  /*bba0*/  FFMA.FTZ R2, R89, R71, R2 ;  /* 0x0000004759027223 */ /* 0x000fe20000010002 */
[--C-:B------:R-:W-:Y:S01]  /*bbb0*/  FFMA.FTZ R71, R31, UR4, -R4.reuse ;  /* 0x000000041f477c23 */ /* 0x100fe20008010804 */
[----:B------:R-:W-:Y:S01]  /*bbc0*/  FFMA.FTZ R89, R47, UR4, -R4 ;  /* 0x000000042f597c23 */ /* 0x000fe20008010804 */
[----:B------:R-:W-:Y:S01]  /*bbd0*/  LDSM.16.MT88.4 R28, [R121+0x3c00] ;  /* 0x003c0000791c783b */ /* 0x000fe20000004200 */
[----:B------:R-:W-:Y:S01]  /*bbe0*/  FADD.FTZ R153, R153, R2 ;  /* 0x0000000299997221 */ /* 0x000fe20000010000 */
[--C-:B------:R-:W-:Y:S03]  /*bbf0*/  FFMA.FTZ R2, R39, UR4, -R4.reuse ;  /* 0x0000000427027c23 */ /* 0x100fe60008010804 */
[----:B------:R-:W-:Y:S01]  /*bc00*/  MUFU.EX2 R151, R151 ;  /* 0x0000009700977308 */ /* 0x000fe20000000800 */
[--C-:B------:R-:W-:Y:S01]  /*bc10*/  FFMA.FTZ R47, R50, UR4, -R4.reuse ;  /* 0x00000004322f7c23 */ /* 0x100fe20008010804 */
[----:B---3--:R-:W-:Y:S01]  /*bc20*/  FADD.FTZ R40, R152, R153 ;  /* 0x0000009998287221 */ /* 0x008fe20000010000 */
[----:B------:R-:W-:Y:S01]  /*bc30*/  FFMA.FTZ R50, R51, UR4, -R4 ;  /* 0x0000000433327c23 */ /* 0x000fe20008010804 */
[----:B------:R-:W-:Y:S01]  /*bc40*/  FFMA.FTZ R51, R64, UR4, -R68 ;  /* 0x0000000440337c23 */ /* 0x000fe20008010844 */
[----:B------:R-:W-:Y:S01]  /*bc50*/  LDSM.16.MT88.4 R36, [R120+0x4000] ;  /* 0x004000007824783b */ /* 0x000fe20000004200 */
[----:B------:R-:W-:Y:S01]  /*bc60*/  FFMA.FTZ R64, R63, UR4, -R4 ;  /* 0x000000043f407c23 */ /* 0x000fe20008010804 */
[----:B------:R-:W-:Y:S03]  /*bc70*/  FFMA.FTZ R68, R65, UR4, -R68 ;  /* 0x0000000441447c23 */ /* 0x000fe60008010844 */
[----:B------:R-:W-:Y:S01]  /*bc80*/  MUFU.EX2 R160, R160 ;  /* 0x000000a000a07308 */ /* 0x000fe20000000800 */
[C---:B----4-:R-:W-:Y:S01]  /*bc90*/  FADD.FTZ R40, R147.reuse, R40 ;  /* 0x0000002893287221 */ /* 0x050fe20000010000 */
[----:B------:R-:W-:Y:S08]  /*bca0*/  F2FP.F16.F32.PACK_AB R127, R147, R152 ;  /* 0x00000098937f723e */ /* 0x000ff000000000ff */
[----:B------:R-:W-:Y:S01]  /*bcb0*/  MUFU.EX2 R156, R156 ;  /* 0x0000009c009c7308 */ /* 0x000fe20000000800 */
[C---:B-1----:R-:W-:Y:S06]  /*bcc0*/  HMMA.16816.F32 R108, R124.reuse, R80, R108 ;  /* 0x000000507c6c723c */ /* 0x042fec000000186c */
[C---:B------:R-:W-:Y:S03]  /*bcd0*/  HMMA.16816.F32 R104, R124.reuse, R82, R104 ;  /* 0x000000527c68723c */ /* 0x040fe60000001868 */
[----:B------:R-:W-:Y:S01]  /*bce0*/  MUFU.EX2 R149, R149 ;  /* 0x0000009500957308 */ /* 0x000fe20000000800 */
[----:B------:R-:W1:Y:S09]  /*bcf0*/  LDSM.16.MT88.4 R80, [R121+0x3000] ;  /* 0x003000007950783b */ /* 0x000e720000004200 */
[----:B------:R-:W-:Y:S10]  /*bd00*/  MUFU.EX2 R91, R91 ;  /* 0x0000005b005b7308 */ /* 0x000ff40000000800 */
[----:B------:R-:W2:Y:S10]  /*bd10*/  MUFU.EX2 R136, R136 ;  /* 0x0000008800887308 */ /* 0x000eb40000000800 */
[----:B------:R-:W-:Y:S10]  /*bd20*/  MUFU.EX2 R93, R93 ;  /* 0x0000005d005d7308 */ /* 0x000ff40000000800 */
[----:B------:R-:W3:Y:S01]  /*bd30*/  MUFU.EX2 R138, R138 ;  /* 0x0000008a008a7308 */ /* 0x000ee20000000800 */
[----:B--2---:R-:W-:Y:S09]  /*bd40*/  F2FP.F16.F32.PACK_AB R132, R136, R91 ;  /* 0x0000005b8884723e */ /* 0x004ff200000000ff */
[----:B------:R-:W-:Y:S01]  /*bd50*/  MUFU.EX2 R157, R157 ;  /* 0x0000009d009d7308 */ /* 0x000fe20000000800 */
[C---:B-1----:R-:W-:Y:S06]  /*bd60*/  HMMA.16816.F32 R100, R124.reuse, R80, R100 ;  /* 0x000000507c64723c */ /* 0x042fec0000001864 */
[----:B------:R-:W-:Y:S03]  /*bd70*/  HMMA.16816.F32 R96, R124, R82, R96 ;  /* 0x000000527c60723c */ /* 0x000fe60000001860 */
[----:B------:R-:W1:Y:S01]  /*bd80*/  MUFU.EX2 R162, R162 ;  /* 0x000000a200a27308 */ /* 0x000e620000000800 */
[----:B------:R-:W2:Y:S01]  /*bd90*/  LDSM.16.MT88.4 R80, [R120+0x3400] ;  /* 0x003400007850783b */ /* 0x000ea20000004200 */
[----:B---3--:R-:W-:Y:S02]  /*bda0*/  F2FP.F16.F32.PACK_AB R134, R138, R93 ;  /* 0x0000005d8a86723e */ /* 0x008fe400000000ff */
[----:B------:R-:W-:Y:S01]  /*bdb0*/  F2FP.F16.F32.PACK_AB R124, R129, R154 ;  /* 0x0000009a817c723e */ /* 0x000fe200000000ff */
[----:B------:R-:W-:Y:S05]  /*bdc0*/  FADD.FTZ R154, R154, R145 ;  /* 0x000000919a9a7221 */ /* 0x000fea0000010000 */
[----:B------:R-:W-:Y:S01]  /*bdd0*/  MUFU.EX2 R164, R164 ;  /* 0x000000a400a47308 */ /* 0x000fe20000000800 */
[----:B------:R-:W-:Y:S01]  /*bde0*/  F2FP.F16.F32.PACK_AB R126, R73, R142 ;  /* 0x0000008e497e723e */ /* 0x000fe200000000ff */
[----:B------:R-:W-:Y:S01]  /*bdf0*/  FADD.FTZ R129, R129, R154 ;  /* 0x0000009a81817221 */ /* 0x000fe20000010000 */
[----:B------:R-:W-:Y:S02]  /*be00*/  F2FP.F16.F32.PACK_AB R125, R160, R151 ;  /* 0x00000097a07d723e */ /* 0x000fe400000000ff */
[----:B------:R-:W-:Y:S01]  /*be10*/  F2FP.F16.F32.PACK_AB R127, R149, R156 ;  /* 0x0000009c957f723e */ /* 0x000fe200000000ff */
[----:B------:R-:W-:Y:S04]  /*be20*/  FADD.FTZ R142, R142, R129 ;  /* 0x000000818e8e7221 */ /* 0x000fe80000010000 */
[----:B------:R-:W3:Y:S01]  /*be30*/  MUFU.EX2 R159, R159 ;  /* 0x0000009f009f7308 */ /* 0x000ee20000000800 */
[----:B-1----:R-:W-:Y:S01]  /*be40*/  F2FP.F16.F32.PACK_AB R133, R162, R157 ;  /* 0x0000009da285723e */ /* 0x002fe200000000ff */
[----:B------:R-:W-:Y:S04]  /*be50*/  FADD.FTZ R142, R73, R142 ;  /* 0x0000008e498e7221 */ /* 0x000fe80000010000 */
[----:B------:R-:W-:Y:S04]  /*be60*/  FADD.FTZ R91, R91, R142 ;  /* 0x0000008e5b5b7221 */ /* 0x000fe80000010000 */
[----:B------:R-:W1:Y:S01]  /*be70*/  MUFU.EX2 R25, R25 ;  /* 0x0000001900197308 */ /* 0x000e620000000800 */
[----:B------:R-:W-:Y:S01]  /*be80*/  FADD.FTZ R136, R136, R91 ;  /* 0x0000005b88887221 */ /* 0x000fe20000010000 */
[----:B------:R-:W-:Y:S03]  /*be90*/  MOV R91, R69 ;  /* 0x00000045005b7202 */ /* 0x000fe60000000f00 */
[----:B------:R-:W-:Y:S05]  /*bea0*/  FADD.FTZ R93, R93, R136 ;  /* 0x000000885d5d7221 */ /* 0x000fea0000010000 */
[----:B------:R-:W-:Y:S01]  /*beb0*/  MUFU.EX2 R141, R141 ;  /* 0x0000008d008d7308 */ /* 0x000fe20000000800 */
[----:B---3--:R-:W-:Y:S01]  /*bec0*/  F2FP.F16.F32.PACK_AB R135, R159, R164 ;  /* 0x000000a49f87723e */ /* 0x008fe200000000ff */
[----:B------:R-:W-:Y:S01]  /*bed0*/  FADD.FTZ R138, R138, R93 ;  /* 0x0000005d8a8a7221 */ /* 0x000fe20000010000 */
[----:B------:R-:W-:Y:S07]  /*bee0*/  MOV R93, R70 ;  /* 0x00000046005d7202 */ /* 0x000fee0000000f00 */
[----:B------:R-:W3:Y:S01]  /*bef0*/  MUFU.EX2 R146, R146 ;  /* 0x0000009200927308 */ /* 0x000ee20000000800 */
[C---:B--2---:R-:W-:Y:S03]  /*bf00*/  HMMA.16816.F32 R108, R124.reuse, R80, R108 ;  /* 0x000000507c6c723c */ /* 0x044fe6000000186c */
[C---:B-1----:R-:W-:Y:S01]  /*bf10*/  F2FP.F16.F32.PACK_AB R32, R140.reuse, R25 ;  /* 0x000000198c20723e */ /* 0x042fe200000000ff */
[----:B------:R-:W-:Y:S02]  /*bf20*/  FADD.FTZ R63, R25, R138 ;  /* 0x0000008a193f7221 */ /* 0x000fe40000010000 */
[C---:B------:R-:W-:Y:S03]  /*bf30*/  HMMA.16816.F32 R104, R124.reuse, R82, R104 ;  /* 0x000000527c68723c */ /* 0x040fe60000001868 */
[----:B------:R-:W-:Y:S01]  /*bf40*/  MUFU.EX2 R60, R60 ;  /* 0x0000003c003c7308 */ /* 0x000fe20000000800 */
[----:B------:R-:W1:Y:S01]  /*bf50*/  LDSM.16.MT88.4 R80, [R121+0x3400] ;  /* 0x003400007950783b */ /* 0x000e620000004200 */
[----:B------:R-:W-:Y:S08]  /*bf60*/  FADD.FTZ R140, R140, R63 ;  /* 0x0000003f8c8c7221 */ /* 0x000ff00000010000 */
[----:B------:R-:W2:Y:S01]  /*bf70*/  MUFU.EX2 R71, R71 ;  /* 0x0000004700477308 */ /* 0x000ea20000000800 */
[C---:B---3--:R-:W-:Y:S01]  /*bf80*/  F2FP.F16.F32.PACK_AB R34, R146.reuse, R141 ;  /* 0x0000008d9222723e */ /* 0x048fe200000000ff */
[----:B------:R-:W-:Y:S04]  /*bf90*/  FADD.FTZ R141, R141, R140 ;  /* 0x0000008c8d8d7221 */ /* 0x000fe80000010000 */
[----:B------:R-:W-:Y:S04]  /*bfa0*/  FADD.FTZ R146, R146, R141 ;  /* 0x0000008d92927221 */ /* 0x000fe80000010000 */
[----:B------:R-:W-:Y:S10]  /*bfb0*/  MUFU.EX2 R57, R57 ;  /* 0x0000003900397308 */ /* 0x000ff40000000800 */
[----:B------:R-:W3:Y:S01]  /*bfc0*/  MUFU.EX2 R0, R35 ;  /* 0x0000002300007308 */ /* 0x000ee20000000800 */
[----:B--2---:R-:W-:Y:S09]  /*bfd0*/  F2FP.F16.F32.PACK_AB R33, R71, R60 ;  /* 0x0000003c4721723e */ /* 0x004ff200000000ff */
[----:B------:R-:W-:Y:S10]  /*bfe0*/  MUFU.EX2 R137, R137 ;  /* 0x0000008900897308 */ /* 0x000ff40000000800 */
[----:B------:R-:W2:Y:S01]  /*bff0*/  MUFU.EX2 R144, R144 ;  /* 0x0000009000907308 */ /* 0x000ea20000000800 */
[C---:B-1----:R-:W-:Y:S03]  /*c000*/  HMMA.16816.F32 R100, R124.reuse, R80, R100 ;  /* 0x000000507c64723c */ /* 0x042fe60000001864 */
[----:B---3--:R-:W-:Y:S03]  /*c010*/  F2FP.F16.F32.PACK_AB R35, R0, R57 ;  /* 0x000000390023723e */ /* 0x008fe600000000ff */
[----:B------:R-:W-:Y:S03]  /*c020*/  HMMA.16816.F32 R96, R124, R82, R96 ;  /* 0x000000527c60723c */ /* 0x000fe60000001860 */
[----:B------:R-:W-:Y:S01]  /*c030*/  MUFU.EX2 R143, R143 ;  /* 0x0000008f008f7308 */ /* 0x000fe20000000800 */
[----:B------:R-:W1:Y:S09]  /*c040*/  LDSM.16.MT88.4 R80, [R120+0x3800] ;  /* 0x003800007850783b */ /* 0x000e720000004200 */
[----:B------:R-:W3:Y:S01]  /*c050*/  MUFU.EX2 R150, R150 ;  /* 0x0000009600967308 */ /* 0x000ee20000000800 */
[----:B------:R-:W4:Y:S09]  /*c060*/  LDSM.16.MT88.4 R124, [R121+0x3800] ;  /* 0x00380000797c783b */ /* 0x000f320000004200 */
[----:B------:R-:W-:Y:S10]  /*c070*/  MUFU.EX2 R87, R87 ;  /* 0x0000005700577308 */ /* 0x000ff40000000800 */
[----:B------:R-:W5:Y:S10]  /*c080*/  MUFU.EX2 R2, R2 ;  /* 0x0000000200027308 */ /* 0x000f740000000800 */
[----:B------:R-:W-:Y:S10]  /*c090*/  MUFU.EX2 R61, R61 ;  /* 0x0000003d003d7308 */ /* 0x000ff40000000800 */
[----:B------:R-:W-:Y:S01]  /*c0a0*/  MUFU.EX2 R148, R148 ;  /* 0x0000009400947308 */ /* 0x000fe20000000800 */
[C---:B-1----:R-:W-:Y:S06]  /*c0b0*/  HMMA.16816.F32 R108, R132.reuse, R80, R108 ;  /* 0x00000050846c723c */ /* 0x042fec000000186c */
[C---:B------:R-:W-:Y:S03]  /*c0c0*/  HMMA.16816.F32 R104, R132.reuse, R82, R104 ;  /* 0x000000528468723c */ /* 0x040fe60000001868 */
[----:B------:R-:W-:Y:S01]  /*c0d0*/  MUFU.EX2 R139, R139 ;  /* 0x0000008b008b7308 */ /* 0x000fe20000000800 */
[----:B------:R-:W1:Y:S02]  /*c0e0*/  LDSM.16.MT88.4 R80, [R120+0x3c00] ;  /* 0x003c00007850783b */ /* 0x000e640000004200 */
[C---:B----4-:R-:W-:Y:S07]  /*c0f0*/  HMMA.16816.F32 R100, R132.reuse, R124, R100 ;  /* 0x0000007c8464723c */ /* 0x050fee0000001864 */
[----:B------:R-:W-:Y:S01]  /*c100*/  MUFU.EX2 R48, R48 ;  /* 0x0000003000307308 */ /* 0x000fe20000000800 */
[----:B------:R-:W-:Y:S09]  /*c110*/  HMMA.16816.F32 R96, R132, R126, R96 ;  /* 0x0000007e8460723c */ /* 0x000ff20000001860 */
[----:B------:R-:W-:Y:S02]  /*c120*/  MUFU.EX2 R49, R49 ;  /* 0x0000003100317308 */ /* 0x000fe40000000800 */
[--C-:B------:R-:W-:Y:S01]  /*c130*/  FFMA.FTZ R124, R43, UR4, -R4.reuse ;  /* 0x000000042b7c7c23 */ /* 0x100fe20008010804 */
[----:B------:R-:W-:Y:S07]  /*c140*/  FFMA.FTZ R4, R67, UR4, -R4 ;  /* 0x0000000443047c23 */ /* 0x000fee0008010804 */
[----:B------:R-:W4:Y:S01]  /*c150*/  MUFU.EX2 R124, R124 ;  /* 0x0000007c007c7308 */ /* 0x000f220000000800 */
[C---:B------:R-:W-:Y:S09]  /*c160*/  HMMA.16816.F32 R100, R32.reuse, R28, R100 ;  /* 0x0000001c2064723c */ /* 0x040ff20000001864 */
[----:B------:R-:W-:Y:S01]  /*c170*/  MUFU.EX2 R46, R46 ;  /* 0x0000002e002e7308 */ /* 0x000fe20000000800 */
[C---:B------:R-:W-:Y:S01]  /*c180*/  HMMA.16816.F32 R96, R32.reuse, R30, R96 ;  /* 0x0000001e2060723c */ /* 0x040fe20000001860 */
[----:B------:R-:W-:Y:S08]  /*c190*/  LDSM.16.MT88.4 R28, [R120+0x4400] ;  /* 0x00440000781c783b */ /* 0x000ff00000004200 */
[----:B------:R-:W4:Y:S01]  /*c1a0*/  MUFU.EX2 R89, R89 ;  /* 0x0000005900597308 */ /* 0x000f220000000800 */
[C---:B-1----:R-:W-:Y:S06]  /*c1b0*/  HMMA.16816.F32 R108, R32.reuse, R80, R108 ;  /* 0x00000050206c723c */ /* 0x042fec000000186c */
[----:B------:R-:W-:Y:S03]  /*c1c0*/  HMMA.16816.F32 R104, R32, R82, R104 ;  /* 0x000000522068723c */ /* 0x000fe60000001868 */
[----:B------:R-:W-:Y:S01]  /*c1d0*/  MUFU.EX2 R47, R47 ;  /* 0x0000002f002f7308 */ /* 0x000fe20000000800 */
[----:B------:R-:W1:Y:S03]  /*c1e0*/  LDSM.16.MT88.4 R80, [R121+0x4000] ;  /* 0x004000007950783b */ /* 0x000e660000004200 */
[----:B--2---:R-:W-:Y:S01]  /*c1f0*/  F2FP.F16.F32.PACK_AB R32, R144, R137 ;  /* 0x000000899020723e */ /* 0x004fe200000000ff */
[----:B------:R-:W-:Y:S05]  /*c200*/  FADD.FTZ R137, R137, R146 ;  /* 0x0000009289897221 */ /* 0x000fea0000010000 */
[----:B------:R-:W2:Y:S01]  /*c210*/  MUFU.EX2 R50, R50 ;  /* 0x0000003200327308 */ /* 0x000ea20000000800 */
[----:B---3--:R-:W-:Y:S01]  /*c220*/  F2FP.F16.F32.PACK_AB R34, R150, R143 ;  /* 0x0000008f9622723e */ /* 0x008fe200000000ff */
[----:B------:R-:W-:Y:S01]  /*c230*/  FADD.FTZ R144, R144, R137 ;  /* 0x0000008990907221 */ /* 0x000fe20000010000 */
[----:B-----5:R-:W-:Y:S02]  /*c240*/  F2FP.F16.F32.PACK_AB R33, R2, R87 ;  /* 0x000000570221723e */ /* 0x020fe400000000ff */
[----:B----4-:R-:W-:Y:S05]  /*c250*/  F2FP.F16.F32.PACK_AB R35, R124, R61 ;  /* 0x0000003d7c23723e */ /* 0x010fea00000000ff */
[----:B------:R-:W-:Y:S02]  /*c260*/  MUFU.EX2 R44, R44 ;  /* 0x0000002c002c7308 */ /* 0x000fe40000000800 */
[C---:B------:R-:W-:Y:S08]  /*c270*/  HMMA.16816.F32 R108, R32.reuse, R36, R108 ;  /* 0x00000024206c723c */ /* 0x040ff0000000186c */
[----:B------:R-:W3:Y:S01]  /*c280*/  MUFU.EX2 R45, R45 ;  /* 0x0000002d002d7308 */ /* 0x000ee20000000800 */
[C---:B------:R-:W-:Y:S01]  /*c290*/  HMMA.16816.F32 R104, R32.reuse, R38, R104 ;  /* 0x000000262068723c */ /* 0x040fe20000001868 */
[----:B------:R-:W4:Y:S08]  /*c2a0*/  LDSM.16.MT88.4 R36, [R121+0x4400] ;  /* 0x004400007924783b */ /* 0x000f300000004200 */
[----:B------:R-:W-:Y:S10]  /*c2b0*/  MUFU.EX2 R27, R27 ;  /* 0x0000001b001b7308 */ /* 0x000ff40000000800 */
[----:B------:R-:W5:Y:S01]  /*c2c0*/  MUFU.EX2 R56, R56 ;  /* 0x0000003800387308 */ /* 0x000f620000000800 */
[C---:B-1----:R-:W-:Y:S06]  /*c2d0*/  HMMA.16816.F32 R100, R32.reuse, R80, R100 ;  /* 0x000000502064723c */ /* 0x042fec0000001864 */
[----:B------:R-:W-:Y:S03]  /*c2e0*/  HMMA.16816.F32 R96, R32, R82, R96 ;  /* 0x000000522060723c */ /* 0x000fe60000001860 */
[----:B------:R-:W-:Y:S02]  /*c2f0*/  MUFU.EX2 R54, R54 ;  /* 0x0000003600367308 */ /* 0x000fe40000000800 */
[----:B------:R-:W-:Y:S02]  /*c300*/  FADD.FTZ R81, R151, R40 ;  /* 0x0000002897517221 */ /* 0x000fe40000010000 */
[----:B------:R-:W1:Y:S01]  /*c310*/  LDSM.16.MT88.4 R40, [R120+0x4800] ;  /* 0x004800007828783b */ /* 0x000e620000004200 */
[----:B------:R-:W-:Y:S05]  /*c320*/  F2FP.F16.F32.PACK_AB R32, R139, R148 ;  /* 0x000000948b20723e */ /* 0x000fea00000000ff */
[----:B------:R-:W5:Y:S01]  /*c330*/  MUFU.EX2 R55, R55 ;  /* 0x0000003700377308 */ /* 0x000f620000000800 */
[----:B------:R-:W-:Y:S01]  /*c340*/  F2FP.F16.F32.PACK_AB R34, R49, R48 ;  /* 0x000000303122723e */ /* 0x000fe200000000ff */
[----:B------:R-:W-:Y:S01]  /*c350*/  FADD.FTZ R81, R160, R81 ;  /* 0x00000051a0517221 */ /* 0x000fe20000010000 */
[----:B------:R-:W-:Y:S02]  /*c360*/  F2FP.F16.F32.PACK_AB R33, R89, R46 ;  /* 0x0000002e5921723e */ /* 0x000fe400000000ff */
[----:B--2---:R-:W-:Y:S01]  /*c370*/  F2FP.F16.F32.PACK_AB R35, R50, R47 ;  /* 0x0000002f3223723e */ /* 0x004fe200000000ff */
[----:B------:R-:W-:Y:S04]  /*c380*/  FADD.FTZ R156, R156, R81 ;  /* 0x000000519c9c7221 */ /* 0x000fe80000010000 */
[----:B------:R-:W-:Y:S01]  /*c390*/  MUFU.EX2 R58, R58 ;  /* 0x0000003a003a7308 */ /* 0x000fe20000000800 */
[----:B------:R-:W-:Y:S01]  /*c3a0*/  FADD.FTZ R156, R149, R156 ;  /* 0x0000009c959c7221 */ /* 0x000fe20000010000 */
[C---:B------:R-:W-:Y:S08]  /*c3b0*/  HMMA.16816.F32 R108, R32.reuse, R28, R108 ;  /* 0x0000001c206c723c */ /* 0x040ff0000000186c */
[----:B------:R-:W2:Y:S03]  /*c3c0*/  MUFU.EX2 R59, R59 ;  /* 0x0000003b003b7308 */ /* 0x000ea60000000800 */
[----:B------:R-:W-:Y:S01]  /*c3d0*/  FADD.FTZ R157, R157, R156 ;  /* 0x0000009c9d9d7221 */ /* 0x000fe20000010000 */
[C---:B------:R-:W-:Y:S01]  /*c3e0*/  HMMA.16816.F32 R104, R32.reuse, R30, R104 ;  /* 0x0000001e2068723c */ /* 0x040fe20000001868 */
[----:B------:R-:W1:Y:S05]  /*c3f0*/  LDSM.16.MT88.4 R28, [R121+0x4800] ;  /* 0x00480000791c783b */ /* 0x000e6a0000004200 */
[----:B------:R-:W-:Y:S01]  /*c400*/  MUFU.EX2 R52, R52 ;  /* 0x0000003400347308 */ /* 0x000fe20000000800 */
[C---:B----4-:R-:W-:Y:S04]  /*c410*/  HMMA.16816.F32 R100, R32.reuse, R36, R100 ;  /* 0x000000242064723c */ /* 0x050fe80000001864 */
[----:B------:R-:W-:Y:S02]  /*c420*/  FADD.FTZ R157, R162, R157 ;  /* 0x0000009da29d7221 */ /* 0x000fe40000010000 */
[----:B------:R-:W-:Y:S03]  /*c430*/  HMMA.16816.F32 R96, R32, R38, R96 ;  /* 0x000000262060723c */ /* 0x000fe60000001860 */
[----:B------:R-:W4:Y:S01]  /*c440*/  MUFU.EX2 R53, R53 ;  /* 0x0000003500357308 */ /* 0x000f220000000800 */
[----:B------:R-:W4:Y:S01]  /*c450*/  LDSM.16.MT88.4 R32, [R120+0x4c00] ;  /* 0x004c00007820783b */ /* 0x000f220000004200 */
[----:B------:R-:W-:Y:S01]  /*c460*/  FADD.FTZ R164, R164, R157 ;  /* 0x0000009da4a47221 */ /* 0x000fe20000010000 */
[----:B---3--:R-:W-:Y:S02]  /*c470*/  F2FP.F16.F32.PACK_AB R36, R45, R44 ;  /* 0x0000002c2d24723e */ /* 0x008fe400000000ff */
[----:B-----5:R-:W-:Y:S05]  /*c480*/  F2FP.F16.F32.PACK_AB R38, R56, R27 ;  /* 0x0000001b3826723e */ /* 0x020fea00000000ff */
[----:B------:R-:W-:Y:S01]  /*c490*/  MUFU.EX2 R51, R51 ;  /* 0x0000003300337308 */ /* 0x000fe20000000800 */
[----:B------:R-:W-:Y:S01]  /*c4a0*/  F2FP.F16.F32.PACK_AB R37, R55, R54 ;  /* 0x000000363725723e */ /* 0x000fe200000000ff */
[----:B------:R-:W-:Y:S01]  /*c4b0*/  FADD.FTZ R159, R159, R164 ;  /* 0x000000a49f9f7221 */ /* 0x000fe20000010000 */
[----:B--2---:R-:W-:Y:S03]  /*c4c0*/  F2FP.F16.F32.PACK_AB R39, R59, R58 ;  /* 0x0000003a3b27723e */ /* 0x004fe600000000ff */
[----:B------:R-:W-:Y:S04]  /*c4d0*/  FADD.FTZ R60, R60, R159 ;  /* 0x0000009f3c3c7221 */ /* 0x000fe80000010000 */
[----:B------:R-:W2:Y:S01]  /*c4e0*/  MUFU.EX2 R68, R68 ;  /* 0x0000004400447308 */ /* 0x000ea20000000800 */
[C---:B-1----:R-:W-:Y:S05]  /*c4f0*/  HMMA.16816.F32 R108, R36.reuse, R40, R108 ;  /* 0x00000028246c723c */ /* 0x042fea000000186c */
[----:B------:R-:W-:Y:S01]  /*c500*/  FADD.FTZ R60, R71, R60 ;  /* 0x0000003c473c7221 */ /* 0x000fe20000010000 */
[C---:B------:R-:W-:Y:S03]  /*c510*/  HMMA.16816.F32 R104, R36.reuse, R42, R104 ;  /* 0x0000002a2468723c */ /* 0x040fe60000001868 */
[----:B------:R-:W-:Y:S02]  /*c520*/  MUFU.EX2 R62, R62 ;  /* 0x0000003e003e7308 */ /* 0x000fe40000000800 */
[----:B------:R-:W-:Y:S01]  /*c530*/  FADD.FTZ R41, R57, R60 ;  /* 0x0000003c39297221 */ /* 0x000fe20000010000 */
[C---:B------:R-:W-:Y:S07]  /*c540*/  HMMA.16816.F32 R100, R36.reuse, R28, R100 ;  /* 0x0000001c2464723c */ /* 0x040fee0000001864 */
[----:B------:R-:W1:Y:S01]  /*c550*/  MUFU.EX2 R25, R64 ;  /* 0x0000004000197308 */ /* 0x000e620000000800 */
[----:B------:R-:W-:Y:S01]  /*c560*/  FADD.FTZ R0, R0, R41 ;  /* 0x0000002900007221 */ /* 0x000fe20000010000 */
[----:B------:R-:W-:Y:S01]  /*c570*/  HMMA.16816.F32 R96, R36, R30, R96 ;  /* 0x0000001e2460723c */ /* 0x000fe20000001860 */
[----:B------:R-:W3:Y:S02]  /*c580*/  LDSM.16.MT88.4 R40, [R121+0x4c00] ;  /* 0x004c00007928783b */ /* 0x000ee40000004200 */
[----:B------:R-:W-:Y:S05]  /*c590*/  FADD.FTZ R87, R87, R0 ;  /* 0x0000000057577221 */ /* 0x000fea0000010000 */
[----:B------:R-:W-:Y:S03]  /*c5a0*/  MUFU.EX2 R57, R66 ;  /* 0x0000004200397308 */ /* 0x000fe60000000800 */
[----:B----4-:R-:W-:Y:S01]  /*c5b0*/  F2FP.F16.F32.PACK_AB R28, R53, R52 ;  /* 0x00000034351c723e */ /* 0x010fe200000000ff */
[----:B------:R-:W-:Y:S01]  /*c5c0*/  FADD.FTZ R29, R143, R144 ;  /* 0x000000908f1d7221 */ /* 0x000fe20000010000 */
[----:B------:R-:W-:Y:S03]  /*c5d0*/  FADD.FTZ R2, R2, R87 ;  /* 0x0000005702027221 */ /* 0x000fe60000010000 */
[----:B------:R-:W-:Y:S01]  /*c5e0*/  FADD.FTZ R29, R150, R29 ;  /* 0x0000001d961d7221 */ /* 0x000fe20000010000 */
[----:B--2---:R-:W-:Y:S01]  /*c5f0*/  F2FP.F16.F32.PACK_AB R30, R68, R51 ;  /* 0x00000033441e723e */ /* 0x004fe200000000ff */
[----:B------:R-:W2:Y:S01]  /*c600*/  MUFU.EX2 R0, R4 ;  /* 0x0000000400007308 */ /* 0x000ea20000000800 */
[----:B------:R-:W-:Y:S01]  /*c610*/  FADD.FTZ R61, R61, R2 ;  /* 0x000000023d3d7221 */ /* 0x000fe20000010000 */
[----:B------:R-:W-:Y:S01]  /*c620*/  FADD.FTZ R148, R148, R29 ;  /* 0x0000001d94947221 */ /* 0x000fe20000010000 */
[----:B-1----:R-:W-:Y:S02]  /*c630*/  F2FP.F16.F32.PACK_AB R29, R25, R62 ;  /* 0x0000003e191d723e */ /* 0x002fe400000000ff */
[----:B------:R-:W-:Y:S01]  /*c640*/  FADD.FTZ R61, R124, R61 ;  /* 0x0000003d7c3d7221 */ /* 0x000fe20000010000 */
[----:B------:R-:W-:Y:S03]  /*c650*/  FADD.FTZ R139, R139, R148 ;  /* 0x000000948b8b7221 */ /* 0x000fe60000010000 */
[----:B------:R-:W-:Y:S01]  /*c660*/  FADD.FTZ R2, R46, R61 ;  /* 0x0000003d2e027221 */ /* 0x000fe20000010000 */
[----:B------:R-:W-:Y:S03]  /*c670*/  FADD.FTZ R48, R48, R139 ;  /* 0x0000008b30307221 */ /* 0x000fe60000010000 */
[----:B------:R-:W-:Y:S01]  /*c680*/  FADD.FTZ R2, R89, R2 ;  /* 0x0000000259027221 */ /* 0x000fe20000010000 */
[----:B------:R-:W-:Y:S01]  /*c690*/  FADD.FTZ R49, R49, R48 ;  /* 0x0000003031317221 */ /* 0x000fe20000010000 */
[----:B--2---:R-:W-:Y:S07]  /*c6a0*/  F2FP.F16.F32.PACK_AB R31, R0, R57 ;  /* 0x00000039001f723e */ /* 0x004fee00000000ff */
[C---:B------:R-:W-:Y:S06]  /*c6b0*/  HMMA.16816.F32 R108, R28.reuse, R32, R108 ;  /* 0x000000201c6c723c */ /* 0x040fec000000186c */
[C---:B------:R-:W-:Y:S05]  /*c6c0*/  HMMA.16816.F32 R104, R28.reuse, R34, R104 ;  /* 0x000000221c68723c */ /* 0x040fea0000001868 */
[----:B------:R-:W-:Y:S01]  /*c6d0*/  FADD.FTZ R33, R47, R2 ;  /* 0x000000022f217221 */ /* 0x000fe20000010000 */
[----:B------:R-:W-:Y:S01]  /*c6e0*/  FADD.FTZ R2, R44, R49 ;  /* 0x000000312c027221 */ /* 0x000fe20000010000 */
[C---:B---3--:R-:W-:Y:S04]  /*c6f0*/  HMMA.16816.F32 R100, R28.reuse, R40, R100 ;  /* 0x000000281c64723c */ /* 0x048fe80000001864 */
        /* <DEDUP_REMOVED lines=15> */
[----:B------:R-:W-:Y:S04]  /*c7f0*/  FADD.FTZ R57, R57, R62 ;  /* 0x0000003e39397221 */ /* 0x000fe80000010000 */
[----:B------:R-:W-:Y:S01]  /*c800*/  FADD.FTZ R89, R0, R57 ;  /* 0x0000003900597221 */ /* 0x000fe20000010000 */
[----:B------:R-:W-:Y:S06]  /*c810*/  @P0 BRA `(.L_x_4380) ;  /* 0xffffffcc00d00947 */ /* 0x000fec000383ffff */
.L_x_4376:
        /* <DEDUP_REMOVED lines=28> */
[----:B------:R-:W3:Y:S08]  /*c9e0*/  @P2 MUFU.RCP R9, R5 ;  /* 0x0000000500092308 */ /* 0x000ef00000001000 */
        /* <DEDUP_REMOVED lines=22> */
[----:B------:R-:W-:Y:S01]  /*cb50*/  LOP3.LUT P0, RZ, R10, 0x2, RZ, 0xc0, !PT ;  /* 0x000000020aff7812 */ /* 0x000fe2000780c0ff */
[----:B------:R-:W-:Y:S01]  /*cb60*/  IMAD.IADD R8, R7, 0x1, -R8 ;  /* 0x0000000107087824 */ /* 0x000fe200078e0a08 */
[----:B------:R-:W-:Y:S01]  /*cb70*/  LEA R7, R9, R12, 0x8 ;  /* 0x0000000c09077211 */ /* 0x000fe200078e40ff */
[----:B------:R-:W1:Y:S01]  /*cb80*/  @P2 MUFU.LG2 R5, R5 ;  /* 0x0000000500052308 */ /* 0x000e620000000c00 */
[----:B------:R-:W-:-:S02]  /*cb90*/  LOP3.LUT R11, R11, 0xc0, RZ, 0xc0, !PT ;  /* 0x000000c00b0b7812 */ /* 0x000fc400078ec0ff */
[----:B------:R-:W-:Y:S01]  /*cba0*/  LOP3.LUT R10, R10, 0x1, RZ, 0xc0, !PT ;  /* 0x000000010a0a7812 */ /* 0x000fe200078ec0ff */
[----:B------:R-:W-:Y:S01]  /*cbb0*/  IMAD R7, R8, 0x10, R7 ;  /* 0x0000001008077824 */ /* 0x000fe200078e0207 */
[----:B------:R-:W-:Y:S02]  /*cbc0*/  LEA.HI R8, R11, R11, RZ, 0x1d ;  /* 0x0000000b0b087211 */ /* 0x000fe400078fe8ff */
[----:B------:R-:W-:Y:S01]  /*cbd0*/  ISETP.NE.U32.AND P1, PT, R10, 0x1, PT ;  /* 0x000000010a00780c */ /* 0x000fe20003f25070 */
[----:B------:R-:W-:Y:S01]  /*cbe0*/  IMAD.MOV.U32 R10, RZ, RZ, 0x10 ;  /* 0x00000010ff0a7424 */ /* 0x000fe200078e00ff */
[----:B------:R-:W-:Y:S02]  /*cbf0*/  LEA R7, R7, R8, 0x1 ;  /* 0x0000000807077211 */ /* 0x000fe400078e08ff */
[----:B------:R-:W-:Y:S01]  /*cc00*/  F2FP.F16.F32.PACK_AB R108, R109, R108 ;  /* 0x0000006c6d6c723e */ /* 0x000fe200000000ff */
[----:B------:R-:W3:Y:S01]  /*cc10*/  @P2 LDC R8, c[0x0][0x2e8] ;  /* 0x0000ba00ff082b82 */ /* 0x000ee20000000800 */
[----:B------:R-:W-:Y:S01]  /*cc20*/  LEA R7, R7, UR4, 0x1 ;  /* 0x0000000407077c11 */ /* 0x000fe2000f8e08ff */
[----:B------:R-:W-:Y:S01]  /*cc30*/  ULDC.U8 UR4, c[0x0][0x3d8] ;  /* 0x0000f60000047ab9 */ /* 0x000fe20000000000 */
[----:B------:R-:W-:-:S02]  /*cc40*/  SEL R10, R10, 0xfffffff0, P1 ;  /* 0xfffffff00a0a7807 */ /* 0x000fc40000800000 */
        /* <DEDUP_REMOVED lines=14> */
[----:B------:R-:W-:-:S02]  /*cd30*/  F2FP.F16.F32.PACK_AB R98, R99, R98 ;  /* 0x000000626362723e */ /* 0x000fc400000000ff */
[----:B------:R-:W-:Y:S01]  /*cd40*/  ISETP.NE.AND P0, PT, RZ, UR4, PT ;  /* 0x00000004ff007c0c */ /* 0x000fe2000bf05270 */
[----:B------:R3:W-:Y:S01]  /*cd50*/  STS [R15+0x200], R106 ;  /* 0x0002006a0f007388 */ /* 0x0007e20000000800 */
[----:B------:R-:W-:Y:S02]  /*cd60*/  SHF.R.S32.HI R12, RZ, 0x1f, R9 ;  /* 0x0000001fff0c7819 */ /* 0x000fe40000011409 */
[----:B------:R-:W-:Y:S01]  /*cd70*/  MOV R11, 0x7f800000 ;  /* 0x7f800000000b7802 */ /* 0x000fe20000000f00 */
[----:B------:R3:W-:Y:S01]  /*cd80*/  STS [R13], R100 ;  /* 0x000000640d007388 */ /* 0x0007e20000000800 */
[----:B------:R-:W-:-:S03]  /*cd90*/  LEA.HI R12, R12, R9, RZ, 0x2 ;  /* 0x000000090c0c7211 */ /* 0x000fc600078f10ff */
[----:B------:R3:W-:Y:S01]  /*cda0*/  STS [R13+0x200], R102 ;  /* 0x000200660d007388 */ /* 0x0007e20000000800 */
[----:B------:R-:W-:-:S03]  /*cdb0*/  LOP3.LUT R12, R12, 0xfffffffc, RZ, 0xc0, !PT ;  /* 0xfffffffc0c0c7812 */ /* 0x000fc600078ec0ff */
[----:B------:R3:W-:Y:S04]  /*cdc0*/  STS [R19], R96 ;  /* 0x0000006013007388 */ /* 0x0007e80000000800 */
[----:B------:R3:W-:Y:S01]  /*cdd0*/  STS [R19+0x200], R98 ;  /* 0x0002006213007388 */ /* 0x0007e20000000800 */
[----:B----4-:R-:W-:Y:S01]  /*cde0*/  @P3 FMUL.FTZ R7, R6, 0.69314718246459960938 ;  /* 0x3f31721806073820 */ /* 0x010fe20000410000 */
[----:B-1----:R-:W-:Y:S01]  /*cdf0*/  @P2 FMUL.FTZ R6, R5, 0.69314718246459960938 ;  /* 0x3f31721805062820 */ /* 0x002fe20000410000 */
[----:B------:R-:W-:Y:S02]  /*ce00*/  IMAD.IADD R5, R9, 0x1, -R12 ;  /* 0x0000000109057824 */ /* 0x000fe400078e0a0c */
[----:B--2---:R-:W-:Y:S01]  /*ce10*/  @P3 FFMA.FTZ R10, R70, R17, R7 ;  /* 0x00000011460a3223 */ /* 0x004fe20000010007 */
[----:B---3--:R-:W-:Y:S01]  /*ce20*/  @P2 FFMA.FTZ R11, R69, R8, R6 ;  /* 0x00000008450b2223 */ /* 0x008fe20000010006 */
        /* <DEDUP_REMOVED lines=10> */
.L_x_4381:
[----:B------:R-:W1:Y:S01]  /*ced0*/  S2R R19, SR_CTAID.Z ;  /* 0x0000000000137919 */ /* 0x000e620000002700 */
[----:B------:R-:W1:Y:S01]  /*cee0*/  LDC R7, c[0x0][0x270] ;  /* 0x00009c00ff077b82 */ /* 0x000e620000000800 */
[----:B------:R-:W1:Y:S07]  /*cef0*/  S2R R18, SR_CTAID.Y ;  /* 0x0000000000127919 */ /* 0x000e6e0000002600 */
[----:B------:R-:W2:Y:S01]  /*cf00*/  LDC R20, c[0x0][0x2c4] ;  /* 0x0000b100ff147b82 */ /* 0x000ea20000000800 */
[----:B-1----:R-:W-:-:S04]  /*cf10*/  IMAD R7, R18, R7, R19 ;  /* 0x0000000712077224 */ /* 0x002fc800078e0213 */
[----:B--2---:R-:W-:-:S07]  /*cf20*/  IMAD R20, R7, R20, RZ ;  /* 0x0000001407147224 */ /* 0x004fce00078e02ff */
.L_x_4382:
[----:B------:R-:W-:Y:S01]  /*cf30*/  BAR.SYNC.DEFER_BLOCKING 0x0 ;  /* 0x0000000000007b1d */ /* 0x000fe20000010000 */
[----:B------:R-:W-:Y:S01]  /*cf40*/  LOP3.LUT R21, R3, 0xffffffe0, RZ, 0xc0, !PT ;  /* 0xffffffe003157812 */ /* 0x000fe200078ec0ff */
[----:B------:R-:W-:Y:S01]  /*cf50*/  IMAD R5, R5, 0x10, R118 ;  /* 0x0000001005057824 */ /* 0x000fe200078e0276 */
[----:B------:R-:W-:Y:S02]  /*cf60*/  SHF.R.S32.HI R3, RZ, 0x1f, R18 ;  /* 0x0000001fff037819 */ /* 0x000fe40000011412 */
[----:B------:R-:W-:-:S03]  /*cf70*/  ISETP.NE.AND P0, PT, R113, -0x1, PT ;  /* 0xffffffff7100780c */ /* 0x000fc60003f05270 */
[----:B------:R-:W1:Y:S01]  /*cf80*/  LDC.64 R6, c[0x0][0x290] ;  /* 0x0000a400ff067b82 */ /* 0x000e620000000a00 */
[----:B------:R-:W-:Y:S01]  /*cf90*/  IMAD.IADD R21, R4, 0x1, -R21 ;  /* 0x0000000104157824 */ /* 0x000fe200078e0a15 */
[----:B------:R-:W2:Y:S01]  /*cfa0*/  S2R R17, SR_CTAID.X ;  /* 0x0000000000117919 */ /* 0x000ea20000002500 */
[----:B------:R-:W-:Y:S01]  /*cfb0*/  BSSY B0, `(.L_x_4383) ;  /* 0x000001c000007945 */ /* 0x000fe20003800000 */
[----:B------:R-:W-:Y:S01]  /*cfc0*/  SHF.R.S32.HI R115, RZ, 0x1f, R114 ;  /* 0x0000001fff737819 */ /* 0x000fe20000011472 */
[----:B------:R-:W3:Y:S01]  /*cfd0*/  S2R R16, SR_TID.X ;  /* 0x0000000000107919 */ /* 0x000ee20000002100 */
[----:B------:R-:W-:Y:S02]  /*cfe0*/  LOP3.LUT P1, RZ, R21, 0x3, RZ, 0xc0, !PT ;  /* 0x0000000315ff7812 */ /* 0x000fe4000782c0ff */
[----:B------:R-:W4:Y:S01]  /*cff0*/  LDC.64 R8, c[0x0][0x298] ;  /* 0x0000a600ff087b82 */ /* 0x000f220000000a00 */
[----:B------:R1:W2:Y:S02]  /*d000*/  LDS.128 R12, [R95+0x800] ;  /* 0x000800005f0c7984 */ /* 0x0002a40000000c00 */
[----:B-1----:R-:W-:-:S02]  /*d010*/  IMAD R3, R3, R6, RZ ;  /* 0x0000000603037224 */ /* 0x002fc400078e02ff */
[----:B------:R-:W-:-:S04]  /*d020*/  IMAD.WIDE.U32 R24, R18, R6, RZ ;  /* 0x0000000612187225 */ /* 0x000fc800078e00ff */
[----:B------:R-:W-:Y:S02]  /*d030*/  IMAD R7, R18, R7, R3 ;  /* 0x0000000712077224 */ /* 0x000fe400078e0203 */
[----:B----4-:R-:W-:Y:S01]  /*d040*/  IMAD.WIDE.U32 R22, R113, R8, RZ ;  /* 0x0000000871167225 */ /* 0x010fe200078e00ff */
[----:B--2---:R-:W-:-:S03]  /*d050*/  SHF.L.U32 R3, R17, 0x6, RZ ;  /* 0x0000000611037819 */ /* 0x004fc600000006ff */
[----:B------:R-:W-:Y:S01]  /*d060*/  IMAD R113, R113, R9, R23 ;  /* 0x0000000971717224 */ /* 0x000fe200078e0217 */
[----:B------:R-:W-:Y:S01]  /*d070*/  SHF.R.S32.HI R21, RZ, 0x1f, R3 ;  /* 0x0000001fff157819 */ /* 0x000fe20000011403 */
[----:B---3--:R-:W-:Y:S06]  /*d080*/  @P1 BRA `(.L_x_4384) ;  /* 0x0000000000381947 */ /* 0x008fec0003800000 */
        /* <DEDUP_REMOVED lines=14> */
.L_x_4384:
[----:B------:R-:W-:Y:S05]  /*d170*/  BSYNC B0 ;  /* 0x0000000000007941 */ /* 0x000fea0003800000 */
.L_x_4383:
[----:B------:R-:W-:Y:S01]  /*d180*/  @!P0 IMAD.IADD R113, R25, 0x1, R7 ;  /* 0x0000000119718824 */ /* 0x000fe200078e0207 */
[----:B------:R-:W-:Y:S01]  /*d190*/  SEL R22, R24, R22, !P0 ;  /* 0x0000001618167207 */ /* 0x000fe20004000000 */
[-C--:B------:R-:W-:Y:S01]  /*d1a0*/  IMAD.WIDE.U32 R6, R3, R8.reuse, R114 ;  /* 0x0000000803067225 */ /* 0x080fe200078e0072 */
[----:B------:R-:W-:Y:S01]  /*d1b0*/  ULDC UR4, c[0x0][0x2d0] ;  /* 0x0000b40000047ab9 */ /* 0x000fe20000000800 */
[----:B------:R-:W-:Y:S01]  /*d1c0*/  LEA.HI.SX32 R2, R2, 0x20, 0x1e ;  /* 0x0000002002027811 */ /* 0x000fe200078ff2ff */
[----:B------:R-:W-:Y:S01]  /*d1d0*/  BSSY B0, `(.L_x_4385) ;  /* 0x000001f000007945 */ /* 0x000fe20003800000 */
[----:B------:R-:W-:Y:S01]  /*d1e0*/  IMAD R4, R21, R8, RZ ;  /* 0x0000000815047224 */ /* 0x000fe200078e02ff */
[----:B------:R-:W-:Y:S01]  /*d1f0*/  IADD3 R22, P1, R22, R6, RZ ;  /* 0x0000000616167210 */ /* 0x000fe20007f3e0ff */
[----:B------:R-:W-:Y:S01]  /*d200*/  IMAD R17, R17, -0x40, R112 ;  /* 0xffffffc011117824 */ /* 0x000fe200078e0270 */
[----:B------:R-:W-:Y:S01]  /*d210*/  SHF.R.S32.HI R6, RZ, 0x1f, R19 ;  /* 0x0000001fff067819 */ /* 0x000fe20000011413 */
[----:B------:R-:W-:Y:S01]  /*d220*/  IMAD R4, R3, R9, R4 ;  /* 0x0000000903047224 */ /* 0x000fe200078e0204 */
[----:B------:R-:W-:Y:S01]  /*d230*/  ISETP.GE.AND P0, PT, R114, UR4, PT ;  /* 0x0000000472007c0c */ /* 0x000fe2000bf06270 */
[----:B------:R-:W-:Y:S01]  /*d240*/  ULDC.64 UR4, c[0x0][0x2a0] ;  /* 0x0000a80000047ab9 */ /* 0x000fe20000000a00 */
[----:B------:R-:W-:Y:S01]  /*d250*/  IMAD.IADD R5, R112, 0x1, -R3 ;  /* 0x0000000170057824 */ /* 0x000fe200078e0a03 */
[----:B------:R-:W-:Y:S01]  /*d260*/  SHF.R.S32.HI R3, RZ, 0x1f, R16 ;  /* 0x0000001fff037819 */ /* 0x000fe20000011410 */
[----:B------:R-:W-:Y:S01]  /*d270*/  IMAD R6, R6, UR4, RZ ;  /* 0x0000000406067c24 */ /* 0x000fe2000f8e02ff */
[----:B------:R-:W-:-:S02]  /*d280*/  IADD3.X R23, R113, R7, R4, P1, !PT ;  /* 0x0000000771177210 */ /* 0x000fc40000ffe404 */
[----:B------:R-:W-:Y:S01]  /*d290*/  ISETP.GE.OR P1, PT, R2, R17, P0 ;  /* 0x000000110200720c */ /* 0x000fe20000726670 */
[C---:B------:R-:W-:Y:S01]  /*d2a0*/  IMAD R2, R19.reuse, UR5, R6 ;  /* 0x0000000513027c24 */ /* 0x040fe2000f8e0206 */
[----:B------:R-:W-:Y:S01]  /*d2b0*/  ISETP.GE.OR P0, PT, R0, R5, P0 ;  /* 0x000000050000720c */ /* 0x000fe20000706670 */
[----:B------:R-:W-:Y:S01]  /*d2c0*/  IMAD.WIDE.U32 R22, R19, UR4, R22 ;  /* 0x0000000413167c25 */ /* 0x000fe2000f8e0016 */
[----:B------:R2:W3:Y:S01]  /*d2d0*/  LDS.128 R4, [R95] ;  /* 0x000000005f047984 */ /* 0x0004e20000000c00 */
[----:B------:R-:W-:Y:S02]  /*d2e0*/  LEA.HI R3, R3, R16, RZ, 0x2 ;  /* 0x0000001003037211 */ /* 0x000fe400078f10ff */
[----:B-1----:R-:W-:Y:S02]  /*d2f0*/  IMAD.IADD R11, R2, 0x1, R23 ;  /* 0x00000001020b7824 */ /* 0x002fe400078e0217 */
[----:B------:R-:W-:-:S04]  /*d300*/  SHF.R.S32.HI R3, RZ, 0x2, R3 ;  /* 0x00000002ff037819 */ /* 0x000fc80000011403 */
[----:B------:R-:W-:Y:S02]  /*d310*/  SHF.R.S32.HI R3, RZ, 0x1f, R3 ;  /* 0x0000001fff037819 */ /* 0x000fe40000011403 */
        /* <DEDUP_REMOVED lines=10> */
.L_x_4386:
[----:B------:R-:W-:Y:S05]  /*d3c0*/  BSYNC B0 ;  /* 0x0000000000007941 */ /* 0x000fea0003800000 */
.L_x_4385:
[----:B------:R-:W-:Y:S05]  /*d3d0*/  @P1 EXIT ;  /* 0x000000000000194d */ /* 0x000fea0003800000 */
[----:B------:R-:W-:Y:S01]  /*d3e0*/  IADD3 R0, P0, R0, 0x20, RZ ;  /* 0x0000002000007810 */ /* 0x000fe20007f1e0ff */
[----:B------:R-:W-:Y:S01]  /*d3f0*/  ULDC.64 UR4, c[0x0][0x280] ;  /* 0x0000a00000047ab9 */ /* 0x000fe20000000a00 */
[----:B------:R-:W-:Y:S02]  /*d400*/  MOV R10, R22 ;  /* 0x00000016000a7202 */ /* 0x000fe40000000f00 */
[----:B------:R-:W-:-:S03]  /*d410*/  IADD3.X R3, RZ, R3, RZ, P0, !PT ;  /* 0x00000003ff037210 */ /* 0x000fc600007fe4ff */
[----:B------:R-:W-:-:S04]  /*d420*/  IMAD.WIDE.U32 R10, R0, R8, R10 ;  /* 0x00000008000a7225 */ /* 0x000fc800078e000a */
[----:B------:R-:W-:Y:S01]  /*d430*/  IMAD R2, R3, R8, RZ ;  /* 0x0000000803027224 */ /* 0x000fe200078e02ff */
[----:B-1-3--:R-:W-:-:S03]  /*d440*/  LEA R4, P0, R10, UR4, 0x1 ;  /* 0x000000040a047c11 */ /* 0x00afc6000f8008ff */
[----:B------:R-:W-:-:S05]  /*d450*/  IMAD R2, R0, R9, R2 ;  /* 0x0000000900027224 */ /* 0x000fca00078e0202 */
[----:B------:R-:W-:-:S04]  /*d460*/  IADD3 R3, R2, R11, RZ ;  /* 0x0000000b02037210 */ /* 0x000fc80007ffe0ff */
[----:B------:R-:W-:-:S05]  /*d470*/  LEA.HI.X R5, R10, UR5, R3, 0x1, P0 ;  /* 0x000000050a057c11 */ /* 0x000fca00080f0c03 */
[----:B------:R-:W-:Y:S01]  /*d480*/  STG.E.128 desc[UR16][R4.64], R12 ;  /* 0x0000000c04007986 */ /* 0x000fe2000c101d10 */
[----:B------:R-:W-:Y:S05]  /*d490*/  EXIT ;  /* 0x000000000000794d */ /* 0x000fea0003800000 */
.L_x_4387:
        /* <DEDUP_REMOVED lines=14> */
.L_x_5374:


//--------------------- .text._ZN5flash24flash_fwd_splitkv_kernelI23Flash_fwd_kernel_traitsILi32ELi64ELi128ELi4ELb0ELb0EN7cutlass6half_tE19Flash_kernel_traitsILi32ELi64ELi128ELi4ES3_EELb1ELb0ELb1ELb0ELb0ELb1ELb0ELb0EEEvNS_16Flash_fwd_paramsE --------------------------
	.section	.text._ZN5flash24flash_fwd_splitkv_kernelI23Flash_fwd_kernel_traitsILi32ELi64ELi128ELi4ELb0ELb0EN7cutlass6half_tE19Flash_kernel_traitsILi32ELi64ELi128ELi4ES3_EELb1ELb0ELb1ELb0ELb0ELb1ELb0ELb0EEEvNS_16Flash_fwd_paramsE,"ax",@progbits
	.align	128
        .global         _ZN5flash24flash_fwd_splitkv_kernelI23Flash_fwd_kernel_traitsILi32ELi64ELi128ELi4ELb0ELb0EN7cutlass6half_tE19Flash_kernel_traitsILi32ELi64ELi128ELi4ES3_EELb1ELb0ELb1ELb0ELb0ELb1ELb0ELb0EEEvNS_16Flash_fwd_paramsE
        .type           _ZN5flash24flash_fwd_splitkv_kernelI23Flash_fwd_kernel_traitsILi32ELi64ELi128ELi4ELb0ELb0EN7cutlass6half_tE19Flash_kernel_traitsILi32ELi64ELi128ELi4ES3_EELb1ELb0ELb1ELb0ELb0ELb1ELb0ELb0EEEvNS_16Flash_fwd_paramsE,@function
        .size           _ZN5flash24flash_fwd_splitkv_kernelI23Flash_fwd_kernel_traitsILi32ELi64ELi128ELi4ELb0ELb0EN7cutlass6half_tE19Flash_kernel_traitsILi32ELi64ELi128ELi4ES3_EELb1ELb0ELb1ELb0ELb0ELb1ELb0ELb0EEEvNS_16Flash_fwd_paramsE,(.L_x_5375 - _ZN5flash24flash_fwd_splitkv_kernelI23Flash_fwd_kernel_traitsILi32ELi64ELi128ELi4ELb0ELb0EN7cutlass6half_tE19Flash_kernel_traitsILi32ELi64ELi128ELi4ES3_EELb1ELb0ELb1ELb0ELb0ELb1ELb0ELb0EEEvNS_16Flash_fwd_paramsE)
        .other          _ZN5flash24flash_fwd_splitkv_kernelI23Flash_fwd_kernel_traitsILi32ELi64ELi128ELi4ELb0ELb0EN7cutlass6half_tE19Flash_kernel_traitsILi32ELi64ELi128ELi4ES3_EELb1ELb0ELb1ELb0ELb0ELb1ELb0ELb0EEEvNS_16Flash_fwd_paramsE,@"STO_CUDA_ENTRY STV_DEFAULT"
_ZN5flash24flash_fwd_splitkv_kernelI23Flash_fwd_kernel_traitsILi32ELi64ELi128ELi4ELb0ELb0EN7cutlass6half_tE19Flash_kernel_traitsILi32ELi64ELi128ELi4ES3_EELb1ELb0ELb1ELb0ELb0ELb1ELb0ELb0EEEvNS_16Flash_fwd_paramsE:
.text._ZN5flash24flash_fwd_splitkv_kernelI23Flash_fwd_kernel_traitsILi32ELi64ELi128ELi4ELb0ELb0EN7cutlass6half_tE19Flash_kernel_traitsILi32ELi64ELi128ELi4ES3_EELb1ELb0ELb1ELb0ELb0ELb1ELb0ELb0EEEvNS_16Flash_fwd_paramsE:
        /* <DEDUP_REMOVED lines=38> */
.L_x_4388:
[----:B------:R-:W1:Y:S02]  /*0260*/  LDC R7, c[0x0][0x2c8] ;  /* 0x0000b200ff077b82 */ /* 0x000e640000000800 */
.L_x_4389:
[----:B------:R-:W4:Y:S02]  /*0270*/  LDC.64 R2, c[0x0][0x308] ;  /* 0x0000c200ff027b82 */ /* 0x000f240000000a00 */
[----:B----4-:R-:W-:-:S04]  /*0280*/  ISETP.NE.U32.AND P1, PT, R2, RZ, PT ;  /* 0x000000ff0200720c */ /* 0x010fc80003f25070 */
[----:B------:R-:W-:-:S13]  /*0290*/  ISETP.NE.AND.EX P1, PT, R3, RZ, PT, P1 ;  /* 0x000000ff0300720c */ /* 0x000fda0003f25310 */
[----:B------:R-:W4:Y:S01]  /*02a0*/  @P1 LDC.64 R2, c[0x0][0x308] ;  /* 0x0000c200ff021b82 */ /* 0x000f220000000a00 */
[----:B------:R-:W-:-:S07]  /*02b0*/  IMAD.SHL.U32 R119, R8, 0x40, RZ ;  /* 0x0000004008777824 */ /* 0x000fce00078e00ff */
[----:B---3--:R-:W3:Y:S08]  /*02c0*/  @!P1 LDC.64 R4, c[0x0][0x318] ;  /* 0x0000c600ff049b82 */ /* 0x008ef00000000a00 */
[----:B------:R-:W1:Y:S01]  /*02d0*/  @!P1 LDC R0, c[0x0][0x2cc] ;  /* 0x0000b300ff009b82 */ /* 0x000e620000000800 */
[----:B----4-:R-:W-:-:S05]  /*02e0*/  @P1 IMAD.WIDE R2, R9, 0x4, R2 ;  /* 0x0000000409021825 */ /* 0x010fca00078e0202 */
[----:B------:R4:W5:Y:S01]  /*02f0*/  @P1 LDG.E R125, desc[UR10][R2.64] ;  /* 0x0000000a027d1981 */ /* 0x000962000c1e1900 */
[----:B--2---:R-:W-:-:S13]  /*0300*/  ISETP.GT.AND P0, PT, R112, R119, PT ;  /* 0x000000777000720c */ /* 0x004fda0003f04270 */
[----:B-1-3--:R-:W-:Y:S05]  /*0310*/  @!P0 EXIT ;  /* 0x000000000000894d */ /* 0x00afea0003800000 */
[----:B----4-:R-:W1:Y:S01]  /*0320*/  LDC R2, c[0x0][0x398] ;  /* 0x0000e600ff027b82 */ /* 0x010e620000000800 */
[----:B------:R-:W-:Y:S01]  /*0330*/  @!P1 ISETP.NE.U32.AND P0, PT, R4, RZ, PT ;  /* 0x000000ff0400920c */ /* 0x000fe20003f05070 */
[----:B-----5:R-:W-:Y:S01]  /*0340*/  @P1 IMAD.IADD R125, R125, 0x1, -R16 ;  /* 0x000000017d7d1824 */ /* 0x020fe200078e0a10 */
[----:B------:R-:W-:Y:S01]  /*0350*/  ULDC UR5, c[0x0][0x2c8] ;  /* 0x0000b20000057ab9 */ /* 0x000fe20000000800 */
[----:B------:R-:W-:Y:S01]  /*0360*/  IADD3 R3, -R112, 0xbf, R119 ;  /* 0x000000bf70037810 */ /* 0x000fe20007ffe177 */
[----:B------:R-:W-:Y:S01]  /*0370*/  UIADD3 UR5, UR5, 0x7f, URZ ;  /* 0x0000007f05057890 */ /* 0x000fe2000fffe03f */
[----:B------:R-:W-:Y:S01]  /*0380*/  @!P1 ISETP.NE.AND.EX P0, PT, R5, RZ, PT, P0 ;  /* 0x000000ff0500920c */ /* 0x000fe20003f05300 */
[----:B------:R-:W2:Y:S02]  /*0390*/  S2R R87, SR_TID.X ;  /* 0x0000000000577919 */ /* 0x000ea40000002100 */
[----:B------:R-:W-:Y:S01]  /*03a0*/  USHF.R.S32.HI UR4, URZ, 0x1f, UR5 ;  /* 0x0000001f3f047899 */ /* 0x000fe20008011405 */
[----:B------:R-:W-:-:S03]  /*03b0*/  @!P1 SEL R0, R0, RZ, P0 ;  /* 0x000000ff00009207 */ /* 0x000fc60000000000 */
[----:B------:R-:W-:Y:S01]  /*03c0*/  ULEA.HI UR4, UR4, UR5, URZ, 0x7 ;  /* 0x0000000504047291 */ /* 0x000fe2000f8f383f */
[----:B------:R-:W-:-:S03]  /*03d0*/  @!P1 IADD3 R125, R0, R7, -R16 ;  /* 0x00000007007d9210 */ /* 0x000fc60007ffe810 */
[----:B------:R-:W-:Y:S02]  /*03e0*/  USHF.R.S32.HI UR4, URZ, 0x7, UR4 ;  /* 0x000000073f047899 */ /* 0x000fe40008011404 */
[----:B------:R-:W-:Y:S01]  /*03f0*/  VIADD R5, R125, 0x7f ;  /* 0x0000007f7d057836 */ /* 0x000fe20000000000 */
[----:B-1----:R-:W-:-:S04]  /*0400*/  IADD3 R3, R3, R2, R125 ;  /* 0x0000000203037210 */ /* 0x002fc80007ffe07d */
[----:B------:R-:W-:Y:S02]  /*0410*/  SHF.R.S32.HI R4, RZ, 0x1f, R5 ;  /* 0x0000001fff047819 */ /* 0x000fe40000011405 */
[----:B------:R-:W-:Y:S02]  /*0420*/  SHF.R.S32.HI R0, RZ, 0x1f, R3 ;  /* 0x0000001fff007819 */ /* 0x000fe40000011403 */
[----:B------:R-:W-:Y:S02]  /*0430*/  LEA.HI R4, R4, R5, RZ, 0x7 ;  /* 0x0000000504047211 */ /* 0x000fe400078f38ff */
[----:B------:R-:W-:Y:S02]  /*0440*/  LEA.HI R0, R0, R3, RZ, 0x7 ;  /* 0x0000000300007211 */ /* 0x000fe400078f38ff */
[----:B------:R-:W-:Y:S02]  /*0450*/  SHF.R.S32.HI R4, RZ, 0x7, R4 ;  /* 0x00000007ff047819 */ /* 0x000fe40000011404 */
        /* <DEDUP_REMOVED lines=8> */
[----:B------:R-:W-:Y:S01]  /*04e0*/  ULDC UR4, c[0x0][0x2d0] ;  /* 0x0000b40000047ab9 */ /* 0x000fe20000000800 */
[----:B------:R-:W-:Y:S01]  /*04f0*/  IMAD.IADD R112, R112, 0x1, -R119 ;  /* 0x0000000170707824 */ /* 0x000fe200078e0a77 */
[----:B------:R-:W-:Y:S01]  /*0500*/  LEA.HI R0, R0, R87, RZ, 0x2 ;  /* 0x0000005700007211 */ /* 0x000fe200078f10ff */
[----:B------:R-:W-:Y:S01]  /*0510*/  ULDC UR5, c[0x0][0x2c4] ;  /* 0x0000b10000057ab9 */ /* 0x000fe20000000800 */
[----:B------:R-:W-:Y:S02]  /*0520*/  BSSY B0, `(.L_x_4391) ;  /* 0x0000031000007945 */ /* 0x000fe40003800000 */
[----:B------:R-:W-:-:S03]  /*0530*/  LOP3.LUT R8, R0, 0xfffffffc, RZ, 0xc0, !PT ;  /* 0xfffffffc00087812 */ /* 0x000fc600078ec0ff */
[----:B------:R-:W2:Y:S01]  /*0540*/  @!P0 LDC.64 R2, c[0x0][0x290] ;  /* 0x0000a400ff028b82 */ /* 0x000ea20000000a00 */
[----:B------:R-:W-:Y:S01]  /*0550*/  @!P0 SHF.R.S32.HI R7, RZ, 0x1f, R9 ;  /* 0x0000001fff078819 */ /* 0x000fe20000011409 */
[----:B------:R-:W-:-:S04]  /*0560*/  IMAD.IADD R87, R87, 0x1, -R8 ;  /* 0x0000000157577824 */ /* 0x000fc800078e0a08 */
[C---:B------:R-:W-:Y:S01]  /*0570*/  IMAD.SHL.U32 R8, R87.reuse, 0x8, RZ ;  /* 0x0000000857087824 */ /* 0x040fe200078e00ff */
[----:B------:R-:W-:-:S04]  /*0580*/  ISETP.NE.AND P3, PT, R87, RZ, PT ;  /* 0x000000ff5700720c */ /* 0x000fc80003f65270 */
[----:B------:R-:W-:Y:S01]  /*0590*/  ISETP.GE.AND P1, PT, R8, UR4, PT ;  /* 0x0000000408007c0c */ /* 0x000fe2000bf26270 */
[----:B-1----:R-:W-:-:S04]  /*05a0*/  @P0 IMAD.WIDE.U32 R10, R113, R4, RZ ;  /* 0x00000004710a0225 */ /* 0x002fc800078e00ff */
[----:B------:R-:W-:Y:S02]  /*05b0*/  @P0 IMAD R113, R113, R5, R11 ;  /* 0x0000000571710224 */ /* 0x000fe400078e020b */
[-C--:B--2---:R-:W-:Y:S01]  /*05c0*/  @!P0 IMAD R6, R7, R2.reuse, RZ ;  /* 0x0000000207068224 */ /* 0x084fe200078e02ff */
[----:B------:R-:W-:Y:S01]  /*05d0*/  SHF.R.S32.HI R7, RZ, 0x1f, R119 ;  /* 0x0000001fff077819 */ /* 0x000fe20000011477 */
[----:B------:R-:W-:-:S04]  /*05e0*/  @!P0 IMAD.WIDE.U32 R12, R9, R2, RZ ;  /* 0x00000002090c8225 */ /* 0x000fc800078e00ff */
[C---:B------:R-:W-:Y:S02]  /*05f0*/  @!P0 IMAD R3, R9.reuse, R3, R6 ;  /* 0x0000000309038224 */ /* 0x040fe400078e0206 */
[----:B------:R-:W-:Y:S01]  /*0600*/  IMAD R2, R9, UR6, R20 ;  /* 0x0000000609027c24 */ /* 0x000fe2000f8e0214 */
[----:B------:R-:W-:Y:S01]  /*0610*/  SHF.R.S32.HI R9, RZ, 0x1f, R8 ;  /* 0x0000001fff097819 */ /* 0x000fe20000011408 */
[----:B------:R-:W-:Y:S02]  /*0620*/  @P0 IMAD.MOV.U32 R6, RZ, RZ, R10 ;  /* 0x000000ffff060224 */ /* 0x000fe400078e000a */
[-C--:B------:R-:W-:Y:S01]  /*0630*/  IMAD R10, R7, R4.reuse, RZ ;  /* 0x00000004070a7224 */ /* 0x080fe200078e02ff */
[----:B------:R-:W-:Y:S01]  /*0640*/  SHF.R.S32.HI R7, RZ, 0x2, R0 ;  /* 0x00000002ff077819 */ /* 0x000fe20000011400 */
[----:B------:R-:W-:Y:S01]  /*0650*/  IMAD.WIDE.U32 R14, R119, R4, R8 ;  /* 0x00000004770e7225 */ /* 0x000fe200078e0008 */
[----:B------:R-:W-:Y:S02]  /*0660*/  SHF.R.S32.HI R0, RZ, 0x1f, R20 ;  /* 0x0000001fff007819 */ /* 0x000fe40000011414 */
[C---:B------:R-:W-:Y:S01]  /*0670*/  IADD3 R9, R7.reuse, 0x20, RZ ;  /* 0x0000002007097810 */ /* 0x040fe20007ffe0ff */
[----:B------:R-:W-:Y:S01]  /*0680*/  @!P0 IMAD.MOV.U32 R6, RZ, RZ, R12 ;  /* 0x000000ffff068224 */ /* 0x000fe200078e000c */
[-C--:B------:R-:W-:Y:S01]  /*0690*/  ISETP.GE.OR P3, PT, R7, R112.reuse, P3 ;  /* 0x000000700700720c */ /* 0x080fe20001f66670 */
[----:B------:R-:W-:Y:S01]  /*06a0*/  IMAD R10, R119, R5, R10 ;  /* 0x00000005770a7224 */ /* 0x000fe200078e020a */
[----:B------:R-:W-:Y:S01]  /*06b0*/  ISETP.GE.OR P4, PT, R9, R112, P1 ;  /* 0x000000700900720c */ /* 0x000fe20000f86670 */
[----:B------:R-:W-:Y:S01]  /*06c0*/  @!P0 IMAD.IADD R113, R13, 0x1, R3 ;  /* 0x000000010d718824 */ /* 0x000fe200078e0203 */
[----:B------:R-:W-:Y:S01]  /*06d0*/  IADD3 R8, P2, R6, R14, RZ ;  /* 0x0000000e06087210 */ /* 0x000fe20007f5e0ff */
[----:B------:R-:W-:Y:S01]  /*06e0*/  IMAD R2, R2, UR5, R119 ;  /* 0x0000000502027c24 */ /* 0x000fe2000f8e0277 */
[-C--:B------:R-:W-:Y:S01]  /*06f0*/  ISETP.GE.AND P0, PT, R9, R112.reuse, PT ;  /* 0x000000700900720c */ /* 0x080fe20003f06270 */
[----:B------:R-:W-:Y:S01]  /*0700*/  ULDC.64 UR4, c[0x0][0x2a0] ;  /* 0x0000a80000047ab9 */ /* 0x000fe20000000a00 */
[----:B------:R-:W-:Y:S01]  /*0710*/  IADD3.X R9, R113, R15, R10, P2, !PT ;  /* 0x0000000f71097210 */ /* 0x000fe200017fe40a */
[----:B------:R-:W-:Y:S01]  /*0720*/  IMAD R3, R0, UR4, RZ ;  /* 0x0000000400037c24 */ /* 0x000fe2000f8e02ff */
[----:B------:R-:W-:-:S02]  /*0730*/  ISETP.GE.OR P2, PT, R7, R112, P1 ;  /* 0x000000700700720c */ /* 0x000fc40000f46670 */
[----:B------:R-:W-:Y:S01]  /*0740*/  IADD3 R0, P1, R2, R7, RZ ;  /* 0x0000000702007210 */ /* 0x000fe20007f3e0ff */
[C---:B------:R-:W-:Y:S02]  /*0750*/  IMAD R3, R20.reuse, UR5, R3 ;  /* 0x0000000514037c24 */ /* 0x040fe4000f8e0203 */
[----:B------:R-:W-:Y:S01]  /*0760*/  IMAD.WIDE.U32 R20, R20, UR4, R8 ;  /* 0x0000000414147c25 */ /* 0x000fe2000f8e0008 */
[----:B------:R-:W-:-:S04]  /*0770*/  SHF.R.S32.HI R9, RZ, 0x1f, R7 ;  /* 0x0000001fff097819 */ /* 0x000fc80000011407 */
[----:B------:R-:W-:-:S03]  /*0780*/  IADD3 R11, R21, R3, RZ ;  /* 0x00000003150b7210 */ /* 0x000fc60007ffe0ff */
        /* <DEDUP_REMOVED lines=10> */
.L_x_4392:
[----:B------:R-:W-:Y:S05]  /*0830*/  BSYNC B0 ;  /* 0x0000000000007941 */ /* 0x000fea0003800000 */
.L_x_4391:
        /* <DEDUP_REMOVED lines=13> */
.L_x_4394:
[----:B------:R-:W-:Y:S05]  /*0910*/  BSYNC B0 ;  /* 0x0000000000007941 */ /* 0x000fea0003800000 */
.L_x_4393:
[----:B------:R-:W-:Y:S01]  /*0920*/  ISETP.NE.OR P0, PT, R87, RZ, P0 ;  /* 0x000000ff5700720c */ /* 0x000fe20000705670 */
        /* <DEDUP_REMOVED lines=10> */
.L_x_4390:
        /* <DEDUP_REMOVED lines=24> */
.L_x_4395:
[----:B------:R-:W-:Y:S05]  /*0b50*/  @!P1 BRA `(.L_x_4396) ;  /* 0x00000004003c9947 */ /* 0x000fea0003800000 */
[----:B------:R-:W1:Y:S01]  /*0b60*/  LDC R15, c[0x0][0x380] ;  /* 0x0000e000ff0f7b82 */ /* 0x000e620000000800 */
[----:B------:R-:W-:Y:S01]  /*0b70*/  LEA R0, R115, 0xffffff80, 0x7 ;  /* 0xffffff8073007811 */ /* 0x000fe200078e38ff */
[----:B------:R-:W-:-:S06]  /*0b80*/  ULDC.64 UR4, c[0x0][0x230] ;  /* 0x00008c0000047ab9 */ /* 0x000fcc0000000a00 */
[----:B------:R-:W2:Y:S01]  /*0b90*/  LDC R11, c[0x0][0x278] ;  /* 0x00009e00ff0b7b82 */ /* 0x000ea20000000800 */
[----:B------:R-:W-:-:S07]  /*0ba0*/  MOV R16, RZ ;  /* 0x000000ff00107202 */ /* 0x000fce0000000f00 */
        /* <DEDUP_REMOVED lines=66> */
[----:B------:R-:W-:Y:S01]  /*0fd0*/  IMAD.WIDE.U32 R24, R6, R4, RZ ;  /* 0x0000000406187225 */ /* 0x000fe200078e00ff */
[----:B------:R-:W-:-:S03]  /*0fe0*/  IADD3 R13, R13, R10, RZ ;  /* 0x0000000a0d0d7210 */ /* 0x000fc60007ffe0ff */
[C---:B------:R-:W-:Y:S02]  /*0ff0*/  IMAD R11, R22.reuse, UR5, R11 ;  /* 0x00000005160b7c24 */ /* 0x040fe4000f8e020b */
[----:B------:R-:W-:-:S04]  /*1000*/  IMAD.WIDE.U32 R6, R22, UR4, R12 ;  /* 0x0000000416067c25 */ /* 0x000fc8000f8e000c */
[----:B------:R-:W-:Y:S01]  /*1010*/  IMAD.IADD R13, R25, 0x1, R5 ;  /* 0x00000001190d7824 */ /* 0x000fe200078e0205 */
[----:B------:R-:W-:Y:S02]  /*1020*/  IADD3 R11, R7, R11, RZ ;  /* 0x0000000b070b7210 */ /* 0x000fe40007ffe0ff */
[----:B------:R-:W-:Y:S01]  /*1030*/  MOV R12, R6 ;  /* 0x00000006000c7202 */ /* 0x000fe20000000f00 */
[----:B------:R-:W-:Y:S06]  /*1040*/  BRA `(.L_x_4397) ;  /* 0x0000000400387947 */ /* 0x000fec0003800000 */
.L_x_4396:
[----:B------:R-:W2:Y:S01]  /*1050*/  LDC R15, c[0x0][0x278] ;  /* 0x00009e00ff0f7b82 */ /* 0x000ea20000000800 */
[----:B------:R-:W-:-:S13]  /*1060*/  ISETP.NE.AND P4, PT, R13, -0x1, PT ;  /* 0xffffffff0d00780c */ /* 0x000fda0003f85270 */
[----:B------:R-:W3:Y:S01]  /*1070*/  @P4 LDC.64 R120, c[0x0][0x248] ;  /* 0x00009200ff784b82 */ /* 0x000ee20000000a00 */
[----:B------:R-:W-:-:S07]  /*1080*/  @P4 IMAD.IADD R18, R16, 0x1, R13 ;  /* 0x0000000110124824 */ /* 0x000fce00078e020d */
[----:B------:R-:W4:Y:S01]  /*1090*/  @P4 LDC.64 R10, c[0x0][0x250] ;  /* 0x00009400ff0a4b82 */ /* 0x000f220000000a00 */
[----:B--2---:R-:W-:-:S04]  /*10a0*/  IABS R3, R15 ;  /* 0x0000000f00037213 */ /* 0x004fc80000000000 */
[----:B-1----:R-:W1:Y:S08]  /*10b0*/  I2F.RP R5, R3 ;  /* 0x0000000300057306 */ /* 0x002e700000209400 */
        /* <DEDUP_REMOVED lines=11> */
[C---:B---3--:R-:W-:Y:S02]  /*1170*/  @P4 IMAD R7, R18.reuse, R121, RZ ;  /* 0x0000007912074224 */ /* 0x048fe400078e02ff */
[C---:B------:R-:W-:Y:S02]  /*1180*/  IMAD R0, R3.reuse, R0, R4 ;  /* 0x0000000003007224 */ /* 0x040fe400078e0204 */
[----:B------:R-:W1:Y:S01]  /*1190*/  LDC.64 R4, c[0x0][0x260] ;  /* 0x00009800ff047b82 */ /* 0x000e620000000a00 */
[----:B------:R-:W-:Y:S02]  /*11a0*/  @P4 IMAD.WIDE.U32 R18, R18, R120, RZ ;  /* 0x0000007812124225 */ /* 0x000fe400078e00ff */
[----:B------:R-:W-:-:S03]  /*11b0*/  ISETP.GT.U32.AND P0, PT, R3, R0, PT ;  /* 0x000000000300720c */ /* 0x000fc60003f04070 */
[----:B------:R-:W-:Y:S02]  /*11c0*/  @P4 IADD3 R7, R19, R7, RZ ;  /* 0x0000000713074210 */ /* 0x000fe40007ffe0ff */
[----:B------:R-:W-:-:S08]  /*11d0*/  @P4 MOV R12, R18 ;  /* 0x00000012000c4202 */ /* 0x000fd00000000f00 */
[-C--:B------:R-:W-:Y:S02]  /*11e0*/  @!P0 IADD3 R0, R0, -R3.reuse, RZ ;  /* 0x8000000300008210 */ /* 0x080fe40007ffe0ff */
[----:B------:R-:W-:Y:S02]  /*11f0*/  @!P0 IADD3 R22, R22, 0x1, RZ ;  /* 0x0000000116168810 */ /* 0x000fe40007ffe0ff */
[----:B------:R-:W-:Y:S02]  /*1200*/  ISETP.GE.U32.AND P3, PT, R0, R3, PT ;  /* 0x000000030000720c */ /* 0x000fe40003f66070 */
[----:B------:R-:W-:Y:S02]  /*1210*/  LOP3.LUT R0, R20, R15, RZ, 0x3c, !PT ;  /* 0x0000000f14007212 */ /* 0x000fe400078e3cff */
[----:B------:R-:W-:Y:S02]  /*1220*/  ISETP.NE.AND P0, PT, R15, RZ, PT ;  /* 0x000000ff0f00720c */ /* 0x000fe40003f05270 */
[----:B------:R-:W-:-:S02]  /*1230*/  ISETP.GE.AND P2, PT, R0, RZ, PT ;  /* 0x000000ff0000720c */ /* 0x000fc40003f46270 */
[----:B------:R-:W-:-:S04]  /*1240*/  LEA R0, R115, 0xffffff80, 0x7 ;  /* 0xffffff8073007811 */ /* 0x000fc800078e38ff */
[----:B------:R-:W-:Y:S01]  /*1250*/  SHF.R.S32.HI R3, RZ, 0x1f, R0 ;  /* 0x0000001fff037819 */ /* 0x000fe20000011400 */
[----:B------:R-:W-:-:S06]  /*1260*/  @P3 VIADD R22, R22, 0x1 ;  /* 0x0000000116163836 */ /* 0x000fcc0000000000 */
[----:B------:R-:W-:Y:S01]  /*1270*/  @!P2 IMAD.MOV R22, RZ, RZ, -R22 ;  /* 0x000000ffff16a224 */ /* 0x000fe200078e0a16 */
[----:B----4-:R-:W-:Y:S06]  /*1280*/  @P4 BRA `(.L_x_4398) ;  /* 0x0000000000344947 */ /* 0x010fec0003800000 */
        /* <DEDUP_REMOVED lines=13> */
.L_x_4398:
        /* <DEDUP_REMOVED lines=8> */
[----:B------:R-:W-:Y:S01]  /*13e0*/  @P4 IMAD.WIDE.U32 R24, R13, R10, RZ ;  /* 0x0000000a0d184225 */ /* 0x000fe200078e00ff */
[----:B------:R-:W-:-:S03]  /*13f0*/  IADD3 R19, R19, R6, RZ ;  /* 0x0000000613137210 */ /* 0x000fc60007ffe0ff */
[-C--:B-1----:R-:W-:Y:S02]  /*1400*/  IMAD R6, R15, R4.reuse, RZ ;  /* 0x000000040f067224 */ /* 0x082fe400078e02ff */
[----:B------:R-:W-:-:S04]  /*1410*/  IMAD.WIDE.U32 R18, R22, R4, R18 ;  /* 0x0000000416127225 */ /* 0x000fc800078e0012 */
[----:B------:R-:W-:Y:S01]  /*1420*/  IMAD R5, R22, R5, R6 ;  /* 0x0000000516057224 */ /* 0x000fe200078e0206 */
[----:B------:R-:W-:Y:S01]  /*1430*/  MOV R12, R18 ;  /* 0x00000012000c7202 */ /* 0x000fe20000000f00 */
        /* <DEDUP_REMOVED lines=15> */
.L_x_4397:
        /* <DEDUP_REMOVED lines=11> */
[----:B------:R-:W-:Y:S01]  /*15e0*/  BSSY B0, `(.L_x_4399) ;  /* 0x000004c000007945 */ /* 0x000fe20003800000 */
[----:B------:R-:W-:Y:S01]  /*15f0*/  SHF.R.S32.HI R16, RZ, 0x2, R17 ;  /* 0x00000002ff107819 */ /* 0x000fe20000011411 */
[----:B------:R-:W2:Y:S01]  /*1600*/  @!P0 LDC.64 R4, c[0x0][0x228] ;  /* 0x00008a00ff048b82 */ /* 0x000ea20000000a00 */
[----:B------:R-:W-:Y:S01]  /*1610*/  @!P0 SHF.R.S32.HI R19, RZ, 0x1f, R9 ;  /* 0x0000001fff138819 */ /* 0x000fe20000011409 */
[----:B------:R-:W-:Y:S01]  /*1620*/  IMAD.IADD R114, R87, 0x1, -R114 ;  /* 0x0000000157727824 */ /* 0x000fe200078e0a72 */
[----:B------:R-:W-:-:S03]  /*1630*/  SHF.R.S32.HI R107, RZ, 0x5, R88 ;  /* 0x00000005ff6b7819 */ /* 0x000fc60000011458 */
[----:B------:R-:W-:Y:S02]  /*1640*/  IMAD.SHL.U32 R114, R114, 0x8, RZ ;  /* 0x0000000872727824 */ /* 0x000fe400078e00ff */
[----:B------:R-:W3:Y:S03]  /*1650*/  @P0 LDC.64 R6, c[0x0][0x240] ;  /* 0x00009000ff060b82 */ /* 0x000ee60000000a00 */
[----:B------:R-:W-:Y:S01]  /*1660*/  IADD3 R24, P4, R114, R24, RZ ;  /* 0x0000001872187210 */ /* 0x000fe20007f9e0ff */
[----:B-1----:R-:W-:Y:S01]  /*1670*/  ULEA UR4, UR4, UR5, 0x18 ;  /* 0x0000000504047291 */ /* 0x002fe2000f8ec03f */
[-C--:B--2--5:R-:W-:Y:S02]  /*1680*/  @!P0 IMAD R14, R19, R4.reuse, RZ ;  /* 0x00000004130e8224 */ /* 0x0a4fe400078e02ff */
[----:B------:R-:W-:-:S04]  /*1690*/  @!P0 IMAD.WIDE.U32 R18, R9, R4, RZ ;  /* 0x0000000409128225 */ /* 0x000fc800078e00ff */
[----:B------:R-:W-:Y:S02]  /*16a0*/  @!P0 IMAD R5, R9, R5, R14 ;  /* 0x0000000509058224 */ /* 0x000fe400078e020e */
[----:B---3--:R-:W-:Y:S01]  /*16b0*/  @P0 IMAD.WIDE.U32 R26, R113, R6, RZ ;  /* 0x00000006711a0225 */ /* 0x008fe200078e00ff */
[----:B------:R-:W-:-:S03]  /*16c0*/  SHF.R.S32.HI R6, RZ, 0x1f, R114 ;  /* 0x0000001fff067819 */ /* 0x000fc60000011472 */
[----:B------:R-:W-:Y:S01]  /*16d0*/  @P0 IMAD R21, R113, R7, R27 ;  /* 0x0000000771150224 */ /* 0x000fe200078e021b */
[----:B------:R-:W-:Y:S01]  /*16e0*/  IADD3.X R25, R6, R13, RZ, P4, !PT ;  /* 0x0000000d06197210 */ /* 0x000fe200027fe4ff */
[----:B------:R-:W-:Y:S02]  /*16f0*/  IMAD.IADD R4, R112, 0x1, -R119 ;  /* 0x0000000170047824 */ /* 0x000fe400078e0a77 */
[C---:B------:R-:W-:Y:S02]  /*1700*/  VIADD R7, R16.reuse, 0x20 ;  /* 0x0000002010077836 */ /* 0x040fe40000000000 */
[----:B------:R-:W-:Y:S01]  /*1710*/  @!P0 IMAD.MOV.U32 R26, RZ, RZ, R18 ;  /* 0x000000ffff1a8224 */ /* 0x000fe200078e0012 */
[-C--:B------:R-:W-:Y:S01]  /*1720*/  ISETP.GE.AND P6, PT, R16, R4.reuse, PT ;  /* 0x000000041000720c */ /* 0x080fe20003fc6270 */
[----:B------:R-:W-:Y:S01]  /*1730*/  @!P0 IMAD.IADD R21, R19, 0x1, R5 ;  /* 0x0000000113158824 */ /* 0x000fe200078e0205 */
[----:B------:R-:W-:Y:S02]  /*1740*/  LEA.HI R5, R10, R87, RZ, 0x3 ;  /* 0x000000570a057211 */ /* 0x000fe400078f18ff */
[----:B------:R-:W-:Y:S01]  /*1750*/  ISETP.GE.AND P5, PT, R7, R4, PT ;  /* 0x000000040700720c */ /* 0x000fe20003fa6270 */
[----:B------:R-:W-:Y:S01]  /*1760*/  IMAD.IADD R4, R125, 0x1, -R85 ;  /* 0x000000017d047824 */ /* 0x000fe200078e0a55 */
[----:B------:R-:W-:-:S02]  /*1770*/  IADD3 R26, P0, R114, R26, RZ ;  /* 0x0000001a721a7210 */ /* 0x000fc40007f1e0ff */
[----:B------:R-:W-:Y:S02]  /*1780*/  SHF.R.S32.HI R13, RZ, 0x3, R5 ;  /* 0x00000003ff0d7819 */ /* 0x000fe40000011405 */
[----:B------:R-:W-:Y:S01]  /*1790*/  IADD3 R18, P3, R114, R12, RZ ;  /* 0x0000000c72127210 */ /* 0x000fe20007f7e0ff */
[C---:B------:R-:W-:Y:S01]  /*17a0*/  IMAD.X R27, R6.reuse, 0x1, R21, P0 ;  /* 0x00000001061b7824 */ /* 0x040fe200000e0615 */
[-C--:B------:R-:W-:Y:S01]  /*17b0*/  ISETP.GE.AND P2, PT, R7, R4.reuse, PT ;  /* 0x000000040700720c */ /* 0x080fe20003f46270 */
[----:B------:R-:W-:Y:S01]  /*17c0*/  IMAD.SHL.U32 R21, R13, 0x40, RZ ;  /* 0x000000400d157824 */ /* 0x000fe200078e00ff */
[----:B------:R-:W-:Y:S01]  /*17d0*/  ISETP.GE.AND P4, PT, R7, R4, PT ;  /* 0x000000040700720c */ /* 0x000fe20003f86270 */
[----:B------:R-:W-:Y:S01]  /*17e0*/  IMAD.X R19, R6, 0x1, R11, P3 ;  /* 0x0000000106137824 */ /* 0x000fe200018e060b */
[----:B------:R-:W-:Y:S01]  /*17f0*/  LEA.HI R7, R17, R16, RZ, 0x1 ;  /* 0x0000001011077211 */ /* 0x000fe200078f08ff */
[----:B------:R-:W-:Y:S01]  /*1800*/  VIADD R11, R16, 0x40 ;  /* 0x00000040100b7836 */ /* 0x000fe20000000000 */
[----:B------:R-:W-:Y:S01]  /*1810*/  SHF.R.S32.HI R17, RZ, 0x1f, R16 ;  /* 0x0000001fff117819 */ /* 0x000fe20000011410 */
[----:B------:R-:W-:Y:S01]  /*1820*/  IMAD.WIDE.U32 R26, R20, UR6, R26 ;  /* 0x00000006141a7c25 */ /* 0x000fe2000f8e001a */
[----:B------:R-:W-:-:S02]  /*1830*/  LOP3.LUT R21, R21, 0xc0, RZ, 0xc0, !PT ;  /* 0x000000c015157812 */ /* 0x000fc400078ec0ff */
[----:B------:R-:W-:Y:S01]  /*1840*/  LOP3.LUT R7, R7, 0x7fffffe, RZ, 0xc0, !PT ;  /* 0x07fffffe07077812 */ /* 0x000fe200078ec0ff */
[----:B------:R-:W-:Y:S01]  /*1850*/  IMAD.WIDE R28, R8, 0x40, R16 ;  /* 0x00000040081c7825 */ /* 0x000fe200078e0210 */
[CC--:B------:R-:W-:Y:S02]  /*1860*/  ISETP.GE.AND P0, PT, R11.reuse, R4.reuse, PT ;  /* 0x000000040b00720c */ /* 0x0c0fe40003f06270 */
[----:B------:R-:W-:Y:S02]  /*1870*/  ISETP.GE.AND P3, PT, R11, R4, PT ;  /* 0x000000040b00720c */ /* 0x000fe40003f66270 */
[----:B------:R-:W-:Y:S02]  /*1880*/  LOP3.LUT R11, R21, 0x18, R114, 0xf8, !PT ;  /* 0x00000018150b7812 */ /* 0x000fe400078ef872 */
[----:B------:R-:W-:Y:S02]  /*1890*/  SHF.R.U32.HI R6, RZ, 0x3, R21 ;  /* 0x00000003ff067819 */ /* 0x000fe40000011615 */
[----:B------:R-:W-:-:S02]  /*18a0*/  IADD3 R8, R16, -R7, RZ ;  /* 0x8000000710087210 */ /* 0x000fc40007ffe0ff */
[----:B------:R-:W-:Y:S02]  /*18b0*/  SHF.R.S32.HI R21, RZ, 0x1f, R20 ;  /* 0x0000001fff157819 */ /* 0x000fe40000011414 */
[----:B------:R-:W-:Y:S01]  /*18c0*/  LOP3.LUT R6, R11, R6, RZ, 0x3c, !PT ;  /* 0x000000060b067212 */ /* 0x000fe200078e3cff */
[----:B------:R-:W-:Y:S02]  /*18d0*/  IMAD R111, R107, 0x8, R8 ;  /* 0x000000086b6f7824 */ /* 0x000fe400078e0208 */
[----:B------:R-:W-:Y:S02]  /*18e0*/  IMAD R7, R21, UR6, RZ ;  /* 0x0000000615077c24 */ /* 0x000fe4000f8e02ff */
[----:B------:R-:W-:Y:S02]  /*18f0*/  IMAD R11, R15, UR8, RZ ;  /* 0x000000080f0b7c24 */ /* 0x000fe4000f8e02ff */
[----:B------:R-:W-:Y:S02]  /*1900*/  IMAD.U32 R111, R111, 0x20, R6 ;  /* 0x000000206f6f7824 */ /* 0x000fe400078e0006 */
[----:B------:R-:W-:-:S02]  /*1910*/  IMAD R6, R20, UR7, R7 ;  /* 0x0000000714067c24 */ /* 0x000fc4000f8e0207 */
[C---:B------:R-:W-:Y:S01]  /*1920*/  IMAD R11, R22.reuse, UR9, R11 ;  /* 0x00000009160b7c24 */ /* 0x040fe2000f8e020b */
        /* <DEDUP_REMOVED lines=23> */
.L_x_4400:
[----:B------:R-:W-:Y:S05]  /*1aa0*/  BSYNC B0 ;  /* 0x0000000000007941 */ /* 0x000fea0003800000 */
.L_x_4399:
        /* <DEDUP_REMOVED lines=22> */
.L_x_4402:
[----:B------:R-:W-:Y:S05]  /*1c10*/  BSYNC B0 ;  /* 0x0000000000007941 */ /* 0x000fea0003800000 */
.L_x_4401:
[C---:B------:R-:W-:Y:S01]  /*1c20*/  IMAD.X R7, R17.reuse, 0x1, R3, P6 ;  /* 0x0000000111077824 */ /* 0x040fe200030e0603 */
[----:B------:R-:W-:Y:S01]  /*1c30*/  ISETP.GE.AND P6, PT, R16, R4, PT ;  /* 0x000000041000720c */ /* 0x000fe20003fc6270 */
[-C--:B------:R-:W-:Y:S01]  /*1c40*/  IMAD R89, R17, R120.reuse, RZ ;  /* 0x0000007811597224 */ /* 0x080fe200078e02ff */
[----:B------:R-:W-:Y:S01]  /*1c50*/  LEA.HI R3, R10, R87, RZ, 0x4 ;  /* 0x000000570a037211 */ /* 0x000fe200078f20ff */
[C---:B------:R-:W-:Y:S01]  /*1c60*/  IMAD.WIDE.U32 R90, R16.reuse, R120, R18 ;  /* 0x00000078105a7225 */ /* 0x040fe200078e0012 */
[----:B------:R-:W-:Y:S01]  /*1c70*/  BSSY B0, `(.L_x_4403) ;  /* 0x0000014000007945 */ /* 0x000fe20003800000 */
[C---:B------:R-:W-:Y:S02]  /*1c80*/  ISETP.GE.AND P5, PT, R16.reuse, R4, PT ;  /* 0x000000041000720c */ /* 0x040fe40003fa6270 */
[C---:B------:R-:W-:Y:S01]  /*1c90*/  IMAD R89, R16.reuse, R121, R89 ;  /* 0x0000007910597224 */ /* 0x040fe200078e0259 */
[----:B------:R-:W-:Y:S02]  /*1ca0*/  SHF.R.S32.HI R12, RZ, 0x4, R3 ;  /* 0x00000004ff0c7819 */ /* 0x000fe40000011403 */
[----:B------:R-:W-:Y:S01]  /*1cb0*/  IADD3 R17, R16, 0x60, RZ ;  /* 0x0000006010117810 */ /* 0x000fe20007ffe0ff */
[----:B------:R-:W-:-:S02]  /*1cc0*/  IMAD.IADD R89, R91, 0x1, R89 ;  /* 0x000000015b597824 */ /* 0x000fc400078e0259 */
        /* <DEDUP_REMOVED lines=14> */
.L_x_4404:
[----:B------:R-:W-:Y:S05]  /*1db0*/  BSYNC B0 ;  /* 0x0000000000007941 */ /* 0x000fea0003800000 */
.L_x_4403:
[----:B-1----:R-:W-:Y:S01]  /*1dc0*/  LOP3.LUT R14, R5, 0xfffffff8, RZ, 0xc0, !PT ;  /* 0xfffffff8050e7812 */ /* 0x002fe200078ec0ff */
[----:B------:R-:W-:Y:S01]  /*1dd0*/  BSSY B0, `(.L_x_4405) ;  /* 0x0000016000007945 */ /* 0x000fe20003800000 */
[C---:B------:R-:W-:Y:S01]  /*1de0*/  LEA.HI R0, R3.reuse, R12, RZ, 0x1 ;  /* 0x0000000c03007211 */ /* 0x040fe200078f08ff */
[C---:B------:R-:W-:Y:S01]  /*1df0*/  IMAD.SHL.U32 R108, R120.reuse, 0x20, RZ ;  /* 0x00000020786c7824 */ /* 0x040fe200078e00ff */
[----:B------:R-:W-:Y:S01]  /*1e00*/  LOP3.LUT R18, R3, 0xfffffff0, RZ, 0xc0, !PT ;  /* 0xfffffff003127812 */ /* 0x000fe200078ec0ff */
[----:B------:R-:W-:Y:S01]  /*1e10*/  IMAD.IADD R14, R87, 0x1, -R14 ;  /* 0x00000001570e7824 */ /* 0x000fe200078e0a0e */
[----:B------:R-:W-:Y:S02]  /*1e20*/  ISETP.GE.AND P6, PT, R17, R4, PT ;  /* 0x000000041100720c */ /* 0x000fe40003fc6270 */
[----:B------:R-:W-:Y:S02]  /*1e30*/  SHF.L.U64.HI R91, R120, 0x5, R121 ;  /* 0x00000005785b7819 */ /* 0x000fe40000010279 */
        /* <DEDUP_REMOVED lines=15> */
.L_x_4406:
[----:B------:R-:W-:Y:S05]  /*1f30*/  BSYNC B0 ;  /* 0x0000000000007941 */ /* 0x000fea0003800000 */
.L_x_4405:
[----:B------:R-:W-:Y:S01]  /*1f40*/  IMAD.IADD R18, R87, 0x1, -R18 ;  /* 0x0000000157127824 */ /* 0x000fe200078e0a12 */
        /* <DEDUP_REMOVED lines=11> */
[----:B------:R-:W1:Y:S01]  /*2000*/  LDC.64 R4, c[0x0][0x3c8] ;  /* 0x0000f200ff047b82 */ /* 0x000e620000000a00 */
[----:B------:R-:W-:Y:S01]  /*2010*/  IMAD.SHL.U32 R10, R0, 0x40, RZ ;  /* 0x00000040000a7824 */ /* 0x000fe200078e00ff */
[----:B------:R-:W-:-:S02]  /*2020*/  SHF.R.S32.HI R17, RZ, 0x1f, R18 ;  /* 0x0000001fff117819 */ /* 0x000fc40000011412 */
[----:B------:R-:W-:Y:S02]  /*2030*/  LEA.HI R15, R15, R16, RZ, 0x2 ;  /* 0x000000100f0f7211 */ /* 0x000fe400078f10ff */
[----:B------:R-:W-:Y:S02]  /*2040*/  LOP3.LUT R10, R10, 0xc0, RZ, 0xc0, !PT ;  /* 0x000000c00a0a7812 */ /* 0x000fe400078ec0ff */
        /* <DEDUP_REMOVED lines=8> */
[----:B------:R-:W-:Y:S01]  /*20d0*/  IMAD.IADD R105, R18, 0x1, -R105 ;  /* 0x0000000112697824 */ /* 0x000fe200078e0a69 */
[----:B------:R-:W-:Y:S01]  /*20e0*/  SHF.R.S32.HI R14, RZ, 0x1f, R9 ;  /* 0x0000001fff0e7819 */ /* 0x000fe20000011409 */
[----:B------:R-:W-:Y:S01]  /*20f0*/  IMAD.SHL.U32 R18, R3, 0x40, RZ ;  /* 0x0000004003127824 */ /* 0x000fe200078e00ff */
[----:B------:R-:W-:Y:S01]  /*2100*/  LOP3.LUT R13, R13, R10, RZ, 0x3c, !PT ;  /* 0x0000000a0d0d7212 */ /* 0x000fe200078e3cff */
[----:B------:R-:W-:Y:S01]  /*2110*/  IMAD.MOV.U32 R10, RZ, RZ, R22 ;  /* 0x000000ffff0a7224 */ /* 0x000fe200078e0016 */
        /* <DEDUP_REMOVED lines=14> */
.L_x_4408:
[----:B------:R-:W-:Y:S05]  /*2200*/  BSYNC B0 ;  /* 0x0000000000007941 */ /* 0x000fea0003800000 */
.L_x_4407:
        /* <DEDUP_REMOVED lines=12> */
[----:B----4-:R-:W-:-:S04]  /*22d0*/  LEA R24, P0, R22, UR6, 0x1 ;  /* 0x0000000616187c11 */ /* 0x010fc8000f8008ff */
[----:B------:R-:W-:-:S05]  /*22e0*/  LEA.HI.X R25, R22, UR7, R15, 0x1, P0 ;  /* 0x0000000716197c11 */ /* 0x000fca00080f0c0f */
[----:B------:R-:W-:Y:S01]  /*22f0*/  @!PT LDS RZ, [RZ] ;  /* 0x00000000fffff984 */ /* 0x000fe20000000800 */
[----:B------:R-:W-:Y:S01]  /*2300*/  @!PT LDS RZ, [RZ] ;  /* 0x00000000fffff984 */ /* 0x000fe20000000800 */
[----:B------:R-:W-:Y:S01]  /*2310*/  @!PT LDS RZ, [RZ] ;  /* 0x00000000fffff984 */ /* 0x000fe20000000800 */
[----:B------:R1:W-:Y:S04]  /*2320*/  LDGSTS.E.BYPASS.LTC128B.128 [R111+0x2800], desc[UR10][R24.64] ;  /* 0x02800000186f7fae */ /* 0x0003e8000b901d4a */
.L_x_4410:
[----:B------:R-:W-:Y:S05]  /*2330*/  BSYNC B0 ;  /* 0x0000000000007941 */ /* 0x000fea0003800000 */
.L_x_4409:
[----:B------:R-:W0:Y:S01]  /*2340*/  LDGDEPBAR ;  /* 0x00000000000079af */ /* 0x000e220000000000 */
[----:B------:R-:W-:Y:S01]  /*2350*/  ULDC.64 UR6, c[0x0][0x3d0] ;  /* 0x0000f40000067ab9 */ /* 0x000fe20000000a00 */
[----:B------:R-:W-:Y:S01]  /*2360*/  SHF.L.U32 R8, R8, 0x5, RZ ;  /* 0x0000000508087819 */ /* 0x000fe200000006ff */
[----:B------:R-:W-:Y:S01]  /*2370*/  IMAD R14, R14, UR6, RZ ;  /* 0x000000060e0e7c24 */ /* 0x000fe2000f8e02ff */
[----:B------:R-:W-:Y:S01]  /*2380*/  LOP3.LUT R15, R18, 0xc0, RZ, 0xc0, !PT ;  /* 0x000000c0120f7812 */ /* 0x000fe200078ec0ff */
[C---:B------:R-:W-:Y:S01]  /*2390*/  IMAD.WIDE.U32 R20, R9.reuse, UR6, R20 ;  /* 0x0000000609147c25 */ /* 0x040fe2000f8e0014 */
[----:B------:R-:W-:Y:S01]  /*23a0*/  LOP3.LUT R84, R8, 0xffffff00, RZ, 0xc0, !PT ;  /* 0xffffff0008547812 */ /* 0x000fe200078ec0ff */
[----:B------:R-:W-:Y:S02]  /*23b0*/  ULDC UR5, c[0x0][0x2e8] ;  /* 0x0000ba0000057ab9 */ /* 0x000fe40000000800 */
[----:B------:R-:W-:Y:S01]  /*23c0*/  IMAD R14, R9, UR7, R14 ;  /* 0x00000007090e7c24 */ /* 0x000fe2000f8e020e */
[----:B-1----:R-:W-:Y:S01]  /*23d0*/  LEA R4, P0, R20, R4, 0x2 ;  /* 0x0000000414047211 */ /* 0x002fe200078010ff */
[----:B------:R-:W-:Y:S01]  /*23e0*/  IMAD R16, R12, 0x8, R17 ;  /* 0x000000080c107824 */ /* 0x000fe200078e0211 */
[----:B------:R-:W-:Y:S01]  /*23f0*/  ULDC.64 UR6, c[0x0][0x220] ;  /* 0x0000880000067ab9 */ /* 0x000fe20000000a00 */
[----:B------:R-:W-:-:S02]  /*2400*/  IMAD.IADD R14, R21, 0x1, R14 ;  /* 0x00000001150e7824 */ /* 0x000fc400078e020e */
[----:B------:R-:W-:Y:S02]  /*2410*/  IMAD.SHL.U32 R12, R12, 0x8, RZ ;  /* 0x000000080c0c7824 */ /* 0x000fe400078e00ff */
[----:B------:R-:W-:Y:S01]  /*2420*/  IMAD R8, R107, 0x200, R84 ;  /* 0x000002006b087824 */ /* 0x000fe200078e0254 */
[----:B------:R-:W-:Y:S01]  /*2430*/  LEA.HI.X R5, R20, R5, R14, 0x2, P0 ;  /* 0x0000000514057211 */ /* 0x000fe200000f140e */
[----:B------:R-:W-:Y:S01]  /*2440*/  IMAD R7, R7, R128, RZ ;  /* 0x0000008007077224 */ /* 0x000fe200078e02ff */
[----:B------:R-:W-:Y:S01]  /*2450*/  LOP3.LUT R12, R15, 0x8, R12, 0xf8, !PT ;  /* 0x000000080f0c7812 */ /* 0x000fe200078ef80c */
[----:B------:R-:W-:Y:S01]  /*2460*/  IMAD.U32 R81, R16, 0x20, R13 ;  /* 0x0000002010517824 */ /* 0x000fe200078e000d */
[----:B------:R-:W-:Y:S01]  /*2470*/  SHF.R.U32.HI R15, RZ, 0x3, R15 ;  /* 0x00000003ff0f7819 */ /* 0x000fe2000001160f */
[----:B------:R1:W5:Y:S01]  /*2480*/  LDG.E R4, desc[UR10][R4.64] ;  /* 0x0000000a04047981 */ /* 0x000362000c1e1900 */
[----:B------:R-:W-:-:S04]  /*2490*/  DEPBAR.LE SB0, 0x0 ;  /* 0x000080000000791a */ /* 0x000fc80000000000 */
[----:B------:R-:W-:Y:S01]  /*24a0*/  BAR.SYNC.DEFER_BLOCKING 0x0 ;  /* 0x0000000000007b1d */ /* 0x000fe20000010000 */
[----:B------:R-:W-:Y:S01]  /*24b0*/  LOP3.LUT R80, R12, R15, RZ, 0x3c, !PT ;  /* 0x0000000f0c507212 */ /* 0x000fe200078e3cff */
[C---:B------:R-:W-:Y:S01]  /*24c0*/  IMAD R133, R6.reuse, R129, R7 ;  /* 0x0000008106857224 */ /* 0x040fe200078e0207 */
[----:B------:R-:W-:Y:S01]  /*24d0*/  LEA R83, R105, R8, 0x5 ;  /* 0x0000000869537211 */ /* 0x000fe200078e28ff */
[----:B------:R-:W-:Y:S02]  /*24e0*/  IMAD.WIDE.U32 R6, R6, R128, R10 ;  /* 0x0000008006067225 */ /* 0x000fe400078e000a */
[----:B------:R-:W-:Y:S02]  /*24f0*/  BSSY B0, `(.L_x_4411) ;  /* 0x0000018000007945 */ /* 0x000fe40003800000 */
[----:B------:R-:W-:Y:S01]  /*2500*/  IMAD.IADD R133, R7, 0x1, R133 ;  /* 0x0000000107857824 */ /* 0x000fe200078e0285 */
[----:B------:R2:W-:Y:S04]  /*2510*/  @P5 STS [R111+0x3000], RZ ;  /* 0x003000ff6f005388 */ /* 0x0005e80000000800 */
[----:B------:R2:W-:Y:S04]  /*2520*/  @P5 STS [R111+0x3004], RZ ;  /* 0x003004ff6f005388 */ /* 0x0005e80000000800 */
[----:B------:R2:W-:Y:S01]  /*2530*/  @P5 STS.64 [R111+0x3008], RZ ;  /* 0x003008ff6f005388 */ /* 0x0005e20000000a00 */
[----:B------:R-:W-:Y:S01]  /*2540*/  IMAD.IADD R83, R80, 0x1, R83 ;  /* 0x0000000150537824 */ /* 0x000fe200078e0253 */
[----:B------:R-:W-:Y:S01]  /*2550*/  LEA R126, P0, R6, UR6, 0x1 ;  /* 0x00000006067e7c11 */ /* 0x000fe2000f8008ff */
[----:B-1----:R-:W1:Y:S01]  /*2560*/  MUFU.RCP R5, UR5 ;  /* 0x0000000500057d08 */ /* 0x002e620008001000 */
[----:B------:R-:W-:-:S02]  /*2570*/  SHF.L.U64.HI R109, R128, 0x5, R129 ;  /* 0x00000005806d7819 */ /* 0x000fc40000010281 */
[----:B------:R-:W-:Y:S02]  /*2580*/  SHF.L.U32 R110, R128, 0x5, RZ ;  /* 0x00000005806e7819 */ /* 0x000fe400000006ff */
[----:B------:R-:W-:Y:S02]  /*2590*/  LEA R81, R81, UR4, 0x1 ;  /* 0x0000000451517c11 */ /* 0x000fe4000f8e08ff */
[----:B------:R-:W-:Y:S02]  /*25a0*/  LEA.HI.X R127, R6, UR7, R133, 0x1, P0 ;  /* 0x00000007067f7c11 */ /* 0x000fe400080f0c85 */
[----:B------:R-:W-:Y:S01]  /*25b0*/  LEA R83, R83, UR4, 0x1 ;  /* 0x0000000453537c11 */ /* 0x000fe2000f8e08ff */
        /* <DEDUP_REMOVED lines=11> */
.L_x_4412:
[----:B------:R-:W-:Y:S05]  /*2670*/  BSYNC B0 ;  /* 0x0000000000007941 */ /* 0x000fea0003800000 */
.L_x_4411:
        /* <DEDUP_REMOVED lines=13> */
.L_x_4414:
[----:B------:R-:W-:Y:S05]  /*2750*/  BSYNC B0 ;  /* 0x0000000000007941 */ /* 0x000fea0003800000 */
.L_x_4413:
        /* <DEDUP_REMOVED lines=13> */
.L_x_4416:
[----:B------:R-:W-:Y:S05]  /*2830*/  BSYNC B0 ;  /* 0x0000000000007941 */ /* 0x000fea0003800000 */
.L_x_4415:
        /* <DEDUP_REMOVED lines=14> */
.L_x_4418:
[----:B------:R-:W-:Y:S05]  /*2920*/  BSYNC B0 ;  /* 0x0000000000007941 */ /* 0x000fea0003800000 */
.L_x_4417:
[----:B-1----:R-:W-:Y:S01]  /*2930*/  LDSM.16.M88.4 R8, [R83] ;  /* 0x000000005308783b */ /* 0x002fe20000000200 */
[----:B------:R-:W-:Y:S01]  /*2940*/  LOP3.LUT P2, RZ, R3, 0x2, RZ, 0xc0, !PT ;  /* 0x0000000203ff7812 */ /* 0x000fe2000784c0ff */
[----:B------:R-:W-:Y:S01]  /*2950*/  IMAD.MOV.U32 R3, RZ, RZ, 0x10 ;  /* 0x00000010ff037424 */ /* 0x000fe200078e00ff */
[----:B------:R-:W-:Y:S01]  /*2960*/  LOP3.LUT P0, RZ, R0, 0x2, RZ, 0xc0, !PT ;  /* 0x0000000200ff7812 */ /* 0x000fe2000780c0ff */
[----:B------:R-:W1:Y:S01]  /*2970*/  LDSM.16.M88.4 R40, [R81+0x1000] ;  /* 0x001000005128783b */ /* 0x000e620000000200 */
[----:B------:R-:W-:Y:S01]  /*2980*/  ULDC UR12, c[0x0][0x39c] ;  /* 0x0000e700000c7ab9 */ /* 0x000fe20000000800 */
[----:B------:R-:W-:Y:S01]  /*2990*/  LOP3.LUT R118, R88, 0xffffffe0, RZ, 0xc0, !PT ;  /* 0xffffffe058767812 */ /* 0x000fe200078ec0ff */
[----:B------:R-:W-:Y:S01]  /*29a0*/  IMAD R107, R107, 0x10, R119 ;  /* 0x000000106b6b7824 */ /* 0x000fe200078e0277 */
[C---:B------:R-:W-:Y:S01]  /*29b0*/  SEL R0, R3.reuse, 0xfffffff0, !P2 ;  /* 0xfffffff003007807 */ /* 0x040fe20005000000 */
[----:B------:R-:W3:Y:S01]  /*29c0*/  LDSM.16.M88.4 R36, [R81+0x1400] ;  /* 0x001400005124783b */ /* 0x000ee20000000200 */
[----:B------:R-:W-:Y:S01]  /*29d0*/  SEL R3, R3, 0xfffffff0, !P0 ;  /* 0xfffffff003037807 */ /* 0x000fe20004000000 */
[----:B------:R-:W-:-:S02]  /*29e0*/  IMAD.IADD R118, R87, 0x1, -R118 ;  /* 0x0000000157767824 */ /* 0x000fc400078e0a76 */
[----:B------:R-:W-:Y:S01]  /*29f0*/  IMAD R82, R0, 0x2, R83 ;  /* 0x0000000200527824 */ /* 0x000fe200078e0253 */
[----:B------:R-:W3:Y:S01]  /*2a00*/  LDSM.16.M88.4 R64, [R81+0x1c00] ;  /* 0x001c00005140783b */ /* 0x000ee20000000200 */
[----:B------:R-:W-:Y:S02]  /*2a10*/  IMAD R104, R3, 0x2, R81 ;  /* 0x0000000203687824 */ /* 0x000fe400078e0251 */
[----:B------:R-:W-:Y:S01]  /*2a20*/  IMAD R119, R105, 0x20, R84 ;  /* 0x0000002069777824 */ /* 0x000fe200078e0254 */
[----:B------:R-:W-:Y:S01]  /*2a30*/  LDSM.16.M88.4 R12, [R82] ;  /* 0x00000000520c783b */ /* 0x000fe20000000200 */
[----:B-----5:R-:W-:Y:S02]  /*2a40*/  FMUL.FTZ R84, R4, R5 ;  /* 0x0000000504547220 */ /* 0x020fe40000410000 */
[----:B------:R-:W-:Y:S01]  /*2a50*/  IMAD.IADD R119, R80, 0x1, R119 ;  /* 0x0000000150777824 */ /* 0x000fe200078e0277 */
[----:B------:R-:W3:Y:S04]  /*2a60*/  LDSM.16.M88.4 R32, [R104+0x1000] ;  /* 0x001000006820783b */ /* 0x000ee80000000200 */
[----:B------:R-:W3:Y:S04]  /*2a70*/  LDSM.16.M88.4 R72, [R81+0x1800] ;  /* 0x001800005148783b */ /* 0x000ee80000000200 */
[----:B----4-:R-:W4:Y:S04]  /*2a80*/  LDSM.16.M88.4 R24, [R104+0x1400] ;  /* 0x001400006818783b */ /* 0x010f280000000200 */
[----:B------:R-:W4:Y:S04]  /*2a90*/  LDSM.16.M88.4 R56, [R81+0x2000] ;  /* 0x002000005138783b */ /* 0x000f280000000200 */
[----:B------:R-:W4:Y:S04]  /*2aa0*/  LDSM.16.M88.4 R48, [R81+0x2400] ;  /* 0x002400005130783b */ /* 0x000f280000000200 */
[----:B--2---:R-:W2:Y:S01]  /*2ab0*/  LDSM.16.M88.4 R28, [R81+0x2800] ;  /* 0x00280000511c783b */ /* 0x004ea20000000200 */
[C---:B-1----:R-:W-:Y:S03]  /*2ac0*/  HMMA.16816.F32 R20, R8.reuse, R40, RZ ;  /* 0x000000280814723c */ /* 0x042fe600000018ff */
[----:B------:R-:W1:Y:S03]  /*2ad0*/  LDSM.16.M88.4 R96, [R81+0x2c00] ;  /* 0x002c00005160783b */ /* 0x000e660000000200 */
[C---:B------:R-:W-:Y:S01]  /*2ae0*/  HMMA.16816.F32 R40, R8.reuse, R42, RZ ;  /* 0x0000002a0828723c */ /* 0x040fe200000018ff */
[----:B------:R-:W1:Y:S04]  /*2af0*/  LDSM.16.M88.4 R92, [R104+0x1c00] ;  /* 0x001c0000685c783b */ /* 0x000e680000000200 */
[----:B------:R-:W1:Y:S01]  /*2b00*/  LDSM.16.M88.4 R100, [R104+0x1800] ;  /* 0x001800006864783b */ /* 0x000e620000000200 */
[C---:B---3--:R-:W-:Y:S03]  /*2b10*/  HMMA.16816.F32 R16, R8.reuse, R36, RZ ;  /* 0x000000240810723c */ /* 0x048fe600000018ff */
[----:B------:R-:W3:Y:S03]  /*2b20*/  LDSM.16.M88.4 R76, [R104+0x2000] ;  /* 0x00200000684c783b */ /* 0x000ee60000000200 */
[C---:B------:R-:W-:Y:S01]  /*2b30*/  HMMA.16816.F32 R36, R8.reuse, R38, RZ ;  /* 0x000000260824723c */ /* 0x040fe200000018ff */
[----:B------:R-:W0:Y:S05]  /*2b40*/  LDGDEPBAR ;  /* 0x00000000000079af */ /* 0x000e2a0000000000 */
[----:B------:R-:W-:Y:S06]  /*2b50*/  HMMA.16816.F32 R68, R8, R64, RZ ;  /* 0x000000400844723c */ /* 0x000fec00000018ff */
[C---:B------:R-:W-:Y:S06]  /*2b60*/  HMMA.16816.F32 R40, R12.reuse, R34, R40 ;  /* 0x000000220c28723c */ /* 0x040fec0000001828 */
[----:B------:R-:W-:Y:S06]  /*2b70*/  HMMA.16816.F32 R20, R12, R32, R20 ;  /* 0x000000200c14723c */ /* 0x000fec0000001814 */
[C---:B------:R-:W-:Y:S06]  /*2b80*/  HMMA.16816.F32 R64, R8.reuse, R66, RZ ;  /* 0x000000420840723c */ /* 0x040fec00000018ff */
[C---:B------:R-:W-:Y:S06]  /*2b90*/  HMMA.16816.F32 R32, R8.reuse, R72, RZ ;  /* 0x000000480820723c */ /* 0x040fec00000018ff */
[----:B------:R-:W-:Y:S01]  /*2ba0*/  HMMA.16816.F32 R72, R8, R74, RZ ;  /* 0x0000004a0848723c */ /* 0x000fe200000018ff */
[----:B------:R-:W-:-:S05]  /*2bb0*/  FMUL.FTZ R41, R41, UR12 ;  /* 0x0000000c29297c20 */ /* 0x000fca0008410000 */
[----:B----4-:R-:W-:Y:S01]  /*2bc0*/  HMMA.16816.F32 R16, R12, R24, R16 ;  /* 0x000000180c10723c */ /* 0x010fe20000001810 */
[----:B------:R-:W-:Y:S01]  /*2bd0*/  FMUL.FTZ R23, R23, UR12 ;  /* 0x0000000c17177c20 */ /* 0x000fe20008410000 */
[----:B------:R-:W-:Y:S01]  /*2be0*/  FMUL.FTZ R20, R20, UR12 ;  /* 0x0000000c14147c20 */ /* 0x000fe20008410000 */
[----:B------:R-:W-:-:S03]  /*2bf0*/  FMUL.FTZ R22, R22, UR12 ;  /* 0x0000000c16167c20 */ /* 0x000fc60008410000 */
[----:B------:R-:W-:Y:S01]  /*2c00*/  HMMA.16816.F32 R60, R8, R56, RZ ;  /* 0x00000038083c723c */ /* 0x000fe200000018ff */
[----:B------:R-:W-:Y:S05]  /*2c10*/  MUFU.TANH R23, R23 ;  /* 0x0000001700177308 */ /* 0x000fea0000002400 */
[----:B------:R-:W-:Y:S06]  /*2c20*/  HMMA.16816.F32 R36, R12, R26, R36 ;  /* 0x0000001a0c24723c */ /* 0x000fec0000001824 */
[C---:B------:R-:W-:Y:S06]  /*2c30*/  HMMA.16816.F32 R52, R8.reuse, R48, RZ ;  /* 0x000000300834723c */ /* 0x040fec00000018ff */
[----:B--2---:R-:W-:Y:S01]  /*2c40*/  HMMA.16816.F32 R44, R8, R28, RZ ;  /* 0x0000001c082c723c */ /* 0x004fe200000018ff */
[----:B------:R-:W-:Y:S01]  /*2c50*/  FMUL.FTZ R16, R16, UR12 ;  /* 0x0000000c10107c20 */ /* 0x000fe20008410000 */
[----:B------:R-:W-:Y:S01]  /*2c60*/  FMUL.FTZ R18, R18, UR12 ;  /* 0x0000000c12127c20 */ /* 0x000fe20008410000 */
[----:B------:R-:W-:-:S03]  /*2c70*/  FMUL.FTZ R4, R19, UR12 ;  /* 0x0000000c13047c20 */ /* 0x000fc60008410000 */
[C---:B------:R-:W-:Y:S06]  /*2c80*/  HMMA.16816.F32 R56, R8.reuse, R58, RZ ;  /* 0x0000003a0838723c */ /* 0x040fec00000018ff */
[----:B------:R-:W-:Y:S01]  /*2c90*/  HMMA.16816.F32 R48, R8, R50, RZ ;  /* 0x000000320830723c */ /* 0x000fe200000018ff */
[----:B------:R-:W-:Y:S01]  /*2ca0*/  FMUL.FTZ R131, R39, UR12 ;  /* 0x0000000c27837c20 */ /* 0x000fe20008410000 */
[----:B------:R-:W-:Y:S01]  /*2cb0*/  FMUL.FTZ R36, R36, UR12 ;  /* 0x0000000c24247c20 */ /* 0x000fe20008410000 */
[----:B------:R-:W-:Y:S01]  /*2cc0*/  FMUL.FTZ R38, R38, UR12 ;  /* 0x0000000c26267c20 */ /* 0x000fe20008410000 */
[----:B------:R-:W-:-:S02]  /*2cd0*/  FMUL.FTZ R37, R37, UR12 ;  /* 0x0000000c25257c20 */ /* 0x000fc40008410000 */
[C---:B------:R-:W-:Y:S01]  /*2ce0*/  HMMA.16816.F32 R28, R8.reuse, R30, RZ ;  /* 0x0000001e081c723c */ /* 0x040fe200000018ff */
[----:B------:R-:W-:Y:S05]  /*2cf0*/  MUFU.TANH R123, R38 ;  /* 0x00000026007b7308 */ /* 0x000fea0000002400 */
[----:B-1----:R-:W-:Y:S03]  /*2d00*/  HMMA.16816.F32 R24, R8, R96, RZ ;  /* 0x000000600818723c */ /* 0x002fe600000018ff */
[----:B------:R-:W-:Y:S03]  /*2d10*/  MUFU.TANH R37, R37 ;  /* 0x0000002500257308 */ /* 0x000fe60000002400 */
[----:B------:R-:W-:Y:S01]  /*2d20*/  HMMA.16816.F32 R64, R12, R94, R64 ;  /* 0x0000005e0c40723c */ /* 0x000fe20000001840 */
[----:B------:R-:W-:-:S04]  /*2d30*/  FMUL.FTZ R97, R42, UR12 ;  /* 0x0000000c2a617c20 */ /* 0x000fc80008410000 */
[----:B------:R-:W-:Y:S01]  /*2d40*/  MUFU.TANH R131, R131 ;  /* 0x0000008300837308 */ /* 0x000fe20000002400 */
[----:B------:R-:W-:Y:S01]  /*2d50*/  HMMA.16816.F32 R32, R12, R100, R32 ;  /* 0x000000640c20723c */ /* 0x000fe20000001820 */
[----:B------:R-:W-:Y:S01]  /*2d60*/  FMUL.FTZ R95, R21, UR12 ;  /* 0x0000000c155f7c20 */ /* 0x000fe20008410000 */
[----:B------:R-:W-:-:S04]  /*2d70*/  FMUL.FTZ R21, R40, UR12 ;  /* 0x0000000c28157c20 */ /* 0x000fc80008410000 */
[----:B------:R-:W-:Y:S01]  /*2d80*/  HMMA.16816.F32 R8, R8, R98, RZ ;  /* 0x000000620808723c */ /* 0x000fe200000018ff */
[----:B------:R1:W2:Y:S01]  /*2d90*/  MUFU.TANH R99, R41 ;  /* 0x0000002900637308 */ /* 0x0002a20000002400 */
[----:B------:R-:W-:-:S04]  /*2da0*/  FMUL.FTZ R101, R43, UR12 ;  /* 0x0000000c2b657c20 */ /* 0x000fc80008410000 */
[C---:B------:R-:W-:Y:S03]  /*2db0*/  HMMA.16816.F32 R72, R12.reuse, R102, R72 ;  /* 0x000000660c48723c */ /* 0x040fe60000001848 */
[----:B------:R4:W-:Y:S03]  /*2dc0*/  MUFU.TANH R103, R16 ;  /* 0x0000001000677308 */ /* 0x0009e60000002400 */
[----:B---3--:R-:W-:Y:S01]  /*2dd0*/  HMMA.16816.F32 R60, R12, R76, R60 ;  /* 0x0000004c0c3c723c */ /* 0x008fe2000000183c */
[----:B------:R-:W-:Y:S01]  /*2de0*/  FMUL.FTZ R19, R65, UR12 ;  /* 0x0000000c41137c20 */ /* 0x000fe20008410000 */
[----:B------:R-:W-:-:S03]  /*2df0*/  FMUL.FTZ R66, R66, UR12 ;  /* 0x0000000c42427c20 */ /* 0x000fc60008410000 */
[----:B------:R-:W3:Y:S01]  /*2e00*/  MUFU.TANH R101, R101 ;  /* 0x0000006500657308 */ /* 0x000ee20000002400 */
[----:B-1----:R-:W1:Y:S01]  /*2e10*/  LDSM.16.M88.4 R40, [R104+0x2800] ;  /* 0x002800006828783b */ /* 0x002e620000000200 */
[C---:B------:R-:W-:Y:S01]  /*2e20*/  HMMA.16816.F32 R56, R12.reuse, R78, R56 ;  /* 0x0000004e0c38723c */ /* 0x040fe20000001838 */
[----:B------:R-:W-:Y:S01]  /*2e30*/  FMUL.FTZ R135, R32, UR12 ;  /* 0x0000000c20877c20 */ /* 0x000fe20008410000 */
[----:B------:R-:W-:Y:S01]  /*2e40*/  FMUL.FTZ R39, R33, UR12 ;  /* 0x0000000c21277c20 */ /* 0x000fe20008410000 */
[----:B------:R-:W2:Y:S01]  /*2e50*/  LDSM.16.M88.4 R76, [R104+0x2400] ;  /* 0x00240000684c783b */ /* 0x000ea20000000200 */
[----:B------:R-:W-:Y:S01]  /*2e60*/  FMUL.FTZ R137, R34, UR12 ;  /* 0x0000000c22897c20 */ /* 0x000fe20008410000 */
[----:B------:R-:W-:Y:S01]  /*2e70*/  FMUL.FTZ R139, R35, UR12 ;  /* 0x0000000c238b7c20 */ /* 0x000fe20008410000 */
[----:B------:R-:W-:Y:S01]  /*2e80*/  HMMA.16816.F32 R68, R12, R92, R68 ;  /* 0x0000005c0c44723c */ /* 0x000fe20000001844 */
[----:B------:R-:W4:Y:S01]  /*2e90*/  LDSM.16.M88.4 R32, [R104+0x2c00] ;  /* 0x002c00006820783b */ /* 0x000f220000000200 */
[----:B------:R-:W-:Y:S01]  /*2ea0*/  MUFU.TANH R95, R95 ;  /* 0x0000005f005f7308 */ /* 0x000fe20000002400 */
[----:B------:R-:W-:-:S04]  /*2eb0*/  DEPBAR.LE SB0, 0x0 ;  /* 0x000080000000791a */ /* 0x000fc80000000000 */
[----:B------:R-:W-:Y:S01]  /*2ec0*/  FMUL.FTZ R72, R72, UR12 ;  /* 0x0000000c48487c20 */ /* 0x000fe20008410000 */
[----:B------:R-:W-:Y:S02]  /*2ed0*/  FMUL.FTZ R74, R74, UR12 ;  /* 0x0000000c4a4a7c20 */ /* 0x000fe40008410000 */
[----:B------:R-:W-:Y:S01]  /*2ee0*/  MUFU.TANH R137, R137 ;  /* 0x0000008900897308 */ /* 0x000fe20000002400 */
[----:B------:R-:W-:Y:S01]  /*2ef0*/  FMUL.FTZ R61, R61, UR12 ;  /* 0x0000000c3d3d7c20 */ /* 0x000fe20008410000 */
[----:B------:R-:W-:Y:S01]  /*2f00*/  FMUL.FTZ R60, R60, UR12 ;  /* 0x0000000c3c3c7c20 */ /* 0x000fe20008410000 */
[----:B------:R-:W-:-:S05]  /*2f10*/  FMUL.FTZ R62, R62, UR12 ;  /* 0x0000000c3e3e7c20 */ /* 0x000fca0008410000 */
[----:B------:R-:W-:Y:S01]  /*2f20*/  MUFU.TANH R135, R135 ;  /* 0x0000008700877308 */ /* 0x000fe20000002400 */
[----:B------:R-:W-:Y:S01]  /*2f30*/  FMUL.FTZ R56, R56, UR12 ;  /* 0x0000000c38387c20 */ /* 0x000fe20008410000 */
[----:B------:R-:W-:Y:S01]  /*2f40*/  FMUL.FTZ R58, R58, UR12 ;  /* 0x0000000c3a3a7c20 */ /* 0x000fe20008410000 */
[----:B------:R-:W-:-:S03]  /*2f50*/  FMUL.FTZ R59, R59, UR12 ;  /* 0x0000000c3b3b7c20 */ /* 0x000fc60008410000 */
[----:B------:R-:W-:Y:S01]  /*2f60*/  FMUL.FTZ R69, R69, UR12 ;  /* 0x0000000c45457c20 */ /* 0x000fe20008410000 */
[----:B------:R-:W-:Y:S01]  /*2f70*/  FMUL.FTZ R68, R68, UR12 ;  /* 0x0000000c44447c20 */ /* 0x000fe20008410000 */
[----:B------:R-:W-:Y:S01]  /*2f80*/  MUFU.TANH R21, R21 ;  /* 0x0000001500157308 */ /* 0x000fe20000002400 */
[----:B------:R-:W-:Y:S01]  /*2f90*/  FMUL.FTZ R70, R70, UR12 ;  /* 0x0000000c46467c20 */ /* 0x000fe20008410000 */
[C---:B-1----:R-:W-:Y:S06]  /*2fa0*/  HMMA.16816.F32 R44, R12.reuse, R40, R44 ;  /* 0x000000280c2c723c */ /* 0x042fec000000182c */
[----:B------:R-:W-:Y:S01]  /*2fb0*/  MUFU.TANH R97, R97 ;  /* 0x0000006100617308 */ /* 0x000fe20000002400 */
[----:B------:R-:W-:Y:S01]  /*2fc0*/  HMMA.16816.F32 R28, R12, R42, R28 ;  /* 0x0000002a0c1c723c */ /* 0x000fe2000000181c */
[----:B------:R-:W-:Y:S01]  /*2fd0*/  FMUL.FTZ R41, R73, UR12 ;  /* 0x0000000c49297c20 */ /* 0x000fe20008410000 */
[----:B------:R-:W-:-:S05]  /*2fe0*/  SHF.R.S32.HI R73, RZ, 0x1f, R118 ;  /* 0x0000001fff497819 */ /* 0x000fca0000011476 */
[----:B------:R-:W-:Y:S01]  /*2ff0*/  MUFU.TANH R39, R39 ;  /* 0x0000002700277308 */ /* 0x000fe20000002400 */
[----:B------:R-:W-:Y:S01]  /*3000*/  LEA.HI R118, R73, R118, RZ, 0x2 ;  /* 0x0000007649767211 */ /* 0x000fe200078f10ff */
[----:B------:R-:W-:Y:S01]  /*3010*/  FMUL.FTZ R73, R75, UR12 ;  /* 0x0000000c4b497c20 */ /* 0x000fe20008410000 */
[----:B--2---:R-:W-:Y:S02]  /*3020*/  HMMA.16816.F32 R48, R12, R78, R48 ;  /* 0x0000004e0c30723c */ /* 0x004fe40000001830 */
[----:B------:R-:W-:-:S03]  /*3030*/  SHF.R.S32.HI R118, RZ, 0x2, R118 ;  /* 0x00000002ff767819 */ /* 0x000fc60000011476 */
[----:B------:R1:W-:Y:S01]  /*3040*/  MUFU.TANH R79, R36 ;  /* 0x00000024004f7308 */ /* 0x0003e20000002400 */
[----:B------:R-:W-:Y:S01]  /*3050*/  IADD3 R75, R107, 0x1, R118 ;  /* 0x000000016b4b7810 */ /* 0x000fe20007ffe076 */
[----:B------:R-:W-:Y:S03]  /*3060*/  HMMA.16816.F32 R52, R12, R76, R52 ;  /* 0x0000004c0c34723c */ /* 0x000fe60000001834 */
[----:B------:R-:W-:-:S03]  /*3070*/  IADD3 R75, R125, R75, -R112 ;  /* 0x0000004b7d4b7210 */ /* 0x000fc60007ffe870 */
[----:B------:R2:W3:Y:S01]  /*3080*/  MUFU.TANH R77, R18 ;  /* 0x00000012004d7308 */ /* 0x0004e20000002400 */
[----:B------:R-:W-:Y:S01]  /*3090*/  FMUL.FTZ R45, R45, UR12 ;  /* 0x0000000c2d2d7c20 */ /* 0x000fe20008410000 */
[C---:B----4-:R-:W-:Y:S01]  /*30a0*/  HMMA.16816.F32 R24, R12.reuse, R32, R24 ;  /* 0x000000200c18723c */ /* 0x050fe20000001818 */
[----:B------:R-:W-:Y:S01]  /*30b0*/  FMUL.FTZ R44, R44, UR12 ;  /* 0x0000000c2c2c7c20 */ /* 0x000fe20008410000 */
[----:B------:R-:W-:Y:S02]  /*30c0*/  IMAD.IADD R16, R75, 0x1, R2 ;  /* 0x000000014b107824 */ /* 0x000fe400078e0202 */
[----:B------:R-:W-:Y:S01]  /*30d0*/  FMUL.FTZ R29, R29, UR12 ;  /* 0x0000000c1d1d7c20 */ /* 0x000fe20008410000 */
[----:B------:R-:W-:Y:S01]  /*30e0*/  VIADD R2, R81, 0x1000 ;  /* 0x0000100051027836 */ /* 0x000fe20000000000 */
[----:B------:R-:W-:Y:S01]  /*30f0*/  HMMA.16816.F32 R8, R12, R34, R8 ;  /* 0x000000220c08723c */ /* 0x000fe20000001808 */
[C---:B------:R-:W-:Y:S02]  /*3100*/  VIMNMX R130, R16.reuse, R125, PT ;  /* 0x0000007d10827248 */ /* 0x040fe40003fe0100 */
[----:B------:R-:W-:Y:S01]  /*3110*/  IMAD R80, R3, 0x2, R2 ;  /* 0x0000000203507824 */ /* 0x000fe200078e0202 */
[----:B------:R-:W-:Y:S01]  /*3120*/  VIADDMNMX R125, R16, 0x8, R125, PT ;  /* 0x00000008107d7846 */ /* 0x000fe2000380017d */
[----:B------:R-:W-:-:S02]  /*3130*/  IMAD.SHL.U32 R2, R87, 0x2, RZ ;  /* 0x0000000257027824 */ /* 0x000fc400078e00ff */
        /* <DEDUP_REMOVED lines=8> */
[----:B-1----:R-:W-:Y:S01]  /*31c0*/  FMUL.FTZ R36, R50, UR12 ;  /* 0x0000000c32247c20 */ /* 0x002fe20008410000 */
[----:B------:R-:W-:Y:S02]  /*31d0*/  IMAD.IADD R2, R85, 0x1, R88 ;  /* 0x0000000155027824 */ /* 0x000fe400078e0258 */
[----:B------:R-:W-:Y:S01]  /*31e0*/  FMUL.FTZ R38, R49, UR12 ;  /* 0x0000000c31267c20 */ /* 0x000fe20008410000 */
[----:B--2---:R-:W-:Y:S01]  /*31f0*/  FMUL.FTZ R18, R47, UR12 ;  /* 0x0000000c2f127c20 */ /* 0x004fe20008410000 */
[----:B------:R-:W-:Y:S01]  /*3200*/  FMUL.FTZ R35, R51, UR12 ;  /* 0x0000000c33237c20 */ /* 0x000fe20008410000 */
[----:B------:R-:W-:-:S02]  /*3210*/  VIADD R42, R2, 0x9 ;  /* 0x00000009022a7836 */ /* 0x000fc40000000000 */
[----:B------:R-:W-:Y:S01]  /*3220*/  FMUL.FTZ R13, R71, UR12 ;  /* 0x0000000c470d7c20 */ /* 0x000fe20008410000 */
[C---:B------:R-:W-:Y:S01]  /*3230*/  VIADD R28, R2.reuse, 0x10 ;  /* 0x00000010021c7836 */ /* 0x040fe20000000000 */
[----:B------:R1:W-:Y:S01]  /*3240*/  MUFU.TANH R71, R14 ;  /* 0x0000000e00477308 */ /* 0x0003e20000002400 */
[C---:B------:R-:W-:Y:S01]  /*3250*/  VIADD R49, R2.reuse, 0x20 ;  /* 0x0000002002317836 */ /* 0x040fe20000000000 */
[----:B------:R-:W-:Y:S01]  /*3260*/  I2FP.F32.S32 R30, R42 ;  /* 0x0000002a001e7245 */ /* 0x000fe20000201400 */
[----:B------:R-:W-:Y:S01]  /*3270*/  VIADD R47, R2, 0x1 ;  /* 0x00000001022f7836 */ /* 0x000fe20000000000 */
[C---:B------:R-:W-:Y:S01]  /*3280*/  ISETP.GE.AND P6, PT, R42.reuse, R130, PT ;  /* 0x000000822a00720c */ /* 0x040fe20003fc6270 */
[----:B------:R-:W-:Y:S01]  /*3290*/  FMUL.FTZ R40, R53, UR12 ;  /* 0x0000000c35287c20 */ /* 0x000fe20008410000 */
[-C--:B------:R-:W-:Y:S01]  /*32a0*/  ISETP.GE.AND P4, PT, R42, R125.reuse, PT ;  /* 0x0000007d2a00720c */ /* 0x080fe20003f86270 */
[----:B------:R-:W-:Y:S01]  /*32b0*/  FFMA.FTZ R30, R84, R30, R99 ;  /* 0x0000001e541e7223 */ /* 0x000fe20000010063 */
[----:B------:R-:W-:Y:S01]  /*32c0*/  I2FP.F32.S32 R42, R42 ;  /* 0x0000002a002a7245 */ /* 0x000fe20000201400 */
[----:B----4-:R-:W-:Y:S01]  /*32d0*/  VIADD R15, R2, 0x19 ;  /* 0x00000019020f7836 */ /* 0x010fe20000000000 */
[----:B------:R-:W-:Y:S01]  /*32e0*/  I2FP.F32.S32 R46, R28 ;  /* 0x0000001c002e7245 */ /* 0x000fe20000201400 */
[----:B------:R-:W2:Y:S01]  /*32f0*/  MUFU.TANH R139, R139 ;  /* 0x0000008b008b7308 */ /* 0x000ea20000002400 */
[----:B------:R-:W-:Y:S01]  /*3300*/  ISETP.GE.AND P5, PT, R28, R130, PT ;  /* 0x000000821c00720c */ /* 0x000fe20003fa6270 */
[----:B---3--:R-:W-:Y:S01]  /*3310*/  FFMA.FTZ R33, R84, R42, R101 ;  /* 0x0000002a54217223 */ /* 0x008fe20000010065 */
[----:B------:R-:W-:Y:S01]  /*3320*/  VIADD R42, R2, 0x18 ;  /* 0x00000018022a7836 */ /* 0x000fe20000000000 */
[----:B------:R-:W-:Y:S01]  /*3330*/  ISETP.GE.AND P2, PT, R28, R125, PT ;  /* 0x0000007d1c00720c */ /* 0x000fe20003f46270 */
[----:B------:R-:W-:Y:S01]  /*3340*/  FFMA.FTZ R46, R84, R46, R103 ;  /* 0x0000002e542e7223 */ /* 0x000fe20000010067 */
[----:B------:R-:W-:Y:S01]  /*3350*/  I2FP.F32.S32 R31, R28 ;  /* 0x0000001c001f7245 */ /* 0x000fe20000201400 */
[----:B------:R-:W-:Y:S01]  /*3360*/  FMUL.FTZ R52, R52, UR12 ;  /* 0x0000000c34347c20 */ /* 0x000fe20008410000 */
[-C--:B------:R-:W-:Y:S01]  /*3370*/  I2FP.F32.S32 R50, R42.reuse ;  /* 0x0000002a00327245 */ /* 0x080fe20000201400 */
[----:B------:R3:W-:Y:S01]  /*3380*/  MUFU.TANH R93, R20 ;  /* 0x00000014005d7308 */ /* 0x0007e20000002400 */
[----:B------:R-:W-:Y:S01]  /*3390*/  I2FP.F32.S32 R28, R42 ;  /* 0x0000002a001c7245 */ /* 0x000fe20000201400 */
[----:B------:R-:W-:Y:S01]  /*33a0*/  FFMA.FTZ R77, R84, R31, R77 ;  /* 0x0000001f544d7223 */ /* 0x000fe2000001004d */
[----:B------:R-:W-:Y:S01]  /*33b0*/  ISETP.GE.AND P3, PT, R42, R130, PT ;  /* 0x000000822a00720c */ /* 0x000fe20003f66270 */
[----:B------:R-:W-:Y:S01]  /*33c0*/  FFMA.FTZ R79, R84, R50, R79 ;  /* 0x00000032544f7223 */ /* 0x000fe2000001004f */
[----:B------:R-:W-:Y:S01]  /*33d0*/  ISETP.GE.AND P0, PT, R42, R125, PT ;  /* 0x0000007d2a00720c */ /* 0x000fe20003f06270 */
[----:B------:R-:W-:Y:S01]  /*33e0*/  FFMA.FTZ R31, R84, R28, R123 ;  /* 0x0000001c541f7223 */ /* 0x000fe2000001007b */
[-C--:B------:R-:W-:Y:S01]  /*33f0*/  I2FP.F32.S32 R42, R15.reuse ;  /* 0x0000000f002a7245 */ /* 0x080fe20000201400 */
[----:B------:R-:W-:Y:S01]  /*3400*/  MUFU.TANH R141, R72 ;  /* 0x00000048008d7308 */ /* 0x000fe20000002400 */
[----:B------:R-:W-:Y:S01]  /*3410*/  I2FP.F32.S32 R51, R15 ;  /* 0x0000000f00337245 */ /* 0x000fe20000201400 */
[----:B------:R-:W-:Y:S01]  /*3420*/  FMUL.FTZ R3, R17, UR12 ;  /* 0x0000000c11037c20 */ /* 0x000fe20008410000 */
[----:B------:R-:W-:Y:S01]  /*3430*/  FSEL R28, R46, -INF , !P5 ;  /* 0xff8000002e1c7808 */ /* 0x000fe20006800000 */
[----:B------:R-:W-:Y:S01]  /*3440*/  FFMA.FTZ R42, R84, R42, R37 ;  /* 0x0000002a542a7223 */ /* 0x000fe20000010025 */
[-C--:B------:R-:W-:Y:S01]  /*3450*/  I2FP.F32.S32 R46, R49.reuse ;  /* 0x00000031002e7245 */ /* 0x080fe20000201400 */
[----:B------:R-:W-:Y:S01]  /*3460*/  FMUL.FTZ R17, R64, UR12 ;  /* 0x0000000c40117c20 */ /* 0x000fe20008410000 */
[----:B-1----:R-:W-:Y:S01]  /*3470*/  FSEL R14, R79, -INF , !P3 ;  /* 0xff8000004f0e7808 */ /* 0x002fe20005800000 */
[----:B------:R1:W-:Y:S01]  /*3480*/  MUFU.TANH R37, R56 ;  /* 0x0000003800257308 */ /* 0x0003e20000002400 */
[----:B------:R-:W-:Y:S01]  /*3490*/  FSEL R31, R31, -INF , !P0 ;  /* 0xff8000001f1f7808 */ /* 0x000fe20004000000 */
[----:B---3--:R-:W-:Y:S01]  /*34a0*/  FMUL.FTZ R20, R57, UR12 ;  /* 0x0000000c39147c20 */ /* 0x008fe20008410000 */
[----:B------:R-:W-:Y:S01]  /*34b0*/  I2FP.F32.S32 R50, R49 ;  /* 0x0000003100327245 */ /* 0x000fe20000201400 */
[----:B------:R-:W-:Y:S01]  /*34c0*/  FMUL.FTZ R55, R55, UR12 ;  /* 0x0000000c37377c20 */ /* 0x000fe20008410000 */
[C---:B------:R-:W-:Y:S01]  /*34d0*/  ISETP.GE.AND P3, PT, R47.reuse, R130, PT ;  /* 0x000000822f00720c */ /* 0x040fe20003f66270 */
[----:B------:R-:W-:Y:S01]  /*34e0*/  FMUL.FTZ R48, R48, UR12 ;  /* 0x0000000c30307c20 */ /* 0x000fe20008410000 */
[-C--:B------:R-:W-:Y:S01]  /*34f0*/  ISETP.GE.AND P0, PT, R47, R125.reuse, PT ;  /* 0x0000007d2f00720c */ /* 0x080fe20003f06270 */
[----:B------:R-:W3:Y:S01]  /*3500*/  MUFU.TANH R143, R74 ;  /* 0x0000004a008f7308 */ /* 0x000ee20000002400 */
[----:B------:R-:W-:Y:S01]  /*3510*/  FSEL R30, R30, -INF , !P6 ;  /* 0xff8000001e1e7808 */ /* 0x000fe20007000000 */
[----:B------:R-:W-:Y:S01]  /*3520*/  FFMA.FTZ R50, R84, R50, R135 ;  /* 0x0000003254327223 */ /* 0x000fe20000010087 */
[----:B------:R-:W-:Y:S01]  /*3530*/  FSEL R33, R33, -INF , !P4 ;  /* 0xff80000021217808 */ /* 0x000fe20006000000 */
[----:B------:R-:W-:Y:S01]  /*3540*/  FMUL.FTZ R54, R54, UR12 ;  /* 0x0000000c36367c20 */ /* 0x000fe20008410000 */
[C---:B------:R-:W-:Y:S01]  /*3550*/  ISETP.GE.AND P6, PT, R15.reuse, R130, PT ;  /* 0x000000820f00720c */ /* 0x040fe20003fc6270 */
[----:B------:R-:W-:Y:S01]  /*3560*/  FMUL.FTZ R24, R24, UR12 ;  /* 0x0000000c18187c20 */ /* 0x000fe20008410000 */
[----:B------:R-:W-:Y:S01]  /*3570*/  ISETP.GE.AND P4, PT, R15, R125, PT ;  /* 0x0000007d0f00720c */ /* 0x000fe20003f86270 */
[----:B------:R4:W-:Y:S01]  /*3580*/  MUFU.TANH R65, R61 ;  /* 0x0000003d00417308 */ /* 0x0009e20000002400 */
[----:B-1----:R-:W-:Y:S01]  /*3590*/  I2FP.F32.S32 R56, R47 ;  /* 0x0000002f00387245 */ /* 0x002fe20000201400 */
[C---:B------:R-:W-:Y:S01]  /*35a0*/  FFMA.FTZ R47, R84.reuse, R51, R131 ;  /* 0x00000033542f7223 */ /* 0x040fe20000010083 */
[----:B------:R-:W-:Y:S01]  /*35b0*/  FFMA.FTZ R51, R84, R46, R137 ;  /* 0x0000002e54337223 */ /* 0x000fe20000010089 */
[----:B------:R-:W-:Y:S01]  /*35c0*/  FSEL R15, R77, -INF , !P2 ;  /* 0xff8000004d0f7808 */ /* 0x000fe20005000000 */
[----:B------:R-:W-:Y:S01]  /*35d0*/  FMUL.FTZ R26, R26, UR12 ;  /* 0x0000000c1a1a7c20 */ /* 0x000fe20008410000 */
[CC--:B------:R-:W-:Y:S01]  /*35e0*/  FFMA.FTZ R46, R84.reuse, R56.reuse, R95 ;  /* 0x00000038542e7223 */ /* 0x0c0fe2000001005f */
[----:B------:R-:W-:Y:S01]  /*35f0*/  FFMA.FTZ R53, R84, R56, R23 ;  /* 0x0000003854357223 */ /* 0x000fe20000010017 */
[----:B------:R1:W-:Y:S01]  /*3600*/  MUFU.TANH R99, R20 ;  /* 0x0000001400637308 */ /* 0x0003e20000002400 */
[C---:B------:R-:W-:Y:S01]  /*3610*/  ISETP.GE.AND P5, PT, R49.reuse, R130, PT ;  /* 0x000000823100720c */ /* 0x040fe20003fa6270 */
[C---:B------:R-:W-:Y:S01]  /*3620*/  VIADD R56, R2.reuse, 0x21 ;  /* 0x0000002102387836 */ /* 0x040fe20000000000 */
[-C--:B------:R-:W-:Y:S01]  /*3630*/  ISETP.GE.AND P2, PT, R49, R125.reuse, PT ;  /* 0x0000007d3100720c */ /* 0x080fe20003f46270 */
[----:B------:R-:W-:Y:S01]  /*3640*/  VIADD R49, R2, 0x28 ;  /* 0x0000002802317836 */ /* 0x000fe20000000000 */
[----:B------:R-:W-:Y:S01]  /*3650*/  FSEL R47, R47, -INF , !P4 ;  /* 0xff8000002f2f7808 */ /* 0x000fe20006000000 */
[----:B------:R-:W-:Y:S01]  /*3660*/  FMUL.FTZ R27, R27, UR12 ;  /* 0x0000000c1b1b7c20 */ /* 0x000fe20008410000 */
[----:B------:R-:W-:Y:S01]  /*3670*/  FSEL R76, R50, -INF , !P5 ;  /* 0xff800000324c7808 */ /* 0x000fe20006800000 */
[----:B------:R-:W3:Y:S01]  /*3680*/  MUFU.TANH R41, R41 ;  /* 0x0000002900297308 */ /* 0x000ee20000002400 */
[----:B----4-:R-:W-:Y:S01]  /*3690*/  VIADD R61, R2, 0x8 ;  /* 0x00000008023d7836 */ /* 0x010fe20000000000 */
[----:B------:R-:W-:Y:S01]  /*36a0*/  I2FP.F32.S32 R50, R56 ;  /* 0x0000003800327245 */ /* 0x000fe20000201400 */
[----:B------:R-:W-:Y:S01]  /*36b0*/  FMUL.FTZ R25, R25, UR12 ;  /* 0x0000000c19197c20 */ /* 0x000fe20008410000 */
[----:B------:R-:W-:Y:S01]  /*36c0*/  FSEL R51, R51, -INF , !P2 ;  /* 0xff80000033337808 */ /* 0x000fe20005000000 */
[----:B------:R-:W-:Y:S01]  /*36d0*/  FMUL.FTZ R8, R8, UR12 ;  /* 0x0000000c08087c20 */ /* 0x000fe20008410000 */
[C---:B------:R-:W-:Y:S01]  /*36e0*/  ISETP.GE.AND P4, PT, R61.reuse, R125, PT ;  /* 0x0000007d3d00720c */ /* 0x040fe20003f86270 */
[----:B--2---:R-:W-:Y:S01]  /*36f0*/  FFMA.FTZ R79, R84, R50, R139 ;  /* 0x00000032544f7223 */ /* 0x004fe2000001008b */
[----:B------:R-:W-:Y:S01]  /*3700*/  MUFU.TANH R73, R73 ;  /* 0x0000004900497308 */ /* 0x000fe20000002400 */
[----:B-1----:R-:W-:Y:S01]  /*3710*/  FSEL R20, R42, -INF , !P6 ;  /* 0xff8000002a147808 */ /* 0x002fe20007000000 */
[----:B------:R-:W-:Y:S01]  /*3720*/  FMUL.FTZ R10, R10, UR12 ;  /* 0x0000000c0a0a7c20 */ /* 0x000fe20008410000 */
[-C--:B------:R-:W-:Y:S01]  /*3730*/  ISETP.GE.AND P6, PT, R61, R130.reuse, PT ;  /* 0x000000823d00720c */ /* 0x080fe20003fc6270 */
[----:B------:R-:W-:Y:S01]  /*3740*/  FMUL.FTZ R9, R9, UR12 ;  /* 0x0000000c09097c20 */ /* 0x000fe20008410000 */
[----:B------:R-:W-:Y:S01]  /*3750*/  I2FP.F32.S32 R61, R61 ;  /* 0x0000003d003d7245 */ /* 0x000fe20000201400 */
[----:B------:R-:W-:Y:S01]  /*3760*/  FMUL.FTZ R11, R11, UR12 ;  /* 0x0000000c0b0b7c20 */ /* 0x000fe20008410000 */
[----:B------:R-:W-:Y:S01]  /*3770*/  I2FP.F32.S32 R42, R49 ;  /* 0x00000031002a7245 */ /* 0x000fe20000201400 */
[----:B------:R-:W1:Y:S01]  /*3780*/  MUFU.TANH R13, R13 ;  /* 0x0000000d000d7308 */ /* 0x000e620000002400 */
[----:B------:R-:W-:-:S02]  /*3790*/  ISETP.GE.AND P5, PT, R56, R130, PT ;  /* 0x000000823800720c */ /* 0x000fc40003fa6270 */
[-C--:B------:R-:W-:Y:S01]  /*37a0*/  ISETP.GE.AND P2, PT, R56, R125.reuse, PT ;  /* 0x0000007d3800720c */ /* 0x080fe20003f46270 */
[----:B------:R-:W-:Y:S01]  /*37b0*/  VIADD R56, R2, 0x29 ;  /* 0x0000002902387836 */ /* 0x000fe20000000000 */
[----:B------:R-:W-:Y:S02]  /*37c0*/  FSEL R46, R46, -INF , !P3 ;  /* 0xff8000002e2e7808 */ /* 0x000fe40005800000 */
[----:B------:R-:W-:Y:S01]  /*37d0*/  FSEL R53, R53, -INF , !P0 ;  /* 0xff80000035357808 */ /* 0x000fe20004000000 */
[----:B------:R-:W-:Y:S01]  /*37e0*/  MUFU.TANH R43, R68 ;  /* 0x00000044002b7308 */ /* 0x000fe20000002400 */
[C---:B------:R-:W-:Y:S02]  /*37f0*/  ISETP.GE.AND P3, PT, R49.reuse, R130, PT ;  /* 0x000000823100720c */ /* 0x040fe40003f66270 */
[----:B------:R-:W-:Y:S01]  /*3800*/  ISETP.GE.AND P0, PT, R49, R125, PT ;  /* 0x0000007d3100720c */ /* 0x000fe20003f06270 */
[----:B---3--:R-:W-:Y:S01]  /*3810*/  FFMA.FTZ R49, R84, R42, R143 ;  /* 0x0000002a54317223 */ /* 0x008fe2000001008f */
[----:B------:R-:W-:-:S03]  /*3820*/  FSEL R79, R79, -INF , !P2 ;  /* 0xff8000004f4f7808 */ /* 0x000fc60005000000 */
[----:B------:R-:W-:Y:S01]  /*3830*/  MUFU.TANH R5, R70 ;  /* 0x0000004600057308 */ /* 0x000fe20000002400 */
[----:B------:R-:W-:-:S07]  /*3840*/  FSEL R49, R49, -INF , !P0 ;  /* 0xff80000031317808 */ /* 0x000fce0004000000 */
[----:B------:R2:W-:Y:S08]  /*3850*/  MUFU.TANH R101, R58 ;  /* 0x0000003a00657308 */ /* 0x0005f00000002400 */
[----:B------:R-:W3:Y:S08]  /*3860*/  MUFU.TANH R69, R69 ;  /* 0x0000004500457308 */ /* 0x000ef00000002400 */
[----:B------:R4:W-:Y:S01]  /*3870*/  MUFU.TANH R103, R59 ;  /* 0x0000003b00677308 */ /* 0x0009e20000002400 */
[CC--:B--2---:R-:W-:Y:S01]  /*3880*/  FFMA.FTZ R58, R84.reuse, R61.reuse, R21 ;  /* 0x0000003d543a7223 */ /* 0x0c4fe20000010015 */
[----:B------:R-:W-:-:S04]  /*3890*/  FFMA.FTZ R61, R84, R61, R97 ;  /* 0x0000003d543d7223 */ /* 0x000fc80000010061 */
[----:B------:R-:W-:Y:S02]  /*38a0*/  FSEL R58, R58, -INF , !P6 ;  /* 0xff8000003a3a7808 */ /* 0x000fe40007000000 */
[----:B------:R2:W-:Y:S01]  /*38b0*/  MUFU.TANH R23, R52 ;  /* 0x0000003400177308 */ /* 0x0005e20000002400 */
[----:B------:R-:W-:Y:S02]  /*38c0*/  FSEL R61, R61, -INF , !P4 ;  /* 0xff8000003d3d7808 */ /* 0x000fe40006000000 */
[C---:B------:R-:W-:Y:S02]  /*38d0*/  ISETP.GE.AND P6, PT, R56.reuse, R130, PT ;  /* 0x000000823800720c */ /* 0x040fe40003fc6270 */
[----:B------:R-:W-:Y:S02]  /*38e0*/  ISETP.GE.AND P4, PT, R56, R125, PT ;  /* 0x0000007d3800720c */ /* 0x000fe40003f86270 */
[----:B------:R-:W-:Y:S01]  /*38f0*/  I2FP.F32.S32 R56, R56 ;  /* 0x0000003800387245 */ /* 0x000fe20000201400 */
[----:B------:R1:W-:Y:S01]  /*3900*/  MUFU.TANH R95, R40 ;  /* 0x00000028005f7308 */ /* 0x0003e20000002400 */
[----:B----4-:R-:W-:-:S03]  /*3910*/  VIADD R59, R2, 0x31 ;  /* 0x00000031023b7836 */ /* 0x010fc60000000000 */
[C---:B------:R-:W-:Y:S02]  /*3920*/  FFMA.FTZ R41, R84.reuse, R56, R41 ;  /* 0x0000003854297223 */ /* 0x040fe40000010029 */
[----:B------:R-:W-:Y:S02]  /*3930*/  ISETP.GE.AND P0, PT, R59, R125, PT ;  /* 0x0000007d3b00720c */ /* 0x000fe40003f06270 */
[----:B------:R-:W4:Y:S01]  /*3940*/  MUFU.TANH R17, R17 ;  /* 0x0000001100117308 */ /* 0x000f220000002400 */
[C---:B--2---:R-:W-:Y:S01]  /*3950*/  FFMA.FTZ R52, R84.reuse, R50, R39 ;  /* 0x0000003254347223 */ /* 0x044fe20000010027 */
[----:B------:R-:W-:Y:S01]  /*3960*/  FFMA.FTZ R50, R84, R42, R141 ;  /* 0x0000002a54327223 */ /* 0x000fe2000001008d */
[----:B------:R-:W-:-:S03]  /*3970*/  VIADD R42, R2, 0x30 ;  /* 0x00000030022a7836 */ /* 0x000fc60000000000 */
[----:B------:R-:W-:Y:S02]  /*3980*/  FSEL R52, R52, -INF , !P5 ;  /* 0xff80000034347808 */ /* 0x000fe40006800000 */
[----:B------:R-:W2:Y:S01]  /*3990*/  MUFU.TANH R57, R66 ;  /* 0x0000004200397308 */ /* 0x000ea20000002400 */
[----:B-1----:R-:W-:Y:S02]  /*39a0*/  I2FP.F32.S32 R40, R59 ;  /* 0x0000003b00287245 */ /* 0x002fe40000201400 */
[C---:B------:R-:W-:Y:S02]  /*39b0*/  ISETP.GE.AND P5, PT, R42.reuse, R130, PT ;  /* 0x000000822a00720c */ /* 0x040fe40003fa6270 */
[----:B------:R-:W-:Y:S01]  /*39c0*/  ISETP.GE.AND P2, PT, R42, R125, PT ;  /* 0x0000007d2a00720c */ /* 0x000fe20003f46270 */
[----:B------:R-:W-:Y:S01]  /*39d0*/  FFMA.FTZ R123, R84, R40, R13 ;  /* 0x00000028547b7223 */ /* 0x000fe2000001000d */
[----:B------:R-:W-:Y:S01]  /*39e0*/  I2FP.F32.S32 R42, R42 ;  /* 0x0000002a002a7245 */ /* 0x000fe20000201400 */
[----:B------:R-:W1:Y:S01]  /*39f0*/  MUFU.TANH R19, R19 ;  /* 0x0000001300137308 */ /* 0x000e620000002400 */
[----:B------:R-:W-:-:S02]  /*3a00*/  VIADD R13, R2, 0x38 ;  /* 0x00000038020d7836 */ /* 0x000fc40000000000 */
[----:B---3--:R-:W-:Y:S01]  /*3a10*/  FFMA.FTZ R69, R84, R40, R69 ;  /* 0x0000002854457223 */ /* 0x008fe20000010045 */
[----:B------:R-:W-:Y:S02]  /*3a20*/  VIADD R40, R2, 0x40 ;  /* 0x0000004002287836 */ /* 0x000fe40000000000 */
[CC--:B------:R-:W-:Y:S01]  /*3a30*/  FFMA.FTZ R43, R84.reuse, R42.reuse, R43 ;  /* 0x0000002a542b7223 */ /* 0x0c0fe2000001002b */
[----:B------:R-:W-:Y:S01]  /*3a40*/  FFMA.FTZ R77, R84, R42, R5 ;  /* 0x0000002a544d7223 */ /* 0x000fe20000010005 */
[----:B------:R-:W-:Y:S01]  /*3a50*/  VIADD R42, R2, 0x39 ;  /* 0x00000039022a7836 */ /* 0x000fe20000000000 */
[----:B------:R-:W-:Y:S01]  /*3a60*/  FSEL R50, R50, -INF , !P3 ;  /* 0xff80000032327808 */ /* 0x000fe20005800000 */
[----:B------:R-:W3:Y:S01]  /*3a70*/  MUFU.TANH R67, R60 ;  /* 0x0000003c00437308 */ /* 0x000ee20000002400 */
[----:B------:R-:W-:Y:S02]  /*3a80*/  ISETP.GE.AND P3, PT, R59, R130, PT ;  /* 0x000000823b00720c */ /* 0x000fe40003f66270 */
[----:B------:R-:W-:-:S02]  /*3a90*/  FSEL R72, R43, -INF , !P5 ;  /* 0xff8000002b487808 */ /* 0x000fc40006800000 */
[----:B------:R-:W-:Y:S02]  /*3aa0*/  FSEL R77, R77, -INF , !P2 ;  /* 0xff8000004d4d7808 */ /* 0x000fe40005000000 */
[CC--:B------:R-:W-:Y:S01]  /*3ab0*/  ISETP.GE.AND P5, PT, R42.reuse, R130.reuse, PT ;  /* 0x000000822a00720c */ /* 0x0c0fe20003fa6270 */
[----:B------:R-:W3:Y:S01]  /*3ac0*/  MUFU.TANH R75, R62 ;  /* 0x0000003e004b7308 */ /* 0x000ee20000002400 */
[-C--:B------:R-:W-:Y:S02]  /*3ad0*/  ISETP.GE.AND P2, PT, R42, R125.reuse, PT ;  /* 0x0000007d2a00720c */ /* 0x080fe40003f46270 */
[----:B------:R-:W-:Y:S02]  /*3ae0*/  FSEL R70, R69, -INF , !P3 ;  /* 0xff80000045467808 */ /* 0x000fe40005800000 */
[----:B------:R-:W-:Y:S02]  /*3af0*/  FSEL R123, R123, -INF , !P0 ;  /* 0xff8000007b7b7808 */ /* 0x000fe40004000000 */
[C---:B------:R-:W-:Y:S01]  /*3b00*/  ISETP.GE.AND P3, PT, R40.reuse, R130, PT ;  /* 0x000000822800720c */ /* 0x040fe20003f66270 */
[----:B------:R4:W-:Y:S01]  /*3b10*/  MUFU.TANH R39, R55 ;  /* 0x0000003700277308 */ /* 0x0009e20000002400 */
[----:B------:R-:W-:-:S07]  /*3b20*/  ISETP.GE.AND P0, PT, R40, R125, PT ;  /* 0x0000007d2800720c */ /* 0x000fce0003f06270 */
[----:B------:R2:W3:Y:S08]  /*3b30*/  MUFU.TANH R97, R48 ;  /* 0x0000003000617308 */ /* 0x0004f00000002400 */
[----:B------:R1:W-:Y:S01]  /*3b40*/  MUFU.TANH R5, R38 ;  /* 0x0000002600057308 */ /* 0x0003e20000002400 */
[----:B----4-:R-:W-:Y:S01]  /*3b50*/  FFMA.FTZ R55, R84, R56, R73 ;  /* 0x0000003854377223 */ /* 0x010fe20000010049 */
[----:B------:R-:W-:-:S04]  /*3b60*/  VIADD R73, R2, 0x41 ;  /* 0x0000004102497836 */ /* 0x000fc80000000000 */
[----:B------:R-:W-:Y:S01]  /*3b70*/  FSEL R55, R55, -INF , !P4 ;  /* 0xff80000037377808 */ /* 0x000fe20006000000 */
[----:B------:R-:W-:Y:S01]  /*3b80*/  BAR.SYNC.DEFER_BLOCKING 0x0 ;  /* 0x0000000000007b1d */ /* 0x000fe20000010000 */
[----:B------:R-:W-:Y:S02]  /*3b90*/  ISETP.GE.AND P4, PT, R13, R125, PT ;  /* 0x0000007d0d00720c */ /* 0x000fe40003f86270 */
[----:B--2---:R-:W-:Y:S02]  /*3ba0*/  FSEL R48, R41, -INF , !P6 ;  /* 0xff80000029307808 */ /* 0x004fe40007000000 */
[----:B------:R-:W-:Y:S01]  /*3bb0*/  ISETP.GE.AND P6, PT, R13, R130, PT ;  /* 0x000000820d00720c */ /* 0x000fe20003fc6270 */
[----:B------:R2:W4:Y:S01]  /*3bc0*/  MUFU.TANH R41, R36 ;  /* 0x0000002400297308 */ /* 0x0005220000002400 */
[----:B------:R-:W-:Y:S02]  /*3bd0*/  I2FP.F32.S32 R13, R13 ;  /* 0x0000000d000d7245 */ /* 0x000fe40000201400 */
[----:B-1----:R-:W-:-:S03]  /*3be0*/  I2FP.F32.S32 R38, R42 ;  /* 0x0000002a00267245 */ /* 0x002fc60000201400 */
[CC--:B------:R-:W-:Y:S01]  /*3bf0*/  FFMA.FTZ R56, R84.reuse, R13.reuse, R17 ;  /* 0x0000000d54387223 */ /* 0x0c0fe20000010011 */
[C---:B------:R-:W-:Y:S01]  /*3c00*/  FFMA.FTZ R57, R84.reuse, R13, R57 ;  /* 0x0000000d54397223 */ /* 0x040fe20000010039 */
[----:B------:R1:W4:Y:S01]  /*3c10*/  MUFU.TANH R21, R54 ;  /* 0x0000003600157308 */ /* 0x0003220000002400 */
[CC--:B------:R-:W-:Y:S01]  /*3c20*/  FFMA.FTZ R19, R84.reuse, R38.reuse, R19 ;  /* 0x0000002654137223 */ /* 0x0c0fe20000010013 */
[----:B------:R-:W-:Y:S01]  /*3c30*/  FFMA.FTZ R63, R84, R38, R63 ;  /* 0x00000026543f7223 */ /* 0x000fe2000001003f */
[----:B------:R-:W-:Y:S01]  /*3c40*/  VIADD R38, R2, 0x48 ;  /* 0x0000004802267836 */ /* 0x000fe20000000000 */
[----:B------:R-:W-:Y:S02]  /*3c50*/  FSEL R56, R56, -INF , !P6 ;  /* 0xff80000038387808 */ /* 0x000fe40007000000 */
[----:B------:R-:W-:Y:S02]  /*3c60*/  FSEL R59, R57, -INF , !P4 ;  /* 0xff800000393b7808 */ /* 0x000fe40006000000 */
[----:B------:R-:W-:Y:S01]  /*3c70*/  ISETP.GE.AND P6, PT, R73, R130, PT ;  /* 0x000000824900720c */ /* 0x000fe20003fc6270 */
[----:B------:R-:W4:Y:S01]  /*3c80*/  MUFU.TANH R35, R35 ;  /* 0x0000002300237308 */ /* 0x000f220000002400 */
[----:B--2---:R-:W-:-:S02]  /*3c90*/  I2FP.F32.S32 R36, R40 ;  /* 0x0000002800247245 */ /* 0x004fc40000201400 */
[----:B------:R-:W-:Y:S02]  /*3ca0*/  ISETP.GE.AND P4, PT, R73, R125, PT ;  /* 0x0000007d4900720c */ /* 0x000fe40003f86270 */
[----:B------:R-:W-:Y:S01]  /*3cb0*/  I2FP.F32.S32 R73, R73 ;  /* 0x0000004900497245 */ /* 0x000fe20000201400 */
[CC--:B---3--:R-:W-:Y:S01]  /*3cc0*/  FFMA.FTZ R67, R84.reuse, R36.reuse, R67 ;  /* 0x0000002454437223 */ /* 0x0c8fe20000010043 */
[----:B------:R-:W-:Y:S01]  /*3cd0*/  FFMA.FTZ R75, R84, R36, R75 ;  /* 0x00000024544b7223 */ /* 0x000fe2000001004b */
[----:B------:R-:W-:Y:S01]  /*3ce0*/  VIADD R36, R2, 0x49 ;  /* 0x0000004902247836 */ /* 0x000fe20000000000 */
[----:B-1----:R-:W-:Y:S01]  /*3cf0*/  FSEL R54, R19, -INF , !P5 ;  /* 0xff80000013367808 */ /* 0x002fe20006800000 */
[CC--:B------:R-:W-:Y:S01]  /*3d00*/  FFMA.FTZ R65, R84.reuse, R73.reuse, R65 ;  /* 0x0000004954417223 */ /* 0x0c0fe20000010041 */
[----:B------:R-:W-:Y:S01]  /*3d10*/  FSEL R87, R63, -INF , !P2 ;  /* 0xff8000003f577808 */ /* 0x000fe20005000000 */
[----:B------:R-:W-:Y:S01]  /*3d20*/  FFMA.FTZ R73, R84, R73, R71 ;  /* 0x0000004954497223 */ /* 0x000fe20000010047 */
[C---:B------:R-:W-:Y:S01]  /*3d30*/  ISETP.GE.AND P5, PT, R38.reuse, R130, PT ;  /* 0x000000822600720c */ /* 0x040fe20003fa6270 */
[----:B------:R1:W-:Y:S01]  /*3d40*/  MUFU.TANH R19, R34 ;  /* 0x0000002200137308 */ /* 0x0003e20000002400 */
[----:B------:R-:W-:-:S02]  /*3d50*/  ISETP.GE.AND P2, PT, R38, R125, PT ;  /* 0x0000007d2600720c */ /* 0x000fc40003f46270 */
[----:B------:R-:W-:Y:S02]  /*3d60*/  FSEL R68, R67, -INF , !P3 ;  /* 0xff80000043447808 */ /* 0x000fe40005800000 */
[----:B------:R-:W-:Y:S02]  /*3d70*/  FSEL R75, R75, -INF , !P0 ;  /* 0xff8000004b4b7808 */ /* 0x000fe40004000000 */
[----:B------:R-:W-:Y:S01]  /*3d80*/  I2FP.F32.S32 R38, R38 ;  /* 0x0000002600267245 */ /* 0x000fe20000201400 */
[----:B------:R2:W-:Y:S01]  /*3d90*/  MUFU.TANH R63, R18 ;  /* 0x00000012003f7308 */ /* 0x0005e20000002400 */
[C---:B------:R-:W-:Y:S02]  /*3da0*/  ISETP.GE.AND P3, PT, R36.reuse, R130, PT ;  /* 0x000000822400720c */ /* 0x040fe40003f66270 */
[----:B------:R-:W-:Y:S01]  /*3db0*/  ISETP.GE.AND P0, PT, R36, R125, PT ;  /* 0x0000007d2400720c */ /* 0x000fe20003f06270 */
[C---:B------:R-:W-:Y:S01]  /*3dc0*/  FFMA.FTZ R64, R84.reuse, R38, R37 ;  /* 0x0000002654407223 */ /* 0x040fe20000010025 */
[----:B------:R-:W-:Y:S01]  /*3dd0*/  I2FP.F32.S32 R36, R36 ;  /* 0x0000002400247245 */ /* 0x000fe20000201400 */
[----:B------:R-:W-:Y:S01]  /*3de0*/  FFMA.FTZ R71, R84, R38, R101 ;  /* 0x0000002654477223 */ /* 0x000fe20000010065 */
[C---:B------:R-:W-:Y:S01]  /*3df0*/  VIADD R38, R2.reuse, 0x50 ;  /* 0x0000005002267836 */ /* 0x040fe20000000000 */
[----:B------:R-:W-:Y:S01]  /*3e00*/  FSEL R66, R65, -INF , !P6 ;  /* 0xff80000041427808 */ /* 0x000fe20007000000 */
[----:B-1----:R-:W-:-:S02]  /*3e10*/  VIADD R34, R2, 0x58 ;  /* 0x0000005802227836 */ /* 0x002fc40000000000 */
[CC--:B------:R-:W-:Y:S01]  /*3e20*/  FFMA.FTZ R62, R84.reuse, R36.reuse, R99 ;  /* 0x00000024543e7223 */ /* 0x0c0fe20000010063 */
[----:B------:R-:W-:Y:S01]  /*3e30*/  FFMA.FTZ R57, R84, R36, R103 ;  /* 0x0000002454397223 */ /* 0x000fe20000010067 */
[----:B------:R-:W-:Y:S01]  /*3e40*/  VIADD R36, R2, 0x51 ;  /* 0x0000005102247836 */ /* 0x000fe20000000000 */
[----:B------:R1:W-:Y:S01]  /*3e50*/  MUFU.TANH R65, R29 ;  /* 0x0000001d00417308 */ /* 0x0003e20000002400 */
[----:B------:R-:W-:Y:S02]  /*3e60*/  ISETP.GE.AND P6, PT, R38, R130, PT ;  /* 0x000000822600720c */ /* 0x000fe40003fc6270 */
[----:B------:R-:W-:Y:S02]  /*3e70*/  FSEL R62, R62, -INF , !P3 ;  /* 0xff8000003e3e7808 */ /* 0x000fe40005800000 */
[----:B--2---:R-:W-:Y:S02]  /*3e80*/  I2FP.F32.S32 R18, R38 ;  /* 0x0000002600127245 */ /* 0x004fe40000201400 */
[----:B------:R-:W-:Y:S01]  /*3e90*/  FSEL R57, R57, -INF , !P0 ;  /* 0xff80000039397808 */ /* 0x000fe20004000000 */
[----:B------:R2:W-:Y:S01]  /*3ea0*/  MUFU.TANH R17, R45 ;  /* 0x0000002d00117308 */ /* 0x0005e20000002400 */
[----:B------:R-:W-:Y:S01]  /*3eb0*/  ISETP.GE.AND P3, PT, R34, R130, PT ;  /* 0x000000822200720c */ /* 0x000fe20003f66270 */
[----:B------:R-:W-:Y:S01]  /*3ec0*/  FFMA.FTZ R23, R84, R18, R23 ;  /* 0x0000001254177223 */ /* 0x000fe20000010017 */
[----:B------:R-:W-:-:S02]  /*3ed0*/  ISETP.GE.AND P0, PT, R34, R125, PT ;  /* 0x0000007d2200720c */ /* 0x000fc40003f06270 */
[----:B------:R-:W-:Y:S02]  /*3ee0*/  I2FP.F32.S32 R34, R34 ;  /* 0x0000002200227245 */ /* 0x000fe40000201400 */
[----:B------:R-:W-:Y:S01]  /*3ef0*/  FSEL R73, R73, -INF , !P4 ;  /* 0xff80000049497808 */ /* 0x000fe20006000000 */
[----:B------:R3:W-:Y:S01]  /*3f00*/  MUFU.TANH R37, R32 ;  /* 0x0000002000257308 */ /* 0x0007e20000002400 */
[----:B-1----:R-:W-:Y:S02]  /*3f10*/  VIADD R29, R2, 0x59 ;  /* 0x00000059021d7836 */ /* 0x002fe40000000000 */
[CC--:B------:R-:W-:Y:S01]  /*3f20*/  FFMA.FTZ R40, R84.reuse, R34.reuse, R97 ;  /* 0x0000002254287223 */ /* 0x0c0fe20000010061 */
[----:B----4-:R-:W-:Y:S01]  /*3f30*/  FFMA.FTZ R41, R84, R34, R41 ;  /* 0x0000002254297223 */ /* 0x010fe20000010029 */
[----:B------:R-:W-:Y:S02]  /*3f40*/  FSEL R64, R64, -INF , !P5 ;  /* 0xff80000040407808 */ /* 0x000fe40006800000 */
[----:B------:R-:W-:Y:S01]  /*3f50*/  FSEL R71, R71, -INF , !P2 ;  /* 0xff80000047477808 */ /* 0x000fe20005000000 */
[----:B------:R1:W4:Y:S01]  /*3f60*/  MUFU.TANH R13, R44 ;  /* 0x0000002c000d7308 */ /* 0x0003220000002400 */
[----:B--2---:R-:W-:Y:S01]  /*3f70*/  FFMA.FTZ R45, R84, R18, R21 ;  /* 0x00000012542d7223 */ /* 0x004fe20000010015 */
[----:B------:R-:W-:Y:S01]  /*3f80*/  ISETP.GE.AND P4, PT, R38, R125, PT ;  /* 0x0000007d2600720c */ /* 0x000fe20003f86270 */
[----:B------:R-:W-:Y:S01]  /*3f90*/  VIADD R18, R2, 0x60 ;  /* 0x0000006002127836 */ /* 0x000fe20000000000 */
[----:B------:R-:W-:-:S02]  /*3fa0*/  ISETP.GE.AND P5, PT, R36, R130, PT ;  /* 0x000000822400720c */ /* 0x000fc40003fa6270 */
[----:B------:R-:W-:Y:S02]  /*3fb0*/  ISETP.GE.AND P2, PT, R36, R125, PT ;  /* 0x0000007d2400720c */ /* 0x000fe40003f46270 */
[----:B------:R2:W-:Y:S01]  /*3fc0*/  MUFU.TANH R21, R12 ;  /* 0x0000000c00157308 */ /* 0x0005e20000002400 */
[----:B---3--:R-:W-:Y:S02]  /*3fd0*/  I2FP.F32.S32 R32, R36 ;  /* 0x0000002400207245 */ /* 0x008fe40000201400 */
[----:B------:R-:W-:Y:S02]  /*3fe0*/  FSEL R40, R40, -INF , !P3 ;  /* 0xff80000028287808 */ /* 0x000fe40005800000 */
[----:B------:R-:W-:Y:S01]  /*3ff0*/  FSEL R41, R41, -INF , !P0 ;  /* 0xff80000029297808 */ /* 0x000fe20004000000 */
[CC--:B------:R-:W-:Y:S01]  /*4000*/  FFMA.FTZ R42, R84.reuse, R32.reuse, R95 ;  /* 0x00000020542a7223 */ /* 0x0c0fe2000001005f */
[----:B------:R-:W-:Y:S01]  /*4010*/  FFMA.FTZ R39, R84, R32, R39 ;  /* 0x0000002054277223 */ /* 0x000fe20000010027 */
[----:B------:R3:W4:Y:S01]  /*4020*/  MUFU.TANH R67, R16 ;  /* 0x0000001000437308 */ /* 0x0007220000002400 */
[----:B-1----:R-:W-:-:S02]  /*4030*/  FSEL R44, R23, -INF , !P6 ;  /* 0xff800000172c7808 */ /* 0x002fc40007000000 */
[----:B------:R-:W-:Y:S02]  /*4040*/  FSEL R42, R42, -INF , !P5 ;  /* 0xff8000002a2a7808 */ /* 0x000fe40006800000 */
[----:B------:R-:W-:Y:S02]  /*4050*/  FSEL R43, R39, -INF , !P2 ;  /* 0xff800000272b7808 */ /* 0x000fe40005000000 */
[C---:B------:R-:W-:Y:S01]  /*4060*/  ISETP.GE.AND P5, PT, R18.reuse, R130, PT ;  /* 0x000000821200720c */ /* 0x040fe20003fa6270 */
[----:B------:R1:W-:Y:S01]  /*4070*/  MUFU.TANH R23, R24 ;  /* 0x0000001800177308 */ /* 0x0003e20000002400 */
[----:B--2---:R-:W-:Y:S02]  /*4080*/  I2FP.F32.S32 R12, R29 ;  /* 0x0000001d000c7245 */ /* 0x004fe40000201400 */
[-C--:B------:R-:W-:Y:S02]  /*4090*/  ISETP.GE.AND P2, PT, R18, R125.reuse, PT ;  /* 0x0000007d1200720c */ /* 0x080fe40003f46270 */
[----:B------:R-:W-:Y:S01]  /*40a0*/  I2FP.F32.S32 R18, R18 ;  /* 0x0000001200127245 */ /* 0x000fe20000201400 */
[CC--:B------:R-:W-:Y:S01]  /*40b0*/  FFMA.FTZ R38, R84.reuse, R12.reuse, R5 ;  /* 0x0000000c54267223 */ /* 0x0c0fe20000010005 */
[----:B------:R-:W-:Y:S01]  /*40c0*/  FFMA.FTZ R12, R84, R12, R35 ;  /* 0x0000000c540c7223 */ /* 0x000fe20000010023 */
[----:B------:R-:W-:Y:S01]  /*40d0*/  FSEL R45, R45, -INF , !P4 ;  /* 0xff8000002d2d7808 */ /* 0x000fe20006000000 */
[----:B---3--:R-:W-:Y:S01]  /*40e0*/  VIADD R16, R2, 0x61 ;  /* 0x0000006102107836 */ /* 0x008fe20000000000 */
[----:B------:R-:W2:Y:S01]  /*40f0*/  MUFU.TANH R35, R26 ;  /* 0x0000001a00237308 */ /* 0x000ea20000002400 */
[CC--:B------:R-:W-:Y:S01]  /*4100*/  ISETP.GE.AND P4, PT, R29.reuse, R125.reuse, PT ;  /* 0x0000007d1d00720c */ /* 0x0c0fe20003f86270 */
[CC--:B----4-:R-:W-:Y:S01]  /*4110*/  FFMA.FTZ R13, R84.reuse, R18.reuse, R13 ;  /* 0x00000012540d7223 */ /* 0x0d0fe2000001000d */
[----:B------:R-:W-:Y:S01]  /*4120*/  FFMA.FTZ R19, R84, R18, R19 ;  /* 0x0000001254137223 */ /* 0x000fe20000010013 */
[----:B------:R-:W-:Y:S01]  /*4130*/  ISETP.GE.AND P3, PT, R16, R130, PT ;  /* 0x000000821000720c */ /* 0x000fe20003f66270 */
[----:B------:R-:W-:Y:S01]  /*4140*/  VIADD R18, R2, 0x69 ;  /* 0x0000006902127836 */ /* 0x000fe20000000000 */
[----:B------:R-:W-:Y:S01]  /*4150*/  ISETP.GE.AND P0, PT, R16, R125, PT ;  /* 0x0000007d1000720c */ /* 0x000fe20003f06270 */
[----:B-1----:R-:W-:Y:S01]  /*4160*/  VIADD R24, R2, 0x68 ;  /* 0x0000006802187836 */ /* 0x002fe20000000000 */
[----:B------:R-:W-:Y:S01]  /*4170*/  I2FP.F32.S32 R16, R16 ;  /* 0x0000001000107245 */ /* 0x000fe20000201400 */
[----:B------:R1:W-:Y:S01]  /*4180*/  MUFU.TANH R5, R27 ;  /* 0x0000001b00057308 */ /* 0x0003e20000002400 */
[----:B------:R-:W-:-:S02]  /*4190*/  ISETP.GE.AND P6, PT, R29, R130, PT ;  /* 0x000000821d00720c */ /* 0x000fc40003fc6270 */
[----:B------:R-:W-:Y:S01]  /*41a0*/  FSEL R36, R13, -INF , !P5 ;  /* 0xff8000000d247808 */ /* 0x000fe20006800000 */
[CC--:B------:R-:W-:Y:S01]  /*41b0*/  FFMA.FTZ R34, R84.reuse, R16.reuse, R17 ;  /* 0x0000001054227223 */ /* 0x0c0fe20000010011 */
[----:B------:R-:W-:Y:S01]  /*41c0*/  FFMA.FTZ R63, R84, R16, R63 ;  /* 0x00000010543f7223 */ /* 0x000fe2000001003f */
[----:B------:R-:W-:Y:S01]  /*41d0*/  VIADD R16, R2, 0x70 ;  /* 0x0000007002107836 */ /* 0x000fe20000000000 */
[----:B------:R-:W-:Y:S01]  /*41e0*/  FSEL R17, R12, -INF , !P4 ;  /* 0xff8000000c117808 */ /* 0x000fe20006000000 */
[----:B------:R3:W4:Y:S01]  /*41f0*/  MUFU.TANH R39, R25 ;  /* 0x0000001900277308 */ /* 0x0007220000002400 */
[----:B------:R-:W-:Y:S02]  /*4200*/  FSEL R34, R34, -INF , !P3 ;  /* 0xff80000022227808 */ /* 0x000fe40005800000 */
[----:B------:R-:W-:Y:S02]  /*4210*/  ISETP.GE.AND P3, PT, R16, R130, PT ;  /* 0x000000821000720c */ /* 0x000fe40003f66270 */
[----:B------:R-:W-:-:S02]  /*4220*/  I2FP.F32.S32 R12, R24 ;  /* 0x00000018000c7245 */ /* 0x000fc40000201400 */
[----:B------:R-:W-:Y:S01]  /*4230*/  FSEL R29, R19, -INF , !P2 ;  /* 0xff800000131d7808 */ /* 0x000fe20005000000 */
[----:B------:R4:W4:Y:S01]  /*4240*/  MUFU.TANH R13, R8 ;  /* 0x00000008000d7308 */ /* 0x0009220000002400 */
[----:B-1----:R-:W-:Y:S01]  /*4250*/  FSEL R27, R63, -INF , !P0 ;  /* 0xff8000003f1b7808 */ /* 0x002fe20004000000 */
[----:B------:R-:W-:Y:S01]  /*4260*/  FFMA.FTZ R32, R84, R12, R37 ;  /* 0x0000000c54207223 */ /* 0x000fe20000010025 */
[-C--:B------:R-:W-:Y:S02]  /*4270*/  ISETP.GE.AND P0, PT, R16, R125.reuse, PT ;  /* 0x0000007d1000720c */ /* 0x080fe40003f06270 */
[----:B------:R-:W-:Y:S02]  /*4280*/  I2FP.F32.S32 R16, R16 ;  /* 0x0000001000107245 */ /* 0x000fe40000201400 */
[C---:B------:R-:W-:Y:S01]  /*4290*/  ISETP.GE.AND P5, PT, R18.reuse, R130, PT ;  /* 0x000000821200720c */ /* 0x040fe20003fa6270 */
[----:B------:R-:W1:Y:S01]  /*42a0*/  MUFU.TANH R19, R10 ;  /* 0x0000000a00137308 */ /* 0x000e620000002400 */
[-C--:B------:R-:W-:Y:S01]  /*42b0*/  ISETP.GE.AND P2, PT, R18, R125.reuse, PT ;  /* 0x0000007d1200720c */ /* 0x080fe20003f46270 */
[----:B---3--:R-:W-:Y:S01]  /*42c0*/  FFMA.FTZ R25, R84, R12, R67 ;  /* 0x0000000c54197223 */ /* 0x008fe20000010043 */
[----:B------:R-:W-:Y:S01]  /*42d0*/  FSEL R38, R38, -INF , !P6 ;  /* 0xff80000026267808 */ /* 0x000fe20007000000 */
[----:B--2---:R-:W-:Y:S01]  /*42e0*/  FFMA.FTZ R35, R84, R16, R35 ;  /* 0x0000001054237223 */ /* 0x004fe20000010023 */
[----:B------:R-:W-:Y:S01]  /*42f0*/  I2FP.F32.S32 R18, R18 ;  /* 0x0000001200127245 */ /* 0x000fe20000201400 */
[----:B------:R-:W-:Y:S01]  /*4300*/  VIADD R12, R2, 0x78 ;  /* 0x00000078020c7836 */ /* 0x000fe20000000000 */
[C---:B------:R-:W-:Y:S01]  /*4310*/  ISETP.GE.AND P6, PT, R24.reuse, R130, PT ;  /* 0x000000821800720c */ /* 0x040fe20003fc6270 */
[----:B------:R-:W2:Y:S01]  /*4320*/  MUFU.TANH R9, R9 ;  /* 0x0000000900097308 */ /* 0x000ea20000002400 */
[----:B------:R-:W-:Y:S01]  /*4330*/  ISETP.GE.AND P4, PT, R24, R125, PT ;  /* 0x0000007d1800720c */ /* 0x000fe20003f86270 */
[----:B------:R-:W-:Y:S01]  /*4340*/  FFMA.FTZ R24, R84, R16, R23 ;  /* 0x0000001054187223 */ /* 0x000fe20000010017 */
[----:B------:R-:W-:-:S02]  /*4350*/  VIADD R16, R2, 0x71 ;  /* 0x0000007102107836 */ /* 0x000fc40000000000 */
[CC--:B------:R-:W-:Y:S01]  /*4360*/  FFMA.FTZ R26, R84.reuse, R18.reuse, R65 ;  /* 0x00000012541a7223 */ /* 0x0c0fe20000010041 */
[----:B------:R-:W-:Y:S01]  /*4370*/  FFMA.FTZ R21, R84, R18, R21 ;  /* 0x0000001254157223 */ /* 0x000fe20000010015 */
[----:B------:R-:W-:Y:S01]  /*4380*/  FSEL R32, R32, -INF , !P6 ;  /* 0xff80000020207808 */ /* 0x000fe20007000000 */
[----:B----4-:R-:W-:Y:S01]  /*4390*/  VIADD R8, R2, 0x79 ;  /* 0x0000007902087836 */ /* 0x010fe20000000000 */
[----:B------:R-:W-:Y:S01]  /*43a0*/  FSEL R25, R25, -INF , !P4 ;  /* 0xff80000019197808 */ /* 0x000fe20006000000 */
[----:B------:R-:W3:Y:S01]  /*43b0*/  MUFU.TANH R11, R11 ;  /* 0x0000000b000b7308 */ /* 0x000ee20000002400 */
[C---:B------:R-:W-:Y:S02]  /*43c0*/  ISETP.GE.AND P6, PT, R16.reuse, R130, PT ;  /* 0x000000821000720c */ /* 0x040fe40003fc6270 */
[----:B------:R-:W-:Y:S02]  /*43d0*/  ISETP.GE.AND P4, PT, R16, R125, PT ;  /* 0x0000007d1000720c */ /* 0x000fe40003f86270 */
[----:B------:R-:W-:-:S02]  /*43e0*/  I2FP.F32.S32 R16, R16 ;  /* 0x0000001000107245 */ /* 0x000fc40000201400 */
[----:B------:R-:W-:Y:S01]  /*43f0*/  FSEL R26, R26, -INF , !P5 ;  /* 0xff8000001a1a7808 */ /* 0x000fe20006800000 */
[----:B------:R4:W4:Y:S01]  /*4400*/  MUFU.TANH R37, R22 ;  /* 0x0000001600257308 */ /* 0x0009220000002400 */
[----:B------:R-:W-:Y:S01]  /*4410*/  FSEL R23, R21, -INF , !P2 ;  /* 0xff80000015177808 */ /* 0x000fe20005000000 */
[----:B------:R-:W-:Y:S01]  /*4420*/  FFMA.FTZ R39, R84, R16, R39 ;  /* 0x0000001054277223 */ /* 0x000fe20000010027 */
[----:B------:R-:W-:Y:S01]  /*4430*/  ISETP.GE.AND P5, PT, R12, R130, PT ;  /* 0x000000820c00720c */ /* 0x000fe20003fa6270 */
[----:B------:R-:W-:Y:S01]  /*4440*/  FFMA.FTZ R5, R84, R16, R5 ;  /* 0x0000001054057223 */ /* 0x000fe20000010005 */
[----:B------:R-:W-:Y:S02]  /*4450*/  ISETP.GE.AND P2, PT, R12, R125, PT ;  /* 0x0000007d0c00720c */ /* 0x000fe40003f46270 */
[----:B------:R-:W-:Y:S02]  /*4460*/  I2FP.F32.S32 R12, R12 ;  /* 0x0000000c000c7245 */ /* 0x000fe40000201400 */
[----:B------:R-:W-:-:S02]  /*4470*/  FSEL R24, R24, -INF , !P3 ;  /* 0xff80000018187808 */ /* 0x000fc40005800000 */
[----:B------:R-:W-:Y:S01]  /*4480*/  FSEL R21, R35, -INF , !P0 ;  /* 0xff80000023157808 */ /* 0x000fe20004000000 */
[----:B------:R-:W-:Y:S01]  /*4490*/  FFMA.FTZ R13, R84, R12, R13 ;  /* 0x0000000c540d7223 */ /* 0x000fe2000001000d */
[----:B------:R-:W-:Y:S01]  /*44a0*/  ISETP.GE.AND P3, PT, R8, R130, PT ;  /* 0x000000820800720c */ /* 0x000fe20003f66270 */
[----:B-1----:R-:W-:Y:S01]  /*44b0*/  FFMA.FTZ R12, R84, R12, R19 ;  /* 0x0000000c540c7223 */ /* 0x002fe20000010013 */
[----:B------:R-:W-:Y:S01]  /*44c0*/  ISETP.GE.AND P0, PT, R8, R125, PT ;  /* 0x0000007d0800720c */ /* 0x000fe20003f06270 */
[----:B------:R1:W1:Y:S01]  /*44d0*/  MUFU.TANH R35, R3 ;  /* 0x0000000300237308 */ /* 0x0002620000002400 */
[----:B------:R-:W-:Y:S02]  /*44e0*/  I2FP.F32.S32 R8, R8 ;  /* 0x0000000800087245 */ /* 0x000fe40000201400 */
[----:B------:R-:W-:Y:S02]  /*44f0*/  FSEL R19, R39, -INF , !P6 ;  /* 0xff80000027137808 */ /* 0x000fe40007000000 */
[----:B------:R-:W-:Y:S01]  /*4500*/  FSEL R5, R5, -INF , !P4 ;  /* 0xff80000005057808 */ /* 0x000fe20006000000 */
[CC--:B--2---:R-:W-:Y:S01]  /*4510*/  FFMA.FTZ R9, R84.reuse, R8.reuse, R9 ;  /* 0x0000000854097223 */ /* 0x0c4fe20000010009 */
[----:B---3--:R-:W-:Y:S01]  /*4520*/  FFMA.FTZ R11, R84, R8, R11 ;  /* 0x00000008540b7223 */ /* 0x008fe2000001000b */
[----:B------:R2:W3:Y:S01]  /*4530*/  MUFU.TANH R39, R4 ;  /* 0x0000000400277308 */ /* 0x0004e20000002400 */
[----:B------:R-:W-:-:S02]  /*4540*/  I2FP.F32.S32 R8, R2 ;  /* 0x0000000200087245 */ /* 0x000fc40000201400 */
[C---:B------:R-:W-:Y:S02]  /*4550*/  ISETP.GE.AND P6, PT, R2.reuse, R130, PT ;  /* 0x000000820200720c */ /* 0x040fe40003fc6270 */
[C---:B------:R-:W-:Y:S01]  /*4560*/  ISETP.GE.AND P4, PT, R2.reuse, R125, PT ;  /* 0x0000007d0200720c */ /* 0x040fe20003f86270 */
[----:B------:R-:W-:Y:S01]  /*4570*/  VIADD R2, R2, 0x11 ;  /* 0x0000001102027836 */ /* 0x000fe20000000000 */
[----:B------:R-:W-:Y:S01]  /*4580*/  FSEL R16, R9, -INF , !P3 ;  /* 0xff80000009107808 */ /* 0x000fe20005800000 */
[CC--:B----4-:R-:W-:Y:S01]  /*4590*/  FFMA.FTZ R22, R84.reuse, R8.reuse, R93 ;  /* 0x0000000854167223 */ /* 0x0d0fe2000001005d */
[----:B------:R-:W-:Y:S01]  /*45a0*/  ISETP.GE.AND P3, PT, R115, 0x2, PT ;  /* 0x000000027300780c */ /* 0x000fe20003f66270 */
[----:B------:R-:W-:Y:S01]  /*45b0*/  FFMA.FTZ R37, R84, R8, R37 ;  /* 0x0000000854257223 */ /* 0x000fe20000010025 */
[----:B------:R-:W-:Y:S02]  /*45c0*/  FSEL R18, R13, -INF , !P5 ;  /* 0xff8000000d127808 */ /* 0x000fe40006800000 */
[----:B-1----:R-:W-:-:S02]  /*45d0*/  FSEL R3, R12, -INF , !P2 ;  /* 0xff8000000c037808 */ /* 0x002fc40005000000 */
[----:B------:R-:W-:Y:S02]  /*45e0*/  I2FP.F32.S32 R10, R2 ;  /* 0x00000002000a7245 */ /* 0x000fe40000201400 */
[C---:B------:R-:W-:Y:S02]  /*45f0*/  ISETP.GE.AND P5, PT, R2.reuse, R130, PT ;  /* 0x000000820200720c */ /* 0x040fe40003fa6270 */
[----:B------:R-:W-:Y:S01]  /*4600*/  ISETP.GE.AND P2, PT, R2, R125, PT ;  /* 0x0000007d0200720c */ /* 0x000fe20003f46270 */
[----:B--2---:R-:W-:Y:S01]  /*4610*/  FFMA.FTZ R4, R84, R10, R35 ;  /* 0x0000000a54047223 */ /* 0x004fe20000010023 */
[----:B------:R-:W-:Y:S02]  /*4620*/  I2FP.F32.S32 R2, R2 ;  /* 0x0000000200027245 */ /* 0x000fe40000201400 */
[----:B------:R-:W-:Y:S02]  /*4630*/  FSEL R22, R22, -INF , !P6 ;  /* 0xff80000016167808 */ /* 0x000fe40007000000 */
[----:B------:R-:W-:Y:S01]  /*4640*/  FSEL R63, R37, -INF , !P4 ;  /* 0xff800000253f7808 */ /* 0x000fe20006000000 */
[----:B---3--:R-:W-:Y:S01]  /*4650*/  FFMA.FTZ R39, R84, R2, R39 ;  /* 0x0000000254277223 */ /* 0x008fe20000010027 */
        /* <DEDUP_REMOVED lines=64> */
.L_x_4420:
[----:B------:R-:W-:-:S04]  /*4a60*/  LEA R37, -R120, RZ, 0x7 ;  /* 0x000000ff78257211 */ /* 0x000fc800078e39ff */
[----:B------:R-:W-:-:S07]  /*4a70*/  SHF.R.S32.HI R60, RZ, 0x1f, R37 ;  /* 0x0000001fff3c7819 */ /* 0x000fce0000011425 */
.L_x_4421:
        /* <DEDUP_REMOVED lines=14> */
[----:B------:R2:W-:Y:S02]  /*4b60*/  @P2 STS.64 [R111+0x1008], RZ ;  /* 0x001008ff6f002388 */ /* 0x0005e40000000a00 */
[----:B------:R-:W4:Y:S01]  /*4b70*/  @!P2 LDC.64 R8, c[0x0][0x218] ;  /* 0x00008600ff08ab82 */ /* 0x000f220000000a00 */
[----:B-1----:R-:W-:-:S04]  /*4b80*/  @!P2 LEA R12, P5, R39, R12, 0x1 ;  /* 0x0000000c270ca211 */ /* 0x002fc800078a08ff */
[----:B------:R-:W-:Y:S02]  /*4b90*/  @!P2 LEA.HI.X R13, R39, R13, R74, 0x1, P5 ;  /* 0x0000000d270da211 */ /* 0x000fe400028f0c4a */
[C---:B---3--:R-:W-:Y:S01]  /*4ba0*/  @!P2 LEA R94, P0, R65.reuse, R10, 0x1 ;  /* 0x0000000a415ea211 */ /* 0x048fe200078008ff */
[----:B------:R-:W-:Y:S02]  /*4bb0*/  @!P2 IMAD.X R10, R60, 0x1, R35, P4 ;  /* 0x000000013c0aa824 */ /* 0x000fe400020e0623 */
        /* <DEDUP_REMOVED lines=32> */
.L_x_4423:
[----:B------:R-:W-:Y:S05]  /*4dc0*/  BSYNC B0 ;  /* 0x0000000000007941 */ /* 0x000fea0003800000 */
.L_x_4422:
[----:B------:R-:W0:Y:S01]  /*4dd0*/  LDGDEPBAR ;  /* 0x00000000000079af */ /* 0x000e220000000000 */
[----:B------:R-:W-:-:S04]  /*4de0*/  IADD3 R90, P0, R37, R90, RZ ;  /* 0x0000005a255a7210 */ /* 0x000fc80007f1e0ff */
[----:B------:R-:W-:-:S09]  /*4df0*/  IADD3.X R89, R60, R89, RZ, P0, !PT ;  /* 0x000000593c597210 */ /* 0x000fd200007fe4ff */
.L_x_4419:
        /* <DEDUP_REMOVED lines=67> */
[----:B------:R-:W2:Y:S04]  /*5230*/  SHFL.BFLY PT, R8, R9, 0x2, 0x1f ;  /* 0x0c401f0009087f89 */ /* 0x000ea800000e0000 */
[----:B------:R-:W-:Y:S01]  /*5240*/  LDSM.16.MT88.4 R100, [R119+0x3000] ;  /* 0x003000007764783b */ /* 0x000fe20000004200 */
[----:B-1----:R-:W-:-:S02]  /*5250*/  FMNMX.FTZ R10, R11, R10, !PT ;  /* 0x0000000a0b0a7209 */ /* 0x002fc40007810000 */
[----:B--2---:R-:W-:-:S03]  /*5260*/  FMNMX.FTZ R8, R9, R8, !PT ;  /* 0x0000000809087209 */ /* 0x004fc60007810000 */
[----:B------:R-:W1:Y:S04]  /*5270*/  SHFL.BFLY PT, R67, R10, 0x1, 0x1f ;  /* 0x0c201f000a437f89 */ /* 0x000e6800000e0000 */
[----:B------:R-:W2:Y:S01]  /*5280*/  SHFL.BFLY PT, R65, R8, 0x1, 0x1f ;  /* 0x0c201f0008417f89 */ /* 0x000ea200000e0000 */
[----:B-1----:R-:W-:-:S04]  /*5290*/  FMNMX.FTZ R67, R10, R67, !PT ;  /* 0x000000430a437209 */ /* 0x002fc80007810000 */
[C---:B------:R-:W-:Y:S01]  /*52a0*/  FSETP.NEU.FTZ.AND P0, PT, R67.reuse, -INF , PT ;  /* 0xff8000004300780b */ /* 0x040fe20003f1d000 */
[----:B------:R-:W-:Y:S01]  /*52b0*/  FMUL.FTZ R39, R67, UR13 ;  /* 0x0000000d43277c20 */ /* 0x000fe20008410000 */
[----:B--2---:R-:W-:-:S04]  /*52c0*/  FMNMX.FTZ R65, R8, R65, !PT ;  /* 0x0000004108417209 */ /* 0x004fc80007810000 */
[----:B------:R-:W-:Y:S02]  /*52d0*/  FSEL R39, R39, RZ, P0 ;  /* 0x000000ff27277208 */ /* 0x000fe40000000000 */
[----:B------:R-:W-:-:S03]  /*52e0*/  FSETP.NEU.FTZ.AND P0, PT, R65, -INF , PT ;  /* 0xff8000004100780b */ /* 0x000fc60003f1d000 */
[--C-:B------:R-:W-:Y:S01]  /*52f0*/  FFMA.FTZ R60, R30, UR13, -R39.reuse ;  /* 0x0000000d1e3c7c23 */ /* 0x100fe20008010827 */
[--C-:B------:R-:W-:Y:S01]  /*5300*/  FFMA.FTZ R30, R4, UR13, -R39.reuse ;  /* 0x0000000d041e7c23 */ /* 0x100fe20008010827 */
[----:B------:R-:W-:Y:S01]  /*5310*/  FMUL.FTZ R4, R65, UR13 ;  /* 0x0000000d41047c20 */ /* 0x000fe20008410000 */
[--C-:B------:R-:W-:Y:S01]  /*5320*/  FFMA.FTZ R74, R46, UR13, -R39.reuse ;  /* 0x0000000d2e4a7c23 */ /* 0x100fe20008010827 */
[--C-:B------:R-:W-:Y:S01]  /*5330*/  FFMA.FTZ R69, R58, UR13, -R39.reuse ;  /* 0x0000000d3a457c23 */ /* 0x100fe20008010827 */
[--C-:B------:R-:W-:Y:S01]  /*5340*/  FFMA.FTZ R85, R22, UR13, -R39.reuse ;  /* 0x0000000d16557c23 */ /* 0x100fe20008010827 */
[----:B------:R-:W-:Y:S01]  /*5350*/  MUFU.EX2 R60, R60 ;  /* 0x0000003c003c7308 */ /* 0x000fe20000000800 */
[----:B------:R-:W-:Y:S01]  /*5360*/  FSEL R4, R4, RZ, P0 ;  /* 0x000000ff04047208 */ /* 0x000fe20000000000 */
        /* <DEDUP_REMOVED lines=42> */
[----:B------:R-:W-:Y:S01]  /*5610*/  FFMA.FTZ R57, R57, UR13, -R4 ;  /* 0x0000000d39397c23 */ /* 0x000fe20008010804 */
[----:B------:R-:W-:Y:S01]  /*5620*/  FADD.FTZ R74, R85, R74 ;  /* 0x0000004a554a7221 */ /* 0x000fe20000010000 */
[--C-:B------:R-:W-:Y:S01]  /*5630*/  FFMA.FTZ R42, R42, UR13, -R39.reuse ;  /* 0x0000000d2a2a7c23 */ /* 0x100fe20008010827 */
[--C-:B------:R-:W-:Y:S01]  /*5640*/  FFMA.FTZ R38, R38, UR13, -R39.reuse ;  /* 0x0000000d26267c23 */ /* 0x100fe20008010827 */
[----:B------:R-:W-:Y:S01]  /*5650*/  FFMA.FTZ R45, R45, UR13, -R4 ;  /* 0x0000000d2d2d7c23 */ /* 0x000fe20008010804 */
[----:B------:R-:W-:Y:S01]  /*5660*/  FADD.FTZ R69, R69, R74 ;  /* 0x0000004a45457221 */ /* 0x000fe20000010000 */
[----:B------:R-:W3:Y:S01]  /*5670*/  MUFU.EX2 R61, R61 ;  /* 0x0000003d003d7308 */ /* 0x000ee20000000800 */
[--C-:B------:R-:W-:Y:S01]  /*5680*/  FFMA.FTZ R41, R41, UR13, -R4.reuse ;  /* 0x0000000d29297c23 */ /* 0x100fe20008010804 */
[----:B------:R-:W-:Y:S01]  /*5690*/  FFMA.FTZ R85, R16, UR13, -R39 ;  /* 0x0000000d10557c23 */ /* 0x000fe20008010827 */
[----:B------:R-:W-:Y:S01]  /*56a0*/  FADD.FTZ R60, R60, R69 ;  /* 0x000000453c3c7221 */ /* 0x000fe20000010000 */
[--C-:B------:R-:W-:Y:S01]  /*56b0*/  FFMA.FTZ R69, R44, UR13, -R39.reuse ;  /* 0x0000000d2c457c23 */ /* 0x100fe20008010827 */
[--C-:B------:R-:W-:Y:S01]  /*56c0*/  FFMA.FTZ R34, R34, UR13, -R39.reuse ;  /* 0x0000000d22227c23 */ /* 0x100fe20008010827 */
[--C-:B------:R-:W-:Y:S01]  /*56d0*/  FFMA.FTZ R32, R32, UR13, -R39.reuse ;  /* 0x0000000d20207c23 */ /* 0x100fe20008010827 */
[----:B------:R-:W-:Y:S01]  /*56e0*/  FFMA.FTZ R29, R29, UR13, -R4 ;  /* 0x0000000d1d1d7c23 */ /* 0x000fe20008010804 */
[----:B------:R-:W4:Y:S01]  /*56f0*/  MUFU.EX2 R46, R46 ;  /* 0x0000002e002e7308 */ /* 0x000f220000000800 */
[----:B--2---:R-:W-:Y:S01]  /*5700*/  F2FP.F16.F32.PACK_AB R9, R58, R63 ;  /* 0x0000003f3a09723e */ /* 0x004fe200000000ff */
[----:B------:R-:W-:Y:S01]  /*5710*/  FADD.FTZ R58, R63, R58 ;  /* 0x0000003a3f3a7221 */ /* 0x000fe20000010000 */
[----:B------:R-:W-:Y:S01]  /*5720*/  FFMA.FTZ R63, R40, UR13, -R39 ;  /* 0x0000000d283f7c23 */ /* 0x000fe20008010827 */
[--C-:B------:R-:W-:Y:S01]  /*5730*/  FFMA.FTZ R40, R43, UR13, -R4.reuse ;  /* 0x0000000d2b287c23 */ /* 0x100fe20008010804 */
[--C-:B------:R-:W-:Y:S01]  /*5740*/  FFMA.FTZ R44, R27, UR13, -R4.reuse ;  /* 0x0000000d1b2c7c23 */ /* 0x100fe20008010804 */
[----:B------:R-:W-:Y:S01]  /*5750*/  FFMA.FTZ R5, R5, UR13, -R4 ;  /* 0x0000000d05057c23 */ /* 0x000fe20008010804 */
[----:B------:R-:W-:Y:S01]  /*5760*/  LEA R122, P0, R90, UR8, 0x1 ;  /* 0x000000085a7a7c11 */ /* 0x000fe2000f8008ff */
[----:B------:R-:W-:Y:S01]  /*5770*/  MUFU.EX2 R37, R37 ;  /* 0x0000002500257308 */ /* 0x000fe20000000800 */
[----:B---3--:R-:W-:-:S07]  /*5780*/  FADD.FTZ R71, R61, R58 ;  /* 0x0000003a3d477221 */ /* 0x008fce0000010000 */
[----:B------:R-:W2:Y:S01]  /*5790*/  MUFU.EX2 R30, R30 ;  /* 0x0000001e001e7308 */ /* 0x000ea20000000800 */
[----:B----4-:R-:W-:Y:S01]  /*57a0*/  F2FP.F16.F32.PACK_AB R11, R46, R61 ;  /* 0x0000003d2e0b723e */ /* 0x010fe200000000ff */
[----:B------:R-:W-:Y:S01]  /*57b0*/  FFMA.FTZ R61, R36, UR13, -R39 ;  /* 0x0000000d243d7c23 */ /* 0x000fe20008010827 */
[----:B------:R-:W-:Y:S01]  /*57c0*/  FFMA.FTZ R36, R17, UR13, -R4 ;  /* 0x0000000d11247c23 */ /* 0x000fe20008010804 */
[----:B------:R-:W-:-:S04]  /*57d0*/  FADD.FTZ R46, R46, R71 ;  /* 0x000000472e2e7221 */ /* 0x000fc80000010000 */
[C---:B------:R-:W-:Y:S01]  /*57e0*/  HMMA.16816.F32 R104, R8.reuse, R100, RZ ;  /* 0x000000640868723c */ /* 0x040fe200000018ff */
[----:B------:R-:W-:Y:S05]  /*57f0*/  MUFU.EX2 R35, R35 ;  /* 0x0000002300237308 */ /* 0x000fea0000000800 */
[----:B------:R-:W-:Y:S03]  /*5800*/  HMMA.16816.F32 R100, R8, R102, RZ ;  /* 0x000000660864723c */ /* 0x000fe600000018ff */
[----:B------:R-:W3:Y:S01]  /*5810*/  MUFU.EX2 R22, R22 ;  /* 0x0000001600167308 */ /* 0x000ee20000000800 */
[----:B--2---:R-:W-:Y:S01]  /*5820*/  F2FP.F16.F32.PACK_AB R92, R30, R37 ;  /* 0x000000251e5c723e */ /* 0x004fe200000000ff */
[----:B------:R-:W-:-:S06]  /*5830*/  FADD.FTZ R37, R37, R60 ;  /* 0x0000003c25257221 */ /* 0x000fcc0000010000 */
[----:B------:R-:W-:Y:S08]  /*5840*/  MUFU.EX2 R33, R33 ;  /* 0x0000002100217308 */ /* 0x000ff00000000800 */
[----:B------:R-:W2:Y:S01]  /*5850*/  MUFU.EX2 R28, R28 ;  /* 0x0000001c001c7308 */ /* 0x000ea20000000800 */
[----:B---3--:R-:W-:-:S07]  /*5860*/  F2FP.F16.F32.PACK_AB R94, R22, R35 ;  /* 0x00000023165e723e */ /* 0x008fce00000000ff */
        /* <DEDUP_REMOVED lines=45> */
[----:B------:R-:W4:Y:S01]  /*5b40*/  MUFU.EX2 R42, R42 ;  /* 0x0000002a002a7308 */ /* 0x000f220000000800 */
        /* <DEDUP_REMOVED lines=8> */
[----:B------:R-:W-:-:S05]  /*5bd0*/  F2FP.F16.F32.PACK_AB R11, R54, R59 ;  /* 0x0000003b360b723e */ /* 0x000fca00000000ff */
[----:B------:R-:W-:Y:S08]  /*5be0*/  MUFU.EX2 R45, R45 ;  /* 0x0000002d002d7308 */ /* 0x000ff00000000800 */
[----:B------:R-:W5:Y:S08]  /*5bf0*/  MUFU.EX2 R40, R40 ;  /* 0x0000002800287308 */ /* 0x000f700000000800 */
[----:B------:R-:W-:Y:S01]  /*5c00*/  MUFU.EX2 R41, R41 ;  /* 0x0000002900297308 */ /* 0x000fe20000000800 */
[C---:B-1----:R-:W-:Y:S07]  /*5c10*/  HMMA.16816.F32 R104, R8.reuse, R12, R104 ;  /* 0x0000000c0868723c */ /* 0x042fee0000001868 */
[----:B------:R-:W1:Y:S01]  /*5c20*/  MUFU.EX2 R36, R36 ;  /* 0x0000002400247308 */ /* 0x000e620000000800 */
[C---:B------:R-:W-:Y:S01]  /*5c30*/  HMMA.16816.F32 R100, R8.reuse, R14, R100 ;  /* 0x0000000e0864723c */ /* 0x040fe20000001864 */
[----:B------:R-:W2:Y:S06]  /*5c40*/  LDSM.16.MT88.4 R12, [R124+0x3c00] ;  /* 0x003c00007c0c783b */ /* 0x000eac0000004200 */
[----:B------:R-:W-:Y:S08]  /*5c50*/  MUFU.EX2 R61, R61 ;  /* 0x0000003d003d7308 */ /* 0x000ff00000000800 */
[----:B------:R-:W1:Y:S08]  /*5c60*/  MUFU.EX2 R34, R34 ;  /* 0x0000002200227308 */ /* 0x000e700000000800 */
[----:B------:R-:W-:Y:S08]  /*5c70*/  MUFU.EX2 R32, R32 ;  /* 0x0000002000207308 */ /* 0x000ff00000000800 */
[----:B------:R-:W-:Y:S08]  /*5c80*/  MUFU.EX2 R29, R29 ;  /* 0x0000001d001d7308 */ /* 0x000ff00000000800 */
[----:B------:R-:W1:Y:S01]  /*5c90*/  MUFU.EX2 R44, R44 ;  /* 0x0000002c002c7308 */ /* 0x000e620000000800 */
[C---:B--2---:R-:W-:Y:S07]  /*5ca0*/  HMMA.16816.F32 R96, R8.reuse, R12, R96 ;  /* 0x0000000c0860723c */ /* 0x044fee0000001860 */
[----:B------:R-:W-:Y:S01]  /*5cb0*/  MUFU.EX2 R5, R5 ;  /* 0x0000000500057308 */ /* 0x000fe20000000800 */
[----:B------:R-:W-:Y:S01]  /*5cc0*/  HMMA.16816.F32 R92, R8, R14, R92 ;  /* 0x0000000e085c723c */ /* 0x000fe2000000185c */
[----:B------:R-:W2:Y:S06]  /*5cd0*/  LDSM.16.MT88.4 R12, [R119+0x4000] ;  /* 0x00400000770c783b */ /* 0x000eac0000004200 */
[----:B------:R-:W-:Y:S01]  /*5ce0*/  MUFU.EX2 R85, R85 ;  /* 0x0000005500557308 */ /* 0x000fe20000000800 */
[----:B------:R-:W-:-:S02]  /*5cf0*/  F2FP.F16.F32.PACK_AB R8, R66, R123 ;  /* 0x0000007b4208723e */ /* 0x000fc400000000ff */
[----:B---3--:R-:W-:Y:S02]  /*5d00*/  F2FP.F16.F32.PACK_AB R9, R68, R75 ;  /* 0x0000004b4409723e */ /* 0x008fe400000000ff */
[----:B------:R-:W-:Y:S02]  /*5d10*/  F2FP.F16.F32.PACK_AB R10, R62, R87 ;  /* 0x000000573e0a723e */ /* 0x000fe400000000ff */
[----:B----4-:R-:W-:-:S07]  /*5d20*/  F2FP.F16.F32.PACK_AB R11, R57, R64 ;  /* 0x00000040390b723e */ /* 0x010fce00000000ff */
[C---:B--2---:R-:W-:Y:S06]  /*5d30*/  HMMA.16816.F32 R104, R8.reuse, R12, R104 ;  /* 0x0000000c0868723c */ /* 0x044fec0000001868 */
[C---:B------:R-:W-:Y:S01]  /*5d40*/  HMMA.16816.F32 R100, R8.reuse, R14, R100 ;  /* 0x0000000e0864723c */ /* 0x040fe20000001864 */
[----:B------:R-:W2:Y:S05]  /*5d50*/  LDSM.16.MT88.4 R12, [R124+0x4000] ;  /* 0x004000007c0c783b */ /* 0x000eaa0000004200 */
[C---:B--2---:R-:W-:Y:S06]  /*5d60*/  HMMA.16816.F32 R96, R8.reuse, R12, R96 ;  /* 0x0000000c0860723c */ /* 0x044fec0000001860 */
[----:B------:R-:W-:Y:S01]  /*5d70*/  HMMA.16816.F32 R92, R8, R14, R92 ;  /* 0x0000000e085c723c */ /* 0x000fe2000000185c */
[----:B------:R-:W2:Y:S01]  /*5d80*/  LDSM.16.MT88.4 R8, [R119+0x4400] ;  /* 0x004400007708783b */ /* 0x000ea20000004200 */
[----:B------:R-:W-:Y:S01]  /*5d90*/  FADD.FTZ R13, R33, R46 ;  /* 0x0000002e210d7221 */ /* 0x000fe20000010000 */
[----:B------:R-:W-:Y:S01]  /*5da0*/  FFMA.FTZ R33, R26, UR13, -R39 ;  /* 0x0000000d1a217c23 */ /* 0x000fe20008010827 */
[----:B------:R-:W-:Y:S01]  /*5db0*/  FADD.FTZ R12, R30, R37 ;  /* 0x000000251e0c7221 */ /* 0x000fe20000010000 */
[--C-:B------:R-:W-:Y:S01]  /*5dc0*/  FFMA.FTZ R26, R24, UR13, -R39.reuse ;  /* 0x0000000d181a7c23 */ /* 0x100fe20008010827 */
[--C-:B------:R-:W-:Y:S01]  /*5dd0*/  FFMA.FTZ R24, R19, UR13, -R39.reuse ;  /* 0x0000000d13187c23 */ /* 0x100fe20008010827 */
[----:B------:R-:W-:Y:S01]  /*5de0*/  FFMA.FTZ R30, R18, UR13, -R39 ;  /* 0x0000000d121e7c23 */ /* 0x000fe20008010827 */
[----:B------:R-:W-:Y:S01]  /*5df0*/  FADD.FTZ R28, R28, R13 ;  /* 0x0000000d1c1c7221 */ /* 0x000fe20000010000 */
[----:B------:R-:W3:Y:S01]  /*5e00*/  LDSM.16.MT88.4 R16, [R124+0x4400] ;  /* 0x004400007c10783b */ /* 0x000ee20000004200 */
[----:B------:R-:W-:Y:S01]  /*5e10*/  FADD.FTZ R37, R35, R12 ;  /* 0x0000000c23257221 */ /* 0x000fe20000010000 */
[----:B------:R-:W-:Y:S01]  /*5e20*/  F2FP.F16.F32.PACK_AB R12, R42, R69 ;  /* 0x000000452a0c723e */ /* 0x000fe200000000ff */
[----:B------:R-:W-:Y:S01]  /*5e30*/  FADD.FTZ R35, R31, R28 ;  /* 0x0000001c1f237221 */ /* 0x000fe20000010000 */
[----:B-----5:R-:W-:Y:S01]  /*5e40*/  F2FP.F16.F32.PACK_AB R13, R40, R45 ;  /* 0x0000002d280d723e */ /* 0x020fe200000000ff */
[----:B------:R-:W-:Y:S01]  /*5e50*/  FADD.FTZ R22, R22, R37 ;  /* 0x0000002516167221 */ /* 0x000fe20000010000 */
[----:B------:R-:W-:Y:S01]  /*5e60*/  F2FP.F16.F32.PACK_AB R14, R38, R63 ;  /* 0x0000003f260e723e */ /* 0x000fe200000000ff */
[----:B------:R-:W-:Y:S01]  /*5e70*/  FADD.FTZ R20, R20, R35 ;  /* 0x0000002314147221 */ /* 0x000fe20000010000 */
[----:B-1----:R-:W-:Y:S01]  /*5e80*/  F2FP.F16.F32.PACK_AB R15, R36, R41 ;  /* 0x00000029240f723e */ /* 0x002fe200000000ff */
[----:B------:R-:W-:Y:S01]  /*5e90*/  FADD.FTZ R53, R53, R22 ;  /* 0x0000001635357221 */ /* 0x000fe20000010000 */
[----:B------:R-:W-:Y:S01]  /*5ea0*/  FFMA.FTZ R35, R25, UR13, -R4 ;  /* 0x0000000d19237c23 */ /* 0x000fe20008010804 */
[----:B------:R-:W-:Y:S01]  /*5eb0*/  FADD.FTZ R51, R51, R20 ;  /* 0x0000001433337221 */ /* 0x000fe20000010000 */
[--C-:B------:R-:W-:Y:S01]  /*5ec0*/  FFMA.FTZ R46, R23, UR13, -R4.reuse ;  /* 0x0000000d172e7c23 */ /* 0x100fe20008010804 */
[----:B------:R-:W-:Y:S01]  /*5ed0*/  FADD.FTZ R53, R52, R53 ;  /* 0x0000003534357221 */ /* 0x000fe20000010000 */
[----:B------:R-:W-:Y:S01]  /*5ee0*/  MUFU.EX2 R33, R33 ;  /* 0x0000002100217308 */ /* 0x000fe20000000800 */
[----:B------:R-:W-:Y:S01]  /*5ef0*/  FADD.FTZ R48, R48, R51 ;  /* 0x0000003330307221 */ /* 0x000fe20000010000 */
[----:B------:R-:W-:Y:S01]  /*5f00*/  FFMA.FTZ R22, R21, UR13, -R4 ;  /* 0x0000000d15167c23 */ /* 0x000fe20008010804 */
[----:B------:R-:W-:Y:S01]  /*5f10*/  FADD.FTZ R50, R50, R53 ;  /* 0x0000003532327221 */ /* 0x000fe20000010000 */
[----:B------:R-:W-:Y:S01]  /*5f20*/  F2FP.F16.F32.PACK_AB R20, R34, R61 ;  /* 0x0000003d2214723e */ /* 0x000fe200000000ff */
[----:B------:R-:W-:Y:S01]  /*5f30*/  FADD.FTZ R49, R49, R48 ;  /* 0x0000003031317221 */ /* 0x000fe20000010000 */
[----:B------:R-:W-:Y:S01]  /*5f40*/  F2FP.F16.F32.PACK_AB R21, R44, R29 ;  /* 0x0000001d2c15723e */ /* 0x000fe200000000ff */
[----:B------:R-:W-:Y:S01]  /*5f50*/  FADD.FTZ R50, R47, R50 ;  /* 0x000000322f327221 */ /* 0x000fe20000010000 */
[----:B------:R-:W-:Y:S01]  /*5f60*/  MUFU.EX2 R35, R35 ;  /* 0x0000002300237308 */ /* 0x000fe20000000800 */
[----:B------:R-:W-:Y:S01]  /*5f70*/  FADD.FTZ R0, R0, R49 ;  /* 0x0000003100007221 */ /* 0x000fe20000010000 */
[--C-:B------:R-:W-:Y:S01]  /*5f80*/  FFMA.FTZ R37, R3, UR13, -R4.reuse ;  /* 0x0000000d03257c23 */ /* 0x100fe20008010804 */
[----:B------:R-:W-:-:S02]  /*5f90*/  FFMA.FTZ R3, R2, UR13, -R4 ;  /* 0x0000000d02037c23 */ /* 0x000fc40008010804 */
[----:B------:R-:W-:-:S03]  /*5fa0*/  FADD.FTZ R77, R77, R0 ;  /* 0x000000004d4d7221 */ /* 0x000fc60000010000 */
[----:B------:R-:W1:Y:S01]  /*5fb0*/  MUFU.EX2 R46, R46 ;  /* 0x0000002e002e7308 */ /* 0x000e620000000800 */
[----:B------:R-:W-:Y:S01]  /*5fc0*/  FADD.FTZ R70, R70, R77 ;  /* 0x0000004d46467221 */ /* 0x000fe20000010000 */
[----:B--2---:R-:W-:Y:S03]  /*5fd0*/  HMMA.16816.F32 R104, R12, R8, R104 ;  /* 0x000000080c68723c */ /* 0x004fe60000001868 */
[----:B------:R-:W-:-:S03]  /*5fe0*/  FADD.FTZ R59, R59, R70 ;  /* 0x000000463b3b7221 */ /* 0x000fc60000010000 */
[----:B------:R-:W-:Y:S01]  /*5ff0*/  HMMA.16816.F32 R100, R12, R10, R100 ;  /* 0x0000000a0c64723c */ /* 0x000fe20000001864 */
[----:B------:R-:W2:Y:S01]  /*6000*/  LDSM.16.MT88.4 R8, [R119+0x4800] ;  /* 0x004800007708783b */ /* 0x000ea20000004200 */
[----:B------:R4:W-:Y:S01]  /*6010*/  MUFU.EX2 R0, R22 ;  /* 0x0000001600007308 */ /* 0x0009e20000000800 */
[----:B------:R-:W-:-:S03]  /*6020*/  FADD.FTZ R54, R54, R59 ;  /* 0x0000003b36367221 */ /* 0x000fc60000010000 */
[----:B---3--:R-:W-:Y:S01]  /*6030*/  HMMA.16816.F32 R96, R12, R16, R96 ;  /* 0x000000100c60723c */ /* 0x008fe20000001860 */
[----:B-1----:R-:W-:-:S03]  /*6040*/  F2FP.F16.F32.PACK_AB R23, R46, R35 ;  /* 0x000000232e17723e */ /* 0x002fc600000000ff */
[----:B------:R-:W-:Y:S02]  /*6050*/  MUFU.EX2 R28, R26 ;  /* 0x0000001a001c7308 */ /* 0x000fe40000000800 */
[----:B------:R-:W-:Y:S01]  /*6060*/  HMMA.16816.F32 R92, R12, R18, R92 ;  /* 0x000000120c5c723c */ /* 0x000fe2000000185c */
[----:B------:R-:W-:Y:S01]  /*6070*/  FADD.FTZ R17, R79, R50 ;  /* 0x000000324f117221 */ /* 0x000fe20000010000 */
[----:B------:R-:W-:Y:S03]  /*6080*/  LDSM.16.MT88.4 R12, [R124+0x4c00] ;  /* 0x004c00007c0c783b */ /* 0x000fe60000004200 */
[----:B------:R-:W-:Y:S01]  /*6090*/  FADD.FTZ R17, R72, R17 ;  /* 0x0000001148117221 */ /* 0x000fe20000010000 */
[----:B------:R1:W3:Y:S01]  /*60a0*/  MUFU.EX2 R31, R24 ;  /* 0x00000018001f7308 */ /* 0x0002e20000000800 */
[----:B----4-:R-:W-:Y:S02]  /*60b0*/  F2FP.F16.F32.PACK_AB R22, R33, R32 ;  /* 0x000000202116723e */ /* 0x010fe400000000ff */
[----:B------:R-:W-:-:S02]  /*60c0*/  FADD.FTZ R56, R56, R17 ;  /* 0x0000001138387221 */ /* 0x000fc40000010000 */
[----:B------:R-:W4:Y:S02]  /*60d0*/  LDSM.16.MT88.4 R16, [R119+0x4c00] ;  /* 0x004c00007710783b */ /* 0x000f240000004200 */
[----:B------:R-:W-:Y:S01]  /*60e0*/  FADD.FTZ R56, R55, R56 ;  /* 0x0000003837387221 */ /* 0x000fe20000010000 */
[----:B------:R-:W5:Y:S03]  /*60f0*/  MUFU.EX2 R30, R30 ;  /* 0x0000001e001e7308 */ /* 0x000f660000000800 */
[----:B------:R-:W-:-:S04]  /*6100*/  FADD.FTZ R123, R123, R56 ;  /* 0x000000387b7b7221 */ /* 0x000fc80000010000 */
[----:B------:R-:W-:Y:S01]  /*6110*/  FADD.FTZ R66, R66, R123 ;  /* 0x0000007b42427221 */ /* 0x000fe20000010000 */
[----:B------:R-:W-:Y:S01]  /*6120*/  MUFU.EX2 R2, R37 ;  /* 0x0000002500027308 */ /* 0x000fe20000000800 */
[----:B-1----:R-:W1:Y:S01]  /*6130*/  LDSM.16.MT88.4 R24, [R124+0x4800] ;  /* 0x004800007c18783b */ /* 0x002e620000004200 */
[----:B------:R-:W-:Y:S01]  /*6140*/  LEA.HI.X R123, R90, UR9, R89, 0x1, P0 ;  /* 0x000000095a7b7c11 */ /* 0x000fe200080f0c59 */
[----:B------:R-:W-:Y:S01]  /*6150*/  FADD.FTZ R87, R87, R66 ;  /* 0x0000004257577221 */ /* 0x000fe20000010000 */
[C---:B--2---:R-:W-:Y:S03]  /*6160*/  HMMA.16816.F32 R104, R20.reuse, R8, R104 ;  /* 0x000000081468723c */ /* 0x044fe60000001868 */
[----:B------:R-:W-:Y:S01]  /*6170*/  FADD.FTZ R62, R62, R87 ;  /* 0x000000573e3e7221 */ /* 0x000fe20000010000 */
[----:B------:R-:W2:Y:S03]  /*6180*/  MUFU.EX2 R3, R3 ;  /* 0x0000000300037308 */ /* 0x000ea60000000800 */
[----:B------:R-:W-:Y:S01]  /*6190*/  FADD.FTZ R69, R69, R62 ;  /* 0x0000003e45457221 */ /* 0x000fe20000010000 */
[----:B------:R-:W-:Y:S01]  /*61a0*/  HMMA.16816.F32 R100, R20, R10, R100 ;  /* 0x0000000a1464723c */ /* 0x000fe20000001864 */
[----:B------:R-:W-:Y:S01]  /*61b0*/  FADD.FTZ R9, R75, R54 ;  /* 0x000000364b097221 */ /* 0x000fe20000010000 */
[----:B---3--:R-:W-:Y:S01]  /*61c0*/  F2FP.F16.F32.PACK_AB R8, R31, R28 ;  /* 0x0000001c1f08723e */ /* 0x008fe200000000ff */
[----:B------:R-:W-:-:S02]  /*61d0*/  FADD.FTZ R42, R42, R69 ;  /* 0x000000452a2a7221 */ /* 0x000fc40000010000 */
[----:B------:R-:W-:Y:S02]  /*61e0*/  FADD.FTZ R9, R68, R9 ;  /* 0x0000000944097221 */ /* 0x000fe40000010000 */
[----:B------:R-:W-:Y:S01]  /*61f0*/  FADD.FTZ R63, R63, R42 ;  /* 0x0000002a3f3f7221 */ /* 0x000fe20000010000 */
[----:B-----5:R-:W-:Y:S01]  /*6200*/  F2FP.F16.F32.PACK_AB R10, R85, R30 ;  /* 0x0000001e550a723e */ /* 0x020fe200000000ff */
[----:B------:R-:W-:Y:S01]  /*6210*/  FADD.FTZ R4, R64, R9 ;  /* 0x0000000940047221 */ /* 0x000fe20000010000 */
[----:B------:R-:W-:Y:S01]  /*6220*/  F2FP.F16.F32.PACK_AB R9, R5, R0 ;  /* 0x000000000509723e */ /* 0x000fe200000000ff */
[----:B------:R-:W-:Y:S02]  /*6230*/  FADD.FTZ R38, R38, R63 ;  /* 0x0000003f26267221 */ /* 0x000fe40000010000 */
[----:B------:R-:W-:Y:S01]  /*6240*/  FADD.FTZ R4, R57, R4 ;  /* 0x0000000439047221 */ /* 0x000fe20000010000 */
[----:B--2---:R-:W-:Y:S01]  /*6250*/  F2FP.F16.F32.PACK_AB R11, R3, R2 ;  /* 0x00000002030b723e */ /* 0x004fe200000000ff */
[----:B------:R-:W-:-:S02]  /*6260*/  FADD.FTZ R61, R61, R38 ;  /* 0x000000263d3d7221 */ /* 0x000fc40000010000 */
[----:B------:R-:W-:Y:S02]  /*6270*/  FADD.FTZ R45, R45, R4 ;  /* 0x000000042d2d7221 */ /* 0x000fe40000010000 */
[----:B------:R-:W-:Y:S02]  /*6280*/  FADD.FTZ R61, R34, R61 ;  /* 0x0000003d223d7221 */ /* 0x000fe40000010000 */
[----:B------:R-:W-:Y:S01]  /*6290*/  FADD.FTZ R40, R40, R45 ;  /* 0x0000002d28287221 */ /* 0x000fe20000010000 */
[----:B----4-:R-:W-:Y:S01]  /*62a0*/  HMMA.16816.F32 R104, R8, R16, R104 ;  /* 0x000000100868723c */ /* 0x010fe20000001868 */
[----:B------:R-:W-:Y:S02]  /*62b0*/  FADD.FTZ R32, R32, R61 ;  /* 0x0000003d20207221 */ /* 0x000fe40000010000 */
[----:B------:R-:W-:Y:S02]  /*62c0*/  FADD.FTZ R41, R41, R40 ;  /* 0x0000002829297221 */ /* 0x000fe40000010000 */
[----:B------:R-:W-:Y:S01]  /*62d0*/  FADD.FTZ R33, R33, R32 ;  /* 0x0000002021217221 */ /* 0x000fe20000010000 */
[----:B-1----:R-:W-:Y:S01]  /*62e0*/  HMMA.16816.F32 R96, R20, R24, R96 ;  /* 0x000000181460723c */ /* 0x002fe20000001860 */
[----:B------:R-:W-:-:S02]  /*62f0*/  FADD.FTZ R36, R36, R41 ;  /* 0x0000002924247221 */ /* 0x000fc40000010000 */
[----:B------:R-:W-:Y:S02]  /*6300*/  FADD.FTZ R28, R28, R33 ;  /* 0x000000211c1c7221 */ /* 0x000fe40000010000 */
[----:B------:R-:W-:Y:S01]  /*6310*/  FADD.FTZ R29, R29, R36 ;  /* 0x000000241d1d7221 */ /* 0x000fe20000010000 */
[----:B------:R-:W-:Y:S01]  /*6320*/  HMMA.16816.F32 R92, R20, R26, R92 ;  /* 0x0000001a145c723c */ /* 0x000fe2000000185c */
[----:B------:R-:W-:Y:S02]  /*6330*/  FADD.FTZ R31, R31, R28 ;  /* 0x0000001c1f1f7221 */ /* 0x000fe40000010000 */
[----:B------:R-:W-:Y:S02]  /*6340*/  FADD.FTZ R44, R44, R29 ;  /* 0x0000001d2c2c7221 */ /* 0x000fe40000010000 */
[----:B------:R-:W-:Y:S01]  /*6350*/  FADD.FTZ R30, R30, R31 ;  /* 0x0000001f1e1e7221 */ /* 0x000fe20000010000 */
[----:B------:R-:W-:Y:S01]  /*6360*/  HMMA.16816.F32 R100, R8, R18, R100 ;  /* 0x000000120864723c */ /* 0x000fe20000001864 */
[----:B------:R-:W-:-:S02]  /*6370*/  FADD.FTZ R35, R35, R44 ;  /* 0x0000002c23237221 */ /* 0x000fc40000010000 */
[----:B------:R-:W-:Y:S02]  /*6380*/  FADD.FTZ R85, R85, R30 ;  /* 0x0000001e55557221 */ /* 0x000fe40000010000 */
[----:B------:R-:W-:-:S04]  /*6390*/  FADD.FTZ R35, R46, R35 ;  /* 0x000000232e237221 */ /* 0x000fc80000010000 */
[----:B------:R-:W-:-:S03]  /*63a0*/  FADD.FTZ R0, R0, R35 ;  /* 0x0000002300007221 */ /* 0x000fc60000010000 */
[----:B------:R-:W-:Y:S01]  /*63b0*/  HMMA.16816.F32 R96, R8, R12, R96 ;  /* 0x0000000c0860723c */ /* 0x000fe20000001860 */
[----:B------:R-:W-:-:S04]  /*63c0*/  FADD.FTZ R5, R5, R0 ;  /* 0x0000000005057221 */ /* 0x000fc80000010000 */
[----:B------:R-:W-:Y:S01]  /*63d0*/  FADD.FTZ R2, R2, R5 ;  /* 0x0000000502027221 */ /* 0x000fe20000010000 */
[----:B------:R-:W-:Y:S03]  /*63e0*/  HMMA.16816.F32 R92, R8, R14, R92 ;  /* 0x0000000e085c723c */ /* 0x000fe6000000185c */
[----:B------:R-:W-:Y:S01]  /*63f0*/  FADD.FTZ R87, R3, R2 ;  /* 0x0000000203577221 */ /* 0x000fe20000010000 */
[----:B------:R-:W-:-:S05]  /*6400*/  NOP ;  /* 0x0000000000007918 */ /* 0x000fca0000000000 */
        /* <DEDUP_REMOVED lines=65> */
.L_x_4425:
[----:B------:R-:W-:-:S04]  /*6820*/  LEA R3, -R128, RZ, 0x7 ;  /* 0x000000ff80037211 */ /* 0x000fc800078e39ff */
[----:B------:R-:W-:-:S07]  /*6830*/  SHF.R.S32.HI R0, RZ, 0x1f, R3 ;  /* 0x0000001fff007819 */ /* 0x000fce0000011403 */
.L_x_4426:
[----:B------:R-:W-:Y:S01]  /*6840*/  ULDC UR4, c[0x0][0x2d0] ;  /* 0x0000b40000047ab9 */ /* 0x000fe20000000800 */
[C---:B------:R-:W-:Y:S02]  /*6850*/  LEA R126, P5, R3.reuse, R126, 0x1 ;  /* 0x0000007e037e7211 */ /* 0x040fe400078a08ff */
[----:B------:R-:W-:Y:S02]  /*6860*/  ISETP.GE.AND P0, PT, R114, UR4, PT ;  /* 0x0000000472007c0c */ /* 0x000fe4000bf06270 */
[----:B------:R-:W-:-:S11]  /*6870*/  LEA.HI.X R127, R3, R127, R0, 0x1, P5 ;  /* 0x0000007f037f7211 */ /* 0x000fd600028f0c00 */
[CC--:B------:R-:W-:Y:S01]  /*6880*/  @!P0 LEA R4, P2, R128.reuse, R6.reuse, 0x6 ;  /* 0x0000000680048211 */ /* 0x0c0fe200078430ff */
[----:B------:R-:W-:Y:S01]  /*6890*/  @!P0 IMAD.MOV.U32 R132, RZ, RZ, R6 ;  /* 0x000000ffff848224 */ /* 0x000fe200078e0006 */
[----:B------:R-:W-:Y:S01]  /*68a0*/  @!P0 IADD3 R2, P4, P3, R3, R6, R110 ;  /* 0x0000000603028210 */ /* 0x000fe20007b9e06e */
[----:B------:R-:W-:Y:S01]  /*68b0*/  @!P0 IMAD R5, R129, 0x60, RZ ;  /* 0x0000006081058824 */ /* 0x000fe200078e02ff */
[CC--:B------:R-:W-:Y:S01]  /*68c0*/  @!P0 LEA.HI.X R129, R128.reuse, R133.reuse, R129, 0x6, P2 ;  /* 0x0000008580818211 */ /* 0x0c0fe200010f3481 */
[----:B------:R-:W-:Y:S01]  /*68d0*/  @!P0 IMAD.WIDE.U32 R6, R128, 0x60, R132 ;  /* 0x0000006080068825 */ /* 0x000fe200078e0084 */
[----:B------:R-:W-:Y:S01]  /*68e0*/  @!P0 IADD3.X R133, R0, R133, R109, P4, P3 ;  /* 0x0000008500858210 */ /* 0x000fe200027e646d */
[----:B------:R-:W-:Y:S01]  /*68f0*/  @P0 STS [R111+0x3000], RZ ;  /* 0x003000ff6f000388 */ /* 0x000fe20000000800 */
[C---:B------:R-:W-:Y:S02]  /*6900*/  @!P0 IADD3 R4, P3, R3.reuse, R4, RZ ;  /* 0x0000000403048210 */ /* 0x040fe40007f7e0ff */
[----:B------:R-:W-:Y:S01]  /*6910*/  @!P0 LEA R8, P4, R2, UR6, 0x1 ;  /* 0x0000000602088c11 */ /* 0x000fe2000f8808ff */
[----:B------:R-:W-:Y:S01]  /*6920*/  @P0 STS [R111+0x3004], RZ ;  /* 0x003004ff6f000388 */ /* 0x000fe20000000800 */
[----:B------:R-:W-:Y:S01]  /*6930*/  @!P0 IADD3 R6, P2, R3, R6, RZ ;  /* 0x0000000603068210 */ /* 0x000fe20007f5e0ff */
[----:B------:R-:W-:Y:S01]  /*6940*/  @!P0 IMAD.X R129, R0, 0x1, R129, P3 ;  /* 0x0000000100818824 */ /* 0x000fe200018e0681 */
[----:B------:R-:W-:Y:S01]  /*6950*/  @!P0 LEA R10, P3, R4, UR6, 0x1 ;  /* 0x00000006040a8c11 */ /* 0x000fe2000f8608ff */
[----:B------:R-:W-:Y:S01]  /*6960*/  @P0 STS.64 [R111+0x3008], RZ ;  /* 0x003008ff6f000388 */ /* 0x000fe20000000a00 */
[----:B------:R-:W-:-:S02]  /*6970*/  @!P0 LEA.HI.X R9, R2, UR7, R133, 0x1, P4 ;  /* 0x0000000702098c11 */ /* 0x000fc4000a0f0c85 */
        /* <DEDUP_REMOVED lines=9> */
[----:B------:R-:W-:Y:S01]  /*6a10*/  ISETP.GE.AND P2, PT, R115, 0x3, PT ;  /* 0x000000037300780c */ /* 0x000fe20003f46270 */
        /* <DEDUP_REMOVED lines=17> */
[----:B------:R-:W-:Y:S04]  /*6b30*/  LDSM.16.M88.4 R12, [R80] ;  /* 0x00000000500c783b */ /* 0x000fe80000000200 */
[----:B------:R-:W3:Y:S04]  /*6b40*/  LDSM.16.M88.4 R36, [R81+0x1800] ;  /* 0x001800005124783b */ /* 0x000ee80000000200 */
[----:B------:R-:W4:Y:S01]  /*6b50*/  LDSM.16.M88.4 R28, [R81+0x1c00] ;  /* 0x001c0000511c783b */ /* 0x000f220000000200 */
[----:B-1----:R-:W-:-:S03]  /*6b60*/  IMAD.SHL.U32 R3, R86, 0x80, RZ ;  /* 0x0000008056037824 */ /* 0x002fc600078e00ff */
[----:B------:R-:W1:Y:S04]  /*6b70*/  LDSM.16.M88.4 R44, [R81+0x1400] ;  /* 0x00140000512c783b */ /* 0x000e680000000200 */
[----:B------:R-:W5:Y:S04]  /*6b80*/  LDSM.16.M88.4 R8, [R80+0x800] ;  /* 0x000800005008783b */ /* 0x000f680000000200 */
[----:B------:R-:W5:Y:S04]  /*6b90*/  LDSM.16.M88.4 R20, [R81+0x2000] ;  /* 0x002000005114783b */ /* 0x000f680000000200 */
[----:B------:R-:W5:Y:S04]  /*6ba0*/  LDSM.16.M88.4 R4, [R80+0xc00] ;  /* 0x000c00005004783b */ /* 0x000f680000000200 */
[----:B------:R-:W5:Y:S01]  /*6bb0*/  LDSM.16.M88.4 R16, [R80+0x400] ;  /* 0x000400005010783b */ /* 0x000f620000000200 */
[C---:B--2---:R-:W-:Y:S03]  /*6bc0*/  HMMA.16816.F32 R56, R60.reuse, R52, RZ ;  /* 0x000000343c38723c */ /* 0x044fe600000018ff */
[----:B------:R-:W-:Y:S04]  /*6bd0*/  LDSM.16.M88.4 R68, [R80+0x1000] ;  /* 0x001000005044783b */ /* 0x000fe80000000200 */
[----:B------:R-:W-:Y:S01]  /*6be0*/  LDSM.16.M88.4 R72, [R81+0x2c00] ;  /* 0x002c00005148783b */ /* 0x000fe20000000200 */
[C---:B------:R-:W-:Y:S03]  /*6bf0*/  HMMA.16816.F32 R52, R60.reuse, R54, RZ ;  /* 0x000000363c34723c */ /* 0x040fe600000018ff */
[----:B------:R-:W0:Y:S03]  /*6c00*/  LDGDEPBAR ;  /* 0x00000000000079af */ /* 0x000e260000000000 */
[C---:B---3--:R-:W-:Y:S06]  /*6c10*/  HMMA.16816.F32 R40, R60.reuse, R36, RZ ;  /* 0x000000243c28723c */ /* 0x048fec00000018ff */
[----:B------:R-:W-:Y:S06]  /*6c20*/  HMMA.16816.F32 R36, R60, R38, RZ ;  /* 0x000000263c24723c */ /* 0x000fec00000018ff */
[C---:B------:R-:W-:Y:S06]  /*6c30*/  HMMA.16816.F32 R56, R76.reuse, R12, R56 ;  /* 0x0000000c4c38723c */ /* 0x040fec0000001838 */
[----:B------:R-:W-:Y:S01]  /*6c40*/  HMMA.16816.F32 R52, R76, R14, R52 ;  /* 0x0000000e4c34723c */ /* 0x000fe20000001834 */
[----:B------:R-:W2:Y:S05]  /*6c50*/  LDSM.16.M88.4 R12, [R81+0x2400] ;  /* 0x00240000510c783b */ /* 0x000eaa0000000200 */
[C---:B----4-:R-:W-:Y:S06]  /*6c60*/  HMMA.16816.F32 R32, R60.reuse, R28, RZ ;  /* 0x0000001c3c20723c */ /* 0x050fec00000018ff */
[C---:B------:R-:W-:Y:S06]  /*6c70*/  HMMA.16816.F32 R28, R60.reuse, R30, RZ ;  /* 0x0000001e3c1c723c */ /* 0x040fec00000018ff */
[----:B-1----:R-:W-:Y:S01]  /*6c80*/  HMMA.16816.F32 R48, R60, R44, RZ ;  /* 0x0000002c3c30723c */ /* 0x002fe200000018ff */
[----:B------:R-:W-:Y:S01]  /*6c90*/  FMUL.FTZ R57, R57, UR12 ;  /* 0x0000000c39397c20 */ /* 0x000fe20008410000 */
[----:B------:R-:W-:Y:S01]  /*6ca0*/  FMUL.FTZ R133, R59, UR12 ;  /* 0x0000000c3b857c20 */ /* 0x000fe20008410000 */
[----:B------:R-:W-:-:S03]  /*6cb0*/  LOP3.LUT R59, R3, R88, RZ, 0xfc, !PT ;  /* 0x00000058033b7212 */ /* 0x000fc600078efcff */
[----:B------:R-:W-:Y:S01]  /*6cc0*/  HMMA.16816.F32 R44, R60, R46, RZ ;  /* 0x0000002e3c2c723c */ /* 0x000fe200000018ff */
[----:B------:R-:W-:Y:S01]  /*6cd0*/  FMUL.FTZ R55, R55, UR12 ;  /* 0x0000000c37377c20 */ /* 0x000fe20008410000 */
[----:B------:R-:W1:Y:S01]  /*6ce0*/  MUFU.TANH R57, R57 ;  /* 0x0000003900397308 */ /* 0x000e620000002400 */
[----:B------:R-:W-:Y:S02]  /*6cf0*/  VIADD R0, R59, 0x9 ;  /* 0x000000093b007836 */ /* 0x000fe40000000000 */
[----:B------:R-:W-:Y:S01]  /*6d00*/  FMUL.FTZ R53, R53, UR12 ;  /* 0x0000000c35357c20 */ /* 0x000fe20008410000 */
[----:B------:R-:W-:Y:S01]  /*6d10*/  VIADD R2, R59, 0x1 ;  /* 0x000000013b027836 */ /* 0x000fe20000000000 */
[----:B-----5:R-:W-:Y:S01]  /*6d20*/  HMMA.16816.F32 R40, R76, R8, R40 ;  /* 0x000000084c28723c */ /* 0x020fe20000001828 */
[C---:B------:R-:W-:Y:S02]  /*6d30*/  ISETP.GE.AND P4, PT, R0.reuse, R130, PT ;  /* 0x000000820000720c */ /* 0x040fe40003f86270 */
[----:B------:R-:W3:Y:S01]  /*6d40*/  MUFU.TANH R135, R55 ;  /* 0x0000003700877308 */ /* 0x000ee20000002400 */
[----:B------:R-:W-:-:S02]  /*6d50*/  ISETP.GE.AND P6, PT, R0, R125, PT ;  /* 0x0000007d0000720c */ /* 0x000fc40003fc6270 */
[----:B------:R-:W-:Y:S01]  /*6d60*/  HMMA.16816.F32 R36, R76, R10, R36 ;  /* 0x0000000a4c24723c */ /* 0x000fe20000001824 */
[----:B------:R-:W4:Y:S01]  /*6d70*/  LDSM.16.M88.4 R8, [R80+0x1400] ;  /* 0x001400005008783b */ /* 0x000f220000000200 */
[-C--:B------:R-:W-:Y:S02]  /*6d80*/  I2FP.F32.S32 R154, R0.reuse ;  /* 0x00000000009a7245 */ /* 0x080fe40000201400 */
[----:B------:R-:W-:Y:S02]  /*6d90*/  I2FP.F32.S32 R0, R0 ;  /* 0x0000000000007245 */ /* 0x000fe40000201400 */
[----:B------:R-:W-:Y:S01]  /*6da0*/  HMMA.16816.F32 R24, R60, R20, RZ ;  /* 0x000000143c18723c */ /* 0x000fe200000018ff */
[----:B------:R-:W5:Y:S01]  /*6db0*/  MUFU.TANH R133, R133 ;  /* 0x0000008500857308 */ /* 0x000f620000002400 */
[----:B------:R-:W-:Y:S02]  /*6dc0*/  I2FP.F32.S32 R156, R2 ;  /* 0x00000002009c7245 */ /* 0x000fe40000201400 */
[----:B------:R-:W-:-:S02]  /*6dd0*/  ISETP.GE.AND P5, PT, R2, R130, PT ;  /* 0x000000820200720c */ /* 0x000fc40003fa6270 */
[C---:B------:R-:W-:Y:S01]  /*6de0*/  HMMA.16816.F32 R32, R76.reuse, R4, R32 ;  /* 0x000000044c20723c */ /* 0x040fe20000001820 */
[-C--:B------:R-:W-:Y:S01]  /*6df0*/  ISETP.GE.AND P3, PT, R2, R125.reuse, PT ;  /* 0x0000007d0200720c */ /* 0x080fe20003f66270 */
[C---:B-1----:R-:W-:Y:S01]  /*6e00*/  FFMA.FTZ R156, R84.reuse, R156, R57 ;  /* 0x0000009c549c7223 */ /* 0x042fe20000010039 */
[----:B---3--:R-:W-:Y:S01]  /*6e10*/  FFMA.FTZ R135, R84, R0, R135 ;  /* 0x0000000054877223 */ /* 0x008fe20000010087 */
[----:B------:R-:W-:Y:S01]  /*6e20*/  I2FP.F32.S32 R2, R2 ;  /* 0x0000000200027245 */ /* 0x000fe20000201400 */
[----:B------:R-:W-:Y:S01]  /*6e30*/  VIADD R0, R59, 0x11 ;  /* 0x000000113b007836 */ /* 0x000fe20000000000 */
[----:B------:R-:W-:Y:S01]  /*6e40*/  HMMA.16816.F32 R28, R76, R6, R28 ;  /* 0x000000064c1c723c */ /* 0x000fe2000000181c */
[----:B------:R-:W1:Y:S01]  /*6e50*/  LDSM.16.M88.4 R4, [R81+0x2800] ;  /* 0x002800005104783b */ /* 0x000e620000000200 */
[----:B------:R-:W-:Y:S01]  /*6e60*/  FSEL R156, R156, -INF , !P5 ;  /* 0xff8000009c9c7808 */ /* 0x000fe20006800000 */
[----:B------:R-:W3:Y:S01]  /*6e70*/  MUFU.TANH R53, R53 ;  /* 0x0000003500357308 */ /* 0x000ee20000002400 */
[----:B------:R-:W-:Y:S01]  /*6e80*/  I2FP.F32.S32 R150, R0 ;  /* 0x0000000000967245 */ /* 0x000fe20000201400 */
[----:B------:R-:W-:Y:S01]  /*6e90*/  FMUL.FTZ R41, R41, UR12 ;  /* 0x0000000c29297c20 */ /* 0x000fe20008410000 */
[----:B------:R-:W-:Y:S01]  /*6ea0*/  HMMA.16816.F32 R20, R60, R22, RZ ;  /* 0x000000163c14723c */ /* 0x000fe200000018ff */
[----:B-----5:R-:W-:Y:S01]  /*6eb0*/  FFMA.FTZ R133, R84, R2, R133 ;  /* 0x0000000254857223 */ /* 0x020fe20000010085 */
[----:B------:R-:W-:Y:S01]  /*6ec0*/  ISETP.GE.AND P5, PT, R0, R130, PT ;  /* 0x000000820000720c */ /* 0x000fe20003fa6270 */
[----:B------:R-:W-:Y:S01]  /*6ed0*/  VIADD R2, R59, 0x31 ;  /* 0x000000313b027836 */ /* 0x000fe20000000000 */
[----:B------:R-:W-:Y:S01]  /*6ee0*/  FSEL R135, R135, -INF , !P6 ;  /* 0xff80000087877808 */ /* 0x000fe20007000000 */
[----:B------:R-:W-:Y:S01]  /*6ef0*/  FMUL.FTZ R43, R43, UR12 ;  /* 0x0000000c2b2b7c20 */ /* 0x000fe20008410000 */
[----:B------:R-:W-:Y:S01]  /*6f00*/  HMMA.16816.F32 R48, R76, R16, R48 ;  /* 0x000000104c30723c */ /* 0x000fe20000001830 */
[----:B------:R-:W-:Y:S01]  /*6f10*/  FSEL R133, R133, -INF , !P3 ;  /* 0xff80000085857808 */ /* 0x000fe20005800000 */
[----:B------:R-:W-:Y:S01]  /*6f20*/  FMUL.FTZ R38, R38, UR12 ;  /* 0x0000000c26267c20 */ /* 0x000fe20008410000 */
[----:B------:R-:W-:-:S02]  /*6f30*/  ISETP.GE.AND P3, PT, R0, R125, PT ;  /* 0x0000007d0000720c */ /* 0x000fc40003f66270 */
[----:B------:R-:W-:Y:S01]  /*6f40*/  I2FP.F32.S32 R0, R0 ;  /* 0x0000000000007245 */ /* 0x000fe20000201400 */
[----:B------:R-:W-:Y:S01]  /*6f50*/  HMMA.16816.F32 R44, R76, R18, R44 ;  /* 0x000000124c2c723c */ /* 0x000fe2000000182c */
[----:B------:R-:W-:Y:S01]  /*6f60*/  ISETP.GE.AND P6, PT, R2, R125, PT ;  /* 0x0000007d0200720c */ /* 0x000fe20003fc6270 */
[----:B---3--:R-:W-:Y:S01]  /*6f70*/  FFMA.FTZ R154, R84, R154, R53 ;  /* 0x0000009a549a7223 */ /* 0x008fe20000010035 */
[----:B------:R-:W-:-:S03]  /*6f80*/  FMUL.FTZ R34, R34, UR12 ;  /* 0x0000000c22227c20 */ /* 0x000fc60008410000 */
[C---:B--2---:R-:W-:Y:S01]  /*6f90*/  HMMA.16816.F32 R16, R60.reuse, R12, RZ ;  /* 0x0000000c3c10723c */ /* 0x044fe200000018ff */
[----:B------:R-:W-:Y:S01]  /*6fa0*/  FMUL.FTZ R29, R29, UR12 ;  /* 0x0000000c1d1d7c20 */ /* 0x000fe20008410000 */
[----:B------:R-:W-:Y:S01]  /*6fb0*/  FMUL.FTZ R31, R31, UR12 ;  /* 0x0000000c1f1f7c20 */ /* 0x000fe20008410000 */
[----:B------:R-:W-:Y:S01]  /*6fc0*/  FSEL R154, R154, -INF , !P4 ;  /* 0xff8000009a9a7808 */ /* 0x000fe20006000000 */
[----:B------:R-:W-:Y:S01]  /*6fd0*/  FMUL.FTZ R28, R28, UR12 ;  /* 0x0000000c1c1c7c20 */ /* 0x000fe20008410000 */
[----:B------:R-:W-:Y:S01]  /*6fe0*/  ISETP.GE.AND P4, PT, R2, R130, PT ;  /* 0x000000820200720c */ /* 0x000fe20003f86270 */
[----:B------:R-:W-:Y:S01]  /*6ff0*/  HMMA.16816.F32 R12, R60, R14, RZ ;  /* 0x0000000e3c0c723c */ /* 0x000fe200000018ff */
[----:B------:R-:W-:Y:S01]  /*7000*/  MUFU.TANH R29, R29 ;  /* 0x0000001d001d7308 */ /* 0x000fe20000002400 */
[----:B------:R-:W-:-:S04]  /*7010*/  FMUL.FTZ R30, R30, UR12 ;  /* 0x0000000c1e1e7c20 */ /* 0x000fc80008410000 */
[C---:B------:R-:W-:Y:S01]  /*7020*/  HMMA.16816.F32 R24, R76.reuse, R68, R24 ;  /* 0x000000444c18723c */ /* 0x040fe20000001818 */
[----:B------:R-:W-:Y:S01]  /*7030*/  FMUL.FTZ R49, R49, UR12 ;  /* 0x0000000c31317c20 */ /* 0x000fe20008410000 */
[----:B------:R-:W-:Y:S01]  /*7040*/  FMUL.FTZ R51, R51, UR12 ;  /* 0x0000000c33337c20 */ /* 0x000fe20008410000 */
[----:B------:R-:W-:Y:S01]  /*7050*/  MUFU.TANH R31, R31 ;  /* 0x0000001f001f7308 */ /* 0x000fe20000002400 */
[----:B------:R-:W-:Y:S02]  /*7060*/  FMUL.FTZ R48, R48, UR12 ;  /* 0x0000000c30307c20 */ /* 0x000fe40008410000 */
[C---:B------:R-:W-:Y:S01]  /*7070*/  HMMA.16816.F32 R20, R76.reuse, R70, R20 ;  /* 0x000000464c14723c */ /* 0x040fe20000001814 */
[----:B------:R-:W2:Y:S01]  /*7080*/  LDSM.16.M88.4 R68, [R80+0x1800] ;  /* 0x001800005044783b */ /* 0x000ea20000000200 */
[----:B------:R-:W-:Y:S01]  /*7090*/  FMUL.FTZ R47, R47, UR12 ;  /* 0x0000000c2f2f7c20 */ /* 0x000fe20008410000 */
[----:B------:R-:W-:Y:S01]  /*70a0*/  FMUL.FTZ R44, R44, UR12 ;  /* 0x0000000c2c2c7c20 */ /* 0x000fe20008410000 */
[----:B------:R-:W-:Y:S01]  /*70b0*/  FMUL.FTZ R46, R46, UR12 ;  /* 0x0000000c2e2e7c20 */ /* 0x000fe20008410000 */
[----:B------:R-:W3:Y:S01]  /*70c0*/  MUFU.TANH R49, R49 ;  /* 0x0000003100317308 */ /* 0x000ee20000002400 */
[C---:B----4-:R-:W-:Y:S06]  /*70d0*/  HMMA.16816.F32 R16, R76.reuse, R8, R16 ;  /* 0x000000084c10723c */ /* 0x050fec0000001810 */
[----:B------:R-:W-:Y:S01]  /*70e0*/  HMMA.16816.F32 R12, R76, R10, R12 ;  /* 0x0000000a4c0c723c */ /* 0x000fe2000000180c */
[----:B------:R-:W4:Y:S05]  /*70f0*/  MUFU.TANH R51, R51 ;  /* 0x0000003300337308 */ /* 0x000f2a0000002400 */
[----:B-1----:R-:W-:Y:S01]  /*7100*/  HMMA.16816.F32 R8, R60, R4, RZ ;  /* 0x000000043c08723c */ /* 0x002fe200000018ff */
[----:B------:R-:W-:-:S02]  /*7110*/  FMUL.FTZ R24, R24, UR12 ;  /* 0x0000000c18187c20 */ /* 0x000fc40008410000 */
[----:B------:R-:W-:Y:S01]  /*7120*/  MUFU.TANH R141, R46 ;  /* 0x0000002e008d7308 */ /* 0x000fe20000002400 */
[----:B---3--:R-:W-:Y:S01]  /*7130*/  FFMA.FTZ R150, R84, R150, R49 ;  /* 0x0000009654967223 */ /* 0x008fe20000010031 */
[----:B------:R-:W-:Y:S01]  /*7140*/  FMUL.FTZ R49, R33, UR12 ;  /* 0x0000000c21317c20 */ /* 0x000fe20008410000 */
[----:B------:R-:W-:Y:S01]  /*7150*/  HMMA.16816.F32 R4, R60, R6, RZ ;  /* 0x000000063c04723c */ /* 0x000fe200000018ff */
[----:B------:R-:W-:Y:S01]  /*7160*/  FMUL.FTZ R33, R35, UR12 ;  /* 0x0000000c23217c20 */ /* 0x000fe20008410000 */
[----:B------:R-:W-:Y:S01]  /*7170*/  VIADD R35, R59, 0x39 ;  /* 0x000000393b237836 */ /* 0x000fe20000000000 */
[----:B------:R-:W-:Y:S01]  /*7180*/  FSEL R150, R150, -INF , !P5 ;  /* 0xff80000096967808 */ /* 0x000fe20006800000 */
[----:B------:R-:W-:Y:S01]  /*7190*/  FMUL.FTZ R23, R23, UR12 ;  /* 0x0000000c17177c20 */ /* 0x000fe20008410000 */
[----:B------:R-:W1:Y:S01]  /*71a0*/  MUFU.TANH R49, R49 ;  /* 0x0000003100317308 */ /* 0x000e620000002400 */
[----:B----4-:R-:W-:Y:S01]  /*71b0*/  FFMA.FTZ R0, R84, R0, R51 ;  /* 0x0000000054007223 */ /* 0x010fe20000010033 */
[----:B------:R-:W-:Y:S01]  /*71c0*/  FMUL.FTZ R51, R25, UR12 ;  /* 0x0000000c19337c20 */ /* 0x000fe20008410000 */
[-C--:B------:R-:W-:Y:S01]  /*71d0*/  I2FP.F32.S32 R64, R35.reuse ;  /* 0x0000002300407245 */ /* 0x080fe20000201400 */
[----:B------:R-:W-:Y:S01]  /*71e0*/  FMUL.FTZ R16, R16, UR12 ;  /* 0x0000000c10107c20 */ /* 0x000fe20008410000 */
[C---:B------:R-:W-:Y:S01]  /*71f0*/  ISETP.GE.AND P5, PT, R35.reuse, R130, PT ;  /* 0x000000822300720c */ /* 0x040fe20003fa6270 */
[----:B------:R-:W-:Y:S01]  /*7200*/  FMUL.FTZ R18, R18, UR12 ;  /* 0x0000000c12127c20 */ /* 0x000fe20008410000 */
[----:B------:R-:W-:Y:S01]  /*7210*/  FSEL R25, R0, -INF , !P3 ;  /* 0xff80000000197808 */ /* 0x000fe20005800000 */
[----:B------:R-:W3:Y:S01]  /*7220*/  MUFU.TANH R33, R33 ;  /* 0x0000002100217308 */ /* 0x000ee20000002400 */
[----:B------:R-:W-:Y:S01]  /*7230*/  I2FP.F32.S32 R0, R35 ;  /* 0x0000002300007245 */ /* 0x000fe20000201400 */
[C---:B------:R-:W-:Y:S01]  /*7240*/  FFMA.FTZ R31, R84.reuse, R64, R31 ;  /* 0x00000040541f7223 */ /* 0x040fe2000001001f */
[----:B------:R-:W-:Y:S01]  /*7250*/  ISETP.GE.AND P3, PT, R35, R125, PT ;  /* 0x0000007d2300720c */ /* 0x000fe20003f66270 */
[----:B------:R-:W-:Y:S01]  /*7260*/  FMUL.FTZ R17, R17, UR12 ;  /* 0x0000000c11117c20 */ /* 0x000fe20008410000 */
[C---:B--2---:R-:W-:Y:S01]  /*7270*/  HMMA.16816.F32 R8, R76.reuse, R68, R8 ;  /* 0x000000444c08723c */ /* 0x044fe20000001808 */
[----:B------:R-:W-:Y:S01]  /*7280*/  FFMA.FTZ R0, R84, R0, R29 ;  /* 0x0000000054007223 */ /* 0x000fe2000001001d */
[----:B------:R-:W-:Y:S01]  /*7290*/  FMUL.FTZ R29, R27, UR12 ;  /* 0x0000000c1b1d7c20 */ /* 0x000fe20008410000 */
[----:B------:R-:W-:Y:S01]  /*72a0*/  VIADD R27, R59, 0x41 ;  /* 0x000000413b1b7836 */ /* 0x000fe20000000000 */
[----:B------:R-:W-:Y:S01]  /*72b0*/  FSEL R57, R31, -INF , !P3 ;  /* 0xff8000001f397808 */ /* 0x000fe20005800000 */
[----:B------:R-:W-:Y:S01]  /*72c0*/  FMUL.FTZ R31, R42, UR12 ;  /* 0x0000000c2a1f7c20 */ /* 0x000fe20008410000 */
[----:B------:R-:W-:Y:S01]  /*72d0*/  HMMA.16816.F32 R4, R76, R70, R4 ;  /* 0x000000464c04723c */ /* 0x000fe20000001804 */
[----:B------:R-:W-:Y:S01]  /*72e0*/  FSEL R132, R0, -INF , !P5 ;  /* 0xff80000000847808 */ /* 0x000fe20006800000 */
[----:B------:R-:W2:Y:S01]  /*72f0*/  MUFU.TANH R29, R29 ;  /* 0x0000001d001d7308 */ /* 0x000ea20000002400 */
[----:B------:R-:W-:Y:S01]  /*7300*/  LOP3.LUT R0, R3, 0x20, R88, 0xfe, !PT ;  /* 0x0000002003007812 */ /* 0x000fe200078efe58 */
[----:B------:R-:W-:Y:S01]  /*7310*/  FMUL.FTZ R12, R12, UR12 ;  /* 0x0000000c0c0c7c20 */ /* 0x000fe20008410000 */
[----:B------:R-:W-:Y:S01]  /*7320*/  FMUL.FTZ R14, R14, UR12 ;  /* 0x0000000c0e0e7c20 */ /* 0x000fe20008410000 */
[----:B------:R-:W-:Y:S01]  /*7330*/  HMMA.16816.F32 R68, R60, R72, RZ ;  /* 0x000000483c44723c */ /* 0x000fe200000018ff */
[----:B------:R-:W-:Y:S01]  /*7340*/  FMUL.FTZ R13, R13, UR12 ;  /* 0x0000000c0d0d7c20 */ /* 0x000fe20008410000 */
[----:B------:R-:W-:-:S02]  /*7350*/  FMUL.FTZ R15, R15, UR12 ;  /* 0x0000000c0f0f7c20 */ /* 0x000fc40008410000 */
[----:B------:R-:W-:Y:S02]  /*7360*/  MUFU.TANH R31, R31 ;  /* 0x0000001f001f7308 */ /* 0x000fe40000002400 */
[----:B------:R-:W-:Y:S01]  /*7370*/  HMMA.16816.F32 R60, R60, R74, RZ ;  /* 0x0000004a3c3c723c */ /* 0x000fe200000018ff */
[----:B------:R-:W4:Y:S01]  /*7380*/  LDSM.16.M88.4 R72, [R80+0x1c00] ;  /* 0x001c00005048783b */ /* 0x000f220000000200 */
[----:B------:R-:W-:-:S04]  /*7390*/  DEPBAR.LE SB0, 0x0 ;  /* 0x000080000000791a */ /* 0x000fc80000000000 */
[----:B------:R-:W-:Y:S01]  /*73a0*/  MUFU.TANH R17, R17 ;  /* 0x0000001100117308 */ /* 0x000fe20000002400 */
[----:B------:R-:W-:Y:S01]  /*73b0*/  FMUL.FTZ R8, R8, UR12 ;  /* 0x0000000c08087c20 */ /* 0x000fe20008410000 */
[----:B------:R-:W-:Y:S01]  /*73c0*/  FMUL.FTZ R10, R10, UR12 ;  /* 0x0000000c0a0a7c20 */ /* 0x000fe20008410000 */
[----:B------:R-:W-:-:S03]  /*73d0*/  FMUL.FTZ R9, R9, UR12 ;  /* 0x0000000c09097c20 */ /* 0x000fc60008410000 */
[----:B------:R-:W-:Y:S02]  /*73e0*/  FMUL.FTZ R4, R4, UR12 ;  /* 0x0000000c04047c20 */ /* 0x000fe40008410000 */
[----:B------:R-:W-:Y:S08]  /*73f0*/  MUFU.TANH R129, R34 ;  /* 0x0000002200817308 */ /* 0x000ff00000002400 */
[----:B------:R-:W-:Y:S08]  /*7400*/  MUFU.TANH R9, R9 ;  /* 0x0000000900097308 */ /* 0x000ff00000002400 */
[----:B------:R-:W-:Y:S01]  /*7410*/  MUFU.TANH R23, R23 ;  /* 0x0000001700177308 */ /* 0x000fe20000002400 */
[C---:B----4-:R-:W-:Y:S07]  /*7420*/  HMMA.16816.F32 R68, R76.reuse, R72, R68 ;  /* 0x000000484c44723c */ /* 0x050fee0000001844 */
[----:B------:R4:W-:Y:S01]  /*7430*/  MUFU.TANH R73, R43 ;  /* 0x0000002b00497308 */ /* 0x0009e20000002400 */
[----:B------:R-:W-:Y:S07]  /*7440*/  HMMA.16816.F32 R60, R76, R74, R60 ;  /* 0x0000004a4c3c723c */ /* 0x000fee000000183c */
[----:B------:R-:W-:Y:S01]  /*7450*/  MUFU.TANH R79, R47 ;  /* 0x0000002f004f7308 */ /* 0x000fe20000002400 */
[----:B------:R-:W-:-:S02]  /*7460*/  I2FP.F32.S32 R76, R2 ;  /* 0x00000002004c7245 */ /* 0x000fc40000201400 */
[----:B------:R-:W-:-:S05]  /*7470*/  I2FP.F32.S32 R2, R2 ;  /* 0x0000000200027245 */ /* 0x000fca0000201400 */
[----:B------:R-:W-:Y:S01]  /*7480*/  MUFU.TANH R75, R38 ;  /* 0x00000026004b7308 */ /* 0x000fe20000002400 */
[C---:B-1----:R-:W-:Y:S01]  /*7490*/  FFMA.FTZ R76, R84.reuse, R76, R49 ;  /* 0x0000004c544c7223 */ /* 0x042fe20000010031 */
[----:B----4-:R-:W-:Y:S01]  /*74a0*/  FMUL.FTZ R43, R19, UR12 ;  /* 0x0000000c132b7c20 */ /* 0x010fe20008410000 */
[----:B---3--:R-:W-:Y:S01]  /*74b0*/  FFMA.FTZ R2, R84, R2, R33 ;  /* 0x0000000254027223 */ /* 0x008fe20000010021 */
[----:B------:R-:W-:Y:S02]  /*74c0*/  I2FP.F32.S32 R33, R27 ;  /* 0x0000001b00217245 */ /* 0x000fe40000201400 */
[----:B------:R-:W-:Y:S01]  /*74d0*/  FSEL R76, R76, -INF , !P4 ;  /* 0xff8000004c4c7808 */ /* 0x000fe20006000000 */
[----:B------:R-:W-:Y:S01]  /*74e0*/  FMUL.FTZ R35, R71, UR12 ;  /* 0x0000000c47237c20 */ /* 0x000fe20008410000 */
[----:B------:R-:W1:Y:S01]  /*74f0*/  MUFU.TANH R49, R51 ;  /* 0x0000003300317308 */ /* 0x000e620000002400 */
[----:B------:R-:W-:Y:S01]  /*7500*/  FSEL R55, R2, -INF , !P6 ;  /* 0xff80000002377808 */ /* 0x000fe20007000000 */
[----:B------:R-:W-:Y:S01]  /*7510*/  VIADD R2, R59, 0x19 ;  /* 0x000000193b027836 */ /* 0x000fe20000000000 */
[----:B------:R-:W-:-:S02]  /*7520*/  ISETP.GE.AND P4, PT, R27, R130, PT ;  /* 0x000000821b00720c */ /* 0x000fc40003f86270 */
[----:B------:R-:W-:Y:S01]  /*7530*/  ISETP.GE.AND P6, PT, R27, R125, PT ;  /* 0x0000007d1b00720c */ /* 0x000fe20003fc6270 */
[----:B------:R-:W-:Y:S01]  /*7540*/  FMUL.FTZ R62, R62, UR12 ;  /* 0x0000000c3e3e7c20 */ /* 0x000fe20008410000 */
[----:B------:R-:W-:Y:S01]  /*7550*/  I2FP.F32.S32 R27, R27 ;  /* 0x0000001b001b7245 */ /* 0x000fe20000201400 */
[----:B------:R-:W-:Y:S01]  /*7560*/  MUFU.TANH R43, R43 ;  /* 0x0000002b002b7308 */ /* 0x000fe20000002400 */
[C---:B------:R-:W-:Y:S01]  /*7570*/  ISETP.GE.AND P5, PT, R2.reuse, R130, PT ;  /* 0x000000820200720c */ /* 0x040fe20003fa6270 */
[----:B------:R-:W-:Y:S01]  /*7580*/  FMUL.FTZ R63, R63, UR12 ;  /* 0x0000000c3f3f7c20 */ /* 0x000fe20008410000 */
[----:B------:R-:W-:Y:S01]  /*7590*/  ISETP.GE.AND P3, PT, R2, R125, PT ;  /* 0x0000007d0200720c */ /* 0x000fe20003f66270 */
[----:B--2---:R-:W-:Y:S01]  /*75a0*/  FFMA.FTZ R29, R84, R27, R29 ;  /* 0x0000001b541d7223 */ /* 0x004fe2000001001d */
[----:B------:R-:W-:Y:S01]  /*75b0*/  FMUL.FTZ R27, R40, UR12 ;  /* 0x0000000c281b7c20 */ /* 0x000fe20008410000 */
[----:B------:R-:W-:Y:S01]  /*75c0*/  I2FP.F32.S32 R2, R2 ;  /* 0x0000000200027245 */ /* 0x000fe20000201400 */
[----:B------:R-:W-:Y:S01]  /*75d0*/  FMUL.FTZ R61, R61, UR12 ;  /* 0x0000000c3d3d7c20 */ /* 0x000fe20008410000 */
[----:B------:R-:W-:Y:S01]  /*75e0*/  MUFU.TANH R19, R12 ;  /* 0x0000000c00137308 */ /* 0x000fe20000002400 */
[C---:B-1----:R-:W-:Y:S01]  /*75f0*/  FFMA.FTZ R49, R84.reuse, R33, R49 ;  /* 0x0000002154317223 */ /* 0x042fe20000010031 */
[----:B------:R-:W-:Y:S01]  /*7600*/  FMUL.FTZ R33, R45, UR12 ;  /* 0x0000000c2d217c20 */ /* 0x000fe20008410000 */
[----:B------:R-:W-:Y:S01]  /*7610*/  FSEL R51, R29, -INF , !P6 ;  /* 0xff8000001d337808 */ /* 0x000fe20007000000 */
[----:B------:R-:W-:Y:S01]  /*7620*/  FFMA.FTZ R79, R84, R2, R79 ;  /* 0x00000002544f7223 */ /* 0x000fe2000001004f */
[----:B------:R-:W-:-:S02]  /*7630*/  ISETP.GE.AND P6, PT, R0, R125, PT ;  /* 0x0000007d0000720c */ /* 0x000fc40003fc6270 */
[----:B------:R-:W-:Y:S01]  /*7640*/  FSEL R66, R49, -INF , !P4 ;  /* 0xff80000031427808 */ /* 0x000fe20006000000 */
[----:B------:R-:W1:Y:S01]  /*7650*/  MUFU.TANH R33, R33 ;  /* 0x0000002100217308 */ /* 0x000e620000002400 */
[----:B------:R-:W-:Y:S02]  /*7660*/  ISETP.GE.AND P4, PT, R0, R130, PT ;  /* 0x000000820000720c */ /* 0x000fe40003f86270 */
[----:B------:R-:W-:Y:S02]  /*7670*/  I2FP.F32.S32 R0, R0 ;  /* 0x0000000000007245 */ /* 0x000fe40000201400 */
[----:B------:R-:W-:-:S03]  /*7680*/  FSEL R79, R79, -INF , !P3 ;  /* 0xff8000004f4f7808 */ /* 0x000fc60005800000 */
[----:B------:R-:W2:Y:S01]  /*7690*/  MUFU.TANH R27, R27 ;  /* 0x0000001b001b7308 */ /* 0x000ea20000002400 */
[----:B------:R-:W-:-:S05]  /*76a0*/  FFMA.FTZ R31, R84, R0, R31 ;  /* 0x00000000541f7223 */ /* 0x000fca000001001f */
[----:B------:R-:W-:Y:S02]  /*76b0*/  FSEL R31, R31, -INF , !P6 ;  /* 0xff8000001f1f7808 */ /* 0x000fe40007000000 */
[----:B------:R3:W4:Y:S01]  /*76c0*/  MUFU.TANH R29, R41 ;  /* 0x00000029001d7308 */ /* 0x0007220000002400 */
[----:B-1----:R-:W-:Y:S01]  /*76d0*/  FFMA.FTZ R33, R84, R2, R33 ;  /* 0x0000000254217223 */ /* 0x002fe20000010021 */
[----:B------:R-:W-:-:S04]  /*76e0*/  LOP3.LUT R2, R3, R88, RZ, 0xfc, !PT ;  /* 0x0000005803027212 */ /* 0x000fc800078efcff */
[----:B------:R-:W-:Y:S01]  /*76f0*/  FSEL R152, R33, -INF , !P5 ;  /* 0xff80000021987808 */ /* 0x000fe20006800000 */
[----:B------:R-:W-:Y:S01]  /*7700*/  FMUL.FTZ R33, R37, UR12 ;  /* 0x0000000c25217c20 */ /* 0x000fe20008410000 */
[----:B------:R-:W-:Y:S01]  /*7710*/  MUFU.TANH R49, R18 ;  /* 0x0000001200317308 */ /* 0x000fe20000002400 */
[----:B--2---:R-:W-:Y:S01]  /*7720*/  FFMA.FTZ R136, R84, R0, R27 ;  /* 0x0000000054887223 */ /* 0x004fe2000001001b */
[----:B------:R-:W-:Y:S02]  /*7730*/  VIADD R0, R59, 0x21 ;  /* 0x000000213b007836 */ /* 0x000fe40000000000 */
[----:B------:R-:W-:Y:S01]  /*7740*/  FMUL.FTZ R27, R36, UR12 ;  /* 0x0000000c241b7c20 */ /* 0x000fe20008410000 */
[----:B------:R-:W-:Y:S01]  /*7750*/  FMUL.FTZ R37, R6, UR12 ;  /* 0x0000000c06257c20 */ /* 0x000fe20008410000 */
[----:B------:R-:W-:Y:S02]  /*7760*/  FSEL R136, R136, -INF , !P4 ;  /* 0xff80000088887808 */ /* 0x000fe40006000000 */
[----:B------:R-:W-:-:S02]  /*7770*/  ISETP.GE.AND P5, PT, R0, R130, PT ;  /* 0x000000820000720c */ /* 0x000fc40003fa6270 */
[----:B------:R-:W1:Y:S01]  /*7780*/  MUFU.TANH R27, R27 ;  /* 0x0000001b001b7308 */ /* 0x000e620000002400 */
[----:B------:R-:W-:Y:S01]  /*7790*/  ISETP.GE.AND P3, PT, R0, R125, PT ;  /* 0x0000007d0000720c */ /* 0x000fe20003f66270 */
[----:B---3--:R-:W-:Y:S01]  /*77a0*/  FMUL.FTZ R41, R11, UR12 ;  /* 0x0000000c0b297c20 */ /* 0x008fe20008410000 */
[----:B------:R-:W-:-:S05]  /*77b0*/  I2FP.F32.S32 R0, R0 ;  /* 0x0000000000007245 */ /* 0x000fca0000201400 */
[CC--:B----4-:R-:W-:Y:S01]  /*77c0*/  FFMA.FTZ R138, R84.reuse, R0.reuse, R29 ;  /* 0x00000000548a7223 */ /* 0x0d0fe2000001001d */
[----:B------:R-:W-:Y:S01]  /*77d0*/  FFMA.FTZ R73, R84, R0, R73 ;  /* 0x0000000054497223 */ /* 0x000fe20000010049 */
[----:B------:R-:W-:Y:S01]  /*77e0*/  FMUL.FTZ R29, R39, UR12 ;  /* 0x0000000c271d7c20 */ /* 0x000fe20008410000 */
[----:B------:R-:W-:Y:S01]  /*77f0*/  LOP3.LUT R0, R3, 0x28, R88, 0xfe, !PT ;  /* 0x0000002803007812 */ /* 0x000fe200078efe58 */
[----:B------:R-:W2:Y:S01]  /*7800*/  MUFU.TANH R33, R33 ;  /* 0x0000002100217308 */ /* 0x000ea20000002400 */
[----:B------:R-:W-:Y:S02]  /*7810*/  FSEL R138, R138, -INF , !P5 ;  /* 0xff8000008a8a7808 */ /* 0x000fe40006800000 */
[C---:B------:R-:W-:Y:S02]  /*7820*/  ISETP.GE.AND P4, PT, R0.reuse, R130, PT ;  /* 0x000000820000720c */ /* 0x040fe40003f86270 */
[----:B------:R-:W-:Y:S02]  /*7830*/  ISETP.GE.AND P6, PT, R0, R125, PT ;  /* 0x0000007d0000720c */ /* 0x000fe40003fc6270 */
[----:B------:R-:W-:Y:S01]  /*7840*/  I2FP.F32.S32 R0, R0 ;  /* 0x0000000000007245 */ /* 0x000fe20000201400 */
[----:B------:R-:W3:Y:S01]  /*7850*/  MUFU.TANH R29, R29 ;  /* 0x0000001d001d7308 */ /* 0x000ee20000002400 */
[----:B------:R-:W-:-:S03]  /*7860*/  FSEL R73, R73, -INF , !P3 ;  /* 0xff80000049497808 */ /* 0x000fc60005800000 */
[CC--:B-1----:R-:W-:Y:S01]  /*7870*/  FFMA.FTZ R142, R84.reuse, R0.reuse, R27 ;  /* 0x00000000548e7223 */ /* 0x0c2fe2000001001b */
[----:B------:R-:W-:Y:S01]  /*7880*/  FFMA.FTZ R75, R84, R0, R75 ;  /* 0x00000000544b7223 */ /* 0x000fe2000001004b */
[----:B------:R-:W-:Y:S02]  /*7890*/  VIADD R0, R59, 0x29 ;  /* 0x000000293b007836 */ /* 0x000fe40000000000 */
[----:B------:R-:W1:Y:S01]  /*78a0*/  MUFU.TANH R27, R16 ;  /* 0x00000010001b7308 */ /* 0x000e620000002400 */
[----:B------:R-:W-:Y:S02]  /*78b0*/  FSEL R142, R142, -INF , !P4 ;  /* 0xff8000008e8e7808 */ /* 0x000fe40006000000 */
[C---:B------:R-:W-:Y:S02]  /*78c0*/  ISETP.GE.AND P5, PT, R0.reuse, R130, PT ;  /* 0x000000820000720c */ /* 0x040fe40003fa6270 */
[----:B------:R-:W-:Y:S02]  /*78d0*/  ISETP.GE.AND P3, PT, R0, R125, PT ;  /* 0x0000007d0000720c */ /* 0x000fe40003f66270 */
[----:B------:R-:W-:Y:S01]  /*78e0*/  I2FP.F32.S32 R0, R0 ;  /* 0x0000000000007245 */ /* 0x000fe20000201400 */
[----:B------:R-:W4:Y:S01]  /*78f0*/  MUFU.TANH R45, R14 ;  /* 0x0000000e002d7308 */ /* 0x000f220000002400 */
[----:B------:R-:W-:-:S03]  /*7900*/  FSEL R75, R75, -INF , !P6 ;  /* 0xff8000004b4b7808 */ /* 0x000fc60007000000 */
[CC--:B--2---:R-:W-:Y:S01]  /*7910*/  FFMA.FTZ R146, R84.reuse, R0.reuse, R33 ;  /* 0x0000000054927223 */ /* 0x0c4fe20000010021 */
[----:B---3--:R-:W-:Y:S01]  /*7920*/  FFMA.FTZ R29, R84, R0, R29 ;  /* 0x00000000541d7223 */ /* 0x008fe2000001001d */
[----:B------:R-:W-:Y:S01]  /*7930*/  LOP3.LUT R0, R3, 0x50, R88, 0xfe, !PT ;  /* 0x0000005003007812 */ /* 0x000fe200078efe58 */
[----:B------:R-:W-:Y:S01]  /*7940*/  FMUL.FTZ R33, R70, UR12 ;  /* 0x0000000c46217c20 */ /* 0x000fe20008410000 */
[----:B------:R-:W-:Y:S01]  /*7950*/  MUFU.TANH R47, R15 ;  /* 0x0000000f002f7308 */ /* 0x000fe20000002400 */
[----:B------:R-:W-:Y:S02]  /*7960*/  FSEL R146, R146, -INF , !P5 ;  /* 0xff80000092927808 */ /* 0x000fe40006800000 */
[C---:B------:R-:W-:Y:S02]  /*7970*/  ISETP.GE.AND P4, PT, R0.reuse, R130, PT ;  /* 0x000000820000720c */ /* 0x040fe40003f86270 */
[----:B------:R-:W-:Y:S02]  /*7980*/  ISETP.GE.AND P6, PT, R0, R125, PT ;  /* 0x0000007d0000720c */ /* 0x000fe40003fc6270 */
[----:B------:R-:W-:Y:S01]  /*7990*/  I2FP.F32.S32 R0, R0 ;  /* 0x0000000000007245 */ /* 0x000fe20000201400 */
[----:B------:R2:W-:Y:S01]  /*79a0*/  MUFU.TANH R39, R10 ;  /* 0x0000000a00277308 */ /* 0x0005e20000002400 */
[----:B------:R-:W-:-:S03]  /*79b0*/  FSEL R29, R29, -INF , !P3 ;  /* 0xff8000001d1d7808 */ /* 0x000fc60005800000 */
[CC--:B-1----:R-:W-:Y:S01]  /*79c0*/  FFMA.FTZ R64, R84.reuse, R0.reuse, R27 ;  /* 0x0000000054407223 */ /* 0x0c2fe2000001001b */
[----:B------:R-:W-:Y:S01]  /*79d0*/  FFMA.FTZ R49, R84, R0, R49 ;  /* 0x0000000054317223 */ /* 0x000fe20000010031 */
[----:B------:R-:W-:Y:S02]  /*79e0*/  VIADD R0, R2, 0x51 ;  /* 0x0000005102007836 */ /* 0x000fe40000000000 */
[----:B------:R-:W-:Y:S01]  /*79f0*/  FMUL.FTZ R27, R50, UR12 ;  /* 0x0000000c321b7c20 */ /* 0x000fe20008410000 */
[----:B------:R-:W-:Y:S01]  /*7a00*/  MUFU.TANH R41, R41 ;  /* 0x0000002900297308 */ /* 0x000fe20000002400 */
[----:B------:R-:W-:Y:S02]  /*7a10*/  FSEL R64, R64, -INF , !P4 ;  /* 0xff80000040407808 */ /* 0x000fe40006000000 */
[C---:B------:R-:W-:Y:S02]  /*7a20*/  ISETP.GE.AND P5, PT, R0.reuse, R130, PT ;  /* 0x000000820000720c */ /* 0x040fe40003fa6270 */
[----:B------:R-:W-:-:S02]  /*7a30*/  ISETP.GE.AND P3, PT, R0, R125, PT ;  /* 0x0000007d0000720c */ /* 0x000fc40003f66270 */
[----:B------:R-:W-:Y:S01]  /*7a40*/  I2FP.F32.S32 R0, R0 ;  /* 0x0000000000007245 */ /* 0x000fe20000201400 */
[----:B------:R-:W-:Y:S01]  /*7a50*/  MUFU.TANH R11, R4 ;  /* 0x00000004000b7308 */ /* 0x000fe20000002400 */
[----:B------:R-:W-:Y:S02]  /*7a60*/  FSEL R49, R49, -INF , !P6 ;  /* 0xff80000031317808 */ /* 0x000fe40007000000 */
[C-C-:B--2---:R-:W-:Y:S01]  /*7a70*/  LOP3.LUT R10, R3.reuse, 0x40, R88.reuse, 0xfe, !PT ;  /* 0x00000040030a7812 */ /* 0x144fe200078efe58 */
[CC--:B------:R-:W-:Y:S01]  /*7a80*/  FFMA.FTZ R72, R84.reuse, R0.reuse, R17 ;  /* 0x0000000054487223 */ /* 0x0c0fe20000010011 */
[----:B------:R-:W-:Y:S01]  /*7a90*/  FFMA.FTZ R43, R84, R0, R43 ;  /* 0x00000000542b7223 */ /* 0x000fe2000001002b */
[----:B------:R-:W-:Y:S02]  /*7aa0*/  LOP3.LUT R0, R3, 0x58, R88, 0xfe, !PT ;  /* 0x0000005803007812 */ /* 0x000fe400078efe58 */
[----:B------:R-:W1:Y:S01]  /*7ab0*/  MUFU.TANH R17, R13 ;  /* 0x0000000d00117308 */ /* 0x000e620000002400 */
[----:B------:R-:W-:-:S02]  /*7ac0*/  FSEL R72, R72, -INF , !P5 ;  /* 0xff80000048487808 */ /* 0x000fc40006800000 */
[C---:B------:R-:W-:Y:S02]  /*7ad0*/  ISETP.GE.AND P4, PT, R0.reuse, R130, PT ;  /* 0x000000820000720c */ /* 0x040fe40003f86270 */
[----:B------:R-:W-:Y:S02]  /*7ae0*/  ISETP.GE.AND P6, PT, R0, R125, PT ;  /* 0x0000007d0000720c */ /* 0x000fe40003fc6270 */
[----:B------:R-:W-:Y:S01]  /*7af0*/  I2FP.F32.S32 R0, R0 ;  /* 0x0000000000007245 */ /* 0x000fe20000201400 */
[----:B------:R2:W3:Y:S01]  /*7b00*/  MUFU.TANH R13, R8 ;  /* 0x00000008000d7308 */ /* 0x0004e20000002400 */
[----:B------:R-:W-:-:S03]  /*7b10*/  FSEL R43, R43, -INF , !P3 ;  /* 0xff8000002b2b7808 */ /* 0x000fc60005800000 */
[CC--:B------:R-:W-:Y:S01]  /*7b20*/  FFMA.FTZ R74, R84.reuse, R0.reuse, R19 ;  /* 0x00000000544a7223 */ /* 0x0c0fe20000010013 */
[----:B----4-:R-:W-:Y:S01]  /*7b30*/  FFMA.FTZ R45, R84, R0, R45 ;  /* 0x00000000542d7223 */ /* 0x010fe2000001002d */
[----:B------:R-:W-:Y:S02]  /*7b40*/  VIADD R0, R2, 0x59 ;  /* 0x0000005902007836 */ /* 0x000fe40000000000 */
[----:B------:R-:W4:Y:S01]  /*7b50*/  MUFU.TANH R37, R37 ;  /* 0x0000002500257308 */ /* 0x000f220000002400 */
[----:B------:R-:W-:Y:S02]  /*7b60*/  FSEL R74, R74, -INF , !P4 ;  /* 0xff8000004a4a7808 */ /* 0x000fe40006000000 */
[C---:B------:R-:W-:Y:S02]  /*7b70*/  ISETP.GE.AND P5, PT, R0.reuse, R130, PT ;  /* 0x000000820000720c */ /* 0x040fe40003fa6270 */
[----:B------:R-:W-:Y:S02]  /*7b80*/  ISETP.GE.AND P3, PT, R0, R125, PT ;  /* 0x0000007d0000720c */ /* 0x000fe40003f66270 */
[----:B------:R-:W-:Y:S01]  /*7b90*/  I2FP.F32.S32 R0, R0 ;  /* 0x0000000000007245 */ /* 0x000fe20000201400 */
[----:B------:R-:W-:Y:S01]  /*7ba0*/  MUFU.TANH R33, R33 ;  /* 0x0000002100217308 */ /* 0x000fe20000002400 */
[----:B------:R-:W-:Y:S01]  /*7bb0*/  FSEL R45, R45, -INF , !P6 ;  /* 0xff8000002d2d7808 */ /* 0x000fe20007000000 */
[----:B--2---:R-:W-:-:S02]  /*7bc0*/  FMUL.FTZ R8, R54, UR12 ;  /* 0x0000000c36087c20 */ /* 0x004fc40008410000 */
[CC--:B-1----:R-:W-:Y:S01]  /*7bd0*/  FFMA.FTZ R78, R84.reuse, R0.reuse, R17 ;  /* 0x00000000544e7223 */ /* 0x0c2fe20000010011 */
[----:B------:R-:W-:Y:S01]  /*7be0*/  FFMA.FTZ R47, R84, R0, R47 ;  /* 0x00000000542f7223 */ /* 0x000fe2000001002f */
[----:B------:R-:W-:Y:S02]  /*7bf0*/  LOP3.LUT R0, R3, 0x60, R88, 0xfe, !PT ;  /* 0x0000006003007812 */ /* 0x000fe400078efe58 */
[----:B------:R-:W-:Y:S01]  /*7c00*/  MUFU.TANH R35, R35 ;  /* 0x0000002300237308 */ /* 0x000fe20000002400 */
[----:B------:R-:W-:Y:S01]  /*7c10*/  FSEL R78, R78, -INF , !P5 ;  /* 0xff8000004e4e7808 */ /* 0x000fe20006800000 */
[----:B------:R-:W-:Y:S01]  /*7c20*/  BAR.SYNC.DEFER_BLOCKING 0x0 ;  /* 0x0000000000007b1d */ /* 0x000fe20000010000 */
[C---:B------:R-:W-:Y:S02]  /*7c30*/  ISETP.GE.AND P4, PT, R0.reuse, R130, PT ;  /* 0x000000820000720c */ /* 0x040fe40003f86270 */
[----:B------:R-:W-:Y:S02]  /*7c40*/  ISETP.GE.AND P6, PT, R0, R125, PT ;  /* 0x0000007d0000720c */ /* 0x000fe40003fc6270 */
[----:B------:R-:W-:Y:S01]  /*7c50*/  I2FP.F32.S32 R0, R0 ;  /* 0x0000000000007245 */ /* 0x000fe20000201400 */
[----:B------:R-:W-:Y:S01]  /*7c60*/  MUFU.TANH R27, R27 ;  /* 0x0000001b001b7308 */ /* 0x000fe20000002400 */
[----:B------:R-:W-:-:S03]  /*7c70*/  FSEL R47, R47, -INF , !P3 ;  /* 0xff8000002f2f7808 */ /* 0x000fc60005800000 */
[CC--:B---3--:R-:W-:Y:S01]  /*7c80*/  FFMA.FTZ R134, R84.reuse, R0.reuse, R13 ;  /* 0x0000000054867223 */ /* 0x0c8fe2000001000d */
        /* <DEDUP_REMOVED lines=9> */
[----:B------:R-:W-:-:S03]  /*7d20*/  FSEL R39, R39, -INF , !P6 ;  /* 0xff80000027277808 */ /* 0x000fc60007000000 */
[CC--:B------:R-:W-:Y:S01]  /*7d30*/  FFMA.FTZ R6, R84.reuse, R0.reuse, R9 ;  /* 0x0000000054067223 */ /* 0x0c0fe20000010009 */
[----:B------:R-:W-:Y:S01]  /*7d40*/  FMUL.FTZ R9, R5, UR12 ;  /* 0x0000000c05097c20 */ /* 0x000fe20008410000 */
[----:B------:R-:W-:Y:S01]  /*7d50*/  FFMA.FTZ R41, R84, R0, R41 ;  /* 0x0000000054297223 */ /* 0x000fe20000010029 */
[----:B------:R-:W-:Y:S01]  /*7d60*/  FMUL.FTZ R5, R7, UR12 ;  /* 0x0000000c07057c20 */ /* 0x000fe20008410000 */
[----:B------:R-:W-:Y:S01]  /*7d70*/  LOP3.LUT R0, R3, 0x68, R88, 0xfe, !PT ;  /* 0x0000006803007812 */ /* 0x000fe200078efe58 */
[----:B------:R-:W-:Y:S01]  /*7d80*/  FMUL.FTZ R7, R68, UR12 ;  /* 0x0000000c44077c20 */ /* 0x000fe20008410000 */
[----:B------:R-:W-:Y:S01]  /*7d90*/  FSEL R68, R6, -INF , !P5 ;  /* 0xff80000006447808 */ /* 0x000fe20006800000 */
[----:B------:R-:W-:Y:S01]  /*7da0*/  MUFU.TANH R9, R9 ;  /* 0x0000000900097308 */ /* 0x000fe20000002400 */
[C---:B------:R-:W-:Y:S02]  /*7db0*/  ISETP.GE.AND P4, PT, R0.reuse, R130, PT ;  /* 0x000000820000720c */ /* 0x040fe40003f86270 */
[----:B------:R-:W-:-:S02]  /*7dc0*/  ISETP.GE.AND P6, PT, R0, R125, PT ;  /* 0x0000007d0000720c */ /* 0x000fc40003fc6270 */
[----:B------:R-:W-:Y:S02]  /*7dd0*/  I2FP.F32.S32 R0, R0 ;  /* 0x0000000000007245 */ /* 0x000fe40000201400 */
[----:B------:R-:W-:Y:S01]  /*7de0*/  FSEL R41, R41, -INF , !P3 ;  /* 0xff80000029297808 */ /* 0x000fe20005800000 */
[----:B------:R-:W1:Y:S02]  /*7df0*/  MUFU.TANH R5, R5 ;  /* 0x0000000500057308 */ /* 0x000e640000002400 */
[CC--:B------:R-:W-:Y:S01]  /*7e00*/  FFMA.FTZ R4, R84.reuse, R0.reuse, R11 ;  /* 0x0000000054047223 */ /* 0x0c0fe2000001000b */
[----:B----4-:R-:W-:Y:S01]  /*7e10*/  FFMA.FTZ R37, R84, R0, R37 ;  /* 0x0000000054257223 */ /* 0x010fe20000010025 */
[----:B------:R-:W-:Y:S02]  /*7e20*/  VIADD R0, R2, 0x69 ;  /* 0x0000006902007836 */ /* 0x000fe40000000000 */
[----:B------:R-:W-:Y:S01]  /*7e30*/  FMUL.FTZ R11, R32, UR12 ;  /* 0x0000000c200b7c20 */ /* 0x000fe20008410000 */
[----:B------:R-:W-:Y:S01]  /*7e40*/  FSEL R70, R4, -INF , !P4 ;  /* 0xff80000004467808 */ /* 0x000fe20006000000 */
[----:B------:R-:W2:Y:S01]  /*7e50*/  MUFU.TANH R7, R7 ;  /* 0x0000000700077308 */ /* 0x000ea20000002400 */
[----:B------:R-:W-:-:S02]  /*7e60*/  ISETP.GE.AND P5, PT, R0, R130, PT ;  /* 0x000000820000720c */ /* 0x000fc40003fa6270 */
[----:B------:R-:W-:Y:S02]  /*7e70*/  ISETP.GE.AND P3, PT, R0, R125, PT ;  /* 0x0000007d0000720c */ /* 0x000fe40003f66270 */
[----:B------:R-:W-:Y:S02]  /*7e80*/  I2FP.F32.S32 R0, R0 ;  /* 0x0000000000007245 */ /* 0x000fe40000201400 */
[----:B------:R-:W-:Y:S01]  /*7e90*/  FSEL R37, R37, -INF , !P6 ;  /* 0xff80000025257808 */ /* 0x000fe20007000000 */
[----:B------:R-:W-:Y:S02]  /*7ea0*/  MUFU.TANH R11, R11 ;  /* 0x0000000b000b7308 */ /* 0x000fe40000002400 */
[CC--:B-1----:R-:W-:Y:S01]  /*7eb0*/  FFMA.FTZ R36, R84.reuse, R0.reuse, R5 ;  /* 0x0000000054247223 */ /* 0x0c2fe20000010005 */
[----:B------:R-:W-:Y:S01]  /*7ec0*/  FFMA.FTZ R6, R84, R0, R9 ;  /* 0x0000000054067223 */ /* 0x000fe20000010009 */
[----:B------:R-:W-:Y:S01]  /*7ed0*/  FMUL.FTZ R5, R69, UR12 ;  /* 0x0000000c45057c20 */ /* 0x000fe20008410000 */
[----:B------:R-:W-:Y:S01]  /*7ee0*/  LOP3.LUT R0, R3, 0x70, R88, 0xfe, !PT ;  /* 0x0000007003007812 */ /* 0x000fe200078efe58 */
[----:B------:R-:W-:Y:S01]  /*7ef0*/  FMUL.FTZ R9, R52, UR12 ;  /* 0x0000000c34097c20 */ /* 0x000fe20008410000 */
[----:B------:R-:W-:Y:S01]  /*7f00*/  FSEL R36, R36, -INF , !P3 ;  /* 0xff80000024247808 */ /* 0x000fe20005800000 */
[----:B------:R-:W-:Y:S01]  /*7f10*/  MUFU.TANH R63, R63 ;  /* 0x0000003f003f7308 */ /* 0x000fe20000002400 */
[----:B------:R-:W-:-:S02]  /*7f20*/  ISETP.GE.AND P4, PT, R0, R130, PT ;  /* 0x000000820000720c */ /* 0x000fc40003f86270 */
[----:B------:R-:W-:Y:S02]  /*7f30*/  ISETP.GE.AND P6, PT, R0, R125, PT ;  /* 0x0000007d0000720c */ /* 0x000fe40003fc6270 */
[----:B------:R-:W-:-:S03]  /*7f40*/  I2FP.F32.S32 R0, R0 ;  /* 0x0000000000007245 */ /* 0x000fc60000201400 */
[----:B------:R-:W1:Y:S02]  /*7f50*/  MUFU.TANH R5, R5 ;  /* 0x0000000500057308 */ /* 0x000e640000002400 */
[CC--:B--2---:R-:W-:Y:S01]  /*7f60*/  FFMA.FTZ R4, R84.reuse, R0.reuse, R7 ;  /* 0x0000000054047223 */ /* 0x0c4fe20000010007 */
[----:B------:R-:W-:Y:S01]  /*7f70*/  FFMA.FTZ R33, R84, R0, R33 ;  /* 0x0000000054217223 */ /* 0x000fe20000010021 */
[----:B------:R-:W-:Y:S02]  /*7f80*/  VIADD R0, R2, 0x71 ;  /* 0x0000007102007836 */ /* 0x000fe40000000000 */
[----:B------:R-:W-:Y:S01]  /*7f90*/  FMUL.FTZ R7, R60, UR12 ;  /* 0x0000000c3c077c20 */ /* 0x000fe20008410000 */
[----:B------:R-:W-:Y:S02]  /*7fa0*/  FSEL R60, R6, -INF , !P5 ;  /* 0xff800000063c7808 */ /* 0x000fe40006800000 */
[----:B------:R-:W-:Y:S01]  /*7fb0*/  FSEL R52, R4, -INF , !P4 ;  /* 0xff80000004347808 */ /* 0x000fe20006000000 */
[----:B------:R-:W-:Y:S01]  /*7fc0*/  MUFU.TANH R9, R9 ;  /* 0x0000000900097308 */ /* 0x000fe20000002400 */
[----:B------:R-:W-:-:S02]  /*7fd0*/  ISETP.GE.AND P5, PT, R0, R130, PT ;  /* 0x000000820000720c */ /* 0x000fc40003fa6270 */
[----:B------:R-:W-:Y:S02]  /*7fe0*/  ISETP.GE.AND P3, PT, R0, R125, PT ;  /* 0x0000007d0000720c */ /* 0x000fe40003f66270 */
[----:B------:R-:W-:Y:S02]  /*7ff0*/  I2FP.F32.S32 R0, R0 ;  /* 0x0000000000007245 */ /* 0x000fe40000201400 */
[----:B------:R-:W-:Y:S01]  /*8000*/  FSEL R33, R33, -INF , !P6 ;  /* 0xff80000021217808 */ /* 0x000fe20007000000 */
[----:B------:R-:W2:Y:S01]  /*8010*/  MUFU.TANH R7, R7 ;  /* 0x0000000700077308 */ /* 0x000ea20000002400 */
[C-C-:B------:R-:W-:Y:S01]  /*8020*/  LOP3.LUT R6, R3.reuse, 0x18, R88.reuse, 0xfe, !PT ;  /* 0x0000001803067812 */ /* 0x140fe200078efe58 */
[CC--:B-1----:R-:W-:Y:S01]  /*8030*/  FFMA.FTZ R42, R84.reuse, R0.reuse, R5 ;  /* 0x00000000542a7223 */ /* 0x0c2fe20000010005 */
[----:B------:R-:W-:Y:S01]  /*8040*/  FFMA.FTZ R35, R84, R0, R35 ;  /* 0x0000000054237223 */ /* 0x000fe20000010023 */
[----:B------:R-:W-:-:S03]  /*8050*/  LOP3.LUT R0, R3, 0x78, R88, 0xfe, !PT ;  /* 0x0000007803007812 */ /* 0x000fc600078efe58 */
[----:B------:R-:W-:Y:S01]  /*8060*/  FSEL R42, R42, -INF , !P5 ;  /* 0xff8000002a2a7808 */ /* 0x000fe20006800000 */
[----:B------:R-:W1:Y:S01]  /*8070*/  MUFU.TANH R5, R62 ;  /* 0x0000003e00057308 */ /* 0x000e620000002400 */
[C---:B------:R-:W-:Y:S02]  /*8080*/  ISETP.GE.AND P4, PT, R0.reuse, R130, PT ;  /* 0x000000820000720c */ /* 0x040fe40003f86270 */
[----:B------:R-:W-:Y:S02]  /*8090*/  ISETP.GE.AND P6, PT, R0, R125, PT ;  /* 0x0000007d0000720c */ /* 0x000fe40003fc6270 */
[----:B------:R-:W-:Y:S02]  /*80a0*/  I2FP.F32.S32 R0, R0 ;  /* 0x0000000000007245 */ /* 0x000fe40000201400 */
[----:B------:R-:W-:-:S03]  /*80b0*/  FSEL R35, R35, -INF , !P3 ;  /* 0xff80000023237808 */ /* 0x000fc60005800000 */
[-C--:B--2---:R-:W-:Y:S02]  /*80c0*/  FFMA.FTZ R40, R84, R0.reuse, R7 ;  /* 0x0000000054287223 */ /* 0x084fe40000010007 */
[----:B------:R-:W2:Y:S03]  /*80d0*/  MUFU.TANH R7, R48 ;  /* 0x0000003000077308 */ /* 0x000ea60000002400 */
[----:B------:R-:W-:Y:S01]  /*80e0*/  FSEL R40, R40, -INF , !P4 ;  /* 0xff80000028287808 */ /* 0x000fe20006000000 */
[----:B-1----:R-:W-:Y:S01]  /*80f0*/  FFMA.FTZ R0, R84, R0, R5 ;  /* 0x0000000054007223 */ /* 0x002fe20000010005 */
[----:B------:R-:W-:-:S04]  /*8100*/  LOP3.LUT R5, R3, 0x8, R88, 0xfe, !PT ;  /* 0x0000000803057812 */ /* 0x000fc800078efe58 */
[----:B------:R-:W-:Y:S02]  /*8110*/  ISETP.GE.AND P5, PT, R5, R130, PT ;  /* 0x000000820500720c */ /* 0x000fe40003fa6270 */
[----:B------:R-:W-:Y:S02]  /*8120*/  I2FP.F32.S32 R4, R5 ;  /* 0x0000000500047245 */ /* 0x000fe40000201400 */
[----:B------:R-:W-:Y:S02]  /*8130*/  LOP3.LUT R5, R3, 0x10, R88, 0xfe, !PT ;  /* 0x0000001003057812 */ /* 0x000fe400078efe58 */
[----:B------:R-:W-:Y:S01]  /*8140*/  FSEL R0, R0, -INF , !P6 ;  /* 0xff80000000007808 */ /* 0x000fe20007000000 */
[----:B------:R-:W-:Y:S01]  /*8150*/  FFMA.FTZ R4, R84, R4, R9 ;  /* 0x0000000454047223 */ /* 0x000fe20000010009 */
[----:B------:R-:W-:Y:S02]  /*8160*/  ISETP.GE.AND P3, PT, R5, R130, PT ;  /* 0x000000820500720c */ /* 0x000fe40003f66270 */
[----:B------:R-:W-:-:S02]  /*8170*/  I2FP.F32.S32 R148, R5 ;  /* 0x0000000500947245 */ /* 0x000fc40000201400 */
[----:B------:R-:W1:Y:S01]  /*8180*/  MUFU.TANH R5, R44 ;  /* 0x0000002c00057308 */ /* 0x000e620000002400 */
[C-C-:B------:R-:W-:Y:S02]  /*8190*/  LOP3.LUT R9, R3.reuse, 0x30, R88.reuse, 0xfe, !PT ;  /* 0x0000003003097812 */ /* 0x140fe400078efe58 */
[----:B--2---:R-:W-:Y:S01]  /*81a0*/  FFMA.FTZ R148, R84, R148, R7 ;  /* 0x0000009454947223 */ /* 0x004fe20000010007 */
[----:B------:R-:W-:Y:S02]  /*81b0*/  LOP3.LUT R7, R3, 0x18, R88, 0xfe, !PT ;  /* 0x0000001803077812 */ /* 0x000fe400078efe58 */
[-C--:B------:R-:W-:Y:S02]  /*81c0*/  ISETP.GE.AND P6, PT, R9, R130.reuse, PT ;  /* 0x000000820900720c */ /* 0x080fe40003fc6270 */
[----:B------:R-:W-:Y:S02]  /*81d0*/  ISETP.GE.AND P4, PT, R7, R130, PT ;  /* 0x000000820700720c */ /* 0x000fe40003f86270 */
[----:B------:R-:W-:-:S02]  /*81e0*/  I2FP.F32.S32 R7, R7 ;  /* 0x0000000700077245 */ /* 0x000fc40000201400 */
[----:B------:R-:W-:Y:S02]  /*81f0*/  I2FP.F32.S32 R140, R9 ;  /* 0x00000009008c7245 */ /* 0x000fe40000201400 */
[--C-:B------:R-:W-:Y:S02]  /*8200*/  LOP3.LUT R9, R3, 0x38, R88.reuse, 0xfe, !PT ;  /* 0x0000003803097812 */ /* 0x100fe400078efe58 */
[----:B------:R-:W-:Y:S01]  /*8210*/  FSEL R4, R4, -INF , !P5 ;  /* 0xff80000004047808 */ /* 0x000fe20006800000 */
[C---:B-1----:R-:W-:Y:S01]  /*8220*/  FFMA.FTZ R5, R84.reuse, R7, R5 ;  /* 0x0000000754057223 */ /* 0x042fe20000010005 */
[----:B------:R-:W-:Y:S01]  /*8230*/  I2FP.F32.S32 R144, R9 ;  /* 0x0000000900907245 */ /* 0x000fe20000201400 */
[----:B------:R-:W1:Y:S01]  /*8240*/  MUFU.TANH R7, R28 ;  /* 0x0000001c00077308 */ /* 0x000e620000002400 */
[----:B------:R-:W-:Y:S01]  /*8250*/  ISETP.GE.AND P5, PT, R9, R130, PT ;  /* 0x000000820900720c */ /* 0x000fe20003fa6270 */
[----:B------:R-:W-:Y:S01]  /*8260*/  FFMA.FTZ R140, R84, R140, R11 ;  /* 0x0000008c548c7223 */ /* 0x000fe2000001000b */
[----:B------:R-:W-:-:S02]  /*8270*/  LOP3.LUT R11, R3, 0x40, R88, 0xfe, !PT ;  /* 0x00000040030b7812 */ /* 0x000fc400078efe58 */
[----:B------:R-:W-:Y:S02]  /*8280*/  FSEL R148, R148, -INF , !P3 ;  /* 0xff80000094947808 */ /* 0x000fe40005800000 */
[----:B------:R-:W-:Y:S01]  /*8290*/  FSEL R140, R140, -INF , !P6 ;  /* 0xff8000008c8c7808 */ /* 0x000fe20007000000 */
[----:B------:R-:W2:Y:S01]  /*82a0*/  MUFU.TANH R9, R24 ;  /* 0x0000001800097308 */ /* 0x000ea20000002400 */
[----:B------:R-:W-:Y:S02]  /*82b0*/  ISETP.GE.AND P6, PT, R6, R125, PT ;  /* 0x0000007d0600720c */ /* 0x000fe40003fc6270 */
[----:B------:R-:W-:Y:S02]  /*82c0*/  I2FP.F32.S32 R62, R11 ;  /* 0x0000000b003e7245 */ /* 0x000fe40000201400 */
[----:B------:R-:W-:Y:S02]  /*82d0*/  I2FP.F32.S32 R6, R6 ;  /* 0x0000000600067245 */ /* 0x000fe40000201400 */
[----:B------:R-:W-:Y:S01]  /*82e0*/  ISETP.GE.AND P3, PT, R11, R130, PT ;  /* 0x000000820b00720c */ /* 0x000fe20003f66270 */
[----:B------:R-:W-:Y:S01]  /*82f0*/  FMUL.FTZ R11, R56, UR12 ;  /* 0x0000000c380b7c20 */ /* 0x000fe20008410000 */
[----:B-1----:R-:W-:Y:S01]  /*8300*/  FFMA.FTZ R144, R84, R144, R7 ;  /* 0x0000009054907223 */ /* 0x002fe20000010007 */
[----:B------:R-:W-:Y:S01]  /*8310*/  FMUL.FTZ R7, R20, UR12 ;  /* 0x0000000c14077c20 */ /* 0x000fe20008410000 */
[----:B------:R-:W-:Y:S01]  /*8320*/  FFMA.FTZ R141, R84, R6, R141 ;  /* 0x00000006548d7223 */ /* 0x000fe2000001008d */
[----:B------:R-:W-:-:S02]  /*8330*/  LOP3.LUT R6, R3, 0x8, R88, 0xfe, !PT ;  /* 0x0000000803067812 */ /* 0x000fc400078efe58 */
[----:B------:R-:W-:Y:S01]  /*8340*/  FSEL R144, R144, -INF , !P5 ;  /* 0xff80000090907808 */ /* 0x000fe20006800000 */
[----:B------:R-:W-:Y:S01]  /*8350*/  MUFU.TANH R11, R11 ;  /* 0x0000000b000b7308 */ /* 0x000fe20000002400 */
[----:B------:R-:W-:Y:S01]  /*8360*/  ISETP.GE.AND P5, PT, R6, R125, PT ;  /* 0x0000007d0600720c */ /* 0x000fe20003fa6270 */
[----:B--2---:R-:W-:Y:S01]  /*8370*/  FFMA.FTZ R62, R84, R62, R9 ;  /* 0x0000003e543e7223 */ /* 0x004fe20000010009 */
[----:B------:R-:W-:Y:S02]  /*8380*/  FSEL R24, R5, -INF , !P4 ;  /* 0xff80000005187808 */ /* 0x000fe40006000000 */
[----:B------:R-:W-:Y:S02]  /*8390*/  LOP3.LUT R9, R3, 0x48, R88, 0xfe, !PT ;  /* 0x0000004803097812 */ /* 0x000fe400078efe58 */
[----:B------:R-:W-:Y:S01]  /*83a0*/  I2FP.F32.S32 R6, R6 ;  /* 0x0000000600067245 */ /* 0x000fe20000201400 */
[----:B------:R-:W1:Y:S01]  /*83b0*/  MUFU.TANH R7, R7 ;  /* 0x0000000700077308 */ /* 0x000e620000002400 */
[----:B------:R-:W-:-:S02]  /*83c0*/  I2FP.F32.S32 R54, R9 ;  /* 0x0000000900367245 */ /* 0x000fc40000201400 */
[----:B------:R-:W-:Y:S01]  /*83d0*/  ISETP.GE.AND P4, PT, R9, R130, PT ;  /* 0x000000820900720c */ /* 0x000fe20003f86270 */
[----:B------:R-:W-:Y:S01]  /*83e0*/  FMUL.FTZ R9, R22, UR12 ;  /* 0x0000000c16097c20 */ /* 0x000fe20008410000 */
[----:B------:R-:W-:Y:S02]  /*83f0*/  FSEL R62, R62, -INF , !P3 ;  /* 0xff8000003e3e7808 */ /* 0x000fe40005800000 */
[----:B------:R-:W-:Y:S01]  /*8400*/  FSEL R141, R141, -INF , !P6 ;  /* 0xff8000008d8d7808 */ /* 0x000fe20007000000 */
[----:B------:R-:W2:Y:S08]  /*8410*/  MUFU.TANH R5, R8 ;  /* 0x0000000800057308 */ /* 0x000eb00000002400 */
[----:B------:R-:W3:Y:S01]  /*8420*/  MUFU.TANH R9, R9 ;  /* 0x0000000900097308 */ /* 0x000ee20000002400 */
[----:B-1----:R-:W-:Y:S01]  /*8430*/  FFMA.FTZ R54, R84, R54, R7 ;  /* 0x0000003654367223 */ /* 0x002fe20000010007 */
[----:B------:R-:W-:-:S04]  /*8440*/  FMUL.FTZ R7, R26, UR12 ;  /* 0x0000000c1a077c20 */ /* 0x000fc80008410000 */
[----:B------:R-:W-:Y:S02]  /*8450*/  FSEL R54, R54, -INF , !P4 ;  /* 0xff80000036367808 */ /* 0x000fe40006000000 */
[----:B------:R-:W1:Y:S01]  /*8460*/  MUFU.TANH R7, R7 ;  /* 0x0000000700077308 */ /* 0x000e620000002400 */
[----:B--2---:R-:W-:Y:S01]  /*8470*/  FFMA.FTZ R5, R84, R6, R5 ;  /* 0x0000000654057223 */ /* 0x004fe20000010005 */
[C-C-:B------:R-:W-:Y:S02]  /*8480*/  LOP3.LUT R6, R3.reuse, 0x30, R88.reuse, 0xfe, !PT ;  /* 0x0000003003067812 */ /* 0x140fe400078efe58 */
[----:B------:R-:W-:Y:S02]  /*8490*/  LOP3.LUT R8, R3, 0x10, R88, 0xfe, !PT ;  /* 0x0000001003087812 */ /* 0x000fe400078efe58 */
[----:B------:R-:W-:Y:S02]  /*84a0*/  ISETP.GE.AND P4, PT, R6, R125, PT ;  /* 0x0000007d0600720c */ /* 0x000fe40003f86270 */
[----:B------:R-:W-:-:S02]  /*84b0*/  I2FP.F32.S32 R6, R6 ;  /* 0x0000000600067245 */ /* 0x000fc40000201400 */
[-C--:B------:R-:W-:Y:S02]  /*84c0*/  ISETP.GE.AND P3, PT, R8, R125.reuse, PT ;  /* 0x0000007d0800720c */ /* 0x080fe40003f66270 */
[----:B------:R-:W-:Y:S01]  /*84d0*/  I2FP.F32.S32 R8, R8 ;  /* 0x0000000800087245 */ /* 0x000fe20000201400 */
[C---:B------:R-:W-:Y:S01]  /*84e0*/  FFMA.FTZ R129, R84.reuse, R6, R129 ;  /* 0x0000000654817223 */ /* 0x040fe20000010081 */
[----:B------:R-:W-:Y:S02]  /*84f0*/  LOP3.LUT R6, R3, 0x38, R88, 0xfe, !PT ;  /* 0x0000003803067812 */ /* 0x000fe400078efe58 */
[----:B------:R-:W-:Y:S01]  /*8500*/  FSEL R5, R5, -INF , !P5 ;  /* 0xff80000005057808 */ /* 0x000fe20006800000 */
[----:B------:R-:W-:Y:S01]  /*8510*/  FFMA.FTZ R27, R84, R8, R27 ;  /* 0x00000008541b7223 */ /* 0x000fe2000001001b */
[----:B------:R-:W-:Y:S02]  /*8520*/  ISETP.GE.AND P6, PT, R6, R125, PT ;  /* 0x0000007d0600720c */ /* 0x000fe40003fc6270 */
[----:B------:R-:W-:-:S02]  /*8530*/  I2FP.F32.S32 R6, R6 ;  /* 0x0000000600067245 */ /* 0x000fc40000201400 */
[----:B------:R-:W-:Y:S02]  /*8540*/  LOP3.LUT R8, R3, 0x48, R88, 0xfe, !PT ;  /* 0x0000004803087812 */ /* 0x000fe400078efe58 */
[-C--:B------:R-:W-:Y:S01]  /*8550*/  ISETP.GE.AND P5, PT, R10, R125.reuse, PT ;  /* 0x0000007d0a00720c */ /* 0x080fe20003fa6270 */
[C---:B------:R-:W-:Y:S01]  /*8560*/  FFMA.FTZ R77, R84.reuse, R6, R77 ;  /* 0x00000006544d7223 */ /* 0x040fe2000001004d */
[----:B------:R-:W-:Y:S02]  /*8570*/  I2FP.F32.S32 R6, R8 ;  /* 0x0000000800067245 */ /* 0x000fe40000201400 */
[----:B------:R-:W-:Y:S02]  /*8580*/  I2FP.F32.S32 R10, R10 ;  /* 0x0000000a000a7245 */ /* 0x000fe40000201400 */
[----:B------:R-:W-:Y:S01]  /*8590*/  FSEL R27, R27, -INF , !P3 ;  /* 0xff8000001b1b7808 */ /* 0x000fe20005800000 */
[----:B---3--:R-:W-:Y:S01]  /*85a0*/  FFMA.FTZ R6, R84, R6, R9 ;  /* 0x0000000654067223 */ /* 0x008fe20000010009 */
[----:B------:R-:W-:Y:S01]  /*85b0*/  FMUL.FTZ R9, R58, UR12 ;  /* 0x0000000c3a097c20 */ /* 0x000fe20008410000 */
[----:B-1----:R-:W-:Y:S01]  /*85c0*/  FFMA.FTZ R7, R84, R10, R7 ;  /* 0x0000000a54077223 */ /* 0x002fe20000010007 */
[----:B------:R-:W-:Y:S01]  /*85d0*/  ISETP.GE.AND P3, PT, R8, R125, PT ;  /* 0x0000007d0800720c */ /* 0x000fe20003f66270 */
[----:B------:R-:W-:Y:S01]  /*85e0*/  VIADD R10, R2, 0x79 ;  /* 0x00000079020a7836 */ /* 0x000fe20000000000 */
[----:B------:R-:W-:-:S02]  /*85f0*/  I2FP.F32.S32 R8, R59 ;  /* 0x0000003b00087245 */ /* 0x000fc40000201400 */
[----:B------:R-:W1:Y:S01]  /*8600*/  MUFU.TANH R9, R9 ;  /* 0x0000000900097308 */ /* 0x000e620000002400 */
[----:B------:R-:W-:Y:S02]  /*8610*/  FSEL R69, R7, -INF , !P5 ;  /* 0xff80000007457808 */ /* 0x000fe40006800000 */
[----:B------:R-:W-:Y:S01]  /*8620*/  I2FP.F32.S32 R7, R2 ;  /* 0x0000000200077245 */ /* 0x000fe20000201400 */
[----:B------:R-:W-:Y:S01]  /*8630*/  FFMA.FTZ R11, R84, R8, R11 ;  /* 0x00000008540b7223 */ /* 0x000fe2000001000b */
[----:B------:R-:W-:Y:S01]  /*8640*/  FSEL R129, R129, -INF , !P4 ;  /* 0xff80000081817808 */ /* 0x000fe20006000000 */
[C---:B------:R-:W-:Y:S01]  /*8650*/  VIADD R8, R59.reuse, 0x49 ;  /* 0x000000493b087836 */ /* 0x040fe20000000000 */
[----:B------:R-:W-:Y:S02]  /*8660*/  ISETP.GE.AND P4, PT, R59, R130, PT ;  /* 0x000000823b00720c */ /* 0x000fe40003f86270 */
[----:B------:R-:W-:Y:S02]  /*8670*/  FSEL R59, R6, -INF , !P3 ;  /* 0xff800000063b7808 */ /* 0x000fe40005800000 */
[----:B------:R-:W-:-:S02]  /*8680*/  ISETP.GE.AND P3, PT, R2, R125, PT ;  /* 0x0000007d0200720c */ /* 0x000fc40003f66270 */
[----:B------:R-:W-:Y:S02]  /*8690*/  FSEL R77, R77, -INF , !P6 ;  /* 0xff8000004d4d7808 */ /* 0x000fe40007000000 */
[----:B------:R-:W-:Y:S01]  /*86a0*/  FSEL R2, R11, -INF , !P4 ;  /* 0xff8000000b027808 */ /* 0x000fe20006000000 */
[----:B-1----:R-:W-:Y:S01]  /*86b0*/  FFMA.FTZ R7, R84, R7, R9 ;  /* 0x0000000754077223 */ /* 0x002fe20000010009 */
[-C--:B------:R-:W-:Y:S01]  /*86c0*/  ISETP.GE.AND P6, PT, R8, R130.reuse, PT ;  /* 0x000000820800720c */ /* 0x080fe20003fc6270 */
[----:B------:R-:W1:Y:S01]  /*86d0*/  MUFU.TANH R9, R61 ;  /* 0x0000003d00097308 */ /* 0x000e620000002400 */
[----:B------:R-:W-:Y:S02]  /*86e0*/  ISETP.GE.AND P5, PT, R10, R130, PT ;  /* 0x000000820a00720c */ /* 0x000fe40003fa6270 */
[----:B------:R-:W-:Y:S02]  /*86f0*/  FSEL R7, R7, -INF , !P3 ;  /* 0xff80000007077808 */ /* 0x000fe40005800000 */
[----:B------:R-:W-:-:S02]  /*8700*/  ISETP.GE.AND P4, PT, R8, R125, PT ;  /* 0x0000007d0800720c */ /* 0x000fc40003f86270 */
[----:B------:R-:W-:Y:S02]  /*8710*/  ISETP.GE.AND P3, PT, R10, R125, PT ;  /* 0x0000007d0a00720c */ /* 0x000fe40003f66270 */
[----:B------:R-:W-:Y:S02]  /*8720*/  I2FP.F32.S32 R8, R8 ;  /* 0x0000000800087245 */ /* 0x000fe40000201400 */
[----:B------:R-:W-:-:S03]  /*8730*/  I2FP.F32.S32 R10, R10 ;  /* 0x0000000a000a7245 */ /* 0x000fc60000201400 */
[CC--:B------:R-:W-:Y:S01]  /*8740*/  FFMA.FTZ R13, R84.reuse, R8.reuse, R13 ;  /* 0x00000008540d7223 */ /* 0x0c0fe2000001000d */
[C---:B------:R-:W-:Y:S01]  /*8750*/  FFMA.FTZ R23, R84.reuse, R8, R23 ;  /* 0x0000000854177223 */ /* 0x040fe20000010017 */
[CC--:B------:R-:W-:Y:S01]  /*8760*/  FFMA.FTZ R32, R84.reuse, R10.reuse, R63 ;  /* 0x0000000a54207223 */ /* 0x0c0fe2000001003f */
[----:B-1----:R-:W-:Y:S02]  /*8770*/  FFMA.FTZ R9, R84, R10, R9 ;  /* 0x0000000a54097223 */ /* 0x002fe40000010009 */
        /* <DEDUP_REMOVED lines=17> */
[----:B------:R-:W-:-:S06]  /*8890*/  IMAD.HI.U32 R8, R13, R6, R12 ;  /* 0x000000060d087227 */ /* 0x000fcc00078e000c */
[----:B------:R-:W-:-:S05]  /*88a0*/  IMAD.HI.U32 R13, R8, R11, RZ ;  /* 0x0000000b080d7227 */ /* 0x000fca00078e00ff */
[----:B------:R-:W-:-:S05]  /*88b0*/  IADD3 R12, -R13, RZ, RZ ;  /* 0x000000ff0d0c7210 */ /* 0x000fca0007ffe1ff */
[----:B------:R-:W-:Y:S02]  /*88c0*/  IMAD R12, R9, R12, R11 ;  /* 0x0000000c090c7224 */ /* 0x000fe400078e020b */
[C---:B------:R-:W-:Y:S01]  /*88d0*/  VIADD R11, R3.reuse, 0xffffff80 ;  /* 0xffffff80030b7836 */ /* 0x040fe20000000000 */
[----:B------:R-:W-:Y:S02]  /*88e0*/  LOP3.LUT R3, R3, R10, RZ, 0x3c, !PT ;  /* 0x0000000a03037212 */ /* 0x000fe400078e3cff */
[----:B------:R-:W-:Y:S02]  /*88f0*/  ISETP.GT.U32.AND P2, PT, R9, R12, PT ;  /* 0x0000000c0900720c */ /* 0x000fe40003f44070 */
[----:B------:R-:W-:Y:S02]  /*8900*/  IABS R6, R11 ;  /* 0x0000000b00067213 */ /* 0x000fe40000000000 */
[----:B------:R-:W-:Y:S02]  /*8910*/  LOP3.LUT R11, R11, R10, RZ, 0x3c, !PT ;  /* 0x0000000a0b0b7212 */ /* 0x000fe400078e3cff */
[----:B------:R-:W-:Y:S01]  /*8920*/  ISETP.GE.AND P4, PT, R3, RZ, PT ;  /* 0x000000ff0300720c */ /* 0x000fe20003f86270 */
[----:B------:R-:W-:-:S06]  /*8930*/  IMAD.HI.U32 R8, R8, R6, RZ ;  /* 0x0000000608087227 */ /* 0x000fcc00078e00ff */
[-C--:B------:R-:W-:Y:S01]  /*8940*/  @!P2 IADD3 R12, R12, -R9.reuse, RZ ;  /* 0x800000090c0ca210 */ /* 0x080fe20007ffe0ff */
[----:B------:R-:W-:Y:S01]  /*8950*/  @!P2 VIADD R13, R13, 0x1 ;  /* 0x000000010d0da836 */ /* 0x000fe20000000000 */
[----:B------:R-:W-:Y:S02]  /*8960*/  ISETP.GE.AND P2, PT, R11, RZ, PT ;  /* 0x000000ff0b00720c */ /* 0x000fe40003f46270 */
[----:B------:R-:W-:Y:S01]  /*8970*/  ISETP.GE.U32.AND P6, PT, R12, R9, PT ;  /* 0x000000090c00720c */ /* 0x000fe20003fc6070 */
[----:B------:R-:W-:-:S04]  /*8980*/  IMAD.MOV R12, RZ, RZ, -R8 ;  /* 0x000000ffff0c7224 */ /* 0x000fc800078e0a08 */
[----:B------:R-:W-:-:S05]  /*8990*/  IMAD R6, R9, R12, R6 ;  /* 0x0000000c09067224 */ /* 0x000fca00078e0206 */
[----:B------:R-:W-:-:S03]  /*89a0*/  ISETP.GT.U32.AND P3, PT, R9, R6, PT ;  /* 0x000000060900720c */ /* 0x000fc60003f64070 */
[----:B------:R-:W-:-:S05]  /*89b0*/  @P6 VIADD R13, R13, 0x1 ;  /* 0x000000010d0d6836 */ /* 0x000fca0000000000 */
[----:B------:R-:W-:-:S05]  /*89c0*/  @!P4 IADD3 R13, -R13, RZ, RZ ;  /* 0x000000ff0d0dc210 */ /* 0x000fca0007ffe1ff */
[-C--:B------:R-:W-:Y:S02]  /*89d0*/  @!P3 IADD3 R6, R6, -R9.reuse, RZ ;  /* 0x800000090606b210 */ /* 0x080fe40007ffe0ff */
[----:B------:R-:W-:Y:S02]  /*89e0*/  @!P3 IADD3 R8, R8, 0x1, RZ ;  /* 0x000000010808b810 */ /* 0x000fe40007ffe0ff */
[----:B------:R-:W-:Y:S02]  /*89f0*/  ISETP.GE.U32.AND P5, PT, R6, R9, PT ;  /* 0x000000090600720c */ /* 0x000fe40003fa6070 */
[----:B------:R-:W-:-:S11]  /*8a00*/  ISETP.NE.AND P3, PT, R10, RZ, PT ;  /* 0x000000ff0a00720c */ /* 0x000fd60003f65270 */
[----:B------:R-:W-:-:S05]  /*8a10*/  @P5 IADD3 R8, R8, 0x1, RZ ;  /* 0x0000000108085810 */ /* 0x000fca0007ffe0ff */
[----:B------:R-:W-:Y:S01]  /*8a20*/  IMAD.MOV.U32 R9, RZ, RZ, R8 ;  /* 0x000000ffff097224 */ /* 0x000fe200078e0008 */
[----:B------:R-:W-:-:S03]  /*8a30*/  LOP3.LUT R8, RZ, R10, RZ, 0x33, !PT ;  /* 0x0000000aff087212 */ /* 0x000fc600078e33ff */
        /* <DEDUP_REMOVED lines=10> */
[-C--:B------:R-:W-:Y:S02]  /*8ae0*/  IMAD R8, R11, R120.reuse, RZ ;  /* 0x000000780b087224 */ /* 0x080fe400078e02ff */
[----:B------:R-:W-:-:S04]  /*8af0*/  IMAD.WIDE.U32 R10, R3, R120, RZ ;  /* 0x00000078030a7225 */ /* 0x000fc800078e00ff */
        /* <DEDUP_REMOVED lines=11> */
.L_x_4428:
[----:B------:R-:W-:-:S04]  /*8bb0*/  LEA R3, -R120, RZ, 0x7 ;  /* 0x000000ff78037211 */ /* 0x000fc800078e39ff */
[----:B------:R-:W-:-:S07]  /*8bc0*/  SHF.R.S32.HI R6, RZ, 0x1f, R3 ;  /* 0x0000001fff067819 */ /* 0x000fce0000011403 */
.L_x_4429:
        /* <DEDUP_REMOVED lines=44> */
.L_x_4431:
[----:B------:R-:W-:Y:S05]  /*8e90*/  BSYNC B0 ;  /* 0x0000000000007941 */ /* 0x000fea0003800000 */
.L_x_4430:
[----:B------:R-:W0:Y:S01]  /*8ea0*/  LDGDEPBAR ;  /* 0x00000000000079af */ /* 0x000e220000000000 */
[----:B------:R-:W-:-:S04]  /*8eb0*/  LEA R122, P0, R3, R122, 0x1 ;  /* 0x0000007a037a7211 */ /* 0x000fc800078008ff */
[----:B------:R-:W-:-:S09]  /*8ec0*/  LEA.HI.X R123, R3, R123, R6, 0x1, P0 ;  /* 0x0000007b037b7211 */ /* 0x000fd200000f0c06 */
.L_x_4427:
[----:B-12---:R-:W-:Y:S01]  /*8ed0*/  FMNMX.FTZ R11, R67, R2, !PT ;  /* 0x00000002430b7209 */ /* 0x006fe20007810000 */
        /* <DEDUP_REMOVED lines=78> */
[----:B------:R-:W1:Y:S01]  /*93c0*/  LDSM.16.MT88.4 R8, [R119+0x3000] ;  /* 0x003000007708783b */ /* 0x000e620000004200 */
[C---:B------:R-:W-:Y:S01]  /*93d0*/  FSETP.NEU.FTZ.AND P0, PT, R2.reuse, -INF , PT ;  /* 0xff8000000200780b */ /* 0x040fe20003f1d000 */
[----:B------:R-:W-:Y:S01]  /*93e0*/  FMUL.FTZ R34, R2, UR13 ;  /* 0x0000000d02227c20 */ /* 0x000fe20008410000 */
[--C-:B------:R-:W-:Y:S01]  /*93f0*/  FFMA.FTZ R131, R156, UR13, -R53.reuse ;  /* 0x0000000d9c837c23 */ /* 0x100fe20008010835 */
[----:B------:R-:W-:Y:S01]  /*9400*/  FADD.FTZ R139, R67, -R4 ;  /* 0x80000004438b7221 */ /* 0x000fe20000010000 */
[----:B------:R-:W-:Y:S01]  /*9410*/  FSEL R4, R2, RZ, P0 ;  /* 0x000000ff02047208 */ /* 0x000fe20000000000 */
[--C-:B------:R-:W-:Y:S01]  /*9420*/  FFMA.FTZ R44, R154, UR13, -R53.reuse ;  /* 0x0000000d9a2c7c23 */ /* 0x100fe20008010835 */
[----:B------:R-:W-:Y:S01]  /*9430*/  FSEL R34, R34, RZ, P0 ;  /* 0x000000ff22227208 */ /* 0x000fe20000000000 */
[----:B------:R-:W-:Y:S01]  /*9440*/  FMUL.FTZ R139, R139, UR13 ;  /* 0x0000000d8b8b7c20 */ /* 0x000fe20008410000 */
[----:B------:R-:W-:Y:S01]  /*9450*/  MUFU.EX2 R30, R30 ;  /* 0x0000001e001e7308 */ /* 0x000fe20000000800 */
[----:B------:R-:W-:Y:S01]  /*9460*/  FADD.FTZ R137, R65, -R4 ;  /* 0x8000000441897221 */ /* 0x000fe20000010000 */
[--C-:B------:R-:W-:Y:S01]  /*9470*/  FFMA.FTZ R65, R24, UR13, -R53.reuse ;  /* 0x0000000d18417c23 */ /* 0x100fe20008010835 */
[--C-:B------:R-:W-:Y:S01]  /*9480*/  FFMA.FTZ R121, R133, UR13, -R34.reuse ;  /* 0x0000000d85797c23 */ /* 0x100fe20008010822 */
[--C-:B------:R-:W-:Y:S01]  /*9490*/  FFMA.FTZ R28, R7, UR13, -R34.reuse ;  /* 0x0000000d071c7c23 */ /* 0x100fe20008010822 */
[--C-:B------:R-:W-:Y:S01]  /*94a0*/  FFMA.FTZ R133, R5, UR13, -R34.reuse ;  /* 0x0000000d05857c23 */ /* 0x100fe20008010822 */
[----:B------:R-:W-:Y:S01]  /*94b0*/  FMUL.FTZ R137, R137, UR13 ;  /* 0x0000000d89897c20 */ /* 0x000fe20008410000 */
[--C-:B------:R-:W-:Y:S01]  /*94c0*/  FFMA.FTZ R48, R135, UR13, -R34.reuse ;  /* 0x0000000d87307c23 */ /* 0x100fe20008010822 */
        /* <DEDUP_REMOVED lines=30> */
[----:B------:R-:W-:-:S02]  /*96b0*/  FFMA.FTZ R0, R0, UR13, -R34 ;  /* 0x0000000d00007c23 */ /* 0x000fc40008010822 */
        /* <DEDUP_REMOVED lines=19> */
[-C--:B------:R-:W-:Y:S01]  /*97f0*/  FMUL.FTZ R14, R98, R137.reuse ;  /* 0x00000089620e7220 */ /* 0x080fe20000410000 */
[----:B------:R-:W-:Y:S01]  /*9800*/  FMUL.FTZ R15, R99, R137 ;  /* 0x00000089630f7220 */ /* 0x000fe20000410000 */
[----:B------:R-:W-:Y:S01]  /*9810*/  FMUL.FTZ R93, R93, R139 ;  /* 0x0000008b5d5d7220 */ /* 0x000fe20000410000 */
[----:B------:R-:W2:Y:S01]  /*9820*/  MUFU.EX2 R71, R71 ;  /* 0x0000004700477308 */ /* 0x000ea20000000800 */
[----:B-----5:R-:W-:Y:S01]  /*9830*/  F2FP.F16.F32.PACK_AB R19, R48, R133 ;  /* 0x000000853013723e */ /* 0x020fe200000000ff */
[-C--:B------:R-:W-:Y:S01]  /*9840*/  FMUL.FTZ R94, R94, R137.reuse ;  /* 0x000000895e5e7220 */ /* 0x080fe20000410000 */
[----:B------:R-:W-:-:S05]  /*9850*/  FMUL.FTZ R95, R95, R137 ;  /* 0x000000895f5f7220 */ /* 0x000fca0000410000 */
[C---:B-1----:R-:W-:Y:S01]  /*9860*/  HMMA.16816.F32 R4, R16.reuse, R8, R4 ;  /* 0x000000081004723c */ /* 0x042fe20000001804 */
[----:B------:R-:W-:Y:S05]  /*9870*/  MUFU.EX2 R65, R65 ;  /* 0x0000004100417308 */ /* 0x000fea0000000800 */
[C---:B------:R-:W-:Y:S01]  /*9880*/  HMMA.16816.F32 R8, R16.reuse, R10, R100 ;  /* 0x0000000a1008723c */ /* 0x040fe20000001864 */
[----:B------:R-:W-:Y:S02]  /*9890*/  LDSM.16.MT88.4 R100, [R119+0x3c00] ;  /* 0x003c00007764783b */ /* 0x000fe40000004200 */
[----:B------:R-:W1:Y:S03]  /*98a0*/  MUFU.EX2 R50, R50 ;  /* 0x0000003200327308 */ /* 0x000e660000000800 */
[C---:B------:R-:W-:Y:S05]  /*98b0*/  HMMA.16816.F32 R12, R16.reuse, R20, R12 ;  /* 0x00000014100c723c */ /* 0x040fea000000180c */
[----:B------:R-:W-:Y:S01]  /*98c0*/  MUFU.EX2 R135, R135 ;  /* 0x0000008700877308 */ /* 0x000fe20000000800 */
[----:B------:R-:W-:Y:S01]  /*98d0*/  HMMA.16816.F32 R16, R16, R22, R92 ;  /* 0x000000161010723c */ /* 0x000fe2000000185c */
[----:B--2---:R-:W-:-:S06]  /*98e0*/  F2FP.F16.F32.PACK_AB R20, R71, R148 ;  /* 0x000000944714723e */ /* 0x004fcc00000000ff */
[----:B------:R-:W2:Y:S01]  /*98f0*/  MUFU.EX2 R58, R58 ;  /* 0x0000003a003a7308 */ /* 0x000ea20000000800 */
[----:B-1----:R-:W-:Y:S01]  /*9900*/  F2FP.F16.F32.PACK_AB R22, R50, R65 ;  /* 0x000000413216723e */ /* 0x002fe200000000ff */
[----:B------:R-:W-:Y:S01]  /*9910*/  FFMA.FTZ R92, R85, R139, R30 ;  /* 0x0000008b555c7223 */ /* 0x000fe2000001001e */
[----:B------:R-:W-:Y:S01]  /*9920*/  FFMA.FTZ R94, R87, R137, R28 ;  /* 0x00000089575e7223 */ /* 0x000fe2000001001c */
[----:B------:R-:W-:Y:S01]  /*9930*/  FFMA.FTZ R85, R38, UR13, -R53 ;  /* 0x0000000d26557c23 */ /* 0x000fe20008010835 */
        /* <DEDUP_REMOVED lines=9> */
[----:B------:R-:W1:Y:S01]  /*99d0*/  MUFU.EX2 R46, R46 ;  /* 0x0000002e002e7308 */ /* 0x000e620000000800 */
[----:B--2---:R-:W-:Y:S01]  /*99e0*/  F2FP.F16.F32.PACK_AB R21, R58, R135 ;  /* 0x000000873a15723e */ /* 0x004fe200000000ff */
[----:B------:R-:W-:Y:S01]  /*99f0*/  FADD.FTZ R148, R148, R125 ;  /* 0x0000007d94947221 */ /* 0x000fe20000010000 */
[----:B------:R-:W-:Y:S01]  /*9a00*/  FADD.FTZ R135, R135, R48 ;  /* 0x0000003087877221 */ /* 0x000fe20000010000 */
[----:B------:R-:W-:Y:S01]  /*9a10*/  FFMA.FTZ R48, R47, UR13, -R34 ;  /* 0x0000000d2f307c23 */ /* 0x000fe20008010822 */
[----:B------:R-:W-:Y:S01]  /*9a20*/  FFMA.FTZ R44, R52, UR13, -R53 ;  /* 0x0000000d342c7c23 */ /* 0x000fe20008010835 */
[----:B------:R-:W-:Y:S01]  /*9a30*/  FADD.FTZ R148, R71, R148 ;  /* 0x0000009447947221 */ /* 0x000fe20000010000 */
[----:B------:R-:W-:Y:S01]  /*9a40*/  FADD.FTZ R58, R58, R135 ;  /* 0x000000873a3a7221 */ /* 0x000fe20000010000 */
[----:B------:R-:W-:Y:S01]  /*9a50*/  MUFU.EX2 R130, R130 ;  /* 0x0000008200827308 */ /* 0x000fe20000000800 */
[----:B------:R-:W-:Y:S01]  /*9a60*/  FFMA.FTZ R52, R39, UR13, -R34 ;  /* 0x0000000d27347c23 */ /* 0x000fe20008010822 */
[----:B------:R-:W-:Y:S01]  /*9a70*/  FADD.FTZ R65, R65, R148 ;  /* 0x0000009441417221 */ /* 0x000fe20000010000 */
[----:B------:R-:W-:-:S03]  /*9a80*/  FFMA.FTZ R39, R41, UR13, -R34 ;  /* 0x0000000d29277c23 */ /* 0x000fc60008010822 */
[----:B------:R-:W-:Y:S02]  /*9a90*/  FADD.FTZ R65, R50, R65 ;  /* 0x0000004132417221 */ /* 0x000fe40000010000 */
[----:B------:R-:W2:Y:S01]  /*9aa0*/  MUFU.EX2 R79, R79 ;  /* 0x0000004f004f7308 */ /* 0x000ea20000000800 */
[----:B-1----:R-:W-:Y:S01]  /*9ab0*/  F2FP.F16.F32.PACK_AB R23, R46, R63 ;  /* 0x0000003f2e17723e */ /* 0x002fe200000000ff */
[----:B------:R-:W-:-:S04]  /*9ac0*/  FADD.FTZ R63, R63, R58 ;  /* 0x0000003a3f3f7221 */ /* 0x000fc80000010000 */
[----:B------:R-:W-:Y:S02]  /*9ad0*/  FADD.FTZ R63, R46, R63 ;  /* 0x0000003f2e3f7221 */ /* 0x000fe40000010000 */
[C---:B---3--:R-:W-:Y:S01]  /*9ae0*/  HMMA.16816.F32 R4, R20.reuse, R24, R4 ;  /* 0x000000181404723c */ /* 0x048fe20000001804 */
[----:B------:R-:W-:Y:S05]  /*9af0*/  MUFU.EX2 R90, R90 ;  /* 0x0000005a005a7308 */ /* 0x000fea0000000800 */
[----:B------:R-:W-:Y:S01]  /*9b00*/  HMMA.16816.F32 R8, R20, R26, R8 ;  /* 0x0000001a1408723c */ /* 0x000fe20000001808 */
[----:B------:R-:W1:Y:S02]  /*9b10*/  LDSM.16.MT88.4 R24, [R124+0x3400] ;  /* 0x003400007c18783b */ /* 0x000e640000004200 */
[----:B------:R-:W3:Y:S01]  /*9b20*/  MUFU.EX2 R67, R67 ;  /* 0x0000004300437308 */ /* 0x000ee20000000800 */
[----:B--2---:R-:W-:Y:S01]  /*9b30*/  F2FP.F16.F32.PACK_AB R28, R79, R130 ;  /* 0x000000824f1c723e */ /* 0x004fe200000000ff */
[----:B------:R-:W-:Y:S01]  /*9b40*/  FADD.FTZ R130, R130, R65 ;  /* 0x0000004182827221 */ /* 0x000fe20000010000 */
[----:B------:R-:W-:-:S03]  /*9b50*/  MOV R65, R2 ;  /* 0x0000000200417202 */ /* 0x000fc60000000f00 */
[----:B------:R-:W-:Y:S02]  /*9b60*/  FADD.FTZ R79, R79, R130 ;  /* 0x000000824f4f7221 */ /* 0x000fe40000010000 */
[----:B------:R-:W-:Y:S08]  /*9b70*/  MUFU.EX2 R136, R136 ;  /* 0x0000008800887308 */ /* 0x000ff00000000800 */
[----:B------:R-:W2:Y:S01]  /*9b80*/  MUFU.EX2 R89, R89 ;  /* 0x0000005900597308 */ /* 0x000ea20000000800 */
[----:B---3--:R-:W-:Y:S01]  /*9b90*/  F2FP.F16.F32.PACK_AB R30, R67, R90 ;  /* 0x0000005a431e723e */ /* 0x008fe200000000ff */
[----:B------:R-:W-:-:S04]  /*9ba0*/  FADD.FTZ R90, R90, R79 ;  /* 0x0000004f5a5a7221 */ /* 0x000fc80000010000 */
[----:B------:R-:W-:Y:S01]  /*9bb0*/  FADD.FTZ R90, R67, R90 ;  /* 0x0000005a435a7221 */ /* 0x000fe20000010000 */
[----:B------:R-:W-:Y:S01]  /*9bc0*/  MOV R67, R3 ;  /* 0x0000000300437202 */ /* 0x000fe20000000f00 */
[----:B------:R-:W-:Y:S08]  /*9bd0*/  MUFU.EX2 R120, R120 ;  /* 0x0000007800787308 */ /* 0x000ff00000000800 */
[----:B------:R-:W3:Y:S01]  /*9be0*/  MUFU.EX2 R73, R73 ;  /* 0x0000004900497308 */ /* 0x000ee20000000800 */
[C---:B--2---:R-:W-:Y:S01]  /*9bf0*/  F2FP.F16.F32.PACK_AB R29, R89.reuse, R136 ;  /* 0x00000088591d723e */ /* 0x044fe200000000ff */
[----:B------:R-:W-:Y:S01]  /*9c00*/  FADD.FTZ R136, R136, R63 ;  /* 0x0000003f88887221 */ /* 0x000fe20000010000 */
[----:B-1----:R-:W-:Y:S03]  /*9c10*/  HMMA.16816.F32 R12, R20, R24, R12 ;  /* 0x00000018140c723c */ /* 0x002fe6000000180c */
[----:B------:R-:W-:-:S02]  /*9c20*/  FADD.FTZ R89, R89, R136 ;  /* 0x0000008859597221 */ /* 0x000fc40000010000 */
[----:B------:R-:W-:Y:S01]  /*9c30*/  MUFU.EX2 R75, R75 ;  /* 0x0000004b004b7308 */ /* 0x000fe20000000800 */
[----:B------:R-:W-:Y:S01]  /*9c40*/  HMMA.16816.F32 R16, R20, R26, R16 ;  /* 0x0000001a1410723c */ /* 0x000fe20000001810 */
[----:B------:R-:W1:Y:S06]  /*9c50*/  LDSM.16.MT88.4 R24, [R119+0x3800] ;  /* 0x003800007718783b */ /* 0x000e6c0000004200 */
[----:B------:R-:W-:Y:S01]  /*9c60*/  MUFU.EX2 R55, R55 ;  /* 0x0000003700377308 */ /* 0x000fe20000000800 */
[----:B------:R-:W2:Y:S01]  /*9c70*/  LDSM.16.MT88.4 R20, [R124+0x3800] ;  /* 0x003800007c14783b */ /* 0x000ea20000004200 */
[----:B---3--:R-:W-:Y:S01]  /*9c80*/  F2FP.F16.F32.PACK_AB R31, R73, R120 ;  /* 0x00000078491f723e */ /* 0x008fe200000000ff */
[----:B------:R-:W-:-:S04]  /*9c90*/  FADD.FTZ R120, R120, R89 ;  /* 0x0000005978787221 */ /* 0x000fc80000010000 */
[----:B------:R-:W-:Y:S01]  /*9ca0*/  FADD.FTZ R73, R73, R120 ;  /* 0x0000007849497221 */ /* 0x000fe20000010000 */
[----:B------:R-:W-:Y:S08]  /*9cb0*/  MUFU.EX2 R62, R62 ;  /* 0x0000003e003e7308 */ /* 0x000ff00000000800 */
[----:B------:R-:W-:Y:S08]  /*9cc0*/  MUFU.EX2 R56, R56 ;  /* 0x0000003800387308 */ /* 0x000ff00000000800 */
[----:B------:R-:W-:Y:S08]  /*9cd0*/  MUFU.EX2 R61, R61 ;  /* 0x0000003d003d7308 */ /* 0x000ff00000000800 */
[----:B------:R-:W-:Y:S01]  /*9ce0*/  MUFU.EX2 R48, R48 ;  /* 0x0000003000307308 */ /* 0x000fe20000000800 */
[C---:B-1----:R-:W-:Y:S07]  /*9cf0*/  HMMA.16816.F32 R8, R28.reuse, R26, R8 ;  /* 0x0000001a1c08723c */ /* 0x042fee0000001808 */
[----:B------:R-:W-:Y:S01]  /*9d00*/  MUFU.EX2 R52, R52 ;  /* 0x0000003400347308 */ /* 0x000fe20000000800 */
[----:B------:R-:W-:Y:S01]  /*9d10*/  HMMA.16816.F32 R4, R28, R24, R4 ;  /* 0x000000181c04723c */ /* 0x000fe20000001804 */
[----:B------:R-:W-:Y:S01]  /*9d20*/  FFMA.FTZ R26, R76, UR13, -R53 ;  /* 0x0000000d4c1a7c23 */ /* 0x000fe20008010835 */
[--C-:B------:R-:W-:Y:S01]  /*9d30*/  FFMA.FTZ R76, R129, UR13, -R34.reuse ;  /* 0x0000000d814c7c23 */ /* 0x100fe20008010822 */
[----:B------:R-:W-:-:S04]  /*9d40*/  FFMA.FTZ R27, R77, UR13, -R34 ;  /* 0x0000000d4d1b7c23 */ /* 0x000fc80008010822 */
[----:B------:R-:W-:Y:S01]  /*9d50*/  MUFU.EX2 R39, R39 ;  /* 0x0000002700277308 */ /* 0x000fe20000000800 */
[C---:B--2---:R-:W-:Y:S01]  /*9d60*/  HMMA.16816.F32 R12, R28.reuse, R20, R12 ;  /* 0x000000141c0c723c */ /* 0x044fe2000000180c */
[--C-:B------:R-:W-:Y:S01]  /*9d70*/  FFMA.FTZ R25, R66, UR13, -R53.reuse ;  /* 0x0000000d42197c23 */ /* 0x100fe20008010835 */
[--C-:B------:R-:W-:Y:S01]  /*9d80*/  FFMA.FTZ R66, R59, UR13, -R34.reuse ;  /* 0x0000000d3b427c23 */ /* 0x100fe20008010822 */
[--C-:B------:R-:W-:Y:S01]  /*9d90*/  FFMA.FTZ R59, R42, UR13, -R53.reuse ;  /* 0x0000000d2a3b7c23 */ /* 0x100fe20008010835 */
[--C-:B------:R-:W-:Y:S01]  /*9da0*/  FFMA.FTZ R42, R49, UR13, -R34.reuse ;  /* 0x0000000d312a7c23 */ /* 0x100fe20008010822 */
[--C-:B------:R-:W-:Y:S01]  /*9db0*/  FFMA.FTZ R49, R43, UR13, -R34.reuse ;  /* 0x0000000d2b317c23 */ /* 0x100fe20008010822 */
[----:B------:R-:W-:Y:S01]  /*9dc0*/  HMMA.16816.F32 R16, R28, R22, R16 ;  /* 0x000000161c10723c */ /* 0x000fe20000001810 */
[--C-:B------:R-:W-:Y:S01]  /*9dd0*/  FFMA.FTZ R21, R144, UR13, -R53.reuse ;  /* 0x0000000d90157c23 */ /* 0x100fe20008010835 */
[----:B------:R-:W1:Y:S01]  /*9de0*/  MUFU.EX2 R26, R26 ;  /* 0x0000001a001a7308 */ /* 0x000e620000000800 */
[----:B------:R-:W-:Y:S01]  /*9df0*/  FFMA.FTZ R43, R45, UR13, -R34 ;  /* 0x0000000d2d2b7c23 */ /* 0x000fe20008010822 */
[--C-:B------:R-:W-:Y:S01]  /*9e00*/  FFMA.FTZ R24, R68, UR13, -R53.reuse ;  /* 0x0000000d44187c23 */ /* 0x100fe20008010835 */
[----:B------:R-:W-:-:S02]  /*9e10*/  FFMA.FTZ R20, R70, UR13, -R53 ;  /* 0x0000000d46147c23 */ /* 0x000fc40008010835 */
        /* <DEDUP_REMOVED lines=10> */
[--C-:B------:R-:W-:Y:S01]  /*9ec0*/  FFMA.FTZ R23, R134, UR13, -R53.reuse ;  /* 0x0000000d86177c23 */ /* 0x100fe20008010835 */
[----:B------:R-:W2:Y:S01]  /*9ed0*/  MUFU.EX2 R22, R22 ;  /* 0x0000001600167308 */ /* 0x000ea20000000800 */
[----:B-1----:R-:W-:Y:S01]  /*9ee0*/  F2FP.F16.F32.PACK_AB R92, R26, R75 ;  /* 0x0000004b1a5c723e */ /* 0x002fe200000000ff */
[----:B------:R-:W-:Y:S01]  /*9ef0*/  FFMA.FTZ R51, R60, UR13, -R53 ;  /* 0x0000000d3c337c23 */ /* 0x000fe20008010835 */
[----:B------:R-:W-:-:S04]  /*9f00*/  FADD.FTZ R75, R75, R90 ;  /* 0x0000005a4b4b7221 */ /* 0x000fc80000010000 */
[----:B------:R-:W-:Y:S01]  /*9f10*/  FADD.FTZ R26, R26, R75 ;  /* 0x0000004b1a1a7221 */ /* 0x000fe20000010000 */
[----:B------:R-:W1:Y:S08]  /*9f20*/  MUFU.EX2 R76, R76 ;  /* 0x0000004c004c7308 */ /* 0x000e700000000800 */
[----:B------:R-:W-:Y:S01]  /*9f30*/  MUFU.EX2 R27, R27 ;  /* 0x0000001b001b7308 */ /* 0x000fe20000000800 */
[----:B--2---:R-:W-:-:S07]  /*9f40*/  F2FP.F16.F32.PACK_AB R94, R22, R21 ;  /* 0x00000015165e723e */ /* 0x004fce00000000ff */
[----:B------:R-:W2:Y:S01]  /*9f50*/  MUFU.EX2 R30, R30 ;  /* 0x0000001e001e7308 */ /* 0x000ea20000000800 */
[----:B-1----:R-:W-:Y:S01]  /*9f60*/  F2FP.F16.F32.PACK_AB R93, R55, R76 ;  /* 0x0000004c375d723e */ /* 0x002fe200000000ff */
[----:B------:R-:W-:-:S04]  /*9f70*/  FADD.FTZ R46, R76, R73 ;  /* 0x000000494c2e7221 */ /* 0x000fc80000010000 */
[----:B------:R-:W-:Y:S02]  /*9f80*/  FADD.FTZ R46, R55, R46 ;  /* 0x0000002e372e7221 */ /* 0x000fe40000010000 */
[----:B------:R-:W1:Y:S08]  /*9f90*/  MUFU.EX2 R25, R25 ;  /* 0x0000001900197308 */ /* 0x000e700000000800 */
[----:B------:R-:W-:Y:S01]  /*9fa0*/  MUFU.EX2 R31, R31 ;  /* 0x0000001f001f7308 */ /* 0x000fe20000000800 */
[----:B--2---:R-:W-:-:S07]  /*9fb0*/  F2FP.F16.F32.PACK_AB R95, R30, R27 ;  /* 0x0000001b1e5f723e */ /* 0x004fce00000000ff */
[C---:B------:R-:W-:Y:S01]  /*9fc0*/  HMMA.16816.F32 R104, R92.reuse, R100, R4 ;  /* 0x000000645c68723c */ /* 0x040fe20000001804 */
[----:B------:R-:W2:Y:S01]  /*9fd0*/  LDSM.16.MT88.4 R4, [R124+0x3c00] ;  /* 0x003c00007c04783b */ /* 0x000ea20000004200 */
[----:B------:R-:W-:Y:S04]  /*9fe0*/  MUFU.EX2 R64, R64 ;  /* 0x0000004000407308 */ /* 0x000fe80000000800 */
[C---:B------:R-:W-:Y:S01]  /*9ff0*/  HMMA.16816.F32 R100, R92.reuse, R102, R8 ;  /* 0x000000665c64723c */ /* 0x040fe20000001808 */
[----:B------:R-:W3:Y:S03]  /*a000*/  LDSM.16.MT88.4 R8, [R124+0x4000] ;  /* 0x004000007c08783b */ /* 0x000ee60000004200 */
[----:B------:R-:W4:Y:S08]  /*a010*/  MUFU.EX2 R69, R69 ;  /* 0x0000004500457308 */ /* 0x000f300000000800 */
[----:B------:R-:W5:Y:S08]  /*a020*/  MUFU.EX2 R66, R66 ;  /* 0x0000004200427308 */ /* 0x000f700000000800 */
[----:B------:R-:W-:Y:S08]  /*a030*/  MUFU.EX2 R57, R57 ;  /* 0x0000003900397308 */ /* 0x000ff00000000800 */
[----:B------:R-:W3:Y:S01]  /*a040*/  MUFU.EX2 R54, R54 ;  /* 0x0000003600367308 */ /* 0x000ee20000000800 */
[C---:B--2---:R-:W-:Y:S01]  /*a050*/  HMMA.16816.F32 R96, R92.reuse, R4, R12 ;  /* 0x000000045c60723c */ /* 0x044fe2000000180c */
[----:B------:R-:W2:Y:S06]  /*a060*/  LDSM.16.MT88.4 R12, [R119+0x4000] ;  /* 0x00400000770c783b */ /* 0x000eac0000004200 */
[----:B------:R-:W-:Y:S01]  /*a070*/  MUFU.EX2 R28, R28 ;  /* 0x0000001c001c7308 */ /* 0x000fe20000000800 */
        /* <DEDUP_REMOVED lines=9> */
[----:B------:R-:W1:Y:S01]  /*a110*/  MUFU.EX2 R49, R49 ;  /* 0x0000003100317308 */ /* 0x000e620000000800 */
[C---:B------:R-:W-:Y:S01]  /*a120*/  HMMA.16816.F32 R92, R4.reuse, R10, R92 ;  /* 0x0000000a045c723c */ /* 0x040fe2000000185c */
[----:B------:R-:W-:Y:S06]  /*a130*/  LDSM.16.MT88.4 R8, [R119+0x4800] ;  /* 0x004800007708783b */ /* 0x000fec0000004200 */
[----:B------:R-:W3:Y:S01]  /*a140*/  MUFU.EX2 R43, R43 ;  /* 0x0000002b002b7308 */ /* 0x000ee20000000800 */
[C---:B--2---:R-:W-:Y:S07]  /*a150*/  HMMA.16816.F32 R104, R4.reuse, R12, R104 ;  /* 0x0000000c0468723c */ /* 0x044fee0000001868 */
[----:B------:R-:W-:Y:S01]  /*a160*/  MUFU.EX2 R23, R23 ;  /* 0x0000001700177308 */ /* 0x000fe20000000800 */
[----:B------:R-:W-:Y:S01]  /*a170*/  HMMA.16816.F32 R100, R4, R14, R100 ;  /* 0x0000000e0464723c */ /* 0x000fe20000001864 */
[----:B------:R-:W2:Y:S06]  /*a180*/  LDSM.16.MT88.4 R12, [R124+0x4400] ;  /* 0x004400007c0c783b */ /* 0x000eac0000004200 */
[----:B------:R-:W4:Y:S01]  /*a190*/  MUFU.EX2 R24, R24 ;  /* 0x0000001800187308 */ /* 0x000f220000000800 */
[----:B------:R-:W-:-:S02]  /*a1a0*/  F2FP.F16.F32.PACK_AB R4, R54, R57 ;  /* 0x000000393604723e */ /* 0x000fc400000000ff */
[----:B-1----:R-:W-:Y:S02]  /*a1b0*/  F2FP.F16.F32.PACK_AB R5, R49, R42 ;  /* 0x0000002a3105723e */ /* 0x002fe400000000ff */
[----:B------:R-:W-:-:S03]  /*a1c0*/  F2FP.F16.F32.PACK_AB R6, R29, R28 ;  /* 0x0000001c1d06723e */ /* 0x000fc600000000ff */
[----:B------:R-:W-:Y:S01]  /*a1d0*/  MUFU.EX2 R20, R20 ;  /* 0x0000001400147308 */ /* 0x000fe20000000800 */
[----:B---3--:R-:W-:-:S07]  /*a1e0*/  F2FP.F16.F32.PACK_AB R7, R48, R43 ;  /* 0x0000002b3007723e */ /* 0x008fce00000000ff */
[----:B------:R-:W1:Y:S01]  /*a1f0*/  MUFU.EX2 R51, R51 ;  /* 0x0000003300337308 */ /* 0x000e620000000800 */
[C---:B------:R-:W-:Y:S06]  /*a200*/  HMMA.16816.F32 R104, R4.reuse, R16, R104 ;  /* 0x000000100468723c */ /* 0x040fec0000001868 */
[C---:B------:R-:W-:Y:S01]  /*a210*/  HMMA.16816.F32 R100, R4.reuse, R18, R100 ;  /* 0x000000120464723c */ /* 0x040fe20000001864 */
[----:B------:R-:W-:Y:S01]  /*a220*/  MUFU.EX2 R37, R37 ;  /* 0x0000002500257308 */ /* 0x000fe20000000800 */
[----:B------:R-:W3:Y:S07]  /*a230*/  LDSM.16.MT88.4 R16, [R124+0x4800] ;  /* 0x004800007c10783b */ /* 0x000eee0000004200 */
[----:B------:R-:W5:Y:S01]  /*a240*/  MUFU.EX2 R36, R36 ;  /* 0x0000002400247308 */ /* 0x000f620000000800 */
[C---:B--2---:R-:W-:Y:S07]  /*a250*/  HMMA.16816.F32 R96, R4.reuse, R12, R96 ;  /* 0x0000000c0460723c */ /* 0x044fee0000001860 */
[----:B------:R-:W-:Y:S01]  /*a260*/  MUFU.EX2 R44, R44 ;  /* 0x0000002c002c7308 */ /* 0x000fe20000000800 */
[----:B------:R-:W-:Y:S01]  /*a270*/  HMMA.16816.F32 R92, R4, R14, R92 ;  /* 0x0000000e045c723c */ /* 0x000fe2000000185c */
[----:B------:R-:W2:Y:S06]  /*a280*/  LDSM.16.MT88.4 R12, [R119+0x4c00] ;  /* 0x004c0000770c783b */ /* 0x000eac0000004200 */
[----:B------:R-:W3:Y:S01]  /*a290*/  MUFU.EX2 R59, R59 ;  /* 0x0000003b003b7308 */ /* 0x000ee20000000800 */
[----:B----4-:R-:W-:-:S02]  /*a2a0*/  F2FP.F16.F32.PACK_AB R4, R24, R23 ;  /* 0x000000171804723e */ /* 0x010fc400000000ff */
[----:B------:R-:W-:Y:S02]  /*a2b0*/  F2FP.F16.F32.PACK_AB R5, R39, R52 ;  /* 0x000000342705723e */ /* 0x000fe400000000ff */
[----:B-1----:R-:W-:Y:S02]  /*a2c0*/  F2FP.F16.F32.PACK_AB R6, R51, R20 ;  /* 0x000000143306723e */ /* 0x002fe400000000ff */
[----:B-----5:R-:W-:Y:S01]  /*a2d0*/  F2FP.F16.F32.PACK_AB R7, R36, R37 ;  /* 0x000000252407723e */ /* 0x020fe200000000ff */
[----:B------:R-:W-:Y:S06]  /*a2e0*/  MUFU.EX2 R40, R40 ;  /* 0x0000002800287308 */ /* 0x000fec0000000800 */
[C---:B------:R-:W-:Y:S02]  /*a2f0*/  HMMA.16816.F32 R104, R4.reuse, R8, R104 ;  /* 0x000000080468723c */ /* 0x040fe40000001868 */
[----:B------:R-:W1:Y:S04]  /*a300*/  MUFU.EX2 R85, R85 ;  /* 0x0000005500557308 */ /* 0x000e680000000800 */
[----:B------:R-:W-:Y:S01]  /*a310*/  HMMA.16816.F32 R100, R4, R10, R100 ;  /* 0x0000000a0464723c */ /* 0x000fe20000001864 */
[----:B------:R-:W-:Y:S01]  /*a320*/  FADD.FTZ R9, R21, R26 ;  /* 0x0000001a15097221 */ /* 0x000fe20000010000 */
[----:B------:R-:W-:-:S02]  /*a330*/  FADD.FTZ R21, R27, R46 ;  /* 0x0000002e1b157221 */ /* 0x000fc40000010000 */
[----:B------:R-:W-:Y:S01]  /*a340*/  MUFU.EX2 R33, R33 ;  /* 0x0000002100217308 */ /* 0x000fe20000000800 */
[----:B------:R-:W-:Y:S01]  /*a350*/  FADD.FTZ R9, R22, R9 ;  /* 0x0000000916097221 */ /* 0x000fe20000010000 */
[----:B------:R-:W-:Y:S01]  /*a360*/  FADD.FTZ R21, R30, R21 ;  /* 0x000000151e157221 */ /* 0x000fe20000010000 */
[C---:B---3--:R-:W-:Y:S02]  /*a370*/  HMMA.16816.F32 R96, R4.reuse, R16, R96 ;  /* 0x000000100460723c */ /* 0x048fe40000001860 */
[----:B------:R-:W-:Y:S01]  /*a380*/  FADD.FTZ R22, R62, R9 ;  /* 0x000000093e167221 */ /* 0x000fe20000010000 */
[----:B------:R-:W-:Y:S01]  /*a390*/  FADD.FTZ R64, R64, R21 ;  /* 0x0000001540407221 */ /* 0x000fe20000010000 */
[----:B------:R-:W3:Y:S01]  /*a3a0*/  LDSM.16.MT88.4 R8, [R124+0x4c00] ;  /* 0x004c00007c08783b */ /* 0x000ee20000004200 */
[----:B------:R-:W4:Y:S01]  /*a3b0*/  MUFU.EX2 R38, R38 ;  /* 0x0000002600267308 */ /* 0x000f220000000800 */
[----:B------:R-:W-:Y:S01]  /*a3c0*/  FADD.FTZ R22, R25, R22 ;  /* 0x0000001619167221 */ /* 0x000fe20000010000 */
[----:B------:R-:W-:Y:S01]  /*a3d0*/  FADD.FTZ R69, R69, R64 ;  /* 0x0000004045457221 */ /* 0x000fe20000010000 */
[----:B------:R-:W-:Y:S02]  /*a3e0*/  HMMA.16816.F32 R92, R4, R18, R92 ;  /* 0x00000012045c723c */ /* 0x000fe4000000185c */
[----:B------:R-:W-:Y:S01]  /*a3f0*/  FADD.FTZ R31, R31, R22 ;  /* 0x000000161f1f7221 */ /* 0x000fe20000010000 */
[----:B------:R-:W-:-:S02]  /*a400*/  FADD.FTZ R66, R66, R69 ;  /* 0x0000004542427221 */ /* 0x000fc40000010000 */
[----:B------:R-:W-:Y:S01]  /*a410*/  MUFU.EX2 R0, R0 ;  /* 0x0000000000007308 */ /* 0x000fe20000000800 */
[----:B------:R-:W-:Y:S01]  /*a420*/  FADD.FTZ R56, R56, R31 ;  /* 0x0000001f38387221 */ /* 0x000fe20000010000 */
[----:B------:R-:W-:Y:S01]  /*a430*/  FADD.FTZ R61, R61, R66 ;  /* 0x000000423d3d7221 */ /* 0x000fe20000010000 */
[----:B------:R-:W-:Y:S02]  /*a440*/  F2FP.F16.F32.PACK_AB R4, R59, R44 ;  /* 0x0000002c3b04723e */ /* 0x000fe400000000ff */
[----:B------:R-:W-:Y:S01]  /*a450*/  FADD.FTZ R17, R57, R56 ;  /* 0x0000003839117221 */ /* 0x000fe20000010000 */
[----:B-1----:R-:W-:Y:S01]  /*a460*/  F2FP.F16.F32.PACK_AB R6, R85, R40 ;  /* 0x000000285506723e */ /* 0x002fe200000000ff */
[----:B------:R-:W-:Y:S01]  /*a470*/  FADD.FTZ R16, R42, R61 ;  /* 0x0000003d2a107221 */ /* 0x000fe20000010000 */
[----:B------:R-:W1:Y:S01]  /*a480*/  MUFU.EX2 R87, R87 ;  /* 0x0000005700577308 */ /* 0x000e620000000800 */
[----:B----4-:R-:W-:Y:S01]  /*a490*/  F2FP.F16.F32.PACK_AB R5, R38, R33 ;  /* 0x000000212605723e */ /* 0x010fe200000000ff */
[----:B------:R-:W-:Y:S01]  /*a4a0*/  FADD.FTZ R17, R54, R17 ;  /* 0x0000001136117221 */ /* 0x000fe20000010000 */
[----:B------:R-:W-:Y:S01]  /*a4b0*/  FADD.FTZ R16, R49, R16 ;  /* 0x0000001031107221 */ /* 0x000fe20000010000 */
[----:B-1----:R-:W-:-:S07]  /*a4c0*/  F2FP.F16.F32.PACK_AB R7, R87, R0 ;  /* 0x000000005707723e */ /* 0x002fce00000000ff */
[C---:B--2---:R-:W-:Y:S06]  /*a4d0*/  HMMA.16816.F32 R104, R4.reuse, R12, R104 ;  /* 0x0000000c0468723c */ /* 0x044fec0000001868 */
[----:B------:R-:W-:Y:S01]  /*a4e0*/  HMMA.16816.F32 R100, R4, R14, R100 ;  /* 0x0000000e0464723c */ /* 0x000fe20000001864 */
[----:B------:R-:W-:Y:S01]  /*a4f0*/  FADD.FTZ R12, R28, R17 ;  /* 0x000000111c0c7221 */ /* 0x000fe20000010000 */
[----:B------:R-:W-:-:S03]  /*a500*/  FADD.FTZ R13, R43, R16 ;  /* 0x000000102b0d7221 */ /* 0x000fc60000010000 */
[----:B------:R-:W-:Y:S01]  /*a510*/  FADD.FTZ R12, R29, R12 ;  /* 0x0000000c1d0c7221 */ /* 0x000fe20000010000 */
[----:B------:R-:W-:Y:S01]  /*a520*/  FADD.FTZ R13, R48, R13 ;  /* 0x0000000d300d7221 */ /* 0x000fe20000010000 */
[----:B---3--:R-:W-:Y:S02]  /*a530*/  HMMA.16816.F32 R96, R4, R8, R96 ;  /* 0x000000080460723c */ /* 0x008fe40000001860 */
        /* <DEDUP_REMOVED lines=16> */
[----:B------:R-:W-:-:S07]  /*a640*/  FADD.FTZ R87, R87, R0 ;  /* 0x0000000057577221 */ /* 0x000fce0000010000 */
.L_x_4424:
        /* <DEDUP_REMOVED lines=9> */
.L_x_4436:
        /* <DEDUP_REMOVED lines=41> */
[----:B------:R-:W3:Y:S01]  /*a970*/  LDC.64 R10, c[0x0][0x250] ;  /* 0x00009400ff0a7b82 */ /* 0x000ee20000000a00 */
[----:B------:R-:W-:Y:S07]  /*a980*/  ISETP.GE.AND P4, PT, R14, RZ, PT ;  /* 0x000000ff0e00720c */ /* 0x000fee0003f86270 */
[----:B------:R-:W4:Y:S02]  /*a990*/  LDC.64 R12, c[0x0][0x238] ;  /* 0x00008e00ff0c7b82 */ /* 0x000f240000000a00 */
        /* <DEDUP_REMOVED lines=15> */
[----:B---3--:R-:W-:Y:S04]  /*aa90*/  IMAD R8, R17, R10, RZ ;  /* 0x0000000a11087224 */ /* 0x008fe800078e02ff */
[C---:B------:R-:W-:Y:S01]  /*aaa0*/  IMAD R8, R0.reuse, R11, R8 ;  /* 0x0000000b00087224 */ /* 0x040fe200078e0208 */
[----:B-----5:R-:W-:Y:S01]  /*aab0*/  IADD3 R6, -R15, R6, RZ ;  /* 0x000000060f067210 */ /* 0x020fe20007ffe1ff */
[----:B------:R-:W-:Y:S03]  /*aac0*/  IMAD.WIDE.U32 R14, R0, R10, RZ ;  /* 0x0000000a000e7225 */ /* 0x000fe600078e00ff */
[----:B------:R-:W-:Y:S01]  /*aad0*/  SHF.R.S32.HI R11, RZ, 0x1f, R6 ;  /* 0x0000001fff0b7819 */ /* 0x000fe20000011406 */
[----:B------:R-:W-:Y:S04]  /*aae0*/  IMAD.IADD R15, R15, 0x1, R8 ;  /* 0x000000010f0f7824 */ /* 0x000fe800078e0208 */
[-C--:B----4-:R-:W-:Y:S02]  /*aaf0*/  IMAD R11, R11, R12.reuse, RZ ;  /* 0x0000000c0b0b7224 */ /* 0x090fe400078e02ff */
[C---:B------:R-:W-:Y:S04]  /*ab00*/  IMAD.WIDE.U32 R14, R6.reuse, R12, R14 ;  /* 0x0000000c060e7225 */ /* 0x040fe800078e000e */
[----:B------:R-:W-:Y:S05]  /*ab10*/  IMAD R11, R6, R13, R11 ;  /* 0x0000000d060b7224 */ /* 0x000fea00078e020b */
[----:B------:R-:W-:Y:S07]  /*ab20*/  IADD3 R15, R15, R11, RZ ;  /* 0x0000000b0f0f7210 */ /* 0x000fee0007ffe0ff */
.L_x_4433:
        /* <DEDUP_REMOVED lines=16> */
[-C--:B------:R-:W-:Y:S02]  /*ac30*/  @!P2 LEA R138, P3, R125, R126.reuse, 0x1 ;  /* 0x0000007e7d8aa211 */ /* 0x080fe400078608ff */
        /* <DEDUP_REMOVED lines=25> */
[----:B------:R-:W-:Y:S01]  /*add0*/  LDSM.16.M88.4 R68, [R82] ;  /* 0x000000005244783b */ /* 0x000fe20000000200 */
[----:B------:R-:W-:Y:S07]  /*ade0*/  MOV R127, R129 ;  /* 0x00000081007f7202 */ /* 0x000fee0000000f00 */
[----:B------:R-:W-:Y:S08]  /*adf0*/  LDSM.16.M88.4 R20, [R80] ;  /* 0x000000005014783b */ /* 0x000ff00000000200 */
[----:B------:R-:W-:Y:S08]  /*ae00*/  LDSM.16.M88.4 R24, [R81+0x1800] ;  /* 0x001800005118783b */ /* 0x000ff00000000200 */
[----:B------:R-:W1:Y:S08]  /*ae10*/  LDSM.16.M88.4 R16, [R81+0x1400] ;  /* 0x001400005110783b */ /* 0x000e700000000200 */
[----:B------:R-:W-:Y:S08]  /*ae20*/  LDSM.16.M88.4 R36, [R80+0x800] ;  /* 0x000800005024783b */ /* 0x000ff00000000200 */
[----:B------:R-:W-:Y:S08]  /*ae30*/  LDSM.16.M88.4 R40, [R81+0x2000] ;  /* 0x002000005128783b */ /* 0x000ff00000000200 */
[----:B------:R-:W3:Y:S08]  /*ae40*/  LDSM.16.M88.4 R28, [R80+0x400] ;  /* 0x00040000501c783b */ /* 0x000ef00000000200 */
[----:B------:R-:W4:Y:S08]  /*ae50*/  LDSM.16.M88.4 R32, [R81+0x1c00] ;  /* 0x001c00005120783b */ /* 0x000f300000000200 */
[----:B------:R-:W5:Y:S08]  /*ae60*/  LDSM.16.M88.4 R56, [R80+0x1000] ;  /* 0x001000005038783b */ /* 0x000f700000000200 */
[----:B------:R-:W5:Y:S08]  /*ae70*/  LDSM.16.M88.4 R44, [R80+0xc00] ;  /* 0x000c0000502c783b */ /* 0x000f700000000200 */
[----:B------:R-:W5:Y:S08]  /*ae80*/  LDSM.16.M88.4 R48, [R81+0x2400] ;  /* 0x002400005130783b */ /* 0x000f700000000200 */
[----:B------:R-:W5:Y:S08]  /*ae90*/  LDSM.16.M88.4 R52, [R80+0x1400] ;  /* 0x001400005034783b */ /* 0x000f700000000200 */
[----:B------:R-:W-:Y:S08]  /*aea0*/  LDSM.16.M88.4 R60, [R80+0x1800] ;  /* 0x00180000503c783b */ /* 0x000ff00000000200 */
[----:B------:R-:W-:Y:S08]  /*aeb0*/  LDSM.16.M88.4 R76, [R81+0x2c00] ;  /* 0x002c0000514c783b */ /* 0x000ff00000000200 */
[----:B------:R-:W-:Y:S01]  /*aec0*/  LDSM.16.M88.4 R72, [R80+0x1c00] ;  /* 0x001c00005048783b */ /* 0x000fe20000000200 */
[C---:B--2---:R-:W-:Y:S06]  /*aed0*/  HMMA.16816.F32 R4, R64.reuse, R8, RZ ;  /* 0x000000084004723c */ /* 0x044fec00000018ff */
[C---:B------:R-:W-:Y:S06]  /*aee0*/  HMMA.16816.F32 R8, R64.reuse, R10, RZ ;  /* 0x0000000a4008723c */ /* 0x040fec00000018ff */
[C---:B-1----:R-:W-:Y:S06]  /*aef0*/  HMMA.16816.F32 R12, R64.reuse, R16, RZ ;  /* 0x00000010400c723c */ /* 0x042fec00000018ff */
[----:B------:R-:W-:Y:S06]  /*af00*/  HMMA.16816.F32 R16, R64, R18, RZ ;  /* 0x000000124010723c */ /* 0x000fec00000018ff */
[C---:B------:R-:W-:Y:S06]  /*af10*/  HMMA.16816.F32 R4, R68.reuse, R20, R4 ;  /* 0x000000144404723c */ /* 0x040fec0000001804 */
[----:B------:R-:W-:Y:S06]  /*af20*/  HMMA.16816.F32 R8, R68, R22, R8 ;  /* 0x000000164408723c */ /* 0x000fec0000001808 */
[C---:B------:R-:W-:Y:S06]  /*af30*/  HMMA.16816.F32 R20, R64.reuse, R24, RZ ;  /* 0x000000184014723c */ /* 0x040fec00000018ff */
[----:B------:R-:W-:Y:S06]  /*af40*/  HMMA.16816.F32 R24, R64, R26, RZ ;  /* 0x0000001a4018723c */ /* 0x000fec00000018ff */
[C---:B---3--:R-:W-:Y:S05]  /*af50*/  HMMA.16816.F32 R12, R68.reuse, R28, R12 ;  /* 0x0000001c440c723c */ /* 0x048fea000000180c */
[----:B------:R-:W-:Y:S01]  /*af60*/  FMUL.FTZ R0, R4, UR5 ;  /* 0x0000000504007c20 */ /* 0x000fe20008410000 */
[C---:B------:R-:W-:Y:S05]  /*af70*/  HMMA.16816.F32 R16, R68.reuse, R30, R16 ;  /* 0x0000001e4410723c */ /* 0x040fea0000001810 */
[----:B------:R-:W1:Y:S01]  /*af80*/  MUFU.TANH R0, R0 ;  /* 0x0000000000007308 */ /* 0x000e620000002400 */
[C---:B------:R-:W-:Y:S05]  /*af90*/  HMMA.16816.F32 R20, R68.reuse, R36, R20 ;  /* 0x000000244414723c */ /* 0x040fea0000001814 */
[----:B------:R-:W-:Y:S01]  /*afa0*/  FMUL.FTZ R3, R5, UR5 ;  /* 0x0000000505037c20 */ /* 0x000fe20008410000 */
[----:B------:R-:W-:Y:S05]  /*afb0*/  HMMA.16816.F32 R24, R68, R38, R24 ;  /* 0x000000264418723c */ /* 0x000fea0000001818 */
[----:B------:R-:W2:Y:S01]  /*afc0*/  MUFU.TANH R3, R3 ;  /* 0x0000000300037308 */ /* 0x000ea20000002400 */
[C---:B------:R-:W-:Y:S05]  /*afd0*/  HMMA.16816.F32 R36, R64.reuse, R40, RZ ;  /* 0x000000284024723c */ /* 0x040fea00000018ff */
[----:B------:R-:W-:Y:S01]  /*afe0*/  FMUL.FTZ R4, R7, UR5 ;  /* 0x0000000507047c20 */ /* 0x000fe20008410000 */
[C---:B------:R-:W-:Y:S01]  /*aff0*/  HMMA.16816.F32 R40, R64.reuse, R42, RZ ;  /* 0x0000002a4028723c */ /* 0x040fe200000018ff */
[----:B------:R-:W-:Y:S01]  /*b000*/  FMUL.FTZ R5, R8, UR5 ;  /* 0x0000000508057c20 */ /* 0x000fe20008410000 */
[----:B------:R-:W-:Y:S03]  /*b010*/  FMUL.FTZ R7, R9, UR5 ;  /* 0x0000000509077c20 */ /* 0x000fe60008410000 */
[----:B------:R-:W3:Y:S01]  /*b020*/  MUFU.TANH R4, R4 ;  /* 0x0000000400047308 */ /* 0x000ee20000002400 */
[C---:B----4-:R-:W-:Y:S01]  /*b030*/  HMMA.16816.F32 R28, R64.reuse, R32, RZ ;  /* 0x00000020401c723c */ /* 0x050fe200000018ff */
[----:B------:R-:W-:Y:S01]  /*b040*/  FMUL.FTZ R8, R11, UR5 ;  /* 0x000000050b087c20 */ /* 0x000fe20008410000 */
[----:B------:R-:W-:Y:S03]  /*b050*/  FMUL.FTZ R9, R12, UR5 ;  /* 0x000000050c097c20 */ /* 0x000fe60008410000 */
[----:B------:R-:W-:Y:S01]  /*b060*/  FMUL.FTZ R11, R13, UR5 ;  /* 0x000000050d0b7c20 */ /* 0x000fe20008410000 */
[----:B------:R-:W-:Y:S03]  /*b070*/  HMMA.16816.F32 R32, R64, R34, RZ ;  /* 0x000000224020723c */ /* 0x000fe600000018ff */
[----:B------:R-:W4:Y:S02]  /*b080*/  MUFU.TANH R5, R5 ;  /* 0x0000000500057308 */ /* 0x000f240000002400 */
[----:B------:R-:W-:Y:S01]  /*b090*/  FMUL.FTZ R12, R15, UR5 ;  /* 0x000000050f0c7c20 */ /* 0x000fe20008410000 */
[----:B------:R-:W-:Y:S01]  /*b0a0*/  FMUL.FTZ R13, R16, UR5 ;  /* 0x00000005100d7c20 */ /* 0x000fe20008410000 */
[C---:B-----5:R-:W-:Y:S06]  /*b0b0*/  HMMA.16816.F32 R36, R68.reuse, R56, R36 ;  /* 0x000000384424723c */ /* 0x060fec0000001824 */
[----:B------:R-:W1:Y:S01]  /*b0c0*/  MUFU.TANH R7, R7 ;  /* 0x0000000700077308 */ /* 0x000e620000002400 */
[----:B------:R-:W-:Y:S01]  /*b0d0*/  FMUL.FTZ R15, R17, UR5 ;  /* 0x00000005110f7c20 */ /* 0x000fe20008410000 */
[C---:B------:R-:W-:Y:S01]  /*b0e0*/  HMMA.16816.F32 R40, R68.reuse, R58, R40 ;  /* 0x0000003a4428723c */ /* 0x040fe20000001828 */
[----:B------:R-:W5:Y:S01]  /*b0f0*/  LDSM.16.M88.4 R56, [R81+0x2800] ;  /* 0x002800005138783b */ /* 0x000f620000000200 */
[----:B------:R-:W-:Y:S06]  /*b100*/  DEPBAR.LE SB0, 0x0 ;  /* 0x000080000000791a */ /* 0x000fec0000000000 */
[----:B------:R-:W1:Y:S01]  /*b110*/  MUFU.TANH R8, R8 ;  /* 0x0000000800087308 */ /* 0x000e620000002400 */
[C---:B------:R-:W-:Y:S05]  /*b120*/  HMMA.16816.F32 R28, R68.reuse, R44, R28 ;  /* 0x0000002c441c723c */ /* 0x040fea000000181c */
[----:B------:R-:W-:Y:S01]  /*b130*/  FMUL.FTZ R16, R19, UR5 ;  /* 0x0000000513107c20 */ /* 0x000fe20008410000 */
[----:B------:R-:W-:Y:S03]  /*b140*/  HMMA.16816.F32 R32, R68, R46, R32 ;  /* 0x0000002e4420723c */ /* 0x000fe60000001820 */
[----:B------:R-:W1:Y:S01]  /*b150*/  MUFU.TANH R9, R9 ;  /* 0x0000000900097308 */ /* 0x000e620000002400 */
[----:B------:R-:W-:Y:S01]  /*b160*/  BAR.SYNC.DEFER_BLOCKING 0x0 ;  /* 0x0000000000007b1d */ /* 0x000fe20000010000 */
        /* <DEDUP_REMOVED lines=23> */
[C---:B-----5:R-:W-:Y:S03]  /*b2e0*/  HMMA.16816.F32 R52, R64.reuse, R56, RZ ;  /* 0x000000384034723c */ /* 0x060fe600000018ff */
        /* <DEDUP_REMOVED lines=42> */
[----:B------:R-:W1:Y:S03]  /*b590*/  MUFU.TANH R21, R21 ;  /* 0x0000001500157308 */ /* 0x000e660000002400 */
[----:B------:R-:W-:Y:S01]  /*b5a0*/  FMUL.FTZ R55, R57, UR5 ;  /* 0x0000000539377c20 */ /* 0x000fe20008410000 */
[----:B------:R-:W-:Y:S01]  /*b5b0*/  FMUL.FTZ R56, R59, UR5 ;  /* 0x000000053b387c20 */ /* 0x000fe20008410000 */
[----:B------:R-:W-:Y:S05]  /*b5c0*/  FMUL.FTZ R54, R58, UR5 ;  /* 0x000000053a367c20 */ /* 0x000fea0008410000 */
[----:B------:R-:W1:Y:S01]  /*b5d0*/  MUFU.TANH R23, R23 ;  /* 0x0000001700177308 */ /* 0x000e620000002400 */
[----:B------:R-:W-:Y:S01]  /*b5e0*/  FMUL.FTZ R57, R60, UR5 ;  /* 0x000000053c397c20 */ /* 0x000fe20008410000 */
[----:B------:R-:W-:Y:S01]  /*b5f0*/  FMUL.FTZ R59, R61, UR5 ;  /* 0x000000053d3b7c20 */ /* 0x000fe20008410000 */
[----:B------:R-:W-:Y:S07]  /*b600*/  FMUL.FTZ R58, R62, UR5 ;  /* 0x000000053e3a7c20 */ /* 0x000fee0008410000 */
[----:B------:R-:W1:Y:S01]  /*b610*/  MUFU.TANH R22, R22 ;  /* 0x0000001600167308 */ /* 0x000e620000002400 */
[----:B------:R-:W-:Y:S01]  /*b620*/  FMUL.FTZ R60, R63, UR5 ;  /* 0x000000053f3c7c20 */ /* 0x000fe20008410000 */
[----:B------:R-:W-:Y:S01]  /*b630*/  FMUL.FTZ R61, R64, UR5 ;  /* 0x00000005403d7c20 */ /* 0x000fe20008410000 */
[----:B------:R-:W-:Y:S01]  /*b640*/  FMUL.FTZ R63, R65, UR5 ;  /* 0x00000005413f7c20 */ /* 0x000fe20008410000 */
[----:B------:R-:W-:Y:S01]  /*b650*/  FMUL.FTZ R62, R66, UR5 ;  /* 0x00000005423e7c20 */ /* 0x000fe20008410000 */
[----:B------:R-:W-:Y:S05]  /*b660*/  FMUL.FTZ R64, R67, UR5 ;  /* 0x0000000543407c20 */ /* 0x000fea0008410000 */
        /* <DEDUP_REMOVED lines=46> */
[----:B------:R-:W2:Y:S01]  /*b950*/  LDC R67, c[0x0][0x380] ;  /* 0x0000e000ff437b82 */ /* 0x000ea20000000800 */
[----:B------:R-:W-:Y:S05]  /*b960*/  SHF.L.U32 R128, R86, 0x7, RZ ;  /* 0x0000000756807819 */ /* 0x000fea00000006ff */
[C---:B------:R-:W-:Y:S02]  /*b970*/  VIADD R78, R128.reuse, 0xffffff00 ;  /* 0xffffff00804e7836 */ /* 0x040fe40000000000 */
[----:B------:R-:W-:Y:S05]  /*b980*/  VIADD R128, R128, 0xffffff80 ;  /* 0xffffff8080807836 */ /* 0x000fea0000000000 */
[----:B------:R-:W-:Y:S02]  /*b990*/  IABS R76, R128 ;  /* 0x00000080004c7213 */ /* 0x000fe40000000000 */
[-C--:B--2---:R-:W-:Y:S02]  /*b9a0*/  IABS R72, R67.reuse ;  /* 0x0000004300487213 */ /* 0x084fe40000000000 */
[-C--:B------:R-:W-:Y:S02]  /*b9b0*/  LOP3.LUT R128, R128, R67.reuse, RZ, 0x3c, !PT ;  /* 0x0000004380807212 */ /* 0x080fe400078e3cff */
[----:B------:R-:W2:Y:S01]  /*b9c0*/  I2F.RP R77, R72 ;  /* 0x00000048004d7306 */ /* 0x000ea20000209400 */
[-C--:B------:R-:W-:Y:S09]  /*b9d0*/  LOP3.LUT R66, RZ, R67.reuse, RZ, 0x33, !PT ;  /* 0x00000043ff427212 */ /* 0x080ff200078e33ff */
[----:B--2---:R-:W2:Y:S02]  /*b9e0*/  MUFU.RCP R74, R77 ;  /* 0x0000004d004a7308 */ /* 0x004ea40000001000 */
[----:B--2---:R-:W-:Y:S01]  /*b9f0*/  VIADD R130, R74, 0xffffffe ;  /* 0x0ffffffe4a827836 */ /* 0x004fe20000000000 */
[----:B------:R-:W-:Y:S02]  /*ba00*/  IABS R74, R78 ;  /* 0x0000004e004a7213 */ /* 0x000fe40000000000 */
[----:B------:R-:W-:Y:S05]  /*ba10*/  LOP3.LUT R78, R78, R67, RZ, 0x3c, !PT ;  /* 0x000000434e4e7212 */ /* 0x000fea00078e3cff */
[----:B------:R-:W2:Y:S01]  /*ba20*/  F2I.FTZ.U32.TRUNC.NTZ R131, R130 ;  /* 0x0000008200837305 */ /* 0x000ea2000021f000 */
[----:B------:R-:W-:Y:S01]  /*ba30*/  ISETP.GE.AND P3, PT, R78, RZ, PT ;  /* 0x000000ff4e00720c */ /* 0x000fe20003f66270 */
        /* <DEDUP_REMOVED lines=19> */
[----:B------:R-:W2:Y:S01]  /*bb70*/  LDC.64 R74, c[0x0][0x230] ;  /* 0x00008c00ff4a7b82 */ /* 0x000ea20000000a00 */
[----:B------:R-:W-:Y:S07]  /*bb80*/  ISETP.NE.AND P0, PT, R67, RZ, PT ;  /* 0x000000ff4300720c */ /* 0x000fee0003f05270 */
[----:B------:R-:W3:Y:S02]  /*bb90*/  LDC R72, c[0x0][0x24c] ;  /* 0x00009300ff487b82 */ /* 0x000ee40000000800 */
        /* <DEDUP_REMOVED lines=11> */
[----:B------:R-:W4:Y:S04]  /*bc50*/  LDG.E R76, desc[UR10][R132.64] ;  /* 0x0000000a844c7981 */ /* 0x000f28000c1e1900 */
[----:B------:R-:W-:Y:S01]  /*bc60*/  IMAD R65, R66, R67, -0x80 ;  /* 0xffffff8042417424 */ /* 0x000fe200078e0243 */
[----:B------:R-:W4:Y:S03]  /*bc70*/  LDG.E R77, desc[UR10][R130.64] ;  /* 0x0000000a824d7981 */ /* 0x000f26000c1e1900 */
[-C--:B------:R-:W-:Y:S01]  /*bc80*/  IMAD.WIDE.U32 R128, R65, R70.reuse, RZ ;  /* 0x0000004641807225 */ /* 0x080fe200078e00ff */
[----:B------:R-:W-:Y:S05]  /*bc90*/  SHF.R.S32.HI R79, RZ, 0x1f, R65 ;  /* 0x0000001fff4f7819 */ /* 0x000fea0000011441 */
[----:B------:R-:W-:Y:S04]  /*bca0*/  IMAD R78, R79, R70, RZ ;  /* 0x000000464f4e7224 */ /* 0x000fe800078e02ff */
[----:B---3--:R-:W-:Y:S05]  /*bcb0*/  IMAD R78, R65, R72, R78 ;  /* 0x00000048414e7224 */ /* 0x008fea00078e024e */
[----:B------:R-:W-:Y:S01]  /*bcc0*/  IADD3 R129, R129, R78, RZ ;  /* 0x0000004e81817210 */ /* 0x000fe20007ffe0ff */
[----:B----4-:R-:W-:Y:S04]  /*bcd0*/  IMAD.IADD R76, R76, 0x1, -R77 ;  /* 0x000000014c4c7824 */ /* 0x010fe800078e0a4d */
[CC--:B--2---:R-:W-:Y:S01]  /*bce0*/  IMAD.WIDE.U32 R128, R76.reuse, R74.reuse, R128 ;  /* 0x0000004a4c807225 */ /* 0x0c4fe200078e0080 */
[----:B------:R-:W-:Y:S05]  /*bcf0*/  SHF.R.S32.HI R77, RZ, 0x1f, R76 ;  /* 0x0000001fff4d7819 */ /* 0x000fea000001144c */
[----:B------:R-:W-:Y:S04]  /*bd00*/  IMAD R77, R77, R74, RZ ;  /* 0x0000004a4d4d7224 */ /* 0x000fe800078e02ff */
[----:B------:R-:W-:Y:S01]  /*bd10*/  IMAD R77, R76, R75, R77 ;  /* 0x0000004b4c4d7224 */ /* 0x000fe200078e024d */
[----:B------:R-:W-:Y:S03]  /*bd20*/  MOV R75, R128 ;  /* 0x00000080004b7202 */ /* 0x000fe60000000f00 */
[----:B------:R-:W-:Y:S07]  /*bd30*/  IMAD.IADD R72, R129, 0x1, R77 ;  /* 0x0000000181487824 */ /* 0x000fee00078e024d */
.L_x_4435:
[----:B------:R2:W-:Y:S01]  /*bd40*/  @P2 STS [R111+0x1000], RZ ;  /* 0x001000ff6f002388 */ /* 0x0005e20000000800 */
[----:B------:R-:W3:Y:S01]  /*bd50*/  @!P2 LDC R67, c[0x0][0x24c] ;  /* 0x00009300ff43ab82 */ /* 0x000ee20000000800 */
[CC--:B------:R-:W-:Y:S01]  /*bd60*/  LEA R76, P0, R75.reuse, R122.reuse, 0x1 ;  /* 0x0000007a4b4c7211 */ /* 0x0c0fe200078008ff */
[----:B------:R-:W-:Y:S01]  /*bd70*/  @!P2 IMAD.MOV.U32 R74, RZ, RZ, R75 ;  /* 0x000000ffff4aa224 */ /* 0x000fe200078e004b */
[----:B------:R2:W-:Y:S01]  /*bd80*/  @P2 STS [R111+0x1004], RZ ;  /* 0x001004ff6f002388 */ /* 0x0005e20000000800 */
[----:B------:R-:W-:Y:S02]  /*bd90*/  @!P2 IADD3 R66, P3, R108, R75, RZ ;  /* 0x0000004b6c42a210 */ /* 0x000fe40007f7e0ff */
[--C-:B------:R-:W-:Y:S01]  /*bda0*/  LEA.HI.X R77, R75, R123, R72.reuse, 0x1, P0 ;  /* 0x0000007b4b4d7211 */ /* 0x100fe200000f0c48 */
[----:B------:R2:W-:Y:S01]  /*bdb0*/  @P2 STS.64 [R111+0x1008], RZ ;  /* 0x001008ff6f002388 */ /* 0x0005e20000000a00 */
[----:B------:R-:W4:Y:S01]  /*bdc0*/  @!P2 LDC R65, c[0x0][0x24c] ;  /* 0x00009300ff41ab82 */ /* 0x000f220000000800 */
[----:B------:R-:W-:Y:S01]  /*bdd0*/  @!P2 LEA R68, P0, R70, R75, 0x6 ;  /* 0x0000004b4644a211 */ /* 0x000fe200078030ff */
[----:B------:R-:W-:Y:S01]  /*bde0*/  @!P2 IMAD.MOV.U32 R75, RZ, RZ, R72 ;  /* 0x000000ffff4ba224 */ /* 0x000fe200078e0048 */
[----:B------:R-:W-:Y:S01]  /*bdf0*/  @!PT LDS RZ, [RZ] ;  /* 0x00000000fffff984 */ /* 0x000fe20000000800 */
[----:B------:R-:W-:Y:S01]  /*be00*/  @!PT LDS RZ, [RZ] ;  /* 0x00000000fffff984 */ /* 0x000fe20000000800 */
[----:B------:R-:W-:Y:S01]  /*be10*/  @!PT LDS RZ, [RZ] ;  /* 0x00000000fffff984 */ /* 0x000fe20000000800 */
[----:B------:R2:W-:Y:S01]  /*be20*/  @!P2 LDGSTS.E.BYPASS.LTC128B.128 [R111+0x1000], desc[UR10][R76.64] ;  /* 0x010000004c6fafae */ /* 0x0005e2000b901d4a */
[----:B------:R-:W-:Y:S01]  /*be30*/  @!P2 LEA R78, P4, R66, R122, 0x1 ;  /* 0x0000007a424ea211 */ /* 0x000fe200078808ff */
[C---:B------:R-:W-:Y:S02]  /*be40*/  @!P2 IMAD.WIDE.U32 R74, R70.reuse, 0x60, R74 ;  /* 0x00000060464aa825 */ /* 0x040fe400078e004a */
[----:B------:R2:W-:Y:S02]  /*be50*/  @P2 STS.128 [R111+0x1800], RZ ;  /* 0x001800ff6f002388 */ /* 0x0005e40000000c00 */
[----:B----4-:R-:W-:Y:S01]  /*be60*/  @!P2 IMAD R65, R65, 0x60, RZ ;  /* 0x000000604141a824 */ /* 0x010fe200078e02ff */
[----:B---3--:R-:W-:Y:S01]  /*be70*/  @!P2 LEA.HI.X R67, R70, R72, R67, 0x6, P0 ;  /* 0x000000484643a211 */ /* 0x008fe200000f3443 */
[----:B------:R-:W-:Y:S01]  /*be80*/  @!P2 IMAD.X R72, R91, 0x1, R72, P3 ;  /* 0x000000015b48a824 */ /* 0x000fe200018e0648 */
[-C--:B------:R-:W-:Y:S01]  /*be90*/  @!P2 LEA R70, P3, R68, R122.reuse, 0x1 ;  /* 0x0000007a4446a211 */ /* 0x080fe200078608ff */
[----:B------:R-:W-:Y:S01]  /*bea0*/  @!P2 IMAD.IADD R65, R65, 0x1, R75 ;  /* 0x000000014141a824 */ /* 0x000fe200078e024b */
        /* <DEDUP_REMOVED lines=21> */
.L_x_4434:
[----:B------:R-:W-:Y:S01]  /*c000*/  IADD3 R73, R86, -0x1, RZ ;  /* 0xffffffff56497810 */ /* 0x000fe20007ffe0ff */
[----:B--2---:R-:W-:Y:S03]  /*c010*/  LDSM.16.MT88.4 R128, [R119+0x3000] ;  /* 0x003000007780783b */ /* 0x004fe60000004200 */
[----:B------:R-:W-:Y:S04]  /*c020*/  LEA R74, R73, R88, 0x7 ;  /* 0x00000058494a7211 */ /* 0x000fe800078e38ff */
[----:B------:R-:W-:Y:S02]  /*c030*/  I2FP.F32.S32 R71, R74 ;  /* 0x0000004a00477245 */ /* 0x000fe40000201400 */
[C---:B------:R-:W-:Y:S02]  /*c040*/  IADD3 R72, R74.reuse, 0x1, RZ ;  /* 0x000000014a487810 */ /* 0x040fe40007ffe0ff */
[----:B------:R-:W-:Y:S01]  /*c050*/  IADD3 R75, R74, 0x8, RZ ;  /* 0x000000084a4b7810 */ /* 0x000fe20007ffe0ff */
[CC--:B-1----:R-:W-:Y:S01]  /*c060*/  FFMA.FTZ R0, R84.reuse, R71.reuse, R0 ;  /* 0x0000004754007223 */ /* 0x0c2fe20000010000 */
[----:B------:R-:W-:Y:S01]  /*c070*/  I2FP.F32.S32 R72, R72 ;  /* 0x0000004800487245 */ /* 0x000fe20000201400 */
[----:B------:R-:W-:Y:S01]  /*c080*/  FFMA.FTZ R2, R84, R71, R2 ;  /* 0x0000004754027223 */ /* 0x000fe20000010002 */
[----:B------:R-:W-:Y:S02]  /*c090*/  I2FP.F32.S32 R71, R75 ;  /* 0x0000004b00477245 */ /* 0x000fe40000201400 */
[----:B------:R-:W-:Y:S01]  /*c0a0*/  IADD3 R76, R74, 0x9, RZ ;  /* 0x000000094a4c7810 */ /* 0x000fe20007ffe0ff */
[-C--:B------:R-:W-:Y:S01]  /*c0b0*/  FFMA.FTZ R3, R84, R72.reuse, R3 ;  /* 0x0000004854037223 */ /* 0x080fe20000010003 */
[----:B------:R-:W-:Y:S01]  /*c0c0*/  IADD3 R75, R74, 0x10, RZ ;  /* 0x000000104a4b7810 */ /* 0x000fe20007ffe0ff */
[C---:B------:R-:W-:Y:S01]  /*c0d0*/  FFMA.FTZ R4, R84.reuse, R72, R4 ;  /* 0x0000004854047223 */ /* 0x040fe20000010004 */
[CC--:B------:R-:W-:Y:S01]  /*c0e0*/  FFMA.FTZ R5, R84.reuse, R71.reuse, R5 ;  /* 0x0000004754057223 */ /* 0x0c0fe20000010005 */
        /* <DEDUP_REMOVED lines=23> */
[----:B------:R-:W-:Y:S01]  /*c260*/  I2FP.F32.S32 R72, R76 ;  /* 0x0000004c00487245 */ /* 0x000fe20000201400 */
        /* <DEDUP_REMOVED lines=8> */
[C---:B------:R-:W-:Y:S01]  /*c2f0*/  FFMA.FTZ R21, R84.reuse, R71, R21 ;  /* 0x0000004754157223 */ /* 0x040fe20000010015 */
[----:B------:R-:W-:Y:S01]  /*c300*/  I2FP.F32.S32 R66, R75 ;  /* 0x0000004b00427245 */ /* 0x000fe20000201400 */
[----:B------:R-:W-:Y:S01]  /*c310*/  FFMA.FTZ R22, R84, R71, R22 ;  /* 0x0000004754167223 */ /* 0x000fe20000010016 */
[----:B------:R-:W-:Y:S01]  /*c320*/  FMNMX.FTZ R69, R2, R89, !PT ;  /* 0x0000005902457209 */ /* 0x000fe20007810000 */
[CC--:B------:R-:W-:Y:S01]  /*c330*/  FFMA.FTZ R23, R84.reuse, R65.reuse, R23 ;  /* 0x0000004154177223 */ /* 0x0c0fe20000010017 */
[C---:B------:R-:W-:Y:S01]  /*c340*/  FFMA.FTZ R24, R84.reuse, R65, R24 ;  /* 0x0000004154187223 */ /* 0x040fe20000010018 */
[CC--:B------:R-:W-:Y:S01]  /*c350*/  FFMA.FTZ R25, R84.reuse, R66.reuse, R25 ;  /* 0x0000004254197223 */ /* 0x0c0fe20000010019 */
[----:B------:R-:W-:Y:S01]  /*c360*/  FFMA.FTZ R26, R84, R66, R26 ;  /* 0x00000042541a7223 */ /* 0x000fe2000001001a */
[----:B------:R-:W-:Y:S02]  /*c370*/  FMNMX.FTZ R66, R0, R90, !PT ;  /* 0x0000005a00427209 */ /* 0x000fe40007810000 */
[----:B------:R-:W-:Y:S02]  /*c380*/  IADD3 R72, R74, 0x31, RZ ;  /* 0x000000314a487810 */ /* 0x000fe40007ffe0ff */
[----:B------:R-:W-:Y:S02]  /*c390*/  FMNMX.FTZ R68, R3, R66, !PT ;  /* 0x0000004203447209 */ /* 0x000fe40007810000 */
[----:B------:R-:W-:Y:S02]  /*c3a0*/  FMNMX.FTZ R69, R4, R69, !PT ;  /* 0x0000004504457209 */ /* 0x000fe40007810000 */
[----:B------:R-:W-:Y:S02]  /*c3b0*/  FMNMX.FTZ R68, R5, R68, !PT ;  /* 0x0000004405447209 */ /* 0x000fe40007810000 */
[----:B------:R-:W-:Y:S02]  /*c3c0*/  I2FP.F32.S32 R67, R72 ;  /* 0x0000004800437245 */ /* 0x000fe40000201400 */
[----:B------:R-:W-:Y:S02]  /*c3d0*/  IADD3 R65, R74, 0x38, RZ ;  /* 0x000000384a417810 */ /* 0x000fe40007ffe0ff */
[----:B------:R-:W-:Y:S01]  /*c3e0*/  FMNMX.FTZ R68, R7, R68, !PT ;  /* 0x0000004407447209 */ /* 0x000fe20007810000 */
[----:B------:R-:W-:Y:S01]  /*c3f0*/  FFMA.FTZ R27, R84, R67, R27 ;  /* 0x00000043541b7223 */ /* 0x000fe2000001001b */
[----:B------:R-:W-:Y:S01]  /*c400*/  FMNMX.FTZ R69, R6, R69, !PT ;  /* 0x0000004506457209 */ /* 0x000fe20007810000 */
[----:B------:R-:W-:Y:S01]  /*c410*/  FFMA.FTZ R28, R84, R67, R28 ;  /* 0x00000043541c7223 */ /* 0x000fe2000001001c */
[----:B------:R-:W-:Y:S02]  /*c420*/  I2FP.F32.S32 R65, R65 ;  /* 0x0000004100417245 */ /* 0x000fe40000201400 */
[----:B------:R-:W-:Y:S02]  /*c430*/  FMNMX.FTZ R68, R9, R68, !PT ;  /* 0x0000004409447209 */ /* 0x000fe40007810000 */
[----:B------:R-:W-:Y:S01]  /*c440*/  IADD3 R67, R74, 0x39, RZ ;  /* 0x000000394a437810 */ /* 0x000fe20007ffe0ff */
[----:B------:R-:W-:Y:S01]  /*c450*/  FFMA.FTZ R29, R84, R65, R29 ;  /* 0x00000041541d7223 */ /* 0x000fe2000001001d */
[----:B------:R-:W-:Y:S01]  /*c460*/  FMNMX.FTZ R69, R8, R69, !PT ;  /* 0x0000004508457209 */ /* 0x000fe20007810000 */
[----:B------:R-:W-:Y:S01]  /*c470*/  FFMA.FTZ R30, R84, R65, R30 ;  /* 0x00000041541e7223 */ /* 0x000fe2000001001e */
[----:B------:R-:W-:Y:S02]  /*c480*/  IADD3 R66, R74, 0x40, RZ ;  /* 0x000000404a427810 */ /* 0x000fe40007ffe0ff */
[----:B------:R-:W-:Y:S02]  /*c490*/  FMNMX.FTZ R68, R11, R68, !PT ;  /* 0x000000440b447209 */ /* 0x000fe40007810000 */
[----:B------:R-:W-:Y:S02]  /*c4a0*/  I2FP.F32.S32 R67, R67 ;  /* 0x0000004300437245 */ /* 0x000fe40000201400 */
[----:B------:R-:W-:Y:S02]  /*c4b0*/  FMNMX.FTZ R69, R10, R69, !PT ;  /* 0x000000450a457209 */ /* 0x000fe40007810000 */
[----:B------:R-:W-:Y:S01]  /*c4c0*/  I2FP.F32.S32 R65, R66 ;  /* 0x0000004200417245 */ /* 0x000fe20000201400 */
[CC--:B------:R-:W-:Y:S01]  /*c4d0*/  FFMA.FTZ R31, R84.reuse, R67.reuse, R31 ;  /* 0x00000043541f7223 */ /* 0x0c0fe2000001001f */
[----:B------:R-:W-:Y:S01]  /*c4e0*/  FMNMX.FTZ R68, R13, R68, !PT ;  /* 0x000000440d447209 */ /* 0x000fe20007810000 */
[----:B------:R-:W-:Y:S01]  /*c4f0*/  FFMA.FTZ R32, R84, R67, R32 ;  /* 0x0000004354207223 */ /* 0x000fe20000010020 */
[----:B------:R-:W-:Y:S01]  /*c500*/  FMNMX.FTZ R69, R12, R69, !PT ;  /* 0x000000450c457209 */ /* 0x000fe20007810000 */
[CC--:B------:R-:W-:Y:S01]  /*c510*/  FFMA.FTZ R33, R84.reuse, R65.reuse, R33 ;  /* 0x0000004154217223 */ /* 0x0c0fe20000010021 */
[----:B------:R-:W-:Y:S01]  /*c520*/  FMNMX.FTZ R68, R15, R68, !PT ;  /* 0x000000440f447209 */ /* 0x000fe20007810000 */
[----:B------:R-:W-:Y:S01]  /*c530*/  FFMA.FTZ R34, R84, R65, R34 ;  /* 0x0000004154227223 */ /* 0x000fe20000010022 */
[----:B------:R-:W-:Y:S02]  /*c540*/  FMNMX.FTZ R69, R14, R69, !PT ;  /* 0x000000450e457209 */ /* 0x000fe40007810000 */
[----:B------:R-:W-:Y:S02]  /*c550*/  IADD3 R65, R74, 0x41, RZ ;  /* 0x000000414a417810 */ /* 0x000fe40007ffe0ff */
[----:B------:R-:W-:Y:S02]  /*c560*/  FMNMX.FTZ R68, R17, R68, !PT ;  /* 0x0000004411447209 */ /* 0x000fe40007810000 */
[----:B------:R-:W-:Y:S02]  /*c570*/  FMNMX.FTZ R69, R16, R69, !PT ;  /* 0x0000004510457209 */ /* 0x000fe40007810000 */
[----:B------:R-:W-:Y:S02]  /*c580*/  I2FP.F32.S32 R65, R65 ;  /* 0x0000004100417245 */ /* 0x000fe40000201400 */
[----:B------:R-:W-:Y:S02]  /*c590*/  IADD3 R67, R74, 0x48, RZ ;  /* 0x000000484a437810 */ /* 0x000fe40007ffe0ff */
[----:B------:R-:W-:Y:S01]  /*c5a0*/  FMNMX.FTZ R68, R19, R68, !PT ;  /* 0x0000004413447209 */ /* 0x000fe20007810000 */
[-C--:B------:R-:W-:Y:S01]  /*c5b0*/  FFMA.FTZ R35, R84, R65.reuse, R35 ;  /* 0x0000004154237223 */ /* 0x080fe20000010023 */
[----:B------:R-:W-:Y:S01]  /*c5c0*/  IADD3 R66, R74, 0x49, RZ ;  /* 0x000000494a427810 */ /* 0x000fe20007ffe0ff */
[----:B------:R-:W-:Y:S01]  /*c5d0*/  FFMA.FTZ R36, R84, R65, R36 ;  /* 0x0000004154247223 */ /* 0x000fe20000010024 */
[----:B------:R-:W-:Y:S02]  /*c5e0*/  FMNMX.FTZ R69, R18, R69, !PT ;  /* 0x0000004512457209 */ /* 0x000fe40007810000 */
[----:B------:R-:W-:Y:S02]  /*c5f0*/  I2FP.F32.S32 R67, R67 ;  /* 0x0000004300437245 */ /* 0x000fe40000201400 */
[----:B------:R-:W-:Y:S02]  /*c600*/  FMNMX.FTZ R68, R21, R68, !PT ;  /* 0x0000004415447209 */ /* 0x000fe40007810000 */
[----:B------:R-:W-:Y:S01]  /*c610*/  I2FP.F32.S32 R65, R66 ;  /* 0x0000004200417245 */ /* 0x000fe20000201400 */
[----:B------:R-:W-:Y:S01]  /*c620*/  FFMA.FTZ R37, R84, R67, R37 ;  /* 0x0000004354257223 */ /* 0x000fe20000010025 */
[----:B------:R-:W-:Y:S01]  /*c630*/  FMNMX.FTZ R69, R20, R69, !PT ;  /* 0x0000004514457209 */ /* 0x000fe20007810000 */
[C---:B------:R-:W-:Y:S01]  /*c640*/  FFMA.FTZ R38, R84.reuse, R67, R38 ;  /* 0x0000004354267223 */ /* 0x040fe20000010026 */
[----:B------:R-:W-:Y:S01]  /*c650*/  FMNMX.FTZ R68, R23, R68, !PT ;  /* 0x0000004417447209 */ /* 0x000fe20007810000 */
[----:B------:R-:W-:Y:S01]  /*c660*/  FFMA.FTZ R39, R84, R65, R39 ;  /* 0x0000004154277223 */ /* 0x000fe20000010027 */
[----:B------:R-:W-:Y:S01]  /*c670*/  FMNMX.FTZ R69, R22, R69, !PT ;  /* 0x0000004516457209 */ /* 0x000fe20007810000 */
[----:B------:R-:W-:Y:S01]  /*c680*/  FFMA.FTZ R40, R84, R65, R40 ;  /* 0x0000004154287223 */ /* 0x000fe20000010028 */
[----:B------:R-:W-:Y:S02]  /*c690*/  FMNMX.FTZ R68, R25, R68, !PT ;  /* 0x0000004419447209 */ /* 0x000fe40007810000 */
[----:B------:R-:W-:Y:S02]  /*c6a0*/  IADD3 R65, R74, 0x50, RZ ;  /* 0x000000504a417810 */ /* 0x000fe40007ffe0ff */
[----:B------:R-:W-:Y:S02]  /*c6b0*/  FMNMX.FTZ R69, R24, R69, !PT ;  /* 0x0000004518457209 */ /* 0x000fe40007810000 */
[----:B------:R-:W-:Y:S02]  /*c6c0*/  FMNMX.FTZ R68, R27, R68, !PT ;  /* 0x000000441b447209 */ /* 0x000fe40007810000 */
[----:B------:R-:W-:Y:S02]  /*c6d0*/  I2FP.F32.S32 R65, R65 ;  /* 0x0000004100417245 */ /* 0x000fe40000201400 */
[----:B------:R-:W-:Y:S02]  /*c6e0*/  FMNMX.FTZ R69, R26, R69, !PT ;  /* 0x000000451a457209 */ /* 0x000fe40007810000 */
[----:B------:R-:W-:Y:S01]  /*c6f0*/  IADD3 R67, R74, 0x51, RZ ;  /* 0x000000514a437810 */ /* 0x000fe20007ffe0ff */
[-C--:B------:R-:W-:Y:S01]  /*c700*/  FFMA.FTZ R41, R84, R65.reuse, R41 ;  /* 0x0000004154297223 */ /* 0x080fe20000010029 */
[----:B------:R-:W-:Y:S01]  /*c710*/  IADD3 R66, R74, 0x58, RZ ;  /* 0x000000584a427810 */ /* 0x000fe20007ffe0ff */
[----:B------:R-:W-:Y:S01]  /*c720*/  FFMA.FTZ R42, R84, R65, R42 ;  /* 0x00000041542a7223 */ /* 0x000fe2000001002a */
[----:B------:R-:W-:Y:S02]  /*c730*/  FMNMX.FTZ R68, R29, R68, !PT ;  /* 0x000000441d447209 */ /* 0x000fe40007810000 */
[----:B------:R-:W-:Y:S02]  /*c740*/  FMNMX.FTZ R69, R28, R69, !PT ;  /* 0x000000451c457209 */ /* 0x000fe40007810000 */
[----:B------:R-:W-:Y:S02]  /*c750*/  I2FP.F32.S32 R67, R67 ;  /* 0x0000004300437245 */ /* 0x000fe40000201400 */
[----:B------:R-:W-:Y:S02]  /*c760*/  I2FP.F32.S32 R65, R66 ;  /* 0x0000004200417245 */ /* 0x000fe40000201400 */
[----:B------:R-:W-:Y:S01]  /*c770*/  FMNMX.FTZ R68, R31, R68, !PT ;  /* 0x000000441f447209 */ /* 0x000fe20007810000 */
        /* <DEDUP_REMOVED lines=17> */
[----:B------:R-:W-:Y:S02]  /*c890*/  FMNMX.FTZ R68, R45, R68, !PT ;  /* 0x000000442d447209 */ /* 0x000fe40007810000 */
[----:B------:R-:W-:Y:S01]  /*c8a0*/  IADD3 R67, R74, 0x60, RZ ;  /* 0x000000604a437810 */ /* 0x000fe20007ffe0ff */
[CC--:B------:R-:W-:Y:S01]  /*c8b0*/  FFMA.FTZ R47, R84.reuse, R65.reuse, R47 ;  /* 0x00000041542f7223 */ /* 0x0c0fe2000001002f */
[----:B------:R-:W-:Y:S01]  /*c8c0*/  FFMA.FTZ R48, R84, R65, R48 ;  /* 0x0000004154307223 */ /* 0x000fe20000010030 */
[----:B------:R-:W-:Y:S02]  /*c8d0*/  IADD3 R66, R74, 0x61, RZ ;  /* 0x000000614a427810 */ /* 0x000fe40007ffe0ff */
[----:B------:R-:W-:Y:S02]  /*c8e0*/  I2FP.F32.S32 R67, R67 ;  /* 0x0000004300437245 */ /* 0x000fe40000201400 */
[----:B------:R-:W-:Y:S02]  /*c8f0*/  FMNMX.FTZ R68, R47, R68, !PT ;  /* 0x000000442f447209 */ /* 0x000fe40007810000 */
[----:B------:R-:W-:Y:S01]  /*c900*/  I2FP.F32.S32 R65, R66 ;  /* 0x0000004200417245 */ /* 0x000fe20000201400 */
[-C--:B------:R-:W-:Y:S01]  /*c910*/  FFMA.FTZ R49, R84, R67.reuse, R49 ;  /* 0x0000004354317223 */ /* 0x080fe20000010031 */
[----:B------:R-:W-:Y:S01]  /*c920*/  IADD3 R66, R74, 0x70, RZ ;  /* 0x000000704a427810 */ /* 0x000fe20007ffe0ff */
[----:B------:R-:W-:Y:S01]  /*c930*/  FFMA.FTZ R50, R84, R67, R50 ;  /* 0x0000004354327223 */ /* 0x000fe20000010032 */
[----:B------:R-:W-:Y:S01]  /*c940*/  IADD3 R67, R74, 0x69, RZ ;  /* 0x000000694a437810 */ /* 0x000fe20007ffe0ff */
[CC--:B------:R-:W-:Y:S01]  /*c950*/  FFMA.FTZ R51, R84.reuse, R65.reuse, R51 ;  /* 0x0000004154337223 */ /* 0x0c0fe20000010033 */
[----:B------:R-:W-:Y:S01]  /*c960*/  FFMA.FTZ R52, R84, R65, R52 ;  /* 0x0000004154347223 */ /* 0x000fe20000010034 */
[----:B------:R-:W-:Y:S02]  /*c970*/  FMNMX.FTZ R68, R49, R68, !PT ;  /* 0x0000004431447209 */ /* 0x000fe40007810000 */
[----:B------:R-:W-:Y:S02]  /*c980*/  I2FP.F32.S32 R67, R67 ;  /* 0x0000004300437245 */ /* 0x000fe40000201400 */
[----:B------:R-:W-:Y:S02]  /*c990*/  FMNMX.FTZ R68, R51, R68, !PT ;  /* 0x0000004433447209 */ /* 0x000fe40007810000 */
[----:B------:R-:W-:Y:S02]  /*c9a0*/  IADD3 R65, R74, 0x68, RZ ;  /* 0x000000684a417810 */ /* 0x000fe40007ffe0ff */
[----:B------:R-:W-:Y:S02]  /*c9b0*/  FMNMX.FTZ R69, R40, R69, !PT ;  /* 0x0000004528457209 */ /* 0x000fe40007810000 */
[----:B------:R-:W-:Y:S02]  /*c9c0*/  I2FP.F32.S32 R65, R65 ;  /* 0x0000004100417245 */ /* 0x000fe40000201400 */
[----:B------:R-:W-:Y:S03]  /*c9d0*/  FMNMX.FTZ R69, R42, R69, !PT ;  /* 0x000000452a457209 */ /* 0x000fe60007810000 */
[CC--:B------:R-:W-:Y:S01]  /*c9e0*/  FFMA.FTZ R53, R84.reuse, R65.reuse, R53 ;  /* 0x0000004154357223 */ /* 0x0c0fe20000010035 */
[C---:B------:R-:W-:Y:S01]  /*c9f0*/  FFMA.FTZ R54, R84.reuse, R65, R54 ;  /* 0x0000004154367223 */ /* 0x040fe20000010036 */
[CC--:B------:R-:W-:Y:S01]  /*ca00*/  FFMA.FTZ R55, R84.reuse, R67.reuse, R55 ;  /* 0x0000004354377223 */ /* 0x0c0fe20000010037 */
[----:B------:R-:W-:Y:S01]  /*ca10*/  I2FP.F32.S32 R65, R66 ;  /* 0x0000004200417245 */ /* 0x000fe20000201400 */
[----:B------:R-:W-:Y:S01]  /*ca20*/  FFMA.FTZ R56, R84, R67, R56 ;  /* 0x0000004354387223 */ /* 0x000fe20000010038 */
[----:B------:R-:W-:Y:S02]  /*ca30*/  FMNMX.FTZ R68, R53, R68, !PT ;  /* 0x0000004435447209 */ /* 0x000fe40007810000 */
[----:B------:R-:W-:Y:S01]  /*ca40*/  FMNMX.FTZ R69, R44, R69, !PT ;  /* 0x000000452c457209 */ /* 0x000fe20007810000 */
[CC--:B------:R-:W-:Y:S01]  /*ca50*/  FFMA.FTZ R57, R84.reuse, R65.reuse, R57 ;  /* 0x0000004154397223 */ /* 0x0c0fe20000010039 */
[----:B------:R-:W-:Y:S01]  /*ca60*/  FMNMX.FTZ R68, R55, R68, !PT ;  /* 0x0000004437447209 */ /* 0x000fe20007810000 */
[----:B------:R-:W-:Y:S01]  /*ca70*/  FFMA.FTZ R58, R84, R65, R58 ;  /* 0x00000041543a7223 */ /* 0x000fe2000001003a */
[----:B------:R-:W-:Y:S02]  /*ca80*/  FMNMX.FTZ R69, R46, R69, !PT ;  /* 0x000000452e457209 */ /* 0x000fe40007810000 */
[----:B------:R-:W-:Y:S02]  /*ca90*/  FMNMX.FTZ R68, R57, R68, !PT ;  /* 0x0000004439447209 */ /* 0x000fe40007810000 */
[----:B------:R-:W-:Y:S02]  /*caa0*/  FMNMX.FTZ R69, R48, R69, !PT ;  /* 0x0000004530457209 */ /* 0x000fe40007810000 */
[----:B------:R-:W-:Y:S02]  /*cab0*/  IADD3 R65, R74, 0x71, RZ ;  /* 0x000000714a417810 */ /* 0x000fe40007ffe0ff */
[----:B------:R-:W-:Y:S02]  /*cac0*/  FMNMX.FTZ R69, R50, R69, !PT ;  /* 0x0000004532457209 */ /* 0x000fe40007810000 */
[----:B------:R-:W-:Y:S02]  /*cad0*/  I2FP.F32.S32 R65, R65 ;  /* 0x0000004100417245 */ /* 0x000fe40000201400 */
[----:B------:R-:W-:Y:S02]  /*cae0*/  FMNMX.FTZ R69, R52, R69, !PT ;  /* 0x0000004534457209 */ /* 0x000fe40007810000 */
[----:B------:R-:W-:Y:S01]  /*caf0*/  IADD3 R67, R74, 0x78, RZ ;  /* 0x000000784a437810 */ /* 0x000fe20007ffe0ff */
[----:B------:R-:W-:Y:S01]  /*cb00*/  FFMA.FTZ R59, R84, R65, R59 ;  /* 0x00000041543b7223 */ /* 0x000fe2000001003b */
[----:B------:R-:W-:Y:S01]  /*cb10*/  FMNMX.FTZ R69, R54, R69, !PT ;  /* 0x0000004536457209 */ /* 0x000fe20007810000 */
[----:B------:R-:W-:Y:S01]  /*cb20*/  FFMA.FTZ R60, R84, R65, R60 ;  /* 0x00000041543c7223 */ /* 0x000fe2000001003c */
[----:B------:R-:W-:Y:S02]  /*cb30*/  I2FP.F32.S32 R67, R67 ;  /* 0x0000004300437245 */ /* 0x000fe40000201400 */
[----:B------:R-:W-:Y:S02]  /*cb40*/  FMNMX.FTZ R68, R59, R68, !PT ;  /* 0x000000443b447209 */ /* 0x000fe40007810000 */
[----:B------:R-:W-:Y:S01]  /*cb50*/  FMNMX.FTZ R65, R56, R69, !PT ;  /* 0x0000004538417209 */ /* 0x000fe20007810000 */
[CC--:B------:R-:W-:Y:S01]  /*cb60*/  FFMA.FTZ R61, R84.reuse, R67.reuse, R61 ;  /* 0x00000043543d7223 */ /* 0x0c0fe2000001003d */
[----:B------:R-:W-:Y:S01]  /*cb70*/  FFMA.FTZ R62, R84, R67, R62 ;  /* 0x00000043543e7223 */ /* 0x000fe2000001003e */
[----:B------:R-:W-:Y:S02]  /*cb80*/  IADD3 R66, R74, 0x79, RZ ;  /* 0x000000794a427810 */ /* 0x000fe40007ffe0ff */
[----:B------:R-:W-:Y:S02]  /*cb90*/  FMNMX.FTZ R65, R58, R65, !PT ;  /* 0x000000413a417209 */ /* 0x000fe40007810000 */
[----:B------:R-:W-:Y:S02]  /*cba0*/  FMNMX.FTZ R68, R61, R68, !PT ;  /* 0x000000443d447209 */ /* 0x000fe40007810000 */
[----:B------:R-:W-:Y:S02]  /*cbb0*/  I2FP.F32.S32 R66, R66 ;  /* 0x0000004200427245 */ /* 0x000fe40000201400 */
[----:B------:R-:W-:Y:S03]  /*cbc0*/  FMNMX.FTZ R65, R60, R65, !PT ;  /* 0x000000413c417209 */ /* 0x000fe60007810000 */
[CC--:B------:R-:W-:Y:S01]  /*cbd0*/  FFMA.FTZ R63, R84.reuse, R66.reuse, R63 ;  /* 0x00000042543f7223 */ /* 0x0c0fe2000001003f */
[----:B------:R-:W-:Y:S01]  /*cbe0*/  FFMA.FTZ R64, R84, R66, R64 ;  /* 0x0000004254407223 */ /* 0x000fe20000010040 */
[----:B------:R-:W-:Y:S03]  /*cbf0*/  FMNMX.FTZ R65, R62, R65, !PT ;  /* 0x000000413e417209 */ /* 0x000fe60007810000 */
        /* <DEDUP_REMOVED lines=9> */
[----:B--2---:R-:W-:Y:S04]  /*cc90*/  FMNMX.FTZ R67, R78, R67, !PT ;  /* 0x000000434e437209 */ /* 0x004fe80007810000 */
[C---:B------:R-:W-:Y:S01]  /*cca0*/  FSETP.NEU.FTZ.AND P0, PT, R67.reuse, -INF , PT ;  /* 0xff8000004300780b */ /* 0x040fe20003f1d000 */
[C---:B------:R-:W-:Y:S01]  /*ccb0*/  FADD.FTZ R69, -R67.reuse, R90 ;  /* 0x0000005a43457221 */ /* 0x040fe20000010100 */
[----:B------:R-:W-:Y:S03]  /*ccc0*/  FMUL.FTZ R66, R67, UR4 ;  /* 0x0000000443427c20 */ /* 0x000fe60008410000 */
[----:B------:R-:W-:Y:S01]  /*ccd0*/  FMUL.FTZ R71, R69, UR4 ;  /* 0x0000000445477c20 */ /* 0x000fe20008410000 */
[C---:B------:R-:W-:Y:S01]  /*cce0*/  FADD.FTZ R69, -R65.reuse, R89 ;  /* 0x0000005941457221 */ /* 0x040fe20000010100 */
[----:B------:R-:W-:Y:S02]  /*ccf0*/  FSEL R66, R66, RZ, P0 ;  /* 0x000000ff42427208 */ /* 0x000fe40000000000 */
[----:B------:R-:W1:Y:S01]  /*cd00*/  MUFU.EX2 R70, R71 ;  /* 0x0000004700467308 */ /* 0x000e620000000800 */
[----:B------:R-:W-:Y:S01]  /*cd10*/  FSETP.NEU.FTZ.AND P0, PT, R65, -INF , PT ;  /* 0xff8000004100780b */ /* 0x000fe20003f1d000 */
[----:B------:R-:W-:Y:S01]  /*cd20*/  FMUL.FTZ R72, R69, UR4 ;  /* 0x0000000445487c20 */ /* 0x000fe20008410000 */
[--C-:B------:R-:W-:Y:S01]  /*cd30*/  FFMA.FTZ R78, R27, UR4, -R66.reuse ;  /* 0x000000041b4e7c23 */ /* 0x100fe20008010842 */
[--C-:B------:R-:W-:Y:S01]  /*cd40*/  FFMA.FTZ R152, R39, UR4, -R66.reuse ;  /* 0x0000000427987c23 */ /* 0x100fe20008010842 */
[--C-:B------:R-:W-:Y:S01]  /*cd50*/  FFMA.FTZ R90, R21, UR4, -R66.reuse ;  /* 0x00000004155a7c23 */ /* 0x100fe20008010842 */
[--C-:B------:R-:W-:Y:S01]  /*cd60*/  FFMA.FTZ R21, R25, UR4, -R66.reuse ;  /* 0x0000000419157c23 */ /* 0x100fe20008010842 */
[--C-:B------:R-:W-:Y:S03]  /*cd70*/  FFMA.FTZ R148, R31, UR4, -R66.reuse ;  /* 0x000000041f947c23 */ /* 0x100fe60008010842 */
[----:B------:R-:W2:Y:S01]  /*cd80*/  MUFU.EX2 R68, R72 ;  /* 0x0000004800447308 */ /* 0x000ea20000000800 */
        /* <DEDUP_REMOVED lines=8> */
[C---:B-1----:R-:W-:Y:S01]  /*ce10*/  FMUL.FTZ R104, R70.reuse, R104 ;  /* 0x0000006846687220 */ /* 0x042fe20000410000 */
[C---:B------:R-:W-:Y:S01]  /*ce20*/  FMUL.FTZ R105, R70.reuse, R105 ;  /* 0x0000006946697220 */ /* 0x040fe20000410000 */
[----:B------:R-:W-:Y:S01]  /*ce30*/  FMUL.FTZ R100, R70, R100 ;  /* 0x0000006446647220 */ /* 0x000fe20000410000 */
[--C-:B------:R-:W-:Y:S01]  /*ce40*/  FFMA.FTZ R37, R34, UR4, -R69.reuse ;  /* 0x0000000422257c23 */ /* 0x100fe20008010845 */
[C---:B------:R-:W-:Y:S01]  /*ce50*/  FMUL.FTZ R101, R70.reuse, R101 ;  /* 0x0000006546657220 */ /* 0x040fe20000410000 */
[C---:B------:R-:W-:Y:S01]  /*ce60*/  FMUL.FTZ R96, R70.reuse, R96 ;  /* 0x0000006046607220 */ /* 0x040fe20000410000 */
[----:B------:R-:W-:Y:S03]  /*ce70*/  FMUL.FTZ R97, R70, R97 ;  /* 0x0000006146617220 */ /* 0x000fe60000410000 */
[----:B------:R-:W-:Y:S01]  /*ce80*/  MUFU.EX2 R137, R137 ;  /* 0x0000008900897308 */ /* 0x000fe20000000800 */
        /* <DEDUP_REMOVED lines=34> */
[----:B------:R-:W-:Y:S01]  /*d0b0*/  LDSM.16.MT88.4 R24, [R119+0x3c00] ;  /* 0x003c00007718783b */ /* 0x000fe20000004200 */
        /* <DEDUP_REMOVED lines=15> */
[--C-:B------:R-:W-:Y:S01]  /*d1b0*/  FFMA.FTZ R40, R40, UR4, -R69.reuse ;  /* 0x0000000428287c23 */ /* 0x100fe20008010845 */
[--C-:B------:R-:W-:Y:S01]  /*d1c0*/  FFMA.FTZ R56, R56, UR4, -R69.reuse ;  /* 0x0000000438387c23 */ /* 0x100fe20008010845 */
[--C-:B------:R-:W-:Y:S01]  /*d1d0*/  FFMA.FTZ R60, R60, UR4, -R69.reuse ;  /* 0x000000043c3c7c23 */ /* 0x100fe20008010845 */
[----:B------:R-:W-:Y:S01]  /*d1e0*/  ISETP.GT.AND P0, PT, R86, 0x1, PT ;  /* 0x000000015600780c */ /* 0x000fe20003f04270 */
[--C-:B------:R-:W-:Y:S03]  /*d1f0*/  FFMA.FTZ R62, R62, UR4, -R69.reuse ;  /* 0x000000043e3e7c23 */ /* 0x100fe60008010845 */
[----:B------:R-:W1:Y:S01]  /*d200*/  MUFU.EX2 R0, R0 ;  /* 0x0000000000007308 */ /* 0x000e620000000800 */
[----:B------:R-:W-:Y:S09]  /*d210*/  MOV R86, R73 ;  /* 0x0000004900567202 */ /* 0x000ff20000000f00 */
[----:B------:R-:W2:Y:S10]  /*d220*/  MUFU.EX2 R145, R145 ;  /* 0x0000009100917308 */ /* 0x000eb40000000800 */
[----:B------:R-:W3:Y:S01]  /*d230*/  MUFU.EX2 R2, R2 ;  /* 0x0000000200027308 */ /* 0x000ee20000000800 */
[----:B-1----:R-:W-:Y:S01]  /*d240*/  F2FP.F16.F32.PACK_AB R132, R137, R0 ;  /* 0x000000008984723e */ /* 0x002fe200000000ff */
[----:B------:R-:W-:Y:S01]  /*d250*/  FFMA.FTZ R0, R85, R70, R0 ;  /* 0x0000004655007223 */ /* 0x000fe20000010000 */
[--C-:B------:R-:W-:Y:S01]  /*d260*/  FFMA.FTZ R70, R51, UR4, -R66.reuse ;  /* 0x0000000433467c23 */ /* 0x100fe20008010842 */
[--C-:B------:R-:W-:Y:S01]  /*d270*/  FFMA.FTZ R51, R18, UR4, -R69.reuse ;  /* 0x0000000412337c23 */ /* 0x100fe20008010845 */
[----:B------:R-:W-:Y:S01]  /*d280*/  FFMA.FTZ R85, R35, UR4, -R66 ;  /* 0x0000000423557c23 */ /* 0x000fe20008010842 */
[----:B------:R-:W-:Y:S01]  /*d290*/  FADD.FTZ R29, R137, R0 ;  /* 0x00000000891d7221 */ /* 0x000fe20000010000 */
[----:B------:R-:W-:Y:S03]  /*d2a0*/  FFMA.FTZ R35, R32, UR4, -R69 ;  /* 0x0000000420237c23 */ /* 0x000fe60008010845 */
[----:B------:R-:W1:Y:S01]  /*d2b0*/  MUFU.EX2 R147, R147 ;  /* 0x0000009300937308 */ /* 0x000e620000000800 */
[C---:B--2---:R-:W-:Y:S01]  /*d2c0*/  F2FP.F16.F32.PACK_AB R134, R145.reuse, R158 ;  /* 0x0000009e9186723e */ /* 0x044fe200000000ff */
[----:B------:R-:W-:Y:S04]  /*d2d0*/  FADD.FTZ R158, R158, R29 ;  /* 0x0000001d9e9e7221 */ /* 0x000fe80000010000 */
[----:B------:R-:W-:Y:S04]  /*d2e0*/  FADD.FTZ R145, R145, R158 ;  /* 0x0000009e91917221 */ /* 0x000fe80000010000 */
[----:B------:R-:W-:Y:S01]  /*d2f0*/  MUFU.EX2 R142, R142 ;  /* 0x0000008e008e7308 */ /* 0x000fe20000000800 */
[----:B---3--:R-:W-:Y:S01]  /*d300*/  F2FP.F16.F32.PACK_AB R133, R139, R2 ;  /* 0x000000028b85723e */ /* 0x008fe200000000ff */
[----:B------:R-:W-:Y:S01]  /*d310*/  FFMA.FTZ R2, R87, R68, R2 ;  /* 0x0000004457027223 */ /* 0x000fe20000010002 */
[--C-:B------:R-:W-:Y:S01]  /*d320*/  FFMA.FTZ R87, R38, UR4, -R69.reuse ;  /* 0x0000000426577c23 */ /* 0x100fe20008010845 */
[----:B------:R-:W-:Y:S01]  /*d330*/  FFMA.FTZ R68, R59, UR4, -R66 ;  /* 0x000000043b447c23 */ /* 0x000fe20008010842 */
[----:B------:R-:W-:Y:S01]  /*d340*/  FFMA.FTZ R59, R28, UR4, -R69 ;  /* 0x000000041c3b7c23 */ /* 0x000fe20008010845 */
[----:B------:R-:W-:Y:S01]  /*d350*/  FADD.FTZ R31, R139, R2 ;  /* 0x000000028b1f7221 */ /* 0x000fe20000010000 */
[----:B------:R-:W-:Y:S03]  /*d360*/  FFMA.FTZ R66, R63, UR4, -R66 ;  /* 0x000000043f427c23 */ /* 0x000fe60008010842 */
[----:B------:R-:W-:Y:S01]  /*d370*/  MUFU.EX2 R151, R151 ;  /* 0x0000009700977308 */ /* 0x000fe20000000800 */
[----:B-1----:R-:W-:Y:S01]  /*d380*/  F2FP.F16.F32.PACK_AB R135, R147, R160 ;  /* 0x000000a09387723e */ /* 0x002fe200000000ff */
[----:B------:R-:W-:Y:S02]  /*d390*/  FADD.FTZ R160, R160, R31 ;  /* 0x0000001fa0a07221 */ /* 0x000fe40000010000 */
[----:B------:R-:W-:Y:S06]  /*d3a0*/  LDSM.16.MT88.4 R28, [R124+0x3c00] ;  /* 0x003c00007c1c783b */ /* 0x000fec0000004200 */
[----:B------:R-:W-:Y:S01]  /*d3b0*/  MUFU.EX2 R153, R153 ;  /* 0x0000009900997308 */ /* 0x000fe20000000800 */
[C---:B------:R-:W-:Y:S06]  /*d3c0*/  HMMA.16816.F32 R104, R132.reuse, R128, R104 ;  /* 0x000000808468723c */ /* 0x040fec0000001868 */
[C---:B------:R-:W-:Y:S03]  /*d3d0*/  HMMA.16816.F32 R100, R132.reuse, R130, R100 ;  /* 0x000000828464723c */ /* 0x040fe60000001864 */
[----:B------:R-:W-:Y:S01]  /*d3e0*/  MUFU.EX2 R156, R156 ;  /* 0x0000009c009c7308 */ /* 0x000fe20000000800 */
[----:B------:R-:W1:Y:S09]  /*d3f0*/  LDSM.16.MT88.4 R128, [R124+0x3000] ;  /* 0x003000007c80783b */ /* 0x000e720000004200 */
[----:B------:R-:W-:Y:S10]  /*d400*/  MUFU.EX2 R149, R149 ;  /* 0x0000009500957308 */ /* 0x000ff40000000800 */
[----:B------:R-:W-:Y:S10]  /*d410*/  MUFU.EX2 R140, R140 ;  /* 0x0000008c008c7308 */ /* 0x000ff40000000800 */
[----:B------:R-:W2:Y:S10]  /*d420*/  MUFU.EX2 R79, R79 ;  /* 0x0000004f004f7308 */ /* 0x000eb40000000800 */
[----:B------:R-:W3:Y:S10]  /*d430*/  MUFU.EX2 R77, R77 ;  /* 0x0000004d004d7308 */ /* 0x000ef40000000800 */
[----:B------:R-:W-:Y:S01]  /*d440*/  MUFU.EX2 R51, R51 ;  /* 0x0000003300337308 */ /* 0x000fe20000000800 */
[C---:B-1----:R-:W-:Y:S03]  /*d450*/  HMMA.16816.F32 R96, R132.reuse, R128, R96 ;  /* 0x000000808460723c */ /* 0x042fe60000001860 */
[----:B--2---:R-:W-:Y:S03]  /*d460*/  F2FP.F16.F32.PACK_AB R136, R79, R140 ;  /* 0x0000008c4f88723e */ /* 0x004fe600000000ff */
[----:B------:R-:W-:Y:S03]  /*d470*/  HMMA.16816.F32 R92, R132, R130, R92 ;  /* 0x00000082845c723c */ /* 0x000fe6000000185c */
[----:B------:R-:W1:Y:S01]  /*d480*/  MUFU.EX2 R162, R162 ;  /* 0x000000a200a27308 */ /* 0x000e620000000800 */
[----:B------:R-:W2:Y:S01]  /*d490*/  LDSM.16.MT88.4 R128, [R119+0x3400] ;  /* 0x003400007780783b */ /* 0x000ea20000004200 */
[----:B---3--:R-:W-:Y:S02]  /*d4a0*/  F2FP.F16.F32.PACK_AB R138, R77, R90 ;  /* 0x0000005a4d8a723e */ /* 0x008fe400000000ff */
[----:B------:R-:W-:Y:S01]  /*d4b0*/  F2FP.F16.F32.PACK_AB R132, R143, R154 ;  /* 0x0000009a8f84723e */ /* 0x000fe200000000ff */
[----:B------:R-:W-:Y:S05]  /*d4c0*/  FADD.FTZ R154, R154, R145 ;  /* 0x000000919a9a7221 */ /* 0x000fea0000010000 */
[----:B------:R-:W-:Y:S01]  /*d4d0*/  MUFU.EX2 R164, R164 ;  /* 0x000000a400a47308 */ /* 0x000fe20000000800 */
[----:B------:R-:W-:Y:S02]  /*d4e0*/  F2FP.F16.F32.PACK_AB R134, R142, R89 ;  /* 0x000000598e86723e */ /* 0x000fe400000000ff */
[----:B------:R-:W-:Y:S02]  /*d4f0*/  F2FP.F16.F32.PACK_AB R133, R153, R151 ;  /* 0x000000979985723e */ /* 0x000fe400000000ff */
[----:B------:R-:W-:Y:S05]  /*d500*/  F2FP.F16.F32.PACK_AB R135, R149, R156 ;  /* 0x0000009c9587723e */ /* 0x000fea00000000ff */
[----:B------:R-:W3:Y:S01]  /*d510*/  MUFU.EX2 R53, R53 ;  /* 0x0000003500357308 */ /* 0x000ee20000000800 */
[----:B-1----:R-:W-:Y:S09]  /*d520*/  F2FP.F16.F32.PACK_AB R137, R162, R51 ;  /* 0x00000033a289723e */ /* 0x002ff200000000ff */
[----:B------:R-:W-:Y:S10]  /*d530*/  MUFU.EX2 R21, R21 ;  /* 0x0000001500157308 */ /* 0x000ff40000000800 */
[----:B------:R-:W1:Y:S01]  /*d540*/  MUFU.EX2 R78, R78 ;  /* 0x0000004e004e7308 */ /* 0x000e620000000800 */
[----:B---3--:R-:W-:Y:S09]  /*d550*/  F2FP.F16.F32.PACK_AB R139, R53, R164 ;  /* 0x000000a4358b723e */ /* 0x008ff200000000ff */
[----:B------:R-:W-:Y:S01]  /*d560*/  MUFU.EX2 R23, R23 ;  /* 0x0000001700177308 */ /* 0x000fe20000000800 */
[C---:B--2---:R-:W-:Y:S06]  /*d570*/  HMMA.16816.F32 R104, R132.reuse, R128, R104 ;  /* 0x000000808468723c */ /* 0x044fec0000001868 */
[C---:B------:R-:W-:Y:S03]  /*d580*/  HMMA.16816.F32 R100, R132.reuse, R130, R100 ;  /* 0x000000828464723c */ /* 0x040fe60000001864 */
[----:B------:R-:W2:Y:S01]  /*d590*/  MUFU.EX2 R148, R148 ;  /* 0x0000009400947308 */ /* 0x000ea20000000800 */
[----:B------:R-:W3:Y:S01]  /*d5a0*/  LDSM.16.MT88.4 R128, [R124+0x3400] ;  /* 0x003400007c80783b */ /* 0x000ee20000004200 */
[----:B-1----:R-:W-:Y:S08]  /*d5b0*/  F2FP.F16.F32.PACK_AB R32, R78, R21 ;  /* 0x000000154e20723e */ /* 0x002ff000000000ff */
[----:B------:R-:W-:Y:S10]  /*d5c0*/  MUFU.EX2 R57, R57 ;  /* 0x0000003900397308 */ /* 0x000ff40000000800 */
[----:B------:R-:W1:Y:S01]  /*d5d0*/  MUFU.EX2 R59, R59 ;  /* 0x0000003b003b7308 */ /* 0x000e620000000800 */
[----:B--2---:R-:W-:Y:S09]  /*d5e0*/  F2FP.F16.F32.PACK_AB R34, R148, R23 ;  /* 0x000000179422723e */ /* 0x004ff200000000ff */
[----:B------:R-:W-:Y:S10]  /*d5f0*/  MUFU.EX2 R55, R55 ;  /* 0x0000003700377308 */ /* 0x000ff40000000800 */
[----:B------:R-:W-:Y:S01]  /*d600*/  MUFU.EX2 R146, R146 ;  /* 0x0000009200927308 */ /* 0x000fe20000000800 */
[----:B-1----:R-:W-:Y:S09]  /*d610*/  F2FP.F16.F32.PACK_AB R33, R59, R57 ;  /* 0x000000393b21723e */ /* 0x002ff200000000ff */
[----:B------:R-:W-:Y:S01]  /*d620*/  MUFU.EX2 R85, R85 ;  /* 0x0000005500557308 */ /* 0x000fe20000000800 */
[C---:B---3--:R-:W-:Y:S06]  /*d630*/  HMMA.16816.F32 R96, R132.reuse, R128, R96 ;  /* 0x000000808460723c */ /* 0x048fec0000001860 */
[----:B------:R-:W-:Y:S03]  /*d640*/  HMMA.16816.F32 R92, R132, R130, R92 ;  /* 0x00000082845c723c */ /* 0x000fe6000000185c */
[----:B------:R-:W-:Y:S01]  /*d650*/  MUFU.EX2 R125, R125 ;  /* 0x0000007d007d7308 */ /* 0x000fe20000000800 */
[----:B------:R-:W1:Y:S09]  /*d660*/  LDSM.16.MT88.4 R132, [R124+0x3800] ;  /* 0x003800007c84783b */ /* 0x000e720000004200 */
[----:B------:R-:W-:Y:S01]  /*d670*/  MUFU.EX2 R152, R152 ;  /* 0x0000009800987308 */ /* 0x000fe20000000800 */
[----:B------:R-:W2:Y:S09]  /*d680*/  LDSM.16.MT88.4 R128, [R119+0x3800] ;  /* 0x003800007780783b */ /* 0x000eb20000004200 */
[----:B------:R-:W-:Y:S10]  /*d690*/  MUFU.EX2 R61, R61 ;  /* 0x0000003d003d7308 */ /* 0x000ff40000000800 */
[----:B------:R-:W-:Y:S10]  /*d6a0*/  MUFU.EX2 R87, R87 ;  /* 0x0000005700577308 */ /* 0x000ff40000000800 */
[----:B------:R-:W-:Y:S10]  /*d6b0*/  MUFU.EX2 R40, R40 ;  /* 0x0000002800287308 */ /* 0x000ff40000000800 */
[----:B------:R-:W-:Y:S01]  /*d6c0*/  MUFU.EX2 R150, R150 ;  /* 0x0000009600967308 */ /* 0x000fe20000000800 */
[C---:B-1----:R-:W-:Y:S06]  /*d6d0*/  HMMA.16816.F32 R96, R136.reuse, R132, R96 ;  /* 0x000000848860723c */ /* 0x042fec0000001860 */
[C---:B------:R-:W-:Y:S03]  /*d6e0*/  HMMA.16816.F32 R92, R136.reuse, R134, R92 ;  /* 0x00000086885c723c */ /* 0x040fe6000000185c */
[----:B------:R-:W1:Y:S02]  /*d6f0*/  MUFU.EX2 R132, R35 ;  /* 0x0000002300847308 */ /* 0x000e640000000800 */
[--C-:B------:R-:W-:Y:S01]  /*d700*/  FFMA.FTZ R133, R44, UR4, -R69.reuse ;  /* 0x000000042c857c23 */ /* 0x100fe20008010845 */
[C---:B--2---:R-:W-:Y:S07]  /*d710*/  HMMA.16816.F32 R104, R136.reuse, R128, R104 ;  /* 0x000000808868723c */ /* 0x044fee0000001868 */
[----:B------:R2:W3:Y:S01]  /*d720*/  MUFU.EX2 R134, R37 ;  /* 0x0000002500867308 */ /* 0x0004e20000000800 */
[--C-:B------:R-:W-:Y:S01]  /*d730*/  FFMA.FTZ R44, R46, UR4, -R69.reuse ;  /* 0x000000042e2c7c23 */ /* 0x100fe20008010845 */
[----:B------:R-:W-:Y:S01]  /*d740*/  HMMA.16816.F32 R100, R136, R130, R100 ;  /* 0x000000828864723c */ /* 0x000fe20000001864 */
[----:B------:R-:W4:Y:S07]  /*d750*/  LDSM.16.MT88.4 R128, [R119+0x4000] ;  /* 0x004000007780783b */ /* 0x000f2e0000004200 */
[----:B------:R-:W5:Y:S03]  /*d760*/  MUFU.EX2 R141, R141 ;  /* 0x0000008d008d7308 */ /* 0x000f660000000800 */
[----:B-1----:R-:W-:Y:S01]  /*d770*/  F2FP.F16.F32.PACK_AB R35, R132, R55 ;  /* 0x000000378423723e */ /* 0x002fe200000000ff */
[----:B------:R-:W-:Y:S01]  /*d780*/  FADD.FTZ R136, R147, R160 ;  /* 0x000000a093887221 */ /* 0x000fe20000010000 */
[----:B------:R-:W-:Y:S05]  /*d790*/  FFMA.FTZ R46, R50, UR4, -R69 ;  /* 0x00000004322e7c23 */ /* 0x000fea0008010845 */
[----:B------:R-:W-:Y:S01]  /*d7a0*/  MUFU.EX2 R45, R45 ;  /* 0x0000002d002d7308 */ /* 0x000fe20000000800 */
[----:B--2---:R-:W-:Y:S01]  /*d7b0*/  LDSM.16.MT88.4 R36, [R124+0x4400] ;  /* 0x004400007c24783b */ /* 0x004fe20000004200 */
[C---:B------:R-:W-:Y:S08]  /*d7c0*/  HMMA.16816.F32 R96, R32.reuse, R28, R96 ;  /* 0x0000001c2060723c */ /* 0x040ff00000001860 */
[----:B------:R-:W1:Y:S01]  /*d7d0*/  MUFU.EX2 R144, R144 ;  /* 0x0000009000907308 */ /* 0x000e620000000800 */
[C---:B------:R-:W-:Y:S03]  /*d7e0*/  HMMA.16816.F32 R104, R32.reuse, R24, R104 ;  /* 0x000000182068723c */ /* 0x040fe60000001868 */
[----:B------:R-:W-:Y:S01]  /*d7f0*/  FADD.FTZ R28, R151, R136 ;  /* 0x00000088971c7221 */ /* 0x000fe20000010000 */
[----:B------:R-:W-:Y:S02]  /*d800*/  FADD.FTZ R136, R143, R154 ;  /* 0x0000009a8f887221 */ /* 0x000fe40000010000 */
[C---:B------:R-:W-:Y:S03]  /*d810*/  HMMA.16816.F32 R100, R32.reuse, R26, R100 ;  /* 0x0000001a2064723c */ /* 0x040fe60000001864 */
[----:B------:R-:W-:Y:S01]  /*d820*/  MUFU.EX2 R42, R42 ;  /* 0x0000002a002a7308 */ /* 0x000fe20000000800 */
[----:B------:R-:W2:Y:S01]  /*d830*/  LDSM.16.MT88.4 R24, [R124+0x4000] ;  /* 0x004000007c18783b */ /* 0x000ea20000004200 */
[----:B------:R-:W-:Y:S01]  /*d840*/  FADD.FTZ R153, R153, R28 ;  /* 0x0000001c99997221 */ /* 0x000fe20000010000 */
[----:B------:R-:W-:Y:S07]  /*d850*/  HMMA.16816.F32 R92, R32, R30, R92 ;  /* 0x0000001e205c723c */ /* 0x000fee000000185c */
[----:B------:R-:W1:Y:S01]  /*d860*/  MUFU.EX2 R133, R133 ;  /* 0x0000008500857308 */ /* 0x000e620000000800 */
[----:B------:R-:W1:Y:S03]  /*d870*/  LDSM.16.MT88.4 R28, [R119+0x4400] ;  /* 0x00440000771c783b */ /* 0x000e660000004200 */
[----:B------:R-:W-:Y:S01]  /*d880*/  FADD.FTZ R50, R156, R153 ;  /* 0x000000999c327221 */ /* 0x000fe20000010000 */
[----:B------:R-:W-:Y:S05]  /*d890*/  F2FP.F16.F32.PACK_AB R32, R85, R146 ;  /* 0x000000925520723e */ /* 0x000fea00000000ff */
[----:B------:R-:W-:Y:S01]  /*d8a0*/  MUFU.EX2 R44, R44 ;  /* 0x0000002c002c7308 */ /* 0x000fe20000000800 */
[----:B------:R-:W-:Y:S01]  /*d8b0*/  F2FP.F16.F32.PACK_AB R34, R152, R125 ;  /* 0x0000007d9822723e */ /* 0x000fe200000000ff */
[----:B------:R-:W-:Y:S01]  /*d8c0*/  FADD.FTZ R50, R149, R50 ;  /* 0x0000003295327221 */ /* 0x000fe20000010000 */
[----:B---3--:R-:W-:Y:S02]  /*d8d0*/  F2FP.F16.F32.PACK_AB R33, R61, R134 ;  /* 0x000000863d21723e */ /* 0x008fe400000000ff */
[----:B------:R-:W-:Y:S01]  /*d8e0*/  F2FP.F16.F32.PACK_AB R35, R40, R87 ;  /* 0x000000572823723e */ /* 0x000fe200000000ff */
[----:B------:R-:W-:Y:S01]  /*d8f0*/  FADD.FTZ R51, R51, R50 ;  /* 0x0000003233337221 */ /* 0x000fe20000010000 */
[----:B------:R-:W-:Y:S03]  /*d900*/  FFMA.FTZ R50, R58, UR4, -R69 ;  /* 0x000000043a327c23 */ /* 0x000fe60008010845 */
[----:B------:R-:W-:Y:S01]  /*d910*/  MUFU.EX2 R43, R43 ;  /* 0x0000002b002b7308 */ /* 0x000fe20000000800 */
[----:B------:R-:W-:Y:S01]  /*d920*/  FADD.FTZ R51, R162, R51 ;  /* 0x00000033a2337221 */ /* 0x000fe20000010000 */
[C---:B----4-:R-:W-:Y:S03]  /*d930*/  HMMA.16816.F32 R104, R32.reuse, R128, R104 ;  /* 0x000000802068723c */ /* 0x050fe60000001868 */
[----:B------:R-:W-:Y:S05]  /*d940*/  FADD.FTZ R164, R164, R51 ;  /* 0x00000033a4a47221 */ /* 0x000fea0000010000 */
[----:B------:R-:W-:Y:S01]  /*d950*/  MUFU.EX2 R70, R70 ;  /* 0x0000004600467308 */ /* 0x000fe20000000800 */
[C---:B------:R-:W-:Y:S03]  /*d960*/  HMMA.16816.F32 R100, R32.reuse, R130, R100 ;  /* 0x000000822064723c */ /* 0x040fe60000001864 */
[--C-:B------:R-:W-:Y:S06]  /*d970*/  FFMA.FTZ R129, R48, UR4, -R69.reuse ;  /* 0x0000000430817c23 */ /* 0x100fec0008010845 */
[----:B------:R-:W-:Y:S01]  /*d980*/  MUFU.EX2 R41, R41 ;  /* 0x0000002900297308 */ /* 0x000fe20000000800 */
[C---:B--2---:R-:W-:Y:S03]  /*d990*/  HMMA.16816.F32 R96, R32.reuse, R24, R96 ;  /* 0x000000182060723c */ /* 0x044fe60000001860 */
[--C-:B------:R-:W-:Y:S01]  /*d9a0*/  FFMA.FTZ R48, R54, UR4, -R69.reuse ;  /* 0x0000000436307c23 */ /* 0x100fe20008010845 */
[----:B------:R-:W-:Y:S02]  /*d9b0*/  FADD.FTZ R131, R89, R136 ;  /* 0x0000008859837221 */ /* 0x000fe40000010000 */
[----:B------:R-:W-:Y:S03]  /*d9c0*/  HMMA.16816.F32 R92, R32, R26, R92 ;  /* 0x0000001a205c723c */ /* 0x000fe6000000185c */
[----:B------:R-:W2:Y:S01]  /*d9d0*/  MUFU.EX2 R129, R129 ;  /* 0x0000008100817308 */ /* 0x000ea20000000800 */
[----:B------:R-:W3:Y:S01]  /*d9e0*/  LDSM.16.MT88.4 R24, [R119+0x4800] ;  /* 0x004800007718783b */ /* 0x000ee20000004200 */
[----:B------:R-:W-:Y:S01]  /*d9f0*/  FFMA.FTZ R89, R52, UR4, -R69 ;  /* 0x0000000434597c23 */ /* 0x000fe20008010845 */
[----:B------:R-:W-:Y:S01]  /*da00*/  FADD.FTZ R131, R142, R131 ;  /* 0x000000838e837221 */ /* 0x000fe20000010000 */
[----:B-----5:R-:W-:Y:S01]  /*da10*/  F2FP.F16.F32.PACK_AB R32, R141, R150 ;  /* 0x000000968d20723e */ /* 0x020fe200000000ff */
[----:B------:R-:W-:Y:S05]  /*da20*/  FADD.FTZ R52, R53, R164 ;  /* 0x000000a435347221 */ /* 0x000fea0000010000 */
[----:B------:R-:W4:Y:S01]  /*da30*/  MUFU.EX2 R22, R22 ;  /* 0x0000001600167308 */ /* 0x000f220000000800 */
[----:B-1----:R-:W-:Y:S01]  /*da40*/  F2FP.F16.F32.PACK_AB R34, R144, R45 ;  /* 0x0000002d9022723e */ /* 0x002fe200000000ff */
[----:B------:R-:W-:Y:S01]  /*da50*/  FADD.FTZ R140, R140, R131 ;  /* 0x000000838c8c7221 */ /* 0x000fe20000010000 */
[----:B------:R-:W-:Y:S01]  /*da60*/  F2FP.F16.F32.PACK_AB R33, R133, R42 ;  /* 0x0000002a8521723e */ /* 0x000fe200000000ff */
[----:B------:R-:W-:Y:S01]  /*da70*/  FADD.FTZ R52, R57, R52 ;  /* 0x0000003439347221 */ /* 0x000fe20000010000 */
[----:B------:R-:W-:Y:S01]  /*da80*/  FFMA.FTZ R69, R64, UR4, -R69 ;  /* 0x0000000440457c23 */ /* 0x000fe20008010845 */
[----:B------:R-:W-:Y:S04]  /*da90*/  FADD.FTZ R79, R79, R140 ;  /* 0x0000008c4f4f7221 */ /* 0x000fe80000010000 */
[----:B------:R-:W-:Y:S01]  /*daa0*/  MUFU.EX2 R46, R46 ;  /* 0x0000002e002e7308 */ /* 0x000fe20000000800 */
[----:B--2---:R-:W-:Y:S01]  /*dab0*/  F2FP.F16.F32.PACK_AB R35, R129, R44 ;  /* 0x0000002c8123723e */ /* 0x004fe200000000ff */
[----:B------:R-:W-:Y:S01]  /*dac0*/  FADD.FTZ R52, R59, R52 ;  /* 0x000000343b347221 */ /* 0x000fe20000010000 */
[----:B------:R-:W-:Y:S04]  /*dad0*/  FADD.FTZ R90, R90, R79 ;  /* 0x0000004f5a5a7221 */ /* 0x000fe80000010000 */
[----:B------:R-:W-:Y:S03]  /*dae0*/  FADD.FTZ R90, R77, R90 ;  /* 0x0000005a4d5a7221 */ /* 0x000fe60000010000 */
[----:B------:R-:W1:Y:S01]  /*daf0*/  MUFU.EX2 R89, R89 ;  /* 0x0000005900597308 */ /* 0x000e620000000800 */
[C---:B------:R-:W-:Y:S03]  /*db00*/  HMMA.16816.F32 R104, R32.reuse, R28, R104 ;  /* 0x0000001c2068723c */ /* 0x040fe60000001868 */
[----:B------:R-:W-:Y:S01]  /*db10*/  FADD.FTZ R51, R21, R90 ;  /* 0x0000005a15337221 */ /* 0x000fe20000010000 */
[----:B------:R-:W-:Y:S02]  /*db20*/  MOV R90, R67 ;  /* 0x00000043005a7202 */ /* 0x000fe40000000f00 */
[C---:B------:R-:W-:Y:S03]  /*db30*/  HMMA.16816.F32 R100, R32.reuse, R30, R100 ;  /* 0x0000001e2064723c */ /* 0x040fe60000001864 */
[----:B------:R-:W-:Y:S01]  /*db40*/  MUFU.EX2 R48, R48 ;  /* 0x0000003000307308 */ /* 0x000fe20000000800 */
[----:B------:R-:W2:Y:S01]  /*db50*/  LDSM.16.MT88.4 R28, [R124+0x4800] ;  /* 0x004800007c1c783b */ /* 0x000ea20000004200 */
[----:B------:R-:W-:Y:S01]  /*db60*/  FADD.FTZ R78, R78, R51 ;  /* 0x000000334e4e7221 */ /* 0x000fe20000010000 */
[C---:B------:R-:W-:Y:S07]  /*db70*/  HMMA.16816.F32 R96, R32.reuse, R36, R96 ;  /* 0x000000242060723c */ /* 0x040fee0000001860 */
[----:B------:R-:W5:Y:S01]  /*db80*/  MUFU.EX2 R63, R56 ;  /* 0x00000038003f7308 */ /* 0x000f620000000800 */
[----:B------:R-:W-:Y:S01]  /*db90*/  FADD.FTZ R51, R55, R52 ;  /* 0x0000003437337221 */ /* 0x000fe20000010000 */
[----:B------:R-:W-:Y:S01]  /*dba0*/  HMMA.16816.F32 R92, R32, R38, R92 ;  /* 0x00000026205c723c */ /* 0x000fe2000000185c */
[----:B------:R-:W2:Y:S07]  /*dbb0*/  LDSM.16.MT88.4 R32, [R119+0x4c00] ;  /* 0x004c00007720783b */ /* 0x000eae0000004200 */
[----:B------:R-:W-:Y:S03]  /*dbc0*/  MUFU.EX2 R47, R47 ;  /* 0x0000002f002f7308 */ /* 0x000fe60000000800 */
[----:B------:R-:W-:Y:S01]  /*dbd0*/  F2FP.F16.F32.PACK_AB R36, R70, R43 ;  /* 0x0000002b4624723e */ /* 0x000fe200000000ff */
[----:B------:R-:W-:Y:S01]  /*dbe0*/  FADD.FTZ R51, R132, R51 ;  /* 0x0000003384337221 */ /* 0x000fe20000010000 */
[----:B----4-:R-:W-:Y:S02]  /*dbf0*/  F2FP.F16.F32.PACK_AB R38, R22, R41 ;  /* 0x000000291626723e */ /* 0x010fe400000000ff */
[----:B-1----:R-:W-:Y:S01]  /*dc00*/  F2FP.F16.F32.PACK_AB R37, R89, R46 ;  /* 0x0000002e5925723e */ /* 0x002fe200000000ff */
[----:B------:R-:W-:Y:S02]  /*dc10*/  FADD.FTZ R134, R134, R51 ;  /* 0x0000003386867221 */ /* 0x000fe40000010000 */
[----:B------:R-:W1:Y:S01]  /*dc20*/  MUFU.EX2 R68, R68 ;  /* 0x0000004400447308 */ /* 0x000e620000000800 */
[----:B-----5:R-:W-:Y:S01]  /*dc30*/  F2FP.F16.F32.PACK_AB R39, R63, R48 ;  /* 0x000000303f27723e */ /* 0x020fe200000000ff */
[----:B------:R-:W-:Y:S04]  /*dc40*/  FADD.FTZ R134, R61, R134 ;  /* 0x000000863d867221 */ /* 0x000fe80000010000 */
[----:B------:R-:W-:Y:S04]  /*dc50*/  FADD.FTZ R87, R87, R134 ;  /* 0x0000008657577221 */ /* 0x000fe80000010000 */
[----:B------:R-:W-:Y:S01]  /*dc60*/  MUFU.EX2 R49, R49 ;  /* 0x0000003100317308 */ /* 0x000fe20000000800 */
[C---:B---3--:R-:W-:Y:S05]  /*dc70*/  HMMA.16816.F32 R104, R36.reuse, R24, R104 ;  /* 0x000000182468723c */ /* 0x048fea0000001868 */
[----:B------:R-:W-:Y:S01]  /*dc80*/  FADD.FTZ R87, R40, R87 ;  /* 0x0000005728577221 */ /* 0x000fe20000010000 */
[C---:B------:R-:W-:Y:S03]  /*dc90*/  HMMA.16816.F32 R100, R36.reuse, R26, R100 ;  /* 0x0000001a2464723c */ /* 0x040fe60000001864 */
[----:B------:R-:W3:Y:S02]  /*dca0*/  MUFU.EX2 R66, R66 ;  /* 0x0000004200427308 */ /* 0x000ee40000000800 */
[----:B------:R-:W-:Y:S01]  /*dcb0*/  FADD.FTZ R25, R23, R78 ;  /* 0x0000004e17197221 */ /* 0x000fe20000010000 */
[C---:B--2---:R-:W-:Y:S07]  /*dcc0*/  HMMA.16816.F32 R96, R36.reuse, R28, R96 ;  /* 0x0000001c2460723c */ /* 0x044fee0000001860 */
[----:B------:R-:W-:Y:S01]  /*dcd0*/  MUFU.EX2 R50, R50 ;  /* 0x0000003200327308 */ /* 0x000fe20000000800 */
[----:B------:R-:W-:Y:S01]  /*dce0*/  FADD.FTZ R25, R148, R25 ;  /* 0x0000001994197221 */ /* 0x000fe20000010000 */
[----:B------:R-:W-:Y:S03]  /*dcf0*/  HMMA.16816.F32 R92, R36, R30, R92 ;  /* 0x0000001e245c723c */ /* 0x000fe6000000185c */
[----:B------:R-:W-:Y:S01]  /*dd00*/  FADD.FTZ R54, R146, R25 ;  /* 0x0000001992367221 */ /* 0x000fe20000010000 */
[----:B------:R-:W-:Y:S01]  /*dd10*/  FADD.FTZ R42, R42, R87 ;  /* 0x000000572a2a7221 */ /* 0x000fe20000010000 */
[----:B------:R-:W2:Y:S01]  /*dd20*/  LDSM.16.MT88.4 R24, [R124+0x4c00] ;  /* 0x004c00007c18783b */ /* 0x000ea20000004200 */
[----:B-1----:R-:W-:Y:S02]  /*dd30*/  F2FP.F16.F32.PACK_AB R28, R68, R47 ;  /* 0x0000002f441c723e */ /* 0x002fe400000000ff */
[----:B------:R-:W1:Y:S03]  /*dd40*/  MUFU.EX2 R21, R60 ;  /* 0x0000003c00157308 */ /* 0x000e660000000800 */
[----:B------:R-:W-:Y:S01]  /*dd50*/  FADD.FTZ R54, R85, R54 ;  /* 0x0000003655367221 */ /* 0x000fe20000010000 */
[----:B------:R-:W-:Y:S01]  /*dd60*/  FADD.FTZ R133, R133, R42 ;  /* 0x0000002a85857221 */ /* 0x000fe20000010000 */
[----:B---3--:R-:W-:Y:S02]  /*dd70*/  F2FP.F16.F32.PACK_AB R30, R66, R49 ;  /* 0x00000031421e723e */ /* 0x008fe400000000ff */
[----:B------:R-:W-:Y:S01]  /*dd80*/  FADD.FTZ R29, R125, R54 ;  /* 0x000000367d1d7221 */ /* 0x000fe20000010000 */
[----:B------:R-:W-:Y:S02]  /*dd90*/  FADD.FTZ R44, R44, R133 ;  /* 0x000000852c2c7221 */ /* 0x000fe40000010000 */
[----:B------:R-:W-:Y:S01]  /*dda0*/  MUFU.EX2 R23, R62 ;  /* 0x0000003e00177308 */ /* 0x000fe20000000800 */
[----:B------:R-:W-:Y:S01]  /*ddb0*/  FADD.FTZ R29, R152, R29 ;  /* 0x0000001d981d7221 */ /* 0x000fe20000010000 */
[----:B------:R-:W-:Y:S03]  /*ddc0*/  FADD.FTZ R129, R129, R44 ;  /* 0x0000002c81817221 */ /* 0x000fe60000010000 */
[----:B------:R-:W-:Y:S01]  /*ddd0*/  FADD.FTZ R36, R150, R29 ;  /* 0x0000001d96247221 */ /* 0x000fe20000010000 */
[----:B------:R-:W-:Y:S04]  /*dde0*/  FADD.FTZ R46, R46, R129 ;  /* 0x000000812e2e7221 */ /* 0x000fe80000010000 */
[----:B------:R-:W3:Y:S01]  /*ddf0*/  MUFU.EX2 R52, R69 ;  /* 0x0000004500347308 */ /* 0x000ee20000000800 */
[----:B-1----:R-:W-:Y:S01]  /*de00*/  F2FP.F16.F32.PACK_AB R29, R21, R50 ;  /* 0x00000032151d723e */ /* 0x002fe200000000ff */
[----:B------:R-:W-:Y:S01]  /*de10*/  FADD.FTZ R36, R141, R36 ;  /* 0x000000248d247221 */ /* 0x000fe20000010000 */
[----:B------:R-:W-:Y:S03]  /*de20*/  FADD.FTZ R89, R89, R46 ;  /* 0x0000002e59597221 */ /* 0x000fe60000010000 */
[----:B------:R-:W-:Y:S01]  /*de30*/  FADD.FTZ R45, R45, R36 ;  /* 0x000000242d2d7221 */ /* 0x000fe20000010000 */
[----:B------:R-:W-:Y:S01]  /*de40*/  FADD.FTZ R48, R48, R89 ;  /* 0x0000005930307221 */ /* 0x000fe20000010000 */
[----:B------:R-:W-:Y:S02]  /*de50*/  MOV R89, R65 ;  /* 0x0000004100597202 */ /* 0x000fe40000000f00 */
[----:B------:R-:W-:Y:S01]  /*de60*/  FADD.FTZ R144, R144, R45 ;  /* 0x0000002d90907221 */ /* 0x000fe20000010000 */
[----:B------:R-:W-:Y:S03]  /*de70*/  FADD.FTZ R63, R63, R48 ;  /* 0x000000303f3f7221 */ /* 0x000fe60000010000 */
[----:B------:R-:W-:Y:S01]  /*de80*/  FADD.FTZ R43, R43, R144 ;  /* 0x000000902b2b7221 */ /* 0x000fe20000010000 */
[----:B------:R-:W-:Y:S01]  /*de90*/  FADD.FTZ R50, R50, R63 ;  /* 0x0000003f32327221 */ /* 0x000fe20000010000 */
[----:B---3--:R-:W-:Y:S02]  /*dea0*/  F2FP.F16.F32.PACK_AB R31, R52, R23 ;  /* 0x00000017341f723e */ /* 0x008fe400000000ff */
[----:B------:R-:W-:Y:S01]  /*deb0*/  FADD.FTZ R70, R70, R43 ;  /* 0x0000002b46467221 */ /* 0x000fe20000010000 */
[----:B------:R-:W-:Y:S03]  /*dec0*/  FADD.FTZ R50, R21, R50 ;  /* 0x0000003215327221 */ /* 0x000fe60000010000 */
[----:B------:R-:W-:Y:S01]  /*ded0*/  FADD.FTZ R41, R41, R70 ;  /* 0x0000004629297221 */ /* 0x000fe20000010000 */
[----:B------:R-:W-:Y:S01]  /*dee0*/  FADD.FTZ R23, R23, R50 ;  /* 0x0000003217177221 */ /* 0x000fe20000010000 */
[C---:B------:R-:W-:Y:S05]  /*def0*/  HMMA.16816.F32 R104, R28.reuse, R32, R104 ;  /* 0x000000201c68723c */ /* 0x040fea0000001868 */
[----:B------:R-:W-:Y:S01]  /*df00*/  FADD.FTZ R22, R22, R41 ;  /* 0x0000002916167221 */ /* 0x000fe20000010000 */
[C---:B------:R-:W-:Y:S05]  /*df10*/  HMMA.16816.F32 R100, R28.reuse, R34, R100 ;  /* 0x000000221c64723c */ /* 0x040fea0000001864 */
[----:B------:R-:W-:Y:S01]  /*df20*/  FADD.FTZ R47, R47, R22 ;  /* 0x000000162f2f7221 */ /* 0x000fe20000010000 */
[C---:B--2---:R-:W-:Y:S05]  /*df30*/  HMMA.16816.F32 R96, R28.reuse, R24, R96 ;  /* 0x000000181c60723c */ /* 0x044fea0000001860 */
[----:B------:R-:W-:Y:S01]  /*df40*/  FADD.FTZ R68, R68, R47 ;  /* 0x0000002f44447221 */ /* 0x000fe20000010000 */
[----:B------:R-:W-:Y:S05]  /*df50*/  HMMA.16816.F32 R92, R28, R26, R92 ;  /* 0x0000001a1c5c723c */ /* 0x000fea000000185c */
[----:B------:R-:W-:Y:S01]  /*df60*/  FADD.FTZ R49, R49, R68 ;  /* 0x0000004431317221 */ /* 0x000fe20000010000 */
[----:B------:R-:W-:Y:S05]  /*df70*/  FADD.FTZ R87, R52, R23 ;  /* 0x0000001734577221 */ /* 0x000fea0000010000 */
[----:B------:R-:W-:Y:S01]  /*df80*/  FADD.FTZ R85, R66, R49 ;  /* 0x0000003142557221 */ /* 0x000fe20000010000 */
[----:B------:R-:W-:Y:S01]  /*df90*/  @!UPT UIADD3 URZ, URZ, URZ, URZ ;  /* 0x0000003f3f3ff290 */ /* 0x000fe2000fffe03f */
[----:B------:R-:W-:Y:S11]  /*dfa0*/  @P0 BRA `(.L_x_4436) ;  /* 0xffffffc400cc0947 */ /* 0x000ff6000383ffff */
.L_x_4432:
        /* <DEDUP_REMOVED lines=73> */
[----:B------:R4:W-:Y:S01]  /*e440*/  STS [R7], R104 ;  /* 0x0000006807007388 */ /* 0x0009e20000000800 */
        /* <DEDUP_REMOVED lines=8> */
[----:B------:R-:W-:Y:S01]  /*e4d0*/  F2FP.F16.F32.PACK_AB R94, R95, R94 ;  /* 0x0000005e5f5e723e */ /* 0x000fe200000000ff */
[----:B------:R-:W-:Y:S01]  /*e4e0*/  IMAD.MOV.U32 R10, RZ, RZ, 0x7f800000 ;  /* 0x7f800000ff0a7424 */ /* 0x000fe200078e00ff */
[----:B------:R-:W-:Y:S01]  /*e4f0*/  ISETP.NE.AND P0, PT, RZ, UR4, PT ;  /* 0x00000004ff007c0c */ /* 0x000fe2000bf05270 */
[----:B------:R4:W-:Y:S01]  /*e500*/  STS [R15+0x200], R102 ;  /* 0x000200660f007388 */ /* 0x0009e20000000800 */
[----:B------:R-:W-:Y:S01]  /*e510*/  SHF.R.S32.HI R14, RZ, 0x1f, R9 ;  /* 0x0000001fff0e7819 */ /* 0x000fe20000011409 */
[----:B--2---:R-:W-:Y:S01]  /*e520*/  @P3 FFMA.FTZ R10, R67, R12, R6 ;  /* 0x0000000c430a3223 */ /* 0x004fe20000010006 */
[----:B------:R-:W-:Y:S01]  /*e530*/  MOV R11, 0x7f800000 ;  /* 0x7f800000000b7802 */ /* 0x000fe20000000f00 */
[----:B------:R4:W-:Y:S01]  /*e540*/  STS [R13], R96 ;  /* 0x000000600d007388 */ /* 0x0009e20000000800 */
[----:B------:R-:W-:Y:S01]  /*e550*/  LEA.HI R14, R14, R9, RZ, 0x2 ;  /* 0x000000090e0e7211 */ /* 0x000fe200078f10ff */
[----:B---3--:R-:W-:-:S02]  /*e560*/  @P2 FFMA.FTZ R11, R65, R8, R16 ;  /* 0x00000008410b2223 */ /* 0x008fc40000010010 */
[----:B------:R4:W-:Y:S01]  /*e570*/  STS [R13+0x200], R98 ;  /* 0x000200620d007388 */ /* 0x0009e20000000800 */
[----:B------:R-:W-:-:S03]  /*e580*/  LOP3.LUT R14, R14, 0xfffffffc, RZ, 0xc0, !PT ;  /* 0xfffffffc0e0e7812 */ /* 0x000fc600078ec0ff */
[----:B------:R4:W-:Y:S02]  /*e590*/  STS [R17], R92 ;  /* 0x0000005c11007388 */ /* 0x0009e40000000800 */
[----:B------:R-:W-:Y:S02]  /*e5a0*/  IMAD.IADD R5, R9, 0x1, -R14 ;  /* 0x0000000109057824 */ /* 0x000fe400078e0a0e */
[----:B------:R4:W-:Y:S01]  /*e5b0*/  STS [R17+0x200], R94 ;  /* 0x0002005e11007388 */ /* 0x0009e20000000800 */
[----:B------:R-:W-:Y:S05]  /*e5c0*/  @!P0 BRA `(.L_x_4437) ;  /* 0x0000000000248947 */ /* 0x000fea0003800000 */
[----:B------:R-:W1:Y:S01]  /*e5d0*/  S2R R18, SR_CTAID.Y ;  /* 0x0000000000127919 */ /* 0x000e620000002600 */
[----:B----4-:R-:W1:Y:S01]  /*e5e0*/  LDC R7, c[0x0][0x2c4] ;  /* 0x0000b100ff077b82 */ /* 0x010e620000000800 */
[----:B------:R-:W-:Y:S01]  /*e5f0*/  ISETP.NE.AND P0, PT, R113, -0x1, PT ;  /* 0xffffffff7100780c */ /* 0x000fe20003f05270 */
[----:B------:R-:W2:Y:S06]  /*e600*/  S2R R19, SR_CTAID.Z ;  /* 0x0000000000137919 */ /* 0x000eac0000002700 */
[----:B------:R-:W2:Y:S01]  /*e610*/  LDC R20, c[0x0][0x2e4] ;  /* 0x0000b900ff147b82 */ /* 0x000ea20000000800 */
[----:B-1----:R-:W-:-:S05]  /*e620*/  IMAD R6, R18, R7, RZ ;  /* 0x0000000712067224 */ /* 0x002fca00078e02ff */
[----:B------:R-:W-:-:S05]  /*e630*/  SEL R6, R6, R113, !P0 ;  /* 0x0000007106067207 */ /* 0x000fca0004000000 */
[----:B--2---:R-:W-:Y:S01]  /*e640*/  IMAD R20, R19, R20, R6 ;  /* 0x0000001413147224 */ /* 0x004fe200078e0206 */
[----:B------:R-:W-:Y:S06]  /*e650*/  BRA `(.L_x_4438) ;  /* 0x0000000000187947 */ /* 0x000fec0003800000 */
.L_x_4437:
[----:B------:R-:W1:Y:S01]  /*e660*/  S2R R19, SR_CTAID.Z ;  /* 0x0000000000137919 */ /* 0x000e620000002700 */
[----:B----4-:R-:W1:Y:S01]  /*e670*/  LDC R7, c[0x0][0x270] ;  /* 0x00009c00ff077b82 */ /* 0x010e620000000800 */
[----:B------:R-:W1:Y:S07]  /*e680*/  S2R R18, SR_CTAID.Y ;  /* 0x0000000000127919 */ /* 0x000e6e0000002600 */
[----:B------:R-:W2:Y:S01]  /*e690*/  LDC R20, c[0x0][0x2c4] ;  /* 0x0000b100ff147b82 */ /* 0x000ea20000000800 */
[----:B-1----:R-:W-:-:S04]  /*e6a0*/  IMAD R7, R18, R7, R19 ;  /* 0x0000000712077224 */ /* 0x002fc800078e0213 */
[----:B--2---:R-:W-:-:S07]  /*e6b0*/  IMAD R20, R7, R20, RZ ;  /* 0x0000001407147224 */ /* 0x004fce00078e02ff */
.L_x_4438:
        /* <DEDUP_REMOVED lines=36> */
.L_x_4440:
[----:B------:R-:W-:Y:S05]  /*e900*/  BSYNC B0 ;  /* 0x0000000000007941 */ /* 0x000fea0003800000 */
.L_x_4439:
        /* <DEDUP_REMOVED lines=36> */
.L_x_4442:
[----:B------:R-:W-:Y:S05]  /*eb50*/  BSYNC B0 ;  /* 0x0000000000007941 */ /* 0x000fea0003800000 */
.L_x_4441:
        /* <DEDUP_REMOVED lines=13> */
.L_x_4443:
        /* <DEDUP_REMOVED lines=13> */
.L_x_5375:


//--------------------- .text._ZN5flash24flash_fwd_splitkv_kernelI23Flash_fwd_kernel_traitsILi32ELi64ELi128ELi4ELb0ELb0EN7cutlass6half_tE19Flash_kernel_traitsILi32ELi64ELi128ELi4ES3_EELb1ELb0ELb0ELb0ELb1ELb0ELb0ELb1EEEvNS_16Flash_fwd_paramsE --------------------------
	.section	.text._ZN5flash24flash_fwd_splitkv_kernelI23Flash_fwd_kernel_traitsILi32ELi64ELi128ELi4ELb0ELb0EN7cutlass6half_tE19Flash_kernel_traitsILi32ELi64ELi128ELi4ES3_EELb1ELb0ELb0ELb0ELb1ELb0ELb0ELb1EEEvNS_16Flash_fwd_paramsE,"ax",@progbits
	.align	128
        .global         _ZN5flash24flash_fwd_splitkv_kernelI23Flash_fwd_kernel_traitsILi32ELi64ELi128ELi4ELb0ELb0EN7cutlass6half_tE19Flash_kernel_traitsILi32ELi64ELi128ELi4ES3_EELb1ELb0ELb0ELb0ELb1ELb0ELb0ELb1EEEvNS_16Flash_fwd_paramsE
        .type           _ZN5flash24flash_fwd_splitkv_kernelI23Flash_fwd_kernel_traitsILi32ELi64ELi128ELi4ELb0ELb0EN7cutlass6half_tE19Flash_kernel_traitsILi32ELi64ELi128ELi4ES3_EELb1ELb0ELb0ELb0ELb1ELb0ELb0ELb1EEEvNS_16Flash_fwd_paramsE,@function
        .size           _ZN5flash24flash_fwd_splitkv_kernelI23Flash_fwd_kernel_traitsILi32ELi64ELi128ELi4ELb0ELb0EN7cutlass6half_tE19Flash_kernel_traitsILi32ELi64ELi128ELi4ES3_EELb1ELb0ELb0ELb0ELb1ELb0ELb0ELb1EEEvNS_16Flash_fwd_paramsE,(.L_x_5376 - _ZN5flash24flash_fwd_splitkv_kernelI23Flash_fwd_kernel_traitsILi32ELi64ELi128ELi4ELb0ELb0EN7cutlass6half_tE19Flash_kernel_traitsILi32ELi64ELi128ELi4ES3_EELb1ELb0ELb0ELb0ELb1ELb0ELb0ELb1EEEvNS_16Flash_fwd_paramsE)
        .other          _ZN5flash24flash_fwd_splitkv_kernelI23Flash_fwd_kernel_traitsILi32ELi64ELi128ELi4ELb0ELb0EN7cutlass6half_tE19Flash_kernel_traitsILi32ELi64ELi128ELi4ES3_EELb1ELb0ELb0ELb0ELb1ELb0ELb0ELb1EEEvNS_16Flash_fwd_paramsE,@"STO_CUDA_ENTRY STV_DEFAULT"
_ZN5flash24flash_fwd_splitkv_kernelI23Flash_fwd_kernel_traitsILi32ELi64ELi128ELi4ELb0ELb0EN7cutlass6half_tE19Flash_kernel_traitsILi32ELi64ELi128ELi4ES3_EELb1ELb0ELb0ELb0ELb1ELb0ELb0ELb1EEEvNS_16Flash_fwd_paramsE:
.text._ZN5flash24flash_fwd_splitkv_kernelI23Flash_fwd_kernel_traitsILi32ELi64ELi128ELi4ELb0ELb0EN7cutlass6half_tE19Flash_kernel_traitsILi32ELi64ELi128ELi4ES3_EELb1ELb0ELb0ELb0ELb1ELb0ELb0ELb1EEEvNS_16Flash_fwd_paramsE:
        /* <DEDUP_REMOVED lines=40> */
.L_x_4444:
[----:B------:R-:W1:Y:S02]  /*0280*/  LDC R63, c[0x0][0x2c8] ;  /* 0x0000b200ff3f7b82 */ /* 0x000e640000000800 */
.L_x_4445:
        /* <DEDUP_REMOVED lines=18> */
[----:B------:R-:W-:Y:S01]  /*03b0*/  IADD3 R3, -R142, 0xbf, R11 ;  /* 0x000000bf8e037810 */ /* 0x000fe20007ffe10b */
[----:B------:R-:W1:Y:S01]  /*03c0*/  S2R R12, SR_TID.X ;  /* 0x00000000000c7919 */ /* 0x000e620000002100 */
        /* <DEDUP_REMOVED lines=19> */
[----:B------:R-:W-:Y:S01]  /*0500*/  ULDC.64 UR4, c[0x0][0x2a0] ;  /* 0x0000a80000047ab9 */ /* 0x000fe20000000a00 */
[----:B------:R-:W-:Y:S01]  /*0510*/  LOP3.LUT P4, RZ, R12, 0x3, RZ, 0xc0, !PT ;  /* 0x000000030cff7812 */ /* 0x000fe2000788c0ff */
[----:B------:R-:W-:Y:S01]  /*0520*/  ULDC UR9, c[0x0][0x270] ;  /* 0x00009c0000097ab9 */ /* 0x000fe20000000800 */
[----:B------:R-:W-:Y:S01]  /*0530*/  LEA.HI R0, R9, R12, RZ, 0x2 ;  /* 0x0000000c09007211 */ /* 0x000fe200078f10ff */
[----:B------:R-:W-:Y:S01]  /*0540*/  IMAD R10, R15, UR9, R104 ;  /* 0x000000090f0a7c24 */ /* 0x000fe2000f8e0268 */
[----:B------:R-:W-:Y:S01]  /*0550*/  IADD3 R142, -R11, R142, RZ ;  /* 0x0000008e0b8e7210 */ /* 0x000fe20007ffe1ff */
[----:B------:R-:W-:Y:S01]  /*0560*/  ULDC UR8, c[0x0][0x2c4] ;  /* 0x0000b10000087ab9 */ /* 0x000fe20000000800 */
[----:B------:R-:W-:Y:S01]  /*0570*/  BSSY B0, `(.L_x_4447) ;  /* 0x000002a000007945 */ /* 0x000fe20003800000 */
[----:B------:R-:W-:-:S02]  /*0580*/  IMAD R10, R10, UR8, R11 ;  /* 0x000000080a0a7c24 */ /* 0x000fc4000f8e020b */
[----:B------:R-:W2:Y:S01]  /*0590*/  @!P0 LDC.64 R2, c[0x0][0x290] ;  /* 0x0000a400ff028b82 */ /* 0x000ea20000000a00 */
[----:B-1----:R-:W-:-:S04]  /*05a0*/  @P0 IMAD.WIDE.U32 R8, R143, R4, RZ ;  /* 0x000000048f080225 */ /* 0x002fc800078e00ff */
[----:B------:R-:W-:Y:S02]  /*05b0*/  @P0 IMAD R143, R143, R5, R9 ;  /* 0x000000058f8f0224 */ /* 0x000fe400078e0209 */
[-C--:B--2---:R-:W-:Y:S01]  /*05c0*/  @!P0 IMAD R6, R7, R2.reuse, RZ ;  /* 0x0000000207068224 */ /* 0x084fe200078e02ff */
[----:B------:R-:W-:Y:S01]  /*05d0*/  LOP3.LUT R7, R0, 0x1ffffffc, RZ, 0xc0, !PT ;  /* 0x1ffffffc00077812 */ /* 0x000fe200078ec0ff */
[----:B------:R-:W-:Y:S01]  /*05e0*/  @!P0 IMAD.WIDE.U32 R16, R15, R2, RZ ;  /* 0x000000020f108225 */ /* 0x000fe200078e00ff */
[----:B------:R-:W-:-:S03]  /*05f0*/  SHF.R.S32.HI R2, RZ, 0x1f, R104 ;  /* 0x0000001fff027819 */ /* 0x000fc60000011468 */
[----:B------:R-:W-:Y:S01]  /*0600*/  IMAD.IADD R7, R12, 0x1, -R7 ;  /* 0x000000010c077824 */ /* 0x000fe200078e0a07 */
[----:B------:R-:W-:Y:S01]  /*0610*/  @!P0 MOV R8, R16 ;  /* 0x0000001000088202 */ /* 0x000fe20000000f00 */
[----:B------:R-:W-:Y:S02]  /*0620*/  @!P0 IMAD R3, R15, R3, R6 ;  /* 0x000000030f038224 */ /* 0x000fe400078e0206 */
[----:B------:R-:W-:Y:S01]  /*0630*/  IMAD.SHL.U32 R12, R7, 0x8, RZ ;  /* 0x00000008070c7824 */ /* 0x000fe200078e00ff */
[----:B------:R-:W-:Y:S01]  /*0640*/  SHF.R.S32.HI R7, RZ, 0x2, R0 ;  /* 0x00000002ff077819 */ /* 0x000fe20000011400 */
[----:B------:R-:W-:Y:S01]  /*0650*/  @!P0 IMAD.IADD R143, R17, 0x1, R3 ;  /* 0x00000001118f8824 */ /* 0x000fe200078e0203 */
[----:B------:R-:W-:Y:S02]  /*0660*/  SHF.R.S32.HI R3, RZ, 0x1f, R11 ;  /* 0x0000001fff037819 */ /* 0x000fe4000001140b */
[--C-:B------:R-:W-:Y:S02]  /*0670*/  SHF.R.S32.HI R13, RZ, 0x1f, R12.reuse ;  /* 0x0000001fff0d7819 */ /* 0x100fe4000001140c */
[----:B------:R-:W-:Y:S01]  /*0680*/  ISETP.GE.AND P1, PT, R7, R142, PT ;  /* 0x0000008e0700720c */ /* 0x000fe20003f26270 */
[----:B------:R-:W-:Y:S01]  /*0690*/  IMAD R6, R3, R4, RZ ;  /* 0x0000000403067224 */ /* 0x000fe200078e02ff */
[----:B------:R-:W-:Y:S01]  /*06a0*/  ISETP.GE.OR P3, PT, R7, R142, P4 ;  /* 0x0000008e0700720c */ /* 0x000fe20002766670 */
[----:B------:R-:W-:-:S04]  /*06b0*/  IMAD.WIDE.U32 R12, R11, R4, R12 ;  /* 0x000000040b0c7225 */ /* 0x000fc800078e000c */
[----:B------:R-:W-:Y:S01]  /*06c0*/  IMAD R6, R11, R5, R6 ;  /* 0x000000050b067224 */ /* 0x000fe200078e0206 */
[----:B------:R-:W-:Y:S01]  /*06d0*/  IADD3 R8, P0, R8, R12, RZ ;  /* 0x0000000c08087210 */ /* 0x000fe20007f1e0ff */
[----:B------:R-:W-:-:S03]  /*06e0*/  IMAD R3, R2, UR4, RZ ;  /* 0x0000000402037c24 */ /* 0x000fc6000f8e02ff */
[----:B------:R-:W-:Y:S01]  /*06f0*/  IADD3.X R9, R143, R13, R6, P0, !PT ;  /* 0x0000000d8f097210 */ /* 0x000fe200007fe406 */
[----:B------:R-:W-:Y:S01]  /*0700*/  IMAD R13, R104, UR5, R3 ;  /* 0x00000005680d7c24 */ /* 0x000fe2000f8e0203 */
[----:B------:R-:W-:Y:S01]  /*0710*/  IADD3 R0, P0, R10, R7, RZ ;  /* 0x000000070a007210 */ /* 0x000fe20007f1e0ff */
[----:B------:R-:W-:Y:S02]  /*0720*/  VIADD R3, R7, 0x20 ;  /* 0x0000002007037836 */ /* 0x000fe40000000000 */
[----:B------:R-:W-:Y:S01]  /*0730*/  IMAD.WIDE.U32 R104, R104, UR4, R8 ;  /* 0x0000000468687c25 */ /* 0x000fe2000f8e0008 */
[----:B------:R-:W-:Y:S02]  /*0740*/  SHF.R.S32.HI R9, RZ, 0x1f, R7 ;  /* 0x0000001fff097819 */ /* 0x000fe40000011407 */
        /* <DEDUP_REMOVED lines=12> */
.L_x_4448:
[----:B------:R-:W-:Y:S05]  /*0810*/  BSYNC B0 ;  /* 0x0000000000007941 */ /* 0x000fea0003800000 */
.L_x_4447:
        /* <DEDUP_REMOVED lines=13> */
.L_x_4450:
[----:B------:R-:W-:Y:S05]  /*08f0*/  BSYNC B0 ;  /* 0x0000000000007941 */ /* 0x000fea0003800000 */
.L_x_4449:
        /* <DEDUP_REMOVED lines=11> */
.L_x_4446:
        /* <DEDUP_REMOVED lines=22> */
.L_x_4451:
        /* <DEDUP_REMOVED lines=70> */
[----:B------:R-:W-:-:S04]  /*0f70*/  IMAD.WIDE.U32 R14, R19, R108, R14 ;  /* 0x0000006c130e7225 */ /* 0x000fc800078e000e */
[----:B------:R-:W-:Y:S01]  /*0f80*/  IMAD R8, R19, R109, R8 ;  /* 0x0000006d13087224 */ /* 0x000fe200078e0208 */
[----:B------:R-:W-:-:S03]  /*0f90*/  MOV R20, R14 ;  /* 0x0000000e00147202 */ /* 0x000fc60000000f00 */
[----:B------:R-:W-:Y:S01]  /*0fa0*/  IMAD.IADD R21, R15, 0x1, R8 ;  /* 0x000000010f157824 */ /* 0x000fe200078e0208 */
[----:B------:R-:W-:Y:S01]  /*0fb0*/  MOV R8, R10 ;  /* 0x0000000a00087202 */ /* 0x000fe20000000f00 */
[----:B------:R-:W-:Y:S02]  /*0fc0*/  IMAD R15, R5, UR4, RZ ;  /* 0x00000004050f7c24 */ /* 0x000fe4000f8e02ff */
[----:B------:R-:W-:-:S04]  /*0fd0*/  IMAD.WIDE.U32 R22, R4, UR4, R20 ;  /* 0x0000000404167c25 */ /* 0x000fc8000f8e0014 */
[----:B------:R-:W-:Y:S01]  /*0fe0*/  IMAD R15, R4, UR5, R15 ;  /* 0x00000005040f7c24 */ /* 0x000fe2000f8e020f */
[----:B------:R-:W-:Y:S01]  /*0ff0*/  MOV R14, R22 ;  /* 0x00000016000e7202 */ /* 0x000fe20000000f00 */
[----:B------:R-:W-:-:S03]  /*1000*/  IMAD.IADD R21, R11, 0x1, R3 ;  /* 0x000000010b157824 */ /* 0x000fc600078e0203 */
[----:B------:R-:W-:Y:S01]  /*1010*/  IADD3 R23, R23, R15, RZ ;  /* 0x0000000f17177210 */ /* 0x000fe20007ffe0ff */
[----:B------:R-:W-:Y:S06]  /*1020*/  BRA `(.L_x_4453) ;  /* 0x0000000400487947 */ /* 0x000fec0003800000 */
.L_x_4452:
        /* <DEDUP_REMOVED lines=49> */
.L_x_4454:
        /* <DEDUP_REMOVED lines=33> */
.L_x_4453:
[----:B-----5:R1:W5:Y:S01]  /*1550*/  @P5 LDG.E R15, desc[UR6][R24.64] ;  /* 0x00000006180f5981 */ /* 0x020362000c1e1900 */
[----:B------:R-:W-:Y:S01]  /*1560*/  SHF.R.S32.HI R27, RZ, 0x1f, R12 ;  /* 0x0000001fff1b7819 */ /* 0x000fe2000001140c */
[----:B------:R-:W2:Y:S01]  /*1570*/  LDC.64 R106, c[0x0][0x250] ;  /* 0x00009400ff6a7b82 */ /* 0x000ea20000000a00 */
[----:B------:R-:W-:Y:S01]  /*1580*/  ISETP.NE.AND P0, PT, R143, -0x1, PT ;  /* 0xffffffff8f00780c */ /* 0x000fe20003f05270 */
[----:B------:R-:W-:Y:S01]  /*1590*/  ULDC.64 UR4, c[0x0][0x268] ;  /* 0x00009a0000047ab9 */ /* 0x000fe20000000a00 */
[CC--:B------:R-:W-:Y:S01]  /*15a0*/  LEA.HI R3, R27.reuse, R12.reuse, RZ, 0x4 ;  /* 0x0000000c1b037211 */ /* 0x0c0fe200078f20ff */
[----:B------:R-:W-:Y:S01]  /*15b0*/  ULDC.64 UR8, c[0x0][0x218] ;  /* 0x0000860000087ab9 */ /* 0x000fe20000000a00 */
[-C--:B------:R-:W-:Y:S01]  /*15c0*/  LEA.HI R29, R27, R12.reuse, RZ, 0x2 ;  /* 0x0000000c1b1d7211 */ /* 0x080fe200078f10ff */
[----:B------:R-:W-:Y:S01]  /*15d0*/  IMAD.SHL.U32 R87, R108, 0x20, RZ ;  /* 0x000000206c577824 */ /* 0x000fe200078e00ff */
[----:B------:R-:W-:Y:S01]  /*15e0*/  LOP3.LUT R3, R3, 0xfffffff0, RZ, 0xc0, !PT ;  /* 0xfffffff003037812 */ /* 0x000fe200078ec0ff */
[----:B------:R-:W3:Y:S01]  /*15f0*/  LDC R99, c[0x0][0x2e0] ;  /* 0x0000b800ff637b82 */ /* 0x000ee20000000800 */
[----:B------:R-:W-:-:S02]  /*1600*/  LEA.HI R2, R27, R12, RZ, 0x3 ;  /* 0x0000000c1b027211 */ /* 0x000fc400078f18ff */
[----:B------:R-:W-:Y:S01]  /*1610*/  LOP3.LUT R11, R29, 0xfffffffc, RZ, 0xc0, !PT ;  /* 0xfffffffc1d0b7812 */ /* 0x000fe200078ec0ff */
[C---:B------:R-:W-:Y:S01]  /*1620*/  IMAD.IADD R100, R12.reuse, 0x1, -R3 ;  /* 0x000000010c647824 */ /* 0x040fe200078e0a03 */
[----:B------:R-:W-:Y:S02]  /*1630*/  SHF.R.S32.HI R102, RZ, 0x2, R29 ;  /* 0x00000002ff667819 */ /* 0x000fe4000001141d */
[----:B------:R-:W-:Y:S01]  /*1640*/  LEA.HI R18, R27, R12, RZ, 0x5 ;  /* 0x0000000c1b127211 */ /* 0x000fe200078f28ff */
[----:B------:R-:W-:Y:S01]  /*1650*/  IMAD.IADD R6, R12, 0x1, -R11 ;  /* 0x000000010c067824 */ /* 0x000fe200078e0a0b */
[----:B------:R-:W-:Y:S01]  /*1660*/  LEA.HI R29, R29, R102, RZ, 0x1 ;  /* 0x000000661d1d7211 */ /* 0x000fe200078f08ff */
[----:B------:R-:W4:Y:S01]  /*1670*/  @!P0 LDC.64 R10, c[0x0][0x228] ;  /* 0x00008a00ff0a8b82 */ /* 0x000f220000000a00 */
[----:B------:R-:W-:Y:S01]  /*1680*/  LEA.HI R100, R100, R100, RZ, 0x1 ;  /* 0x0000006464647211 */ /* 0x000fe200078f08ff */
[----:B------:R-:W-:Y:S01]  /*1690*/  IMAD.SHL.U32 R12, R6, 0x8, RZ ;  /* 0x00000008060c7824 */ /* 0x000fe200078e00ff */
[----:B------:R-:W-:-:S02]  /*16a0*/  SHF.R.S32.HI R103, RZ, 0x1f, R102 ;  /* 0x0000001fff677819 */ /* 0x000fc40000011466 */
[----:B-1----:R-:W-:Y:S01]  /*16b0*/  SHF.R.S32.HI R25, RZ, 0x3, R2 ;  /* 0x00000003ff197819 */ /* 0x002fe20000011402 */
[----:B--2---:R-:W-:Y:S01]  /*16c0*/  IMAD.SHL.U32 R89, R106, 0x20, RZ ;  /* 0x000000206a597824 */ /* 0x004fe200078e00ff */
[----:B------:R-:W-:Y:S01]  /*16d0*/  LOP3.LUT R29, R29, 0x7fffffe, RZ, 0xc0, !PT ;  /* 0x07fffffe1d1d7812 */ /* 0x000fe200078ec0ff */
[----:B------:R-:W1:Y:S01]  /*16e0*/  LDC.64 R2, c[0x0][0x240] ;  /* 0x00009000ff027b82 */ /* 0x000e620000000a00 */
[--C-:B------:R-:W-:Y:S01]  /*16f0*/  SHF.R.S32.HI R54, RZ, 0x1, R100.reuse ;  /* 0x00000001ff367819 */ /* 0x100fe20000011464 */
[----:B------:R-:W-:Y:S01]  /*1700*/  IMAD.SHL.U32 R25, R25, 0x40, RZ ;  /* 0x0000004019197824 */ /* 0x000fe200078e00ff */
[----:B------:R-:W-:Y:S01]  /*1710*/  SHF.R.S32.HI R27, RZ, 0x1f, R100 ;  /* 0x0000001fff1b7819 */ /* 0x000fe20000011464 */
[----:B------:R-:W-:Y:S01]  /*1720*/  IMAD.IADD R29, R102, 0x1, -R29 ;  /* 0x00000001661d7824 */ /* 0x000fe200078e0a1d */
[----:B------:R-:W-:Y:S02]  /*1730*/  SHF.R.S32.HI R18, RZ, 0x5, R18 ;  /* 0x00000005ff127819 */ /* 0x000fe40000011412 */
[----:B------:R-:W-:-:S02]  /*1740*/  LOP3.LUT R25, R25, 0xc0, RZ, 0xc0, !PT ;  /* 0x000000c019197812 */ /* 0x000fc400078ec0ff */
[----:B------:R-:W-:Y:S01]  /*1750*/  LEA.HI R27, R27, R54, RZ, 0x2 ;  /* 0x000000361b1b7211 */ /* 0x000fe200078f10ff */
[----:B------:R-:W-:Y:S01]  /*1760*/  IMAD R18, R18, 0x8, R29 ;  /* 0x0000000812127824 */ /* 0x000fe200078e021d */
[----:B------:R-:W-:Y:S02]  /*1770*/  LOP3.LUT R31, R25, 0x18, R12, 0xf8, !PT ;  /* 0x00000018191f7812 */ /* 0x000fe400078ef80c */
[----:B------:R-:W-:Y:S01]  /*1780*/  SHF.R.U32.HI R16, RZ, 0x3, R25 ;  /* 0x00000003ff107819 */ /* 0x000fe20000011619 */
[----:B------:R-:W-:Y:S01]  /*1790*/  IMAD.WIDE R24, R13, 0x40, R102 ;  /* 0x000000400d187825 */ /* 0x000fe200078e0266 */
[----:B------:R-:W-:Y:S02]  /*17a0*/  IADD3 R22, P2, R12, R14, RZ ;  /* 0x0000000e0c167210 */ /* 0x000fe40007f5e0ff */
[----:B------:R-:W-:Y:S02]  /*17b0*/  SHF.R.S32.HI R13, RZ, 0x1f, R12 ;  /* 0x0000001fff0d7819 */ /* 0x000fe4000001140c */
[----:B------:R-:W-:Y:S01]  /*17c0*/  LOP3.LUT R31, R31, R16, RZ, 0x3c, !PT ;  /* 0x000000101f1f7212 */ /* 0x000fe200078e3cff */
[----:B------:R-:W-:Y:S01]  /*17d0*/  IMAD R16, R103, R108, RZ ;  /* 0x0000006c67107224 */ /* 0x000fe200078e02ff */
[----:B------:R-:W-:-:S02]  /*17e0*/  LOP3.LUT R27, R27, 0xfffffffc, RZ, 0xc0, !PT ;  /* 0xfffffffc1b1b7812 */ /* 0x000fc400078ec0ff */
[----:B------:R-:W-:Y:S01]  /*17f0*/  IADD3.X R23, R13, R23, RZ, P2, !PT ;  /* 0x000000170d177210 */ /* 0x000fe200017fe4ff */
[----:B-1----:R-:W-:Y:S01]  /*1800*/  @P0 IMAD.WIDE.U32 R28, R143, R2, RZ ;  /* 0x000000028f1c0225 */ /* 0x002fe200078e00ff */
[----:B------:R-:W-:Y:S02]  /*1810*/  SHF.R.S32.HI R62, RZ, 0x1f, R63 ;  /* 0x0000001fff3e7819 */ /* 0x000fe4000001143f */
[----:B---3--:R-:W-:Y:S01]  /*1820*/  LEA.HI R99, R99, R99, RZ, 0x1 ;  /* 0x0000006363637211 */ /* 0x008fe200078f08ff */
[----:B------:R-:W-:Y:S01]  /*1830*/  IMAD.U32 R101, R18, 0x20, R31 ;  /* 0x0000002012657824 */ /* 0x000fe200078e001f */
[----:B------:R-:W-:Y:S01]  /*1840*/  LEA.HI R62, R62, R63, RZ, 0x7 ;  /* 0x0000003f3e3e7211 */ /* 0x000fe200078f38ff */
[----:B------:R-:W-:Y:S01]  /*1850*/  IMAD.IADD R54, R54, 0x1, -R27 ;  /* 0x0000000136367824 */ /* 0x000fe200078e0a1b */
[----:B------:R-:W-:Y:S01]  /*1860*/  SHF.R.S32.HI R97, RZ, 0x1, R99 ;  /* 0x00000001ff617819 */ /* 0x000fe20000011463 */
[----:B----4-:R-:W-:Y:S01]  /*1870*/  @!P0 IMAD R18, R7, R10, RZ ;  /* 0x0000000a07128224 */ /* 0x010fe200078e02ff */
[----:B------:R-:W-:Y:S01]  /*1880*/  SHF.R.S32.HI R62, RZ, 0x7, R62 ;  /* 0x00000007ff3e7819 */ /* 0x000fe2000001143e */
[----:B------:R-:W-:Y:S01]  /*1890*/  IMAD.WIDE.U32 R26, R102, R108, R22 ;  /* 0x0000006c661a7225 */ /* 0x000fe200078e0016 */
[----:B------:R-:W-:-:S02]  /*18a0*/  SHF.L.U64.HI R86, R108, 0x5, R109 ;  /* 0x000000056c567819 */ /* 0x000fc4000001026d */
[----:B------:R-:W-:Y:S01]  /*18b0*/  VIMNMX R62, RZ, R62, !PT ;  /* 0x0000003eff3e7248 */ /* 0x000fe20007fe0100 */
[----:B------:R-:W-:Y:S01]  /*18c0*/  @P0 IMAD R23, R143, R3, R29 ;  /* 0x000000038f170224 */ /* 0x000fe200078e021d */
[----:B------:R-:W-:Y:S01]  /*18d0*/  LEA R66, P2, R26, UR8, 0x1 ;  /* 0x000000081a427c11 */ /* 0x000fe2000f8408ff */
[----:B------:R-:W-:Y:S01]  /*18e0*/  @P0 IMAD.MOV.U32 R14, RZ, RZ, R28 ;  /* 0x000000ffff0e0224 */ /* 0x000fe200078e001c */
[----:B------:R-:W-:Y:S01]  /*18f0*/  SHF.L.U64.HI R88, R106, 0x5, R107 ;  /* 0x000000056a587819 */ /* 0x000fe2000001026b */
[----:B------:R-:W-:-:S04]  /*1900*/  @!P0 IMAD.WIDE.U32 R28, R9, R10, RZ ;  /* 0x0000000a091c8225 */ /* 0x000fc800078e00ff */
[----:B------:R-:W-:Y:S02]  /*1910*/  @!P0 IMAD R11, R9, R11, R18 ;  /* 0x0000000b090b8224 */ /* 0x000fe400078e0212 */
[----:B------:R-:W-:Y:S02]  /*1920*/  @!P0 IMAD.MOV.U32 R14, RZ, RZ, R28 ;  /* 0x000000ffff0e8224 */ /* 0x000fe400078e001c */
[----:B------:R-:W-:Y:S01]  /*1930*/  @!P0 IMAD.IADD R23, R29, 0x1, R11 ;  /* 0x000000011d178824 */ /* 0x000fe200078e020b */
[C---:B------:R-:W-:Y:S01]  /*1940*/  IADD3 R20, P0, R12.reuse, R8, RZ ;  /* 0x000000080c147210 */ /* 0x040fe20007f1e0ff */
[----:B------:R-:W-:Y:S01]  /*1950*/  IMAD R11, R5, UR4, RZ ;  /* 0x00000004050b7c24 */ /* 0x000fe2000f8e02ff */
[----:B------:R-:W-:Y:S01]  /*1960*/  IADD3 R18, P3, R12, R14, RZ ;  /* 0x0000000e0c127210 */ /* 0x000fe20007f7e0ff */
[----:B------:R-:W-:Y:S01]  /*1970*/  IMAD R8, R25, R2, RZ ;  /* 0x0000000219087224 */ /* 0x000fe200078e02ff */
[C---:B------:R-:W-:Y:S01]  /*1980*/  IADD3.X R21, R13.reuse, R21, RZ, P0, !PT ;  /* 0x000000150d157210 */ /* 0x040fe200007fe4ff */
[----:B------:R-:W-:Y:S01]  /*1990*/  IMAD R11, R4, UR5, R11 ;  /* 0x00000005040b7c24 */ /* 0x000fe2000f8e020b */
[----:B------:R-:W-:Y:S01]  /*19a0*/  IADD3 R10, P0, R102, R19, RZ ;  /* 0x00000013660a7210 */ /* 0x000fe20007f1e0ff */
[----:B------:R-:W-:-:S02]  /*19b0*/  IMAD.X R19, R13, 0x1, R23, P3 ;  /* 0x000000010d137824 */ /* 0x000fc400018e0617 */
[----:B------:R-:W-:Y:S01]  /*19c0*/  IMAD.WIDE.U32 R20, R4, UR4, R20 ;  /* 0x0000000404147c25 */ /* 0x000fe2000f8e0014 */
[----:B------:R-:W-:-:S03]  /*19d0*/  ULDC.64 UR4, c[0x0][0x258] ;  /* 0x0000960000047ab9 */ /* 0x000fc60000000a00 */
[----:B------:R-:W-:Y:S02]  /*19e0*/  IMAD.X R17, R103, 0x1, R17, P0 ;  /* 0x0000000167117824 */ /* 0x000fe400000e0611 */
[----:B------:R-:W-:Y:S01]  /*19f0*/  IMAD.WIDE.U32 R18, R24, R2, R18 ;  /* 0x0000000218127225 */ /* 0x000fe200078e0012 */
[----:B------:R-:W-:-:S03]  /*1a00*/  SHF.R.S32.HI R2, RZ, 0x1f, R104 ;  /* 0x0000001fff027819 */ /* 0x000fc60000011468 */
[-C--:B------:R-:W-:Y:S02]  /*1a10*/  IMAD R17, R17, R106.reuse, RZ ;  /* 0x0000006a11117224 */ /* 0x080fe400078e02ff */
[----:B------:R-:W-:Y:S02]  /*1a20*/  IMAD.IADD R21, R21, 0x1, R11 ;  /* 0x0000000115157824 */ /* 0x000fe400078e020b */
[----:B------:R-:W-:Y:S02]  /*1a30*/  IMAD R8, R24, R3, R8 ;  /* 0x0000000318087224 */ /* 0x000fe400078e0208 */
[----:B------:R-:W-:Y:S02]  /*1a40*/  IMAD R3, R2, UR4, RZ ;  /* 0x0000000402037c24 */ /* 0x000fe4000f8e02ff */
[C---:B------:R-:W-:Y:S02]  /*1a50*/  IMAD R2, R10.reuse, R107, R17 ;  /* 0x0000006b0a027224 */ /* 0x040fe400078e0211 */
[----:B------:R-:W-:-:S04]  /*1a60*/  IMAD.WIDE.U32 R10, R10, R106, R20 ;  /* 0x0000006a0a0a7225 */ /* 0x000fc800078e0014 */
[----:B------:R-:W-:Y:S02]  /*1a70*/  IMAD.IADD R19, R19, 0x1, R8 ;  /* 0x0000000113137824 */ /* 0x000fe400078e0208 */
[----:B------:R-:W-:Y:S01]  /*1a80*/  IMAD.IADD R2, R11, 0x1, R2 ;  /* 0x000000010b027824 */ /* 0x000fe200078e0202 */
[----:B------:R-:W-:Y:S01]  /*1a90*/  SHF.L.U32 R11, R6, 0x2, RZ ;  /* 0x00000002060b7819 */ /* 0x000fe200000006ff */
[C---:B------:R-:W-:Y:S02]  /*1aa0*/  IMAD R3, R104.reuse, UR5, R3 ;  /* 0x0000000568037c24 */ /* 0x040fe4000f8e0203 */
[----:B------:R-:W-:Y:S01]  /*1ab0*/  IMAD.WIDE.U32 R104, R104, UR4, R18 ;  /* 0x0000000468687c25 */ /* 0x000fe2000f8e0012 */
[----:B------:R-:W-:Y:S01]  /*1ac0*/  ULDC.64 UR4, c[0x0][0x220] ;  /* 0x0000880000047ab9 */ /* 0x000fe20000000a00 */
[C---:B------:R-:W-:Y:S02]  /*1ad0*/  SHF.L.U64.HI R69, R10.reuse, 0x1, R2 ;  /* 0x000000010a457819 */ /* 0x040fe40000010202 */
[----:B------:R-:W-:Y:S01]  /*1ae0*/  LEA R68, P0, R10, UR4, 0x1 ;  /* 0x000000040a447c11 */ /* 0x000fe2000f8008ff */
[----:B------:R-:W-:-:S02]  /*1af0*/  IMAD R16, R102, R109, R16 ;  /* 0x0000006d66107224 */ /* 0x000fc400078e0210 */
[----:B------:R-:W-:Y:S01]  /*1b00*/  IMAD R98, R102, R97, R11 ;  /* 0x0000006166627224 */ /* 0x000fe200078e020b */
[----:B------:R-:W-:Y:S01]  /*1b10*/  IADD3.X R69, R69, UR5, RZ, P0, !PT ;  /* 0x0000000545457c10 */ /* 0x000fe200087fe4ff */
[----:B------:R-:W-:Y:S01]  /*1b20*/  IMAD.IADD R16, R27, 0x1, R16 ;  /* 0x000000011b107824 */ /* 0x000fe200078e0210 */
[----:B------:R-:W-:Y:S01]  /*1b30*/  ISETP.GT.AND P0, PT, R52, R62, PT ;  /* 0x0000003e3400720c */ /* 0x000fe20003f04270 */
[--C-:B------:R-:W-:Y:S01]  /*1b40*/  IMAD.IADD R96, R11, 0x1, R98.reuse ;  /* 0x000000010b607824 */ /* 0x100fe200078e0262 */
[----:B------:R-:W-:Y:S01]  /*1b50*/  SHF.R.S32.HI R93, RZ, 0x1f, R98 ;  /* 0x0000001fff5d7819 */ /* 0x000fe20000011462 */
[----:B------:R-:W-:Y:S01]  /*1b60*/  IMAD.MOV.U32 R138, RZ, RZ, R66 ;  /* 0x000000ffff8a7224 */ /* 0x000fe200078e0042 */
[----:B------:R-:W-:Y:S01]  /*1b70*/  SHF.L.U64.HI R67, R26, 0x1, R16 ;  /* 0x000000011a437819 */ /* 0x000fe20000010210 */
[----:B------:R-:W-:Y:S01]  /*1b80*/  IMAD.IADD R64, R105, 0x1, R3 ;  /* 0x0000000169407824 */ /* 0x000fe200078e0203 */
[----:B------:R-:W-:Y:S01]  /*1b90*/  SHF.R.S32.HI R92, RZ, 0x1f, R96 ;  /* 0x0000001fff5c7819 */ /* 0x000fe20000011460 */
[----:B------:R-:W-:Y:S01]  /*1ba0*/  IMAD.MOV.U32 R140, RZ, RZ, R68 ;  /* 0x000000ffff8c7224 */ /* 0x000fe200078e0044 */
[----:B------:R-:W-:Y:S01]  /*1bb0*/  IADD3.X R67, R67, UR9, RZ, P2, !PT ;  /* 0x0000000943437c10 */ /* 0x000fe200097fe4ff */
[----:B------:R-:W-:-:S03]  /*1bc0*/  IMAD.MOV.U32 R141, RZ, RZ, R69 ;  /* 0x000000ffff8d7224 */ /* 0x000fc600078e0045 */
[----:B------:R-:W-:Y:S01]  /*1bd0*/  MOV R137, R67 ;  /* 0x0000004300897202 */ /* 0x000fe20000000f00 */
[----:B------:R-:W-:Y:S01]  /*1be0*/  @!P5 IMAD.MOV.U32 R15, RZ, RZ, RZ ;  /* 0x000000ffff0fd224 */ /* 0x000fe200078e00ff */
[----:B------:R-:W-:Y:S06]  /*1bf0*/  @!P0 BRA `(.L_x_4455) ;  /* 0x0000003800788947 */ /* 0x000fec0003800000 */
[----:B------:R-:W1:Y:S01]  /*1c00*/  LDC.64 R2, c[0x0][0x338] ;  /* 0x0000ce00ff027b82 */ /* 0x000e620000000a00 */
[----:B------:R-:W-:Y:S01]  /*1c10*/  SHF.R.S32.HI R11, RZ, 0x1f, R0 ;  /* 0x0000001fff0b7819 */ /* 0x000fe20000011400 */
[----:B------:R-:W-:Y:S01]  /*1c20*/  ULDC.64 UR8, c[0x0][0x330] ;  /* 0x0000cc0000087ab9 */ /* 0x000fe20000000a00 */
[--C-:B------:R-:W-:Y:S01]  /*1c30*/  SHF.R.S32.HI R10, RZ, 0x1f, R63.reuse ;  /* 0x0000001fff0a7819 */ /* 0x100fe2000001143f */
[----:B------:R-:W-:Y:S01]  /*1c40*/  ULDC.64 UR4, c[0x0][0x328] ;  /* 0x0000ca0000047ab9 */ /* 0x000fe20000000a00 */
[----:B------:R-:W-:Y:S01]  /*1c50*/  IADD3 R8, P2, P0, R0, R102, -R63 ;  /* 0x0000006600087210 */ /* 0x000fe2000785e83f */
[C---:B------:R-:W-:Y:S01]  /*1c60*/  IMAD R6, R7.reuse, UR8, RZ ;  /* 0x0000000807067c24 */ /* 0x040fe2000f8e02ff */
[----:B------:R-:W-:Y:S01]  /*1c70*/  ULDC.64 UR10, c[0x0][0x350] ;  /* 0x0000d400000a7ab9 */ /* 0x000fe20000000a00 */
[----:B------:R-:W-:Y:S01]  /*1c80*/  IMAD R14, R7, UR4, RZ ;  /* 0x00000004070e7c24 */ /* 0x000fe2000f8e02ff */
[----:B------:R-:W-:Y:S01]  /*1c90*/  IADD3.X R11, R11, R103, ~R10, P2, P0 ;  /* 0x000000670b0b7210 */ /* 0x000fe200017e0c0a */
[----:B------:R-:W-:Y:S01]  /*1ca0*/  IMAD.WIDE.U32 R16, R9, UR8, R12 ;  /* 0x0000000809107c25 */ /* 0x000fe2000f8e000c */
[----:B------:R-:W-:Y:S01]  /*1cb0*/  SHF.L.U32 R74, R107, 0x6, RZ ;  /* 0x000000066b4a7819 */ /* 0x000fe200000006ff */
[----:B------:R-:W2:Y:S01]  /*1cc0*/  LDC R65, c[0x0][0x340] ;  /* 0x0000d000ff417b82 */ /* 0x000ea20000000800 */
[----:B------:R-:W-:Y:S01]  /*1cd0*/  SHF.L.U32 R59, R97, 0x6, RZ ;  /* 0x00000006613b7819 */ /* 0x000fe200000006ff */
[C---:B------:R-:W-:Y:S01]  /*1ce0*/  IMAD R6, R9.reuse, UR9, R6 ;  /* 0x0000000909067c24 */ /* 0x040fe2000f8e0206 */
[----:B------:R-:W-:Y:S01]  /*1cf0*/  ULDC.64 UR8, c[0x0][0x348] ;  /* 0x0000d20000087ab9 */ /* 0x000fe20000000a00 */
[C---:B------:R-:W-:Y:S01]  /*1d00*/  IMAD.WIDE.U32 R18, R9.reuse, UR4, R12 ;  /* 0x0000000409127c25 */ /* 0x040fe2000f8e000c */
[C---:B------:R-:W-:Y:S01]  /*1d10*/  IADD3 R55, R102.reuse, 0x20, RZ ;  /* 0x0000002066377810 */ /* 0x040fe20007ffe0ff */
[----:B------:R-:W-:Y:S01]  /*1d20*/  ULDC.U8 UR18, c[0x0][0x3c3] ;  /* 0x0000f0c000127ab9 */ /* 0x000fe20000000000 */
[----:B------:R-:W-:Y:S01]  /*1d30*/  IADD3 R94, R102, 0x60, RZ ;  /* 0x00000060665e7810 */ /* 0x000fe20007ffe0ff */
[----:B------:R-:W-:Y:S01]  /*1d40*/  IMAD R14, R9, UR5, R14 ;  /* 0x00000005090e7c24 */ /* 0x000fe2000f8e020e */
[----:B------:R-:W-:Y:S01]  /*1d50*/  ULDC.64 UR4, c[0x0][0x340] ;  /* 0x0000d00000047ab9 */ /* 0x000fe20000000a00 */
[----:B------:R-:W-:Y:S01]  /*1d60*/  IMAD.IADD R17, R17, 0x1, R6 ;  /* 0x0000000111117824 */ /* 0x000fe200078e0206 */
[----:B------:R-:W-:Y:S01]  /*1d70*/  USHF.L.U64.HI UR21, UR4, 0x6, UR5 ;  /* 0x0000000604157899 */ /* 0x000fe20008010205 */
[C---:B------:R-:W-:Y:S01]  /*1d80*/  IMAD R7, R11.reuse, UR4, RZ ;  /* 0x000000040b077c24 */ /* 0x040fe2000f8e02ff */
[----:B------:R-:W-:Y:S01]  /*1d90*/  USHF.L.U32 UR22, UR4, 0x6, URZ ;  /* 0x0000000604167899 */ /* 0x000fe2000800063f */
[-C--:B-1----:R-:W-:Y:S01]  /*1da0*/  IMAD R11, R11, R2.reuse, RZ ;  /* 0x000000020b0b7224 */ /* 0x082fe200078e02ff */
[----:B------:R-:W-:Y:S01]  /*1db0*/  USHF.L.U64.HI UR19, UR4, 0x5, UR5 ;  /* 0x0000000504137899 */ /* 0x000fe20008010205 */
[----:B------:R-:W-:Y:S01]  /*1dc0*/  IMAD.IADD R19, R19, 0x1, R14 ;  /* 0x0000000113137824 */ /* 0x000fe200078e020e */
[----:B------:R-:W-:Y:S01]  /*1dd0*/  USHF.L.U32 UR20, UR4, 0x5, URZ ;  /* 0x0000000504147899 */ /* 0x000fe2000800063f */
[C---:B------:R-:W-:Y:S01]  /*1de0*/  IMAD R7, R8.reuse, UR5, R7 ;  /* 0x0000000508077c24 */ /* 0x040fe2000f8e0207 */
[----:B------:R-:W-:Y:S01]  /*1df0*/  UIMAD.WIDE.U32 UR24, UR4, 0xc0, URZ ;  /* 0x000000c0041878a5 */ /* 0x000fe2000f8e003f */
[----:B------:R-:W-:Y:S01]  /*1e00*/  IMAD.WIDE.U32 R16, R8, UR4, R16 ;  /* 0x0000000408107c25 */ /* 0x000fe2000f8e0010 */
[----:B------:R-:W-:Y:S01]  /*1e10*/  UIMAD UR23, UR5, 0xc0, URZ ;  /* 0x000000c0051778a4 */ /* 0x000fe2000f8e023f */
[----:B------:R-:W-:Y:S01]  /*1e20*/  SHF.L.U64.HI R70, R2, 0x6, R3 ;  /* 0x0000000602467819 */ /* 0x000fe20000010203 */
[----:B------:R-:W-:Y:S01]  /*1e30*/  USHF.L.U64.HI UR19, UR20, 0x1, UR19 ;  /* 0x0000000114137899 */ /* 0x000fe20008010213 */
[C---:B------:R-:W-:Y:S01]  /*1e40*/  IMAD R11, R8.reuse, R3, R11 ;  /* 0x00000003080b7224 */ /* 0x040fe200078e020b */
[----:B------:R-:W-:Y:S01]  /*1e50*/  IADD3 R17, R17, R7, RZ ;  /* 0x0000000711117210 */ /* 0x000fe20007ffe0ff */
[----:B------:R-:W-:Y:S01]  /*1e60*/  IMAD.WIDE.U32 R8, R8, R2, R18 ;  /* 0x0000000208087225 */ /* 0x000fe200078e0012 */
[----:B------:R-:W-:Y:S01]  /*1e70*/  ULDC.64 UR4, c[0x0][0x358] ;  /* 0x0000d60000047ab9 */ /* 0x000fe20000000a00 */
[C---:B------:R-:W-:Y:S01]  /*1e80*/  SHF.L.U64.HI R90, R2.reuse, 0x5, R3 ;  /* 0x00000005025a7819 */ /* 0x040fe20000010203 */
[----:B------:R-:W-:Y:S01]  /*1e90*/  USHF.L.U64.HI UR21, UR22, 0x1, UR21 ;  /* 0x0000000116157899 */ /* 0x000fe20008010215 */
[----:B------:R-:W-:Y:S01]  /*1ea0*/  IMAD R75, R5, UR10, RZ ;  /* 0x0000000a054b7c24 */ /* 0x000fe2000f8e02ff */
[----:B------:R-:W-:Y:S01]  /*1eb0*/  IADD3 R11, R9, R11, RZ ;  /* 0x0000000b090b7210 */ /* 0x000fe20007ffe0ff */
[----:B------:R-:W-:Y:S01]  /*1ec0*/  IMAD R77, R5, UR8, RZ ;  /* 0x00000008054d7c24 */ /* 0x000fe2000f8e02ff */
[----:B------:R-:W-:Y:S01]  /*1ed0*/  SHF.L.U32 R71, R2, 0x6, RZ ;  /* 0x0000000602477819 */ /* 0x000fe200000006ff */
[----:B------:R-:W-:Y:S01]  /*1ee0*/  IMAD.MOV.U32 R10, RZ, RZ, R8 ;  /* 0x000000ffff0a7224 */ /* 0x000fe200078e0008 */
[----:B------:R-:W-:Y:S01]  /*1ef0*/  SHF.R.S32.HI R58, RZ, 0x1f, R59 ;  /* 0x0000001fff3a7819 */ /* 0x000fe2000001143b */
[C---:B------:R-:W-:Y:S01]  /*1f00*/  IMAD R75, R4.reuse, UR11, R75 ;  /* 0x0000000b044b7c24 */ /* 0x040fe2000f8e024b */
[----:B--2---:R-:W-:Y:S01]  /*1f10*/  LEA R65, -R65, RZ, 0x7 ;  /* 0x000000ff41417211 */ /* 0x004fe200078e39ff */
[C---:B------:R-:W-:Y:S01]  /*1f20*/  IMAD.WIDE.U32 R6, R4.reuse, UR10, R16 ;  /* 0x0000000a04067c25 */ /* 0x040fe2000f8e0010 */
[----:B------:R-:W-:Y:S01]  /*1f30*/  ULDC.64 UR10, c[0x0][0x320] ;  /* 0x0000c800000a7ab9 */ /* 0x000fe20000000a00 */
[----:B------:R-:W-:Y:S01]  /*1f40*/  ULDC UR16, c[0x0][0x2e0] ;  /* 0x0000b80000107ab9 */ /* 0x000fe20000000800 */
[----:B------:R-:W-:Y:S01]  /*1f50*/  ULDC.64 UR14, c[0x0][0x250] ;  /* 0x00009400000e7ab9 */ /* 0x000fe20000000a00 */
[----:B------:R-:W-:Y:S01]  /*1f60*/  IMAD R77, R4, UR9, R77 ;  /* 0x00000009044d7c24 */ /* 0x000fe2000f8e024d */
[----:B------:R-:W-:Y:S01]  /*1f70*/  IADD3 R75, R7, R75, RZ ;  /* 0x0000004b074b7210 */ /* 0x000fe20007ffe0ff */
[----:B------:R-:W-:Y:S01]  /*1f80*/  IMAD.WIDE.U32 R8, R106, 0x40, RZ ;  /* 0x000000406a087825 */ /* 0x000fe200078e00ff */
[----:B------:R-:W-:Y:S01]  /*1f90*/  LEA R78, P2, R6, UR10, 0x1 ;  /* 0x0000000a064e7c11 */ /* 0x000fe2000f8408ff */
[----:B------:R-:W-:-:S02]  /*1fa0*/  USHF.L.U32 UR20, UR20, 0x1, URZ ;  /* 0x0000000114147899 */ /* 0x000fc4000800063f */
[----:B------:R-:W-:Y:S01]  /*1fb0*/  IMAD.WIDE.U32 R4, R4, UR8, R10 ;  /* 0x0000000804047c25 */ /* 0x000fe2000f8e000a */
[----:B------:R-:W-:Y:S01]  /*1fc0*/  ULDC.64 UR8, c[0x0][0x318] ;  /* 0x0000c60000087ab9 */ /* 0x000fe20000000a00 */
[----:B------:R-:W-:Y:S01]  /*1fd0*/  LEA.HI.X R75, R6, UR11, R75, 0x1, P2 ;  /* 0x0000000b064b7c11 */ /* 0x000fe200090f0c4b */
[----:B------:R-:W-:Y:S01]  /*1fe0*/  USHF.L.U32 UR22, UR22, 0x1, URZ ;  /* 0x0000000116167899 */ /* 0x000fe2000800063f */
[----:B-----5:R-:W-:Y:S01]  /*1ff0*/  IMAD.IADD R0, R15, 0x1, R0 ;  /* 0x000000010f007824 */ /* 0x020fe200078e0200 */
[----:B------:R-:W-:Y:S01]  /*2000*/  LEA R80, P0, R4, UR8, 0x1 ;  /* 0x0000000804507c11 */ /* 0x000fe2000f8008ff */
[----:B------:R-:W-:Y:S01]  /*2010*/  IMAD.IADD R74, R9, 0x1, R74 ;  /* 0x00000001094a7824 */ /* 0x000fe200078e024a */
[C---:B------:R-:W-:Y:S01]  /*2020*/  SHF.L.U32 R73, R8.reuse, 0x1, RZ ;  /* 0x0000000108497819 */ /* 0x040fe200000006ff */
[----:B------:R-:W-:Y:S01]  /*2030*/  IMAD.IADD R77, R5, 0x1, R77 ;  /* 0x00000001054d7824 */ /* 0x000fe200078e024d */
[----:B------:R-:W-:Y:S01]  /*2040*/  UIADD3 UR23, UR25, UR23, URZ ;  /* 0x0000001719177290 */ /* 0x000fe2000fffe03f */
[----:B------:R-:W-:Y:S01]  /*2050*/  IMAD R9, R97, R0, RZ ;  /* 0x0000000061097224 */ /* 0x000fe200078e02ff */
[----:B------:R-:W-:Y:S01]  /*2060*/  SHF.L.U64.HI R74, R8, 0x1, R74 ;  /* 0x00000001084a7819 */ /* 0x000fe2000001024a */
[----:B------:R-:W-:Y:S01]  /*2070*/  IMAD.SHL.U32 R5, R109, 0x40, RZ ;  /* 0x000000406d057824 */ /* 0x000fe200078e00ff */
[----:B------:R-:W-:Y:S01]  /*2080*/  LEA.HI.X R77, R4, UR9, R77, 0x1, P0 ;  /* 0x00000009044d7c11 */ /* 0x000fe200080f0c4d */
[----:B------:R-:W-:Y:S01]  /*2090*/  IMAD.WIDE.U32 R108, R108, 0x40, RZ ;  /* 0x000000406c6c7825 */ /* 0x000fe200078e00ff */
[----:B------:R-:W-:Y:S01]  /*20a0*/  SHF.R.S32.HI R41, RZ, 0x1f, R9 ;  /* 0x0000001fff297819 */ /* 0x000fe20000011409 */
[----:B------:R-:W-:Y:S01]  /*20b0*/  ULDC.64 UR8, c[0x0][0x360] ;  /* 0x0000d80000087ab9 */ /* 0x000fe20000000a00 */
[-C--:B------:R-:W-:Y:S01]  /*20c0*/  IADD3 R84, P0, R96, R9.reuse, RZ ;  /* 0x0000000960547210 */ /* 0x080fe20007f1e0ff */
[----:B------:R-:W-:Y:S01]  /*20d0*/  IMAD R7, R107, 0xc0, RZ ;  /* 0x000000c06b077824 */ /* 0x000fe200078e02ff */
[----:B------:R-:W-:Y:S01]  /*20e0*/  IADD3 R42, P2, R98, R9, RZ ;  /* 0x00000009622a7210 */ /* 0x000fe20007f5e0ff */
[C---:B------:R-:W-:Y:S01]  /*20f0*/  IMAD.SHL.U32 R61, R97.reuse, 0x20, RZ ;  /* 0x00000020613d7824 */ /* 0x040fe200078e00ff */
[----:B------:R-:W-:Y:S01]  /*2100*/  IADD3.X R85, R92, R41, RZ, P0, !PT ;  /* 0x000000295c557210 */ /* 0x000fe200007fe4ff */
[----:B------:R-:W-:Y:S01]  /*2110*/  IMAD R57, R97, 0x60, RZ ;  /* 0x0000006061397824 */ /* 0x000fe200078e02ff */
[----:B------:R-:W-:Y:S01]  /*2120*/  IADD3 R72, R109, R5, RZ ;  /* 0x000000056d487210 */ /* 0x000fe20007ffe0ff */
[----:B------:R-:W-:Y:S01]  /*2130*/  IMAD.X R41, R93, 0x1, R41, P2 ;  /* 0x000000015d297824 */ /* 0x000fe200010e0629 */
[----:B------:R-:W-:Y:S01]  /*2140*/  SHF.L.U64.HI R85, R84, 0x1, R85 ;  /* 0x0000000154557819 */ /* 0x000fe20000010255 */
[----:B------:R-:W-:Y:S01]  /*2150*/  IMAD.WIDE.U32 R106, R106, 0xc0, RZ ;  /* 0x000000c06a6a7825 */ /* 0x000fe200078e00ff */
[----:B------:R-:W-:Y:S01]  /*2160*/  SHF.L.U32 R84, R84, 0x1, RZ ;  /* 0x0000000154547819 */ /* 0x000fe200000006ff */
[----:B------:R-:W-:Y:S01]  /*2170*/  ULDC.64 UR10, c[0x0][0x230] ;  /* 0x00008c00000a7ab9 */ /* 0x000fe20000000a00 */
[C---:B------:R-:W-:Y:S01]  /*2180*/  SHF.L.U64.HI R41, R42.reuse, 0x1, R41 ;  /* 0x000000012a297819 */ /* 0x040fe20000010229 */
[----:B------:R-:W-:Y:S01]  /*2190*/  IMAD.SHL.U32 R42, R42, 0x2, RZ ;  /* 0x000000022a2a7824 */ /* 0x000fe200078e00ff */
[----:B------:R-:W-:Y:S01]  /*21a0*/  IADD3 R82, P4, R84, UR8, RZ ;  /* 0x0000000854527c10 */ /* 0x000fe2000ff9e0ff */
[----:B------:R-:W-:Y:S01]  /*21b0*/  IMAD.SHL.U32 R91, R2, 0x20, RZ ;  /* 0x00000020025b7824 */ /* 0x000fe200078e00ff */
[----:B------:R-:W-:Y:S01]  /*21c0*/  IADD3 R84, P3, R84, UR4, RZ ;  /* 0x0000000454547c10 */ /* 0x000fe2000ff7e0ff */
[----:B------:R-:W-:Y:S01]  /*21d0*/  VIADD R95, R102, 0x40 ;  /* 0x00000040665f7836 */ /* 0x000fe20000000000 */
[C---:B------:R-:W-:Y:S01]  /*21e0*/  IADD3 R10, P2, R42.reuse, UR8, RZ ;  /* 0x000000082a0a7c10 */ /* 0x040fe2000ff5e0ff */
[----:B------:R-:W-:Y:S01]  /*21f0*/  IMAD.MOV.U32 R11, RZ, RZ, R52 ;  /* 0x000000ffff0b7224 */ /* 0x000fe200078e0034 */
[----:B------:R-:W-:Y:S01]  /*2200*/  IADD3 R42, P0, R42, UR4, RZ ;  /* 0x000000042a2a7c10 */ /* 0x000fe2000ff1e0ff */
[----:B------:R-:W-:Y:S01]  /*2210*/  IMAD.IADD R76, R107, 0x1, R7 ;  /* 0x000000016b4c7824 */ /* 0x000fe200078e0207 */
[----:B------:R-:W-:Y:S01]  /*2220*/  SHF.R.S32.HI R60, RZ, 0x1f, R61 ;  /* 0x0000001fff3c7819 */ /* 0x000fe2000001143d */
[----:B------:R-:W-:Y:S01]  /*2230*/  ULDC UR4, c[0x0][0x2e0] ;  /* 0x0000b80000047ab9 */ /* 0x000fe20000000800 */
[----:B------:R-:W-:Y:S01]  /*2240*/  SHF.R.S32.HI R56, RZ, 0x1f, R57 ;  /* 0x0000001fff387819 */ /* 0x000fe20000011439 */
[----:B------:R-:W-:Y:S01]  /*2250*/  ULDC.64 UR12, c[0x0][0x238] ;  /* 0x00008e00000c7ab9 */ /* 0x000fe20000000a00 */
[----:B------:R-:W-:-:S02]  /*2260*/  IADD3.X R83, R85, UR9, RZ, P4, !PT ;  /* 0x0000000955537c10 */ /* 0x000fc4000a7fe4ff */
[----:B------:R-:W-:Y:S01]  /*2270*/  IADD3.X R9, R41, UR9, RZ, P2, !PT ;  /* 0x0000000929097c10 */ /* 0x000fe200097fe4ff */
[----:B------:R-:W-:Y:S01]  /*2280*/  ULDC.64 UR8, c[0x0][0x248] ;  /* 0x0000920000087ab9 */ /* 0x000fe20000000a00 */
[----:B------:R-:W-:Y:S02]  /*2290*/  IADD3.X R85, R85, UR5, RZ, P3, !PT ;  /* 0x0000000555557c10 */ /* 0x000fe40009ffe4ff */
[----:B------:R-:W-:Y:S01]  /*22a0*/  IADD3.X R41, R41, UR5, RZ, P0, !PT ;  /* 0x0000000529297c10 */ /* 0x000fe200087fe4ff */
[----:B------:R-:W-:-:S06]  /*22b0*/  ULDC UR5, c[0x0][0x2e0] ;  /* 0x0000b80000057ab9 */ /* 0x000fcc0000000800 */
.L_x_4485:
[----:B------:R-:W-:Y:S01]  /*22c0*/  LEA R0, R11, 0xffffff80, 0x7 ;  /* 0xffffff800b007811 */ /* 0x000fe200078e38ff */
[----:B------:R-:W-:Y:S04]  /*22d0*/  IMAD.MOV.U32 R79, RZ, RZ, R75 ;  /* 0x000000ffff4f7224 */ /* 0x000fe800078e004b */
[--C-:B------:R-:W-:Y:S02]  /*22e0*/  IMAD.IADD R2, R53, 0x1, -R0.reuse ;  /* 0x0000000135027824 */ /* 0x100fe400078e0a00 */
[----:B------:R-:W-:Y:S03]  /*22f0*/  IMAD.IADD R0, R63, 0x1, -R0 ;  /* 0x000000013f007824 */ /* 0x000fe600078e0a00 */
[CC--:B------:R-:W-:Y:S02]  /*2300*/  ISETP.GE.AND P0, PT, R102.reuse, R2.reuse, PT ;  /* 0x000000026600720c */ /* 0x0c0fe40003f06270 */
[C---:B------:R-:W-:Y:S02]  /*2310*/  ISETP.GE.AND P4, PT, R55.reuse, R2, PT ;  /* 0x000000023700720c */ /* 0x040fe40003f86270 */
[-C--:B------:R-:W-:Y:S02]  /*2320*/  ISETP.GE.AND P0, PT, R102, R0.reuse, !P0 ;  /* 0x000000006600720c */ /* 0x080fe40004706270 */
[----:B------:R-:W-:Y:S02]  /*2330*/  ISETP.GE.AND P4, PT, R55, R0, !P4 ;  /* 0x000000003700720c */ /* 0x000fe40006786270 */
[C---:B------:R-:W-:Y:S04]  /*2340*/  ISETP.GE.AND P3, PT, R95.reuse, R2, PT ;  /* 0x000000025f00720c */ /* 0x040fe80003f66270 */
[----:B------:R-:W-:Y:S05]  /*2350*/  ISETP.GE.AND P3, PT, R95, R0, !P3 ;  /* 0x000000005f00720c */ /* 0x000fea0005f66270 */
[----:B------:R-:W2:Y:S02]  /*2360*/  @P0 LDG.E.128 R20, desc[UR6][R78.64] ;  /* 0x000000064e140981 */ /* 0x000ea4000c1e1d00 */
[C---:B------:R-:W-:Y:S02]  /*2370*/  @P4 IADD3 R26, P2, R78.reuse, UR20, RZ ;  /* 0x000000144e1a4c10 */ /* 0x040fe4000ff5e0ff */
[----:B------:R-:W-:Y:S02]  /*2380*/  @P4 LEA R24, P5, R89, R68, 0x1 ;  /* 0x0000004459184211 */ /* 0x000fe400078a08ff */
[----:B------:R-:W-:Y:S02]  /*2390*/  @P4 IADD3.X R27, R75, UR19, RZ, P2, !PT ;  /* 0x000000134b1b4c10 */ /* 0x000fe400097fe4ff */
[----:B------:R-:W-:Y:S02]  /*23a0*/  @P3 IADD3 R14, P2, R78, UR22, RZ ;  /* 0x000000164e0e3c10 */ /* 0x000fe4000ff5e0ff */
[----:B------:R-:W-:Y:S02]  /*23b0*/  @P4 LEA.HI.X R25, R89, R69, R88, 0x1, P5 ;  /* 0x0000004559194211 */ /* 0x000fe400028f0c58 */
[----:B------:R-:W-:Y:S02]  /*23c0*/  @P3 IADD3.X R15, R75, UR21, RZ, P2, !PT ;  /* 0x000000154b0f3c10 */ /* 0x000fe400097fe4ff */
[C---:B------:R-:W-:Y:S02]  /*23d0*/  ISETP.GE.AND P2, PT, R94.reuse, R2, PT ;  /* 0x000000025e00720c */ /* 0x040fe40003f46270 */
[----:B------:R-:W-:Y:S02]  /*23e0*/  @P3 IADD3 R2, P6, R73, R68, RZ ;  /* 0x0000004449023210 */ /* 0x000fe40007fde0ff */
[----:B------:R-:W-:Y:S03]  /*23f0*/  ISETP.GE.AND P2, PT, R94, R0, !P2 ;  /* 0x000000005e00720c */ /* 0x000fe60005746270 */
[--C-:B------:R-:W-:Y:S01]  /*2400*/  @P3 IMAD.X R3, R74, 0x1, R69.reuse, P6 ;  /* 0x000000014a033824 */ /* 0x100fe200030e0645 */
[----:B------:R-:W-:Y:S01]  /*2410*/  ISETP.NE.AND P6, PT, RZ, UR4, PT ;  /* 0x00000004ff007c0c */ /* 0x000fe2000bfc5270 */
[----:B--2---:R1:W-:Y:S04]  /*2420*/  @P0 STG.E.128 desc[UR6][R68.64], R20 ;  /* 0x0000001444000986 */ /* 0x0043e8000c101d06 */
[----:B---34-:R2:W3:Y:S04]  /*2430*/  @P4 LDG.E.128 R16, desc[UR6][R26.64] ;  /* 0x000000061a104981 */ /* 0x0184e8000c1e1d00 */
[----:B--2---:R-:W-:Y:S04]  /*2440*/  @P2 IADD3 R26, P5, R78, UR24, RZ ;  /* 0x000000184e1a2c10 */ /* 0x004fe8000ffbe0ff */
[----:B------:R-:W-:Y:S02]  /*2450*/  @P2 IADD3.X R27, R75, UR23, RZ, P5, !PT ;  /* 0x000000174b1b2c10 */ /* 0x000fe4000affe4ff */
[----:B------:R-:W-:Y:S05]  /*2460*/  @P2 IADD3 R28, P5, R68, R106, RZ ;  /* 0x0000006a441c2210 */ /* 0x000fea0007fbe0ff */
[----:B------:R-:W-:Y:S01]  /*2470*/  @P2 IMAD.X R29, R76, 0x1, R69, P5 ;  /* 0x000000014c1d2824 */ /* 0x000fe200028e0645 */
[C---:B------:R-:W-:Y:S04]  /*2480*/  LEA R78, P5, R65.reuse, R78, 0x1 ;  /* 0x0000004e414e7211 */ /* 0x040fe800078a08ff */
[----:B------:R-:W-:Y:S01]  /*2490*/  LEA.HI.X.SX32 R75, R65, R79, 0x1, P5 ;  /* 0x0000004f414b7211 */ /* 0x000fe200028f0eff */
[----:B---3--:R2:W-:Y:S04]  /*24a0*/  @P4 STG.E.128 desc[UR6][R24.64], R16 ;  /* 0x0000001018004986 */ /* 0x0085e8000c101d06 */
[----:B------:R-:W3:Y:S04]  /*24b0*/  @P3 LDG.E.128 R4, desc[UR6][R14.64] ;  /* 0x000000060e043981 */ /* 0x000ee8000c1e1d00 */
[----:B---3--:R2:W-:Y:S04]  /*24c0*/  @P3 STG.E.128 desc[UR6][R2.64], R4 ;  /* 0x0000000402003986 */ /* 0x0085e8000c101d06 */
[----:B-1----:R-:W3:Y:S04]  /*24d0*/  @P2 LDG.E.128 R20, desc[UR6][R26.64] ;  /* 0x000000061a142981 */ /* 0x002ee8000c1e1d00 */
[----:B---3--:R2:W-:Y:S01]  /*24e0*/  @P2 STG.E.128 desc[UR6][R28.64], R20 ;  /* 0x000000141c002986 */ /* 0x0085e2000c101d06 */
[----:B------:R-:W-:Y:S05]  /*24f0*/  @!P6 BRA `(.L_x_4456) ;  /* 0x00000028004ce947 */ /* 0x000fea0003800000 */
[----:B------:R-:W-:Y:S11]  /*2500*/  ISETP.NE.AND P5, PT, RZ, UR18, PT ;  /* 0x00000012ff007c0c */ /* 0x000ff6000bfa5270 */
[----:B------:R-:W-:Y:S02]  /*2510*/  @!UPT UIADD3 URZ, URZ, URZ, URZ ;  /* 0x0000003f3f3ff290 */ /* 0x000fe4000fffe03f */
[----:B------:R-:W-:Y:S05]  /*2520*/  @!P5 BRA `(.L_x_4457) ;  /* 0x000000100000d947 */ /* 0x000fea0003800000 */
[----:B------:R-:W-:Y:S01]  /*2530*/  MOV R40, R42 ;  /* 0x0000002a00287202 */ /* 0x000fe20000000f00 */
[----:B------:R-:W1:Y:S01]  /*2540*/  LDC R33, c[0x0][0x2e0] ;  /* 0x0000b800ff217b82 */ /* 0x000e620000000800 */
[----:B------:R-:W-:Y:S01]  /*2550*/  BSSY B0, `(.L_x_4458) ;  /* 0x0000037000007945 */ /* 0x000fe20003800000 */
[----:B-1----:R-:W-:Y:S03]  /*2560*/  LEA R33, -R33, RZ, 0x6 ;  /* 0x000000ff21217211 */ /* 0x002fe600078e31ff */
[----:B------:R-:W-:Y:S05]  /*2570*/  @!P0 BRA `(.L_x_4459) ;  /* 0x0000000000d08947 */ /* 0x000fea0003800000 */
[----:B------:R-:W-:Y:S02]  /*2580*/  ISETP.GE.AND P0, PT, R12, UR4, PT ;  /* 0x000000040c007c0c */ /* 0x000fe4000bf06270 */
[----:B------:R-:W-:Y:S05]  /*2590*/  MOV R81, R77 ;  /* 0x0000004d00517202 */ /* 0x000fea0000000f00 */
[----:B--2---:R-:W2:Y:S06]  /*25a0*/  LDG.E.128 R16, desc[UR6][R80.64] ;  /* 0x0000000650107981 */ /* 0x004eac000c1e1d00 */
[----:B------:R-:W-:Y:S02]  /*25b0*/  @!P0 MOV R8, R10 ;  /* 0x0000000a00088202 */ /* 0x000fe40000000f00 */
[----:B------:R-:W-:Y:S03]  /*25c0*/  @!P0 MOV R43, R41 ;  /* 0x00000029002b8202 */ /* 0x000fe60000000f00 */
        /* <DEDUP_REMOVED lines=47> */
.L_x_4459:
[----:B------:R-:W-:Y:S05]  /*28c0*/  BSYNC B0 ;  /* 0x0000000000007941 */ /* 0x000fea0003800000 */
.L_x_4458:
[----:B------:R-:W-:Y:S04]  /*28d0*/  BSSY B0, `(.L_x_4460) ;  /* 0x000003d000007945 */ /* 0x000fe80003800000 */
[----:B------:R-:W-:Y:S05]  /*28e0*/  @!P4 BRA `(.L_x_4461) ;  /* 0x0000000000ecc947 */ /* 0x000fea0003800000 */
        /* <DEDUP_REMOVED lines=59> */
.L_x_4461:
[----:B------:R-:W-:Y:S05]  /*2ca0*/  BSYNC B0 ;  /* 0x0000000000007941 */ /* 0x000fea0003800000 */
.L_x_4460:
[----:B------:R-:W-:Y:S04]  /*2cb0*/  BSSY B0, `(.L_x_4462) ;  /* 0x000003d000007945 */ /* 0x000fe80003800000 */
[----:B------:R-:W-:Y:S05]  /*2cc0*/  @!P3 BRA `(.L_x_4463) ;  /* 0x0000000000ecb947 */ /* 0x000fea0003800000 */
        /* <DEDUP_REMOVED lines=59> */
.L_x_4463:
[----:B------:R-:W-:Y:S05]  /*3080*/  BSYNC B0 ;  /* 0x0000000000007941 */ /* 0x000fea0003800000 */
.L_x_4462:
[----:B------:R-:W-:Y:S04]  /*3090*/  BSSY B0, `(.L_x_4464) ;  /* 0x0000042000007945 */ /* 0x000fe80003800000 */
[----:B------:R-:W-:Y:S05]  /*30a0*/  @!P2 BRA `(.L_x_4465) ;  /* 0x000000040000a947 */ /* 0x000fea0003800000 */
[----:B---34-:R-:W3:Y:S01]  /*30b0*/  LDC.64 R34, c[0x0][0x338] ;  /* 0x0000ce00ff227b82 */ /* 0x018ee20000000a00 */
[----:B------:R-:W-:Y:S02]  /*30c0*/  ISETP.GE.AND P0, PT, R12, UR4, PT ;  /* 0x000000040c007c0c */ /* 0x000fe4000bf06270 */
[----:B------:R-:W-:Y:S11]  /*30d0*/  MOV R81, R77 ;  /* 0x0000004d00517202 */ /* 0x000ff60000000f00 */
        /* <DEDUP_REMOVED lines=11> */
[----:B------:R-:W4:Y:S05]  /*3190*/  LDC.64 R34, c[0x0][0x248] ;  /* 0x00009200ff227b82 */ /* 0x000f2a0000000a00 */
[----:B-1----:R-:W5:Y:S01]  /*31a0*/  LDG.E.128 R16, desc[UR6][R38.64] ;  /* 0x0000000626107981 */ /* 0x002f62000c1e1d00 */
[----:B----4-:R-:W-:Y:S04]  /*31b0*/  IMAD.WIDE.U32 R44, R34, 0xc0, R66 ;  /* 0x000000c0222c7825 */ /* 0x010fe800078e0042 */
        /* <DEDUP_REMOVED lines=8> */
[----:B-----5:R-:W-:Y:S02]  /*3240*/  @!P0 MOV R5, R16 ;  /* 0x0000001000058202 */ /* 0x020fe40000000f00 */
        /* <DEDUP_REMOVED lines=38> */
.L_x_4465:
[----:B------:R-:W-:Y:S05]  /*34b0*/  BSYNC B0 ;  /* 0x0000000000007941 */ /* 0x000fea0003800000 */
.L_x_4464:
[C---:B------:R-:W-:Y:S01]  /*34c0*/  LEA R42, P2, R33.reuse, R40, 0x1 ;  /* 0x00000028212a7211 */ /* 0x040fe200078408ff */
[----:B------:R-:W-:Y:S01]  /*34d0*/  IMAD.MOV.U32 R8, RZ, RZ, R10 ;  /* 0x000000ffff087224 */ /* 0x000fe200078e000a */
[----:B------:R-:W-:Y:S02]  /*34e0*/  UMOV UR4, UR16 ;  /* 0x0000001000047c82 */ /* 0x000fe40008000000 */
[C---:B------:R-:W-:Y:S02]  /*34f0*/  LEA.HI.X.SX32 R41, R33.reuse, R41, 0x1, P2 ;  /* 0x0000002921297211 */ /* 0x040fe400010f0eff */
[C---:B------:R-:W-:Y:S04]  /*3500*/  LEA R10, P0, R33.reuse, R8, 0x1 ;  /* 0x00000008210a7211 */ /* 0x040fe800078008ff */
[----:B------:R-:W-:Y:S01]  /*3510*/  LEA.HI.X.SX32 R9, R33, R9, 0x1, P0 ;  /* 0x0000000921097211 */ /* 0x000fe200000f0eff */
[----:B------:R-:W-:Y:S08]  /*3520*/  BRA `(.L_x_4466) ;  /* 0x0000001800ac7947 */ /* 0x000ff00003800000 */
.L_x_4457:
[----:B------:R-:W-:Y:S01]  /*3530*/  ULEA.HI UR17, UR4, UR4, URZ, 0x1 ;  /* 0x0000000404117291 */ /* 0x000fe2000f8f083f */
[----:B------:R-:W-:Y:S03]  /*3540*/  BSSY B1, `(.L_x_4467) ;  /* 0x000005c000017945 */ /* 0x000fe60003800000 */
[----:B------:R-:W-:Y:S06]  /*3550*/  USHF.R.S32.HI UR17, URZ, 0x1, UR17 ;  /* 0x000000013f117899 */ /* 0x000fec0008011411 */
[----:B------:R-:W-:Y:S01]  /*3560*/  MOV R79, UR17 ;  /* 0x00000011004f7c02 */ /* 0x000fe20008000f00 */
[----:B------:R-:W-:Y:S05]  /*3570*/  @!P0 BRA `(.L_x_4468) ;  /* 0x0000000400608947 */ /* 0x000fea0003800000 */
[----:B------:R-:W-:Y:S01]  /*3580*/  MOV R81, R77 ;  /* 0x0000004d00517202 */ /* 0x000fe20000000f00 */
[----:B------:R-:W-:Y:S01]  /*3590*/  BSSY B0, `(.L_x_4469) ;  /* 0x0000055000007945 */ /* 0x000fe20003800000 */
[----:B------:R-:W-:Y:S03]  /*35a0*/  ISETP.GE.AND P0, PT, R12, UR4, PT ;  /* 0x000000040c007c0c */ /* 0x000fe6000bf06270 */
[----:B------:R1:W5:Y:S10]  /*35b0*/  LDG.E.128 R48, desc[UR6][R80.64] ;  /* 0x0000000650307981 */ /* 0x000374000c1e1d00 */
[----:B------:R-:W-:Y:S05]  /*35c0*/  @P0 BRA `(.L_x_4470) ;  /* 0x0000000400440947 */ /* 0x000fea0003800000 */
[----:B-----5:R-:W-:Y:S01]  /*35d0*/  HADD2.F32 R34, -RZ, R49.H0_H0 ;  /* 0x20000031ff227230 */ /* 0x020fe20000004100 */
[-C--:B------:R-:W-:Y:S02]  /*35e0*/  ISETP.GE.AND P6, PT, R12, R79.reuse, PT ;  /* 0x0000004f0c00720c */ /* 0x080fe40003fc6270 */
[----:B------:R-:W-:Y:S02]  /*35f0*/  MOV R113, R79 ;  /* 0x0000004f00717202 */ /* 0x000fe40000000f00 */
[----:B------:R-:W-:Y:S02]  /*3600*/  MOV R111, RZ ;  /* 0x000000ff006f7202 */ /* 0x000fe40000000f00 */
[----:B------:R-:W-:Y:S02]  /*3610*/  MOV R31, R48 ;  /* 0x00000030001f7202 */ /* 0x000fe40000000f00 */
[----:B------:R-:W-:Y:S02]  /*3620*/  MOV R48, R50 ;  /* 0x0000003200307202 */ /* 0x000fe40000000f00 */
[----:B------:R-:W-:Y:S01]  /*3630*/  MOV R43, R51 ;  /* 0x00000033002b7202 */ /* 0x000fe20000000f00 */
[--C-:B--2---:R-:W-:Y:S02]  /*3640*/  HADD2.F32 R29, -RZ, R31.reuse.H0_H0 ;  /* 0x2000001fff1d7230 */ /* 0x104fe40000004100 */
[----:B------:R-:W-:Y:S02]  /*3650*/  @P6 IADD3 R113, RZ, -UR17, RZ ;  /* 0x80000011ff716c10 */ /* 0x000fe4000fffe0ff */
[----:B------:R-:W-:Y:S02]  /*3660*/  @P6 IADD3 R111, RZ, -UR17, RZ ;  /* 0x80000011ff6f6c10 */ /* 0x000fe4000fffe0ff */
[----:B------:R-:W-:Y:S02]  /*3670*/  LEA R14, P5, R113, R80, 0x1 ;  /* 0x00000050710e7211 */ /* 0x000fe400078a08ff */
[----:B------:R-:W-:Y:S02]  /*3680*/  LEA R114, P0, R111, R82, 0x1 ;  /* 0x000000526f727211 */ /* 0x000fe400078008ff */
[----:B------:R-:W-:Y:S02]  /*3690*/  LEA.HI.X.SX32 R15, R113, R81, 0x1, P5 ;  /* 0x00000051710f7211 */ /* 0x000fe400028f0eff */
[----:B------:R-:W-:Y:S02]  /*36a0*/  LEA.HI.X.SX32 R115, R111, R83, 0x1, P0 ;  /* 0x000000536f737211 */ /* 0x000fe400000f0eff */
[----:B-1----:R-:W-:Y:S01]  /*36b0*/  MOV R81, RZ ;  /* 0x000000ff00517202 */ /* 0x002fe20000000f00 */
[----:B------:R-:W2:Y:S01]  /*36c0*/  LDG.E.128 R24, desc[UR6][R14.64] ;  /* 0x000000060e187981 */ /* 0x000ea2000c1e1d00 */
[----:B------:R-:W-:Y:S04]  /*36d0*/  @P6 IADD3 R81, RZ, -UR17, RZ ;  /* 0x80000011ff516c10 */ /* 0x000fe8000fffe0ff */
[C---:B------:R-:W-:Y:S03]  /*36e0*/  LEA R32, P0, R81.reuse, R84, 0x1 ;  /* 0x0000005451207211 */ /* 0x040fe600078008ff */
[----:B------:R-:W3:Y:S01]  /*36f0*/  LDG.E.128 R112, desc[UR6][R114.64] ;  /* 0x0000000672707981 */ /* 0x000ee2000c1e1d00 */
[----:B------:R-:W-:Y:S07]  /*3700*/  LEA.HI.X.SX32 R33, R81, R85, 0x1, P0 ;  /* 0x0000005551217211 */ /* 0x000fee00000f0eff */
[----:B------:R1:W4:Y:S02]  /*3710*/  LDG.E.128 R44, desc[UR6][R32.64] ;  /* 0x00000006202c7981 */ /* 0x000324000c1e1d00 */
[----:B-1----:R-:W-:Y:S02]  /*3720*/  HADD2.F32 R33, -RZ, R31.H1_H1 ;  /* 0x3000001fff217230 */ /* 0x002fe40000004100 */
        /* <DEDUP_REMOVED lines=44> */
[----:B------:R-:W-:Y:S01]  /*39f0*/  HADD2.F32 R31, -RZ, R48.H1_H1 ;  /* 0x30000030ff1f7230 */ /* 0x000fe20000004100 */
[----:B------:R-:W-:Y:S01]  /*3a00*/  F2FP.F16.F32.PACK_AB R48, R2, R0 ;  /* 0x000000000230723e */ /* 0x000fe200000000ff */
[----:B------:R-:W-:Y:S02]  /*3a10*/  HADD2.F32 R39, -RZ, R47.H0_H0 ;  /* 0x2000002fff277230 */ /* 0x000fe40000004100 */
[----:B------:R-:W-:Y:S01]  /*3a20*/  FMUL.FTZ R8, R15, R14 ;  /* 0x0000000e0f087220 */ /* 0x000fe20000410000 */
[----:B------:R-:W-:Y:S02]  /*3a30*/  HADD2.F32 R34, -RZ, R43.H0_H0 ;  /* 0x2000002bff227230 */ /* 0x000fe40000004100 */
[----:B------:R-:W-:Y:S01]  /*3a40*/  FFMA.FTZ R4, R29, R36, R4 ;  /* 0x000000241d047223 */ /* 0x000fe20000010004 */
[----:B------:R-:W-:Y:S02]  /*3a50*/  HADD2.F32 R40, -RZ, R47.H1_H1 ;  /* 0x3000002fff287230 */ /* 0x000fe40000004100 */
[----:B------:R-:W-:Y:S01]  /*3a60*/  FFMA.FTZ R5, R32, R37, R5 ;  /* 0x0000002520057223 */ /* 0x000fe20000010005 */
[----:B------:R-:W-:Y:S02]  /*3a70*/  HADD2.F32 R33, -RZ, R43.H1_H1 ;  /* 0x3000002bff217230 */ /* 0x000fe40000004100 */
[----:B------:R-:W-:Y:S01]  /*3a80*/  FFMA.FTZ R6, R31, R38, R6 ;  /* 0x000000261f067223 */ /* 0x000fe20000010006 */
[----:B------:R-:W-:Y:S01]  /*3a90*/  F2FP.F16.F32.PACK_AB R49, R4, R3 ;  /* 0x000000030431723e */ /* 0x000fe200000000ff */
[----:B------:R-:W-:Y:S01]  /*3aa0*/  FFMA.FTZ R7, R34, R39, R7 ;  /* 0x0000002722077223 */ /* 0x000fe20000010007 */
[----:B------:R-:W-:Y:S02]  /*3ab0*/  FFMA.FTZ R8, R33, R40, R8 ;  /* 0x0000002821087223 */ /* 0x000fe40000010008 */
[----:B------:R-:W-:Y:S03]  /*3ac0*/  F2FP.F16.F32.PACK_AB R50, R6, R5 ;  /* 0x000000050632723e */ /* 0x000fe600000000ff */
[----:B------:R-:W-:Y:S03]  /*3ad0*/  F2FP.F16.F32.PACK_AB R51, R8, R7 ;  /* 0x000000070833723e */ /* 0x000fe600000000ff */
.L_x_4470:
[----:B------:R-:W-:Y:S05]  /*3ae0*/  BSYNC B0 ;  /* 0x0000000000007941 */ /* 0x000fea0003800000 */
.L_x_4469:
[----:B-----5:R3:W-:Y:S02]  /*3af0*/  STG.E.128 desc[UR6][R66.64], R48 ;  /* 0x0000003042007986 */ /* 0x0207e4000c101d06 */
.L_x_4468:
[----:B------:R-:W-:Y:S05]  /*3b00*/  BSYNC B1 ;  /* 0x0000000000017941 */ /* 0x000fea0003800000 */
.L_x_4467:
[----:B------:R-:W-:Y:S04]  /*3b10*/  BSSY B1, `(.L_x_4471) ;  /* 0x0000061000017945 */ /* 0x000fe80003800000 */
[----:B------:R-:W-:Y:S05]  /*3b20*/  @!P4 BRA `(.L_x_4472) ;  /* 0x00000004007cc947 */ /* 0x000fea0003800000 */
        /* <DEDUP_REMOVED lines=8> */
[----:B-----5:R-:W-:Y:S01]  /*3bb0*/  HADD2.F32 R34, -RZ, R49.H0_H0 ;  /* 0x20000031ff227230 */ /* 0x020fe20000004100 */
[-C--:B------:R-:W-:Y:S02]  /*3bc0*/  ISETP.GE.AND P4, PT, R12, R79.reuse, PT ;  /* 0x0000004f0c00720c */ /* 0x080fe40003f86270 */
[----:B------:R-:W-:Y:S02]  /*3bd0*/  MOV R113, R79 ;  /* 0x0000004f00717202 */ /* 0x000fe40000000f00 */
[----:B------:R-:W-:Y:S02]  /*3be0*/  MOV R112, RZ ;  /* 0x000000ff00707202 */ /* 0x000fe40000000f00 */
[----:B------:R-:W-:Y:S02]  /*3bf0*/  MOV R116, RZ ;  /* 0x000000ff00747202 */ /* 0x000fe40000000f00 */
[----:B------:R-:W-:Y:S02]  /*3c00*/  MOV R31, R48 ;  /* 0x00000030001f7202 */ /* 0x000fe40000000f00 */
[----:B------:R-:W-:Y:S02]  /*3c10*/  MOV R48, R50 ;  /* 0x0000003200307202 */ /* 0x000fe40000000f00 */
[----:B------:R-:W-:Y:S01]  /*3c20*/  MOV R43, R51 ;  /* 0x00000033002b7202 */ /* 0x000fe20000000f00 */
[--C-:B--2---:R-:W-:Y:S01]  /*3c30*/  HADD2.F32 R29, -RZ, R31.reuse.H0_H0 ;  /* 0x2000001fff1d7230 */ /* 0x104fe20000004100 */
[----:B------:R-:W-:Y:S02]  /*3c40*/  @P4 IADD3 R113, RZ, -UR17, RZ ;  /* 0x80000011ff714c10 */ /* 0x000fe4000fffe0ff */
[----:B------:R-:W-:Y:S02]  /*3c50*/  @P4 IADD3 R112, RZ, -UR17, RZ ;  /* 0x80000011ff704c10 */ /* 0x000fe4000fffe0ff */
[----:B------:R-:W-:Y:S02]  /*3c60*/  LEA R14, P0, R113, R114, 0x1 ;  /* 0x00000072710e7211 */ /* 0x000fe400078008ff */
[----:B-1----:R-:W-:Y:S02]  /*3c70*/  IADD3 R81, P5, R61, R112, RZ ;  /* 0x000000703d517210 */ /* 0x002fe40007fbe0ff */
        /* <DEDUP_REMOVED lines=72> */
.L_x_4474:
[----:B------:R-:W-:Y:S05]  /*4100*/  BSYNC B0 ;  /* 0x0000000000007941 */ /* 0x000fea0003800000 */
.L_x_4473:
[----:B-----5:R4:W-:Y:S02]  /*4110*/  STG.E.128 desc[UR6][R110.64], R48 ;  /* 0x000000306e007986 */ /* 0x0209e4000c101d06 */
.L_x_4472:
[----:B------:R-:W-:Y:S05]  /*4120*/  BSYNC B1 ;  /* 0x0000000000017941 */ /* 0x000fea0003800000 */
.L_x_4471:
        /* <DEDUP_REMOVED lines=95> */
.L_x_4478:
[----:B------:R-:W-:Y:S05]  /*4720*/  BSYNC B0 ;  /* 0x0000000000007941 */ /* 0x000fea0003800000 */
.L_x_4477:
[----:B-----5:R4:W-:Y:S02]  /*4730*/  STG.E.128 desc[UR6][R110.64], R48 ;  /* 0x000000306e007986 */ /* 0x0209e4000c101d06 */
.L_x_4476:
[----:B------:R-:W-:Y:S05]  /*4740*/  BSYNC B1 ;  /* 0x0000000000017941 */ /* 0x000fea0003800000 */
.L_x_4475:
[----:B------:R-:W-:Y:S04]  /*4750*/  BSSY B1, `(.L_x_4479) ;  /* 0x0000065000017945 */ /* 0x000fe80003800000 */
[----:B------:R-:W-:Y:S05]  /*4760*/  @!P2 BRA `(.L_x_4480) ;  /* 0x00000004008ca947 */ /* 0x000fea0003800000 */
[----:B--2---:R-:W3:Y:S01]  /*4770*/  LDC.64 R2, c[0x0][0x338] ;  /* 0x0000ce00ff027b82 */ /* 0x004ee20000000a00 */
[----:B-1----:R-:W-:Y:S01]  /*4780*/  MOV R81, R77 ;  /* 0x0000004d00517202 */ /* 0x002fe20000000f00 */
[----:B------:R-:W-:Y:S01]  /*4790*/  BSSY B0, `(.L_x_4481) ;  /* 0x000005f000007945 */ /* 0x000fe20003800000 */
[----:B------:R-:W-:Y:S01]  /*47a0*/  ISETP.GE.AND P0, PT, R12, UR4, PT ;  /* 0x000000040c007c0c */ /* 0x000fe2000bf06270 */
        /* <DEDUP_REMOVED lines=9> */
[----:B-----5:R-:W-:Y:S01]  /*4840*/  HADD2.F32 R34, -RZ, R49.H0_H0 ;  /* 0x20000031ff227230 */ /* 0x020fe20000004100 */
[----:B------:R-:W-:Y:S02]  /*4850*/  ISETP.GE.AND P2, PT, R12, R79, PT ;  /* 0x0000004f0c00720c */ /* 0x000fe40003f46270 */
[----:B------:R-:W-:Y:S02]  /*4860*/  MOV R112, RZ ;  /* 0x000000ff00707202 */ /* 0x000fe40000000f00 */
[----:B------:R-:W-:Y:S02]  /*4870*/  MOV R116, RZ ;  /* 0x000000ff00747202 */ /* 0x000fe40000000f00 */
[----:B------:R-:W-:Y:S02]  /*4880*/  MOV R31, R48 ;  /* 0x00000030001f7202 */ /* 0x000fe40000000f00 */
[----:B------:R-:W-:Y:S02]  /*4890*/  MOV R48, R50 ;  /* 0x0000003200307202 */ /* 0x000fe40000000f00 */
[----:B------:R-:W-:Y:S01]  /*48a0*/  MOV R43, R51 ;  /* 0x00000033002b7202 */ /* 0x000fe20000000f00 */
[--C-:B------:R-:W-:Y:S02]  /*48b0*/  HADD2.F32 R29, -RZ, R31.reuse.H0_H0 ;  /* 0x2000001fff1d7230 */ /* 0x100fe40000004100 */
[----:B------:R-:W-:Y:S02]  /*48c0*/  @P2 IADD3 R79, RZ, -UR17, RZ ;  /* 0x80000011ff4f2c10 */ /* 0x000fe4000fffe0ff */
[----:B------:R-:W-:Y:S02]  /*48d0*/  @P2 IADD3 R112, RZ, -UR17, RZ ;  /* 0x80000011ff702c10 */ /* 0x000fe4000fffe0ff */
[----:B------:R-:W-:Y:S02]  /*48e0*/  LEA R14, P0, R79, R114, 0x1 ;  /* 0x000000724f0e7211 */ /* 0x000fe400078008ff */
        /* <DEDUP_REMOVED lines=73> */
.L_x_4482:
[----:B------:R-:W-:Y:S05]  /*4d80*/  BSYNC B0 ;  /* 0x0000000000007941 */ /* 0x000fea0003800000 */
.L_x_4481:
[----:B-----5:R1:W-:Y:S02]  /*4d90*/  STG.E.128 desc[UR6][R110.64], R48 ;  /* 0x000000306e007986 */ /* 0x0203e4000c101d06 */
.L_x_4480:
[----:B------:R-:W-:Y:S05]  /*4da0*/  BSYNC B1 ;  /* 0x0000000000017941 */ /* 0x000fea0003800000 */
.L_x_4479:
        /* <DEDUP_REMOVED lines=8> */
.L_x_4456:
[--C-:B------:R-:W-:Y:S01]  /*4e30*/  @P0 IMAD.MOV.U32 R81, RZ, RZ, R77.reuse ;  /* 0x000000ffff510224 */ /* 0x100fe200078e004d */
[----:B--2---:R-:W1:Y:S01]  /*4e40*/  @P2 LDC.64 R2, c[0x0][0x338] ;  /* 0x0000ce00ff022b82 */ /* 0x004e620000000a00 */
[C---:B------:R-:W-:Y:S01]  /*4e50*/  @P4 LEA R26, P5, R91.reuse, R80, 0x1 ;  /* 0x000000505b1a4211 */ /* 0x040fe200078a08ff */
[----:B------:R-:W-:Y:S02]  /*4e60*/  UMOV UR4, URZ ;  /* 0x0000003f00047c82 */ /* 0x000fe40008000000 */
[----:B------:R2:W3:Y:S01]  /*4e70*/  @P0 LDG.E.128 R20, desc[UR6][R80.64] ;  /* 0x0000000650140981 */ /* 0x0004e2000c1e1d00 */
[----:B------:R-:W-:Y:S02]  /*4e80*/  @P4 LEA.HI.X R27, R91, R77, R90, 0x1, P5 ;  /* 0x0000004d5b1b4211 */ /* 0x000fe400028f0c5a */
[C---:B------:R-:W-:Y:S04]  /*4e90*/  @P4 LEA R24, P5, R87.reuse, R66, 0x1 ;  /* 0x0000004257184211 */ /* 0x040fe800078a08ff */
[----:B------:R-:W-:Y:S01]  /*4ea0*/  @P4 LEA.HI.X R25, R87, R67, R86, 0x1, P5 ;  /* 0x0000004357194211 */ /* 0x000fe200028f0c56 */
[----:B--2---:R-:W-:Y:S01]  /*4eb0*/  @P2 IMAD.MOV.U32 R81, RZ, RZ, R77 ;  /* 0x000000ffff512224 */ /* 0x004fe200078e004d */
[----:B---3--:R2:W-:Y:S01]  /*4ec0*/  @P0 STG.E.128 desc[UR6][R66.64], R20 ;  /* 0x0000001442000986 */ /* 0x0085e2000c101d06 */
[C---:B------:R-:W-:Y:S01]  /*4ed0*/  @P3 LEA R16, P0, R71.reuse, R80, 0x1 ;  /* 0x0000005047103211 */ /* 0x040fe200078008ff */
[----:B-1----:R-:W-:Y:S02]  /*4ee0*/  @P2 IMAD.WIDE.U32 R14, R2, 0xc0, R80 ;  /* 0x000000c0020e2825 */ /* 0x002fe400078e0050 */
[----:B------:R-:W3:Y:S01]  /*4ef0*/  @P4 LDG.E.128 R4, desc[UR6][R26.64] ;  /* 0x000000061a044981 */ /* 0x000ee2000c1e1d00 */
[----:B------:R-:W-:Y:S01]  /*4f00*/  @P3 LEA.HI.X R17, R71, R77, R70, 0x1, P0 ;  /* 0x0000004d47113211 */ /* 0x000fe200000f0c46 */
[----:B------:R-:W-:Y:S04]  /*4f10*/  @P2 IMAD R3, R3, 0xc0, RZ ;  /* 0x000000c003032824 */ /* 0x000fe800078e02ff */
[----:B------:R-:W-:Y:S02]  /*4f20*/  @P2 IMAD.IADD R15, R15, 0x1, R3 ;  /* 0x000000010f0f2824 */ /* 0x000fe400078e0203 */
[----:B------:R-:W1:Y:S01]  /*4f30*/  @P2 LDC.64 R2, c[0x0][0x248] ;  /* 0x00009200ff022b82 */ /* 0x000e620000000a00 */
[C---:B--2---:R-:W-:Y:S01]  /*4f40*/  @P3 LEA R20, P0, R108.reuse, R66, 0x1 ;  /* 0x000000426c143211 */ /* 0x044fe200078008ff */
[----:B-1----:R-:W-:Y:S03]  /*4f50*/  @P2 IMAD R3, R3, 0xc0, RZ ;  /* 0x000000c003032824 */ /* 0x002fe600078e02ff */
[----:B------:R-:W-:Y:S01]  /*4f60*/  @P3 LEA.HI.X R21, R108, R67, R72, 0x1, P0 ;  /* 0x000000436c153211 */ /* 0x000fe200000f0c48 */
[----:B---3--:R1:W-:Y:S04]  /*4f70*/  @P4 STG.E.128 desc[UR6][R24.64], R4 ;  /* 0x0000000418004986 */ /* 0x0083e8000c101d06 */
[----:B------:R-:W2:Y:S04]  /*4f80*/  @P3 LDG.E.128 R16, desc[UR6][R16.64] ;  /* 0x0000000610103981 */ /* 0x000ea8000c1e1d00 */
[----:B--2---:R2:W-:Y:S04]  /*4f90*/  @P3 STG.E.128 desc[UR6][R20.64], R16 ;  /* 0x0000001014003986 */ /* 0x0045e8000c101d06 */
[----:B-1----:R1:W3:Y:S02]  /*4fa0*/  @P2 LDG.E.128 R4, desc[UR6][R14.64] ;  /* 0x000000060e042981 */ /* 0x0022e4000c1e1d00 */
[----:B-1----:R-:W-:Y:S04]  /*4fb0*/  @P2 IMAD.WIDE.U32 R14, R2, 0xc0, R66 ;  /* 0x000000c0020e2825 */ /* 0x002fe800078e0042 */
[----:B------:R-:W-:Y:S05]  /*4fc0*/  @P2 IMAD.IADD R15, R15, 0x1, R3 ;  /* 0x000000010f0f2824 */ /* 0x000fea00078e0203 */
[----:B---3--:R2:W-:Y:S02]  /*4fd0*/  @P2 STG.E.128 desc[UR6][R14.64], R4 ;  /* 0x000000040e002986 */ /* 0x0085e4000c101d06 */
.L_x_4466:
[----:B------:R-:W2:Y:S01]  /*4fe0*/  LDC R0, c[0x0][0x338] ;  /* 0x0000ce00ff007b82 */ /* 0x000ea20000000800 */
[----:B-1----:R-:W-:Y:S02]  /*4ff0*/  IMAD.MOV.U32 R81, RZ, RZ, R77 ;  /* 0x000000ffff517224 */ /* 0x002fe400078e004d */
[----:B--2---:R-:W-:Y:S05]  /*5000*/  IMAD.U32 R3, R0, -0x80, RZ ;  /* 0xffffff8000037824 */ /* 0x004fea00078e00ff */
        /* <DEDUP_REMOVED lines=8> */
[----:B------:R-:W-:Y:S05]  /*5090*/  SHF.L.U32 R3, R11, 0x7, RZ ;  /* 0x000000070b037819 */ /* 0x000fea00000006ff */
[C---:B------:R-:W-:Y:S02]  /*50a0*/  VIADD R2, R3.reuse, 0xffffff00 ;  /* 0xffffff0003027836 */ /* 0x040fe40000000000 */
[----:B------:R-:W-:Y:S03]  /*50b0*/  VIADD R3, R3, 0xffffff80 ;  /* 0xffffff8003037836 */ /* 0x000fe60000000000 */
[-C--:B------:R-:W-:Y:S02]  /*50c0*/  IABS R15, R2.reuse ;  /* 0x00000002000f7213 */ /* 0x080fe40000000000 */
[----:B---34-:R-:W-:Y:S02]  /*50d0*/  IABS R17, R3 ;  /* 0x0000000300117213 */ /* 0x018fe40000000000 */
[----:B------:R-:W-:Y:S02]  /*50e0*/  IADD3 R0, -R3, R2, RZ ;  /* 0x0000000203007210 */ /* 0x000fe40007ffe1ff */
[-C--:B-1----:R-:W-:Y:S02]  /*50f0*/  IABS R7, R4.reuse ;  /* 0x0000000400077213 */ /* 0x082fe40000000000 */
[----:B------:R-:W-:Y:S02]  /*5100*/  LOP3.LUT R5, RZ, R4, RZ, 0x33, !PT ;  /* 0x00000004ff057212 */ /* 0x000fe400078e33ff */
[----:B------:R-:W1:Y:S10]  /*5110*/  I2F.RP R16, R7 ;  /* 0x0000000700107306 */ /* 0x000e740000209400 */
        /* <DEDUP_REMOVED lines=15> */
[----:B------:R-:W-:Y:S02]  /*5210*/  ISETP.GT.U32.AND P0, PT, R7, R15, PT ;  /* 0x0000000f0700720c */ /* 0x000fe40003f04070 */
[----:B------:R-:W-:Y:S09]  /*5220*/  ISETP.GE.AND P3, PT, R14, RZ, PT ;  /* 0x000000ff0e00720c */ /* 0x000ff20003f66270 */
[----:B------:R-:W-:Y:S02]  /*5230*/  @!P4 IMAD.IADD R17, R17, 0x1, -R7 ;  /* 0x000000011111c824 */ /* 0x000fe400078e0a07 */
[-C--:B------:R-:W-:Y:S01]  /*5240*/  @!P0 IADD3 R15, R15, -R7.reuse, RZ ;  /* 0x800000070f0f8210 */ /* 0x080fe20007ffe0ff */
[----:B------:R-:W-:Y:S01]  /*5250*/  @!P4 VIADD R8, R8, 0x1 ;  /* 0x000000010808c836 */ /* 0x000fe20000000000 */
[----:B------:R-:W-:Y:S02]  /*5260*/  @!P0 IADD3 R6, R6, 0x1, RZ ;  /* 0x0000000106068810 */ /* 0x000fe40007ffe0ff */
[-C--:B------:R-:W-:Y:S02]  /*5270*/  ISETP.GE.U32.AND P5, PT, R15, R7.reuse, PT ;  /* 0x000000070f00720c */ /* 0x080fe40003fa6070 */
[----:B------:R-:W-:Y:S02]  /*5280*/  ISETP.GE.U32.AND P6, PT, R17, R7, PT ;  /* 0x000000071100720c */ /* 0x000fe40003fc6070 */
[----:B------:R-:W-:Y:S02]  /*5290*/  LOP3.LUT R7, R2, R4, RZ, 0x3c, !PT ;  /* 0x0000000402077212 */ /* 0x000fe400078e3cff */
[----:B------:R-:W-:Y:S02]  /*52a0*/  ISETP.NE.AND P0, PT, R4, RZ, PT ;  /* 0x000000ff0400720c */ /* 0x000fe40003f05270 */
[----:B------:R-:W-:Y:S05]  /*52b0*/  ISETP.GE.AND P2, PT, R7, RZ, PT ;  /* 0x000000ff0700720c */ /* 0x000fea0003f46270 */
        /* <DEDUP_REMOVED lines=38> */
.L_x_4483:
[----:B------:R-:W1:Y:S08]  /*5520*/  LDC R2, c[0x0][0x250] ;  /* 0x00009400ff027b82 */ /* 0x000e700000000800 */
[----:B------:R-:W2:Y:S02]  /*5530*/  LDC R0, c[0x0][0x248] ;  /* 0x00009200ff007b82 */ /* 0x000ea40000000800 */
[----:B--2---:R-:W-:Y:S02]  /*5540*/  IMAD.U32 R5, R0, -0x80, RZ ;  /* 0xffffff8000057824 */ /* 0x004fe400078e00ff */
[----:B-1----:R-:W-:Y:S03]  /*5550*/  IMAD.U32 R3, R2, -0x80, RZ ;  /* 0xffffff8002037824 */ /* 0x002fe600078e00ff */
[----:B---3--:R-:W-:Y:S02]  /*5560*/  LEA R66, P0, R5, R66, 0x1 ;  /* 0x0000004205427211 */ /* 0x008fe400078008ff */
[----:B------:R-:W-:Y:S02]  /*5570*/  LEA R68, P2, R3, R68, 0x1 ;  /* 0x0000004403447211 */ /* 0x000fe400078408ff */
[----:B------:R-:W-:Y:S02]  /*5580*/  LEA.HI.X.SX32 R67, R5, R67, 0x1, P0 ;  /* 0x0000004305437211 */ /* 0x000fe400000f0eff */
[----:B------:R-:W-:Y:S09]  /*5590*/  LEA.HI.X.SX32 R69, R3, R69, 0x1, P2 ;  /* 0x0000004503457211 */ /* 0x000ff200010f0eff */
.L_x_4484:
[----:B------:R-:W-:Y:S04]  /*55a0*/  IADD3 R11, R11, -0x1, RZ ;  /* 0xffffffff0b0b7810 */ /* 0x000fe80007ffe0ff */
[----:B------:R-:W-:Y:S11]  /*55b0*/  ISETP.GT.AND P0, PT, R11, R62, PT ;  /* 0x0000003e0b00720c */ /* 0x000ff60003f04270 */
[----:B------:R-:W-:Y:S02]  /*55c0*/  @!UPT UIADD3 URZ, URZ, URZ, URZ ;  /* 0x0000003f3f3ff290 */ /* 0x000fe4000fffe03f */
[----:B------:R-:W-:Y:S05]  /*55d0*/  @P0 BRA `(.L_x_4485) ;  /* 0xffffffcc00380947 */ /* 0x000fea000383ffff */
.L_x_4455:
        /* <DEDUP_REMOVED lines=12> */
[----:B------:R-:W-:Y:S01]  /*56a0*/  ULDC.64 UR8, c[0x0][0x300] ;  /* 0x0000c00000087ab9 */ /* 0x000fe20000000a00 */
[----:B------:R-:W-:Y:S01]  /*56b0*/  IMAD.MOV.U32 R0, RZ, RZ, RZ ;  /* 0x000000ffff007224 */ /* 0x000fe200078e00ff */
[----:B------:R-:W-:-:S04]  /*56c0*/  ISETP.NE.U32.AND P0, PT, RZ, UR8, PT ;  /* 0x00000008ff007c0c */ /* 0x000fc8000bf05070 */
[----:B------:R-:W-:Y:S01]  /*56d0*/  ISETP.NE.AND.EX P0, PT, RZ, UR9, PT, P0 ;  /* 0x00000009ff007c0c */ /* 0x000fe2000bf05300 */
[----:B------:R-:W1:Y:S01]  /*56e0*/  S2R R25, SR_CTAID.X ;  /* 0x0000000000197919 */ /* 0x000e620000002500 */
[----:B------:R-:W-:-:S11]  /*56f0*/  ULDC.64 UR8, c[0x0][0x210] ;  /* 0x0000840000087ab9 */ /* 0x000fd60000000a00 */
[----:B------:R-:W2:Y:S01]  /*5700*/  @P0 S2R R2, SR_CTAID.Y ;  /* 0x0000000000020919 */ /* 0x000ea20000002600 */
[----:B------:R-:W2:Y:S02]  /*5710*/  @P0 LDC.64 R4, c[0x0][0x300] ;  /* 0x0000c000ff040b82 */ /* 0x000ea40000000a00 */
[----:B--2---:R-:W-:-:S05]  /*5720*/  @P0 IMAD.WIDE R2, R2, 0x4, R4 ;  /* 0x0000000402020825 */ /* 0x004fca00078e0204 */
[----:B------:R-:W2:Y:S01]  /*5730*/  @P0 LDG.E R0, desc[UR6][R2.64] ;  /* 0x0000000602000981 */ /* 0x000ea2000c1e1900 */
[C---:B-1----:R-:W-:Y:S01]  /*5740*/  IMAD R63, R25.reuse, 0x40, R63 ;  /* 0x00000040193f7824 */ /* 0x042fe200078e023f */
[C---:B------:R-:W-:Y:S01]  /*5750*/  IADD3 R5, P0, R104.reuse, UR11, RZ ;  /* 0x0000000b68057c10 */ /* 0x040fe2000ff1e0ff */
[----:B------:R-:W-:Y:S01]  /*5760*/  ULDC.U8 UR11, c[0x0][0x3c3] ;  /* 0x0000f0c0000b7ab9 */ /* 0x000fe20000000000 */
[----:B------:R-:W-:Y:S01]  /*5770*/  LEA R8, P3, R104, UR8, 0x1 ;  /* 0x0000000868087c11 */ /* 0x000fe2000f8608ff */
[----:B-----5:R-:W-:Y:S01]  /*5780*/  IMAD R15, R25, -0x40, R142 ;  /* 0xffffffc0190f7824 */ /* 0x020fe200078e028e */
[----:B------:R-:W-:Y:S01]  /*5790*/  LEA R26, P2, R5, UR8, 0x1 ;  /* 0x00000008051a7c11 */ /* 0x000fe2000f8408ff */
[----:B--2---:R-:W-:-:S04]  /*57a0*/  IMAD.IADD R0, R63, 0x1, R0 ;  /* 0x000000013f007824 */ /* 0x004fc800078e0200 */
        /* <DEDUP_REMOVED lines=12> */
[----:B------:R-:W1:Y:S01]  /*5870*/  S2R R6, SR_TID.X ;  /* 0x0000000000067919 */ /* 0x000e620000002100 */
[----:B------:R-:W-:Y:S01]  /*5880*/  ISETP.GE.AND P0, PT, R102, R15, PT ;  /* 0x0000000f6600720c */ /* 0x000fe20003f06270 */
[----:B------:R-:W-:Y:S03]  /*5890*/  BSSY B1, `(.L_x_4489) ;  /* 0x000003a000017945 */ /* 0x000fe60003800000 */
[----:B-1----:R-:W-:-:S13]  /*58a0*/  ISETP.LT.OR P0, PT, R6, -0x3, P0 ;  /* 0xfffffffd0600780c */ /* 0x002fda0000701670 */
        /* <DEDUP_REMOVED lines=9> */
[C---:B---34-:R-:W-:Y:S02]  /*5940*/  IADD3 R16, P0, R3.reuse, UR8, RZ ;  /* 0x0000000803107c10 */ /* 0x058fe4000ff1e0ff */
[----:B------:R-:W-:Y:S02]  /*5950*/  IADD3 R4, P2, R3, UR10, RZ ;  /* 0x0000000a03047c10 */ /* 0x000fe4000ff5e0ff */
[C---:B------:R-:W-:Y:S02]  /*5960*/  IADD3.X R17, R2.reuse, UR9, RZ, P0, !PT ;  /* 0x0000000902117c10 */ /* 0x040fe400087fe4ff */
[----:B------:R-:W-:-:S03]  /*5970*/  IADD3.X R5, R2, UR11, RZ, P2, !PT ;  /* 0x0000000b02057c10 */ /* 0x000fc600097fe4ff */
[----:B------:R-:W2:Y:S04]  /*5980*/  LDG.E.64 R2, desc[UR6][R16.64] ;  /* 0x0000000610027981 */ /* 0x000ea8000c1e1b00 */
[----:B------:R-:W3:Y:S01]  /*5990*/  LDG.E.64 R4, desc[UR6][R4.64] ;  /* 0x0000000604047981 */ /* 0x000ee2000c1e1b00 */
[----:B-----5:R-:W-:Y:S01]  /*59a0*/  MOV R18, R11 ;  /* 0x0000000b00127202 */ /* 0x020fe20000000f00 */
[--C-:B------:R-:W-:Y:S01]  /*59b0*/  HADD2.F32 R21, -RZ, R9.reuse.H0_H0 ;  /* 0x20000009ff157230 */ /* 0x100fe20000004100 */
[----:B------:R-:W-:Y:S01]  /*59c0*/  MOV R20, R10 ;  /* 0x0000000a00147202 */ /* 0x000fe20000000f00 */
[----:B------:R-:W-:Y:S02]  /*59d0*/  HADD2.F32 R22, -RZ, R9.H1_H1 ;  /* 0x30000009ff167230 */ /* 0x000fe40000004100 */
[----:B------:R-:W-:-:S02]  /*59e0*/  HADD2.F32 R19, -RZ, R18.H0_H0 ;  /* 0x20000012ff137230 */ /* 0x000fc40000004100 */
[----:B------:R-:W-:Y:S02]  /*59f0*/  HADD2.F32 R18, -RZ, R18.H1_H1 ;  /* 0x30000012ff127230 */ /* 0x000fe40000004100 */
[----:B--2---:R-:W-:Y:S02]  /*5a00*/  HADD2.F32 R11, -RZ, R2.H1_H1 ;  /* 0x30000002ff0b7230 */ /* 0x004fe40000004100 */
[----:B------:R-:W-:Y:S02]  /*5a10*/  HADD2.F32 R9, -RZ, R3.H1_H1 ;  /* 0x30000003ff097230 */ /* 0x000fe40000004100 */
[----:B---3--:R-:W-:Y:S02]  /*5a20*/  HADD2.F32 R17, -RZ, R4.H1_H1 ;  /* 0x30000004ff117230 */ /* 0x008fe40000004100 */
[-C--:B------:R-:W-:Y:S01]  /*5a30*/  FMUL.FTZ R14, R22, R11.reuse ;  /* 0x0000000b160e7220 */ /* 0x080fe20000410000 */
[----:B------:R-:W-:Y:S02]  /*5a40*/  HADD2.F32 R16, -RZ, R5.H1_H1 ;  /* 0x30000005ff107230 */ /* 0x000fe40000004100 */
[----:B------:R-:W-:Y:S01]  /*5a50*/  FMUL.FTZ R11, R21, R11 ;  /* 0x0000000b150b7220 */ /* 0x000fe20000410000 */
[-C--:B------:R-:W-:Y:S01]  /*5a60*/  FMUL.FTZ R10, R18, R9.reuse ;  /* 0x00000009120a7220 */ /* 0x080fe20000410000 */
[----:B------:R-:W-:Y:S01]  /*5a70*/  FMUL.FTZ R9, R19, R9 ;  /* 0x0000000913097220 */ /* 0x000fe20000410000 */
[-C--:B------:R-:W-:Y:S01]  /*5a80*/  FFMA.FTZ R14, R21, R17.reuse, -R14 ;  /* 0x00000011150e7223 */ /* 0x080fe2000001080e */
[----:B------:R-:W-:Y:S01]  /*5a90*/  FFMA.FTZ R11, R22, R17, R11 ;  /* 0x00000011160b7223 */ /* 0x000fe2000001000b */
[----:B------:R-:W-:Y:S01]  /*5aa0*/  FFMA.FTZ R10, R19, R16, -R10 ;  /* 0x00000010130a7223 */ /* 0x000fe2000001080a */
[----:B------:R-:W-:-:S02]  /*5ab0*/  HADD2.F32 R17, -RZ, R8.H0_H0 ;  /* 0x20000008ff117230 */ /* 0x000fc40000004100 */
[----:B------:R-:W-:Y:S01]  /*5ac0*/  FFMA.FTZ R9, R18, R16, R9 ;  /* 0x0000001012097223 */ /* 0x000fe20000010009 */
[----:B------:R-:W-:Y:S01]  /*5ad0*/  HADD2.F32 R19, -RZ, R8.H1_H1 ;  /* 0x30000008ff137230 */ /* 0x000fe20000004100 */
[----:B------:R-:W-:Y:S01]  /*5ae0*/  F2FP.F16.F32.PACK_AB R14, R11, R14 ;  /* 0x0000000e0b0e723e */ /* 0x000fe200000000ff */
[----:B------:R-:W-:Y:S02]  /*5af0*/  HADD2.F32 R8, -RZ, R20.H0_H0 ;  /* 0x20000014ff087230 */ /* 0x000fe40000004100 */
[----:B------:R-:W-:Y:S01]  /*5b00*/  HADD2.F32 R2, -RZ, R2.H0_H0 ;  /* 0x20000002ff027230 */ /* 0x000fe20000004100 */
[----:B------:R-:W-:Y:S01]  /*5b10*/  F2FP.F16.F32.PACK_AB R11, R9, R10 ;  /* 0x0000000a090b723e */ /* 0x000fe200000000ff */
[----:B------:R-:W-:Y:S01]  /*5b20*/  HADD2.F32 R3, -RZ, R3.H0_H0 ;  /* 0x20000003ff037230 */ /* 0x000fe20000004100 */
[----:B------:R-:W-:Y:S01]  /*5b30*/  MOV R9, R14 ;  /* 0x0000000e00097202 */ /* 0x000fe20000000f00 */
[----:B------:R-:W-:Y:S02]  /*5b40*/  HADD2.F32 R20, -RZ, R20.H1_H1 ;  /* 0x30000014ff147230 */ /* 0x000fe40000004100 */
[----:B------:R-:W-:Y:S01]  /*5b50*/  FMUL.FTZ R16, R19, R2 ;  /* 0x0000000213107220 */ /* 0x000fe20000410000 */
[----:B------:R-:W-:-:S02]  /*5b60*/  HADD2.F32 R4, -RZ, R4.H0_H0 ;  /* 0x20000004ff047230 */ /* 0x000fc40000004100 */
        /* <DEDUP_REMOVED lines=10> */
.L_x_4492:
[----:B------:R-:W-:Y:S05]  /*5c10*/  BSYNC B0 ;  /* 0x0000000000007941 */ /* 0x000fea0003800000 */
.L_x_4491:
[----:B-----5:R1:W-:Y:S02]  /*5c20*/  STS.128 [R147], R8 ;  /* 0x0000000893007388 */ /* 0x0203e40000000c00 */
.L_x_4490:
[----:B------:R-:W-:Y:S05]  /*5c30*/  BSYNC B1 ;  /* 0x0000000000017941 */ /* 0x000fea0003800000 */
.L_x_4489:
        /* <DEDUP_REMOVED lines=57> */
.L_x_4495:
[----:B------:R-:W-:Y:S05]  /*5fd0*/  BSYNC B0 ;  /* 0x0000000000007941 */ /* 0x000fea0003800000 */
.L_x_4494:
[----:B-----5:R2:W-:Y:S01]  /*5fe0*/  STS.128 [R147+0x800], R8 ;  /* 0x0008000893007388 */ /* 0x0205e20000000c00 */
[----:B------:R-:W-:Y:S05]  /*5ff0*/  BRA `(.L_x_4493) ;  /* 0x0000000c00407947 */ /* 0x000fea0003800000 */
.L_x_4488:
[----:B------:R-:W1:Y:S01]  /*6000*/  S2R R2, SR_TID.X ;  /* 0x0000000000027919 */ /* 0x000e620000002100 */
[----:B------:R-:W-:Y:S01]  /*6010*/  ISETP.GE.AND P0, PT, R102, R15, PT ;  /* 0x0000000f6600720c */ /* 0x000fe20003f06270 */
[----:B------:R-:W-:Y:S03]  /*6020*/  BSSY B1, `(.L_x_4496) ;  /* 0x000005c000017945 */ /* 0x000fe60003800000 */
[----:B-1----:R-:W-:-:S13]  /*6030*/  ISETP.LT.OR P0, PT, R2, -0x3, P0 ;  /* 0xfffffffd0200780c */ /* 0x002fda0000701670 */
        /* <DEDUP_REMOVED lines=15> */
[C---:B------:R-:W-:Y:S02]  /*6130*/  LEA R4, P2, R5.reuse, UR8, 0x1 ;  /* 0x0000000805047c11 */ /* 0x040fe4000f8408ff */
[----:B-1----:R-:W-:Y:S01]  /*6140*/  @P0 SHF.R.S32.HI R8, RZ, 0x1, R99 ;  /* 0x00000001ff080819 */ /* 0x002fe20000011463 */
[----:B------:R-:W2:Y:S01]  /*6150*/  LDG.E.128 R16, desc[UR6][R16.64] ;  /* 0x0000000610107981 */ /* 0x000ea2000c1e1d00 */
[----:B------:R-:W-:Y:S01]  /*6160*/  LEA.HI.X R5, R5, UR9, R6, 0x1, P2 ;  /* 0x0000000905057c11 */ /* 0x000fe200090f0c06 */
[----:B------:R-:W-:Y:S01]  /*6170*/  ULDC.64 UR8, c[0x0][0x358] ;  /* 0x0000d60000087ab9 */ /* 0x000fe20000000a00 */
[----:B------:R-:W-:Y:S02]  /*6180*/  MOV R10, RZ ;  /* 0x000000ff000a7202 */ /* 0x000fe40000000f00 */
[----:B------:R-:W-:-:S02]  /*6190*/  @P0 IADD3 R10, -R8, RZ, RZ ;  /* 0x000000ff080a0210 */ /* 0x000fc40007ffe1ff */
[----:B------:R-:W3:Y:S02]  /*61a0*/  LDG.E.128 R4, desc[UR6][R4.64] ;  /* 0x0000000604047981 */ /* 0x000ee4000c1e1d00 */
        /* <DEDUP_REMOVED lines=10> */
[----:B------:R-:W-:Y:S01]  /*6250*/  @!P0 FADD.FTZ R14, -R14, -RZ ;  /* 0x800000ff0e0e8221 */ /* 0x000fe20000010100 */
[----:B------:R-:W-:-:S02]  /*6260*/  HADD2.F32 R28, -RZ, R5.H1_H1 ;  /* 0x30000005ff1c7230 */ /* 0x000fc40000004100 */
        /* <DEDUP_REMOVED lines=53> */
.L_x_4499:
[----:B------:R-:W-:Y:S05]  /*65c0*/  BSYNC B0 ;  /* 0x0000000000007941 */ /* 0x000fea0003800000 */
.L_x_4498:
[----:B-----5:R2:W-:Y:S02]  /*65d0*/  STS.128 [R147], R20 ;  /* 0x0000001493007388 */ /* 0x0205e40000000c00 */
.L_x_4497:
[----:B------:R-:W-:Y:S05]  /*65e0*/  BSYNC B1 ;  /* 0x0000000000017941 */ /* 0x000fea0003800000 */
.L_x_4496:
[----:B--2---:R-:W-:-:S05]  /*65f0*/  VIADD R20, R102, 0x20 ;  /* 0x0000002066147836 */ /* 0x004fca0000000000 */
[----:B------:R-:W-:-:S04]  /*6600*/  ISETP.GE.AND P0, PT, R20, R15, PT ;  /* 0x0000000f1400720c */ /* 0x000fc80003f06270 */
[----:B------:R-:W-:-:S13]  /*6610*/  ISETP.LT.OR P0, PT, R2, -0x83, P0 ;  /* 0xffffff7d0200780c */ /* 0x000fda0000701670 */
        /* <DEDUP_REMOVED lines=26> */
[----:B-1----:R-:W-:-:S04]  /*67c0*/  LEA R8, P2, R3, UR8, 0x1 ;  /* 0x0000000803087c11 */ /* 0x002fc8000f8408ff */
[----:B------:R-:W-:-:S06]  /*67d0*/  LEA.HI.X R9, R3, UR9, R0, 0x1, P2 ;  /* 0x0000000903097c11 */ /* 0x000fcc00090f0c00 */
[----:B------:R-:W2:Y:S01]  /*67e0*/  LDG.E.128 R8, desc[UR6][R8.64] ;  /* 0x0000000608087981 */ /* 0x000ea2000c1e1d00 */
[--C-:B---3--:R-:W-:Y:S02]  /*67f0*/  HADD2.F32 R23, -RZ, R12.reuse.H0_H0 ;  /* 0x2000000cff177230 */ /* 0x108fe40000004100 */
[----:B------:R-:W-:Y:S02]  /*6800*/  HADD2.F32 R29, -RZ, R12.H1_H1 ;  /* 0x3000000cff1d7230 */ /* 0x000fe40000004100 */
[----:B----4-:R-:W-:Y:S02]  /*6810*/  HADD2.F32 R0, -RZ, R4.H0_H0 ;  /* 0x20000004ff007230 */ /* 0x010fe40000004100 */
[--C-:B------:R-:W-:Y:S02]  /*6820*/  HADD2.F32 R2, -RZ, R5.reuse.H0_H0 ;  /* 0x20000005ff027230 */ /* 0x100fe40000004100 */
[----:B------:R-:W-:Y:S02]  /*6830*/  HADD2.F32 R5, -RZ, R5.H1_H1 ;  /* 0x30000005ff057230 */ /* 0x000fe40000004100 */
[----:B------:R-:W-:Y:S01]  /*6840*/  @!P0 FADD.FTZ R0, -R0, -RZ ;  /* 0x800000ff00008221 */ /* 0x000fe20000010100 */
[----:B------:R-:W-:-:S02]  /*6850*/  HADD2.F32 R3, -RZ, R6.H0_H0 ;  /* 0x20000006ff037230 */ /* 0x000fc40000004100 */
[----:B------:R-:W-:Y:S01]  /*6860*/  @!P0 FADD.FTZ R2, -R2, -RZ ;  /* 0x800000ff02028221 */ /* 0x000fe20000010100 */
[----:B------:R-:W-:Y:S02]  /*6870*/  HADD2.F32 R21, -RZ, R6.H1_H1 ;  /* 0x30000006ff157230 */ /* 0x000fe40000004100 */
[----:B--2---:R-:W-:Y:S02]  /*6880*/  HADD2.F32 R27, -RZ, R13.H0_H0 ;  /* 0x2000000dff1b7230 */ /* 0x004fe40000004100 */
        /* <DEDUP_REMOVED lines=22> */
[----:B------:R-:W-:-:S02]  /*69f0*/  HADD2.F32 R2, -RZ, R8.H0_H0 ;  /* 0x20000008ff027230 */ /* 0x000fc40000004100 */
        /* <DEDUP_REMOVED lines=27> */
.L_x_4501:
[----:B------:R-:W-:Y:S05]  /*6bb0*/  BSYNC B0 ;  /* 0x0000000000007941 */ /* 0x000fea0003800000 */
.L_x_4500:
[----:B-----5:R3:W-:Y:S01]  /*6bc0*/  STS.128 [R147+0x800], R16 ;  /* 0x0008001093007388 */ /* 0x0207e20000000c00 */
[----:B------:R-:W-:Y:S05]  /*6bd0*/  BRA `(.L_x_4493) ;  /* 0x0000000000487947 */ /* 0x000fea0003800000 */
.L_x_4487:
[----:B------:R-:W1:Y:S01]  /*6be0*/  S2R R25, SR_CTAID.X ;  /* 0x0000000000197919 */ /* 0x000e620000002500 */
[----:B------:R-:W-:Y:S02]  /*6bf0*/  VIADD R20, R102, 0x20 ;  /* 0x0000002066147836 */ /* 0x000fe40000000000 */
[----:B-1----:R-:W-:-:S05]  /*6c00*/  IMAD R3, R25, -0x40, R142 ;  /* 0xffffffc019037824 */ /* 0x002fca00078e028e */
[-C--:B------:R-:W-:Y:S02]  /*6c10*/  ISETP.GE.AND P4, PT, R102, R3.reuse, PT ;  /* 0x000000036600720c */ /* 0x080fe40003f86270 */
[----:B------:R-:W-:-:S11]  /*6c20*/  ISETP.GE.AND P3, PT, R20, R3, PT ;  /* 0x000000031400720c */ /* 0x000fd60003f66270 */
[----:B------:R-:W1:Y:S02]  /*6c30*/  @!P4 LDC.64 R4, c[0x0][0x210] ;  /* 0x00008400ff04cb82 */ /* 0x000e640000000a00 */
[----:B------:R-:W-:-:S04]  /*6c40*/  @!P3 IADD3 R7, P0, R104, UR11, RZ ;  /* 0x0000000b6807bc10 */ /* 0x000fc8000ff1e0ff */
[----:B------:R-:W-:Y:S02]  /*6c50*/  @!P3 IADD3.X R0, R64, UR10, RZ, P0, !PT ;  /* 0x0000000a4000bc10 */ /* 0x000fe400087fe4ff */
[----:B------:R-:W2:Y:S01]  /*6c60*/  @!P3 LDC.64 R2, c[0x0][0x210] ;  /* 0x00008400ff02bb82 */ /* 0x000ea20000000a00 */
[----:B-1----:R-:W-:-:S04]  /*6c70*/  @!P4 LEA R4, P2, R104, R4, 0x1 ;  /* 0x000000046804c211 */ /* 0x002fc800078408ff */
[----:B------:R-:W-:Y:S02]  /*6c80*/  @!P4 LEA.HI.X R5, R104, R5, R64, 0x1, P2 ;  /* 0x000000056805c211 */ /* 0x000fe400010f0c40 */
[----:B--2---:R-:W-:-:S03]  /*6c90*/  @!P3 LEA R2, P0, R7, R2, 0x1 ;  /* 0x000000020702b211 */ /* 0x004fc600078008ff */
[----:B------:R-:W-:Y:S01]  /*6ca0*/  @!PT LDS RZ, [RZ] ;  /* 0x00000000fffff984 */ /* 0x000fe20000000800 */
[----:B------:R-:W-:Y:S01]  /*6cb0*/  @!PT LDS RZ, [RZ] ;  /* 0x00000000fffff984 */ /* 0x000fe20000000800 */
[----:B------:R-:W-:Y:S01]  /*6cc0*/  @!PT LDS RZ, [RZ] ;  /* 0x00000000fffff984 */ /* 0x000fe20000000800 */
[----:B------:R1:W-:Y:S01]  /*6cd0*/  @!P4 LDGSTS.E.BYPASS.LTC128B.128 [R147], desc[UR6][R4.64] ;  /* 0x000000000493cfae */ /* 0x0003e2000b901d46 */
[----:B------:R-:W-:-:S05]  /*6ce0*/  @!P3 LEA.HI.X R3, R7, R3, R0, 0x1, P0 ;  /* 0x000000030703b211 */ /* 0x000fca00000f0c00 */
[----:B------:R1:W-:Y:S04]  /*6cf0*/  @!P3 LDGSTS.E.BYPASS.LTC128B.128 [R147+0x800], desc[UR6][R2.64] ;  /* 0x008000000293bfae */ /* 0x0003e8000b901d46 */
.L_x_4493:
[----:B------:R-:W-:Y:S05]  /*6d00*/  BSYNC B2 ;  /* 0x0000000000027941 */ /* 0x000fea0003800000 */
.L_x_4486:
[----:B------:R-:W-:Y:S01]  /*6d10*/  VIADD R146, R52, 0xffffffff ;  /* 0xffffffff34927836 */ /* 0x000fe20000000000 */
[----:B-1----:R-:W1:Y:S01]  /*6d20*/  S2R R2, SR_TID.X ;  /* 0x0000000000027919 */ /* 0x002e620000002100 */
[----:B--2---:R-:W-:Y:S01]  /*6d30*/  VIADD R8, R102, 0x40 ;  /* 0x0000004066087836 */ /* 0x004fe20000000000 */
[----:B------:R-:W-:Y:S01]  /*6d40*/  ULDC UR5, c[0x0][0x398] ;  /* 0x0000e60000057ab9 */ /* 0x000fe20000000800 */
[----:B------:R-:W-:Y:S02]  /*6d50*/  IMAD.SHL.U32 R0, R146, 0x80, RZ ;  /* 0x0000008092007824 */ /* 0x000fe400078e00ff */
[----:B------:R-:W-:Y:S02]  /*6d60*/  VIADD R3, R102, 0x60 ;  /* 0x0000006066037836 */ /* 0x000fe40000000000 */
[----:B------:R-:W-:-:S05]  /*6d70*/  IMAD.IADD R9, R53, 0x1, -R0 ;  /* 0x0000000135097824 */ /* 0x000fca00078e0a00 */
[-C--:B------:R-:W-:Y:S02]  /*6d80*/  ISETP.GE.AND P5, PT, R8, R9.reuse, PT ;  /* 0x000000090800720c */ /* 0x080fe40003fa6270 */
[-C--:B------:R-:W-:Y:S02]  /*6d90*/  ISETP.GE.AND P4, PT, R3, R9.reuse, PT ;  /* 0x000000090300720c */ /* 0x080fe40003f86270 */
[-C--:B------:R-:W-:Y:S02]  /*6da0*/  ISETP.GE.AND P0, PT, R102, R9.reuse, PT ;  /* 0x000000096600720c */ /* 0x080fe40003f06270 */
[CC--:B------:R-:W-:Y:S02]  /*6db0*/  ISETP.GE.AND P6, PT, R20.reuse, R9.reuse, PT ;  /* 0x000000091400720c */ /* 0x0c0fe40003fc6270 */
[----:B------:R-:W-:-:S05]  /*6dc0*/  ISETP.GE.AND P3, PT, R20, R9, PT ;  /* 0x000000091400720c */ /* 0x000fca0003f66270 */
[----:B------:R-:W3:Y:S04]  /*6dd0*/  @!P5 LDC.64 R6, c[0x0][0x248] ;  /* 0x00009200ff06db82 */ /* 0x000ee80000000a00 */
[----:B------:R-:W-:Y:S02]  /*6de0*/  @!P0 IMAD.MOV.U32 R136, RZ, RZ, R138 ;  /* 0x000000ffff888224 */ /* 0x000fe400078e008a */
[----:B------:R-:W-:Y:S01]  /*6df0*/  @!P6 LEA R12, P2, R87, R138, 0x1 ;  /* 0x0000008a570ce211 */ /* 0x000fe200078408ff */
[----:B-1----:R-:W-:Y:S01]  /*6e00*/  IMAD.SHL.U32 R55, R2, 0x2, RZ ;  /* 0x0000000202377824 */ /* 0x002fe200078e00ff */
[----:B------:R-:W1:Y:S01]  /*6e10*/  @!P4 LDC.64 R4, c[0x0][0x248] ;  /* 0x00009200ff04cb82 */ /* 0x000e620000000a00 */
[----:B------:R-:W-:Y:S01]  /*6e20*/  @!PT LDS RZ, [RZ] ;  /* 0x00000000fffff984 */ /* 0x000fe20000000800 */
[----:B------:R-:W-:Y:S01]  /*6e30*/  @!PT LDS RZ, [RZ] ;  /* 0x00000000fffff984 */ /* 0x000fe20000000800 */
[----:B------:R-:W-:Y:S01]  /*6e40*/  @!PT LDS RZ, [RZ] ;  /* 0x00000000fffff984 */ /* 0x000fe20000000800 */
[----:B------:R2:W-:Y:S01]  /*6e50*/  @!P0 LDGSTS.E.BYPASS.LTC128B.128 [R147+0x1000], desc[UR6][R136.64] ;  /* 0x0100000088938fae */ /* 0x0005e2000b901d46 */
[----:B------:R-:W-:-:S02]  /*6e60*/  SHF.R.S32.HI R11, RZ, 0x1f, R2 ;  /* 0x0000001fff0b7819 */ /* 0x000fc40000011402 */
[----:B------:R-:W-:Y:S02]  /*6e70*/  @!P6 LEA.HI.X R13, R87, R137, R86, 0x1, P2 ;  /* 0x00000089570de211 */ /* 0x000fe400010f0c56 */
[-C--:B------:R-:W-:Y:S02]  /*6e80*/  ISETP.GE.AND P2, PT, R102, R9.reuse, PT ;  /* 0x000000096600720c */ /* 0x080fe40003f46270 */
[----:B------:R-:W-:Y:S01]  /*6e90*/  LOP3.LUT R55, R55, 0x6, RZ, 0xc0, !PT ;  /* 0x0000000637377812 */ /* 0x000fe200078ec0ff */
[----:B------:R2:W-:Y:S01]  /*6ea0*/  @!P6 LDGSTS.E.BYPASS.LTC128B.128 [R147+0x1800], desc[UR6][R12.64] ;  /* 0x018000000c93efae */ /* 0x0005e2000b901d46 */
[----:B------:R-:W-:Y:S02]  /*6eb0*/  ISETP.GE.AND P6, PT, R3, R9, PT ;  /* 0x000000090300720c */ /* 0x000fe40003fc6270 */
[----:B---34-:R-:W-:-:S04]  /*6ec0*/  @!P5 LEA R16, P0, R6, R138, 0x7 ;  /* 0x0000008a0610d211 */ /* 0x018fc800078038ff */
[----:B------:R-:W-:Y:S02]  /*6ed0*/  @!P5 LEA.HI.X R17, R6, R137, R7, 0x7, P0 ;  /* 0x000000890611d211 */ /* 0x000fe400000f3c07 */
[-C--:B------:R-:W-:Y:S02]  /*6ee0*/  LEA.HI R7, R11, R2.reuse, RZ, 0x3 ;  /* 0x000000020b077211 */ /* 0x080fe400078f18ff */
[----:B------:R-:W-:Y:S01]  /*6ef0*/  ISETP.GE.AND P0, PT, R8, R9, PT ;  /* 0x000000090800720c */ /* 0x000fe20003f06270 */
[----:B-1----:R-:W-:Y:S01]  /*6f00*/  @!P4 IMAD R5, R5, 0xc0, RZ ;  /* 0x000000c00505c824 */ /* 0x002fe200078e02ff */
[----:B------:R-:W-:Y:S01]  /*6f10*/  LOP3.LUT R19, R7, 0xfffffff8, RZ, 0xc0, !PT ;  /* 0xfffffff807137812 */ /* 0x000fe200078ec0ff */
[----:B------:R1:W-:Y:S01]  /*6f20*/  @!P5 LDGSTS.E.BYPASS.LTC128B.128 [R147+0x2000], desc[UR6][R16.64] ;  /* 0x020000001093dfae */ /* 0x0003e2000b901d46 */
[----:B--2---:R-:W-:Y:S01]  /*6f30*/  @!P4 IMAD.MOV.U32 R136, RZ, RZ, R138 ;  /* 0x000000ffff88c224 */ /* 0x004fe200078e008a */
[----:B------:R-:W-:Y:S02]  /*6f40*/  LEA.HI R6, R11, R2, RZ, 0x4 ;  /* 0x000000020b067211 */ /* 0x000fe400078f20ff */
[----:B------:R-:W-:Y:S01]  /*6f50*/  IMAD.IADD R8, R2, 0x1, -R19 ;  /* 0x0000000102087824 */ /* 0x000fe200078e0a13 */
[----:B------:R-:W-:-:S02]  /*6f60*/  @!P3 LEA R14, P5, R89, R140, 0x1 ;  /* 0x0000008c590eb211 */ /* 0x000fc400078a08ff */
[----:B------:R-:W-:Y:S01]  /*6f70*/  SHF.R.S32.HI R9, RZ, 0x4, R6 ;  /* 0x00000004ff097819 */ /* 0x000fe20000011406 */
[----:B------:R-:W-:Y:S01]  /*6f80*/  @!P4 IMAD.WIDE.U32 R12, R4, 0xc0, R136 ;  /* 0x000000c0040cc825 */ /* 0x000fe200078e0088 */
[----:B------:R-:W-:Y:S02]  /*6f90*/  LEA.HI R10, R8, R8, RZ, 0x1 ;  /* 0x00000008080a7211 */ /* 0x000fe400078f08ff */
[----:B------:R-:W-:Y:S02]  /*6fa0*/  LEA.HI R48, R6, R9, RZ, 0x1 ;  /* 0x0000000906307211 */ /* 0x000fe400078f08ff */
[----:B------:R-:W-:Y:S02]  /*6fb0*/  SHF.R.S32.HI R3, RZ, 0x1, R10 ;  /* 0x00000001ff037819 */ /* 0x000fe4000001140a */
[----:B------:R-:W-:Y:S02]  /*6fc0*/  SHF.R.S32.HI R4, RZ, 0x3, R7 ;  /* 0x00000003ff047819 */ /* 0x000fe40000011407 */
[----:B------:R-:W-:-:S02]  /*6fd0*/  LOP3.LUT R7, R10, 0x3fffffe, RZ, 0xc0, !PT ;  /* 0x03fffffe0a077812 */ /* 0x000fc400078ec0ff */
[----:B------:R-:W-:Y:S02]  /*6fe0*/  LOP3.LUT R48, R48, 0xfffffffe, RZ, 0xc0, !PT ;  /* 0xfffffffe30307812 */ /* 0x000fe400078ec0ff */
[----:B------:R-:W-:Y:S01]  /*6ff0*/  LOP3.LUT R19, R6, 0xfffffff0, RZ, 0xc0, !PT ;  /* 0xfffffff006137812 */ /* 0x000fe200078ec0ff */
[----:B------:R-:W-:Y:S01]  /*7000*/  IMAD.IADD R7, R8, 0x1, -R7 ;  /* 0x0000000108077824 */ /* 0x000fe200078e0a07 */
[----:B-----5:R-:W-:Y:S01]  /*7010*/  @!P3 LEA.HI.X R15, R89, R141, R88, 0x1, P5 ;  /* 0x0000008d590fb211 */ /* 0x020fe200028f0c58 */
[----:B------:R-:W-:Y:S02]  /*7020*/  IMAD.IADD R48, R9, 0x1, -R48 ;  /* 0x0000000109307824 */ /* 0x000fe400078e0a30 */
[----:B-1----:R-:W-:Y:S02]  /*7030*/  @!P4 IMAD.IADD R17, R5, 0x1, R13 ;  /* 0x000000010511c824 */ /* 0x002fe400078e020d */
[----:B------:R-:W-:Y:S01]  /*7040*/  @!P4 IMAD.MOV.U32 R16, RZ, RZ, R12 ;  /* 0x000000ffff10c224 */ /* 0x000fe200078e000c */
[----:B------:R-:W-:Y:S01]  /*7050*/  LEA.HI R12, R11, R2, RZ, 0x5 ;  /* 0x000000020b0c7211 */ /* 0x000fe200078f28ff */
[----:B------:R-:W-:-:S02]  /*7060*/  IMAD.SHL.U32 R5, R3, 0x40, RZ ;  /* 0x0000004003057824 */ /* 0x000fc400078e00ff */
[----:B------:R-:W-:Y:S01]  /*7070*/  IMAD.SHL.U32 R8, R4, 0x8, RZ ;  /* 0x0000000804087824 */ /* 0x000fe200078e00ff */
[----:B------:R1:W-:Y:S01]  /*7080*/  @!P4 LDGSTS.E.BYPASS.LTC128B.128 [R147+0x2800], desc[UR6][R16.64] ;  /* 0x028000001093cfae */ /* 0x0003e2000b901d46 */
[----:B------:R-:W-:Y:S01]  /*7090*/  IMAD R134, R48, 0x8, R7 ;  /* 0x0000000830867824 */ /* 0x000fe200078e0207 */
[----:B------:R-:W-:Y:S01]  /*70a0*/  LOP3.LUT R9, R5, 0xc0, RZ, 0xc0, !PT ;  /* 0x000000c005097812 */ /* 0x000fe200078ec0ff */
[----:B------:R-:W2:Y:S01]  /*70b0*/  @!P6 LDC.64 R6, c[0x0][0x250] ;  /* 0x00009400ff06eb82 */ /* 0x000ea20000000a00 */
[----:B------:R-:W0:Y:S01]  /*70c0*/  LDGDEPBAR ;  /* 0x00000000000079af */ /* 0x000e220000000000 */
[----:B------:R-:W-:Y:S01]  /*70d0*/  IMAD.SHL.U32 R13, R54, 0x40, RZ ;  /* 0x00000040360d7824 */ /* 0x000fe200078e00ff */
[----:B------:R-:W-:Y:S01]  /*70e0*/  LOP3.LUT R8, R9, 0x8, R8, 0xf8, !PT ;  /* 0x0000000809087812 */ /* 0x000fe200078ef808 */
[----:B------:R-:W-:Y:S01]  /*70f0*/  IMAD.SHL.U32 R48, R48, 0x8, RZ ;  /* 0x0000000830307824 */ /* 0x000fe200078e00ff */
[----:B------:R-:W-:Y:S02]  /*7100*/  SHF.R.U32.HI R9, RZ, 0x3, R9 ;  /* 0x00000003ff097819 */ /* 0x000fe40000011609 */
[----:B------:R-:W-:Y:S01]  /*7110*/  LOP3.LUT R13, R13, 0xc0, RZ, 0xc0, !PT ;  /* 0x000000c00d0d7812 */ /* 0x000fe200078ec0ff */
[----:B------:R-:W3:Y:S01]  /*7120*/  @!P0 LDC.64 R4, c[0x0][0x250] ;  /* 0x00009400ff048b82 */ /* 0x000ee20000000a00 */
[----:B------:R-:W-:Y:S01]  /*7130*/  LOP3.LUT R9, R8, R9, RZ, 0x3c, !PT ;  /* 0x0000000908097212 */ /* 0x000fe200078e3cff */
[----:B------:R-:W-:Y:S01]  /*7140*/  IMAD.IADD R8, R2, 0x1, -R19 ;  /* 0x0000000102087824 */ /* 0x000fe200078e0a13 */
[----:B------:R-:W-:-:S02]  /*7150*/  LOP3.LUT R19, R100, 0x7fffffe, RZ, 0xc0, !PT ;  /* 0x07fffffe64137812 */ /* 0x000fc400078ec0ff */
[----:B------:R-:W-:Y:S01]  /*7160*/  SHF.R.S32.HI R24, RZ, 0x5, R12 ;  /* 0x00000005ff187819 */ /* 0x000fe2000001140c */
[----:B------:R-:W-:Y:S01]  /*7170*/  IMAD.U32 R134, R134, 0x20, R9 ;  /* 0x0000002086867824 */ /* 0x000fe200078e0009 */
[----:B------:R-:W-:Y:S01]  /*7180*/  LOP3.LUT R48, R13, 0x8, R48, 0xf8, !PT ;  /* 0x000000080d307812 */ /* 0x000fe200078ef830 */
[----:B------:R-:W-:Y:S01]  /*7190*/  IMAD.IADD R50, R8, 0x1, -R19 ;  /* 0x0000000108327824 */ /* 0x000fe200078e0a13 */
[----:B------:R-:W-:Y:S02]  /*71a0*/  SHF.R.U32.HI R13, RZ, 0x3, R13 ;  /* 0x00000003ff0d7819 */ /* 0x000fe4000001160d */
[----:B------:R-:W-:Y:S02]  /*71b0*/  LEA R134, R134, UR4, 0x1 ;  /* 0x0000000486867c11 */ /* 0x000fe4000f8e08ff */
[----:B------:R-:W-:Y:S02]  /*71c0*/  LOP3.LUT R48, R48, R13, RZ, 0x3c, !PT ;  /* 0x0000000d30307212 */ /* 0x000fe400078e3cff */
[----:B------:R-:W-:Y:S01]  /*71d0*/  LOP3.LUT R13, R12, 0xffffffe0, RZ, 0xc0, !PT ;  /* 0xffffffe00c0d7812 */ /* 0x000fe200078ec0ff */
[----:B--2---:R-:W-:Y:S01]  /*71e0*/  @!P6 IMAD R7, R7, 0xc0, RZ ;  /* 0x000000c00707e824 */ /* 0x004fe200078e02ff */
[----:B-1----:R-:W-:Y:S01]  /*71f0*/  SHF.R.S32.HI R17, RZ, 0x1f, R8 ;  /* 0x0000001fff117819 */ /* 0x002fe20000011408 */
[----:B------:R-:W-:-:S04]  /*7200*/  DEPBAR.LE SB0, 0x0 ;  /* 0x000080000000791a */ /* 0x000fc80000000000 */
[----:B------:R-:W-:Y:S01]  /*7210*/  LEA.HI R8, R17, R8, RZ, 0x3 ;  /* 0x0000000811087211 */ /* 0x000fe200078f18ff */
[----:B------:R-:W-:Y:S01]  /*7220*/  BAR.SYNC.DEFER_BLOCKING 0x0 ;  /* 0x0000000000007b1d */ /* 0x000fe20000010000 */
[----:B---3--:R-:W-:Y:S01]  /*7230*/  @!P0 LEA R20, P4, R4, R140, 0x7 ;  /* 0x0000008c04148211 */ /* 0x008fe200078838ff */
[----:B------:R-:W-:Y:S02]  /*7240*/  VIADD R133, R134, 0x1020 ;  /* 0x0000102086857836 */ /* 0x000fe40000000000 */
[----:B------:R-:W-:Y:S01]  /*7250*/  IMAD.SHL.U32 R8, R8, 0x20, RZ ;  /* 0x0000002008087824 */ /* 0x000fe200078e00ff */
[----:B------:R-:W-:Y:S01]  /*7260*/  @!P0 LEA.HI.X R21, R4, R141, R5, 0x7, P4 ;  /* 0x0000008d04158211 */ /* 0x000fe200020f3c05 */
[----:B------:R-:W-:Y:S02]  /*7270*/  VIADD R4, R134, 0x1000 ;  /* 0x0000100086047836 */ /* 0x000fe40000000000 */
[----:B------:R-:W-:Y:S01]  /*7280*/  IMAD.IADD R148, R2, 0x1, -R13 ;  /* 0x0000000102947824 */ /* 0x000fe200078e0a0d */
[----:B------:R-:W-:Y:S01]  /*7290*/  LOP3.LUT R49, R8, 0xffffff00, RZ, 0xc0, !PT ;  /* 0xffffff0008317812 */ /* 0x000fe200078ec0ff */
[----:B------:R-:W-:-:S03]  /*72a0*/  @!P6 IMAD.WIDE.U32 R8, R6, 0xc0, R140 ;  /* 0x000000c00608e825 */ /* 0x000fc600078e008c */
[----:B------:R-:W-:Y:S01]  /*72b0*/  SHF.R.S32.HI R27, RZ, 0x1f, R148 ;  /* 0x0000001fff1b7819 */ /* 0x000fe20000011494 */
[----:B------:R-:W-:Y:S02]  /*72c0*/  IMAD R5, R24, 0x200, R49 ;  /* 0x0000020018057824 */ /* 0x000fe400078e0231 */
[----:B------:R-:W-:Y:S01]  /*72d0*/  @!P6 IMAD.IADD R7, R7, 0x1, R9 ;  /* 0x000000010707e824 */ /* 0x000fe200078e0209 */
[----:B------:R-:W-:Y:S01]  /*72e0*/  LEA.HI R148, R27, R148, RZ, 0x2 ;  /* 0x000000941b947211 */ /* 0x000fe200078f10ff */
[----:B------:R-:W-:Y:S02]  /*72f0*/  IMAD R5, R50, 0x20, R5 ;  /* 0x0000002032057824 */ /* 0x000fe400078e0205 */
[----:B------:R-:W-:Y:S01]  /*7300*/  @!P6 IMAD.MOV.U32 R6, RZ, RZ, R8 ;  /* 0x000000ffff06e224 */ /* 0x000fe200078e0008 */
[----:B------:R-:W-:Y:S01]  /*7310*/  SHF.R.S32.HI R148, RZ, 0x2, R148 ;  /* 0x00000002ff947819 */ /* 0x000fe20000011494 */
[----:B------:R-:W-:Y:S01]  /*7320*/  IMAD.IADD R136, R48, 0x1, R5 ;  /* 0x0000000130887824 */ /* 0x000fe200078e0205 */
[----:B------:R-:W-:Y:S01]  /*7330*/  @P2 STS [R147+0x3000], RZ ;  /* 0x003000ff93002388 */ /* 0x000fe20000000800 */
[----:B------:R-:W-:-:S03]  /*7340*/  IMAD.IADD R2, R0, 0x1, R55 ;  /* 0x0000000100027824 */ /* 0x000fc600078e0237 */
[----:B------:R-:W-:Y:S01]  /*7350*/  LEA R136, R136, UR4, 0x1 ;  /* 0x0000000488887c11 */ /* 0x000fe2000f8e08ff */
[----:B------:R-:W-:Y:S01]  /*7360*/  @P2 STS [R147+0x3004], RZ ;  /* 0x003004ff93002388 */ /* 0x000fe20000000800 */
[----:B------:R-:W-:-:S03]  /*7370*/  IMAD R49, R50, 0x20, R49 ;  /* 0x0000002032317824 */ /* 0x000fc600078e0231 */
[----:B------:R-:W-:Y:S04]  /*7380*/  @P2 STS.64 [R147+0x3008], RZ ;  /* 0x003008ff93002388 */ /* 0x000fe80000000a00 */
[----:B------:R-:W-:Y:S01]  /*7390*/  @!PT LDS RZ, [RZ] ;  /* 0x00000000fffff984 */ /* 0x000fe20000000800 */
[----:B------:R-:W-:Y:S01]  /*73a0*/  @!PT LDS RZ, [RZ] ;  /* 0x00000000fffff984 */ /* 0x000fe20000000800 */
[----:B------:R-:W-:Y:S01]  /*73b0*/  @!PT LDS RZ, [RZ] ;  /* 0x00000000fffff984 */ /* 0x000fe20000000800 */
[----:B------:R-:W-:Y:S01]  /*73c0*/  @!P2 LDGSTS.E.BYPASS.LTC128B.128 [R147+0x3000], desc[UR6][R140.64] ;  /* 0x030000008c93afae */ /* 0x000fe2000b901d46 */
[----:B------:R-:W-:-:S03]  /*73d0*/  LOP3.LUT P2, RZ, R54, 0x2, RZ, 0xc0, !PT ;  /* 0x0000000236ff7812 */ /* 0x000fc6000784c0ff */
        /* <DEDUP_REMOVED lines=10> */
[----:B------:R-:W-:Y:S01]  /*7480*/  LOP3.LUT P0, RZ, R3, 0x2, RZ, 0xc0, !PT ;  /* 0x0000000203ff7812 */ /* 0x000fe2000780c0ff */
[----:B------:R-:W-:-:S02]  /*7490*/  IMAD.MOV.U32 R3, RZ, RZ, 0x20 ;  /* 0x00000020ff037424 */ /* 0x000fc400078e00ff */
[----:B------:R-:W-:Y:S03]  /*74a0*/  @P6 STS.128 [R147+0x4800], RZ ;  /* 0x004800ff93006388 */ /* 0x000fe60000000c00 */
[----:B------:R-:W-:Y:S01]  /*74b0*/  SEL R3, R3, 0xffffffe0, !P2 ;  /* 0xffffffe003037807 */ /* 0x000fe20005000000 */
[----:B------:R-:W-:Y:S01]  /*74c0*/  @!PT LDS RZ, [RZ] ;  /* 0x00000000fffff984 */ /* 0x000fe20000000800 */
[----:B------:R-:W-:Y:S01]  /*74d0*/  @!PT LDS RZ, [RZ] ;  /* 0x00000000fffff984 */ /* 0x000fe20000000800 */
[----:B------:R-:W-:Y:S01]  /*74e0*/  @!PT LDS RZ, [RZ] ;  /* 0x00000000fffff984 */ /* 0x000fe20000000800 */
[----:B------:R1:W-:Y:S04]  /*74f0*/  @!P6 LDGSTS.E.BYPASS.LTC128B.128 [R147+0x4800], desc[UR6][R6.64] ;  /* 0x048000000693efae */ /* 0x0003e8000b901d46 */
[----:B------:R-:W-:Y:S01]  /*7500*/  LDSM.16.M88.4 R8, [R136] ;  /* 0x000000008808783b */ /* 0x000fe20000000200 */
[----:B------:R-:W-:Y:S02]  /*7510*/  IMAD.IADD R135, R136, 0x1, R3 ;  /* 0x0000000188877824 */ /* 0x000fe400078e0203 */
[----:B------:R-:W-:Y:S01]  /*7520*/  @P0 VIADD R133, R4, 0xffffffe0 ;  /* 0xffffffe004850836 */ /* 0x000fe20000000000 */
[----:B------:R-:W2:Y:S03]  /*7530*/  LDSM.16.M88.4 R16, [R134+0x1000] ;  /* 0x001000008610783b */ /* 0x000ea60000000200 */
[C---:B------:R-:W-:Y:S01]  /*7540*/  VIADD R130, R133.reuse, 0x400 ;  /* 0x0000040085827836 */ /* 0x040fe20000000000 */
[----:B------:R-:W3:Y:S01]  /*7550*/  LDSM.16.M88.4 R36, [R134+0x1400] ;  /* 0x001400008624783b */ /* 0x000ee20000000200 */
[----:B------:R-:W-:-:S02]  /*7560*/  VIADD R129, R133, 0x800 ;  /* 0x0000080085817836 */ /* 0x000fc40000000000 */
[C---:B------:R-:W-:Y:S01]  /*7570*/  VIADD R128, R133.reuse, 0xc00 ;  /* 0x00000c0085807836 */ /* 0x040fe20000000000 */
[----:B------:R-:W-:Y:S01]  /*7580*/  LDSM.16.M88.4 R28, [R135] ;  /* 0x00000000871c783b */ /* 0x000fe20000000200 */
[C---:B------:R-:W-:Y:S02]  /*7590*/  VIADD R127, R133.reuse, 0x1000 ;  /* 0x00001000857f7836 */ /* 0x040fe40000000000 */
[C---:B------:R-:W-:Y:S01]  /*75a0*/  VIADD R126, R133.reuse, 0x1400 ;  /* 0x00001400857e7836 */ /* 0x040fe20000000000 */
[----:B------:R-:W4:Y:S01]  /*75b0*/  LDSM.16.M88.4 R44, [R133] ;  /* 0x00000000852c783b */ /* 0x000f220000000200 */
[C---:B------:R-:W-:Y:S02]  /*75c0*/  VIADD R125, R133.reuse, 0x1800 ;  /* 0x00001800857d7836 */ /* 0x040fe40000000000 */
[----:B------:R-:W-:Y:S01]  /*75d0*/  VIADD R124, R133, 0x1c00 ;  /* 0x00001c00857c7836 */ /* 0x000fe20000000000 */
[----:B------:R-:W-:Y:S04]  /*75e0*/  LDSM.16.M88.4 R40, [R134+0x1800] ;  /* 0x001800008628783b */ /* 0x000fe80000000200 */
[----:B-1----:R-:W1:Y:S04]  /*75f0*/  LDSM.16.M88.4 R4, [R133+0x400] ;  /* 0x000400008504783b */ /* 0x002e680000000200 */
[----:B------:R-:W1:Y:S04]  /*7600*/  LDSM.16.M88.4 R32, [R134+0x1c00] ;  /* 0x001c00008620783b */ /* 0x000e680000000200 */
[----:B------:R-:W-:Y:S04]  /*7610*/  LDSM.16.M88.4 R56, [R134+0x2000] ;  /* 0x002000008638783b */ /* 0x000fe80000000200 */
[----:B------:R-:W-:Y:S04]  /*7620*/  LDSM.16.M88.4 R64, [R133+0x1000] ;  /* 0x001000008540783b */ /* 0x000fe80000000200 */
[----:B------:R-:W0:Y:S01]  /*7630*/  LDGDEPBAR ;  /* 0x00000000000079af */ /* 0x000e220000000000 */
[C---:B--2---:R-:W-:Y:S06]  /*7640*/  HMMA.16816.F32 R20, R8.reuse, R16, RZ ;  /* 0x000000100814723c */ /* 0x044fec00000018ff */
[C---:B------:R-:W-:Y:S06]  /*7650*/  HMMA.16816.F32 R16, R8.reuse, R18, RZ ;  /* 0x000000120810723c */ /* 0x040fec00000018ff */
[C---:B---3--:R-:W-:Y:S06]  /*7660*/  HMMA.16816.F32 R12, R8.reuse, R36, RZ ;  /* 0x00000024080c723c */ /* 0x048fec00000018ff */
[----:B------:R-:W-:Y:S06]  /*7670*/  HMMA.16816.F32 R36, R8, R38, RZ ;  /* 0x000000260824723c */ /* 0x000fec00000018ff */
[C---:B----4-:R-:W-:Y:S06]  /*7680*/  HMMA.16816.F32 R20, R28.reuse, R44, R20 ;  /* 0x0000002c1c14723c */ /* 0x050fec0000001814 */
[----:B------:R-:W-:Y:S01]  /*7690*/  HMMA.16816.F32 R16, R28, R46, R16 ;  /* 0x0000002e1c10723c */ /* 0x000fe20000001810 */
[----:B------:R-:W-:-:S02]  /*76a0*/  IMAD R45, R25, 0x4, R24 ;  /* 0x00000004192d7824 */ /* 0x000fc400078e0218 */
[----:B------:R-:W2:Y:S02]  /*76b0*/  LDSM.16.M88.4 R24, [R133+0x800] ;  /* 0x000800008518783b */ /* 0x000ea40000000200 */
[----:B------:R-:W-:Y:S01]  /*76c0*/  IMAD.U32 R45, R45, 0x10, R148 ;  /* 0x000000102d2d7824 */ /* 0x000fe200078e0094 */
[C---:B-1----:R-:W-:Y:S04]  /*76d0*/  HMMA.16816.F32 R12, R28.reuse, R4, R12 ;  /* 0x000000041c0c723c */ /* 0x042fe8000000180c */
[----:B------:R-:W-:Y:S02]  /*76e0*/  IADD3 R44, -R142, 0x1, R45 ;  /* 0x000000018e2c7810 */ /* 0x000fe40007ffe12d */
[----:B------:R-:W-:Y:S01]  /*76f0*/  HMMA.16816.F32 R36, R28, R6, R36 ;  /* 0x000000061c24723c */ /* 0x000fe20000001824 */
[----:B------:R-:W-:Y:S01]  /*7700*/  VIADD R5, R2, 0x1 ;  /* 0x0000000102057836 */ /* 0x000fe20000000000 */
[----:B------:R-:W-:Y:S01]  /*7710*/  IADD3 R44, R44, UR5, R53 ;  /* 0x000000052c2c7c10 */ /* 0x000fe2000fffe035 */
[----:B------:R-:W-:-:S02]  /*7720*/  IMAD.IADD R4, R48, 0x1, R49 ;  /* 0x0000000130047824 */ /* 0x000fc400078e0231 */
[----:B------:R-:W1:Y:S01]  /*7730*/  LDSM.16.M88.4 R48, [R133+0xc00] ;  /* 0x000c00008530783b */ /* 0x000e620000000200 */
[----:B------:R-:W-:Y:S01]  /*7740*/  VIMNMX R54, R44, R53, PT ;  /* 0x000000352c367248 */ /* 0x000fe20003fe0100 */
[----:B------:R-:W-:Y:S01]  /*7750*/  VIADD R7, R2, 0x11 ;  /* 0x0000001102077836 */ /* 0x000fe20000000000 */
[----:B------:R-:W-:Y:S01]  /*7760*/  VIADDMNMX R53, R44, 0x8, R53, PT ;  /* 0x000000082c357846 */ /* 0x000fe20003800135 */
[C---:B------:R-:W-:Y:S01]  /*7770*/  HMMA.16816.F32 R60, R8.reuse, R32, RZ ;  /* 0x00000020083c723c */ /* 0x040fe200000018ff */
[C---:B------:R-:W-:Y:S02]  /*7780*/  ISETP.GE.AND P5, PT, R5.reuse, R54, PT ;  /* 0x000000360500720c */ /* 0x040fe40003fa6270 */
[----:B------:R-:W-:Y:S01]  /*7790*/  ISETP.GE.AND P6, PT, R5, R53, PT ;  /* 0x000000350500720c */ /* 0x000fe20003fc6270 */
[C---:B------:R-:W-:Y:S01]  /*77a0*/  VIADD R5, R2.reuse, 0x9 ;  /* 0x0000000902057836 */ /* 0x040fe20000000000 */
[----:B------:R-:W-:Y:S01]  /*77b0*/  FSEL R6, R21, -INF , !P5 ;  /* 0xff80000015067808 */ /* 0x000fe20006800000 */
[----:B------:R-:W-:Y:S01]  /*77c0*/  HMMA.16816.F32 R44, R8, R40, RZ ;  /* 0x00000028082c723c */ /* 0x000fe200000018ff */
[----:B------:R-:W-:-:S02]  /*77d0*/  VIADD R21, R2, 0x19 ;  /* 0x0000001902157836 */ /* 0x000fc40000000000 */
[CC--:B------:R-:W-:Y:S02]  /*77e0*/  ISETP.GE.AND P0, PT, R5.reuse, R54.reuse, PT ;  /* 0x000000360500720c */ /* 0x0c0fe40003f06270 */
[-C--:B------:R-:W-:Y:S01]  /*77f0*/  ISETP.GE.AND P4, PT, R5, R53.reuse, PT ;  /* 0x000000350500720c */ /* 0x080fe20003f86270 */
[C---:B------:R-:W-:Y:S01]  /*7800*/  VIADD R5, R2.reuse, 0x10 ;  /* 0x0000001002057836 */ /* 0x040fe20000000000 */
[----:B------:R-:W-:Y:S01]  /*7810*/  FSEL R70, R17, -INF , !P0 ;  /* 0xff80000011467808 */ /* 0x000fe20004000000 */
[----:B------:R-:W-:Y:S01]  /*7820*/  VIADD R40, R2, 0x8 ;  /* 0x0000000802287836 */ /* 0x000fe20000000000 */
[----:B------:R-:W-:Y:S01]  /*7830*/  ISETP.GE.AND P0, PT, R7, R53, PT ;  /* 0x000000350700720c */ /* 0x000fe20003f06270 */
[----:B------:R-:W-:Y:S01]  /*7840*/  HMMA.16816.F32 R32, R8, R34, RZ ;  /* 0x000000220820723c */ /* 0x000fe200000018ff */
[-C--:B------:R-:W-:Y:S02]  /*7850*/  ISETP.GE.AND P5, PT, R5, R54.reuse, PT ;  /* 0x000000360500720c */ /* 0x080fe40003fa6270 */
[----:B------:R-:W-:-:S02]  /*7860*/  ISETP.GE.AND P3, PT, R40, R54, PT ;  /* 0x000000362800720c */ /* 0x000fc40003f66270 */
[-C--:B------:R-:W-:Y:S02]  /*7870*/  ISETP.GE.AND P2, PT, R40, R53.reuse, PT ;  /* 0x000000352800720c */ /* 0x080fe40003f46270 */
[----:B------:R-:W-:Y:S01]  /*7880*/  FSEL R68, R16, -INF , !P3 ;  /* 0xff80000010447808 */ /* 0x000fe20005800000 */
[----:B------:R-:W-:Y:S01]  /*7890*/  VIADD R16, R2, 0x18 ;  /* 0x0000001802107836 */ /* 0x000fe20000000000 */
[----:B------:R-:W-:Y:S01]  /*78a0*/  ISETP.GE.AND P3, PT, R5, R53, PT ;  /* 0x000000350500720c */ /* 0x000fe20003f66270 */
[----:B------:R-:W-:Y:S01]  /*78b0*/  HMMA.16816.F32 R40, R8, R42, RZ ;  /* 0x0000002a0828723c */ /* 0x000fe200000018ff */
[----:B------:R-:W-:Y:S02]  /*78c0*/  FSEL R5, R18, -INF , !P2 ;  /* 0xff80000012057808 */ /* 0x000fe40005000000 */
[-C--:B------:R-:W-:Y:S02]  /*78d0*/  ISETP.GE.AND P2, PT, R7, R54.reuse, PT ;  /* 0x000000360700720c */ /* 0x080fe40003f46270 */
[----:B------:R-:W-:Y:S01]  /*78e0*/  FSEL R7, R19, -INF , !P4 ;  /* 0xff80000013077808 */ /* 0x000fe20006000000 */
[----:B--2---:R-:W-:Y:S01]  /*78f0*/  HMMA.16816.F32 R44, R28, R24, R44 ;  /* 0x000000181c2c723c */ /* 0x004fe2000000182c */
[----:B------:R-:W-:Y:S01]  /*7900*/  FSEL R72, R12, -INF , !P5 ;  /* 0xff8000000c487808 */ /* 0x000fe20006800000 */
[----:B------:R-:W-:Y:S01]  /*7910*/  VIADD R12, R2, 0x20 ;  /* 0x00000020020c7836 */ /* 0x000fe20000000000 */
[----:B------:R-:W-:-:S02]  /*7920*/  ISETP.GE.AND P4, PT, R16, R54, PT ;  /* 0x000000361000720c */ /* 0x000fc40003f86270 */
[-C--:B------:R-:W-:Y:S01]  /*7930*/  ISETP.GE.AND P5, PT, R16, R53.reuse, PT ;  /* 0x000000351000720c */ /* 0x080fe20003fa6270 */
[C---:B-1----:R-:W-:Y:S01]  /*7940*/  HMMA.16816.F32 R60, R28.reuse, R48, R60 ;  /* 0x000000301c3c723c */ /* 0x042fe2000000183c */
[----:B------:R-:W1:Y:S01]  /*7950*/  LDSM.16.M88.4 R16, [R134+0x2400] ;  /* 0x002400008610783b */ /* 0x000e620000000200 */
[----:B------:R-:W-:Y:S02]  /*7960*/  FSEL R77, R15, -INF , !P0 ;  /* 0xff8000000f4d7808 */ /* 0x000fe40004000000 */
[----:B------:R-:W-:Y:S02]  /*7970*/  FSEL R76, R36, -INF , !P4 ;  /* 0xff800000244c7808 */ /* 0x000fe40006000000 */
[----:B------:R-:W-:Y:S01]  /*7980*/  FSEL R69, R14, -INF , !P3 ;  /* 0xff8000000e457808 */ /* 0x000fe20005800000 */
[C---:B------:R-:W-:Y:S01]  /*7990*/  HMMA.16816.F32 R32, R28.reuse, R50, R32 ;  /* 0x000000321c20723c */ /* 0x040fe20000001820 */
[CC--:B------:R-:W-:Y:S01]  /*79a0*/  ISETP.GE.AND P0, PT, R12.reuse, R54.reuse, PT ;  /* 0x000000360c00720c */ /* 0x0c0fe20003f06270 */
[----:B------:R-:W-:Y:S01]  /*79b0*/  LDSM.16.M88.4 R48, [R133+0x1800] ;  /* 0x001800008530783b */ /* 0x000fe20000000200 */
[----:B------:R-:W-:Y:S01]  /*79c0*/  ISETP.GE.AND P4, PT, R12, R53, PT ;  /* 0x000000350c00720c */ /* 0x000fe20003f86270 */
[----:B------:R-:W-:Y:S01]  /*79d0*/  VIADD R12, R2, 0x21 ;  /* 0x00000021020c7836 */ /* 0x000fe20000000000 */
[----:B------:R-:W-:Y:S01]  /*79e0*/  ISETP.GE.AND P3, PT, R21, R54, PT ;  /* 0x000000361500720c */ /* 0x000fe20003f66270 */
[----:B------:R-:W-:Y:S01]  /*79f0*/  HMMA.16816.F32 R40, R28, R26, R40 ;  /* 0x0000001a1c28723c */ /* 0x000fe20000001828 */
[----:B------:R-:W-:Y:S01]  /*7a00*/  FSEL R71, R38, -INF , !P5 ;  /* 0xff80000026477808 */ /* 0x000fe20006800000 */
[----:B------:R-:W2:Y:S01]  /*7a10*/  LDSM.16.M88.4 R24, [R133+0x1400] ;  /* 0x001400008518783b */ /* 0x000ea20000000200 */
[----:B------:R-:W-:-:S02]  /*7a20*/  FSEL R78, R37, -INF , !P3 ;  /* 0xff800000254e7808 */ /* 0x000fc40005800000 */
[----:B------:R-:W-:Y:S02]  /*7a30*/  FSEL R74, R13, -INF , !P2 ;  /* 0xff8000000d4a7808 */ /* 0x000fe40005000000 */
[CC--:B------:R-:W-:Y:S02]  /*7a40*/  ISETP.GE.AND P5, PT, R12.reuse, R54.reuse, PT ;  /* 0x000000360c00720c */ /* 0x0c0fe40003fa6270 */
[-C--:B------:R-:W-:Y:S02]  /*7a50*/  ISETP.GE.AND P3, PT, R12, R53.reuse, PT ;  /* 0x000000350c00720c */ /* 0x080fe40003f66270 */
[C---:B------:R-:W-:Y:S01]  /*7a60*/  HMMA.16816.F32 R12, R8.reuse, R56, RZ ;  /* 0x00000038080c723c */ /* 0x040fe200000018ff */
[-C--:B------:R-:W-:Y:S01]  /*7a70*/  ISETP.GE.AND P2, PT, R21, R53.reuse, PT ;  /* 0x000000351500720c */ /* 0x080fe20003f46270 */
[----:B------:R-:W-:Y:S01]  /*7a80*/  VIADD R21, R2, 0x28 ;  /* 0x0000002802157836 */ /* 0x000fe20000000000 */
[----:B------:R-:W-:Y:S01]  /*7a90*/  FSEL R86, R44, -INF , !P0 ;  /* 0xff8000002c567808 */ /* 0x000fe20004000000 */
[C---:B------:R-:W-:Y:S01]  /*7aa0*/  VIADD R44, R2.reuse, 0x29 ;  /* 0x00000029022c7836 */ /* 0x040fe20000000000 */
[----:B------:R-:W-:Y:S01]  /*7ab0*/  FSEL R81, R39, -INF , !P2 ;  /* 0xff80000027517808 */ /* 0x000fe20005000000 */
[----:B------:R-:W-:Y:S01]  /*7ac0*/  HMMA.16816.F32 R56, R8, R58, RZ ;  /* 0x0000003a0838723c */ /* 0x000fe200000018ff */
[C---:B------:R-:W-:Y:S01]  /*7ad0*/  ISETP.GE.AND P2, PT, R21.reuse, R54, PT ;  /* 0x000000361500720c */ /* 0x040fe20003f46270 */
[----:B------:R-:W3:Y:S01]  /*7ae0*/  LDSM.16.M88.4 R36, [R134+0x2800] ;  /* 0x002800008624783b */ /* 0x000ee20000000200 */
[----:B------:R-:W-:Y:S01]  /*7af0*/  ISETP.GE.AND P0, PT, R21, R53, PT ;  /* 0x000000351500720c */ /* 0x000fe20003f06270 */
[----:B------:R-:W-:Y:S01]  /*7b00*/  VIADD R21, R2, 0x30 ;  /* 0x0000003002157836 */ /* 0x000fe20000000000 */
[----:B------:R-:W-:-:S02]  /*7b10*/  FSEL R91, R46, -INF , !P4 ;  /* 0xff8000002e5b7808 */ /* 0x000fc40006000000 */
[----:B------:R-:W-:Y:S02]  /*7b20*/  FSEL R90, R45, -INF , !P5 ;  /* 0xff8000002d5a7808 */ /* 0x000fe40006800000 */
[CC--:B------:R-:W-:Y:S02]  /*7b30*/  ISETP.GE.AND P4, PT, R44.reuse, R54.reuse, PT ;  /* 0x000000362c00720c */ /* 0x0c0fe40003f86270 */
[----:B------:R-:W-:Y:S02]  /*7b40*/  ISETP.GE.AND P5, PT, R44, R53, PT ;  /* 0x000000352c00720c */ /* 0x000fe40003fa6270 */
[----:B------:R-:W-:Y:S02]  /*7b50*/  FSEL R97, R47, -INF , !P3 ;  /* 0xff8000002f617808 */ /* 0x000fe40005800000 */
[----:B-1----:R-:W-:Y:S01]  /*7b60*/  HMMA.16816.F32 R44, R8, R16, RZ ;  /* 0x00000010082c723c */ /* 0x002fe200000018ff */
[----:B------:R-:W-:Y:S02]  /*7b70*/  ISETP.GE.AND P3, PT, R21, R54, PT ;  /* 0x000000361500720c */ /* 0x000fe40003f66270 */
[----:B------:R-:W-:-:S02]  /*7b80*/  FSEL R101, R43, -INF , !P5 ;  /* 0xff8000002b657808 */ /* 0x000fc40006800000 */
[----:B------:R-:W-:Y:S01]  /*7b90*/  FSEL R92, R40, -INF , !P2 ;  /* 0xff800000285c7808 */ /* 0x000fe20005000000 */
[C---:B------:R-:W-:Y:S01]  /*7ba0*/  HMMA.16816.F32 R12, R28.reuse, R64, R12 ;  /* 0x000000401c0c723c */ /* 0x040fe2000000180c */
[----:B------:R-:W-:Y:S01]  /*7bb0*/  VIADD R16, R2, 0x38 ;  /* 0x0000003802107836 */ /* 0x000fe20000000000 */
[----:B------:R-:W-:Y:S02]  /*7bc0*/  FSEL R95, R42, -INF , !P0 ;  /* 0xff8000002a5f7808 */ /* 0x000fe40004000000 */
[----:B------:R-:W-:Y:S02]  /*7bd0*/  FSEL R96, R41, -INF , !P4 ;  /* 0xff80000029607808 */ /* 0x000fe40006000000 */
[-C--:B------:R-:W-:Y:S01]  /*7be0*/  ISETP.GE.AND P5, PT, R16, R54.reuse, PT ;  /* 0x000000361000720c */ /* 0x080fe20003fa6270 */
[----:B------:R-:W1:Y:S01]  /*7bf0*/  LDSM.16.M88.4 R40, [R134+0x2c00] ;  /* 0x002c00008628783b */ /* 0x000e620000000200 */
[----:B------:R-:W-:Y:S01]  /*7c00*/  FSEL R64, R60, -INF , !P3 ;  /* 0xff8000003c407808 */ /* 0x000fe20005800000 */
[----:B------:R-:W-:Y:S01]  /*7c10*/  HMMA.16816.F32 R56, R28, R66, R56 ;  /* 0x000000421c38723c */ /* 0x000fe20000001838 */
[-C--:B------:R-:W-:Y:S01]  /*7c20*/  ISETP.GE.AND P3, PT, R16, R53.reuse, PT ;  /* 0x000000351000720c */ /* 0x080fe20003f66270 */
[C---:B------:R-:W-:Y:S01]  /*7c30*/  VIADD R60, R2.reuse, 0x39 ;  /* 0x00000039023c7836 */ /* 0x040fe20000000000 */
[----:B------:R-:W-:Y:S01]  /*7c40*/  ISETP.GE.AND P2, PT, R21, R53, PT ;  /* 0x000000351500720c */ /* 0x000fe20003f46270 */
[----:B------:R-:W-:Y:S01]  /*7c50*/  VIADD R21, R2, 0x31 ;  /* 0x0000003102157836 */ /* 0x000fe20000000000 */
[----:B------:R-:W-:Y:S01]  /*7c60*/  FSEL R88, R32, -INF , !P5 ;  /* 0xff80000020587808 */ /* 0x000fe20006800000 */
[----:B------:R-:W-:Y:S01]  /*7c70*/  HMMA.16816.F32 R16, R8, R18, RZ ;  /* 0x000000120810723c */ /* 0x000fe200000018ff */
[----:B------:R-:W-:Y:S01]  /*7c80*/  FSEL R85, R62, -INF , !P2 ;  /* 0xff8000003e557808 */ /* 0x000fe20005000000 */
[----:B------:R-:W-:Y:S01]  /*7c90*/  VIADD R32, R2, 0x41 ;  /* 0x0000004102207836 */ /* 0x000fe20000000000 */
[----:B------:R-:W-:-:S02]  /*7ca0*/  ISETP.GE.AND P0, PT, R21, R54, PT ;  /* 0x000000361500720c */ /* 0x000fc40003f06270 */
[----:B------:R-:W-:Y:S01]  /*7cb0*/  ISETP.GE.AND P4, PT, R21, R53, PT ;  /* 0x000000351500720c */ /* 0x000fe20003f86270 */
[----:B------:R-:W-:Y:S01]  /*7cc0*/  VIADD R21, R2, 0x40 ;  /* 0x0000004002157836 */ /* 0x000fe20000000000 */
[-C--:B------:R-:W-:Y:S01]  /*7cd0*/  ISETP.GE.AND P2, PT, R60, R54.reuse, PT ;  /* 0x000000363c00720c */ /* 0x080fe20003f46270 */
[----:B--2---:R-:W-:Y:S01]  /*7ce0*/  HMMA.16816.F32 R44, R28, R24, R44 ;  /* 0x000000181c2c723c */ /* 0x004fe2000000182c */
[----:B------:R-:W-:Y:S02]  /*7cf0*/  FSEL R89, R63, -INF , !P4 ;  /* 0xff8000003f597808 */ /* 0x000fe40006000000 */
[----:B------:R-:W-:Y:S02]  /*7d00*/  ISETP.GE.AND P4, PT, R21, R54, PT ;  /* 0x000000361500720c */ /* 0x000fe40003f86270 */
[----:B------:R-:W-:Y:S02]  /*7d10*/  FSEL R94, R33, -INF , !P2 ;  /* 0xff800000215e7808 */ /* 0x000fe40005000000 */
[----:B------:R-:W-:-:S02]  /*7d20*/  FSEL R93, R34, -INF , !P3 ;  /* 0xff800000225d7808 */ /* 0x000fc40005800000 */
[----:B------:R-:W-:Y:S01]  /*7d30*/  FSEL R33, R12, -INF , !P4 ;  /* 0xff8000000c217808 */ /* 0x000fe20006000000 */
[C---:B------:R-:W-:Y:S01]  /*7d40*/  VIADD R12, R2.reuse, 0x49 ;  /* 0x00000049020c7836 */ /* 0x040fe20000000000 */
[----:B------:R-:W-:Y:S02]  /*7d50*/  FSEL R84, R61, -INF , !P0 ;  /* 0xff8000003d547808 */ /* 0x000fe40004000000 */
[-C--:B------:R-:W-:Y:S01]  /*7d60*/  ISETP.GE.AND P5, PT, R21, R53.reuse, PT ;  /* 0x000000351500720c */ /* 0x080fe20003fa6270 */
[----:B------:R-:W-:Y:S01]  /*7d70*/  VIADD R21, R2, 0x48 ;  /* 0x0000004802157836 */ /* 0x000fe20000000000 */
[----:B------:R-:W-:Y:S01]  /*7d80*/  ISETP.GE.AND P3, PT, R32, R54, PT ;  /* 0x000000362000720c */ /* 0x000fe20003f66270 */
[----:B------:R-:W-:Y:S01]  /*7d90*/  HMMA.16816.F32 R16, R28, R26, R16 ;  /* 0x0000001a1c10723c */ /* 0x000fe20000001810 */
[----:B------:R-:W2:Y:S01]  /*7da0*/  LDSM.16.M88.4 R24, [R133+0x1c00] ;  /* 0x001c00008518783b */ /* 0x000ea20000000200 */
[----:B------:R-:W-:Y:S01]  /*7db0*/  ISETP.GE.AND P0, PT, R60, R53, PT ;  /* 0x000000353c00720c */ /* 0x000fe20003f06270 */
[----:B------:R-:W-:-:S04]  /*7dc0*/  DEPBAR.LE SB0, 0x0 ;  /* 0x000080000000791a */ /* 0x000fc80000000000 */
[C---:B---3--:R-:W-:Y:S01]  /*7dd0*/  HMMA.16816.F32 R60, R8.reuse, R36, RZ ;  /* 0x00000024083c723c */ /* 0x048fe200000018ff */
[----:B------:R-:W-:Y:S02]  /*7de0*/  FSEL R65, R14, -INF , !P5 ;  /* 0xff8000000e417808 */ /* 0x000fe40006800000 */
[----:B------:R-:W-:Y:S02]  /*7df0*/  FSEL R66, R13, -INF , !P3 ;  /* 0xff8000000d427808 */ /* 0x000fe40005800000 */
[----:B------:R-:W-:Y:S01]  /*7e00*/  FSEL R99, R35, -INF , !P0 ;  /* 0xff80000023637808 */ /* 0x000fe20004000000 */
[----:B------:R-:W-:Y:S01]  /*7e10*/  HMMA.16816.F32 R36, R8, R38, RZ ;  /* 0x000000260824723c */ /* 0x000fe200000018ff */
[----:B------:R-:W-:Y:S01]  /*7e20*/  BAR.SYNC.DEFER_BLOCKING 0x0 ;  /* 0x0000000000007b1d */ /* 0x000fe20000010000 */
[C---:B------:R-:W-:Y:S02]  /*7e30*/  ISETP.GE.AND P5, PT, R12.reuse, R54, PT ;  /* 0x000000360c00720c */ /* 0x040fe40003fa6270 */
[-C--:B------:R-:W-:Y:S01]  /*7e40*/  ISETP.GE.AND P3, PT, R12, R53.reuse, PT ;  /* 0x000000350c00720c */ /* 0x080fe20003f66270 */
[----:B------:R-:W-:Y:S01]  /*7e50*/  VIADD R12, R2, 0x50 ;  /* 0x00000050020c7836 */ /* 0x000fe20000000000 */
[----:B------:R-:W-:-:S02]  /*7e60*/  ISETP.GE.AND P2, PT, R32, R53, PT ;  /* 0x000000352000720c */ /* 0x000fc40003f46270 */
[-C--:B------:R-:W-:Y:S02]  /*7e70*/  ISETP.GE.AND P0, PT, R21, R54.reuse, PT ;  /* 0x000000361500720c */ /* 0x080fe40003f06270 */
[----:B------:R-:W-:Y:S02]  /*7e80*/  FSEL R87, R15, -INF , !P2 ;  /* 0xff8000000f577808 */ /* 0x000fe40005000000 */
[----:B------:R-:W-:Y:S02]  /*7e90*/  FSEL R56, R56, -INF , !P0 ;  /* 0xff80000038387808 */ /* 0x000fe40004000000 */
[C---:B------:R-:W-:Y:S02]  /*7ea0*/  ISETP.GE.AND P2, PT, R12.reuse, R54, PT ;  /* 0x000000360c00720c */ /* 0x040fe40003f46270 */
[-C--:B------:R-:W-:Y:S02]  /*7eb0*/  ISETP.GE.AND P0, PT, R12, R53.reuse, PT ;  /* 0x000000350c00720c */ /* 0x080fe40003f06270 */
[----:B-1----:R-:W-:Y:S01]  /*7ec0*/  HMMA.16816.F32 R12, R8, R40, RZ ;  /* 0x00000028080c723c */ /* 0x002fe200000018ff */
[----:B------:R-:W-:Y:S01]  /*7ed0*/  ISETP.GE.AND P4, PT, R21, R53, PT ;  /* 0x000000351500720c */ /* 0x000fe20003f86270 */
[----:B------:R-:W-:Y:S01]  /*7ee0*/  VIADD R21, R2, 0x51 ;  /* 0x0000005102157836 */ /* 0x000fe20000000000 */
[----:B------:R-:W-:-:S02]  /*7ef0*/  FSEL R57, R57, -INF , !P5 ;  /* 0xff80000039397808 */ /* 0x000fc40006800000 */
[----:B------:R-:W-:Y:S01]  /*7f00*/  FSEL R67, R58, -INF , !P4 ;  /* 0xff8000003a437808 */ /* 0x000fe20006000000 */
[----:B------:R-:W-:Y:S01]  /*7f10*/  HMMA.16816.F32 R8, R8, R42, RZ ;  /* 0x0000002a0808723c */ /* 0x000fe200000018ff */
[C---:B------:R-:W-:Y:S01]  /*7f20*/  ISETP.GE.AND P4, PT, R21.reuse, R54, PT ;  /* 0x000000361500720c */ /* 0x040fe20003f86270 */
[C---:B------:R-:W-:Y:S01]  /*7f30*/  VIADD R40, R2.reuse, 0x59 ;  /* 0x0000005902287836 */ /* 0x040fe20000000000 */
[-C--:B------:R-:W-:Y:S01]  /*7f40*/  ISETP.GE.AND P5, PT, R21, R53.reuse, PT ;  /* 0x000000351500720c */ /* 0x080fe20003fa6270 */
[----:B------:R-:W-:Y:S01]  /*7f50*/  VIADD R21, R2, 0x58 ;  /* 0x0000005802157836 */ /* 0x000fe20000000000 */
[----:B------:R-:W-:Y:S01]  /*7f60*/  FSEL R32, R44, -INF , !P2 ;  /* 0xff8000002c207808 */ /* 0x000fe20005000000 */
[----:B------:R-:W-:Y:S01]  /*7f70*/  HMMA.16816.F32 R60, R28, R48, R60 ;  /* 0x000000301c3c723c */ /* 0x000fe2000000183c */
[----:B------:R-:W-:Y:S02]  /*7f80*/  FSEL R59, R59, -INF , !P3 ;  /* 0xff8000003b3b7808 */ /* 0x000fe40005800000 */
[----:B------:R-:W-:-:S02]  /*7f90*/  ISETP.GE.AND P2, PT, R21, R53, PT ;  /* 0x000000351500720c */ /* 0x000fc40003f46270 */
[----:B------:R-:W-:Y:S01]  /*7fa0*/  FSEL R35, R46, -INF , !P0 ;  /* 0xff8000002e237808 */ /* 0x000fe20004000000 */
[C---:B------:R-:W-:Y:S01]  /*7fb0*/  HMMA.16816.F32 R36, R28.reuse, R50, R36 ;  /* 0x000000321c24723c */ /* 0x040fe20000001824 */
[-C--:B------:R-:W-:Y:S01]  /*7fc0*/  ISETP.GE.AND P3, PT, R21, R54.reuse, PT ;  /* 0x000000361500720c */ /* 0x080fe20003f66270 */
[----:B------:R-:W-:Y:S01]  /*7fd0*/  VIADD R21, R2, 0x60 ;  /* 0x0000006002157836 */ /* 0x000fe20000000000 */
[C---:B------:R-:W-:Y:S02]  /*7fe0*/  ISETP.GE.AND P0, PT, R40.reuse, R54, PT ;  /* 0x000000362800720c */ /* 0x040fe40003f06270 */
[----:B------:R-:W-:Y:S01]  /*7ff0*/  FSEL R34, R45, -INF , !P4 ;  /* 0xff8000002d227808 */ /* 0x000fe20006000000 */
[----:B--2---:R-:W-:Y:S01]  /*8000*/  HMMA.16816.F32 R12, R28, R24, R12 ;  /* 0x000000181c0c723c */ /* 0x004fe2000000180c */
[----:B------:R-:W-:Y:S01]  /*8010*/  ISETP.GE.AND P4, PT, R40, R53, PT ;  /* 0x000000352800720c */ /* 0x000fe20003f86270 */
[----:B------:R-:W-:Y:S01]  /*8020*/  VIADD R40, R2, 0x61 ;  /* 0x0000006102287836 */ /* 0x000fe20000000000 */
[----:B------:R-:W-:-:S02]  /*8030*/  FSEL R41, R18, -INF , !P2 ;  /* 0xff80000012297808 */ /* 0x000fc40005000000 */
[----:B------:R-:W-:Y:S01]  /*8040*/  FSEL R18, R17, -INF , !P0 ;  /* 0xff80000011127808 */ /* 0x000fe20004000000 */
[C---:B------:R-:W-:Y:S01]  /*8050*/  VIADD R17, R2.reuse, 0x68 ;  /* 0x0000006802117836 */ /* 0x040fe20000000000 */
[----:B------:R-:W-:Y:S01]  /*8060*/  FSEL R43, R47, -INF , !P5 ;  /* 0xff8000002f2b7808 */ /* 0x000fe20006800000 */
[----:B------:R-:W-:Y:S01]  /*8070*/  HMMA.16816.F32 R8, R28, R26, R8 ;  /* 0x0000001a1c08723c */ /* 0x000fe20000001808 */
[-C--:B------:R-:W-:Y:S01]  /*8080*/  ISETP.GE.AND P5, PT, R21, R54.reuse, PT ;  /* 0x000000361500720c */ /* 0x080fe20003fa6270 */
[----:B------:R-:W-:Y:S01]  /*8090*/  VIADD R24, R2, 0x78 ;  /* 0x0000007802187836 */ /* 0x000fe20000000000 */
[----:B------:R-:W-:Y:S02]  /*80a0*/  FSEL R16, R16, -INF , !P3 ;  /* 0xff80000010107808 */ /* 0x000fe40005800000 */
[----:B------:R-:W-:Y:S01]  /*80b0*/  FSEL R45, R19, -INF , !P4 ;  /* 0xff800000132d7808 */ /* 0x000fe20006000000 */
[C---:B------:R-:W-:Y:S01]  /*80c0*/  VIADD R19, R2.reuse, 0x69 ;  /* 0x0000006902137836 */ /* 0x040fe20000000000 */
[----:B------:R-:W-:Y:S01]  /*80d0*/  ISETP.GE.AND P3, PT, R21, R53, PT ;  /* 0x000000351500720c */ /* 0x000fe20003f66270 */
[----:B------:R-:W-:Y:S01]  /*80e0*/  VIADD R21, R2, 0x70 ;  /* 0x0000007002157836 */ /* 0x000fe20000000000 */
[----:B------:R-:W-:-:S02]  /*80f0*/  ISETP.GE.AND P2, PT, R40, R54, PT ;  /* 0x000000362800720c */ /* 0x000fc40003f46270 */
[-C--:B------:R-:W-:Y:S02]  /*8100*/  ISETP.GE.AND P0, PT, R40, R53.reuse, PT ;  /* 0x000000352800720c */ /* 0x080fe40003f06270 */
[C---:B------:R-:W-:Y:S02]  /*8110*/  ISETP.GE.AND P4, PT, R17.reuse, R54, PT ;  /* 0x000000361100720c */ /* 0x040fe40003f86270 */
[----:B------:R-:W-:Y:S02]  /*8120*/  FSEL R60, R60, -INF , !P5 ;  /* 0xff8000003c3c7808 */ /* 0x000fe40006800000 */
[----:B------:R-:W-:Y:S02]  /*8130*/  ISETP.GE.AND P5, PT, R17, R53, PT ;  /* 0x000000351100720c */ /* 0x000fe40003fa6270 */
[----:B------:R-:W-:Y:S02]  /*8140*/  FSEL R17, R62, -INF , !P3 ;  /* 0xff8000003e117808 */ /* 0x000fe40005800000 */
[----:B------:R-:W-:-:S02]  /*8150*/  FSEL R61, R61, -INF , !P2 ;  /* 0xff8000003d3d7808 */ /* 0x000fc40005000000 */
[CC--:B------:R-:W-:Y:S02]  /*8160*/  ISETP.GE.AND P3, PT, R19.reuse, R54.reuse, PT ;  /* 0x000000361300720c */ /* 0x0c0fe40003f66270 */
        /* <DEDUP_REMOVED lines=8> */
[----:B------:R-:W-:Y:S02]  /*81f0*/  FSEL R23, R14, -INF , !P4 ;  /* 0xff8000000e177808 */ /* 0x000fe40006000000 */
[C---:B------:R-:W-:Y:S02]  /*8200*/  ISETP.GE.AND P0, PT, R2.reuse, R54, PT ;  /* 0x000000360200720c */ /* 0x040fe40003f06270 */
[C---:B------:R-:W-:Y:S01]  /*8210*/  ISETP.GE.AND P4, PT, R2.reuse, R53, PT ;  /* 0x000000350200720c */ /* 0x040fe20003f86270 */
[----:B------:R-:W-:Y:S01]  /*8220*/  VIADD R2, R2, 0x79 ;  /* 0x0000007902027836 */ /* 0x000fe20000000000 */
[----:B------:R-:W-:Y:S02]  /*8230*/  FSEL R14, R20, -INF , !P0 ;  /* 0xff800000140e7808 */ /* 0x000fe40004000000 */
[----:B------:R-:W-:-:S02]  /*8240*/  FSEL R27, R38, -INF , !P5 ;  /* 0xff800000261b7808 */ /* 0x000fc40006800000 */
[----:B------:R-:W-:Y:S02]  /*8250*/  ISETP.GE.AND P0, PT, R2, R53, PT ;  /* 0x000000350200720c */ /* 0x000fe40003f06270 */
[----:B------:R-:W-:Y:S02]  /*8260*/  ISETP.GE.AND P5, PT, R21, R54, PT ;  /* 0x000000361500720c */ /* 0x000fe40003fa6270 */
[----:B------:R-:W-:Y:S02]  /*8270*/  FSEL R20, R11, -INF , !P0 ;  /* 0xff8000000b147808 */ /* 0x000fe40004000000 */
[----:B------:R-:W-:Y:S02]  /*8280*/  ISETP.GE.AND P0, PT, R52, 0x2, PT ;  /* 0x000000023400780c */ /* 0x000fe40003f06270 */
[----:B------:R-:W-:Y:S02]  /*8290*/  FSEL R42, R37, -INF , !P3 ;  /* 0xff800000252a7808 */ /* 0x000fe40005800000 */
[----:B------:R-:W-:-:S02]  /*82a0*/  FSEL R39, R39, -INF , !P2 ;  /* 0xff80000027277808 */ /* 0x000fc40005000000 */
[----:B------:R-:W-:Y:S02]  /*82b0*/  FSEL R12, R13, -INF , !P5 ;  /* 0xff8000000d0c7808 */ /* 0x000fe40006800000 */
[-C--:B------:R-:W-:Y:S02]  /*82c0*/  ISETP.GE.AND P3, PT, R21, R53.reuse, PT ;  /* 0x000000351500720c */ /* 0x080fe40003f66270 */
[CC--:B------:R-:W-:Y:S02]  /*82d0*/  ISETP.GE.AND P6, PT, R24.reuse, R54.reuse, PT ;  /* 0x000000361800720c */ /* 0x0c0fe40003fc6270 */
[----:B------:R-:W-:Y:S02]  /*82e0*/  ISETP.GE.AND P2, PT, R24, R53, PT ;  /* 0x000000351800720c */ /* 0x000fe40003f46270 */
        /* <DEDUP_REMOVED lines=67> */
.L_x_4503:
[----:B------:R-:W-:Y:S02]  /*8720*/  ULDC UR10, c[0x0][0x248] ;  /* 0x00009200000a7ab9 */ /* 0x000fe40000000800 */
[----:B------:R-:W-:-:S06]  /*8730*/  USHF.L.U32 UR5, UR10, 0x7, URZ ;  /* 0x000000070a057899 */ /* 0x000fcc000800063f */
[----:B------:R-:W-:-:S04]  /*8740*/  IADD3 R10, RZ, -UR5, RZ ;  /* 0x80000005ff0a7c10 */ /* 0x000fc8000fffe0ff */
[----:B------:R-:W-:-:S07]  /*8750*/  SHF.R.S32.HI R0, RZ, 0x1f, R10 ;  /* 0x0000001fff007819 */ /* 0x000fce000001140a */
.L_x_4504:
[----:B------:R-:W-:Y:S01]  /*8760*/  USHF.L.U32 UR8, UR10, 0x6, URZ ;  /* 0x000000060a087899 */ /* 0x000fe2000800063f */
[C---:B------:R-:W-:Y:S01]  /*8770*/  LEA R138, P2, R10.reuse, R138, 0x1 ;  /* 0x0000008a0a8a7211 */ /* 0x040fe200078408ff */
[----:B------:R-:W-:Y:S02]  /*8780*/  ULDC UR5, c[0x0][0x24c] ;  /* 0x0000930000057ab9 */ /* 0x000fe40000000800 */
[----:B------:R-:W-:Y:S01]  /*8790*/  USHF.L.U64.HI UR5, UR10, 0x6, UR5 ;  /* 0x000000060a057899 */ /* 0x000fe20008010205 */
        /* <DEDUP_REMOVED lines=13> */
[----:B------:R1:W-:Y:S04]  /*8870*/  LDGSTS.E.BYPASS.LTC128B.128 [R147+0x2000], desc[UR6][R10.64] ;  /* 0x020000000a937fae */ /* 0x0003e8000b901d46 */
[----:B------:R1:W-:Y:S04]  /*8880*/  LDGSTS.E.BYPASS.LTC128B.128 [R147+0x2800], desc[UR6][R8.64] ;  /* 0x0280000008937fae */ /* 0x0003e8000b901d46 */
[----:B------:R-:W0:Y:S02]  /*8890*/  LDGDEPBAR ;  /* 0x00000000000079af */ /* 0x000e240000000000 */
.L_x_4502:
        /* <DEDUP_REMOVED lines=92> */
[----:B------:R-:W1:Y:S01]  /*8e60*/  MUFU.EX2 R14, R14 ;  /* 0x0000000e000e7308 */ /* 0x000e620000000800 */
        /* <DEDUP_REMOVED lines=13> */
[----:B------:R-:W3:Y:S01]  /*8f40*/  LDSM.16.MT88.4 R4, [R131+0x3000] ;  /* 0x003000008304783b */ /* 0x000ee20000004200 */
        /* <DEDUP_REMOVED lines=34> */
[----:B-1----:R-:W-:Y:S01]  /*9170*/  F2FP.F16.F32.PACK_AB R77, R48, R49 ;  /* 0x00000031304d723e */ /* 0x002fe200000000ff */
[----:B------:R-:W-:Y:S01]  /*9180*/  FADD.FTZ R15, R46, R15 ;  /* 0x0000000f2e0f7221 */ /* 0x000fe20000010000 */
[----:B------:R-:W-:Y:S01]  /*9190*/  FADD.FTZ R49, R49, R48 ;  /* 0x0000003031317221 */ /* 0x000fe20000010000 */
[--C-:B------:R-:W-:Y:S01]  /*91a0*/  FFMA.FTZ R67, R16, UR10, -R31.reuse ;  /* 0x0000000a10437c23 */ /* 0x100fe2000801081f */
[--C-:B------:R-:W-:Y:S01]  /*91b0*/  FFMA.FTZ R59, R60, UR10, -R31.reuse ;  /* 0x0000000a3c3b7c23 */ /* 0x100fe2000801081f */
[----:B------:R-:W-:Y:S01]  /*91c0*/  FFMA.FTZ R34, R18, UR10, -R31 ;  /* 0x0000000a12227c23 */ /* 0x000fe2000801081f */
[--C-:B------:R-:W-:Y:S01]  /*91d0*/  FFMA.FTZ R43, R43, UR10, -R22.reuse ;  /* 0x0000000a2b2b7c23 */ /* 0x100fe20008010816 */
[----:B------:R-:W-:Y:S01]  /*91e0*/  MUFU.EX2 R44, R44 ;  /* 0x0000002c002c7308 */ /* 0x000fe20000000800 */
[--C-:B------:R-:W-:Y:S01]  /*91f0*/  FFMA.FTZ R60, R41, UR10, -R22.reuse ;  /* 0x0000000a293c7c23 */ /* 0x100fe20008010816 */
[----:B----4-:R-:W-:Y:S01]  /*9200*/  FADD.FTZ R16, R50, R49 ;  /* 0x0000003132107221 */ /* 0x010fe20000010000 */
[--C-:B------:R-:W-:Y:S01]  /*9210*/  FFMA.FTZ R41, R42, UR10, -R31.reuse ;  /* 0x0000000a2a297c23 */ /* 0x100fe2000801081f */
[--C-:B------:R-:W-:Y:S01]  /*9220*/  FFMA.FTZ R42, R17, UR10, -R22.reuse ;  /* 0x0000000a112a7c23 */ /* 0x100fe20008010816 */
[--C-:B------:R-:W-:Y:S01]  /*9230*/  FFMA.FTZ R19, R19, UR10, -R22.reuse ;  /* 0x0000000a13137c23 */ /* 0x100fe20008010816 */
[--C-:B------:R-:W-:Y:S01]  /*9240*/  FFMA.FTZ R27, R27, UR10, -R22.reuse ;  /* 0x0000000a1b1b7c23 */ /* 0x100fe20008010816 */
[----:B------:R-:W-:Y:S01]  /*9250*/  FFMA.FTZ R39, R39, UR10, -R22 ;  /* 0x0000000a27277c23 */ /* 0x000fe20008010816 */
[----:B------:R-:W1:Y:S01]  /*9260*/  MUFU.EX2 R37, R37 ;  /* 0x0000002500257308 */ /* 0x000e620000000800 */
[C---:B-----5:R-:W-:Y:S01]  /*9270*/  F2FP.F16.F32.PACK_AB R79, R51.reuse, R50 ;  /* 0x00000032334f723e */ /* 0x060fe200000000ff */
[----:B------:R-:W-:Y:S01]  /*9280*/  FADD.FTZ R16, R51, R16 ;  /* 0x0000001033107221 */ /* 0x000fe20000010000 */
[--C-:B------:R-:W-:Y:S01]  /*9290*/  FFMA.FTZ R151, R24, UR10, -R31.reuse ;  /* 0x0000000a18977c23 */ /* 0x100fe2000801081f */
[--C-:B------:R-:W-:Y:S01]  /*92a0*/  FFMA.FTZ R40, R40, UR10, -R31.reuse ;  /* 0x0000000a28287c23 */ /* 0x100fe2000801081f */
[----:B------:R-:W-:Y:S01]  /*92b0*/  FFMA.FTZ R30, R30, UR10, -R31 ;  /* 0x0000000a1e1e7c23 */ /* 0x000fe2000801081f */
[--C-:B------:R-:W-:Y:S01]  /*92c0*/  FFMA.FTZ R21, R21, UR10, -R22.reuse ;  /* 0x0000000a15157c23 */ /* 0x100fe20008010816 */
[----:B------:R-:W-:Y:S01]  /*92d0*/  FFMA.FTZ R152, R20, UR10, -R22 ;  /* 0x0000000a14987c23 */ /* 0x000fe20008010816 */
        /* <DEDUP_REMOVED lines=8> */
[----:B------:R-:W-:-:S02]  /*9360*/  FADD.FTZ R44, R44, R15 ;  /* 0x0000000f2c2c7221 */ /* 0x000fc40000010000 */
[----:B------:R-:W-:Y:S02]  /*9370*/  LDSM.16.MT88.4 R12, [R131+0x4400] ;  /* 0x00440000830c783b */ /* 0x000fe40000004200 */
[----:B------:R-:W-:Y:S01]  /*9380*/  FADD.FTZ R44, R37, R44 ;  /* 0x0000002c252c7221 */ /* 0x000fe20000010000 */
[----:B------:R-:W1:Y:S01]  /*9390*/  MUFU.EX2 R28, R28 ;  /* 0x0000001c001c7308 */ /* 0x000e620000000800 */
[----:B--2---:R-:W-:Y:S02]  /*93a0*/  F2FP.F16.F32.PACK_AB R6, R26, R29 ;  /* 0x0000001d1a06723e */ /* 0x004fe400000000ff */
        /* <DEDUP_REMOVED lines=8> */
[----:B------:R-:W-:Y:S01]  /*9430*/  MUFU.EX2 R103, R103 ;  /* 0x0000006700677308 */ /* 0x000fe20000000800 */
[----:B---3--:R-:W-:Y:S01]  /*9440*/  F2FP.F16.F32.PACK_AB R7, R38, R3 ;  /* 0x000000032607723e */ /* 0x008fe200000000ff */
[----:B------:R-:W-:Y:S01]  /*9450*/  FADD.FTZ R3, R26, R29 ;  /* 0x0000001d1a037221 */ /* 0x000fe20000010000 */
[----:B------:R-:W-:-:S05]  /*9460*/  FADD.FTZ R29, R38, R17 ;  /* 0x00000011261d7221 */ /* 0x000fca0000010000 */
[C---:B------:R-:W-:Y:S01]  /*9470*/  HMMA.16816.F32 R68, R4.reuse, R8, R68 ;  /* 0x000000080444723c */ /* 0x040fe20000001844 */
[----:B------:R-:W-:Y:S05]  /*9480*/  MUFU.EX2 R63, R63 ;  /* 0x0000003f003f7308 */ /* 0x000fea0000000800 */
[----:B------:R-:W-:Y:S01]  /*9490*/  HMMA.16816.F32 R72, R4, R10, R72 ;  /* 0x0000000a0448723c */ /* 0x000fe20000001848 */
[----:B------:R-:W1:Y:S02]  /*94a0*/  LDSM.16.MT88.4 R8, [R131+0x3400] ;  /* 0x003400008308783b */ /* 0x000e640000004200 */
[----:B------:R-:W-:Y:S08]  /*94b0*/  MUFU.EX2 R58, R58 ;  /* 0x0000003a003a7308 */ /* 0x000ff00000000800 */
[----:B------:R-:W2:Y:S08]  /*94c0*/  MUFU.EX2 R90, R90 ;  /* 0x0000005a005a7308 */ /* 0x000eb00000000800 */
[----:B------:R-:W3:Y:S08]  /*94d0*/  MUFU.EX2 R97, R97 ;  /* 0x0000006100617308 */ /* 0x000ef00000000800 */
[----:B------:R-:W-:Y:S01]  /*94e0*/  MUFU.EX2 R91, R91 ;  /* 0x0000005b005b7308 */ /* 0x000fe20000000800 */
[----:B--2---:R-:W-:-:S07]  /*94f0*/  FADD.FTZ R26, R90, R29 ;  /* 0x0000001d5a1a7221 */ /* 0x004fce0000010000 */
[----:B------:R-:W2:Y:S01]  /*9500*/  MUFU.EX2 R62, R62 ;  /* 0x0000003e003e7308 */ /* 0x000ea20000000800 */
[----:B---3--:R-:W-:Y:S01]  /*9510*/  FADD.FTZ R26, R97, R26 ;  /* 0x0000001a611a7221 */ /* 0x008fe20000010000 */
[C---:B-1----:R-:W-:Y:S06]  /*9520*/  HMMA.16816.F32 R80, R4.reuse, R8, R80 ;  /* 0x000000080450723c */ /* 0x042fec0000001850 */
[----:B------:R-:W-:Y:S01]  /*9530*/  MUFU.EX2 R101, R101 ;  /* 0x0000006500657308 */ /* 0x000fe20000000800 */
[----:B------:R-:W-:Y:S01]  /*9540*/  HMMA.16816.F32 R76, R4, R10, R76 ;  /* 0x0000000a044c723c */ /* 0x000fe2000000184c */
[----:B------:R-:W1:Y:S06]  /*9550*/  LDSM.16.MT88.4 R8, [R132+0x3800] ;  /* 0x003800008408783b */ /* 0x000e6c0000004200 */
[----:B------:R-:W3:Y:S01]  /*9560*/  MUFU.EX2 R84, R84 ;  /* 0x0000005400547308 */ /* 0x000ee20000000800 */
[----:B------:R-:W-:-:S02]  /*9570*/  F2FP.F16.F32.PACK_AB R4, R103, R86 ;  /* 0x000000566704723e */ /* 0x000fc400000000ff */
[----:B------:R-:W-:Y:S02]  /*9580*/  F2FP.F16.F32.PACK_AB R5, R97, R90 ;  /* 0x0000005a6105723e */ /* 0x000fe400000000ff */
[----:B------:R-:W-:-:S03]  /*9590*/  F2FP.F16.F32.PACK_AB R6, R58, R63 ;  /* 0x0000003f3a06723e */ /* 0x000fc600000000ff */
[----:B------:R-:W-:Y:S01]  /*95a0*/  MUFU.EX2 R95, R95 ;  /* 0x0000005f005f7308 */ /* 0x000fe20000000800 */
[----:B--2---:R-:W-:Y:S01]  /*95b0*/  F2FP.F16.F32.PACK_AB R7, R62, R91 ;  /* 0x0000005b3e07723e */ /* 0x004fe200000000ff */
[----:B------:R-:W-:Y:S01]  /*95c0*/  FADD.FTZ R91, R91, R26 ;  /* 0x0000001a5b5b7221 */ /* 0x000fe20000010000 */
[----:B------:R-:W-:-:S03]  /*95d0*/  FFMA.FTZ R26, R25, UR10, -R22 ;  /* 0x0000000a191a7c23 */ /* 0x000fc60008010816 */
[----:B------:R-:W-:Y:S02]  /*95e0*/  FADD.FTZ R62, R62, R91 ;  /* 0x0000005b3e3e7221 */ /* 0x000fe40000010000 */
[----:B------:R-:W-:Y:S08]  /*95f0*/  MUFU.EX2 R64, R64 ;  /* 0x0000004000407308 */ /* 0x000ff00000000800 */
[----:B------:R-:W-:Y:S08]  /*9600*/  MUFU.EX2 R105, R105 ;  /* 0x0000006900697308 */ /* 0x000ff00000000800 */
[----:B------:R-:W2:Y:S01]  /*9610*/  MUFU.EX2 R88, R88 ;  /* 0x0000005800587308 */ /* 0x000ea20000000800 */
        /* <DEDUP_REMOVED lines=8> */
[----:B------:R-:W-:Y:S01]  /*96a0*/  MUFU.EX2 R56, R56 ;  /* 0x0000003800387308 */ /* 0x000fe20000000800 */
[C---:B-1----:R-:W-:Y:S07]  /*96b0*/  HMMA.16816.F32 R80, R4.reuse, R8, R80 ;  /* 0x000000080450723c */ /* 0x042fee0000001850 */
[----:B------:R-:W-:Y:S01]  /*96c0*/  MUFU.EX2 R57, R57 ;  /* 0x0000003900397308 */ /* 0x000fe20000000800 */
[----:B------:R-:W-:Y:S01]  /*96d0*/  HMMA.16816.F32 R76, R4, R10, R76 ;  /* 0x0000000a044c723c */ /* 0x000fe2000000184c */
[----:B------:R-:W1:Y:S06]  /*96e0*/  LDSM.16.MT88.4 R8, [R132+0x3c00] ;  /* 0x003c00008408783b */ /* 0x000e6c0000004200 */
[----:B------:R-:W5:Y:S01]  /*96f0*/  MUFU.EX2 R96, R96 ;  /* 0x0000006000607308 */ /* 0x000f620000000800 */
[----:B---3--:R-:W-:-:S02]  /*9700*/  F2FP.F16.F32.PACK_AB R4, R84, R101 ;  /* 0x000000655404723e */ /* 0x008fc400000000ff */
[----:B--2---:R-:W-:Y:S01]  /*9710*/  F2FP.F16.F32.PACK_AB R5, R88, R105 ;  /* 0x000000695805723e */ /* 0x004fe200000000ff */
[----:B------:R-:W-:Y:S01]  /*9720*/  FADD.FTZ R105, R105, R62 ;  /* 0x0000003e69697221 */ /* 0x000fe20000010000 */
[----:B------:R-:W-:Y:S02]  /*9730*/  F2FP.F16.F32.PACK_AB R6, R64, R95 ;  /* 0x0000005f4006723e */ /* 0x000fe400000000ff */
[----:B----4-:R-:W-:Y:S01]  /*9740*/  F2FP.F16.F32.PACK_AB R7, R85, R92 ;  /* 0x0000005c5507723e */ /* 0x010fe200000000ff */
[----:B------:R-:W-:Y:S01]  /*9750*/  MUFU.EX2 R94, R94 ;  /* 0x0000005e005e7308 */ /* 0x000fe20000000800 */
[----:B------:R-:W-:-:S04]  /*9760*/  FADD.FTZ R105, R88, R105 ;  /* 0x0000006958697221 */ /* 0x000fc80000010000 */
[----:B------:R-:W-:-:S03]  /*9770*/  FADD.FTZ R92, R92, R105 ;  /* 0x000000695c5c7221 */ /* 0x000fc60000010000 */
[----:B------:R-:W2:Y:S01]  /*9780*/  MUFU.EX2 R33, R33 ;  /* 0x0000002100217308 */ /* 0x000ea20000000800 */
[----:B------:R-:W-:-:S07]  /*9790*/  FADD.FTZ R92, R85, R92 ;  /* 0x0000005c555c7221 */ /* 0x000fce0000010000 */
[----:B------:R-:W-:Y:S08]  /*97a0*/  MUFU.EX2 R98, R98 ;  /* 0x0000006200627308 */ /* 0x000ff00000000800 */
[----:B------:R-:W3:Y:S01]  /*97b0*/  MUFU.EX2 R65, R65 ;  /* 0x0000004100417308 */ /* 0x000ee20000000800 */
[C---:B-1----:R-:W-:Y:S07]  /*97c0*/  HMMA.16816.F32 R68, R4.reuse, R8, R68 ;  /* 0x000000080444723c */ /* 0x042fee0000001844 */
[----:B------:R-:W-:Y:S01]  /*97d0*/  MUFU.EX2 R67, R67 ;  /* 0x0000004300437308 */ /* 0x000fe20000000800 */
[C---:B------:R-:W-:Y:S01]  /*97e0*/  HMMA.16816.F32 R72, R4.reuse, R10, R72 ;  /* 0x0000000a0448723c */ /* 0x040fe20000001848 */
[----:B------:R-:W1:Y:S06]  /*97f0*/  LDSM.16.MT88.4 R8, [R131+0x3c00] ;  /* 0x003c00008308783b */ /* 0x000e6c0000004200 */
[----:B------:R-:W-:Y:S08]  /*9800*/  MUFU.EX2 R34, R34 ;  /* 0x0000002200227308 */ /* 0x000ff00000000800 */
[----:B------:R-:W-:Y:S08]  /*9810*/  MUFU.EX2 R100, R100 ;  /* 0x0000006400647308 */ /* 0x000ff00000000800 */
[----:B------:R-:W4:Y:S08]  /*9820*/  MUFU.EX2 R43, R43 ;  /* 0x0000002b002b7308 */ /* 0x000f300000000800 */
[----:B------:R-:W-:Y:S08]  /*9830*/  MUFU.EX2 R60, R60 ;  /* 0x0000003c003c7308 */ /* 0x000ff00000000800 */
[----:B------:R-:W4:Y:S01]  /*9840*/  MUFU.EX2 R35, R35 ;  /* 0x0000002300237308 */ /* 0x000f220000000800 */
[C---:B-1----:R-:W-:Y:S06]  /*9850*/  HMMA.16816.F32 R80, R4.reuse, R8, R80 ;  /* 0x000000080450723c */ /* 0x042fec0000001850 */
[----:B------:R-:W-:Y:S01]  /*9860*/  HMMA.16816.F32 R76, R4, R10, R76 ;  /* 0x0000000a044c723c */ /* 0x000fe2000000184c */
[----:B------:R-:W1:Y:S01]  /*9870*/  LDSM.16.MT88.4 R8, [R132+0x4000] ;  /* 0x004000008408783b */ /* 0x000e620000004200 */
[----:B------:R3:W-:Y:S05]  /*9880*/  MUFU.EX2 R37, R19 ;  /* 0x0000001300257308 */ /* 0x0007ea0000000800 */
[----:B-----5:R-:W-:-:S02]  /*9890*/  F2FP.F16.F32.PACK_AB R4, R66, R93 ;  /* 0x0000005d4204723e */ /* 0x020fc400000000ff */
[----:B------:R-:W-:Y:S01]  /*98a0*/  F2FP.F16.F32.PACK_AB R5, R96, R57 ;  /* 0x000000396005723e */ /* 0x000fe200000000ff */
[----:B------:R-:W-:Y:S01]  /*98b0*/  MUFU.EX2 R59, R59 ;  /* 0x0000003b003b7308 */ /* 0x000fe20000000800 */
[----:B------:R-:W-:Y:S02]  /*98c0*/  F2FP.F16.F32.PACK_AB R6, R56, R89 ;  /* 0x000000593806723e */ /* 0x000fe400000000ff */
[----:B--2---:R-:W-:-:S05]  /*98d0*/  F2FP.F16.F32.PACK_AB R7, R33, R94 ;  /* 0x0000005e2107723e */ /* 0x004fca00000000ff */
[----:B------:R-:W2:Y:S01]  /*98e0*/  MUFU.EX2 R32, R32 ;  /* 0x0000002000207308 */ /* 0x000ea20000000800 */
[----:B---3--:R-:W-:Y:S07]  /*98f0*/  LDSM.16.MT88.4 R16, [R131+0x4800] ;  /* 0x004800008310783b */ /* 0x008fee0000004200 */
[----:B------:R-:W-:Y:S08]  /*9900*/  MUFU.EX2 R36, R36 ;  /* 0x0000002400247308 */ /* 0x000ff00000000800 */
[----:B------:R-:W-:Y:S01]  /*9910*/  MUFU.EX2 R41, R41 ;  /* 0x0000002900297308 */ /* 0x000fe20000000800 */
[C---:B-1----:R-:W-:Y:S07]  /*9920*/  HMMA.16816.F32 R68, R4.reuse, R8, R68 ;  /* 0x000000080444723c */ /* 0x042fee0000001844 */
[----:B------:R-:W1:Y:S01]  /*9930*/  MUFU.EX2 R42, R42 ;  /* 0x0000002a002a7308 */ /* 0x000e620000000800 */
[C---:B------:R-:W-:Y:S01]  /*9940*/  HMMA.16816.F32 R72, R4.reuse, R10, R72 ;  /* 0x0000000a0448723c */ /* 0x040fe20000001848 */
[----:B------:R-:W3:Y:S06]  /*9950*/  LDSM.16.MT88.4 R8, [R131+0x4000] ;  /* 0x004000008308783b */ /* 0x000eec0000004200 */
[----:B------:R-:W-:Y:S08]  /*9960*/  MUFU.EX2 R27, R27 ;  /* 0x0000001b001b7308 */ /* 0x000ff00000000800 */
[----:B------:R-:W5:Y:S08]  /*9970*/  MUFU.EX2 R24, R39 ;  /* 0x0000002700187308 */ /* 0x000f700000000800 */
[----:B------:R-:W-:Y:S08]  /*9980*/  MUFU.EX2 R40, R40 ;  /* 0x0000002800287308 */ /* 0x000ff00000000800 */
[----:B------:R-:W5:Y:S08]  /*9990*/  MUFU.EX2 R45, R45 ;  /* 0x0000002d002d7308 */ /* 0x000f700000000800 */
[----:B------:R-:W-:Y:S01]  /*99a0*/  MUFU.EX2 R26, R26 ;  /* 0x0000001a001a7308 */ /* 0x000fe20000000800 */
[C---:B---3--:R-:W-:Y:S07]  /*99b0*/  HMMA.16816.F32 R80, R4.reuse, R8, R80 ;  /* 0x000000080450723c */ /* 0x048fee0000001850 */
[----:B------:R-:W-:Y:S01]  /*99c0*/  MUFU.EX2 R30, R30 ;  /* 0x0000001e001e7308 */ /* 0x000fe20000000800 */
[----:B------:R-:W-:Y:S01]  /*99d0*/  HMMA.16816.F32 R76, R4, R10, R76 ;  /* 0x0000000a044c723c */ /* 0x000fe2000000184c */
[----:B------:R-:W3:Y:S06]  /*99e0*/  LDSM.16.MT88.4 R8, [R132+0x4400] ;  /* 0x004400008408783b */ /* 0x000eec0000004200 */
[----:B------:R-:W-:Y:S01]  /*99f0*/  MUFU.EX2 R151, R151 ;  /* 0x0000009700977308 */ /* 0x000fe20000000800 */
[----:B------:R-:W-:-:S02]  /*9a00*/  F2FP.F16.F32.PACK_AB R4, R65, R98 ;  /* 0x000000624104723e */ /* 0x000fc400000000ff */
[----:B----4-:R-:W-:Y:S02]  /*9a10*/  F2FP.F16.F32.PACK_AB R5, R43, R100 ;  /* 0x000000642b05723e */ /* 0x010fe400000000ff */
[----:B------:R-:W-:-:S03]  /*9a20*/  F2FP.F16.F32.PACK_AB R6, R34, R67 ;  /* 0x000000432206723e */ /* 0x000fc600000000ff */
[----:B------:R-:W-:Y:S01]  /*9a30*/  MUFU.EX2 R21, R21 ;  /* 0x0000001500157308 */ /* 0x000fe20000000800 */
[----:B------:R-:W-:-:S07]  /*9a40*/  F2FP.F16.F32.PACK_AB R7, R35, R60 ;  /* 0x0000003c2307723e */ /* 0x000fce00000000ff */
[C---:B------:R-:W-:Y:S01]  /*9a50*/  HMMA.16816.F32 R80, R4.reuse, R12, R80 ;  /* 0x0000000c0450723c */ /* 0x040fe20000001850 */
[----:B------:R-:W-:Y:S05]  /*9a60*/  MUFU.EX2 R152, R152 ;  /* 0x0000009800987308 */ /* 0x000fea0000000800 */
[----:B------:R-:W-:Y:S01]  /*9a70*/  HMMA.16816.F32 R76, R4, R14, R76 ;  /* 0x0000000e044c723c */ /* 0x000fe2000000184c */
[----:B------:R-:W-:Y:S01]  /*9a80*/  FADD.FTZ R12, R86, R3 ;  /* 0x00000003560c7221 */ /* 0x000fe20000010000 */
[----:B------:R-:W-:-:S03]  /*9a90*/  FFMA.FTZ R3, R23, UR10, -R22 ;  /* 0x0000000a17037c23 */ /* 0x000fc60008010816 */
[----:B------:R-:W-:-:S03]  /*9aa0*/  FADD.FTZ R12, R103, R12 ;  /* 0x0000000c670c7221 */ /* 0x000fc60000010000 */
[----:B------:R-:W4:Y:S01]  /*9ab0*/  MUFU.EX2 R3, R3 ;  /* 0x0000000300037308 */ /* 0x000f220000000800 */
[----:B------:R-:W-:Y:S02]  /*9ac0*/  FADD.FTZ R63, R63, R12 ;  /* 0x0000000c3f3f7221 */ /* 0x000fe40000010000 */
[----:B------:R-:W-:Y:S02]  /*9ad0*/  LDSM.16.MT88.4 R12, [R132+0x4c00] ;  /* 0x004c0000840c783b */ /* 0x000fe40000004200 */
[----:B------:R-:W-:Y:S01]  /*9ae0*/  FADD.FTZ R58, R58, R63 ;  /* 0x0000003f3a3a7221 */ /* 0x000fe20000010000 */
[----:B---3--:R-:W-:Y:S03]  /*9af0*/  HMMA.16816.F32 R68, R4, R8, R68 ;  /* 0x000000080444723c */ /* 0x008fe60000001844 */
[----:B------:R-:W-:-:S03]  /*9b00*/  FADD.FTZ R101, R101, R58 ;  /* 0x0000003a65657221 */ /* 0x000fc60000010000 */
[----:B------:R-:W-:Y:S01]  /*9b10*/  HMMA.16816.F32 R72, R4, R10, R72 ;  /* 0x0000000a0448723c */ /* 0x000fe20000001848 */
[----:B------:R-:W3:Y:S01]  /*9b20*/  LDSM.16.MT88.4 R8, [R132+0x4800] ;  /* 0x004800008408783b */ /* 0x000ee20000004200 */
[----:B------:R-:W-:-:S04]  /*9b30*/  FADD.FTZ R84, R84, R101 ;  /* 0x0000006554547221 */ /* 0x000fc80000010000 */
[----:B------:R-:W-:Y:S01]  /*9b40*/  FADD.FTZ R95, R95, R84 ;  /* 0x000000545f5f7221 */ /* 0x000fe20000010000 */
[----:B--2---:R-:W-:Y:S02]  /*9b50*/  F2FP.F16.F32.PACK_AB R4, R32, R59 ;  /* 0x0000003b2004723e */ /* 0x004fe400000000ff */
[----:B-1----:R-:W-:Y:S01]  /*9b60*/  F2FP.F16.F32.PACK_AB R5, R37, R42 ;  /* 0x0000002a2505723e */ /* 0x002fe200000000ff */
[----:B------:R-:W-:Y:S01]  /*9b70*/  FADD.FTZ R64, R64, R95 ;  /* 0x0000005f40407221 */ /* 0x000fe20000010000 */
[----:B------:R-:W-:Y:S02]  /*9b80*/  F2FP.F16.F32.PACK_AB R6, R41, R36 ;  /* 0x000000242906723e */ /* 0x000fe400000000ff */
[----:B-----5:R-:W-:Y:S01]  /*9b90*/  F2FP.F16.F32.PACK_AB R7, R24, R27 ;  /* 0x0000001b1807723e */ /* 0x020fe200000000ff */
[----:B------:R-:W-:-:S04]  /*9ba0*/  FADD.FTZ R93, R93, R64 ;  /* 0x000000405d5d7221 */ /* 0x000fc80000010000 */
[----:B------:R-:W-:Y:S02]  /*9bb0*/  FADD.FTZ R66, R66, R93 ;  /* 0x0000005d42427221 */ /* 0x000fe40000010000 */
[----:B------:R-:W-:Y:S02]  /*9bc0*/  HMMA.16816.F32 R80, R4, R16, R80 ;  /* 0x000000100450723c */ /* 0x000fe40000001850 */
[----:B------:R-:W-:-:S04]  /*9bd0*/  FADD.FTZ R89, R89, R66 ;  /* 0x0000004259597221 */ /* 0x000fc80000010000 */
        /* <DEDUP_REMOVED lines=13> */
[----:B------:R-:W-:Y:S01]  /*9cb0*/  HMMA.16816.F32 R72, R4, R10, R72 ;  /* 0x0000000a0448723c */ /* 0x000fe20000001848 */
[----:B------:R-:W1:Y:S01]  /*9cc0*/  LDSM.16.MT88.4 R8, [R131+0x4c00] ;  /* 0x004c00008308783b */ /* 0x000e620000004200 */
[----:B------:R-:W-:Y:S01]  /*9cd0*/  FADD.FTZ R43, R43, R100 ;  /* 0x000000642b2b7221 */ /* 0x000fe20000010000 */
[----:B------:R-:W-:-:S03]  /*9ce0*/  FADD.FTZ R59, R32, R59 ;  /* 0x0000003b203b7221 */ /* 0x000fc60000010000 */
[----:B------:R-:W-:Y:S01]  /*9cf0*/  FADD.FTZ R60, R60, R43 ;  /* 0x0000002b3c3c7221 */ /* 0x000fe20000010000 */
[----:B------:R-:W-:Y:S01]  /*9d00*/  FADD.FTZ R36, R36, R59 ;  /* 0x0000003b24247221 */ /* 0x000fe20000010000 */
[----:B------:R-:W-:Y:S02]  /*9d10*/  F2FP.F16.F32.PACK_AB R4, R45, R40 ;  /* 0x000000282d04723e */ /* 0x000fe400000000ff */
[----:B------:R-:W-:Y:S01]  /*9d20*/  FADD.FTZ R35, R35, R60 ;  /* 0x0000003c23237221 */ /* 0x000fe20000010000 */
[----:B------:R-:W-:Y:S01]  /*9d30*/  FADD.FTZ R41, R41, R36 ;  /* 0x0000002429297221 */ /* 0x000fe20000010000 */
[----:B----4-:R-:W-:Y:S02]  /*9d40*/  F2FP.F16.F32.PACK_AB R5, R26, R3 ;  /* 0x000000031a05723e */ /* 0x010fe400000000ff */
        /* <DEDUP_REMOVED lines=84> */
.L_x_4506:
[----:B------:R-:W-:Y:S02]  /*a290*/  ULDC UR8, c[0x0][0x250] ;  /* 0x0000940000087ab9 */ /* 0x000fe40000000800 */
[----:B------:R-:W-:-:S06]  /*a2a0*/  USHF.L.U32 UR4, UR8, 0x7, URZ ;  /* 0x0000000708047899 */ /* 0x000fcc000800063f */
[----:B------:R-:W-:-:S04]  /*a2b0*/  IADD3 R8, RZ, -UR4, RZ ;  /* 0x80000004ff087c10 */ /* 0x000fc8000fffe0ff */
[----:B------:R-:W-:-:S07]  /*a2c0*/  SHF.R.S32.HI R4, RZ, 0x1f, R8 ;  /* 0x0000001fff047819 */ /* 0x000fce0000011408 */
.L_x_4507:
[----:B------:R-:W-:Y:S01]  /*a2d0*/  USHF.L.U32 UR5, UR8, 0x6, URZ ;  /* 0x0000000608057899 */ /* 0x000fe2000800063f */
[----:B------:R-:W-:Y:S01]  /*a2e0*/  LEA R140, P0, R8, R140, 0x1 ;  /* 0x0000008c088c7211 */ /* 0x000fe200078008ff */
[----:B------:R-:W-:Y:S01]  /*a2f0*/  ULDC UR4, c[0x0][0x254] ;  /* 0x0000950000047ab9 */ /* 0x000fe20000000800 */
[----:B------:R-:W-:Y:S01]  /*a300*/  IMAD.SHL.U32 R110, R146, 0x80, RZ ;  /* 0x00000080926e7824 */ /* 0x000fe200078e00ff */
[----:B------:R-:W-:Y:S01]  /*a310*/  USHF.L.U64.HI UR4, UR8, 0x6, UR4 ;  /* 0x0000000608047899 */ /* 0x000fe20008010204 */
[----:B------:R-:W-:Y:S02]  /*a320*/  LEA.HI.X R141, R8, R141, R4, 0x1, P0 ;  /* 0x0000008d088d7211 */ /* 0x000fe400000f0c04 */
[----:B------:R-:W-:Y:S02]  /*a330*/  IADD3 R12, P0, R140, UR5, RZ ;  /* 0x000000058c0c7c10 */ /* 0x000fe4000ff1e0ff */
[----:B------:R-:W-:Y:S01]  /*a340*/  LOP3.LUT R3, R110, 0x8, R55, 0xfe, !PT ;  /* 0x000000086e037812 */ /* 0x000fe200078efe37 */
[----:B------:R-:W-:Y:S01]  /*a350*/  @!PT LDS RZ, [RZ] ;  /* 0x00000000fffff984 */ /* 0x000fe20000000800 */
[----:B------:R-:W-:Y:S01]  /*a360*/  @!PT LDS RZ, [RZ] ;  /* 0x00000000fffff984 */ /* 0x000fe20000000800 */
[----:B------:R-:W-:Y:S01]  /*a370*/  @!PT LDS RZ, [RZ] ;  /* 0x00000000fffff984 */ /* 0x000fe20000000800 */
[----:B------:R-:W-:Y:S01]  /*a380*/  LDGSTS.E.BYPASS.LTC128B.128 [R147+0x3000], desc[UR6][R140.64] ;  /* 0x030000008c937fae */ /* 0x000fe2000b901d46 */
[----:B------:R-:W-:-:S02]  /*a390*/  IADD3.X R13, R141, UR4, RZ, P0, !PT ;  /* 0x000000048d0d7c10 */ /* 0x000fc400087fe4ff */
[----:B------:R-:W-:Y:S02]  /*a3a0*/  IADD3 R6, P0, R12, UR5, RZ ;  /* 0x000000050c067c10 */ /* 0x000fe4000ff1e0ff */
[----:B------:R-:W-:Y:S01]  /*a3b0*/  LOP3.LUT R111, R110, R55, RZ, 0xfc, !PT ;  /* 0x000000376e6f7212 */ /* 0x000fe200078efcff */
[----:B------:R-:W-:Y:S01]  /*a3c0*/  LDGSTS.E.BYPASS.LTC128B.128 [R147+0x3800], desc[UR6][R12.64] ;  /* 0x038000000c937fae */ /* 0x000fe2000b901d46 */
[----:B------:R-:W-:Y:S02]  /*a3d0*/  IADD3.X R7, R13, UR4, RZ, P0, !PT ;  /* 0x000000040d077c10 */ /* 0x000fe400087fe4ff */
[----:B------:R-:W-:Y:S02]  /*a3e0*/  IADD3 R4, P0, R6, UR5, RZ ;  /* 0x0000000506047c10 */ /* 0x000fe4000ff1e0ff */
[----:B------:R-:W-:Y:S01]  /*a3f0*/  ISETP.GE.AND P6, PT, R3, R54, PT ;  /* 0x000000360300720c */ /* 0x000fe20003fc6270 */
[----:B------:R-:W-:Y:S01]  /*a400*/  LDGSTS.E.BYPASS.LTC128B.128 [R147+0x4000], desc[UR6][R6.64] ;  /* 0x0400000006937fae */ /* 0x000fe2000b901d46 */
[----:B------:R-:W-:-:S02]  /*a410*/  IADD3.X R5, R7, UR4, RZ, P0, !PT ;  /* 0x0000000407057c10 */ /* 0x000fc400087fe4ff */
[-C--:B------:R-:W-:Y:S01]  /*a420*/  ISETP.GE.AND P5, PT, R3, R53.reuse, PT ;  /* 0x000000350300720c */ /* 0x080fe20003fa6270 */
[C---:B------:R-:W-:Y:S01]  /*a430*/  VIADD R3, R111.reuse, 0x1 ;  /* 0x000000016f037836 */ /* 0x040fe20000000000 */
[-C--:B------:R-:W-:Y:S01]  /*a440*/  ISETP.GE.AND P4, PT, R111, R54.reuse, PT ;  /* 0x000000366f00720c */ /* 0x080fe20003f86270 */
[----:B------:R1:W-:Y:S01]  /*a450*/  LDGSTS.E.BYPASS.LTC128B.128 [R147+0x4800], desc[UR6][R4.64] ;  /* 0x0480000004937fae */ /* 0x0003e2000b901d46 */
[----:B------:R-:W-:Y:S02]  /*a460*/  ISETP.GE.AND P0, PT, R52, 0x3, PT ;  /* 0x000000033400780c */ /* 0x000fe40003f06270 */
[C---:B------:R-:W-:Y:S01]  /*a470*/  ISETP.GE.AND P2, PT, R3.reuse, R54, PT ;  /* 0x000000360300720c */ /* 0x040fe20003f46270 */
[----:B------:R-:W-:Y:S01]  /*a480*/  LDSM.16.M88.4 R92, [R136] ;  /* 0x00000000885c783b */ /* 0x000fe20000000200 */
[----:B------:R-:W-:Y:S01]  /*a490*/  ISETP.GE.AND P3, PT, R3, R53, PT ;  /* 0x000000350300720c */ /* 0x000fe20003f66270 */
[----:B------:R-:W-:Y:S02]  /*a4a0*/  VIADD R3, R111, 0x9 ;  /* 0x000000096f037836 */ /* 0x000fe40000000000 */
[----:B------:R-:W2:Y:S04]  /*a4b0*/  LDSM.16.M88.4 R36, [R134+0x1000] ;  /* 0x001000008624783b */ /* 0x000ea80000000200 */
[----:B------:R-:W3:Y:S04]  /*a4c0*/  LDSM.16.M88.4 R28, [R134+0x1400] ;  /* 0x00140000861c783b */ /* 0x000ee80000000200 */
[----:B------:R-:W4:Y:S04]  /*a4d0*/  LDSM.16.M88.4 R20, [R134+0x1800] ;  /* 0x001800008614783b */ /* 0x000f280000000200 */
[----:B------:R-:W-:Y:S04]  /*a4e0*/  LDSM.16.M88.4 R88, [R135] ;  /* 0x000000008758783b */ /* 0x000fe80000000200 */
[----:B------:R-:W5:Y:S04]  /*a4f0*/  LDSM.16.M88.4 R16, [R133] ;  /* 0x000000008510783b */ /* 0x000f680000000200 */
[----:B------:R-:W5:Y:S04]  /*a500*/  LDSM.16.M88.4 R8, [R130] ;  /* 0x000000008208783b */ /* 0x000f680000000200 */
[----:B-1----:R-:W1:Y:S04]  /*a510*/  LDSM.16.M88.4 R4, [R134+0x2000] ;  /* 0x002000008604783b */ /* 0x002e680000000200 */
[----:B------:R-:W1:Y:S04]  /*a520*/  LDSM.16.M88.4 R12, [R134+0x1c00] ;  /* 0x001c0000860c783b */ /* 0x000e680000000200 */
[----:B------:R-:W1:Y:S04]  /*a530*/  LDSM.16.M88.4 R64, [R129] ;  /* 0x000000008140783b */ /* 0x000e680000000200 */
[----:B------:R-:W1:Y:S01]  /*a540*/  LDSM.16.M88.4 R48, [R127] ;  /* 0x000000007f30783b */ /* 0x000e620000000200 */
[C---:B--2---:R-:W-:Y:S03]  /*a550*/  HMMA.16816.F32 R40, R92.reuse, R36, RZ ;  /* 0x000000245c28723c */ /* 0x044fe600000018ff */
[----:B------:R-:W2:Y:S04]  /*a560*/  LDSM.16.M88.4 R44, [R134+0x2800] ;  /* 0x00280000862c783b */ /* 0x000ea80000000200 */
[----:B------:R-:W2:Y:S01]  /*a570*/  LDSM.16.M88.4 R60, [R128] ;  /* 0x00000000803c783b */ /* 0x000ea20000000200 */
[C---:B------:R-:W-:Y:S03]  /*a580*/  HMMA.16816.F32 R36, R92.reuse, R38, RZ ;  /* 0x000000265c24723c */ /* 0x040fe600000018ff */
[----:B------:R-:W2:Y:S03]  /*a590*/  LDSM.16.M88.4 R56, [R134+0x2400] ;  /* 0x002400008638783b */ /* 0x000ea60000000200 */
[C---:B---3--:R-:W-:Y:S01]  /*a5a0*/  HMMA.16816.F32 R32, R92.reuse, R28, RZ ;  /* 0x0000001c5c20723c */ /* 0x048fe200000018ff */
[----:B------:R-:W-:Y:S04]  /*a5b0*/  LDSM.16.M88.4 R84, [R126] ;  /* 0x000000007e54783b */ /* 0x000fe80000000200 */
[----:B------:R-:W0:Y:S01]  /*a5c0*/  LDGDEPBAR ;  /* 0x00000000000079af */ /* 0x000e220000000000 */
[C---:B------:R-:W-:Y:S06]  /*a5d0*/  HMMA.16816.F32 R28, R92.reuse, R30, RZ ;  /* 0x0000001e5c1c723c */ /* 0x040fec00000018ff */
[C---:B----4-:R-:W-:Y:S06]  /*a5e0*/  HMMA.16816.F32 R24, R92.reuse, R20, RZ ;  /* 0x000000145c18723c */ /* 0x050fec00000018ff */
[----:B------:R-:W-:Y:S06]  /*a5f0*/  HMMA.16816.F32 R20, R92, R22, RZ ;  /* 0x000000165c14723c */ /* 0x000fec00000018ff */
[C---:B-----5:R-:W-:Y:S06]  /*a600*/  HMMA.16816.F32 R40, R88.reuse, R16, R40 ;  /* 0x000000105828723c */ /* 0x060fec0000001828 */
[C---:B------:R-:W-:Y:S06]  /*a610*/  HMMA.16816.F32 R36, R88.reuse, R18, R36 ;  /* 0x000000125824723c */ /* 0x040fec0000001824 */
[C---:B------:R-:W-:Y:S06]  /*a620*/  HMMA.16816.F32 R32, R88.reuse, R8, R32 ;  /* 0x000000085820723c */ /* 0x040fec0000001820 */
[----:B------:R-:W-:Y:S06]  /*a630*/  HMMA.16816.F32 R28, R88, R10, R28 ;  /* 0x0000000a581c723c */ /* 0x000fec000000181c */
[----:B-1----:R-:W-:Y:S01]  /*a640*/  HMMA.16816.F32 R8, R92, R4, RZ ;  /* 0x000000045c08723c */ /* 0x002fe200000018ff */
[----:B------:R-:W-:-:S02]  /*a650*/  FSEL R116, R40, -INF , !P4 ;  /* 0xff80000028747808 */ /* 0x000fc40006000000 */
[-C--:B------:R-:W-:Y:S02]  /*a660*/  ISETP.GE.AND P4, PT, R111, R53.reuse, PT ;  /* 0x000000356f00720c */ /* 0x080fe40003f86270 */
[----:B------:R-:W-:Y:S01]  /*a670*/  FSEL R40, R41, -INF , !P2 ;  /* 0xff80000029287808 */ /* 0x000fe20005000000 */
[C---:B------:R-:W-:Y:S01]  /*a680*/  HMMA.16816.F32 R4, R92.reuse, R6, RZ ;  /* 0x000000065c04723c */ /* 0x040fe200000018ff */
[----:B------:R-:W-:Y:S02]  /*a690*/  FSEL R109, R42, -INF , !P4 ;  /* 0xff8000002a6d7808 */ /* 0x000fe40006000000 */
[C---:B------:R-:W-:Y:S02]  /*a6a0*/  ISETP.GE.AND P4, PT, R3.reuse, R54, PT ;  /* 0x000000360300720c */ /* 0x040fe40003f86270 */
[----:B------:R-:W-:Y:S01]  /*a6b0*/  ISETP.GE.AND P2, PT, R3, R53, PT ;  /* 0x000000350300720c */ /* 0x000fe20003f46270 */
[----:B------:R-:W-:Y:S01]  /*a6c0*/  HMMA.16816.F32 R16, R92, R12, RZ ;  /* 0x0000000c5c10723c */ /* 0x000fe200000018ff */
[----:B------:R-:W-:Y:S01]  /*a6d0*/  VIADD R3, R111, 0x11 ;  /* 0x000000116f037836 */ /* 0x000fe20000000000 */
[----:B------:R-:W-:-:S02]  /*a6e0*/  FSEL R119, R43, -INF , !P3 ;  /* 0xff8000002b777808 */ /* 0x000fc40005800000 */
[----:B------:R-:W-:Y:S02]  /*a6f0*/  FSEL R118, R37, -INF , !P4 ;  /* 0xff80000025767808 */ /* 0x000fe40006000000 */
[----:B------:R-:W-:Y:S01]  /*a700*/  HMMA.16816.F32 R12, R92, R14, RZ ;  /* 0x0000000e5c0c723c */ /* 0x000fe200000018ff */
[CC--:B------:R-:W-:Y:S02]  /*a710*/  ISETP.GE.AND P3, PT, R3.reuse, R54.reuse, PT ;  /* 0x000000360300720c */ /* 0x0c0fe40003f66270 */
[----:B------:R-:W-:Y:S01]  /*a720*/  ISETP.GE.AND P4, PT, R3, R53, PT ;  /* 0x000000350300720c */ /* 0x000fe20003f86270 */
[----:B------:R-:W-:Y:S01]  /*a730*/  VIADD R3, R111, 0x19 ;  /* 0x000000196f037836 */ /* 0x000fe20000000000 */
[----:B------:R-:W-:Y:S01]  /*a740*/  FSEL R115, R39, -INF , !P2 ;  /* 0xff80000027737808 */ /* 0x000fe20005000000 */
[----:B------:R-:W-:Y:S01]  /*a750*/  HMMA.16816.F32 R24, R88, R64, R24 ;  /* 0x000000405818723c */ /* 0x000fe20000001818 */
[----:B------:R-:W-:Y:S02]  /*a760*/  FSEL R106, R33, -INF , !P3 ;  /* 0xff800000216a7808 */ /* 0x000fe40005800000 */
[----:B------:R-:W-:-:S02]  /*a770*/  ISETP.GE.AND P2, PT, R3, R54, PT ;  /* 0x000000360300720c */ /* 0x000fc40003f46270 */
[-C--:B------:R-:W-:Y:S01]  /*a780*/  ISETP.GE.AND P3, PT, R3, R53.reuse, PT ;  /* 0x000000350300720c */ /* 0x080fe20003f66270 */
[C---:B------:R-:W-:Y:S01]  /*a790*/  HMMA.16816.F32 R20, R88.reuse, R66, R20 ;  /* 0x000000425814723c */ /* 0x040fe20000001814 */
[----:B------:R-:W1:Y:S01]  /*a7a0*/  LDSM.16.M88.4 R64, [R125] ;  /* 0x000000007d40783b */ /* 0x000e620000000200 */
[----:B------:R-:W-:Y:S01]  /*a7b0*/  VIADD R3, R111, 0x21 ;  /* 0x000000216f037836 */ /* 0x000fe20000000000 */
        /* <DEDUP_REMOVED lines=8> */
[----:B------:R-:W-:-:S02]  /*a840*/  FSEL R120, R36, -INF , !P6 ;  /* 0xff80000024787808 */ /* 0x000fc40007000000 */
[----:B------:R-:W-:-:S03]  /*a850*/  ISETP.GE.AND P3, PT, R3, R54, PT ;  /* 0x000000360300720c */ /* 0x000fc60003f66270 */
[----:B--2---:R-:W-:Y:S01]  /*a860*/  HMMA.16816.F32 R48, R92, R44, RZ ;  /* 0x0000002c5c30723c */ /* 0x004fe200000018ff */
[----:B------:R-:W-:Y:S02]  /*a870*/  FSEL R96, R25, -INF , !P4 ;  /* 0xff80000019607808 */ /* 0x000fe40006000000 */
[-C--:B------:R-:W-:Y:S01]  /*a880*/  ISETP.GE.AND P4, PT, R3, R53.reuse, PT ;  /* 0x000000350300720c */ /* 0x080fe20003f86270 */
[----:B------:R-:W-:Y:S01]  /*a890*/  VIADD R3, R111, 0x31 ;  /* 0x000000316f037836 */ /* 0x000fe20000000000 */
[----:B------:R-:W-:Y:S01]  /*a8a0*/  FSEL R31, R27, -INF , !P2 ;  /* 0xff8000001b1f7808 */ /* 0x000fe20005000000 */
[C---:B------:R-:W-:Y:S01]  /*a8b0*/  HMMA.16816.F32 R16, R88.reuse, R60, R16 ;  /* 0x0000003c5810723c */ /* 0x040fe20000001810 */
[----:B------:R-:W-:Y:S02]  /*a8c0*/  FSEL R100, R21, -INF , !P3 ;  /* 0xff80000015647808 */ /* 0x000fe40005800000 */
[C---:B------:R-:W-:Y:S02]  /*a8d0*/  ISETP.GE.AND P2, PT, R3.reuse, R54, PT ;  /* 0x000000360300720c */ /* 0x040fe40003f46270 */
[----:B------:R-:W-:Y:S01]  /*a8e0*/  ISETP.GE.AND P3, PT, R3, R53, PT ;  /* 0x000000350300720c */ /* 0x000fe20003f66270 */
[----:B------:R-:W-:Y:S01]  /*a8f0*/  HMMA.16816.F32 R12, R88, R62, R12 ;  /* 0x0000003e580c723c */ /* 0x000fe2000000180c */
[----:B------:R-:W-:Y:S01]  /*a900*/  VIADD R3, R111, 0x39 ;  /* 0x000000396f037836 */ /* 0x000fe20000000000 */
[----:B------:R-:W-:-:S04]  /*a910*/  FSEL R29, R23, -INF , !P4 ;  /* 0xff800000171d7808 */ /* 0x000fc80006000000 */
[----:B------:R-:W-:Y:S01]  /*a920*/  HMMA.16816.F32 R44, R92, R46, RZ ;  /* 0x0000002e5c2c723c */ /* 0x000fe200000018ff */
[----:B------:R-:W-:-:S05]  /*a930*/  ISETP.GE.AND P4, PT, R3, R54, PT ;  /* 0x000000360300720c */ /* 0x000fca0003f86270 */
[C---:B------:R-:W-:Y:S06]  /*a940*/  HMMA.16816.F32 R60, R92.reuse, R56, RZ ;  /* 0x000000385c3c723c */ /* 0x040fec00000018ff */
[----:B------:R-:W-:Y:S06]  /*a950*/  HMMA.16816.F32 R56, R92, R58, RZ ;  /* 0x0000003a5c38723c */ /* 0x000fec00000018ff */
[C---:B-1----:R-:W-:Y:S06]  /*a960*/  HMMA.16816.F32 R48, R88.reuse, R64, R48 ;  /* 0x000000405830723c */ /* 0x042fec0000001830 */
[----:B------:R-:W-:Y:S01]  /*a970*/  HMMA.16816.F32 R44, R88, R66, R44 ;  /* 0x00000042582c723c */ /* 0x000fe2000000182c */
[----:B------:R-:W-:-:S05]  /*a980*/  FSEL R65, R19, -INF , !P3 ;  /* 0xff80000013417808 */ /* 0x000fca0005800000 */
[C---:B------:R-:W-:Y:S01]  /*a990*/  HMMA.16816.F32 R60, R88.reuse, R84, R60 ;  /* 0x00000054583c723c */ /* 0x040fe2000000183c */
[----:B------:R-:W-:Y:S02]  /*a9a0*/  FSEL R66, R17, -INF , !P2 ;  /* 0xff80000011427808 */ /* 0x000fe40005000000 */
[-C--:B------:R-:W-:Y:S01]  /*a9b0*/  ISETP.GE.AND P2, PT, R3, R53.reuse, PT ;  /* 0x000000350300720c */ /* 0x080fe20003f46270 */
[----:B------:R-:W-:Y:S01]  /*a9c0*/  VIADD R3, R111, 0x41 ;  /* 0x000000416f037836 */ /* 0x000fe20000000000 */
[----:B------:R-:W-:Y:S01]  /*a9d0*/  FSEL R17, R38, -INF , !P5 ;  /* 0xff80000026117808 */ /* 0x000fe20006800000 */
[----:B------:R-:W-:Y:S01]  /*a9e0*/  HMMA.16816.F32 R56, R88, R86, R56 ;  /* 0x000000565838723c */ /* 0x000fe20000001838 */
[----:B------:R-:W-:Y:S02]  /*a9f0*/  FSEL R84, R13, -INF , !P4 ;  /* 0xff8000000d547808 */ /* 0x000fe40006000000 */
[C---:B------:R-:W-:Y:S02]  /*aa00*/  ISETP.GE.AND P3, PT, R3.reuse, R54, PT ;  /* 0x000000360300720c */ /* 0x040fe40003f66270 */
        /* <DEDUP_REMOVED lines=30> */
[----:B------:R-:W-:-:S02]  /*abf0*/  ISETP.GE.AND P4, PT, R3, R53, PT ;  /* 0x000000350300720c */ /* 0x000fc40003f86270 */
[C-C-:B------:R-:W-:Y:S02]  /*ac00*/  LOP3.LUT R5, R110.reuse, 0x18, R55.reuse, 0xfe, !PT ;  /* 0x000000186e057812 */ /* 0x140fe400078efe37 */
[----:B------:R-:W-:Y:S02]  /*ac10*/  FSEL R3, R47, -INF , !P4 ;  /* 0xff8000002f037808 */ /* 0x000fe40006000000 */
[C---:B------:R-:W-:Y:S02]  /*ac20*/  ISETP.GE.AND P4, PT, R5.reuse, R54, PT ;  /* 0x000000360500720c */ /* 0x040fe40003f86270 */
[----:B------:R-:W-:Y:S02]  /*ac30*/  ISETP.GE.AND P6, PT, R5, R53, PT ;  /* 0x000000350500720c */ /* 0x000fe40003fc6270 */
[----:B------:R-:W-:Y:S02]  /*ac40*/  LOP3.LUT R5, R110, 0x20, R55, 0xfe, !PT ;  /* 0x000000206e057812 */ /* 0x000fe400078efe37 */
[----:B------:R-:W-:-:S02]  /*ac50*/  FSEL R114, R32, -INF , !P2 ;  /* 0xff80000020727808 */ /* 0x000fc40005000000 */
[CC--:B------:R-:W-:Y:S02]  /*ac60*/  ISETP.GE.AND P5, PT, R5.reuse, R54.reuse, PT ;  /* 0x000000360500720c */ /* 0x0c0fe40003fa6270 */
[----:B------:R-:W-:Y:S02]  /*ac70*/  ISETP.GE.AND P2, PT, R5, R53, PT ;  /* 0x000000350500720c */ /* 0x000fe40003f46270 */
        /* <DEDUP_REMOVED lines=28> */
[----:B------:R-:W-:Y:S02]  /*ae40*/  FSEL R98, R8, -INF , !P4 ;  /* 0xff80000008627808 */ /* 0x000fe40006000000 */
[----:B------:R-:W-:Y:S02]  /*ae50*/  FSEL R86, R4, -INF , !P5 ;  /* 0xff80000004567808 */ /* 0x000fe40006800000 */
        /* <DEDUP_REMOVED lines=12> */
[-C--:B------:R-:W-:Y:S02]  /*af20*/  ISETP.GE.AND P5, PT, R5, R53.reuse, PT ;  /* 0x000000350500720c */ /* 0x080fe40003fa6270 */
[C---:B------:R-:W-:Y:S02]  /*af30*/  ISETP.GE.AND P4, PT, R4.reuse, R54, PT ;  /* 0x000000360400720c */ /* 0x040fe40003f86270 */
[----:B------:R-:W-:Y:S02]  /*af40*/  ISETP.GE.AND P6, PT, R4, R53, PT ;  /* 0x000000350400720c */ /* 0x000fe40003fc6270 */
[----:B------:R-:W1:Y:S01]  /*af50*/  LDSM.16.M88.4 R4, [R134+0x2c00] ;  /* 0x002c00008604783b */ /* 0x000e620000000200 */
[----:B------:R-:W-:-:S02]  /*af60*/  LOP3.LUT R8, R110, 0x70, R55, 0xfe, !PT ;  /* 0x000000706e087812 */ /* 0x000fc400078efe37 */
[----:B------:R-:W-:Y:S02]  /*af70*/  FSEL R51, R58, -INF , !P5 ;  /* 0xff8000003a337808 */ /* 0x000fe40006800000 */
[----:B------:R-:W-:Y:S02]  /*af80*/  FSEL R58, R48, -INF , !P2 ;  /* 0xff800000303a7808 */ /* 0x000fe40005000000 */
[C---:B------:R-:W-:Y:S02]  /*af90*/  ISETP.GE.AND P5, PT, R8.reuse, R54, PT ;  /* 0x000000360800720c */ /* 0x040fe40003fa6270 */
[----:B------:R-:W-:Y:S01]  /*afa0*/  ISETP.GE.AND P2, PT, R8, R53, PT ;  /* 0x000000350800720c */ /* 0x000fe20003f46270 */
[C---:B------:R-:W-:Y:S01]  /*afb0*/  VIADD R8, R111.reuse, 0x71 ;  /* 0x000000716f087836 */ /* 0x040fe20000000000 */
[----:B------:R-:W-:Y:S01]  /*afc0*/  FSEL R47, R50, -INF , !P3 ;  /* 0xff800000322f7808 */ /* 0x000fe20005800000 */
[----:B------:R-:W-:Y:S01]  /*afd0*/  VIADD R111, R111, 0x79 ;  /* 0x000000796f6f7836 */ /* 0x000fe20000000000 */
[----:B------:R-:W-:-:S02]  /*afe0*/  FSEL R62, R44, -INF , !P4 ;  /* 0xff8000002c3e7808 */ /* 0x000fc40006000000 */
[C---:B------:R-:W-:Y:S02]  /*aff0*/  ISETP.GE.AND P3, PT, R8.reuse, R54, PT ;  /* 0x000000360800720c */ /* 0x040fe40003f66270 */
[----:B------:R-:W-:Y:S02]  /*b000*/  ISETP.GE.AND P4, PT, R8, R53, PT ;  /* 0x000000350800720c */ /* 0x000fe40003f86270 */
[----:B------:R-:W2:Y:S01]  /*b010*/  LDSM.16.M88.4 R8, [R124] ;  /* 0x000000007c08783b */ /* 0x000ea20000000200 */
[----:B------:R-:W-:Y:S01]  /*b020*/  LOP3.LUT R55, R110, 0x78, R55, 0xfe, !PT ;  /* 0x000000786e377812 */ /* 0x000fe200078efe37 */
[----:B------:R-:W-:-:S04]  /*b030*/  DEPBAR.LE SB0, 0x0 ;  /* 0x000080000000791a */ /* 0x000fc80000000000 */
[----:B------:R-:W-:Y:S01]  /*b040*/  FSEL R41, R46, -INF , !P6 ;  /* 0xff8000002e297808 */ /* 0x000fe20007000000 */
[----:B------:R-:W-:Y:S01]  /*b050*/  BAR.SYNC.DEFER_BLOCKING 0x0 ;  /* 0x0000000000007b1d */ /* 0x000fe20000010000 */
[----:B------:R-:W-:Y:S01]  /*b060*/  ISETP.GE.AND P6, PT, R55, R54, PT ;  /* 0x000000363700720c */ /* 0x000fe20003fc6270 */
[C---:B-1----:R-:W-:Y:S06]  /*b070*/  HMMA.16816.F32 R12, R92.reuse, R4, RZ ;  /* 0x000000045c0c723c */ /* 0x042fec00000018ff */
[----:B------:R-:W-:-:S15]  /*b080*/  HMMA.16816.F32 R4, R92, R6, RZ ;  /* 0x000000065c04723c */ /* 0x000fde00000018ff */
[----:B------:R-:W-:-:S03]  /*b090*/  NOP ;  /* 0x0000000000007918 */ /* 0x000fc60000000000 */
[C---:B--2---:R-:W-:Y:S06]  /*b0a0*/  HMMA.16816.F32 R12, R88.reuse, R8, R12 ;  /* 0x00000008580c723c */ /* 0x044fec000000180c */
[----:B------:R-:W-:-:S15]  /*b0b0*/  HMMA.16816.F32 R4, R88, R10, R4 ;  /* 0x0000000a5804723c */ /* 0x000fde0000001804 */
[----:B------:R-:W-:-:S03]  /*b0c0*/  NOP ;  /* 0x0000000000007918 */ /* 0x000fc60000000000 */
[----:B------:R-:W-:Y:S02]  /*b0d0*/  FSEL R50, R12, -INF , !P5 ;  /* 0xff8000000c327808 */ /* 0x000fe40006800000 */
[----:B------:R-:W-:Y:S02]  /*b0e0*/  FSEL R48, R13, -INF , !P3 ;  /* 0xff8000000d307808 */ /* 0x000fe40005800000 */
[----:B------:R-:W-:Y:S02]  /*b0f0*/  FSEL R45, R14, -INF , !P2 ;  /* 0xff8000000e2d7808 */ /* 0x000fe40005000000 */
[----:B------:R-:W-:Y:S02]  /*b100*/  ISETP.GE.AND P5, PT, R111, R54, PT ;  /* 0x000000366f00720c */ /* 0x000fe40003fa6270 */
[-C--:B------:R-:W-:Y:S02]  /*b110*/  ISETP.GE.AND P3, PT, R55, R53.reuse, PT ;  /* 0x000000353700720c */ /* 0x080fe40003f66270 */
        /* <DEDUP_REMOVED lines=9> */
[C---:B------:R-:W-:Y:S01]  /*b1b0*/  VIADD R12, R110.reuse, 0xffffff80 ;  /* 0xffffff806e0c7836 */ /* 0x040fe20000000000 */
[----:B------:R-:W-:Y:S01]  /*b1c0*/  IABS R8, R110 ;  /* 0x0000006e00087213 */ /* 0x000fe20000000000 */
[----:B------:R-:W-:Y:S01]  /*b1d0*/  ULDC.64 UR8, c[0x0][0x248] ;  /* 0x0000920000087ab9 */ /* 0x000fe20000000a00 */
[----:B------:R-:W-:Y:S01]  /*b1e0*/  ULDC.64 UR4, c[0x0][0x230] ;  /* 0x00008c0000047ab9 */ /* 0x000fe20000000a00 */
[-C--:B-1----:R-:W-:Y:S02]  /*b1f0*/  IABS R4, R5.reuse ;  /* 0x0000000500047213 */ /* 0x082fe40000000000 */
[----:B------:R-:W-:Y:S02]  /*b200*/  LOP3.LUT R110, R110, R5, RZ, 0x3c, !PT ;  /* 0x000000056e6e7212 */ /* 0x000fe400078e3cff */
[----:B------:R-:W1:Y:S02]  /*b210*/  I2F.RP R11, R4 ;  /* 0x00000004000b7306 */ /* 0x000e640000209400 */
[----:B------:R-:W-:-:S06]  /*b220*/  ISETP.GE.AND P3, PT, R110, RZ, PT ;  /* 0x000000ff6e00720c */ /* 0x000fcc0003f66270 */
[----:B-1----:R-:W1:Y:S02]  /*b230*/  MUFU.RCP R10, R11 ;  /* 0x0000000b000a7308 */ /* 0x002e640000001000 */
[----:B-1----:R-:W-:-:S06]  /*b240*/  VIADD R10, R10, 0xffffffe ;  /* 0x0ffffffe0a0a7836 */ /* 0x002fcc0000000000 */
[----:B------:R-:W1:Y:S02]  /*b250*/  F2I.FTZ.U32.TRUNC.NTZ R7, R10 ;  /* 0x0000000a00077305 */ /* 0x000e64000021f000 */
[----:B-1----:R-:W-:-:S04]  /*b260*/  IMAD.MOV R6, RZ, RZ, -R7 ;  /* 0x000000ffff067224 */ /* 0x002fc800078e0a07 */
[----:B------:R-:W-:Y:S01]  /*b270*/  IMAD R9, R6, R4, RZ ;  /* 0x0000000406097224 */ /* 0x000fe200078e02ff */
[----:B------:R-:W-:-:S05]  /*b280*/  MOV R6, RZ ;  /* 0x000000ff00067202 */ /* 0x000fca0000000f00 */
[----:B------:R-:W-:Y:S01]  /*b290*/  IMAD.HI.U32 R7, R7, R9, R6 ;  /* 0x0000000907077227 */ /* 0x000fe200078e0006 */
[----:B------:R-:W-:Y:S02]  /*b2a0*/  IABS R6, R12 ;  /* 0x0000000c00067213 */ /* 0x000fe40000000000 */
[----:B------:R-:W-:-:S03]  /*b2b0*/  LOP3.LUT R12, R12, R5, RZ, 0x3c, !PT ;  /* 0x000000050c0c7212 */ /* 0x000fc600078e3cff */
[----:B------:R-:W-:Y:S01]  /*b2c0*/  IMAD.HI.U32 R11, R7, R8, RZ ;  /* 0x00000008070b7227 */ /* 0x000fe200078e00ff */
[----:B------:R-:W-:-:S03]  /*b2d0*/  ISETP.GE.AND P0, PT, R12, RZ, PT ;  /* 0x000000ff0c00720c */ /* 0x000fc60003f06270 */
        /* <DEDUP_REMOVED lines=39> */
.L_x_4509:
[----:B------:R-:W-:Y:S02]  /*b550*/  ULDC UR8, c[0x0][0x248] ;  /* 0x0000920000087ab9 */ /* 0x000fe40000000800 */
[----:B------:R-:W-:-:S06]  /*b560*/  USHF.L.U32 UR4, UR8, 0x7, URZ ;  /* 0x0000000708047899 */ /* 0x000fcc000800063f */
[----:B------:R-:W-:-:S04]  /*b570*/  IADD3 R8, RZ, -UR4, RZ ;  /* 0x80000004ff087c10 */ /* 0x000fc8000fffe0ff */
[----:B------:R-:W-:-:S07]  /*b580*/  SHF.R.S32.HI R4, RZ, 0x1f, R8 ;  /* 0x0000001fff047819 */ /* 0x000fce0000011408 */
.L_x_4510:
        /* <DEDUP_REMOVED lines=20> */
.L_x_4508:
[----:B-1----:R-:W-:Y:S01]  /*b6d0*/  FMNMX.FTZ R5, R2, R116, !PT ;  /* 0x0000007402057209 */ /* 0x002fe20007810000 */
[----:B------:R-:W-:Y:S01]  /*b6e0*/  LDSM.16.MT88.4 R8, [R132+0x3000] ;  /* 0x003000008408783b */ /* 0x000fe20000004200 */
[----:B------:R-:W-:Y:S02]  /*b6f0*/  FMNMX.FTZ R4, R0, R109, !PT ;  /* 0x0000006d00047209 */ /* 0x000fe40007810000 */
[----:B------:R-:W-:Y:S01]  /*b700*/  FMNMX.FTZ R5, R40, R5, !PT ;  /* 0x0000000528057209 */ /* 0x000fe20007810000 */
[----:B------:R-:W-:Y:S01]  /*b710*/  LDSM.16.MT88.4 R20, [R131+0x3000] ;  /* 0x003000008314783b */ /* 0x000fe20000004200 */
        /* <DEDUP_REMOVED lines=55> */
[----:B------:R-:W-:-:S04]  /*ba90*/  FMNMX.FTZ R5, R48, R5, !PT ;  /* 0x0000000530057209 */ /* 0x000fc80007810000 */
[----:B------:R-:W-:-:S04]  /*baa0*/  FMNMX.FTZ R5, R46, R5, !PT ;  /* 0x000000052e057209 */ /* 0x000fc80007810000 */
[----:B------:R-:W-:Y:S02]  /*bab0*/  FMNMX.FTZ R6, R44, R5, !PT ;  /* 0x000000052c067209 */ /* 0x000fe40007810000 */
[----:B------:R-:W-:-:S03]  /*bac0*/  FMNMX.FTZ R5, R49, R4, !PT ;  /* 0x0000000431057209 */ /* 0x000fc60007810000 */
[----:B------:R-:W1:Y:S01]  /*bad0*/  SHFL.BFLY PT, R7, R6, 0x2, 0x1f ;  /* 0x0c401f0006077f89 */ /* 0x000e6200000e0000 */
        /* <DEDUP_REMOVED lines=9> */
[----:B------:R-:W-:-:S05]  /*bb70*/  FMUL.FTZ R53, R34, UR10 ;  /* 0x0000000a22357c20 */ /* 0x000fca0008410000 */
[----:B------:R-:W-:Y:S02]  /*bb80*/  FSEL R53, R53, RZ, P2 ;  /* 0x000000ff35357208 */ /* 0x000fe40001000000 */
[----:B--2---:R-:W-:-:S03]  /*bb90*/  FMNMX.FTZ R32, R5, R32, !PT ;  /* 0x0000002005207209 */ /* 0x004fc60007810000 */
[--C-:B------:R-:W-:Y:S01]  /*bba0*/  FFMA.FTZ R110, R40, UR10, -R53.reuse ;  /* 0x0000000a286e7c23 */ /* 0x100fe20008010835 */
[C---:B------:R-:W-:Y:S01]  /*bbb0*/  FSETP.NEU.FTZ.AND P0, PT, R32.reuse, -INF , PT ;  /* 0xff8000002000780b */ /* 0x040fe20003f1d000 */
[----:B------:R-:W-:Y:S01]  /*bbc0*/  FMUL.FTZ R40, R32, UR10 ;  /* 0x0000000a20287c20 */ /* 0x000fe20008410000 */
[--C-:B------:R-:W-:Y:S01]  /*bbd0*/  FFMA.FTZ R54, R118, UR10, -R53.reuse ;  /* 0x0000000a76367c23 */ /* 0x100fe20008010835 */
[--C-:B------:R-:W-:Y:S01]  /*bbe0*/  FFMA.FTZ R116, R116, UR10, -R53.reuse ;  /* 0x0000000a74747c23 */ /* 0x100fe20008010835 */
[----:B------:R-:W-:Y:S01]  /*bbf0*/  FSEL R5, R32, RZ, P0 ;  /* 0x000000ff20057208 */ /* 0x000fe20000000000 */
[--C-:B------:R-:W-:Y:S01]  /*bc00*/  FFMA.FTZ R111, R120, UR10, -R53.reuse ;  /* 0x0000000a786f7c23 */ /* 0x100fe20008010835 */
[----:B------:R-:W-:Y:S01]  /*bc10*/  FSEL R40, R40, RZ, P0 ;  /* 0x000000ff28287208 */ /* 0x000fe20000000000 */
[----:B------:R-:W-:Y:S01]  /*bc20*/  MUFU.EX2 R110, R110 ;  /* 0x0000006e006e7308 */ /* 0x000fe20000000800 */
[----:B------:R-:W-:Y:S01]  /*bc30*/  FFMA.FTZ R92, R106, UR10, -R53 ;  /* 0x0000000a6a5c7c23 */ /* 0x000fe20008010835 */
[----:B------:R-:W-:Y:S01]  /*bc40*/  FADD.FTZ R118, R0, -R5 ;  /* 0x8000000500767221 */ /* 0x000fe20000010000 */
[----:B------:R-:W-:Y:S01]  /*bc50*/  FFMA.FTZ R91, R112, UR10, -R53 ;  /* 0x0000000a705b7c23 */ /* 0x000fe20008010835 */
[--C-:B------:R-:W-:Y:S01]  /*bc60*/  FFMA.FTZ R117, R109, UR10, -R40.reuse ;  /* 0x0000000a6d757c23 */ /* 0x100fe20008010828 */
[--C-:B------:R-:W-:Y:S01]  /*bc70*/  FFMA.FTZ R109, R119, UR10, -R40.reuse ;  /* 0x0000000a776d7c23 */ /* 0x100fe20008010828 */
[----:B------:R-:W-:Y:S01]  /*bc80*/  FSEL R119, R34, RZ, P2 ;  /* 0x000000ff22777208 */ /* 0x000fe20001000000 */
[----:B------:R-:W-:Y:S01]  /*bc90*/  FMUL.FTZ R118, R118, UR10 ;  /* 0x0000000a76767c20 */ /* 0x000fe20008410000 */
[--C-:B------:R-:W-:Y:S01]  /*bca0*/  FFMA.FTZ R55, R115, UR10, -R40.reuse ;  /* 0x0000000a73377c23 */ /* 0x100fe20008010828 */
[--C-:B------:R-:W-:Y:S01]  /*bcb0*/  FFMA.FTZ R17, R17, UR10, -R40.reuse ;  /* 0x0000000a11117c23 */ /* 0x100fe20008010828 */
[----:B------:R-:W1:Y:S01]  /*bcc0*/  MUFU.EX2 R116, R116 ;  /* 0x0000007400747308 */ /* 0x000e620000000800 */
[----:B------:R-:W-:Y:S01]  /*bcd0*/  FADD.FTZ R119, R2, -R119 ;  /* 0x8000007702777221 */ /* 0x000fe20000010000 */
[--C-:B------:R-:W-:Y:S01]  /*bce0*/  FFMA.FTZ R93, R25, UR10, -R40.reuse ;  /* 0x0000000a195d7c23 */ /* 0x100fe20008010828 */
[--C-:B------:R-:W-:Y:S01]  /*bcf0*/  FFMA.FTZ R115, R114, UR10, -R53.reuse ;  /* 0x0000000a72737c23 */ /* 0x100fe20008010835 */
[----:B------:R-:W2:Y:S01]  /*bd00*/  LDSM.16.MT88.4 R24, [R132+0x3400] ;  /* 0x003400008418783b */ /* 0x000ea20000004200 */
[----:B------:R-:W-:Y:S01]  /*bd10*/  FMUL.FTZ R119, R119, UR10 ;  /* 0x0000000a77777c20 */ /* 0x000fe20008410000 */
        /* <DEDUP_REMOVED lines=22> */
[----:B------:R-:W-:-:S04]  /*be80*/  FFMA.FTZ R38, R38, UR10, -R40 ;  /* 0x0000000a26267c23 */ /* 0x000fc80008010828 */
[----:B------:R-:W1:Y:S01]  /*be90*/  MUFU.EX2 R109, R109 ;  /* 0x0000006d006d7308 */ /* 0x000e620000000800 */
[----:B---3--:R-:W-:-:S07]  /*bea0*/  F2FP.F16.F32.PACK_AB R18, R54, R111 ;  /* 0x0000006f3612723e */ /* 0x008fce00000000ff */
[----:B------:R1:W-:Y:S08]  /*beb0*/  MUFU.EX2 R2, R17 ;  /* 0x0000001100027308 */ /* 0x0003f00000000800 */
[----:B------:R-:W3:Y:S08]  /*bec0*/  MUFU.EX2 R119, R119 ;  /* 0x0000007700777308 */ /* 0x000ef00000000800 */
[----:B------:R-:W4:Y:S01]  /*bed0*/  MUFU.EX2 R118, R118 ;  /* 0x0000007600767308 */ /* 0x000f220000000800 */
[----:B-1----:R-:W-:-:S07]  /*bee0*/  F2FP.F16.F32.PACK_AB R17, R109, R117 ;  /* 0x000000756d11723e */ /* 0x002fce00000000ff */
[----:B------:R-:W1:Y:S01]  /*bef0*/  MUFU.EX2 R55, R55 ;  /* 0x0000003700377308 */ /* 0x000e620000000800 */
        /* <DEDUP_REMOVED lines=8> */
[-C--:B----4-:R-:W-:Y:S01]  /*bf80*/  FMUL.FTZ R6, R70, R118.reuse ;  /* 0x0000007646067220 */ /* 0x090fe20000410000 */
[-C--:B------:R-:W-:Y:S01]  /*bf90*/  FMUL.FTZ R7, R71, R118.reuse ;  /* 0x0000007647077220 */ /* 0x080fe20000410000 */
[-C--:B------:R-:W-:Y:S01]  /*bfa0*/  FMUL.FTZ R74, R74, R118.reuse ;  /* 0x000000764a4a7220 */ /* 0x080fe20000410000 */
[-C--:B------:R-:W-:Y:S01]  /*bfb0*/  FMUL.FTZ R75, R75, R118.reuse ;  /* 0x000000764b4b7220 */ /* 0x080fe20000410000 */
[-C--:B------:R-:W-:Y:S01]  /*bfc0*/  FMUL.FTZ R14, R82, R118.reuse ;  /* 0x00000076520e7220 */ /* 0x080fe20000410000 */
[----:B------:R-:W-:Y:S01]  /*bfd0*/  FMUL.FTZ R15, R83, R118 ;  /* 0x00000076530f7220 */ /* 0x000fe20000410000 */
[-C--:B------:R-:W-:Y:S01]  /*bfe0*/  FMUL.FTZ R77, R77, R119.reuse ;  /* 0x000000774d4d7220 */ /* 0x080fe20000410000 */
[----:B------:R-:W3:Y:S01]  /*bff0*/  MUFU.EX2 R92, R92 ;  /* 0x0000005c005c7308 */ /* 0x000ee20000000800 */
[----:B-1----:R-:W-:Y:S01]  /*c000*/  F2FP.F16.F32.PACK_AB R19, R55, R2 ;  /* 0x000000023713723e */ /* 0x002fe200000000ff */
[-C--:B------:R-:W-:Y:S01]  /*c010*/  FMUL.FTZ R78, R78, R118.reuse ;  /* 0x000000764e4e7220 */ /* 0x080fe20000410000 */
[-C--:B------:R-:W-:Y:S01]  /*c020*/  FMUL.FTZ R79, R79, R118.reuse ;  /* 0x000000764f4f7220 */ /* 0x080fe20000410000 */
[----:B------:R-:W-:Y:S01]  /*c030*/  FFMA.FTZ R118, R152, R118, R117 ;  /* 0x0000007698767223 */ /* 0x000fe20000010075 */
[----:B------:R-:W-:-:S03]  /*c040*/  FFMA.FTZ R119, R151, R119, R116 ;  /* 0x0000007797777223 */ /* 0x000fc60000010074 */
[----:B------:R-:W-:Y:S01]  /*c050*/  HMMA.16816.F32 R4, R16, R8, R4 ;  /* 0x000000081004723c */ /* 0x000fe20000001804 */
[----:B------:R-:W-:Y:S01]  /*c060*/  MUFU.EX2 R91, R91 ;  /* 0x0000005b005b7308 */ /* 0x000fe20000000800 */
[----:B------:R-:W-:Y:S01]  /*c070*/  FADD.FTZ R109, R109, R118 ;  /* 0x000000766d6d7221 */ /* 0x000fe20000010000 */
[----:B------:R-:W-:-:S03]  /*c080*/  FADD.FTZ R110, R110, R119 ;  /* 0x000000776e6e7221 */ /* 0x000fc60000010000 */
[C---:B------:R-:W-:Y:S01]  /*c090*/  HMMA.16816.F32 R8, R16.reuse, R10, R72 ;  /* 0x0000000a1008723c */ /* 0x040fe20000001848 */
[----:B------:R-:W-:Y:S01]  /*c0a0*/  LDSM.16.MT88.4 R72, [R132+0x3c00] ;  /* 0x003c00008448783b */ /* 0x000fe20000004200 */
[----:B------:R-:W-:Y:S01]  /*c0b0*/  FADD.FTZ R2, R2, R109 ;  /* 0x0000006d02027221 */ /* 0x000fe20000010000 */
[----:B------:R-:W1:Y:S01]  /*c0c0*/  MUFU.EX2 R88, R88 ;  /* 0x0000005800587308 */ /* 0x000e620000000800 */
[----:B------:R-:W-:Y:S02]  /*c0d0*/  FADD.FTZ R111, R111, R110 ;  /* 0x0000006e6f6f7221 */ /* 0x000fe40000010000 */
[----:B------:R-:W-:Y:S02]  /*c0e0*/  HMMA.16816.F32 R12, R16, R20, R12 ;  /* 0x00000014100c723c */ /* 0x000fe4000000180c */
[----:B------:R-:W-:-:S03]  /*c0f0*/  FADD.FTZ R54, R54, R111 ;  /* 0x0000006f36367221 */ /* 0x000fc60000010000 */
[----:B------:R-:W-:Y:S01]  /*c100*/  MUFU.EX2 R93, R93 ;  /* 0x0000005d005d7308 */ /* 0x000fe20000000800 */
[----:B------:R-:W-:Y:S01]  /*c110*/  HMMA.16816.F32 R16, R16, R22, R76 ;  /* 0x000000161010723c */ /* 0x000fe2000000184c */
[----:B---3--:R-:W-:Y:S01]  /*c120*/  F2FP.F16.F32.PACK_AB R20, R92, R115 ;  /* 0x000000735c14723e */ /* 0x008fe200000000ff */
[----:B------:R-:W-:-:S04]  /*c130*/  FADD.FTZ R115, R115, R54 ;  /* 0x0000003673737221 */ /* 0x000fc80000010000 */
[----:B------:R-:W-:Y:S01]  /*c140*/  FADD.FTZ R92, R92, R115 ;  /* 0x000000735c5c7221 */ /* 0x000fe20000010000 */
[----:B------:R-:W3:Y:S01]  /*c150*/  MUFU.EX2 R90, R90 ;  /* 0x0000005a005a7308 */ /* 0x000ee20000000800 */
[----:B-1----:R-:W-:Y:S02]  /*c160*/  F2FP.F16.F32.PACK_AB R22, R88, R91 ;  /* 0x0000005b5816723e */ /* 0x002fe400000000ff */
[----:B------:R-:W-:-:S04]  /*c170*/  FADD.FTZ R91, R91, R92 ;  /* 0x0000005c5b5b7221 */ /* 0x000fc80000010000 */
[----:B------:R-:W-:Y:S01]  /*c180*/  FADD.FTZ R91, R88, R91 ;  /* 0x0000005b585b7221 */ /* 0x000fe20000010000 */
[----:B------:R-:W-:Y:S08]  /*c190*/  MUFU.EX2 R89, R89 ;  /* 0x0000005900597308 */ /* 0x000ff00000000800 */
[----:B------:R-:W1:Y:S01]  /*c1a0*/  MUFU.EX2 R0, R0 ;  /* 0x0000000000007308 */ /* 0x000e620000000800 */
[----:B---3--:R-:W-:-:S07]  /*c1b0*/  F2FP.F16.F32.PACK_AB R21, R90, R93 ;  /* 0x0000005d5a15723e */ /* 0x008fce00000000ff */
[----:B------:R-:W-:Y:S08]  /*c1c0*/  MUFU.EX2 R106, R106 ;  /* 0x0000006a006a7308 */ /* 0x000ff00000000800 */
[----:B------:R-:W3:Y:S01]  /*c1d0*/  MUFU.EX2 R95, R95 ;  /* 0x0000005f005f7308 */ /* 0x000ee20000000800 */
[----:B-1----:R-:W-:-:S07]  /*c1e0*/  F2FP.F16.F32.PACK_AB R23, R0, R89 ;  /* 0x000000590017723e */ /* 0x002fce00000000ff */
[C---:B--2---:R-:W-:Y:S01]  /*c1f0*/  HMMA.16816.F32 R4, R20.reuse, R24, R4 ;  /* 0x000000181404723c */ /* 0x044fe20000001804 */
[----:B------:R-:W-:Y:S05]  /*c200*/  MUFU.EX2 R101, R101 ;  /* 0x0000006500657308 */ /* 0x000fea0000000800 */
[----:B------:R-:W-:Y:S01]  /*c210*/  HMMA.16816.F32 R8, R20, R26, R8 ;  /* 0x0000001a1408723c */ /* 0x000fe20000001808 */
[----:B------:R-:W1:Y:S02]  /*c220*/  LDSM.16.MT88.4 R24, [R131+0x3400] ;  /* 0x003400008318783b */ /* 0x000e640000004200 */
        /* <DEDUP_REMOVED lines=9> */
[----:B------:R-:W-:Y:S08]  /*c2c0*/  MUFU.EX2 R103, R103 ;  /* 0x0000006700677308 */ /* 0x000ff00000000800 */
[----:B------:R-:W2:Y:S01]  /*c2d0*/  MUFU.EX2 R96, R96 ;  /* 0x0000006000607308 */ /* 0x000ea20000000800 */
[----:B---3--:R-:W-:Y:S01]  /*c2e0*/  F2FP.F16.F32.PACK_AB R29, R100, R105 ;  /* 0x00000069641d723e */ /* 0x008fe200000000ff */
[C---:B-1----:R-:W-:Y:S06]  /*c2f0*/  HMMA.16816.F32 R12, R20.reuse, R24, R12 ;  /* 0x00000018140c723c */ /* 0x042fec000000180c */
[----:B------:R-:W-:Y:S01]  /*c300*/  MUFU.EX2 R65, R65 ;  /* 0x0000004100417308 */ /* 0x000fe20000000800 */
[----:B------:R-:W-:Y:S01]  /*c310*/  HMMA.16816.F32 R16, R20, R26, R16 ;  /* 0x0000001a1410723c */ /* 0x000fe20000001810 */
[----:B------:R-:W1:Y:S06]  /*c320*/  LDSM.16.MT88.4 R20, [R131+0x3800] ;  /* 0x003800008314783b */ /* 0x000e6c0000004200 */
[----:B------:R-:W-:Y:S01]  /*c330*/  MUFU.EX2 R37, R37 ;  /* 0x0000002500257308 */ /* 0x000fe20000000800 */
[----:B------:R-:W3:Y:S01]  /*c340*/  LDSM.16.MT88.4 R24, [R132+0x3800] ;  /* 0x003800008418783b */ /* 0x000ee20000004200 */
[----:B--2---:R-:W-:-:S06]  /*c350*/  F2FP.F16.F32.PACK_AB R31, R96, R103 ;  /* 0x00000067601f723e */ /* 0x004fcc00000000ff */
[----:B------:R-:W-:Y:S08]  /*c360*/  MUFU.EX2 R33, R33 ;  /* 0x0000002100217308 */ /* 0x000ff00000000800 */
[----:B------:R-:W-:Y:S08]  /*c370*/  MUFU.EX2 R41, R41 ;  /* 0x0000002900297308 */ /* 0x000ff00000000800 */
[----:B------:R-:W-:Y:S01]  /*c380*/  MUFU.EX2 R44, R44 ;  /* 0x0000002c002c7308 */ /* 0x000fe20000000800 */
[C---:B-1----:R-:W-:Y:S06]  /*c390*/  HMMA.16816.F32 R12, R28.reuse, R20, R12 ;  /* 0x000000141c0c723c */ /* 0x042fec000000180c */
[----:B---3--:R-:W-:Y:S01]  /*c3a0*/  HMMA.16816.F32 R4, R28, R24, R4 ;  /* 0x000000181c04723c */ /* 0x008fe20000001804 */
[--C-:B------:R-:W-:Y:S01]  /*c3b0*/  FFMA.FTZ R21, R84, UR10, -R53.reuse ;  /* 0x0000000a54157c23 */ /* 0x100fe20008010835 */
[----:B------:R-:W-:Y:S01]  /*c3c0*/  FFMA.FTZ R20, R104, UR10, -R53 ;  /* 0x0000000a68147c23 */ /* 0x000fe20008010835 */
[----:B------:R-:W-:-:S03]  /*c3d0*/  FFMA.FTZ R84, R99, UR10, -R40 ;  /* 0x0000000a63547c23 */ /* 0x000fc60008010828 */
[C---:B------:R-:W-:Y:S01]  /*c3e0*/  HMMA.16816.F32 R8, R28.reuse, R26, R8 ;  /* 0x0000001a1c08723c */ /* 0x040fe20000001808 */
[--C-:B------:R-:W-:Y:S01]  /*c3f0*/  FFMA.FTZ R25, R102, UR10, -R53.reuse ;  /* 0x0000000a66197c23 */ /* 0x100fe20008010835 */
[--C-:B------:R-:W-:Y:S01]  /*c400*/  FFMA.FTZ R24, R66, UR10, -R53.reuse ;  /* 0x0000000a42187c23 */ /* 0x100fe20008010835 */
[----:B------:R-:W-:Y:S01]  /*c410*/  MUFU.EX2 R20, R20 ;  /* 0x0000001400147308 */ /* 0x000fe20000000800 */
[--C-:B------:R-:W-:Y:S02]  /*c420*/  FFMA.FTZ R66, R98, UR10, -R53.reuse ;  /* 0x0000000a62427c23 */ /* 0x100fe40008010835 */
[----:B------:R-:W-:Y:S01]  /*c430*/  HMMA.16816.F32 R16, R28, R22, R16 ;  /* 0x000000161c10723c */ /* 0x000fe20000001810 */
[--C-:B------:R-:W-:Y:S01]  /*c440*/  FFMA.FTZ R27, R64, UR10, -R53.reuse ;  /* 0x0000000a401b7c23 */ /* 0x100fe20008010835 */
[--C-:B------:R-:W-:Y:S01]  /*c450*/  FFMA.FTZ R64, R86, UR10, -R53.reuse ;  /* 0x0000000a56407c23 */ /* 0x100fe20008010835 */
[--C-:B------:R-:W-:Y:S02]  /*c460*/  FFMA.FTZ R26, R63, UR10, -R53.reuse ;  /* 0x0000000a3f1a7c23 */ /* 0x100fe40008010835 */
[----:B------:R-:W-:Y:S02]  /*c470*/  MUFU.EX2 R25, R25 ;  /* 0x0000001900197308 */ /* 0x000fe40000000800 */
        /* <DEDUP_REMOVED lines=17> */
[----:B------:R-:W-:Y:S01]  /*c590*/  FFMA.FTZ R48, R51, UR10, -R40 ;  /* 0x0000000a33307c23 */ /* 0x000fe20008010828 */
[----:B------:R-:W-:-:S04]  /*c5a0*/  FFMA.FTZ R22, R62, UR10, -R53 ;  /* 0x0000000a3e167c23 */ /* 0x000fc80008010835 */
[----:B------:R-:W3:Y:S01]  /*c5b0*/  MUFU.EX2 R84, R84 ;  /* 0x0000005400547308 */ /* 0x000ee20000000800 */
[----:B-1----:R-:W-:Y:S01]  /*c5c0*/  F2FP.F16.F32.PACK_AB R76, R24, R25 ;  /* 0x00000019184c723e */ /* 0x002fe200000000ff */
[----:B------:R-:W-:-:S04]  /*c5d0*/  FADD.FTZ R25, R25, R94 ;  /* 0x0000005e19197221 */ /* 0x000fc80000010000 */
[----:B------:R-:W-:Y:S02]  /*c5e0*/  FADD.FTZ R25, R24, R25 ;  /* 0x0000001918197221 */ /* 0x000fe40000010000 */
[----:B------:R-:W-:Y:S01]  /*c5f0*/  MUFU.EX2 R29, R29 ;  /* 0x0000001d001d7308 */ /* 0x000fe20000000800 */
[----:B--2---:R-:W-:-:S07]  /*c600*/  F2FP.F16.F32.PACK_AB R78, R21, R20 ;  /* 0x00000014154e723e */ /* 0x004fce00000000ff */
[----:B------:R-:W1:Y:S01]  /*c610*/  MUFU.EX2 R30, R30 ;  /* 0x0000001e001e7308 */ /* 0x000e620000000800 */
[----:B---3--:R-:W-:-:S07]  /*c620*/  F2FP.F16.F32.PACK_AB R77, R65, R84 ;  /* 0x00000054414d723e */ /* 0x008fce00000000ff */
[----:B------:R-:W-:Y:S08]  /*c630*/  MUFU.EX2 R66, R66 ;  /* 0x0000004200427308 */ /* 0x000ff00000000800 */
[----:B------:R-:W2:Y:S01]  /*c640*/  MUFU.EX2 R27, R27 ;  /* 0x0000001b001b7308 */ /* 0x000ea20000000800 */
[----:B-1----:R-:W-:-:S07]  /*c650*/  F2FP.F16.F32.PACK_AB R79, R30, R29 ;  /* 0x0000001d1e4f723e */ /* 0x002fce00000000ff */
[C---:B------:R-:W-:Y:S01]  /*c660*/  HMMA.16816.F32 R68, R76.reuse, R72, R4 ;  /* 0x000000484c44723c */ /* 0x040fe20000001804 */
[----:B------:R-:W1:Y:S01]  /*c670*/  LDSM.16.MT88.4 R4, [R131+0x3c00] ;  /* 0x003c00008304783b */ /* 0x000e620000004200 */
[----:B------:R-:W-:Y:S04]  /*c680*/  MUFU.EX2 R64, R64 ;  /* 0x0000004000407308 */ /* 0x000fe80000000800 */
[C---:B------:R-:W-:Y:S01]  /*c690*/  HMMA.16816.F32 R72, R76.reuse, R74, R8 ;  /* 0x0000004a4c48723c */ /* 0x040fe20000001808 */
[----:B------:R-:W3:Y:S03]  /*c6a0*/  LDSM.16.MT88.4 R8, [R131+0x4000] ;  /* 0x004000008308783b */ /* 0x000ee60000004200 */
[----:B------:R-:W-:Y:S08]  /*c6b0*/  MUFU.EX2 R97, R97 ;  /* 0x0000006100617308 */ /* 0x000ff00000000800 */
[----:B------:R-:W-:Y:S08]  /*c6c0*/  MUFU.EX2 R56, R56 ;  /* 0x0000003800387308 */ /* 0x000ff00000000800 */
[----:B------:R-:W4:Y:S08]  /*c6d0*/  MUFU.EX2 R61, R61 ;  /* 0x0000003d003d7308 */ /* 0x000f300000000800 */
[----:B------:R-:W-:Y:S01]  /*c6e0*/  MUFU.EX2 R58, R58 ;  /* 0x0000003a003a7308 */ /* 0x000fe20000000800 */
[C---:B-1----:R-:W-:Y:S01]  /*c6f0*/  HMMA.16816.F32 R80, R76.reuse, R4, R12 ;  /* 0x000000044c50723c */ /* 0x042fe2000000180c */
[----:B------:R-:W1:Y:S06]  /*c700*/  LDSM.16.MT88.4 R12, [R132+0x4000] ;  /* 0x00400000840c783b */ /* 0x000e6c0000004200 */
[----:B------:R-:W5:Y:S01]  /*c710*/  MUFU.EX2 R57, R57 ;  /* 0x0000003900397308 */ /* 0x000f620000000800 */
[----:B------:R-:W-:Y:S01]  /*c720*/  HMMA.16816.F32 R76, R76, R6, R16 ;  /* 0x000000064c4c723c */ /* 0x000fe20000001810 */
[----:B--2---:R-:W-:-:S02]  /*c730*/  F2FP.F16.F32.PACK_AB R4, R27, R66 ;  /* 0x000000421b04723e */ /* 0x004fc400000000ff */
[----:B----4-:R-:W-:-:S04]  /*c740*/  F2FP.F16.F32.PACK_AB R5, R61, R56 ;  /* 0x000000383d05723e */ /* 0x010fc800000000ff */
[----:B------:R-:W-:Y:S01]  /*c750*/  MUFU.EX2 R67, R67 ;  /* 0x0000004300437308 */ /* 0x000fe20000000800 */
[--C-:B------:R-:W-:Y:S01]  /*c760*/  FFMA.FTZ R16, R50, UR10, -R53.reuse ;  /* 0x0000000a32107c23 */ /* 0x100fe20008010835 */
[----:B------:R-:W-:Y:S01]  /*c770*/  FADD.FTZ R50, R55, R2 ;  /* 0x0000000237327221 */ /* 0x000fe20000010000 */
[----:B------:R-:W-:Y:S01]  /*c780*/  F2FP.F16.F32.PACK_AB R6, R97, R64 ;  /* 0x000000406106723e */ /* 0x000fe200000000ff */
[----:B------:R-:W-:Y:S01]  /*c790*/  FFMA.FTZ R55, R35, UR10, -R40 ;  /* 0x0000000a23377c23 */ /* 0x000fe20008010828 */
[----:B------:R-:W-:-:S03]  /*c7a0*/  FFMA.FTZ R35, R46, UR10, -R53 ;  /* 0x0000000a2e237c23 */ /* 0x000fc60008010835 */
[----:B------:R2:W-:Y:S01]  /*c7b0*/  MUFU.EX2 R2, R16 ;  /* 0x0000001000027308 */ /* 0x0005e20000000800 */
[----:B-----5:R-:W-:Y:S01]  /*c7c0*/  F2FP.F16.F32.PACK_AB R7, R57, R58 ;  /* 0x0000003a3907723e */ /* 0x020fe200000000ff */
[----:B------:R-:W-:Y:S01]  /*c7d0*/  FADD.FTZ R93, R93, R50 ;  /* 0x000000325d5d7221 */ /* 0x000fe20000010000 */
[--C-:B------:R-:W-:Y:S01]  /*c7e0*/  FFMA.FTZ R46, R47, UR10, -R40.reuse ;  /* 0x0000000a2f2e7c23 */ /* 0x100fe20008010828 */
[----:B------:R-:W-:Y:S02]  /*c7f0*/  FFMA.FTZ R50, R49, UR10, -R40 ;  /* 0x0000000a31327c23 */ /* 0x000fe40008010828 */
[----:B------:R-:W-:Y:S02]  /*c800*/  FADD.FTZ R90, R90, R93 ;  /* 0x0000005d5a5a7221 */ /* 0x000fe40000010000 */
[----:B------:R-:W4:Y:S01]  /*c810*/  MUFU.EX2 R52, R52 ;  /* 0x0000003400347308 */ /* 0x000f220000000800 */
[----:B---3--:R-:W-:Y:S01]  /*c820*/  HMMA.16816.F32 R80, R4, R8, R80 ;  /* 0x000000080450723c */ /* 0x008fe20000001850 */
[----:B------:R-:W-:-:S05]  /*c830*/  FADD.FTZ R89, R89, R90 ;  /* 0x0000005a59597221 */ /* 0x000fca0000010000 */
[C---:B------:R-:W-:Y:S01]  /*c840*/  HMMA.16816.F32 R76, R4.reuse, R10, R76 ;  /* 0x0000000a044c723c */ /* 0x040fe2000000184c */
[----:B------:R-:W-:Y:S01]  /*c850*/  MUFU.EX2 R28, R28 ;  /* 0x0000001c001c7308 */ /* 0x000fe20000000800 */
[----:B--2---:R-:W2:Y:S04]  /*c860*/  LDSM.16.MT88.4 R16, [R132+0x4400] ;  /* 0x004400008410783b */ /* 0x004ea80000004200 */
[----:B------:R-:W-:Y:S01]  /*c870*/  LDSM.16.MT88.4 R8, [R132+0x4800] ;  /* 0x004800008408783b */ /* 0x000fe20000004200 */
[C---:B-1----:R-:W-:Y:S02]  /*c880*/  HMMA.16816.F32 R68, R4.reuse, R12, R68 ;  /* 0x0000000c0444723c */ /* 0x042fe40000001844 */
[----:B------:R-:W1:Y:S04]  /*c890*/  MUFU.EX2 R31, R31 ;  /* 0x0000001f001f7308 */ /* 0x000e680000000800 */
[----:B------:R-:W-:Y:S01]  /*c8a0*/  HMMA.16816.F32 R72, R4, R14, R72 ;  /* 0x0000000e0448723c */ /* 0x000fe20000001848 */
[----:B------:R-:W3:Y:S03]  /*c8b0*/  LDSM.16.MT88.4 R12, [R131+0x4400] ;  /* 0x00440000830c783b */ /* 0x000ee60000004200 */
[----:B------:R-:W-:Y:S03]  /*c8c0*/  MUFU.EX2 R42, R42 ;  /* 0x0000002a002a7308 */ /* 0x000fe60000000800 */
[----:B----4-:R-:W-:-:S05]  /*c8d0*/  F2FP.F16.F32.PACK_AB R4, R52, R67 ;  /* 0x000000433404723e */ /* 0x010fca00000000ff */
[----:B------:R-:W4:Y:S01]  /*c8e0*/  MUFU.EX2 R55, R55 ;  /* 0x0000003700377308 */ /* 0x000f220000000800 */
[----:B-1----:R-:W-:-:S07]  /*c8f0*/  F2FP.F16.F32.PACK_AB R6, R31, R28 ;  /* 0x0000001c1f06723e */ /* 0x002fce00000000ff */
[----:B------:R-:W1:Y:S08]  /*c900*/  MUFU.EX2 R48, R48 ;  /* 0x0000003000307308 */ /* 0x000e700000000800 */
[----:B------:R-:W-:Y:S01]  /*c910*/  MUFU.EX2 R23, R23 ;  /* 0x0000001700177308 */ /* 0x000fe20000000800 */
[----:B----4-:R-:W-:-:S07]  /*c920*/  F2FP.F16.F32.PACK_AB R5, R55, R42 ;  /* 0x0000002a3705723e */ /* 0x010fce00000000ff */
[----:B------:R-:W4:Y:S01]  /*c930*/  MUFU.EX2 R26, R26 ;  /* 0x0000001a001a7308 */ /* 0x000f220000000800 */
[----:B-1----:R-:W-:-:S07]  /*c940*/  F2FP.F16.F32.PACK_AB R7, R37, R48 ;  /* 0x000000302507723e */ /* 0x002fce00000000ff */
[C---:B--2---:R-:W-:Y:S01]  /*c950*/  HMMA.16816.F32 R68, R4.reuse, R16, R68 ;  /* 0x000000100444723c */ /* 0x044fe20000001844 */
[----:B------:R-:W-:Y:S05]  /*c960*/  MUFU.EX2 R22, R22 ;  /* 0x0000001600167308 */ /* 0x000fea0000000800 */
[C---:B------:R-:W-:Y:S01]  /*c970*/  HMMA.16816.F32 R72, R4.reuse, R18, R72 ;  /* 0x000000120448723c */ /* 0x040fe20000001848 */
[----:B------:R-:W-:Y:S02]  /*c980*/  FADD.FTZ R16, R0, R89 ;  /* 0x0000005900107221 */ /* 0x000fe40000010000 */
[----:B------:R-:W1:Y:S02]  /*c990*/  MUFU.EX2 R39, R39 ;  /* 0x0000002700277308 */ /* 0x000e640000000800 */
[----:B------:R-:W-:Y:S01]  /*c9a0*/  FADD.FTZ R105, R105, R16 ;  /* 0x0000001069697221 */ /* 0x000fe20000010000 */
[----:B---3--:R-:W-:Y:S01]  /*c9b0*/  HMMA.16816.F32 R80, R4, R12, R80 ;  /* 0x0000000c0450723c */ /* 0x008fe20000001850 */
[----:B------:R-:W2:Y:S02]  /*c9c0*/  LDSM.16.MT88.4 R16, [R131+0x4800] ;  /* 0x004800008310783b */ /* 0x000ea40000004200 */
[----:B------:R-:W-:-:S02]  /*c9d0*/  FADD.FTZ R100, R100, R105 ;  /* 0x0000006964647221 */ /* 0x000fc40000010000 */
[----:B------:R-:W3:Y:S01]  /*c9e0*/  MUFU.EX2 R46, R46 ;  /* 0x0000002e002e7308 */ /* 0x000ee20000000800 */
[----:B------:R-:W-:Y:S01]  /*c9f0*/  HMMA.16816.F32 R76, R4, R14, R76 ;  /* 0x0000000e044c723c */ /* 0x000fe2000000184c */
[----:B------:R-:W-:Y:S01]  /*ca00*/  FADD.FTZ R103, R103, R100 ;  /* 0x0000006467677221 */ /* 0x000fe20000010000 */
[----:B------:R-:W5:Y:S03]  /*ca10*/  LDSM.16.MT88.4 R12, [R132+0x4c00] ;  /* 0x004c0000840c783b */ /* 0x000f660000004200 */
[----:B------:R-:W-:Y:S02]  /*ca20*/  FADD.FTZ R103, R96, R103 ;  /* 0x0000006760677221 */ /* 0x000fe40000010000 */
[----:B------:R-:W3:Y:S01]  /*ca30*/  MUFU.EX2 R0, R3 ;  /* 0x0000000300007308 */ /* 0x000ee20000000800 */
[----:B----4-:R-:W-:Y:S01]  /*ca40*/  F2FP.F16.F32.PACK_AB R4, R26, R23 ;  /* 0x000000171a04723e */ /* 0x010fe200000000ff */
[----:B------:R-:W-:Y:S01]  /*ca50*/  FADD.FTZ R84, R84, R103 ;  /* 0x0000006754547221 */ /* 0x000fe20000010000 */
[----:B-1----:R-:W-:-:S03]  /*ca60*/  F2FP.F16.F32.PACK_AB R6, R39, R22 ;  /* 0x000000162706723e */ /* 0x002fc600000000ff */
[----:B------:R-:W-:Y:S02]  /*ca70*/  FADD.FTZ R24, R65, R84 ;  /* 0x0000005441187221 */ /* 0x000fe40000010000 */
[----:B------:R-:W1:Y:S01]  /*ca80*/  MUFU.EX2 R43, R43 ;  /* 0x0000002b002b7308 */ /* 0x000e620000000800 */
[----:B---3--:R-:W-:-:S07]  /*ca90*/  F2FP.F16.F32.PACK_AB R5, R33, R46 ;  /* 0x0000002e2105723e */ /* 0x008fce00000000ff */
[----:B------:R-:W-:Y:S01]  /*caa0*/  MUFU.EX2 R35, R35 ;  /* 0x0000002300237308 */ /* 0x000fe20000000800 */
[----:B------:R-:W-:Y:S01]  /*cab0*/  F2FP.F16.F32.PACK_AB R7, R0, R41 ;  /* 0x000000290007723e */ /* 0x000fe200000000ff */
[----:B------:R-:W-:-:S06]  /*cac0*/  FFMA.FTZ R3, R45, UR10, -R40 ;  /* 0x0000000a2d037c23 */ /* 0x000fcc0008010828 */
[C---:B------:R-:W-:Y:S01]  /*cad0*/  HMMA.16816.F32 R68, R4.reuse, R8, R68 ;  /* 0x000000080444723c */ /* 0x040fe20000001844 */
[----:B------:R-:W-:Y:S05]  /*cae0*/  MUFU.EX2 R3, R3 ;  /* 0x0000000300037308 */ /* 0x000fea0000000800 */
[C---:B------:R-:W-:Y:S01]  /*caf0*/  HMMA.16816.F32 R72, R4.reuse, R10, R72 ;  /* 0x0000000a0448723c */ /* 0x040fe20000001848 */
[----:B------:R-:W-:Y:S01]  /*cb00*/  FADD.FTZ R8, R20, R25 ;  /* 0x0000001914087221 */ /* 0x000fe20000010000 */
[----:B------:R-:W-:Y:S01]  /*cb10*/  FADD.FTZ R25, R29, R24 ;  /* 0x000000181d197221 */ /* 0x000fe20000010000 */
[----:B------:R-:W3:Y:S02]  /*cb20*/  MUFU.EX2 R50, R50 ;  /* 0x0000003200327308 */ /* 0x000ee40000000800 */
[----:B------:R-:W-:Y:S01]  /*cb30*/  FADD.FTZ R9, R21, R8 ;  /* 0x0000000815097221 */ /* 0x000fe20000010000 */
[----:B------:R-:W-:Y:S01]  /*cb40*/  FFMA.FTZ R21, R36, UR10, -R40 ;  /* 0x0000000a24157c23 */ /* 0x000fe20008010828 */
[----:B------:R-:W-:Y:S01]  /*cb50*/  FADD.FTZ R25, R30, R25 ;  /* 0x000000191e197221 */ /* 0x000fe20000010000 */
[----:B--2---:R-:W-:Y:S01]  /*cb60*/  HMMA.16816.F32 R80, R4, R16, R80 ;  /* 0x000000100450723c */ /* 0x004fe20000001850 */
[----:B------:R-:W-:-:S02]  /*cb70*/  FADD.FTZ R66, R66, R9 ;  /* 0x0000000942427221 */ /* 0x000fc40000010000 */
[----:B------:R-:W-:Y:S01]  /*cb80*/  MUFU.EX2 R20, R38 ;  /* 0x0000002600147308 */ /* 0x000fe20000000800 */
[----:B------:R-:W-:Y:S01]  /*cb90*/  FADD.FTZ R56, R56, R25 ;  /* 0x0000001938387221 */ /* 0x000fe20000010000 */
[----:B------:R-:W2:Y:S01]  /*cba0*/  LDSM.16.MT88.4 R8, [R131+0x4c00] ;  /* 0x004c00008308783b */ /* 0x000ea20000004200 */
[----:B------:R-:W-:Y:S01]  /*cbb0*/  FADD.FTZ R27, R27, R66 ;  /* 0x000000421b1b7221 */ /* 0x000fe20000010000 */
[----:B------:R-:W-:Y:S01]  /*cbc0*/  HMMA.16816.F32 R76, R4, R18, R76 ;  /* 0x00000012044c723c */ /* 0x000fe2000000184c */
[----:B------:R-:W-:Y:S02]  /*cbd0*/  FADD.FTZ R61, R61, R56 ;  /* 0x000000383d3d7221 */ /* 0x000fe40000010000 */
[----:B------:R-:W-:Y:S01]  /*cbe0*/  FADD.FTZ R16, R64, R27 ;  /* 0x0000001b40107221 */ /* 0x000fe20000010000 */
[----:B------:R-:W4:Y:S01]  /*cbf0*/  MUFU.EX2 R21, R21 ;  /* 0x0000001500157308 */ /* 0x000f220000000800 */
[----:B------:R-:W-:Y:S02]  /*cc00*/  FADD.FTZ R58, R58, R61 ;  /* 0x0000003d3a3a7221 */ /* 0x000fe40000010000 */
[----:B------:R-:W-:Y:S01]  /*cc10*/  FADD.FTZ R16, R97, R16 ;  /* 0x0000001061107221 */ /* 0x000fe20000010000 */
[----:B-1----:R-:W-:Y:S01]  /*cc20*/  F2FP.F16.F32.PACK_AB R4, R43, R2 ;  /* 0x000000022b04723e */ /* 0x002fe200000000ff */
[----:B------:R-:W-:Y:S01]  /*cc30*/  FADD.FTZ R57, R57, R58 ;  /* 0x0000003a39397221 */ /* 0x000fe20000010000 */
[----:B---3--:R-:W-:Y:S01]  /*cc40*/  F2FP.F16.F32.PACK_AB R5, R50, R3 ;  /* 0x000000033205723e */ /* 0x008fe200000000ff */
[----:B------:R-:W-:Y:S01]  /*cc50*/  FADD.FTZ R17, R67, R16 ;  /* 0x0000001043117221 */ /* 0x000fe20000010000 */
[----:B------:R-:W-:Y:S01]  /*cc60*/  F2FP.F16.F32.PACK_AB R6, R44, R35 ;  /* 0x000000232c06723e */ /* 0x000fe200000000ff */
[----:B------:R-:W-:-:S02]  /*cc70*/  FADD.FTZ R42, R42, R57 ;  /* 0x000000392a2a7221 */ /* 0x000fc40000010000 */
[----:B------:R-:W-:Y:S02]  /*cc80*/  FADD.FTZ R17, R52, R17 ;  /* 0x0000001134117221 */ /* 0x000fe40000010000 */
[----:B------:R-:W-:Y:S01]  /*cc90*/  FADD.FTZ R55, R55, R42 ;  /* 0x0000002a37377221 */ /* 0x000fe20000010000 */
[----:B----4-:R-:W-:-:S03]  /*cca0*/  F2FP.F16.F32.PACK_AB R7, R21, R20 ;  /* 0x000000141507723e */ /* 0x010fc600000000ff */
[----:B------:R-:W-:-:S04]  /*ccb0*/  FADD.FTZ R48, R48, R55 ;  /* 0x0000003730307221 */ /* 0x000fc80000010000 */
[----:B------:R-:W-:Y:S01]  /*ccc0*/  FADD.FTZ R37, R37, R48 ;  /* 0x0000003025257221 */ /* 0x000fe20000010000 */
[C---:B-----5:R-:W-:Y:S06]  /*ccd0*/  HMMA.16816.F32 R68, R4.reuse, R12, R68 ;  /* 0x0000000c0444723c */ /* 0x060fec0000001844 */
[----:B------:R-:W-:Y:S01]  /*cce0*/  HMMA.16816.F32 R72, R4, R14, R72 ;  /* 0x0000000e0448723c */ /* 0x000fe20000001848 */
[----:B------:R-:W-:-:S04]  /*ccf0*/  FADD.FTZ R12, R28, R17 ;  /* 0x000000111c0c7221 */ /* 0x000fc80000010000 */
[----:B------:R-:W-:Y:S01]  /*cd00*/  FADD.FTZ R12, R31, R12 ;  /* 0x0000000c1f0c7221 */ /* 0x000fe20000010000 */
[C---:B--2---:R-:W-:Y:S03]  /*cd10*/  HMMA.16816.F32 R80, R4.reuse, R8, R80 ;  /* 0x000000080450723c */ /* 0x044fe60000001850 */
[----:B------:R-:W-:Y:S01]  /*cd20*/  FADD.FTZ R13, R23, R12 ;  /* 0x0000000c170d7221 */ /* 0x000fe20000010000 */
[----:B------:R-:W-:Y:S02]  /*cd30*/  FADD.FTZ R12, R46, R37 ;  /* 0x000000252e0c7221 */ /* 0x000fe40000010000 */
[----:B------:R-:W-:Y:S01]  /*cd40*/  HMMA.16816.F32 R76, R4, R10, R76 ;  /* 0x0000000a044c723c */ /* 0x000fe2000000184c */
        /* <DEDUP_REMOVED lines=8> */
[----:B------:R-:W-:Y:S02]  /*cdd0*/  MOV R0, R32 ;  /* 0x0000002000007202 */ /* 0x000fe40000000f00 */
[----:B------:R-:W-:Y:S01]  /*cde0*/  FADD.FTZ R2, R43, R2 ;  /* 0x000000022b027221 */ /* 0x000fe20000010000 */
[----:B------:R-:W-:-:S03]  /*cdf0*/  FADD.FTZ R3, R50, R3 ;  /* 0x0000000332037221 */ /* 0x000fc60000010000 */
[----:B------:R-:W-:Y:S01]  /*ce00*/  FADD.FTZ R35, R35, R2 ;  /* 0x0000000223237221 */ /* 0x000fe20000010000 */
[----:B------:R-:W-:Y:S01]  /*ce10*/  FADD.FTZ R20, R20, R3 ;  /* 0x0000000314147221 */ /* 0x000fe20000010000 */
[----:B------:R-:W-:Y:S02]  /*ce20*/  MOV R2, R34 ;  /* 0x0000002200027202 */ /* 0x000fe40000000f00 */
[----:B------:R-:W-:Y:S01]  /*ce30*/  FADD.FTZ R151, R44, R35 ;  /* 0x000000232c977221 */ /* 0x000fe20000010000 */
[----:B------:R-:W-:-:S07]  /*ce40*/  FADD.FTZ R152, R21, R20 ;  /* 0x0000001415987221 */ /* 0x000fce0000010000 */
.L_x_4505:
        /* <DEDUP_REMOVED lines=16> */
[----:B------:R-:W-:-:S11]  /*cf50*/  ULDC UR4, c[0x0][0x2ec] ;  /* 0x0000bb0000047ab9 */ /* 0x000fd60000000800 */
.L_x_4515:
        /* <DEDUP_REMOVED lines=66> */
.L_x_4512:
        /* <DEDUP_REMOVED lines=139> */
.L_x_4514:
        /* <DEDUP_REMOVED lines=14> */
[----:B------:R-:W-:Y:S05]  /*dd10*/  IADD3.X R87, R89, UR8, RZ, P0, !PT ;  /* 0x0000000859577c10 */ /* 0x000fea00087fe4ff */
[----:B------:R1:W-:Y:S04]  /*dd20*/  LDGSTS.E.BYPASS.LTC128B.128 [R147+0x2800], desc[UR6][R86.64] ;  /* 0x0280000056937fae */ /* 0x0003e8000b901d46 */
[----:B------:R-:W0:Y:S02]  /*dd30*/  LDGDEPBAR ;  /* 0x00000000000079af */ /* 0x000e240000000000 */
.L_x_4513:
        /* <DEDUP_REMOVED lines=74> */
[----:B------:R-:W-:Y:S01]  /*e1e0*/  FADD.FTZ R3, -R0, R3 ;  /* 0x0000000300037221 */ /* 0x000fe20000010100 */
[C---:B------:R-:W-:Y:S01]  /*e1f0*/  FSETP.NEU.FTZ.AND P0, PT, R2.reuse, -INF , PT ;  /* 0xff8000000200780b */ /* 0x040fe20003f1d000 */
[C---:B------:R-:W-:Y:S01]  /*e200*/  FMUL.FTZ R96, R2.reuse, UR4 ;  /* 0x0000000402607c20 */ /* 0x040fe20008410000 */
[----:B------:R-:W-:Y:S01]  /*e210*/  FADD.FTZ R84, -R2, R85 ;  /* 0x0000005502547221 */ /* 0x000fe20000010100 */
[----:B------:R-:W-:Y:S03]  /*e220*/  FMUL.FTZ R86, R3, UR4 ;  /* 0x0000000403567c20 */ /* 0x000fe60008410000 */
[----:B------:R-:W-:Y:S01]  /*e230*/  FSEL R96, R96, RZ, P0 ;  /* 0x000000ff60607208 */ /* 0x000fe20000000000 */
[----:B------:R-:W2:Y:S01]  /*e240*/  MUFU.EX2 R3, R86 ;  /* 0x0000005600037308 */ /* 0x000ea20000000800 */
[----:B------:R-:W-:Y:S01]  /*e250*/  FSETP.NEU.FTZ.AND P0, PT, R0, -INF , PT ;  /* 0xff8000000000780b */ /* 0x000fe20003f1d000 */
[----:B------:R-:W-:Y:S02]  /*e260*/  FMUL.FTZ R85, R84, UR4 ;  /* 0x0000000454557c20 */ /* 0x000fe40008410000 */
[--C-:B------:R-:W-:Y:S01]  /*e270*/  FFMA.FTZ R49, R49, UR4, -R96.reuse ;  /* 0x0000000431317c23 */ /* 0x100fe20008010860 */
[--C-:B------:R-:W-:Y:S01]  /*e280*/  FFMA.FTZ R52, R52, UR4, -R96.reuse ;  /* 0x0000000434347c23 */ /* 0x100fe20008010860 */
[--C-:B------:R-:W-:Y:S01]  /*e290*/  FFMA.FTZ R60, R60, UR4, -R96.reuse ;  /* 0x000000043c3c7c23 */ /* 0x100fe20008010860 */
[--C-:B------:R-:W-:Y:S03]  /*e2a0*/  FFMA.FTZ R61, R61, UR4, -R96.reuse ;  /* 0x000000043d3d7c23 */ /* 0x100fe60008010860 */
[----:B------:R-:W3:Y:S01]  /*e2b0*/  MUFU.EX2 R84, R85 ;  /* 0x0000005500547308 */ /* 0x000ee20000000800 */
[----:B------:R-:W-:Y:S01]  /*e2c0*/  FSEL R87, R87, RZ, P0 ;  /* 0x000000ff57577208 */ /* 0x000fe20000000000 */
[--C-:B------:R-:W-:Y:S01]  /*e2d0*/  FFMA.FTZ R109, R4, UR4, -R96.reuse ;  /* 0x00000004046d7c23 */ /* 0x100fe20008010860 */
[--C-:B------:R-:W-:Y:S01]  /*e2e0*/  FFMA.FTZ R113, R5, UR4, -R96.reuse ;  /* 0x0000000405717c23 */ /* 0x100fe20008010860 */
[--C-:B------:R-:W-:Y:S01]  /*e2f0*/  FFMA.FTZ R158, R8, UR4, -R96.reuse ;  /* 0x00000004089e7c23 */ /* 0x100fe20008010860 */
[--C-:B------:R-:W-:Y:S01]  /*e300*/  FFMA.FTZ R155, R9, UR4, -R96.reuse ;  /* 0x00000004099b7c23 */ /* 0x100fe20008010860 */
[--C-:B------:R-:W-:Y:S01]  /*e310*/  FFMA.FTZ R58, R58, UR4, -R87.reuse ;  /* 0x000000043a3a7c23 */ /* 0x100fe20008010857 */
[--C-:B------:R-:W-:Y:S03]  /*e320*/  FFMA.FTZ R62, R62, UR4, -R87.reuse ;  /* 0x000000043e3e7c23 */ /* 0x100fe60008010857 */
[----:B------:R-:W4:Y:S01]  /*e330*/  MUFU.EX2 R109, R109 ;  /* 0x0000006d006d7308 */ /* 0x000f220000000800 */
[C---:B--2---:R-:W-:Y:S01]  /*e340*/  FMUL.FTZ R70, R3.reuse, R70 ;  /* 0x0000004603467220 */ /* 0x044fe20000410000 */
[C---:B------:R-:W-:Y:S01]  /*e350*/  FMUL.FTZ R71, R3.reuse, R71 ;  /* 0x0000004703477220 */ /* 0x040fe20000410000 */
[C---:B------:R-:W-:Y:S01]  /*e360*/  FMUL.FTZ R74, R3.reuse, R74 ;  /* 0x0000004a034a7220 */ /* 0x040fe20000410000 */
[C---:B------:R-:W-:Y:S01]  /*e370*/  FMUL.FTZ R75, R3.reuse, R75 ;  /* 0x0000004b034b7220 */ /* 0x040fe20000410000 */
[----:B------:R-:W-:Y:S01]  /*e380*/  FFMA.FTZ R102, R38, UR4, -R87 ;  /* 0x0000000426667c23 */ /* 0x000fe20008010857 */
[C---:B------:R-:W-:Y:S01]  /*e390*/  FMUL.FTZ R38, R3.reuse, R82 ;  /* 0x0000005203267220 */ /* 0x040fe20000410000 */
[C---:B------:R-:W-:Y:S03]  /*e3a0*/  FMUL.FTZ R78, R3.reuse, R78 ;  /* 0x0000004e034e7220 */ /* 0x040fe60000410000 */
[----:B------:R-:W2:Y:S01]  /*e3b0*/  MUFU.EX2 R113, R113 ;  /* 0x0000007100717308 */ /* 0x000ea20000000800 */
[C---:B---3--:R-:W-:Y:S01]  /*e3c0*/  FMUL.FTZ R68, R84.reuse, R68 ;  /* 0x0000004454447220 */ /* 0x048fe20000410000 */
[C---:B------:R-:W-:Y:S01]  /*e3d0*/  FMUL.FTZ R69, R84.reuse, R69 ;  /* 0x0000004554457220 */ /* 0x040fe20000410000 */
[C---:B------:R-:W-:Y:S01]  /*e3e0*/  FMUL.FTZ R72, R84.reuse, R72 ;  /* 0x0000004854487220 */ /* 0x040fe20000410000 */
[C---:B------:R-:W-:Y:S01]  /*e3f0*/  FMUL.FTZ R73, R84.reuse, R73 ;  /* 0x0000004954497220 */ /* 0x040fe20000410000 */
[C---:B------:R-:W-:Y:S01]  /*e400*/  FMUL.FTZ R76, R84.reuse, R76 ;  /* 0x0000004c544c7220 */ /* 0x040fe20000410000 */
[C---:B------:R-:W-:Y:S01]  /*e410*/  FMUL.FTZ R77, R84.reuse, R77 ;  /* 0x0000004d544d7220 */ /* 0x040fe20000410000 */
[----:B------:R-:W-:Y:S03]  /*e420*/  FMUL.FTZ R79, R3, R79 ;  /* 0x0000004f034f7220 */ /* 0x000fe60000410000 */
[----:B------:R-:W-:Y:S01]  /*e430*/  MUFU.EX2 R158, R158 ;  /* 0x0000009e009e7308 */ /* 0x000fe20000000800 */
[----:B----4-:R-:W-:Y:S01]  /*e440*/  FFMA.FTZ R160, R84, R151, R109 ;  /* 0x0000009754a07223 */ /* 0x010fe2000001006d */
        /* <DEDUP_REMOVED lines=10> */
[----:B------:R-:W-:Y:S01]  /*e4f0*/  FMUL.FTZ R39, R3, R83 ;  /* 0x0000005303277220 */ /* 0x000fe20000410000 */
[--C-:B------:R-:W-:Y:S01]  /*e500*/  FFMA.FTZ R107, R34, UR4, -R87.reuse ;  /* 0x00000004226b7c23 */ /* 0x100fe20008010857 */
[--C-:B------:R-:W-:Y:S01]  /*e510*/  FFMA.FTZ R34, R37, UR4, -R96.reuse ;  /* 0x0000000425227c23 */ /* 0x100fe20008010860 */
[----:B------:R-:W-:Y:S03]  /*e520*/  FMUL.FTZ R37, R84, R81 ;  /* 0x0000005154257220 */ /* 0x000fe60000410000 */
[----:B------:R-:W2:Y:S01]  /*e530*/  MUFU.EX2 R116, R116 ;  /* 0x0000007400747308 */ /* 0x000ea20000000800 */
[--C-:B------:R-:W-:Y:S01]  /*e540*/  FFMA.FTZ R104, R35, UR4, -R87.reuse ;  /* 0x0000000423687c23 */ /* 0x100fe20008010857 */
[--C-:B------:R-:W-:Y:S01]  /*e550*/  FFMA.FTZ R35, R36, UR4, -R96.reuse ;  /* 0x0000000424237c23 */ /* 0x100fe20008010860 */
[----:B------:R-:W-:Y:S01]  /*e560*/  FMUL.FTZ R36, R84, R80 ;  /* 0x0000005054247220 */ /* 0x000fe20000410000 */
[--C-:B------:R-:W-:Y:S01]  /*e570*/  FFMA.FTZ R84, R45, UR4, -R96.reuse ;  /* 0x000000042d547c23 */ /* 0x100fe20008010860 */
[----:B------:R-:W-:Y:S01]  /*e580*/  LDSM.16.MT88.4 R80, [R132+0x3400] ;  /* 0x003400008450783b */ /* 0x000fe20000004200 */
[--C-:B------:R-:W-:Y:S01]  /*e590*/  FFMA.FTZ R154, R12, UR4, -R96.reuse ;  /* 0x000000040c9a7c23 */ /* 0x100fe20008010860 */
[--C-:B------:R-:W-:Y:S03]  /*e5a0*/  FFMA.FTZ R121, R13, UR4, -R96.reuse ;  /* 0x000000040d797c23 */ /* 0x100fe60008010860 */
[----:B------:R-:W4:Y:S01]  /*e5b0*/  MUFU.EX2 R111, R111 ;  /* 0x0000006f006f7308 */ /* 0x000f220000000800 */
[----:B---3--:R-:W-:Y:S01]  /*e5c0*/  F2FP.F16.F32.PACK_AB R90, R155, R158 ;  /* 0x0000009e9b5a723e */ /* 0x008fe200000000ff */
        /* <DEDUP_REMOVED lines=13> */
[--C-:B------:R-:W-:Y:S03]  /*e6a0*/  FFMA.FTZ R115, R20, UR4, -R96.reuse ;  /* 0x0000000414737c23 */ /* 0x100fe60008010860 */
[----:B------:R-:W2:Y:S01]  /*e6b0*/  MUFU.EX2 R153, R153 ;  /* 0x0000009900997308 */ /* 0x000ea20000000800 */
[C---:B----4-:R-:W-:Y:S01]  /*e6c0*/  F2FP.F16.F32.PACK_AB R89, R111.reuse, R116 ;  /* 0x000000746f59723e */ /* 0x050fe200000000ff */
[----:B------:R-:W-:Y:S01]  /*e6d0*/  FFMA.FTZ R116, R48, UR4, -R96 ;  /* 0x0000000430747c23 */ /* 0x000fe20008010860 */
[----:B------:R-:W-:Y:S01]  /*e6e0*/  FADD.FTZ R157, R111, R152 ;  /* 0x000000986f9d7221 */ /* 0x000fe20000010000 */
        /* <DEDUP_REMOVED lines=10> */
[----:B------:R-:W-:Y:S01]  /*e790*/  FFMA.FTZ R98, R32, UR4, -R96 ;  /* 0x0000000420627c23 */ /* 0x000fe20008010860 */
[----:B------:R-:W-:Y:S03]  /*e7a0*/  ISETP.GT.AND P0, PT, R146, 0x1, PT ;  /* 0x000000019200780c */ /* 0x000fe60003f04270 */
[----:B------:R-:W-:Y:S01]  /*e7b0*/  MUFU.EX2 R121, R121 ;  /* 0x0000007900797308 */ /* 0x000fe20000000800 */
[C---:B--2---:R-:W-:Y:S01]  /*e7c0*/  F2FP.F16.F32.PACK_AB R91, R153.reuse, R156 ;  /* 0x0000009c995b723e */ /* 0x044fe200000000ff */
[----:B------:R-:W-:Y:S01]  /*e7d0*/  FADD.FTZ R156, R156, R157 ;  /* 0x0000009d9c9c7221 */ /* 0x000fe20000010000 */
[----:B------:R-:W-:Y:S02]  /*e7e0*/  MOV R3, R0 ;  /* 0x0000000000037202 */ /* 0x000fe40000000f00 */
[----:B------:R-:W-:Y:S01]  /*e7f0*/  MOV R85, R2 ;  /* 0x0000000200557202 */ /* 0x000fe20000000f00 */
[----:B------:R-:W-:Y:S04]  /*e800*/  FADD.FTZ R156, R153, R156 ;  /* 0x0000009c999c7221 */ /* 0x000fe80000010000 */
        /* <DEDUP_REMOVED lines=13> */
[----:B------:R1:W-:Y:S01]  /*e8e0*/  MUFU.EX2 R95, R40 ;  /* 0x00000028005f7308 */ /* 0x0003e20000000800 */
[----:B------:R-:W2:Y:S01]  /*e8f0*/  LDSM.16.MT88.4 R88, [R131+0x3400] ;  /* 0x003400008358783b */ /* 0x000ea20000004200 */
[----:B------:R-:W-:Y:S01]  /*e900*/  FFMA.FTZ R92, R41, UR4, -R96 ;  /* 0x00000004295c7c23 */ /* 0x000fe20008010860 */
[----:B------:R-:W-:Y:S01]  /*e910*/  F2FP.F16.F32.PACK_AB R41, R122, R139 ;  /* 0x0000008b7a29723e */ /* 0x000fe200000000ff */
[--C-:B------:R-:W-:Y:S01]  /*e920*/  FFMA.FTZ R94, R46, UR4, -R87.reuse ;  /* 0x000000042e5e7c23 */ /* 0x100fe20008010857 */
[----:B------:R-:W-:Y:S05]  /*e930*/  FADD.FTZ R139, R139, R156 ;  /* 0x0000009c8b8b7221 */ /* 0x000fea0000010000 */
[----:B------:R-:W4:Y:S01]  /*e940*/  MUFU.EX2 R114, R114 ;  /* 0x0000007200727308 */ /* 0x000f220000000800 */
[----:B------:R-:W5:Y:S01]  /*e950*/  LDSM.16.MT88.4 R44, [R132+0x3800] ;  /* 0x00380000842c783b */ /* 0x000f620000004200 */
[----:B------:R-:W-:Y:S01]  /*e960*/  FFMA.FTZ R93, R43, UR4, -R87 ;  /* 0x000000042b5d7c23 */ /* 0x000fe20008010857 */
[----:B---3--:R-:W-:Y:S01]  /*e970*/  F2FP.F16.F32.PACK_AB R43, R118, R123 ;  /* 0x0000007b762b723e */ /* 0x008fe200000000ff */
[----:B------:R-:W-:Y:S01]  /*e980*/  FADD.FTZ R122, R122, R139 ;  /* 0x0000008b7a7a7221 */ /* 0x000fe20000010000 */
[----:B------:R-:W-:Y:S05]  /*e990*/  FFMA.FTZ R139, R59, UR4, -R87 ;  /* 0x000000043b8b7c23 */ /* 0x000fea0008010857 */
[----:B------:R-:W-:Y:S01]  /*e9a0*/  MUFU.EX2 R119, R119 ;  /* 0x0000007700777308 */ /* 0x000fe20000000800 */
[----:B-1----:R-:W-:Y:S01]  /*e9b0*/  F2FP.F16.F32.PACK_AB R40, R121, R154 ;  /* 0x0000009a7928723e */ /* 0x002fe200000000ff */
[----:B------:R-:W-:Y:S08]  /*e9c0*/  FADD.FTZ R123, R123, R122 ;  /* 0x0000007a7b7b7221 */ /* 0x000ff00000010000 */
[----:B------:R-:W1:Y:S01]  /*e9d0*/  MUFU.EX2 R108, R108 ;  /* 0x0000006c006c7308 */ /* 0x000e620000000800 */
[C---:B------:R-:W-:Y:S06]  /*e9e0*/  HMMA.16816.F32 R68, R40.reuse, R80, R68 ;  /* 0x000000502844723c */ /* 0x040fec0000001844 */
[C---:B------:R-:W-:Y:S03]  /*e9f0*/  HMMA.16816.F32 R72, R40.reuse, R82, R72 ;  /* 0x000000522848723c */ /* 0x040fe60000001848 */
[----:B------:R-:W-:Y:S02]  /*ea00*/  MUFU.EX2 R110, R110 ;  /* 0x0000006e006e7308 */ /* 0x000fe40000000800 */
[----:B------:R-:W-:Y:S08]  /*ea10*/  FADD.FTZ R81, R113, R160 ;  /* 0x000000a071517221 */ /* 0x000ff00000010000 */
[----:B------:R-:W3:Y:S01]  /*ea20*/  MUFU.EX2 R101, R101 ;  /* 0x0000006500657308 */ /* 0x000ee20000000800 */
[C---:B--2---:R-:W-:Y:S03]  /*ea30*/  HMMA.16816.F32 R36, R40.reuse, R88, R36 ;  /* 0x000000582824723c */ /* 0x044fe60000001824 */
[----:B------:R-:W-:Y:S02]  /*ea40*/  FADD.FTZ R158, R158, R81 ;  /* 0x000000519e9e7221 */ /* 0x000fe40000010000 */
[----:B------:R-:W2:Y:S01]  /*ea50*/  LDSM.16.MT88.4 R80, [R131+0x3800] ;  /* 0x003800008350783b */ /* 0x000ea20000004200 */
[----:B------:R-:W-:Y:S03]  /*ea60*/  HMMA.16816.F32 R76, R40, R90, R76 ;  /* 0x0000005a284c723c */ /* 0x000fe6000000184c */
[----:B------:R-:W-:Y:S02]  /*ea70*/  MUFU.EX2 R103, R103 ;  /* 0x0000006700677308 */ /* 0x000fe40000000800 */
[--C-:B------:R-:W-:Y:S01]  /*ea80*/  FFMA.FTZ R88, R50, UR4, -R87.reuse ;  /* 0x0000000432587c23 */ /* 0x100fe20008010857 */
[----:B------:R-:W-:Y:S01]  /*ea90*/  FFMA.FTZ R89, R51, UR4, -R87 ;  /* 0x0000000433597c23 */ /* 0x000fe20008010857 */
[----:B----4-:R-:W-:Y:S01]  /*eaa0*/  F2FP.F16.F32.PACK_AB R40, R114, R115 ;  /* 0x000000737228723e */ /* 0x010fe200000000ff */
[----:B------:R-:W-:Y:S05]  /*eab0*/  FFMA.FTZ R90, R53, UR4, -R96 ;  /* 0x00000004355a7c23 */ /* 0x000fea0008010860 */
[----:B------:R-:W4:Y:S01]  /*eac0*/  MUFU.EX2 R106, R106 ;  /* 0x0000006a006a7308 */ /* 0x000f220000000800 */
[----:B------:R-:W-:Y:S01]  /*ead0*/  FADD.FTZ R53, R155, R158 ;  /* 0x0000009e9b357221 */ /* 0x000fe20000010000 */
[----:B-1----:R-:W-:Y:S01]  /*eae0*/  F2FP.F16.F32.PACK_AB R41, R108, R119 ;  /* 0x000000776c29723e */ /* 0x002fe200000000ff */
[--C-:B------:R-:W-:Y:S01]  /*eaf0*/  FFMA.FTZ R155, R56, UR4, -R96.reuse ;  /* 0x00000004389b7c23 */ /* 0x100fe20008010860 */
[----:B---3--:R-:W-:Y:S01]  /*eb00*/  F2FP.F16.F32.PACK_AB R42, R101, R110 ;  /* 0x0000006e652a723e */ /* 0x008fe200000000ff */
[----:B------:R-:W-:Y:S01]  /*eb10*/  FADD.FTZ R56, R154, R53 ;  /* 0x000000359a387221 */ /* 0x000fe20000010000 */
[----:B------:R-:W-:Y:S04]  /*eb20*/  FFMA.FTZ R154, R57, UR4, -R96 ;  /* 0x00000004399a7c23 */ /* 0x000fe80008010860 */
[----:B------:R1:W-:Y:S01]  /*eb30*/  MUFU.EX2 R111, R49 ;  /* 0x00000031006f7308 */ /* 0x0003e20000000800 */
[----:B------:R-:W-:Y:S04]  /*eb40*/  FADD.FTZ R57, R121, R56 ;  /* 0x0000003879397221 */ /* 0x000fe80000010000 */
[----:B------:R-:W-:Y:S05]  /*eb50*/  FADD.FTZ R120, R120, R57 ;  /* 0x0000003978787221 */ /* 0x000fea0000010000 */
[----:B------:R3:W-:Y:S01]  /*eb60*/  MUFU.EX2 R113, R151 ;  /* 0x0000009700717308 */ /* 0x0007e20000000800 */
[----:B----4-:R-:W-:Y:S01]  /*eb70*/  F2FP.F16.F32.PACK_AB R43, R106, R103 ;  /* 0x000000676a2b723e */ /* 0x010fe200000000ff */
[----:B------:R-:W-:Y:S04]  /*eb80*/  FADD.FTZ R120, R117, R120 ;  /* 0x0000007875787221 */ /* 0x000fe80000010000 */
[----:B------:R-:W-:Y:S04]  /*eb90*/  FADD.FTZ R115, R115, R120 ;  /* 0x0000007873737221 */ /* 0x000fe80000010000 */
[----:B------:R4:W-:Y:S01]  /*eba0*/  MUFU.EX2 R91, R52 ;  /* 0x00000034005b7308 */ /* 0x0009e20000000800 */
[----:B-1----:R-:W1:Y:S01]  /*ebb0*/  LDSM.16.MT88.4 R48, [R132+0x3c00] ;  /* 0x003c00008430783b */ /* 0x002e620000004200 */
[C---:B-----5:R-:W-:Y:S03]  /*ebc0*/  HMMA.16816.F32 R68, R40.reuse, R44, R68 ;  /* 0x0000002c2844723c */ /* 0x060fe60000001844 */
[----:B------:R-:W-:Y:S05]  /*ebd0*/  FADD.FTZ R115, R114, R115 ;  /* 0x0000007372737221 */ /* 0x000fea0000010000 */
[----:B------:R-:W-:Y:S01]  /*ebe0*/  MUFU.EX2 R100, R100 ;  /* 0x0000006400647308 */ /* 0x000fe20000000800 */
[C---:B------:R-:W-:Y:S01]  /*ebf0*/  HMMA.16816.F32 R72, R40.reuse, R46, R72 ;  /* 0x0000002e2848723c */ /* 0x040fe20000001848 */
[----:B------:R-:W5:Y:S02]  /*ec00*/  LDSM.16.MT88.4 R44, [R131+0x3c00] ;  /* 0x003c0000832c783b */ /* 0x000f640000004200 */
[----:B---3--:R-:W-:Y:S01]  /*ec10*/  FFMA.FTZ R151, R54, UR4, -R87 ;  /* 0x0000000436977c23 */ /* 0x008fe20008010857 */
[----:B------:R-:W-:Y:S02]  /*ec20*/  FADD.FTZ R110, R110, R115 ;  /* 0x000000736e6e7221 */ /* 0x000fe40000010000 */
[C---:B--2---:R-:W-:Y:S03]  /*ec30*/  HMMA.16816.F32 R36, R40.reuse, R80, R36 ;  /* 0x000000502824723c */ /* 0x044fe60000001824 */
[----:B------:R-:W2:Y:S01]  /*ec40*/  MUFU.EX2 R97, R97 ;  /* 0x0000006100617308 */ /* 0x000ea20000000800 */
[----:B----4-:R-:W3:Y:S02]  /*ec50*/  LDSM.16.MT88.4 R52, [R132+0x4000] ;  /* 0x004000008434783b */ /* 0x010ee40000004200 */
[----:B------:R-:W-:Y:S07]  /*ec60*/  HMMA.16816.F32 R76, R40, R82, R76 ;  /* 0x00000052284c723c */ /* 0x000fee000000184c */
[----:B------:R-:W-:Y:S01]  /*ec70*/  MUFU.EX2 R105, R105 ;  /* 0x0000006900697308 */ /* 0x000fe20000000800 */
[----:B------:R-:W4:Y:S09]  /*ec80*/  LDSM.16.MT88.4 R80, [R131+0x4000] ;  /* 0x004000008350783b */ /* 0x000f320000004200 */
[----:B------:R-:W1:Y:S01]  /*ec90*/  MUFU.EX2 R86, R86 ;  /* 0x0000005600567308 */ /* 0x000e620000000800 */
[----:B--2---:R-:W-:Y:S09]  /*eca0*/  F2FP.F16.F32.PACK_AB R40, R97, R100 ;  /* 0x000000646128723e */ /* 0x004ff200000000ff */
[----:B------:R-:W-:Y:S10]  /*ecb0*/  MUFU.EX2 R98, R98 ;  /* 0x0000006200627308 */ /* 0x000ff40000000800 */
[----:B------:R-:W2:Y:S01]  /*ecc0*/  MUFU.EX2 R99, R99 ;  /* 0x0000006300637308 */ /* 0x000ea20000000800 */
[----:B-1----:R-:W-:Y:S09]  /*ecd0*/  F2FP.F16.F32.PACK_AB R41, R86, R105 ;  /* 0x000000695629723e */ /* 0x002ff200000000ff */
[----:B------:R-:W-:Y:S10]  /*ece0*/  MUFU.EX2 R107, R107 ;  /* 0x0000006b006b7308 */ /* 0x000ff40000000800 */
[----:B------:R-:W1:Y:S01]  /*ecf0*/  MUFU.EX2 R104, R104 ;  /* 0x0000006800687308 */ /* 0x000e620000000800 */
[----:B--2---:R-:W-:Y:S09]  /*ed00*/  F2FP.F16.F32.PACK_AB R42, R99, R98 ;  /* 0x00000062632a723e */ /* 0x004ff200000000ff */
[----:B------:R2:W-:Y:S10]  /*ed10*/  MUFU.EX2 R121, R58 ;  /* 0x0000003a00797308 */ /* 0x0005f40000000800 */
[----:B------:R-:W-:Y:S01]  /*ed20*/  MUFU.EX2 R35, R35 ;  /* 0x0000002300237308 */ /* 0x000fe20000000800 */
[----:B-1----:R-:W-:Y:S09]  /*ed30*/  F2FP.F16.F32.PACK_AB R43, R104, R107 ;  /* 0x0000006b682b723e */ /* 0x002ff200000000ff */
[----:B------:R-:W1:Y:S01]  /*ed40*/  MUFU.EX2 R34, R34 ;  /* 0x0000002200227308 */ /* 0x000e620000000800 */
[----:B--2---:R-:W2:Y:S01]  /*ed50*/  LDSM.16.MT88.4 R56, [R132+0x4400] ;  /* 0x004400008438783b */ /* 0x004ea20000004200 */
[C---:B------:R-:W-:Y:S08]  /*ed60*/  HMMA.16816.F32 R68, R40.reuse, R48, R68 ;  /* 0x000000302844723c */ /* 0x040ff00000001844 */
[----:B------:R-:W-:Y:S01]  /*ed70*/  MUFU.EX2 R102, R102 ;  /* 0x0000006600667308 */ /* 0x000fe20000000800 */
[C---:B------:R-:W-:Y:S03]  /*ed80*/  HMMA.16816.F32 R72, R40.reuse, R50, R72 ;  /* 0x000000322848723c */ /* 0x040fe60000001848 */
[----:B------:R-:W-:Y:S03]  /*ed90*/  FADD.FTZ R48, R118, R123 ;  /* 0x0000007b76307221 */ /* 0x000fe60000010000 */
[C---:B-----5:R-:W-:Y:S03]  /*eda0*/  HMMA.16816.F32 R36, R40.reuse, R44, R36 ;  /* 0x0000002c2824723c */ /* 0x060fe60000001824 */
[----:B------:R-:W5:Y:S02]  /*edb0*/  MUFU.EX2 R33, R33 ;  /* 0x0000002100217308 */ /* 0x000f640000000800 */
[----:B------:R-:W-:Y:S01]  /*edc0*/  FADD.FTZ R119, R119, R48 ;  /* 0x0000003077777221 */ /* 0x000fe20000010000 */
[----:B------:R-:W-:Y:S01]  /*edd0*/  HMMA.16816.F32 R76, R40, R46, R76 ;  /* 0x0000002e284c723c */ /* 0x000fe2000000184c */
[----:B------:R-:W2:Y:S06]  /*ede0*/  LDSM.16.MT88.4 R44, [R131+0x4400] ;  /* 0x00440000832c783b */ /* 0x000eac0000004200 */
[----:B------:R-:W3:Y:S01]  /*edf0*/  MUFU.EX2 R92, R92 ;  /* 0x0000005c005c7308 */ /* 0x000ee20000000800 */
[----:B-1----:R-:W-:Y:S03]  /*ee00*/  F2FP.F16.F32.PACK_AB R48, R34, R35 ;  /* 0x000000232230723e */ /* 0x002fe600000000ff */
[----:B------:R-:W-:Y:S01]  /*ee10*/  FADD.FTZ R108, R108, R119 ;  /* 0x000000776c6c7221 */ /* 0x000fe20000010000 */
[----:B------:R-:W-:Y:S05]  /*ee20*/  FADD.FTZ R41, R101, R110 ;  /* 0x0000006e65297221 */ /* 0x000fea0000010000 */
[----:B------:R-:W-:Y:S01]  /*ee30*/  MUFU.EX2 R112, R112 ;  /* 0x0000007000707308 */ /* 0x000fe20000000800 */
[----:B-----5:R-:W-:Y:S01]  /*ee40*/  F2FP.F16.F32.PACK_AB R49, R33, R102 ;  /* 0x000000662131723e */ /* 0x020fe200000000ff */
[----:B------:R-:W-:Y:S01]  /*ee50*/  FADD.FTZ R40, R100, R41 ;  /* 0x0000002964287221 */ /* 0x000fe20000010000 */
[----:B------:R-:W-:Y:S01]  /*ee60*/  FFMA.FTZ R100, R63, UR4, -R87 ;  /* 0x000000043f647c23 */ /* 0x000fe20008010857 */
[----:B------:R-:W-:Y:S02]  /*ee70*/  FADD.FTZ R103, R103, R108 ;  /* 0x0000006c67677221 */ /* 0x000fe40000010000 */
[----:B------:R-:W-:Y:S04]  /*ee80*/  FADD.FTZ R97, R97, R40 ;  /* 0x0000002861617221 */ /* 0x000fe80000010000 */
[----:B------:R-:W1:Y:S01]  /*ee90*/  MUFU.EX2 R93, R93 ;  /* 0x0000005d005d7308 */ /* 0x000e620000000800 */
[----:B---3--:R-:W-:Y:S01]  /*eea0*/  F2FP.F16.F32.PACK_AB R50, R92, R95 ;  /* 0x0000005f5c32723e */ /* 0x008fe200000000ff */
[----:B------:R-:W-:Y:S01]  /*eeb0*/  FADD.FTZ R106, R106, R103 ;  /* 0x000000676a6a7221 */ /* 0x000fe20000010000 */
[----:B------:R-:W-:Y:S03]  /*eec0*/  FADD.FTZ R98, R98, R97 ;  /* 0x0000006162627221 */ /* 0x000fe60000010000 */
[----:B------:R-:W-:Y:S01]  /*eed0*/  FADD.FTZ R105, R105, R106 ;  /* 0x0000006a69697221 */ /* 0x000fe20000010000 */
[----:B------:R-:W-:Y:S03]  /*eee0*/  FADD.FTZ R98, R99, R98 ;  /* 0x0000006263627221 */ /* 0x000fe60000010000 */
[----:B------:R-:W-:Y:S10]  /*eef0*/  MUFU.EX2 R109, R109 ;  /* 0x0000006d006d7308 */ /* 0x000ff40000000800 */
[----:B------:R-:W3:Y:S01]  /*ef00*/  MUFU.EX2 R84, R84 ;  /* 0x0000005400547308 */ /* 0x000ee20000000800 */
[----:B-1----:R-:W-:Y:S09]  /*ef10*/  F2FP.F16.F32.PACK_AB R51, R93, R112 ;  /* 0x000000705d33723e */ /* 0x002ff200000000ff */
[----:B------:R-:W1:Y:S01]  /*ef20*/  MUFU.EX2 R94, R94 ;  /* 0x0000005e005e7308 */ /* 0x000e620000000800 */
[C---:B------:R-:W-:Y:S06]  /*ef30*/  HMMA.16816.F32 R68, R48.reuse, R52, R68 ;  /* 0x000000343044723c */ /* 0x040fec0000001844 */
[C---:B------:R-:W-:Y:S03]  /*ef40*/  HMMA.16816.F32 R72, R48.reuse, R54, R72 ;  /* 0x000000363048723c */ /* 0x040fe60000001848 */
[----:B------:R-:W5:Y:S01]  /*ef50*/  MUFU.EX2 R116, R116 ;  /* 0x0000007400747308 */ /* 0x000f620000000800 */
[----:B------:R-:W2:Y:S01]  /*ef60*/  LDSM.16.MT88.4 R52, [R132+0x4800] ;  /* 0x004800008434783b */ /* 0x000ea20000004200 */
[----:B---3--:R-:W-:Y:S01]  /*ef70*/  F2FP.F16.F32.PACK_AB R40, R84, R109 ;  /* 0x0000006d5428723e */ /* 0x008fe200000000ff */
[C---:B----4-:R-:W-:Y:S07]  /*ef80*/  HMMA.16816.F32 R36, R48.reuse, R80, R36 ;  /* 0x000000503024723c */ /* 0x050fee0000001824 */
[----:B------:R-:W-:Y:S01]  /*ef90*/  MUFU.EX2 R88, R88 ;  /* 0x0000005800587308 */ /* 0x000fe20000000800 */
[----:B-1----:R-:W-:Y:S01]  /*efa0*/  F2FP.F16.F32.PACK_AB R41, R113, R94 ;  /* 0x0000005e7129723e */ /* 0x002fe200000000ff */
[----:B------:R-:W-:Y:S08]  /*efb0*/  HMMA.16816.F32 R76, R48, R82, R76 ;  /* 0x00000052304c723c */ /* 0x000ff0000000184c */
[----:B------:R-:W1:Y:S03]  /*efc0*/  MUFU.EX2 R89, R89 ;  /* 0x0000005900597308 */ /* 0x000e660000000800 */
[----:B-----5:R-:W-:Y:S01]  /*efd0*/  F2FP.F16.F32.PACK_AB R42, R111, R116 ;  /* 0x000000746f2a723e */ /* 0x020fe200000000ff */
[----:B------:R-:W-:Y:S01]  /*efe0*/  FADD.FTZ R48, R86, R105 ;  /* 0x0000006956307221 */ /* 0x000fe20000010000 */
[----:B------:R-:W-:Y:S01]  /*eff0*/  FADD.FTZ R49, R35, R98 ;  /* 0x0000006223317221 */ /* 0x000fe20000010000 */
[----:B------:R-:W-:Y:S02]  /*f000*/  FFMA.FTZ R35, R66, UR4, -R87 ;  /* 0x0000000442237c23 */ /* 0x000fe40008010857 */
[----:B------:R-:W-:Y:S02]  /*f010*/  FADD.FTZ R107, R107, R48 ;  /* 0x000000306b6b7221 */ /* 0x000fe40000010000 */
[----:B------:R-:W-:Y:S01]  /*f020*/  MUFU.EX2 R114, R60 ;  /* 0x0000003c00727308 */ /* 0x000fe20000000800 */
[----:B------:R-:W-:Y:S01]  /*f030*/  FADD.FTZ R66, R34, R49 ;  /* 0x0000003122427221 */ /* 0x000fe20000010000 */
[----:B------:R-:W-:Y:S01]  /*f040*/  FFMA.FTZ R87, R67, UR4, -R87 ;  /* 0x0000000443577c23 */ /* 0x000fe20008010857 */
[--C-:B------:R-:W-:Y:S01]  /*f050*/  FFMA.FTZ R80, R64, UR4, -R96.reuse ;  /* 0x0000000440507c23 */ /* 0x100fe20008010860 */
[----:B------:R-:W-:Y:S01]  /*f060*/  FFMA.FTZ R96, R65, UR4, -R96 ;  /* 0x0000000441607c23 */ /* 0x000fe20008010860 */
[----:B------:R-:W-:Y:S01]  /*f070*/  FADD.FTZ R107, R104, R107 ;  /* 0x0000006b686b7221 */ /* 0x000fe20000010000 */
[----:B------:R-:W-:Y:S04]  /*f080*/  FADD.FTZ R95, R95, R66 ;  /* 0x000000425f5f7221 */ /* 0x000fe80000010000 */
[----:B------:R-:W-:Y:S01]  /*f090*/  MUFU.EX2 R115, R61 ;  /* 0x0000003d00737308 */ /* 0x000fe20000000800 */
[----:B-1----:R-:W-:Y:S01]  /*f0a0*/  F2FP.F16.F32.PACK_AB R43, R89, R88 ;  /* 0x00000058592b723e */ /* 0x002fe200000000ff */
[----:B------:R-:W-:Y:S01]  /*f0b0*/  FADD.FTZ R102, R102, R107 ;  /* 0x0000006b66667221 */ /* 0x000fe20000010000 */
[----:B------:R-:W-:Y:S03]  /*f0c0*/  FADD.FTZ R92, R92, R95 ;  /* 0x0000005f5c5c7221 */ /* 0x000fe60000010000 */
[----:B------:R-:W-:Y:S01]  /*f0d0*/  FADD.FTZ R33, R33, R102 ;  /* 0x0000006621217221 */ /* 0x000fe20000010000 */
[----:B------:R-:W-:Y:S03]  /*f0e0*/  FADD.FTZ R109, R109, R92 ;  /* 0x0000005c6d6d7221 */ /* 0x000fe60000010000 */
[----:B------:R1:W-:Y:S01]  /*f0f0*/  MUFU.EX2 R101, R62 ;  /* 0x0000003e00657308 */ /* 0x0003e20000000800 */
[C---:B--2---:R-:W-:Y:S05]  /*f100*/  HMMA.16816.F32 R68, R40.reuse, R56, R68 ;  /* 0x000000382844723c */ /* 0x044fea0000001844 */
[----:B------:R-:W-:Y:S01]  /*f110*/  FADD.FTZ R112, R112, R33 ;  /* 0x0000002170707221 */ /* 0x000fe20000010000 */
[C---:B------:R-:W-:Y:S03]  /*f120*/  HMMA.16816.F32 R72, R40.reuse, R58, R72 ;  /* 0x0000003a2848723c */ /* 0x040fe60000001848 */
[----:B------:R-:W2:Y:S01]  /*f130*/  MUFU.EX2 R90, R90 ;  /* 0x0000005a005a7308 */ /* 0x000ea20000000800 */
[----:B------:R-:W-:Y:S01]  /*f140*/  LDSM.16.MT88.4 R56, [R132+0x4c00] ;  /* 0x004c00008438783b */ /* 0x000fe20000004200 */
[----:B------:R-:W-:Y:S01]  /*f150*/  IADD3 R33, R146, -0x1, RZ ;  /* 0xffffffff92217810 */ /* 0x000fe20007ffe0ff */
[C---:B------:R-:W-:Y:S07]  /*f160*/  HMMA.16816.F32 R36, R40.reuse, R44, R36 ;  /* 0x0000002c2824723c */ /* 0x040fee0000001824 */
[----:B------:R-:W-:Y:S01]  /*f170*/  MUFU.EX2 R151, R151 ;  /* 0x0000009700977308 */ /* 0x000fe20000000800 */
[----:B-1----:R-:W1:Y:S03]  /*f180*/  LDSM.16.MT88.4 R60, [R131+0x4800] ;  /* 0x00480000833c783b */ /* 0x002e660000004200 */
[----:B------:R-:W-:Y:S01]  /*f190*/  FADD.FTZ R93, R93, R112 ;  /* 0x000000705d5d7221 */ /* 0x000fe20000010000 */
[----:B------:R-:W-:Y:S05]  /*f1a0*/  HMMA.16816.F32 R76, R40, R46, R76 ;  /* 0x0000002e284c723c */ /* 0x000fea000000184c */
[----:B------:R-:W3:Y:S01]  /*f1b0*/  MUFU.EX2 R152, R152 ;  /* 0x0000009800987308 */ /* 0x000ee20000000800 */
[----:B------:R-:W4:Y:S01]  /*f1c0*/  LDSM.16.MT88.4 R44, [R131+0x4c00] ;  /* 0x004c0000832c783b */ /* 0x000f220000004200 */
[----:B--2---:R-:W-:Y:S01]  /*f1d0*/  F2FP.F16.F32.PACK_AB R48, R90, R91 ;  /* 0x0000005b5a30723e */ /* 0x004fe200000000ff */
[----:B------:R-:W-:Y:S03]  /*f1e0*/  FADD.FTZ R94, R94, R93 ;  /* 0x0000005d5e5e7221 */ /* 0x000fe60000010000 */
[----:B------:R-:W-:Y:S01]  /*f1f0*/  F2FP.F16.F32.PACK_AB R40, R115, R114 ;  /* 0x000000727328723e */ /* 0x000fe200000000ff */
[----:B------:R-:W-:Y:S03]  /*f200*/  FADD.FTZ R109, R84, R109 ;  /* 0x0000006d546d7221 */ /* 0x000fe60000010000 */
[----:B------:R-:W-:Y:S01]  /*f210*/  MUFU.EX2 R155, R155 ;  /* 0x0000009b009b7308 */ /* 0x000fe20000000800 */
[----:B------:R-:W-:Y:S01]  /*f220*/  FADD.FTZ R113, R113, R94 ;  /* 0x0000005e71717221 */ /* 0x000fe20000010000 */
[----:B------:R-:W-:Y:S01]  /*f230*/  MOV R146, R33 ;  /* 0x0000002100927202 */ /* 0x000fe20000000f00 */
[----:B------:R-:W-:Y:S04]  /*f240*/  FADD.FTZ R116, R116, R109 ;  /* 0x0000006d74747221 */ /* 0x000fe80000010000 */
[----:B------:R-:W-:Y:S03]  /*f250*/  FADD.FTZ R116, R111, R116 ;  /* 0x000000746f747221 */ /* 0x000fe60000010000 */
[----:B------:R-:W2:Y:S01]  /*f260*/  MUFU.EX2 R154, R154 ;  /* 0x0000009a009a7308 */ /* 0x000ea20000000800 */
[----:B---3--:R-:W-:Y:S01]  /*f270*/  F2FP.F16.F32.PACK_AB R49, R152, R151 ;  /* 0x000000979831723e */ /* 0x008fe200000000ff */
[----:B------:R-:W-:Y:S04]  /*f280*/  FADD.FTZ R91, R91, R116 ;  /* 0x000000745b5b7221 */ /* 0x000fe80000010000 */
[----:B------:R-:W-:Y:S04]  /*f290*/  FADD.FTZ R90, R90, R91 ;  /* 0x0000005b5a5a7221 */ /* 0x000fe80000010000 */
[----:B------:R-:W3:Y:S10]  /*f2a0*/  MUFU.EX2 R118, R139 ;  /* 0x0000008b00767308 */ /* 0x000ef40000000800 */
[----:B------:R-:W5:Y:S01]  /*f2b0*/  MUFU.EX2 R64, R100 ;  /* 0x0000006400407308 */ /* 0x000f620000000800 */
[C---:B--2---:R-:W-:Y:S01]  /*f2c0*/  F2FP.F16.F32.PACK_AB R50, R154.reuse, R155 ;  /* 0x0000009b9a32723e */ /* 0x044fe200000000ff */
[----:B------:R-:W-:Y:S04]  /*f2d0*/  FADD.FTZ R155, R155, R90 ;  /* 0x0000005a9b9b7221 */ /* 0x000fe80000010000 */
[----:B------:R-:W-:Y:S04]  /*f2e0*/  FADD.FTZ R155, R154, R155 ;  /* 0x0000009b9a9b7221 */ /* 0x000fe80000010000 */
[----:B------:R-:W-:Y:S01]  /*f2f0*/  MUFU.EX2 R86, R80 ;  /* 0x0000005000567308 */ /* 0x000fe20000000800 */
[----:B---3--:R-:W-:Y:S01]  /*f300*/  F2FP.F16.F32.PACK_AB R51, R118, R121 ;  /* 0x000000797633723e */ /* 0x008fe200000000ff */
[----:B------:R-:W-:Y:S04]  /*f310*/  FADD.FTZ R114, R114, R155 ;  /* 0x0000009b72727221 */ /* 0x000fe80000010000 */
[----:B------:R-:W-:Y:S02]  /*f320*/  FADD.FTZ R115, R115, R114 ;  /* 0x0000007273737221 */ /* 0x000fe40000010000 */
[C---:B------:R-:W-:Y:S02]  /*f330*/  HMMA.16816.F32 R68, R48.reuse, R52, R68 ;  /* 0x000000343044723c */ /* 0x040fe40000001844 */
[----:B------:R-:W2:Y:S03]  /*f340*/  MUFU.EX2 R65, R96 ;  /* 0x0000006000417308 */ /* 0x000ea60000000800 */
[----:B-----5:R-:W-:Y:S01]  /*f350*/  F2FP.F16.F32.PACK_AB R41, R64, R101 ;  /* 0x000000654029723e */ /* 0x020fe200000000ff */
[C---:B------:R-:W-:Y:S06]  /*f360*/  HMMA.16816.F32 R72, R48.reuse, R54, R72 ;  /* 0x000000363048723c */ /* 0x040fec0000001848 */
[----:B------:R-:W-:Y:S01]  /*f370*/  MUFU.EX2 R34, R35 ;  /* 0x0000002300227308 */ /* 0x000fe20000000800 */
[C---:B-1----:R-:W-:Y:S09]  /*f380*/  HMMA.16816.F32 R36, R48.reuse, R60, R36 ;  /* 0x0000003c3024723c */ /* 0x042ff20000001824 */
[----:B------:R-:W1:Y:S01]  /*f390*/  MUFU.EX2 R87, R87 ;  /* 0x0000005700577308 */ /* 0x000e620000000800 */
[----:B------:R-:W-:Y:S03]  /*f3a0*/  HMMA.16816.F32 R76, R48, R62, R76 ;  /* 0x0000003e304c723c */ /* 0x000fe6000000184c */
[----:B--2---:R-:W-:Y:S01]  /*f3b0*/  F2FP.F16.F32.PACK_AB R42, R65, R86 ;  /* 0x00000056412a723e */ /* 0x004fe200000000ff */
[----:B------:R-:W-:Y:S03]  /*f3c0*/  FADD.FTZ R86, R86, R115 ;  /* 0x0000007356567221 */ /* 0x000fe60000010000 */
[----:B------:R-:W-:Y:S04]  /*f3d0*/  FADD.FTZ R48, R88, R113 ;  /* 0x0000007158307221 */ /* 0x000fe80000010000 */
[----:B------:R-:W-:Y:S04]  /*f3e0*/  FADD.FTZ R48, R89, R48 ;  /* 0x0000003059307221 */ /* 0x000fe80000010000 */
[----:B------:R-:W-:Y:S01]  /*f3f0*/  FADD.FTZ R151, R151, R48 ;  /* 0x0000003097977221 */ /* 0x000fe20000010000 */
[----:B-1----:R-:W-:Y:S03]  /*f400*/  F2FP.F16.F32.PACK_AB R43, R87, R34 ;  /* 0x00000022572b723e */ /* 0x002fe600000000ff */
[----:B------:R-:W-:Y:S01]  /*f410*/  FADD.FTZ R152, R152, R151 ;  /* 0x0000009798987221 */ /* 0x000fe20000010000 */
[----:B------:R-:W-:Y:S03]  /*f420*/  FADD.FTZ R151, R65, R86 ;  /* 0x0000005641977221 */ /* 0x000fe60000010000 */
[C---:B------:R-:W-:Y:S05]  /*f430*/  HMMA.16816.F32 R68, R40.reuse, R56, R68 ;  /* 0x000000382844723c */ /* 0x040fea0000001844 */
[----:B------:R-:W-:Y:S01]  /*f440*/  FADD.FTZ R121, R121, R152 ;  /* 0x0000009879797221 */ /* 0x000fe20000010000 */
[C---:B------:R-:W-:Y:S05]  /*f450*/  HMMA.16816.F32 R72, R40.reuse, R58, R72 ;  /* 0x0000003a2848723c */ /* 0x040fea0000001848 */
[----:B------:R-:W-:Y:S01]  /*f460*/  FADD.FTZ R118, R118, R121 ;  /* 0x0000007976767221 */ /* 0x000fe20000010000 */
[C---:B----4-:R-:W-:Y:S05]  /*f470*/  HMMA.16816.F32 R80, R40.reuse, R44, R36 ;  /* 0x0000002c2850723c */ /* 0x050fea0000001824 */
[----:B------:R-:W-:Y:S01]  /*f480*/  FADD.FTZ R101, R101, R118 ;  /* 0x0000007665657221 */ /* 0x000fe20000010000 */
[----:B------:R-:W-:Y:S05]  /*f490*/  HMMA.16816.F32 R76, R40, R46, R76 ;  /* 0x0000002e284c723c */ /* 0x000fea000000184c */
[----:B------:R-:W-:Y:S06]  /*f4a0*/  FADD.FTZ R101, R64, R101 ;  /* 0x0000006540657221 */ /* 0x000fec0000010000 */
[----:B------:R-:W-:Y:S04]  /*f4b0*/  FADD.FTZ R34, R34, R101 ;  /* 0x0000006522227221 */ /* 0x000fe80000010000 */
[----:B------:R-:W-:Y:S01]  /*f4c0*/  FADD.FTZ R152, R87, R34 ;  /* 0x0000002257987221 */ /* 0x000fe20000010000 */
[----:B------:R-:W-:Y:S08]  /*f4d0*/  @P0 BRA `(.L_x_4515) ;  /* 0xffffffd800a00947 */ /* 0x000ff0000383ffff */
.L_x_4511:
[----:B------:R-:W1:Y:S01]  /*f4e0*/  SHFL.BFLY PT, R4, R151, 0x2, 0x1f ;  /* 0x0c401f0097047f89 */ /* 0x000e6200000e0000 */
[----:B------:R-:W2:Y:S01]  /*f4f0*/  S2UR UR4, SR_CgaCtaId ;  /* 0x00000000000479c3 */ /* 0x000ea20000008800 */
[----:B------:R-:W-:Y:S01]  /*f500*/  IMAD.MOV.U32 R7, RZ, RZ, 0x3f800000 ;  /* 0x3f800000ff077424 */ /* 0x000fe200078e00ff */
[----:B------:R-:W-:Y:S01]  /*f510*/  UMOV UR5, 0x400 ;  /* 0x0000040000057882 */ /* 0x000fe20000000000 */
[----:B------:R-:W3:Y:S01]  /*f520*/  S2R R10, SR_TID.X ;  /* 0x00000000000a7919 */ /* 0x000ee20000002100 */
[----:B------:R-:W-:Y:S01]  /*f530*/  IMAD.MOV.U32 R8, RZ, RZ, 0x3f800000 ;  /* 0x3f800000ff087424 */ /* 0x000fe200078e00ff */
[----:B------:R-:W4:Y:S01]  /*f540*/  SHFL.BFLY PT, R5, R152, 0x2, 0x1f ;  /* 0x0c401f0098057f89 */ /* 0x000f2200000e0000 */
[----:B-1----:R-:W-:Y:S01]  /*f550*/  FADD.FTZ R3, R4, R151 ;  /* 0x0000009704037221 */ /* 0x002fe20000010000 */
[----:B--2---:R-:W-:Y:S01]  /*f560*/  ULEA UR4, UR4, UR5, 0x18 ;  /* 0x0000000504047291 */ /* 0x004fe2000f8ec03f */
[----:B------:R-:W1:Y:S03]  /*f570*/  S2R R4, SR_TID.X ;  /* 0x0000000000047919 */ /* 0x000e660000002100 */
[----:B------:R-:W2:Y:S01]  /*f580*/  SHFL.BFLY PT, R6, R3, 0x1, 0x1f ;  /* 0x0c201f0003067f89 */ /* 0x000ea200000e0000 */
[----:B----4-:R-:W-:-:S05]  /*f590*/  FADD.FTZ R12, R5, R152 ;  /* 0x00000098050c7221 */ /* 0x010fca0000010000 */
[----:B------:R-:W4:Y:S01]  /*f5a0*/  SHFL.BFLY PT, R5, R12, 0x1, 0x1f ;  /* 0x0c201f000c057f89 */ /* 0x000f2200000e0000 */
[----:B--2---:R-:W-:Y:S01]  /*f5b0*/  FADD.FTZ R6, R3, R6 ;  /* 0x0000000603067221 */ /* 0x004fe20000010000 */
[----:B---3--:R-:W-:Y:S02]  /*f5c0*/  SHF.R.S32.HI R3, RZ, 0x1f, R10 ;  /* 0x0000001fff037819 */ /* 0x008fe4000001140a */
[----:B-1----:R-:W-:Y:S02]  /*f5d0*/  SHF.R.S32.HI R9, RZ, 0x1f, R4 ;  /* 0x0000001fff097819 */ /* 0x002fe40000011404 */
[----:B------:R-:W-:Y:S01]  /*f5e0*/  LEA.HI R3, R3, R10, RZ, 0x2 ;  /* 0x0000000a03037211 */ /* 0x000fe200078f10ff */
[----:B----4-:R-:W-:Y:S01]  /*f5f0*/  FADD.FTZ R5, R12, R5 ;  /* 0x000000050c057221 */ /* 0x010fe20000010000 */
[----:B------:R-:W-:Y:S02]  /*f600*/  FSETP.NE.FTZ.AND P3, PT, R6, RZ, PT ;  /* 0x000000ff0600720b */ /* 0x000fe40003f75000 */
[----:B------:R-:W-:-:S02]  /*f610*/  SHF.R.S32.HI R3, RZ, 0x2, R3 ;  /* 0x00000002ff037819 */ /* 0x000fc40000011403 */
[----:B------:R-:W-:Y:S02]  /*f620*/  FSETP.NE.FTZ.AND P2, PT, R5, RZ, PT ;  /* 0x000000ff0500720b */ /* 0x000fe40003f55000 */
[----:B------:R-:W-:Y:S02]  /*f630*/  SHF.R.S32.HI R10, RZ, 0x1f, R3 ;  /* 0x0000001fff0a7819 */ /* 0x000fe40000011403 */
[CC--:B------:R-:W-:Y:S02]  /*f640*/  LEA.HI R11, R9.reuse, R4.reuse, RZ, 0x2 ;  /* 0x00000004090b7211 */ /* 0x0c0fe400078f10ff */
[----:B------:R-:W-:Y:S02]  /*f650*/  LEA.HI R10, R10, R3, RZ, 0x3 ;  /* 0x000000030a0a7211 */ /* 0x000fe400078f18ff */
[----:B------:R-:W-:Y:S01]  /*f660*/  LEA.HI R9, R9, R4, RZ, 0x5 ;  /* 0x0000000409097211 */ /* 0x000fe200078f28ff */
[----:B------:R-:W1:Y:S01]  /*f670*/  @P3 MUFU.RCP R7, R6 ;  /* 0x0000000600073308 */ /* 0x000e620000001000 */
[----:B------:R-:W-:Y:S01]  /*f680*/  LOP3.LUT R10, R10, 0xfffffff8, RZ, 0xc0, !PT ;  /* 0xfffffff80a0a7812 */ /* 0x000fe200078ec0ff */
[----:B------:R-:W2:Y:S01]  /*f690*/  @P3 LDC R21, c[0x0][0x2e8] ;  /* 0x0000ba00ff153b82 */ /* 0x000ea20000000800 */
[----:B------:R-:W-:-:S02]  /*f6a0*/  LOP3.LUT R11, R11, 0xfffffffc, RZ, 0xc0, !PT ;  /* 0xfffffffc0b0b7812 */ /* 0x000fc400078ec0ff */
[----:B------:R-:W-:Y:S01]  /*f6b0*/  SHF.R.S32.HI R13, RZ, 0x5, R9 ;  /* 0x00000005ff0d7819 */ /* 0x000fe20000011409 */
[----:B------:R-:W-:Y:S02]  /*f6c0*/  IMAD.IADD R10, R3, 0x1, -R10 ;  /* 0x00000001030a7824 */ /* 0x000fe400078e0a0a */
[----:B------:R-:W3:Y:S02]  /*f6d0*/  @P2 MUFU.RCP R8, R5 ;  /* 0x0000000500082308 */ /* 0x000ee40000001000 */
[----:B------:R-:W4:Y:S01]  /*f6e0*/  @P2 LDC R19, c[0x0][0x2e8] ;  /* 0x0000ba00ff132b82 */ /* 0x000f220000000800 */
[----:B------:R-:W-:-:S04]  /*f6f0*/  LEA.HI R12, R10, R10, RZ, 0x1 ;  /* 0x0000000a0a0c7211 */ /* 0x000fc800078f08ff */
[----:B------:R-:W-:Y:S01]  /*f700*/  SHF.R.S32.HI R14, RZ, 0x1, R12 ;  /* 0x00000001ff0e7819 */ /* 0x000fe2000001140c */
[----:B------:R-:W5:Y:S01]  /*f710*/  @P3 MUFU.LG2 R6, R6 ;  /* 0x0000000600063308 */ /* 0x000f620000000c00 */
[----:B------:R-:W-:Y:S01]  /*f720*/  LOP3.LUT R15, R12, 0x3fffffe, RZ, 0xc0, !PT ;  /* 0x03fffffe0c0f7812 */ /* 0x000fe200078ec0ff */
[----:B-1----:R-:W-:Y:S01]  /*f730*/  FMUL.FTZ R68, R7, R68 ;  /* 0x0000004407447220 */ /* 0x002fe20000410000 */
[----:B------:R-:W-:Y:S01]  /*f740*/  IADD3 R12, -R11, R4, RZ ;  /* 0x000000040b0c7210 */ /* 0x000fe20007ffe1ff */
[C---:B------:R-:W-:Y:S01]  /*f750*/  IMAD.SHL.U32 R11, R14.reuse, 0x40, RZ ;  /* 0x000000400e0b7824 */ /* 0x040fe200078e00ff */
[----:B------:R-:W-:Y:S01]  /*f760*/  LOP3.LUT P0, RZ, R14, 0x2, RZ, 0xc0, !PT ;  /* 0x000000020eff7812 */ /* 0x000fe2000780c0ff */
[----:B------:R-:W-:Y:S01]  /*f770*/  IMAD.IADD R15, R10, 0x1, -R15 ;  /* 0x000000010a0f7824 */ /* 0x000fe200078e0a0f */
[----:B------:R-:W-:Y:S01]  /*f780*/  LEA R10, R13, R12, 0x8 ;  /* 0x0000000c0d0a7211 */ /* 0x000fe200078e40ff */
[----:B------:R-:W-:Y:S01]  /*f790*/  FMUL.FTZ R69, R7, R69 ;  /* 0x0000004507457220 */ /* 0x000fe20000410000 */
[----:B------:R-:W-:Y:S01]  /*f7a0*/  LOP3.LUT R11, R11, 0xc0, RZ, 0xc0, !PT ;  /* 0x000000c00b0b7812 */ /* 0x000fe200078ec0ff */
[----:B---3--:R-:W-:Y:S01]  /*f7b0*/  FMUL.FTZ R71, R8, R71 ;  /* 0x0000004708477220 */ /* 0x008fe20000410000 */
[----:B------:R-:W-:Y:S01]  /*f7c0*/  LOP3.LUT R14, R14, 0x1, RZ, 0xc0, !PT ;  /* 0x000000010e0e7812 */ /* 0x000fe200078ec0ff */
[----:B------:R-:W-:Y:S01]  /*f7d0*/  IMAD R10, R15, 0x10, R10 ;  /* 0x000000100f0a7824 */ /* 0x000fe200078e020a */
[----:B------:R-:W-:Y:S01]  /*f7e0*/  LEA.HI R11, R11, R11, RZ, 0x1d ;  /* 0x0000000b0b0b7211 */ /* 0x000fe200078fe8ff */
[----:B------:R-:W-:Y:S01]  /*f7f0*/  FMUL.FTZ R70, R8, R70 ;  /* 0x0000004608467220 */ /* 0x000fe20000410000 */
[----:B------:R-:W-:Y:S01]  /*f800*/  ISETP.NE.U32.AND P1, PT, R14, 0x1, PT ;  /* 0x000000010e00780c */ /* 0x000fe20003f25070 */
[----:B------:R-:W-:Y:S01]  /*f810*/  IMAD.MOV.U32 R14, RZ, RZ, -0x10 ;  /* 0xfffffff0ff0e7424 */ /* 0x000fe200078e00ff */
[----:B------:R-:W-:Y:S01]  /*f820*/  LEA R10, R10, R11, 0x1 ;  /* 0x0000000b0a0a7211 */ /* 0x000fe200078e08ff */
[C---:B------:R-:W-:Y:S01]  /*f830*/  FMUL.FTZ R72, R7.reuse, R72 ;  /* 0x0000004807487220 */ /* 0x040fe20000410000 */
[C---:B------:R-:W-:Y:S01]  /*f840*/  FMUL.FTZ R73, R7.reuse, R73 ;  /* 0x0000004907497220 */ /* 0x040fe20000410000 */
[----:B------:R-:W-:Y:S01]  /*f850*/  FMUL.FTZ R75, R8, R75 ;  /* 0x0000004b084b7220 */ /* 0x000fe20000410000 */
[----:B------:R-:W-:Y:S01]  /*f860*/  LEA R11, R10, UR4, 0x1 ;  /* 0x000000040a0b7c11 */ /* 0x000fe2000f8e08ff */
[----:B------:R-:W-:Y:S01]  /*f870*/  FMUL.FTZ R74, R8, R74 ;  /* 0x0000004a084a7220 */ /* 0x000fe20000410000 */
[----:B------:R-:W-:Y:S01]  /*f880*/  SEL R14, R14, 0x10, !P1 ;  /* 0x000000100e0e7807 */ /* 0x000fe20004800000 */
[C---:B------:R-:W-:Y:S01]  /*f890*/  FMUL.FTZ R80, R7.reuse, R80 ;  /* 0x0000005007507220 */ /* 0x040fe20000410000 */
[C---:B------:R-:W-:Y:S01]  /*f8a0*/  FMUL.FTZ R81, R7.reuse, R81 ;  /* 0x0000005107517220 */ /* 0x040fe20000410000 */
[----:B------:R-:W-:Y:S01]  /*f8b0*/  FMUL.FTZ R76, R7, R76 ;  /* 0x0000004c074c7220 */ /* 0x000fe20000410000 */
[C---:B------:R-:W-:Y:S01]  /*f8c0*/  FMUL.FTZ R83, R8.reuse, R83 ;  /* 0x0000005308537220 */ /* 0x040fe20000410000 */
[C---:B------:R-:W-:Y:S01]  /*f8d0*/  FMUL.FTZ R82, R8.reuse, R82 ;  /* 0x0000005208527220 */ /* 0x040fe20000410000 */
[----:B------:R-:W-:Y:S01]  /*f8e0*/  FMUL.FTZ R79, R8, R79 ;  /* 0x0000004f084f7220 */ /* 0x000fe20000410000 */
[----:B------:R-:W-:-:S02]  /*f8f0*/  VIADD R15, R11, 0x20 ;  /* 0x000000200b0f7836 */ /* 0x000fc40000000000 */
[----:B------:R-:W-:Y:S01]  /*f900*/  FMUL.FTZ R7, R7, R77 ;  /* 0x0000004d07077220 */ /* 0x000fe20000410000 */
[----:B------:R-:W-:Y:S01]  /*f910*/  FMUL.FTZ R8, R8, R78 ;  /* 0x0000004e08087220 */ /* 0x000fe20000410000 */
[C---:B------:R-:W-:Y:S01]  /*f920*/  @P0 IADD3 R15, R11.reuse, -0x20, RZ ;  /* 0xffffffe00b0f0810 */ /* 0x040fe20007ffe0ff */
[----:B------:R-:W-:Y:S01]  /*f930*/  IMAD.IADD R17, R11, 0x1, R14 ;  /* 0x000000010b117824 */ /* 0x000fe200078e020e */
[----:B------:R-:W-:Y:S01]  /*f940*/  F2FP.F16.F32.PACK_AB R68, R69, R68 ;  /* 0x000000444544723e */ /* 0x000fe200000000ff */
[----:B------:R-:W1:Y:S01]  /*f950*/  @P2 MUFU.LG2 R5, R5 ;  /* 0x0000000500052308 */ /* 0x000e620000000c00 */
[----:B------:R-:W-:Y:S01]  /*f960*/  F2FP.F16.F32.PACK_AB R70, R71, R70 ;  /* 0x000000464746723e */ /* 0x000fe200000000ff */
[----:B------:R-:W-:Y:S01]  /*f970*/  IMAD.IADD R14, R14, 0x1, R15 ;  /* 0x000000010e0e7824 */ /* 0x000fe200078e020f */
[----:B------:R-:W-:Y:S01]  /*f980*/  F2FP.F16.F32.PACK_AB R72, R73, R72 ;  /* 0x000000484948723e */ /* 0x000fe200000000ff */
[----:B------:R-:W-:Y:S01]  /*f990*/  STS [R11], R68 ;  /* 0x000000440b007388 */ /* 0x000fe20000000800 */
[----:B------:R-:W-:Y:S01]  /*f9a0*/  F2FP.F16.F32.PACK_AB R74, R75, R74 ;  /* 0x0000004a4b4a723e */ /* 0x000fe200000000ff */
[----:B------:R-:W-:Y:S01]  /*f9b0*/  ULDC.U8 UR4, c[0x0][0x3d8] ;  /* 0x0000f60000047ab9 */ /* 0x000fe20000000000 */
[----:B------:R-:W-:Y:S01]  /*f9c0*/  F2FP.F16.F32.PACK_AB R80, R81, R80 ;  /* 0x000000505150723e */ /* 0x000fe200000000ff */
[----:B------:R3:W-:Y:S01]  /*f9d0*/  STS [R11+0x200], R70 ;  /* 0x000200460b007388 */ /* 0x0007e20000000800 */
[----:B------:R-:W-:Y:S01]  /*f9e0*/  F2FP.F16.F32.PACK_AB R82, R83, R82 ;  /* 0x000000525352723e */ /* 0x000fe200000000ff */
[----:B-----5:R-:W-:Y:S01]  /*f9f0*/  @P3 FMUL.FTZ R23, R6, 0.69314718246459960938 ;  /* 0x3f31721806173820 */ /* 0x020fe20000410000 */
[----:B------:R-:W-:Y:S01]  /*fa00*/  F2FP.F16.F32.PACK_AB R7, R7, R76 ;  /* 0x0000004c0707723e */ /* 0x000fe200000000ff */
[----:B------:R-:W-:Y:S01]  /*fa10*/  STS [R17], R72 ;  /* 0x0000004811007388 */ /* 0x000fe20000000800 */
[----:B------:R-:W-:Y:S01]  /*fa20*/  F2FP.F16.F32.PACK_AB R8, R79, R8 ;  /* 0x000000084f08723e */ /* 0x000fe200000000ff */
[----:B------:R-:W-:Y:S01]  /*fa30*/  IMAD.MOV.U32 R10, RZ, RZ, 0x7f800000 ;  /* 0x7f800000ff0a7424 */ /* 0x000fe200078e00ff */
[----:B------:R-:W-:Y:S01]  /*fa40*/  ISETP.NE.AND P0, PT, RZ, UR4, PT ;  /* 0x00000004ff007c0c */ /* 0x000fe2000bf05270 */
[----:B------:R1:W-:Y:S01]  /*fa50*/  STS [R17+0x200], R74 ;  /* 0x0002004a11007388 */ /* 0x0003e20000000800 */
[----:B--2---:R-:W-:-:S03]  /*fa60*/  @P3 FFMA.FTZ R10, R2, R21, R23 ;  /* 0x00000015020a3223 */ /* 0x004fc60000010017 */
        /* <DEDUP_REMOVED lines=17> */
.L_x_4516:
[----:B--2---:R-:W1:Y:S01]  /*fb80*/  S2R R15, SR_CTAID.Z ;  /* 0x00000000000f7919 */ /* 0x004e620000002700 */
[----:B------:R-:W1:Y:S01]  /*fb90*/  LDC R5, c[0x0][0x270] ;  /* 0x00009c00ff057b82 */ /* 0x000e620000000800 */
[----:B------:R-:W1:Y:S07]  /*fba0*/  S2R R0, SR_CTAID.Y ;  /* 0x0000000000007919 */ /* 0x000e6e0000002600 */
[----:B------:R-:W2:Y:S01]  /*fbb0*/  LDC R2, c[0x0][0x2c4] ;  /* 0x0000b100ff027b82 */ /* 0x000ea20000000800 */
[----:B-1----:R-:W-:-:S04]  /*fbc0*/  IMAD R5, R0, R5, R15 ;  /* 0x0000000500057224 */ /* 0x002fc800078e020f */
[----:B--2---:R-:W-:-:S03]  /*fbd0*/  IMAD R2, R5, R2, RZ ;  /* 0x0000000205027224 */ /* 0x004fc600078e02ff */
.L_x_4517:
[----:B------:R-:W-:Y:S01]  /*fbe0*/  LOP3.LUT R9, R9, 0xffffffe0, RZ, 0xc0, !PT ;  /* 0xffffffe009097812 */ /* 0x000fe200078ec0ff */
[----:B------:R-:W-:Y:S01]  /*fbf0*/  BAR.SYNC.DEFER_BLOCKING 0x0 ;  /* 0x0000000000007b1d */ /* 0x000fe20000010000 */
[----:B------:R-:W-:-:S03]  /*fc00*/  SHF.R.S32.HI R6, RZ, 0x1f, R13 ;  /* 0x0000001fff067819 */ /* 0x000fc6000001140d */
[----:B------:R-:W-:Y:S01]  /*fc10*/  IMAD.IADD R9, R4, 0x1, -R9 ;  /* 0x0000000104097824 */ /* 0x000fe200078e0a09 */
[----:B------:R-:W-:Y:S01]  /*fc20*/  LEA.HI R6, R6, R13, RZ, 0x2 ;  /* 0x0000000d06067211 */ /* 0x000fe200078f10ff */
[----:B------:R-:W-:Y:S03]  /*fc30*/  BSSY B0, `(.L_x_4518) ;  /* 0x0000014000007945 */ /* 0x000fe60003800000 */
[----:B------:R-:W-:Y:S02]  /*fc40*/  LOP3.LUT P0, RZ, R9, 0x3, RZ, 0xc0, !PT ;  /* 0x0000000309ff7812 */ /* 0x000fe4000780c0ff */
[----:B------:R-:W-:-:S05]  /*fc50*/  LOP3.LUT R6, R6, 0xffffffc, RZ, 0xc0, !PT ;  /* 0x0ffffffc06067812 */ /* 0x000fca00078ec0ff */
[----:B------:R-:W-:-:S04]  /*fc60*/  IMAD.IADD R13, R13, 0x1, -R6 ;  /* 0x000000010d0d7824 */ /* 0x000fc800078e0a06 */
[----:B------:R-:W-:Y:S02]  /*fc70*/  IMAD R148, R13, 0x10, R148 ;  /* 0x000000100d947824 */ /* 0x000fe400078e0294 */
[----:B------:R-:W-:Y:S05]  /*fc80*/  @P0 BRA `(.L_x_4519) ;  /* 0x0000000000380947 */ /* 0x000fea0003800000 */
        /* <DEDUP_REMOVED lines=14> */
.L_x_4519:
[----:B------:R-:W-:Y:S05]  /*fd70*/  BSYNC B0 ;  /* 0x0000000000007941 */ /* 0x000fea0003800000 */
.L_x_4518:
        /* <DEDUP_REMOVED lines=45> */
.L_x_4521:
[----:B------:R-:W-:Y:S05]  /*10050*/  BSYNC B0 ;  /* 0x0000000000007941 */ /* 0x000fea0003800000 */
.L_x_4520:
        /* <DEDUP_REMOVED lines=13> */
.L_x_4522:
        /* <DEDUP_REMOVED lines=13> */
.L_x_5376:


//--------------------- .text._ZN5flash24flash_fwd_splitkv_kernelI23Flash_fwd_kernel_traitsILi32ELi64ELi128ELi4ELb0ELb0EN7cutlass6half_tE19Flash_kernel_traitsILi32ELi64ELi128ELi4ES3_EELb1ELb0ELb0ELb0ELb1ELb1ELb0ELb1EEEvNS_16Flash_fwd_paramsE --------------------------
	.section	.text._ZN5flash24flash_fwd_splitkv_kernelI23Flash_fwd_kernel_traitsILi32ELi64ELi128ELi4ELb0ELb0EN7cutlass6half_tE19Flash_kernel_traitsILi32ELi64ELi128ELi4ES3_EELb1ELb0ELb0ELb0ELb1ELb1ELb0ELb1EEEvNS_16Flash_fwd_paramsE,"ax",@progbits
	.align	128
        .global         _ZN5flash24flash_fwd_splitkv_kernelI23Flash_fwd_kernel_traitsILi32ELi64ELi128ELi4ELb0ELb0EN7cutlass6half_tE19Flash_kernel_traitsILi32ELi64ELi128ELi4ES3_EELb1ELb0ELb0ELb0ELb1ELb1ELb0ELb1EEEvNS_16Flash_fwd_paramsE
        .type           _ZN5flash24flash_fwd_splitkv_kernelI23Flash_fwd_kernel_traitsILi32ELi64ELi128ELi4ELb0ELb0EN7cutlass6half_tE19Flash_kernel_traitsILi32ELi64ELi128ELi4ES3_EELb1ELb0ELb0ELb0ELb1ELb1ELb0ELb1EEEvNS_16Flash_fwd_paramsE,@function
        .size           _ZN5flash24flash_fwd_splitkv_kernelI23Flash_fwd_kernel_traitsILi32ELi64ELi128ELi4ELb0ELb0EN7cutlass6half_tE19Flash_kernel_traitsILi32ELi64ELi128ELi4ES3_EELb1ELb0ELb0ELb0ELb1ELb1ELb0ELb1EEEvNS_16Flash_fwd_paramsE,(.L_x_5377 - _ZN5flash24flash_fwd_splitkv_kernelI23Flash_fwd_kernel_traitsILi32ELi64ELi128ELi4ELb0ELb0EN7cutlass6half_tE19Flash_kernel_traitsILi32ELi64ELi128ELi4ES3_EELb1ELb0ELb0ELb0ELb1ELb1ELb0ELb1EEEvNS_16Flash_fwd_paramsE)
        .other          _ZN5flash24flash_fwd_splitkv_kernelI23Flash_fwd_kernel_traitsILi32ELi64ELi128ELi4ELb0ELb0EN7cutlass6half_tE19Flash_kernel_traitsILi32ELi64ELi128ELi4ES3_EELb1ELb0ELb0ELb0ELb1ELb1ELb0ELb1EEEvNS_16Flash_fwd_paramsE,@"STO_CUDA_ENTRY STV_DEFAULT"
_ZN5flash24flash_fwd_splitkv_kernelI23Flash_fwd_kernel_traitsILi32ELi64ELi128ELi4ELb0ELb0EN7cutlass6half_tE19Flash_kernel_traitsILi32ELi64ELi128ELi4ES3_EELb1ELb0ELb0ELb0ELb1ELb1ELb0ELb1EEEvNS_16Flash_fwd_paramsE:
.text._ZN5flash24flash_fwd_splitkv_kernelI23Flash_fwd_kernel_traitsILi32ELi64ELi128ELi4ELb0ELb0EN7cutlass6half_tE19Flash_kernel_traitsILi32ELi64ELi128ELi4ES3_EELb1ELb0ELb0ELb0ELb1ELb1ELb0ELb1EEEvNS_16Flash_fwd_paramsE:
        /* <DEDUP_REMOVED lines=41> */
.L_x_4523:
[----:B------:R-:W1:Y:S02]  /*0290*/  LDC R69, c[0x0][0x2c8] ;  /* 0x0000b200ff457b82 */ /* 0x000e640000000800 */
.L_x_4524:
        /* <DEDUP_REMOVED lines=87> */
.L_x_4527:
[----:B------:R-:W-:Y:S05]  /*0810*/  BSYNC B0 ;  /* 0x0000000000007941 */ /* 0x000fea0003800000 */
.L_x_4526:
        /* <DEDUP_REMOVED lines=13> */
.L_x_4529:
[----:B------:R-:W-:Y:S05]  /*08f0*/  BSYNC B0 ;  /* 0x0000000000007941 */ /* 0x000fea0003800000 */
.L_x_4528:
        /* <DEDUP_REMOVED lines=11> */
.L_x_4525:
        /* <DEDUP_REMOVED lines=22> */
.L_x_4530:
        /* <DEDUP_REMOVED lines=35> */
[----:B-1----:R-:W1:Y:S01]  /*0d40*/  MUFU.RCP R14, R8 ;  /* 0x00000008000e7308 */ /* 0x002e620000001000 */
[----:B--2---:R-:W-:Y:S02]  /*0d50*/  SHF.R.S32.HI R17, RZ, 0x1f, R19 ;  /* 0x0000001fff117819 */ /* 0x004fe40000011413 */
[----:B-1----:R-:W-:-:S05]  /*0d60*/  IADD3 R14, R14, 0xffffffe, RZ ;  /* 0x0ffffffe0e0e7810 */ /* 0x002fca0007ffe0ff */
        /* <DEDUP_REMOVED lines=43> */
.L_x_4531:
        /* <DEDUP_REMOVED lines=49> */
.L_x_4533:
        /* <DEDUP_REMOVED lines=10> */
[-C--:B--2---:R-:W-:Y:S02]  /*13d0*/  IMAD R6, R7, R2.reuse, RZ ;  /* 0x0000000207067224 */ /* 0x084fe400078e02ff */
        /* <DEDUP_REMOVED lines=20> */
.L_x_4532:
        /* <DEDUP_REMOVED lines=9> */
[----:B------:R-:W-:Y:S01]  /*15b0*/  LOP3.LUT R5, R27, 0xfffffffc, RZ, 0xc0, !PT ;  /* 0xfffffffc1b057812 */ /* 0x000fe200078ec0ff */
[----:B------:R-:W3:Y:S01]  /*15c0*/  LDC.64 R118, c[0x0][0x250] ;  /* 0x00009400ff767b82 */ /* 0x000ee20000000a00 */
[----:B------:R-:W-:Y:S01]  /*15d0*/  SHF.R.S32.HI R111, RZ, 0x3, R112 ;  /* 0x00000003ff6f7819 */ /* 0x000fe20000011470 */
[----:B------:R-:W-:Y:S01]  /*15e0*/  IMAD.MOV.U32 R43, RZ, RZ, 0x10 ;  /* 0x00000010ff2b7424 */ /* 0x000fe200078e00ff */
[----:B------:R-:W-:Y:S01]  /*15f0*/  SHF.R.S32.HI R150, RZ, 0x2, R27 ;  /* 0x00000002ff967819 */ /* 0x000fe2000001141b */
[----:B------:R-:W-:Y:S01]  /*1600*/  IMAD.IADD R8, R56, 0x1, -R5 ;  /* 0x0000000138087824 */ /* 0x000fe200078e0a05 */
[----:B------:R-:W-:Y:S01]  /*1610*/  LEA.HI R58, R109, R56, RZ, 0x5 ;  /* 0x000000386d3a7211 */ /* 0x000fe200078f28ff */
[----:B------:R-:W-:Y:S01]  /*1620*/  IMAD.SHL.U32 R25, R111, 0x40, RZ ;  /* 0x000000406f197824 */ /* 0x000fe200078e00ff */
[----:B------:R-:W-:Y:S01]  /*1630*/  LEA.HI R27, R27, R150, RZ, 0x1 ;  /* 0x000000961b1b7211 */ /* 0x000fe200078f08ff */
[----:B------:R-:W4:Y:S01]  /*1640*/  @!P0 LDC.64 R4, c[0x0][0x228] ;  /* 0x00008a00ff048b82 */ /* 0x000f220000000a00 */
[----:B------:R-:W-:Y:S01]  /*1650*/  IMAD.SHL.U32 R14, R8, 0x8, RZ ;  /* 0x00000008080e7824 */ /* 0x000fe200078e00ff */
[----:B------:R-:W-:Y:S01]  /*1660*/  LEA.HI R109, R109, R56, RZ, 0x4 ;  /* 0x000000386d6d7211 */ /* 0x000fe200078f20ff */
[----:B------:R-:W-:Y:S01]  /*1670*/  IMAD.SHL.U32 R93, R120, 0x20, RZ ;  /* 0x00000020785d7824 */ /* 0x000fe200078e00ff */
[----:B------:R-:W-:-:S02]  /*1680*/  LOP3.LUT R25, R25, 0xc0, RZ, 0xc0, !PT ;  /* 0x000000c019197812 */ /* 0x000fc400078ec0ff */
[----:B------:R-:W-:Y:S02]  /*1690*/  LOP3.LUT R27, R27, 0x7fffffe, RZ, 0xc0, !PT ;  /* 0x07fffffe1b1b7812 */ /* 0x000fe400078ec0ff */
[----:B------:R-:W-:Y:S01]  /*16a0*/  LOP3.LUT R12, R25, 0x18, R14, 0xf8, !PT ;  /* 0x00000018190c7812 */ /* 0x000fe200078ef80e */
[----:B------:R-:W1:Y:S01]  /*16b0*/  LDC R105, c[0x0][0x2e0] ;  /* 0x0000b800ff697b82 */ /* 0x000e620000000800 */
[----:B------:R-:W-:Y:S01]  /*16c0*/  LOP3.LUT R15, R109, 0xfffffff0, RZ, 0xc0, !PT ;  /* 0xfffffff06d0f7812 */ /* 0x000fe200078ec0ff */
[----:B------:R-:W-:Y:S01]  /*16d0*/  IMAD.IADD R27, R150, 0x1, -R27 ;  /* 0x00000001961b7824 */ /* 0x000fe200078e0a1b */
[----:B------:R-:W-:Y:S02]  /*16e0*/  SHF.R.U32.HI R25, RZ, 0x3, R25 ;  /* 0x00000003ff197819 */ /* 0x000fe40000011619 */
[----:B------:R-:W-:Y:S01]  /*16f0*/  SHF.R.S32.HI R58, RZ, 0x5, R58 ;  /* 0x00000005ff3a7819 */ /* 0x000fe2000001143a */
[----:B------:R-:W-:Y:S01]  /*1700*/  IMAD.IADD R108, R56, 0x1, -R15 ;  /* 0x00000001386c7824 */ /* 0x000fe200078e0a0f */
[----:B------:R-:W-:Y:S01]  /*1710*/  LOP3.LUT R25, R12, R25, RZ, 0x3c, !PT ;  /* 0x000000190c197212 */ /* 0x000fe200078e3cff */
[----:B---3--:R-:W-:Y:S01]  /*1720*/  IMAD.SHL.U32 R95, R118, 0x20, RZ ;  /* 0x00000020765f7824 */ /* 0x008fe200078e00ff */
[----:B------:R-:W-:Y:S01]  /*1730*/  IADD3 R26, P2, R14, R26, RZ ;  /* 0x0000001a0e1a7210 */ /* 0x000fe20007f5e0ff */
[----:B------:R-:W-:Y:S01]  /*1740*/  IMAD R110, R58, 0x8, R27 ;  /* 0x000000083a6e7824 */ /* 0x000fe200078e021b */
[----:B------:R-:W-:-:S02]  /*1750*/  SHF.R.S32.HI R15, RZ, 0x1f, R14 ;  /* 0x0000001fff0f7819 */ /* 0x000fc4000001140e */
[----:B------:R-:W-:Y:S01]  /*1760*/  SHF.R.S32.HI R151, RZ, 0x1f, R150 ;  /* 0x0000001fff977819 */ /* 0x000fe20000011496 */
[----:B------:R-:W-:Y:S01]  /*1770*/  IMAD.U32 R110, R110, 0x20, R25 ;  /* 0x000000206e6e7824 */ /* 0x000fe200078e0019 */
[----:B------:R-:W-:Y:S01]  /*1780*/  LEA.HI R107, R108, R108, RZ, 0x1 ;  /* 0x0000006c6c6b7211 */ /* 0x000fe200078f08ff */
[----:B------:R-:W-:Y:S01]  /*1790*/  IMAD R25, R7, UR4, RZ ;  /* 0x0000000407197c24 */ /* 0x000fe2000f8e02ff */
[----:B------:R-:W-:Y:S01]  /*17a0*/  SHF.L.U64.HI R92, R120, 0x5, R121 ;  /* 0x00000005785c7819 */ /* 0x000fe20000010279 */
[----:B------:R-:W-:Y:S01]  /*17b0*/  IMAD.X R27, R15, 0x1, R23, P2 ;  /* 0x000000010f1b7824 */ /* 0x000fe200010e0617 */
[----:B------:R-:W-:Y:S01]  /*17c0*/  IADD3 R20, P2, R14, R10, RZ ;  /* 0x0000000a0e147210 */ /* 0x000fe20007f5e0ff */
[----:B--2---:R-:W-:Y:S01]  /*17d0*/  @P0 IMAD.WIDE.U32 R22, R149, R2, RZ ;  /* 0x0000000295160225 */ /* 0x004fe200078e00ff */
[----:B------:R-:W-:Y:S02]  /*17e0*/  SHF.R.S32.HI R106, RZ, 0x1, R107 ;  /* 0x00000001ff6a7819 */ /* 0x000fe4000001146b */
[----:B------:R-:W-:Y:S01]  /*17f0*/  SHF.L.U64.HI R94, R118, 0x5, R119 ;  /* 0x00000005765e7819 */ /* 0x000fe20000010277 */
[C---:B------:R-:W-:Y:S01]  /*1800*/  IMAD R12, R6.reuse, UR5, R25 ;  /* 0x00000005060c7c24 */ /* 0x040fe2000f8e0219 */
[----:B------:R-:W-:Y:S01]  /*1810*/  SHF.R.S32.HI R25, RZ, 0x1f, R107 ;  /* 0x0000001fff197819 */ /* 0x000fe2000001146b */
[----:B------:R-:W-:Y:S01]  /*1820*/  IMAD.WIDE.U32 R26, R6, UR4, R26 ;  /* 0x00000004061a7c25 */ /* 0x000fe2000f8e001a */
[----:B------:R-:W-:Y:S01]  /*1830*/  ULDC.64 UR4, c[0x0][0x220] ;  /* 0x0000880000047ab9 */ /* 0x000fe20000000a00 */
[----:B-1----:R-:W-:-:S02]  /*1840*/  LEA.HI R105, R105, R105, RZ, 0x1 ;  /* 0x0000006969697211 */ /* 0x002fc400078f08ff */
[----:B----4-:R-:W-:Y:S01]  /*1850*/  @!P0 IMAD.WIDE.U32 R30, R11, R4, RZ ;  /* 0x000000040b1e8225 */ /* 0x010fe200078e00ff */
[----:B------:R-:W-:Y:S02]  /*1860*/  LEA.HI R25, R25, R106, RZ, 0x2 ;  /* 0x0000006a19197211 */ /* 0x000fe400078f10ff */
[----:B------:R-:W-:Y:S01]  /*1870*/  SHF.R.S32.HI R103, RZ, 0x1, R105 ;  /* 0x00000001ff677819 */ /* 0x000fe20000011469 */
[----:B------:R-:W-:Y:S01]  /*1880*/  IMAD.WIDE R28, R29, 0x40, R150 ;  /* 0x000000401d1c7825 */ /* 0x000fe200078e0296 */
[----:B------:R-:W-:-:S03]  /*1890*/  LOP3.LUT R25, R25, 0xfffffffc, RZ, 0xc0, !PT ;  /* 0xfffffffc19197812 */ /* 0x000fc600078ec0ff */
[----:B------:R-:W-:Y:S01]  /*18a0*/  @!P0 IMAD R16, R9, R4, RZ ;  /* 0x0000000409108224 */ /* 0x000fe200078e02ff */
[----:B------:R-:W-:Y:S01]  /*18b0*/  IADD3 R106, R106, -R25, RZ ;  /* 0x800000196a6a7210 */ /* 0x000fe20007ffe0ff */
        /* <DEDUP_REMOVED lines=28> */
[----:B------:R-:W-:Y:S01]  /*1a80*/  IMAD.SHL.U32 R5, R8, 0x4, RZ ;  /* 0x0000000408057824 */ /* 0x000fe200078e00ff */
[----:B------:R-:W-:Y:S01]  /*1a90*/  LEA.HI R67, R2, R69, RZ, 0x7 ;  /* 0x0000004502437211 */ /* 0x000fe200078f38ff */
[----:B------:R-:W-:Y:S01]  /*1aa0*/  IMAD R3, R3, UR10, RZ ;  /* 0x0000000a03037c24 */ /* 0x000fe2000f8e02ff */
[----:B------:R-:W-:Y:S01]  /*1ab0*/  LEA R72, P2, R20, UR12, 0x1 ;  /* 0x0000000c14487c11 */ /* 0x000fe2000f8408ff */
[----:B------:R-:W-:Y:S01]  /*1ac0*/  IMAD R104, R150, R103, R5 ;  /* 0x0000006796687224 */ /* 0x000fe200078e0205 */
[----:B------:R-:W-:Y:S01]  /*1ad0*/  SHF.R.S32.HI R67, RZ, 0x7, R67 ;  /* 0x00000007ff437819 */ /* 0x000fe20000011443 */
[----:B------:R-:W-:Y:S01]  /*1ae0*/  IMAD R3, R114, UR11, R3 ;  /* 0x0000000b72037c24 */ /* 0x000fe2000f8e0203 */
[----:B------:R-:W-:Y:S01]  /*1af0*/  SHF.L.U64.HI R71, R20, 0x1, R4 ;  /* 0x0000000114477819 */ /* 0x000fe20000010204 */
[----:B------:R-:W-:Y:S01]  /*1b00*/  IMAD.WIDE.U32 R114, R114, UR10, R18 ;  /* 0x0000000a72727c25 */ /* 0x000fe2000f8e0012 */
[----:B------:R-:W-:-:S02]  /*1b10*/  VIMNMX R67, RZ, R67, !PT ;  /* 0x00000043ff437248 */ /* 0x000fc40007fe0100 */
[----:B------:R-:W-:Y:S01]  /*1b20*/  IADD3.X R71, R71, UR13, RZ, P2, !PT ;  /* 0x0000000d47477c10 */ /* 0x000fe200097fe4ff */
[----:B------:R-:W-:Y:S01]  /*1b30*/  IMAD.MOV.U32 R144, RZ, RZ, R72 ;  /* 0x000000ffff907224 */ /* 0x000fe200078e0048 */
[----:B------:R-:W-:Y:S01]  /*1b40*/  ISETP.GT.AND P0, PT, R46, R67, PT ;  /* 0x000000432e00720c */ /* 0x000fe20003f04270 */
[----:B------:R-:W-:Y:S01]  /*1b50*/  IMAD.IADD R68, R115, 0x1, R3 ;  /* 0x0000000173447824 */ /* 0x000fe200078e0203 */
[----:B------:R-:W-:Y:S01]  /*1b60*/  IADD3 R102, R5, R104, RZ ;  /* 0x0000006805667210 */ /* 0x000fe20007ffe0ff */
[----:B------:R-:W-:Y:S01]  /*1b70*/  IMAD.MOV.U32 R143, RZ, RZ, R71 ;  /* 0x000000ffff8f7224 */ /* 0x000fe200078e0047 */
[----:B------:R-:W-:Y:S01]  /*1b80*/  LOP3.LUT P2, RZ, R106, 0x2, RZ, 0xc0, !PT ;  /* 0x000000026aff7812 */ /* 0x000fe2000784c0ff */
[----:B------:R-:W-:Y:S01]  /*1b90*/  IMAD.MOV.U32 R146, RZ, RZ, R74 ;  /* 0x000000ffff927224 */ /* 0x000fe200078e004a */
[----:B------:R-:W-:Y:S01]  /*1ba0*/  SHF.R.S32.HI R99, RZ, 0x1f, R104 ;  /* 0x0000001fff637819 */ /* 0x000fe20000011468 */
[----:B------:R-:W-:Y:S01]  /*1bb0*/  IMAD.MOV.U32 R147, RZ, RZ, R75 ;  /* 0x000000ffff937224 */ /* 0x000fe200078e004b */
[----:B------:R-:W-:-:S02]  /*1bc0*/  SHF.R.S32.HI R98, RZ, 0x1f, R102 ;  /* 0x0000001fff627819 */ /* 0x000fc40000011466 */
[----:B------:R-:W-:Y:S01]  /*1bd0*/  SEL R43, R43, 0xfffffff0, !P2 ;  /* 0xfffffff02b2b7807 */ /* 0x000fe20005000000 */
[----:B------:R-:W-:Y:S02]  /*1be0*/  @!P5 IMAD.MOV.U32 R13, RZ, RZ, RZ ;  /* 0x000000ffff0dd224 */ /* 0x000fe400078e00ff */
[----:B------:R-:W-:Y:S05]  /*1bf0*/  @!P0 BRA `(.L_x_4534) ;  /* 0x00000038009c8947 */ /* 0x000fea0003800000 */
        /* <DEDUP_REMOVED lines=16> */
[----:B------:R-:W-:Y:S01]  /*1d00*/  IADD3 R101, R150, 0x40, RZ ;  /* 0x0000004096657810 */ /* 0x000fe20007ffe0ff */
[----:B------:R-:W-:Y:S01]  /*1d10*/  ULDC.U8 UR20, c[0x0][0x3c3] ;  /* 0x0000f0c000147ab9 */ /* 0x000fe20000000000 */
[----:B------:R-:W-:Y:S01]  /*1d20*/  SHF.R.S32.HI R65, RZ, 0x1f, R66 ;  /* 0x0000001fff417819 */ /* 0x000fe20000011442 */
[----:B------:R-:W-:Y:S01]  /*1d30*/  IMAD R12, R11, UR5, R12 ;  /* 0x000000050b0c7c24 */ /* 0x000fe2000f8e020c */
[----:B------:R-:W-:Y:S01]  /*1d40*/  ULDC.64 UR4, c[0x0][0x340] ;  /* 0x0000d00000047ab9 */ /* 0x000fe20000000a00 */
[----:B------:R-:W-:Y:S01]  /*1d50*/  IMAD.IADD R17, R17, 0x1, R4 ;  /* 0x0000000111117824 */ /* 0x000fe200078e0204 */
[----:B------:R-:W-:Y:S01]  /*1d60*/  USHF.L.U64.HI UR23, UR4, 0x6, UR5 ;  /* 0x0000000604177899 */ /* 0x000fe20008010205 */
[----:B------:R-:W-:Y:S01]  /*1d70*/  IMAD R9, R5, UR4, RZ ;  /* 0x0000000405097c24 */ /* 0x000fe2000f8e02ff */
[----:B------:R-:W-:Y:S01]  /*1d80*/  USHF.L.U32 UR24, UR4, 0x6, URZ ;  /* 0x0000000604187899 */ /* 0x000fe2000800063f */
[----:B------:R-:W-:Y:S01]  /*1d90*/  IMAD.IADD R19, R19, 0x1, R12 ;  /* 0x0000000113137824 */ /* 0x000fe200078e020c */
[----:B------:R-:W-:Y:S01]  /*1da0*/  USHF.L.U64.HI UR21, UR4, 0x5, UR5 ;  /* 0x0000000504157899 */ /* 0x000fe20008010205 */
[-C--:B-1----:R-:W-:Y:S01]  /*1db0*/  IMAD R5, R5, R2.reuse, RZ ;  /* 0x0000000205057224 */ /* 0x082fe200078e02ff */
        /* <DEDUP_REMOVED lines=17> */
[C---:B------:R-:W-:Y:S01]  /*1ed0*/  IMAD R81, R6.reuse, UR13, R81 ;  /* 0x0000000d06517c24 */ /* 0x040fe2000f8e0251 */
[----:B------:R-:W-:Y:S01]  /*1ee0*/  ULDC UR18, c[0x0][0x2e0] ;  /* 0x0000b80000127ab9 */ /* 0x000fe20000000800 */
[----:B------:R-:W-:Y:S01]  /*1ef0*/  IMAD.WIDE.U32 R4, R6, UR12, R16 ;  /* 0x0000000c06047c25 */ /* 0x000fe2000f8e0010 */
[----:B------:R-:W-:Y:S01]  /*1f00*/  ULDC.64 UR12, c[0x0][0x320] ;  /* 0x0000c800000c7ab9 */ /* 0x000fe20000000a00 */
[----:B------:R-:W-:Y:S01]  /*1f10*/  ULDC.64 UR16, c[0x0][0x250] ;  /* 0x0000940000107ab9 */ /* 0x000fe20000000a00 */
[----:B------:R-:W-:Y:S01]  /*1f20*/  USHF.L.U32 UR22, UR22, 0x1, URZ ;  /* 0x0000000116167899 */ /* 0x000fe2000800063f */
[----:B------:R-:W-:Y:S01]  /*1f30*/  IMAD.SHL.U32 R80, R119, 0x40, RZ ;  /* 0x0000004077507824 */ /* 0x000fe200078e00ff */
[----:B------:R-:W-:Y:S01]  /*1f40*/  LEA R84, P2, R4, UR12, 0x1 ;  /* 0x0000000c04547c11 */ /* 0x000fe2000f8408ff */
[----:B------:R-:W-:Y:S01]  /*1f50*/  IMAD.WIDE.U32 R8, R118, 0x40, RZ ;  /* 0x0000004076087825 */ /* 0x000fe200078e00ff */
[----:B------:R-:W-:-:S02]  /*1f60*/  USHF.L.U32 UR24, UR24, 0x1, URZ ;  /* 0x0000000118187899 */ /* 0x000fc4000800063f */
[----:B------:R-:W-:Y:S01]  /*1f70*/  UIADD3 UR25, UR27, UR25, URZ ;  /* 0x000000191b197290 */ /* 0x000fe2000fffe03f */
[C---:B------:R-:W-:Y:S01]  /*1f80*/  IMAD R83, R6.reuse, UR11, R83 ;  /* 0x0000000b06537c24 */ /* 0x040fe2000f8e0253 */
[----:B------:R-:W-:Y:S01]  /*1f90*/  IADD3 R80, R9, R80, RZ ;  /* 0x0000005009507210 */ /* 0x000fe20007ffe0ff */
[----:B------:R-:W-:Y:S01]  /*1fa0*/  IMAD.WIDE.U32 R6, R6, UR10, R10 ;  /* 0x0000000a06067c25 */ /* 0x000fe2000f8e000a */
[----:B------:R-:W-:Y:S01]  /*1fb0*/  ULDC.64 UR10, c[0x0][0x318] ;  /* 0x0000c600000a7ab9 */ /* 0x000fe20000000a00 */
[----:B------:R-:W-:Y:S01]  /*1fc0*/  MOV R11, R46 ;  /* 0x0000002e000b7202 */ /* 0x000fe20000000f00 */
[----:B------:R-:W-:Y:S01]  /*1fd0*/  ULDC.64 UR14, c[0x0][0x238] ;  /* 0x00008e00000e7ab9 */ /* 0x000fe20000000a00 */
[----:B-----5:R-:W-:Y:S01]  /*1fe0*/  IMAD.IADD R0, R13, 0x1, R0 ;  /* 0x000000010d007824 */ /* 0x020fe200078e0200 */
[----:B------:R-:W-:Y:S01]  /*1ff0*/  IADD3 R83, R7, R83, RZ ;  /* 0x0000005307537210 */ /* 0x000fe20007ffe0ff */
[----:B------:R-:W-:Y:S01]  /*2000*/  IMAD.IADD R81, R5, 0x1, R81 ;  /* 0x0000000105517824 */ /* 0x000fe200078e0251 */
[C---:B------:R-:W-:Y:S01]  /*2010*/  LEA R86, P0, R6.reuse, UR10, 0x1 ;  /* 0x0000000a06567c11 */ /* 0x040fe2000f8008ff */
[----:B------:R-:W-:Y:S01]  /*2020*/  IMAD R9, R103, R0, RZ ;  /* 0x0000000067097224 */ /* 0x000fe200078e02ff */
[----:B------:R-:W-:Y:S01]  /*2030*/  SHF.L.U32 R5, R121, 0x6, RZ ;  /* 0x0000000679057819 */ /* 0x000fe200000006ff */
[----:B------:R-:W-:Y:S01]  /*2040*/  IMAD R7, R119, 0xc0, RZ ;  /* 0x000000c077077824 */ /* 0x000fe200078e02ff */
[----:B------:R-:W-:Y:S01]  /*2050*/  LEA.HI.X R83, R6, UR11, R83, 0x1, P0 ;  /* 0x0000000b06537c11 */ /* 0x000fe200080f0c53 */
[----:B------:R-:W-:Y:S01]  /*2060*/  IMAD.WIDE.U32 R118, R118, 0xc0, RZ ;  /* 0x000000c076767825 */ /* 0x000fe200078e00ff */
[----:B------:R-:W-:Y:S01]  /*2070*/  SHF.R.S32.HI R45, RZ, 0x1f, R9 ;  /* 0x0000001fff2d7819 */ /* 0x000fe20000011409 */
[----:B------:R-:W-:Y:S01]  /*2080*/  ULDC.64 UR10, c[0x0][0x360] ;  /* 0x0000d800000a7ab9 */ /* 0x000fe20000000a00 */
[-C--:B------:R-:W-:Y:S01]  /*2090*/  IADD3 R90, P0, R102, R9.reuse, RZ ;  /* 0x00000009665a7210 */ /* 0x080fe20007f1e0ff */
[C---:B------:R-:W-:Y:S01]  /*20a0*/  IMAD.SHL.U32 R64, R103.reuse, 0x40, RZ ;  /* 0x0000004067407824 */ /* 0x040fe200078e00ff */
[----:B------:R-:W-:Y:S01]  /*20b0*/  LEA.HI.X R81, R4, UR13, R81, 0x1, P2 ;  /* 0x0000000d04517c11 */ /* 0x000fe200090f0c51 */
[----:B------:R-:W-:Y:S01]  /*20c0*/  IMAD R62, R103, 0x60, RZ ;  /* 0x00000060673e7824 */ /* 0x000fe200078e02ff */
[----:B------:R-:W-:Y:S01]  /*20d0*/  IADD3 R44, P2, R104, R9, RZ ;  /* 0x00000009682c7210 */ /* 0x000fe20007f5e0ff */
[----:B------:R-:W-:Y:S01]  /*20e0*/  IMAD.X R91, R98, 0x1, R45, P0 ;  /* 0x00000001625b7824 */ /* 0x000fe200000e062d */
[----:B------:R-:W-:Y:S01]  /*20f0*/  SHF.L.U64.HI R80, R8, 0x1, R80 ;  /* 0x0000000108507819 */ /* 0x000fe20000010250 */
[----:B------:R-:W-:Y:S01]  /*2100*/  IMAD.WIDE.U32 R120, R120, 0x40, RZ ;  /* 0x0000004078787825 */ /* 0x000fe200078e00ff */
[----:B------:R-:W-:Y:S01]  /*2110*/  IADD3.X R45, R99, R45, RZ, P2, !PT ;  /* 0x0000002d632d7210 */ /* 0x000fe200017fe4ff */
[----:B------:R-:W-:Y:S01]  /*2120*/  ULDC.64 UR12, c[0x0][0x230] ;  /* 0x00008c00000c7ab9 */ /* 0x000fe20000000a00 */
[C---:B------:R-:W-:Y:S01]  /*2130*/  SHF.L.U64.HI R91, R90.reuse, 0x1, R91 ;  /* 0x000000015a5b7819 */ /* 0x040fe2000001025b */
[----:B------:R-:W-:Y:S01]  /*2140*/  IMAD.SHL.U32 R90, R90, 0x2, RZ ;  /* 0x000000025a5a7824 */ /* 0x000fe200078e00ff */
[----:B------:R-:W-:Y:S01]  /*2150*/  SHF.L.U64.HI R45, R44, 0x1, R45 ;  /* 0x000000012c2d7819 */ /* 0x000fe2000001022d */
[----:B------:R-:W-:Y:S01]  /*2160*/  IMAD.SHL.U32 R79, R8, 0x2, RZ ;  /* 0x00000002084f7824 */ /* 0x000fe200078e00ff */
[----:B------:R-:W-:Y:S01]  /*2170*/  SHF.L.U32 R44, R44, 0x1, RZ ;  /* 0x000000012c2c7819 */ /* 0x000fe200000006ff */
[----:B------:R-:W-:Y:S01]  /*2180*/  IMAD.SHL.U32 R77, R2, 0x40, RZ ;  /* 0x00000040024d7824 */ /* 0x000fe200078e00ff */
[----:B------:R-:W-:Y:S01]  /*2190*/  IADD3 R88, P4, R90, UR10, RZ ;  /* 0x0000000a5a587c10 */ /* 0x000fe2000ff9e0ff */
[----:B------:R-:W-:Y:S01]  /*21a0*/  VIADD R60, R150, 0x20 ;  /* 0x00000020963c7836 */ /* 0x000fe20000000000 */
[----:B------:R-:W-:Y:S01]  /*21b0*/  IADD3 R10, P2, R44, UR10, RZ ;  /* 0x0000000a2c0a7c10 */ /* 0x000fe2000ff5e0ff */
[----:B------:R-:W-:Y:S01]  /*21c0*/  VIADD R100, R150, 0x60 ;  /* 0x0000006096647836 */ /* 0x000fe20000000000 */
[----:B------:R-:W-:Y:S01]  /*21d0*/  IADD3 R90, P3, R90, UR4, RZ ;  /* 0x000000045a5a7c10 */ /* 0x000fe2000ff7e0ff */
[----:B------:R-:W-:Y:S01]  /*21e0*/  IMAD.IADD R78, R121, 0x1, R5 ;  /* 0x00000001794e7824 */ /* 0x000fe200078e0205 */
[----:B------:R-:W-:Y:S01]  /*21f0*/  IADD3 R44, P0, R44, UR4, RZ ;  /* 0x000000042c2c7c10 */ /* 0x000fe2000ff1e0ff */
[----:B--2---:R-:W-:Y:S01]  /*2200*/  IMAD.U32 R70, R70, -0x80, RZ ;  /* 0xffffff8046467824 */ /* 0x004fe200078e00ff */
[----:B------:R-:W-:Y:S01]  /*2210*/  IADD3 R82, R119, R7, RZ ;  /* 0x0000000777527210 */ /* 0x000fe20007ffe0ff */
[----:B------:R-:W-:Y:S01]  /*2220*/  ULDC UR4, c[0x0][0x2e0] ;  /* 0x0000b80000047ab9 */ /* 0x000fe20000000800 */
[----:B------:R-:W-:-:S02]  /*2230*/  SHF.R.S32.HI R63, RZ, 0x1f, R64 ;  /* 0x0000001fff3f7819 */ /* 0x000fc40000011440 */
[----:B------:R-:W-:Y:S02]  /*2240*/  SHF.R.S32.HI R61, RZ, 0x1f, R62 ;  /* 0x0000001fff3d7819 */ /* 0x000fe4000001143e */
[----:B------:R-:W-:Y:S02]  /*2250*/  IADD3.X R89, R91, UR11, RZ, P4, !PT ;  /* 0x0000000b5b597c10 */ /* 0x000fe4000a7fe4ff */
[----:B------:R-:W-:Y:S01]  /*2260*/  IADD3.X R9, R45, UR11, RZ, P2, !PT ;  /* 0x0000000b2d097c10 */ /* 0x000fe200097fe4ff */
[----:B------:R-:W-:Y:S01]  /*2270*/  ULDC.64 UR10, c[0x0][0x248] ;  /* 0x00009200000a7ab9 */ /* 0x000fe20000000a00 */
[----:B------:R-:W-:Y:S02]  /*2280*/  IADD3.X R91, R91, UR5, RZ, P3, !PT ;  /* 0x000000055b5b7c10 */ /* 0x000fe40009ffe4ff */
[----:B------:R-:W-:Y:S01]  /*2290*/  IADD3.X R45, R45, UR5, RZ, P0, !PT ;  /* 0x000000052d2d7c10 */ /* 0x000fe200087fe4ff */
[----:B------:R-:W-:-:S06]  /*22a0*/  ULDC UR5, c[0x0][0x2e0] ;  /* 0x0000b80000057ab9 */ /* 0x000fcc0000000800 */
.L_x_4564:
[----:B------:R-:W-:Y:S02]  /*22b0*/  IMAD.SHL.U32 R13, R11, 0x80, RZ ;  /* 0x000000800b0d7824 */ /* 0x000fe400078e00ff */
[----:B------:R-:W-:Y:S02]  /*22c0*/  IMAD.MOV.U32 R85, RZ, RZ, R81 ;  /* 0x000000ffff557224 */ /* 0x000fe400078e0051 */
[----:B------:R-:W-:Y:S04]  /*22d0*/  VIADD R12, R13, 0xffffff80 ;  /* 0xffffff800d0c7836 */ /* 0x000fe80000000000 */
[--C-:B------:R-:W-:Y:S02]  /*22e0*/  IMAD.IADD R25, R57, 0x1, -R12.reuse ;  /* 0x0000000139197824 */ /* 0x100fe400078e0a0c */
[----:B------:R-:W-:Y:S03]  /*22f0*/  IMAD.IADD R3, R69, 0x1, -R12 ;  /* 0x0000000145037824 */ /* 0x000fe600078e0a0c */
[-C--:B------:R-:W-:Y:S02]  /*2300*/  ISETP.GE.AND P0, PT, R150, R25.reuse, PT ;  /* 0x000000199600720c */ /* 0x080fe40003f06270 */
[----:B------:R-:W-:Y:S02]  /*2310*/  ISETP.GE.AND P4, PT, R60, R25, PT ;  /* 0x000000193c00720c */ /* 0x000fe40003f86270 */
[-C--:B------:R-:W-:Y:S02]  /*2320*/  ISETP.GE.AND P0, PT, R150, R3.reuse, !P0 ;  /* 0x000000039600720c */ /* 0x080fe40004706270 */
[----:B------:R-:W-:Y:S02]  /*2330*/  ISETP.GE.AND P4, PT, R60, R3, !P4 ;  /* 0x000000033c00720c */ /* 0x000fe40006786270 */
[C---:B------:R-:W-:Y:S04]  /*2340*/  ISETP.GE.AND P3, PT, R101.reuse, R25, PT ;  /* 0x000000196500720c */ /* 0x040fe80003f66270 */
[----:B------:R-:W-:Y:S05]  /*2350*/  ISETP.GE.AND P3, PT, R101, R3, !P3 ;  /* 0x000000036500720c */ /* 0x000fea0005f66270 */
[----:B------:R-:W2:Y:S02]  /*2360*/  @P0 LDG.E.128 R20, desc[UR6][R84.64] ;  /* 0x0000000654140981 */ /* 0x000ea4000c1e1d00 */
[C---:B------:R-:W-:Y:S02]  /*2370*/  @P4 IADD3 R30, P2, R84.reuse, UR22, RZ ;  /* 0x00000016541e4c10 */ /* 0x040fe4000ff5e0ff */
[-C--:B------:R-:W-:Y:S02]  /*2380*/  @P4 LEA R28, P5, R95, R74.reuse, 0x1 ;  /* 0x0000004a5f1c4211 */ /* 0x080fe400078a08ff */
[----:B------:R-:W-:Y:S02]  /*2390*/  @P4 IADD3.X R31, R81, UR21, RZ, P2, !PT ;  /* 0x00000015511f4c10 */ /* 0x000fe400097fe4ff */
[----:B------:R-:W-:Y:S02]  /*23a0*/  @P3 IADD3 R26, P2, R84, UR24, RZ ;  /* 0x00000018541a3c10 */ /* 0x000fe4000ff5e0ff */
[----:B------:R-:W-:Y:S02]  /*23b0*/  @P4 LEA.HI.X R29, R95, R75, R94, 0x1, P5 ;  /* 0x0000004b5f1d4211 */ /* 0x000fe400028f0c5e */
[----:B------:R-:W-:Y:S02]  /*23c0*/  @P3 IADD3.X R27, R81, UR23, RZ, P2, !PT ;  /* 0x00000017511b3c10 */ /* 0x000fe400097fe4ff */
[----:B------:R-:W-:Y:S02]  /*23d0*/  @P3 IADD3 R2, P6, R79, R74, RZ ;  /* 0x0000004a4f023210 */ /* 0x000fe40007fde0ff */
[C---:B------:R-:W-:Y:S04]  /*23e0*/  ISETP.GE.AND P2, PT, R100.reuse, R25, PT ;  /* 0x000000196400720c */ /* 0x040fe80003f46270 */
[----:B------:R-:W-:Y:S01]  /*23f0*/  ISETP.GE.AND P2, PT, R100, R3, !P2 ;  /* 0x000000036400720c */ /* 0x000fe20005746270 */
[--C-:B------:R-:W-:Y:S01]  /*2400*/  @P3 IMAD.X R3, R80, 0x1, R75.reuse, P6 ;  /* 0x0000000150033824 */ /* 0x100fe200030e064b */
[----:B------:R-:W-:Y:S11]  /*2410*/  ISETP.NE.AND P6, PT, RZ, UR4, PT ;  /* 0x00000004ff007c0c */ /* 0x000ff6000bfc5270 */
[----:B------:R-:W-:Y:S04]  /*2420*/  @P2 IADD3 R24, P5, R84, UR26, RZ ;  /* 0x0000001a54182c10 */ /* 0x000fe8000ffbe0ff */
[----:B------:R-:W-:Y:S01]  /*2430*/  @P2 IADD3.X R25, R81, UR25, RZ, P5, !PT ;  /* 0x0000001951192c10 */ /* 0x000fe2000affe4ff */
[----:B--2---:R1:W-:Y:S04]  /*2440*/  @P0 STG.E.128 desc[UR6][R74.64], R20 ;  /* 0x000000144a000986 */ /* 0x0043e8000c101d06 */
[----:B---34-:R2:W3:Y:S02]  /*2450*/  @P4 LDG.E.128 R16, desc[UR6][R30.64] ;  /* 0x000000061e104981 */ /* 0x0184e4000c1e1d00 */
[----:B--2---:R-:W-:Y:S05]  /*2460*/  @P2 IADD3 R30, P5, R74, R118, RZ ;  /* 0x000000764a1e2210 */ /* 0x004fea0007fbe0ff */
        /* <DEDUP_REMOVED lines=12> */
[----:B------:R-:W1:Y:S01]  /*2530*/  LDC R35, c[0x0][0x2e0] ;  /* 0x0000b800ff237b82 */ /* 0x000e620000000800 */
[----:B------:R-:W-:Y:S01]  /*2540*/  BSSY B0, `(.L_x_4537) ;  /* 0x0000039000007945 */ /* 0x000fe20003800000 */
[----:B-1----:R-:W-:Y:S03]  /*2550*/  LEA R35, -R35, RZ, 0x6 ;  /* 0x000000ff23237211 */ /* 0x002fe600078e31ff */
[----:B------:R-:W-:Y:S05]  /*2560*/  @!P0 BRA `(.L_x_4538) ;  /* 0x0000000000d88947 */ /* 0x000fea0003800000 */
[----:B------:R-:W-:Y:S02]  /*2570*/  ISETP.GE.AND P0, PT, R14, UR4, PT ;  /* 0x000000040e007c0c */ /* 0x000fe4000bf06270 */
[----:B------:R-:W-:Y:S02]  /*2580*/  MOV R87, R83 ;  /* 0x0000005300577202 */ /* 0x000fe40000000f00 */
[----:B------:R-:W-:Y:S03]  /*2590*/  MOV R73, R71 ;  /* 0x0000004700497202 */ /* 0x000fe60000000f00 */
[----:B--2---:R-:W2:Y:S06]  /*25a0*/  LDG.E.128 R16, desc[UR6][R86.64] ;  /* 0x0000000656107981 */ /* 0x004eac000c1e1d00 */
        /* <DEDUP_REMOVED lines=50> */
.L_x_4538:
[----:B------:R-:W-:Y:S05]  /*28d0*/  BSYNC B0 ;  /* 0x0000000000007941 */ /* 0x000fea0003800000 */
.L_x_4537:
        /* <DEDUP_REMOVED lines=61> */
.L_x_4540:
[----:B------:R-:W-:Y:S05]  /*2cb0*/  BSYNC B0 ;  /* 0x0000000000007941 */ /* 0x000fea0003800000 */
.L_x_4539:
        /* <DEDUP_REMOVED lines=61> */
.L_x_4542:
[----:B------:R-:W-:Y:S05]  /*3090*/  BSYNC B0 ;  /* 0x0000000000007941 */ /* 0x000fea0003800000 */
.L_x_4541:
[----:B------:R-:W-:Y:S04]  /*30a0*/  BSSY B0, `(.L_x_4543) ;  /* 0x0000043000007945 */ /* 0x000fe80003800000 */
[----:B------:R-:W-:Y:S05]  /*30b0*/  @!P2 BRA `(.L_x_4544) ;  /* 0x000000040004a947 */ /* 0x000fea0003800000 */
[----:B------:R-:W-:Y:S01]  /*30c0*/  ISETP.GE.AND P0, PT, R14, UR4, PT ;  /* 0x000000040e007c0c */ /* 0x000fe2000bf06270 */
[----:B---34-:R-:W3:Y:S01]  /*30d0*/  LDC.64 R36, c[0x0][0x338] ;  /* 0x0000ce00ff247b82 */ /* 0x018ee20000000a00 */
[----:B------:R-:W-:Y:S02]  /*30e0*/  MOV R87, R83 ;  /* 0x0000005300577202 */ /* 0x000fe40000000f00 */
[----:B-1----:R-:W-:Y:S09]  /*30f0*/  MOV R73, R71 ;  /* 0x0000004700497202 */ /* 0x002ff20000000f00 */
[C---:B------:R-:W-:Y:S02]  /*3100*/  @!P0 SHF.L.U32 R39, R62.reuse, 0x1, RZ ;  /* 0x000000013e278819 */ /* 0x040fe400000006ff */
[----:B--2---:R-:W-:Y:S02]  /*3110*/  @!P0 SHF.L.U64.HI R28, R62, 0x1, R61 ;  /* 0x000000013e1c8819 */ /* 0x004fe4000001023d */
[C---:B------:R-:W-:Y:S02]  /*3120*/  @!P0 IADD3 R32, P3, R39.reuse, R44, RZ ;  /* 0x0000002c27208210 */ /* 0x040fe40007f7e0ff */
[----:B------:R-:W-:Y:S02]  /*3130*/  @!P0 IADD3 R22, P2, R39, R10, RZ ;  /* 0x0000000a27168210 */ /* 0x000fe40007f5e0ff */
[C---:B------:R-:W-:Y:S02]  /*3140*/  @!P0 IADD3.X R33, R28.reuse, R45, RZ, P3, !PT ;  /* 0x0000002d1c218210 */ /* 0x040fe40001ffe4ff */
[----:B------:R-:W-:Y:S01]  /*3150*/  @!P0 IADD3.X R23, R28, R9, RZ, P2, !PT ;  /* 0x000000091c178210 */ /* 0x000fe200017fe4ff */
[----:B---3--:R-:W-:Y:S02]  /*3160*/  IMAD.WIDE.U32 R40, R36, 0xc0, R86 ;  /* 0x000000c024287825 */ /* 0x008fe400078e0056 */
        /* <DEDUP_REMOVED lines=54> */
.L_x_4544:
[----:B------:R-:W-:Y:S05]  /*34d0*/  BSYNC B0 ;  /* 0x0000000000007941 */ /* 0x000fea0003800000 */
.L_x_4543:
[C---:B------:R-:W-:Y:S01]  /*34e0*/  LEA R44, P2, R35.reuse, R44, 0x1 ;  /* 0x0000002c232c7211 */ /* 0x040fe200078408ff */
[----:B------:R-:W-:Y:S01]  /*34f0*/  IMAD.MOV.U32 R8, RZ, RZ, R10 ;  /* 0x000000ffff087224 */ /* 0x000fe200078e000a */
[----:B------:R-:W-:Y:S02]  /*3500*/  UMOV UR4, UR18 ;  /* 0x0000001200047c82 */ /* 0x000fe40008000000 */
[C---:B------:R-:W-:Y:S02]  /*3510*/  LEA.HI.X.SX32 R45, R35.reuse, R45, 0x1, P2 ;  /* 0x0000002d232d7211 */ /* 0x040fe400010f0eff */
[C---:B------:R-:W-:Y:S04]  /*3520*/  LEA R10, P0, R35.reuse, R8, 0x1 ;  /* 0x00000008230a7211 */ /* 0x040fe800078008ff */
[----:B------:R-:W-:Y:S01]  /*3530*/  LEA.HI.X.SX32 R9, R35, R9, 0x1, P0 ;  /* 0x0000000923097211 */ /* 0x000fe200000f0eff */
[----:B------:R-:W-:Y:S08]  /*3540*/  BRA `(.L_x_4545) ;  /* 0x0000001800cc7947 */ /* 0x000ff00003800000 */
.L_x_4536:
[----:B------:R-:W-:Y:S01]  /*3550*/  ULEA.HI UR19, UR4, UR4, URZ, 0x1 ;  /* 0x0000000404137291 */ /* 0x000fe2000f8f083f */
[----:B------:R-:W-:Y:S03]  /*3560*/  BSSY B1, `(.L_x_4546) ;  /* 0x000005e000017945 */ /* 0x000fe60003800000 */
[----:B------:R-:W-:Y:S06]  /*3570*/  USHF.R.S32.HI UR19, URZ, 0x1, UR19 ;  /* 0x000000013f137899 */ /* 0x000fec0008011413 */
[----:B------:R-:W-:Y:S01]  /*3580*/  MOV R85, UR19 ;  /* 0x0000001300557c02 */ /* 0x000fe20008000f00 */
[----:B------:R-:W-:Y:S05]  /*3590*/  @!P0 BRA `(.L_x_4547) ;  /* 0x0000000400688947 */ /* 0x000fea0003800000 */
[----:B------:R-:W-:Y:S01]  /*35a0*/  ISETP.GE.AND P0, PT, R14, UR4, PT ;  /* 0x000000040e007c0c */ /* 0x000fe2000bf06270 */
[----:B------:R-:W-:Y:S01]  /*35b0*/  IMAD.MOV.U32 R87, RZ, RZ, R83 ;  /* 0x000000ffff577224 */ /* 0x000fe200078e0053 */
[----:B------:R-:W-:Y:S01]  /*35c0*/  BSSY B0, `(.L_x_4548) ;  /* 0x0000056000007945 */ /* 0x000fe20003800000 */
[----:B------:R-:W-:Y:S03]  /*35d0*/  MOV R73, R71 ;  /* 0x0000004700497202 */ /* 0x000fe60000000f00 */
[----:B------:R1:W5:Y:S07]  /*35e0*/  LDG.E.128 R52, desc[UR6][R86.64] ;  /* 0x0000000656347981 */ /* 0x00036e000c1e1d00 */
[----:B------:R-:W-:Y:S05]  /*35f0*/  @P0 BRA `(.L_x_4549) ;  /* 0x0000000400480947 */ /* 0x000fea0003800000 */
[--C-:B--2--5:R-:W-:Y:S01]  /*3600*/  HADD2.F32 R29, -RZ, R52.reuse.H0_H0 ;  /* 0x20000034ff1d7230 */ /* 0x124fe20000004100 */
        /* <DEDUP_REMOVED lines=9> */
[----:B------:R-:W-:Y:S02]  /*36a0*/  LEA R16, P5, R123, R86, 0x1 ;  /* 0x000000567b107211 */ /* 0x000fe400078a08ff */
[----:B------:R-:W-:Y:S02]  /*36b0*/  LEA R124, P0, R113, R88, 0x1 ;  /* 0x00000058717c7211 */ /* 0x000fe400078008ff */
[----:B------:R-:W-:Y:S02]  /*36c0*/  LEA.HI.X.SX32 R17, R123, R87, 0x1, P5 ;  /* 0x000000577b117211 */ /* 0x000fe400028f0eff */
[----:B------:R-:W-:Y:S02]  /*36d0*/  LEA.HI.X.SX32 R125, R113, R89, 0x1, P0 ;  /* 0x00000059717d7211 */ /* 0x000fe400000f0eff */
[----:B-1----:R-:W-:Y:S02]  /*36e0*/  MOV R87, RZ ;  /* 0x000000ff00577202 */ /* 0x002fe40000000f00 */
[----:B------:R-:W-:Y:S01]  /*36f0*/  @P6 IADD3 R87, RZ, -UR19, RZ ;  /* 0x80000013ff576c10 */ /* 0x000fe2000fffe0ff */
[----:B------:R-:W2:Y:S03]  /*3700*/  LDG.E.128 R16, desc[UR6][R16.64] ;  /* 0x0000000610107981 */ /* 0x000ea6000c1e1d00 */
[C---:B------:R-:W-:Y:S04]  /*3710*/  LEA R34, P0, R87.reuse, R90, 0x1 ;  /* 0x0000005a57227211 */ /* 0x040fe800078008ff */
[----:B------:R-:W-:Y:S01]  /*3720*/  LEA.HI.X.SX32 R35, R87, R91, 0x1, P0 ;  /* 0x0000005b57237211 */ /* 0x000fe200000f0eff */
        /* <DEDUP_REMOVED lines=63> */
.L_x_4549:
[----:B------:R-:W-:Y:S05]  /*3b20*/  BSYNC B0 ;  /* 0x0000000000007941 */ /* 0x000fea0003800000 */
.L_x_4548:
[----:B-----5:R3:W-:Y:S02]  /*3b30*/  STG.E.128 desc[UR6][R72.64], R52 ;  /* 0x0000003448007986 */ /* 0x0207e4000c101d06 */
.L_x_4547:
[----:B------:R-:W-:Y:S05]  /*3b40*/  BSYNC B1 ;  /* 0x0000000000017941 */ /* 0x000fea0003800000 */
.L_x_4546:
        /* <DEDUP_REMOVED lines=11> */
[-C--:B------:R-:W-:Y:S01]  /*3c00*/  ISETP.GE.AND P4, PT, R14, R85.reuse, PT ;  /* 0x000000550e00720c */ /* 0x080fe20003f86270 */
[----:B------:R-:W-:Y:S01]  /*3c10*/  HADD2.F32 R33, -RZ, R52.H1_H1 ;  /* 0x30000034ff217230 */ /* 0x000fe20000004100 */
[----:B------:R-:W-:Y:S01]  /*3c20*/  MOV R113, R85 ;  /* 0x0000005500717202 */ /* 0x000fe20000000f00 */
[----:B------:R-:W-:Y:S01]  /*3c30*/  HADD2.F32 R36, -RZ, R53.H0_H0 ;  /* 0x20000035ff247230 */ /* 0x000fe20000004100 */
[----:B-1----:R-:W-:Y:S02]  /*3c40*/  MOV R87, RZ ;  /* 0x000000ff00577202 */ /* 0x002fe40000000f00 */
        /* <DEDUP_REMOVED lines=8> */
[----:B---3--:R-:W-:Y:S02]  /*3cd0*/  LEA.HI.X.SX32 R124, R87, R65, 0x1, P5 ;  /* 0x00000041577c7211 */ /* 0x008fe400028f0eff */
        /* <DEDUP_REMOVED lines=71> */
.L_x_4553:
[----:B------:R-:W-:Y:S05]  /*4150*/  BSYNC B0 ;  /* 0x0000000000007941 */ /* 0x000fea0003800000 */
.L_x_4552:
[----:B-----5:R4:W-:Y:S02]  /*4160*/  STG.E.128 desc[UR6][R122.64], R52 ;  /* 0x000000347a007986 */ /* 0x0209e4000c101d06 */
.L_x_4551:
[----:B------:R-:W-:Y:S05]  /*4170*/  BSYNC B1 ;  /* 0x0000000000017941 */ /* 0x000fea0003800000 */
.L_x_4550:
        /* <DEDUP_REMOVED lines=96> */
.L_x_4557:
[----:B------:R-:W-:Y:S05]  /*4780*/  BSYNC B0 ;  /* 0x0000000000007941 */ /* 0x000fea0003800000 */
.L_x_4556:
[----:B-----5:R4:W-:Y:S02]  /*4790*/  STG.E.128 desc[UR6][R122.64], R52 ;  /* 0x000000347a007986 */ /* 0x0209e4000c101d06 */
.L_x_4555:
[----:B------:R-:W-:Y:S05]  /*47a0*/  BSYNC B1 ;  /* 0x0000000000017941 */ /* 0x000fea0003800000 */
.L_x_4554:
[----:B------:R-:W-:Y:S04]  /*47b0*/  BSSY B1, `(.L_x_4558) ;  /* 0x0000067000017945 */ /* 0x000fe80003800000 */
[----:B------:R-:W-:Y:S05]  /*47c0*/  @!P2 BRA `(.L_x_4559) ;  /* 0x000000040094a947 */ /* 0x000fea0003800000 */
[----:B--2---:R-:W2:Y:S01]  /*47d0*/  LDC.64 R2, c[0x0][0x338] ;  /* 0x0000ce00ff027b82 */ /* 0x004ea20000000a00 */
[----:B-1----:R-:W-:Y:S01]  /*47e0*/  MOV R87, R83 ;  /* 0x0000005300577202 */ /* 0x002fe20000000f00 */
[----:B------:R-:W-:Y:S01]  /*47f0*/  BSSY B0, `(.L_x_4560) ;  /* 0x0000061000007945 */ /* 0x000fe20003800000 */
[----:B------:R-:W-:Y:S02]  /*4800*/  ISETP.GE.AND P0, PT, R14, UR4, PT ;  /* 0x000000040e007c0c */ /* 0x000fe4000bf06270 */
[----:B---3--:R-:W-:Y:S01]  /*4810*/  MOV R73, R71 ;  /* 0x0000004700497202 */ /* 0x008fe20000000f00 */
[----:B--2---:R-:W-:Y:S04]  /*4820*/  IMAD.WIDE.U32 R124, R2, 0xc0, R86 ;  /* 0x000000c0027c7825 */ /* 0x004fe800078e0056 */
        /* <DEDUP_REMOVED lines=93> */
.L_x_4561:
[----:B------:R-:W-:Y:S05]  /*4e00*/  BSYNC B0 ;  /* 0x0000000000007941 */ /* 0x000fea0003800000 */
.L_x_4560:
[----:B-----5:R1:W-:Y:S02]  /*4e10*/  STG.E.128 desc[UR6][R122.64], R52 ;  /* 0x000000347a007986 */ /* 0x0203e4000c101d06 */
.L_x_4559:
[----:B------:R-:W-:Y:S05]  /*4e20*/  BSYNC B1 ;  /* 0x0000000000017941 */ /* 0x000fea0003800000 */
.L_x_4558:
        /* <DEDUP_REMOVED lines=8> */
.L_x_4535:
[----:B------:R-:W-:Y:S01]  /*4eb0*/  @P0 IMAD.MOV.U32 R87, RZ, RZ, R83 ;  /* 0x000000ffff570224 */ /* 0x000fe200078e0053 */
[----:B--2---:R-:W1:Y:S01]  /*4ec0*/  @P2 LDC.64 R2, c[0x0][0x338] ;  /* 0x0000ce00ff022b82 */ /* 0x004e620000000a00 */
[C---:B------:R-:W-:Y:S01]  /*4ed0*/  @P4 LEA R28, P5, R97.reuse, R86, 0x1 ;  /* 0x00000056611c4211 */ /* 0x040fe200078a08ff */
[----:B------:R-:W-:Y:S01]  /*4ee0*/  @P0 IMAD.MOV.U32 R73, RZ, RZ, R71 ;  /* 0x000000ffff490224 */ /* 0x000fe200078e0047 */
[----:B------:R-:W-:Y:S01]  /*4ef0*/  UMOV UR4, URZ ;  /* 0x0000003f00047c82 */ /* 0x000fe20008000000 */
        /* <DEDUP_REMOVED lines=10> */
[----:B------:R-:W-:Y:S05]  /*4fa0*/  @P2 IMAD R3, R3, 0xc0, RZ ;  /* 0x000000c003032824 */ /* 0x000fea00078e02ff */
[----:B------:R-:W-:Y:S02]  /*4fb0*/  @P2 IADD3 R25, R25, R3, RZ ;  /* 0x0000000319192210 */ /* 0x000fe40007ffe0ff */
[----:B------:R-:W1:Y:S01]  /*4fc0*/  @P2 LDC.64 R2, c[0x0][0x248] ;  /* 0x00009200ff022b82 */ /* 0x000e620000000a00 */
[C---:B--2---:R-:W-:Y:S01]  /*4fd0*/  @P3 LEA R22, P0, R120.reuse, R72, 0x1 ;  /* 0x0000004878163211 */ /* 0x044fe200078008ff */
[----:B------:R-:W-:Y:S03]  /*4fe0*/  @P2 IMAD.MOV.U32 R73, RZ, RZ, R71 ;  /* 0x000000ffff492224 */ /* 0x000fe600078e0047 */
[----:B------:R-:W-:Y:S01]  /*4ff0*/  @P3 LEA.HI.X R23, R120, R71, R78, 0x1, P0 ;  /* 0x0000004778173211 */ /* 0x000fe200000f0c4e */
[----:B-1----:R-:W-:Y:S04]  /*5000*/  @P2 IMAD.WIDE.U32 R20, R2, 0xc0, R72 ;  /* 0x000000c002142825 */ /* 0x002fe800078e0048 */
[----:B------:R-:W-:Y:S05]  /*5010*/  @P2 IMAD R3, R3, 0xc0, RZ ;  /* 0x000000c003032824 */ /* 0x000fea00078e02ff */
[----:B------:R-:W-:Y:S01]  /*5020*/  @P2 IADD3 R21, R21, R3, RZ ;  /* 0x0000000315152210 */ /* 0x000fe20007ffe0ff */
[----:B---3--:R1:W-:Y:S04]  /*5030*/  @P4 STG.E.128 desc[UR6][R26.64], R4 ;  /* 0x000000041a004986 */ /* 0x0083e8000c101d06 */
[----:B------:R-:W2:Y:S04]  /*5040*/  @P3 LDG.E.128 R16, desc[UR6][R16.64] ;  /* 0x0000000610103981 */ /* 0x000ea8000c1e1d00 */
[----:B--2---:R2:W-:Y:S04]  /*5050*/  @P3 STG.E.128 desc[UR6][R22.64], R16 ;  /* 0x0000001016003986 */ /* 0x0045e8000c101d06 */
[----:B-1----:R-:W3:Y:S04]  /*5060*/  @P2 LDG.E.128 R4, desc[UR6][R24.64] ;  /* 0x0000000618042981 */ /* 0x002ee8000c1e1d00 */
[----:B---3--:R2:W-:Y:S02]  /*5070*/  @P2 STG.E.128 desc[UR6][R20.64], R4 ;  /* 0x0000000414002986 */ /* 0x0085e4000c101d06 */
.L_x_4545:
        /* <DEDUP_REMOVED lines=10> */
[----:B------:R-:W-:Y:S01]  /*5120*/  IMAD.MOV.U32 R20, RZ, RZ, RZ ;  /* 0x000000ffff147224 */ /* 0x000fe200078e00ff */
[----:B------:R-:W1:Y:S01]  /*5130*/  LDC R2, c[0x0][0x380] ;  /* 0x0000e000ff027b82 */ /* 0x000e620000000800 */
[----:B------:R-:W-:Y:S02]  /*5140*/  IADD3 R13, R13, -0x100, RZ ;  /* 0xffffff000d0d7810 */ /* 0x000fe40007ffe0ff */
[----:B---34-:R-:W-:Y:S02]  /*5150*/  IABS R17, R12 ;  /* 0x0000000c00117213 */ /* 0x018fe40000000000 */
        /* <DEDUP_REMOVED lines=68> */
.L_x_4562:
        /* <DEDUP_REMOVED lines=9> */
.L_x_4563:
[----:B------:R-:W-:Y:S04]  /*5630*/  IADD3 R11, R11, -0x1, RZ ;  /* 0xffffffff0b0b7810 */ /* 0x000fe80007ffe0ff */
[----:B------:R-:W-:Y:S11]  /*5640*/  ISETP.GT.AND P0, PT, R11, R67, PT ;  /* 0x000000430b00720c */ /* 0x000ff60003f04270 */
[----:B------:R-:W-:Y:S02]  /*5650*/  @!UPT UIADD3 URZ, URZ, URZ, URZ ;  /* 0x0000003f3f3ff290 */ /* 0x000fe4000fffe03f */
[----:B------:R-:W-:Y:S05]  /*5660*/  @P0 BRA `(.L_x_4564) ;  /* 0xffffffcc00100947 */ /* 0x000fea000383ffff */
.L_x_4534:
        /* <DEDUP_REMOVED lines=20> */
[--C-:B-----5:R-:W-:Y:S01]  /*57b0*/  IMAD.IADD R13, R148, 0x1, -R59.reuse ;  /* 0x00000001940d7824 */ /* 0x120fe200078e0a3b */
        /* <DEDUP_REMOVED lines=71> */
.L_x_4571:
[----:B------:R-:W-:Y:S05]  /*5c30*/  BSYNC B0 ;  /* 0x0000000000007941 */ /* 0x000fea0003800000 */
.L_x_4570:
[----:B-----5:R1:W-:Y:S02]  /*5c40*/  STS.128 [R155], R8 ;  /* 0x000000089b007388 */ /* 0x0203e40000000c00 */
.L_x_4569:
[----:B------:R-:W-:Y:S05]  /*5c50*/  BSYNC B1 ;  /* 0x0000000000017941 */ /* 0x000fea0003800000 */
.L_x_4568:
        /* <DEDUP_REMOVED lines=57> */
.L_x_4574:
[----:B------:R-:W-:Y:S05]  /*5ff0*/  BSYNC B0 ;  /* 0x0000000000007941 */ /* 0x000fea0003800000 */
.L_x_4573:
[----:B-----5:R2:W-:Y:S01]  /*6000*/  STS.128 [R155+0x800], R8 ;  /* 0x000800089b007388 */ /* 0x0205e20000000c00 */
[----:B------:R-:W-:Y:S05]  /*6010*/  BRA `(.L_x_4572) ;  /* 0x0000000c00347947 */ /* 0x000fea0003800000 */
.L_x_4567:
        /* <DEDUP_REMOVED lines=50> */
[----:B------:R-:W-:Y:S01]  /*6340*/  FMUL.FTZ R5, R4, R5 ;  /* 0x0000000504057220 */ /* 0x000fe20000410000 */
[----:B------:R-:W-:Y:S02]  /*6350*/  HADD2.F32 R17, -RZ, R17.H1_H1 ;  /* 0x30000011ff117230 */ /* 0x000fe40000004100 */
[----:B------:R-:W-:Y:S01]  /*6360*/  FMUL.FTZ R33, R33, R12 ;  /* 0x0000000c21217220 */ /* 0x000fe20000410000 */
[----:B------:R-:W-:Y:S01]  /*6370*/  FMUL.FTZ R7, R2, R7 ;  /* 0x0000000702077220 */ /* 0x000fe20000410000 */
[----:B----4-:R-:W-:-:S02]  /*6380*/  HADD2.F32 R4, -RZ, R8.H0_H0 ;  /* 0x20000008ff047230 */ /* 0x010fc40000004100 */
[----:B------:R-:W-:Y:S01]  /*6390*/  @!P0 FADD.FTZ R26, -R26, -RZ ;  /* 0x800000ff1a1a8221 */ /* 0x000fe20000010100 */
[----:B------:R-:W-:Y:S02]  /*63a0*/  HADD2.F32 R16, -RZ, R8.H1_H1 ;  /* 0x30000008ff107230 */ /* 0x000fe40000004100 */
[--C-:B-----5:R-:W-:Y:S02]  /*63b0*/  HADD2.F32 R2, -RZ, R20.reuse.H0_H0 ;  /* 0x20000014ff027230 */ /* 0x120fe40000004100 */
[----:B------:R-:W-:Y:S02]  /*63c0*/  HADD2.F32 R12, -RZ, R21.H0_H0 ;  /* 0x20000015ff0c7230 */ /* 0x000fe40000004100 */
[----:B------:R-:W-:Y:S02]  /*63d0*/  HADD2.F32 R8, -RZ, R9.H0_H0 ;  /* 0x20000009ff087230 */ /* 0x000fe40000004100 */
[----:B------:R-:W-:Y:S02]  /*63e0*/  HADD2.F32 R20, -RZ, R20.H1_H1 ;  /* 0x30000014ff147230 */ /* 0x000fe40000004100 */
[----:B------:R-:W-:Y:S01]  /*63f0*/  FMUL.FTZ R17, R17, R26 ;  /* 0x0000001a11117220 */ /* 0x000fe20000410000 */
[----:B------:R-:W-:-:S02]  /*6400*/  HADD2.F32 R37, -RZ, R18.H1_H1 ;  /* 0x30000012ff257230 */ /* 0x000fc40000004100 */
[----:B------:R-:W-:Y:S01]  /*6410*/  @!P0 FADD.FTZ R28, -R28, -RZ ;  /* 0x800000ff1c1c8221 */ /* 0x000fe20000010100 */
[----:B------:R-:W-:Y:S02]  /*6420*/  HADD2.F32 R35, -RZ, R19.H0_H0 ;  /* 0x20000013ff237230 */ /* 0x000fe40000004100 */
[----:B------:R-:W-:Y:S01]  /*6430*/  @!P0 FADD.FTZ R6, -R6, -RZ ;  /* 0x800000ff06068221 */ /* 0x000fe20000010100 */
[----:B------:R-:W-:Y:S02]  /*6440*/  HADD2.F32 R26, -RZ, R9.H1_H1 ;  /* 0x30000009ff1a7230 */ /* 0x000fe40000004100 */
[----:B------:R-:W-:Y:S01]  /*6450*/  FFMA.FTZ R8, R12, R8, R31 ;  /* 0x000000080c087223 */ /* 0x000fe2000001001f */
[--C-:B------:R-:W-:Y:S02]  /*6460*/  HADD2.F32 R18, -RZ, R10.reuse.H0_H0 ;  /* 0x2000000aff127230 */ /* 0x100fe40000004100 */
[----:B------:R-:W-:Y:S01]  /*6470*/  FFMA.FTZ R2, R2, R4, R29 ;  /* 0x0000000402027223 */ /* 0x000fe2000001001d */
[----:B------:R-:W-:-:S02]  /*6480*/  HADD2.F32 R19, -RZ, R10.H1_H1 ;  /* 0x3000000aff137230 */ /* 0x000fc40000004100 */
[----:B------:R-:W-:Y:S01]  /*6490*/  FFMA.FTZ R33, R20, R16, R33 ;  /* 0x0000001014217223 */ /* 0x000fe20000010021 */
[--C-:B------:R-:W-:Y:S02]  /*64a0*/  HADD2.F32 R9, -RZ, R11.reuse.H0_H0 ;  /* 0x2000000bff097230 */ /* 0x100fe40000004100 */
[----:B------:R-:W-:Y:S02]  /*64b0*/  HADD2.F32 R10, -RZ, R11.H1_H1 ;  /* 0x3000000bff0a7230 */ /* 0x000fe40000004100 */
[----:B------:R-:W-:Y:S02]  /*64c0*/  HADD2.F32 R12, -RZ, R21.H1_H1 ;  /* 0x30000015ff0c7230 */ /* 0x000fe40000004100 */
[----:B------:R-:W-:Y:S01]  /*64d0*/  FMUL.FTZ R28, R37, R28 ;  /* 0x0000001c251c7220 */ /* 0x000fe20000410000 */
[--C-:B------:R-:W-:Y:S02]  /*64e0*/  HADD2.F32 R4, -RZ, R22.reuse.H0_H0 ;  /* 0x20000016ff047230 */ /* 0x100fe40000004100 */
[----:B------:R-:W-:Y:S01]  /*64f0*/  FMUL.FTZ R6, R35, R6 ;  /* 0x0000000623067220 */ /* 0x000fe20000410000 */
        /* <DEDUP_REMOVED lines=12> */
.L_x_4578:
[----:B------:R-:W-:Y:S05]  /*65c0*/  BSYNC B0 ;  /* 0x0000000000007941 */ /* 0x000fea0003800000 */
.L_x_4577:
[----:B-----5:R2:W-:Y:S02]  /*65d0*/  STS.128 [R155], R20 ;  /* 0x000000149b007388 */ /* 0x0205e40000000c00 */
.L_x_4576:
[----:B------:R-:W-:Y:S05]  /*65e0*/  BSYNC B1 ;  /* 0x0000000000017941 */ /* 0x000fea0003800000 */
.L_x_4575:
        /* <DEDUP_REMOVED lines=92> */
.L_x_4580:
[----:B------:R-:W-:Y:S05]  /*6bb0*/  BSYNC B0 ;  /* 0x0000000000007941 */ /* 0x000fea0003800000 */
.L_x_4579:
[----:B-----5:R3:W-:Y:S01]  /*6bc0*/  STS.128 [R155+0x800], R16 ;  /* 0x000800109b007388 */ /* 0x0207e20000000c00 */
[----:B------:R-:W-:Y:S05]  /*6bd0*/  BRA `(.L_x_4572) ;  /* 0x0000000000447947 */ /* 0x000fea0003800000 */
.L_x_4566:
[----:B------:R-:W-:Y:S02]  /*6be0*/  IMAD.IADD R3, R148, 0x1, -R59 ;  /* 0x0000000194037824 */ /* 0x000fe400078e0a3b */
[----:B------:R-:W-:-:S03]  /*6bf0*/  VIADD R20, R150, 0x20 ;  /* 0x0000002096147836 */ /* 0x000fc60000000000 */
        /* <DEDUP_REMOVED lines=15> */
.L_x_4572:
[----:B------:R-:W-:Y:S05]  /*6cf0*/  BSYNC B2 ;  /* 0x0000000000027941 */ /* 0x000fea0003800000 */
.L_x_4565:
[----:B------:R-:W-:Y:S01]  /*6d00*/  VIADD R154, R46, 0xffffffff ;  /* 0xffffffff2e9a7836 */ /* 0x000fe20000000000 */
[----:B------:R-:W-:Y:S01]  /*6d10*/  LOP3.LUT R41, R107, 0x7fffffe, RZ, 0xc0, !PT ;  /* 0x07fffffe6b297812 */ /* 0x000fe200078ec0ff */
[----:B------:R-:W-:Y:S01]  /*6d20*/  VIADD R7, R150, 0x40 ;  /* 0x0000004096077836 */ /* 0x000fe20000000000 */
[----:B-12---:R-:W-:Y:S01]  /*6d30*/  SHF.R.S32.HI R11, RZ, 0x1f, R108 ;  /* 0x0000001fff0b7819 */ /* 0x006fe2000001146c */
[----:B------:R-:W-:Y:S01]  /*6d40*/  IMAD.SHL.U32 R0, R154, 0x80, RZ ;  /* 0x000000809a007824 */ /* 0x000fe200078e00ff */
[----:B------:R-:W-:Y:S01]  /*6d50*/  ULDC.64 UR12, c[0x0][0x398] ;  /* 0x0000e600000c7ab9 */ /* 0x000fe20000000a00 */
[----:B------:R-:W-:Y:S02]  /*6d60*/  VIADD R6, R150, 0x60 ;  /* 0x0000006096067836 */ /* 0x000fe40000000000 */
[----:B------:R-:W-:Y:S02]  /*6d70*/  IMAD.IADD R9, R57, 0x1, -R0 ;  /* 0x0000000139097824 */ /* 0x000fe400078e0a00 */
[----:B------:R-:W-:Y:S01]  /*6d80*/  IMAD.IADD R41, R108, 0x1, -R41 ;  /* 0x000000016c297824 */ /* 0x000fe200078e0a29 */
[----:B------:R-:W-:Y:S01]  /*6d90*/  LEA.HI R108, R11, R108, RZ, 0x3 ;  /* 0x0000006c0b6c7211 */ /* 0x000fe200078f18ff */
[----:B------:R-:W-:Y:S01]  /*6da0*/  IMAD.SHL.U32 R8, R106, 0x40, RZ ;  /* 0x000000406a087824 */ /* 0x000fe200078e00ff */
[-C--:B------:R-:W-:Y:S01]  /*6db0*/  ISETP.GE.AND P6, PT, R7, R9.reuse, PT ;  /* 0x000000090700720c */ /* 0x080fe20003fc6270 */
[----:B------:R-:W-:Y:S01]  /*6dc0*/  IMAD R59, R58, 0x10, R59 ;  /* 0x000000103a3b7824 */ /* 0x000fe200078e023b */
[-C--:B------:R-:W-:Y:S01]  /*6dd0*/  ISETP.GE.AND P5, PT, R6, R9.reuse, PT ;  /* 0x000000090600720c */ /* 0x080fe20003fa6270 */
[----:B------:R-:W-:Y:S01]  /*6de0*/  IMAD.SHL.U32 R42, R108, 0x20, RZ ;  /* 0x000000206c2a7824 */ /* 0x000fe200078e00ff */
[-C--:B------:R-:W-:Y:S01]  /*6df0*/  ISETP.GE.AND P0, PT, R20, R9.reuse, PT ;  /* 0x000000091400720c */ /* 0x080fe20003f06270 */
[----:B------:R-:W-:Y:S01]  /*6e00*/  IMAD.SHL.U32 R47, R56, 0x2, RZ ;  /* 0x00000002382f7824 */ /* 0x000fe200078e00ff */
[----:B------:R-:W-:-:S02]  /*6e10*/  ISETP.GE.AND P3, PT, R150, R9, PT ;  /* 0x000000099600720c */ /* 0x000fc40003f66270 */
[----:B------:R-:W-:Y:S02]  /*6e20*/  ISETP.GE.AND P4, PT, R20, R9, PT ;  /* 0x000000091400720c */ /* 0x000fe40003f86270 */
[----:B------:R-:W-:Y:S02]  /*6e30*/  LOP3.LUT R8, R8, 0xc0, RZ, 0xc0, !PT ;  /* 0x000000c008087812 */ /* 0x000fe400078ec0ff */
[----:B------:R-:W-:Y:S01]  /*6e40*/  LOP3.LUT R42, R42, 0xffffff00, RZ, 0xc0, !PT ;  /* 0xffffff002a2a7812 */ /* 0x000fe200078ec0ff */
[----:B------:R-:W1:Y:S01]  /*6e50*/  @!P6 LDC.64 R4, c[0x0][0x248] ;  /* 0x00009200ff04eb82 */ /* 0x000e620000000a00 */
[----:B------:R-:W-:-:S03]  /*6e60*/  LOP3.LUT R47, R47, 0x6, RZ, 0xc0, !PT ;  /* 0x000000062f2f7812 */ /* 0x000fc600078ec0ff */
[C---:B------:R-:W-:Y:S02]  /*6e70*/  @!P0 LEA R10, P2, R93.reuse, R144, 0x1 ;  /* 0x000000905d0a8211 */ /* 0x040fe400078408ff */
[----:B------:R-:W-:Y:S02]  /*6e80*/  @!P3 IMAD.MOV.U32 R142, RZ, RZ, R144 ;  /* 0x000000ffff8eb224 */ /* 0x000fe400078e0090 */
[----:B------:R-:W2:Y:S01]  /*6e90*/  @!P5 LDC.64 R2, c[0x0][0x248] ;  /* 0x00009200ff02db82 */ /* 0x000ea20000000a00 */
[----:B------:R-:W-:Y:S02]  /*6ea0*/  @!P0 LEA.HI.X R11, R93, R143, R92, 0x1, P2 ;  /* 0x0000008f5d0b8211 */ /* 0x000fe400010f0c5c */
[----:B------:R-:W-:Y:S01]  /*6eb0*/  @!PT LDS RZ, [RZ] ;  /* 0x00000000fffff984 */ /* 0x000fe20000000800 */
[----:B------:R-:W-:Y:S01]  /*6ec0*/  @!PT LDS RZ, [RZ] ;  /* 0x00000000fffff984 */ /* 0x000fe20000000800 */
[----:B------:R-:W-:Y:S01]  /*6ed0*/  @!PT LDS RZ, [RZ] ;  /* 0x00000000fffff984 */ /* 0x000fe20000000800 */
[----:B------:R4:W-:Y:S01]  /*6ee0*/  @!P3 LDGSTS.E.BYPASS.LTC128B.128 [R155+0x1000], desc[UR6][R142.64] ;  /* 0x010000008e9bbfae */ /* 0x0009e2000b901d46 */
[-C--:B------:R-:W-:Y:S02]  /*6ef0*/  ISETP.GE.AND P3, PT, R7, R9.reuse, PT ;  /* 0x000000090700720c */ /* 0x080fe40003f66270 */
[----:B------:R-:W-:Y:S01]  /*6f00*/  LOP3.LUT R7, R112, 0xfffffff8, RZ, 0xc0, !PT ;  /* 0xfffffff870077812 */ /* 0x000fe200078ec0ff */
[----:B------:R3:W-:Y:S01]  /*6f10*/  @!P0 LDGSTS.E.BYPASS.LTC128B.128 [R155+0x1800], desc[UR6][R10.64] ;  /* 0x018000000a9b8fae */ /* 0x0007e2000b901d46 */
[----:B------:R-:W-:-:S02]  /*6f20*/  ISETP.GE.AND P2, PT, R6, R9, PT ;  /* 0x000000090600720c */ /* 0x000fc40003f46270 */
[----:B------:R-:W-:Y:S01]  /*6f30*/  SHF.R.S32.HI R6, RZ, 0x4, R109 ;  /* 0x00000004ff067819 */ /* 0x000fe2000001146d */
[----:B------:R-:W-:-:S03]  /*6f40*/  IMAD.IADD R7, R56, 0x1, -R7 ;  /* 0x0000000138077824 */ /* 0x000fc600078e0a07 */
[----:B------:R-:W-:Y:S02]  /*6f50*/  LEA.HI R109, R109, R6, RZ, 0x1 ;  /* 0x000000066d6d7211 */ /* 0x000fe400078f08ff */
[C---:B-1----:R-:W-:Y:S02]  /*6f60*/  @!P6 LEA R14, P0, R4.reuse, R144, 0x7 ;  /* 0x00000090040ee211 */ /* 0x042fe400078038ff */
[----:B------:R-:W-:Y:S02]  /*6f70*/  LOP3.LUT R109, R109, 0xfffffffe, RZ, 0xc0, !PT ;  /* 0xfffffffe6d6d7812 */ /* 0x000fe400078ec0ff */
[----:B------:R-:W-:Y:S02]  /*6f80*/  @!P6 LEA.HI.X R15, R4, R143, R5, 0x7, P0 ;  /* 0x0000008f040fe211 */ /* 0x000fe400000f3c05 */
[----:B------:R-:W1:Y:S01]  /*6f90*/  @!P3 LDC.64 R4, c[0x0][0x250] ;  /* 0x00009400ff04bb82 */ /* 0x000e620000000a00 */
[----:B------:R-:W-:Y:S01]  /*6fa0*/  IMAD.IADD R6, R6, 0x1, -R109 ;  /* 0x0000000106067824 */ /* 0x000fe200078e0a6d */
[----:B------:R-:W-:Y:S01]  /*6fb0*/  ISETP.GE.AND P0, PT, R150, R9, PT ;  /* 0x000000099600720c */ /* 0x000fe20003f06270 */
[----:B--2---:R-:W-:Y:S01]  /*6fc0*/  @!P5 IMAD R3, R3, 0xc0, RZ ;  /* 0x000000c00303d824 */ /* 0x004fe200078e02ff */
[----:B------:R-:W-:Y:S01]  /*6fd0*/  @!P6 LDGSTS.E.BYPASS.LTC128B.128 [R155+0x2000], desc[UR6][R14.64] ;  /* 0x020000000e9befae */ /* 0x000fe2000b901d46 */
[----:B------:R-:W-:-:S02]  /*6fe0*/  IMAD.SHL.U32 R9, R111, 0x8, RZ ;  /* 0x000000086f097824 */ /* 0x000fc400078e00ff */
[----:B----4-:R-:W-:-:S04]  /*6ff0*/  @!P5 IMAD.MOV.U32 R142, RZ, RZ, R144 ;  /* 0x000000ffff8ed224 */ /* 0x010fc800078e0090 */
[----:B-----5:R-:W-:-:S04]  /*7000*/  @!P5 IMAD.WIDE.U32 R12, R2, 0xc0, R142 ;  /* 0x000000c0020cd825 */ /* 0x020fc800078e008e */
[----:B---3--:R-:W-:Y:S01]  /*7010*/  @!P5 IMAD.IADD R17, R3, 0x1, R13 ;  /* 0x000000010311d824 */ /* 0x008fe200078e020d */
[----:B------:R-:W-:Y:S01]  /*7020*/  LEA.HI R3, R7, R7, RZ, 0x1 ;  /* 0x0000000707037211 */ /* 0x000fe200078f08ff */
[----:B------:R-:W-:-:S03]  /*7030*/  @!P5 IMAD.MOV.U32 R16, RZ, RZ, R12 ;  /* 0x000000ffff10d224 */ /* 0x000fc600078e000c */
[----:B------:R-:W-:Y:S02]  /*7040*/  LOP3.LUT R10, R3, 0x3fffffe, RZ, 0xc0, !PT ;  /* 0x03fffffe030a7812 */ /* 0x000fe400078ec0ff */
[----:B------:R2:W-:Y:S01]  /*7050*/  @!P5 LDGSTS.E.BYPASS.LTC128B.128 [R155+0x2800], desc[UR6][R16.64] ;  /* 0x02800000109bdfae */ /* 0x0005e2000b901d46 */
[----:B------:R-:W-:Y:S01]  /*7060*/  SHF.R.S32.HI R2, RZ, 0x1, R3 ;  /* 0x00000001ff027819 */ /* 0x000fe20000011403 */
[----:B------:R-:W-:Y:S02]  /*7070*/  IMAD.SHL.U32 R3, R6, 0x8, RZ ;  /* 0x0000000806037824 */ /* 0x000fe400078e00ff */
[----:B------:R-:W0:Y:S01]  /*7080*/  LDGDEPBAR ;  /* 0x00000000000079af */ /* 0x000e220000000000 */
[----:B------:R-:W-:Y:S01]  /*7090*/  IMAD.IADD R7, R7, 0x1, -R10 ;  /* 0x0000000107077824 */ /* 0x000fe200078e0a0a */
[----:B------:R-:W-:Y:S01]  /*70a0*/  @!P4 LEA R10, P5, R95, R146, 0x1 ;  /* 0x000000925f0ac211 */ /* 0x000fe200078a08ff */
[----:B------:R-:W-:Y:S01]  /*70b0*/  IMAD.SHL.U32 R12, R2, 0x40, RZ ;  /* 0x00000040020c7824 */ /* 0x000fe200078e00ff */
[----:B------:R-:W-:Y:S01]  /*70c0*/  LOP3.LUT R3, R8, 0x8, R3, 0xf8, !PT ;  /* 0x0000000808037812 */ /* 0x000fe200078ef803 */
[----:B------:R-:W-:Y:S01]  /*70d0*/  IMAD R140, R6, 0x8, R7 ;  /* 0x00000008068c7824 */ /* 0x000fe200078e0207 */
[----:B------:R-:W-:Y:S01]  /*70e0*/  SHF.R.U32.HI R8, RZ, 0x3, R8 ;  /* 0x00000003ff087819 */ /* 0x000fe20000011608 */
[----:B------:R-:W3:Y:S01]  /*70f0*/  @!P2 LDC.64 R6, c[0x0][0x250] ;  /* 0x00009400ff06ab82 */ /* 0x000ee20000000a00 */
[----:B------:R-:W-:-:S02]  /*7100*/  LOP3.LUT R12, R12, 0xc0, RZ, 0xc0, !PT ;  /* 0x000000c00c0c7812 */ /* 0x000fc400078ec0ff */
[----:B------:R-:W-:Y:S02]  /*7110*/  @!P4 LEA.HI.X R11, R95, R147, R94, 0x1, P5 ;  /* 0x000000935f0bc211 */ /* 0x000fe400028f0c5e */
[----:B------:R-:W-:Y:S02]  /*7120*/  LOP3.LUT R9, R12, 0x8, R9, 0xf8, !PT ;  /* 0x000000080c097812 */ /* 0x000fe400078ef809 */
[----:B------:R-:W-:Y:S02]  /*7130*/  SHF.R.U32.HI R12, RZ, 0x3, R12 ;  /* 0x00000003ff0c7819 */ /* 0x000fe4000001160c */
[----:B------:R-:W-:Y:S02]  /*7140*/  LOP3.LUT R3, R3, R8, RZ, 0x3c, !PT ;  /* 0x0000000803037212 */ /* 0x000fe400078e3cff */
[----:B------:R-:W-:Y:S02]  /*7150*/  LOP3.LUT R9, R9, R12, RZ, 0x3c, !PT ;  /* 0x0000000c09097212 */ /* 0x000fe400078e3cff */
[----:B-1----:R-:W-:-:S03]  /*7160*/  @!P3 LEA R8, P5, R4, R146, 0x7 ;  /* 0x000000920408b211 */ /* 0x002fc600078a38ff */
[----:B------:R-:W-:Y:S01]  /*7170*/  IMAD.U32 R140, R140, 0x20, R9 ;  /* 0x000000208c8c7824 */ /* 0x000fe200078e0009 */
[----:B------:R-:W-:-:S04]  /*7180*/  DEPBAR.LE SB0, 0x0 ;  /* 0x000080000000791a */ /* 0x000fc80000000000 */
[----:B------:R-:W-:Y:S01]  /*7190*/  BAR.SYNC.DEFER_BLOCKING 0x0 ;  /* 0x0000000000007b1d */ /* 0x000fe20000010000 */
[----:B------:R-:W-:Y:S01]  /*71a0*/  @!P3 LEA.HI.X R9, R4, R147, R5, 0x7, P5 ;  /* 0x000000930409b211 */ /* 0x000fe200028f3c05 */
[----:B------:R-:W-:Y:S01]  /*71b0*/  IMAD R4, R58, 0x200, R42 ;  /* 0x000002003a047824 */ /* 0x000fe200078e022a */
[----:B------:R-:W-:Y:S01]  /*71c0*/  LEA R140, R140, UR4, 0x1 ;  /* 0x000000048c8c7c11 */ /* 0x000fe2000f8e08ff */
[----:B---3--:R-:W-:-:S04]  /*71d0*/  @!P2 IMAD.WIDE.U32 R12, R6, 0xc0, R146 ;  /* 0x000000c0060ca825 */ /* 0x008fc800078e0092 */
[----:B------:R-:W-:Y:S02]  /*71e0*/  IMAD R4, R41, 0x20, R4 ;  /* 0x0000002029047824 */ /* 0x000fe400078e0204 */
[----:B------:R-:W-:Y:S02]  /*71f0*/  @!P2 IMAD R7, R7, 0xc0, RZ ;  /* 0x000000c00707a824 */ /* 0x000fe400078e02ff */
[----:B------:R-:W-:Y:S02]  /*7200*/  IMAD.IADD R142, R3, 0x1, R4 ;  /* 0x00000001038e7824 */ /* 0x000fe400078e0204 */
[----:B--2---:R-:W-:Y:S02]  /*7210*/  @!P2 IMAD.IADD R17, R7, 0x1, R13 ;  /* 0x000000010711a824 */ /* 0x004fe400078e020d */
[----:B------:R-:W-:Y:S01]  /*7220*/  @!P2 IMAD.MOV.U32 R16, RZ, RZ, R12 ;  /* 0x000000ffff10a224 */ /* 0x000fe200078e000c */
[----:B------:R-:W-:Y:S01]  /*7230*/  LEA R142, R142, UR4, 0x1 ;  /* 0x000000048e8e7c11 */ /* 0x000fe2000f8e08ff */
[----:B------:R-:W-:-:S02]  /*7240*/  VIADD R139, R140, 0x1020 ;  /* 0x000010208c8b7836 */ /* 0x000fc40000000000 */
[----:B------:R-:W-:Y:S02]  /*7250*/  IMAD R42, R41, 0x20, R42 ;  /* 0x00000020292a7824 */ /* 0x000fe400078e022a */
[----:B------:R-:W-:Y:S01]  /*7260*/  IMAD R141, R43, 0x2, R142 ;  /* 0x000000022b8d7824 */ /* 0x000fe200078e028e */
[----:B------:R-:W-:Y:S01]  /*7270*/  @P0 STS [R155+0x3000], RZ ;  /* 0x003000ff9b000388 */ /* 0x000fe20000000800 */
[----:B------:R-:W-:-:S03]  /*7280*/  IMAD.IADD R3, R3, 0x1, R42 ;  /* 0x0000000103037824 */ /* 0x000fc600078e022a */
[----:B------:R-:W-:Y:S04]  /*7290*/  @P0 STS [R155+0x3004], RZ ;  /* 0x003004ff9b000388 */ /* 0x000fe80000000800 */
[----:B------:R-:W-:Y:S04]  /*72a0*/  @P0 STS.64 [R155+0x3008], RZ ;  /* 0x003008ff9b000388 */ /* 0x000fe80000000a00 */
[----:B------:R-:W-:Y:S01]  /*72b0*/  @!PT LDS RZ, [RZ] ;  /* 0x00000000fffff984 */ /* 0x000fe20000000800 */
[----:B------:R-:W-:Y:S01]  /*72c0*/  @!PT LDS RZ, [RZ] ;  /* 0x00000000fffff984 */ /* 0x000fe20000000800 */
[----:B------:R-:W-:Y:S01]  /*72d0*/  @!PT LDS RZ, [RZ] ;  /* 0x00000000fffff984 */ /* 0x000fe20000000800 */
[----:B------:R-:W-:Y:S01]  /*72e0*/  @!P0 LDGSTS.E.BYPASS.LTC128B.128 [R155+0x3000], desc[UR6][R146.64] ;  /* 0x03000000929b8fae */ /* 0x000fe2000b901d46 */
[----:B------:R-:W-:Y:S01]  /*72f0*/  LOP3.LUT P0, RZ, R2, 0x2, RZ, 0xc0, !PT ;  /* 0x0000000202ff7812 */ /* 0x000fe2000780c0ff */
[----:B------:R-:W-:-:S02]  /*7300*/  VIADD R2, R140, 0x1000 ;  /* 0x000010008c027836 */ /* 0x000fc40000000000 */
[----:B------:R-:W-:Y:S04]  /*7310*/  @P4 STS.128 [R155+0x3800], RZ ;  /* 0x003800ff9b004388 */ /* 0x000fe80000000c00 */
[----:B------:R-:W-:Y:S01]  /*7320*/  @!PT LDS RZ, [RZ] ;  /* 0x00000000fffff984 */ /* 0x000fe20000000800 */
[----:B------:R-:W-:Y:S01]  /*7330*/  @!PT LDS RZ, [RZ] ;  /* 0x00000000fffff984 */ /* 0x000fe20000000800 */
[----:B------:R-:W-:Y:S01]  /*7340*/  @!PT LDS RZ, [RZ] ;  /* 0x00000000fffff984 */ /* 0x000fe20000000800 */
[----:B------:R-:W-:Y:S04]  /*7350*/  @!P4 LDGSTS.E.BYPASS.LTC128B.128 [R155+0x3800], desc[UR6][R10.64] ;  /* 0x038000000a9bcfae */ /* 0x000fe8000b901d46 */
[----:B------:R-:W-:Y:S02]  /*7360*/  @P3 STS.128 [R155+0x4000], RZ ;  /* 0x004000ff9b003388 */ /* 0x000fe40000000c00 */
[----:B------:R-:W-:-:S02]  /*7370*/  @P0 VIADD R139, R2, 0xffffffe0 ;  /* 0xffffffe0028b0836 */ /* 0x000fc40000000000 */
[----:B------:R-:W-:Y:S01]  /*7380*/  @!PT LDS RZ, [RZ] ;  /* 0x00000000fffff984 */ /* 0x000fe20000000800 */
[----:B------:R-:W-:Y:S01]  /*7390*/  @!PT LDS RZ, [RZ] ;  /* 0x00000000fffff984 */ /* 0x000fe20000000800 */
[----:B------:R-:W-:Y:S01]  /*73a0*/  @!PT LDS RZ, [RZ] ;  /* 0x00000000fffff984 */ /* 0x000fe20000000800 */
[----:B------:R1:W-:Y:S02]  /*73b0*/  @!P3 LDGSTS.E.BYPASS.LTC128B.128 [R155+0x4000], desc[UR6][R8.64] ;  /* 0x04000000089bbfae */ /* 0x0003e4000b901d46 */
[C---:B------:R-:W-:Y:S02]  /*73c0*/  VIADD R136, R139.reuse, 0x400 ;  /* 0x000004008b887836 */ /* 0x040fe40000000000 */
[----:B------:R-:W-:Y:S01]  /*73d0*/  @P2 STS.128 [R155+0x4800], RZ ;  /* 0x004800ff9b002388 */ /* 0x000fe20000000c00 */
[C---:B------:R-:W-:Y:S02]  /*73e0*/  VIADD R135, R139.reuse, 0x800 ;  /* 0x000008008b877836 */ /* 0x040fe40000000000 */
[C---:B------:R-:W-:Y:S01]  /*73f0*/  VIADD R134, R139.reuse, 0xc00 ;  /* 0x00000c008b867836 */ /* 0x040fe20000000000 */
[----:B------:R-:W-:Y:S01]  /*7400*/  @!PT LDS RZ, [RZ] ;  /* 0x00000000fffff984 */ /* 0x000fe20000000800 */
[----:B------:R-:W-:Y:S01]  /*7410*/  @!PT LDS RZ, [RZ] ;  /* 0x00000000fffff984 */ /* 0x000fe20000000800 */
[----:B------:R-:W-:Y:S01]  /*7420*/  @!PT LDS RZ, [RZ] ;  /* 0x00000000fffff984 */ /* 0x000fe20000000800 */
[----:B------:R2:W-:Y:S01]  /*7430*/  @!P2 LDGSTS.E.BYPASS.LTC128B.128 [R155+0x4800], desc[UR6][R16.64] ;  /* 0x04800000109bafae */ /* 0x0005e2000b901d46 */
[C---:B------:R-:W-:Y:S02]  /*7440*/  VIADD R133, R139.reuse, 0x1000 ;  /* 0x000010008b857836 */ /* 0x040fe40000000000 */
[C---:B------:R-:W-:Y:S01]  /*7450*/  VIADD R132, R139.reuse, 0x1400 ;  /* 0x000014008b847836 */ /* 0x040fe20000000000 */
[----:B------:R-:W-:Y:S01]  /*7460*/  LDSM.16.M88.4 R12, [R142] ;  /* 0x000000008e0c783b */ /* 0x000fe20000000200 */
[----:B------:R-:W-:-:S02]  /*7470*/  VIADD R86, R139, 0x1800 ;  /* 0x000018008b567836 */ /* 0x000fc40000000000 */
[----:B------:R-:W-:Y:S01]  /*7480*/  VIADD R84, R139, 0x1c00 ;  /* 0x00001c008b547836 */ /* 0x000fe20000000000 */
[----:B------:R-:W1:Y:S04]  /*7490*/  LDSM.16.M88.4 R28, [R140+0x1000] ;  /* 0x001000008c1c783b */ /* 0x000e680000000200 */
[----:B------:R-:W-:Y:S04]  /*74a0*/  LDSM.16.M88.4 R4, [R141] ;  /* 0x000000008d04783b */ /* 0x000fe80000000200 */
[----:B------:R-:W-:Y:S04]  /*74b0*/  LDSM.16.M88.4 R24, [R139] ;  /* 0x000000008b18783b */ /* 0x000fe80000000200 */
[----:B------:R-:W2:Y:S04]  /*74c0*/  LDSM.16.M88.4 R20, [R140+0x1400] ;  /* 0x001400008c14783b */ /* 0x000ea80000000200 */
[----:B------:R-:W3:Y:S04]  /*74d0*/  LDSM.16.M88.4 R36, [R139+0x400] ;  /* 0x000400008b24783b */ /* 0x000ee80000000200 */
[----:B------:R-:W4:Y:S04]  /*74e0*/  LDSM.16.M88.4 R32, [R140+0x1800] ;  /* 0x001800008c20783b */ /* 0x000f280000000200 */
[----:B------:R-:W0:Y:S01]  /*74f0*/  LDGDEPBAR ;  /* 0x00000000000079af */ /* 0x000e220000000000 */
[C---:B-1----:R-:W-:Y:S06]  /*7500*/  HMMA.16816.F32 R8, R12.reuse, R28, RZ ;  /* 0x0000001c0c08723c */ /* 0x042fec00000018ff */
[C---:B------:R-:W-:Y:S06]  /*7510*/  HMMA.16816.F32 R28, R12.reuse, R30, RZ ;  /* 0x0000001e0c1c723c */ /* 0x040fec00000018ff */
[----:B--2---:R-:W-:-:S12]  /*7520*/  HMMA.16816.F32 R16, R12, R20, RZ ;  /* 0x000000140c10723c */ /* 0x004fd800000018ff */
[C---:B------:R-:W-:Y:S06]  /*7530*/  HMMA.16816.F32 R8, R4.reuse, R24, R8 ;  /* 0x000000180408723c */ /* 0x040fec0000001808 */
[C---:B------:R-:W-:Y:S01]  /*7540*/  HMMA.16816.F32 R28, R4.reuse, R26, R28 ;  /* 0x0000001a041c723c */ /* 0x040fe2000000181c */
[----:B------:R-:W1:Y:S05]  /*7550*/  LDSM.16.M88.4 R24, [R139+0x800] ;  /* 0x000800008b18783b */ /* 0x000e6a0000000200 */
[----:B---3--:R-:W-:-:S12]  /*7560*/  HMMA.16816.F32 R16, R4, R36, R16 ;  /* 0x000000240410723c */ /* 0x008fd80000001810 */
        /* <DEDUP_REMOVED lines=9> */
[----:B------:R-:W2:Y:S01]  /*7600*/  MUFU.TANH R49, R49 ;  /* 0x0000003100317308 */ /* 0x000ea20000002400 */
[----:B------:R-:W3:Y:S01]  /*7610*/  LDSM.16.M88.4 R28, [R140+0x1c00] ;  /* 0x001c00008c1c783b */ /* 0x000ee20000000200 */
[----:B----4-:R-:W-:Y:S01]  /*7620*/  HMMA.16816.F32 R20, R12, R32, RZ ;  /* 0x000000200c14723c */ /* 0x010fe200000018ff */
[----:B------:R-:W-:Y:S01]  /*7630*/  FMUL.FTZ R53, R16, UR13 ;  /* 0x0000000d10357c20 */ /* 0x000fe20008410000 */
[----:B------:R-:W-:Y:S01]  /*7640*/  FMUL.FTZ R52, R17, UR13 ;  /* 0x0000000d11347c20 */ /* 0x000fe20008410000 */
[----:B------:R-:W-:Y:S01]  /*7650*/  FMUL.FTZ R71, R18, UR13 ;  /* 0x0000000d12477c20 */ /* 0x000fe20008410000 */
[----:B------:R-:W-:-:S02]  /*7660*/  FMUL.FTZ R69, R19, UR13 ;  /* 0x0000000d13457c20 */ /* 0x000fc40008410000 */
[----:B------:R-:W4:Y:S01]  /*7670*/  LDSM.16.M88.4 R16, [R139+0xc00] ;  /* 0x000c00008b10783b */ /* 0x000f220000000200 */
[----:B------:R-:W-:Y:S01]  /*7680*/  HMMA.16816.F32 R32, R12, R34, RZ ;  /* 0x000000220c20723c */ /* 0x000fe200000018ff */
[----:B------:R-:W2:Y:S08]  /*7690*/  MUFU.TANH R51, R51 ;  /* 0x0000003300337308 */ /* 0x000eb00000002400 */
[----:B------:R-:W2:Y:S01]  /*76a0*/  MUFU.TANH R50, R50 ;  /* 0x0000003200327308 */ /* 0x000ea20000002400 */
[C---:B------:R-:W-:Y:S07]  /*76b0*/  HMMA.16816.F32 R8, R4.reuse, R38, R8 ;  /* 0x000000260408723c */ /* 0x040fee0000001808 */
[C---:B-1----:R-:W-:Y:S01]  /*76c0*/  HMMA.16816.F32 R20, R4.reuse, R24, R20 ;  /* 0x000000180414723c */ /* 0x042fe20000001814 */
[----:B------:R-:W1:Y:S06]  /*76d0*/  MUFU.TANH R73, R73 ;  /* 0x0000004900497308 */ /* 0x000e6c0000002400 */
[----:B------:R-:W-:Y:S02]  /*76e0*/  HMMA.16816.F32 R32, R4, R26, R32 ;  /* 0x0000001a0420723c */ /* 0x000fe40000001820 */
[----:B------:R-:W1:Y:S04]  /*76f0*/  MUFU.TANH R48, R48 ;  /* 0x0000003000307308 */ /* 0x000e680000002400 */
[C---:B---3--:R-:W-:Y:S04]  /*7700*/  HMMA.16816.F32 R36, R12.reuse, R28, RZ ;  /* 0x0000001c0c24723c */ /* 0x048fe800000018ff */
[----:B------:R-:W-:Y:S01]  /*7710*/  FMUL.FTZ R8, R8, UR13 ;  /* 0x0000000d08087c20 */ /* 0x000fe20008410000 */
[----:B------:R-:W-:Y:S01]  /*7720*/  FMUL.FTZ R54, R9, UR13 ;  /* 0x0000000d09367c20 */ /* 0x000fe20008410000 */
[----:B------:R-:W-:Y:S01]  /*7730*/  FMUL.FTZ R60, R10, UR13 ;  /* 0x0000000d0a3c7c20 */ /* 0x000fe20008410000 */
[----:B------:R-:W-:Y:S01]  /*7740*/  FMUL.FTZ R61, R11, UR13 ;  /* 0x0000000d0b3d7c20 */ /* 0x000fe20008410000 */
[----:B------:R3:W-:Y:S01]  /*7750*/  MUFU.TANH R55, R8 ;  /* 0x0000000800377308 */ /* 0x0007e20000002400 */
[----:B------:R-:W-:Y:S02]  /*7760*/  HMMA.16816.F32 R28, R12, R30, RZ ;  /* 0x0000001e0c1c723c */ /* 0x000fe400000018ff */
[----:B------:R-:W-:Y:S01]  /*7770*/  FMUL.FTZ R20, R20, UR13 ;  /* 0x0000000d14147c20 */ /* 0x000fe20008410000 */
[----:B------:R-:W-:Y:S01]  /*7780*/  FMUL.FTZ R62, R21, UR13 ;  /* 0x0000000d153e7c20 */ /* 0x000fe20008410000 */
[----:B------:R-:W-:Y:S01]  /*7790*/  FMUL.FTZ R95, R22, UR13 ;  /* 0x0000000d165f7c20 */ /* 0x000fe20008410000 */
[----:B------:R-:W-:-:S02]  /*77a0*/  FMUL.FTZ R65, R23, UR13 ;  /* 0x0000000d17417c20 */ /* 0x000fc40008410000 */
[----:B------:R2:W-:Y:S02]  /*77b0*/  MUFU.TANH R64, R20 ;  /* 0x0000001400407308 */ /* 0x0005e40000002400 */
[----:B------:R-:W-:Y:S01]  /*77c0*/  FMUL.FTZ R32, R32, UR13 ;  /* 0x0000000d20207c20 */ /* 0x000fe20008410000 */
[----:B------:R-:W-:Y:S01]  /*77d0*/  FMUL.FTZ R33, R33, UR13 ;  /* 0x0000000d21217c20 */ /* 0x000fe20008410000 */
[----:B------:R-:W-:Y:S01]  /*77e0*/  FMUL.FTZ R34, R34, UR13 ;  /* 0x0000000d22227c20 */ /* 0x000fe20008410000 */
[----:B------:R-:W-:-:S03]  /*77f0*/  FMUL.FTZ R35, R35, UR13 ;  /* 0x0000000d23237c20 */ /* 0x000fc60008410000 */
[----:B------:R-:W-:Y:S01]  /*7800*/  MUFU.TANH R67, R32 ;  /* 0x0000002000437308 */ /* 0x000fe20000002400 */
[----:B---3--:R-:W3:Y:S01]  /*7810*/  LDSM.16.M88.4 R8, [R140+0x2000] ;  /* 0x002000008c08783b */ /* 0x008ee20000000200 */
[C---:B----4-:R-:W-:Y:S06]  /*7820*/  HMMA.16816.F32 R36, R4.reuse, R16, R36 ;  /* 0x000000100424723c */ /* 0x050fec0000001824 */
[----:B------:R-:W-:Y:S01]  /*7830*/  MUFU.TANH R104, R33 ;  /* 0x0000002100687308 */ /* 0x000fe20000002400 */
[----:B--2---:R-:W-:Y:S01]  /*7840*/  LDSM.16.M88.4 R20, [R139+0x1000] ;  /* 0x001000008b14783b */ /* 0x004fe20000000200 */
[----:B------:R-:W-:Y:S03]  /*7850*/  HMMA.16816.F32 R28, R4, R18, R28 ;  /* 0x00000012041c723c */ /* 0x000fe6000000181c */
[----:B------:R-:W2:Y:S03]  /*7860*/  LDSM.16.M88.4 R16, [R140+0x2400] ;  /* 0x002400008c10783b */ /* 0x000ea60000000200 */
[----:B------:R-:W-:Y:S08]  /*7870*/  MUFU.TANH R63, R34 ;  /* 0x00000022003f7308 */ /* 0x000ff00000002400 */
[----:B------:R4:W-:Y:S02]  /*7880*/  MUFU.TANH R97, R35 ;  /* 0x0000002300617308 */ /* 0x0009e40000002400 */
        /* <DEDUP_REMOVED lines=8> */
[----:B------:R-:W-:-:S03]  /*7910*/  FMUL.FTZ R87, R31, UR13 ;  /* 0x0000000d1f577c20 */ /* 0x000fc60008410000 */
[----:B------:R2:W-:Y:S01]  /*7920*/  MUFU.TANH R98, R28 ;  /* 0x0000001c00627308 */ /* 0x0005e20000002400 */
[C---:B---3--:R-:W-:Y:S06]  /*7930*/  HMMA.16816.F32 R24, R12.reuse, R8, RZ ;  /* 0x000000080c18723c */ /* 0x048fec00000018ff */
[----:B----4-:R-:W-:Y:S01]  /*7940*/  HMMA.16816.F32 R32, R12, R10, RZ ;  /* 0x0000000a0c20723c */ /* 0x010fe200000018ff */
[----:B------:R-:W3:Y:S01]  /*7950*/  LDSM.16.M88.4 R8, [R139+0x1400] ;  /* 0x001400008b08783b */ /* 0x000ee20000000200 */
[----:B------:R-:W-:Y:S01]  /*7960*/  MUFU.TANH R93, R38 ;  /* 0x00000026005d7308 */ /* 0x000fe20000002400 */
[----:B-1----:R-:W-:-:S03]  /*7970*/  IMAD.IADD R37, R0, 0x1, R47 ;  /* 0x0000000100257824 */ /* 0x002fc600078e022f */
[----:B--2---:R-:W-:Y:S04]  /*7980*/  HMMA.16816.F32 R28, R12, R16, RZ ;  /* 0x000000100c1c723c */ /* 0x004fe800000018ff */
[----:B------:R1:W-:Y:S08]  /*7990*/  MUFU.TANH R91, R39 ;  /* 0x00000027005b7308 */ /* 0x0003f00000002400 */
[C---:B------:R-:W-:Y:S01]  /*79a0*/  HMMA.16816.F32 R24, R4.reuse, R20, R24 ;  /* 0x000000140418723c */ /* 0x040fe20000001818 */
[----:B------:R-:W2:Y:S05]  /*79b0*/  MUFU.TANH R75, R75 ;  /* 0x0000004b004b7308 */ /* 0x000eaa0000002400 */
[----:B------:R-:W-:Y:S01]  /*79c0*/  HMMA.16816.F32 R32, R4, R22, R32 ;  /* 0x000000160420723c */ /* 0x000fe20000001820 */
[----:B------:R-:W-:-:S02]  /*79d0*/  SHF.R.S32.HI R21, RZ, 0x1f, R56 ;  /* 0x0000001fff157819 */ /* 0x000fc40000011438 */
[----:B------:R-:W4:Y:S02]  /*79e0*/  MUFU.TANH R53, R53 ;  /* 0x0000003500357308 */ /* 0x000f240000002400 */
[----:B------:R-:W-:Y:S02]  /*79f0*/  LEA.HI R16, R21, R56, RZ, 0x5 ;  /* 0x0000003815107211 */ /* 0x000fe400078f28ff */
[----:B------:R-:W2:Y:S02]  /*7a00*/  LDSM.16.M88.4 R20, [R140+0x2800] ;  /* 0x002800008c14783b */ /* 0x000ea40000000200 */
[----:B------:R-:W-:Y:S02]  /*7a10*/  LOP3.LUT R17, R16, 0xffffffe0, RZ, 0xc0, !PT ;  /* 0xffffffe010117812 */ /* 0x000fe400078ec0ff */
[----:B------:R-:W4:Y:S03]  /*7a20*/  MUFU.TANH R71, R71 ;  /* 0x0000004700477308 */ /* 0x000f260000002400 */
[----:B------:R-:W-:Y:S01]  /*7a30*/  IMAD.IADD R156, R56, 0x1, -R17 ;  /* 0x00000001389c7824 */ /* 0x000fe200078e0a11 */
[----:B---3--:R-:W-:Y:S03]  /*7a40*/  HMMA.16816.F32 R28, R4, R8, R28 ;  /* 0x00000008041c723c */ /* 0x008fe6000000181c */
[----:B------:R-:W-:Y:S01]  /*7a50*/  FMUL.FTZ R24, R24, UR13 ;  /* 0x0000000d18187c20 */ /* 0x000fe20008410000 */
[----:B------:R-:W-:Y:S01]  /*7a60*/  SHF.R.S32.HI R17, RZ, 0x1f, R156 ;  /* 0x0000001fff117819 */ /* 0x000fe2000001149c */
[----:B------:R-:W-:Y:S01]  /*7a70*/  FMUL.FTZ R25, R25, UR13 ;  /* 0x0000000d19197c20 */ /* 0x000fe20008410000 */
[----:B------:R-:W-:Y:S01]  /*7a80*/  FMUL.FTZ R26, R26, UR13 ;  /* 0x0000000d1a1a7c20 */ /* 0x000fe20008410000 */
[----:B------:R3:W-:Y:S01]  /*7a90*/  MUFU.TANH R94, R24 ;  /* 0x00000018005e7308 */ /* 0x0007e20000002400 */
[----:B------:R-:W-:Y:S01]  /*7aa0*/  LEA.HI R156, R17, R156, RZ, 0x2 ;  /* 0x0000009c119c7211 */ /* 0x000fe200078f10ff */
[----:B------:R-:W-:Y:S01]  /*7ab0*/  FMUL.FTZ R32, R32, UR13 ;  /* 0x0000000d20207c20 */ /* 0x000fe20008410000 */
[----:B------:R-:W-:Y:S01]  /*7ac0*/  HMMA.16816.F32 R16, R12, R18, RZ ;  /* 0x000000120c10723c */ /* 0x000fe200000018ff */
[----:B------:R-:W-:Y:S01]  /*7ad0*/  FMUL.FTZ R33, R33, UR13 ;  /* 0x0000000d21217c20 */ /* 0x000fe20008410000 */
[----:B------:R-:W-:Y:S01]  /*7ae0*/  SHF.R.S32.HI R156, RZ, 0x2, R156 ;  /* 0x00000002ff9c7819 */ /* 0x000fe2000001149c */
[----:B-1----:R-:W-:Y:S01]  /*7af0*/  FMUL.FTZ R39, R34, UR13 ;  /* 0x0000000d22277c20 */ /* 0x002fe20008410000 */
[----:B------:R-:W-:Y:S01]  /*7b00*/  FMUL.FTZ R38, R35, UR13 ;  /* 0x0000000d23267c20 */ /* 0x000fe20008410000 */
[----:B------:R-:W-:Y:S01]  /*7b10*/  MUFU.TANH R90, R32 ;  /* 0x00000020005a7308 */ /* 0x000fe20000002400 */
[----:B------:R-:W-:Y:S01]  /*7b20*/  IADD3 R44, R59, 0x1, R156 ;  /* 0x000000013b2c7810 */ /* 0x000fe20007ffe09c */
[----:B------:R-:W-:-:S02]  /*7b30*/  VIADD R8, R37, 0x1 ;  /* 0x0000000125087836 */ /* 0x000fc40000000000 */
[----:B------:R-:W-:Y:S01]  /*7b40*/  FMUL.FTZ R27, R27, UR13 ;  /* 0x0000000d1b1b7c20 */ /* 0x000fe20008410000 */
[----:B------:R-:W-:Y:S01]  /*7b50*/  VIADD R9, R37, 0x9 ;  /* 0x0000000925097836 */ /* 0x000fe20000000000 */
[----:B------:R-:W-:Y:S02]  /*7b60*/  IADD3 R44, R57, R44, -R148 ;  /* 0x0000002c392c7210 */ /* 0x000fe40007ffe894 */
[----:B------:R1:W-:Y:S01]  /*7b70*/  MUFU.TANH R88, R33 ;  /* 0x0000002100587308 */ /* 0x0003e20000002400 */
[----:B---3--:R-:W-:Y:S02]  /*7b80*/  VIADD R24, R37, 0x8 ;  /* 0x0000000825187836 */ /* 0x008fe40000000000 */
[----:B------:R-:W-:Y:S02]  /*7b90*/  VIADD R44, R44, UR12 ;  /* 0x0000000c2c2c7c36 */ /* 0x000fe40008000000 */
[----:B------:R-:W-:Y:S01]  /*7ba0*/  FMUL.FTZ R28, R28, UR13 ;  /* 0x0000000d1c1c7c20 */ /* 0x000fe20008410000 */
[----:B------:R-:W-:Y:S01]  /*7bb0*/  FMUL.FTZ R29, R29, UR13 ;  /* 0x0000000d1d1d7c20 */ /* 0x000fe20008410000 */
[----:B------:R-:W-:Y:S01]  /*7bc0*/  FMUL.FTZ R30, R30, UR13 ;  /* 0x0000000d1e1e7c20 */ /* 0x000fe20008410000 */
[C---:B------:R-:W-:Y:S01]  /*7bd0*/  VIMNMX R45, R44.reuse, R57, PT ;  /* 0x000000392c2d7248 */ /* 0x040fe20003fe0100 */
[----:B------:R3:W-:Y:S01]  /*7be0*/  MUFU.TANH R92, R25 ;  /* 0x00000019005c7308 */ /* 0x0007e20000002400 */
[----:B------:R-:W-:-:S02]  /*7bf0*/  VIADDMNMX R44, R44, 0x8, R57, PT ;  /* 0x000000082c2c7846 */ /* 0x000fc40003800139 */
[CC--:B------:R-:W-:Y:S02]  /*7c00*/  ISETP.GE.AND P6, PT, R8.reuse, R45.reuse, PT ;  /* 0x0000002d0800720c */ /* 0x0c0fe40003fc6270 */
[-C--:B------:R-:W-:Y:S01]  /*7c10*/  ISETP.GE.AND P4, PT, R8, R44.reuse, PT ;  /* 0x0000002c0800720c */ /* 0x080fe20003f86270 */
[C---:B------:R-:W-:Y:S01]  /*7c20*/  VIADD R8, R37.reuse, 0x10 ;  /* 0x0000001025087836 */ /* 0x040fe20000000000 */
[CC--:B------:R-:W-:Y:S01]  /*7c30*/  ISETP.GE.AND P5, PT, R24.reuse, R45.reuse, PT ;  /* 0x0000002d1800720c */ /* 0x0c0fe20003fa6270 */
[----:B-1----:R-:W1:Y:S01]  /*7c40*/  LDSM.16.M88.4 R32, [R139+0x1800] ;  /* 0x001800008b20783b */ /* 0x002e620000000200 */
[----:B------:R-:W-:Y:S01]  /*7c50*/  ISETP.GE.AND P2, PT, R24, R44, PT ;  /* 0x0000002c1800720c */ /* 0x000fe20003f46270 */
[----:B------:R-:W-:Y:S01]  /*7c60*/  VIADD R24, R37, 0x11 ;  /* 0x0000001125187836 */ /* 0x000fe20000000000 */
[----:B------:R-:W-:Y:S01]  /*7c70*/  FSEL R66, R49, -INF , !P6 ;  /* 0xff80000031427808 */ /* 0x000fe20007000000 */
[----:B------:R-:W-:Y:S01]  /*7c80*/  MUFU.TANH R102, R36 ;  /* 0x0000002400667308 */ /* 0x000fe20000002400 */
[----:B------:R-:W-:Y:S01]  /*7c90*/  FSEL R41, R51, -INF , !P4 ;  /* 0xff80000033297808 */ /* 0x000fe20006000000 */
[----:B------:R-:W-:Y:S01]  /*7ca0*/  FMUL.FTZ R51, R31, UR13 ;  /* 0x0000000d1f337c20 */ /* 0x000fe20008410000 */
[----:B------:R-:W-:-:S02]  /*7cb0*/  ISETP.GE.AND P0, PT, R9, R45, PT ;  /* 0x0000002d0900720c */ /* 0x000fc40003f06270 */
[-C--:B------:R-:W-:Y:S01]  /*7cc0*/  ISETP.GE.AND P3, PT, R9, R44.reuse, PT ;  /* 0x0000002c0900720c */ /* 0x080fe20003f66270 */
[----:B---3--:R-:W-:Y:S01]  /*7cd0*/  VIADD R25, R37, 0x18 ;  /* 0x0000001825197836 */ /* 0x008fe20000000000 */
[CC--:B------:R-:W-:Y:S01]  /*7ce0*/  ISETP.GE.AND P6, PT, R8.reuse, R45.reuse, PT ;  /* 0x0000002d0800720c */ /* 0x0c0fe20003fc6270 */
[----:B------:R-:W-:Y:S01]  /*7cf0*/  MUFU.TANH R85, R26 ;  /* 0x0000001a00557308 */ /* 0x000fe20000002400 */
[-C--:B------:R-:W-:Y:S02]  /*7d00*/  ISETP.GE.AND P4, PT, R8, R44.reuse, PT ;  /* 0x0000002c0800720c */ /* 0x080fe40003f86270 */
[----:B------:R-:W-:Y:S01]  /*7d10*/  HMMA.16816.F32 R8, R4, R10, R16 ;  /* 0x0000000a0408723c */ /* 0x000fe20000001810 */
[----:B------:R-:W-:Y:S02]  /*7d20*/  FSEL R50, R50, -INF , !P5 ;  /* 0xff80000032327808 */ /* 0x000fe40006800000 */
[----:B------:R-:W-:Y:S02]  /*7d30*/  FSEL R73, R73, -INF , !P2 ;  /* 0xff80000049497808 */ /* 0x000fe40005000000 */
[C---:B------:R-:W-:Y:S01]  /*7d40*/  ISETP.GE.AND P5, PT, R24.reuse, R45, PT ;  /* 0x0000002d1800720c */ /* 0x040fe20003fa6270 */
[----:B--2---:R-:W-:Y:S01]  /*7d50*/  HMMA.16816.F32 R16, R12, R20, RZ ;  /* 0x000000140c10723c */ /* 0x004fe200000018ff */
[----:B------:R-:W-:Y:S01]  /*7d60*/  ISETP.GE.AND P2, PT, R24, R44, PT ;  /* 0x0000002c1800720c */ /* 0x000fe20003f46270 */
[----:B------:R-:W-:Y:S01]  /*7d70*/  VIADD R24, R37, 0x19 ;  /* 0x0000001925187836 */ /* 0x000fe20000000000 */
[----:B------:R-:W-:Y:S01]  /*7d80*/  FSEL R48, R48, -INF , !P0 ;  /* 0xff80000030307808 */ /* 0x000fe20004000000 */
[----:B------:R2:W-:Y:S01]  /*7d90*/  MUFU.TANH R36, R27 ;  /* 0x0000001b00247308 */ /* 0x0005e20000002400 */
[----:B------:R-:W-:-:S02]  /*7da0*/  FSEL R75, R75, -INF , !P3 ;  /* 0xff8000004b4b7808 */ /* 0x000fc40005800000 */
[----:B----4-:R-:W-:Y:S01]  /*7db0*/  FSEL R68, R53, -INF , !P6 ;  /* 0xff80000035447808 */ /* 0x010fe20007000000 */
[----:B------:R-:W-:Y:S01]  /*7dc0*/  VIADD R21, R37, 0x20 ;  /* 0x0000002025157836 */ /* 0x000fe20000000000 */
[----:B------:R-:W-:Y:S01]  /*7dd0*/  FSEL R71, R71, -INF , !P4 ;  /* 0xff80000047477808 */ /* 0x000fe20006000000 */
[----:B------:R-:W-:Y:S01]  /*7de0*/  VIADD R20, R37, 0x21 ;  /* 0x0000002125147836 */ /* 0x000fe20000000000 */
[CC--:B------:R-:W-:Y:S01]  /*7df0*/  ISETP.GE.AND P0, PT, R25.reuse, R45.reuse, PT ;  /* 0x0000002d1900720c */ /* 0x0c0fe20003f06270 */
[----:B------:R-:W3:Y:S01]  /*7e00*/  MUFU.TANH R52, R52 ;  /* 0x0000003400347308 */ /* 0x000ee20000002400 */
[-C--:B------:R-:W-:Y:S02]  /*7e10*/  ISETP.GE.AND P3, PT, R25, R44.reuse, PT ;  /* 0x0000002c1900720c */ /* 0x080fe40003f66270 */
[CC--:B------:R-:W-:Y:S02]  /*7e20*/  ISETP.GE.AND P6, PT, R24.reuse, R45.reuse, PT ;  /* 0x0000002d1800720c */ /* 0x0c0fe40003fc6270 */
[----:B------:R-:W-:Y:S01]  /*7e30*/  ISETP.GE.AND P4, PT, R24, R44, PT ;  /* 0x0000002c1800720c */ /* 0x000fe20003f86270 */
[----:B------:R-:W-:Y:S01]  /*7e40*/  FMUL.FTZ R42, R8, UR13 ;  /* 0x0000000d082a7c20 */ /* 0x000fe20008410000 */
[----:B------:R-:W-:Y:S01]  /*7e50*/  VIADD R8, R37, 0x29 ;  /* 0x0000002925087836 */ /* 0x000fe20000000000 */
[----:B------:R-:W4:Y:S01]  /*7e60*/  MUFU.TANH R69, R69 ;  /* 0x0000004500457308 */ /* 0x000f220000002400 */
[----:B--2---:R-:W2:Y:S01]  /*7e70*/  LDSM.16.M88.4 R24, [R140+0x2c00] ;  /* 0x002c00008c18783b */ /* 0x004ea20000000200 */
[----:B------:R-:W-:Y:S01]  /*7e80*/  FSEL R72, R55, -INF , !P0 ;  /* 0xff80000037487808 */ /* 0x000fe20004000000 */
[----:B------:R-:W-:Y:S01]  /*7e90*/  FMUL.FTZ R49, R10, UR13 ;  /* 0x0000000d0a317c20 */ /* 0x000fe20008410000 */
[----:B------:R-:W-:Y:S01]  /*7ea0*/  ISETP.GE.AND P0, PT, R20, R45, PT ;  /* 0x0000002d1400720c */ /* 0x000fe20003f06270 */
[----:B------:R-:W-:-:S02]  /*7eb0*/  VIADD R10, R37, 0x30 ;  /* 0x00000030250a7836 */ /* 0x000fc40000000000 */
[----:B------:R-:W-:Y:S01]  /*7ec0*/  FMUL.FTZ R9, R9, UR13 ;  /* 0x0000000d09097c20 */ /* 0x000fe20008410000 */
[----:B------:R-:W-:Y:S01]  /*7ed0*/  FMUL.FTZ R11, R11, UR13 ;  /* 0x0000000d0b0b7c20 */ /* 0x000fe20008410000 */
[----:B------:R-:W1:Y:S01]  /*7ee0*/  MUFU.TANH R54, R54 ;  /* 0x0000003600367308 */ /* 0x000e620000002400 */
[----:B---3--:R-:W-:Y:S02]  /*7ef0*/  FSEL R70, R52, -INF , !P5 ;  /* 0xff80000034467808 */ /* 0x008fe40006800000 */
[----:B------:R-:W-:-:S04]  /*7f00*/  ISETP.GE.AND P5, PT, R21, R45, PT ;  /* 0x0000002d1500720c */ /* 0x000fc80003fa6270 */
[----:B------:R-:W-:Y:S01]  /*7f10*/  FSEL R64, R64, -INF , !P5 ;  /* 0xff80000040407808 */ /* 0x000fe20006800000 */
[----:B------:R-:W3:Y:S01]  /*7f20*/  MUFU.TANH R61, R61 ;  /* 0x0000003d003d7308 */ /* 0x000ee20000002400 */
[----:B----4-:R-:W-:Y:S02]  /*7f30*/  FSEL R69, R69, -INF , !P2 ;  /* 0xff80000045457808 */ /* 0x010fe40005000000 */
[----:B------:R-:W-:Y:S02]  /*7f40*/  ISETP.GE.AND P2, PT, R21, R44, PT ;  /* 0x0000002c1500720c */ /* 0x000fe40003f46270 */
[----:B------:R-:W-:-:S03]  /*7f50*/  ISETP.GE.AND P5, PT, R8, R45, PT ;  /* 0x0000002d0800720c */ /* 0x000fc60003fa6270 */
[----:B------:R-:W4:Y:S01]  /*7f60*/  MUFU.TANH R60, R60 ;  /* 0x0000003c003c7308 */ /* 0x000f220000002400 */
[----:B-1----:R-:W-:Y:S02]  /*7f70*/  FSEL R74, R54, -INF , !P6 ;  /* 0xff800000364a7808 */ /* 0x002fe40007000000 */
[----:B------:R-:W-:-:S05]  /*7f80*/  FSEL R104, R104, -INF , !P5 ;  /* 0xff80000068687808 */ /* 0x000fca0006800000 */
[----:B------:R-:W1:Y:S01]  /*7f90*/  MUFU.TANH R95, R95 ;  /* 0x0000005f005f7308 */ /* 0x000e620000002400 */
[----:B---3--:R-:W-:-:S07]  /*7fa0*/  FSEL R61, R61, -INF , !P4 ;  /* 0xff8000003d3d7808 */ /* 0x008fce0006000000 */
[----:B------:R-:W-:Y:S01]  /*7fb0*/  MUFU.TANH R58, R28 ;  /* 0x0000001c003a7308 */ /* 0x000fe20000002400 */
[----:B----4-:R-:W-:Y:S02]  /*7fc0*/  FSEL R57, R60, -INF , !P3 ;  /* 0xff8000003c397808 */ /* 0x010fe40005800000 */
[-C--:B------:R-:W-:Y:S02]  /*7fd0*/  ISETP.GE.AND P3, PT, R20, R44.reuse, PT ;  /* 0x0000002c1400720c */ /* 0x080fe40003f66270 */
[----:B------:R-:W-:Y:S03]  /*7fe0*/  HMMA.16816.F32 R20, R12, R22, RZ ;  /* 0x000000160c14723c */ /* 0x000fe600000018ff */
[----:B------:R-:W-:Y:S01]  /*7ff0*/  MUFU.TANH R56, R29 ;  /* 0x0000001d00387308 */ /* 0x000fe20000002400 */
[----:B-1----:R-:W-:Y:S02]  /*8000*/  FSEL R95, R95, -INF , !P2 ;  /* 0xff8000005f5f7808 */ /* 0x002fe40005000000 */
[----:B------:R-:W-:Y:S01]  /*8010*/  ISETP.GE.AND P2, PT, R8, R44, PT ;  /* 0x0000002c0800720c */ /* 0x000fe20003f46270 */
[----:B------:R-:W-:-:S03]  /*8020*/  VIADD R8, R37, 0x31 ;  /* 0x0000003125087836 */ /* 0x000fc60000000000 */
[----:B------:R-:W-:Y:S01]  /*8030*/  FSEL R97, R97, -INF , !P2 ;  /* 0xff80000061617808 */ /* 0x000fe20005000000 */
[----:B------:R1:W-:Y:S08]  /*8040*/  MUFU.TANH R53, R30 ;  /* 0x0000001e00357308 */ /* 0x0003f00000002400 */
[----:B------:R-:W3:Y:S05]  /*8050*/  MUFU.TANH R62, R62 ;  /* 0x0000003e003e7308 */ /* 0x000eea0000002400 */
[C---:B------:R-:W-:Y:S03]  /*8060*/  HMMA.16816.F32 R20, R4.reuse, R34, R20 ;  /* 0x000000220414723c */ /* 0x040fe60000001814 */
[----:B------:R-:W4:Y:S03]  /*8070*/  MUFU.TANH R65, R65 ;  /* 0x0000004100417308 */ /* 0x000f260000002400 */
[----:B-1----:R-:W-:Y:S01]  /*8080*/  HMMA.16816.F32 R28, R4, R32, R16 ;  /* 0x00000020041c723c */ /* 0x002fe20000001810 */
[----:B------:R-:W-:-:S02]  /*8090*/  VIADD R35, R37, 0x39 ;  /* 0x0000003925237836 */ /* 0x000fc40000000000 */
[C---:B------:R-:W-:Y:S02]  /*80a0*/  VIADD R34, R37.reuse, 0x40 ;  /* 0x0000004025227836 */ /* 0x040fe40000000000 */
[----:B------:R-:W-:Y:S01]  /*80b0*/  MUFU.TANH R52, R9 ;  /* 0x0000000900347308 */ /* 0x000fe20000002400 */
[----:B---3--:R-:W-:Y:S01]  /*80c0*/  FSEL R62, R62, -INF , !P0 ;  /* 0xff8000003e3e7808 */ /* 0x008fe20004000000 */
[----:B------:R-:W-:Y:S01]  /*80d0*/  VIADD R16, R37, 0x28 ;  /* 0x0000002825107836 */ /* 0x000fe20000000000 */
[----:B------:R-:W-:-:S04]  /*80e0*/  ISETP.GE.AND P0, PT, R10, R45, PT ;  /* 0x0000002d0a00720c */ /* 0x000fc80003f06270 */
[CC--:B------:R-:W-:Y:S01]  /*80f0*/  ISETP.GE.AND P6, PT, R16.reuse, R45.reuse, PT ;  /* 0x0000002d1000720c */ /* 0x0c0fe20003fc6270 */
[----:B------:R2:W-:Y:S01]  /*8100*/  MUFU.TANH R33, R11 ;  /* 0x0000000b00217308 */ /* 0x0005e20000002400 */
[-C--:B------:R-:W-:Y:S02]  /*8110*/  ISETP.GE.AND P4, PT, R16, R44.reuse, PT ;  /* 0x0000002c1000720c */ /* 0x080fe40003f86270 */
[----:B------:R-:W1:Y:S01]  /*8120*/  LDSM.16.M88.4 R16, [R139+0x1c00] ;  /* 0x001c00008b10783b */ /* 0x000e620000000200 */
[----:B------:R-:W-:Y:S01]  /*8130*/  FSEL R60, R67, -INF , !P6 ;  /* 0xff800000433c7808 */ /* 0x000fe20007000000 */
[----:B------:R-:W-:Y:S01]  /*8140*/  FMUL.FTZ R21, R21, UR13 ;  /* 0x0000000d15157c20 */ /* 0x000fe20008410000 */
[----:B------:R-:W-:Y:S01]  /*8150*/  FSEL R55, R63, -INF , !P4 ;  /* 0xff8000003f377808 */ /* 0x000fe20006000000 */
[----:B------:R-:W-:Y:S01]  /*8160*/  FMUL.FTZ R23, R23, UR13 ;  /* 0x0000000d17177c20 */ /* 0x000fe20008410000 */
[CC--:B------:R-:W-:Y:S01]  /*8170*/  ISETP.GE.AND P6, PT, R8.reuse, R45.reuse, PT ;  /* 0x0000002d0800720c */ /* 0x0c0fe20003fc6270 */
[----:B------:R-:W3:Y:S01]  /*8180*/  MUFU.TANH R96, R96 ;  /* 0x0000006000607308 */ /* 0x000ee20000002400 */
[-C--:B------:R-:W-:Y:S01]  /*8190*/  ISETP.GE.AND P4, PT, R8, R44.reuse, PT ;  /* 0x0000002c0800720c */ /* 0x080fe20003f86270 */
[----:B------:R-:W-:Y:S01]  /*81a0*/  VIADD R8, R37, 0x38 ;  /* 0x0000003825087836 */ /* 0x000fe20000000000 */
[----:B----4-:R-:W-:Y:S01]  /*81b0*/  FSEL R59, R65, -INF , !P3 ;  /* 0xff800000413b7808 */ /* 0x010fe20005800000 */
[----:B------:R-:W-:Y:S01]  /*81c0*/  FMUL.FTZ R29, R29, UR13 ;  /* 0x0000000d1d1d7c20 */ /* 0x000fe20008410000 */
[-C--:B------:R-:W-:Y:S01]  /*81d0*/  ISETP.GE.AND P3, PT, R10, R44.reuse, PT ;  /* 0x0000002c0a00720c */ /* 0x080fe20003f66270 */
[----:B------:R-:W-:Y:S01]  /*81e0*/  FMUL.FTZ R28, R28, UR13 ;  /* 0x0000000d1c1c7c20 */ /* 0x000fe20008410000 */
[C---:B------:R-:W-:Y:S01]  /*81f0*/  ISETP.GE.AND P5, PT, R8.reuse, R45, PT ;  /* 0x0000002d0800720c */ /* 0x040fe20003fa6270 */
[----:B------:R-:W4:Y:S01]  /*8200*/  MUFU.TANH R87, R87 ;  /* 0x0000005700577308 */ /* 0x000f220000002400 */
[----:B------:R-:W-:Y:S01]  /*8210*/  ISETP.GE.AND P2, PT, R8, R44, PT ;  /* 0x0000002c0800720c */ /* 0x000fe20003f46270 */
[----:B------:R-:W-:Y:S01]  /*8220*/  FMUL.FTZ R31, R31, UR13 ;  /* 0x0000000d1f1f7c20 */ /* 0x000fe20008410000 */
[----:B--2---:R-:W-:Y:S01]  /*8230*/  HMMA.16816.F32 R8, R12, R24, RZ ;  /* 0x000000180c08723c */ /* 0x004fe200000018ff */
[----:B------:R-:W-:Y:S01]  /*8240*/  FSEL R102, R102, -INF , !P0 ;  /* 0xff80000066667808 */ /* 0x000fe20004000000 */
[----:B------:R-:W-:-:S04]  /*8250*/  DEPBAR.LE SB0, 0x0 ;  /* 0x000080000000791a */ /* 0x000fc80000000000 */
[----:B------:R-:W-:Y:S01]  /*8260*/  HMMA.16816.F32 R12, R12, R26, RZ ;  /* 0x0000001a0c0c723c */ /* 0x000fe200000018ff */
[----:B------:R-:W2:Y:S01]  /*8270*/  MUFU.TANH R89, R89 ;  /* 0x0000005900597308 */ /* 0x000ea20000002400 */
[-C--:B------:R-:W-:Y:S01]  /*8280*/  ISETP.GE.AND P0, PT, R35, R45.reuse, PT ;  /* 0x0000002d2300720c */ /* 0x080fe20003f06270 */
[----:B------:R-:W-:Y:S01]  /*8290*/  FMUL.FTZ R25, R30, UR13 ;  /* 0x0000000d1e197c20 */ /* 0x000fe20008410000 */
[----:B------:R-:W-:Y:S01]  /*82a0*/  FSEL R100, R100, -INF , !P6 ;  /* 0xff80000064647808 */ /* 0x000fe20007000000 */
[----:B------:R-:W-:Y:S01]  /*82b0*/  VIADD R30, R37, 0x41 ;  /* 0x00000041251e7836 */ /* 0x000fe20000000000 */
[----:B------:R-:W-:Y:S01]  /*82c0*/  FSEL R91, R91, -INF , !P4 ;  /* 0xff8000005b5b7808 */ /* 0x000fe20006000000 */
[----:B------:R-:W-:Y:S01]  /*82d0*/  VIADD R26, R37, 0x51 ;  /* 0x00000051251a7836 */ /* 0x000fe20000000000 */
[C---:B------:R-:W-:Y:S01]  /*82e0*/  ISETP.GE.AND P6, PT, R34.reuse, R45, PT ;  /* 0x0000002d2200720c */ /* 0x040fe20003fc6270 */
[----:B------:R2:W-:Y:S01]  /*82f0*/  MUFU.TANH R24, R29 ;  /* 0x0000001d00187308 */ /* 0x0005e20000002400 */
[----:B------:R-:W-:-:S02]  /*8300*/  ISETP.GE.AND P4, PT, R34, R44, PT ;  /* 0x0000002c2200720c */ /* 0x000fc40003f86270 */
[----:B------:R-:W-:Y:S02]  /*8310*/  FSEL R93, R93, -INF , !P3 ;  /* 0xff8000005d5d7808 */ /* 0x000fe40005800000 */
[----:B---3--:R-:W-:Y:S02]  /*8320*/  FSEL R96, R96, -INF , !P0 ;  /* 0xff80000060607808 */ /* 0x008fe40004000000 */
[----:B------:R-:W-:Y:S01]  /*8330*/  ISETP.GE.AND P3, PT, R35, R44, PT ;  /* 0x0000002c2300720c */ /* 0x000fe20003f66270 */
[----:B------:R-:W3:Y:S01]  /*8340*/  MUFU.TANH R38, R38 ;  /* 0x0000002600267308 */ /* 0x000ee20000002400 */
[C---:B-1----:R-:W-:Y:S01]  /*8350*/  HMMA.16816.F32 R8, R4.reuse, R16, R8 ;  /* 0x000000100408723c */ /* 0x042fe20000001808 */
[----:B------:R-:W-:Y:S02]  /*8360*/  FSEL R94, R94, -INF , !P6 ;  /* 0xff8000005e5e7808 */ /* 0x000fe40007000000 */
[----:B------:R-:W-:Y:S02]  /*8370*/  FSEL R85, R85, -INF , !P4 ;  /* 0xff80000055557808 */ /* 0x000fe40006000000 */
[----:B----4-:R-:W-:Y:S01]  /*8380*/  FSEL R87, R87, -INF , !P3 ;  /* 0xff80000057577808 */ /* 0x010fe20005800000 */
[----:B------:R-:W-:Y:S01]  /*8390*/  HMMA.16816.F32 R4, R4, R18, R12 ;  /* 0x000000120404723c */ /* 0x000fe2000000180c */
[----:B------:R-:W1:Y:S01]  /*83a0*/  MUFU.TANH R28, R28 ;  /* 0x0000001c001c7308 */ /* 0x000e620000002400 */
[C---:B--2---:R-:W-:Y:S01]  /*83b0*/  VIADD R29, R37.reuse, 0x48 ;  /* 0x00000048251d7836 */ /* 0x044fe20000000000 */
[----:B------:R-:W-:Y:S01]  /*83c0*/  FSEL R98, R98, -INF , !P5 ;  /* 0xff80000062627808 */ /* 0x000fe20006800000 */
[----:B------:R-:W-:Y:S01]  /*83d0*/  VIADD R17, R37, 0x49 ;  /* 0x0000004925117836 */ /* 0x000fe20000000000 */
[----:B------:R-:W-:-:S02]  /*83e0*/  FSEL R89, R89, -INF , !P2 ;  /* 0xff80000059597808 */ /* 0x000fc40005000000 */
[-C--:B------:R-:W-:Y:S01]  /*83f0*/  ISETP.GE.AND P0, PT, R29, R45.reuse, PT ;  /* 0x0000002d1d00720c */ /* 0x080fe20003f06270 */
[----:B------:R-:W-:Y:S01]  /*8400*/  VIADD R12, R37, 0x68 ;  /* 0x00000068250c7836 */ /* 0x000fe20000000000 */
[CC--:B------:R-:W-:Y:S01]  /*8410*/  ISETP.GE.AND P6, PT, R17.reuse, R45.reuse, PT ;  /* 0x0000002d1100720c */ /* 0x0c0fe20003fc6270 */
[----:B------:R-:W2:Y:S01]  /*8420*/  MUFU.TANH R39, R39 ;  /* 0x0000002700277308 */ /* 0x000ea20000002400 */
[-C--:B------:R-:W-:Y:S02]  /*8430*/  ISETP.GE.AND P4, PT, R17, R44.reuse, PT ;  /* 0x0000002c1100720c */ /* 0x080fe40003f86270 */
[----:B------:R-:W-:Y:S02]  /*8440*/  FSEL R90, R90, -INF , !P0 ;  /* 0xff8000005a5a7808 */ /* 0x000fe40004000000 */
[-C--:B------:R-:W-:Y:S01]  /*8450*/  ISETP.GE.AND P3, PT, R29, R44.reuse, PT ;  /* 0x0000002c1d00720c */ /* 0x080fe20003f66270 */
[----:B------:R-:W-:Y:S01]  /*8460*/  FMUL.FTZ R29, R20, UR13 ;  /* 0x0000000d141d7c20 */ /* 0x000fe20008410000 */
[-C--:B------:R-:W-:Y:S01]  /*8470*/  ISETP.GE.AND P0, PT, R26, R45.reuse, PT ;  /* 0x0000002d1a00720c */ /* 0x080fe20003f06270 */
[----:B------:R4:W-:Y:S01]  /*8480*/  MUFU.TANH R17, R21 ;  /* 0x0000001500117308 */ /* 0x0009e20000002400 */
[CC--:B------:R-:W-:Y:S01]  /*8490*/  ISETP.GE.AND P5, PT, R30.reuse, R45.reuse, PT ;  /* 0x0000002d1e00720c */ /* 0x0c0fe20003fa6270 */
[----:B------:R-:W-:Y:S01]  /*84a0*/  VIADD R20, R37, 0x50 ;  /* 0x0000005025147836 */ /* 0x000fe20000000000 */
[-C--:B------:R-:W-:Y:S01]  /*84b0*/  ISETP.GE.AND P2, PT, R30, R44.reuse, PT ;  /* 0x0000002c1e00720c */ /* 0x080fe20003f46270 */
[----:B------:R-:W-:Y:S01]  /*84c0*/  FMUL.FTZ R30, R9, UR13 ;  /* 0x0000000d091e7c20 */ /* 0x000fe20008410000 */
[----:B------:R-:W-:Y:S01]  /*84d0*/  FSEL R56, R56, -INF , !P0 ;  /* 0xff80000038387808 */ /* 0x000fe20004000000 */
[----:B------:R-:W-:Y:S01]  /*84e0*/  FMUL.FTZ R8, R8, UR13 ;  /* 0x0000000d08087c20 */ /* 0x000fe20008410000 */
[----:B------:R-:W-:Y:S01]  /*84f0*/  FSEL R92, R92, -INF , !P5 ;  /* 0xff8000005c5c7808 */ /* 0x000fe20006800000 */
[----:B------:R-:W2:Y:S01]  /*8500*/  MUFU.TANH R32, R42 ;  /* 0x0000002a00207308 */ /* 0x000ea20000002400 */
[----:B------:R-:W-:Y:S01]  /*8510*/  FSEL R67, R36, -INF , !P2 ;  /* 0xff80000024437808 */ /* 0x000fe20005000000 */
[C---:B------:R-:W-:Y:S01]  /*8520*/  VIADD R9, R37.reuse, 0x61 ;  /* 0x0000006125097836 */ /* 0x040fe20000000000 */
[-C--:B------:R-:W-:Y:S01]  /*8530*/  ISETP.GE.AND P5, PT, R20, R45.reuse, PT ;  /* 0x0000002d1400720c */ /* 0x080fe20003fa6270 */
[----:B------:R-:W-:Y:S01]  /*8540*/  FMUL.FTZ R14, R10, UR13 ;  /* 0x0000000d0a0e7c20 */ /* 0x000fe20008410000 */
[-C--:B------:R-:W-:Y:S01]  /*8550*/  ISETP.GE.AND P2, PT, R20, R44.reuse, PT ;  /* 0x0000002c1400720c */ /* 0x080fe20003f46270 */
[C---:B------:R-:W-:Y:S01]  /*8560*/  VIADD R20, R37.reuse, 0x58 ;  /* 0x0000005825147836 */ /* 0x040fe20000000000 */
[----:B---3--:R-:W-:Y:S01]  /*8570*/  FSEL R63, R38, -INF , !P4 ;  /* 0xff800000263f7808 */ /* 0x008fe20006000000 */
[----:B------:R-:W3:Y:S01]  /*8580*/  MUFU.TANH R49, R49 ;  /* 0x0000003100317308 */ /* 0x000ee20000002400 */
[----:B----4-:R-:W-:Y:S01]  /*8590*/  VIADD R21, R37, 0x60 ;  /* 0x0000006025157836 */ /* 0x010fe20000000000 */
[----:B------:R-:W-:Y:S01]  /*85a0*/  FSEL R88, R88, -INF , !P6 ;  /* 0xff80000058587808 */ /* 0x000fe20007000000 */
[----:B------:R-:W-:Y:S01]  /*85b0*/  FMUL.FTZ R11, R11, UR13 ;  /* 0x0000000d0b0b7c20 */ /* 0x000fe20008410000 */
[----:B------:R-:W-:Y:S01]  /*85c0*/  FSEL R58, R58, -INF , !P5 ;  /* 0xff8000003a3a7808 */ /* 0x000fe20006800000 */
[----:B------:R-:W-:Y:S01]  /*85d0*/  FMUL.FTZ R5, R5, UR13 ;  /* 0x0000000d05057c20 */ /* 0x000fe20008410000 */
[-C--:B------:R-:W-:Y:S01]  /*85e0*/  ISETP.GE.AND P0, PT, R21, R45.reuse, PT ;  /* 0x0000002d1500720c */ /* 0x080fe20003f06270 */
[----:B------:R-:W-:Y:S01]  /*85f0*/  FMUL.FTZ R6, R6, UR13 ;  /* 0x0000000d06067c20 */ /* 0x000fe20008410000 */
[----:B------:R-:W4:Y:S01]  /*8600*/  MUFU.TANH R51, R51 ;  /* 0x0000003300337308 */ /* 0x000f220000002400 */
[----:B------:R-:W-:Y:S01]  /*8610*/  FSEL R53, R53, -INF , !P2 ;  /* 0xff80000035357808 */ /* 0x000fe20005000000 */
[----:B------:R-:W-:Y:S01]  /*8620*/  FMUL.FTZ R7, R7, UR13 ;  /* 0x0000000d07077c20 */ /* 0x000fe20008410000 */
[----:B-1----:R-:W-:Y:S01]  /*8630*/  FSEL R38, R28, -INF , !P0 ;  /* 0xff8000001c267808 */ /* 0x002fe20004000000 */
[----:B------:R-:W-:Y:S01]  /*8640*/  FMUL.FTZ R28, R4, UR13 ;  /* 0x0000000d041c7c20 */ /* 0x000fe20008410000 */
[C---:B------:R-:W-:Y:S01]  /*8650*/  ISETP.GE.AND P6, PT, R20.reuse, R45, PT ;  /* 0x0000002d1400720c */ /* 0x040fe20003fc6270 */
[----:B------:R-:W-:Y:S01]  /*8660*/  VIADD R4, R37, 0x78 ;  /* 0x0000007825047836 */ /* 0x000fe20000000000 */
[-C--:B------:R-:W-:Y:S01]  /*8670*/  ISETP.GE.AND P4, PT, R20, R44.reuse, PT ;  /* 0x0000002c1400720c */ /* 0x080fe20003f86270 */
[----:B------:R1:W-:Y:S01]  /*8680*/  MUFU.TANH R16, R29 ;  /* 0x0000001d00107308 */ /* 0x0003e20000002400 */
[----:B--2---:R-:W-:Y:S01]  /*8690*/  FSEL R65, R39, -INF , !P3 ;  /* 0xff80000027417808 */ /* 0x004fe20005800000 */
[----:B------:R-:W-:Y:S01]  /*86a0*/  VIADD R10, R37, 0x70 ;  /* 0x00000070250a7836 */ /* 0x000fe20000000000 */
[----:B------:R-:W-:-:S02]  /*86b0*/  ISETP.GE.AND P3, PT, R26, R44, PT ;  /* 0x0000002c1a00720c */ /* 0x000fc40003f66270 */
[----:B------:R-:W-:Y:S02]  /*86c0*/  FSEL R54, R32, -INF , !P6 ;  /* 0xff80000020367808 */ /* 0x000fe40007000000 */
[----:B---3--:R-:W-:Y:S01]  /*86d0*/  FSEL R49, R49, -INF , !P4 ;  /* 0xff80000031317808 */ /* 0x008fe20006000000 */
[----:B------:R-:W2:Y:S01]  /*86e0*/  MUFU.TANH R25, R25 ;  /* 0x0000001900197308 */ /* 0x000ea20000002400 */
[C---:B------:R-:W-:Y:S02]  /*86f0*/  ISETP.GE.AND P6, PT, R9.reuse, R45, PT ;  /* 0x0000002d0900720c */ /* 0x040fe40003fc6270 */
[-C--:B------:R-:W-:Y:S02]  /*8700*/  ISETP.GE.AND P4, PT, R9, R44.reuse, PT ;  /* 0x0000002c0900720c */ /* 0x080fe40003f86270 */
[----:B----4-:R-:W-:Y:S02]  /*8710*/  FSEL R51, R51, -INF , !P3 ;  /* 0xff80000033337808 */ /* 0x010fe40005800000 */
[----:B------:R-:W-:Y:S01]  /*8720*/  ISETP.GE.AND P3, PT, R21, R44, PT ;  /* 0x0000002c1500720c */ /* 0x000fe20003f66270 */
[----:B------:R-:W3:Y:S01]  /*8730*/  MUFU.TANH R20, R23 ;  /* 0x0000001700147308 */ /* 0x000ee20000002400 */
[----:B-1----:R-:W-:Y:S01]  /*8740*/  FMUL.FTZ R29, R22, UR13 ;  /* 0x0000000d161d7c20 */ /* 0x002fe20008410000 */
[----:B------:R-:W-:Y:S01]  /*8750*/  VIADD R22, R37, 0x59 ;  /* 0x0000005925167836 */ /* 0x000fe20000000000 */
[----:B------:R-:W-:-:S02]  /*8760*/  FSEL R36, R24, -INF , !P6 ;  /* 0xff80000018247808 */ /* 0x000fc40007000000 */
[-C--:B------:R-:W-:Y:S02]  /*8770*/  ISETP.GE.AND P6, PT, R10, R45.reuse, PT ;  /* 0x0000002d0a00720c */ /* 0x080fe40003fc6270 */
[CC--:B------:R-:W-:Y:S01]  /*8780*/  ISETP.GE.AND P5, PT, R22.reuse, R45.reuse, PT ;  /* 0x0000002d1600720c */ /* 0x0c0fe20003fa6270 */
[----:B------:R-:W1:Y:S01]  /*8790*/  MUFU.TANH R31, R31 ;  /* 0x0000001f001f7308 */ /* 0x000e620000002400 */
[-C--:B------:R-:W-:Y:S02]  /*87a0*/  ISETP.GE.AND P2, PT, R22, R44.reuse, PT ;  /* 0x0000002c1600720c */ /* 0x080fe40003f46270 */
[----:B------:R-:W-:Y:S02]  /*87b0*/  FSEL R52, R52, -INF , !P5 ;  /* 0xff80000034347808 */ /* 0x000fe40006800000 */
[----:B------:R-:W-:Y:S02]  /*87c0*/  FSEL R13, R33, -INF , !P2 ;  /* 0xff800000210d7808 */ /* 0x000fe40005000000 */
[C---:B------:R-:W-:Y:S01]  /*87d0*/  ISETP.GE.AND P5, PT, R12.reuse, R45, PT ;  /* 0x0000002d0c00720c */ /* 0x040fe20003fa6270 */
[----:B------:R-:W4:Y:S01]  /*87e0*/  MUFU.TANH R28, R28 ;  /* 0x0000001c001c7308 */ /* 0x000f220000002400 */
[----:B------:R-:W-:Y:S01]  /*87f0*/  ISETP.GE.AND P2, PT, R12, R44, PT ;  /* 0x0000002c0c00720c */ /* 0x000fe20003f46270 */
[----:B------:R-:W-:Y:S01]  /*8800*/  VIADD R12, R37, 0x69 ;  /* 0x00000069250c7836 */ /* 0x000fe20000000000 */
[----:B--2---:R-:W-:-:S04]  /*8810*/  FSEL R33, R25, -INF , !P3 ;  /* 0xff80000019217808 */ /* 0x004fc80005800000 */
[CC--:B------:R-:W-:Y:S01]  /*8820*/  ISETP.GE.AND P0, PT, R12.reuse, R45.reuse, PT ;  /* 0x0000002d0c00720c */ /* 0x0c0fe20003f06270 */
[----:B------:R-:W2:Y:S01]  /*8830*/  MUFU.TANH R8, R8 ;  /* 0x0000000800087308 */ /* 0x000ea20000002400 */
[----:B------:R-:W-:Y:S02]  /*8840*/  ISETP.GE.AND P3, PT, R12, R44, PT ;  /* 0x0000002c0c00720c */ /* 0x000fe40003f66270 */
[----:B------:R-:W-:Y:S02]  /*8850*/  FSEL R12, R17, -INF , !P0 ;  /* 0xff800000110c7808 */ /* 0x000fe40004000000 */
[----:B------:R-:W-:Y:S02]  /*8860*/  ISETP.GE.AND P0, PT, R4, R45, PT ;  /* 0x0000002d0400720c */ /* 0x000fe40003f06270 */
[----:B---3--:R-:W-:Y:S01]  /*8870*/  FSEL R17, R20, -INF , !P3 ;  /* 0xff80000014117808 */ /* 0x008fe20005800000 */
[----:B------:R-:W3:Y:S01]  /*8880*/  MUFU.TANH R9, R14 ;  /* 0x0000000e00097308 */ /* 0x000ee20000002400 */
[----:B-1----:R-:W-:-:S02]  /*8890*/  FSEL R31, R31, -INF , !P4 ;  /* 0xff8000001f1f7808 */ /* 0x002fc40006000000 */
[----:B----4-:R-:W-:Y:S02]  /*88a0*/  FSEL R28, R28, -INF , !P0 ;  /* 0xff8000001c1c7808 */ /* 0x010fe40004000000 */
[-C--:B------:R-:W-:Y:S01]  /*88b0*/  ISETP.GE.AND P4, PT, R10, R44.reuse, PT ;  /* 0x0000002c0a00720c */ /* 0x080fe20003f86270 */
[C---:B------:R-:W-:Y:S01]  /*88c0*/  VIADD R10, R37.reuse, 0x71 ;  /* 0x00000071250a7836 */ /* 0x040fe20000000000 */
[----:B------:R-:W-:Y:S01]  /*88d0*/  ISETP.GE.AND P0, PT, R46, 0x2, PT ;  /* 0x000000022e00780c */ /* 0x000fe20003f06270 */
[----:B------:R-:W1:Y:S01]  /*88e0*/  MUFU.TANH R29, R29 ;  /* 0x0000001d001d7308 */ /* 0x000e620000002400 */
[----:B--2---:R-:W-:Y:S02]  /*88f0*/  FSEL R32, R8, -INF , !P6 ;  /* 0xff80000008207808 */ /* 0x004fe40007000000 */
[----:B------:R-:W-:Y:S02]  /*8900*/  ISETP.GE.AND P6, PT, R37, R45, PT ;  /* 0x0000002d2500720c */ /* 0x000fe40003fc6270 */
[----:B------:R-:W-:-:S03]  /*8910*/  ISETP.GE.AND P3, PT, R4, R44, PT ;  /* 0x0000002c0400720c */ /* 0x000fc60003f66270 */
[----:B------:R-:W2:Y:S01]  /*8920*/  MUFU.TANH R30, R30 ;  /* 0x0000001e001e7308 */ /* 0x000ea20000002400 */
[----:B---3--:R-:W-:Y:S02]  /*8930*/  FSEL R25, R9, -INF , !P4 ;  /* 0xff80000009197808 */ /* 0x008fe40006000000 */
[----:B------:R-:W-:Y:S02]  /*8940*/  FSEL R14, R16, -INF , !P5 ;  /* 0xff800000100e7808 */ /* 0x000fe40006800000 */
[CC--:B------:R-:W-:Y:S01]  /*8950*/  ISETP.GE.AND P4, PT, R37.reuse, R44.reuse, PT ;  /* 0x0000002c2500720c */ /* 0x0c0fe20003f86270 */
[----:B------:R-:W-:Y:S01]  /*8960*/  VIADD R37, R37, 0x79 ;  /* 0x0000007925257836 */ /* 0x000fe20000000000 */
[C---:B------:R-:W-:Y:S01]  /*8970*/  ISETP.GE.AND P5, PT, R10.reuse, R45, PT ;  /* 0x0000002d0a00720c */ /* 0x040fe20003fa6270 */
        /* <DEDUP_REMOVED lines=8> */
[----:B---3--:R-:W-:Y:S02]  /*8a00*/  FSEL R23, R23, -INF , !P2 ;  /* 0xff80000017177808 */ /* 0x008fe40005000000 */
[----:B------:R-:W-:-:S05]  /*8a10*/  ISETP.GE.AND P2, PT, R37, R44, PT ;  /* 0x0000002c2500720c */ /* 0x000fca0003f46270 */
[----:B------:R2:W3:Y:S01]  /*8a20*/  MUFU.TANH R24, R5 ;  /* 0x0000000500187308 */ /* 0x0004e20000002400 */
[----:B-1----:R-:W-:-:S07]  /*8a30*/  FSEL R40, R40, -INF , !P6 ;  /* 0xff80000028287808 */ /* 0x002fce0007000000 */
[----:B------:R-:W1:Y:S08]  /*8a40*/  MUFU.TANH R21, R6 ;  /* 0x0000000600157308 */ /* 0x000e700000002400 */
[----:B------:R-:W4:Y:S01]  /*8a50*/  MUFU.TANH R20, R7 ;  /* 0x0000000700147308 */ /* 0x000f220000002400 */
[----:B--2---:R-:W-:Y:S02]  /*8a60*/  FSEL R5, R2, -INF , !P4 ;  /* 0xff80000002057808 */ /* 0x004fe40006000000 */
[----:B---3--:R-:W-:-:S02]  /*8a70*/  FSEL R24, R24, -INF , !P5 ;  /* 0xff80000018187808 */ /* 0x008fc40006800000 */
[----:B-1----:R-:W-:Y:S02]  /*8a80*/  FSEL R21, R21, -INF , !P3 ;  /* 0xff80000015157808 */ /* 0x002fe40005800000 */
[----:B----4-:R-:W-:Y:S01]  /*8a90*/  FSEL R20, R20, -INF , !P2 ;  /* 0xff80000014147808 */ /* 0x010fe20005000000 */
[----:B------:R-:W-:Y:S06]  /*8aa0*/  @!P0 BRA `(.L_x_4581) ;  /* 0x0000000400548947 */ /* 0x000fec0003800000 */
[----:B------:R-:W-:Y:S05]  /*8ab0*/  @!P1 BRA `(.L_x_4582) ;  /* 0x0000000000f09947 */ /* 0x000fea0003800000 */
[----:B------:R-:W1:Y:S01]  /*8ac0*/  LDC R7, c[0x0][0x380] ;  /* 0x0000e000ff077b82 */ /* 0x000e620000000800 */
[C---:B------:R-:W-:Y:S01]  /*8ad0*/  VIADD R10, R0.reuse, 0xffffff80 ;  /* 0xffffff80000a7836 */ /* 0x040fe20000000000 */
[----:B------:R-:W-:Y:S01]  /*8ae0*/  IABS R6, R0 ;  /* 0x0000000000067213 */ /* 0x000fe20000000000 */
[----:B------:R-:W-:Y:S01]  /*8af0*/  ULDC.64 UR10, c[0x0][0x248] ;  /* 0x00009200000a7ab9 */ /* 0x000fe20000000a00 */
[----:B------:R-:W-:Y:S02]  /*8b00*/  ULDC.64 UR8, c[0x0][0x230] ;  /* 0x00008c0000087ab9 */ /* 0x000fe40000000a00 */
[----:B------:R-:W-:Y:S02]  /*8b10*/  IABS R4, R10 ;  /* 0x0000000a00047213 */ /* 0x000fe40000000000 */
[-C--:B-1----:R-:W-:Y:S02]  /*8b20*/  IABS R2, R7.reuse ;  /* 0x0000000700027213 */ /* 0x082fe40000000000 */
[----:B------:R-:W-:-:S02]  /*8b30*/  LOP3.LUT R0, R0, R7, RZ, 0x3c, !PT ;  /* 0x0000000700007212 */ /* 0x000fc400078e3cff */
[----:B------:R-:W1:Y:S01]  /*8b40*/  I2F.RP R8, R2 ;  /* 0x0000000200087306 */ /* 0x000e620000209400 */
[-C--:B------:R-:W-:Y:S02]  /*8b50*/  LOP3.LUT R10, R10, R7.reuse, RZ, 0x3c, !PT ;  /* 0x000000070a0a7212 */ /* 0x080fe400078e3cff */
[----:B------:R-:W-:Y:S02]  /*8b60*/  ISETP.GE.AND P4, PT, R0, RZ, PT ;  /* 0x000000ff0000720c */ /* 0x000fe40003f86270 */
[----:B------:R-:W-:-:S03]  /*8b70*/  LOP3.LUT R0, RZ, R7, RZ, 0x33, !PT ;  /* 0x00000007ff007212 */ /* 0x000fc600078e33ff */
        /* <DEDUP_REMOVED lines=48> */
.L_x_4582:
[----:B------:R-:W-:Y:S02]  /*8e80*/  ULDC UR10, c[0x0][0x248] ;  /* 0x00009200000a7ab9 */ /* 0x000fe40000000800 */
[----:B------:R-:W-:-:S06]  /*8e90*/  USHF.L.U32 UR5, UR10, 0x7, URZ ;  /* 0x000000070a057899 */ /* 0x000fcc000800063f */
[----:B------:R-:W-:-:S04]  /*8ea0*/  IADD3 R2, RZ, -UR5, RZ ;  /* 0x80000005ff027c10 */ /* 0x000fc8000fffe0ff */
[----:B------:R-:W-:-:S07]  /*8eb0*/  SHF.R.S32.HI R0, RZ, 0x1f, R2 ;  /* 0x0000001fff007819 */ /* 0x000fce0000011402 */
.L_x_4583:
        /* <DEDUP_REMOVED lines=20> */
.L_x_4581:
        /* <DEDUP_REMOVED lines=70> */
[----:B-1----:R-:W-:-:S03]  /*9460*/  FMNMX.FTZ R4, R9, R4, !PT ;  /* 0x0000000409047209 */ /* 0x002fc60007810000 */
[----:B------:R-:W-:Y:S01]  /*9470*/  LDSM.16.MT88.4 R8, [R138+0x3400] ;  /* 0x003400008a08783b */ /* 0x000fe20000004200 */
        /* <DEDUP_REMOVED lines=18> */
[--C-:B------:R-:W-:Y:S01]  /*95a0*/  FFMA.FTZ R94, R94, UR10, -R27.reuse ;  /* 0x0000000a5e5e7c23 */ /* 0x100fe2000801081b */
[----:B------:R-:W1:Y:S01]  /*95b0*/  MUFU.EX2 R39, R39 ;  /* 0x0000002700277308 */ /* 0x000e620000000800 */
[C---:B------:R-:W-:Y:S01]  /*95c0*/  FSETP.NEU.FTZ.AND P2, PT, R0.reuse, -INF , PT ;  /* 0xff8000000000780b */ /* 0x040fe20003f5d000 */
[----:B------:R-:W-:Y:S01]  /*95d0*/  FMUL.FTZ R22, R0, UR10 ;  /* 0x0000000a00167c20 */ /* 0x000fe20008410000 */
[--C-:B------:R-:W-:Y:S01]  /*95e0*/  FFMA.FTZ R88, R88, UR10, -R27.reuse ;  /* 0x0000000a58587c23 */ /* 0x100fe2000801081b */
[--C-:B------:R-:W-:Y:S01]  /*95f0*/  FFMA.FTZ R56, R56, UR10, -R27.reuse ;  /* 0x0000000a38387c23 */ /* 0x100fe2000801081b */
[--C-:B------:R-:W-:Y:S01]  /*9600*/  FFMA.FTZ R52, R52, UR10, -R27.reuse ;  /* 0x0000000a34347c23 */ /* 0x100fe2000801081b */
[--C-:B------:R-:W-:Y:S01]  /*9610*/  FFMA.FTZ R38, R38, UR10, -R27.reuse ;  /* 0x0000000a26267c23 */ /* 0x100fe2000801081b */
[----:B------:R-:W-:Y:S01]  /*9620*/  FSEL R22, R22, RZ, P2 ;  /* 0x000000ff16167208 */ /* 0x000fe20001000000 */
        /* <DEDUP_REMOVED lines=9> */
[----:B------:R-:W3:Y:S01]  /*96c0*/  LDSM.16.MT88.4 R4, [R137+0x3000] ;  /* 0x003000008904783b */ /* 0x000ee20000004200 */
[--C-:B------:R-:W-:Y:S01]  /*96d0*/  FFMA.FTZ R43, R71, UR10, -R22.reuse ;  /* 0x0000000a472b7c23 */ /* 0x100fe20008010816 */
        /* <DEDUP_REMOVED lines=27> */
[----:B------:R-:W-:Y:S01]  /*9890*/  FADD.FTZ R39, R42, R39 ;  /* 0x000000272a277221 */ /* 0x000fe20000010000 */
[----:B------:R-:W-:Y:S01]  /*98a0*/  FFMA.FTZ R42, R13, UR10, -R22 ;  /* 0x0000000a0d2a7c23 */ /* 0x000fe20008010816 */
[----:B------:R-:W2:Y:S01]  /*98b0*/  MUFU.EX2 R50, R50 ;  /* 0x0000003200327308 */ /* 0x000ea20000000800 */
[----:B-1----:R-:W-:Y:S01]  /*98c0*/  F2FP.F16.F32.PACK_AB R69, R48, R15 ;  /* 0x0000000f3045723e */ /* 0x002fe200000000ff */
[----:B------:R-:W-:Y:S01]  /*98d0*/  FADD.FTZ R48, R15, R48 ;  /* 0x000000300f307221 */ /* 0x000fe20000010000 */
[----:B------:R-:W-:Y:S01]  /*98e0*/  FADD.FTZ R40, R40, R39 ;  /* 0x0000002728287221 */ /* 0x000fe20000010000 */
[--C-:B------:R-:W-:Y:S01]  /*98f0*/  FFMA.FTZ R13, R36, UR10, -R27.reuse ;  /* 0x0000000a240d7c23 */ /* 0x100fe2000801081b */
[--C-:B------:R-:W-:Y:S01]  /*9900*/  FFMA.FTZ R36, R14, UR10, -R27.reuse ;  /* 0x0000000a0e247c23 */ /* 0x100fe2000801081b */
[--C-:B------:R-:W-:Y:S01]  /*9910*/  FFMA.FTZ R65, R54, UR10, -R27.reuse ;  /* 0x0000000a36417c23 */ /* 0x100fe2000801081b */
[----:B------:R-:W-:Y:S01]  /*9920*/  FADD.FTZ R40, R37, R40 ;  /* 0x0000002825287221 */ /* 0x000fe20000010000 */
[----:B------:R-:W1:Y:S01]  /*9930*/  MUFU.EX2 R35, R35 ;  /* 0x0000002300237308 */ /* 0x000e620000000800 */
[--C-:B------:R-:W-:Y:S01]  /*9940*/  FFMA.FTZ R37, R12, UR10, -R27.reuse ;  /* 0x0000000a0c257c23 */ /* 0x100fe2000801081b */
[--C-:B------:R-:W-:Y:S01]  /*9950*/  FFMA.FTZ R67, R58, UR10, -R27.reuse ;  /* 0x0000000a3a437c23 */ /* 0x100fe2000801081b */
[--C-:B------:R-:W-:Y:S01]  /*9960*/  FFMA.FTZ R54, R53, UR10, -R22.reuse ;  /* 0x0000000a35367c23 */ /* 0x100fe20008010816 */
[--C-:B------:R-:W-:Y:S01]  /*9970*/  FFMA.FTZ R51, R51, UR10, -R22.reuse ;  /* 0x0000000a33337c23 */ /* 0x100fe20008010816 */
[--C-:B------:R-:W-:Y:S01]  /*9980*/  FFMA.FTZ R49, R49, UR10, -R22.reuse ;  /* 0x0000000a31317c23 */ /* 0x100fe20008010816 */
[----:B------:R-:W-:Y:S01]  /*9990*/  FFMA.FTZ R39, R30, UR10, -R27 ;  /* 0x0000000a1e277c23 */ /* 0x000fe2000801081b */
[----:B------:R-:W-:Y:S01]  /*99a0*/  FFMA.FTZ R30, R33, UR10, -R22 ;  /* 0x0000000a211e7c23 */ /* 0x000fe20008010816 */
[----:B------:R-:W4:Y:S01]  /*99b0*/  MUFU.EX2 R34, R34 ;  /* 0x0000002200227308 */ /* 0x000f220000000800 */
[C---:B--2---:R-:W-:Y:S01]  /*99c0*/  F2FP.F16.F32.PACK_AB R71, R50.reuse, R41 ;  /* 0x000000293247723e */ /* 0x044fe200000000ff */
[----:B------:R-:W-:Y:S01]  /*99d0*/  FADD.FTZ R41, R41, R48 ;  /* 0x0000003029297221 */ /* 0x000fe20000010000 */
[--C-:B------:R-:W-:Y:S01]  /*99e0*/  FFMA.FTZ R33, R29, UR10, -R22.reuse ;  /* 0x0000000a1d217c23 */ /* 0x100fe20008010816 */
[--C-:B------:R-:W-:Y:S01]  /*99f0*/  FFMA.FTZ R24, R23, UR10, -R22.reuse ;  /* 0x0000000a17187c23 */ /* 0x100fe20008010816 */
[--C-:B------:R-:W-:Y:S01]  /*9a00*/  FFMA.FTZ R21, R21, UR10, -R22.reuse ;  /* 0x0000000a15157c23 */ /* 0x100fe20008010816 */
[----:B------:R-:W-:Y:S01]  /*9a10*/  FADD.FTZ R50, R50, R41 ;  /* 0x0000002932327221 */ /* 0x000fe20000010000 */
[----:B------:R-:W-:Y:S01]  /*9a20*/  FFMA.FTZ R160, R20, UR10, -R22 ;  /* 0x0000000a14a07c23 */ /* 0x000fe20008010816 */
[----:B------:R-:W-:Y:S01]  /*9a30*/  HMMA.16816.F32 R80, R68, R76, RZ ;  /* 0x0000004c4450723c */ /* 0x000fe200000018ff */
[----:B------:R-:W-:Y:S01]  /*9a40*/  MUFU.EX2 R19, R19 ;  /* 0x0000001300137308 */ /* 0x000fe20000000800 */
[----:B-1----:R-:W-:Y:S01]  /*9a50*/  FADD.FTZ R41, R35, R40 ;  /* 0x0000002823297221 */ /* 0x002fe20000010000 */
[--C-:B------:R-:W-:Y:S01]  /*9a60*/  FFMA.FTZ R40, R31, UR10, -R22.reuse ;  /* 0x0000000a1f287c23 */ /* 0x100fe20008010816 */
[----:B------:R-:W-:-:S02]  /*9a70*/  FFMA.FTZ R31, R17, UR10, -R22 ;  /* 0x0000000a111f7c23 */ /* 0x000fc40008010816 */
[C---:B------:R-:W-:Y:S03]  /*9a80*/  HMMA.16816.F32 R76, R68.reuse, R78, RZ ;  /* 0x0000004e444c723c */ /* 0x040fe600000018ff */
[----:B------:R-:W1:Y:S03]  /*9a90*/  MUFU.EX2 R16, R16 ;  /* 0x0000001000107308 */ /* 0x000e660000000800 */
[C---:B---3--:R-:W-:Y:S05]  /*9aa0*/  HMMA.16816.F32 R72, R68.reuse, R4, RZ ;  /* 0x000000044448723c */ /* 0x048fea00000018ff */
[----:B------:R-:W-:Y:S01]  /*9ab0*/  MUFU.EX2 R43, R43 ;  /* 0x0000002b002b7308 */ /* 0x000fe20000000800 */
[----:B------:R-:W-:Y:S01]  /*9ac0*/  HMMA.16816.F32 R68, R68, R6, RZ ;  /* 0x000000064444723c */ /* 0x000fe200000018ff */
[C---:B----4-:R-:W-:Y:S01]  /*9ad0*/  F2FP.F16.F32.PACK_AB R4, R34.reuse, R35 ;  /* 0x000000232204723e */ /* 0x050fe200000000ff */
[----:B------:R-:W-:-:S05]  /*9ae0*/  FADD.FTZ R34, R34, R41 ;  /* 0x0000002922227221 */ /* 0x000fca0000010000 */
[----:B------:R-:W2:Y:S01]  /*9af0*/  MUFU.EX2 R26, R26 ;  /* 0x0000001a001a7308 */ /* 0x000ea20000000800 */
[----:B-1----:R-:W-:Y:S01]  /*9b00*/  F2FP.F16.F32.PACK_AB R6, R16, R19 ;  /* 0x000000131006723e */ /* 0x002fe200000000ff */
[----:B------:R-:W-:-:S06]  /*9b10*/  FADD.FTZ R19, R19, R34 ;  /* 0x0000002213137221 */ /* 0x000fcc0000010000 */
[----:B------:R-:W-:Y:S08]  /*9b20*/  MUFU.EX2 R18, R18 ;  /* 0x0000001200127308 */ /* 0x000ff00000000800 */
[----:B------:R-:W1:Y:S01]  /*9b30*/  MUFU.EX2 R3, R3 ;  /* 0x0000000300037308 */ /* 0x000e620000000800 */
[----:B--2---:R-:W-:Y:S01]  /*9b40*/  F2FP.F16.F32.PACK_AB R5, R26, R43 ;  /* 0x0000002b1a05723e */ /* 0x004fe200000000ff */
[----:B------:R-:W-:-:S04]  /*9b50*/  FADD.FTZ R43, R43, R50 ;  /* 0x000000322b2b7221 */ /* 0x000fc80000010000 */
[----:B------:R-:W-:Y:S02]  /*9b60*/  FADD.FTZ R43, R26, R43 ;  /* 0x0000002b1a2b7221 */ /* 0x000fe40000010000 */
        /* <DEDUP_REMOVED lines=22> */
[----:B------:R-:W-:-:S03]  /*9cd0*/  F2FP.F16.F32.PACK_AB R6, R57, R62 ;  /* 0x0000003e3906723e */ /* 0x000fc600000000ff */
[----:B------:R-:W-:Y:S01]  /*9ce0*/  MUFU.EX2 R98, R98 ;  /* 0x0000006200627308 */ /* 0x000fe20000000800 */
[----:B----4-:R-:W-:Y:S01]  /*9cf0*/  F2FP.F16.F32.PACK_AB R7, R55, R60 ;  /* 0x0000003c3707723e */ /* 0x010fe200000000ff */
[----:B------:R-:W-:Y:S01]  /*9d00*/  FADD.FTZ R59, R59, R64 ;  /* 0x000000403b3b7221 */ /* 0x000fe20000010000 */
[----:B------:R-:W-:-:S03]  /*9d10*/  FFMA.FTZ R3, R25, UR10, -R22 ;  /* 0x0000000a19037c23 */ /* 0x000fc60008010816 */
[----:B------:R-:W-:Y:S02]  /*9d20*/  FADD.FTZ R60, R60, R59 ;  /* 0x0000003b3c3c7221 */ /* 0x000fe40000010000 */
[----:B------:R-:W-:Y:S02]  /*9d30*/  MUFU.EX2 R95, R95 ;  /* 0x0000005f005f7308 */ /* 0x000fe40000000800 */
[----:B------:R-:W-:-:S06]  /*9d40*/  FADD.FTZ R55, R55, R60 ;  /* 0x0000003c37377221 */ /* 0x000fcc0000010000 */
        /* <DEDUP_REMOVED lines=11> */
[C---:B-1----:R-:W-:Y:S07]  /*9e00*/  HMMA.16816.F32 R72, R4.reuse, R8, R72 ;  /* 0x000000080448723c */ /* 0x042fee0000001848 */
[----:B------:R-:W-:Y:S01]  /*9e10*/  MUFU.EX2 R85, R85 ;  /* 0x0000005500557308 */ /* 0x000fe20000000800 */
[----:B------:R-:W-:Y:S01]  /*9e20*/  HMMA.16816.F32 R68, R4, R10, R68 ;  /* 0x0000000a0444723c */ /* 0x000fe20000001844 */
[----:B------:R-:W1:Y:S06]  /*9e30*/  LDSM.16.MT88.4 R8, [R138+0x3c00] ;  /* 0x003c00008a08783b */ /* 0x000e6c0000004200 */
[----:B------:R-:W4:Y:S01]  /*9e40*/  MUFU.EX2 R92, R92 ;  /* 0x0000005c005c7308 */ /* 0x000f220000000800 */
[----:B-----5:R-:W-:-:S02]  /*9e50*/  F2FP.F16.F32.PACK_AB R4, R97, R102 ;  /* 0x000000666104723e */ /* 0x020fc400000000ff */
[----:B--2---:R-:W-:Y:S01]  /*9e60*/  F2FP.F16.F32.PACK_AB R5, R91, R100 ;  /* 0x000000645b05723e */ /* 0x004fe200000000ff */
[----:B------:R-:W-:Y:S01]  /*9e70*/  FADD.FTZ R100, R100, R55 ;  /* 0x0000003764647221 */ /* 0x000fe20000010000 */
[----:B------:R-:W-:Y:S02]  /*9e80*/  F2FP.F16.F32.PACK_AB R6, R95, R98 ;  /* 0x000000625f06723e */ /* 0x000fe400000000ff */
[----:B---3--:R-:W-:Y:S01]  /*9e90*/  F2FP.F16.F32.PACK_AB R7, R87, R96 ;  /* 0x000000605707723e */ /* 0x008fe200000000ff */
[----:B------:R-:W-:Y:S01]  /*9ea0*/  MUFU.EX2 R90, R90 ;  /* 0x0000005a005a7308 */ /* 0x000fe20000000800 */
[----:B------:R-:W-:-:S04]  /*9eb0*/  FADD.FTZ R91, R91, R100 ;  /* 0x000000645b5b7221 */ /* 0x000fc80000010000 */
[----:B------:R-:W-:-:S03]  /*9ec0*/  FADD.FTZ R96, R96, R91 ;  /* 0x0000005b60607221 */ /* 0x000fc60000010000 */
[----:B------:R-:W2:Y:S01]  /*9ed0*/  MUFU.EX2 R63, R63 ;  /* 0x0000003f003f7308 */ /* 0x000ea20000000800 */
[----:B------:R-:W-:-:S07]  /*9ee0*/  FADD.FTZ R96, R87, R96 ;  /* 0x0000006057607221 */ /* 0x000fce0000010000 */
[----:B------:R3:W-:Y:S08]  /*9ef0*/  MUFU.EX2 R35, R13 ;  /* 0x0000000d00237308 */ /* 0x0007f00000000800 */
[----:B------:R-:W-:Y:S01]  /*9f00*/  MUFU.EX2 R67, R67 ;  /* 0x0000004300437308 */ /* 0x000fe20000000800 */
[C---:B-1----:R-:W-:Y:S07]  /*9f10*/  HMMA.16816.F32 R80, R4.reuse, R8, R80 ;  /* 0x000000080450723c */ /* 0x042fee0000001850 */
[----:B------:R-:W1:Y:S01]  /*9f20*/  MUFU.EX2 R56, R56 ;  /* 0x0000003800387308 */ /* 0x000e620000000800 */
[C---:B------:R-:W-:Y:S01]  /*9f30*/  HMMA.16816.F32 R76, R4.reuse, R10, R76 ;  /* 0x0000000a044c723c */ /* 0x040fe2000000184c */
[----:B------:R-:W5:Y:S04]  /*9f40*/  LDSM.16.MT88.4 R8, [R137+0x3c00] ;  /* 0x003c00008908783b */ /* 0x000f680000004200 */
[----:B---3--:R-:W-:Y:S02]  /*9f50*/  LDSM.16.MT88.4 R12, [R137+0x4400] ;  /* 0x00440000890c783b */ /* 0x008fe40000004200 */
[----:B------:R-:W-:Y:S08]  /*9f60*/  MUFU.EX2 R65, R65 ;  /* 0x0000004100417308 */ /* 0x000ff00000000800 */
[----:B------:R-:W-:Y:S08]  /*9f70*/  MUFU.EX2 R52, R52 ;  /* 0x0000003400347308 */ /* 0x000ff00000000800 */
[----:B------:R-:W-:Y:S08]  /*9f80*/  MUFU.EX2 R54, R54 ;  /* 0x0000003600367308 */ /* 0x000ff00000000800 */
[----:B------:R-:W3:Y:S08]  /*9f90*/  MUFU.EX2 R51, R51 ;  /* 0x0000003300337308 */ /* 0x000ef00000000800 */
[----:B------:R-:W-:Y:S01]  /*9fa0*/  MUFU.EX2 R49, R49 ;  /* 0x0000003100317308 */ /* 0x000fe20000000800 */
[C---:B-----5:R-:W-:Y:S06]  /*9fb0*/  HMMA.16816.F32 R72, R4.reuse, R8, R72 ;  /* 0x000000080448723c */ /* 0x060fec0000001848 */
[----:B------:R-:W-:Y:S01]  /*9fc0*/  HMMA.16816.F32 R68, R4, R10, R68 ;  /* 0x0000000a0444723c */ /* 0x000fe20000001844 */
[----:B------:R-:W5:Y:S01]  /*9fd0*/  LDSM.16.MT88.4 R8, [R138+0x4000] ;  /* 0x004000008a08783b */ /* 0x000f620000004200 */
[----:B------:R-:W3:Y:S05]  /*9fe0*/  MUFU.EX2 R42, R42 ;  /* 0x0000002a002a7308 */ /* 0x000eea0000000800 */
[----:B----4-:R-:W-:-:S02]  /*9ff0*/  F2FP.F16.F32.PACK_AB R4, R89, R94 ;  /* 0x0000005e5904723e */ /* 0x010fc400000000ff */
[----:B------:R-:W-:Y:S01]  /*a000*/  F2FP.F16.F32.PACK_AB R5, R92, R85 ;  /* 0x000000555c05723e */ /* 0x000fe200000000ff */
[----:B------:R-:W4:Y:S01]  /*a010*/  MUFU.EX2 R38, R38 ;  /* 0x0000002600267308 */ /* 0x000f220000000800 */
[----:B------:R-:W-:Y:S02]  /*a020*/  F2FP.F16.F32.PACK_AB R6, R88, R93 ;  /* 0x0000005d5806723e */ /* 0x000fe400000000ff */
[----:B--2---:R-:W-:-:S05]  /*a030*/  F2FP.F16.F32.PACK_AB R7, R63, R90 ;  /* 0x0000005a3f07723e */ /* 0x004fca00000000ff */
[----:B------:R-:W-:Y:S08]  /*a040*/  MUFU.EX2 R36, R36 ;  /* 0x0000002400247308 */ /* 0x000ff00000000800 */
[----:B------:R-:W-:Y:S08]  /*a050*/  MUFU.EX2 R37, R37 ;  /* 0x0000002500257308 */ /* 0x000ff00000000800 */
[----:B------:R-:W-:Y:S01]  /*a060*/  MUFU.EX2 R30, R30 ;  /* 0x0000001e001e7308 */ /* 0x000fe20000000800 */
[C---:B-----5:R-:W-:Y:S07]  /*a070*/  HMMA.16816.F32 R80, R4.reuse, R8, R80 ;  /* 0x000000080450723c */ /* 0x060fee0000001850 */
[----:B------:R-:W2:Y:S01]  /*a080*/  MUFU.EX2 R29, R40 ;  /* 0x00000028001d7308 */ /* 0x000ea20000000800 */
[C---:B------:R-:W-:Y:S01]  /*a090*/  HMMA.16816.F32 R76, R4.reuse, R10, R76 ;  /* 0x0000000a044c723c */ /* 0x040fe2000000184c */
[----:B------:R-:W5:Y:S06]  /*a0a0*/  LDSM.16.MT88.4 R8, [R137+0x4000] ;  /* 0x004000008908783b */ /* 0x000f6c0000004200 */
[----:B------:R-:W-:Y:S08]  /*a0b0*/  MUFU.EX2 R26, R33 ;  /* 0x00000021001a7308 */ /* 0x000ff00000000800 */
[----:B------:R-:W2:Y:S08]  /*a0c0*/  MUFU.EX2 R31, R31 ;  /* 0x0000001f001f7308 */ /* 0x000eb00000000800 */
[----:B------:R-:W-:Y:S08]  /*a0d0*/  MUFU.EX2 R32, R32 ;  /* 0x0000002000207308 */ /* 0x000ff00000000800 */
[----:B------:R-:W2:Y:S08]  /*a0e0*/  MUFU.EX2 R39, R39 ;  /* 0x0000002700277308 */ /* 0x000eb00000000800 */
[----:B------:R-:W-:Y:S01]  /*a0f0*/  MUFU.EX2 R3, R3 ;  /* 0x0000000300037308 */ /* 0x000fe20000000800 */
[C---:B-----5:R-:W-:Y:S07]  /*a100*/  HMMA.16816.F32 R72, R4.reuse, R8, R72 ;  /* 0x000000080448723c */ /* 0x060fee0000001848 */
[----:B------:R-:W5:Y:S01]  /*a110*/  MUFU.EX2 R24, R24 ;  /* 0x0000001800187308 */ /* 0x000f620000000800 */
[----:B------:R-:W-:Y:S01]  /*a120*/  HMMA.16816.F32 R68, R4, R10, R68 ;  /* 0x0000000a0444723c */ /* 0x000fe20000001844 */
[----:B------:R-:W4:Y:S06]  /*a130*/  LDSM.16.MT88.4 R8, [R138+0x4400] ;  /* 0x004400008a08783b */ /* 0x000f2c0000004200 */
[----:B------:R-:W-:Y:S01]  /*a140*/  MUFU.EX2 R28, R28 ;  /* 0x0000001c001c7308 */ /* 0x000fe20000000800 */
[----:B-1----:R-:W-:-:S02]  /*a150*/  F2FP.F16.F32.PACK_AB R4, R56, R67 ;  /* 0x000000433804723e */ /* 0x002fc400000000ff */
[----:B---3--:R-:W-:Y:S02]  /*a160*/  F2FP.F16.F32.PACK_AB R5, R51, R54 ;  /* 0x000000363305723e */ /* 0x008fe400000000ff */
[----:B------:R-:W-:-:S03]  /*a170*/  F2FP.F16.F32.PACK_AB R6, R52, R65 ;  /* 0x000000413406723e */ /* 0x000fc600000000ff */
[----:B------:R-:W1:Y:S01]  /*a180*/  MUFU.EX2 R159, R159 ;  /* 0x0000009f009f7308 */ /* 0x000e620000000800 */
[----:B------:R-:W-:-:S07]  /*a190*/  F2FP.F16.F32.PACK_AB R7, R42, R49 ;  /* 0x000000312a07723e */ /* 0x000fce00000000ff */
[C---:B------:R-:W-:Y:S01]  /*a1a0*/  HMMA.16816.F32 R72, R4.reuse, R12, R72 ;  /* 0x0000000c0448723c */ /* 0x040fe20000001848 */
[----:B------:R-:W-:Y:S05]  /*a1b0*/  MUFU.EX2 R21, R21 ;  /* 0x0000001500157308 */ /* 0x000fea0000000800 */
[----:B------:R-:W-:Y:S01]  /*a1c0*/  HMMA.16816.F32 R68, R4, R14, R68 ;  /* 0x0000000e0444723c */ /* 0x000fe20000001844 */
[----:B------:R-:W-:Y:S02]  /*a1d0*/  FADD.FTZ R13, R16, R19 ;  /* 0x00000013100d7221 */ /* 0x000fe40000010000 */
[----:B------:R-:W3:Y:S01]  /*a1e0*/  LDSM.16.MT88.4 R16, [R137+0x4800] ;  /* 0x004800008910783b */ /* 0x000ee20000004200 */
[----:B------:R-:W1:Y:S01]  /*a1f0*/  MUFU.EX2 R160, R160 ;  /* 0x000000a000a07308 */ /* 0x000e620000000800 */
[----:B------:R-:W-:-:S02]  /*a200*/  FADD.FTZ R66, R66, R13 ;  /* 0x0000000d42427221 */ /* 0x000fc40000010000 */
[----:B------:R-:W-:Y:S02]  /*a210*/  LDSM.16.MT88.4 R12, [R138+0x4c00] ;  /* 0x004c00008a0c783b */ /* 0x000fe40000004200 */
[----:B------:R-:W-:-:S04]  /*a220*/  FADD.FTZ R61, R61, R66 ;  /* 0x000000423d3d7221 */ /* 0x000fc80000010000 */
[----:B------:R-:W-:Y:S01]  /*a230*/  FADD.FTZ R62, R62, R61 ;  /* 0x0000003d3e3e7221 */ /* 0x000fe20000010000 */
[----:B----4-:R-:W-:Y:S03]  /*a240*/  HMMA.16816.F32 R80, R4, R8, R80 ;  /* 0x000000080450723c */ /* 0x010fe60000001850 */
[----:B------:R-:W-:-:S03]  /*a250*/  FADD.FTZ R57, R57, R62 ;  /* 0x0000003e39397221 */ /* 0x000fc60000010000 */
[----:B------:R-:W-:Y:S01]  /*a260*/  HMMA.16816.F32 R76, R4, R10, R76 ;  /* 0x0000000a044c723c */ /* 0x000fe2000000184c */
[----:B------:R-:W4:Y:S01]  /*a270*/  LDSM.16.MT88.4 R8, [R138+0x4800] ;  /* 0x004800008a08783b */ /* 0x000f220000004200 */
[----:B------:R-:W-:-:S04]  /*a280*/  FADD.FTZ R102, R102, R57 ;  /* 0x0000003966667221 */ /* 0x000fc80000010000 */
[----:B------:R-:W-:Y:S01]  /*a290*/  FADD.FTZ R97, R97, R102 ;  /* 0x0000006661617221 */ /* 0x000fe20000010000 */
[----:B------:R-:W-:Y:S02]  /*a2a0*/  F2FP.F16.F32.PACK_AB R4, R35, R38 ;  /* 0x000000262304723e */ /* 0x000fe400000000ff */
[----:B--2---:R-:W-:Y:S01]  /*a2b0*/  F2FP.F16.F32.PACK_AB R5, R29, R30 ;  /* 0x0000001e1d05723e */ /* 0x004fe200000000ff */
[----:B------:R-:W-:Y:S01]  /*a2c0*/  FADD.FTZ R98, R98, R97 ;  /* 0x0000006162627221 */ /* 0x000fe20000010000 */
[----:B------:R-:W-:Y:S02]  /*a2d0*/  F2FP.F16.F32.PACK_AB R6, R37, R36 ;  /* 0x000000242506723e */ /* 0x000fe400000000ff */
[----:B------:R-:W-:Y:S01]  /*a2e0*/  F2FP.F16.F32.PACK_AB R7, R31, R26 ;  /* 0x0000001a1f07723e */ /* 0x000fe200000000ff */
[----:B------:R-:W-:-:S04]  /*a2f0*/  FADD.FTZ R95, R95, R98 ;  /* 0x000000625f5f7221 */ /* 0x000fc80000010000 */
[----:B------:R-:W-:Y:S02]  /*a300*/  FADD.FTZ R94, R94, R95 ;  /* 0x0000005f5e5e7221 */ /* 0x000fe40000010000 */
[----:B---3--:R-:W-:Y:S02]  /*a310*/  HMMA.16816.F32 R72, R4, R16, R72 ;  /* 0x000000100448723c */ /* 0x008fe40000001848 */
        /* <DEDUP_REMOVED lines=9> */
[----:B------:R-:W-:Y:S01]  /*a3b0*/  FADD.FTZ R63, R63, R90 ;  /* 0x0000005a3f3f7221 */ /* 0x000fe20000010000 */
[C---:B----4-:R-:W-:Y:S01]  /*a3c0*/  HMMA.16816.F32 R80, R4.reuse, R8, R80 ;  /* 0x000000080450723c */ /* 0x050fe20000001850 */
[----:B------:R-:W-:Y:S02]  /*a3d0*/  FADD.FTZ R65, R65, R56 ;  /* 0x0000003841417221 */ /* 0x000fe40000010000 */
[----:B------:R-:W-:Y:S02]  /*a3e0*/  FADD.FTZ R54, R54, R63 ;  /* 0x0000003f36367221 */ /* 0x000fe40000010000 */
[----:B------:R-:W-:Y:S01]  /*a3f0*/  FADD.FTZ R65, R52, R65 ;  /* 0x0000004134417221 */ /* 0x000fe20000010000 */
[----:B------:R-:W-:Y:S01]  /*a400*/  HMMA.16816.F32 R76, R4, R10, R76 ;  /* 0x0000000a044c723c */ /* 0x000fe2000000184c */
[----:B------:R-:W2:Y:S01]  /*a410*/  LDSM.16.MT88.4 R8, [R137+0x4c00] ;  /* 0x004c00008908783b */ /* 0x000ea20000004200 */
[----:B------:R-:W-:Y:S01]  /*a420*/  FADD.FTZ R54, R51, R54 ;  /* 0x0000003633367221 */ /* 0x000fe20000010000 */
[----:B------:R-:W-:-:S03]  /*a430*/  FADD.FTZ R38, R38, R65 ;  /* 0x0000004126267221 */ /* 0x000fc60000010000 */
[----:B------:R-:W-:Y:S01]  /*a440*/  FADD.FTZ R49, R49, R54 ;  /* 0x0000003631317221 */ /* 0x000fe20000010000 */
[----:B------:R-:W-:Y:S01]  /*a450*/  FADD.FTZ R35, R35, R38 ;  /* 0x0000002623237221 */ /* 0x000fe20000010000 */
[----:B------:R-:W-:Y:S02]  /*a460*/  F2FP.F16.F32.PACK_AB R4, R39, R32 ;  /* 0x000000202704723e */ /* 0x000fe400000000ff */
[----:B------:R-:W-:Y:S01]  /*a470*/  FADD.FTZ R49, R42, R49 ;  /* 0x000000312a317221 */ /* 0x000fe20000010000 */
[----:B------:R-:W-:Y:S01]  /*a480*/  FADD.FTZ R36, R36, R35 ;  /* 0x0000002324247221 */ /* 0x000fe20000010000 */
[----:B-----5:R-:W-:Y:S02]  /*a490*/  F2FP.F16.F32.PACK_AB R5, R24, R3 ;  /* 0x000000031805723e */ /* 0x020fe400000000ff */
[----:B------:R-:W-:Y:S01]  /*a4a0*/  FADD.FTZ R30, R30, R49 ;  /* 0x000000311e1e7221 */ /* 0x000fe20000010000 */
[----:B------:R-:W-:Y:S01]  /*a4b0*/  FADD.FTZ R37, R37, R36 ;  /* 0x0000002425257221 */ /* 0x000fe20000010000 */
[----:B-1----:R-:W-:-:S02]  /*a4c0*/  F2FP.F16.F32.PACK_AB R6, R159, R28 ;  /* 0x0000001c9f06723e */ /* 0x002fc400000000ff */
[----:B------:R-:W-:Y:S01]  /*a4d0*/  FADD.FTZ R29, R29, R30 ;  /* 0x0000001e1d1d7221 */ /* 0x000fe20000010000 */
[----:B------:R-:W-:Y:S01]  /*a4e0*/  FADD.FTZ R32, R32, R37 ;  /* 0x0000002520207221 */ /* 0x000fe20000010000 */
[----:B------:R-:W-:Y:S02]  /*a4f0*/  F2FP.F16.F32.PACK_AB R7, R160, R21 ;  /* 0x00000015a007723e */ /* 0x000fe400000000ff */
        /* <DEDUP_REMOVED lines=8> */
[----:B------:R-:W-:Y:S03]  /*a580*/  HMMA.16816.F32 R76, R4, R14, R76 ;  /* 0x0000000e044c723c */ /* 0x000fe6000000184c */
[----:B------:R-:W-:-:S03]  /*a590*/  FADD.FTZ R21, R21, R24 ;  /* 0x0000001815157221 */ /* 0x000fc60000010000 */
[----:B--2---:R-:W-:Y:S01]  /*a5a0*/  HMMA.16816.F32 R72, R4, R8, R72 ;  /* 0x000000080448723c */ /* 0x004fe20000001848 */
[----:B------:R-:W-:-:S05]  /*a5b0*/  FADD.FTZ R160, R160, R21 ;  /* 0x00000015a0a07221 */ /* 0x000fca0000010000 */
        /* <DEDUP_REMOVED lines=9> */
[----:B------:R-:W-:Y:S01]  /*a650*/  ULDC.64 UR8, c[0x0][0x250] ;  /* 0x0000940000087ab9 */ /* 0x000fe20000000a00 */
[----:B------:R-:W-:Y:S02]  /*a660*/  ULDC.64 UR4, c[0x0][0x238] ;  /* 0x00008e0000047ab9 */ /* 0x000fe40000000a00 */
        /* <DEDUP_REMOVED lines=57> */
.L_x_4585:
[----:B------:R-:W-:Y:S02]  /*aa00*/  ULDC UR8, c[0x0][0x250] ;  /* 0x0000940000087ab9 */ /* 0x000fe40000000800 */
[----:B------:R-:W-:-:S06]  /*aa10*/  USHF.L.U32 UR4, UR8, 0x7, URZ ;  /* 0x0000000708047899 */ /* 0x000fcc000800063f */
[----:B------:R-:W-:-:S04]  /*aa20*/  IADD3 R5, RZ, -UR4, RZ ;  /* 0x80000004ff057c10 */ /* 0x000fc8000fffe0ff */
[----:B------:R-:W-:-:S07]  /*aa30*/  SHF.R.S32.HI R4, RZ, 0x1f, R5 ;  /* 0x0000001fff047819 */ /* 0x000fce0000011405 */
.L_x_4586:
[----:B------:R-:W-:Y:S01]  /*aa40*/  USHF.L.U32 UR5, UR8, 0x6, URZ ;  /* 0x0000000608057899 */ /* 0x000fe2000800063f */
[C---:B------:R-:W-:Y:S01]  /*aa50*/  LEA R146, P0, R5.reuse, R146, 0x1 ;  /* 0x0000009205927211 */ /* 0x040fe200078008ff */
[----:B------:R-:W-:Y:S01]  /*aa60*/  ULDC UR4, c[0x0][0x254] ;  /* 0x0000950000047ab9 */ /* 0x000fe20000000800 */
[----:B------:R-:W-:Y:S01]  /*aa70*/  P2R R3, PR, RZ, 0x2 ;  /* 0x00000002ff037803 */ /* 0x000fe20000000000 */
        /* <DEDUP_REMOVED lines=13> */
[----:B------:R-:W-:-:S05]  /*ab50*/  IADD3.X R9, R11, UR4, RZ, P0, !PT ;  /* 0x000000040b097c10 */ /* 0x000fca00087fe4ff */
[----:B------:R2:W-:Y:S04]  /*ab60*/  LDGSTS.E.BYPASS.LTC128B.128 [R155+0x4800], desc[UR6][R8.64] ;  /* 0x04800000089b7fae */ /* 0x0005e8000b901d46 */
[----:B------:R-:W-:Y:S04]  /*ab70*/  LDSM.16.M88.4 R52, [R142] ;  /* 0x000000008e34783b */ /* 0x000fe80000000200 */
[----:B------:R-:W1:Y:S04]  /*ab80*/  LDSM.16.M88.4 R12, [R140+0x1400] ;  /* 0x001400008c0c783b */ /* 0x000e680000000200 */
[----:B------:R-:W-:Y:S04]  /*ab90*/  LDSM.16.M88.4 R36, [R141] ;  /* 0x000000008d24783b */ /* 0x000fe80000000200 */
[----:B------:R-:W-:Y:S04]  /*aba0*/  LDSM.16.M88.4 R4, [R136] ;  /* 0x000000008804783b */ /* 0x000fe80000000200 */
[----:B------:R-:W3:Y:S04]  /*abb0*/  LDSM.16.M88.4 R56, [R140+0x1000] ;  /* 0x001000008c38783b */ /* 0x000ee80000000200 */
[----:B------:R-:W2:Y:S04]  /*abc0*/  LDSM.16.M88.4 R28, [R140+0x1800] ;  /* 0x001800008c1c783b */ /* 0x000ea80000000200 */
[----:B------:R-:W4:Y:S04]  /*abd0*/  LDSM.16.M88.4 R32, [R139] ;  /* 0x000000008b20783b */ /* 0x000f280000000200 */
[----:B------:R-:W5:Y:S04]  /*abe0*/  LDSM.16.M88.4 R60, [R135] ;  /* 0x00000000873c783b */ /* 0x000f680000000200 */
[----:B------:R-:W5:Y:S04]  /*abf0*/  LDSM.16.M88.4 R48, [R140+0x2000] ;  /* 0x002000008c30783b */ /* 0x000f680000000200 */
[----:B------:R-:W5:Y:S04]  /*ac00*/  LDSM.16.M88.4 R20, [R140+0x1c00] ;  /* 0x001c00008c14783b */ /* 0x000f680000000200 */
[----:B------:R-:W-:Y:S01]  /*ac10*/  LDSM.16.M88.4 R64, [R140+0x2800] ;  /* 0x002800008c40783b */ /* 0x000fe20000000200 */
[C---:B-1----:R-:W-:Y:S03]  /*ac20*/  HMMA.16816.F32 R16, R52.reuse, R12, RZ ;  /* 0x0000000c3410723c */ /* 0x042fe600000018ff */
[----:B------:R-:W-:Y:S04]  /*ac30*/  LDSM.16.M88.4 R40, [R140+0x2400] ;  /* 0x002400008c28783b */ /* 0x000fe80000000200 */
[----:B------:R-:W0:Y:S01]  /*ac40*/  LDGDEPBAR ;  /* 0x00000000000079af */ /* 0x000e220000000000 */
[C---:B------:R-:W-:Y:S06]  /*ac50*/  HMMA.16816.F32 R12, R52.reuse, R14, RZ ;  /* 0x0000000e340c723c */ /* 0x040fec00000018ff */
[C---:B---3--:R-:W-:Y:S06]  /*ac60*/  HMMA.16816.F32 R24, R52.reuse, R56, RZ ;  /* 0x000000383418723c */ /* 0x048fec00000018ff */
[----:B--2---:R-:W-:Y:S06]  /*ac70*/  HMMA.16816.F32 R8, R52, R28, RZ ;  /* 0x0000001c3408723c */ /* 0x004fec00000018ff */
[C---:B------:R-:W-:Y:S06]  /*ac80*/  HMMA.16816.F32 R16, R36.reuse, R4, R16 ;  /* 0x000000042410723c */ /* 0x040fec0000001810 */
[----:B------:R-:W-:Y:S06]  /*ac90*/  HMMA.16816.F32 R12, R36, R6, R12 ;  /* 0x00000006240c723c */ /* 0x000fec000000180c */
[C---:B------:R-:W-:Y:S01]  /*aca0*/  HMMA.16816.F32 R4, R52.reuse, R30, RZ ;  /* 0x0000001e3404723c */ /* 0x040fe200000018ff */
[----:B------:R-:W1:Y:S05]  /*acb0*/  LDSM.16.M88.4 R28, [R133] ;  /* 0x00000000851c783b */ /* 0x000e6a0000000200 */
[----:B------:R-:W-:Y:S06]  /*acc0*/  HMMA.16816.F32 R56, R52, R58, RZ ;  /* 0x0000003a3438723c */ /* 0x000fec00000018ff */
[C---:B----4-:R-:W-:Y:S01]  /*acd0*/  HMMA.16816.F32 R24, R36.reuse, R32, R24 ;  /* 0x000000202418723c */ /* 0x050fe20000001818 */
[----:B------:R-:W-:Y:S01]  /*ace0*/  FMUL.FTZ R17, R17, UR13 ;  /* 0x0000000d11117c20 */ /* 0x000fe20008410000 */
[----:B------:R-:W-:Y:S01]  /*acf0*/  FMUL.FTZ R19, R19, UR13 ;  /* 0x0000000d13137c20 */ /* 0x000fe20008410000 */
[----:B------:R-:W-:Y:S01]  /*ad00*/  FMUL.FTZ R16, R16, UR13 ;  /* 0x0000000d10107c20 */ /* 0x000fe20008410000 */
[----:B------:R-:W-:Y:S01]  /*ad10*/  FMUL.FTZ R93, R18, UR13 ;  /* 0x0000000d125d7c20 */ /* 0x000fe20008410000 */
[----:B------:R-:W-:Y:S01]  /*ad20*/  MUFU.TANH R95, R17 ;  /* 0x00000011005f7308 */ /* 0x000fe20000002400 */
[----:B-----5:R-:W-:Y:S01]  /*ad30*/  HMMA.16816.F32 R8, R36, R60, R8 ;  /* 0x0000003c2408723c */ /* 0x020fe20000001808 */
[----:B------:R-:W-:Y:S01]  /*ad40*/  FMUL.FTZ R13, R13, UR13 ;  /* 0x0000000d0d0d7c20 */ /* 0x000fe20008410000 */
[----:B------:R-:W-:Y:S01]  /*ad50*/  FMUL.FTZ R114, R12, UR13 ;  /* 0x0000000d0c727c20 */ /* 0x000fe20008410000 */
[----:B------:R-:W-:-:S03]  /*ad60*/  FMUL.FTZ R97, R14, UR13 ;  /* 0x0000000d0e617c20 */ /* 0x000fc60008410000 */
[----:B------:R-:W-:Y:S01]  /*ad70*/  HMMA.16816.F32 R4, R36, R62, R4 ;  /* 0x0000003e2404723c */ /* 0x000fe20000001804 */
[----:B------:R-:W-:Y:S05]  /*ad80*/  MUFU.TANH R96, R19 ;  /* 0x0000001300607308 */ /* 0x000fea0000002400 */
[----:B------:R-:W-:Y:S03]  /*ad90*/  HMMA.16816.F32 R60, R52, R48, RZ ;  /* 0x00000030343c723c */ /* 0x000fe600000018ff */
[----:B------:R2:W3:Y:S03]  /*ada0*/  MUFU.TANH R118, R16 ;  /* 0x0000001000767308 */ /* 0x0004e60000002400 */
[----:B------:R-:W-:Y:S01]  /*adb0*/  HMMA.16816.F32 R56, R36, R34, R56 ;  /* 0x000000222438723c */ /* 0x000fe20000001838 */
[----:B------:R-:W4:Y:S01]  /*adc0*/  LDSM.16.M88.4 R32, [R134] ;  /* 0x000000008620783b */ /* 0x000f220000000200 */
[----:B------:R-:W-:Y:S01]  /*add0*/  FMUL.FTZ R85, R24, UR13 ;  /* 0x0000000d18557c20 */ /* 0x000fe20008410000 */
[----:B------:R-:W-:Y:S01]  /*ade0*/  FMUL.FTZ R87, R25, UR13 ;  /* 0x0000000d19577c20 */ /* 0x000fe20008410000 */
[----:B------:R-:W-:Y:S01]  /*adf0*/  FMUL.FTZ R88, R26, UR13 ;  /* 0x0000000d1a587c20 */ /* 0x000fe20008410000 */
[----:B------:R-:W-:Y:S01]  /*ae00*/  FMUL.FTZ R90, R27, UR13 ;  /* 0x0000000d1b5a7c20 */ /* 0x000fe20008410000 */
[C---:B------:R-:W-:Y:S01]  /*ae10*/  HMMA.16816.F32 R48, R52.reuse, R50, RZ ;  /* 0x000000323430723c */ /* 0x040fe200000018ff */
[----:B------:R-:W-:Y:S01]  /*ae20*/  FMUL.FTZ R9, R9, UR13 ;  /* 0x0000000d09097c20 */ /* 0x000fe20008410000 */
[----:B------:R-:W5:Y:S01]  /*ae30*/  MUFU.TANH R85, R85 ;  /* 0x0000005500557308 */ /* 0x000f620000002400 */
[----:B------:R-:W-:Y:S01]  /*ae40*/  FMUL.FTZ R11, R11, UR13 ;  /* 0x0000000d0b0b7c20 */ /* 0x000fe20008410000 */
[----:B------:R-:W-:Y:S01]  /*ae50*/  FMUL.FTZ R110, R8, UR13 ;  /* 0x0000000d086e7c20 */ /* 0x000fe20008410000 */
[----:B------:R-:W-:Y:S01]  /*ae60*/  FMUL.FTZ R8, R10, UR13 ;  /* 0x0000000d0a087c20 */ /* 0x000fe20008410000 */
[----:B------:R-:W-:Y:S01]  /*ae70*/  HMMA.16816.F32 R24, R52, R20, RZ ;  /* 0x000000143418723c */ /* 0x000fe200000018ff */
[----:B------:R-:W-:Y:S01]  /*ae80*/  FMUL.FTZ R4, R4, UR13 ;  /* 0x0000000d04047c20 */ /* 0x000fe20008410000 */
[----:B--2---:R-:W2:Y:S01]  /*ae90*/  LDSM.16.M88.4 R16, [R86] ;  /* 0x000000005610783b */ /* 0x004ea20000000200 */
[----:B------:R-:W-:Y:S01]  /*aea0*/  FMUL.FTZ R7, R7, UR13 ;  /* 0x0000000d07077c20 */ /* 0x000fe20008410000 */
[----:B------:R-:W5:Y:S02]  /*aeb0*/  MUFU.TANH R88, R88 ;  /* 0x0000005800587308 */ /* 0x000f640000002400 */
[----:B-1----:R-:W-:Y:S06]  /*aec0*/  HMMA.16816.F32 R60, R36, R28, R60 ;  /* 0x0000001c243c723c */ /* 0x002fec000000183c */
[----:B------:R-:W-:Y:S01]  /*aed0*/  HMMA.16816.F32 R20, R52, R22, RZ ;  /* 0x000000163414723c */ /* 0x000fe200000018ff */
[----:B------:R1:W-:Y:S01]  /*aee0*/  MUFU.TANH R28, R13 ;  /* 0x0000000d001c7308 */ /* 0x0003e20000002400 */
[----:B------:R-:W-:Y:S01]  /*aef0*/  FMUL.FTZ R29, R15, UR13 ;  /* 0x0000000d0f1d7c20 */ /* 0x000fe20008410000 */
[----:B------:R-:W-:Y:S01]  /*af00*/  FMUL.FTZ R56, R56, UR13 ;  /* 0x0000000d38387c20 */ /* 0x000fe20008410000 */
[----:B------:R-:W-:Y:S01]  /*af10*/  FMUL.FTZ R57, R57, UR13 ;  /* 0x0000000d39397c20 */ /* 0x000fe20008410000 */
[----:B------:R-:W-:Y:S01]  /*af20*/  FMUL.FTZ R58, R58, UR13 ;  /* 0x0000000d3a3a7c20 */ /* 0x000fe20008410000 */
[----:B------:R-:W-:Y:S01]  /*af30*/  FMUL.FTZ R94, R59, UR13 ;  /* 0x0000000d3b5e7c20 */ /* 0x000fe20008410000 */
[C---:B------:R-:W-:Y:S02]  /*af40*/  HMMA.16816.F32 R48, R36.reuse, R30, R48 ;  /* 0x0000001e2430723c */ /* 0x040fe40000001830 */
[----:B------:R3:W-:Y:S05]  /*af50*/  MUFU.TANH R112, R4 ;  /* 0x0000000400707308 */ /* 0x0007ea0000002400 */
[----:B------:R-:W-:Y:S01]  /*af60*/  FMUL.FTZ R30, R5, UR13 ;  /* 0x0000000d051e7c20 */ /* 0x000fe20008410000 */
[----:B------:R-:W-:Y:S01]  /*af70*/  FMUL.FTZ R5, R6, UR13 ;  /* 0x0000000d06057c20 */ /* 0x000fe20008410000 */
[----:B----4-:R-:W-:Y:S01]  /*af80*/  HMMA.16816.F32 R24, R36, R32, R24 ;  /* 0x000000202418723c */ /* 0x010fe20000001818 */
[----:B------:R-:W4:Y:S01]  /*af90*/  MUFU.TANH R87, R87 ;  /* 0x0000005700577308 */ /* 0x000f220000002400 */
[----:B------:R-:W-:Y:S01]  /*afa0*/  FMUL.FTZ R104, R60, UR13 ;  /* 0x0000000d3c687c20 */ /* 0x000fe20008410000 */
[----:B------:R-:W-:-:S03]  /*afb0*/  FMUL.FTZ R62, R62, UR13 ;  /* 0x0000000d3e3e7c20 */ /* 0x000fc60008410000 */
[----:B-1----:R-:W-:Y:S03]  /*afc0*/  HMMA.16816.F32 R12, R52, R64, RZ ;  /* 0x00000040340c723c */ /* 0x002fe600000018ff */
[----:B------:R-:W1:Y:S03]  /*afd0*/  MUFU.TANH R90, R90 ;  /* 0x0000005a005a7308 */ /* 0x000e660000002400 */
[----:B------:R-:W-:Y:S01]  /*afe0*/  HMMA.16816.F32 R20, R36, R34, R20 ;  /* 0x000000222414723c */ /* 0x000fe20000001814 */
[----:B------:R-:W1:Y:S02]  /*aff0*/  LDSM.16.M88.4 R32, [R132] ;  /* 0x000000008420783b */ /* 0x000e640000000200 */
[----:B------:R-:W-:Y:S01]  /*b000*/  FMUL.FTZ R49, R49, UR13 ;  /* 0x0000000d31317c20 */ /* 0x000fe20008410000 */
[----:B------:R-:W-:Y:S01]  /*b010*/  FMUL.FTZ R48, R48, UR13 ;  /* 0x0000000d30307c20 */ /* 0x000fe20008410000 */
[----:B------:R-:W-:Y:S01]  /*b020*/  MUFU.TANH R89, R56 ;  /* 0x0000003800597308 */ /* 0x000fe20000002400 */
[----:B------:R-:W-:Y:S06]  /*b030*/  HMMA.16816.F32 R64, R52, R66, RZ ;  /* 0x000000423440723c */ /* 0x000fec00000018ff */
[----:B------:R-:W-:Y:S01]  /*b040*/  FMUL.FTZ R24, R24, UR13 ;  /* 0x0000000d18187c20 */ /* 0x000fe20008410000 */
[----:B------:R-:W1:Y:S01]  /*b050*/  MUFU.TANH R92, R57 ;  /* 0x00000039005c7308 */ /* 0x000e620000002400 */
[----:B------:R-:W-:Y:S01]  /*b060*/  FMUL.FTZ R25, R25, UR13 ;  /* 0x0000000d19197c20 */ /* 0x000fe20008410000 */
[----:B------:R-:W-:Y:S01]  /*b070*/  FMUL.FTZ R10, R27, UR13 ;  /* 0x0000000d1b0a7c20 */ /* 0x000fe20008410000 */
[----:B------:R-:W-:Y:S01]  /*b080*/  FMUL.FTZ R6, R26, UR13 ;  /* 0x0000000d1a067c20 */ /* 0x000fe20008410000 */
[----:B------:R-:W-:Y:S01]  /*b090*/  FMUL.FTZ R27, R63, UR13 ;  /* 0x0000000d3f1b7c20 */ /* 0x000fe20008410000 */
[----:B--2---:R-:W-:Y:S03]  /*b0a0*/  HMMA.16816.F32 R12, R36, R16, R12 ;  /* 0x00000010240c723c */ /* 0x004fe6000000180c */
[----:B------:R2:W-:Y:S03]  /*b0b0*/  MUFU.TANH R91, R58 ;  /* 0x0000003a005b7308 */ /* 0x0005e60000002400 */
[----:B------:R-:W-:Y:S01]  /*b0c0*/  FMUL.FTZ R21, R21, UR13 ;  /* 0x0000000d15157c20 */ /* 0x000fe20008410000 */
[----:B------:R-:W-:-:S02]  /*b0d0*/  IMAD.SHL.U32 R16, R154, 0x80, RZ ;  /* 0x000000809a107824 */ /* 0x000fc400078e00ff */
[----:B------:R-:W-:Y:S01]  /*b0e0*/  FMUL.FTZ R20, R20, UR13 ;  /* 0x0000000d14147c20 */ /* 0x000fe20008410000 */
[----:B------:R-:W-:Y:S01]  /*b0f0*/  FMUL.FTZ R22, R22, UR13 ;  /* 0x0000000d16167c20 */ /* 0x000fe20008410000 */
[----:B------:R-:W1:Y:S01]  /*b100*/  MUFU.TANH R94, R94 ;  /* 0x0000005e005e7308 */ /* 0x000e620000002400 */
[--C-:B---3--:R-:W-:Y:S01]  /*b110*/  LOP3.LUT R4, R16, 0x8, R47.reuse, 0xfe, !PT ;  /* 0x0000000810047812 */ /* 0x108fe200078efe2f */
[----:B------:R-:W-:Y:S03]  /*b120*/  HMMA.16816.F32 R64, R36, R18, R64 ;  /* 0x000000122440723c */ /* 0x000fe60000001840 */
[CC--:B------:R-:W-:Y:S02]  /*b130*/  ISETP.GE.AND P4, PT, R4.reuse, R45.reuse, PT ;  /* 0x0000002d0400720c */ /* 0x0c0fe40003f86270 */
[-C--:B------:R-:W-:Y:S01]  /*b140*/  ISETP.GE.AND P2, PT, R4, R44.reuse, PT ;  /* 0x0000002c0400720c */ /* 0x080fe20003f46270 */
[----:B------:R-:W3:Y:S01]  /*b150*/  MUFU.TANH R29, R29 ;  /* 0x0000001d001d7308 */ /* 0x000ee20000002400 */
[----:B------:R-:W-:Y:S01]  /*b160*/  LOP3.LUT R4, R16, 0x10, R47, 0xfe, !PT ;  /* 0x0000001010047812 */ /* 0x000fe200078efe2f */
[C---:B--2---:R-:W-:Y:S03]  /*b170*/  HMMA.16816.F32 R56, R52.reuse, R40, RZ ;  /* 0x000000283438723c */ /* 0x044fe600000018ff */
[C---:B------:R-:W-:Y:S01]  /*b180*/  ISETP.GE.AND P6, PT, R4.reuse, R45, PT ;  /* 0x0000002d0400720c */ /* 0x040fe20003fc6270 */
[----:B------:R-:W-:Y:S01]  /*b190*/  FMUL.FTZ R13, R13, UR13 ;  /* 0x0000000d0d0d7c20 */ /* 0x000fe20008410000 */
[-C--:B------:R-:W-:Y:S01]  /*b1a0*/  ISETP.GE.AND P3, PT, R4, R44.reuse, PT ;  /* 0x0000002c0400720c */ /* 0x080fe20003f66270 */
[----:B------:R-:W-:Y:S01]  /*b1b0*/  HMMA.16816.F32 R40, R52, R42, RZ ;  /* 0x0000002a3428723c */ /* 0x000fe200000018ff */
[----:B------:R-:W-:Y:S01]  /*b1c0*/  LOP3.LUT R4, R16, R47, RZ, 0xfc, !PT ;  /* 0x0000002f10047212 */ /* 0x000fe200078efcff */
[----:B------:R1:W-:Y:S01]  /*b1d0*/  MUFU.TANH R100, R21 ;  /* 0x0000001500647308 */ /* 0x0003e20000002400 */
[----:B------:R-:W-:Y:S01]  /*b1e0*/  FMUL.FTZ R15, R15, UR13 ;  /* 0x0000000d0f0f7c20 */ /* 0x000fe20008410000 */
[----:B------:R-:W-:Y:S01]  /*b1f0*/  FSEL R118, R118, -INF , !P6 ;  /* 0xff80000076767808 */ /* 0x000fe20007000000 */
[----:B------:R-:W-:Y:S01]  /*b200*/  FMUL.FTZ R12, R12, UR13 ;  /* 0x0000000d0c0c7c20 */ /* 0x000fe20008410000 */
[CC--:B------:R-:W-:Y:S01]  /*b210*/  ISETP.GE.AND P5, PT, R4.reuse, R45.reuse, PT ;  /* 0x0000002d0400720c */ /* 0x0c0fe20003fa6270 */
[C---:B------:R-:W-:Y:S01]  /*b220*/  VIADD R17, R4.reuse, 0x1 ;  /* 0x0000000104117836 */ /* 0x040fe20000000000 */
[----:B------:R-:W-:Y:S01]  /*b230*/  ISETP.GE.AND P0, PT, R4, R44, PT ;  /* 0x0000002c0400720c */ /* 0x000fe20003f06270 */
[----:B------:R-:W-:Y:S01]  /*b240*/  FMUL.FTZ R14, R14, UR13 ;  /* 0x0000000d0e0e7c20 */ /* 0x000fe20008410000 */
[----:B-----5:R-:W-:Y:S01]  /*b250*/  FSEL R18, R85, -INF , !P5 ;  /* 0xff80000055127808 */ /* 0x020fe20006800000 */
[----:B------:R2:W-:Y:S01]  /*b260*/  MUFU.TANH R106, R24 ;  /* 0x00000018006a7308 */ /* 0x0005e20000002400 */
[----:B------:R-:W-:Y:S01]  /*b270*/  FSEL R19, R88, -INF , !P0 ;  /* 0xff80000058137808 */ /* 0x000fe20004000000 */
[----:B------:R-:W-:Y:S01]  /*b280*/  FMUL.FTZ R65, R65, UR13 ;  /* 0x0000000d41417c20 */ /* 0x000fe20008410000 */
[----:B------:R-:W-:-:S02]  /*b290*/  ISETP.GE.AND P5, PT, R17, R45, PT ;  /* 0x0000002d1100720c */ /* 0x000fc40003fa6270 */
[-C--:B------:R-:W-:Y:S01]  /*b2a0*/  ISETP.GE.AND P0, PT, R17, R44.reuse, PT ;  /* 0x0000002c1100720c */ /* 0x080fe20003f06270 */
[----:B------:R-:W-:Y:S01]  /*b2b0*/  VIADD R17, R4, 0x9 ;  /* 0x0000000904117836 */ /* 0x000fe20000000000 */
[----:B----4-:R-:W-:Y:S01]  /*b2c0*/  FSEL R122, R87, -INF , !P5 ;  /* 0xff800000577a7808 */ /* 0x010fe20006800000 */
[----:B------:R-:W4:Y:S01]  /*b2d0*/  MUFU.TANH R9, R9 ;  /* 0x0000000900097308 */ /* 0x000f220000002400 */
[----:B-1----:R-:W-:Y:S01]  /*b2e0*/  FSEL R21, R90, -INF , !P0 ;  /* 0xff8000005a157808 */ /* 0x002fe20004000000 */
[C---:B------:R-:W-:Y:S01]  /*b2f0*/  HMMA.16816.F32 R56, R36.reuse, R32, R56 ;  /* 0x000000202438723c */ /* 0x040fe20000001838 */
[C---:B------:R-:W-:Y:S02]  /*b300*/  ISETP.GE.AND P5, PT, R17.reuse, R45, PT ;  /* 0x0000002d1100720c */ /* 0x040fe40003fa6270 */
[----:B------:R-:W-:Y:S02]  /*b310*/  ISETP.GE.AND P0, PT, R17, R44, PT ;  /* 0x0000002c1100720c */ /* 0x000fe40003f06270 */
[----:B------:R-:W-:Y:S01]  /*b320*/  FSEL R120, R92, -INF , !P5 ;  /* 0xff8000005c787808 */ /* 0x000fe20006800000 */
[----:B------:R1:W5:Y:S01]  /*b330*/  MUFU.TANH R31, R11 ;  /* 0x0000000b001f7308 */ /* 0x0003620000002400 */
[----:B--2---:R-:W-:Y:S01]  /*b340*/  VIADD R24, R4, 0x11 ;  /* 0x0000001104187836 */ /* 0x004fe20000000000 */
[----:B------:R-:W-:Y:S01]  /*b350*/  FSEL R17, R94, -INF , !P0 ;  /* 0xff8000005e117808 */ /* 0x000fe20004000000 */
[----:B------:R-:W-:Y:S01]  /*b360*/  HMMA.16816.F32 R40, R36, R34, R40 ;  /* 0x000000222428723c */ /* 0x000fe20000001828 */
[----:B------:R-:W-:-:S02]  /*b370*/  VIADD R33, R4, 0x21 ;  /* 0x0000002104217836 */ /* 0x000fc40000000000 */
[----:B------:R-:W-:Y:S01]  /*b380*/  FMUL.FTZ R32, R51, UR13 ;  /* 0x0000000d33207c20 */ /* 0x000fe20008410000 */
[CC--:B------:R-:W-:Y:S02]  /*b390*/  ISETP.GE.AND P5, PT, R24.reuse, R45.reuse, PT ;  /* 0x0000002d1800720c */ /* 0x0c0fe40003fa6270 */
[----:B------:R-:W-:Y:S01]  /*b3a0*/  ISETP.GE.AND P0, PT, R24, R44, PT ;  /* 0x0000002c1800720c */ /* 0x000fe20003f06270 */
[----:B------:R-:W-:Y:S01]  /*b3b0*/  VIADD R24, R4, 0x19 ;  /* 0x0000001904187836 */ /* 0x000fe20000000000 */
[----:B------:R-:W2:Y:S01]  /*b3c0*/  MUFU.TANH R30, R30 ;  /* 0x0000001e001e7308 */ /* 0x000ea20000002400 */
[----:B------:R-:W-:Y:S01]  /*b3d0*/  FSEL R26, R95, -INF , !P5 ;  /* 0xff8000005f1a7808 */ /* 0x000fe20006800000 */
[----:B------:R-:W-:Y:S02]  /*b3e0*/  FMUL.FTZ R35, R66, UR13 ;  /* 0x0000000d42237c20 */ /* 0x000fe40008410000 */
[----:B------:R-:W-:Y:S01]  /*b3f0*/  ISETP.GE.AND P5, PT, R24, R45, PT ;  /* 0x0000002d1800720c */ /* 0x000fe20003fa6270 */
[----:B-1----:R-:W-:-:S03]  /*b400*/  FMUL.FTZ R11, R23, UR13 ;  /* 0x0000000d170b7c20 */ /* 0x002fc60008410000 */
[----:B------:R-:W1:Y:S01]  /*b410*/  MUFU.TANH R7, R7 ;  /* 0x0000000700077308 */ /* 0x000e620000002400 */
[----:B------:R-:W-:Y:S01]  /*b420*/  FMUL.FTZ R23, R61, UR13 ;  /* 0x0000000d3d177c20 */ /* 0x000fe20008410000 */
[----:B------:R-:W-:Y:S01]  /*b430*/  FMUL.FTZ R57, R57, UR13 ;  /* 0x0000000d39397c20 */ /* 0x000fe20008410000 */
[----:B------:R-:W-:Y:S01]  /*b440*/  FMUL.FTZ R59, R59, UR13 ;  /* 0x0000000d3b3b7c20 */ /* 0x000fe20008410000 */
[----:B------:R-:W-:Y:S01]  /*b450*/  FMUL.FTZ R61, R50, UR13 ;  /* 0x0000000d323d7c20 */ /* 0x000fe20008410000 */
[----:B------:R-:W-:Y:S01]  /*b460*/  FMUL.FTZ R50, R56, UR13 ;  /* 0x0000000d38327c20 */ /* 0x000fe20008410000 */
[----:B------:R-:W-:Y:S02]  /*b470*/  FMUL.FTZ R58, R58, UR13 ;  /* 0x0000000d3a3a7c20 */ /* 0x000fe40008410000 */
[----:B------:R3:W1:Y:S01]  /*b480*/  MUFU.TANH R98, R25 ;  /* 0x0000001900627308 */ /* 0x0006620000002400 */
[----:B------:R-:W-:Y:S01]  /*b490*/  FMUL.FTZ R43, R43, UR13 ;  /* 0x0000000d2b2b7c20 */ /* 0x000fe20008410000 */
[----:B------:R-:W-:Y:S01]  /*b4a0*/  FMUL.FTZ R41, R41, UR13 ;  /* 0x0000000d29297c20 */ /* 0x000fe20008410000 */
[----:B------:R-:W-:Y:S01]  /*b4b0*/  FMUL.FTZ R42, R42, UR13 ;  /* 0x0000000d2a2a7c20 */ /* 0x000fe20008410000 */
[----:B------:R-:W-:-:S04]  /*b4c0*/  FMUL.FTZ R40, R40, UR13 ;  /* 0x0000000d28287c20 */ /* 0x000fc80008410000 */
[----:B------:R-:W1:Y:S08]  /*b4d0*/  MUFU.TANH R10, R10 ;  /* 0x0000000a000a7308 */ /* 0x000e700000002400 */
[----:B------:R-:W1:Y:S01]  /*b4e0*/  MUFU.TANH R11, R11 ;  /* 0x0000000b000b7308 */ /* 0x000e620000002400 */
[----:B---3--:R-:W-:Y:S02]  /*b4f0*/  FSEL R25, R96, -INF , !P0 ;  /* 0xff80000060197808 */ /* 0x008fe40004000000 */
[----:B------:R-:W-:-:S02]  /*b500*/  ISETP.GE.AND P0, PT, R24, R44, PT ;  /* 0x0000002c1800720c */ /* 0x000fc40003f06270 */
[----:B------:R-:W-:Y:S02]  /*b510*/  FSEL R24, R28, -INF , !P5 ;  /* 0xff8000001c187808 */ /* 0x000fe40006800000 */
[----:B------:R-:W-:Y:S01]  /*b520*/  FSEL R95, R29, -INF , !P0 ;  /* 0xff8000001d5f7808 */ /* 0x000fe20004000000 */
[C---:B------:R-:W-:Y:S01]  /*b530*/  VIADD R29, R4.reuse, 0x29 ;  /* 0x00000029041d7836 */ /* 0x040fe20000000000 */
[C---:B------:R-:W-:Y:S01]  /*b540*/  ISETP.GE.AND P5, PT, R33.reuse, R45, PT ;  /* 0x0000002d2100720c */ /* 0x040fe20003fa6270 */
[----:B------:R-:W3:Y:S01]  /*b550*/  MUFU.TANH R23, R23 ;  /* 0x0000001700177308 */ /* 0x000ee20000002400 */
[----:B------:R-:W-:Y:S01]  /*b560*/  ISETP.GE.AND P0, PT, R33, R44, PT ;  /* 0x0000002c2100720c */ /* 0x000fe20003f06270 */
[----:B------:R-:W-:Y:S01]  /*b570*/  VIADD R33, R4, 0x31 ;  /* 0x0000003104217836 */ /* 0x000fe20000000000 */
[----:B----4-:R-:W-:Y:S02]  /*b580*/  FSEL R28, R9, -INF , !P5 ;  /* 0xff800000091c7808 */ /* 0x010fe40006800000 */
[----:B-----5:R-:W-:-:S02]  /*b590*/  FSEL R31, R31, -INF , !P0 ;  /* 0xff8000001f1f7808 */ /* 0x020fc40004000000 */
[CC--:B------:R-:W-:Y:S01]  /*b5a0*/  ISETP.GE.AND P5, PT, R29.reuse, R45.reuse, PT ;  /* 0x0000002d1d00720c */ /* 0x0c0fe20003fa6270 */
[----:B------:R-:W4:Y:S01]  /*b5b0*/  MUFU.TANH R27, R27 ;  /* 0x0000001b001b7308 */ /* 0x000f220000002400 */
[-C--:B------:R-:W-:Y:S02]  /*b5c0*/  ISETP.GE.AND P0, PT, R29, R44.reuse, PT ;  /* 0x0000002c1d00720c */ /* 0x080fe40003f06270 */
[----:B--2---:R-:W-:Y:S02]  /*b5d0*/  FSEL R30, R30, -INF , !P5 ;  /* 0xff8000001e1e7808 */ /* 0x004fe40006800000 */
[----:B-1----:R-:W-:Y:S01]  /*b5e0*/  FSEL R29, R7, -INF , !P0 ;  /* 0xff800000071d7808 */ /* 0x002fe20004000000 */
[----:B------:R-:W-:Y:S01]  /*b5f0*/  VIADD R7, R4, 0x39 ;  /* 0x0000003904077836 */ /* 0x000fe20000000000 */
[C---:B------:R-:W-:Y:S01]  /*b600*/  ISETP.GE.AND P5, PT, R33.reuse, R45, PT ;  /* 0x0000002d2100720c */ /* 0x040fe20003fa6270 */
[----:B------:R-:W1:Y:S01]  /*b610*/  MUFU.TANH R88, R49 ;  /* 0x0000003100587308 */ /* 0x000e620000002400 */
[----:B------:R-:W-:Y:S01]  /*b620*/  ISETP.GE.AND P0, PT, R33, R44, PT ;  /* 0x0000002c2100720c */ /* 0x000fe20003f06270 */
[----:B------:R-:W-:Y:S01]  /*b630*/  FMUL.FTZ R33, R67, UR13 ;  /* 0x0000000d43217c20 */ /* 0x000fe20008410000 */
[----:B------:R-:W-:-:S02]  /*b640*/  FSEL R98, R98, -INF , !P5 ;  /* 0xff80000062627808 */ /* 0x000fc40006800000 */
[----:B------:R-:W-:Y:S01]  /*b650*/  FSEL R85, R10, -INF , !P0 ;  /* 0xff8000000a557808 */ /* 0x000fe20004000000 */
[C---:B------:R-:W-:Y:S01]  /*b660*/  VIADD R10, R4.reuse, 0x59 ;  /* 0x00000059040a7836 */ /* 0x040fe20000000000 */
[CC--:B------:R-:W-:Y:S01]  /*b670*/  ISETP.GE.AND P5, PT, R7.reuse, R45.reuse, PT ;  /* 0x0000002d0700720c */ /* 0x0c0fe20003fa6270 */
[----:B------:R-:W2:Y:S01]  /*b680*/  MUFU.TANH R32, R32 ;  /* 0x0000002000207308 */ /* 0x000ea20000002400 */
[-C--:B------:R-:W-:Y:S01]  /*b690*/  ISETP.GE.AND P0, PT, R7, R44.reuse, PT ;  /* 0x0000002c0700720c */ /* 0x080fe20003f06270 */
[----:B------:R-:W-:Y:S01]  /*b6a0*/  VIADD R7, R4, 0x41 ;  /* 0x0000004104077836 */ /* 0x000fe20000000000 */
[----:B------:R-:W-:Y:S02]  /*b6b0*/  FSEL R100, R100, -INF , !P5 ;  /* 0xff80000064647808 */ /* 0x000fe40006800000 */
[----:B------:R-:W-:Y:S02]  /*b6c0*/  FSEL R87, R11, -INF , !P0 ;  /* 0xff8000000b577808 */ /* 0x000fe40004000000 */
[C---:B------:R-:W-:Y:S01]  /*b6d0*/  ISETP.GE.AND P5, PT, R7.reuse, R45, PT ;  /* 0x0000002d0700720c */ /* 0x040fe20003fa6270 */
[----:B------:R2:W5:Y:S01]  /*b6e0*/  MUFU.TANH R90, R57 ;  /* 0x00000039005a7308 */ /* 0x0005620000002400 */
[----:B------:R-:W-:Y:S01]  /*b6f0*/  ISETP.GE.AND P0, PT, R7, R44, PT ;  /* 0x0000002c0700720c */ /* 0x000fe20003f06270 */
[----:B------:R-:W-:Y:S01]  /*b700*/  VIADD R7, R4, 0x49 ;  /* 0x0000004904077836 */ /* 0x000fe20000000000 */
[----:B---3--:R-:W-:-:S02]  /*b710*/  FSEL R96, R23, -INF , !P5 ;  /* 0xff80000017607808 */ /* 0x008fc40006800000 */
[----:B----4-:R-:W-:Y:S02]  /*b720*/  FSEL R51, R27, -INF , !P0 ;  /* 0xff8000001b337808 */ /* 0x010fe40004000000 */
[CC--:B------:R-:W-:Y:S01]  /*b730*/  ISETP.GE.AND P5, PT, R7.reuse, R45.reuse, PT ;  /* 0x0000002d0700720c */ /* 0x0c0fe20003fa6270 */
[----:B------:R-:W3:Y:S01]  /*b740*/  MUFU.TANH R9, R59 ;  /* 0x0000003b00097308 */ /* 0x000ee20000002400 */
[----:B------:R-:W-:Y:S01]  /*b750*/  ISETP.GE.AND P0, PT, R7, R44, PT ;  /* 0x0000002c0700720c */ /* 0x000fe20003f06270 */
[----:B------:R-:W-:Y:S01]  /*b760*/  VIADD R7, R4, 0x51 ;  /* 0x0000005104077836 */ /* 0x000fe20000000000 */
[----:B-1----:R-:W-:Y:S02]  /*b770*/  FSEL R88, R88, -INF , !P5 ;  /* 0xff80000058587808 */ /* 0x002fe40006800000 */
[----:B------:R-:W-:Y:S02]  /*b780*/  FSEL R23, R91, -INF , !P2 ;  /* 0xff8000005b177808 */ /* 0x000fe40005000000 */
[----:B------:R-:W-:Y:S01]  /*b790*/  ISETP.GE.AND P5, PT, R7, R45, PT ;  /* 0x0000002d0700720c */ /* 0x000fe20003fa6270 */
[----:B------:R3:W1:Y:S01]  /*b7a0*/  MUFU.TANH R92, R41 ;  /* 0x00000029005c7308 */ /* 0x0006620000002400 */
[----:B--2---:R-:W-:-:S02]  /*b7b0*/  FSEL R57, R32, -INF , !P0 ;  /* 0xff80000020397808 */ /* 0x004fc40004000000 */
[-C--:B------:R-:W-:Y:S02]  /*b7c0*/  ISETP.GE.AND P0, PT, R7, R44.reuse, PT ;  /* 0x0000002c0700720c */ /* 0x080fe40003f06270 */
[----:B-----5:R-:W-:Y:S02]  /*b7d0*/  FSEL R90, R90, -INF , !P5 ;  /* 0xff8000005a5a7808 */ /* 0x020fe40006800000 */
[----:B------:R-:W-:Y:S01]  /*b7e0*/  ISETP.GE.AND P5, PT, R10, R45, PT ;  /* 0x0000002d0a00720c */ /* 0x000fe20003fa6270 */
[----:B------:R-:W2:Y:S08]  /*b7f0*/  MUFU.TANH R43, R43 ;  /* 0x0000002b002b7308 */ /* 0x000eb00000002400 */
[----:B------:R-:W4:Y:S01]  /*b800*/  MUFU.TANH R94, R13 ;  /* 0x0000000d005e7308 */ /* 0x000f220000002400 */
[----:B---3--:R-:W-:Y:S01]  /*b810*/  FSEL R41, R9, -INF , !P0 ;  /* 0xff80000009297808 */ /* 0x008fe20004000000 */
[----:B------:R-:W-:Y:S01]  /*b820*/  VIADD R9, R4, 0x61 ;  /* 0x0000006104097836 */ /* 0x000fe20000000000 */
[----:B------:R-:W-:-:S02]  /*b830*/  ISETP.GE.AND P0, PT, R10, R44, PT ;  /* 0x0000002c0a00720c */ /* 0x000fc40003f06270 */
[----:B-1----:R-:W-:Y:S02]  /*b840*/  FSEL R92, R92, -INF , !P5 ;  /* 0xff8000005c5c7808 */ /* 0x002fe40006800000 */
[----:B------:R-:W-:Y:S01]  /*b850*/  ISETP.GE.AND P5, PT, R9, R45, PT ;  /* 0x0000002d0900720c */ /* 0x000fe20003fa6270 */
[----:B------:R-:W1:Y:S01]  /*b860*/  MUFU.TANH R7, R65 ;  /* 0x0000004100077308 */ /* 0x000e620000002400 */
[----:B--2---:R-:W-:Y:S02]  /*b870*/  FSEL R43, R43, -INF , !P0 ;  /* 0xff8000002b2b7808 */ /* 0x004fe40004000000 */
[----:B------:R-:W-:Y:S01]  /*b880*/  ISETP.GE.AND P0, PT, R9, R44, PT ;  /* 0x0000002c0900720c */ /* 0x000fe20003f06270 */
[----:B------:R-:W-:-:S04]  /*b890*/  VIADD R9, R4, 0x69 ;  /* 0x0000006904097836 */ /* 0x000fc80000000000 */
[----:B------:R-:W2:Y:S01]  /*b8a0*/  MUFU.TANH R34, R15 ;  /* 0x0000000f00227308 */ /* 0x000ea20000002400 */
[----:B----4-:R-:W-:Y:S02]  /*b8b0*/  FSEL R94, R94, -INF , !P5 ;  /* 0xff8000005e5e7808 */ /* 0x010fe40006800000 */
[----:B------:R-:W-:-:S05]  /*b8c0*/  ISETP.GE.AND P5, PT, R9, R45, PT ;  /* 0x0000002d0900720c */ /* 0x000fca0003fa6270 */
[----:B------:R-:W3:Y:S01]  /*b8d0*/  MUFU.TANH R93, R93 ;  /* 0x0000005d005d7308 */ /* 0x000ee20000002400 */
[----:B-1----:R-:W-:Y:S02]  /*b8e0*/  FSEL R60, R7, -INF , !P5 ;  /* 0xff800000073c7808 */ /* 0x002fe40006800000 */
[----:B------:R-:W-:-:S04]  /*b8f0*/  LOP3.LUT R7, R16, 0x20, R47, 0xfe, !PT ;  /* 0x0000002010077812 */ /* 0x000fc800078efe2f */
[-C--:B------:R-:W-:Y:S01]  /*b900*/  ISETP.GE.AND P2, PT, R7, R44.reuse, PT ;  /* 0x0000002c0700720c */ /* 0x080fe20003f46270 */
[----:B------:R-:W1:Y:S01]  /*b910*/  MUFU.TANH R33, R33 ;  /* 0x0000002100217308 */ /* 0x000e620000002400 */
[----:B--2---:R-:W-:Y:S02]  /*b920*/  FSEL R34, R34, -INF , !P0 ;  /* 0xff80000022227808 */ /* 0x004fe40004000000 */
[----:B------:R-:W-:Y:S02]  /*b930*/  ISETP.GE.AND P0, PT, R9, R44, PT ;  /* 0x0000002c0900720c */ /* 0x000fe40003f06270 */
[----:B------:R-:W-:-:S03]  /*b940*/  LOP3.LUT R9, R16, 0x18, R47, 0xfe, !PT ;  /* 0x0000001810097812 */ /* 0x000fc600078efe2f */
[----:B------:R-:W2:Y:S01]  /*b950*/  MUFU.TANH R114, R114 ;  /* 0x0000007200727308 */ /* 0x000ea20000002400 */
[----:B---3--:R-:W-:Y:S02]  /*b960*/  FSEL R27, R93, -INF , !P3 ;  /* 0xff8000005d1b7808 */ /* 0x008fe40005800000 */
[----:B------:R-:W-:-:S05]  /*b970*/  ISETP.GE.AND P5, PT, R9, R45, PT ;  /* 0x0000002d0900720c */ /* 0x000fca0003fa6270 */
[----:B------:R-:W3:Y:S01]  /*b980*/  MUFU.TANH R97, R97 ;  /* 0x0000006100617308 */ /* 0x000ee20000002400 */
[----:B-1----:R-:W-:Y:S02]  /*b990*/  FSEL R33, R33, -INF , !P0 ;  /* 0xff80000021217808 */ /* 0x002fe40004000000 */
[----:B------:R-:W-:-:S05]  /*b9a0*/  ISETP.GE.AND P0, PT, R9, R44, PT ;  /* 0x0000002c0900720c */ /* 0x000fca0003f06270 */
[----:B------:R-:W-:Y:S01]  /*b9b0*/  MUFU.TANH R5, R5 ;  /* 0x0000000500057308 */ /* 0x000fe20000002400 */
[----:B--2---:R-:W-:-:S07]  /*b9c0*/  FSEL R114, R114, -INF , !P5 ;  /* 0xff80000072727808 */ /* 0x004fce0006800000 */
[----:B------:R-:W-:Y:S01]  /*b9d0*/  MUFU.TANH R110, R110 ;  /* 0x0000006e006e7308 */ /* 0x000fe20000002400 */
[----:B---3--:R-:W-:-:S07]  /*b9e0*/  FSEL R97, R97, -INF , !P0 ;  /* 0xff80000061617808 */ /* 0x008fce0004000000 */
[----:B------:R-:W1:Y:S08]  /*b9f0*/  MUFU.TANH R8, R8 ;  /* 0x0000000800087308 */ /* 0x000e700000002400 */
[----:B------:R-:W2:Y:S08]  /*ba00*/  MUFU.TANH R6, R6 ;  /* 0x0000000600067308 */ /* 0x000eb00000002400 */
[----:B------:R3:W4:Y:S01]  /*ba10*/  MUFU.TANH R108, R20 ;  /* 0x00000014006c7308 */ /* 0x0007220000002400 */
[----:B-1----:R-:W-:-:S02]  /*ba20*/  FSEL R91, R8, -INF , !P2 ;  /* 0xff800000085b7808 */ /* 0x002fc40005000000 */
[----:B------:R-:W-:Y:S05]  /*ba30*/  LDSM.16.M88.4 R8, [R84] ;  /* 0x000000005408783b */ /* 0x000fea0000000200 */
[----:B------:R1:W5:Y:S08]  /*ba40*/  MUFU.TANH R65, R22 ;  /* 0x0000001600417308 */ /* 0x0003700000002400 */
[----:B------:R-:W5:Y:S01]  /*ba50*/  MUFU.TANH R104, R104 ;  /* 0x0000006800687308 */ /* 0x000f620000002400 */
[----:B---3--:R-:W-:-:S02]  /*ba60*/  FSEL R20, R89, -INF , !P4 ;  /* 0xff80000059147808 */ /* 0x008fc40006000000 */
[-C--:B------:R-:W-:Y:S02]  /*ba70*/  ISETP.GE.AND P4, PT, R7, R45.reuse, PT ;  /* 0x0000002d0700720c */ /* 0x080fe40003f86270 */
[--C-:B------:R-:W-:Y:S02]  /*ba80*/  LOP3.LUT R7, R16, 0x28, R47.reuse, 0xfe, !PT ;  /* 0x0000002810077812 */ /* 0x100fe400078efe2f */
[----:B------:R-:W-:Y:S01]  /*ba90*/  FSEL R110, R110, -INF , !P4 ;  /* 0xff8000006e6e7808 */ /* 0x000fe20006000000 */
[----:B------:R-:W3:Y:S01]  /*baa0*/  MUFU.TANH R63, R62 ;  /* 0x0000003e003f7308 */ /* 0x000ee20000002400 */
[C---:B------:R-:W-:Y:S01]  /*bab0*/  ISETP.GE.AND P6, PT, R7.reuse, R45, PT ;  /* 0x0000002d0700720c */ /* 0x040fe20003fc6270 */
[----:B-1----:R-:W-:Y:S01]  /*bac0*/  VIADD R22, R4, 0x79 ;  /* 0x0000007904167836 */ /* 0x002fe20000000000 */
[----:B------:R-:W-:Y:S02]  /*bad0*/  ISETP.GE.AND P3, PT, R7, R44, PT ;  /* 0x0000002c0700720c */ /* 0x000fe40003f66270 */
[----:B------:R-:W-:-:S02]  /*bae0*/  LOP3.LUT R7, R16, 0x30, R47, 0xfe, !PT ;  /* 0x0000003010077812 */ /* 0x000fc400078efe2f */
[----:B------:R-:W-:Y:S01]  /*baf0*/  FSEL R93, R5, -INF , !P3 ;  /* 0xff800000055d7808 */ /* 0x000fe20005800000 */
[----:B------:R-:W1:Y:S01]  /*bb00*/  MUFU.TANH R102, R48 ;  /* 0x0000003000667308 */ /* 0x000e620000002400 */
[C---:B------:R-:W-:Y:S02]  /*bb10*/  ISETP.GE.AND P5, PT, R7.reuse, R45, PT ;  /* 0x0000002d0700720c */ /* 0x040fe40003fa6270 */
[----:B------:R-:W-:Y:S02]  /*bb20*/  ISETP.GE.AND P0, PT, R7, R44, PT ;  /* 0x0000002c0700720c */ /* 0x000fe40003f06270 */
[C-C-:B------:R-:W-:Y:S02]  /*bb30*/  LOP3.LUT R7, R16.reuse, 0x38, R47.reuse, 0xfe, !PT ;  /* 0x0000003810077812 */ /* 0x140fe400078efe2f */
[----:B------:R-:W-:Y:S01]  /*bb40*/  LOP3.LUT R5, R16, 0x48, R47, 0xfe, !PT ;  /* 0x0000004810057812 */ /* 0x000fe200078efe2f */
[----:B------:R-:W1:Y:S01]  /*bb50*/  MUFU.TANH R61, R61 ;  /* 0x0000003d003d7308 */ /* 0x000e620000002400 */
[----:B------:R-:W-:-:S02]  /*bb60*/  FSEL R106, R106, -INF , !P5 ;  /* 0xff8000006a6a7808 */ /* 0x000fc40006800000 */
[----:B--2---:R-:W-:Y:S02]  /*bb70*/  FSEL R67, R6, -INF , !P0 ;  /* 0xff80000006437808 */ /* 0x004fe40004000000 */
[CC--:B------:R-:W-:Y:S02]  /*bb80*/  ISETP.GE.AND P4, PT, R7.reuse, R45.reuse, PT ;  /* 0x0000002d0700720c */ /* 0x0c0fe40003f86270 */
[-C--:B------:R-:W-:Y:S01]  /*bb90*/  ISETP.GE.AND P2, PT, R7, R44.reuse, PT ;  /* 0x0000002c0700720c */ /* 0x080fe20003f46270 */
[----:B------:R-:W-:Y:S01]  /*bba0*/  MUFU.TANH R62, R12 ;  /* 0x0000000c003e7308 */ /* 0x000fe20000002400 */
[C---:B------:R-:W-:Y:S02]  /*bbb0*/  ISETP.GE.AND P5, PT, R5.reuse, R45, PT ;  /* 0x0000002d0500720c */ /* 0x040fe40003fa6270 */
[----:B------:R-:W-:Y:S02]  /*bbc0*/  ISETP.GE.AND P0, PT, R5, R44, PT ;  /* 0x0000002c0500720c */ /* 0x000fe40003f06270 */
[----:B------:R-:W-:-:S02]  /*bbd0*/  LOP3.LUT R7, R16, 0x40, R47, 0xfe, !PT ;  /* 0x0000004010077812 */ /* 0x000fc400078efe2f */
[----:B------:R-:W-:Y:S01]  /*bbe0*/  LOP3.LUT R5, R16, 0x50, R47, 0xfe, !PT ;  /* 0x0000005010057812 */ /* 0x000fe200078efe2f */
[----:B------:R-:W2:Y:S01]  /*bbf0*/  MUFU.TANH R50, R50 ;  /* 0x0000003200327308 */ /* 0x000ea20000002400 */
[----:B------:R-:W-:Y:S02]  /*bc00*/  FSEL R112, R112, -INF , !P6 ;  /* 0xff80000070707808 */ /* 0x000fe40007000000 */
[----:B----4-:R-:W-:Y:S02]  /*bc10*/  FSEL R108, R108, -INF , !P4 ;  /* 0xff8000006c6c7808 */ /* 0x010fe40006000000 */
[----:B-----5:R-:W-:Y:S02]  /*bc20*/  FSEL R65, R65, -INF , !P2 ;  /* 0xff80000041417808 */ /* 0x020fe40005000000 */
[C---:B------:R-:W-:Y:S01]  /*bc30*/  ISETP.GE.AND P6, PT, R7.reuse, R45, PT ;  /* 0x0000002d0700720c */ /* 0x040fe20003fc6270 */
[----:B------:R4:W5:Y:S01]  /*bc40*/  MUFU.TANH R59, R58 ;  /* 0x0000003a003b7308 */ /* 0x0009620000002400 */
[----:B------:R-:W-:-:S02]  /*bc50*/  ISETP.GE.AND P3, PT, R7, R44, PT ;  /* 0x0000002c0700720c */ /* 0x000fc40003f66270 */
[CC--:B------:R-:W-:Y:S02]  /*bc60*/  ISETP.GE.AND P4, PT, R5.reuse, R45.reuse, PT ;  /* 0x0000002d0500720c */ /* 0x0c0fe40003f86270 */
[----:B------:R-:W-:Y:S02]  /*bc70*/  ISETP.GE.AND P2, PT, R5, R44, PT ;  /* 0x0000002c0500720c */ /* 0x000fe40003f46270 */
[----:B------:R-:W-:Y:S01]  /*bc80*/  LOP3.LUT R5, R16, 0x58, R47, 0xfe, !PT ;  /* 0x0000005810057812 */ /* 0x000fe200078efe2f */
[----:B------:R-:W5:Y:S01]  /*bc90*/  MUFU.TANH R49, R42 ;  /* 0x0000002a00317308 */ /* 0x000f620000002400 */
[----:B------:R-:W-:Y:S02]  /*bca0*/  FSEL R104, R104, -INF , !P6 ;  /* 0xff80000068687808 */ /* 0x000fe40007000000 */
[----:B---3--:R-:W-:Y:S02]  /*bcb0*/  FSEL R63, R63, -INF , !P3 ;  /* 0xff8000003f3f7808 */ /* 0x008fe40005800000 */
[----:B------:R-:W-:-:S02]  /*bcc0*/  ISETP.GE.AND P6, PT, R5, R45, PT ;  /* 0x0000002d0500720c */ /* 0x000fc40003fc6270 */
[-C--:B------:R-:W-:Y:S01]  /*bcd0*/  ISETP.GE.AND P3, PT, R5, R44.reuse, PT ;  /* 0x0000002c0500720c */ /* 0x080fe20003f66270 */
[----:B------:R-:W3:Y:S01]  /*bce0*/  MUFU.TANH R56, R40 ;  /* 0x0000002800387308 */ /* 0x000ee20000002400 */
[----:B------:R-:W-:Y:S01]  /*bcf0*/  LOP3.LUT R5, R16, 0x60, R47, 0xfe, !PT ;  /* 0x0000006010057812 */ /* 0x000fe200078efe2f */
[----:B----4-:R-:W-:Y:S01]  /*bd00*/  FMUL.FTZ R58, R64, UR13 ;  /* 0x0000000d403a7c20 */ /* 0x010fe20008410000 */
[----:B-1----:R-:W-:Y:S02]  /*bd10*/  FSEL R102, R102, -INF , !P5 ;  /* 0xff80000066667808 */ /* 0x002fe40006800000 */
[----:B------:R-:W-:Y:S02]  /*bd20*/  FSEL R61, R61, -INF , !P0 ;  /* 0xff8000003d3d7808 */ /* 0x000fe40004000000 */
[C---:B------:R-:W-:Y:S01]  /*bd30*/  ISETP.GE.AND P5, PT, R5.reuse, R45, PT ;  /* 0x0000002d0500720c */ /* 0x040fe20003fa6270 */
[----:B------:R-:W-:Y:S01]  /*bd40*/  MUFU.TANH R35, R35 ;  /* 0x0000002300237308 */ /* 0x000fe20000002400 */
[----:B------:R-:W-:-:S02]  /*bd50*/  ISETP.GE.AND P0, PT, R5, R44, PT ;  /* 0x0000002c0500720c */ /* 0x000fc40003f06270 */
[--C-:B------:R-:W-:Y:S02]  /*bd60*/  LOP3.LUT R6, R16, 0x68, R47.reuse, 0xfe, !PT ;  /* 0x0000006810067812 */ /* 0x100fe400078efe2f */
[----:B--2---:R-:W-:Y:S02]  /*bd70*/  FSEL R50, R50, -INF , !P4 ;  /* 0xff80000032327808 */ /* 0x004fe40006000000 */
[----:B-----5:R-:W-:Y:S01]  /*bd80*/  FSEL R59, R59, -INF , !P2 ;  /* 0xff8000003b3b7808 */ /* 0x020fe20005000000 */
[----:B------:R1:W2:Y:S01]  /*bd90*/  MUFU.TANH R5, R14 ;  /* 0x0000000e00057308 */ /* 0x0002a20000002400 */
[C---:B------:R-:W-:Y:S02]  /*bda0*/  ISETP.GE.AND P4, PT, R6.reuse, R45, PT ;  /* 0x0000002d0600720c */ /* 0x040fe40003f86270 */
[----:B------:R-:W-:Y:S02]  /*bdb0*/  ISETP.GE.AND P2, PT, R6, R44, PT ;  /* 0x0000002c0600720c */ /* 0x000fe40003f46270 */
[----:B------:R-:W-:-:S02]  /*bdc0*/  LOP3.LUT R6, R16, 0x70, R47, 0xfe, !PT ;  /* 0x0000007010067812 */ /* 0x000fc400078efe2f */
[----:B------:R-:W-:Y:S01]  /*bdd0*/  FSEL R49, R49, -INF , !P3 ;  /* 0xff80000031317808 */ /* 0x000fe20005800000 */
[----:B------:R-:W4:Y:S01]  /*bde0*/  MUFU.TANH R58, R58 ;  /* 0x0000003a003a7308 */ /* 0x000f220000002400 */
[C---:B------:R-:W-:Y:S02]  /*bdf0*/  ISETP.GE.AND P1, PT, R6.reuse, R45, PT ;  /* 0x0000002d0600720c */ /* 0x040fe40003f26270 */
[----:B------:R-:W-:Y:S02]  /*be00*/  ISETP.GE.AND P3, PT, R6, R44, PT ;  /* 0x0000002c0600720c */ /* 0x000fe40003f66270 */
[----:B------:R-:W-:Y:S02]  /*be10*/  LOP3.LUT R6, R16, 0x78, R47, 0xfe, !PT ;  /* 0x0000007810067812 */ /* 0x000fe400078efe2f */
[----:B---3--:R-:W-:Y:S01]  /*be20*/  FSEL R56, R56, -INF , !P6 ;  /* 0xff80000038387808 */ /* 0x008fe20007000000 */
[----:B-1----:R-:W1:Y:S01]  /*be30*/  LDSM.16.M88.4 R12, [R140+0x2c00] ;  /* 0x002c00008c0c783b */ /* 0x002e620000000200 */
[----:B--2---:R-:W-:Y:S01]  /*be40*/  FSEL R47, R5, -INF , !P0 ;  /* 0xff800000052f7808 */ /* 0x004fe20004000000 */
[----:B------:R-:W-:Y:S01]  /*be50*/  VIADD R5, R4, 0x71 ;  /* 0x0000007104057836 */ /* 0x000fe20000000000 */
[----:B------:R-:W-:Y:S01]  /*be60*/  FSEL R62, R62, -INF , !P5 ;  /* 0xff8000003e3e7808 */ /* 0x000fe20006800000 */
[----:B------:R-:W-:-:S04]  /*be70*/  DEPBAR.LE SB0, 0x0 ;  /* 0x000080000000791a */ /* 0x000fc80000000000 */
[----:B------:R-:W-:Y:S01]  /*be80*/  FSEL R35, R35, -INF , !P2 ;  /* 0xff80000023237808 */ /* 0x000fe20005000000 */
[----:B------:R-:W-:Y:S01]  /*be90*/  BAR.SYNC.DEFER_BLOCKING 0x0 ;  /* 0x0000000000007b1d */ /* 0x000fe20000010000 */
[CC--:B------:R-:W-:Y:S02]  /*bea0*/  ISETP.GE.AND P5, PT, R6.reuse, R45.reuse, PT ;  /* 0x0000002d0600720c */ /* 0x0c0fe40003fa6270 */
[-C--:B------:R-:W-:Y:S02]  /*beb0*/  ISETP.GE.AND P0, PT, R6, R44.reuse, PT ;  /* 0x0000002c0600720c */ /* 0x080fe40003f06270 */
[C---:B------:R-:W-:Y:S02]  /*bec0*/  ISETP.GE.AND P6, PT, R5.reuse, R45, PT ;  /* 0x0000002d0500720c */ /* 0x040fe40003fc6270 */
[----:B------:R-:W-:Y:S02]  /*bed0*/  ISETP.GE.AND P2, PT, R5, R44, PT ;  /* 0x0000002c0500720c */ /* 0x000fe40003f46270 */
[----:B----4-:R-:W-:-:S02]  /*bee0*/  FSEL R58, R58, -INF , !P4 ;  /* 0xff8000003a3a7808 */ /* 0x010fc40006000000 */
[----:B------:R-:W-:Y:S01]  /*bef0*/  ISETP.GE.AND P4, PT, R22, R45, PT ;  /* 0x0000002d1600720c */ /* 0x000fe20003f86270 */
[C---:B-1----:R-:W-:Y:S06]  /*bf00*/  HMMA.16816.F32 R4, R52.reuse, R12, RZ ;  /* 0x0000000c3404723c */ /* 0x042fec00000018ff */
[----:B------:R-:W-:-:S15]  /*bf10*/  HMMA.16816.F32 R12, R52, R14, RZ ;  /* 0x0000000e340c723c */ /* 0x000fde00000018ff */
[----:B------:R-:W-:-:S03]  /*bf20*/  NOP ;  /* 0x0000000000007918 */ /* 0x000fc60000000000 */
[C---:B------:R-:W-:Y:S06]  /*bf30*/  HMMA.16816.F32 R4, R36.reuse, R8, R4 ;  /* 0x000000082404723c */ /* 0x040fec0000001804 */
[----:B------:R-:W-:-:S15]  /*bf40*/  HMMA.16816.F32 R12, R36, R10, R12 ;  /* 0x0000000a240c723c */ /* 0x000fde000000180c */
[----:B------:R-:W-:-:S03]  /*bf50*/  NOP ;  /* 0x0000000000007918 */ /* 0x000fc60000000000 */
        /* <DEDUP_REMOVED lines=8> */
[----:B------:R-:W-:-:S03]  /*bfe0*/  FMUL.FTZ R15, R15, UR13 ;  /* 0x0000000d0f0f7c20 */ /* 0x000fc60008410000 */
[----:B------:R-:W2:Y:S08]  /*bff0*/  MUFU.TANH R48, R4 ;  /* 0x0000000400307308 */ /* 0x000eb00000002400 */
[----:B------:R-:W3:Y:S01]  /*c000*/  MUFU.TANH R40, R13 ;  /* 0x0000000d00287308 */ /* 0x000ee20000002400 */
[----:B-1----:R-:W-:Y:S02]  /*c010*/  FSEL R42, R42, -INF , !P6 ;  /* 0xff8000002a2a7808 */ /* 0x002fe40007000000 */
[----:B------:R-:W-:-:S05]  /*c020*/  ISETP.GE.AND P6, PT, R22, R44, PT ;  /* 0x0000002c1600720c */ /* 0x000fca0003fc6270 */
[----:B------:R-:W1:Y:S01]  /*c030*/  MUFU.TANH R44, R12 ;  /* 0x0000000c002c7308 */ /* 0x000e620000002400 */
[----:B--2---:R-:W-:Y:S02]  /*c040*/  FSEL R48, R48, -INF , !P1 ;  /* 0xff80000030307808 */ /* 0x004fe40004800000 */
[----:B------:R-:W-:-:S05]  /*c050*/  ISETP.NE.AND P1, PT, R3, RZ, PT ;  /* 0x000000ff0300720c */ /* 0x000fca0003f25270 */
[----:B------:R-:W2:Y:S01]  /*c060*/  MUFU.TANH R45, R6 ;  /* 0x00000006002d7308 */ /* 0x000ea20000002400 */
[----:B---3--:R-:W-:-:S07]  /*c070*/  FSEL R40, R40, -INF , !P4 ;  /* 0xff80000028287808 */ /* 0x008fce0006000000 */
[----:B------:R-:W3:Y:S01]  /*c080*/  MUFU.TANH R39, R7 ;  /* 0x0000000700277308 */ /* 0x000ee20000002400 */
[----:B-1----:R-:W-:Y:S02]  /*c090*/  FSEL R44, R44, -INF , !P5 ;  /* 0xff8000002c2c7808 */ /* 0x002fe40006800000 */
[----:B------:R-:W-:-:S05]  /*c0a0*/  ISETP.GE.AND P5, PT, R46, 0x3, PT ;  /* 0x000000032e00780c */ /* 0x000fca0003fa6270 */
[----:B------:R-:W1:Y:S01]  /*c0b0*/  MUFU.TANH R37, R14 ;  /* 0x0000000e00257308 */ /* 0x000e620000002400 */
[----:B--2---:R-:W-:-:S07]  /*c0c0*/  FSEL R45, R45, -INF , !P3 ;  /* 0xff8000002d2d7808 */ /* 0x004fce0005800000 */
[----:B------:R-:W2:Y:S01]  /*c0d0*/  MUFU.TANH R36, R15 ;  /* 0x0000000f00247308 */ /* 0x000ea20000002400 */
[----:B---3--:R-:W-:Y:S02]  /*c0e0*/  FSEL R39, R39, -INF , !P2 ;  /* 0xff80000027277808 */ /* 0x008fe40005000000 */
[----:B-1----:R-:W-:Y:S02]  /*c0f0*/  FSEL R37, R37, -INF , !P0 ;  /* 0xff80000025257808 */ /* 0x002fe40004000000 */
[----:B--2---:R-:W-:Y:S01]  /*c100*/  FSEL R36, R36, -INF , !P6 ;  /* 0xff80000024247808 */ /* 0x004fe20007000000 */
[----:B------:R-:W-:Y:S06]  /*c110*/  @!P5 BRA `(.L_x_4587) ;  /* 0x000000040054d947 */ /* 0x000fec0003800000 */
[----:B------:R-:W-:Y:S05]  /*c120*/  @!P1 BRA `(.L_x_4588) ;  /* 0x0000000000f09947 */ /* 0x000fea0003800000 */
[----:B------:R-:W1:Y:S01]  /*c130*/  LDC R5, c[0x0][0x380] ;  /* 0x0000e000ff057b82 */ /* 0x000e620000000800 */
[----:B------:R-:W-:Y:S01]  /*c140*/  IMAD.MOV.U32 R6, RZ, RZ, RZ ;  /* 0x000000ffff067224 */ /* 0x000fe200078e00ff */
[----:B------:R-:W-:Y:S01]  /*c150*/  IADD3 R10, R16, -0x80, RZ ;  /* 0xffffff80100a7810 */ /* 0x000fe20007ffe0ff */
[----:B------:R-:W-:Y:S01]  /*c160*/  ULDC.64 UR8, c[0x0][0x248] ;  /* 0x0000920000087ab9 */ /* 0x000fe20000000a00 */
        /* <DEDUP_REMOVED lines=50> */
[----:B------:R-:W-:Y:S02]  /*c490*/  IMAD R3, R5, UR4, RZ ;  /* 0x0000000405037c24 */ /* 0x000fe4000f8e02ff */
[----:B------:R-:W-:-:S04]  /*c4a0*/  IMAD.WIDE.U32 R6, R4, UR4, R6 ;  /* 0x0000000404067c25 */ /* 0x000fc8000f8e0006 */
[----:B------:R-:W-:-:S05]  /*c4b0*/  IMAD R3, R4, UR5, R3 ;  /* 0x0000000504037c24 */ /* 0x000fca000f8e0203 */
[----:B------:R-:W-:Y:S01]  /*c4c0*/  IADD3 R4, R7, R3, RZ ;  /* 0x0000000307047210 */ /* 0x000fe20007ffe0ff */
[----:B------:R-:W-:Y:S01]  /*c4d0*/  IMAD.MOV.U32 R3, RZ, RZ, R6 ;  /* 0x000000ffff037224 */ /* 0x000fe200078e0006 */
[----:B------:R-:W-:Y:S06]  /*c4e0*/  BRA `(.L_x_4589) ;  /* 0x0000000000107947 */ /* 0x000fec0003800000 */
.L_x_4588:
[----:B------:R-:W-:Y:S02]  /*c4f0*/  ULDC UR8, c[0x0][0x248] ;  /* 0x0000920000087ab9 */ /* 0x000fe40000000800 */
[----:B------:R-:W-:-:S06]  /*c500*/  USHF.L.U32 UR4, UR8, 0x7, URZ ;  /* 0x0000000708047899 */ /* 0x000fcc000800063f */
[----:B------:R-:W-:-:S04]  /*c510*/  IADD3 R3, RZ, -UR4, RZ ;  /* 0x80000004ff037c10 */ /* 0x000fc8000fffe0ff */
[----:B------:R-:W-:-:S07]  /*c520*/  SHF.R.S32.HI R4, RZ, 0x1f, R3 ;  /* 0x0000001fff047819 */ /* 0x000fce0000011403 */
.L_x_4589:
        /* <DEDUP_REMOVED lines=20> */
.L_x_4587:
        /* <DEDUP_REMOVED lines=71> */
[----:B-1----:R-:W-:Y:S02]  /*cae0*/  FMNMX.FTZ R32, R5, R32, !PT ;  /* 0x0000002005207209 */ /* 0x002fe40007810000 */
[----:B--2---:R-:W-:-:S03]  /*caf0*/  FMNMX.FTZ R3, R4, R3, !PT ;  /* 0x0000000304037209 */ /* 0x004fc60007810000 */
[C---:B------:R-:W-:Y:S01]  /*cb00*/  FMUL.FTZ R53, R32.reuse, UR10 ;  /* 0x0000000a20357c20 */ /* 0x040fe20008410000 */
[C---:B------:R-:W-:Y:S02]  /*cb10*/  FSETP.NEU.FTZ.AND P2, PT, R32.reuse, -INF , PT ;  /* 0xff8000002000780b */ /* 0x040fe40003f5d000 */
[C---:B------:R-:W-:Y:S01]  /*cb20*/  FSETP.NEU.FTZ.AND P0, PT, R3.reuse, -INF , PT ;  /* 0xff8000000300780b */ /* 0x040fe20003f1d000 */
[C---:B------:R-:W-:Y:S01]  /*cb30*/  FMUL.FTZ R38, R3.reuse, UR10 ;  /* 0x0000000a03267c20 */ /* 0x040fe20008410000 */
[----:B------:R-:W-:Y:S02]  /*cb40*/  FSEL R117, R32, RZ, P2 ;  /* 0x000000ff20757208 */ /* 0x000fe40001000000 */
[----:B------:R-:W-:Y:S02]  /*cb50*/  FSEL R115, R3, RZ, P0 ;  /* 0x000000ff03737208 */ /* 0x000fe40000000000 */
[----:B------:R-:W-:Y:S01]  /*cb60*/  FSEL R53, R53, RZ, P2 ;  /* 0x000000ff35357208 */ /* 0x000fe20001000000 */
[----:B------:R-:W-:Y:S01]  /*cb70*/  FADD.FTZ R117, R2, -R117 ;  /* 0x8000007502757221 */ /* 0x000fe20000010000 */
[----:B------:R-:W-:Y:S01]  /*cb80*/  FSEL R38, R38, RZ, P0 ;  /* 0x000000ff26267208 */ /* 0x000fe20000000000 */
[----:B------:R-:W-:-:S02]  /*cb90*/  FADD.FTZ R115, R0, -R115 ;  /* 0x8000007300737221 */ /* 0x000fc40000010000 */
[--C-:B------:R-:W-:Y:S01]  /*cba0*/  FFMA.FTZ R116, R18, UR10, -R53.reuse ;  /* 0x0000000a12747c23 */ /* 0x100fe20008010835 */
        /* <DEDUP_REMOVED lines=8> */
[--C-:B------:R-:W-:Y:S01]  /*cc30*/  FFMA.FTZ R2, R17, UR10, -R38.reuse ;  /* 0x0000000a11027c23 */ /* 0x100fe20008010826 */
[----:B------:R-:W-:Y:S01]  /*cc40*/  MUFU.EX2 R116, R116 ;  /* 0x0000007400747308 */ /* 0x000fe20000000800 */
[----:B------:R-:W1:Y:S01]  /*cc50*/  LDSM.16.MT88.4 R20, [R137+0x3000] ;  /* 0x003000008914783b */ /* 0x000e620000004200 */
[--C-:B------:R-:W-:Y:S01]  /*cc60*/  FFMA.FTZ R66, R26, UR10, -R53.reuse ;  /* 0x0000000a1a427c23 */ /* 0x100fe20008010835 */
        /* <DEDUP_REMOVED lines=31> */
[----:B------:R-:W-:-:S06]  /*ce60*/  FFMA.FTZ R37, R37, UR10, -R38 ;  /* 0x0000000a25257c23 */ /* 0x000fcc0008010826 */
[----:B------:R-:W3:Y:S01]  /*ce70*/  MUFU.EX2 R101, R101 ;  /* 0x0000006500657308 */ /* 0x000ee20000000800 */
[----:B----4-:R-:W-:-:S07]  /*ce80*/  F2FP.F16.F32.PACK_AB R18, R46, R103 ;  /* 0x000000672e12723e */ /* 0x010fce00000000ff */
[----:B------:R-:W-:Y:S08]  /*ce90*/  MUFU.EX2 R107, R107 ;  /* 0x0000006b006b7308 */ /* 0x000ff00000000800 */
[----:B------:R-:W4:Y:S01]  /*cea0*/  MUFU.EX2 R117, R117 ;  /* 0x0000007500757308 */ /* 0x000f220000000800 */
[----:B---3--:R-:W-:-:S07]  /*ceb0*/  F2FP.F16.F32.PACK_AB R17, R101, R113 ;  /* 0x000000716511723e */ /* 0x008fce00000000ff */
[----:B------:R-:W3:Y:S08]  /*cec0*/  MUFU.EX2 R115, R115 ;  /* 0x0000007300737308 */ /* 0x000ef00000000800 */
        /* <DEDUP_REMOVED lines=9> */
[-C--:B---3--:R-:W-:Y:S01]  /*cf60*/  FMUL.FTZ R6, R82, R115.reuse ;  /* 0x0000007352067220 */ /* 0x088fe20000410000 */
[-C--:B------:R-:W-:Y:S01]  /*cf70*/  FMUL.FTZ R7, R83, R115.reuse ;  /* 0x0000007353077220 */ /* 0x080fe20000410000 */
[-C--:B------:R-:W-:Y:S01]  /*cf80*/  FMUL.FTZ R78, R78, R115.reuse ;  /* 0x000000734e4e7220 */ /* 0x080fe20000410000 */
[-C--:B------:R-:W-:Y:S01]  /*cf90*/  FMUL.FTZ R79, R79, R115.reuse ;  /* 0x000000734f4f7220 */ /* 0x080fe20000410000 */
[-C--:B------:R-:W-:Y:S01]  /*cfa0*/  FMUL.FTZ R14, R74, R115.reuse ;  /* 0x000000734a0e7220 */ /* 0x080fe20000410000 */
[----:B------:R-:W-:Y:S01]  /*cfb0*/  FMUL.FTZ R15, R75, R115 ;  /* 0x000000734b0f7220 */ /* 0x000fe20000410000 */
[----:B------:R-:W-:Y:S01]  /*cfc0*/  FMUL.FTZ R69, R69, R117 ;  /* 0x0000007545457220 */ /* 0x000fe20000410000 */
[----:B------:R-:W3:Y:S01]  /*cfd0*/  MUFU.EX2 R66, R66 ;  /* 0x0000004200427308 */ /* 0x000ee20000000800 */
[----:B-----5:R-:W-:Y:S01]  /*cfe0*/  F2FP.F16.F32.PACK_AB R19, R2, R107 ;  /* 0x0000006b0213723e */ /* 0x020fe200000000ff */
[-C--:B------:R-:W-:Y:S01]  /*cff0*/  FMUL.FTZ R70, R70, R115.reuse ;  /* 0x0000007346467220 */ /* 0x080fe20000410000 */
[----:B------:R-:W-:Y:S01]  /*d000*/  FMUL.FTZ R71, R71, R115 ;  /* 0x0000007347477220 */ /* 0x000fe20000410000 */
        /* <DEDUP_REMOVED lines=9> */
[----:B------:R-:W4:Y:S01]  /*d0a0*/  MUFU.EX2 R52, R52 ;  /* 0x0000003400347308 */ /* 0x000f220000000800 */
[----:B------:R-:W-:Y:S01]  /*d0b0*/  FADD.FTZ R107, R107, R160 ;  /* 0x000000a06b6b7221 */ /* 0x000fe20000010000 */
[----:B------:R-:W-:Y:S01]  /*d0c0*/  FFMA.FTZ R160, R36, UR10, -R38 ;  /* 0x0000000a24a07c23 */ /* 0x000fe20008010826 */
[----:B-1----:R-:W-:Y:S01]  /*d0d0*/  HMMA.16816.F32 R12, R16, R20, R12 ;  /* 0x00000014100c723c */ /* 0x002fe2000000180c */
[----:B------:R-:W-:Y:S01]  /*d0e0*/  FADD.FTZ R46, R46, R103 ;  /* 0x000000672e2e7221 */ /* 0x000fe20000010000 */
[----:B------:R-:W-:-:S03]  /*d0f0*/  FADD.FTZ R2, R2, R107 ;  /* 0x0000006b02027221 */ /* 0x000fc60000010000 */
[----:B------:R-:W-:Y:S01]  /*d100*/  MUFU.EX2 R109, R109 ;  /* 0x0000006d006d7308 */ /* 0x000fe20000000800 */
[----:B------:R-:W-:Y:S01]  /*d110*/  HMMA.16816.F32 R16, R16, R22, R68 ;  /* 0x000000161010723c */ /* 0x000fe20000001844 */
[----:B---3--:R-:W-:Y:S01]  /*d120*/  F2FP.F16.F32.PACK_AB R20, R66, R111 ;  /* 0x0000006f4214723e */ /* 0x008fe200000000ff */
[----:B------:R-:W-:Y:S01]  /*d130*/  FADD.FTZ R111, R111, R46 ;  /* 0x0000002e6f6f7221 */ /* 0x000fe20000010000 */
[----:B------:R-:W-:-:S03]  /*d140*/  FFMA.FTZ R46, R49, UR10, -R38 ;  /* 0x0000000a312e7c23 */ /* 0x000fc60008010826 */
[----:B------:R-:W-:Y:S01]  /*d150*/  FADD.FTZ R66, R66, R111 ;  /* 0x0000006f42427221 */ /* 0x000fe20000010000 */
[----:B------:R-:W1:Y:S01]  /*d160*/  MUFU.EX2 R54, R54 ;  /* 0x0000003600367308 */ /* 0x000e620000000800 */
[----:B----4-:R-:W-:Y:S02]  /*d170*/  F2FP.F16.F32.PACK_AB R22, R52, R89 ;  /* 0x000000593416723e */ /* 0x010fe400000000ff */
[----:B------:R-:W-:-:S04]  /*d180*/  FADD.FTZ R89, R89, R66 ;  /* 0x0000004259597221 */ /* 0x000fc80000010000 */
[----:B------:R-:W-:Y:S01]  /*d190*/  FADD.FTZ R89, R52, R89 ;  /* 0x0000005934597221 */ /* 0x000fe20000010000 */
[----:B------:R-:W-:Y:S08]  /*d1a0*/  MUFU.EX2 R55, R55 ;  /* 0x0000003700377308 */ /* 0x000ff00000000800 */
        /* <DEDUP_REMOVED lines=9> */
[C---:B--2---:R-:W-:Y:S01]  /*d240*/  HMMA.16816.F32 R4, R20.reuse, R24, R4 ;  /* 0x000000181404723c */ /* 0x044fe20000001804 */
[----:B------:R-:W-:Y:S05]  /*d250*/  MUFU.EX2 R97, R97 ;  /* 0x0000006100617308 */ /* 0x000fea0000000800 */
[----:B------:R-:W-:Y:S01]  /*d260*/  HMMA.16816.F32 R8, R20, R26, R8 ;  /* 0x0000001a1408723c */ /* 0x000fe20000001808 */
[----:B------:R-:W2:Y:S02]  /*d270*/  LDSM.16.MT88.4 R24, [R137+0x3400] ;  /* 0x003400008918783b */ /* 0x000ea40000004200 */
        /* <DEDUP_REMOVED lines=11> */
[C---:B-1----:R-:W-:Y:S01]  /*d330*/  F2FP.F16.F32.PACK_AB R29, R99.reuse, R112 ;  /* 0x00000070631d723e */ /* 0x042fe200000000ff */
[----:B------:R-:W-:Y:S01]  /*d340*/  FADD.FTZ R112, R112, R55 ;  /* 0x0000003770707221 */ /* 0x000fe20000010000 */
[----:B--2---:R-:W-:Y:S03]  /*d350*/  HMMA.16816.F32 R12, R20, R24, R12 ;  /* 0x00000018140c723c */ /* 0x004fe6000000180c */
        /* <DEDUP_REMOVED lines=15> */
[----:B--2---:R-:W-:Y:S01]  /*d450*/  HMMA.16816.F32 R4, R28, R24, R4 ;  /* 0x000000181c04723c */ /* 0x004fe20000001804 */
[--C-:B------:R-:W-:Y:S01]  /*d460*/  FFMA.FTZ R22, R100, UR10, -R53.reuse ;  /* 0x0000000a64167c23 */ /* 0x100fe20008010835 */
[--C-:B------:R-:W-:Y:S01]  /*d470*/  FFMA.FTZ R100, R67, UR10, -R38.reuse ;  /* 0x0000000a43647c23 */ /* 0x100fe20008010826 */
[----:B------:R-:W-:Y:S01]  /*d480*/  FFMA.FTZ R67, R85, UR10, -R38 ;  /* 0x0000000a55437c23 */ /* 0x000fe20008010826 */
[----:B------:R-:W-:-:S03]  /*d490*/  FFMA.FTZ R23, R62, UR10, -R53 ;  /* 0x0000000a3e177c23 */ /* 0x000fc60008010835 */
[----:B------:R-:W-:Y:S01]  /*d4a0*/  MUFU.EX2 R35, R35 ;  /* 0x0000002300237308 */ /* 0x000fe20000000800 */
[----:B------:R-:W-:Y:S01]  /*d4b0*/  HMMA.16816.F32 R8, R28, R26, R8 ;  /* 0x0000001a1c08723c */ /* 0x000fe20000001808 */
[--C-:B------:R-:W-:Y:S01]  /*d4c0*/  FFMA.FTZ R25, R96, UR10, -R53.reuse ;  /* 0x0000000a60197c23 */ /* 0x100fe20008010835 */
[----:B------:R-:W-:-:S04]  /*d4d0*/  FFMA.FTZ R24, R94, UR10, -R53 ;  /* 0x0000000a5e187c23 */ /* 0x000fc80008010835 */
[----:B------:R-:W-:Y:S01]  /*d4e0*/  HMMA.16816.F32 R12, R28, R20, R12 ;  /* 0x000000141c0c723c */ /* 0x000fe2000000180c */
        /* <DEDUP_REMOVED lines=23> */
[----:B------:R-:W-:Y:S01]  /*d660*/  MUFU.EX2 R100, R100 ;  /* 0x0000006400647308 */ /* 0x000fe20000000800 */
[----:B-1----:R-:W-:Y:S01]  /*d670*/  F2FP.F16.F32.PACK_AB R68, R26, R93 ;  /* 0x0000005d1a44723e */ /* 0x002fe200000000ff */
[----:B------:R-:W-:-:S04]  /*d680*/  FADD.FTZ R93, R93, R64 ;  /* 0x000000405d5d7221 */ /* 0x000fc80000010000 */
[----:B------:R-:W-:Y:S02]  /*d690*/  FADD.FTZ R26, R26, R93 ;  /* 0x0000005d1a1a7221 */ /* 0x000fe40000010000 */
        /* <DEDUP_REMOVED lines=30> */
[C---:B------:R-:W-:Y:S01]  /*d880*/  HMMA.16816.F32 R68, R4.reuse, R10, R68 ;  /* 0x0000000a0444723c */ /* 0x040fe20000001844 */
[----:B------:R-:W-:Y:S06]  /*d890*/  LDSM.16.MT88.4 R8, [R138+0x4800] ;  /* 0x004800008a08783b */ /* 0x000fec0000004200 */
        /* <DEDUP_REMOVED lines=9> */
[----:B------:R-:W-:Y:S01]  /*d930*/  MUFU.EX2 R20, R20 ;  /* 0x0000001400147308 */ /* 0x000fe20000000800 */
[----:B------:R-:W-:-:S07]  /*d940*/  F2FP.F16.F32.PACK_AB R7, R43, R46 ;  /* 0x0000002e2b07723e */ /* 0x000fce00000000ff */
[----:B------:R-:W1:Y:S01]  /*d950*/  MUFU.EX2 R51, R51 ;  /* 0x0000003300337308 */ /* 0x000e620000000800 */
[C---:B------:R-:W-:Y:S06]  /*d960*/  HMMA.16816.F32 R80, R4.reuse, R16, R80 ;  /* 0x000000100450723c */ /* 0x040fec0000001850 */
[C---:B------:R-:W-:Y:S01]  /*d970*/  HMMA.16816.F32 R76, R4.reuse, R18, R76 ;  /* 0x00000012044c723c */ /* 0x040fe2000000184c */
[----:B------:R4:W5:Y:S01]  /*d980*/  MUFU.EX2 R0, R33 ;  /* 0x0000002100007308 */ /* 0x0009620000000800 */
[----:B------:R-:W5:Y:S07]  /*d990*/  LDSM.16.MT88.4 R16, [R137+0x4800] ;  /* 0x004800008910783b */ /* 0x000f6e0000004200 */
[----:B------:R3:W-:Y:S01]  /*d9a0*/  MUFU.EX2 R2, R48 ;  /* 0x0000003000027308 */ /* 0x0007e20000000800 */
[C---:B--2---:R-:W-:Y:S07]  /*d9b0*/  HMMA.16816.F32 R72, R4.reuse, R12, R72 ;  /* 0x0000000c0448723c */ /* 0x044fee0000001848 */
[----:B------:R-:W2:Y:S01]  /*d9c0*/  MUFU.EX2 R57, R57 ;  /* 0x0000003900397308 */ /* 0x000ea20000000800 */
[----:B----4-:R-:W-:Y:S01]  /*d9d0*/  FFMA.FTZ R33, R45, UR10, -R38 ;  /* 0x0000000a2d217c23 */ /* 0x010fe20008010826 */
[----:B------:R-:W-:Y:S01]  /*d9e0*/  HMMA.16816.F32 R68, R4, R14, R68 ;  /* 0x0000000e0444723c */ /* 0x000fe20000001844 */
[----:B------:R-:W4:Y:S05]  /*d9f0*/  LDSM.16.MT88.4 R12, [R138+0x4c00] ;  /* 0x004c00008a0c783b */ /* 0x000f2a0000004200 */
[----:B------:R-:W-:Y:S01]  /*da00*/  MUFU.EX2 R41, R41 ;  /* 0x0000002900297308 */ /* 0x000fe20000000800 */
[----:B---3--:R-:W-:Y:S01]  /*da10*/  FADD.FTZ R48, R100, R91 ;  /* 0x0000005b64307221 */ /* 0x008fe20000010000 */
[----:B------:R-:W-:-:S02]  /*da20*/  F2FP.F16.F32.PACK_AB R4, R24, R23 ;  /* 0x000000171804723e */ /* 0x000fc400000000ff */
[----:B------:R-:W-:Y:S01]  /*da30*/  F2FP.F16.F32.PACK_AB R5, R34, R47 ;  /* 0x0000002f2205723e */ /* 0x000fe200000000ff */
[----:B------:R-:W-:Y:S01]  /*da40*/  FADD.FTZ R48, R67, R48 ;  /* 0x0000003043307221 */ /* 0x000fe20000010000 */
[----:B-1----:R-:W-:Y:S02]  /*da50*/  F2FP.F16.F32.PACK_AB R6, R51, R20 ;  /* 0x000000143306723e */ /* 0x002fe400000000ff */
[----:B-----5:R-:W-:Y:S01]  /*da60*/  F2FP.F16.F32.PACK_AB R7, R0, R35 ;  /* 0x000000230007723e */ /* 0x020fe200000000ff */
[----:B------:R-:W-:Y:S01]  /*da70*/  FADD.FTZ R27, R27, R48 ;  /* 0x000000301b1b7221 */ /* 0x000fe20000010000 */
[----:B------:R-:W-:Y:S03]  /*da80*/  MUFU.EX2 R40, R40 ;  /* 0x0000002800287308 */ /* 0x000fe60000000800 */
[----:B------:R-:W-:Y:S02]  /*da90*/  FADD.FTZ R27, R30, R27 ;  /* 0x0000001b1e1b7221 */ /* 0x000fe40000010000 */
[C---:B------:R-:W-:Y:S02]  /*daa0*/  HMMA.16816.F32 R80, R4.reuse, R8, R80 ;  /* 0x000000080450723c */ /* 0x040fe40000001850 */
[----:B------:R-:W-:Y:S01]  /*dab0*/  FADD.FTZ R56, R56, R27 ;  /* 0x0000001b38387221 */ /* 0x000fe20000010000 */
[----:B------:R-:W-:Y:S03]  /*dac0*/  MUFU.EX2 R33, R33 ;  /* 0x0000002100217308 */ /* 0x000fe60000000800 */
[----:B------:R-:W-:Y:S01]  /*dad0*/  HMMA.16816.F32 R76, R4, R10, R76 ;  /* 0x0000000a044c723c */ /* 0x000fe2000000184c */
[----:B------:R-:W-:Y:S01]  /*dae0*/  FADD.FTZ R9, R21, R26 ;  /* 0x0000001a15097221 */ /* 0x000fe20000010000 */
[----:B------:R-:W-:-:S03]  /*daf0*/  FADD.FTZ R56, R63, R56 ;  /* 0x000000383f387221 */ /* 0x000fc60000010000 */
[----:B------:R-:W-:Y:S01]  /*db00*/  FADD.FTZ R9, R22, R9 ;  /* 0x0000000916097221 */ /* 0x000fe20000010000 */
[----:B------:R-:W1:Y:S01]  /*db10*/  MUFU.EX2 R44, R44 ;  /* 0x0000002c002c7308 */ /* 0x000e620000000800 */
[----:B------:R-:W-:Y:S01]  /*db20*/  FADD.FTZ R61, R61, R56 ;  /* 0x000000383d3d7221 */ /* 0x000fe20000010000 */
[C---:B------:R-:W-:Y:S01]  /*db30*/  HMMA.16816.F32 R72, R4.reuse, R16, R72 ;  /* 0x000000100448723c */ /* 0x040fe20000001848 */
[----:B------:R-:W-:Y:S02]  /*db40*/  FADD.FTZ R22, R98, R9 ;  /* 0x0000000962167221 */ /* 0x000fe40000010000 */
[----:B------:R-:W3:Y:S01]  /*db50*/  LDSM.16.MT88.4 R8, [R137+0x4c00] ;  /* 0x004c00008908783b */ /* 0x000ee20000004200 */
[----:B------:R-:W-:Y:S01]  /*db60*/  FADD.FTZ R61, R58, R61 ;  /* 0x0000003d3a3d7221 */ /* 0x000fe20000010000 */
[----:B------:R-:W-:Y:S01]  /*db70*/  FADD.FTZ R22, R25, R22 ;  /* 0x0000001619167221 */ /* 0x000fe20000010000 */
[----:B------:R-:W-:Y:S01]  /*db80*/  MUFU.EX2 R21, R37 ;  /* 0x0000002500157308 */ /* 0x000fe20000000800 */
[----:B------:R-:W-:Y:S01]  /*db90*/  HMMA.16816.F32 R68, R4, R18, R68 ;  /* 0x000000120444723c */ /* 0x000fe20000001844 */
[----:B------:R-:W-:Y:S01]  /*dba0*/  FADD.FTZ R42, R42, R61 ;  /* 0x0000003d2a2a7221 */ /* 0x000fe20000010000 */
[----:B------:R-:W-:-:S03]  /*dbb0*/  FADD.FTZ R31, R31, R22 ;  /* 0x000000161f1f7221 */ /* 0x000fc60000010000 */
[----:B------:R-:W-:Y:S01]  /*dbc0*/  FADD.FTZ R59, R59, R42 ;  /* 0x0000002a3b3b7221 */ /* 0x000fe20000010000 */
[----:B------:R-:W-:Y:S01]  /*dbd0*/  FADD.FTZ R88, R88, R31 ;  /* 0x0000001f58587221 */ /* 0x000fe20000010000 */
[----:B------:R-:W5:Y:S01]  /*dbe0*/  MUFU.EX2 R160, R160 ;  /* 0x000000a000a07308 */ /* 0x000f620000000800 */
[----:B--2---:R-:W-:Y:S01]  /*dbf0*/  F2FP.F16.F32.PACK_AB R4, R57, R2 ;  /* 0x000000023904723e */ /* 0x004fe200000000ff */
[----:B------:R-:W-:Y:S01]  /*dc00*/  FADD.FTZ R16, R46, R59 ;  /* 0x0000003b2e107221 */ /* 0x000fe20000010000 */
[----:B------:R-:W-:Y:S01]  /*dc10*/  FADD.FTZ R17, R65, R88 ;  /* 0x0000005841117221 */ /* 0x000fe20000010000 */
[----:B-1----:R-:W-:Y:S02]  /*dc20*/  F2FP.F16.F32.PACK_AB R5, R44, R33 ;  /* 0x000000212c05723e */ /* 0x002fe400000000ff */
[----:B------:R-:W-:Y:S01]  /*dc30*/  F2FP.F16.F32.PACK_AB R6, R40, R41 ;  /* 0x000000292806723e */ /* 0x000fe200000000ff */
[----:B------:R-:W-:Y:S01]  /*dc40*/  FADD.FTZ R17, R50, R17 ;  /* 0x0000001132117221 */ /* 0x000fe20000010000 */
[----:B------:R-:W-:-:S04]  /*dc50*/  FADD.FTZ R16, R43, R16 ;  /* 0x000000102b107221 */ /* 0x000fc80000010000 */
[----:B------:R-:W-:-:S04]  /*dc60*/  FADD.FTZ R47, R47, R16 ;  /* 0x000000102f2f7221 */ /* 0x000fc80000010000 */
[----:B------:R-:W-:Y:S01]  /*dc70*/  FADD.FTZ R34, R34, R47 ;  /* 0x0000002f22227221 */ /* 0x000fe20000010000 */
[----:B-----5:R-:W-:-:S03]  /*dc80*/  F2FP.F16.F32.PACK_AB R7, R160, R21 ;  /* 0x00000015a007723e */ /* 0x020fc600000000ff */
[----:B------:R-:W-:-:S04]  /*dc90*/  FADD.FTZ R35, R35, R34 ;  /* 0x0000002223237221 */ /* 0x000fc80000010000 */
[----:B----4-:R-:W-:Y:S01]  /*dca0*/  HMMA.16816.F32 R80, R4, R12, R80 ;  /* 0x0000000c0450723c */ /* 0x010fe20000001850 */
[----:B------:R-:W-:-:S04]  /*dcb0*/  FADD.FTZ R0, R0, R35 ;  /* 0x0000002300007221 */ /* 0x000fc80000010000 */
[----:B------:R-:W-:Y:S01]  /*dcc0*/  FADD.FTZ R33, R33, R0 ;  /* 0x0000000021217221 */ /* 0x000fe20000010000 */
[C---:B------:R-:W-:Y:S01]  /*dcd0*/  HMMA.16816.F32 R76, R4.reuse, R14, R76 ;  /* 0x0000000e044c723c */ /* 0x040fe2000000184c */
[----:B------:R-:W-:Y:S01]  /*dce0*/  FADD.FTZ R12, R28, R17 ;  /* 0x000000111c0c7221 */ /* 0x000fe20000010000 */
[----:B------:R-:W-:Y:S01]  /*dcf0*/  MOV R0, R3 ;  /* 0x0000000300007202 */ /* 0x000fe20000000f00 */
[----:B------:R-:W-:Y:S02]  /*dd00*/  FADD.FTZ R44, R44, R33 ;  /* 0x000000212c2c7221 */ /* 0x000fe40000010000 */
[----:B------:R-:W-:Y:S01]  /*dd10*/  FADD.FTZ R12, R29, R12 ;  /* 0x0000000c1d0c7221 */ /* 0x000fe20000010000 */
[----:B---3--:R-:W-:Y:S01]  /*dd20*/  HMMA.16816.F32 R72, R4, R8, R72 ;  /* 0x000000080448723c */ /* 0x008fe20000001848 */
[----:B------:R-:W-:Y:S02]  /*dd30*/  FADD.FTZ R21, R21, R44 ;  /* 0x0000002c15157221 */ /* 0x000fe40000010000 */
[----:B------:R-:W-:-:S02]  /*dd40*/  FADD.FTZ R13, R23, R12 ;  /* 0x0000000c170d7221 */ /* 0x000fc40000010000 */
[----:B------:R-:W-:Y:S01]  /*dd50*/  FADD.FTZ R160, R160, R21 ;  /* 0x00000015a0a07221 */ /* 0x000fe20000010000 */
[----:B------:R-:W-:Y:S01]  /*dd60*/  HMMA.16816.F32 R68, R4, R10, R68 ;  /* 0x0000000a0444723c */ /* 0x000fe20000001844 */
[----:B------:R-:W-:-:S04]  /*dd70*/  FADD.FTZ R13, R24, R13 ;  /* 0x0000000d180d7221 */ /* 0x000fc80000010000 */
[----:B------:R-:W-:-:S04]  /*dd80*/  FADD.FTZ R20, R20, R13 ;  /* 0x0000000d14147221 */ /* 0x000fc80000010000 */
[----:B------:R-:W-:-:S04]  /*dd90*/  FADD.FTZ R51, R51, R20 ;  /* 0x0000001433337221 */ /* 0x000fc80000010000 */
[----:B------:R-:W-:-:S04]  /*dda0*/  FADD.FTZ R2, R2, R51 ;  /* 0x0000003302027221 */ /* 0x000fc80000010000 */
[----:B------:R-:W-:-:S04]  /*ddb0*/  FADD.FTZ R2, R57, R2 ;  /* 0x0000000239027221 */ /* 0x000fc80000010000 */
[----:B------:R-:W-:Y:S01]  /*ddc0*/  FADD.FTZ R41, R41, R2 ;  /* 0x0000000229297221 */ /* 0x000fe20000010000 */
[----:B------:R-:W-:-:S03]  /*ddd0*/  MOV R2, R32 ;  /* 0x0000002000027202 */ /* 0x000fc60000000f00 */
[----:B------:R-:W-:-:S07]  /*dde0*/  FADD.FTZ R159, R40, R41 ;  /* 0x00000029289f7221 */ /* 0x000fce0000010000 */
.L_x_4584:
[----:B------:R-:W-:-:S13]  /*ddf0*/  ISETP.GE.AND P0, PT, R154, 0x1, PT ;  /* 0x000000019a00780c */ /* 0x000fda0003f06270 */
[----:B------:R-:W-:Y:S05]  /*de00*/  @!P0 BRA `(.L_x_4590) ;  /* 0x0000002c00a08947 */ /* 0x000fea0003800000 */
[----:B------:R-:W-:Y:S01]  /*de10*/  ULDC UR9, c[0x0][0x250] ;  /* 0x0000940000097ab9 */ /* 0x000fe20000000800 */
[----:B------:R-:W-:Y:S01]  /*de20*/  ULDC.64 UR4, c[0x0][0x250] ;  /* 0x0000940000047ab9 */ /* 0x000fe20000000a00 */
[----:B------:R-:W-:Y:S01]  /*de30*/  ULEA UR9, -UR9, URZ, 0x7 ;  /* 0x0000003f09097291 */ /* 0x000fe2000f8e393f */
[----:B------:R-:W-:Y:S01]  /*de40*/  IMAD.MOV.U32 R85, RZ, RZ, R0 ;  /* 0x000000ffff557224 */ /* 0x000fe200078e0000 */
[----:B------:R-:W-:Y:S01]  /*de50*/  USHF.L.U64.HI UR14, UR4, 0x6, UR5 ;  /* 0x00000006040e7899 */ /* 0x000fe20008010205 */
[----:B------:R-:W-:Y:S01]  /*de60*/  IMAD.MOV.U32 R87, RZ, RZ, R2 ;  /* 0x000000ffff577224 */ /* 0x000fe200078e0002 */
[----:B------:R-:W-:Y:S02]  /*de70*/  USHF.L.U32 UR13, UR4, 0x6, URZ ;  /* 0x00000006040d7899 */ /* 0x000fe4000800063f */
[----:B------:R-:W-:Y:S01]  /*de80*/  USHF.R.S32.HI UR4, URZ, 0x1f, UR9 ;  /* 0x0000001f3f047899 */ /* 0x000fe20008011409 */
[----:B------:R-:W-:Y:S01]  /*de90*/  MOV R158, UR9 ;  /* 0x00000009009e7c02 */ /* 0x000fe20008000f00 */
[----:B------:R-:W-:Y:S01]  /*dea0*/  ULDC UR11, c[0x0][0x248] ;  /* 0x00009200000b7ab9 */ /* 0x000fe20000000800 */
[----:B------:R-:W-:Y:S01]  /*deb0*/  ULDC UR8, c[0x0][0x24c] ;  /* 0x0000930000087ab9 */ /* 0x000fe20000000800 */
[----:B------:R-:W-:-:S02]  /*dec0*/  USHF.L.U32 UR5, UR11, 0x6, URZ ;  /* 0x000000060b057899 */ /* 0x000fc4000800063f */
[----:B------:R-:W-:Y:S01]  /*ded0*/  MOV R157, UR4 ;  /* 0x00000004009d7c02 */ /* 0x000fe20008000f00 */
[----:B------:R-:W-:Y:S01]  /*dee0*/  USHF.L.U64.HI UR8, UR11, 0x6, UR8 ;  /* 0x000000060b087899 */ /* 0x000fe20008010208 */
[----:B------:R-:W-:Y:S01]  /*def0*/  ULDC UR4, c[0x0][0x2ec] ;  /* 0x0000bb0000047ab9 */ /* 0x000fe20000000800 */
[----:B------:R-:W-:-:S10]  /*df00*/  ULDC UR12, c[0x0][0x39c] ;  /* 0x0000e700000c7ab9 */ /* 0x000fd40000000800 */
.L_x_4594:
        /* <DEDUP_REMOVED lines=66> */
.L_x_4591:
        /* <DEDUP_REMOVED lines=56> */
[----:B------:R-:W-:Y:S01]  /*e6b0*/  FMUL.FTZ R145, R9, UR12 ;  /* 0x0000000c09917c20 */ /* 0x000fe20008410000 */
[C---:B-1----:R-:W-:Y:S05]  /*e6c0*/  HMMA.16816.F32 R12, R124.reuse, R88, R12 ;  /* 0x000000587c0c723c */ /* 0x042fea000000180c */
[----:B------:R1:W4:Y:S01]  /*e6d0*/  MUFU.TANH R105, R3 ;  /* 0x0000000300697308 */ /* 0x0003220000002400 */
[C---:B------:R-:W-:Y:S01]  /*e6e0*/  HMMA.16816.F32 R16, R124.reuse, R90, R16 ;  /* 0x0000005a7c10723c */ /* 0x040fe20000001810 */
[----:B------:R-:W5:Y:S08]  /*e6f0*/  LDSM.16.M88.4 R88, [R134] ;  /* 0x000000008658783b */ /* 0x000f700000000200 */
[----:B------:R3:W1:Y:S02]  /*e700*/  MUFU.TANH R99, R2 ;  /* 0x0000000200637308 */ /* 0x0006640000002400 */
[----:B--2---:R-:W-:Y:S01]  /*e710*/  FMUL.FTZ R0, R11, UR12 ;  /* 0x0000000c0b007c20 */ /* 0x004fe20008410000 */
[C---:B------:R-:W-:Y:S07]  /*e720*/  HMMA.16816.F32 R20, R124.reuse, R92, R20 ;  /* 0x0000005c7c14723c */ /* 0x040fee0000001814 */
[----:B------:R2:W2:Y:S01]  /*e730*/  MUFU.TANH R109, R0 ;  /* 0x00000000006d7308 */ /* 0x0004a20000002400 */
[C---:B------:R-:W-:Y:S01]  /*e740*/  HMMA.16816.F32 R24, R124.reuse, R94, R24 ;  /* 0x0000005e7c18723c */ /* 0x040fe20000001818 */
[----:B------:R-:W4:Y:S02]  /*e750*/  LDSM.16.M88.4 R92, [R133] ;  /* 0x00000000855c783b */ /* 0x000f240000000200 */
[----:B------:R-:W-:Y:S06]  /*e760*/  FMUL.FTZ R165, R13, UR12 ;  /* 0x0000000c0da57c20 */ /* 0x000fec0008410000 */
[----:B------:R5:W4:Y:S02]  /*e770*/  MUFU.TANH R101, R161 ;  /* 0x000000a100657308 */ /* 0x000b240000002400 */
[----:B------:R-:W-:Y:S01]  /*e780*/  FMUL.FTZ R163, R14, UR12 ;  /* 0x0000000c0ea37c20 */ /* 0x000fe20008410000 */
[----:B------:R-:W-:Y:S01]  /*e790*/  FMUL.FTZ R111, R12, UR12 ;  /* 0x0000000c0c6f7c20 */ /* 0x000fe20008410000 */
[----:B-1----:R-:W-:Y:S01]  /*e7a0*/  FMUL.FTZ R3, R18, UR12 ;  /* 0x0000000c12037c20 */ /* 0x002fe20008410000 */
[----:B---3--:R-:W-:Y:S05]  /*e7b0*/  FMUL.FTZ R2, R16, UR12 ;  /* 0x0000000c10027c20 */ /* 0x008fea0008410000 */
[----:B------:R1:W3:Y:S01]  /*e7c0*/  MUFU.TANH R103, R145 ;  /* 0x0000009100677308 */ /* 0x0002e20000002400 */
[----:B--2---:R-:W-:Y:S09]  /*e7d0*/  FMUL.FTZ R0, R19, UR12 ;  /* 0x0000000c13007c20 */ /* 0x004ff20008410000 */
[----:B------:R2:W2:Y:S01]  /*e7e0*/  MUFU.TANH R106, R3 ;  /* 0x00000003006a7308 */ /* 0x0004a20000002400 */
[----:B-----5:R-:W-:Y:S01]  /*e7f0*/  FMUL.FTZ R161, R15, UR12 ;  /* 0x0000000c0fa17c20 */ /* 0x020fe20008410000 */
[C---:B------:R-:W-:Y:S08]  /*e800*/  HMMA.16816.F32 R28, R124.reuse, R88, R28 ;  /* 0x000000587c1c723c */ /* 0x040ff0000000181c */
[----:B------:R5:W3:Y:S03]  /*e810*/  MUFU.TANH R98, R2 ;  /* 0x0000000200627308 */ /* 0x000ae60000002400 */
[----:B-1----:R-:W-:Y:S01]  /*e820*/  FMUL.FTZ R145, R17, UR12 ;  /* 0x0000000c11917c20 */ /* 0x002fe20008410000 */
[C---:B------:R-:W-:Y:S01]  /*e830*/  HMMA.16816.F32 R32, R124.reuse, R90, R32 ;  /* 0x0000005a7c20723c */ /* 0x040fe20000001820 */
[----:B------:R-:W1:Y:S05]  /*e840*/  LDSM.16.M88.4 R88, [R132] ;  /* 0x000000008458783b */ /* 0x000e6a0000000200 */
[----:B------:R3:W1:Y:S01]  /*e850*/  MUFU.TANH R114, R0 ;  /* 0x0000000000727308 */ /* 0x0006620000002400 */
[----:B--2---:R-:W-:Y:S01]  /*e860*/  FMUL.FTZ R3, R26, UR12 ;  /* 0x0000000c1a037c20 */ /* 0x004fe20008410000 */
[C---:B----4-:R-:W-:Y:S08]  /*e870*/  HMMA.16816.F32 R36, R124.reuse, R92, R36 ;  /* 0x0000005c7c24723c */ /* 0x050ff00000001824 */
[----:B------:R2:W4:Y:S01]  /*e880*/  MUFU.TANH R115, R165 ;  /* 0x000000a500737308 */ /* 0x0005220000002400 */
[C---:B------:R-:W-:Y:S01]  /*e890*/  HMMA.16816.F32 R40, R124.reuse, R94, R40 ;  /* 0x0000005e7c28723c */ /* 0x040fe20000001828 */
[----:B------:R-:W4:Y:S02]  /*e8a0*/  LDSM.16.M88.4 R92, [R86] ;  /* 0x00000000565c783b */ /* 0x000f240000000200 */
[----:B-----5:R-:W-:Y:S06]  /*e8b0*/  FMUL.FTZ R2, R22, UR12 ;  /* 0x0000000c16027c20 */ /* 0x020fec0008410000 */
[----:B------:R5:W1:Y:S02]  /*e8c0*/  MUFU.TANH R129, R163 ;  /* 0x000000a300817308 */ /* 0x000a640000002400 */
[----:B---3--:R-:W-:Y:S08]  /*e8d0*/  FMUL.FTZ R0, R25, UR12 ;  /* 0x0000000c19007c20 */ /* 0x008ff00008410000 */
[----:B------:R3:W3:Y:S01]  /*e8e0*/  MUFU.TANH R13, R161 ;  /* 0x000000a1000d7308 */ /* 0x0006e20000002400 */
[----:B--2---:R-:W-:Y:S09]  /*e8f0*/  FMUL.FTZ R165, R20, UR12 ;  /* 0x0000000c14a57c20 */ /* 0x004ff20008410000 */
[----:B------:R2:W2:Y:S01]  /*e900*/  MUFU.TANH R17, R3 ;  /* 0x0000000300117308 */ /* 0x0004a20000002400 */
[----:B-----5:R-:W-:Y:S01]  /*e910*/  FMUL.FTZ R163, R21, UR12 ;  /* 0x0000000c15a37c20 */ /* 0x020fe20008410000 */
[----:B------:R-:W-:Y:S01]  /*e920*/  FMUL.FTZ R21, R28, UR12 ;  /* 0x0000000c1c157c20 */ /* 0x000fe20008410000 */
[C---:B-1----:R-:W-:Y:S07]  /*e930*/  HMMA.16816.F32 R44, R124.reuse, R88, R44 ;  /* 0x000000587c2c723c */ /* 0x042fee000000182c */
[----:B------:R1:W1:Y:S01]  /*e940*/  MUFU.TANH R123, R2 ;  /* 0x00000002007b7308 */ /* 0x0002620000002400 */
[----:B---3--:R-:W-:Y:S01]  /*e950*/  FMUL.FTZ R161, R23, UR12 ;  /* 0x0000000c17a17c20 */ /* 0x008fe20008410000 */
[C---:B------:R-:W-:Y:S01]  /*e960*/  HMMA.16816.F32 R48, R124.reuse, R90, R48 ;  /* 0x0000005a7c30723c */ /* 0x040fe20000001830 */
[----:B------:R-:W3:Y:S01]  /*e970*/  LDSM.16.M88.4 R88, [R84] ;  /* 0x000000005458783b */ /* 0x000ee20000000200 */
[----:B------:R-:W-:Y:S06]  /*e980*/  DEPBAR.LE SB0, 0x0 ;  /* 0x000080000000791a */ /* 0x000fec0000000000 */
        /* <DEDUP_REMOVED lines=8> */
[----:B-----5:R-:W-:Y:S07]  /*ea10*/  FMUL.FTZ R0, R31, UR12 ;  /* 0x0000000c1f007c20 */ /* 0x020fee0008410000 */
[----:B------:R5:W4:Y:S01]  /*ea20*/  MUFU.TANH R107, R161 ;  /* 0x000000a1006b7308 */ /* 0x000b220000002400 */
[----:B--2---:R-:W-:Y:S09]  /*ea30*/  FMUL.FTZ R165, R29, UR12 ;  /* 0x0000000c1da57c20 */ /* 0x004ff20008410000 */
[----:B------:R2:W2:Y:S01]  /*ea40*/  MUFU.TANH R33, R3 ;  /* 0x0000000300217308 */ /* 0x0004a20000002400 */
[----:B-1----:R-:W-:Y:S01]  /*ea50*/  FMUL.FTZ R163, R30, UR12 ;  /* 0x0000000c1ea37c20 */ /* 0x002fe20008410000 */
[C---:B---3--:R-:W-:Y:S08]  /*ea60*/  HMMA.16816.F32 R60, R124.reuse, R88, R60 ;  /* 0x000000587c3c723c */ /* 0x048ff0000000183c */
[----:B------:R1:W3:Y:S03]  /*ea70*/  MUFU.TANH R102, R145 ;  /* 0x0000009100667308 */ /* 0x0002e60000002400 */
[----:B-----5:R-:W-:Y:S01]  /*ea80*/  FMUL.FTZ R161, R32, UR12 ;  /* 0x0000000c20a17c20 */ /* 0x020fe20008410000 */
[----:B------:R-:W-:Y:S06]  /*ea90*/  HMMA.16816.F32 R64, R124, R90, R64 ;  /* 0x0000005a7c40723c */ /* 0x000fec0000001840 */
[----:B------:R5:W3:Y:S01]  /*eaa0*/  MUFU.TANH R19, R2 ;  /* 0x0000000200137308 */ /* 0x000ae20000002400 */
[----:B--2---:R-:W-:Y:S09]  /*eab0*/  FMUL.FTZ R3, R39, UR12 ;  /* 0x0000000c27037c20 */ /* 0x004ff20008410000 */
[----:B------:R2:W2:Y:S01]  /*eac0*/  MUFU.TANH R113, R0 ;  /* 0x0000000000717308 */ /* 0x0004a20000002400 */
[----:B-1----:R-:W-:Y:S09]  /*ead0*/  FMUL.FTZ R145, R24, UR12 ;  /* 0x0000000c18917c20 */ /* 0x002ff20008410000 */
[----:B------:R1:W1:Y:S01]  /*eae0*/  MUFU.TANH R18, R165 ;  /* 0x000000a500127308 */ /* 0x0002620000002400 */
[----:B-----5:R-:W-:Y:S09]  /*eaf0*/  FMUL.FTZ R2, R35, UR12 ;  /* 0x0000000c23027c20 */ /* 0x020ff20008410000 */
        /* <DEDUP_REMOVED lines=15> */
[----:B-1----:R-:W-:Y:S01]  /*ebf0*/  FMUL.FTZ R0, R43, UR12 ;  /* 0x0000000c2b007c20 */ /* 0x002fe20008410000 */
[----:B------:R-:W-:Y:S08]  /*ec00*/  FMUL.FTZ R43, R56, UR12 ;  /* 0x0000000c382b7c20 */ /* 0x000ff00008410000 */
        /* <DEDUP_REMOVED lines=40> */
[----:B------:R-:W3:Y:S01]  /*ee90*/  MUFU.TANH R164, R164 ;  /* 0x000000a400a47308 */ /* 0x000ee20000002400 */
[----:B--2---:R-:W-:Y:S09]  /*eea0*/  FMUL.FTZ R2, R62, UR12 ;  /* 0x0000000c3e027c20 */ /* 0x004ff20008410000 */
[----:B------:R-:W2:Y:S01]  /*eeb0*/  MUFU.TANH R162, R162 ;  /* 0x000000a200a27308 */ /* 0x000ea20000002400 */
[----:B-1----:R-:W-:Y:S09]  /*eec0*/  FMUL.FTZ R0, R66, UR12 ;  /* 0x0000000c42007c20 */ /* 0x002ff20008410000 */
[----:B------:R-:W1:Y:S10]  /*eed0*/  MUFU.TANH R111, R111 ;  /* 0x0000006f006f7308 */ /* 0x000e740000002400 */
[----:B------:R1:W1:Y:S10]  /*eee0*/  MUFU.TANH R130, R21 ;  /* 0x0000001500827308 */ /* 0x0002740000002400 */
[----:B------:R-:W1:Y:S10]  /*eef0*/  MUFU.TANH R43, R43 ;  /* 0x0000002b002b7308 */ /* 0x000e740000002400 */
[----:B------:R1:W1:Y:S10]  /*ef00*/  MUFU.TANH R47, R145 ;  /* 0x00000091002f7308 */ /* 0x0002740000002400 */
[----:B------:R-:W1:Y:S10]  /*ef10*/  MUFU.TANH R53, R53 ;  /* 0x0000003500357308 */ /* 0x000e740000002400 */
[----:B------:R-:W1:Y:S10]  /*ef20*/  MUFU.TANH R49, R49 ;  /* 0x0000003100317308 */ /* 0x000e740000002400 */
[----:B------:R1:W1:Y:S10]  /*ef30*/  MUFU.TANH R23, R2 ;  /* 0x0000000200177308 */ /* 0x0002740000002400 */
        /* <DEDUP_REMOVED lines=45> */
[----:B------:R-:W-:Y:S07]  /*f210*/  LOP3.LUT R2, RZ, R0, RZ, 0x33, !PT ;  /* 0x00000000ff027212 */ /* 0x000fee00078e33ff */
[----:B------:R-:W-:Y:S04]  /*f220*/  @P5 VIADD R9, R9, 0x1 ;  /* 0x0000000109095836 */ /* 0x000fe80000000000 */
[----:B------:R-:W-:Y:S01]  /*f230*/  @P6 VIADD R10, R10, 0x1 ;  /* 0x000000010a0a6836 */ /* 0x000fe20000000000 */
[----:B------:R-:W-:Y:S03]  /*f240*/  @!P0 IADD3 R9, -R9, RZ, RZ ;  /* 0x000000ff09098210 */ /* 0x000fe60007ffe1ff */
[----:B------:R-:W-:Y:S01]  /*f250*/  @!P3 IMAD.MOV R10, RZ, RZ, -R10 ;  /* 0x000000ffff0ab224 */ /* 0x000fe200078e0a0a */
[C---:B------:R-:W-:Y:S04]  /*f260*/  SEL R5, R2.reuse, R9, !P2 ;  /* 0x0000000902057207 */ /* 0x040fe80005000000 */
[----:B------:R-:W-:Y:S02]  /*f270*/  SEL R9, R2, R10, !P2 ;  /* 0x0000000a02097207 */ /* 0x000fe40005000000 */
[-C--:B------:R-:W-:Y:S01]  /*f280*/  LEA R14, P2, R5, R152.reuse, 0x2 ;  /* 0x00000098050e7211 */ /* 0x080fe200078410ff */
[----:B------:R-:W1:Y:S01]  /*f290*/  LDC R2, c[0x0][0x24c] ;  /* 0x00009300ff027b82 */ /* 0x000e620000000800 */
        /* <DEDUP_REMOVED lines=15> */
[-C--:B---3--:R-:W-:Y:S04]  /*f390*/  IMAD.WIDE.U32 R24, R7, R4.reuse, R24 ;  /* 0x0000000407187225 */ /* 0x088fe800078e0018 */
[----:B------:R-:W-:Y:S04]  /*f3a0*/  IMAD R0, R15, R4, RZ ;  /* 0x000000040f007224 */ /* 0x000fe800078e02ff */
[----:B------:R-:W-:Y:S05]  /*f3b0*/  IMAD R0, R7, R5, R0 ;  /* 0x0000000507007224 */ /* 0x000fea00078e0200 */
[----:B------:R-:W-:Y:S07]  /*f3c0*/  IADD3 R0, R25, R0, RZ ;  /* 0x0000000019007210 */ /* 0x000fee0007ffe0ff */
.L_x_4593:
        /* <DEDUP_REMOVED lines=17> */
.L_x_4592:
[----:B--2---:R-:W-:Y:S01]  /*f4e0*/  FMNMX.FTZ R5, R164, R87, !PT ;  /* 0x00000057a4057209 */ /* 0x004fe20007810000 */
[----:B------:R-:W-:Y:S01]  /*f4f0*/  LDSM.16.MT88.4 R28, [R137+0x3000] ;  /* 0x00300000891c783b */ /* 0x000fe20000004200 */
        /* <DEDUP_REMOVED lines=83> */
[----:B------:R-:W-:Y:S01]  /*fa30*/  FSEL R48, R48, RZ, P0 ;  /* 0x000000ff30307208 */ /* 0x000fe20000000000 */
[--C-:B------:R-:W-:Y:S01]  /*fa40*/  FFMA.FTZ R92, R103, UR4, -R50.reuse ;  /* 0x00000004675c7c23 */ /* 0x100fe20008010832 */
[--C-:B------:R-:W-:Y:S01]  /*fa50*/  FFMA.FTZ R16, R11, UR4, -R50.reuse ;  /* 0x000000040b107c23 */ /* 0x100fe20008010832 */
[--C-:B------:R-:W-:Y:S01]  /*fa60*/  FFMA.FTZ R62, R18, UR4, -R50.reuse ;  /* 0x00000004123e7c23 */ /* 0x100fe20008010832 */
[----:B------:R-:W-:Y:S01]  /*fa70*/  FFMA.FTZ R58, R131, UR4, -R50 ;  /* 0x00000004833a7c23 */ /* 0x000fe20008010832 */
[--C-:B------:R-:W-:Y:S01]  /*fa80*/  FFMA.FTZ R91, R13, UR4, -R48.reuse ;  /* 0x000000040d5b7c23 */ /* 0x100fe20008010830 */
[--C-:B------:R-:W-:Y:S03]  /*fa90*/  FFMA.FTZ R66, R35, UR4, -R48.reuse ;  /* 0x0000000423427c23 */ /* 0x100fe60008010830 */
[----:B------:R-:W-:Y:S01]  /*faa0*/  MUFU.EX2 R92, R92 ;  /* 0x0000005c005c7308 */ /* 0x000fe20000000800 */
[----:B------:R-:W2:Y:S01]  /*fab0*/  LDSM.16.MT88.4 R12, [R138+0x3000] ;  /* 0x003000008a0c783b */ /* 0x000ea20000004200 */
[--C-:B------:R-:W-:Y:S01]  /*fac0*/  FFMA.FTZ R46, R46, UR4, -R48.reuse ;  /* 0x000000042e2e7c23 */ /* 0x100fe20008010830 */
[--C-:B------:R-:W-:Y:S01]  /*fad0*/  FFMA.FTZ R67, R42, UR4, -R48.reuse ;  /* 0x000000042a437c23 */ /* 0x100fe20008010830 */
[----:B------:R-:W-:Y:S01]  /*fae0*/  FFMA.FTZ R126, R97, UR4, -R48 ;  /* 0x00000004617e7c23 */ /* 0x000fe20008010830 */
[----:B------:R-:W-:Y:S01]  /*faf0*/  FFMA.FTZ R97, R32, UR4, -R50 ;  /* 0x0000000420617c23 */ /* 0x000fe20008010832 */
[--C-:B------:R-:W-:Y:S01]  /*fb00*/  FFMA.FTZ R59, R17, UR4, -R48.reuse ;  /* 0x00000004113b7c23 */ /* 0x100fe20008010830 */
[--C-:B------:R-:W-:Y:S03]  /*fb10*/  FFMA.FTZ R60, R19, UR4, -R48.reuse ;  /* 0x00000004133c7c23 */ /* 0x100fe60008010830 */
[----:B------:R-:W-:Y:S01]  /*fb20*/  MUFU.EX2 R91, R91 ;  /* 0x0000005b005b7308 */ /* 0x000fe20000000800 */
[C---:B-1----:R-:W-:Y:S01]  /*fb30*/  FMUL.FTZ R17, R22.reuse, R69 ;  /* 0x0000004516117220 */ /* 0x042fe20000410000 */
[C---:B------:R-:W-:Y:S01]  /*fb40*/  FMUL.FTZ R5, R22.reuse, R81 ;  /* 0x0000005116057220 */ /* 0x040fe20000410000 */
[C---:B------:R-:W-:Y:S01]  /*fb50*/  FMUL.FTZ R8, R22.reuse, R76 ;  /* 0x0000004c16087220 */ /* 0x040fe20000410000 */
[----:B------:R-:W-:Y:S01]  /*fb60*/  FMUL.FTZ R9, R22, R77 ;  /* 0x0000004d16097220 */ /* 0x000fe20000410000 */
[----:B------:R-:W-:Y:S01]  /*fb70*/  FFMA.FTZ R76, R107, UR4, -R48 ;  /* 0x000000046b4c7c23 */ /* 0x000fe20008010830 */
[--C-:B------:R-:W-:Y:S01]  /*fb80*/  FFMA.FTZ R77, R121, UR4, -R50.reuse ;  /* 0x00000004794d7c23 */ /* 0x100fe20008010832 */
[----:B------:R-:W-:Y:S03]  /*fb90*/  FFMA.FTZ R69, R122, UR4, -R50 ;  /* 0x000000047a457c23 */ /* 0x000fe60008010832 */
[----:B------:R-:W-:Y:S01]  /*fba0*/  MUFU.EX2 R126, R126 ;  /* 0x0000007e007e7308 */ /* 0x000fe20000000800 */
[----:B------:R-:W-:Y:S01]  /*fbb0*/  FFMA.FTZ R56, R96, UR4, -R48 ;  /* 0x0000000460387c23 */ /* 0x000fe20008010830 */
[--C-:B------:R-:W-:Y:S01]  /*fbc0*/  FFMA.FTZ R61, R100, UR4, -R50.reuse ;  /* 0x00000004643d7c23 */ /* 0x100fe20008010832 */
[--C-:B------:R-:W-:Y:S01]  /*fbd0*/  FFMA.FTZ R52, R104, UR4, -R50.reuse ;  /* 0x0000000468347c23 */ /* 0x100fe20008010832 */
[----:B------:R-:W-:Y:S01]  /*fbe0*/  FFMA.FTZ R125, R101, UR4, -R50 ;  /* 0x00000004657d7c23 */ /* 0x000fe20008010832 */
[----:B------:R-:W-:Y:S01]  /*fbf0*/  FMUL.FTZ R21, R4, UR4 ;  /* 0x0000000404157c20 */ /* 0x000fe20008410000 */
[----:B------:R-:W-:Y:S01]  /*fc00*/  FMUL.FTZ R4, R22, R80 ;  /* 0x0000005016047220 */ /* 0x000fe20000410000 */
[----:B------:R-:W-:Y:S03]  /*fc10*/  FFMA.FTZ R80, R93, UR4, -R48 ;  /* 0x000000045d507c23 */ /* 0x000fe60008010830 */
[----:B------:R1:W-:Y:S01]  /*fc20*/  MUFU.EX2 R81, R16 ;  /* 0x0000001000517308 */ /* 0x0003e20000000800 */
[----:B------:R-:W-:Y:S01]  /*fc30*/  FFMA.FTZ R93, R95, UR4, -R50 ;  /* 0x000000045f5d7c23 */ /* 0x000fe20008010832 */
[----:B------:R-:W-:Y:S01]  /*fc40*/  FFMA.FTZ R95, R41, UR4, -R48 ;  /* 0x00000004295f7c23 */ /* 0x000fe20008010830 */
[--C-:B------:R-:W-:Y:S01]  /*fc50*/  FFMA.FTZ R55, R164, UR4, -R50.reuse ;  /* 0x00000004a4377c23 */ /* 0x100fe20008010832 */
[----:B------:R-:W-:Y:S01]  /*fc60*/  FFMA.FTZ R124, R162, UR4, -R50 ;  /* 0x00000004a27c7c23 */ /* 0x000fe20008010832 */
[--C-:B------:R-:W-:Y:S01]  /*fc70*/  FFMA.FTZ R127, R99, UR4, -R48.reuse ;  /* 0x00000004637f7c23 */ /* 0x100fe20008010830 */
[--C-:B------:R-:W-:Y:S01]  /*fc80*/  FFMA.FTZ R120, R105, UR4, -R48.reuse ;  /* 0x0000000469787c23 */ /* 0x100fe20008010830 */
[----:B------:R-:W-:Y:S03]  /*fc90*/  FFMA.FTZ R101, R109, UR4, -R48 ;  /* 0x000000046d657c23 */ /* 0x000fe60008010830 */
[----:B------:R-:W3:Y:S01]  /*fca0*/  MUFU.EX2 R21, R21 ;  /* 0x0000001500157308 */ /* 0x000ee20000000800 */
[--C-:B------:R-:W-:Y:S01]  /*fcb0*/  FFMA.FTZ R64, R6, UR4, -R50.reuse ;  /* 0x0000000406407c23 */ /* 0x100fe20008010832 */
[--C-:B------:R-:W-:Y:S01]  /*fcc0*/  FFMA.FTZ R112, R111, UR4, -R50.reuse ;  /* 0x000000046f707c23 */ /* 0x100fe20008010832 */
[----:B------:R-:W-:Y:S01]  /*fcd0*/  FFMA.FTZ R89, R115, UR4, -R50 ;  /* 0x0000000473597c23 */ /* 0x000fe20008010832 */
[----:B------:R-:W-:Y:S01]  /*fce0*/  FFMA.FTZ R116, R129, UR4, -R48 ;  /* 0x0000000481747c23 */ /* 0x000fe20008010830 */
[--C-:B------:R-:W-:Y:S01]  /*fcf0*/  FFMA.FTZ R88, R98, UR4, -R50.reuse ;  /* 0x0000000462587c23 */ /* 0x100fe20008010832 */
[----:B------:R-:W-:Y:S01]  /*fd00*/  FFMA.FTZ R65, R102, UR4, -R50 ;  /* 0x0000000466417c23 */ /* 0x000fe20008010832 */
[----:B------:R-:W-:Y:S03]  /*fd10*/  FFMA.FTZ R90, R106, UR4, -R48 ;  /* 0x000000046a5a7c23 */ /* 0x000fe60008010830 */
[----:B------:R-:W4:Y:S01]  /*fd20*/  MUFU.EX2 R55, R55 ;  /* 0x0000003700377308 */ /* 0x000f220000000800 */
[----:B-1----:R-:W-:Y:S01]  /*fd30*/  FMUL.FTZ R16, R22, R68 ;  /* 0x0000004416107220 */ /* 0x002fe20000410000 */
[----:B------:R-:W-:Y:S01]  /*fd40*/  FFMA.FTZ R68, R33, UR4, -R50 ;  /* 0x0000000421447c23 */ /* 0x000fe20008010832 */
[--C-:B------:R-:W-:Y:S01]  /*fd50*/  FFMA.FTZ R85, R114, UR4, -R48.reuse ;  /* 0x0000000472557c23 */ /* 0x100fe20008010830 */
[----:B------:R-:W-:Y:S01]  /*fd60*/  FFMA.FTZ R99, R123, UR4, -R48 ;  /* 0x000000047b637c23 */ /* 0x000fe20008010830 */
[----:B------:R-:W-:Y:S01]  /*fd70*/  FFMA.FTZ R57, R130, UR4, -R50 ;  /* 0x0000000482397c23 */ /* 0x000fe20008010832 */
[--C-:B------:R-:W-:Y:S01]  /*fd80*/  FFMA.FTZ R165, R165, UR4, -R48.reuse ;  /* 0x00000004a5a57c23 */ /* 0x100fe20008010830 */
[----:B------:R-:W-:Y:S03]  /*fd90*/  ISETP.GT.AND P0, PT, R154, 0x1, PT ;  /* 0x000000019a00780c */ /* 0x000fe60003f04270 */
[----:B------:R-:W1:Y:S01]  /*fda0*/  MUFU.EX2 R124, R124 ;  /* 0x0000007c007c7308 */ /* 0x000e620000000800 */
[C---:B---3--:R-:W-:Y:S01]  /*fdb0*/  FMUL.FTZ R7, R21.reuse, R83 ;  /* 0x0000005315077220 */ /* 0x048fe20000410000 */
[--C-:B------:R-:W-:Y:S01]  /*fdc0*/  FFMA.FTZ R83, R38, UR4, -R48.reuse ;  /* 0x0000000426537c23 */ /* 0x100fe20008010830 */
[C---:B------:R-:W-:Y:S01]  /*fdd0*/  FMUL.FTZ R10, R21.reuse, R78 ;  /* 0x0000004e150a7220 */ /* 0x040fe20000410000 */
[--C-:B------:R-:W-:Y:S01]  /*fde0*/  FFMA.FTZ R78, R34, UR4, -R48.reuse ;  /* 0x00000004224e7c23 */ /* 0x100fe20008010830 */
[C---:B------:R-:W-:Y:S01]  /*fdf0*/  FMUL.FTZ R18, R21.reuse, R70 ;  /* 0x0000004615127220 */ /* 0x040fe20000410000 */
[----:B------:R-:W-:Y:S01]  /*fe00*/  LDSM.16.MT88.4 R32, [R137+0x3800] ;  /* 0x003800008920783b */ /* 0x000fe20000004200 */
[--C-:B------:R-:W-:Y:S03]  /*fe10*/  FFMA.FTZ R70, R40, UR4, -R48.reuse ;  /* 0x0000000428467c23 */ /* 0x100fe60008010830 */
[----:B------:R-:W3:Y:S01]  /*fe20*/  MUFU.EX2 R127, R127 ;  /* 0x0000007f007f7308 */ /* 0x000ee20000000800 */
[C---:B------:R-:W-:Y:S01]  /*fe30*/  FMUL.FTZ R19, R21.reuse, R71 ;  /* 0x0000004715137220 */ /* 0x040fe20000410000 */
[C---:B------:R-:W-:Y:S01]  /*fe40*/  FMUL.FTZ R6, R21.reuse, R82 ;  /* 0x0000005215067220 */ /* 0x040fe20000410000 */
[----:B------:R-:W-:Y:S01]  /*fe50*/  FMUL.FTZ R11, R21, R79 ;  /* 0x0000004f150b7220 */ /* 0x000fe20000410000 */
[--C-:B------:R-:W-:Y:S01]  /*fe60*/  FFMA.FTZ R79, R113, UR4, -R48.reuse ;  /* 0x00000004714f7c23 */ /* 0x100fe20008010830 */
[--C-:B------:R-:W-:Y:S01]  /*fe70*/  FFMA.FTZ R71, R118, UR4, -R48.reuse ;  /* 0x0000000476477c23 */ /* 0x100fe20008010830 */
[----:B----4-:R-:W-:Y:S01]  /*fe80*/  FFMA.FTZ R159, R22, R159, R55 ;  /* 0x0000009f169f7223 */ /* 0x010fe20000010037 */
[--C-:B------:R-:W-:Y:S03]  /*fe90*/  FFMA.FTZ R82, R119, UR4, -R48.reuse ;  /* 0x0000000477527c23 */ /* 0x100fe60008010830 */
[----:B------:R-:W4:Y:S01]  /*fea0*/  MUFU.EX2 R125, R125 ;  /* 0x0000007d007d7308 */ /* 0x000f220000000800 */
[----:B-1----:R-:W-:Y:S01]  /*feb0*/  F2FP.F16.F32.PACK_AB R24, R124, R55 ;  /* 0x000000377c18723e */ /* 0x002fe200000000ff */
[----:B------:R-:W-:Y:S01]  /*fec0*/  FFMA.FTZ R55, R108, UR4, -R48 ;  /* 0x000000046c377c23 */ /* 0x000fe20008010830 */
[----:B------:R-:W-:Y:S07]  /*fed0*/  FADD.FTZ R124, R124, R159 ;  /* 0x0000009f7c7c7221 */ /* 0x000fee0000010000 */
[----:B------:R-:W-:Y:S01]  /*fee0*/  MUFU.EX2 R120, R120 ;  /* 0x0000007800787308 */ /* 0x000fe20000000800 */
[----:B---3--:R-:W-:Y:S01]  /*fef0*/  F2FP.F16.F32.PACK_AB R25, R127, R126 ;  /* 0x0000007e7f19723e */ /* 0x008fe200000000ff */
[----:B------:R-:W-:Y:S04]  /*ff00*/  FFMA.FTZ R126, R21, R160, R126 ;  /* 0x000000a0157e7223 */ /* 0x000fe8000001007e */
[----:B------:R-:W-:Y:S04]  /*ff10*/  FADD.FTZ R127, R127, R126 ;  /* 0x0000007e7f7f7221 */ /* 0x000fe80000010000 */
[----:B------:R-:W1:Y:S01]  /*ff20*/  MUFU.EX2 R101, R101 ;  /* 0x0000006500657308 */ /* 0x000e620000000800 */
[----:B----4-:R-:W-:Y:S09]  /*ff30*/  F2FP.F16.F32.PACK_AB R26, R92, R125 ;  /* 0x0000007d5c1a723e */ /* 0x010ff200000000ff */
[----:B------:R-:W-:Y:S10]  /*ff40*/  MUFU.EX2 R112, R112 ;  /* 0x0000007000707308 */ /* 0x000ff40000000800 */
[----:B------:R-:W3:Y:S01]  /*ff50*/  MUFU.EX2 R89, R89 ;  /* 0x0000005900597308 */ /* 0x000ee20000000800 */
[C---:B-1----:R-:W-:Y:S01]  /*ff60*/  F2FP.F16.F32.PACK_AB R27, R101.reuse, R120 ;  /* 0x00000078651b723e */ /* 0x042fe200000000ff */
[----:B------:R-:W-:Y:S04]  /*ff70*/  FADD.FTZ R120, R120, R127 ;  /* 0x0000007f78787221 */ /* 0x000fe80000010000 */
[----:B------:R-:W-:Y:S04]  /*ff80*/  FADD.FTZ R101, R101, R120 ;  /* 0x0000007865657221 */ /* 0x000fe80000010000 */
[----:B------:R-:W1:Y:S01]  /*ff90*/  MUFU.EX2 R116, R116 ;  /* 0x0000007400747308 */ /* 0x000e620000000800 */
[C---:B--2---:R-:W-:Y:S06]  /*ffa0*/  HMMA.16816.F32 R4, R24.reuse, R12, R4 ;  /* 0x0000000c1804723c */ /* 0x044fec0000001804 */
[C---:B------:R-:W-:Y:S03]  /*ffb0*/  HMMA.16816.F32 R8, R24.reuse, R14, R8 ;  /* 0x0000000e1808723c */ /* 0x040fe60000001808 */
[----:B------:R-:W-:Y:S02]  /*ffc0*/  MUFU.EX2 R88, R88 ;  /* 0x0000005800587308 */ /* 0x000fe40000000800 */
[----:B------:R-:W-:Y:S01]  /*ffd0*/  FMUL.FTZ R12, R22, R72 ;  /* 0x00000048160c7220 */ /* 0x000fe20000410000 */
[----:B------:R-:W-:Y:S01]  /*ffe0*/  FFMA.FTZ R72, R36, UR4, -R50 ;  /* 0x0000000424487c23 */ /* 0x000fe20008010832 */
[----:B------:R-:W-:Y:S01]  /*fff0*/  FMUL.FTZ R13, R22, R73 ;  /* 0x00000049160d7220 */ /* 0x000fe20000410000 */
[----:B------:R-:W-:Y:S05]  /*10000*/  LDSM.16.MT88.4 R36, [R138+0x3c00] ;  /* 0x003c00008a24783b */ /* 0x000fea0000004200 */
[----:B------:R-:W2:Y:S01]  /*10010*/  MUFU.EX2 R65, R65 ;  /* 0x0000004100417308 */ /* 0x000ea20000000800 */
[----:B------:R-:W-:Y:S01]  /*10020*/  FFMA.FTZ R73, R44, UR4, -R48 ;  /* 0x000000042c497c23 */ /* 0x000fe20008010830 */
[C---:B------:R-:W-:Y:S01]  /*10030*/  FMUL.FTZ R14, R21.reuse, R74 ;  /* 0x0000004a150e7220 */ /* 0x040fe20000410000 */
[----:B------:R-:W-:Y:S01]  /*10040*/  FMUL.FTZ R15, R21, R75 ;  /* 0x0000004b150f7220 */ /* 0x000fe20000410000 */
[--C-:B------:R-:W-:Y:S01]  /*10050*/  FFMA.FTZ R74, R94, UR4, -R50.reuse ;  /* 0x000000045e4a7c23 */ /* 0x100fe20008010832 */
[----:B------:R-:W-:Y:S01]  /*10060*/  FFMA.FTZ R94, R43, UR4, -R50 ;  /* 0x000000042b5e7c23 */ /* 0x000fe20008010832 */
[----:B------:R-:W-:Y:S04]  /*10070*/  FADD.FTZ R21, R125, R124 ;  /* 0x0000007c7d157221 */ /* 0x000fe80000010000 */
[----:B------:R-:W-:Y:S01]  /*10080*/  MUFU.EX2 R90, R90 ;  /* 0x0000005a005a7308 */ /* 0x000fe20000000800 */
[----:B------:R-:W-:Y:S01]  /*10090*/  LDSM.16.MT88.4 R40, [R138+0x4000] ;  /* 0x004000008a28783b */ /* 0x000fe20000004200 */
[--C-:B------:R-:W-:Y:S01]  /*100a0*/  FFMA.FTZ R22, R110, UR4, -R50.reuse ;  /* 0x000000046e167c23 */ /* 0x100fe20008010832 */
[C---:B------:R-:W-:Y:S03]  /*100b0*/  HMMA.16816.F32 R12, R24.reuse, R28, R12 ;  /* 0x0000001c180c723c */ /* 0x040fe6000000180c */
[----:B------:R-:W-:Y:S01]  /*100c0*/  FADD.FTZ R21, R92, R21 ;  /* 0x000000155c157221 */ /* 0x000fe20000010000 */
[----:B------:R-:W-:Y:S03]  /*100d0*/  FFMA.FTZ R75, R117, UR4, -R50 ;  /* 0x00000004754b7c23 */ /* 0x000fe60008010832 */
[----:B------:R-:W4:Y:S01]  /*100e0*/  MUFU.EX2 R85, R85 ;  /* 0x0000005500557308 */ /* 0x000f220000000800 */
[----:B------:R-:W-:Y:S01]  /*100f0*/  HMMA.16816.F32 R16, R24, R30, R16 ;  /* 0x0000001e1810723c */ /* 0x000fe20000001810 */
[----:B------:R-:W5:Y:S08]  /*10100*/  LDSM.16.MT88.4 R28, [R138+0x3400] ;  /* 0x003400008a1c783b */ /* 0x000f700000004200 */
[----:B------:R-:W5:Y:S02]  /*10110*/  MUFU.EX2 R64, R64 ;  /* 0x0000004000407308 */ /* 0x000f640000000800 */
[----:B---3--:R-:W-:Y:S02]  /*10120*/  F2FP.F16.F32.PACK_AB R24, R89, R112 ;  /* 0x000000705918723e */ /* 0x008fe400000000ff */
[----:B-1----:R-:W-:Y:S01]  /*10130*/  F2FP.F16.F32.PACK_AB R25, R91, R116 ;  /* 0x000000745b19723e */ /* 0x002fe200000000ff */
[----:B------:R-:W-:Y:S01]  /*10140*/  FADD.FTZ R112, R112, R21 ;  /* 0x0000001570707221 */ /* 0x000fe20000010000 */
[----:B------:R-:W-:Y:S01]  /*10150*/  FFMA.FTZ R21, R45, UR4, -R48 ;  /* 0x000000042d157c23 */ /* 0x000fe20008010830 */
[----:B--2---:R-:W-:Y:S03]  /*10160*/  F2FP.F16.F32.PACK_AB R26, R65, R88 ;  /* 0x00000058411a723e */ /* 0x004fe600000000ff */
[----:B------:R-:W-:Y:S01]  /*10170*/  MUFU.EX2 R99, R99 ;  /* 0x0000006300637308 */ /* 0x000fe20000000800 */
[----:B----4-:R-:W-:Y:S01]  /*10180*/  F2FP.F16.F32.PACK_AB R27, R85, R90 ;  /* 0x0000005a551b723e */ /* 0x010fe200000000ff */
[----:B------:R-:W-:Y:S01]  /*10190*/  FADD.FTZ R116, R116, R101 ;  /* 0x0000006574747221 */ /* 0x000fe20000010000 */
[----:B------:R-:W-:Y:S03]  /*101a0*/  FFMA.FTZ R101, R47, UR4, -R50 ;  /* 0x000000042f657c23 */ /* 0x000fe60008010832 */
[----:B------:R-:W-:Y:S04]  /*101b0*/  FADD.FTZ R91, R91, R116 ;  /* 0x000000745b5b7221 */ /* 0x000fe80000010000 */
[----:B------:R-:W1:Y:S01]  /*101c0*/  MUFU.EX2 R76, R76 ;  /* 0x0000004c004c7308 */ /* 0x000e620000000800 */
[----:B------:R-:W-:Y:S04]  /*101d0*/  FADD.FTZ R90, R90, R91 ;  /* 0x0000005b5a5a7221 */ /* 0x000fe80000010000 */
[----:B------:R-:W-:Y:S01]  /*101e0*/  FADD.FTZ R90, R85, R90 ;  /* 0x0000005a555a7221 */ /* 0x000fe20000010000 */
[----:B------:R-:W-:Y:S04]  /*101f0*/  MOV R85, R0 ;  /* 0x0000000000557202 */ /* 0x000fe80000000f00 */
[----:B------:R-:W-:Y:S10]  /*10200*/  MUFU.EX2 R77, R77 ;  /* 0x0000004d004d7308 */ /* 0x000ff40000000800 */
[----:B------:R-:W2:Y:S01]  /*10210*/  MUFU.EX2 R58, R58 ;  /* 0x0000003a003a7308 */ /* 0x000ea20000000800 */
[C---:B-----5:R-:W-:Y:S09]  /*10220*/  HMMA.16816.F32 R4, R24.reuse, R28, R4 ;  /* 0x0000001c1804723c */ /* 0x060ff20000001804 */
[----:B------:R-:W-:Y:S01]  /*10230*/  MUFU.EX2 R59, R59 ;  /* 0x0000003b003b7308 */ /* 0x000fe20000000800 */
[C---:B------:R-:W-:Y:S01]  /*10240*/  HMMA.16816.F32 R8, R24.reuse, R30, R8 ;  /* 0x0000001e1808723c */ /* 0x040fe20000001808 */
[----:B------:R-:W3:Y:S08]  /*10250*/  LDSM.16.MT88.4 R28, [R137+0x3400] ;  /* 0x00340000891c783b */ /* 0x000ef00000004200 */
[----:B------:R-:W4:Y:S10]  /*10260*/  MUFU.EX2 R60, R60 ;  /* 0x0000003c003c7308 */ /* 0x000f340000000800 */
[----:B------:R-:W-:Y:S10]  /*10270*/  MUFU.EX2 R57, R57 ;  /* 0x0000003900397308 */ /* 0x000ff40000000800 */
[----:B------:R-:W5:Y:S10]  /*10280*/  MUFU.EX2 R62, R62 ;  /* 0x0000003e003e7308 */ /* 0x000f740000000800 */
[----:B------:R-:W-:Y:S10]  /*10290*/  MUFU.EX2 R82, R82 ;  /* 0x0000005200527308 */ /* 0x000ff40000000800 */
[----:B------:R-:W5:Y:S01]  /*102a0*/  MUFU.EX2 R79, R79 ;  /* 0x0000004f004f7308 */ /* 0x000f620000000800 */
[C---:B---3--:R-:W-:Y:S09]  /*102b0*/  HMMA.16816.F32 R12, R24.reuse, R28, R12 ;  /* 0x0000001c180c723c */ /* 0x048ff2000000180c */
[----:B------:R-:W-:Y:S01]  /*102c0*/  MUFU.EX2 R75, R75 ;  /* 0x0000004b004b7308 */ /* 0x000fe20000000800 */
[----:B------:R-:W-:Y:S01]  /*102d0*/  HMMA.16816.F32 R16, R24, R30, R16 ;  /* 0x0000001e1810723c */ /* 0x000fe20000001810 */
[----:B------:R-:W3:Y:S08]  /*102e0*/  LDSM.16.MT88.4 R28, [R138+0x3800] ;  /* 0x003800008a1c783b */ /* 0x000ef00000004200 */
[----:B------:R-:W5:Y:S02]  /*102f0*/  MUFU.EX2 R68, R68 ;  /* 0x0000004400447308 */ /* 0x000f640000000800 */
[----:B------:R-:W-:Y:S02]  /*10300*/  F2FP.F16.F32.PACK_AB R24, R64, R81 ;  /* 0x000000514018723e */ /* 0x000fe400000000ff */
[----:B-1----:R-:W-:Y:S01]  /*10310*/  F2FP.F16.F32.PACK_AB R25, R76, R99 ;  /* 0x000000634c19723e */ /* 0x002fe200000000ff */
[----:B------:R-:W-:Y:S01]  /*10320*/  FADD.FTZ R99, R99, R90 ;  /* 0x0000005a63637221 */ /* 0x000fe20000010000 */
[----:B--2---:R-:W-:Y:S04]  /*10330*/  F2FP.F16.F32.PACK_AB R26, R58, R77 ;  /* 0x0000004d3a1a723e */ /* 0x004fe800000000ff */
[----:B------:R-:W-:Y:S01]  /*10340*/  MUFU.EX2 R78, R78 ;  /* 0x0000004e004e7308 */ /* 0x000fe20000000800 */
[----:B------:R-:W-:Y:S01]  /*10350*/  FADD.FTZ R76, R76, R99 ;  /* 0x000000634c4c7221 */ /* 0x000fe20000010000 */
[----:B----4-:R-:W-:Y:S03]  /*10360*/  F2FP.F16.F32.PACK_AB R27, R60, R59 ;  /* 0x0000003b3c1b723e */ /* 0x010fe600000000ff */
[----:B------:R-:W-:Y:S05]  /*10370*/  FADD.FTZ R59, R59, R76 ;  /* 0x0000004c3b3b7221 */ /* 0x000fea0000010000 */
[----:B------:R-:W-:Y:S10]  /*10380*/  MUFU.EX2 R71, R71 ;  /* 0x0000004700477308 */ /* 0x000ff40000000800 */
[----:B------:R1:W-:Y:S10]  /*10390*/  MUFU.EX2 R92, R46 ;  /* 0x0000002e005c7308 */ /* 0x0003f40000000800 */
[----:B------:R-:W-:Y:S01]  /*103a0*/  MUFU.EX2 R69, R69 ;  /* 0x0000004500457308 */ /* 0x000fe20000000800 */
[C---:B---3--:R-:W-:Y:S09]  /*103b0*/  HMMA.16816.F32 R4, R24.reuse, R28, R4 ;  /* 0x0000001c1804723c */ /* 0x048ff20000001804 */
[----:B------:R-:W-:Y:S01]  /*103c0*/  MUFU.EX2 R22, R22 ;  /* 0x0000001600167308 */ /* 0x000fe20000000800 */
[----:B-1----:R-:W-:Y:S01]  /*103d0*/  LDSM.16.MT88.4 R44, [R137+0x4000] ;  /* 0x00400000892c783b */ /* 0x002fe20000004200 */
[C---:B------:R-:W-:Y:S08]  /*103e0*/  HMMA.16816.F32 R8, R24.reuse, R30, R8 ;  /* 0x0000001e1808723c */ /* 0x040ff00000001808 */
[----:B------:R-:W-:Y:S01]  /*103f0*/  MUFU.EX2 R83, R83 ;  /* 0x0000005300537308 */ /* 0x000fe20000000800 */
[----:B------:R-:W1:Y:S01]  /*10400*/  LDSM.16.MT88.4 R28, [R137+0x3c00] ;  /* 0x003c0000891c783b */ /* 0x000e620000004200 */
[C---:B------:R-:W-:Y:S08]  /*10410*/  HMMA.16816.F32 R12, R24.reuse, R32, R12 ;  /* 0x00000020180c723c */ /* 0x040ff0000000180c */
[----:B------:R-:W2:Y:S01]  /*10420*/  MUFU.EX2 R66, R66 ;  /* 0x0000004200427308 */ /* 0x000ea20000000800 */
[----:B------:R-:W-:Y:S03]  /*10430*/  HMMA.16816.F32 R16, R24, R34, R16 ;  /* 0x000000221810723c */ /* 0x000fe60000001810 */
[----:B------:R-:W-:Y:S06]  /*10440*/  FADD.FTZ R33, R89, R112 ;  /* 0x0000007059217221 */ /* 0x000fec0000010000 */
[----:B------:R-:W-:Y:S02]  /*10450*/  MUFU.EX2 R63, R63 ;  /* 0x0000003f003f7308 */ /* 0x000fe40000000800 */
[----:B-----5:R-:W-:Y:S02]  /*10460*/  F2FP.F16.F32.PACK_AB R24, R62, R57 ;  /* 0x000000393e18723e */ /* 0x020fe400000000ff */
[----:B------:R-:W-:Y:S01]  /*10470*/  F2FP.F16.F32.PACK_AB R25, R79, R82 ;  /* 0x000000524f19723e */ /* 0x000fe200000000ff */
[----:B------:R-:W-:Y:S01]  /*10480*/  FADD.FTZ R88, R88, R33 ;  /* 0x0000002158587221 */ /* 0x000fe20000010000 */
[----:B------:R-:W-:Y:S01]  /*10490*/  F2FP.F16.F32.PACK_AB R26, R68, R75 ;  /* 0x0000004b441a723e */ /* 0x000fe200000000ff */
[----:B------:R-:W-:Y:S03]  /*104a0*/  FFMA.FTZ R34, R51, UR4, -R48 ;  /* 0x0000000433227c23 */ /* 0x000fe60008010830 */
[----:B------:R-:W-:Y:S01]  /*104b0*/  MUFU.EX2 R54, R54 ;  /* 0x0000003600367308 */ /* 0x000fe20000000800 */
[----:B--2---:R-:W-:Y:S01]  /*104c0*/  F2FP.F16.F32.PACK_AB R33, R66, R83 ;  /* 0x000000534221723e */ /* 0x004fe200000000ff */
[----:B------:R-:W-:Y:S01]  /*104d0*/  FADD.FTZ R32, R65, R88 ;  /* 0x0000005841207221 */ /* 0x000fe20000010000 */
[----:B------:R-:W-:Y:S01]  /*104e0*/  F2FP.F16.F32.PACK_AB R27, R71, R78 ;  /* 0x0000004e471b723e */ /* 0x000fe200000000ff */
[----:B------:R-:W-:Y:S02]  /*104f0*/  FFMA.FTZ R51, R53, UR4, -R50 ;  /* 0x0000000435337c23 */ /* 0x000fe40008010832 */
[----:B------:R-:W-:Y:S01]  /*10500*/  FADD.FTZ R81, R81, R32 ;  /* 0x0000002051517221 */ /* 0x000fe20000010000 */
[----:B------:R-:W-:Y:S03]  /*10510*/  F2FP.F16.F32.PACK_AB R32, R22, R69 ;  /* 0x000000451620723e */ /* 0x000fe600000000ff */
[----:B------:R-:W-:Y:S01]  /*10520*/  MUFU.EX2 R67, R67 ;  /* 0x0000004300437308 */ /* 0x000fe20000000800 */
[C---:B------:R-:W-:Y:S03]  /*10530*/  HMMA.16816.F32 R4, R24.reuse, R36, R4 ;  /* 0x000000241804723c */ /* 0x040fe60000001804 */
[----:B------:R-:W-:Y:S06]  /*10540*/  FADD.FTZ R64, R64, R81 ;  /* 0x0000005140407221 */ /* 0x000fec0000010000 */
[----:B------:R-:W2:Y:S01]  /*10550*/  MUFU.EX2 R56, R56 ;  /* 0x0000003800387308 */ /* 0x000ea20000000800 */
[C---:B------:R-:W-:Y:S01]  /*10560*/  HMMA.16816.F32 R8, R24.reuse, R38, R8 ;  /* 0x000000261808723c */ /* 0x040fe20000001808 */
[----:B------:R-:W3:Y:S02]  /*10570*/  LDSM.16.MT88.4 R36, [R138+0x4400] ;  /* 0x004400008a24783b */ /* 0x000ee40000004200 */
[----:B------:R-:W-:Y:S03]  /*10580*/  FADD.FTZ R77, R77, R64 ;  /* 0x000000404d4d7221 */ /* 0x000fe60000010000 */
[C---:B-1----:R-:W-:Y:S03]  /*10590*/  HMMA.16816.F32 R12, R24.reuse, R28, R12 ;  /* 0x0000001c180c723c */ /* 0x042fe6000000180c */
[----:B------:R1:W-:Y:S02]  /*105a0*/  MUFU.EX2 R88, R34 ;  /* 0x0000002200587308 */ /* 0x0003e40000000800 */
[----:B------:R-:W-:Y:S01]  /*105b0*/  FADD.FTZ R58, R58, R77 ;  /* 0x0000004d3a3a7221 */ /* 0x000fe20000010000 */
[----:B------:R-:W-:Y:S01]  /*105c0*/  HMMA.16816.F32 R16, R24, R30, R16 ;  /* 0x0000001e1810723c */ /* 0x000fe20000001810 */
[----:B------:R-:W4:Y:S06]  /*105d0*/  LDSM.16.MT88.4 R28, [R137+0x4400] ;  /* 0x00440000891c783b */ /* 0x000f2c0000004200 */
[----:B------:R-:W-:Y:S01]  /*105e0*/  MUFU.EX2 R61, R61 ;  /* 0x0000003d003d7308 */ /* 0x000fe20000000800 */
[----:B--2---:R-:W-:Y:S03]  /*105f0*/  F2FP.F16.F32.PACK_AB R35, R56, R67 ;  /* 0x000000433823723e */ /* 0x004fe600000000ff */
[----:B------:R-:W-:Y:S06]  /*10600*/  FADD.FTZ R57, R57, R58 ;  /* 0x0000003a39397221 */ /* 0x000fec0000010000 */
[----:B------:R-:W2:Y:S01]  /*10610*/  MUFU.EX2 R52, R52 ;  /* 0x0000003400347308 */ /* 0x000ea20000000800 */
[----:B-1----:R-:W-:Y:S01]  /*10620*/  F2FP.F16.F32.PACK_AB R34, R54, R63 ;  /* 0x0000003f3622723e */ /* 0x002fe200000000ff */
[----:B------:R-:W-:Y:S04]  /*10630*/  FADD.FTZ R62, R62, R57 ;  /* 0x000000393e3e7221 */ /* 0x000fe80000010000 */
[----:B------:R-:W-:Y:S04]  /*10640*/  FADD.FTZ R75, R75, R62 ;  /* 0x0000003e4b4b7221 */ /* 0x000fe80000010000 */
[----:B------:R-:W-:Y:S01]  /*10650*/  MUFU.EX2 R55, R55 ;  /* 0x0000003700377308 */ /* 0x000fe20000000800 */
[C---:B------:R-:W-:Y:S05]  /*10660*/  HMMA.16816.F32 R4, R32.reuse, R40, R4 ;  /* 0x000000282004723c */ /* 0x040fea0000001804 */
[----:B------:R-:W-:Y:S01]  /*10670*/  FADD.FTZ R68, R68, R75 ;  /* 0x0000004b44447221 */ /* 0x000fe20000010000 */
[C---:B------:R-:W-:Y:S03]  /*10680*/  HMMA.16816.F32 R8, R32.reuse, R42, R8 ;  /* 0x0000002a2008723c */ /* 0x040fe60000001808 */
[----:B------:R-:W1:Y:S01]  /*10690*/  MUFU.EX2 R70, R70 ;  /* 0x0000004600467308 */ /* 0x000e620000000800 */
[----:B------:R-:W5:Y:S01]  /*106a0*/  LDSM.16.MT88.4 R40, [R138+0x4800] ;  /* 0x004800008a28783b */ /* 0x000f620000004200 */
[----:B--2---:R-:W-:Y:S01]  /*106b0*/  F2FP.F16.F32.PACK_AB R24, R52, R61 ;  /* 0x0000003d3418723e */ /* 0x004fe200000000ff */
[C---:B------:R-:W-:Y:S07]  /*106c0*/  HMMA.16816.F32 R12, R32.reuse, R44, R12 ;  /* 0x0000002c200c723c */ /* 0x040fee000000180c */
[----:B------:R-:W-:Y:S01]  /*106d0*/  MUFU.EX2 R97, R97 ;  /* 0x0000006100617308 */ /* 0x000fe20000000800 */
[----:B------:R-:W-:Y:S01]  /*106e0*/  FADD.FTZ R69, R69, R68 ;  /* 0x0000004445457221 */ /* 0x000fe20000010000 */
[----:B------:R-:W-:Y:S01]  /*106f0*/  HMMA.16816.F32 R16, R32, R46, R16 ;  /* 0x0000002e2010723c */ /* 0x000fe20000001810 */
[----:B------:R-:W2:Y:S07]  /*10700*/  LDSM.16.MT88.4 R32, [R137+0x4800] ;  /* 0x004800008920783b */ /* 0x000eae0000004200 */
[----:B------:R-:W3:Y:S03]  /*10710*/  MUFU.EX2 R72, R72 ;  /* 0x0000004800487308 */ /* 0x000ee60000000800 */
[----:B-1----:R-:W-:Y:S01]  /*10720*/  F2FP.F16.F32.PACK_AB R25, R70, R55 ;  /* 0x000000374619723e */ /* 0x002fe200000000ff */
[--C-:B------:R-:W-:Y:S06]  /*10730*/  FFMA.FTZ R45, R163, UR4, -R50.reuse ;  /* 0x00000004a32d7c23 */ /* 0x100fec0008010832 */
[----:B------:R-:W-:Y:S10]  /*10740*/  MUFU.EX2 R73, R73 ;  /* 0x0000004900497308 */ /* 0x000ff40000000800 */
[----:B------:R-:W1:Y:S01]  /*10750*/  MUFU.EX2 R80, R80 ;  /* 0x0000005000507308 */ /* 0x000e620000000800 */
[----:B---3--:R-:W-:Y:S09]  /*10760*/  F2FP.F16.F32.PACK_AB R26, R72, R97 ;  /* 0x00000061481a723e */ /* 0x008ff200000000ff */
[----:B------:R3:W-:Y:S10]  /*10770*/  MUFU.EX2 R89, R21 ;  /* 0x0000001500597308 */ /* 0x0007f40000000800 */
[----:B------:R-:W-:Y:S01]  /*10780*/  MUFU.EX2 R74, R74 ;  /* 0x0000004a004a7308 */ /* 0x000fe20000000800 */
[----:B-1----:R-:W-:Y:S09]  /*10790*/  F2FP.F16.F32.PACK_AB R27, R80, R73 ;  /* 0x00000049501b723e */ /* 0x002ff200000000ff */
[----:B------:R-:W1:Y:S01]  /*107a0*/  MUFU.EX2 R93, R93 ;  /* 0x0000005d005d7308 */ /* 0x000e620000000800 */
[----:B---3--:R-:W-:Y:S01]  /*107b0*/  FFMA.FTZ R21, R49, UR4, -R50 ;  /* 0x0000000431157c23 */ /* 0x008fe20008010832 */
[----:B------:R-:W-:Y:S01]  /*107c0*/  FFMA.FTZ R49, R23, UR4, -R48 ;  /* 0x0000000417317c23 */ /* 0x000fe20008010830 */
[----:B------:R-:W-:Y:S01]  /*107d0*/  FADD.FTZ R23, R60, R59 ;  /* 0x0000003b3c177221 */ /* 0x000fe20000010000 */
[C---:B------:R-:W-:Y:S06]  /*107e0*/  HMMA.16816.F32 R4, R24.reuse, R36, R4 ;  /* 0x000000241804723c */ /* 0x040fec0000001804 */
[----:B------:R-:W-:Y:S01]  /*107f0*/  MUFU.EX2 R95, R95 ;  /* 0x0000005f005f7308 */ /* 0x000fe20000000800 */
[----:B------:R-:W-:Y:S01]  /*10800*/  FADD.FTZ R82, R82, R23 ;  /* 0x0000001752527221 */ /* 0x000fe20000010000 */
[C---:B------:R-:W-:Y:S03]  /*10810*/  HMMA.16816.F32 R8, R24.reuse, R38, R8 ;  /* 0x000000261808723c */ /* 0x040fe60000001808 */
[----:B------:R-:W-:Y:S05]  /*10820*/  FADD.FTZ R79, R79, R82 ;  /* 0x000000524f4f7221 */ /* 0x000fea0000010000 */
[----:B------:R-:W-:Y:S01]  /*10830*/  MUFU.EX2 R94, R94 ;  /* 0x0000005e005e7308 */ /* 0x000fe20000000800 */
[C---:B----4-:R-:W-:Y:S03]  /*10840*/  HMMA.16816.F32 R12, R24.reuse, R28, R12 ;  /* 0x0000001c180c723c */ /* 0x050fe6000000180c */
[----:B------:R-:W-:Y:S01]  /*10850*/  FADD.FTZ R78, R78, R79 ;  /* 0x0000004f4e4e7221 */ /* 0x000fe20000010000 */
[----:B------:R-:W-:Y:S02]  /*10860*/  FFMA.FTZ R37, R20, UR4, -R48 ;  /* 0x0000000414257c23 */ /* 0x000fe40008010830 */
[----:B------:R-:W-:Y:S03]  /*10870*/  HMMA.16816.F32 R16, R24, R30, R16 ;  /* 0x0000001e1810723c */ /* 0x000fe60000001810 */
[----:B------:R-:W3:Y:S01]  /*10880*/  MUFU.EX2 R101, R101 ;  /* 0x0000006500657308 */ /* 0x000ee20000000800 */
[----:B------:R-:W-:Y:S01]  /*10890*/  LDSM.16.MT88.4 R24, [R137+0x4c00] ;  /* 0x004c00008918783b */ /* 0x000fe20000004200 */
[----:B------:R-:W-:Y:S01]  /*108a0*/  FADD.FTZ R36, R71, R78 ;  /* 0x0000004e47247221 */ /* 0x000fe20000010000 */
[----:B-1----:R-:W-:Y:S01]  /*108b0*/  F2FP.F16.F32.PACK_AB R20, R93, R74 ;  /* 0x0000004a5d14723e */ /* 0x002fe200000000ff */
[----:B------:R-:W-:Y:S01]  /*108c0*/  FFMA.FTZ R50, R161, UR4, -R50 ;  /* 0x00000004a1327c23 */ /* 0x000fe20008010832 */
[----:B------:R-:W-:Y:S05]  /*108d0*/  F2FP.F16.F32.PACK_AB R23, R88, R89 ;  /* 0x000000595817723e */ /* 0x000fea00000000ff */
[----:B------:R1:W-:Y:S01]  /*108e0*/  MUFU.EX2 R64, R21 ;  /* 0x0000001500407308 */ /* 0x0003e20000000800 */
[----:B------:R-:W4:Y:S01]  /*108f0*/  LDSM.16.MT88.4 R76, [R138+0x4c00] ;  /* 0x004c00008a4c783b */ /* 0x000f220000004200 */
        /* <DEDUP_REMOVED lines=8> */
[----:B------:R-:W-:Y:S03]  /*10980*/  FADD.FTZ R54, R54, R63 ;  /* 0x0000003f36367221 */ /* 0x000fe60000010000 */
[----:B------:R-:W-:Y:S01]  /*10990*/  FADD.FTZ R56, R56, R67 ;  /* 0x0000004338387221 */ /* 0x000fe20000010000 */
[----:B------:R-:W-:Y:S03]  /*109a0*/  FADD.FTZ R61, R61, R54 ;  /* 0x000000363d3d7221 */ /* 0x000fe60000010000 */
[----:B------:R-:W-:Y:S01]  /*109b0*/  MUFU.EX2 R49, R49 ;  /* 0x0000003100317308 */ /* 0x000fe20000000800 */
[----:B-1----:R-:W-:Y:S01]  /*109c0*/  F2FP.F16.F32.PACK_AB R21, R95, R92 ;  /* 0x0000005c5f15723e */ /* 0x002fe200000000ff */
[----:B------:R-:W-:Y:S01]  /*109d0*/  FADD.FTZ R55, R55, R56 ;  /* 0x0000003837377221 */ /* 0x000fe20000010000 */
[----:B------:R-:W-:Y:S03]  /*109e0*/  FADD.FTZ R52, R52, R61 ;  /* 0x0000003d34347221 */ /* 0x000fe60000010000 */
[----:B------:R-:W-:Y:S01]  /*109f0*/  FADD.FTZ R30, R70, R55 ;  /* 0x00000037461e7221 */ /* 0x000fe20000010000 */
[----:B------:R-:W-:Y:S01]  /*10a00*/  FADD.FTZ R97, R97, R52 ;  /* 0x0000003461617221 */ /* 0x000fe20000010000 */
[C---:B-----5:R-:W-:Y:S02]  /*10a10*/  HMMA.16816.F32 R4, R20.reuse, R40, R4 ;  /* 0x000000281404723c */ /* 0x060fe40000001804 */
[----:B------:R-:W1:Y:S03]  /*10a20*/  MUFU.EX2 R44, R165 ;  /* 0x000000a5002c7308 */ /* 0x000e660000000800 */
[----:B--2---:R-:W-:Y:S01]  /*10a30*/  F2FP.F16.F32.PACK_AB R68, R64, R51 ;  /* 0x000000334044723e */ /* 0x004fe200000000ff */
[C---:B------:R-:W-:Y:S06]  /*10a40*/  HMMA.16816.F32 R8, R20.reuse, R42, R8 ;  /* 0x0000002a1408723c */ /* 0x040fec0000001808 */
[----:B------:R-:W-:Y:S01]  /*10a50*/  MUFU.EX2 R45, R45 ;  /* 0x0000002d002d7308 */ /* 0x000fe20000000800 */
[----:B------:R-:W-:Y:S01]  /*10a60*/  FADD.FTZ R97, R72, R97 ;  /* 0x0000006148617221 */ /* 0x000fe20000010000 */
[C---:B------:R-:W-:Y:S08]  /*10a70*/  HMMA.16816.F32 R12, R20.reuse, R32, R12 ;  /* 0x00000020140c723c */ /* 0x040ff0000000180c */
[----:B------:R-:W2:Y:S01]  /*10a80*/  MUFU.EX2 R50, R50 ;  /* 0x0000003200327308 */ /* 0x000ea20000000800 */
[----:B------:R-:W-:Y:S03]  /*10a90*/  HMMA.16816.F32 R16, R20, R34, R16 ;  /* 0x000000221410723c */ /* 0x000fe60000001810 */
[----:B-1----:R-:W-:Y:S01]  /*10aa0*/  F2FP.F16.F32.PACK_AB R69, R44, R49 ;  /* 0x000000312c45723e */ /* 0x002fe200000000ff */
[----:B------:R-:W-:Y:S05]  /*10ab0*/  FADD.FTZ R74, R74, R97 ;  /* 0x000000614a4a7221 */ /* 0x000fea0000010000 */
[----:B------:R-:W-:Y:S02]  /*10ac0*/  MUFU.EX2 R28, R37 ;  /* 0x00000025001c7308 */ /* 0x000fe40000000800 */
[----:B------:R-:W-:Y:S01]  /*10ad0*/  FADD.FTZ R21, R73, R30 ;  /* 0x0000001e49157221 */ /* 0x000fe20000010000 */
[----:B------:R-:W-:Y:S03]  /*10ae0*/  FADD.FTZ R93, R93, R74 ;  /* 0x0000004a5d5d7221 */ /* 0x000fe60000010000 */
[----:B------:R-:W-:Y:S04]  /*10af0*/  FADD.FTZ R21, R80, R21 ;  /* 0x0000001550157221 */ /* 0x000fe80000010000 */
[----:B------:R-:W1:Y:S01]  /*10b00*/  MUFU.EX2 R3, R48 ;  /* 0x0000003000037308 */ /* 0x000e620000000800 */
        /* <DEDUP_REMOVED lines=9> */
[----:B-1----:R-:W-:Y:S02]  /*10ba0*/  F2FP.F16.F32.PACK_AB R71, R3, R28 ;  /* 0x0000001c0347723e */ /* 0x002fe400000000ff */
[----:B------:R-:W-:Y:S01]  /*10bb0*/  FADD.FTZ R49, R49, R88 ;  /* 0x0000005831317221 */ /* 0x000fe20000010000 */
[----:B------:R-:W-:Y:S03]  /*10bc0*/  FADD.FTZ R45, R45, R64 ;  /* 0x000000402d2d7221 */ /* 0x000fe60000010000 */
[----:B------:R-:W-:Y:S01]  /*10bd0*/  FADD.FTZ R49, R44, R49 ;  /* 0x000000312c317221 */ /* 0x000fe20000010000 */
[----:B------:R-:W-:Y:S01]  /*10be0*/  FADD.FTZ R159, R50, R45 ;  /* 0x0000002d329f7221 */ /* 0x000fe20000010000 */
[C---:B----4-:R-:W-:Y:S05]  /*10bf0*/  HMMA.16816.F32 R80, R68.reuse, R76, R4 ;  /* 0x0000004c4450723c */ /* 0x050fea0000001804 */
[----:B------:R-:W-:Y:S01]  /*10c00*/  FADD.FTZ R28, R28, R49 ;  /* 0x000000311c1c7221 */ /* 0x000fe20000010000 */
[C---:B------:R-:W-:Y:S05]  /*10c10*/  HMMA.16816.F32 R76, R68.reuse, R78, R8 ;  /* 0x0000004e444c723c */ /* 0x040fea0000001808 */
[----:B------:R-:W-:Y:S01]  /*10c20*/  IADD3 R4, R154, -0x1, RZ ;  /* 0xffffffff9a047810 */ /* 0x000fe20007ffe0ff */
[C---:B------:R-:W-:Y:S05]  /*10c30*/  HMMA.16816.F32 R72, R68.reuse, R24, R12 ;  /* 0x000000184448723c */ /* 0x040fea000000180c */
[----:B------:R-:W-:Y:S01]  /*10c40*/  FADD.FTZ R160, R3, R28 ;  /* 0x0000001c03a07221 */ /* 0x000fe20000010000 */
[----:B------:R-:W-:Y:S05]  /*10c50*/  HMMA.16816.F32 R68, R68, R26, R16 ;  /* 0x0000001a4444723c */ /* 0x000fea0000001810 */
[----:B------:R-:W-:Y:S01]  /*10c60*/  MOV R154, R4 ;  /* 0x00000004009a7202 */ /* 0x000fe20000000f00 */
[----:B------:R-:W-:Y:S07]  /*10c70*/  @!UPT UIADD3 URZ, URZ, URZ, URZ ;  /* 0x0000003f3f3ff290 */ /* 0x000fee000fffe03f */
[----:B------:R-:W-:Y:S11]  /*10c80*/  @P0 BRA `(.L_x_4594) ;  /* 0xffffffd000a00947 */ /* 0x000ff6000383ffff */
.L_x_4590:
        /* <DEDUP_REMOVED lines=65> */
[----:B------:R-:W-:-:S02]  /*110a0*/  F2FP.F16.F32.PACK_AB R78, R79, R78 ;  /* 0x0000004e4f4e723e */ /* 0x000fc400000000ff */
[----:B------:R-:W-:Y:S02]  /*110b0*/  LEA R12, R12, R13, 0x4 ;  /* 0x0000000d0c0c7211 */ /* 0x000fe400078e20ff */
[----:B------:R-:W-:Y:S02]  /*110c0*/  F2FP.F16.F32.PACK_AB R72, R73, R72 ;  /* 0x000000484948723e */ /* 0x000fe400000000ff */
[----:B------:R-:W-:Y:S02]  /*110d0*/  LEA R11, R12, R11, 0x1 ;  /* 0x0000000b0c0b7211 */ /* 0x000fe400078e08ff */
[----:B------:R-:W-:Y:S02]  /*110e0*/  F2FP.F16.F32.PACK_AB R74, R75, R74 ;  /* 0x0000004a4b4a723e */ /* 0x000fe400000000ff */
[----:B------:R-:W-:Y:S01]  /*110f0*/  LEA R11, R11, UR4, 0x1 ;  /* 0x000000040b0b7c11 */ /* 0x000fe2000f8e08ff */
[----:B------:R-:W-:Y:S01]  /*11100*/  ULDC.U8 UR4, c[0x0][0x3d8] ;  /* 0x0000f60000047ab9 */ /* 0x000fe20000000000 */
[----:B------:R-:W-:-:S02]  /*11110*/  F2FP.F16.F32.PACK_AB R68, R69, R68 ;  /* 0x000000444544723e */ /* 0x000fc400000000ff */
[C---:B------:R-:W-:Y:S01]  /*11120*/  IADD3 R13, R11.reuse, 0x20, RZ ;  /* 0x000000200b0d7810 */ /* 0x040fe20007ffe0ff */
[----:B------:R-:W-:Y:S01]  /*11130*/  @P0 VIADD R13, R11, 0xffffffe0 ;  /* 0xffffffe00b0d0836 */ /* 0x000fe20000000000 */
[----:B------:R-:W-:Y:S01]  /*11140*/  F2FP.F16.F32.PACK_AB R8, R71, R8 ;  /* 0x000000084708723e */ /* 0x000fe200000000ff */
[----:B------:R-:W-:Y:S01]  /*11150*/  IMAD.IADD R15, R11, 0x1, R9 ;  /* 0x000000010b0f7824 */ /* 0x000fe200078e0209 */
[----:B------:R-:W-:Y:S01]  /*11160*/  STS [R11], R80 ;  /* 0x000000500b007388 */ /* 0x000fe20000000800 */
[----:B------:R-:W-:Y:S02]  /*11170*/  ISETP.NE.AND P0, PT, RZ, UR4, PT ;  /* 0x00000004ff007c0c */ /* 0x000fe4000bf05270 */
[----:B------:R-:W-:Y:S01]  /*11180*/  IADD3 R9, R9, R13, RZ ;  /* 0x0000000d09097210 */ /* 0x000fe20007ffe0ff */
[----:B------:R2:W-:Y:S01]  /*11190*/  STS [R11+0x200], R82 ;  /* 0x000200520b007388 */ /* 0x0005e20000000800 */
[----:B------:R-:W-:-:S03]  /*111a0*/  MOV R12, 0x7f800000 ;  /* 0x7f800000000c7802 */ /* 0x000fc60000000f00 */
[----:B------:R-:W-:Y:S04]  /*111b0*/  STS [R15], R76 ;  /* 0x0000004c0f007388 */ /* 0x000fe80000000800 */
[----:B------:R1:W-:Y:S04]  /*111c0*/  STS [R15+0x200], R78 ;  /* 0x0002004e0f007388 */ /* 0x0003e80000000800 */
[----:B------:R3:W-:Y:S04]  /*111d0*/  STS [R13], R72 ;  /* 0x000000480d007388 */ /* 0x0007e80000000800 */
[----:B------:R3:W-:Y:S04]  /*111e0*/  STS [R13+0x200], R74 ;  /* 0x0002004a0d007388 */ /* 0x0007e80000000800 */
[----:B------:R3:W-:Y:S04]  /*111f0*/  STS [R9], R68 ;  /* 0x0000004409007388 */ /* 0x0007e80000000800 */
[----:B------:R3:W-:Y:S01]  /*11200*/  STS [R9+0x200], R8 ;  /* 0x0002000809007388 */ /* 0x0007e20000000800 */
[----:B--2---:R-:W-:-:S02]  /*11210*/  IMAD.MOV.U32 R11, RZ, RZ, 0x7f800000 ;  /* 0x7f800000ff0b7424 */ /* 0x004fc400078e00ff */
[----:B------:R-:W-:Y:S01]  /*11220*/  @P3 FFMA.FTZ R11, R2, R19, R5 ;  /* 0x00000013020b3223 */ /* 0x000fe20000010005 */
[----:B-1----:R-:W-:-:S04]  /*11230*/  @P2 FMUL.FTZ R15, R4, 0.69314718246459960938 ;  /* 0x3f317218040f2820 */ /* 0x002fc80000410000 */
[----:B-----5:R-:W-:Y:S01]  /*11240*/  @P2 FFMA.FTZ R12, R0, R17, R15 ;  /* 0x00000011000c2223 */ /* 0x020fe2000001000f */
[----:B------:R-:W-:Y:S06]  /*11250*/  @!P0 BRA `(.L_x_4595) ;  /* 0x0000000000248947 */ /* 0x000fec0003800000 */
[----:B------:R-:W1:Y:S01]  /*11260*/  S2R R0, SR_CTAID.Y ;  /* 0x0000000000007919 */ /* 0x000e620000002600 */
[----:B------:R-:W1:Y:S01]  /*11270*/  LDC R5, c[0x0][0x2c4] ;  /* 0x0000b100ff057b82 */ /* 0x000e620000000800 */
[----:B------:R-:W-:Y:S01]  /*11280*/  ISETP.NE.AND P0, PT, R149, -0x1, PT ;  /* 0xffffffff9500780c */ /* 0x000fe20003f05270 */
[----:B---3--:R-:W2:Y:S06]  /*11290*/  S2R R13, SR_CTAID.Z ;  /* 0x00000000000d7919 */ /* 0x008eac0000002700 */
[----:B------:R-:W2:Y:S01]  /*112a0*/  LDC R8, c[0x0][0x2e4] ;  /* 0x0000b900ff087b82 */ /* 0x000ea20000000800 */
[----:B-1----:R-:W-:-:S05]  /*112b0*/  IMAD R2, R0, R5, RZ ;  /* 0x0000000500027224 */ /* 0x002fca00078e02ff */
[----:B------:R-:W-:-:S05]  /*112c0*/  SEL R2, R2, R149, !P0 ;  /* 0x0000009502027207 */ /* 0x000fca0004000000 */
[----:B--2---:R-:W-:Y:S01]  /*112d0*/  IMAD R8, R13, R8, R2 ;  /* 0x000000080d087224 */ /* 0x004fe200078e0202 */
[----:B------:R-:W-:Y:S06]  /*112e0*/  BRA `(.L_x_4596) ;  /* 0x0000000000187947 */ /* 0x000fec0003800000 */
.L_x_4595:
[----:B---3--:R-:W1:Y:S01]  /*112f0*/  S2R R13, SR_CTAID.Z ;  /* 0x00000000000d7919 */ /* 0x008e620000002700 */
[----:B------:R-:W1:Y:S01]  /*11300*/  LDC R2, c[0x0][0x270] ;  /* 0x00009c00ff027b82 */ /* 0x000e620000000800 */
[----:B------:R-:W1:Y:S07]  /*11310*/  S2R R0, SR_CTAID.Y ;  /* 0x0000000000007919 */ /* 0x000e6e0000002600 */
[----:B------:R-:W2:Y:S01]  /*11320*/  LDC R8, c[0x0][0x2c4] ;  /* 0x0000b100ff087b82 */ /* 0x000ea20000000800 */
[----:B-1----:R-:W-:-:S04]  /*11330*/  IMAD R5, R0, R2, R13 ;  /* 0x0000000200057224 */ /* 0x002fc800078e020d */
[----:B--2---:R-:W-:-:S07]  /*11340*/  IMAD R8, R5, R8, RZ ;  /* 0x0000000805087224 */ /* 0x004fce00078e02ff */
.L_x_4596:
[----:B------:R-:W-:Y:S01]  /*11350*/  LOP3.LUT R6, R6, 0xffffffe0, RZ, 0xc0, !PT ;  /* 0xffffffe006067812 */ /* 0x000fe200078ec0ff */
[----:B------:R-:W1:Y:S01]  /*11360*/  LDC.64 R4, c[0x0][0x290] ;  /* 0x0000a400ff047b82 */ /* 0x000e620000000a00 */
[----:B------:R-:W-:Y:S01]  /*11370*/  SHF.R.S32.HI R2, RZ, 0x1f, R7 ;  /* 0x0000001fff027819 */ /* 0x000fe20000011407 */
[----:B------:R-:W-:Y:S02]  /*11380*/  BSSY B0, `(.L_x_4597) ;  /* 0x0000017000007945 */ /* 0x000fe40003800000 */
[----:B------:R-:W-:Y:S01]  /*11390*/  IMAD.IADD R6, R3, 0x1, -R6 ;  /* 0x0000000103067824 */ /* 0x000fe200078e0a06 */
[----:B------:R-:W-:-:S03]  /*113a0*/  LEA.HI R2, R2, R7, RZ, 0x2 ;  /* 0x0000000702027211 */ /* 0x000fc600078f10ff */
[----:B------:R-:W-:Y:S01]  /*113b0*/  BAR.SYNC.DEFER_BLOCKING 0x0 ;  /* 0x0000000000007b1d */ /* 0x000fe20000010000 */
[----:B------:R-:W-:Y:S02]  /*113c0*/  LOP3.LUT P0, RZ, R6, 0x3, RZ, 0xc0, !PT ;  /* 0x0000000306ff7812 */ /* 0x000fe4000780c0ff */
[----:B------:R-:W-:-:S05]  /*113d0*/  LOP3.LUT R2, R2, 0xffffffc, RZ, 0xc0, !PT ;  /* 0x0ffffffc02027812 */ /* 0x000fca00078ec0ff */
[----:B------:R-:W-:-:S04]  /*113e0*/  IMAD.IADD R7, R7, 0x1, -R2 ;  /* 0x0000000107077824 */ /* 0x000fc800078e0a02 */
[----:B------:R-:W-:Y:S02]  /*113f0*/  IMAD R156, R7, 0x10, R156 ;  /* 0x00000010079c7824 */ /* 0x000fe400078e029c */
[----:B------:R-:W-:Y:S05]  /*11400*/  @P0 BRA `(.L_x_4598) ;  /* 0x0000000000380947 */ /* 0x000fea0003800000 */
[----:B------:R-:W2:Y:S01]  /*11410*/  S2R R3, SR_CTAID.X ;  /* 0x0000000000037919 */ /* 0x000ea20000002500 */
[----:B------:R-:W-:Y:S01]  /*11420*/  VIADD R6, R156, 0x8 ;  /* 0x000000089c067836 */ /* 0x000fe20000000000 */
[----:B------:R-:W-:Y:S01]  /*11430*/  ULDC.64 UR4, c[0x0][0x2b0] ;  /* 0x0000ac0000047ab9 */ /* 0x000fe20000000a00 */
[C---:B--2---:R-:W-:Y:S02]  /*11440*/  IMAD R9, R3.reuse, 0x40, R8 ;  /* 0x0000004003097824 */ /* 0x044fe400078e0208 */
        /* <DEDUP_REMOVED lines=10> */
.L_x_4598:
[----:B------:R-:W-:Y:S05]  /*114f0*/  BSYNC B0 ;  /* 0x0000000000007941 */ /* 0x000fea0003800000 */
.L_x_4597:
[----:B------:R-:W3:Y:S01]  /*11500*/  S2UR UR8, SR_CTAID.X ;  /* 0x00000000000879c3 */ /* 0x000ee20000002500 */
[----:B--2---:R-:W2:Y:S01]  /*11510*/  S2R R6, SR_TID.X ;  /* 0x0000000000067919 */ /* 0x004ea20000002100 */
[----:B------:R-:W-:Y:S01]  /*11520*/  SHF.R.S32.HI R7, RZ, 0x1f, R0 ;  /* 0x0000001fff077819 */ /* 0x000fe20000011400 */
[----:B------:R-:W-:Y:S01]  /*11530*/  IMAD.SHL.U32 R14, R10, 0x8, RZ ;  /* 0x000000080a0e7824 */ /* 0x000fe200078e00ff */
[----:B------:R-:W-:Y:S01]  /*11540*/  ISETP.NE.AND P0, PT, R149, -0x1, PT ;  /* 0xffffffff9500780c */ /* 0x000fe20003f05270 */
[-C--:B-1----:R-:W-:Y:S01]  /*11550*/  IMAD.WIDE.U32 R16, R0, R4.reuse, RZ ;  /* 0x0000000400107225 */ /* 0x082fe200078e00ff */
[----:B------:R1:W4:Y:S01]  /*11560*/  LDS.128 R8, [R155+0x800] ;  /* 0x000800009b087984 */ /* 0x0003220000000c00 */
[----:B------:R-:W-:Y:S01]  /*11570*/  BSSY B0, `(.L_x_4599) ;  /* 0x0000029000007945 */ /* 0x000fe20003800000 */
[----:B------:R-:W5:Y:S01]  /*11580*/  LDC.64 R2, c[0x0][0x298] ;  /* 0x0000a600ff027b82 */ /* 0x000f620000000a00 */
[----:B------:R-:W-:Y:S01]  /*11590*/  IMAD R7, R7, R4, RZ ;  /* 0x0000000407077224 */ /* 0x000fe200078e02ff */
[----:B------:R-:W-:-:S03]  /*115a0*/  SHF.R.S32.HI R15, RZ, 0x1f, R14 ;  /* 0x0000001fff0f7819 */ /* 0x000fc6000001140e */
[----:B------:R-:W-:Y:S01]  /*115b0*/  IMAD R5, R0, R5, R7 ;  /* 0x0000000500057224 */ /* 0x000fe200078e0207 */
[----:B------:R-:W-:Y:S01]  /*115c0*/  SHF.R.S32.HI R7, RZ, 0x1f, R13 ;  /* 0x0000001fff077819 */ /* 0x000fe2000001140d */
[----:B---3--:R-:W-:-:S04]  /*115d0*/  USHF.L.U32 UR8, UR8, 0x6, URZ ;  /* 0x0000000608087899 */ /* 0x008fc8000800063f */
[----:B------:R-:W-:Y:S02]  /*115e0*/  USHF.R.S32.HI UR4, URZ, 0x1f, UR8 ;  /* 0x0000001f3f047899 */ /* 0x000fe40008011408 */
[----:B------:R-:W-:Y:S01]  /*115f0*/  IADD3 R148, R148, -UR8, RZ ;  /* 0x8000000894947c10 */ /* 0x000fe2000fffe0ff */
[----:B-----5:R-:W-:-:S04]  /*11600*/  IMAD.WIDE.U32 R18, R149, R2, RZ ;  /* 0x0000000295127225 */ /* 0x020fc800078e00ff */
[----:B------:R-:W-:Y:S01]  /*11610*/  IMAD R149, R149, R3, R19 ;  /* 0x0000000395957224 */ /* 0x000fe200078e0213 */
[----:B------:R-:W-:Y:S01]  /*11620*/  SEL R0, R16, R18, !P0 ;  /* 0x0000001210007207 */ /* 0x000fe20004000000 */
[C---:B------:R-:W-:Y:S01]  /*11630*/  IMAD.WIDE.U32 R18, R2.reuse, UR8, R14 ;  /* 0x0000000802127c25 */ /* 0x040fe2000f8e000e */
[----:B------:R-:W-:Y:S02]  /*11640*/  @!P0 IADD3 R149, R17, R5, RZ ;  /* 0x0000000511958210 */ /* 0x000fe40007ffe0ff */
[----:B--2---:R-:W-:Y:S01]  /*11650*/  SHF.R.S32.HI R15, RZ, 0x1f, R6 ;  /* 0x0000001fff0f7819 */ /* 0x004fe20000011406 */
[----:B------:R-:W-:Y:S01]  /*11660*/  IMAD R4, R2, UR4, RZ ;  /* 0x0000000402047c24 */ /* 0x000fe2000f8e02ff */
[----:B------:R-:W-:Y:S01]  /*11670*/  IADD3 R16, P0, R0, R18, RZ ;  /* 0x0000001200107210 */ /* 0x000fe20007f1e0ff */
[----:B------:R-:W-:Y:S01]  /*11680*/  VIADD R5, R150, 0x20 ;  /* 0x0000002096057836 */ /* 0x000fe20000000000 */
[----:B------:R-:W-:Y:S01]  /*11690*/  ULDC.64 UR4, c[0x0][0x2a0] ;  /* 0x0000a80000047ab9 */ /* 0x000fe20000000a00 */
[----:B------:R-:W-:Y:S01]  /*116a0*/  IMAD R4, R3, UR8, R4 ;  /* 0x0000000803047c24 */ /* 0x000fe2000f8e0204 */
[----:B------:R-:W-:Y:S01]  /*116b0*/  LEA.HI R15, R15, R6, RZ, 0x2 ;  /* 0x000000060f0f7211 */ /* 0x000fe200078f10ff */
[----:B------:R-:W-:Y:S01]  /*116c0*/  IMAD R0, R7, UR4, RZ ;  /* 0x0000000407007c24 */ /* 0x000fe2000f8e02ff */
[----:B------:R-:W-:-:S02]  /*116d0*/  ISETP.GE.AND P1, PT, R5, R148, PT ;  /* 0x000000940500720c */ /* 0x000fc40003f26270 */
[----:B------:R-:W-:Y:S01]  /*116e0*/  IADD3.X R17, R149, R4, R19, P0, !PT ;  /* 0x0000000495117210 */ /* 0x000fe200007fe413 */
[C---:B------:R-:W-:Y:S01]  /*116f0*/  IMAD R0, R13.reuse, UR5, R0 ;  /* 0x000000050d007c24 */ /* 0x040fe2000f8e0200 */
[----:B------:R1:W2:Y:S01]  /*11700*/  LDS.128 R4, [R155] ;  /* 0x000000009b047984 */ /* 0x0002a20000000c00 */
[----:B------:R-:W-:Y:S01]  /*11710*/  ISETP.GE.AND P0, PT, R150, R148, PT ;  /* 0x000000949600720c */ /* 0x000fe20003f06270 */
[----:B------:R-:W-:Y:S01]  /*11720*/  IMAD.WIDE.U32 R16, R13, UR4, R16 ;  /* 0x000000040d107c25 */ /* 0x000fe2000f8e0010 */
[----:B------:R-:W-:-:S03]  /*11730*/  SHF.R.S32.HI R15, RZ, 0x2, R15 ;  /* 0x00000002ff0f7819 */ /* 0x000fc6000001140f */
[----:B------:R-:W-:Y:S01]  /*11740*/  IMAD.IADD R13, R0, 0x1, R17 ;  /* 0x00000001000d7824 */ /* 0x000fe200078e0211 */
[----:B------:R-:W-:-:S07]  /*11750*/  SHF.R.S32.HI R15, RZ, 0x1f, R15 ;  /* 0x0000001fff0f7819 */ /* 0x000fce000001140f */
        /* <DEDUP_REMOVED lines=10> */
.L_x_4600:
[----:B------:R-:W-:Y:S05]  /*11800*/  BSYNC B0 ;  /* 0x0000000000007941 */ /* 0x000fea0003800000 */
.L_x_4599:
        /* <DEDUP_REMOVED lines=13> */
.L_x_4601:
        /* <DEDUP_REMOVED lines=10> */
.L_x_5377:


//--------------------- .text._ZN5flash24flash_fwd_splitkv_kernelI23Flash_fwd_kernel_traitsILi32ELi64ELi128ELi4ELb0ELb0EN7cutlass6half_tE19Flash_kernel_traitsILi32ELi64ELi128ELi4ES3_EELb1ELb0ELb1ELb0ELb0ELb0ELb0ELb1EEEvNS_16Flash_fwd_paramsE --------------------------
	.section	.text._ZN5flash24flash_fwd_splitkv_kernelI23Flash_fwd_kernel_traitsILi32ELi64ELi128ELi4ELb0ELb0EN7cutlass6half_tE19Flash_kernel_traitsILi32ELi64ELi128ELi4ES3_EELb1ELb0ELb1ELb0ELb0ELb0ELb0ELb1EEEvNS_16Flash_fwd_paramsE,"ax",@progbits
	.align	128
        .global         _ZN5flash24flash_fwd_splitkv_kernelI23Flash_fwd_kernel_traitsILi32ELi64ELi128ELi4ELb0ELb0EN7cutlass6half_tE19Flash_kernel_traitsILi32ELi64ELi128ELi4ES3_EELb1ELb0ELb1ELb0ELb0ELb0ELb0ELb1EEEvNS_16Flash_fwd_paramsE
        .type           _ZN5flash24flash_fwd_splitkv_kernelI23Flash_fwd_kernel_traitsILi32ELi64ELi128ELi4ELb0ELb0EN7cutlass6half_tE19Flash_kernel_traitsILi32ELi64ELi128ELi4ES3_EELb1ELb0ELb1ELb0ELb0ELb0ELb0ELb1EEEvNS_16Flash_fwd_paramsE,@function
        .size           _ZN5flash24flash_fwd_splitkv_kernelI23Flash_fwd_kernel_traitsILi32ELi64ELi128ELi4ELb0ELb0EN7cutlass6half_tE19Flash_kernel_traitsILi32ELi64ELi128ELi4ES3_EELb1ELb0ELb1ELb0ELb0ELb0ELb0ELb1EEEvNS_16Flash_fwd_paramsE,(.L_x_5378 - _ZN5flash24flash_fwd_splitkv_kernelI23Flash_fwd_kernel_traitsILi32ELi64ELi128ELi4ELb0ELb0EN7cutlass6half_tE19Flash_kernel_traitsILi32ELi64ELi128ELi4ES3_EELb1ELb0ELb1ELb0ELb0ELb0ELb0ELb1EEEvNS_16Flash_fwd_paramsE)
        .other          _ZN5flash24flash_fwd_splitkv_kernelI23Flash_fwd_kernel_traitsILi32ELi64ELi128ELi4ELb0ELb0EN7cutlass6half_tE19Flash_kernel_traitsILi32ELi64ELi128ELi4ES3_EELb1ELb0ELb1ELb0ELb0ELb0ELb0ELb1EEEvNS_16Flash_fwd_paramsE,@"STO_CUDA_ENTRY STV_DEFAULT"
_ZN5flash24flash_fwd_splitkv_kernelI23Flash_fwd_kernel_traitsILi32ELi64ELi128ELi4ELb0ELb0EN7cutlass6half_tE19Flash_kernel_traitsILi32ELi64ELi128ELi4ES3_EELb1ELb0ELb1ELb0ELb0ELb0ELb0ELb1EEEvNS_16Flash_fwd_paramsE:
.text._ZN5flash24flash_fwd_splitkv_kernelI23Flash_fwd_kernel_traitsILi32ELi64ELi128ELi4ELb0ELb0EN7cutlass6half_tE19Flash_kernel_traitsILi32ELi64ELi128ELi4ES3_EELb1ELb0ELb1ELb0ELb0ELb0ELb0ELb1EEEvNS_16Flash_fwd_paramsE:
        /* <DEDUP_REMOVED lines=41> */
.L_x_4602:
[----:B------:R-:W1:Y:S02]  /*0290*/  LDC R5, c[0x0][0x2c8] ;  /* 0x0000b200ff057b82 */ /* 0x000e640000000800 */
.L_x_4603:
        /* <DEDUP_REMOVED lines=13> */
[--C-:B-1---5:R-:W-:Y:S01]  /*0370*/  IMAD.IADD R74, R5, 0x1, -R8.reuse ;  /* 0x00000001054a7824 */ /* 0x122fe200078e0a08 */
[----:B------:R-:W-:Y:S01]  /*0380*/  ULDC UR5, c[0x0][0x2c8] ;  /* 0x0000b20000057ab9 */ /* 0x000fe20000000800 */
[----:B------:R-:W-:Y:S01]  /*0390*/  @P1 IMAD.IADD R53, R53, 0x1, -R8 ;  /* 0x0000000135351824 */ /* 0x000fe200078e0a08 */
        /* <DEDUP_REMOVED lines=29> */
[----:B------:R-:W2:Y:S02]  /*0570*/  @!P0 LDC.64 R2, c[0x0][0x290] ;  /* 0x0000a400ff028b82 */ /* 0x000ea40000000a00 */
[----:B------:R-:W-:-:S04]  /*0580*/  IMAD.IADD R7, R56, 0x1, -R7 ;  /* 0x0000000138077824 */ /* 0x000fc800078e0a07 */
[C---:B------:R-:W-:Y:S01]  /*0590*/  IMAD.SHL.U32 R10, R7.reuse, 0x8, RZ ;  /* 0x00000008070a7824 */ /* 0x040fe200078e00ff */
[----:B------:R-:W-:-:S04]  /*05a0*/  ISETP.NE.AND P3, PT, R7, RZ, PT ;  /* 0x000000ff0700720c */ /* 0x000fc80003f65270 */
[----:B------:R-:W-:Y:S01]  /*05b0*/  SHF.R.S32.HI R11, RZ, 0x1f, R10 ;  /* 0x0000001fff0b7819 */ /* 0x000fe2000001140a */
[----:B-1----:R-:W-:Y:S01]  /*05c0*/  @P0 IMAD.WIDE.U32 R8, R116, R4, RZ ;  /* 0x0000000474080225 */ /* 0x002fe200078e00ff */
[----:B------:R-:W-:-:S03]  /*05d0*/  ISETP.GE.AND P1, PT, R10, UR4, PT ;  /* 0x000000040a007c0c */ /* 0x000fc6000bf26270 */
[----:B------:R-:W-:Y:S01]  /*05e0*/  @P0 IMAD R116, R116, R5, R9 ;  /* 0x0000000574740224 */ /* 0x000fe200078e0209 */
[----:B------:R-:W-:Y:S01]  /*05f0*/  SHF.R.S32.HI R9, RZ, 0x1f, R55 ;  /* 0x0000001fff097819 */ /* 0x000fe20000011437 */
[-C--:B--2---:R-:W-:Y:S02]  /*0600*/  @!P0 IMAD R6, R63, R2.reuse, RZ ;  /* 0x000000023f068224 */ /* 0x084fe400078e02ff */
[----:B------:R-:W-:-:S04]  /*0610*/  @!P0 IMAD.WIDE.U32 R12, R17, R2, RZ ;  /* 0x00000002110c8225 */ /* 0x000fc800078e00ff */
[C---:B------:R-:W-:Y:S02]  /*0620*/  @!P0 IMAD R3, R17.reuse, R3, R6 ;  /* 0x0000000311038224 */ /* 0x040fe400078e0206 */
[----:B------:R-:W-:Y:S02]  /*0630*/  IMAD R2, R17, UR8, R126 ;  /* 0x0000000811027c24 */ /* 0x000fe4000f8e027e */
        /* <DEDUP_REMOVED lines=32> */
.L_x_4606:
[----:B------:R-:W-:Y:S05]  /*0840*/  BSYNC B0 ;  /* 0x0000000000007941 */ /* 0x000fea0003800000 */
.L_x_4605:
        /* <DEDUP_REMOVED lines=13> */
.L_x_4608:
[----:B------:R-:W-:Y:S05]  /*0920*/  BSYNC B0 ;  /* 0x0000000000007941 */ /* 0x000fea0003800000 */
.L_x_4607:
        /* <DEDUP_REMOVED lines=11> */
.L_x_4604:
        /* <DEDUP_REMOVED lines=22> */
.L_x_4609:
[----:B------:R-:W-:Y:S05]  /*0b40*/  @!P1 BRA `(.L_x_4610) ;  /* 0x0000000400409947 */ /* 0x000fea0003800000 */
[----:B------:R-:W1:Y:S01]  /*0b50*/  LDC R8, c[0x0][0x380] ;  /* 0x0000e000ff087b82 */ /* 0x000e620000000800 */
        /* <DEDUP_REMOVED lines=29> */
[----:B-1----:R-:W-:Y:S02]  /*0d30*/  IABS R2, R5 ;  /* 0x0000000500027213 */ /* 0x002fe40000000000 */
[----:B------:R-:W-:Y:S02]  /*0d40*/  IABS R6, R126 ;  /* 0x0000007e00067213 */ /* 0x000fe40000000000 */
        /* <DEDUP_REMOVED lines=11> */
[----:B------:R-:W-:-:S04]  /*0e00*/  IADD3 R6, -R11, RZ, RZ ;  /* 0x000000ff0b067210 */ /* 0x000fc80007ffe1ff */
[----:B------:R-:W-:Y:S01]  /*0e10*/  ISETP.GT.U32.AND P2, PT, R2, R3, PT ;  /* 0x000000030200720c */ /* 0x000fe20003f44070 */
[----:B---3--:R-:W-:-:S05]  /*0e20*/  IMAD R15, R8, R6, R9 ;  /* 0x00000006080f7224 */ /* 0x008fca00078e0209 */
[----:B------:R-:W-:-:S07]  /*0e30*/  SHF.R.S32.HI R13, RZ, 0x1f, R15 ;  /* 0x0000001fff0d7819 */ /* 0x000fce000001140f */
        /* <DEDUP_REMOVED lines=12> */
[----:B-----5:R-:W-:-:S04]  /*0f00*/  IMAD.WIDE.U32 R16, R4, UR4, RZ ;  /* 0x0000000404107c25 */ /* 0x020fc8000f8e00ff */
[C---:B------:R-:W-:Y:S02]  /*0f10*/  IMAD R11, R7.reuse, UR4, RZ ;  /* 0x00000004070b7c24 */ /* 0x040fe4000f8e02ff */
[----:B-1----:R-:W-:Y:S02]  /*0f20*/  IMAD R7, R7, R2, RZ ;  /* 0x0000000207077224 */ /* 0x002fe400078e02ff */
[C---:B------:R-:W-:Y:S01]  /*0f30*/  IMAD R6, R4.reuse, UR5, R11 ;  /* 0x0000000504067c24 */ /* 0x040fe2000f8e020b */
[----:B------:R-:W-:Y:S01]  /*0f40*/  ULDC.64 UR4, c[0x0][0x260] ;  /* 0x0000980000047ab9 */ /* 0x000fe20000000a00 */
[----:B------:R-:W-:Y:S02]  /*0f50*/  IMAD R3, R4, R3, R7 ;  /* 0x0000000304037224 */ /* 0x000fe400078e0207 */
[----:B------:R-:W-:Y:S02]  /*0f60*/  IMAD.IADD R17, R17, 0x1, R6 ;  /* 0x0000000111117824 */ /* 0x000fe400078e0206 */
[----:B--2---:R-:W-:-:S02]  /*0f70*/  IMAD R6, R13, R132, RZ ;  /* 0x000000840d067224 */ /* 0x004fc400078e02ff */
[----:B------:R-:W-:-:S04]  /*0f80*/  IMAD.WIDE.U32 R10, R15, R132, R16 ;  /* 0x000000840f0a7225 */ /* 0x000fc800078e0010 */
[----:B------:R-:W-:Y:S02]  /*0f90*/  IMAD R6, R15, R133, R6 ;  /* 0x000000850f067224 */ /* 0x000fe400078e0206 */
[----:B------:R-:W-:-:S03]  /*0fa0*/  IMAD.MOV.U32 R16, RZ, RZ, R10 ;  /* 0x000000ffff107224 */ /* 0x000fc600078e000a */
[----:B------:R-:W-:Y:S01]  /*0fb0*/  IADD3 R17, R11, R6, RZ ;  /* 0x000000060b117210 */ /* 0x000fe20007ffe0ff */
[----:B------:R-:W-:Y:S02]  /*0fc0*/  IMAD R11, R5, UR4, RZ ;  /* 0x00000004050b7c24 */ /* 0x000fe4000f8e02ff */
[----:B------:R-:W-:-:S04]  /*0fd0*/  IMAD.WIDE.U32 R6, R4, R2, RZ ;  /* 0x0000000204067225 */ /* 0x000fc800078e00ff */
[C---:B------:R-:W-:Y:S01]  /*0fe0*/  IMAD R11, R0.reuse, UR5, R11 ;  /* 0x00000005000b7c24 */ /* 0x040fe2000f8e020b */
[----:B------:R-:W-:Y:S01]  /*0ff0*/  MOV R10, R6 ;  /* 0x00000006000a7202 */ /* 0x000fe20000000f00 */
[----:B------:R-:W-:-:S04]  /*1000*/  IMAD.WIDE.U32 R16, R0, UR4, R16 ;  /* 0x0000000400107c25 */ /* 0x000fc8000f8e0010 */
[----:B------:R-:W-:Y:S01]  /*1010*/  IMAD.IADD R19, R7, 0x1, R3 ;  /* 0x0000000107137824 */ /* 0x000fe200078e0203 */
[----:B------:R-:W-:Y:S02]  /*1020*/  IADD3 R11, R17, R11, RZ ;  /* 0x0000000b110b7210 */ /* 0x000fe40007ffe0ff */
[----:B------:R-:W-:Y:S01]  /*1030*/  MOV R4, R16 ;  /* 0x0000001000047202 */ /* 0x000fe20000000f00 */
[----:B------:R-:W-:Y:S06]  /*1040*/  BRA `(.L_x_4611) ;  /* 0x0000000400407947 */ /* 0x000fec0003800000 */
.L_x_4610:
[----:B------:R-:W1:Y:S01]  /*1050*/  LDC R15, c[0x0][0x278] ;  /* 0x00009e00ff0f7b82 */ /* 0x000e620000000800 */
[----:B------:R-:W-:Y:S02]  /*1060*/  IABS R4, R126 ;  /* 0x0000007e00047213 */ /* 0x000fe40000000000 */
        /* <DEDUP_REMOVED lines=13> */
[----:B------:R-:W-:Y:S02]  /*1140*/  IMAD.HI.U32 R5, R7, R5, R6 ;  /* 0x0000000507057227 */ /* 0x000fe400078e0006 */
[----:B------:R-:W1:Y:S04]  /*1150*/  @P4 LDC.64 R6, c[0x0][0x250] ;  /* 0x00009400ff064b82 */ /* 0x000e680000000a00 */
        /* <DEDUP_REMOVED lines=31> */
.L_x_4612:
        /* <DEDUP_REMOVED lines=32> */
.L_x_4611:
[----:B------:R1:W5:Y:S01]  /*1550*/  @P5 LDG.E R44, desc[UR6][R134.64] ;  /* 0x00000006862c5981 */ /* 0x000362000c1e1900 */
[----:B------:R-:W-:Y:S01]  /*1560*/  ISETP.NE.AND P0, PT, R116, -0x1, PT ;  /* 0xffffffff7400780c */ /* 0x000fe20003f05270 */
[----:B------:R-:W2:Y:S01]  /*1570*/  LDC.64 R2, c[0x0][0x240] ;  /* 0x00009000ff027b82 */ /* 0x000ea20000000a00 */
[----:B-----5:R-:W-:Y:S01]  /*1580*/  SHF.R.S32.HI R17, RZ, 0x1f, R56 ;  /* 0x0000001fff117819 */ /* 0x020fe20000011438 */
[----:B------:R-:W-:Y:S01]  /*1590*/  ULDC.64 UR4, c[0x0][0x268] ;  /* 0x00009a0000047ab9 */ /* 0x000fe20000000a00 */
[----:B------:R-:W-:Y:S02]  /*15a0*/  SHF.R.S32.HI R127, RZ, 0x1f, R126 ;  /* 0x0000001fff7f7819 */ /* 0x000fe4000001147e */
[CC--:B------:R-:W-:Y:S02]  /*15b0*/  LEA.HI R62, R17.reuse, R56.reuse, RZ, 0x3 ;  /* 0x00000038113e7211 */ /* 0x0c0fe400078f18ff */
[----:B------:R-:W-:Y:S01]  /*15c0*/  LEA.HI R111, R17, R56, RZ, 0x2 ;  /* 0x00000038116f7211 */ /* 0x000fe200078f10ff */
[----:B------:R-:W3:Y:S01]  /*15d0*/  LDC R110, c[0x0][0x2e0] ;  /* 0x0000b800ff6e7b82 */ /* 0x000ee20000000800 */
[----:B------:R-:W-:-:S02]  /*15e0*/  SHF.R.S32.HI R61, RZ, 0x3, R62 ;  /* 0x00000003ff3d7819 */ /* 0x000fc4000001143e */
[----:B------:R-:W-:Y:S02]  /*15f0*/  LOP3.LUT R23, R111, 0xfffffffc, RZ, 0xc0, !PT ;  /* 0xfffffffc6f177812 */ /* 0x000fe400078ec0ff */
[----:B------:R-:W-:Y:S01]  /*1600*/  SHF.R.S32.HI R124, RZ, 0x2, R111 ;  /* 0x00000002ff7c7819 */ /* 0x000fe2000001146f */
[----:B------:R-:W-:Y:S01]  /*1610*/  IMAD.SHL.U32 R25, R61, 0x40, RZ ;  /* 0x000000403d197824 */ /* 0x000fe200078e00ff */
[----:B------:R-:W-:Y:S01]  /*1620*/  LEA.HI R54, R17, R56, RZ, 0x5 ;  /* 0x0000003811367211 */ /* 0x000fe200078f28ff */
[----:B------:R-:W4:Y:S01]  /*1630*/  @!P0 LDC.64 R6, c[0x0][0x228] ;  /* 0x00008a00ff068b82 */ /* 0x000f220000000a00 */
[----:B------:R-:W-:Y:S01]  /*1640*/  IMAD.IADD R8, R56, 0x1, -R23 ;  /* 0x0000000138087824 */ /* 0x000fe200078e0a17 */
[----:B------:R-:W-:Y:S02]  /*1650*/  LEA.HI R111, R111, R124, RZ, 0x1 ;  /* 0x0000007c6f6f7211 */ /* 0x000fe400078f08ff */
[----:B------:R-:W-:Y:S01]  /*1660*/  LOP3.LUT R25, R25, 0xc0, RZ, 0xc0, !PT ;  /* 0x000000c019197812 */ /* 0x000fe200078ec0ff */
[C---:B------:R-:W-:Y:S01]  /*1670*/  IMAD.SHL.U32 R76, R8.reuse, 0x8, RZ ;  /* 0x00000008084c7824 */ /* 0x040fe200078e00ff */
[----:B------:R-:W-:Y:S01]  /*1680*/  LOP3.LUT R111, R111, 0x7fffffe, RZ, 0xc0, !PT ;  /* 0x07fffffe6f6f7812 */ /* 0x000fe200078ec0ff */
[----:B------:R-:W-:Y:S01]  /*1690*/  IMAD.SHL.U32 R8, R8, 0x4, RZ ;  /* 0x0000000408087824 */ /* 0x000fe200078e00ff */
[----:B------:R-:W-:Y:S01]  /*16a0*/  SHF.R.U32.HI R16, RZ, 0x3, R25 ;  /* 0x00000003ff107819 */ /* 0x000fe20000011619 */
[----:B------:R-:W1:Y:S01]  /*16b0*/  LDC.64 R130, c[0x0][0x250] ;  /* 0x00009400ff827b82 */ /* 0x000e620000000a00 */
[----:B------:R-:W-:Y:S01]  /*16c0*/  LOP3.LUT R23, R25, 0x18, R76, 0xf8, !PT ;  /* 0x0000001819177812 */ /* 0x000fe200078ef84c */
[----:B------:R-:W-:Y:S01]  /*16d0*/  IMAD.IADD R111, R124, 0x1, -R111 ;  /* 0x000000017c6f7824 */ /* 0x000fe200078e0a6f */
[----:B------:R-:W-:-:S02]  /*16e0*/  LEA.HI R60, R17, R56, RZ, 0x4 ;  /* 0x00000038113c7211 */ /* 0x000fc400078f20ff */
[----:B------:R-:W-:Y:S01]  /*16f0*/  LOP3.LUT R16, R23, R16, RZ, 0x3c, !PT ;  /* 0x0000001017107212 */ /* 0x000fe200078e3cff */
[C---:B--2---:R-:W-:Y:S01]  /*1700*/  @P0 IMAD.WIDE.U32 R22, R116.reuse, R2, RZ ;  /* 0x0000000274160225 */ /* 0x044fe200078e00ff */
[----:B------:R-:W-:Y:S02]  /*1710*/  SHF.R.S32.HI R54, RZ, 0x5, R54 ;  /* 0x00000005ff367819 */ /* 0x000fe40000011436 */
[----:B------:R-:W-:Y:S01]  /*1720*/  SHF.R.S32.HI R125, RZ, 0x1f, R124 ;  /* 0x0000001fff7d7819 */ /* 0x000fe2000001147c */
[----:B------:R-:W-:Y:S01]  /*1730*/  @P0 IMAD R17, R116, R3, R23 ;  /* 0x0000000374110224 */ /* 0x000fe200078e0217 */
[----:B------:R-:W-:Y:S01]  /*1740*/  SHF.R.S32.HI R77, RZ, 0x1f, R76 ;  /* 0x0000001fff4d7819 */ /* 0x000fe2000001144c */
[----:B------:R-:W-:Y:S01]  /*1750*/  @P0 IMAD.MOV.U32 R12, RZ, RZ, R22 ;  /* 0x000000ffff0c0224 */ /* 0x000fe200078e0016 */
[----:B------:R-:W-:Y:S01]  /*1760*/  LOP3.LUT R59, R60, 0xfffffff0, RZ, 0xc0, !PT ;  /* 0xfffffff03c3b7812 */ /* 0x000fe200078ec0ff */
[----:B------:R-:W-:Y:S01]  /*1770*/  IMAD R111, R54, 0x8, R111 ;  /* 0x00000008366f7824 */ /* 0x000fe200078e026f */
[----:B---3--:R-:W-:Y:S01]  /*1780*/  LEA.HI R110, R110, R110, RZ, 0x1 ;  /* 0x0000006e6e6e7211 */ /* 0x008fe200078f08ff */
[----:B----4-:R-:W-:Y:S01]  /*1790*/  @!P0 IMAD.WIDE.U32 R22, R65, R6, RZ ;  /* 0x0000000641168225 */ /* 0x010fe200078e00ff */
[----:B------:R-:W-:-:S02]  /*17a0*/  SHF.L.U64.HI R94, R132, 0x5, R133 ;  /* 0x00000005845e7819 */ /* 0x000fc40000010285 */
[----:B------:R-:W-:Y:S01]  /*17b0*/  LEA R111, R111, R16, 0x5 ;  /* 0x000000106f6f7211 */ /* 0x000fe200078e28ff */
[----:B------:R-:W-:Y:S01]  /*17c0*/  @!P0 IMAD R18, R63, R6, RZ ;  /* 0x000000063f128224 */ /* 0x000fe200078e02ff */
[----:B------:R-:W-:Y:S01]  /*17d0*/  SHF.R.S32.HI R107, RZ, 0x1, R110 ;  /* 0x00000001ff6b7819 */ /* 0x000fe2000001146e */
[----:B------:R-:W-:Y:S01]  /*17e0*/  @!P0 IMAD.MOV.U32 R12, RZ, RZ, R22 ;  /* 0x000000ffff0c8224 */ /* 0x000fe200078e0016 */
[----:B------:R-:W-:Y:S01]  /*17f0*/  SHF.L.U32 R99, R132, 0x5, RZ ;  /* 0x0000000584637819 */ /* 0x000fe200000006ff */
[----:B------:R-:W-:Y:S01]  /*1800*/  @!P0 IMAD R7, R65, R7, R18 ;  /* 0x0000000741078224 */ /* 0x000fe200078e0212 */
[----:B-1----:R-:W-:Y:S01]  /*1810*/  SHF.L.U64.HI R96, R130, 0x5, R131 ;  /* 0x0000000582607819 */ /* 0x002fe20000010283 */
[----:B------:R-:W-:Y:S01]  /*1820*/  IMAD.WIDE R20, R21, 0x40, R124 ;  /* 0x0000004015147825 */ /* 0x000fe200078e027c */
[----:B------:R-:W-:-:S03]  /*1830*/  IADD3 R16, P2, R76, R12, RZ ;  /* 0x0000000c4c107210 */ /* 0x000fc60007f5e0ff */
[----:B------:R-:W-:Y:S01]  /*1840*/  @!P0 IMAD.IADD R17, R23, 0x1, R7 ;  /* 0x0000000117118824 */ /* 0x000fe200078e0207 */
[----:B------:R-:W-:Y:S01]  /*1850*/  IADD3 R18, P0, R76, R10, RZ ;  /* 0x0000000a4c127210 */ /* 0x000fe20007f1e0ff */
[-C--:B------:R-:W-:Y:S02]  /*1860*/  IMAD R14, R21, R2.reuse, RZ ;  /* 0x00000002150e7224 */ /* 0x080fe400078e02ff */
[----:B------:R-:W-:Y:S02]  /*1870*/  IMAD.X R17, R77, 0x1, R17, P2 ;  /* 0x000000014d117824 */ /* 0x000fe400010e0611 */
[C---:B------:R-:W-:Y:S02]  /*1880*/  IMAD R3, R20.reuse, R3, R14 ;  /* 0x0000000314037224 */ /* 0x040fe400078e020e */
[----:B------:R-:W-:-:S04]  /*1890*/  IMAD.WIDE.U32 R16, R20, R2, R16 ;  /* 0x0000000214107225 */ /* 0x000fc800078e0010 */
[----:B------:R-:W-:Y:S01]  /*18a0*/  IMAD.IADD R17, R17, 0x1, R3 ;  /* 0x0000000111117824 */ /* 0x000fe200078e0203 */
[----:B------:R-:W-:Y:S01]  /*18b0*/  SHF.R.S32.HI R3, RZ, 0x1f, R74 ;  /* 0x0000001fff037819 */ /* 0x000fe2000001144a */
[----:B------:R-:W-:Y:S02]  /*18c0*/  IMAD.IADD R59, R56, 0x1, -R59 ;  /* 0x00000001383b7824 */ /* 0x000fe400078e0a3b */
[----:B------:R-:W-:Y:S01]  /*18d0*/  IMAD.X R19, R77, 0x1, R19, P0 ;  /* 0x000000014d137824 */ /* 0x000fe200000e0613 */
[----:B------:R-:W-:Y:S01]  /*18e0*/  IADD3 R120, P0, R124, R15, RZ ;  /* 0x0000000f7c787210 */ /* 0x000fe20007f1e0ff */
[----:B------:R-:W-:Y:S01]  /*18f0*/  IMAD R7, R5, UR4, RZ ;  /* 0x0000000405077c24 */ /* 0x000fe2000f8e02ff */
[----:B------:R-:W-:Y:S01]  /*1900*/  LEA.HI R72, R3, R74, RZ, 0x7 ;  /* 0x0000004a03487211 */ /* 0x000fe200078f38ff */
[----:B------:R-:W-:Y:S01]  /*1910*/  IMAD.WIDE.U32 R18, R0, UR4, R18 ;  /* 0x0000000400127c25 */ /* 0x000fe2000f8e0012 */
[----:B------:R-:W-:Y:S02]  /*1920*/  LEA.HI R58, R59, R59, RZ, 0x1 ;  /* 0x0000003b3b3a7211 */ /* 0x000fe400078f08ff */
[----:B------:R-:W-:Y:S01]  /*1930*/  SHF.R.S32.HI R72, RZ, 0x7, R72 ;  /* 0x00000007ff487819 */ /* 0x000fe20000011448 */
[----:B------:R-:W-:Y:S01]  /*1940*/  IMAD.X R13, R125, 0x1, R13, P0 ;  /* 0x000000017d0d7824 */ /* 0x000fe200000e060d */
[----:B------:R-:W-:Y:S01]  /*1950*/  IADD3 R112, P0, R76, R4, RZ ;  /* 0x000000044c707210 */ /* 0x000fe20007f1e0ff */
[----:B------:R-:W-:Y:S01]  /*1960*/  IMAD R7, R0, UR5, R7 ;  /* 0x0000000500077c24 */ /* 0x000fe2000f8e0207 */
[--C-:B------:R-:W-:Y:S01]  /*1970*/  SHF.R.S32.HI R57, RZ, 0x1, R58.reuse ;  /* 0x00000001ff397819 */ /* 0x100fe2000001143a */
[----:B------:R-:W-:Y:S01]  /*1980*/  ULDC.64 UR4, c[0x0][0x258] ;  /* 0x0000960000047ab9 */ /* 0x000fe20000000a00 */
[----:B------:R-:W-:Y:S01]  /*1990*/  SHF.R.S32.HI R6, RZ, 0x1f, R58 ;  /* 0x0000001fff067819 */ /* 0x000fe2000001143a */
[----:B------:R-:W-:Y:S01]  /*19a0*/  IMAD.X R113, R77, 0x1, R11, P0 ;  /* 0x000000014d717824 */ /* 0x000fe200000e060b */
[----:B------:R-:W-:Y:S01]  /*19b0*/  VIMNMX R72, RZ, R72, !PT ;  /* 0x00000048ff487248 */ /* 0x000fe20007fe0100 */
[----:B------:R-:W-:Y:S01]  /*19c0*/  IMAD R13, R13, R130, RZ ;  /* 0x000000820d0d7224 */ /* 0x000fe200078e02ff */
[----:B------:R-:W-:Y:S01]  /*19d0*/  LEA.HI R6, R6, R57, RZ, 0x2 ;  /* 0x0000003906067211 */ /* 0x000fe200078f10ff */
[----:B------:R-:W-:Y:S01]  /*19e0*/  IMAD R109, R124, R107, R8 ;  /* 0x0000006b7c6d7224 */ /* 0x000fe200078e0208 */
[----:B------:R-:W-:Y:S01]  /*19f0*/  ISETP.GT.AND P0, PT, R52, R72, PT ;  /* 0x000000483400720c */ /* 0x000fe20003f04270 */
[----:B------:R-:W-:Y:S01]  /*1a00*/  IMAD.IADD R19, R19, 0x1, R7 ;  /* 0x0000000113137824 */ /* 0x000fe200078e0207 */
[----:B------:R-:W-:Y:S01]  /*1a10*/  LOP3.LUT R6, R6, 0xfffffffc, RZ, 0xc0, !PT ;  /* 0xfffffffc06067812 */ /* 0x000fe200078ec0ff */
[----:B------:R-:W-:Y:S01]  /*1a20*/  IMAD R73, R127, UR4, RZ ;  /* 0x000000047f497c24 */ /* 0x000fe2000f8e02ff */
[----:B------:R-:W-:Y:S01]  /*1a30*/  IADD3 R108, R8, R109, RZ ;  /* 0x0000006d086c7210 */ /* 0x000fe20007ffe0ff */
[----:B------:R-:W-:Y:S01]  /*1a40*/  IMAD R115, R125, R132, RZ ;  /* 0x000000847d737224 */ /* 0x000fe200078e02ff */
[----:B------:R-:W-:Y:S01]  /*1a50*/  IADD3 R57, R57, -R6, RZ ;  /* 0x8000000639397210 */ /* 0x000fe20007ffe0ff */
[C---:B------:R-:W-:Y:S01]  /*1a60*/  IMAD R123, R120.reuse, R131, R13 ;  /* 0x00000083787b7224 */ /* 0x040fe200078e020d */
[----:B------:R-:W-:Y:S01]  /*1a70*/  SHF.R.S32.HI R104, RZ, 0x1f, R109 ;  /* 0x0000001fff687819 */ /* 0x000fe2000001146d */
[----:B------:R-:W-:Y:S01]  /*1a80*/  IMAD.MOV.U32 R10, RZ, RZ, 0x10 ;  /* 0x00000010ff0a7424 */ /* 0x000fe200078e00ff */
[----:B------:R-:W-:Y:S01]  /*1a90*/  LOP3.LUT P2, RZ, R57, 0x2, RZ, 0xc0, !PT ;  /* 0x0000000239ff7812 */ /* 0x000fe2000784c0ff */
[----:B------:R-:W-:Y:S01]  /*1aa0*/  IMAD.WIDE.U32 R120, R120, R130, R18 ;  /* 0x0000008278787225 */ /* 0x000fe200078e0012 */
[----:B------:R-:W-:-:S02]  /*1ab0*/  SHF.R.S32.HI R103, RZ, 0x1f, R108 ;  /* 0x0000001fff677819 */ /* 0x000fc4000001146c */
[----:B------:R-:W-:Y:S01]  /*1ac0*/  SEL R10, R10, 0xfffffff0, !P2 ;  /* 0xfffffff00a0a7807 */ /* 0x000fe20005000000 */
[C---:B------:R-:W-:Y:S02]  /*1ad0*/  IMAD R73, R126.reuse, UR5, R73 ;  /* 0x000000057e497c24 */ /* 0x040fe4000f8e0249 */
[----:B------:R-:W-:-:S04]  /*1ae0*/  IMAD.WIDE.U32 R128, R126, UR4, R16 ;  /* 0x000000047e807c25 */ /* 0x000fc8000f8e0010 */
[C---:B------:R-:W-:Y:S02]  /*1af0*/  IMAD R115, R124.reuse, R133, R115 ;  /* 0x000000857c737224 */ /* 0x040fe400078e0273 */
[----:B------:R-:W-:-:S04]  /*1b00*/  IMAD.WIDE.U32 R112, R124, R132, R112 ;  /* 0x000000847c707225 */ /* 0x000fc800078e0070 */
[----:B------:R-:W-:Y:S02]  /*1b10*/  IMAD.SHL.U32 R117, R130, 0x20, RZ ;  /* 0x0000002082757824 */ /* 0x000fe400078e00ff */
[----:B------:R-:W-:Y:S02]  /*1b20*/  IMAD.IADD R115, R113, 0x1, R115 ;  /* 0x0000000171737824 */ /* 0x000fe400078e0273 */
[----:B------:R-:W-:Y:S02]  /*1b30*/  IMAD.IADD R73, R129, 0x1, R73 ;  /* 0x0000000181497824 */ /* 0x000fe400078e0249 */
[----:B------:R-:W-:Y:S02]  /*1b40*/  IMAD.IADD R123, R121, 0x1, R123 ;  /* 0x00000001797b7824 */ /* 0x000fe400078e027b */
[----:B------:R-:W-:Y:S01]  /*1b50*/  @!P5 IMAD.MOV.U32 R44, RZ, RZ, RZ ;  /* 0x000000ffff2cd224 */ /* 0x000fe200078e00ff */
        /* <DEDUP_REMOVED lines=41> */
[----:B------:R-:W-:Y:S01]  /*1df0*/  IMAD.IADD R44, R44, 0x1, R9 ;  /* 0x000000012c2c7824 */ /* 0x000fe200078e0209 */
        /* <DEDUP_REMOVED lines=74> */
.L_x_4643:
[----:B------:R-:W-:Y:S04]  /*22a0*/  IMAD.SHL.U32 R14, R11, 0x80, RZ ;  /* 0x000000800b0e7824 */ /* 0x000fe800078e00ff */
[----:B------:R-:W-:Y:S04]  /*22b0*/  VIADD R13, R14, 0xffffff80 ;  /* 0xffffff800e0d7836 */ /* 0x000fe80000000000 */
        /* <DEDUP_REMOVED lines=10> */
[C---:B------:R-:W-:Y:S01]  /*2360*/  @!P5 IADD3 R28, P0, R88.reuse, UR20, RZ ;  /* 0x00000014581cdc10 */ /* 0x040fe2000ff1e0ff */
[----:B------:R-:W-:Y:S01]  /*2370*/  @!P6 IMAD.MOV.U32 R31, RZ, RZ, R86 ;  /* 0x000000ffff1fe224 */ /* 0x000fe200078e0056 */
        /* <DEDUP_REMOVED lines=8> */
[----:B------:R-:W-:Y:S01]  /*2400*/  @!P4 IMAD.X R3, R86, 0x1, R81, P0 ;  /* 0x000000015603c824 */ /* 0x000fe200000e0651 */
[----:B--2---:R1:W-:Y:S04]  /*2410*/  @!P6 STG.E.128 desc[UR6][R30.64], R20 ;  /* 0x000000141e00e986 */ /* 0x0043e8000c101d06 */
[----:B---34-:R2:W3:Y:S07]  /*2420*/  @!P5 LDG.E.128 R16, desc[UR6][R28.64] ;  /* 0x000000061c10d981 */ /* 0x0184ee000c1e1d00 */
[----:B--2---:R-:W-:Y:S04]  /*2430*/  @!P3 IADD3 R28, P0, R88, UR18, RZ ;  /* 0x00000012581cbc10 */ /* 0x004fe8000ff1e0ff */
[----:B------:R-:W-:Y:S02]  /*2440*/  @!P3 IADD3.X R29, R89, UR27, RZ, P0, !PT ;  /* 0x0000001b591dbc10 */ /* 0x000fe400087fe4ff */
[----:B-1----:R-:W-:Y:S05]  /*2450*/  @!P3 IADD3 R30, P0, R87, R130, RZ ;  /* 0x00000082571eb210 */ /* 0x002fea0007f1e0ff */
[----:B------:R-:W-:Y:S01]  /*2460*/  @!P3 IMAD.X R31, R86, 0x1, R83, P0 ;  /* 0x00000001561fb824 */ /* 0x000fe200000e0653 */
[C---:B------:R-:W-:Y:S04]  /*2470*/  LEA R88, P0, R75.reuse, R88, 0x1 ;  /* 0x000000584b587211 */ /* 0x040fe800078008ff */
[----:B------:R-:W-:Y:S02]  /*2480*/  LEA.HI.X.SX32 R89, R75, R89, 0x1, P0 ;  /* 0x000000594b597211 */ /* 0x000fe400000f0eff */
[----:B------:R-:W-:Y:S01]  /*2490*/  ISETP.NE.AND P0, PT, RZ, UR4, PT ;  /* 0x00000004ff007c0c */ /* 0x000fe2000bf05270 */
[----:B---3--:R1:W-:Y:S04]  /*24a0*/  @!P5 STG.E.128 desc[UR6][R26.64], R16 ;  /* 0x000000101a00d986 */ /* 0x0083e8000c101d06 */
[----:B------:R-:W2:Y:S04]  /*24b0*/  @!P4 LDG.E.128 R4, desc[UR6][R24.64] ;  /* 0x000000061804c981 */ /* 0x000ea8000c1e1d00 */
[----:B--2---:R1:W-:Y:S04]  /*24c0*/  @!P4 STG.E.128 desc[UR6][R2.64], R4 ;  /* 0x000000040200c986 */ /* 0x0043e8000c101d06 */
[----:B------:R-:W2:Y:S04]  /*24d0*/  @!P3 LDG.E.128 R20, desc[UR6][R28.64] ;  /* 0x000000061c14b981 */ /* 0x000ea8000c1e1d00 */
[----:B--2---:R1:W-:Y:S01]  /*24e0*/  @!P3 STG.E.128 desc[UR6][R30.64], R20 ;  /* 0x000000141e00b986 */ /* 0x0043e2000c101d06 */
        /* <DEDUP_REMOVED lines=9> */
[----:B------:R-:W-:Y:S01]  /*2580*/  ISETP.GE.AND P0, PT, R76, UR4, PT ;  /* 0x000000044c007c0c */ /* 0x000fe2000bf06270 */
[----:B-1----:R-:W2:Y:S11]  /*2590*/  LDG.E.128 R16, desc[UR6][R90.64] ;  /* 0x000000065a107981 */ /* 0x002eb6000c1e1d00 */
[----:B------:R-:W-:Y:S01]  /*25a0*/  @!UPT UIADD3 URZ, URZ, URZ, URZ ;  /* 0x0000003f3f3ff290 */ /* 0x000fe2000fffe03f */
        /* <DEDUP_REMOVED lines=12> */
[CC--:B------:R-:W-:Y:S01]  /*2670*/  @!P0 FMUL.FTZ R35, R23.reuse, R21.reuse ;  /* 0x0000001517238220 */ /* 0x0c0fe20000410000 */
[--C-:B------:R-:W-:Y:S02]  /*2680*/  @!P0 HADD2.F32 R22, -RZ, R8.reuse.H1_H1 ;  /* 0x30000008ff168230 */ /* 0x100fe40000004100 */
[C---:B------:R-:W-:Y:S01]  /*2690*/  @!P0 FMUL.FTZ R0, R20.reuse, R21 ;  /* 0x0000001514008220 */ /* 0x040fe20000410000 */
[----:B------:R-:W-:Y:S01]  /*26a0*/  @!P0 HADD2.F32 R5, -RZ, R7.H0_H0 ;  /* 0x20000007ff058230 */ /* 0x000fe20000004100 */
[----:B------:R-:W-:Y:S01]  /*26b0*/  @!P0 MOV R21, R17 ;  /* 0x0000001100158202 */ /* 0x000fe20000000f00 */
[----:B------:R-:W-:Y:S02]  /*26c0*/  @!P0 HADD2.F32 R8, -RZ, R8.H0_H0 ;  /* 0x20000008ff088230 */ /* 0x000fe40000004100 */
[-C--:B------:R-:W-:Y:S01]  /*26d0*/  @!P0 FFMA.FTZ R35, R20, R25.reuse, -R35 ;  /* 0x0000001914238223 */ /* 0x080fe20000010823 */
[----:B------:R-:W-:Y:S01]  /*26e0*/  @!P0 FFMA.FTZ R0, R23, R25, R0 ;  /* 0x0000001917008223 */ /* 0x000fe20000010000 */
[--C-:B------:R-:W-:Y:S02]  /*26f0*/  @!P0 HADD2.F32 R25, -RZ, R6.reuse.H1_H1 ;  /* 0x30000006ff198230 */ /* 0x100fe40000004100 */
[-C--:B------:R-:W-:Y:S01]  /*2700*/  @!P0 FMUL.FTZ R24, R22, R5.reuse ;  /* 0x0000000516188220 */ /* 0x080fe20000410000 */
[--C-:B------:R-:W-:Y:S02]  /*2710*/  @!P0 HADD2.F32 R20, -RZ, R21.reuse.H0_H0 ;  /* 0x20000015ff148230 */ /* 0x100fe40000004100 */
[----:B------:R-:W-:Y:S01]  /*2720*/  @!P0 FMUL.FTZ R3, R8, R5 ;  /* 0x0000000508038220 */ /* 0x000fe20000410000 */
[----:B------:R-:W-:Y:S01]  /*2730*/  @!P0 F2FP.F16.F32.PACK_AB R35, R0, R35 ;  /* 0x000000230023823e */ /* 0x000fe200000000ff */
[----:B------:R-:W-:Y:S02]  /*2740*/  @!P0 HADD2.F32 R23, -RZ, R21.H1_H1 ;  /* 0x30000015ff178230 */ /* 0x000fe40000004100 */
[----:B------:R-:W-:Y:S01]  /*2750*/  @!P0 HADD2.F32 R6, -RZ, R6.H0_H0 ;  /* 0x20000006ff068230 */ /* 0x000fe20000004100 */
[----:B------:R-:W-:Y:S01]  /*2760*/  @!P0 MOV R16, R35 ;  /* 0x0000002300108202 */ /* 0x000fe20000000f00 */
[----:B------:R-:W-:Y:S02]  /*2770*/  @!P0 HADD2.F32 R7, -RZ, R7.H1_H1 ;  /* 0x30000007ff078230 */ /* 0x000fe40000004100 */
[-C--:B------:R-:W-:Y:S01]  /*2780*/  @!P0 FMUL.FTZ R2, R20, R15.reuse ;  /* 0x0000000f14028220 */ /* 0x080fe20000410000 */
[----:B------:R-:W-:Y:S02]  /*2790*/  @!P0 HADD2.F32 R27, -RZ, R30.H1_H1 ;  /* 0x3000001eff1b8230 */ /* 0x000fe40000004100 */
[----:B------:R-:W-:Y:S01]  /*27a0*/  @!P0 FMUL.FTZ R37, R23, R15 ;  /* 0x0000000f17258220 */ /* 0x000fe20000410000 */
[--C-:B------:R-:W-:Y:S02]  /*27b0*/  @!P0 HADD2.F32 R29, -RZ, R31.reuse.H0_H0 ;  /* 0x2000001fff1d8230 */ /* 0x100fe40000004100 */
[-C--:B------:R-:W-:Y:S01]  /*27c0*/  @!P0 FMUL.FTZ R39, R25, R7.reuse ;  /* 0x0000000719278220 */ /* 0x080fe20000410000 */
[----:B------:R-:W-:Y:S02]  /*27d0*/  @!P0 HADD2.F32 R31, -RZ, R31.H1_H1 ;  /* 0x3000001fff1f8230 */ /* 0x000fe40000004100 */
[----:B------:R-:W-:Y:S01]  /*27e0*/  @!P0 FMUL.FTZ R4, R6, R7 ;  /* 0x0000000706048220 */ /* 0x000fe20000410000 */
[----:B------:R-:W-:Y:S01]  /*27f0*/  @!P0 FFMA.FTZ R2, R23, R27, R2 ;  /* 0x0000001b17028223 */ /* 0x000fe20000010002 */
[----:B------:R-:W-:Y:S01]  /*2800*/  @!P0 FFMA.FTZ R3, R22, R29, R3 ;  /* 0x0000001d16038223 */ /* 0x000fe20000010003 */
        /* <DEDUP_REMOVED lines=11> */
.L_x_4617:
[----:B------:R-:W-:Y:S05]  /*28c0*/  BSYNC B0 ;  /* 0x0000000000007941 */ /* 0x000fea0003800000 */
.L_x_4616:
        /* <DEDUP_REMOVED lines=24> */
[----:B------:R-:W-:Y:S02]  /*2a50*/  @!P0 HADD2.F32 R5, -RZ, R7.H0_H0 ;  /* 0x20000007ff058230 */ /* 0x000fe40000004100 */
[C---:B------:R-:W-:Y:S01]  /*2a60*/  @!P0 FMUL.FTZ R0, R15.reuse, R20 ;  /* 0x000000140f008220 */ /* 0x040fe20000410000 */
[----:B------:R-:W-:Y:S01]  /*2a70*/  @!P0 MOV R20, R18 ;  /* 0x0000001200148202 */ /* 0x000fe20000000f00 */
[----:B------:R-:W-:Y:S02]  /*2a80*/  @!P0 HADD2.F32 R27, -RZ, R6.H1_H1 ;  /* 0x30000006ff1b8230 */ /* 0x000fe40000004100 */
[-C--:B------:R-:W-:Y:S01]  /*2a90*/  @!P0 FFMA.FTZ R31, R15, R22.reuse, -R31 ;  /* 0x000000160f1f8223 */ /* 0x080fe2000001081f */
[----:B------:R-:W-:Y:S01]  /*2aa0*/  @!P0 FFMA.FTZ R0, R23, R22, R0 ;  /* 0x0000001617008223 */ /* 0x000fe20000010000 */
[--C-:B------:R-:W-:Y:S02]  /*2ab0*/  @!P0 HADD2.F32 R15, -RZ, R21.reuse.H0_H0 ;  /* 0x20000015ff0f8230 */ /* 0x100fe40000004100 */
[--C-:B------:R-:W-:Y:S02]  /*2ac0*/  @!P0 HADD2.F32 R22, -RZ, R20.reuse.H1_H1 ;  /* 0x30000014ff168230 */ /* 0x100fe40000004100 */
        /* <DEDUP_REMOVED lines=8> */
[----:B------:R-:W-:Y:S01]  /*2b50*/  @!P0 FMUL.FTZ R35, R23, R8 ;  /* 0x0000000817238220 */ /* 0x000fe20000410000 */
        /* <DEDUP_REMOVED lines=20> */
.L_x_4619:
[----:B------:R-:W-:Y:S05]  /*2ca0*/  BSYNC B0 ;  /* 0x0000000000007941 */ /* 0x000fea0003800000 */
.L_x_4618:
        /* <DEDUP_REMOVED lines=61> */
.L_x_4621:
[----:B------:R-:W-:Y:S05]  /*3080*/  BSYNC B0 ;  /* 0x0000000000007941 */ /* 0x000fea0003800000 */
.L_x_4620:
[----:B------:R-:W-:Y:S04]  /*3090*/  BSSY B0, `(.L_x_4622) ;  /* 0x0000042000007945 */ /* 0x000fe80003800000 */
[----:B------:R-:W-:Y:S05]  /*30a0*/  @P3 BRA `(.L_x_4623) ;  /* 0x0000000400003947 */ /* 0x000fea0003800000 */
[----:B---34-:R-:W3:Y:S01]  /*30b0*/  LDC.64 R34, c[0x0][0x338] ;  /* 0x0000ce00ff227b82 */ /* 0x018ee20000000a00 */
[----:B------:R-:W-:Y:S11]  /*30c0*/  ISETP.GE.AND P0, PT, R76, UR4, PT ;  /* 0x000000044c007c0c */ /* 0x000ff6000bf06270 */
[----:B------:R-:W-:Y:S02]  /*30d0*/  @!UPT UIADD3 URZ, URZ, URZ, URZ ;  /* 0x0000003f3f3ff290 */ /* 0x000fe4000fffe03f */
[C---:B------:R-:W-:Y:S02]  /*30e0*/  @!P0 SHF.L.U32 R37, R67.reuse, 0x1, RZ ;  /* 0x0000000143258819 */ /* 0x040fe400000006ff */
[----:B-1----:R-:W-:Y:S02]  /*30f0*/  @!P0 SHF.L.U64.HI R26, R67, 0x1, R66 ;  /* 0x00000001431a8819 */ /* 0x002fe40000010242 */
[C---:B------:R-:W-:Y:S02]  /*3100*/  @!P0 IADD3 R30, P4, R37.reuse, R44, RZ ;  /* 0x0000002c251e8210 */ /* 0x040fe40007f9e0ff */
[----:B------:R-:W-:Y:S02]  /*3110*/  @!P0 IADD3 R20, P3, R37, R12, RZ ;  /* 0x0000000c25148210 */ /* 0x000fe40007f7e0ff */
[----:B------:R-:W-:Y:S01]  /*3120*/  @!P0 IADD3.X R31, R26, R43, RZ, P4, !PT ;  /* 0x0000002b1a1f8210 */ /* 0x000fe200027fe4ff */
[----:B---3--:R-:W-:Y:S01]  /*3130*/  IMAD.WIDE.U32 R38, R34, 0xc0, R90 ;  /* 0x000000c022267825 */ /* 0x008fe200078e005a */
[----:B------:R-:W-:Y:S03]  /*3140*/  @!P0 IADD3.X R21, R26, R9, RZ, P3, !PT ;  /* 0x000000091a158210 */ /* 0x000fe60001ffe4ff */
[----:B------:R-:W3:Y:S01]  /*3150*/  @!P0 LDG.E.64 R22, desc[UR6][R30.64] ;  /* 0x000000061e168981 */ /* 0x000ee2000c1e1b00 */
[----:B------:R-:W-:Y:S05]  /*3160*/  IMAD R35, R35, 0xc0, RZ ;  /* 0x000000c023237824 */ /* 0x000fea00078e02ff */
[----:B------:R-:W-:Y:S01]  /*3170*/  IADD3 R39, R39, R35, RZ ;  /* 0x0000002327277210 */ /* 0x000fe20007ffe0ff */
[----:B------:R-:W4:Y:S01]  /*3180*/  @!P0 LDG.E.64 R6, desc[UR6][R20.64] ;  /* 0x0000000614068981 */ /* 0x000f22000c1e1b00 */
[----:B------:R-:W1:Y:S05]  /*3190*/  LDC.64 R34, c[0x0][0x248] ;  /* 0x00009200ff227b82 */ /* 0x000e6a0000000a00 */
[----:B--2---:R-:W2:Y:S01]  /*31a0*/  LDG.E.128 R16, desc[UR6][R38.64] ;  /* 0x0000000626107981 */ /* 0x004ea2000c1e1d00 */
[----:B-1----:R-:W-:Y:S04]  /*31b0*/  IMAD.WIDE.U32 R46, R34, 0xc0, R84 ;  /* 0x000000c0222e7825 */ /* 0x002fe800078e0054 */
[----:B------:R-:W-:Y:S05]  /*31c0*/  IMAD R35, R35, 0xc0, RZ ;  /* 0x000000c023237824 */ /* 0x000fea00078e02ff */
[----:B------:R-:W-:Y:S01]  /*31d0*/  IADD3 R47, R47, R35, RZ ;  /* 0x000000232f2f7210 */ /* 0x000fe20007ffe0ff */
[--C-:B---3--:R-:W-:Y:S02]  /*31e0*/  @!P0 HADD2.F32 R27, -RZ, R23.reuse.H0_H0 ;  /* 0x20000017ff1b8230 */ /* 0x108fe40000004100 */
[----:B------:R-:W-:Y:S02]  /*31f0*/  @!P0 HADD2.F32 R29, -RZ, R23.H1_H1 ;  /* 0x30000017ff1d8230 */ /* 0x000fe40000004100 */
[--C-:B------:R-:W-:Y:S02]  /*3200*/  @!P0 HADD2.F32 R25, -RZ, R22.reuse.H0_H0 ;  /* 0x20000016ff198230 */ /* 0x100fe40000004100 */
[----:B------:R-:W-:Y:S02]  /*3210*/  @!P0 HADD2.F32 R22, -RZ, R22.H1_H1 ;  /* 0x30000016ff168230 */ /* 0x000fe40000004100 */
[--C-:B----4-:R-:W-:Y:S02]  /*3220*/  @!P0 HADD2.F32 R15, -RZ, R6.reuse.H0_H0 ;  /* 0x20000006ff0f8230 */ /* 0x110fe40000004100 */
[----:B------:R-:W-:Y:S01]  /*3230*/  @!P0 HADD2.F32 R8, -RZ, R6.H1_H1 ;  /* 0x30000006ff088230 */ /* 0x000fe20000004100 */
[----:B--2---:R-:W-:Y:S02]  /*3240*/  @!P0 MOV R5, R16 ;  /* 0x0000001000058202 */ /* 0x004fe40000000f00 */
        /* <DEDUP_REMOVED lines=38> */
.L_x_4623:
[----:B------:R-:W-:Y:S05]  /*34b0*/  BSYNC B0 ;  /* 0x0000000000007941 */ /* 0x000fea0003800000 */
.L_x_4622:
[C---:B------:R-:W-:Y:S01]  /*34c0*/  LEA R44, P3, R33.reuse, R42, 0x1 ;  /* 0x0000002a212c7211 */ /* 0x040fe200078608ff */
[----:B------:R-:W-:Y:S01]  /*34d0*/  IMAD.MOV.U32 R8, RZ, RZ, R12 ;  /* 0x000000ffff087224 */ /* 0x000fe200078e000c */
[----:B------:R-:W-:Y:S02]  /*34e0*/  UMOV UR4, UR21 ;  /* 0x0000001500047c82 */ /* 0x000fe40008000000 */
[C---:B------:R-:W-:Y:S02]  /*34f0*/  LEA.HI.X.SX32 R43, R33.reuse, R43, 0x1, P3 ;  /* 0x0000002b212b7211 */ /* 0x040fe400018f0eff */
[C---:B------:R-:W-:Y:S04]  /*3500*/  LEA R12, P0, R33.reuse, R8, 0x1 ;  /* 0x00000008210c7211 */ /* 0x040fe800078008ff */
[----:B------:R-:W-:Y:S01]  /*3510*/  LEA.HI.X.SX32 R9, R33, R9, 0x1, P0 ;  /* 0x0000000921097211 */ /* 0x000fe200000f0eff */
[----:B------:R-:W-:Y:S08]  /*3520*/  BRA `(.L_x_4624) ;  /* 0x0000001800b87947 */ /* 0x000ff00003800000 */
.L_x_4615:
[----:B------:R-:W-:Y:S01]  /*3530*/  ULEA.HI UR25, UR4, UR4, URZ, 0x1 ;  /* 0x0000000404197291 */ /* 0x000fe2000f8f083f */
[----:B------:R-:W-:Y:S03]  /*3540*/  BSSY B1, `(.L_x_4625) ;  /* 0x000005e000017945 */ /* 0x000fe60003800000 */
[----:B------:R-:W-:Y:S06]  /*3550*/  USHF.R.S32.HI UR25, URZ, 0x1, UR25 ;  /* 0x000000013f197899 */ /* 0x000fec0008011419 */
[----:B------:R-:W-:Y:S01]  /*3560*/  MOV R141, UR25 ;  /* 0x00000019008d7c02 */ /* 0x000fe20008000f00 */
[----:B------:R-:W-:Y:S05]  /*3570*/  @P6 BRA `(.L_x_4626) ;  /* 0x0000000400686947 */ /* 0x000fea0003800000 */
[----:B------:R2:W5:Y:S01]  /*3580*/  LDG.E.128 R32, desc[UR6][R90.64] ;  /* 0x000000065a207981 */ /* 0x000562000c1e1d00 */
[----:B------:R-:W-:Y:S01]  /*3590*/  ISETP.GE.AND P0, PT, R76, UR4, PT ;  /* 0x000000044c007c0c */ /* 0x000fe2000bf06270 */
[----:B------:R-:W-:Y:S11]  /*35a0*/  BSSY B0, `(.L_x_4627) ;  /* 0x0000056000007945 */ /* 0x000ff60003800000 */
[----:B------:R-:W-:Y:S01]  /*35b0*/  @!UPT UIADD3 URZ, URZ, URZ, URZ ;  /* 0x0000003f3f3ff290 */ /* 0x000fe2000fffe03f */
[----:B------:R-:W-:Y:S05]  /*35c0*/  @P0 BRA `(.L_x_4628) ;  /* 0x00000004004c0947 */ /* 0x000fea0003800000 */
[-C--:B------:R-:W-:Y:S02]  /*35d0*/  ISETP.GE.AND P6, PT, R76, R141.reuse, PT ;  /* 0x0000008d4c00720c */ /* 0x080fe40003fc6270 */
[----:B------:R-:W-:Y:S02]  /*35e0*/  MOV R137, R141 ;  /* 0x0000008d00897202 */ /* 0x000fe40000000f00 */
[----:B------:R-:W-:Y:S02]  /*35f0*/  MOV R101, RZ ;  /* 0x000000ff00657202 */ /* 0x000fe40000000f00 */
[----:B------:R-:W-:Y:S02]  /*3600*/  MOV R143, RZ ;  /* 0x000000ff008f7202 */ /* 0x000fe40000000f00 */
[----:B-----5:R-:W-:Y:S01]  /*3610*/  MOV R47, R33 ;  /* 0x00000021002f7202 */ /* 0x020fe20000000f00 */
[--C-:B------:R-:W-:Y:S01]  /*3620*/  HADD2.F32 R33, -RZ, R32.reuse.H0_H0 ;  /* 0x20000020ff217230 */ /* 0x100fe20000004100 */
[----:B------:R-:W-:Y:S01]  /*3630*/  MOV R45, R35 ;  /* 0x00000023002d7202 */ /* 0x000fe20000000f00 */
[----:B------:R-:W-:Y:S01]  /*3640*/  HADD2.F32 R35, -RZ, R32.H1_H1 ;  /* 0x30000020ff237230 */ /* 0x000fe20000004100 */
[----:B------:R-:W-:Y:S02]  /*3650*/  MOV R46, R34 ;  /* 0x00000022002e7202 */ /* 0x000fe40000000f00 */
[----:B------:R-:W-:Y:S02]  /*3660*/  @P6 IADD3 R137, RZ, -UR25, RZ ;  /* 0x80000019ff896c10 */ /* 0x000fe4000fffe0ff */
[----:B------:R-:W-:Y:S02]  /*3670*/  @P6 IADD3 R101, RZ, -UR25, RZ ;  /* 0x80000019ff656c10 */ /* 0x000fe4000fffe0ff */
[C---:B-1----:R-:W-:Y:S02]  /*3680*/  LEA R16, P0, R137.reuse, R90, 0x1 ;  /* 0x0000005a89107211 */ /* 0x042fe400078008ff */
[----:B------:R-:W-:Y:S02]  /*3690*/  @P6 IADD3 R143, RZ, -UR25, RZ ;  /* 0x80000019ff8f6c10 */ /* 0x000fe4000fffe0ff */
[----:B------:R-:W-:Y:S02]  /*36a0*/  LEA.HI.X.SX32 R17, R137, R91, 0x1, P0 ;  /* 0x0000005b89117211 */ /* 0x000fe400000f0eff */
[C---:B------:R-:W-:Y:S03]  /*36b0*/  LEA R138, P0, R101.reuse, R92, 0x1 ;  /* 0x0000005c658a7211 */ /* 0x040fe600078008ff */
[----:B------:R-:W3:Y:S01]  /*36c0*/  LDG.E.128 R28, desc[UR6][R16.64] ;  /* 0x00000006101c7981 */ /* 0x000ee2000c1e1d00 */
[----:B------:R-:W-:Y:S02]  /*36d0*/  LEA.HI.X.SX32 R139, R101, R93, 0x1, P0 ;  /* 0x0000005d658b7211 */ /* 0x000fe400000f0eff */
[C---:B------:R-:W-:Y:S02]  /*36e0*/  LEA R36, P0, R143.reuse, R100, 0x1 ;  /* 0x000000648f247211 */ /* 0x040fe400078008ff */
[----:B------:R-:W-:Y:S03]  /*36f0*/  MOV R101, R95 ;  /* 0x0000005f00657202 */ /* 0x000fe60000000f00 */
[----:B------:R-:W4:Y:S01]  /*3700*/  LDG.E.128 R136, desc[UR6][R138.64] ;  /* 0x000000068a887981 */ /* 0x000f22000c1e1d00 */
[----:B------:R-:W-:Y:S07]  /*3710*/  LEA.HI.X.SX32 R37, R143, R101, 0x1, P0 ;  /* 0x000000658f257211 */ /* 0x000fee00000f0eff */
[----:B------:R1:W2:Y:S02]  /*3720*/  LDG.E.128 R48, desc[UR6][R36.64] ;  /* 0x0000000624307981 */ /* 0x0002a4000c1e1d00 */
[----:B-1----:R-:W-:Y:S02]  /*3730*/  HADD2.F32 R36, -RZ, R47.H0_H0 ;  /* 0x2000002fff247230 */ /* 0x002fe40000004100 */
[----:B---3--:R-:W-:Y:S01]  /*3740*/  HADD2.F32 R24, -RZ, R29.H0_H0 ;  /* 0x2000001dff187230 */ /* 0x008fe20000004100 */
[----:B------:R-:W-:Y:S02]  /*3750*/  MOV R22, R28 ;  /* 0x0000001c00167202 */ /* 0x000fe40000000f00 */
[----:B------:R-:W-:Y:S02]  /*3760*/  MOV R20, R30 ;  /* 0x0000001e00147202 */ /* 0x000fe40000000f00 */
[----:B------:R-:W-:Y:S01]  /*3770*/  MOV R19, R31 ;  /* 0x0000001f00137202 */ /* 0x000fe20000000f00 */
[----:B------:R-:W-:Y:S02]  /*3780*/  HADD2.F32 R28, -RZ, R22.H0_H0 ;  /* 0x20000016ff1c7230 */ /* 0x000fe40000004100 */
[--C-:B----4-:R-:W-:Y:S02]  /*3790*/  HADD2.F32 R27, -RZ, R136.reuse.H0_H0 ;  /* 0x20000088ff1b7230 */ /* 0x110fe40000004100 */
[--C-:B------:R-:W-:Y:S02]  /*37a0*/  HADD2.F32 R23, -RZ, R137.reuse.H0_H0 ;  /* 0x20000089ff177230 */ /* 0x100fe40000004100 */
[----:B------:R-:W-:Y:S02]  /*37b0*/  HADD2.F32 R25, -RZ, R136.H1_H1 ;  /* 0x30000088ff197230 */ /* 0x000fe40000004100 */
[----:B------:R-:W-:Y:S01]  /*37c0*/  @!P6 FADD.FTZ R27, -R27, -RZ ;  /* 0x800000ff1b1be221 */ /* 0x000fe20000010100 */
[----:B------:R-:W-:Y:S02]  /*37d0*/  HADD2.F32 R21, -RZ, R137.H1_H1 ;  /* 0x30000089ff157230 */ /* 0x000fe40000004100 */
[----:B------:R-:W-:Y:S01]  /*37e0*/  @!P6 FADD.FTZ R23, -R23, -RZ ;  /* 0x800000ff1717e221 */ /* 0x000fe20000010100 */
[----:B------:R-:W-:Y:S02]  /*37f0*/  HADD2.F32 R26, -RZ, R22.H1_H1 ;  /* 0x30000016ff1a7230 */ /* 0x000fe40000004100 */
[----:B------:R-:W-:Y:S01]  /*3800*/  @!P6 FADD.FTZ R25, -R25, -RZ ;  /* 0x800000ff1919e221 */ /* 0x000fe20000010100 */
[----:B------:R-:W-:Y:S02]  /*3810*/  HADD2.F32 R22, -RZ, R29.H1_H1 ;  /* 0x3000001dff167230 */ /* 0x000fe40000004100 */
[----:B------:R-:W-:Y:S01]  /*3820*/  @!P6 FADD.FTZ R21, -R21, -RZ ;  /* 0x800000ff1515e221 */ /* 0x000fe20000010100 */
[--C-:B------:R-:W-:Y:S02]  /*3830*/  HADD2.F32 R18, -RZ, R138.reuse.H0_H0 ;  /* 0x2000008aff127230 */ /* 0x100fe40000004100 */
[----:B------:R-:W-:Y:S01]  /*3840*/  FMUL.FTZ R0, R28, R27 ;  /* 0x0000001b1c007220 */ /* 0x000fe20000410000 */
[----:B------:R-:W-:Y:S02]  /*3850*/  HADD2.F32 R17, -RZ, R138.H1_H1 ;  /* 0x3000008aff117230 */ /* 0x000fe40000004100 */
[----:B------:R-:W-:Y:S01]  /*3860*/  FMUL.FTZ R3, R24, R23 ;  /* 0x0000001718037220 */ /* 0x000fe20000410000 */
[--C-:B--2---:R-:W-:Y:S02]  /*3870*/  HADD2.F32 R32, -RZ, R48.reuse.H0_H0 ;  /* 0x20000030ff207230 */ /* 0x104fe40000004100 */
        /* <DEDUP_REMOVED lines=14> */
[----:B------:R-:W-:Y:S01]  /*3960*/  FFMA.FTZ R2, R35, R34, R2 ;  /* 0x0000002223027223 */ /* 0x000fe20000010002 */
[----:B------:R-:W-:Y:S02]  /*3970*/  HADD2.F32 R20, -RZ, R19.H1_H1 ;  /* 0x30000013ff147230 */ /* 0x000fe40000004100 */
[----:B------:R-:W-:Y:S01]  /*3980*/  FMUL.FTZ R5, R23, R18 ;  /* 0x0000001217057220 */ /* 0x000fe20000410000 */
[----:B------:R-:W-:Y:S02]  /*3990*/  HADD2.F32 R38, -RZ, R49.H1_H1 ;  /* 0x30000031ff267230 */ /* 0x000fe40000004100 */
[----:B------:R-:W-:Y:S01]  /*39a0*/  FMUL.FTZ R6, R22, R17 ;  /* 0x0000001116067220 */ /* 0x000fe20000410000 */
[----:B------:R-:W-:Y:S02]  /*39b0*/  HADD2.F32 R33, -RZ, R47.H1_H1 ;  /* 0x3000002fff217230 */ /* 0x000fe40000004100 */
[----:B------:R-:W-:Y:S01]  /*39c0*/  FFMA.FTZ R3, R36, R37, R3 ;  /* 0x0000002524037223 */ /* 0x000fe20000010003 */
        /* <DEDUP_REMOVED lines=8> */
[----:B------:R-:W-:Y:S01]  /*3a50*/  F2FP.F16.F32.PACK_AB R32, R2, R0 ;  /* 0x000000000220723e */ /* 0x000fe200000000ff */
        /* <DEDUP_REMOVED lines=10> */
.L_x_4628:
[----:B------:R-:W-:Y:S05]  /*3b00*/  BSYNC B0 ;  /* 0x0000000000007941 */ /* 0x000fea0003800000 */
.L_x_4627:
[----:B-----5:R3:W-:Y:S02]  /*3b10*/  STG.E.128 desc[UR6][R84.64], R32 ;  /* 0x0000002054007986 */ /* 0x0207e4000c101d06 */
.L_x_4626:
[----:B------:R-:W-:Y:S05]  /*3b20*/  BSYNC B1 ;  /* 0x0000000000017941 */ /* 0x000fea0003800000 */
.L_x_4625:
        /* <DEDUP_REMOVED lines=21> */
[----:B-1----:R-:W-:Y:S02]  /*3c80*/  LEA R16, P0, R137, R138, 0x1 ;  /* 0x0000008a89107211 */ /* 0x002fe400078008ff */
[----:B------:R-:W-:Y:S02]  /*3c90*/  IADD3 R101, P6, R71, R136, RZ ;  /* 0x0000008847657210 */ /* 0x000fe40007fde0ff */
[----:B------:R-:W-:Y:S02]  /*3ca0*/  LEA.HI.X.SX32 R17, R137, R139, 0x1, P0 ;  /* 0x0000008b89117211 */ /* 0x000fe400000f0eff */
[----:B------:R-:W-:Y:S02]  /*3cb0*/  LEA.HI.X.SX32 R136, R136, R70, 0x1, P6 ;  /* 0x0000004688887211 */ /* 0x000fe400030f0eff */
[C---:B---3--:R-:W-:Y:S01]  /*3cc0*/  LEA R138, P0, R101.reuse, R92, 0x1 ;  /* 0x0000005c658a7211 */ /* 0x048fe200078008ff */
[----:B------:R-:W3:Y:S01]  /*3cd0*/  LDG.E.128 R28, desc[UR6][R16.64] ;  /* 0x00000006101c7981 */ /* 0x000ee2000c1e1d00 */
[----:B------:R-:W-:Y:S02]  /*3ce0*/  @P5 IADD3 R140, RZ, -UR25, RZ ;  /* 0x80000019ff8c5c10 */ /* 0x000fe4000fffe0ff */
[----:B------:R-:W-:Y:S02]  /*3cf0*/  LEA.HI.X R139, R101, R93, R136, 0x1, P0 ;  /* 0x0000005d658b7211 */ /* 0x000fe400000f0c88 */
[----:B------:R-:W-:Y:S04]  /*3d00*/  IADD3 R101, P0, R71, R140, RZ ;  /* 0x0000008c47657210 */ /* 0x000fe80007f1e0ff */
[----:B------:R-:W-:Y:S01]  /*3d10*/  LEA.HI.X.SX32 R140, R140, R70, 0x1, P0 ;  /* 0x000000468c8c7211 */ /* 0x000fe200000f0eff */
[----:B------:R-:W4:Y:S01]  /*3d20*/  LDG.E.128 R136, desc[UR6][R138.64] ;  /* 0x000000068a887981 */ /* 0x000f22000c1e1d00 */
[C---:B------:R-:W-:Y:S04]  /*3d30*/  LEA R36, P0, R101.reuse, R100, 0x1 ;  /* 0x0000006465247211 */ /* 0x040fe800078008ff */
[----:B------:R-:W-:Y:S05]  /*3d40*/  LEA.HI.X R37, R101, R95, R140, 0x1, P0 ;  /* 0x0000005f65257211 */ /* 0x000fea00000f0c8c */
[----:B------:R1:W2:Y:S02]  /*3d50*/  LDG.E.128 R48, desc[UR6][R36.64] ;  /* 0x0000000624307981 */ /* 0x0002a4000c1e1d00 */
[----:B-1----:R-:W-:Y:S02]  /*3d60*/  HADD2.F32 R36, -RZ, R47.H0_H0 ;  /* 0x2000002fff247230 */ /* 0x002fe40000004100 */
[----:B---3--:R-:W-:Y:S01]  /*3d70*/  HADD2.F32 R24, -RZ, R29.H0_H0 ;  /* 0x2000001dff187230 */ /* 0x008fe20000004100 */
[----:B------:R-:W-:Y:S02]  /*3d80*/  MOV R22, R28 ;  /* 0x0000001c00167202 */ /* 0x000fe40000000f00 */
[----:B------:R-:W-:Y:S02]  /*3d90*/  MOV R20, R30 ;  /* 0x0000001e00147202 */ /* 0x000fe40000000f00 */
[----:B------:R-:W-:Y:S01]  /*3da0*/  MOV R19, R31 ;  /* 0x0000001f00137202 */ /* 0x000fe20000000f00 */
[--C-:B------:R-:W-:Y:S02]  /*3db0*/  HADD2.F32 R28, -RZ, R22.reuse.H0_H0 ;  /* 0x20000016ff1c7230 */ /* 0x100fe40000004100 */
[----:B------:R-:W-:Y:S02]  /*3dc0*/  HADD2.F32 R26, -RZ, R22.H1_H1 ;  /* 0x30000016ff1a7230 */ /* 0x000fe40000004100 */
        /* <DEDUP_REMOVED lines=12> */
[--C-:B--2---:R-:W-:Y:S02]  /*3e90*/  HADD2.F32 R32, -RZ, R48.reuse.H0_H0 ;  /* 0x20000030ff207230 */ /* 0x104fe40000004100 */
        /* <DEDUP_REMOVED lines=41> */
.L_x_4632:
[----:B------:R-:W-:Y:S05]  /*4130*/  BSYNC B0 ;  /* 0x0000000000007941 */ /* 0x000fea0003800000 */
.L_x_4631:
[----:B-----5:R4:W-:Y:S02]  /*4140*/  STG.E.128 desc[UR6][R142.64], R32 ;  /* 0x000000208e007986 */ /* 0x0209e4000c101d06 */
.L_x_4630:
[----:B------:R-:W-:Y:S05]  /*4150*/  BSYNC B1 ;  /* 0x0000000000017941 */ /* 0x000fea0003800000 */
.L_x_4629:
[----:B------:R-:W-:Y:S04]  /*4160*/  BSSY B1, `(.L_x_4633) ;  /* 0x0000062000017945 */ /* 0x000fe80003800000 */
[----:B------:R-:W-:Y:S05]  /*4170*/  @P4 BRA `(.L_x_4634) ;  /* 0x0000000400804947 */ /* 0x000fea0003800000 */
        /* <DEDUP_REMOVED lines=94> */
.L_x_4636:
[----:B------:R-:W-:Y:S05]  /*4760*/  BSYNC B0 ;  /* 0x0000000000007941 */ /* 0x000fea0003800000 */
.L_x_4635:
[----:B-----5:R4:W-:Y:S02]  /*4770*/  STG.E.128 desc[UR6][R142.64], R32 ;  /* 0x000000208e007986 */ /* 0x0209e4000c101d06 */
.L_x_4634:
[----:B------:R-:W-:Y:S05]  /*4780*/  BSYNC B1 ;  /* 0x0000000000017941 */ /* 0x000fea0003800000 */
.L_x_4633:
[----:B------:R-:W-:Y:S04]  /*4790*/  BSSY B1, `(.L_x_4637) ;  /* 0x0000065000017945 */ /* 0x000fe80003800000 */
[----:B------:R-:W-:Y:S05]  /*47a0*/  @P3 BRA `(.L_x_4638) ;  /* 0x00000004008c3947 */ /* 0x000fea0003800000 */
[----:B-1----:R-:W3:Y:S01]  /*47b0*/  LDC.64 R2, c[0x0][0x338] ;  /* 0x0000ce00ff027b82 */ /* 0x002ee20000000a00 */
[----:B------:R-:W-:Y:S01]  /*47c0*/  ISETP.GE.AND P0, PT, R76, UR4, PT ;  /* 0x000000044c007c0c */ /* 0x000fe2000bf06270 */
[----:B------:R-:W-:Y:S01]  /*47d0*/  BSSY B0, `(.L_x_4639) ;  /* 0x000005f000007945 */ /* 0x000fe20003800000 */
        /* <DEDUP_REMOVED lines=8> */
[----:B---3--:R-:W-:Y:S06]  /*4860*/  @P0 BRA `(.L_x_4640) ;  /* 0x0000000400540947 */ /* 0x008fec0003800000 */
[----:B------:R-:W-:Y:S02]  /*4870*/  ISETP.GE.AND P3, PT, R76, R141, PT ;  /* 0x0000008d4c00720c */ /* 0x000fe40003f66270 */
[----:B------:R-:W-:Y:S02]  /*4880*/  MOV R136, RZ ;  /* 0x000000ff00887202 */ /* 0x000fe40000000f00 */
        /* <DEDUP_REMOVED lines=83> */
.L_x_4640:
[----:B------:R-:W-:Y:S05]  /*4dc0*/  BSYNC B0 ;  /* 0x0000000000007941 */ /* 0x000fea0003800000 */
.L_x_4639:
[----:B-----5:R1:W-:Y:S02]  /*4dd0*/  STG.E.128 desc[UR6][R142.64], R32 ;  /* 0x000000208e007986 */ /* 0x0203e4000c101d06 */
.L_x_4638:
[----:B------:R-:W-:Y:S05]  /*4de0*/  BSYNC B1 ;  /* 0x0000000000017941 */ /* 0x000fea0003800000 */
.L_x_4637:
[----:B-1----:R-:W1:Y:S01]  /*4df0*/  LDC R3, c[0x0][0x2e0] ;  /* 0x0000b800ff037b82 */ /* 0x002e620000000800 */
[----:B------:R-:W-:Y:S01]  /*4e00*/  IMAD.MOV.U32 R101, RZ, RZ, R95 ;  /* 0x000000ffff657224 */ /* 0x000fe200078e005f */
[----:B------:R-:W-:Y:S01]  /*4e10*/  UMOV UR4, UR5 ;  /* 0x0000000500047c82 */ /* 0x000fe20008000000 */
[----:B-1----:R-:W-:Y:S05]  /*4e20*/  IMAD.U32 R3, R3, -0x40, RZ ;  /* 0xffffffc003037824 */ /* 0x002fea00078e00ff */
[C---:B------:R-:W-:Y:S02]  /*4e30*/  LEA R100, P3, R3.reuse, R100, 0x1 ;  /* 0x0000006403647211 */ /* 0x040fe400078608ff */
[C---:B------:R-:W-:Y:S02]  /*4e40*/  LEA R92, P0, R3.reuse, R92, 0x1 ;  /* 0x0000005c035c7211 */ /* 0x040fe400078008ff */
[C---:B------:R-:W-:Y:S02]  /*4e50*/  LEA.HI.X.SX32 R95, R3.reuse, R101, 0x1, P3 ;  /* 0x00000065035f7211 */ /* 0x040fe400018f0eff */
[----:B------:R-:W-:Y:S01]  /*4e60*/  LEA.HI.X.SX32 R93, R3, R93, 0x1, P0 ;  /* 0x0000005d035d7211 */ /* 0x000fe200000f0eff */
[----:B------:R-:W-:Y:S08]  /*4e70*/  BRA `(.L_x_4624) ;  /* 0x0000000000647947 */ /* 0x000ff00003800000 */
.L_x_4614:
[----:B-1----:R-:W2:Y:S01]  /*4e80*/  @!P6 LDG.E.128 R20, desc[UR6][R90.64] ;  /* 0x000000065a14e981 */ /* 0x002ea2000c1e1d00 */
[CC--:B------:R-:W-:Y:S01]  /*4e90*/  @!P5 LEA R28, P0, R97.reuse, R90.reuse, 0x1 ;  /* 0x0000005a611cd211 */ /* 0x0c0fe200078008ff */
[----:B------:R-:W1:Y:S01]  /*4ea0*/  @!P3 LDC.64 R2, c[0x0][0x338] ;  /* 0x0000ce00ff02bb82 */ /* 0x000e620000000a00 */
[----:B------:R-:W-:Y:S02]  /*4eb0*/  UMOV UR4, URZ ;  /* 0x0000003f00047c82 */ /* 0x000fe40008000000 */
        /* <DEDUP_REMOVED lines=11> */
[----:B--2---:R-:W-:Y:S01]  /*4f70*/  @!P4 LEA R22, P0, R132, R84, 0x1 ;  /* 0x000000548416c211 */ /* 0x004fe200078008ff */
[----:B-1----:R-:W-:Y:S03]  /*4f80*/  @!P3 IMAD.WIDE.U32 R20, R2, 0xc0, R84 ;  /* 0x000000c00214b825 */ /* 0x002fe600078e0054 */
[----:B------:R-:W-:Y:S01]  /*4f90*/  @!P4 LEA.HI.X R23, R132, R85, R80, 0x1, P0 ;  /* 0x000000558417c211 */ /* 0x000fe200000f0c50 */
[----:B------:R-:W-:Y:S04]  /*4fa0*/  @!P3 IMAD R3, R3, 0xc0, RZ ;  /* 0x000000c00303b824 */ /* 0x000fe800078e02ff */
[----:B------:R-:W-:Y:S01]  /*4fb0*/  @!P3 IMAD.IADD R21, R21, 0x1, R3 ;  /* 0x000000011515b824 */ /* 0x000fe200078e0203 */
[----:B---3--:R1:W-:Y:S04]  /*4fc0*/  @!P5 STG.E.128 desc[UR6][R26.64], R4 ;  /* 0x000000041a00d986 */ /* 0x0083e8000c101d06 */
[----:B------:R-:W2:Y:S04]  /*4fd0*/  @!P4 LDG.E.128 R16, desc[UR6][R16.64] ;  /* 0x000000061010c981 */ /* 0x000ea8000c1e1d00 */
[----:B--2---:R2:W-:Y:S04]  /*4fe0*/  @!P4 STG.E.128 desc[UR6][R22.64], R16 ;  /* 0x000000101600c986 */ /* 0x0045e8000c101d06 */
[----:B-1----:R-:W3:Y:S04]  /*4ff0*/  @!P3 LDG.E.128 R4, desc[UR6][R24.64] ;  /* 0x000000061804b981 */ /* 0x002ee8000c1e1d00 */
[----:B---3--:R2:W-:Y:S02]  /*5000*/  @!P3 STG.E.128 desc[UR6][R20.64], R4 ;  /* 0x000000041400b986 */ /* 0x0085e4000c101d06 */
.L_x_4624:
[----:B------:R-:W1:Y:S02]  /*5010*/  LDC R0, c[0x0][0x338] ;  /* 0x0000ce00ff007b82 */ /* 0x000e640000000800 */
[----:B-1----:R-:W-:Y:S05]  /*5020*/  IMAD.U32 R3, R0, -0x80, RZ ;  /* 0xffffff8000037824 */ /* 0x002fea00078e00ff */
[C---:B--2---:R-:W-:Y:S04]  /*5030*/  LEA R90, P0, R3.reuse, R90, 0x1 ;  /* 0x0000005a035a7211 */ /* 0x044fe800078008ff */
        /* <DEDUP_REMOVED lines=78> */
.L_x_4641:
[----:B------:R-:W1:Y:S01]  /*5520*/  LDC R2, c[0x0][0x250] ;  /* 0x00009400ff027b82 */ /* 0x000e620000000800 */
[----:B------:R-:W-:Y:S02]  /*5530*/  IMAD.MOV.U32 R4, RZ, RZ, R87 ;  /* 0x000000ffff047224 */ /* 0x000fe400078e0057 */
[----:B------:R-:W-:Y:S05]  /*5540*/  IMAD.MOV.U32 R5, RZ, RZ, R86 ;  /* 0x000000ffff057224 */ /* 0x000fea00078e0056 */
[----:B------:R-:W2:Y:S02]  /*5550*/  LDC R0, c[0x0][0x248] ;  /* 0x00009200ff007b82 */ /* 0x000ea40000000800 */
[----:B--2---:R-:W-:Y:S02]  /*5560*/  IMAD.U32 R3, R0, -0x80, RZ ;  /* 0xffffff8000037824 */ /* 0x004fe400078e00ff */
[----:B-1----:R-:W-:Y:S03]  /*5570*/  IMAD.U32 R2, R2, -0x80, RZ ;  /* 0xffffff8002027824 */ /* 0x002fe600078e00ff */
[C---:B---3--:R-:W-:Y:S02]  /*5580*/  LEA R84, P0, R3.reuse, R84, 0x1 ;  /* 0x0000005403547211 */ /* 0x048fe400078008ff */
[C---:B------:R-:W-:Y:S02]  /*5590*/  LEA R87, P3, R2.reuse, R4, 0x1 ;  /* 0x0000000402577211 */ /* 0x040fe400078608ff */
[----:B------:R-:W-:Y:S02]  /*55a0*/  LEA.HI.X.SX32 R85, R3, R85, 0x1, P0 ;  /* 0x0000005503557211 */ /* 0x000fe400000f0eff */
[----:B------:R-:W-:Y:S09]  /*55b0*/  LEA.HI.X.SX32 R86, R2, R5, 0x1, P3 ;  /* 0x0000000502567211 */ /* 0x000ff200018f0eff */
.L_x_4642:
[----:B------:R-:W-:Y:S04]  /*55c0*/  IADD3 R11, R11, -0x1, RZ ;  /* 0xffffffff0b0b7810 */ /* 0x000fe80007ffe0ff */
[----:B------:R-:W-:Y:S11]  /*55d0*/  ISETP.GT.AND P0, PT, R11, R72, PT ;  /* 0x000000480b00720c */ /* 0x000ff60003f04270 */
[----:B------:R-:W-:Y:S02]  /*55e0*/  @!UPT UIADD3 URZ, URZ, URZ, URZ ;  /* 0x0000003f3f3ff290 */ /* 0x000fe4000fffe03f */
[----:B------:R-:W-:Y:S05]  /*55f0*/  @P0 BRA `(.L_x_4643) ;  /* 0xffffffcc00280947 */ /* 0x000fea000383ffff */
.L_x_4613:
        /* <DEDUP_REMOVED lines=20> */
[----:B------:R-:W-:Y:S01]  /*5740*/  IMAD.IADD R8, R98, 0x1, -R55 ;  /* 0x0000000162087824 */ /* 0x000fe200078e0a37 */
[----:B------:R-:W-:Y:S02]  /*5750*/  LEA R24, P2, R5, UR8, 0x1 ;  /* 0x0000000805187c11 */ /* 0x000fe4000f8408ff */
[----:B------:R-:W-:Y:S02]  /*5760*/  LEA.HI.X R13, R128, UR9, R73, 0x1, P3 ;  /* 0x00000009800d7c11 */ /* 0x000fe400098f0c49 */
[----:B--2---:R-:W-:-:S05]  /*5770*/  IADD3 R0, R0, R74, R55 ;  /* 0x0000004a00007210 */ /* 0x004fca0007ffe037 */
        /* <DEDUP_REMOVED lines=35> */
[----:B---345:R-:W-:Y:S01]  /*59b0*/  HADD2.F32 R16, -RZ, R15.H0_H0 ;  /* 0x2000000fff107230 */ /* 0x038fe20000004100 */
[----:B------:R-:W-:Y:S01]  /*59c0*/  MOV R17, R14 ;  /* 0x0000000e00117202 */ /* 0x000fe20000000f00 */
[----:B------:R-:W-:Y:S02]  /*59d0*/  HADD2.F32 R18, -RZ, R13.H1_H1 ;  /* 0x3000000dff127230 */ /* 0x000fe40000004100 */
[----:B------:R-:W-:Y:S02]  /*59e0*/  HADD2.F32 R15, -RZ, R15.H1_H1 ;  /* 0x3000000fff0f7230 */ /* 0x000fe40000004100 */
[----:B------:R-:W-:-:S02]  /*59f0*/  HADD2.F32 R20, -RZ, R13.H0_H0 ;  /* 0x2000000dff147230 */ /* 0x000fc40000004100 */
[----:B--2---:R-:W-:Y:S02]  /*5a00*/  HADD2.F32 R9, -RZ, R2.H1_H1 ;  /* 0x30000002ff097230 */ /* 0x004fe40000004100 */
[----:B------:R-:W-:Y:S02]  /*5a10*/  HADD2.F32 R6, -RZ, R3.H1_H1 ;  /* 0x30000003ff067230 */ /* 0x000fe40000004100 */
[----:B------:R-:W-:Y:S02]  /*5a20*/  HADD2.F32 R14, -RZ, R4.H1_H1 ;  /* 0x30000004ff0e7230 */ /* 0x000fe40000004100 */
[-C--:B------:R-:W-:Y:S01]  /*5a30*/  FMUL.FTZ R11, R18, R9.reuse ;  /* 0x00000009120b7220 */ /* 0x080fe20000410000 */
[----:B------:R-:W-:Y:S02]  /*5a40*/  HADD2.F32 R13, -RZ, R5.H1_H1 ;  /* 0x30000005ff0d7230 */ /* 0x000fe40000004100 */
[CC--:B------:R-:W-:Y:S01]  /*5a50*/  FMUL.FTZ R7, R15.reuse, R6.reuse ;  /* 0x000000060f077220 */ /* 0x0c0fe20000410000 */
[----:B------:R-:W-:Y:S01]  /*5a60*/  FMUL.FTZ R9, R20, R9 ;  /* 0x0000000914097220 */ /* 0x000fe20000410000 */
[----:B------:R-:W-:Y:S01]  /*5a70*/  FMUL.FTZ R6, R16, R6 ;  /* 0x0000000610067220 */ /* 0x000fe20000410000 */
[-C--:B------:R-:W-:Y:S01]  /*5a80*/  FFMA.FTZ R11, R20, R14.reuse, -R11 ;  /* 0x0000000e140b7223 */ /* 0x080fe2000001080b */
[-C--:B------:R-:W-:Y:S01]  /*5a90*/  FFMA.FTZ R7, R16, R13.reuse, -R7 ;  /* 0x0000000d10077223 */ /* 0x080fe20000010807 */
[----:B------:R-:W-:Y:S01]  /*5aa0*/  FFMA.FTZ R14, R18, R14, R9 ;  /* 0x0000000e120e7223 */ /* 0x000fe20000010009 */
[----:B------:R-:W-:Y:S01]  /*5ab0*/  FFMA.FTZ R6, R15, R13, R6 ;  /* 0x0000000d0f067223 */ /* 0x000fe20000010006 */
[----:B------:R-:W-:-:S02]  /*5ac0*/  HADD2.F32 R2, -RZ, R2.H0_H0 ;  /* 0x20000002ff027230 */ /* 0x000fc40000004100 */
[----:B------:R-:W-:Y:S01]  /*5ad0*/  HADD2.F32 R3, -RZ, R3.H0_H0 ;  /* 0x20000003ff037230 */ /* 0x000fe20000004100 */
[----:B------:R-:W-:Y:S01]  /*5ae0*/  F2FP.F16.F32.PACK_AB R11, R14, R11 ;  /* 0x0000000b0e0b723e */ /* 0x000fe200000000ff */
[--C-:B------:R-:W-:Y:S01]  /*5af0*/  HADD2.F32 R9, -RZ, R12.reuse.H0_H0 ;  /* 0x2000000cff097230 */ /* 0x100fe20000004100 */
[----:B------:R-:W-:Y:S01]  /*5b00*/  F2FP.F16.F32.PACK_AB R6, R6, R7 ;  /* 0x000000070606723e */ /* 0x000fe200000000ff */
[----:B------:R-:W-:Y:S02]  /*5b10*/  HADD2.F32 R13, -RZ, R12.H1_H1 ;  /* 0x3000000cff0d7230 */ /* 0x000fe40000004100 */
[--C-:B------:R-:W-:Y:S02]  /*5b20*/  HADD2.F32 R16, -RZ, R17.reuse.H1_H1 ;  /* 0x30000011ff107230 */ /* 0x100fe40000004100 */
        /* <DEDUP_REMOVED lines=13> */
[----:B------:R-:W-:Y:S02]  /*5c00*/  MOV R13, R11 ;  /* 0x0000000b000d7202 */ /* 0x000fe40000000f00 */
[----:B------:R-:W-:Y:S02]  /*5c10*/  MOV R15, R6 ;  /* 0x00000006000f7202 */ /* 0x000fe40000000f00 */
.L_x_4650:
[----:B------:R-:W-:Y:S05]  /*5c20*/  BSYNC B0 ;  /* 0x0000000000007941 */ /* 0x000fea0003800000 */
.L_x_4649:
[----:B-----5:R2:W-:Y:S02]  /*5c30*/  STS.128 [R130], R12 ;  /* 0x0000000c82007388 */ /* 0x0205e40000000c00 */
.L_x_4648:
[----:B------:R-:W-:Y:S05]  /*5c40*/  BSYNC B1 ;  /* 0x0000000000017941 */ /* 0x000fea0003800000 */
.L_x_4647:
        /* <DEDUP_REMOVED lines=24> */
[--C-:B---345:R-:W-:Y:S02]  /*5dd0*/  HADD2.F32 R17, -RZ, R15.reuse.H0_H0 ;  /* 0x2000000fff117230 */ /* 0x138fe40000004100 */
[----:B------:R-:W-:Y:S02]  /*5de0*/  HADD2.F32 R15, -RZ, R15.H1_H1 ;  /* 0x3000000fff0f7230 */ /* 0x000fe40000004100 */
[--C-:B------:R-:W-:Y:S02]  /*5df0*/  HADD2.F32 R16, -RZ, R13.reuse.H1_H1 ;  /* 0x3000000dff107230 */ /* 0x100fe40000004100 */
        /* <DEDUP_REMOVED lines=9> */
[----:B------:R-:W-:Y:S01]  /*5e90*/  FFMA.FTZ R6, R17, R9, -R6 ;  /* 0x0000000911067223 */ /* 0x000fe20000010806 */
[----:B------:R-:W-:Y:S01]  /*5ea0*/  FFMA.FTZ R8, R19, R13, -R8 ;  /* 0x0000000d13087223 */ /* 0x000fe20000010808 */
[----:B------:R-:W-:Y:S01]  /*5eb0*/  FFMA.FTZ R9, R15, R9, R0 ;  /* 0x000000090f097223 */ /* 0x000fe20000010000 */
[----:B------:R-:W-:Y:S01]  /*5ec0*/  FFMA.FTZ R7, R16, R13, R7 ;  /* 0x0000000d10077223 */ /* 0x000fe20000010007 */
[----:B------:R-:W-:-:S02]  /*5ed0*/  HADD2.F32 R2, -RZ, R2.H0_H0 ;  /* 0x20000002ff027230 */ /* 0x000fc40000004100 */
[----:B------:R-:W-:Y:S01]  /*5ee0*/  HADD2.F32 R15, -RZ, R12.H1_H1 ;  /* 0x3000000cff0f7230 */ /* 0x000fe20000004100 */
[----:B------:R-:W-:Y:S01]  /*5ef0*/  F2FP.F16.F32.PACK_AB R6, R9, R6 ;  /* 0x000000060906723e */ /* 0x000fe200000000ff */
[----:B------:R-:W-:Y:S02]  /*5f00*/  HADD2.F32 R0, -RZ, R14.H0_H0 ;  /* 0x2000000eff007230 */ /* 0x000fe40000004100 */
[----:B------:R-:W-:Y:S02]  /*5f10*/  HADD2.F32 R3, -RZ, R3.H0_H0 ;  /* 0x20000003ff037230 */ /* 0x000fe40000004100 */
[----:B------:R-:W-:Y:S02]  /*5f20*/  HADD2.F32 R13, -RZ, R12.H0_H0 ;  /* 0x2000000cff0d7230 */ /* 0x000fe40000004100 */
[----:B------:R-:W-:Y:S01]  /*5f30*/  FMUL.FTZ R12, R15, R2 ;  /* 0x000000020f0c7220 */ /* 0x000fe20000410000 */
[----:B------:R-:W-:Y:S02]  /*5f40*/  HADD2.F32 R14, -RZ, R14.H1_H1 ;  /* 0x3000000eff0e7230 */ /* 0x000fe40000004100 */
        /* <DEDUP_REMOVED lines=9> */
[----:B------:R-:W-:Y:S02]  /*5fe0*/  F2FP.F16.F32.PACK_AB R13, R7, R8 ;  /* 0x00000008070d723e */ /* 0x000fe400000000ff */
[----:B------:R-:W-:-:S02]  /*5ff0*/  F2FP.F16.F32.PACK_AB R12, R15, R12 ;  /* 0x0000000c0f0c723e */ /* 0x000fc400000000ff */
[----:B------:R-:W-:Y:S02]  /*6000*/  F2FP.F16.F32.PACK_AB R14, R14, R17 ;  /* 0x000000110e0e723e */ /* 0x000fe400000000ff */
[----:B------:R-:W-:Y:S02]  /*6010*/  MOV R15, R6 ;  /* 0x00000006000f7202 */ /* 0x000fe40000000f00 */
.L_x_4653:
[----:B------:R-:W-:Y:S05]  /*6020*/  BSYNC B0 ;  /* 0x0000000000007941 */ /* 0x000fea0003800000 */
.L_x_4652:
[----:B-----5:R1:W-:Y:S01]  /*6030*/  STS.128 [R130+0x800], R12 ;  /* 0x0008000c82007388 */ /* 0x0203e20000000c00 */
[----:B------:R-:W-:Y:S05]  /*6040*/  BRA `(.L_x_4651) ;  /* 0x0000000c00a07947 */ /* 0x000fea0003800000 */
.L_x_4646:
        /* <DEDUP_REMOVED lines=46> */
[----:B------:R-:W-:Y:S01]  /*6330*/  @!P0 FADD.FTZ R9, -R9, -RZ ;  /* 0x800000ff09098221 */ /* 0x000fe20000010100 */
[----:B------:R-:W-:Y:S02]  /*6340*/  HADD2.F32 R16, -RZ, R16.H1_H1 ;  /* 0x30000010ff107230 */ /* 0x000fe40000004100 */
[--C-:B------:R-:W-:Y:S02]  /*6350*/  HADD2.F32 R6, -RZ, R7.reuse.H0_H0 ;  /* 0x20000007ff067230 */ /* 0x100fe40000004100 */
[----:B------:R-:W-:-:S02]  /*6360*/  HADD2.F32 R7, -RZ, R7.H1_H1 ;  /* 0x30000007ff077230 */ /* 0x000fc40000004100 */
[----:B------:R-:W-:Y:S01]  /*6370*/  FMUL.FTZ R29, R29, R4 ;  /* 0x000000041d1d7220 */ /* 0x000fe20000410000 */
[----:B------:R-:W-:Y:S02]  /*6380*/  HADD2.F32 R28, -RZ, R17.H1_H1 ;  /* 0x30000011ff1c7230 */ /* 0x000fe40000004100 */
[----:B------:R-:W-:Y:S01]  /*6390*/  FMUL.FTZ R27, R27, R2 ;  /* 0x000000021b1b7220 */ /* 0x000fe20000410000 */
[----:B------:R-:W-:Y:S01]  /*63a0*/  FMUL.FTZ R16, R16, R9 ;  /* 0x0000000910107220 */ /* 0x000fe20000410000 */
[----:B------:R-:W-:Y:S02]  /*63b0*/  HADD2.F32 R4, -RZ, R18.H0_H0 ;  /* 0x20000012ff047230 */ /* 0x000fe40000004100 */
[----:B------:R-:W-:Y:S01]  /*63c0*/  @!P0 FADD.FTZ R11, -R11, -RZ ;  /* 0x800000ff0b0b8221 */ /* 0x000fe20000010100 */
[--C-:B------:R-:W-:Y:S02]  /*63d0*/  HADD2.F32 R9, -RZ, R19.reuse.H0_H0 ;  /* 0x20000013ff097230 */ /* 0x100fe40000004100 */
[----:B------:R-:W-:Y:S01]  /*63e0*/  @!P0 FADD.FTZ R5, -R5, -RZ ;  /* 0x800000ff05058221 */ /* 0x000fe20000010100 */
[----:B------:R-:W-:-:S02]  /*63f0*/  HADD2.F32 R2, -RZ, R19.H1_H1 ;  /* 0x30000013ff027230 */ /* 0x000fc40000004100 */
[----:B------:R-:W-:Y:S01]  /*6400*/  @!P0 FADD.FTZ R6, -R6, -RZ ;  /* 0x800000ff06068221 */ /* 0x000fe20000010100 */
[----:B------:R-:W-:Y:S01]  /*6410*/  @!P0 FADD.FTZ R7, -R7, -RZ ;  /* 0x800000ff07078221 */ /* 0x000fe20000010100 */
[----:B------:R-:W-:Y:S01]  /*6420*/  FMUL.FTZ R28, R28, R11 ;  /* 0x0000000b1c1c7220 */ /* 0x000fe20000410000 */
[----:B------:R-:W-:Y:S01]  /*6430*/  FMUL.FTZ R5, R4, R5 ;  /* 0x0000000504057220 */ /* 0x000fe20000410000 */
[----:B------:R-:W-:Y:S02]  /*6440*/  HADD2.F32 R11, -RZ, R18.H1_H1 ;  /* 0x30000012ff0b7230 */ /* 0x000fe40000004100 */
[----:B------:R-:W-:Y:S01]  /*6450*/  FMUL.FTZ R6, R9, R6 ;  /* 0x0000000609067220 */ /* 0x000fe20000410000 */
[----:B------:R-:W-:Y:S01]  /*6460*/  FMUL.FTZ R7, R2, R7 ;  /* 0x0000000702077220 */ /* 0x000fe20000410000 */
[----:B----4-:R-:W-:Y:S02]  /*6470*/  HADD2.F32 R4, -RZ, R12.H0_H0 ;  /* 0x2000000cff047230 */ /* 0x010fe40000004100 */
[----:B------:R-:W-:Y:S01]  /*6480*/  @!P0 FADD.FTZ R26, -R26, -RZ ;  /* 0x800000ff1a1a8221 */ /* 0x000fe20000010100 */
[----:B-----5:R-:W-:-:S02]  /*6490*/  HADD2.F32 R2, -RZ, R20.H0_H0 ;  /* 0x20000014ff027230 */ /* 0x020fc40000004100 */
[----:B------:R-:W-:Y:S02]  /*64a0*/  HADD2.F32 R9, -RZ, R20.H1_H1 ;  /* 0x30000014ff097230 */ /* 0x000fe40000004100 */
[----:B------:R-:W-:Y:S02]  /*64b0*/  HADD2.F32 R12, -RZ, R12.H1_H1 ;  /* 0x3000000cff0c7230 */ /* 0x000fe40000004100 */
[----:B------:R-:W-:Y:S01]  /*64c0*/  FMUL.FTZ R26, R11, R26 ;  /* 0x0000001a0b1a7220 */ /* 0x000fe20000410000 */
[--C-:B------:R-:W-:Y:S02]  /*64d0*/  HADD2.F32 R20, -RZ, R14.reuse.H0_H0 ;  /* 0x2000000eff147230 */ /* 0x100fe40000004100 */
[----:B------:R-:W-:Y:S01]  /*64e0*/  FFMA.FTZ R2, R2, R4, R27 ;  /* 0x0000000402027223 */ /* 0x000fe2000001001b */
[----:B------:R-:W-:Y:S02]  /*64f0*/  HADD2.F32 R19, -RZ, R14.H1_H1 ;  /* 0x3000000eff137230 */ /* 0x000fe40000004100 */
[----:B------:R-:W-:Y:S01]  /*6500*/  FFMA.FTZ R9, R9, R12, R16 ;  /* 0x0000000c09097223 */ /* 0x000fe20000010010 */
[----:B------:R-:W-:-:S02]  /*6510*/  HADD2.F32 R18, -RZ, R21.H0_H0 ;  /* 0x20000015ff127230 */ /* 0x000fc40000004100 */
[----:B------:R-:W-:Y:S02]  /*6520*/  HADD2.F32 R11, -RZ, R13.H0_H0 ;  /* 0x2000000dff0b7230 */ /* 0x000fe40000004100 */
[--C-:B------:R-:W-:Y:S02]  /*6530*/  HADD2.F32 R17, -RZ, R15.reuse.H0_H0 ;  /* 0x2000000fff117230 */ /* 0x100fe40000004100 */
        /* <DEDUP_REMOVED lines=17> */
.L_x_4657:
[----:B------:R-:W-:Y:S05]  /*6650*/  BSYNC B0 ;  /* 0x0000000000007941 */ /* 0x000fea0003800000 */
.L_x_4656:
[----:B-----5:R1:W-:Y:S02]  /*6660*/  STS.128 [R130], R20 ;  /* 0x0000001482007388 */ /* 0x0203e40000000c00 */
.L_x_4655:
[----:B------:R-:W-:Y:S05]  /*6670*/  BSYNC B1 ;  /* 0x0000000000017941 */ /* 0x000fea0003800000 */
.L_x_4654:
        /* <DEDUP_REMOVED lines=24> */
[----:B------:R-:W-:-:S03]  /*6800*/  LEA R4, P2, R5, UR8, 0x1 ;  /* 0x0000000805047c11 */ /* 0x000fc6000f8408ff */
[----:B------:R-:W4:Y:S01]  /*6810*/  LDG.E.128 R20, desc[UR6][R20.64] ;  /* 0x0000000614147981 */ /* 0x000f22000c1e1d00 */
[----:B------:R-:W-:Y:S01]  /*6820*/  LEA.HI.X R5, R5, UR9, R2, 0x1, P2 ;  /* 0x0000000905057c11 */ /* 0x000fe200090f0c02 */
[----:B------:R-:W-:Y:S01]  /*6830*/  ULDC.64 UR8, c[0x0][0x358] ;  /* 0x0000d60000087ab9 */ /* 0x000fe20000000a00 */
[----:B------:R-:W-:Y:S02]  /*6840*/  MOV R2, RZ ;  /* 0x000000ff00027202 */ /* 0x000fe40000000f00 */
[----:B------:R-:W-:Y:S02]  /*6850*/  @P0 IADD3 R2, -R110, RZ, RZ ;  /* 0x000000ff6e020210 */ /* 0x000fe40007ffe1ff */
[----:B------:R-:W3:Y:S02]  /*6860*/  LDG.E.128 R4, desc[UR6][R4.64] ;  /* 0x0000000604047981 */ /* 0x000ee4000c1e1d00 */
[----:B------:R-:W-:-:S04]  /*6870*/  IADD3 R3, P2, R2, R3, RZ ;  /* 0x0000000302037210 */ /* 0x000fc80007f5e0ff */
[----:B------:R-:W-:Y:S02]  /*6880*/  LEA.HI.X.SX32 R0, R2, R0, 0x1, P2 ;  /* 0x0000000002007211 */ /* 0x000fe400010f0eff */
[----:B--2---:R-:W-:-:S04]  /*6890*/  LEA R12, P2, R3, UR8, 0x1 ;  /* 0x00000008030c7c11 */ /* 0x004fc8000f8408ff */
[----:B------:R-:W-:-:S06]  /*68a0*/  LEA.HI.X R13, R3, UR9, R0, 0x1, P2 ;  /* 0x00000009030d7c11 */ /* 0x000fcc00090f0c00 */
[----:B------:R-:W2:Y:S01]  /*68b0*/  LDG.E.128 R12, desc[UR6][R12.64] ;  /* 0x000000060c0c7981 */ /* 0x000ea2000c1e1d00 */
[--C-:B----4-:R-:W-:Y:S02]  /*68c0*/  HADD2.F32 R9, -RZ, R21.reuse.H0_H0 ;  /* 0x20000015ff097230 */ /* 0x110fe40000004100 */
[----:B---3--:R-:W-:Y:S02]  /*68d0*/  HADD2.F32 R24, -RZ, R21.H1_H1 ;  /* 0x30000015ff187230 */ /* 0x008fe40000004100 */
[--C-:B------:R-:W-:Y:S02]  /*68e0*/  HADD2.F32 R0, -RZ, R5.reuse.H0_H0 ;  /* 0x20000005ff007230 */ /* 0x100fe40000004100 */
[----:B------:R-:W-:Y:S02]  /*68f0*/  HADD2.F32 R5, -RZ, R5.H1_H1 ;  /* 0x30000005ff057230 */ /* 0x000fe40000004100 */
[----:B------:R-:W-:Y:S02]  /*6900*/  HADD2.F32 R2, -RZ, R4.H0_H0 ;  /* 0x20000004ff027230 */ /* 0x000fe40000004100 */
[----:B------:R-:W-:Y:S01]  /*6910*/  @!P0 FADD.FTZ R0, -R0, -RZ ;  /* 0x800000ff00008221 */ /* 0x000fe20000010100 */
[----:B------:R-:W-:-:S02]  /*6920*/  HADD2.F32 R3, -RZ, R6.H0_H0 ;  /* 0x20000006ff037230 */ /* 0x000fc40000004100 */
[----:B------:R-:W-:Y:S01]  /*6930*/  @!P0 FADD.FTZ R5, -R5, -RZ ;  /* 0x800000ff05058221 */ /* 0x000fe20000010100 */
[----:B------:R-:W-:Y:S02]  /*6940*/  HADD2.F32 R8, -RZ, R6.H1_H1 ;  /* 0x30000006ff087230 */ /* 0x000fe40000004100 */
[----:B------:R-:W-:Y:S01]  /*6950*/  @!P0 FADD.FTZ R2, -R2, -RZ ;  /* 0x800000ff02028221 */ /* 0x000fe20000010100 */
[----:B------:R-:W-:Y:S02]  /*6960*/  HADD2.F32 R21, -RZ, R20.H0_H0 ;  /* 0x20000014ff157230 */ /* 0x000fe40000004100 */
[--C-:B------:R-:W-:Y:S02]  /*6970*/  HADD2.F32 R6, -RZ, R7.reuse.H0_H0 ;  /* 0x20000007ff067230 */ /* 0x100fe40000004100 */
[----:B------:R-:W-:Y:S02]  /*6980*/  HADD2.F32 R4, -RZ, R4.H1_H1 ;  /* 0x30000004ff047230 */ /* 0x000fe40000004100 */
[----:B------:R-:W-:-:S02]  /*6990*/  HADD2.F32 R7, -RZ, R7.H1_H1 ;  /* 0x30000007ff077230 */ /* 0x000fc40000004100 */
[----:B------:R-:W-:Y:S01]  /*69a0*/  FMUL.FTZ R9, R9, R0 ;  /* 0x0000000009097220 */ /* 0x000fe20000410000 */
[----:B------:R-:W-:Y:S01]  /*69b0*/  FMUL.FTZ R24, R24, R5 ;  /* 0x0000000518187220 */ /* 0x000fe20000410000 */
[----:B------:R-:W-:Y:S01]  /*69c0*/  FMUL.FTZ R21, R21, R2 ;  /* 0x0000000215157220 */ /* 0x000fe20000410000 */
[----:B------:R-:W-:Y:S02]  /*69d0*/  HADD2.F32 R25, -RZ, R20.H1_H1 ;  /* 0x30000014ff197230 */ /* 0x000fe40000004100 */
[----:B------:R-:W-:Y:S01]  /*69e0*/  @!P0 FADD.FTZ R4, -R4, -RZ ;  /* 0x800000ff04048221 */ /* 0x000fe20000010100 */
[----:B------:R-:W-:Y:S02]  /*69f0*/  HADD2.F32 R2, -RZ, R22.H0_H0 ;  /* 0x20000016ff027230 */ /* 0x000fe40000004100 */
[----:B------:R-:W-:Y:S01]  /*6a00*/  @!P0 FADD.FTZ R3, -R3, -RZ ;  /* 0x800000ff03038221 */ /* 0x000fe20000010100 */
[--C-:B------:R-:W-:Y:S02]  /*6a10*/  HADD2.F32 R5, -RZ, R23.reuse.H0_H0 ;  /* 0x20000017ff057230 */ /* 0x100fe40000004100 */
[----:B------:R-:W-:Y:S01]  /*6a20*/  @!P0 FADD.FTZ R6, -R6, -RZ ;  /* 0x800000ff06068221 */ /* 0x000fe20000010100 */
[----:B------:R-:W-:-:S02]  /*6a30*/  HADD2.F32 R0, -RZ, R23.H1_H1 ;  /* 0x30000017ff007230 */ /* 0x000fc40000004100 */
[----:B------:R-:W-:Y:S01]  /*6a40*/  @!P0 FADD.FTZ R7, -R7, -RZ ;  /* 0x800000ff07078221 */ /* 0x000fe20000010100 */
[----:B------:R-:W-:Y:S01]  /*6a50*/  FMUL.FTZ R25, R25, R4 ;  /* 0x0000000419197220 */ /* 0x000fe20000410000 */
[----:B------:R-:W-:Y:S01]  /*6a60*/  FMUL.FTZ R3, R2, R3 ;  /* 0x0000000302037220 */ /* 0x000fe20000410000 */
[----:B------:R-:W-:Y:S01]  /*6a70*/  FMUL.FTZ R6, R5, R6 ;  /* 0x0000000605067220 */ /* 0x000fe20000410000 */
[----:B------:R-:W-:Y:S01]  /*6a80*/  FMUL.FTZ R7, R0, R7 ;  /* 0x0000000700077220 */ /* 0x000fe20000410000 */
[----:B-----5:R-:W-:Y:S02]  /*6a90*/  HADD2.F32 R0, -RZ, R17.H0_H0 ;  /* 0x20000011ff007230 */ /* 0x020fe40000004100 */
[----:B------:R-:W-:Y:S02]  /*6aa0*/  HADD2.F32 R4, -RZ, R16.H0_H0 ;  /* 0x20000010ff047230 */ /* 0x000fe40000004100 */
[----:B--2---:R-:W-:Y:S02]  /*6ab0*/  HADD2.F32 R2, -RZ, R13.H0_H0 ;  /* 0x2000000dff027230 */ /* 0x004fe40000004100 */
[----:B------:R-:W-:-:S02]  /*6ac0*/  HADD2.F32 R5, -RZ, R12.H0_H0 ;  /* 0x2000000cff057230 */ /* 0x000fc40000004100 */
[----:B------:R-:W-:Y:S01]  /*6ad0*/  @!P0 FADD.FTZ R8, -R8, -RZ ;  /* 0x800000ff08088221 */ /* 0x000fe20000010100 */
[----:B------:R-:W-:Y:S02]  /*6ae0*/  HADD2.F32 R27, -RZ, R22.H1_H1 ;  /* 0x30000016ff1b7230 */ /* 0x000fe40000004100 */
[----:B------:R-:W-:Y:S01]  /*6af0*/  FFMA.FTZ R0, R0, R2, R9 ;  /* 0x0000000200007223 */ /* 0x000fe20000010009 */
[--C-:B------:R-:W-:Y:S02]  /*6b00*/  HADD2.F32 R23, -RZ, R15.reuse.H0_H0 ;  /* 0x2000000fff177230 */ /* 0x100fe40000004100 */
[----:B------:R-:W-:Y:S01]  /*6b10*/  FFMA.FTZ R4, R4, R5, R21 ;  /* 0x0000000504047223 */ /* 0x000fe20000010015 */
[----:B------:R-:W-:Y:S02]  /*6b20*/  HADD2.F32 R20, -RZ, R15.H1_H1 ;  /* 0x3000000fff147230 */ /* 0x000fe40000004100 */
[--C-:B------:R-:W-:Y:S02]  /*6b30*/  HADD2.F32 R22, -RZ, R14.reuse.H0_H0 ;  /* 0x2000000eff167230 */ /* 0x100fe40000004100 */
[----:B------:R-:W-:-:S02]  /*6b40*/  HADD2.F32 R15, -RZ, R14.H1_H1 ;  /* 0x3000000eff0f7230 */ /* 0x000fc40000004100 */
[----:B------:R-:W-:Y:S01]  /*6b50*/  FMUL.FTZ R8, R27, R8 ;  /* 0x000000081b087220 */ /* 0x000fe20000410000 */
[----:B------:R-:W-:Y:S02]  /*6b60*/  HADD2.F32 R17, -RZ, R17.H1_H1 ;  /* 0x30000011ff117230 */ /* 0x000fe40000004100 */
        /* <DEDUP_REMOVED lines=17> */
.L_x_4659:
[----:B------:R-:W-:Y:S05]  /*6c80*/  BSYNC B0 ;  /* 0x0000000000007941 */ /* 0x000fea0003800000 */
.L_x_4658:
[----:B-----5:R4:W-:Y:S01]  /*6c90*/  STS.128 [R130+0x800], R16 ;  /* 0x0008001082007388 */ /* 0x0209e20000000c00 */
[----:B------:R-:W-:Y:S05]  /*6ca0*/  BRA `(.L_x_4651) ;  /* 0x0000000000887947 */ /* 0x000fea0003800000 */
.L_x_4645:
        /* <DEDUP_REMOVED lines=19> */
.L_x_4661:
[----:B------:R-:W-:Y:S05]  /*6de0*/  BSYNC B0 ;  /* 0x0000000000007941 */ /* 0x000fea0003800000 */
.L_x_4660:
        /* <DEDUP_REMOVED lines=14> */
.L_x_4651:
[----:B------:R-:W-:Y:S05]  /*6ed0*/  BSYNC B2 ;  /* 0x0000000000027941 */ /* 0x000fea0003800000 */
.L_x_4644:
[----:B------:R-:W-:Y:S01]  /*6ee0*/  VIADD R90, R52, 0xffffffff ;  /* 0xffffffff345a7836 */ /* 0x000fe20000000000 */
[----:B------:R-:W3:Y:S01]  /*6ef0*/  LDC.64 R4, c[0x0][0x3c8] ;  /* 0x0000f200ff047b82 */ /* 0x000ee20000000a00 */
[----:B------:R-:W-:Y:S01]  /*6f00*/  ULDC.64 UR12, c[0x0][0x218] ;  /* 0x00008600000c7ab9 */ /* 0x000fe20000000a00 */
[----:B-12---:R-:W-:Y:S01]  /*6f10*/  VIADD R12, R124, 0x40 ;  /* 0x000000407c0c7836 */ /* 0x006fe20000000000 */
[----:B------:R-:W-:Y:S01]  /*6f20*/  LEA R128, P0, R112, UR12, 0x1 ;  /* 0x0000000c70807c11 */ /* 0x000fe2000f8008ff */
[----:B------:R-:W-:Y:S01]  /*6f30*/  IMAD.SHL.U32 R8, R90, 0x80, RZ ;  /* 0x000000805a087824 */ /* 0x000fe200078e00ff */
[----:B------:R-:W-:Y:S01]  /*6f40*/  BSSY B0, `(.L_x_4662) ;  /* 0x0000013000007945 */ /* 0x000fe20003800000 */
[----:B------:R-:W-:Y:S01]  /*6f50*/  VIADD R6, R124, 0x60 ;  /* 0x000000607c067836 */ /* 0x000fe20000000000 */
[----:B------:R-:W-:Y:S01]  /*6f60*/  LEA.HI.X R129, R112, UR13, R115, 0x1, P0 ;  /* 0x0000000d70817c11 */ /* 0x000fe200080f0c73 */
[----:B------:R-:W-:-:S05]  /*6f70*/  IMAD.IADD R7, R53, 0x1, -R8 ;  /* 0x0000000135077824 */ /* 0x000fca00078e0a08 */
[-C--:B------:R-:W-:Y:S02]  /*6f80*/  ISETP.GE.AND P5, PT, R124, R7.reuse, PT ;  /* 0x000000077c00720c */ /* 0x080fe40003fa6270 */
[-C--:B------:R-:W-:Y:S02]  /*6f90*/  ISETP.GE.AND P4, PT, R11, R7.reuse, PT ;  /* 0x000000070b00720c */ /* 0x080fe40003f86270 */
[-C--:B------:R-:W-:Y:S02]  /*6fa0*/  ISETP.GE.AND P3, PT, R12, R7.reuse, PT ;  /* 0x000000070c00720c */ /* 0x080fe40003f66270 */
[----:B------:R-:W-:-:S07]  /*6fb0*/  ISETP.GE.AND P2, PT, R6, R7, PT ;  /* 0x000000070600720c */ /* 0x000fce0003f46270 */
        /* <DEDUP_REMOVED lines=11> */
.L_x_4663:
[----:B------:R-:W-:Y:S05]  /*7070*/  BSYNC B0 ;  /* 0x0000000000007941 */ /* 0x000fea0003800000 */
.L_x_4662:
        /* <DEDUP_REMOVED lines=12> */
.L_x_4665:
[----:B------:R-:W-:Y:S05]  /*7140*/  BSYNC B0 ;  /* 0x0000000000007941 */ /* 0x000fea0003800000 */
.L_x_4664:
        /* <DEDUP_REMOVED lines=13> */
.L_x_4667:
[----:B------:R-:W-:Y:S05]  /*7220*/  BSYNC B0 ;  /* 0x0000000000007941 */ /* 0x000fea0003800000 */
.L_x_4666:
        /* <DEDUP_REMOVED lines=14> */
.L_x_4669:
[----:B------:R-:W-:Y:S05]  /*7310*/  BSYNC B0 ;  /* 0x0000000000007941 */ /* 0x000fea0003800000 */
.L_x_4668:
[----:B------:R-:W0:Y:S01]  /*7320*/  LDGDEPBAR ;  /* 0x00000000000079af */ /* 0x000e220000000000 */
[----:B------:R-:W-:Y:S01]  /*7330*/  ULDC.64 UR8, c[0x0][0x3d0] ;  /* 0x0000f40000087ab9 */ /* 0x000fe20000000a00 */
[----:B-1----:R-:W-:Y:S01]  /*7340*/  LOP3.LUT R3, R62, 0xfffffff8, RZ, 0xc0, !PT ;  /* 0xfffffff83e037812 */ /* 0x002fe200078ec0ff */
[----:B------:R-:W-:Y:S01]  /*7350*/  IMAD R0, R63, UR8, RZ ;  /* 0x000000083f007c24 */ /* 0x000fe2000f8e02ff */
[----:B------:R-:W-:Y:S01]  /*7360*/  LOP3.LUT R58, R58, 0x7fffffe, RZ, 0xc0, !PT ;  /* 0x07fffffe3a3a7812 */ /* 0x000fe200078ec0ff */
[C---:B------:R-:W-:Y:S01]  /*7370*/  IMAD.WIDE.U32 R126, R65.reuse, UR8, R126 ;  /* 0x00000008417e7c25 */ /* 0x040fe2000f8e007e */
[----:B------:R-:W-:Y:S01]  /*7380*/  SHF.R.S32.HI R2, RZ, 0x1f, R59 ;  /* 0x0000001fff027819 */ /* 0x000fe2000001143b */
[----:B------:R-:W-:Y:S01]  /*7390*/  ULDC.64 UR10, c[0x0][0x220] ;  /* 0x00008800000a7ab9 */ /* 0x000fe20000000a00 */
[-C--:B------:R-:W-:Y:S01]  /*73a0*/  ISETP.GE.AND P5, PT, R124, R7.reuse, PT ;  /* 0x000000077c00720c */ /* 0x080fe20003fa6270 */
[----:B------:R-:W-:Y:S01]  /*73b0*/  IMAD R0, R65, UR9, R0 ;  /* 0x0000000941007c24 */ /* 0x000fe2000f8e0200 */
[----:B---34-:R-:W-:Y:S01]  /*73c0*/  LEA R16, P0, R126, R4, 0x2 ;  /* 0x000000047e107211 */ /* 0x018fe200078010ff */
[----:B------:R-:W-:Y:S01]  /*73d0*/  IMAD.SHL.U32 R18, R57, 0x40, RZ ;  /* 0x0000004039127824 */ /* 0x000fe200078e00ff */
[----:B------:R-:W-:Y:S01]  /*73e0*/  ISETP.GE.AND P4, PT, R11, R7, PT ;  /* 0x000000070b00720c */ /* 0x000fe20003f86270 */
[----:B------:R-:W-:Y:S01]  /*73f0*/  IMAD.IADD R0, R127, 0x1, R0 ;  /* 0x000000017f007824 */ /* 0x000fe200078e0200 */
[----:B------:R-:W-:-:S04]  /*7400*/  ULDC UR5, c[0x0][0x2e8] ;  /* 0x0000ba0000057ab9 */ /* 0x000fc80000000800 */
[----:B------:R-:W-:-:S05]  /*7410*/  LEA.HI.X R17, R126, R5, R0, 0x2, P0 ;  /* 0x000000057e117211 */ /* 0x000fca00000f1400 */
[----:B------:R1:W5:Y:S01]  /*7420*/  LDG.E R0, desc[UR6][R16.64] ;  /* 0x0000000610007981 */ /* 0x000362000c1e1900 */
[----:B------:R-:W-:-:S04]  /*7430*/  DEPBAR.LE SB0, 0x0 ;  /* 0x000080000000791a */ /* 0x000fc80000000000 */
[----:B------:R-:W-:Y:S01]  /*7440*/  BAR.SYNC.DEFER_BLOCKING 0x0 ;  /* 0x0000000000007b1d */ /* 0x000fe20000010000 */
[----:B------:R-:W-:Y:S01]  /*7450*/  IMAD.IADD R3, R56, 0x1, -R3 ;  /* 0x0000000138037824 */ /* 0x000fe200078e0a03 */
[----:B------:R-:W-:Y:S01]  /*7460*/  SHF.R.S32.HI R5, RZ, 0x4, R60 ;  /* 0x00000004ff057819 */ /* 0x000fe2000001143c */
[----:B------:R-:W-:Y:S01]  /*7470*/  IMAD.IADD R9, R59, 0x1, -R58 ;  /* 0x000000013b097824 */ /* 0x000fe200078e0a3a */
[----:B------:R-:W-:Y:S02]  /*7480*/  LEA.HI R59, R2, R59, RZ, 0x3 ;  /* 0x0000003b023b7211 */ /* 0x000fe400078f18ff */
[----:B------:R-:W-:Y:S01]  /*7490*/  LEA.HI R14, R60, R5, RZ, 0x1 ;  /* 0x000000053c0e7211 */ /* 0x000fe200078f08ff */
[----:B------:R-:W-:Y:S01]  /*74a0*/  BSSY B0, `(.L_x_4670) ;  /* 0x000002f000007945 */ /* 0x000fe20003800000 */
[----:B------:R-:W-:Y:S01]  /*74b0*/  LEA.HI R2, R3, R3, RZ, 0x1 ;  /* 0x0000000303027211 */ /* 0x000fe200078f08ff */
[----:B------:R-:W-:Y:S01]  /*74c0*/  IMAD.SHL.U32 R57, R59, 0x20, RZ ;  /* 0x000000203b397824 */ /* 0x000fe200078e00ff */
[----:B------:R-:W-:-:S02]  /*74d0*/  LOP3.LUT R14, R14, 0xfffffffe, RZ, 0xc0, !PT ;  /* 0xfffffffe0e0e7812 */ /* 0x000fc400078ec0ff */
[----:B------:R-:W-:Y:S02]  /*74e0*/  LOP3.LUT R4, R2, 0x3fffffe, RZ, 0xc0, !PT ;  /* 0x03fffffe02047812 */ /* 0x000fe400078ec0ff */
[----:B------:R-:W-:Y:S01]  /*74f0*/  SHF.R.S32.HI R2, RZ, 0x1, R2 ;  /* 0x00000001ff027819 */ /* 0x000fe20000011402 */
[----:B------:R-:W-:Y:S01]  /*7500*/  IMAD.IADD R5, R5, 0x1, -R14 ;  /* 0x0000000105057824 */ /* 0x000fe200078e0a0e */
[----:B------:R-:W-:Y:S01]  /*7510*/  LOP3.LUT R18, R18, 0xc0, RZ, 0xc0, !PT ;  /* 0x000000c012127812 */ /* 0x000fe200078ec0ff */
[----:B------:R-:W-:Y:S01]  /*7520*/  IMAD.IADD R4, R3, 0x1, -R4 ;  /* 0x0000000103047824 */ /* 0x000fe200078e0a04 */
[----:B------:R-:W-:Y:S01]  /*7530*/  LOP3.LUT R57, R57, 0xffffff00, RZ, 0xc0, !PT ;  /* 0xffffff0039397812 */ /* 0x000fe200078ec0ff */
[----:B------:R-:W-:Y:S01]  /*7540*/  IMAD.SHL.U32 R14, R2, 0x40, RZ ;  /* 0x00000040020e7824 */ /* 0x000fe200078e00ff */
[----:B------:R-:W-:Y:S01]  /*7550*/  LEA R132, P0, R120, UR10, 0x1 ;  /* 0x0000000a78847c11 */ /* 0x000fe2000f8008ff */
[----:B------:R-:W-:Y:S01]  /*7560*/  IMAD.SHL.U32 R11, R5, 0x8, RZ ;  /* 0x00000008050b7824 */ /* 0x000fe200078e00ff */
[----:B------:R-:W-:Y:S01]  /*7570*/  ISETP.GE.AND P3, PT, R12, R7, PT ;  /* 0x000000070c00720c */ /* 0x000fe20003f66270 */
[----:B------:R-:W-:Y:S01]  /*7580*/  IMAD.SHL.U32 R3, R61, 0x8, RZ ;  /* 0x000000083d037824 */ /* 0x000fe200078e00ff */
[----:B------:R3:W-:Y:S01]  /*7590*/  @P5 STS [R130+0x3000], RZ ;  /* 0x003000ff82005388 */ /* 0x0007e20000000800 */
[----:B------:R-:W-:Y:S01]  /*75a0*/  LOP3.LUT R14, R14, 0xc0, RZ, 0xc0, !PT ;  /* 0x000000c00e0e7812 */ /* 0x000fe200078ec0ff */
[----:B-1----:R-:W-:Y:S01]  /*75b0*/  IMAD R16, R54, 0x200, R57 ;  /* 0x0000020036107824 */ /* 0x002fe200078e0239 */
[----:B------:R-:W-:Y:S01]  /*75c0*/  LOP3.LUT R11, R18, 0x8, R11, 0xf8, !PT ;  /* 0x00000008120b7812 */ /* 0x000fe200078ef80b */
[----:B------:R3:W-:Y:S01]  /*75d0*/  @P5 STS [R130+0x3004], RZ ;  /* 0x003004ff82005388 */ /* 0x0007e20000000800 */
[----:B------:R-:W-:Y:S01]  /*75e0*/  LOP3.LUT R3, R14, 0x8, R3, 0xf8, !PT ;  /* 0x000000080e037812 */ /* 0x000fe200078ef803 */
[----:B------:R-:W-:Y:S01]  /*75f0*/  IMAD R85, R5, 0x8, R4 ;  /* 0x0000000805557824 */ /* 0x000fe200078e0204 */
[----:B------:R-:W-:Y:S01]  /*7600*/  SHF.R.U32.HI R18, RZ, 0x3, R18 ;  /* 0x00000003ff127819 */ /* 0x000fe20000011612 */
[----:B------:R3:W-:Y:S01]  /*7610*/  @P5 STS.64 [R130+0x3008], RZ ;  /* 0x003008ff82005388 */ /* 0x0007e20000000a00 */
[----:B------:R-:W-:Y:S01]  /*7620*/  SHF.R.U32.HI R14, RZ, 0x3, R14 ;  /* 0x00000003ff0e7819 */ /* 0x000fe2000001160e */
[----:B------:R-:W-:Y:S01]  /*7630*/  IMAD R16, R9, 0x20, R16 ;  /* 0x0000002009107824 */ /* 0x000fe200078e0210 */
[----:B------:R-:W-:-:S02]  /*7640*/  LOP3.LUT R11, R11, R18, RZ, 0x3c, !PT ;  /* 0x000000120b0b7212 */ /* 0x000fc400078e3cff */
[----:B------:R-:W-:Y:S02]  /*7650*/  LOP3.LUT R14, R3, R14, RZ, 0x3c, !PT ;  /* 0x0000000e030e7212 */ /* 0x000fe400078e3cff */
[----:B------:R-:W1:Y:S01]  /*7660*/  MUFU.RCP R3, UR5 ;  /* 0x0000000500037d08 */ /* 0x000e620008001000 */
[----:B------:R-:W-:Y:S01]  /*7670*/  IMAD.IADD R87, R11, 0x1, R16 ;  /* 0x000000010b577824 */ /* 0x000fe200078e0210 */
[----:B------:R-:W-:Y:S01]  /*7680*/  ISETP.GE.AND P2, PT, R6, R7, PT ;  /* 0x000000070600720c */ /* 0x000fe20003f46270 */
[----:B------:R-:W-:Y:S01]  /*7690*/  IMAD.U32 R85, R85, 0x20, R14 ;  /* 0x0000002055557824 */ /* 0x000fe200078e000e */
[----:B------:R-:W-:Y:S02]  /*76a0*/  LEA.HI.X R127, R120, UR11, R123, 0x1, P0 ;  /* 0x0000000b787f7c11 */ /* 0x000fe400080f0c7b */
[----:B------:R-:W-:Y:S02]  /*76b0*/  LEA R87, R87, UR4, 0x1 ;  /* 0x0000000457577c11 */ /* 0x000fe4000f8e08ff */
        /* <DEDUP_REMOVED lines=13> */
.L_x_4671:
[----:B------:R-:W-:Y:S05]  /*7790*/  BSYNC B0 ;  /* 0x0000000000007941 */ /* 0x000fea0003800000 */
.L_x_4670:
        /* <DEDUP_REMOVED lines=13> */
.L_x_4673:
[----:B------:R-:W-:Y:S05]  /*7870*/  BSYNC B0 ;  /* 0x0000000000007941 */ /* 0x000fea0003800000 */
.L_x_4672:
        /* <DEDUP_REMOVED lines=14> */
.L_x_4675:
[----:B------:R-:W-:Y:S05]  /*7960*/  BSYNC B0 ;  /* 0x0000000000007941 */ /* 0x000fea0003800000 */
.L_x_4674:
        /* <DEDUP_REMOVED lines=16> */
.L_x_4677:
[----:B------:R-:W-:Y:S05]  /*7a70*/  BSYNC B0 ;  /* 0x0000000000007941 */ /* 0x000fea0003800000 */
.L_x_4676:
[----:B------:R-:W-:Y:S01]  /*7a80*/  LDSM.16.M88.4 R36, [R87] ;  /* 0x000000005724783b */ /* 0x000fe20000000200 */
[----:B------:R-:W-:Y:S01]  /*7a90*/  LOP3.LUT P0, RZ, R2, 0x2, RZ, 0xc0, !PT ;  /* 0x0000000202ff7812 */ /* 0x000fe2000780c0ff */
[C---:B------:R-:W-:Y:S01]  /*7aa0*/  VIADD R2, R85.reuse, 0x1000 ;  /* 0x0000100055027836 */ /* 0x040fe20000000000 */
[----:B------:R-:W-:Y:S01]  /*7ab0*/  SHF.R.S32.HI R59, RZ, 0x1f, R56 ;  /* 0x0000001fff3b7819 */ /* 0x000fe20000011438 */
[----:B------:R-:W2:Y:S01]  /*7ac0*/  LDSM.16.M88.4 R28, [R85+0x1000] ;  /* 0x00100000551c783b */ /* 0x000ea20000000200 */
[----:B------:R-:W-:Y:S02]  /*7ad0*/  VIADD R84, R85, 0x1020 ;  /* 0x0000102055547836 */ /* 0x000fe40000000000 */
[----:B-1---5:R-:W-:Y:S01]  /*7ae0*/  FMUL.FTZ R88, R0, R3 ;  /* 0x0000000300587220 */ /* 0x022fe20000410000 */
[----:B------:R-:W-:Y:S01]  /*7af0*/  IMAD R86, R10, 0x2, R87 ;  /* 0x000000020a567824 */ /* 0x000fe200078e0257 */
[----:B------:R-:W-:Y:S01]  /*7b00*/  LDSM.16.M88.4 R100, [R85+0x1c00] ;  /* 0x001c00005564783b */ /* 0x000fe20000000200 */
[----:B------:R-:W-:Y:S01]  /*7b10*/  IMAD R55, R54, 0x10, R55 ;  /* 0x0000001036377824 */ /* 0x000fe200078e0237 */
[----:B------:R-:W-:-:S02]  /*7b20*/  ULDC UR5, c[0x0][0x398] ;  /* 0x0000e60000057ab9 */ /* 0x000fc40000000800 */
[----:B------:R-:W-:Y:S01]  /*7b30*/  LDSM.16.M88.4 R40, [R86] ;  /* 0x000000005628783b */ /* 0x000fe20000000200 */
[----:B------:R-:W-:Y:S01]  /*7b40*/  @P0 VIADD R84, R2, 0xffffffe0 ;  /* 0xffffffe002540836 */ /* 0x000fe20000000000 */
[----:B------:R-:W-:Y:S02]  /*7b50*/  LEA.HI R2, R59, R56, RZ, 0x5 ;  /* 0x000000383b027211 */ /* 0x000fe400078f28ff */
[----:B------:R-:W1:Y:S01]  /*7b60*/  LDSM.16.M88.4 R72, [R85+0x2000] ;  /* 0x002000005548783b */ /* 0x000e620000000200 */
[----:B------:R-:W-:Y:S01]  /*7b70*/  VIADD R79, R84, 0x1400 ;  /* 0x00001400544f7836 */ /* 0x000fe20000000000 */
[----:B------:R-:W-:Y:S02]  /*7b80*/  LOP3.LUT R59, R2, 0xffffffe0, RZ, 0xc0, !PT ;  /* 0xffffffe0023b7812 */ /* 0x000fe400078ec0ff */
[----:B------:R-:W3:Y:S01]  /*7b90*/  LDSM.16.M88.4 R4, [R84] ;  /* 0x000000005404783b */ /* 0x000ee20000000200 */
[----:B------:R-:W-:-:S03]  /*7ba0*/  VIADD R78, R84, 0x1800 ;  /* 0x00001800544e7836 */ /* 0x000fc60000000000 */
[----:B------:R-:W4:Y:S01]  /*7bb0*/  LDSM.16.M88.4 R20, [R85+0x1400] ;  /* 0x001400005514783b */ /* 0x000f220000000200 */
[----:B------:R-:W-:-:S03]  /*7bc0*/  IMAD.IADD R2, R56, 0x1, -R59 ;  /* 0x0000000138027824 */ /* 0x000fc600078e0a3b */
[----:B------:R-:W4:Y:S02]  /*7bd0*/  LDSM.16.M88.4 R12, [R85+0x1800] ;  /* 0x00180000550c783b */ /* 0x000f240000000200 */
[----:B------:R-:W-:Y:S02]  /*7be0*/  SHF.R.S32.HI R59, RZ, 0x1f, R2 ;  /* 0x0000001fff3b7819 */ /* 0x000fe40000011402 */
[----:B------:R-:W4:Y:S02]  /*7bf0*/  LDSM.16.M88.4 R136, [R84+0xc00] ;  /* 0x000c00005488783b */ /* 0x000f240000000200 */
[----:B------:R-:W-:Y:S01]  /*7c00*/  LEA.HI R124, R59, R2, RZ, 0x2 ;  /* 0x000000023b7c7211 */ /* 0x000fe200078f10ff */
[----:B------:R-:W-:Y:S01]  /*7c10*/  IMAD.SHL.U32 R2, R56, 0x2, RZ ;  /* 0x0000000238027824 */ /* 0x000fe200078e00ff */
[----:B------:R-:W4:Y:S02]  /*7c20*/  LDSM.16.M88.4 R108, [R84+0x1000] ;  /* 0x00100000546c783b */ /* 0x000f240000000200 */
[----:B------:R-:W-:-:S02]  /*7c30*/  SHF.R.S32.HI R124, RZ, 0x2, R124 ;  /* 0x00000002ff7c7819 */ /* 0x000fc4000001147c */
[----:B------:R-:W4:Y:S01]  /*7c40*/  LDSM.16.M88.4 R44, [R84+0x400] ;  /* 0x00040000542c783b */ /* 0x000f220000000200 */
[----:B------:R-:W-:Y:S01]  /*7c50*/  LOP3.LUT R92, R2, 0x6, RZ, 0xc0, !PT ;  /* 0x00000006025c7812 */ /* 0x000fe200078ec0ff */
[----:B------:R-:W-:Y:S01]  /*7c60*/  IMAD R2, R9, 0x20, R57 ;  /* 0x0000002009027824 */ /* 0x000fe200078e0239 */
[----:B------:R-:W-:Y:S01]  /*7c70*/  IADD3 R55, R55, 0x1, R124 ;  /* 0x0000000137377810 */ /* 0x000fe20007ffe07c */
[C---:B--2---:R-:W-:Y:S01]  /*7c80*/  HMMA.16816.F32 R32, R36.reuse, R28, RZ ;  /* 0x0000001c2420723c */ /* 0x044fe200000018ff */
[----:B------:R-:W2:Y:S01]  /*7c90*/  LDSM.16.M88.4 R64, [R85+0x2400] ;  /* 0x002400005540783b */ /* 0x000ea20000000200 */
[----:B------:R-:W-:Y:S01]  /*7ca0*/  IMAD.IADD R9, R8, 0x1, R92 ;  /* 0x0000000108097824 */ /* 0x000fe200078e025c */
[----:B------:R-:W-:Y:S01]  /*7cb0*/  IADD3 R0, R53, R55, -R98 ;  /* 0x0000003735007210 */ /* 0x000fe20007ffe862 */
[----:B------:R-:W-:Y:S01]  /*7cc0*/  IMAD.IADD R125, R11, 0x1, R2 ;  /* 0x000000010b7d7824 */ /* 0x000fe200078e0202 */
[----:B------:R-:W2:Y:S01]  /*7cd0*/  LDSM.16.M88.4 R48, [R85+0x2800] ;  /* 0x002800005530783b */ /* 0x000ea20000000200 */
[----:B------:R-:W-:Y:S01]  /*7ce0*/  HMMA.16816.F32 R28, R36, R30, RZ ;  /* 0x0000001e241c723c */ /* 0x000fe200000018ff */
[----:B------:R-:W-:-:S02]  /*7cf0*/  VIADD R3, R9, 0x20 ;  /* 0x0000002009037836 */ /* 0x000fc40000000000 */
[----:B------:R-:W2:Y:S01]  /*7d00*/  LDSM.16.M88.4 R140, [R85+0x2c00] ;  /* 0x002c0000558c783b */ /* 0x000ea20000000200 */
[----:B------:R-:W-:Y:S02]  /*7d10*/  VIADD R2, R0, UR5 ;  /* 0x0000000500027c36 */ /* 0x000fe40008000000 */
[C---:B-1----:R-:W-:Y:S01]  /*7d20*/  HMMA.16816.F32 R80, R36.reuse, R72, RZ ;  /* 0x000000482450723c */ /* 0x042fe200000018ff */
[----:B------:R-:W1:Y:S01]  /*7d30*/  LDSM.16.M88.4 R144, [R84+0x800] ;  /* 0x000800005490783b */ /* 0x000e620000000200 */
[----:B------:R-:W-:Y:S02]  /*7d40*/  I2FP.F32.S32 R11, R3 ;  /* 0x00000003000b7245 */ /* 0x000fe40000201400 */
[C---:B------:R-:W-:Y:S01]  /*7d50*/  VIMNMX R0, R2.reuse, R53, PT ;  /* 0x0000003502007248 */ /* 0x040fe20003fe0100 */
[----:B------:R-:W1:Y:S01]  /*7d60*/  LDSM.16.M88.4 R104, [R84+0x1400] ;  /* 0x001400005468783b */ /* 0x000e620000000200 */
[----:B------:R-:W-:Y:S01]  /*7d70*/  HMMA.16816.F32 R72, R36, R74, RZ ;  /* 0x0000004a2448723c */ /* 0x000fe200000018ff */
[----:B------:R-:W-:-:S02]  /*7d80*/  VIADDMNMX R2, R2, 0x8, R53, PT ;  /* 0x0000000802027846 */ /* 0x000fc40003800135 */
[C---:B------:R-:W-:Y:S01]  /*7d90*/  ISETP.GE.AND P6, PT, R3.reuse, R0, PT ;  /* 0x000000000300720c */ /* 0x040fe20003fc6270 */
[----:B------:R-:W0:Y:S01]  /*7da0*/  LDGDEPBAR ;  /* 0x00000000000079af */ /* 0x000e220000000000 */
[----:B------:R-:W-:Y:S01]  /*7db0*/  ISETP.GE.AND P4, PT, R3, R2, PT ;  /* 0x000000020300720c */ /* 0x000fe20003f86270 */
[C---:B---3--:R-:W-:Y:S06]  /*7dc0*/  HMMA.16816.F32 R32, R40.reuse, R4, R32 ;  /* 0x000000042820723c */ /* 0x048fec0000001820 */
[----:B------:R-:W-:Y:S06]  /*7dd0*/  HMMA.16816.F32 R28, R40, R6, R28 ;  /* 0x00000006281c723c */ /* 0x000fec000000181c */
[C---:B------:R-:W-:Y:S06]  /*7de0*/  HMMA.16816.F32 R4, R36.reuse, R100, RZ ;  /* 0x000000642404723c */ /* 0x040fec00000018ff */
[C---:B------:R-:W-:Y:S06]  /*7df0*/  HMMA.16816.F32 R100, R36.reuse, R102, RZ ;  /* 0x000000662464723c */ /* 0x040fec00000018ff */
[C---:B----4-:R-:W-:Y:S06]  /*7e00*/  HMMA.16816.F32 R24, R36.reuse, R20, RZ ;  /* 0x000000142418723c */ /* 0x050fec00000018ff */
[C---:B------:R-:W-:Y:S06]  /*7e10*/  HMMA.16816.F32 R20, R36.reuse, R22, RZ ;  /* 0x000000162414723c */ /* 0x040fec00000018ff */
[----:B------:R-:W-:Y:S06]  /*7e20*/  HMMA.16816.F32 R16, R36, R12, RZ ;  /* 0x0000000c2410723c */ /* 0x000fec00000018ff */
[C---:B------:R-:W-:Y:S06]  /*7e30*/  HMMA.16816.F32 R4, R40.reuse, R136, R4 ;  /* 0x000000882804723c */ /* 0x040fec0000001804 */
[C---:B------:R-:W-:Y:S01]  /*7e40*/  HMMA.16816.F32 R100, R40.reuse, R138, R100 ;  /* 0x0000008a2864723c */ /* 0x040fe20000001864 */
[----:B------:R-:W3:Y:S05]  /*7e50*/  LDSM.16.M88.4 R136, [R84+0x1800] ;  /* 0x001800005488783b */ /* 0x000eea0000000200 */
[C---:B------:R-:W-:Y:S06]  /*7e60*/  HMMA.16816.F32 R80, R40.reuse, R108, R80 ;  /* 0x0000006c2850723c */ /* 0x040fec0000001850 */
[----:B------:R-:W-:Y:S01]  /*7e70*/  HMMA.16816.F32 R72, R40, R110, R72 ;  /* 0x0000006e2848723c */ /* 0x000fe20000001848 */
[----:B------:R-:W4:Y:S01]  /*7e80*/  LDSM.16.M88.4 R108, [R84+0x1c00] ;  /* 0x001c0000546c783b */ /* 0x000f220000000200 */
[----:B------:R-:W-:-:S04]  /*7e90*/  DEPBAR.LE SB0, 0x0 ;  /* 0x000080000000791a */ /* 0x000fc80000000000 */
[----:B------:R-:W-:Y:S06]  /*7ea0*/  HMMA.16816.F32 R12, R36, R14, RZ ;  /* 0x0000000e240c723c */ /* 0x000fec00000018ff */
[C---:B------:R-:W-:Y:S06]  /*7eb0*/  HMMA.16816.F32 R24, R40.reuse, R44, R24 ;  /* 0x0000002c2818723c */ /* 0x040fec0000001818 */
[----:B------:R-:W-:Y:S06]  /*7ec0*/  HMMA.16816.F32 R20, R40, R46, R20 ;  /* 0x0000002e2814723c */ /* 0x000fec0000001814 */
[C---:B--2---:R-:W-:Y:S06]  /*7ed0*/  HMMA.16816.F32 R68, R36.reuse, R64, RZ ;  /* 0x000000402444723c */ /* 0x044fec00000018ff */
        /* <DEDUP_REMOVED lines=9> */
[----:B---3--:R-:W-:Y:S01]  /*7f70*/  HMMA.16816.F32 R60, R40, R136, R60 ;  /* 0x00000088283c723c */ /* 0x008fe2000000183c */
[----:B------:R-:W-:Y:S01]  /*7f80*/  FFMA.FTZ R18, R88, R11, R18 ;  /* 0x0000000b58127223 */ /* 0x000fe20000010012 */
[----:B------:R-:W-:-:S04]  /*7f90*/  VIADD R11, R9, 0x29 ;  /* 0x00000029090b7836 */ /* 0x000fc80000000000 */
[----:B------:R-:W-:Y:S01]  /*7fa0*/  HMMA.16816.F32 R48, R40, R138, R48 ;  /* 0x0000008a2830723c */ /* 0x000fe20000001830 */
[----:B------:R-:W-:Y:S01]  /*7fb0*/  FSEL R97, R18, -INF , !P4 ;  /* 0xff80000012617808 */ /* 0x000fe20006000000 */
[----:B------:R-:W-:Y:S01]  /*7fc0*/  BAR.SYNC.DEFER_BLOCKING 0x0 ;  /* 0x0000000000007b1d */ /* 0x000fe20000010000 */
[----:B------:R-:W-:-:S03]  /*7fd0*/  ISETP.GE.AND P4, PT, R11, R2, PT ;  /* 0x000000020b00720c */ /* 0x000fc60003f86270 */
[C---:B----4-:R-:W-:Y:S06]  /*7fe0*/  HMMA.16816.F32 R44, R40.reuse, R108, R44 ;  /* 0x0000006c282c723c */ /* 0x050fec000000182c */
[----:B------:R-:W-:Y:S07]  /*7ff0*/  HMMA.16816.F32 R36, R40, R110, R36 ;  /* 0x0000006e2824723c */ /* 0x000fee0000001824 */
[----:B------:R-:W-:Y:S01]  /*8000*/  I2FP.F32.S32 R43, R3 ;  /* 0x00000003002b7245 */ /* 0x000fe20000201400 */
[----:B------:R-:W-:-:S04]  /*8010*/  VIADD R41, R9, 0x21 ;  /* 0x0000002109297836 */ /* 0x000fc80000000000 */
[C---:B------:R-:W-:Y:S01]  /*8020*/  FFMA.FTZ R16, R88.reuse, R43, R16 ;  /* 0x0000002b58107223 */ /* 0x040fe20000010010 */
[-C--:B------:R-:W-:Y:S01]  /*8030*/  I2FP.F32.S32 R148, R41.reuse ;  /* 0x0000002900947245 */ /* 0x080fe20000201400 */
[----:B------:R-:W-:Y:S01]  /*8040*/  VIADD R43, R9, 0x28 ;  /* 0x00000028092b7836 */ /* 0x000fe20000000000 */
[----:B------:R-:W-:Y:S02]  /*8050*/  I2FP.F32.S32 R40, R41 ;  /* 0x0000002900287245 */ /* 0x000fe40000201400 */
[C---:B------:R-:W-:Y:S01]  /*8060*/  ISETP.GE.AND P5, PT, R41.reuse, R0, PT ;  /* 0x000000002900720c */ /* 0x040fe20003fa6270 */
[C---:B------:R-:W-:Y:S01]  /*8070*/  FFMA.FTZ R148, R88.reuse, R148, R17 ;  /* 0x0000009458947223 */ /* 0x040fe20000010011 */
[-C--:B------:R-:W-:Y:S01]  /*8080*/  I2FP.F32.S32 R17, R43.reuse ;  /* 0x0000002b00117245 */ /* 0x080fe20000201400 */
[C---:B------:R-:W-:Y:S01]  /*8090*/  FFMA.FTZ R19, R88.reuse, R40, R19 ;  /* 0x0000002858137223 */ /* 0x040fe20000010013 */
[----:B------:R-:W-:Y:S02]  /*80a0*/  I2FP.F32.S32 R3, R43 ;  /* 0x0000002b00037245 */ /* 0x000fe40000201400 */
[----:B------:R-:W-:Y:S01]  /*80b0*/  ISETP.GE.AND P3, PT, R41, R2, PT ;  /* 0x000000022900720c */ /* 0x000fe20003f66270 */
[C---:B------:R-:W-:Y:S01]  /*80c0*/  FFMA.FTZ R12, R88.reuse, R17, R12 ;  /* 0x00000011580c7223 */ /* 0x040fe2000001000c */
[----:B------:R-:W-:Y:S01]  /*80d0*/  I2FP.F32.S32 R17, R11 ;  /* 0x0000000b00117245 */ /* 0x000fe20000201400 */
[----:B------:R-:W-:Y:S01]  /*80e0*/  FFMA.FTZ R14, R88, R3, R14 ;  /* 0x00000003580e7223 */ /* 0x000fe2000001000e */
[----:B------:R-:W-:Y:S01]  /*80f0*/  VIADD R3, R9, 0x30 ;  /* 0x0000003009037836 */ /* 0x000fe20000000000 */
[----:B------:R-:W-:-:S02]  /*8100*/  ISETP.GE.AND P2, PT, R43, R0, PT ;  /* 0x000000002b00720c */ /* 0x000fc40003f46270 */
[----:B------:R-:W-:Y:S01]  /*8110*/  FFMA.FTZ R13, R88, R17, R13 ;  /* 0x00000011580d7223 */ /* 0x000fe2000001000d */
[----:B------:R-:W-:Y:S01]  /*8120*/  VIADD R17, R9, 0x31 ;  /* 0x0000003109117836 */ /* 0x000fe20000000000 */
[----:B------:R-:W-:Y:S02]  /*8130*/  ISETP.GE.AND P0, PT, R43, R2, PT ;  /* 0x000000022b00720c */ /* 0x000fe40003f06270 */
[----:B------:R-:W-:Y:S02]  /*8140*/  FSEL R148, R148, -INF , !P5 ;  /* 0xff80000094947808 */ /* 0x000fe40006800000 */
[----:B------:R-:W-:Y:S02]  /*8150*/  FSEL R131, R19, -INF , !P3 ;  /* 0xff80000013837808 */ /* 0x000fe40005800000 */
[-C--:B------:R-:W-:Y:S02]  /*8160*/  I2FP.F32.S32 R43, R3.reuse ;  /* 0x00000003002b7245 */ /* 0x080fe40000201400 */
[----:B------:R-:W-:-:S02]  /*8170*/  I2FP.F32.S32 R41, R3 ;  /* 0x0000000300297245 */ /* 0x000fc40000201400 */
[----:B------:R-:W-:Y:S01]  /*8180*/  I2FP.F32.S32 R136, R17 ;  /* 0x0000001100887245 */ /* 0x000fe20000201400 */
[C---:B------:R-:W-:Y:S01]  /*8190*/  FFMA.FTZ R4, R88.reuse, R43, R4 ;  /* 0x0000002b58047223 */ /* 0x040fe20000010004 */
[C---:B------:R-:W-:Y:S01]  /*81a0*/  ISETP.GE.AND P5, PT, R3.reuse, R0, PT ;  /* 0x000000000300720c */ /* 0x040fe20003fa6270 */
[----:B------:R-:W-:Y:S01]  /*81b0*/  FFMA.FTZ R6, R88, R41, R6 ;  /* 0x0000002958067223 */ /* 0x000fe20000010006 */
[----:B------:R-:W-:Y:S01]  /*81c0*/  ISETP.GE.AND P3, PT, R3, R2, PT ;  /* 0x000000020300720c */ /* 0x000fe20003f66270 */
[----:B------:R-:W-:Y:S01]  /*81d0*/  VIADD R3, R9, 0x38 ;  /* 0x0000003809037836 */ /* 0x000fe20000000000 */
[----:B------:R-:W-:Y:S01]  /*81e0*/  FSEL R146, R16, -INF , !P6 ;  /* 0xff80000010927808 */ /* 0x000fe20007000000 */
[C---:B------:R-:W-:Y:S01]  /*81f0*/  FFMA.FTZ R136, R88.reuse, R136, R5 ;  /* 0x0000008858887223 */ /* 0x040fe20000010005 */
[----:B------:R-:W-:Y:S02]  /*8200*/  I2FP.F32.S32 R40, R11 ;  /* 0x0000000b00287245 */ /* 0x000fe40000201400 */
[----:B------:R-:W-:Y:S01]  /*8210*/  ISETP.GE.AND P6, PT, R11, R0, PT ;  /* 0x000000000b00720c */ /* 0x000fe20003fc6270 */
[----:B------:R-:W-:Y:S01]  /*8220*/  VIADD R11, R9, 0x40 ;  /* 0x00000040090b7836 */ /* 0x000fe20000000000 */
[----:B------:R-:W-:Y:S01]  /*8230*/  I2FP.F32.S32 R5, R3 ;  /* 0x0000000300057245 */ /* 0x000fe20000201400 */
[----:B------:R-:W-:Y:S01]  /*8240*/  FFMA.FTZ R15, R88, R40, R15 ;  /* 0x00000028580f7223 */ /* 0x000fe2000001000f */
[----:B------:R-:W-:-:S02]  /*8250*/  I2FP.F32.S32 R16, R17 ;  /* 0x0000001100107245 */ /* 0x000fc40000201400 */
[----:B------:R-:W-:Y:S01]  /*8260*/  FSEL R152, R13, -INF , !P6 ;  /* 0xff8000000d987808 */ /* 0x000fe20007000000 */
[C---:B------:R-:W-:Y:S01]  /*8270*/  FFMA.FTZ R100, R88.reuse, R5, R100 ;  /* 0x0000000558647223 */ /* 0x040fe20000010064 */
[----:B------:R-:W-:Y:S01]  /*8280*/  I2FP.F32.S32 R5, R11 ;  /* 0x0000000b00057245 */ /* 0x000fe20000201400 */
[C---:B------:R-:W-:Y:S01]  /*8290*/  FFMA.FTZ R7, R88.reuse, R16, R7 ;  /* 0x0000001058077223 */ /* 0x040fe20000010007 */
[----:B------:R-:W-:Y:S02]  /*82a0*/  FSEL R135, R15, -INF , !P4 ;  /* 0xff8000000f877808 */ /* 0x000fe40006000000 */
[----:B------:R-:W-:Y:S01]  /*82b0*/  I2FP.F32.S32 R91, R3 ;  /* 0x00000003005b7245 */ /* 0x000fe20000201400 */
[----:B------:R-:W-:Y:S01]  /*82c0*/  FFMA.FTZ R40, R88, R5, R80 ;  /* 0x0000000558287223 */ /* 0x000fe20000010050 */
[----:B------:R-:W-:Y:S01]  /*82d0*/  FSEL R150, R12, -INF , !P2 ;  /* 0xff8000000c967808 */ /* 0x000fe20005000000 */
[----:B------:R-:W-:Y:S01]  /*82e0*/  VIADD R5, R9, 0x48 ;  /* 0x0000004809057836 */ /* 0x000fe20000000000 */
[----:B------:R-:W-:Y:S01]  /*82f0*/  FSEL R133, R14, -INF , !P0 ;  /* 0xff8000000e857808 */ /* 0x000fe20004000000 */
[----:B------:R-:W-:Y:S01]  /*8300*/  FFMA.FTZ R91, R88, R91, R102 ;  /* 0x0000005b585b7223 */ /* 0x000fe20000010066 */
[C---:B------:R-:W-:Y:S01]  /*8310*/  ISETP.GE.AND P6, PT, R3.reuse, R0, PT ;  /* 0x000000000300720c */ /* 0x040fe20003fc6270 */
[----:B------:R-:W-:Y:S01]  /*8320*/  VIADD R80, R84, 0x1000 ;  /* 0x0000100054507836 */ /* 0x000fe20000000000 */
[----:B------:R-:W-:Y:S01]  /*8330*/  ISETP.GE.AND P4, PT, R3, R2, PT ;  /* 0x000000020300720c */ /* 0x000fe20003f86270 */
[----:B------:R-:W-:Y:S01]  /*8340*/  VIADD R3, R9, 0x41 ;  /* 0x0000004109037836 */ /* 0x000fe20000000000 */
[----:B------:R-:W-:-:S02]  /*8350*/  ISETP.GE.AND P2, PT, R17, R0, PT ;  /* 0x000000001100720c */ /* 0x000fc40003f46270 */
[----:B------:R-:W-:Y:S02]  /*8360*/  ISETP.GE.AND P0, PT, R17, R2, PT ;  /* 0x000000021100720c */ /* 0x000fe40003f06270 */
[----:B------:R-:W-:Y:S02]  /*8370*/  I2FP.F32.S32 R43, R11 ;  /* 0x0000000b002b7245 */ /* 0x000fe40000201400 */
[----:B------:R-:W-:Y:S02]  /*8380*/  FSEL R134, R4, -INF , !P5 ;  /* 0xff80000004867808 */ /* 0x000fe40006800000 */
[----:B------:R-:W-:Y:S01]  /*8390*/  FSEL R59, R6, -INF , !P3 ;  /* 0xff800000063b7808 */ /* 0x000fe20005800000 */
[----:B------:R-:W-:Y:S01]  /*83a0*/  FFMA.FTZ R43, R88, R43, R82 ;  /* 0x0000002b582b7223 */ /* 0x000fe20000010052 */
[C---:B------:R-:W-:Y:S01]  /*83b0*/  ISETP.GE.AND P5, PT, R11.reuse, R0, PT ;  /* 0x000000000b00720c */ /* 0x040fe20003fa6270 */
[----:B------:R-:W-:Y:S01]  /*83c0*/  VIADD R82, R84, 0x800 ;  /* 0x0000080054527836 */ /* 0x000fe20000000000 */
[----:B------:R-:W-:-:S02]  /*83d0*/  ISETP.GE.AND P3, PT, R11, R2, PT ;  /* 0x000000020b00720c */ /* 0x000fc40003f66270 */
[----:B------:R-:W-:Y:S02]  /*83e0*/  FSEL R136, R136, -INF , !P2 ;  /* 0xff80000088887808 */ /* 0x000fe40005000000 */
[----:B------:R-:W-:Y:S01]  /*83f0*/  FSEL R89, R7, -INF , !P0 ;  /* 0xff80000007597808 */ /* 0x000fe20004000000 */
[----:B------:R-:W-:Y:S01]  /*8400*/  VIADD R7, R9, 0x50 ;  /* 0x0000005009077836 */ /* 0x000fe20000000000 */
[-C--:B------:R-:W-:Y:S02]  /*8410*/  I2FP.F32.S32 R54, R3.reuse ;  /* 0x0000000300367245 */ /* 0x080fe40000201400 */
[----:B------:R-:W-:Y:S02]  /*8420*/  I2FP.F32.S32 R12, R3 ;  /* 0x00000003000c7245 */ /* 0x000fe40000201400 */
[-C--:B------:R-:W-:Y:S01]  /*8430*/  I2FP.F32.S32 R11, R5.reuse ;  /* 0x00000005000b7245 */ /* 0x080fe20000201400 */
[C---:B------:R-:W-:Y:S01]  /*8440*/  FFMA.FTZ R54, R88.reuse, R54, R81 ;  /* 0x0000003658367223 */ /* 0x040fe20000010051 */
[C---:B------:R-:W-:Y:S01]  /*8450*/  ISETP.GE.AND P2, PT, R3.reuse, R0, PT ;  /* 0x000000000300720c */ /* 0x040fe20003f46270 */
[C---:B------:R-:W-:Y:S01]  /*8460*/  FFMA.FTZ R55, R88.reuse, R12, R83 ;  /* 0x0000000c58377223 */ /* 0x040fe20000010053 */
[----:B------:R-:W-:Y:S01]  /*8470*/  ISETP.GE.AND P0, PT, R3, R2, PT ;  /* 0x000000020300720c */ /* 0x000fe20003f06270 */
[----:B------:R-:W-:Y:S01]  /*8480*/  VIADD R3, R9, 0x49 ;  /* 0x0000004909037836 */ /* 0x000fe20000000000 */
[----:B------:R-:W-:Y:S01]  /*8490*/  I2FP.F32.S32 R57, R5 ;  /* 0x0000000500397245 */ /* 0x000fe20000201400 */
[----:B------:R-:W-:Y:S01]  /*84a0*/  FFMA.FTZ R56, R88, R11, R72 ;  /* 0x0000000b58387223 */ /* 0x000fe20000010048 */
[----:B------:R-:W-:Y:S01]  /*84b0*/  FSEL R40, R40, -INF , !P5 ;  /* 0xff80000028287808 */ /* 0x000fe20006800000 */
[----:B------:R-:W-:Y:S01]  /*84c0*/  VIADD R83, R84, 0x400 ;  /* 0x0000040054537836 */ /* 0x000fe20000000000 */
[----:B------:R-:W-:Y:S01]  /*84d0*/  FSEL R43, R43, -INF , !P3 ;  /* 0xff8000002b2b7808 */ /* 0x000fe20005800000 */
[----:B------:R-:W-:Y:S01]  /*84e0*/  FFMA.FTZ R57, R88, R57, R74 ;  /* 0x0000003958397223 */ /* 0x000fe2000001004a */
[-C--:B------:R-:W-:Y:S01]  /*84f0*/  I2FP.F32.S32 R58, R3.reuse ;  /* 0x00000003003a7245 */ /* 0x080fe20000201400 */
[----:B------:R-:W-:Y:S01]  /*8500*/  VIADD R81, R84, 0xc00 ;  /* 0x00000c0054517836 */ /* 0x000fe20000000000 */
[----:B------:R-:W-:-:S02]  /*8510*/  I2FP.F32.S32 R4, R3 ;  /* 0x0000000300047245 */ /* 0x000fc40000201400 */
[----:B------:R-:W-:Y:S01]  /*8520*/  FSEL R72, R100, -INF , !P6 ;  /* 0xff80000064487808 */ /* 0x000fe20007000000 */
[C---:B------:R-:W-:Y:S01]  /*8530*/  FFMA.FTZ R58, R88.reuse, R58, R73 ;  /* 0x0000003a583a7223 */ /* 0x040fe20000010049 */
[----:B------:R-:W-:Y:S01]  /*8540*/  FSEL R91, R91, -INF , !P4 ;  /* 0xff8000005b5b7808 */ /* 0x000fe20006000000 */
[----:B------:R-:W-:Y:S01]  /*8550*/  FFMA.FTZ R53, R88, R4, R75 ;  /* 0x0000000458357223 */ /* 0x000fe2000001004b */
[C---:B------:R-:W-:Y:S02]  /*8560*/  ISETP.GE.AND P5, PT, R3.reuse, R0, PT ;  /* 0x000000000300720c */ /* 0x040fe40003fa6270 */
[----:B------:R-:W-:Y:S01]  /*8570*/  ISETP.GE.AND P3, PT, R3, R2, PT ;  /* 0x000000020300720c */ /* 0x000fe20003f66270 */
[----:B------:R-:W-:Y:S01]  /*8580*/  VIADD R3, R9, 0x51 ;  /* 0x0000005109037836 */ /* 0x000fe20000000000 */
[C---:B------:R-:W-:Y:S02]  /*8590*/  ISETP.GE.AND P6, PT, R5.reuse, R0, PT ;  /* 0x000000000500720c */ /* 0x040fe40003fc6270 */
[----:B------:R-:W-:-:S02]  /*85a0*/  ISETP.GE.AND P4, PT, R5, R2, PT ;  /* 0x000000020500720c */ /* 0x000fc40003f86270 */
[----:B------:R-:W-:Y:S02]  /*85b0*/  I2FP.F32.S32 R5, R7 ;  /* 0x0000000700057245 */ /* 0x000fe40000201400 */
[----:B------:R-:W-:Y:S02]  /*85c0*/  FSEL R56, R56, -INF , !P6 ;  /* 0xff80000038387808 */ /* 0x000fe40007000000 */
[----:B------:R-:W-:Y:S01]  /*85d0*/  FSEL R57, R57, -INF , !P4 ;  /* 0xff80000039397808 */ /* 0x000fe20006000000 */
[C---:B------:R-:W-:Y:S01]  /*85e0*/  FFMA.FTZ R70, R88.reuse, R5, R70 ;  /* 0x0000000558467223 */ /* 0x040fe20000010046 */
[-C--:B------:R-:W-:Y:S01]  /*85f0*/  I2FP.F32.S32 R18, R3.reuse ;  /* 0x0000000300127245 */ /* 0x080fe20000201400 */
[----:B------:R-:W-:Y:S01]  /*8600*/  VIADD R5, R9, 0x58 ;  /* 0x0000005809057836 */ /* 0x000fe20000000000 */
[----:B------:R-:W-:Y:S02]  /*8610*/  I2FP.F32.S32 R4, R3 ;  /* 0x0000000300047245 */ /* 0x000fe40000201400 */
[C---:B------:R-:W-:Y:S01]  /*8620*/  ISETP.GE.AND P6, PT, R3.reuse, R0, PT ;  /* 0x000000000300720c */ /* 0x040fe20003fc6270 */
[C---:B------:R-:W-:Y:S01]  /*8630*/  FFMA.FTZ R18, R88.reuse, R18, R69 ;  /* 0x0000001258127223 */ /* 0x040fe20000010045 */
[----:B------:R-:W-:Y:S01]  /*8640*/  ISETP.GE.AND P4, PT, R3, R2, PT ;  /* 0x000000020300720c */ /* 0x000fe20003f86270 */
[----:B------:R-:W-:Y:S01]  /*8650*/  VIADD R3, R9, 0x1 ;  /* 0x0000000109037836 */ /* 0x000fe20000000000 */
[----:B------:R-:W-:Y:S01]  /*8660*/  I2FP.F32.S32 R11, R7 ;  /* 0x00000007000b7245 */ /* 0x000fe20000201400 */
[----:B------:R-:W-:Y:S01]  /*8670*/  FFMA.FTZ R71, R88, R4, R71 ;  /* 0x0000000458477223 */ /* 0x000fe20000010047 */
[----:B------:R-:W-:-:S02]  /*8680*/  FSEL R54, R54, -INF , !P2 ;  /* 0xff80000036367808 */ /* 0x000fc40005000000 */
[----:B------:R-:W-:Y:S01]  /*8690*/  I2FP.F32.S32 R73, R3 ;  /* 0x0000000300497245 */ /* 0x000fe20000201400 */
[C---:B------:R-:W-:Y:S01]  /*86a0*/  FFMA.FTZ R16, R88.reuse, R11, R68 ;  /* 0x0000000b58107223 */ /* 0x040fe20000010044 */
[----:B------:R-:W-:Y:S02]  /*86b0*/  FSEL R55, R55, -INF , !P0 ;  /* 0xff80000037377808 */ /* 0x000fe40004000000 */
[C---:B------:R-:W-:Y:S01]  /*86c0*/  ISETP.GE.AND P2, PT, R7.reuse, R0, PT ;  /* 0x000000000700720c */ /* 0x040fe20003f46270 */
[CC--:B------:R-:W-:Y:S01]  /*86d0*/  FFMA.FTZ R4, R88.reuse, R73.reuse, R33 ;  /* 0x0000004958047223 */ /* 0x0c0fe20000010021 */
[----:B------:R-:W-:Y:S01]  /*86e0*/  ISETP.GE.AND P0, PT, R7, R2, PT ;  /* 0x000000020700720c */ /* 0x000fe20003f06270 */
[----:B------:R-:W-:Y:S01]  /*86f0*/  FFMA.FTZ R73, R88, R73, R35 ;  /* 0x0000004958497223 */ /* 0x000fe20000010023 */
[----:B------:R-:W-:Y:S02]  /*8700*/  I2FP.F32.S32 R11, R5 ;  /* 0x00000005000b7245 */ /* 0x000fe40000201400 */
[----:B------:R-:W-:-:S02]  /*8710*/  FSEL R16, R16, -INF , !P2 ;  /* 0xff80000010107808 */ /* 0x000fc40005000000 */
[----:B------:R-:W-:Y:S01]  /*8720*/  FSEL R33, R70, -INF , !P0 ;  /* 0xff80000046217808 */ /* 0x000fe20004000000 */
[----:B------:R-:W-:Y:S01]  /*8730*/  FFMA.FTZ R64, R88, R11, R64 ;  /* 0x0000000b58407223 */ /* 0x000fe20000010040 */
[----:B------:R-:W-:Y:S01]  /*8740*/  ISETP.GE.AND P2, PT, R3, R0, PT ;  /* 0x000000000300720c */ /* 0x000fe20003f46270 */
[----:B------:R-:W-:Y:S01]  /*8750*/  VIADD R11, R9, 0x8 ;  /* 0x00000008090b7836 */ /* 0x000fe20000000000 */
[----:B------:R-:W-:Y:S01]  /*8760*/  ISETP.GE.AND P0, PT, R3, R2, PT ;  /* 0x000000020300720c */ /* 0x000fe20003f06270 */
[----:B------:R-:W-:Y:S01]  /*8770*/  VIADD R3, R9, 0x9 ;  /* 0x0000000909037836 */ /* 0x000fe20000000000 */
[----:B------:R-:W-:Y:S02]  /*8780*/  I2FP.F32.S32 R7, R5 ;  /* 0x0000000500077245 */ /* 0x000fe40000201400 */
[----:B------:R-:W-:Y:S02]  /*8790*/  FSEL R58, R58, -INF , !P5 ;  /* 0xff8000003a3a7808 */ /* 0x000fe40006800000 */
[----:B------:R-:W-:Y:S01]  /*87a0*/  I2FP.F32.S32 R13, R3 ;  /* 0x00000003000d7245 */ /* 0x000fe20000201400 */
[----:B------:R-:W-:Y:S01]  /*87b0*/  FFMA.FTZ R66, R88, R7, R66 ;  /* 0x0000000758427223 */ /* 0x000fe20000010042 */
[----:B------:R-:W-:-:S02]  /*87c0*/  I2FP.F32.S32 R7, R11 ;  /* 0x0000000b00077245 */ /* 0x000fc40000201400 */
[----:B------:R-:W-:Y:S01]  /*87d0*/  FSEL R53, R53, -INF , !P3 ;  /* 0xff80000035357808 */ /* 0x000fe20005800000 */
[C---:B------:R-:W-:Y:S01]  /*87e0*/  FFMA.FTZ R12, R88.reuse, R13, R29 ;  /* 0x0000000d580c7223 */ /* 0x040fe2000001001d */
[C---:B------:R-:W-:Y:S01]  /*87f0*/  ISETP.GE.AND P5, PT, R5.reuse, R0, PT ;  /* 0x000000000500720c */ /* 0x040fe20003fa6270 */
[C---:B------:R-:W-:Y:S01]  /*8800*/  FFMA.FTZ R6, R88.reuse, R7, R28 ;  /* 0x0000000758067223 */ /* 0x040fe2000001001c */
[----:B------:R-:W-:Y:S01]  /*8810*/  ISETP.GE.AND P3, PT, R5, R2, PT ;  /* 0x000000020500720c */ /* 0x000fe20003f66270 */
[----:B------:R-:W-:Y:S01]  /*8820*/  FFMA.FTZ R13, R88, R13, R31 ;  /* 0x0000000d580d7223 */ /* 0x000fe2000001001f */
[----:B------:R-:W-:Y:S01]  /*8830*/  FSEL R28, R64, -INF , !P5 ;  /* 0xff800000401c7808 */ /* 0x000fe20006800000 */
[----:B------:R-:W-:Y:S01]  /*8840*/  VIADD R5, R9, 0x10 ;  /* 0x0000001009057836 */ /* 0x000fe20000000000 */
[----:B------:R-:W-:Y:S01]  /*8850*/  FSEL R31, R66, -INF , !P3 ;  /* 0xff800000421f7808 */ /* 0x000fe20005800000 */
[----:B------:R-:W-:Y:S01]  /*8860*/  FFMA.FTZ R7, R88, R7, R30 ;  /* 0x0000000758077223 */ /* 0x000fe2000001001e */
[----:B------:R-:W-:-:S02]  /*8870*/  ISETP.GE.AND P5, PT, R3, R0, PT ;  /* 0x000000000300720c */ /* 0x000fc40003fa6270 */
[----:B------:R-:W-:Y:S01]  /*8880*/  ISETP.GE.AND P3, PT, R3, R2, PT ;  /* 0x000000020300720c */ /* 0x000fe20003f66270 */
[----:B------:R-:W-:Y:S01]  /*8890*/  VIADD R3, R9, 0x11 ;  /* 0x0000001109037836 */ /* 0x000fe20000000000 */
[----:B------:R-:W-:Y:S02]  /*88a0*/  FSEL R18, R18, -INF , !P6 ;  /* 0xff80000012127808 */ /* 0x000fe40007000000 */
[----:B------:R-:W-:Y:S02]  /*88b0*/  FSEL R35, R71, -INF , !P4 ;  /* 0xff80000047237808 */ /* 0x000fe40006000000 */
[----:B------:R-:W-:Y:S02]  /*88c0*/  I2FP.F32.S32 R17, R3 ;  /* 0x0000000300117245 */ /* 0x000fe40000201400 */
[C---:B------:R-:W-:Y:S02]  /*88d0*/  ISETP.GE.AND P6, PT, R11.reuse, R0, PT ;  /* 0x000000000b00720c */ /* 0x040fe40003fc6270 */
[----:B------:R-:W-:Y:S01]  /*88e0*/  ISETP.GE.AND P4, PT, R11, R2, PT ;  /* 0x000000020b00720c */ /* 0x000fe20003f86270 */
[CC--:B------:R-:W-:Y:S01]  /*88f0*/  FFMA.FTZ R14, R88.reuse, R17.reuse, R25 ;  /* 0x00000011580e7223 */ /* 0x0c0fe20000010019 */
[----:B------:R-:W-:Y:S01]  /*8900*/  FFMA.FTZ R27, R88, R17, R27 ;  /* 0x00000011581b7223 */ /* 0x000fe2000001001b */
[C---:B------:R-:W-:Y:S01]  /*8910*/  VIADD R17, R9.reuse, 0x19 ;  /* 0x0000001909117836 */ /* 0x040fe20000000000 */
[----:B------:R-:W-:Y:S01]  /*8920*/  FSEL R4, R4, -INF , !P2 ;  /* 0xff80000004047808 */ /* 0x000fe20005000000 */
[----:B------:R-:W-:Y:S01]  /*8930*/  VIADD R11, R9, 0x18 ;  /* 0x00000018090b7836 */ /* 0x000fe20000000000 */
[----:B------:R-:W-:Y:S01]  /*8940*/  FSEL R73, R73, -INF , !P0 ;  /* 0xff80000049497808 */ /* 0x000fe20004000000 */
[----:B------:R-:W-:Y:S01]  /*8950*/  VIADD R25, R9, 0x59 ;  /* 0x0000005909197836 */ /* 0x000fe20000000000 */
[----:B------:R-:W-:-:S02]  /*8960*/  I2FP.F32.S32 R19, R17 ;  /* 0x0000001100137245 */ /* 0x000fc40000201400 */
[----:B------:R-:W-:Y:S02]  /*8970*/  I2FP.F32.S32 R15, R5 ;  /* 0x00000005000f7245 */ /* 0x000fe40000201400 */
[C---:B------:R-:W-:Y:S01]  /*8980*/  ISETP.GE.AND P2, PT, R5.reuse, R0, PT ;  /* 0x000000000500720c */ /* 0x040fe20003f46270 */
[C---:B------:R-:W-:Y:S01]  /*8990*/  FFMA.FTZ R21, R88.reuse, R19, R21 ;  /* 0x0000001358157223 */ /* 0x040fe20000010015 */
[----:B------:R-:W-:Y:S01]  /*89a0*/  ISETP.GE.AND P0, PT, R5, R2, PT ;  /* 0x000000020500720c */ /* 0x000fe20003f06270 */
[-C--:B------:R-:W-:Y:S01]  /*89b0*/  FFMA.FTZ R24, R88, R15.reuse, R24 ;  /* 0x0000000f58187223 */ /* 0x080fe20000010018 */
[----:B------:R-:W-:Y:S01]  /*89c0*/  FSEL R12, R12, -INF , !P5 ;  /* 0xff8000000c0c7808 */ /* 0x000fe20006800000 */
[----:B------:R-:W-:Y:S01]  /*89d0*/  FFMA.FTZ R15, R88, R15, R26 ;  /* 0x0000000f580f7223 */ /* 0x000fe2000001001a */
[----:B------:R-:W-:Y:S02]  /*89e0*/  FSEL R13, R13, -INF , !P3 ;  /* 0xff8000000d0d7808 */ /* 0x000fe40005800000 */
[----:B------:R-:W-:-:S02]  /*89f0*/  I2FP.F32.S32 R5, R11 ;  /* 0x0000000b00057245 */ /* 0x000fc40000201400 */
[C---:B------:R-:W-:Y:S02]  /*8a00*/  ISETP.GE.AND P5, PT, R11.reuse, R0, PT ;  /* 0x000000000b00720c */ /* 0x040fe40003fa6270 */
[----:B------:R-:W-:Y:S01]  /*8a10*/  ISETP.GE.AND P3, PT, R11, R2, PT ;  /* 0x000000020b00720c */ /* 0x000fe20003f66270 */
[----:B------:R-:W-:Y:S01]  /*8a20*/  FFMA.FTZ R11, R88, R19, R23 ;  /* 0x00000013580b7223 */ /* 0x000fe20000010017 */
[----:B------:R-:W-:Y:S01]  /*8a30*/  VIADD R19, R9, 0x60 ;  /* 0x0000006009137836 */ /* 0x000fe20000000000 */
[----:B------:R-:W-:Y:S02]  /*8a40*/  I2FP.F32.S32 R41, R25 ;  /* 0x0000001900297245 */ /* 0x000fe40000201400 */
[----:B------:R-:W-:Y:S02]  /*8a50*/  FSEL R6, R6, -INF , !P6 ;  /* 0xff80000006067808 */ /* 0x000fe40007000000 */
[----:B------:R-:W-:Y:S01]  /*8a60*/  FSEL R7, R7, -INF , !P4 ;  /* 0xff80000007077808 */ /* 0x000fe20006000000 */
[CC--:B------:R-:W-:Y:S01]  /*8a70*/  FFMA.FTZ R26, R88.reuse, R41.reuse, R65 ;  /* 0x00000029581a7223 */ /* 0x0c0fe20000010041 */
[C---:B------:R-:W-:Y:S01]  /*8a80*/  ISETP.GE.AND P6, PT, R3.reuse, R0, PT ;  /* 0x000000000300720c */ /* 0x040fe20003fc6270 */
[C---:B------:R-:W-:Y:S01]  /*8a90*/  FFMA.FTZ R41, R88.reuse, R41, R67 ;  /* 0x0000002958297223 */ /* 0x040fe20000010043 */
[----:B------:R-:W-:Y:S01]  /*8aa0*/  ISETP.GE.AND P4, PT, R3, R2, PT ;  /* 0x000000020300720c */ /* 0x000fe20003f86270 */
[C---:B------:R-:W-:Y:S01]  /*8ab0*/  FFMA.FTZ R3, R88.reuse, R5, R20 ;  /* 0x0000000558037223 */ /* 0x040fe20000010014 */
[----:B------:R-:W-:Y:S01]  /*8ac0*/  I2FP.F32.S32 R23, R19 ;  /* 0x0000001300177245 */ /* 0x000fe20000201400 */
[----:B------:R-:W-:Y:S01]  /*8ad0*/  FFMA.FTZ R5, R88, R5, R22 ;  /* 0x0000000558057223 */ /* 0x000fe20000010016 */
[----:B------:R-:W-:-:S02]  /*8ae0*/  FSEL R65, R27, -INF , !P4 ;  /* 0xff8000001b417808 */ /* 0x000fc40006000000 */
[----:B------:R-:W-:Y:S01]  /*8af0*/  FSEL R22, R24, -INF , !P2 ;  /* 0xff80000018167808 */ /* 0x000fe20005000000 */
[CC--:B------:R-:W-:Y:S01]  /*8b00*/  FFMA.FTZ R27, R88.reuse, R23.reuse, R62 ;  /* 0x00000017581b7223 */ /* 0x0c0fe2000001003e */
[----:B------:R-:W-:Y:S01]  /*8b10*/  FSEL R62, R3, -INF , !P5 ;  /* 0xff800000033e7808 */ /* 0x000fe20006800000 */
[----:B------:R-:W-:Y:S01]  /*8b20*/  VIADD R3, R9, 0x68 ;  /* 0x0000006809037836 */ /* 0x000fe20000000000 */
[----:B------:R-:W-:Y:S01]  /*8b30*/  ISETP.GE.AND P2, PT, R17, R0, PT ;  /* 0x000000001100720c */ /* 0x000fe20003f46270 */
[----:B------:R-:W-:Y:S01]  /*8b40*/  FFMA.FTZ R20, R88, R23, R60 ;  /* 0x0000001758147223 */ /* 0x000fe2000001003c */
[----:B------:R-:W-:Y:S01]  /*8b50*/  FSEL R15, R15, -INF , !P0 ;  /* 0xff8000000f0f7808 */ /* 0x000fe20004000000 */
[----:B------:R-:W-:Y:S01]  /*8b60*/  VIADD R23, R9, 0x69 ;  /* 0x0000006909177836 */ /* 0x000fe20000000000 */
[----:B------:R-:W-:Y:S02]  /*8b70*/  FSEL R5, R5, -INF , !P3 ;  /* 0xff80000005057808 */ /* 0x000fe40005800000 */
[----:B------:R-:W-:Y:S01]  /*8b80*/  ISETP.GE.AND P0, PT, R17, R2, PT ;  /* 0x000000021100720c */ /* 0x000fe20003f06270 */
[----:B------:R-:W-:Y:S01]  /*8b90*/  VIADD R17, R9, 0x61 ;  /* 0x0000006109117836 */ /* 0x000fe20000000000 */
[----:B------:R-:W-:-:S02]  /*8ba0*/  FSEL R14, R14, -INF , !P6 ;  /* 0xff8000000e0e7808 */ /* 0x000fc40007000000 */
[C---:B------:R-:W-:Y:S02]  /*8bb0*/  ISETP.GE.AND P5, PT, R19.reuse, R0, PT ;  /* 0x000000001300720c */ /* 0x040fe40003fa6270 */
[----:B------:R-:W-:Y:S02]  /*8bc0*/  ISETP.GE.AND P3, PT, R19, R2, PT ;  /* 0x000000021300720c */ /* 0x000fe40003f66270 */
[C---:B------:R-:W-:Y:S02]  /*8bd0*/  ISETP.GE.AND P6, PT, R25.reuse, R0, PT ;  /* 0x000000001900720c */ /* 0x040fe40003fc6270 */
[----:B------:R-:W-:Y:S02]  /*8be0*/  ISETP.GE.AND P4, PT, R25, R2, PT ;  /* 0x000000021900720c */ /* 0x000fe40003f86270 */
[----:B------:R-:W-:Y:S02]  /*8bf0*/  I2FP.F32.S32 R19, R3 ;  /* 0x0000000300137245 */ /* 0x000fe40000201400 */
[----:B------:R-:W-:Y:S01]  /*8c00*/  FSEL R60, R21, -INF , !P2 ;  /* 0xff800000153c7808 */ /* 0x000fe20005000000 */
[----:B------:R-:W-:Y:S01]  /*8c10*/  VIADD R21, R9, 0x71 ;  /* 0x0000007109157836 */ /* 0x000fe20000000000 */
[----:B------:R-:W-:Y:S01]  /*8c20*/  FSEL R11, R11, -INF , !P0 ;  /* 0xff8000000b0b7808 */ /* 0x000fe20004000000 */
[----:B------:R-:W-:Y:S01]  /*8c30*/  FFMA.FTZ R42, R88, R19, R48 ;  /* 0x00000013582a7223 */ /* 0x000fe20000010030 */
[----:B------:R-:W-:-:S02]  /*8c40*/  FSEL R26, R26, -INF , !P6 ;  /* 0xff8000001a1a7808 */ /* 0x000fc40007000000 */
[----:B------:R-:W-:Y:S02]  /*8c50*/  FSEL R41, R41, -INF , !P4 ;  /* 0xff80000029297808 */ /* 0x000fe40006000000 */
[----:B------:R-:W-:Y:S02]  /*8c60*/  I2FP.F32.S32 R29, R17 ;  /* 0x00000011001d7245 */ /* 0x000fe40000201400 */
[C---:B------:R-:W-:Y:S02]  /*8c70*/  ISETP.GE.AND P2, PT, R17.reuse, R0, PT ;  /* 0x000000001100720c */ /* 0x040fe40003f46270 */
[----:B------:R-:W-:Y:S01]  /*8c80*/  ISETP.GE.AND P0, PT, R17, R2, PT ;  /* 0x000000021100720c */ /* 0x000fe20003f06270 */
[C---:B------:R-:W-:Y:S01]  /*8c90*/  FFMA.FTZ R17, R88.reuse, R19, R50 ;  /* 0x0000001358117223 */ /* 0x040fe20000010032 */
[C---:B------:R-:W-:Y:S01]  /*8ca0*/  ISETP.GE.AND P6, PT, R3.reuse, R0, PT ;  /* 0x000000000300720c */ /* 0x040fe20003fc6270 */
[-C--:B------:R-:W-:Y:S01]  /*8cb0*/  FFMA.FTZ R61, R88, R29.reuse, R61 ;  /* 0x0000001d583d7223 */ /* 0x080fe2000001003d */
[----:B------:R-:W-:Y:S01]  /*8cc0*/  ISETP.GE.AND P4, PT, R3, R2, PT ;  /* 0x000000020300720c */ /* 0x000fe20003f86270 */
[----:B------:R-:W-:Y:S01]  /*8cd0*/  VIADD R3, R9, 0x70 ;  /* 0x0000007009037836 */ /* 0x000fe20000000000 */
[----:B------:R-:W-:Y:S01]  /*8ce0*/  FSEL R48, R20, -INF , !P5 ;  /* 0xff80000014307808 */ /* 0x000fe20006800000 */
[----:B------:R-:W-:Y:S01]  /*8cf0*/  FFMA.FTZ R29, R88, R29, R63 ;  /* 0x0000001d581d7223 */ /* 0x000fe2000001003f */
[----:B------:R-:W-:-:S02]  /*8d00*/  FSEL R27, R27, -INF , !P3 ;  /* 0xff8000001b1b7808 */ /* 0x000fc40005800000 */
[----:B------:R-:W-:Y:S02]  /*8d10*/  I2FP.F32.S32 R19, R23 ;  /* 0x0000001700137245 */ /* 0x000fe40000201400 */
[C---:B------:R-:W-:Y:S02]  /*8d20*/  ISETP.GE.AND P5, PT, R23.reuse, R0, PT ;  /* 0x000000001700720c */ /* 0x040fe40003fa6270 */
[----:B------:R-:W-:Y:S01]  /*8d30*/  ISETP.GE.AND P3, PT, R23, R2, PT ;  /* 0x000000021700720c */ /* 0x000fe20003f66270 */
[C---:B------:R-:W-:Y:S01]  /*8d40*/  FFMA.FTZ R24, R88.reuse, R19, R49 ;  /* 0x0000001358187223 */ /* 0x040fe20000010031 */
[----:B------:R-:W-:Y:S01]  /*8d50*/  I2FP.F32.S32 R23, R21 ;  /* 0x0000001500177245 */ /* 0x000fe20000201400 */
[C---:B------:R-:W-:Y:S01]  /*8d60*/  FFMA.FTZ R19, R88.reuse, R19, R51 ;  /* 0x0000001358137223 */ /* 0x040fe20000010033 */
[----:B------:R-:W-:Y:S02]  /*8d70*/  I2FP.F32.S32 R25, R3 ;  /* 0x0000000300197245 */ /* 0x000fe40000201400 */
[----:B------:R-:W-:Y:S01]  /*8d80*/  FSEL R29, R29, -INF , !P0 ;  /* 0xff8000001d1d7808 */ /* 0x000fe20004000000 */
[CC--:B------:R-:W-:Y:S01]  /*8d90*/  FFMA.FTZ R45, R88.reuse, R23.reuse, R45 ;  /* 0x00000017582d7223 */ /* 0x0c0fe2000001002d */
[----:B------:R-:W-:Y:S01]  /*8da0*/  FFMA.FTZ R23, R88, R23, R47 ;  /* 0x0000001758177223 */ /* 0x000fe2000001002f */
[----:B------:R-:W-:-:S02]  /*8db0*/  VIADD R47, R9, 0x79 ;  /* 0x00000079092f7836 */ /* 0x000fc40000000000 */
[CC--:B------:R-:W-:Y:S01]  /*8dc0*/  FFMA.FTZ R30, R88.reuse, R25.reuse, R44 ;  /* 0x00000019581e7223 */ /* 0x0c0fe2000001002c */
[----:B------:R-:W-:Y:S01]  /*8dd0*/  FSEL R44, R61, -INF , !P2 ;  /* 0xff8000003d2c7808 */ /* 0x000fe20005000000 */
[----:B------:R-:W-:Y:S01]  /*8de0*/  FFMA.FTZ R25, R88, R25, R46 ;  /* 0x0000001958197223 */ /* 0x000fe2000001002e */
[C---:B------:R-:W-:Y:S02]  /*8df0*/  ISETP.GE.AND P2, PT, R3.reuse, R0, PT ;  /* 0x000000000300720c */ /* 0x040fe40003f46270 */
[----:B------:R-:W-:Y:S01]  /*8e00*/  ISETP.GE.AND P0, PT, R3, R2, PT ;  /* 0x000000020300720c */ /* 0x000fe20003f06270 */
[----:B------:R-:W-:Y:S01]  /*8e10*/  VIADD R3, R9, 0x78 ;  /* 0x0000007809037836 */ /* 0x000fe20000000000 */
[----:B------:R-:W-:Y:S02]  /*8e20*/  I2FP.F32.S32 R20, R47 ;  /* 0x0000002f00147245 */ /* 0x000fe40000201400 */
[----:B------:R-:W-:Y:S02]  /*8e30*/  FSEL R24, R24, -INF , !P5 ;  /* 0xff80000018187808 */ /* 0x000fe40006800000 */
[----:B------:R-:W-:-:S02]  /*8e40*/  FSEL R19, R19, -INF , !P3 ;  /* 0xff80000013137808 */ /* 0x000fc40005800000 */
[----:B------:R-:W-:Y:S02]  /*8e50*/  I2FP.F32.S32 R49, R3 ;  /* 0x0000000300317245 */ /* 0x000fe40000201400 */
[C---:B------:R-:W-:Y:S02]  /*8e60*/  ISETP.GE.AND P5, PT, R3.reuse, R0, PT ;  /* 0x000000000300720c */ /* 0x040fe40003fa6270 */
[----:B------:R-:W-:Y:S01]  /*8e70*/  ISETP.GE.AND P3, PT, R3, R2, PT ;  /* 0x000000020300720c */ /* 0x000fe20003f66270 */
[CC--:B------:R-:W-:Y:S01]  /*8e80*/  FFMA.FTZ R3, R88.reuse, R20.reuse, R37 ;  /* 0x0000001458037223 */ /* 0x0c0fe20000010025 */
[----:B------:R-:W-:Y:S01]  /*8e90*/  I2FP.F32.S32 R37, R9 ;  /* 0x0000000900257245 */ /* 0x000fe20000201400 */
[----:B------:R-:W-:Y:S01]  /*8ea0*/  FFMA.FTZ R20, R88, R20, R39 ;  /* 0x0000001458147223 */ /* 0x000fe20000010027 */
[----:B------:R-:W-:Y:S01]  /*8eb0*/  FSEL R42, R42, -INF , !P6 ;  /* 0xff8000002a2a7808 */ /* 0x000fe20007000000 */
[----:B------:R-:W-:Y:S01]  /*8ec0*/  VIADD R39, R9, 0x39 ;  /* 0x0000003909277836 */ /* 0x000fe20000000000 */
[----:B------:R-:W-:Y:S01]  /*8ed0*/  FSEL R17, R17, -INF , !P4 ;  /* 0xff80000011117808 */ /* 0x000fe20006000000 */
[----:B------:R-:W-:Y:S01]  /*8ee0*/  FFMA.FTZ R36, R88, R49, R36 ;  /* 0x0000003158247223 */ /* 0x000fe20000010024 */
[----:B------:R-:W-:-:S02]  /*8ef0*/  ISETP.GE.AND P6, PT, R21, R0, PT ;  /* 0x000000001500720c */ /* 0x000fc40003fc6270 */
[----:B------:R-:W-:Y:S01]  /*8f00*/  ISETP.GE.AND P4, PT, R21, R2, PT ;  /* 0x000000021500720c */ /* 0x000fe20003f86270 */
[C---:B------:R-:W-:Y:S01]  /*8f10*/  FFMA.FTZ R21, R88.reuse, R49, R38 ;  /* 0x0000003158157223 */ /* 0x040fe20000010026 */
[CC--:B------:R-:W-:Y:S01]  /*8f20*/  FFMA.FTZ R38, R88.reuse, R37.reuse, R32 ;  /* 0x0000002558267223 */ /* 0x0c0fe20000010020 */
[----:B------:R-:W-:Y:S01]  /*8f30*/  FFMA.FTZ R37, R88, R37, R34 ;  /* 0x0000002558257223 */ /* 0x000fe20000010022 */
[-C--:B------:R-:W-:Y:S02]  /*8f40*/  I2FP.F32.S32 R34, R39.reuse ;  /* 0x0000002700227245 */ /* 0x080fe40000201400 */
[----:B------:R-:W-:Y:S02]  /*8f50*/  FSEL R30, R30, -INF , !P2 ;  /* 0xff8000001e1e7808 */ /* 0x000fe40005000000 */
[----:B------:R-:W-:Y:S01]  /*8f60*/  ISETP.GE.AND P2, PT, R47, R0, PT ;  /* 0x000000002f00720c */ /* 0x000fe20003f46270 */
[----:B------:R-:W-:Y:S01]  /*8f70*/  FFMA.FTZ R103, R88, R34, R103 ;  /* 0x0000002258677223 */ /* 0x000fe20000010067 */
[----:B------:R-:W-:-:S02]  /*8f80*/  I2FP.F32.S32 R46, R39 ;  /* 0x00000027002e7245 */ /* 0x000fc40000201400 */
[----:B------:R-:W-:Y:S01]  /*8f90*/  FSEL R34, R3, -INF , !P2 ;  /* 0xff80000003227808 */ /* 0x000fe20005000000 */
[----:B------:R-:W-:Y:S01]  /*8fa0*/  VIADD R3, R84, 0x1c00 ;  /* 0x00001c0054037836 */ /* 0x000fe20000000000 */
[----:B------:R-:W-:Y:S01]  /*8fb0*/  ISETP.GE.AND P2, PT, R52, 0x2, PT ;  /* 0x000000023400780c */ /* 0x000fe20003f46270 */
[----:B------:R-:W-:Y:S01]  /*8fc0*/  FFMA.FTZ R101, R88, R46, R101 ;  /* 0x0000002e58657223 */ /* 0x000fe20000010065 */
[----:B------:R-:W-:Y:S02]  /*8fd0*/  FSEL R25, R25, -INF , !P0 ;  /* 0xff80000019197808 */ /* 0x000fe40004000000 */
[----:B------:R-:W-:Y:S02]  /*8fe0*/  FSEL R32, R45, -INF , !P6 ;  /* 0xff8000002d207808 */ /* 0x000fe40007000000 */
[----:B------:R-:W-:Y:S02]  /*8ff0*/  FSEL R23, R23, -INF , !P4 ;  /* 0xff80000017177808 */ /* 0x000fe40006000000 */
[----:B------:R-:W-:-:S02]  /*9000*/  FSEL R36, R36, -INF , !P5 ;  /* 0xff80000024247808 */ /* 0x000fc40006800000 */
[----:B------:R-:W-:Y:S02]  /*9010*/  FSEL R21, R21, -INF , !P3 ;  /* 0xff80000015157808 */ /* 0x000fe40005800000 */
[----:B------:R-:W-:Y:S02]  /*9020*/  ISETP.GE.AND P0, PT, R47, R2, PT ;  /* 0x000000022f00720c */ /* 0x000fe40003f06270 */
[C---:B------:R-:W-:Y:S02]  /*9030*/  ISETP.GE.AND P6, PT, R9.reuse, R0, PT ;  /* 0x000000000900720c */ /* 0x040fe40003fc6270 */
[----:B------:R-:W-:Y:S02]  /*9040*/  ISETP.GE.AND P4, PT, R9, R2, PT ;  /* 0x000000020900720c */ /* 0x000fe40003f86270 */
        /* <DEDUP_REMOVED lines=55> */
[----:B------:R-:W-:-:S05]  /*93c0*/  IMAD R50, R50, R39, -0x80 ;  /* 0xffffff8032327424 */ /* 0x000fca00078e0227 */
[----:B------:R-:W-:-:S05]  /*93d0*/  SHF.R.S32.HI R46, RZ, 0x1f, R50 ;  /* 0x0000001fff2e7819 */ /* 0x000fca0000011432 */
[-C--:B------:R-:W-:Y:S02]  /*93e0*/  IMAD R39, R46, R37.reuse, RZ ;  /* 0x000000252e277224 */ /* 0x080fe400078e02ff */
[----:B------:R-:W-:-:S04]  /*93f0*/  IMAD.WIDE.U32 R46, R50, R37, RZ ;  /* 0x00000025322e7225 */ /* 0x000fc800078e00ff */
        /* <DEDUP_REMOVED lines=11> */
.L_x_4679:
[----:B------:R-:W1:Y:S02]  /*94b0*/  LDC R37, c[0x0][0x248] ;  /* 0x00009200ff257b82 */ /* 0x000e640000000800 */
[----:B-1----:R-:W-:-:S05]  /*94c0*/  IMAD.SHL.U32 R39, R37, 0x80, RZ ;  /* 0x0000008025277824 */ /* 0x002fca00078e00ff */
[----:B------:R-:W-:-:S04]  /*94d0*/  IADD3 R39, -R39, RZ, RZ ;  /* 0x000000ff27277210 */ /* 0x000fc80007ffe1ff */
[----:B------:R-:W-:-:S07]  /*94e0*/  SHF.R.S32.HI R8, RZ, 0x1f, R39 ;  /* 0x0000001fff087819 */ /* 0x000fce0000011427 */
.L_x_4680:
        /* <DEDUP_REMOVED lines=47> */
.L_x_4682:
[----:B------:R-:W-:Y:S05]  /*97e0*/  BSYNC B0 ;  /* 0x0000000000007941 */ /* 0x000fea0003800000 */
.L_x_4681:
[----:B------:R-:W0:Y:S01]  /*97f0*/  LDGDEPBAR ;  /* 0x00000000000079af */ /* 0x000e220000000000 */
[----:B------:R-:W-:-:S04]  /*9800*/  LEA R128, P0, R39, R128, 0x1 ;  /* 0x0000008027807211 */ /* 0x000fc800078008ff */
[----:B------:R-:W-:-:S09]  /*9810*/  LEA.HI.X R129, R39, R129, R8, 0x1, P0 ;  /* 0x0000008127817211 */ /* 0x000fd200000f0c08 */
.L_x_4678:
        /* <DEDUP_REMOVED lines=61> */
[----:B------:R-:W-:Y:S02]  /*9bf0*/  FMNMX.FTZ R46, R34, R37, !PT ;  /* 0x00000025222e7209 */ /* 0x000fe40007810000 */
[----:B------:R-:W-:Y:S01]  /*9c00*/  FMNMX.FTZ R37, R21, R8, !PT ;  /* 0x0000000815257209 */ /* 0x000fe20007810000 */
[----:B------:R-:W-:Y:S01]  /*9c10*/  LDSM.16.MT88.4 R108, [R125+0x3000] ;  /* 0x003000007d6c783b */ /* 0x000fe20000004200 */
[----:B------:R-:W-:Y:S02]  /*9c20*/  LEA R126, R10, R125, 0x1 ;  /* 0x0000007d0a7e7211 */ /* 0x000fe400078e08ff */
[----:B------:R-:W-:Y:S01]  /*9c30*/  FMNMX.FTZ R37, R20, R37, !PT ;  /* 0x0000002514257209 */ /* 0x000fe20007810000 */
[----:B------:R-:W3:Y:S04]  /*9c40*/  SHFL.BFLY PT, R45, R46, 0x2, 0x1f ;  /* 0x0c401f002e2d7f89 */ /* 0x000ee800000e0000 */
[----:B------:R-:W4:Y:S01]  /*9c50*/  SHFL.BFLY PT, R8, R37, 0x2, 0x1f ;  /* 0x0c401f0025087f89 */ /* 0x000f2200000e0000 */
[----:B---3--:R-:W-:-:S02]  /*9c60*/  FMNMX.FTZ R45, R46, R45, !PT ;  /* 0x0000002d2e2d7209 */ /* 0x008fc40007810000 */
[----:B----4-:R-:W-:-:S03]  /*9c70*/  FMNMX.FTZ R8, R37, R8, !PT ;  /* 0x0000000825087209 */ /* 0x010fc60007810000 */
[----:B--2---:R-:W2:Y:S04]  /*9c80*/  SHFL.BFLY PT, R68, R45, 0x1, 0x1f ;  /* 0x0c201f002d447f89 */ /* 0x004ea800000e0000 */
[----:B------:R-:W3:Y:S01]  /*9c90*/  SHFL.BFLY PT, R69, R8, 0x1, 0x1f ;  /* 0x0c201f0008457f89 */ /* 0x000ee200000e0000 */
[----:B--2---:R-:W-:-:S04]  /*9ca0*/  FMNMX.FTZ R68, R45, R68, !PT ;  /* 0x000000442d447209 */ /* 0x004fc80007810000 */
[C---:B------:R-:W-:Y:S01]  /*9cb0*/  FSETP.NEU.FTZ.AND P0, PT, R68.reuse, -INF , PT ;  /* 0xff8000004400780b */ /* 0x040fe20003f1d000 */
[----:B------:R-:W-:Y:S01]  /*9cc0*/  FMUL.FTZ R39, R68, UR8 ;  /* 0x0000000844277c20 */ /* 0x000fe20008410000 */
[----:B---3--:R-:W-:-:S04]  /*9cd0*/  FMNMX.FTZ R69, R8, R69, !PT ;  /* 0x0000004508457209 */ /* 0x008fc80007810000 */
[----:B------:R-:W-:Y:S02]  /*9ce0*/  FSEL R39, R39, RZ, P0 ;  /* 0x000000ff27277208 */ /* 0x000fe40000000000 */
[----:B------:R-:W-:-:S03]  /*9cf0*/  FSETP.NEU.FTZ.AND P0, PT, R69, -INF , PT ;  /* 0xff8000004500780b */ /* 0x000fc60003f1d000 */
[--C-:B------:R-:W-:Y:S01]  /*9d00*/  FFMA.FTZ R74, R22, UR8, -R39.reuse ;  /* 0x00000008164a7c23 */ /* 0x100fe20008010827 */
[----:B------:R-:W-:Y:S01]  /*9d10*/  FMUL.FTZ R22, R69, UR8 ;  /* 0x0000000845167c20 */ /* 0x000fe20008410000 */
[--C-:B------:R-:W-:Y:S01]  /*9d20*/  FFMA.FTZ R144, R38, UR8, -R39.reuse ;  /* 0x0000000826907c23 */ /* 0x100fe20008010827 */
[--C-:B------:R-:W-:Y:S01]  /*9d30*/  FFMA.FTZ R93, R4, UR8, -R39.reuse ;  /* 0x00000008045d7c23 */ /* 0x100fe20008010827 */
[--C-:B------:R-:W-:Y:S01]  /*9d40*/  FFMA.FTZ R142, R6, UR8, -R39.reuse ;  /* 0x00000008068e7c23 */ /* 0x100fe20008010827 */
[--C-:B------:R-:W-:Y:S01]  /*9d50*/  FFMA.FTZ R71, R12, UR8, -R39.reuse ;  /* 0x000000080c477c23 */ /* 0x100fe20008010827 */
[----:B------:R-:W-:Y:S01]  /*9d60*/  FSEL R22, R22, RZ, P0 ;  /* 0x000000ff16167208 */ /* 0x000fe20000000000 */
[--C-:B------:R-:W-:Y:S01]  /*9d70*/  FFMA.FTZ R49, R14, UR8, -R39.reuse ;  /* 0x000000080e317c23 */ /* 0x100fe20008010827 */
        /* <DEDUP_REMOVED lines=8> */
[--C-:B------:R-:W-:Y:S01]  /*9e00*/  FFMA.FTZ R67, R13, UR8, -R22.reuse ;  /* 0x000000080d437c23 */ /* 0x100fe20008010816 */
        /* <DEDUP_REMOVED lines=9> */
[--C-:B------:R-:W-:Y:S01]  /*9ea0*/  FFMA.FTZ R60, R152, UR8, -R39.reuse ;  /* 0x00000008983c7c23 */ /* 0x100fe20008010827 */
[--C-:B------:R-:W-:Y:S01]  /*9eb0*/  FFMA.FTZ R62, R97, UR8, -R22.reuse ;  /* 0x00000008613e7c23 */ /* 0x100fe20008010816 */
[--C-:B------:R-:W-:Y:S01]  /*9ec0*/  FFMA.FTZ R61, R131, UR8, -R22.reuse ;  /* 0x00000008833d7c23 */ /* 0x100fe20008010816 */
[--C-:B-1----:R-:W-:Y:S01]  /*9ed0*/  FFMA.FTZ R51, R133, UR8, -R22.reuse ;  /* 0x0000000885337c23 */ /* 0x102fe20008010816 */
        /* <DEDUP_REMOVED lines=18> */
[--C-:B------:R-:W-:Y:S01]  /*a000*/  FFMA.FTZ R56, R57, UR8, -R22.reuse ;  /* 0x0000000839387c23 */ /* 0x100fe20008010816 */
[----:B------:R-:W3:Y:S01]  /*a010*/  MUFU.EX2 R75, R75 ;  /* 0x0000004b004b7308 */ /* 0x000ee20000000800 */
[----:B-1----:R-:W-:Y:S01]  /*a020*/  F2FP.F16.F32.PACK_AB R6, R71, R142 ;  /* 0x0000008e4706723e */ /* 0x002fe200000000ff */
[--C-:B------:R-:W-:Y:S01]  /*a030*/  FFMA.FTZ R43, R53, UR8, -R22.reuse ;  /* 0x00000008352b7c23 */ /* 0x100fe20008010816 */
        /* <DEDUP_REMOVED lines=8> */
[----:B------:R-:W-:Y:S01]  /*a0c0*/  FADD.FTZ R71, R71, R142 ;  /* 0x0000008e47477221 */ /* 0x000fe20000010000 */
[--C-:B------:R-:W-:Y:S01]  /*a0d0*/  FFMA.FTZ R21, R21, UR8, -R22.reuse ;  /* 0x0000000815157c23 */ /* 0x100fe20008010816 */
[----:B------:R-:W-:-:S03]  /*a0e0*/  FFMA.FTZ R20, R20, UR8, -R22 ;  /* 0x0000000814147c23 */ /* 0x000fc60008010816 */
[----:B------:R-:W1:Y:S01]  /*a0f0*/  MUFU.EX2 R67, R67 ;  /* 0x0000004300437308 */ /* 0x000e620000000800 */
[----:B---3--:R-:W-:Y:S01]  /*a100*/  F2FP.F16.F32.PACK_AB R5, R75, R140 ;  /* 0x0000008c4b05723e */ /* 0x008fe200000000ff */
[----:B------:R-:W-:-:S06]  /*a110*/  FADD.FTZ R75, R140, R75 ;  /* 0x0000004b8c4b7221 */ /* 0x000fcc0000010000 */
[----:B------:R-:W-:Y:S08]  /*a120*/  MUFU.EX2 R74, R74 ;  /* 0x0000004a004a7308 */ /* 0x000ff00000000800 */
[----:B------:R-:W3:Y:S01]  /*a130*/  MUFU.EX2 R49, R49 ;  /* 0x0000003100317308 */ /* 0x000ee20000000800 */
[----:B-1----:R-:W-:Y:S01]  /*a140*/  F2FP.F16.F32.PACK_AB R7, R67, R138 ;  /* 0x0000008a4307723e */ /* 0x002fe200000000ff */
[----:B------:R-:W-:-:S04]  /*a150*/  FADD.FTZ R138, R138, R75 ;  /* 0x0000004b8a8a7221 */ /* 0x000fc80000010000 */
[----:B------:R-:W-:Y:S02]  /*a160*/  FADD.FTZ R67, R67, R138 ;  /* 0x0000008a43437221 */ /* 0x000fe40000010000 */
[C---:B------:R-:W-:Y:S01]  /*a170*/  HMMA.16816.F32 R112, R4.reuse, R108, RZ ;  /* 0x0000006c0470723c */ /* 0x040fe200000018ff */
[----:B------:R-:W-:Y:S05]  /*a180*/  MUFU.EX2 R46, R46 ;  /* 0x0000002e002e7308 */ /* 0x000fea0000000800 */
[C---:B------:R-:W-:Y:S03]  /*a190*/  HMMA.16816.F32 R108, R4.reuse, R110, RZ ;  /* 0x0000006e046c723c */ /* 0x040fe600000018ff */
[----:B------:R-:W1:Y:S01]  /*a1a0*/  MUFU.EX2 R45, R45 ;  /* 0x0000002d002d7308 */ /* 0x000e620000000800 */
[C---:B---3--:R-:W-:Y:S01]  /*a1b0*/  F2FP.F16.F32.PACK_AB R100, R49.reuse, R74 ;  /* 0x0000004a3164723e */ /* 0x048fe200000000ff */
[----:B------:R-:W-:Y:S01]  /*a1c0*/  FADD.FTZ R74, R74, R71 ;  /* 0x000000474a4a7221 */ /* 0x000fe20000010000 */
[----:B--2---:R-:W-:Y:S03]  /*a1d0*/  HMMA.16816.F32 R104, R4, R8, RZ ;  /* 0x000000080468723c */ /* 0x004fe600000018ff */
[----:B------:R-:W-:-:S02]  /*a1e0*/  FADD.FTZ R49, R49, R74 ;  /* 0x0000004a31317221 */ /* 0x000fc40000010000 */
[----:B------:R-:W-:Y:S01]  /*a1f0*/  MUFU.EX2 R70, R70 ;  /* 0x0000004600467308 */ /* 0x000fe20000000800 */
[----:B------:R-:W-:Y:S01]  /*a200*/  HMMA.16816.F32 R4, R4, R10, RZ ;  /* 0x0000000a0404723c */ /* 0x000fe200000018ff */
[----:B------:R-:W2:Y:S06]  /*a210*/  LDSM.16.MT88.4 R8, [R126+0x3400] ;  /* 0x003400007e08783b */ /* 0x000eac0000004200 */
[----:B------:R-:W3:Y:S01]  /*a220*/  MUFU.EX2 R47, R47 ;  /* 0x0000002f002f7308 */ /* 0x000ee20000000800 */
[----:B-1----:R-:W-:-:S07]  /*a230*/  F2FP.F16.F32.PACK_AB R102, R45, R46 ;  /* 0x0000002e2d66723e */ /* 0x002fce00000000ff */
[----:B------:R-:W-:Y:S08]  /*a240*/  MUFU.EX2 R38, R38 ;  /* 0x0000002600267308 */ /* 0x000ff00000000800 */
[----:B------:R-:W1:Y:S01]  /*a250*/  MUFU.EX2 R37, R37 ;  /* 0x0000002500257308 */ /* 0x000e620000000800 */
[----:B---3--:R-:W-:-:S07]  /*a260*/  F2FP.F16.F32.PACK_AB R101, R47, R70 ;  /* 0x000000462f65723e */ /* 0x008fce00000000ff */
[----:B------:R-:W-:Y:S08]  /*a270*/  MUFU.EX2 R95, R95 ;  /* 0x0000005f005f7308 */ /* 0x000ff00000000800 */
[----:B------:R-:W3:Y:S01]  /*a280*/  MUFU.EX2 R64, R64 ;  /* 0x0000004000407308 */ /* 0x000ee20000000800 */
[----:B-1----:R-:W-:-:S07]  /*a290*/  F2FP.F16.F32.PACK_AB R103, R37, R38 ;  /* 0x000000262567723e */ /* 0x002fce00000000ff */
[C---:B----4-:R-:W-:Y:S01]  /*a2a0*/  HMMA.16816.F32 R112, R100.reuse, R12, R112 ;  /* 0x0000000c6470723c */ /* 0x050fe20000001870 */
[----:B------:R-:W-:Y:S05]  /*a2b0*/  MUFU.EX2 R63, R63 ;  /* 0x0000003f003f7308 */ /* 0x000fea0000000800 */
[C---:B------:R-:W-:Y:S01]  /*a2c0*/  HMMA.16816.F32 R108, R100.reuse, R14, R108 ;  /* 0x0000000e646c723c */ /* 0x040fe2000000186c */
[----:B------:R-:W-:Y:S01]  /*a2d0*/  FADD.FTZ R12, R70, R67 ;  /* 0x00000043460c7221 */ /* 0x000fe20000010000 */
[--C-:B------:R-:W-:Y:S01]  /*a2e0*/  FFMA.FTZ R67, R28, UR8, -R39.reuse ;  /* 0x000000081c437c23 */ /* 0x100fe20008010827 */
[----:B------:R-:W1:Y:S01]  /*a2f0*/  MUFU.EX2 R60, R60 ;  /* 0x0000003c003c7308 */ /* 0x000e620000000800 */
[--C-:B------:R-:W-:Y:S01]  /*a300*/  FFMA.FTZ R28, R26, UR8, -R39.reuse ;  /* 0x000000081a1c7c23 */ /* 0x100fe20008010827 */
[----:B------:R-:W-:Y:S01]  /*a310*/  FADD.FTZ R47, R47, R12 ;  /* 0x0000000c2f2f7221 */ /* 0x000fe20000010000 */
[C---:B--2---:R-:W-:Y:S01]  /*a320*/  HMMA.16816.F32 R104, R100.reuse, R8, R104 ;  /* 0x000000086468723c */ /* 0x044fe20000001868 */
[----:B------:R-:W-:Y:S01]  /*a330*/  LDSM.16.MT88.4 R12, [R126+0x4400] ;  /* 0x004400007e0c783b */ /* 0x000fe20000004200 */
[--C-:B------:R-:W-:Y:S01]  /*a340*/  FFMA.FTZ R26, R44, UR8, -R39.reuse ;  /* 0x000000082c1a7c23 */ /* 0x100fe20008010827 */
[--C-:B------:R-:W-:Y:S01]  /*a350*/  FFMA.FTZ R44, R33, UR8, -R22.reuse ;  /* 0x00000008212c7c23 */ /* 0x100fe20008010816 */
[--C-:B------:R-:W-:Y:S01]  /*a360*/  FFMA.FTZ R33, R35, UR8, -R22.reuse ;  /* 0x0000000823217c23 */ /* 0x100fe20008010816 */
[----:B------:R-:W-:Y:S01]  /*a370*/  MUFU.EX2 R62, R62 ;  /* 0x0000003e003e7308 */ /* 0x000fe20000000800 */
[----:B------:R-:W-:Y:S01]  /*a380*/  HMMA.16816.F32 R100, R100, R10, R4 ;  /* 0x0000000a6464723c */ /* 0x000fe20000001804 */
[----:B------:R-:W2:Y:S01]  /*a390*/  LDSM.16.MT88.4 R8, [R125+0x3800] ;  /* 0x003800007d08783b */ /* 0x000ea20000004200 */
[----:B------:R-:W-:Y:S01]  /*a3a0*/  FFMA.FTZ R70, R16, UR8, -R39 ;  /* 0x0000000810467c23 */ /* 0x000fe20008010827 */
[----:B------:R-:W-:Y:S01]  /*a3b0*/  FFMA.FTZ R35, R41, UR8, -R22 ;  /* 0x0000000829237c23 */ /* 0x000fe20008010816 */
[----:B------:R-:W-:Y:S01]  /*a3c0*/  FADD.FTZ R38, R38, R47 ;  /* 0x0000002f26267221 */ /* 0x000fe20000010000 */
[--C-:B------:R-:W-:Y:S01]  /*a3d0*/  FFMA.FTZ R16, R30, UR8, -R39.reuse ;  /* 0x000000081e107c23 */ /* 0x100fe20008010827 */
[--C-:B------:R-:W-:Y:S01]  /*a3e0*/  FFMA.FTZ R30, R32, UR8, -R39.reuse ;  /* 0x00000008201e7c23 */ /* 0x100fe20008010827 */
[----:B------:R-:W4:Y:S01]  /*a3f0*/  MUFU.EX2 R61, R61 ;  /* 0x0000003d003d7308 */ /* 0x000f220000000800 */
[----:B---3--:R-:W-:Y:S01]  /*a400*/  F2FP.F16.F32.PACK_AB R4, R64, R95 ;  /* 0x0000005f4004723e */ /* 0x008fe200000000ff */
[----:B------:R-:W-:Y:S01]  /*a410*/  FADD.FTZ R41, R37, R38 ;  /* 0x0000002625297221 */ /* 0x000fe20000010000 */
[----:B-1----:R-:W-:Y:S01]  /*a420*/  F2FP.F16.F32.PACK_AB R6, R60, R63 ;  /* 0x0000003f3c06723e */ /* 0x002fe200000000ff */
[----:B------:R-:W-:Y:S01]  /*a430*/  FFMA.FTZ R32, R36, UR8, -R39 ;  /* 0x0000000824207c23 */ /* 0x000fe20008010827 */
[--C-:B------:R-:W-:Y:S01]  /*a440*/  FFMA.FTZ R36, R17, UR8, -R22.reuse ;  /* 0x0000000811247c23 */ /* 0x100fe20008010816 */
[----:B------:R-:W-:-:S02]  /*a450*/  FFMA.FTZ R38, R23, UR8, -R22 ;  /* 0x0000000817267c23 */ /* 0x000fc40008010816 */
[----:B------:R-:W-:Y:S08]  /*a460*/  MUFU.EX2 R51, R51 ;  /* 0x0000003300337308 */ /* 0x000ff00000000800 */
[----:B------:R-:W1:Y:S01]  /*a470*/  MUFU.EX2 R50, R50 ;  /* 0x0000003200327308 */ /* 0x000e620000000800 */
[----:B----4-:R-:W-:-:S07]  /*a480*/  F2FP.F16.F32.PACK_AB R5, R61, R62 ;  /* 0x0000003e3d05723e */ /* 0x010fce00000000ff */
[----:B------:R-:W-:Y:S08]  /*a490*/  MUFU.EX2 R97, R97 ;  /* 0x0000006100617308 */ /* 0x000ff00000000800 */
[----:B------:R-:W3:Y:S01]  /*a4a0*/  MUFU.EX2 R66, R66 ;  /* 0x0000004200427308 */ /* 0x000ee20000000800 */
[----:B-1----:R-:W-:-:S07]  /*a4b0*/  F2FP.F16.F32.PACK_AB R7, R50, R51 ;  /* 0x000000333207723e */ /* 0x002fce00000000ff */
[C---:B--2---:R-:W-:Y:S01]  /*a4c0*/  HMMA.16816.F32 R112, R4.reuse, R8, R112 ;  /* 0x000000080470723c */ /* 0x044fe20000001870 */
[----:B------:R-:W-:Y:S05]  /*a4d0*/  MUFU.EX2 R72, R72 ;  /* 0x0000004800487308 */ /* 0x000fea0000000800 */
[C---:B------:R-:W-:Y:S01]  /*a4e0*/  HMMA.16816.F32 R108, R4.reuse, R10, R108 ;  /* 0x0000000a046c723c */ /* 0x040fe2000000186c */
[----:B------:R-:W1:Y:S02]  /*a4f0*/  LDSM.16.MT88.4 R8, [R126+0x3800] ;  /* 0x003800007e08783b */ /* 0x000e640000004200 */
[----:B------:R-:W-:Y:S08]  /*a500*/  MUFU.EX2 R65, R65 ;  /* 0x0000004100417308 */ /* 0x000ff00000000800 */
[----:B------:R-:W-:Y:S08]  /*a510*/  MUFU.EX2 R136, R136 ;  /* 0x0000008800887308 */ /* 0x000ff00000000800 */
[----:B------:R-:W2:Y:S08]  /*a520*/  MUFU.EX2 R73, R73 ;  /* 0x0000004900497308 */ /* 0x000eb00000000800 */
[----:B------:R-:W-:Y:S08]  /*a530*/  MUFU.EX2 R134, R134 ;  /* 0x0000008600867308 */ /* 0x000ff00000000800 */
[----:B------:R-:W4:Y:S01]  /*a540*/  MUFU.EX2 R59, R59 ;  /* 0x0000003b003b7308 */ /* 0x000f220000000800 */
[C---:B-1----:R-:W-:Y:S07]  /*a550*/  HMMA.16816.F32 R104, R4.reuse, R8, R104 ;  /* 0x000000080468723c */ /* 0x042fee0000001868 */
[----:B------:R-:W-:Y:S01]  /*a560*/  MUFU.EX2 R91, R91 ;  /* 0x0000005b005b7308 */ /* 0x000fe20000000800 */
[----:B------:R-:W-:Y:S01]  /*a570*/  HMMA.16816.F32 R100, R4, R10, R100 ;  /* 0x0000000a0464723c */ /* 0x000fe20000001864 */
[----:B------:R-:W1:Y:S06]  /*a580*/  LDSM.16.MT88.4 R8, [R125+0x3c00] ;  /* 0x003c00007d08783b */ /* 0x000e6c0000004200 */
[----:B------:R-:W5:Y:S01]  /*a590*/  MUFU.EX2 R54, R54 ;  /* 0x0000003600367308 */ /* 0x000f620000000800 */
[----:B---3--:R-:W-:-:S02]  /*a5a0*/  F2FP.F16.F32.PACK_AB R4, R66, R97 ;  /* 0x000000614204723e */ /* 0x008fc400000000ff */
[----:B--2---:R-:W-:Y:S02]  /*a5b0*/  F2FP.F16.F32.PACK_AB R5, R73, R136 ;  /* 0x000000884905723e */ /* 0x004fe400000000ff */
[----:B------:R-:W-:-:S03]  /*a5c0*/  F2FP.F16.F32.PACK_AB R6, R65, R72 ;  /* 0x000000484106723e */ /* 0x000fc600000000ff */
[----:B------:R-:W-:Y:S01]  /*a5d0*/  MUFU.EX2 R89, R89 ;  /* 0x0000005900597308 */ /* 0x000fe20000000800 */
[----:B----4-:R-:W-:-:S07]  /*a5e0*/  F2FP.F16.F32.PACK_AB R7, R59, R134 ;  /* 0x000000863b07723e */ /* 0x010fce00000000ff */
[----:B------:R-:W-:Y:S08]  /*a5f0*/  MUFU.EX2 R40, R40 ;  /* 0x0000002800287308 */ /* 0x000ff00000000800 */
        /* <DEDUP_REMOVED lines=10> */
[----:B------:R-:W4:Y:S01]  /*a6a0*/  MUFU.EX2 R28, R28 ;  /* 0x0000001c001c7308 */ /* 0x000f220000000800 */
[C---:B-1----:R-:W-:Y:S07]  /*a6b0*/  HMMA.16816.F32 R104, R4.reuse, R8, R104 ;  /* 0x000000080468723c */ /* 0x042fee0000001868 */
[----:B------:R-:W-:Y:S01]  /*a6c0*/  MUFU.EX2 R44, R44 ;  /* 0x0000002c002c7308 */ /* 0x000fe20000000800 */
[----:B------:R-:W-:Y:S01]  /*a6d0*/  HMMA.16816.F32 R100, R4, R10, R100 ;  /* 0x0000000a0464723c */ /* 0x000fe20000001864 */
[----:B------:R-:W1:Y:S06]  /*a6e0*/  LDSM.16.MT88.4 R8, [R125+0x4000] ;  /* 0x004000007d08783b */ /* 0x000e6c0000004200 */
[----:B------:R-:W4:Y:S01]  /*a6f0*/  MUFU.EX2 R33, R33 ;  /* 0x0000002100217308 */ /* 0x000f220000000800 */
[----:B-----5:R-:W-:-:S02]  /*a700*/  F2FP.F16.F32.PACK_AB R4, R54, R91 ;  /* 0x0000005b3604723e */ /* 0x020fc400000000ff */
[----:B--2---:R-:W-:Y:S02]  /*a710*/  F2FP.F16.F32.PACK_AB R5, R55, R58 ;  /* 0x0000003a3705723e */ /* 0x004fe400000000ff */
[----:B------:R-:W-:Y:S02]  /*a720*/  F2FP.F16.F32.PACK_AB R6, R40, R89 ;  /* 0x000000592806723e */ /* 0x000fe400000000ff */
[----:B---3--:R-:W-:Y:S01]  /*a730*/  F2FP.F16.F32.PACK_AB R7, R43, R56 ;  /* 0x000000382b07723e */ /* 0x008fe200000000ff */
[----:B------:R-:W-:Y:S08]  /*a740*/  MUFU.EX2 R35, R35 ;  /* 0x0000002300237308 */ /* 0x000ff00000000800 */
[----:B------:R-:W-:Y:S08]  /*a750*/  MUFU.EX2 R53, R53 ;  /* 0x0000003500357308 */ /* 0x000ff00000000800 */
[----:B------:R-:W-:Y:S08]  /*a760*/  MUFU.EX2 R26, R26 ;  /* 0x0000001a001a7308 */ /* 0x000ff00000000800 */
[----:B------:R-:W-:Y:S01]  /*a770*/  MUFU.EX2 R24, R24 ;  /* 0x0000001800187308 */ /* 0x000fe20000000800 */
[C---:B-1----:R-:W-:Y:S07]  /*a780*/  HMMA.16816.F32 R112, R4.reuse, R8, R112 ;  /* 0x000000080470723c */ /* 0x042fee0000001870 */
[----:B------:R1:W-:Y:S01]  /*a790*/  MUFU.EX2 R37, R16 ;  /* 0x0000001000257308 */ /* 0x0003e20000000800 */
[C---:B------:R-:W-:Y:S01]  /*a7a0*/  HMMA.16816.F32 R108, R4.reuse, R10, R108 ;  /* 0x0000000a046c723c */ /* 0x040fe2000000186c */
[----:B------:R-:W2:Y:S06]  /*a7b0*/  LDSM.16.MT88.4 R8, [R126+0x4000] ;  /* 0x004000007e08783b */ /* 0x000eac0000004200 */
[----:B------:R-:W-:Y:S08]  /*a7c0*/  MUFU.EX2 R27, R27 ;  /* 0x0000001b001b7308 */ /* 0x000ff00000000800 */
[----:B------:R-:W-:Y:S08]  /*a7d0*/  MUFU.EX2 R36, R36 ;  /* 0x0000002400247308 */ /* 0x000ff00000000800 */
[----:B------:R-:W-:Y:S08]  /*a7e0*/  MUFU.EX2 R30, R30 ;  /* 0x0000001e001e7308 */ /* 0x000ff00000000800 */
[----:B------:R-:W-:Y:S08]  /*a7f0*/  MUFU.EX2 R25, R25 ;  /* 0x0000001900197308 */ /* 0x000ff00000000800 */
[----:B------:R-:W-:Y:S01]  /*a800*/  MUFU.EX2 R38, R38 ;  /* 0x0000002600267308 */ /* 0x000fe20000000800 */
[C---:B--2---:R-:W-:Y:S06]  /*a810*/  HMMA.16816.F32 R104, R4.reuse, R8, R104 ;  /* 0x000000080468723c */ /* 0x044fec0000001868 */
[----:B------:R-:W-:Y:S01]  /*a820*/  HMMA.16816.F32 R100, R4, R10, R100 ;  /* 0x0000000a0464723c */ /* 0x000fe20000001864 */
[----:B------:R-:W2:Y:S01]  /*a830*/  LDSM.16.MT88.4 R8, [R125+0x4400] ;  /* 0x004400007d08783b */ /* 0x000ea20000004200 */
[----:B------:R-:W-:Y:S05]  /*a840*/  MUFU.EX2 R32, R32 ;  /* 0x0000002000207308 */ /* 0x000fea0000000800 */
[----:B------:R-:W-:Y:S01]  /*a850*/  FFMA.FTZ R5, R31, UR8, -R22 ;  /* 0x000000081f057c23 */ /* 0x000fe20008010816 */
[----:B------:R-:W-:Y:S01]  /*a860*/  FADD.FTZ R4, R46, R49 ;  /* 0x000000312e047221 */ /* 0x000fe20000010000 */
[----:B----4-:R-:W-:Y:S01]  /*a870*/  F2FP.F16.F32.PACK_AB R6, R28, R67 ;  /* 0x000000431c06723e */ /* 0x010fe200000000ff */
[--C-:B------:R-:W-:Y:S01]  /*a880*/  FFMA.FTZ R31, R42, UR8, -R39.reuse ;  /* 0x000000082a1f7c23 */ /* 0x100fe20008010827 */
[----:B------:R3:W4:Y:S01]  /*a890*/  MUFU.EX2 R46, R5 ;  /* 0x00000005002e7308 */ /* 0x0007220000000800 */
[----:B------:R-:W-:Y:S01]  /*a8a0*/  FADD.FTZ R4, R45, R4 ;  /* 0x000000042d047221 */ /* 0x000fe20000010000 */
[----:B------:R-:W-:Y:S01]  /*a8b0*/  FFMA.FTZ R39, R34, UR8, -R39 ;  /* 0x0000000822277c23 */ /* 0x000fe20008010827 */
[--C-:B------:R-:W-:Y:S01]  /*a8c0*/  FFMA.FTZ R34, R29, UR8, -R22.reuse ;  /* 0x000000081d227c23 */ /* 0x100fe20008010816 */
[----:B------:R-:W-:Y:S01]  /*a8d0*/  FFMA.FTZ R29, R19, UR8, -R22 ;  /* 0x00000008131d7c23 */ /* 0x000fe20008010816 */
[----:B------:R-:W-:Y:S01]  /*a8e0*/  FADD.FTZ R95, R95, R4 ;  /* 0x000000045f5f7221 */ /* 0x000fe20000010000 */
[----:B------:R-:W-:Y:S01]  /*a8f0*/  F2FP.F16.F32.PACK_AB R4, R57, R70 ;  /* 0x000000463904723e */ /* 0x000fe200000000ff */
[----:B-1----:R-:W1:Y:S01]  /*a900*/  LDSM.16.MT88.4 R16, [R126+0x4800] ;  /* 0x004800007e10783b */ /* 0x002e620000004200 */
[----:B------:R-:W-:Y:S01]  /*a910*/  MUFU.EX2 R31, R31 ;  /* 0x0000001f001f7308 */ /* 0x000fe20000000800 */
[----:B------:R-:W-:-:S04]  /*a920*/  FADD.FTZ R64, R64, R95 ;  /* 0x0000005f40407221 */ /* 0x000fc80000010000 */
[----:B------:R-:W-:-:S03]  /*a930*/  FADD.FTZ R63, R63, R64 ;  /* 0x000000403f3f7221 */ /* 0x000fc60000010000 */
[----:B------:R-:W5:Y:S01]  /*a940*/  MUFU.EX2 R34, R34 ;  /* 0x0000002200227308 */ /* 0x000f620000000800 */
[----:B---3--:R-:W-:Y:S01]  /*a950*/  F2FP.F16.F32.PACK_AB R5, R33, R44 ;  /* 0x0000002c2105723e */ /* 0x008fe200000000ff */
[----:B------:R-:W-:Y:S01]  /*a960*/  FADD.FTZ R60, R60, R63 ;  /* 0x0000003f3c3c7221 */ /* 0x000fe20000010000 */
[----:B----4-:R-:W-:-:S03]  /*a970*/  F2FP.F16.F32.PACK_AB R7, R35, R46 ;  /* 0x0000002e2307723e */ /* 0x010fc600000000ff */
[----:B------:R-:W-:Y:S02]  /*a980*/  FADD.FTZ R97, R97, R60 ;  /* 0x0000003c61617221 */ /* 0x000fe40000010000 */
[----:B------:R-:W3:Y:S02]  /*a990*/  MUFU.EX2 R29, R29 ;  /* 0x0000001d001d7308 */ /* 0x000ee40000000800 */
[----:B------:R-:W-:Y:S01]  /*a9a0*/  HMMA.16816.F32 R104, R4, R12, R104 ;  /* 0x0000000c0468723c */ /* 0x000fe20000001868 */
[----:B------:R-:W-:-:S04]  /*a9b0*/  FADD.FTZ R97, R66, R97 ;  /* 0x0000006142617221 */ /* 0x000fc80000010000 */
[----:B------:R-:W-:Y:S01]  /*a9c0*/  FADD.FTZ R72, R72, R97 ;  /* 0x0000006148487221 */ /* 0x000fe20000010000 */
[C---:B--2---:R-:W-:Y:S01]  /*a9d0*/  HMMA.16816.F32 R112, R4.reuse, R8, R112 ;  /* 0x000000080470723c */ /* 0x044fe20000001870 */
[----:B------:R-:W-:Y:S01]  /*a9e0*/  FADD.FTZ R12, R62, R41 ;  /* 0x000000293e0c7221 */ /* 0x000fe20000010000 */
[----:B------:R-:W2:Y:S01]  /*a9f0*/  MUFU.EX2 R39, R39 ;  /* 0x0000002700277308 */ /* 0x000ea20000000800 */
[----:B------:R-:W-:Y:S02]  /*aa00*/  FADD.FTZ R72, R65, R72 ;  /* 0x0000004841487221 */ /* 0x000fe40000010000 */
[----:B------:R-:W-:Y:S01]  /*aa10*/  FADD.FTZ R12, R61, R12 ;  /* 0x0000000c3d0c7221 */ /* 0x000fe20000010000 */
[C---:B------:R-:W-:Y:S01]  /*aa20*/  HMMA.16816.F32 R108, R4.reuse, R10, R108 ;  /* 0x0000000a046c723c */ /* 0x040fe2000000186c */
[----:B------:R-:W4:Y:S01]  /*aa30*/  LDSM.16.MT88.4 R8, [R125+0x4800] ;  /* 0x004800007d08783b */ /* 0x000f220000004200 */
[----:B------:R-:W-:Y:S01]  /*aa40*/  FADD.FTZ R91, R91, R72 ;  /* 0x000000485b5b7221 */ /* 0x000fe20000010000 */
[----:B------:R-:W-:Y:S01]  /*aa50*/  FADD.FTZ R51, R51, R12 ;  /* 0x0000000c33337221 */ /* 0x000fe20000010000 */
[----:B------:R-:W-:Y:S02]  /*aa60*/  MUFU.EX2 R21, R21 ;  /* 0x0000001500157308 */ /* 0x000fe40000000800 */
[----:B------:R-:W-:Y:S01]  /*aa70*/  FADD.FTZ R54, R54, R91 ;  /* 0x0000005b36367221 */ /* 0x000fe20000010000 */
[----:B------:R-:W-:Y:S01]  /*aa80*/  FADD.FTZ R51, R50, R51 ;  /* 0x0000003332337221 */ /* 0x000fe20000010000 */
[----:B------:R-:W-:Y:S01]  /*aa90*/  HMMA.16816.F32 R100, R4, R14, R100 ;  /* 0x0000000e0464723c */ /* 0x000fe20000001864 */
[----:B------:R-:W2:Y:S01]  /*aaa0*/  LDSM.16.MT88.4 R12, [R125+0x4c00] ;  /* 0x004c00007d0c783b */ /* 0x000ea20000004200 */
[----:B------:R-:W-:Y:S01]  /*aab0*/  FADD.FTZ R89, R89, R54 ;  /* 0x0000003659597221 */ /* 0x000fe20000010000 */
[----:B------:R-:W-:Y:S01]  /*aac0*/  FADD.FTZ R136, R136, R51 ;  /* 0x0000003388887221 */ /* 0x000fe20000010000 */
[----:B------:R-:W2:Y:S02]  /*aad0*/  MUFU.EX2 R20, R20 ;  /* 0x0000001400147308 */ /* 0x000ea40000000800 */
[----:B------:R-:W-:Y:S01]  /*aae0*/  FADD.FTZ R89, R40, R89 ;  /* 0x0000005928597221 */ /* 0x000fe20000010000 */
[----:B------:R-:W-:Y:S01]  /*aaf0*/  FADD.FTZ R73, R73, R136 ;  /* 0x0000008849497221 */ /* 0x000fe20000010000 */
[----:B------:R-:W-:-:S02]  /*ab00*/  F2FP.F16.F32.PACK_AB R4, R26, R53 ;  /* 0x000000351a04723e */ /* 0x000fc400000000ff */
[----:B-----5:R-:W-:Y:S01]  /*ab10*/  F2FP.F16.F32.PACK_AB R5, R34, R27 ;  /* 0x0000001b2205723e */ /* 0x020fe200000000ff */
[----:B------:R-:W-:Y:S01]  /*ab20*/  FADD.FTZ R134, R134, R73 ;  /* 0x0000004986867221 */ /* 0x000fe20000010000 */
[----:B------:R-:W-:Y:S01]  /*ab30*/  F2FP.F16.F32.PACK_AB R6, R24, R31 ;  /* 0x0000001f1806723e */ /* 0x000fe200000000ff */
[----:B------:R-:W-:Y:S01]  /*ab40*/  FADD.FTZ R70, R70, R89 ;  /* 0x0000005946467221 */ /* 0x000fe20000010000 */
[----:B---3--:R-:W-:Y:S01]  /*ab50*/  F2FP.F16.F32.PACK_AB R7, R29, R36 ;  /* 0x000000241d07723e */ /* 0x008fe200000000ff */
[----:B------:R-:W-:Y:S02]  /*ab60*/  FADD.FTZ R59, R59, R134 ;  /* 0x000000863b3b7221 */ /* 0x000fe40000010000 */
[----:B------:R-:W-:Y:S02]  /*ab70*/  FADD.FTZ R70, R57, R70 ;  /* 0x0000004639467221 */ /* 0x000fe40000010000 */
[----:B------:R-:W-:Y:S02]  /*ab80*/  FADD.FTZ R58, R58, R59 ;  /* 0x0000003b3a3a7221 */ /* 0x000fe40000010000 */
[----:B------:R-:W-:Y:S01]  /*ab90*/  FADD.FTZ R67, R67, R70 ;  /* 0x0000004643437221 */ /* 0x000fe20000010000 */
[----:B-1----:R-:W-:Y:S01]  /*aba0*/  HMMA.16816.F32 R104, R4, R16, R104 ;  /* 0x000000100468723c */ /* 0x002fe20000001868 */
[----:B------:R-:W-:-:S02]  /*abb0*/  FADD.FTZ R55, R55, R58 ;  /* 0x0000003a37377221 */ /* 0x000fc40000010000 */
[----:B------:R-:W-:Y:S02]  /*abc0*/  FADD.FTZ R28, R28, R67 ;  /* 0x000000431c1c7221 */ /* 0x000fe40000010000 */
[----:B------:R-:W-:Y:S01]  /*abd0*/  FADD.FTZ R56, R56, R55 ;  /* 0x0000003738387221 */ /* 0x000fe20000010000 */
[C---:B------:R-:W-:Y:S01]  /*abe0*/  HMMA.16816.F32 R100, R4.reuse, R18, R100 ;  /* 0x000000120464723c */ /* 0x040fe20000001864 */
        /* <DEDUP_REMOVED lines=8> */
[----:B------:R-:W1:Y:S01]  /*ac70*/  LDSM.16.MT88.4 R8, [R126+0x4c00] ;  /* 0x004c00007e08783b */ /* 0x000e620000004200 */
[----:B------:R-:W-:Y:S01]  /*ac80*/  FADD.FTZ R24, R24, R31 ;  /* 0x0000001f18187221 */ /* 0x000fe20000010000 */
[----:B------:R-:W-:-:S04]  /*ac90*/  FADD.FTZ R46, R46, R33 ;  /* 0x000000212e2e7221 */ /* 0x000fc80000010000 */
[----:B------:R-:W-:Y:S01]  /*aca0*/  FADD.FTZ R46, R35, R46 ;  /* 0x0000002e232e7221 */ /* 0x000fe20000010000 */
[----:B------:R-:W-:Y:S01]  /*acb0*/  F2FP.F16.F32.PACK_AB R4, R30, R37 ;  /* 0x000000251e04723e */ /* 0x000fe200000000ff */
[----:B------:R-:W-:Y:S01]  /*acc0*/  FADD.FTZ R37, R37, R24 ;  /* 0x0000001825257221 */ /* 0x000fe20000010000 */
[----:B------:R-:W-:Y:S01]  /*acd0*/  F2FP.F16.F32.PACK_AB R5, R38, R25 ;  /* 0x000000192605723e */ /* 0x000fe200000000ff */
[----:B------:R-:W-:Y:S01]  /*ace0*/  FADD.FTZ R27, R27, R46 ;  /* 0x0000002e1b1b7221 */ /* 0x000fe20000010000 */
[----:B--2---:R-:W-:Y:S01]  /*acf0*/  F2FP.F16.F32.PACK_AB R6, R39, R32 ;  /* 0x000000202706723e */ /* 0x004fe200000000ff */
[----:B------:R-:W-:Y:S01]  /*ad00*/  FADD.FTZ R37, R30, R37 ;  /* 0x000000251e257221 */ /* 0x000fe20000010000 */
[----:B------:R-:W-:Y:S01]  /*ad10*/  F2FP.F16.F32.PACK_AB R7, R20, R21 ;  /* 0x000000151407723e */ /* 0x000fe200000000ff */
[----:B------:R-:W-:Y:S02]  /*ad20*/  FADD.FTZ R27, R34, R27 ;  /* 0x0000001b221b7221 */ /* 0x000fe40000010000 */
[----:B------:R-:W-:-:S02]  /*ad30*/  FADD.FTZ R32, R32, R37 ;  /* 0x0000002520207221 */ /* 0x000fc40000010000 */
[----:B------:R-:W-:Y:S02]  /*ad40*/  FADD.FTZ R36, R36, R27 ;  /* 0x0000001b24247221 */ /* 0x000fe40000010000 */
[----:B------:R-:W-:Y:S01]  /*ad50*/  HMMA.16816.F32 R112, R4, R12, R112 ;  /* 0x0000000c0470723c */ /* 0x000fe20000001870 */
[----:B------:R-:W-:Y:S01]  /*ad60*/  FADD.FTZ R89, R39, R32 ;  /* 0x0000002027597221 */ /* 0x000fe20000010000 */
[----:B------:R-:W-:-:S04]  /*ad70*/  FADD.FTZ R36, R29, R36 ;  /* 0x000000241d247221 */ /* 0x000fc80000010000 */
[----:B------:R-:W-:Y:S01]  /*ad80*/  FADD.FTZ R25, R25, R36 ;  /* 0x0000002419197221 */ /* 0x000fe20000010000 */
[----:B------:R-:W-:Y:S03]  /*ad90*/  HMMA.16816.F32 R108, R4, R14, R108 ;  /* 0x0000000e046c723c */ /* 0x000fe6000000186c */
[----:B------:R-:W-:-:S04]  /*ada0*/  FADD.FTZ R38, R38, R25 ;  /* 0x0000001926267221 */ /* 0x000fc80000010000 */
[----:B------:R-:W-:-:S04]  /*adb0*/  FADD.FTZ R21, R21, R38 ;  /* 0x0000002615157221 */ /* 0x000fc80000010000 */
[----:B------:R-:W-:Y:S01]  /*adc0*/  FADD.FTZ R91, R20, R21 ;  /* 0x00000015145b7221 */ /* 0x000fe20000010000 */
        /* <DEDUP_REMOVED lines=70> */
.L_x_4684:
[----:B------:R-:W1:Y:S02]  /*b230*/  LDC R7, c[0x0][0x250] ;  /* 0x00009400ff077b82 */ /* 0x000e640000000800 */
[----:B-1----:R-:W-:-:S05]  /*b240*/  IMAD.SHL.U32 R6, R7, 0x80, RZ ;  /* 0x0000008007067824 */ /* 0x002fca00078e00ff */
[----:B------:R-:W-:-:S04]  /*b250*/  IADD3 R6, -R6, RZ, RZ ;  /* 0x000000ff06067210 */ /* 0x000fc80007ffe1ff */
[----:B------:R-:W-:-:S07]  /*b260*/  SHF.R.S32.HI R9, RZ, 0x1f, R6 ;  /* 0x0000001fff097819 */ /* 0x000fce0000011406 */
.L_x_4685:
[----:B------:R-:W-:Y:S01]  /*b270*/  ULDC UR4, c[0x0][0x2d0] ;  /* 0x0000b40000047ab9 */ /* 0x000fe20000000800 */
[----:B------:R-:W-:Y:S02]  /*b280*/  LEA R132, P5, R6, R132, 0x1 ;  /* 0x0000008406847211 */ /* 0x000fe400078a08ff */
        /* <DEDUP_REMOVED lines=18> */
[C---:B------:R-:W-:Y:S02]  /*b3b0*/  @!P0 IADD3.X R123, R9.reuse, R123, R96, P3, P2 ;  /* 0x0000007b097b8210 */ /* 0x040fe40001fe4460 */
        /* <DEDUP_REMOVED lines=77> */
[----:B------:R-:W-:-:S07]  /*b890*/  NOP ;  /* 0x0000000000007918 */ /* 0x000fce0000000000 */
[C---:B-1----:R-:W-:Y:S06]  /*b8a0*/  HMMA.16816.F32 R52, R64.reuse, R122, R52 ;  /* 0x0000007a4034723c */ /* 0x042fec0000001834 */
[----:B------:R-:W-:Y:S01]  /*b8b0*/  HMMA.16816.F32 R72, R64, R120, R72 ;  /* 0x000000784048723c */ /* 0x000fe20000001848 */
[----:B------:R-:W-:-:S05]  /*b8c0*/  IMAD.SHL.U32 R123, R90, 0x80, RZ ;  /* 0x000000805a7b7824 */ /* 0x000fca00078e00ff */
[CC--:B------:R-:W-:Y:S02]  /*b8d0*/  LOP3.LUT R135, R123.reuse, R92.reuse, RZ, 0xfc, !PT ;  /* 0x0000005c7b877212 */ /* 0x0c0fe400078efcff */
[----:B------:R-:W-:-:S05]  /*b8e0*/  LOP3.LUT R65, R123, R92, RZ, 0xfc, !PT ;  /* 0x0000005c7b417212 */ /* 0x000fca00078efcff */
[----:B------:R-:W-:-:S05]  /*b8f0*/  VIADD R67, R65, 0x1 ;  /* 0x0000000141437836 */ /* 0x000fca0000000000 */
[----:B------:R-:W-:Y:S01]  /*b900*/  I2FP.F32.S32 R64, R67 ;  /* 0x0000004300407245 */ /* 0x000fe20000201400 */
[----:B------:R-:W-:Y:S01]  /*b910*/  BAR.SYNC.DEFER_BLOCKING 0x0 ;  /* 0x0000000000007b1d */ /* 0x000fe20000010000 */
[C---:B------:R-:W-:Y:S02]  /*b920*/  ISETP.GE.AND P6, PT, R67.reuse, R0, PT ;  /* 0x000000004300720c */ /* 0x040fe40003fc6270 */
[----:B------:R-:W-:Y:S01]  /*b930*/  ISETP.GE.AND P5, PT, R67, R2, PT ;  /* 0x000000024300720c */ /* 0x000fe20003fa6270 */
[----:B------:R-:W-:Y:S02]  /*b940*/  VIADD R67, R65, 0x9 ;  /* 0x0000000941437836 */ /* 0x000fe40000000000 */
[CC--:B------:R-:W-:Y:S01]  /*b950*/  FFMA.FTZ R61, R88.reuse, R64.reuse, R61 ;  /* 0x00000040583d7223 */ /* 0x0c0fe2000001003d */
[----:B------:R-:W-:Y:S02]  /*b960*/  FFMA.FTZ R63, R88, R64, R63 ;  /* 0x00000040583f7223 */ /* 0x000fe4000001003f */
[----:B------:R-:W-:-:S02]  /*b970*/  I2FP.F32.S32 R64, R67 ;  /* 0x0000004300407245 */ /* 0x000fc40000201400 */
[C---:B------:R-:W-:Y:S02]  /*b980*/  ISETP.GE.AND P4, PT, R67.reuse, R0, PT ;  /* 0x000000004300720c */ /* 0x040fe40003f86270 */
[----:B------:R-:W-:Y:S01]  /*b990*/  ISETP.GE.AND P3, PT, R67, R2, PT ;  /* 0x000000024300720c */ /* 0x000fe20003f66270 */
[----:B------:R-:W-:Y:S01]  /*b9a0*/  VIADD R67, R65, 0x11 ;  /* 0x0000001141437836 */ /* 0x000fe20000000000 */
[----:B------:R-:W-:Y:S01]  /*b9b0*/  FSEL R140, R61, -INF , !P6 ;  /* 0xff8000003d8c7808 */ /* 0x000fe20007000000 */
[CC--:B------:R-:W-:Y:S01]  /*b9c0*/  FFMA.FTZ R57, R88.reuse, R64.reuse, R57 ;  /* 0x0000004058397223 */ /* 0x0c0fe20000010039 */
[----:B------:R-:W-:Y:S01]  /*b9d0*/  FFMA.FTZ R59, R88, R64, R59 ;  /* 0x00000040583b7223 */ /* 0x000fe2000001003b */
[----:B------:R-:W-:Y:S02]  /*b9e0*/  FSEL R133, R63, -INF , !P5 ;  /* 0xff8000003f857808 */ /* 0x000fe40006800000 */
[-C--:B------:R-:W-:Y:S02]  /*b9f0*/  I2FP.F32.S32 R61, R67.reuse ;  /* 0x00000043003d7245 */ /* 0x080fe40000201400 */
[----:B------:R-:W-:-:S02]  /*ba00*/  I2FP.F32.S32 R64, R67 ;  /* 0x0000004300407245 */ /* 0x000fc40000201400 */
[----:B------:R-:W-:Y:S01]  /*ba10*/  FSEL R138, R57, -INF , !P4 ;  /* 0xff800000398a7808 */ /* 0x000fe20006000000 */
[C---:B------:R-:W-:Y:S01]  /*ba20*/  FFMA.FTZ R51, R88.reuse, R61, R51 ;  /* 0x0000003d58337223 */ /* 0x040fe20000010033 */
[----:B------:R-:W-:Y:S02]  /*ba30*/  VIADD R61, R65, 0x19 ;  /* 0x00000019413d7836 */ /* 0x000fe40000000000 */
[----:B------:R-:W-:Y:S01]  /*ba40*/  FFMA.FTZ R49, R88, R64, R49 ;  /* 0x0000004058317223 */ /* 0x000fe20000010031 */
[C---:B------:R-:W-:Y:S02]  /*ba50*/  ISETP.GE.AND P6, PT, R67.reuse, R0, PT ;  /* 0x000000004300720c */ /* 0x040fe40003fc6270 */
[----:B------:R-:W-:Y:S02]  /*ba60*/  ISETP.GE.AND P5, PT, R67, R2, PT ;  /* 0x000000024300720c */ /* 0x000fe40003fa6270 */
[----:B------:R-:W-:Y:S02]  /*ba70*/  I2FP.F32.S32 R57, R61 ;  /* 0x0000003d00397245 */ /* 0x000fe40000201400 */
[----:B------:R-:W-:-:S02]  /*ba80*/  FSEL R134, R49, -INF , !P6 ;  /* 0xff80000031867808 */ /* 0x000fc40007000000 */
[----:B------:R-:W-:Y:S01]  /*ba90*/  I2FP.F32.S32 R64, R61 ;  /* 0x0000003d00407245 */ /* 0x000fe20000201400 */
[C---:B------:R-:W-:Y:S01]  /*baa0*/  FFMA.FTZ R47, R88.reuse, R57, R47 ;  /* 0x00000039582f7223 */ /* 0x040fe2000001002f */
[----:B------:R-:W-:Y:S02]  /*bab0*/  LOP3.LUT R57, R123, 0x20, R92, 0xfe, !PT ;  /* 0x000000207b397812 */ /* 0x000fe400078efe5c */
[----:B------:R-:W-:Y:S01]  /*bac0*/  ISETP.GE.AND P4, PT, R61, R0, PT ;  /* 0x000000003d00720c */ /* 0x000fe20003f86270 */
[C---:B------:R-:W-:Y:S01]  /*bad0*/  FFMA.FTZ R45, R88.reuse, R64, R45 ;  /* 0x00000040582d7223 */ /* 0x040fe2000001002d */
[----:B------:R-:W-:Y:S02]  /*bae0*/  I2FP.F32.S32 R49, R57 ;  /* 0x0000003900317245 */ /* 0x000fe40000201400 */
[----:B------:R-:W-:Y:S02]  /*baf0*/  FSEL R131, R59, -INF , !P3 ;  /* 0xff8000003b837808 */ /* 0x000fe40005800000 */
[----:B------:R-:W-:Y:S01]  /*bb00*/  FSEL R136, R45, -INF , !P4 ;  /* 0xff8000002d887808 */ /* 0x000fe20006000000 */
[----:B------:R-:W-:Y:S01]  /*bb10*/  FFMA.FTZ R42, R88, R49, R42 ;  /* 0x00000031582a7223 */ /* 0x000fe2000001002a */
[----:B------:R-:W-:Y:S01]  /*bb20*/  VIADD R49, R65, 0x31 ;  /* 0x0000003141317836 */ /* 0x000fe20000000000 */
[----:B------:R-:W-:-:S02]  /*bb30*/  ISETP.GE.AND P3, PT, R61, R2, PT ;  /* 0x000000023d00720c */ /* 0x000fc40003f66270 */
[----:B------:R-:W-:Y:S02]  /*bb40*/  I2FP.F32.S32 R59, R57 ;  /* 0x00000039003b7245 */ /* 0x000fe40000201400 */
[-C--:B------:R-:W-:Y:S02]  /*bb50*/  I2FP.F32.S32 R64, R49.reuse ;  /* 0x0000003100407245 */ /* 0x080fe40000201400 */
[----:B------:R-:W-:Y:S01]  /*bb60*/  I2FP.F32.S32 R45, R49 ;  /* 0x00000031002d7245 */ /* 0x000fe20000201400 */
[C---:B------:R-:W-:Y:S01]  /*bb70*/  FFMA.FTZ R40, R88.reuse, R59, R40 ;  /* 0x0000003b58287223 */ /* 0x040fe20000010028 */
[----:B------:R-:W-:Y:S01]  /*bb80*/  FSEL R121, R51, -INF , !P5 ;  /* 0xff80000033797808 */ /* 0x000fe20006800000 */
[C---:B------:R-:W-:Y:S01]  /*bb90*/  FFMA.FTZ R33, R88.reuse, R64, R33 ;  /* 0x0000004058217223 */ /* 0x040fe20000010021 */
[----:B------:R-:W-:Y:S01]  /*bba0*/  ISETP.GE.AND P5, PT, R57, R2, PT ;  /* 0x000000023900720c */ /* 0x000fe20003fa6270 */
[----:B------:R-:W-:Y:S01]  /*bbb0*/  FFMA.FTZ R35, R88, R45, R35 ;  /* 0x0000002d58237223 */ /* 0x000fe20000010023 */
[----:B------:R-:W-:Y:S01]  /*bbc0*/  FSEL R97, R47, -INF , !P3 ;  /* 0xff8000002f617808 */ /* 0x000fe20005800000 */
[----:B------:R-:W-:Y:S01]  /*bbd0*/  VIADD R47, R65, 0x41 ;  /* 0x00000041412f7836 */ /* 0x000fe20000000000 */
[-C--:B------:R-:W-:Y:S01]  /*bbe0*/  ISETP.GE.AND P4, PT, R49, R0.reuse, PT ;  /* 0x000000003100720c */ /* 0x080fe20003f86270 */
[----:B------:R-:W-:Y:S01]  /*bbf0*/  VIADD R45, R65, 0x39 ;  /* 0x00000039412d7836 */ /* 0x000fe20000000000 */
[----:B------:R-:W-:-:S02]  /*bc00*/  ISETP.GE.AND P6, PT, R57, R0, PT ;  /* 0x000000003900720c */ /* 0x000fc40003fc6270 */
[----:B------:R-:W-:Y:S02]  /*bc10*/  FSEL R67, R42, -INF , !P5 ;  /* 0xff8000002a437808 */ /* 0x000fe40006800000 */
[----:B------:R-:W-:Y:S02]  /*bc20*/  FSEL R42, R33, -INF , !P4 ;  /* 0xff800000212a7808 */ /* 0x000fe40006000000 */
[----:B------:R-:W-:Y:S02]  /*bc30*/  FSEL R66, R40, -INF , !P6 ;  /* 0xff80000028427808 */ /* 0x000fe40007000000 */
[----:B------:R-:W-:Y:S02]  /*bc40*/  I2FP.F32.S32 R33, R47 ;  /* 0x0000002f00217245 */ /* 0x000fe40000201400 */
[-C--:B------:R-:W-:Y:S02]  /*bc50*/  I2FP.F32.S32 R40, R45.reuse ;  /* 0x0000002d00287245 */ /* 0x080fe40000201400 */
[----:B------:R-:W-:Y:S01]  /*bc60*/  I2FP.F32.S32 R64, R45 ;  /* 0x0000002d00407245 */ /* 0x000fe20000201400 */
[----:B------:R-:W-:Y:S01]  /*bc70*/  FFMA.FTZ R27, R88, R33, R27 ;  /* 0x00000021581b7223 */ /* 0x000fe2000001001b */
[----:B------:R-:W-:-:S02]  /*bc80*/  VIADD R33, R65, 0x21 ;  /* 0x0000002141217836 */ /* 0x000fc40000000000 */
[C---:B------:R-:W-:Y:S01]  /*bc90*/  FFMA.FTZ R31, R88.reuse, R40, R31 ;  /* 0x00000028581f7223 */ /* 0x040fe2000001001f */
[----:B------:R-:W-:Y:S01]  /*bca0*/  I2FP.F32.S32 R40, R47 ;  /* 0x0000002f00287245 */ /* 0x000fe20000201400 */
[C---:B------:R-:W-:Y:S01]  /*bcb0*/  FFMA.FTZ R29, R88.reuse, R64, R29 ;  /* 0x00000040581d7223 */ /* 0x040fe2000001001d */
[----:B------:R-:W-:Y:S02]  /*bcc0*/  ISETP.GE.AND P3, PT, R49, R2, PT ;  /* 0x000000023100720c */ /* 0x000fe40003f66270 */
[C---:B------:R-:W-:Y:S01]  /*bcd0*/  ISETP.GE.AND P6, PT, R45.reuse, R0, PT ;  /* 0x000000002d00720c */ /* 0x040fe20003fc6270 */
[C---:B------:R-:W-:Y:S01]  /*bce0*/  FFMA.FTZ R25, R88.reuse, R40, R25 ;  /* 0x0000002858197223 */ /* 0x040fe20000010019 */
[----:B------:R-:W-:Y:S02]  /*bcf0*/  I2FP.F32.S32 R93, R33 ;  /* 0x00000021005d7245 */ /* 0x000fe40000201400 */
[----:B------:R-:W-:Y:S02]  /*bd00*/  ISETP.GE.AND P5, PT, R45, R2, PT ;  /* 0x000000022d00720c */ /* 0x000fe40003fa6270 */
[----:B------:R-:W-:Y:S01]  /*bd10*/  ISETP.GE.AND P4, PT, R47, R0, PT ;  /* 0x000000002f00720c */ /* 0x000fe20003f86270 */
[CC--:B------:R-:W-:Y:S01]  /*bd20*/  FFMA.FTZ R41, R88.reuse, R93.reuse, R41 ;  /* 0x0000005d58297223 */ /* 0x0c0fe20000010029 */
[----:B------:R-:W-:Y:S01]  /*bd30*/  FSEL R45, R35, -INF , !P3 ;  /* 0xff800000232d7808 */ /* 0x000fe20005800000 */
[----:B------:R-:W-:Y:S01]  /*bd40*/  FFMA.FTZ R93, R88, R93, R43 ;  /* 0x0000005d585d7223 */ /* 0x000fe2000001002b */
[----:B------:R-:W-:-:S02]  /*bd50*/  FSEL R49, R29, -INF , !P6 ;  /* 0xff8000001d317808 */ /* 0x000fc40007000000 */
[----:B------:R-:W-:Y:S02]  /*bd60*/  ISETP.GE.AND P3, PT, R47, R2, PT ;  /* 0x000000022f00720c */ /* 0x000fe40003f66270 */
[----:B------:R-:W-:Y:S02]  /*bd70*/  LOP3.LUT R29, R123, 0x28, R92, 0xfe, !PT ;  /* 0x000000287b1d7812 */ /* 0x000fe400078efe5c */
[----:B------:R-:W-:Y:S02]  /*bd80*/  FSEL R40, R25, -INF , !P4 ;  /* 0xff80000019287808 */ /* 0x000fe40006000000 */
[----:B------:R-:W-:Y:S02]  /*bd90*/  I2FP.F32.S32 R25, R29 ;  /* 0x0000001d00197245 */ /* 0x000fe40000201400 */
[----:B------:R-:W-:Y:S01]  /*bda0*/  FSEL R43, R27, -INF , !P3 ;  /* 0xff8000001b2b7808 */ /* 0x000fe20005800000 */
[----:B------:R-:W-:Y:S01]  /*bdb0*/  VIADD R27, R65, 0x29 ;  /* 0x00000029411b7836 */ /* 0x000fe20000000000 */
[----:B------:R-:W-:Y:S01]  /*bdc0*/  FSEL R47, R31, -INF , !P5 ;  /* 0xff8000001f2f7808 */ /* 0x000fe20006800000 */
[CC--:B------:R-:W-:Y:S01]  /*bdd0*/  FFMA.FTZ R36, R88.reuse, R25.reuse, R36 ;  /* 0x0000001958247223 */ /* 0x0c0fe20000010024 */
[C---:B------:R-:W-:Y:S01]  /*bde0*/  ISETP.GE.AND P6, PT, R33.reuse, R0, PT ;  /* 0x000000002100720c */ /* 0x040fe20003fc6270 */
[----:B------:R-:W-:Y:S01]  /*bdf0*/  FFMA.FTZ R38, R88, R25, R38 ;  /* 0x0000001958267223 */ /* 0x000fe20000010026 */
[----:B------:R-:W-:-:S02]  /*be00*/  ISETP.GE.AND P5, PT, R33, R2, PT ;  /* 0x000000022100720c */ /* 0x000fc40003fa6270 */
[----:B------:R-:W-:Y:S02]  /*be10*/  FSEL R70, R41, -INF , !P6 ;  /* 0xff80000029467808 */ /* 0x000fe40007000000 */
[----:B------:R-:W-:Y:S02]  /*be20*/  I2FP.F32.S32 R25, R27 ;  /* 0x0000001b00197245 */ /* 0x000fe40000201400 */
[----:B------:R-:W-:Y:S02]  /*be30*/  FSEL R93, R93, -INF , !P5 ;  /* 0xff8000005d5d7808 */ /* 0x000fe40006800000 */
[C---:B------:R-:W-:Y:S01]  /*be40*/  ISETP.GE.AND P6, PT, R27.reuse, R0, PT ;  /* 0x000000001b00720c */ /* 0x040fe20003fc6270 */
[CC--:B------:R-:W-:Y:S01]  /*be50*/  FFMA.FTZ R37, R88.reuse, R25.reuse, R37 ;  /* 0x0000001958257223 */ /* 0x0c0fe20000010025 */
[----:B------:R-:W-:Y:S01]  /*be60*/  ISETP.GE.AND P5, PT, R27, R2, PT ;  /* 0x000000021b00720c */ /* 0x000fe20003fa6270 */
[----:B------:R-:W-:Y:S01]  /*be70*/  FFMA.FTZ R39, R88, R25, R39 ;  /* 0x0000001958277223 */ /* 0x000fe20000010027 */
[----:B------:R-:W-:-:S02]  /*be80*/  ISETP.GE.AND P4, PT, R29, R0, PT ;  /* 0x000000001d00720c */ /* 0x000fc40003f86270 */
[----:B------:R-:W-:Y:S02]  /*be90*/  ISETP.GE.AND P3, PT, R29, R2, PT ;  /* 0x000000021d00720c */ /* 0x000fe40003f66270 */
[----:B------:R-:W-:Y:S02]  /*bea0*/  LOP3.LUT R27, R123, 0x30, R92, 0xfe, !PT ;  /* 0x000000307b1b7812 */ /* 0x000fe400078efe5c */
[----:B------:R-:W-:Y:S02]  /*beb0*/  FSEL R120, R36, -INF , !P4 ;  /* 0xff80000024787808 */ /* 0x000fe40006000000 */
[----:B------:R-:W-:Y:S02]  /*bec0*/  I2FP.F32.S32 R25, R27 ;  /* 0x0000001b00197245 */ /* 0x000fe40000201400 */
[----:B------:R-:W-:Y:S02]  /*bed0*/  FSEL R95, R38, -INF , !P3 ;  /* 0xff800000265f7808 */ /* 0x000fe40005800000 */
[C---:B------:R-:W-:Y:S01]  /*bee0*/  ISETP.GE.AND P4, PT, R27.reuse, R0, PT ;  /* 0x000000001b00720c */ /* 0x040fe20003f86270 */
[CC--:B------:R-:W-:Y:S01]  /*bef0*/  FFMA.FTZ R64, R88.reuse, R25.reuse, R32 ;  /* 0x0000001958407223 */ /* 0x0c0fe20000010020 */
[----:B------:R-:W-:Y:S01]  /*bf00*/  ISETP.GE.AND P3, PT, R27, R2, PT ;  /* 0x000000021b00720c */ /* 0x000fe20003f66270 */
[----:B------:R-:W-:Y:S01]  /*bf10*/  FFMA.FTZ R34, R88, R25, R34 ;  /* 0x0000001958227223 */ /* 0x000fe20000010022 */
[----:B------:R-:W-:-:S02]  /*bf20*/  LOP3.LUT R27, R123, 0x50, R92, 0xfe, !PT ;  /* 0x000000507b1b7812 */ /* 0x000fc400078efe5c */
[----:B------:R-:W-:Y:S02]  /*bf30*/  FSEL R122, R37, -INF , !P6 ;  /* 0xff800000257a7808 */ /* 0x000fe40007000000 */
[----:B------:R-:W-:Y:S02]  /*bf40*/  I2FP.F32.S32 R25, R27 ;  /* 0x0000001b00197245 */ /* 0x000fe40000201400 */
[----:B------:R-:W-:Y:S02]  /*bf50*/  FSEL R71, R39, -INF , !P5 ;  /* 0xff80000027477808 */ /* 0x000fe40006800000 */
[----:B------:R-:W-:Y:S01]  /*bf60*/  ISETP.GE.AND P6, PT, R27, R0, PT ;  /* 0x000000001b00720c */ /* 0x000fe20003fc6270 */
[CC--:B------:R-:W-:Y:S01]  /*bf70*/  FFMA.FTZ R16, R88.reuse, R25.reuse, R16 ;  /* 0x0000001958107223 */ /* 0x0c0fe20000010010 */
[----:B------:R-:W-:Y:S01]  /*bf80*/  FFMA.FTZ R18, R88, R25, R18 ;  /* 0x0000001958127223 */ /* 0x000fe20000010012 */
[----:B------:R-:W-:Y:S01]  /*bf90*/  VIADD R25, R135, 0x51 ;  /* 0x0000005187197836 */ /* 0x000fe20000000000 */
        /* <DEDUP_REMOVED lines=11> */
[C---:B------:R-:W-:Y:S02]  /*c050*/  ISETP.GE.AND P6, PT, R25.reuse, R0, PT ;  /* 0x000000001900720c */ /* 0x040fe40003fc6270 */
[----:B------:R-:W-:Y:S01]  /*c060*/  FSEL R32, R32, -INF , !P4 ;  /* 0xff80000020207808 */ /* 0x000fe20006000000 */
[CC--:B------:R-:W-:Y:S01]  /*c070*/  FFMA.FTZ R12, R88.reuse, R19.reuse, R12 ;  /* 0x00000013580c7223 */ /* 0x0c0fe2000001000c */
[----:B------:R-:W-:Y:S01]  /*c080*/  FFMA.FTZ R14, R88, R19, R14 ;  /* 0x00000013580e7223 */ /* 0x000fe2000001000e */
[----:B------:R-:W-:Y:S02]  /*c090*/  FSEL R19, R18, -INF , !P5 ;  /* 0xff80000012137808 */ /* 0x000fe40006800000 */
[----:B------:R-:W-:Y:S01]  /*c0a0*/  ISETP.GE.AND P5, PT, R25, R2, PT ;  /* 0x000000021900720c */ /* 0x000fe20003fa6270 */
[----:B------:R-:W-:Y:S01]  /*c0b0*/  VIADD R25, R135, 0x59 ;  /* 0x0000005987197836 */ /* 0x000fe20000000000 */
[----:B------:R-:W-:-:S02]  /*c0c0*/  FSEL R17, R17, -INF , !P3 ;  /* 0xff80000011117808 */ /* 0x000fc40005800000 */
[----:B------:R-:W-:Y:S02]  /*c0d0*/  FSEL R34, R12, -INF , !P6 ;  /* 0xff8000000c227808 */ /* 0x000fe40007000000 */
[----:B------:R-:W-:Y:S02]  /*c0e0*/  I2FP.F32.S32 R16, R25 ;  /* 0x0000001900107245 */ /* 0x000fe40000201400 */
[C---:B------:R-:W-:Y:S02]  /*c0f0*/  ISETP.GE.AND P4, PT, R25.reuse, R0, PT ;  /* 0x000000001900720c */ /* 0x040fe40003f86270 */
[----:B------:R-:W-:Y:S01]  /*c100*/  ISETP.GE.AND P3, PT, R25, R2, PT ;  /* 0x000000021900720c */ /* 0x000fe20003f66270 */
[CC--:B------:R-:W-:Y:S01]  /*c110*/  FFMA.FTZ R13, R88.reuse, R16.reuse, R13 ;  /* 0x00000010580d7223 */ /* 0x0c0fe2000001000d */
[----:B------:R-:W-:Y:S01]  /*c120*/  LOP3.LUT R25, R123, 0x60, R92, 0xfe, !PT ;  /* 0x000000607b197812 */ /* 0x000fe200078efe5c */
[----:B------:R-:W-:Y:S01]  /*c130*/  FFMA.FTZ R15, R88, R16, R15 ;  /* 0x00000010580f7223 */ /* 0x000fe2000001000f */
[----:B------:R-:W-:-:S02]  /*c140*/  FSEL R41, R14, -INF , !P5 ;  /* 0xff8000000e297808 */ /* 0x000fc40006800000 */
[----:B------:R-:W-:Y:S02]  /*c150*/  I2FP.F32.S32 R27, R25 ;  /* 0x00000019001b7245 */ /* 0x000fe40000201400 */
[C---:B------:R-:W-:Y:S02]  /*c160*/  ISETP.GE.AND P6, PT, R25.reuse, R0, PT ;  /* 0x000000001900720c */ /* 0x040fe40003fc6270 */
[----:B------:R-:W-:Y:S01]  /*c170*/  ISETP.GE.AND P5, PT, R25, R2, PT ;  /* 0x000000021900720c */ /* 0x000fe20003fa6270 */
[----:B------:R-:W-:Y:S02]  /*c180*/  VIADD R25, R135, 0x61 ;  /* 0x0000006187197836 */ /* 0x000fe40000000000 */
[CC--:B------:R-:W-:Y:S01]  /*c190*/  FFMA.FTZ R8, R88.reuse, R27.reuse, R8 ;  /* 0x0000001b58087223 */ /* 0x0c0fe20000010008 */
[----:B------:R-:W-:Y:S01]  /*c1a0*/  FFMA.FTZ R10, R88, R27, R10 ;  /* 0x0000001b580a7223 */ /* 0x000fe2000001000a */
[----:B------:R-:W-:Y:S02]  /*c1b0*/  FSEL R36, R13, -INF , !P4 ;  /* 0xff8000000d247808 */ /* 0x000fe40006000000 */
[----:B------:R-:W-:-:S02]  /*c1c0*/  LOP3.LUT R13, R123, 0x68, R92, 0xfe, !PT ;  /* 0x000000687b0d7812 */ /* 0x000fc400078efe5c */
[----:B------:R-:W-:Y:S02]  /*c1d0*/  I2FP.F32.S32 R12, R25 ;  /* 0x00000019000c7245 */ /* 0x000fe40000201400 */
[----:B------:R-:W-:Y:S02]  /*c1e0*/  FSEL R37, R15, -INF , !P3 ;  /* 0xff8000000f257808 */ /* 0x000fe40005800000 */
[----:B------:R-:W-:Y:S01]  /*c1f0*/  FSEL R38, R8, -INF , !P6 ;  /* 0xff80000008267808 */ /* 0x000fe20007000000 */
[-C--:B------:R-:W-:Y:S01]  /*c200*/  FFMA.FTZ R9, R88, R12.reuse, R9 ;  /* 0x0000000c58097223 */ /* 0x080fe20000010009 */
[----:B------:R-:W-:Y:S01]  /*c210*/  FSEL R39, R10, -INF , !P5 ;  /* 0xff8000000a277808 */ /* 0x000fe20006800000 */
[----:B------:R-:W-:Y:S01]  /*c220*/  FFMA.FTZ R11, R88, R12, R11 ;  /* 0x0000000c580b7223 */ /* 0x000fe2000001000b */
[----:B------:R-:W-:Y:S02]  /*c230*/  I2FP.F32.S32 R15, R13 ;  /* 0x0000000d000f7245 */ /* 0x000fe40000201400 */
[----:B------:R-:W-:-:S02]  /*c240*/  ISETP.GE.AND P6, PT, R13, R0, PT ;  /* 0x000000000d00720c */ /* 0x000fc40003fc6270 */
[----:B------:R-:W-:Y:S01]  /*c250*/  ISETP.GE.AND P5, PT, R13, R2, PT ;  /* 0x000000020d00720c */ /* 0x000fe20003fa6270 */
[----:B------:R-:W-:Y:S01]  /*c260*/  VIADD R13, R135, 0x69 ;  /* 0x00000069870d7836 */ /* 0x000fe20000000000 */
[C---:B------:R-:W-:Y:S01]  /*c270*/  ISETP.GE.AND P4, PT, R25.reuse, R0, PT ;  /* 0x000000001900720c */ /* 0x040fe20003f86270 */
[CC--:B------:R-:W-:Y:S01]  /*c280*/  FFMA.FTZ R4, R88.reuse, R15.reuse, R4 ;  /* 0x0000000f58047223 */ /* 0x0c0fe20000010004 */
[C---:B------:R-:W-:Y:S01]  /*c290*/  FFMA.FTZ R6, R88.reuse, R15, R6 ;  /* 0x0000000f58067223 */ /* 0x040fe20000010006 */
[----:B------:R-:W-:Y:S02]  /*c2a0*/  ISETP.GE.AND P3, PT, R25, R2, PT ;  /* 0x000000021900720c */ /* 0x000fe40003f66270 */
[----:B------:R-:W-:Y:S02]  /*c2b0*/  I2FP.F32.S32 R8, R13 ;  /* 0x0000000d00087245 */ /* 0x000fe40000201400 */
[----:B------:R-:W-:Y:S02]  /*c2c0*/  FSEL R57, R9, -INF , !P4 ;  /* 0xff80000009397808 */ /* 0x000fe40006000000 */
[----:B------:R-:W-:Y:S01]  /*c2d0*/  LOP3.LUT R9, R123, 0x70, R92, 0xfe, !PT ;  /* 0x000000707b097812 */ /* 0x000fe200078efe5c */
[C---:B------:R-:W-:Y:S01]  /*c2e0*/  FFMA.FTZ R5, R88.reuse, R8, R5 ;  /* 0x0000000858057223 */ /* 0x040fe20000010005 */
[----:B------:R-:W-:Y:S01]  /*c2f0*/  ISETP.GE.AND P4, PT, R13, R0, PT ;  /* 0x000000000d00720c */ /* 0x000fe20003f86270 */
[----:B------:R-:W-:Y:S01]  /*c300*/  FFMA.FTZ R7, R88, R8, R7 ;  /* 0x0000000858077223 */ /* 0x000fe20000010007 */
[----:B------:R-:W-:-:S02]  /*c310*/  FSEL R59, R4, -INF , !P6 ;  /* 0xff800000043b7808 */ /* 0x000fc40007000000 */
[----:B------:R-:W-:Y:S02]  /*c320*/  FSEL R33, R6, -INF , !P5 ;  /* 0xff80000006217808 */ /* 0x000fe40006800000 */
[----:B------:R-:W-:Y:S02]  /*c330*/  I2FP.F32.S32 R27, R9 ;  /* 0x00000009001b7245 */ /* 0x000fe40000201400 */
[C---:B------:R-:W-:Y:S02]  /*c340*/  ISETP.GE.AND P6, PT, R9.reuse, R0, PT ;  /* 0x000000000900720c */ /* 0x040fe40003fc6270 */
[----:B------:R-:W-:Y:S01]  /*c350*/  ISETP.GE.AND P5, PT, R9, R2, PT ;  /* 0x000000020900720c */ /* 0x000fe20003fa6270 */
[----:B------:R-:W-:Y:S01]  /*c360*/  VIADD R9, R135, 0x71 ;  /* 0x0000007187097836 */ /* 0x000fe20000000000 */
[----:B------:R-:W-:Y:S01]  /*c370*/  FSEL R61, R5, -INF , !P4 ;  /* 0xff800000053d7808 */ /* 0x000fe20006000000 */
[CC--:B------:R-:W-:Y:S01]  /*c380*/  FFMA.FTZ R72, R88.reuse, R27.reuse, R72 ;  /* 0x0000001b58487223 */ /* 0x0c0fe20000010048 */
[----:B------:R-:W-:Y:S01]  /*c390*/  LOP3.LUT R5, R123, 0x78, R92, 0xfe, !PT ;  /* 0x000000787b057812 */ /* 0x000fe200078efe5c */
[----:B------:R-:W-:Y:S01]  /*c3a0*/  FFMA.FTZ R27, R88, R27, R74 ;  /* 0x0000001b581b7223 */ /* 0x000fe2000001004a */
[----:B------:R-:W-:-:S02]  /*c3b0*/  FSEL R35, R11, -INF , !P3 ;  /* 0xff8000000b237808 */ /* 0x000fc40005800000 */
[----:B------:R-:W-:Y:S02]  /*c3c0*/  I2FP.F32.S32 R29, R9 ;  /* 0x00000009001d7245 */ /* 0x000fe40000201400 */
[----:B------:R-:W-:Y:S02]  /*c3d0*/  ISETP.GE.AND P3, PT, R13, R2, PT ;  /* 0x000000020d00720c */ /* 0x000fe40003f66270 */
[----:B------:R-:W-:Y:S01]  /*c3e0*/  I2FP.F32.S32 R25, R5 ;  /* 0x0000000500197245 */ /* 0x000fe20000201400 */
[CC--:B------:R-:W-:Y:S01]  /*c3f0*/  FFMA.FTZ R16, R88.reuse, R29.reuse, R73 ;  /* 0x0000001d58107223 */ /* 0x0c0fe20000010049 */
[----:B------:R-:W-:Y:S01]  /*c400*/  FSEL R31, R7, -INF , !P3 ;  /* 0xff800000071f7808 */ /* 0x000fe20005800000 */
[C---:B------:R-:W-:Y:S01]  /*c410*/  FFMA.FTZ R29, R88.reuse, R29, R75 ;  /* 0x0000001d581d7223 */ /* 0x040fe2000001004b */
[----:B------:R-:W-:Y:S01]  /*c420*/  ISETP.GE.AND P4, PT, R9, R0, PT ;  /* 0x000000000900720c */ /* 0x000fe20003f86270 */
[CC--:B------:R-:W-:Y:S01]  /*c430*/  FFMA.FTZ R18, R88.reuse, R25.reuse, R52 ;  /* 0x0000001958127223 */ /* 0x0c0fe20000010034 */
[----:B------:R-:W-:Y:S01]  /*c440*/  LOP3.LUT R7, R123, 0x8, R92, 0xfe, !PT ;  /* 0x000000087b077812 */ /* 0x000fe200078efe5c */
[----:B------:R-:W-:Y:S01]  /*c450*/  FFMA.FTZ R25, R88, R25, R54 ;  /* 0x0000001958197223 */ /* 0x000fe20000010036 */
[----:B------:R-:W-:-:S02]  /*c460*/  FSEL R52, R72, -INF , !P6 ;  /* 0xff80000048347808 */ /* 0x000fc40007000000 */
[----:B------:R-:W-:Y:S02]  /*c470*/  FSEL R27, R27, -INF , !P5 ;  /* 0xff8000001b1b7808 */ /* 0x000fe40006800000 */
[C---:B------:R-:W-:Y:S02]  /*c480*/  ISETP.GE.AND P6, PT, R5.reuse, R0, PT ;  /* 0x000000000500720c */ /* 0x040fe40003fc6270 */
[----:B------:R-:W-:Y:S02]  /*c490*/  ISETP.GE.AND P5, PT, R5, R2, PT ;  /* 0x000000020500720c */ /* 0x000fe40003fa6270 */
[----:B------:R-:W-:Y:S02]  /*c4a0*/  I2FP.F32.S32 R5, R7 ;  /* 0x0000000700057245 */ /* 0x000fe40000201400 */
[----:B------:R-:W-:Y:S02]  /*c4b0*/  FSEL R16, R16, -INF , !P4 ;  /* 0xff80000010107808 */ /* 0x000fe40006000000 */
[----:B------:R-:W-:Y:S01]  /*c4c0*/  ISETP.GE.AND P4, PT, R7, R0, PT ;  /* 0x000000000700720c */ /* 0x000fe20003f86270 */
[----:B------:R-:W-:Y:S01]  /*c4d0*/  FFMA.FTZ R6, R88, R5, R56 ;  /* 0x0000000558067223 */ /* 0x000fe20000010038 */
[----:B------:R-:W-:-:S02]  /*c4e0*/  ISETP.GE.AND P3, PT, R9, R2, PT ;  /* 0x000000020900720c */ /* 0x000fc40003f66270 */
[--C-:B------:R-:W-:Y:S02]  /*c4f0*/  LOP3.LUT R7, R123, 0x10, R92.reuse, 0xfe, !PT ;  /* 0x000000107b077812 */ /* 0x100fe400078efe5c */
[----:B------:R-:W-:Y:S02]  /*c500*/  FSEL R29, R29, -INF , !P3 ;  /* 0xff8000001d1d7808 */ /* 0x000fe40005800000 */
[----:B------:R-:W-:Y:S02]  /*c510*/  I2FP.F32.S32 R5, R7 ;  /* 0x0000000700057245 */ /* 0x000fe40000201400 */
[----:B------:R-:W-:Y:S02]  /*c520*/  ISETP.GE.AND P3, PT, R7, R0, PT ;  /* 0x000000000700720c */ /* 0x000fe40003f66270 */
[----:B------:R-:W-:Y:S01]  /*c530*/  LOP3.LUT R7, R123, 0x18, R92, 0xfe, !PT ;  /* 0x000000187b077812 */ /* 0x000fe200078efe5c */
[----:B------:R-:W-:Y:S01]  /*c540*/  FFMA.FTZ R14, R88, R5, R48 ;  /* 0x00000005580e7223 */ /* 0x000fe20000010030 */
[----:B------:R-:W-:-:S02]  /*c550*/  FSEL R18, R18, -INF , !P6 ;  /* 0xff80000012127808 */ /* 0x000fc40007000000 */
[----:B------:R-:W-:Y:S02]  /*c560*/  I2FP.F32.S32 R5, R7 ;  /* 0x0000000700057245 */ /* 0x000fe40000201400 */
[-C--:B------:R-:W-:Y:S02]  /*c570*/  ISETP.GE.AND P6, PT, R7, R0.reuse, PT ;  /* 0x000000000700720c */ /* 0x080fe40003fc6270 */
[----:B------:R-:W-:Y:S01]  /*c580*/  LOP3.LUT R7, R123, 0x38, R92, 0xfe, !PT ;  /* 0x000000387b077812 */ /* 0x000fe200078efe5c */
[----:B------:R-:W-:Y:S01]  /*c590*/  FFMA.FTZ R12, R88, R5, R44 ;  /* 0x00000005580c7223 */ /* 0x000fe2000001002c */
[----:B------:R-:W-:Y:S02]  /*c5a0*/  FSEL R25, R25, -INF , !P5 ;  /* 0xff80000019197808 */ /* 0x000fe40006800000 */
[----:B------:R-:W-:Y:S02]  /*c5b0*/  I2FP.F32.S32 R5, R7 ;  /* 0x0000000700057245 */ /* 0x000fe40000201400 */
[----:B------:R-:W-:-:S02]  /*c5c0*/  ISETP.GE.AND P5, PT, R7, R0, PT ;  /* 0x000000000700720c */ /* 0x000fc40003fa6270 */
[----:B------:R-:W-:Y:S01]  /*c5d0*/  LOP3.LUT R7, R123, 0x40, R92, 0xfe, !PT ;  /* 0x000000407b077812 */ /* 0x000fe200078efe5c */
[----:B------:R-:W-:Y:S01]  /*c5e0*/  FFMA.FTZ R28, R88, R5, R28 ;  /* 0x00000005581c7223 */ /* 0x000fe2000001001c */
[----:B------:R-:W-:Y:S02]  /*c5f0*/  FSEL R6, R6, -INF , !P4 ;  /* 0xff80000006067808 */ /* 0x000fe40006000000 */
[----:B------:R-:W-:Y:S02]  /*c600*/  I2FP.F32.S32 R5, R7 ;  /* 0x0000000700057245 */ /* 0x000fe40000201400 */
[----:B------:R-:W-:Y:S02]  /*c610*/  ISETP.GE.AND P4, PT, R7, R0, PT ;  /* 0x000000000700720c */ /* 0x000fe40003f86270 */
[----:B------:R-:W-:Y:S01]  /*c620*/  LOP3.LUT R7, R123, 0x48, R92, 0xfe, !PT ;  /* 0x000000487b077812 */ /* 0x000fe200078efe5c */
[----:B------:R-:W-:Y:S01]  /*c630*/  FFMA.FTZ R24, R88, R5, R24 ;  /* 0x0000000558187223 */ /* 0x000fe20000010018 */
[----:B------:R-:W-:-:S02]  /*c640*/  FSEL R14, R14, -INF , !P3 ;  /* 0xff8000000e0e7808 */ /* 0x000fc40005800000 */
[----:B------:R-:W-:Y:S02]  /*c650*/  I2FP.F32.S32 R5, R7 ;  /* 0x0000000700057245 */ /* 0x000fe40000201400 */
[----:B------:R-:W-:Y:S02]  /*c660*/  ISETP.GE.AND P3, PT, R7, R0, PT ;  /* 0x000000000700720c */ /* 0x000fe40003f66270 */
[----:B------:R-:W-:Y:S01]  /*c670*/  FSEL R12, R12, -INF , !P6 ;  /* 0xff8000000c0c7808 */ /* 0x000fe20007000000 */
[----:B------:R-:W-:Y:S01]  /*c680*/  FFMA.FTZ R20, R88, R5, R20 ;  /* 0x0000000558147223 */ /* 0x000fe20000010014 */
[----:B------:R-:W-:Y:S02]  /*c690*/  LOP3.LUT R5, R123, 0x8, R92, 0xfe, !PT ;  /* 0x000000087b057812 */ /* 0x000fe400078efe5c */
[----:B------:R-:W-:Y:S02]  /*c6a0*/  FSEL R44, R28, -INF , !P5 ;  /* 0xff8000001c2c7808 */ /* 0x000fe40006800000 */
[----:B------:R-:W-:-:S02]  /*c6b0*/  I2FP.F32.S32 R7, R5 ;  /* 0x0000000500077245 */ /* 0x000fc40000201400 */
[-C--:B------:R-:W-:Y:S02]  /*c6c0*/  ISETP.GE.AND P6, PT, R5, R2.reuse, PT ;  /* 0x000000020500720c */ /* 0x080fe40003fc6270 */
[C---:B------:R-:W-:Y:S01]  /*c6d0*/  LOP3.LUT R5, R123.reuse, 0x10, R92, 0xfe, !PT ;  /* 0x000000107b057812 */ /* 0x040fe200078efe5c */
[C---:B------:R-:W-:Y:S01]  /*c6e0*/  FFMA.FTZ R7, R88.reuse, R7, R58 ;  /* 0x0000000758077223 */ /* 0x040fe2000001003a */
[--C-:B------:R-:W-:Y:S02]  /*c6f0*/  LOP3.LUT R9, R123, 0x40, R92.reuse, 0xfe, !PT ;  /* 0x000000407b097812 */ /* 0x100fe400078efe5c */
[----:B------:R-:W-:Y:S02]  /*c700*/  I2FP.F32.S32 R13, R5 ;  /* 0x00000005000d7245 */ /* 0x000fe40000201400 */
[----:B------:R-:W-:Y:S02]  /*c710*/  ISETP.GE.AND P5, PT, R5, R2, PT ;  /* 0x000000020500720c */ /* 0x000fe40003fa6270 */
[----:B------:R-:W-:Y:S01]  /*c720*/  LOP3.LUT R5, R123, 0x18, R92, 0xfe, !PT ;  /* 0x000000187b057812 */ /* 0x000fe200078efe5c */
[----:B------:R-:W-:Y:S01]  /*c730*/  FFMA.FTZ R13, R88, R13, R50 ;  /* 0x0000000d580d7223 */ /* 0x000fe20000010032 */
[----:B------:R-:W-:-:S02]  /*c740*/  FSEL R48, R24, -INF , !P4 ;  /* 0xff80000018307808 */ /* 0x000fc40006000000 */
[----:B------:R-:W-:Y:S02]  /*c750*/  I2FP.F32.S32 R15, R5 ;  /* 0x00000005000f7245 */ /* 0x000fe40000201400 */
[-C--:B------:R-:W-:Y:S02]  /*c760*/  ISETP.GE.AND P4, PT, R5, R2.reuse, PT ;  /* 0x000000020500720c */ /* 0x080fe40003f86270 */
[----:B------:R-:W-:Y:S01]  /*c770*/  I2FP.F32.S32 R5, R9 ;  /* 0x0000000900057245 */ /* 0x000fe20000201400 */
[----:B------:R-:W-:Y:S01]  /*c780*/  FFMA.FTZ R15, R88, R15, R46 ;  /* 0x0000000f580f7223 */ /* 0x000fe2000001002e */
[----:B------:R-:W-:Y:S02]  /*c790*/  FSEL R28, R20, -INF , !P3 ;  /* 0xff800000141c7808 */ /* 0x000fe40005800000 */
[----:B------:R-:W-:Y:S01]  /*c7a0*/  ISETP.GE.AND P3, PT, R9, R2, PT ;  /* 0x000000020900720c */ /* 0x000fe20003f66270 */
[----:B------:R-:W-:Y:S01]  /*c7b0*/  FFMA.FTZ R26, R88, R5, R26 ;  /* 0x00000005581a7223 */ /* 0x000fe2000001001a */
[----:B------:R-:W-:-:S02]  /*c7c0*/  LOP3.LUT R9, R123, 0x48, R92, 0xfe, !PT ;  /* 0x000000487b097812 */ /* 0x000fc400078efe5c */
[----:B------:R-:W-:Y:S02]  /*c7d0*/  FSEL R7, R7, -INF , !P6 ;  /* 0xff80000007077808 */ /* 0x000fe40007000000 */
[----:B------:R-:W-:Y:S02]  /*c7e0*/  I2FP.F32.S32 R5, R9 ;  /* 0x0000000900057245 */ /* 0x000fe40000201400 */
[----:B------:R-:W-:Y:S02]  /*c7f0*/  ISETP.GE.AND P6, PT, R9, R2, PT ;  /* 0x000000020900720c */ /* 0x000fe40003fc6270 */
[----:B------:R-:W-:Y:S01]  /*c800*/  LOP3.LUT R9, R123, 0x38, R92, 0xfe, !PT ;  /* 0x000000387b097812 */ /* 0x000fe200078efe5c */
[----:B------:R-:W-:Y:S01]  /*c810*/  FFMA.FTZ R22, R88, R5, R22 ;  /* 0x0000000558167223 */ /* 0x000fe20000010016 */
[----:B------:R-:W-:Y:S02]  /*c820*/  FSEL R15, R15, -INF , !P4 ;  /* 0xff8000000f0f7808 */ /* 0x000fe40006000000 */
[----:B------:R-:W-:-:S02]  /*c830*/  I2FP.F32.S32 R5, R9 ;  /* 0x0000000900057245 */ /* 0x000fc40000201400 */
[----:B------:R-:W-:Y:S02]  /*c840*/  FSEL R13, R13, -INF , !P5 ;  /* 0xff8000000d0d7808 */ /* 0x000fe40006800000 */
[----:B------:R-:W-:Y:S01]  /*c850*/  ISETP.GE.AND P4, PT, R65, R0, PT ;  /* 0x000000004100720c */ /* 0x000fe20003f86270 */
[C---:B------:R-:W-:Y:S01]  /*c860*/  FFMA.FTZ R30, R88.reuse, R5, R30 ;  /* 0x00000005581e7223 */ /* 0x040fe2000001001e */
[----:B------:R-:W-:Y:S02]  /*c870*/  I2FP.F32.S32 R5, R65 ;  /* 0x0000004100057245 */ /* 0x000fe40000201400 */
[----:B------:R-:W-:Y:S02]  /*c880*/  ISETP.GE.AND P5, PT, R9, R2, PT ;  /* 0x000000020900720c */ /* 0x000fe40003fa6270 */
[----:B------:R-:W-:Y:S01]  /*c890*/  I2FP.F32.S32 R9, R135 ;  /* 0x0000008700097245 */ /* 0x000fe20000201400 */
[----:B------:R-:W-:Y:S01]  /*c8a0*/  FFMA.FTZ R8, R88, R5, R60 ;  /* 0x0000000558087223 */ /* 0x000fe2000001003c */
[----:B------:R-:W-:Y:S01]  /*c8b0*/  VIADD R5, R65, 0x49 ;  /* 0x0000004941057836 */ /* 0x000fe20000000000 */
[----:B------:R-:W-:-:S02]  /*c8c0*/  FSEL R65, R26, -INF , !P3 ;  /* 0xff8000001a417808 */ /* 0x000fc40005800000 */
[C---:B------:R-:W-:Y:S01]  /*c8d0*/  ISETP.GE.AND P3, PT, R135.reuse, R2, PT ;  /* 0x000000028700720c */ /* 0x040fe20003f66270 */
[----:B------:R-:W-:Y:S01]  /*c8e0*/  VIADD R135, R135, 0x79 ;  /* 0x0000007987877836 */ /* 0x000fe20000000000 */
[----:B------:R-:W-:Y:S01]  /*c8f0*/  I2FP.F32.S32 R4, R5 ;  /* 0x0000000500047245 */ /* 0x000fe20000201400 */
[----:B------:R-:W-:Y:S01]  /*c900*/  FFMA.FTZ R9, R88, R9, R62 ;  /* 0x0000000958097223 */ /* 0x000fe2000001003e */
[----:B------:R-:W-:Y:S02]  /*c910*/  FSEL R73, R30, -INF , !P5 ;  /* 0xff8000001e497808 */ /* 0x000fe40006800000 */
[----:B------:R-:W-:Y:S01]  /*c920*/  I2FP.F32.S32 R20, R135 ;  /* 0x0000008700147245 */ /* 0x000fe20000201400 */
[CC--:B------:R-:W-:Y:S01]  /*c930*/  FFMA.FTZ R46, R88.reuse, R4.reuse, R21 ;  /* 0x00000004582e7223 */ /* 0x0c0fe20000010015 */
[----:B------:R-:W-:Y:S01]  /*c940*/  FFMA.FTZ R21, R88, R4, R23 ;  /* 0x0000000458157223 */ /* 0x000fe20000010017 */
[----:B------:R-:W-:Y:S02]  /*c950*/  FSEL R23, R22, -INF , !P6 ;  /* 0xff80000016177808 */ /* 0x000fe40007000000 */
[-C--:B------:R-:W-:Y:S01]  /*c960*/  FFMA.FTZ R24, R88, R20.reuse, R53 ;  /* 0x0000001458187223 */ /* 0x080fe20000010035 */
[----:B------:R-:W-:Y:S01]  /*c970*/  FSEL R8, R8, -INF , !P4 ;  /* 0xff80000008087808 */ /* 0x000fe20006000000 */
[----:B------:R-:W-:Y:S01]  /*c980*/  FFMA.FTZ R20, R88, R20, R55 ;  /* 0x0000001458147223 */ /* 0x000fe20000010037 */
[----:B------:R-:W-:-:S02]  /*c990*/  FSEL R9, R9, -INF , !P3 ;  /* 0xff80000009097808 */ /* 0x000fc40005800000 */
[-C--:B------:R-:W-:Y:S02]  /*c9a0*/  ISETP.GE.AND P6, PT, R5, R0.reuse, PT ;  /* 0x000000000500720c */ /* 0x080fe40003fc6270 */
[----:B------:R-:W-:Y:S02]  /*c9b0*/  ISETP.GE.AND P5, PT, R135, R0, PT ;  /* 0x000000008700720c */ /* 0x000fe40003fa6270 */
[-C--:B------:R-:W-:Y:S02]  /*c9c0*/  ISETP.GE.AND P4, PT, R5, R2.reuse, PT ;  /* 0x000000020500720c */ /* 0x080fe40003f86270 */
        /* <DEDUP_REMOVED lines=21> */
[----:B------:R-:W-:-:S05]  /*cb20*/  IMAD R5, R2, R5, R11 ;  /* 0x0000000502057224 */ /* 0x000fca00078e020b */
[----:B------:R-:W-:-:S13]  /*cb30*/  ISETP.GT.U32.AND P5, PT, R2, R5, PT ;  /* 0x000000050200720c */ /* 0x000fda0003fa4070 */
[----:B------:R-:W-:Y:S02]  /*cb40*/  @!P5 IMAD.IADD R5, R5, 0x1, -R2 ;  /* 0x000000010505d824 */ /* 0x000fe400078e0a02 */
[----:B------:R-:W-:-:S03]  /*cb50*/  @!P5 VIADD R10, R10, 0x1 ;  /* 0x000000010a0ad836 */ /* 0x000fc60000000000 */
[----:B------:R-:W-:Y:S02]  /*cb60*/  ISETP.GE.U32.AND P6, PT, R5, R2, PT ;  /* 0x000000020500720c */ /* 0x000fe40003fc6070 */
[CC--:B------:R-:W-:Y:S02]  /*cb70*/  LOP3.LUT R5, R123.reuse, R4.reuse, RZ, 0x3c, !PT ;  /* 0x000000047b057212 */ /* 0x0c0fe400078e3cff */
[----:B------:R-:W-:Y:S02]  /*cb80*/  IADD3 R123, R123, -0x80, RZ ;  /* 0xffffff807b7b7810 */ /* 0x000fe40007ffe0ff */
[----:B------:R-:W-:Y:S02]  /*cb90*/  ISETP.GE.AND P4, PT, R5, RZ, PT ;  /* 0x000000ff0500720c */ /* 0x000fe40003f86270 */
[----:B------:R-:W-:Y:S02]  /*cba0*/  IABS R5, R123 ;  /* 0x0000007b00057213 */ /* 0x000fe40000000000 */
[----:B------:R-:W-:-:S03]  /*cbb0*/  LOP3.LUT R123, R123, R4, RZ, 0x3c, !PT ;  /* 0x000000047b7b7212 */ /* 0x000fc600078e3cff */
[----:B------:R-:W-:Y:S01]  /*cbc0*/  IMAD.HI.U32 R0, R0, R5, RZ ;  /* 0x0000000500007227 */ /* 0x000fe200078e00ff */
[----:B------:R-:W-:-:S03]  /*cbd0*/  ISETP.GE.AND P2, PT, R123, RZ, PT ;  /* 0x000000ff7b00720c */ /* 0x000fc60003f46270 */
[----:B------:R-:W-:Y:S02]  /*cbe0*/  IMAD.MOV R11, RZ, RZ, -R0 ;  /* 0x000000ffff0b7224 */ /* 0x000fe400078e0a00 */
[----:B------:R-:W-:Y:S02]  /*cbf0*/  @P6 VIADD R10, R10, 0x1 ;  /* 0x000000010a0a6836 */ /* 0x000fe40000000000 */
[----:B------:R-:W-:-:S03]  /*cc00*/  IMAD R5, R2, R11, R5 ;  /* 0x0000000b02057224 */ /* 0x000fc600078e0205 */
[----:B------:R-:W-:Y:S02]  /*cc10*/  @!P4 IADD3 R10, -R10, RZ, RZ ;  /* 0x000000ff0a0ac210 */ /* 0x000fe40007ffe1ff */
[----:B------:R-:W-:-:S13]  /*cc20*/  ISETP.GT.U32.AND P3, PT, R2, R5, PT ;  /* 0x000000050200720c */ /* 0x000fda0003f64070 */
        /* <DEDUP_REMOVED lines=18> */
[----:B------:R-:W-:-:S04]  /*cd50*/  IMAD R54, R53, R0, RZ ;  /* 0x0000000035367224 */ /* 0x000fc800078e02ff */
[C---:B------:R-:W-:Y:S02]  /*cd60*/  IMAD R54, R11.reuse, UR5, R54 ;  /* 0x000000050b367c24 */ /* 0x040fe4000f8e0236 */
[----:B------:R-:W-:-:S05]  /*cd70*/  IMAD.WIDE.U32 R10, R11, R0, RZ ;  /* 0x000000000b0a7225 */ /* 0x000fca00078e00ff */
[----:B------:R-:W-:Y:S02]  /*cd80*/  IADD3 R55, R11, R54, RZ ;  /* 0x000000360b377210 */ /* 0x000fe40007ffe0ff */
[----:B------:R-:W-:Y:S01]  /*cd90*/  MOV R54, R10 ;  /* 0x0000000a00367202 */ /* 0x000fe20000000f00 */
[----:B--2---:R-:W-:Y:S02]  /*cda0*/  IMAD.IADD R2, R2, 0x1, -R5 ;  /* 0x0000000102027824 */ /* 0x004fe400078e0a05 */
[----:B------:R-:W1:Y:S03]  /*cdb0*/  LDC.64 R4, c[0x0][0x230] ;  /* 0x00008c00ff047b82 */ /* 0x000e660000000a00 */
[----:B------:R-:W-:-:S05]  /*cdc0*/  SHF.R.S32.HI R11, RZ, 0x1f, R2 ;  /* 0x0000001fff0b7819 */ /* 0x000fca0000011402 */
[-C--:B-1----:R-:W-:Y:S02]  /*cdd0*/  IMAD R11, R11, R4.reuse, RZ ;  /* 0x000000040b0b7224 */ /* 0x082fe400078e02ff */
[----:B------:R-:W-:-:S04]  /*cde0*/  IMAD.WIDE.U32 R54, R2, R4, R54 ;  /* 0x0000000402367225 */ /* 0x000fc800078e0036 */
[----:B------:R-:W-:-:S04]  /*cdf0*/  IMAD R5, R2, R5, R11 ;  /* 0x0000000502057224 */ /* 0x000fc800078e020b */
[----:B------:R-:W-:Y:S01]  /*ce00*/  IMAD.IADD R5, R55, 0x1, R5 ;  /* 0x0000000137057824 */ /* 0x000fe200078e0205 */
[----:B------:R-:W-:Y:S06]  /*ce10*/  BRA `(.L_x_4688) ;  /* 0x0000000000107947 */ /* 0x000fec0003800000 */
.L_x_4687:
[----:B------:R-:W1:Y:S02]  /*ce20*/  LDC R0, c[0x0][0x248] ;  /* 0x00009200ff007b82 */ /* 0x000e640000000800 */
[----:B-1----:R-:W-:-:S05]  /*ce30*/  IMAD.SHL.U32 R54, R0, 0x80, RZ ;  /* 0x0000008000367824 */ /* 0x002fca00078e00ff */
[----:B------:R-:W-:-:S04]  /*ce40*/  IADD3 R54, -R54, RZ, RZ ;  /* 0x000000ff36367210 */ /* 0x000fc80007ffe1ff */
[----:B------:R-:W-:-:S07]  /*ce50*/  SHF.R.S32.HI R5, RZ, 0x1f, R54 ;  /* 0x0000001fff057819 */ /* 0x000fce0000011436 */
.L_x_4688:
        /* <DEDUP_REMOVED lines=15> */
[----:B------:R-:W2:Y:S01]  /*cf50*/  @!P0 LDC R2, c[0x0][0x24c] ;  /* 0x00009300ff028b82 */ /* 0x000ea20000000800 */
[----:B------:R-:W-:-:S02]  /*cf60*/  @!P0 LEA R4, P2, R0, R54, 0x6 ;  /* 0x0000003600048211 */ /* 0x000fc400078430ff */
[----:B------:R-:W-:Y:S01]  /*cf70*/  @!PT LDS RZ, [RZ] ;  /* 0x00000000fffff984 */ /* 0x000fe20000000800 */
[----:B------:R-:W-:Y:S01]  /*cf80*/  @!PT LDS RZ, [RZ] ;  /* 0x00000000fffff984 */ /* 0x000fe20000000800 */
[----:B------:R-:W-:Y:S01]  /*cf90*/  @!PT LDS RZ, [RZ] ;  /* 0x00000000fffff984 */ /* 0x000fe20000000800 */
[----:B------:R1:W-:Y:S04]  /*cfa0*/  @!P0 LDGSTS.E.BYPASS.LTC128B.128 [R130+0x1800], desc[UR6][R10.64] ;  /* 0x018000000a828fae */ /* 0x0003e8000b901d46 */
[----:B------:R1:W-:Y:S01]  /*cfb0*/  @P0 STS.128 [R130+0x2000], RZ ;  /* 0x002000ff82000388 */ /* 0x0003e20000000c00 */
[----:B--2---:R-:W-:Y:S02]  /*cfc0*/  @!P0 LEA.HI.X R2, R0, R5, R2, 0x6, P2 ;  /* 0x0000000500028211 */ /* 0x004fe400010f3402 */
[----:B------:R-:W-:-:S04]  /*cfd0*/  @!P0 LEA R74, P2, R4, R128, 0x1 ;  /* 0x00000080044a8211 */ /* 0x000fc800078408ff */
        /* <DEDUP_REMOVED lines=10> */
[----:B-1----:R-:W-:-:S05]  /*d080*/  IMAD.WIDE.U32 R74, R0, 0x60, R4 ;  /* 0x00000060004a7825 */ /* 0x002fca00078e0004 */
[----:B------:R-:W-:Y:S02]  /*d090*/  IADD3 R0, R75, UR4, RZ ;  /* 0x000000044b007c10 */ /* 0x000fe4000fffe0ff */
[----:B------:R-:W-:-:S04]  /*d0a0*/  LEA R10, P0, R74, R128, 0x1 ;  /* 0x000000804a0a7211 */ /* 0x000fc800078008ff */
[----:B------:R-:W-:-:S05]  /*d0b0*/  LEA.HI.X R11, R74, R129, R0, 0x1, P0 ;  /* 0x000000814a0b7211 */ /* 0x000fca00000f0c00 */
[----:B------:R-:W-:Y:S01]  /*d0c0*/  @!PT LDS RZ, [RZ] ;  /* 0x00000000fffff984 */ /* 0x000fe20000000800 */
[----:B------:R-:W-:Y:S01]  /*d0d0*/  @!PT LDS RZ, [RZ] ;  /* 0x00000000fffff984 */ /* 0x000fe20000000800 */
[----:B------:R-:W-:Y:S01]  /*d0e0*/  @!PT LDS RZ, [RZ] ;  /* 0x00000000fffff984 */ /* 0x000fe20000000800 */
[----:B------:R2:W-:Y:S04]  /*d0f0*/  LDGSTS.E.BYPASS.LTC128B.128 [R130+0x2800], desc[UR6][R10.64] ;  /* 0x028000000a827fae */ /* 0x0005e8000b901d46 */
.L_x_4690:
[----:B------:R-:W-:Y:S05]  /*d100*/  BSYNC B0 ;  /* 0x0000000000007941 */ /* 0x000fea0003800000 */
.L_x_4689:
[----:B------:R-:W0:Y:S01]  /*d110*/  LDGDEPBAR ;  /* 0x00000000000079af */ /* 0x000e220000000000 */
[----:B------:R-:W-:-:S04]  /*d120*/  LEA R128, P0, R54, R128, 0x1 ;  /* 0x0000008036807211 */ /* 0x000fc800078008ff */
[----:B------:R-:W-:-:S09]  /*d130*/  LEA.HI.X R129, R54, R129, R5, 0x1, P0 ;  /* 0x0000008136817211 */ /* 0x000fd200000f0c05 */
.L_x_4686:
        /* <DEDUP_REMOVED lines=60> */
[----:B------:R-:W-:-:S04]  /*d500*/  FMNMX.FTZ R5, R18, R5, !PT ;  /* 0x0000000512057209 */ /* 0x000fc80007810000 */
[----:B------:R-:W-:Y:S02]  /*d510*/  FMNMX.FTZ R2, R24, R5, !PT ;  /* 0x0000000518027209 */ /* 0x000fe40007810000 */
[----:B------:R-:W-:-:S03]  /*d520*/  FMNMX.FTZ R5, R25, R0, !PT ;  /* 0x0000000019057209 */ /* 0x000fc60007810000 */
[----:B------:R-:W3:Y:S01]  /*d530*/  SHFL.BFLY PT, R55, R2, 0x2, 0x1f ;  /* 0x0c401f0002377f89 */ /* 0x000ee200000e0000 */
[----:B-12---:R-:W-:-:S05]  /*d540*/  FMNMX.FTZ R10, R20, R5, !PT ;  /* 0x00000005140a7209 */ /* 0x006fca0007810000 */
[----:B------:R-:W1:Y:S01]  /*d550*/  SHFL.BFLY PT, R11, R10, 0x2, 0x1f ;  /* 0x0c401f000a0b7f89 */ /* 0x000e6200000e0000 */
[----:B---3--:R-:W-:-:S05]  /*d560*/  FMNMX.FTZ R55, R2, R55, !PT ;  /* 0x0000003702377209 */ /* 0x008fca0007810000 */
[----:B------:R-:W2:Y:S01]  /*d570*/  SHFL.BFLY PT, R0, R55, 0x1, 0x1f ;  /* 0x0c201f0037007f89 */ /* 0x000ea200000e0000 */
[----:B-1----:R-:W-:-:S05]  /*d580*/  FMNMX.FTZ R11, R10, R11, !PT ;  /* 0x0000000b0a0b7209 */ /* 0x002fca0007810000 */
[----:B------:R-:W1:Y:S01]  /*d590*/  SHFL.BFLY PT, R2, R11, 0x1, 0x1f ;  /* 0x0c201f000b027f89 */ /* 0x000e6200000e0000 */
[----:B--2---:R-:W-:-:S04]  /*d5a0*/  FMNMX.FTZ R0, R55, R0, !PT ;  /* 0x0000000037007209 */ /* 0x004fc80007810000 */
[C---:B------:R-:W-:Y:S01]  /*d5b0*/  FSETP.NEU.FTZ.AND P0, PT, R0.reuse, -INF , PT ;  /* 0xff8000000000780b */ /* 0x040fe20003f1d000 */
[C---:B------:R-:W-:Y:S01]  /*d5c0*/  FMUL.FTZ R53, R0.reuse, UR8 ;  /* 0x0000000800357c20 */ /* 0x040fe20008410000 */
[----:B-1----:R-:W-:Y:S02]  /*d5d0*/  FMNMX.FTZ R2, R11, R2, !PT ;  /* 0x000000020b027209 */ /* 0x002fe40007810000 */
[----:B------:R-:W-:Y:S02]  /*d5e0*/  FSEL R5, R0, RZ, P0 ;  /* 0x000000ff00057208 */ /* 0x000fe40000000000 */
[----:B------:R-:W-:Y:S01]  /*d5f0*/  FSEL R53, R53, RZ, P0 ;  /* 0x000000ff35357208 */ /* 0x000fe20000000000 */
[C---:B------:R-:W-:Y:S01]  /*d600*/  FMUL.FTZ R22, R2.reuse, UR8 ;  /* 0x0000000802167c20 */ /* 0x040fe20008410000 */
[----:B------:R-:W-:Y:S01]  /*d610*/  FSETP.NEU.FTZ.AND P0, PT, R2, -INF , PT ;  /* 0xff8000000200780b */ /* 0x000fe20003f1d000 */
[----:B------:R-:W-:Y:S02]  /*d620*/  FADD.FTZ R5, R68, -R5 ;  /* 0x8000000544057221 */ /* 0x000fe40000010000 */
[--C-:B------:R-:W-:Y:S01]  /*d630*/  FFMA.FTZ R4, R8, UR8, -R53.reuse ;  /* 0x0000000808047c23 */ /* 0x100fe20008010835 */
[----:B------:R-:W-:Y:S01]  /*d640*/  FSEL R22, R22, RZ, P0 ;  /* 0x000000ff16167208 */ /* 0x000fe20000000000 */
[----:B------:R-:W-:Y:S01]  /*d650*/  FMUL.FTZ R5, R5, UR8 ;  /* 0x0000000805057c20 */ /* 0x000fe20008410000 */
[--C-:B------:R-:W-:Y:S01]  /*d660*/  FFMA.FTZ R123, R6, UR8, -R53.reuse ;  /* 0x00000008067b7c23 */ /* 0x100fe20008010835 */
[----:B------:R-:W-:Y:S01]  /*d670*/  FSEL R6, R2, RZ, P0 ;  /* 0x000000ff02067208 */ /* 0x000fe20000000000 */
[--C-:B------:R-:W-:Y:S01]  /*d680*/  FFMA.FTZ R30, R140, UR8, -R53.reuse ;  /* 0x000000088c1e7c23 */ /* 0x100fe20008010835 */
[----:B------:R-:W-:Y:S01]  /*d690*/  MUFU.EX2 R4, R4 ;  /* 0x0000000400047308 */ /* 0x000fe20000000800 */
[----:B------:R-:W-:Y:S01]  /*d6a0*/  FFMA.FTZ R50, R9, UR8, -R22 ;  /* 0x0000000809327c23 */ /* 0x000fe20008010816 */
[--C-:B------:R-:W-:Y:S01]  /*d6b0*/  FFMA.FTZ R56, R138, UR8, -R53.reuse ;  /* 0x000000088a387c23 */ /* 0x100fe20008010835 */
[----:B------:R-:W1:Y:S01]  /*d6c0*/  LDSM.16.MT88.4 R8, [R125+0x3000] ;  /* 0x003000007d08783b */ /* 0x000e620000004200 */
[----:B------:R-:W-:Y:S01]  /*d6d0*/  FADD.FTZ R6, R69, -R6 ;  /* 0x8000000645067221 */ /* 0x000fe20000010000 */
[--C-:B------:R-:W-:Y:S01]  /*d6e0*/  FFMA.FTZ R133, R133, UR8, -R22.reuse ;  /* 0x0000000885857c23 */ /* 0x100fe20008010816 */
[--C-:B------:R-:W-:Y:S01]  /*d6f0*/  FFMA.FTZ R60, R131, UR8, -R22.reuse ;  /* 0x00000008833c7c23 */ /* 0x100fe20008010816 */
[--C-:B------:R-:W-:Y:S01]  /*d700*/  FFMA.FTZ R68, R14, UR8, -R53.reuse ;  /* 0x000000080e447c23 */ /* 0x100fe20008010835 */
[----:B------:R-:W2:Y:S01]  /*d710*/  MUFU.EX2 R5, R5 ;  /* 0x0000000500057308 */ /* 0x000ea20000000800 */
[----:B------:R-:W-:Y:S01]  /*d720*/  FMUL.FTZ R54, R6, UR8 ;  /* 0x0000000806367c20 */ /* 0x000fe20008410000 */
        /* <DEDUP_REMOVED lines=9> */
[----:B------:R-:W-:Y:S01]  /*d7c0*/  FFMA.FTZ R62, R70, UR8, -R53 ;  /* 0x00000008463e7c23 */ /* 0x000fe20008010835 */
[----:B------:R-:W-:Y:S01]  /*d7d0*/  LDSM.16.MT88.4 R12, [R125+0x3800] ;  /* 0x003800007d0c783b */ /* 0x000fe20000004200 */
[--C-:B------:R-:W-:Y:S01]  /*d7e0*/  FFMA.FTZ R43, R43, UR8, -R22.reuse ;  /* 0x000000082b2b7c23 */ /* 0x100fe20008010816 */
[--C-:B------:R-:W-:Y:S01]  /*d7f0*/  FFMA.FTZ R41, R41, UR8, -R22.reuse ;  /* 0x0000000829297c23 */ /* 0x100fe20008010816 */
[----:B------:R-:W-:Y:S01]  /*d800*/  FFMA.FTZ R35, R35, UR8, -R22 ;  /* 0x0000000823237c23 */ /* 0x000fe20008010816 */
[----:B------:R-:W-:Y:S01]  /*d810*/  MUFU.EX2 R123, R123 ;  /* 0x0000007b007b7308 */ /* 0x000fe20000000800 */
[-C--:B--2---:R-:W-:Y:S01]  /*d820*/  FFMA.FTZ R55, R89, R5.reuse, R4 ;  /* 0x0000000559377223 */ /* 0x084fe20000010004 */
[--C-:B------:R-:W-:Y:S01]  /*d830*/  FFMA.FTZ R89, R7, UR8, -R22.reuse ;  /* 0x0000000807597c23 */ /* 0x100fe20008010816 */
[-C--:B------:R-:W-:Y:S01]  /*d840*/  FMUL.FTZ R112, R112, R5.reuse ;  /* 0x0000000570707220 */ /* 0x080fe20000410000 */
[-C--:B------:R-:W-:Y:S01]  /*d850*/  FMUL.FTZ R113, R113, R5.reuse ;  /* 0x0000000571717220 */ /* 0x080fe20000410000 */
[-C--:B------:R-:W-:Y:S01]  /*d860*/  FMUL.FTZ R108, R108, R5.reuse ;  /* 0x000000056c6c7220 */ /* 0x080fe20000410000 */
[-C--:B------:R-:W-:Y:S01]  /*d870*/  FMUL.FTZ R109, R109, R5.reuse ;  /* 0x000000056d6d7220 */ /* 0x080fe20000410000 */
[-C--:B------:R-:W-:Y:S01]  /*d880*/  FMUL.FTZ R104, R104, R5.reuse ;  /* 0x0000000568687220 */ /* 0x080fe20000410000 */
[----:B------:R-:W2:Y:S01]  /*d890*/  MUFU.EX2 R56, R56 ;  /* 0x0000003800387308 */ /* 0x000ea20000000800 */
[-C--:B------:R-:W-:Y:S01]  /*d8a0*/  FMUL.FTZ R105, R105, R5.reuse ;  /* 0x0000000569697220 */ /* 0x080fe20000410000 */
[-C--:B------:R-:W-:Y:S01]  /*d8b0*/  FMUL.FTZ R100, R100, R5.reuse ;  /* 0x0000000564647220 */ /* 0x080fe20000410000 */
[----:B------:R-:W-:Y:S01]  /*d8c0*/  FMUL.FTZ R101, R101, R5 ;  /* 0x0000000565657220 */ /* 0x000fe20000410000 */
[C---:B---3--:R-:W-:Y:S01]  /*d8d0*/  F2FP.F16.F32.PACK_AB R4, R30.reuse, R4 ;  /* 0x000000041e04723e */ /* 0x048fe200000000ff */
[----:B------:R-:W-:Y:S01]  /*d8e0*/  FADD.FTZ R74, R30, R55 ;  /* 0x000000371e4a7221 */ /* 0x000fe20000010000 */
[--C-:B------:R-:W-:Y:S01]  /*d8f0*/  FFMA.FTZ R55, R120, UR8, -R53.reuse ;  /* 0x0000000878377c23 */ /* 0x100fe20008010835 */
[----:B------:R-:W-:Y:S01]  /*d900*/  FFMA.FTZ R30, R122, UR8, -R53 ;  /* 0x000000087a1e7c23 */ /* 0x000fe20008010835 */
[----:B------:R-:W-:Y:S01]  /*d910*/  MUFU.EX2 R50, R50 ;  /* 0x0000003200327308 */ /* 0x000fe20000000800 */
[--C-:B------:R-:W-:Y:S01]  /*d920*/  FFMA.FTZ R33, R33, UR8, -R22.reuse ;  /* 0x0000000821217c23 */ /* 0x100fe20008010816 */
[--C-:B------:R-:W-:Y:S01]  /*d930*/  FFMA.FTZ R39, R39, UR8, -R22.reuse ;  /* 0x0000000827277c23 */ /* 0x100fe20008010816 */
[--C-:B------:R-:W-:Y:S01]  /*d940*/  FFMA.FTZ R27, R27, UR8, -R22.reuse ;  /* 0x000000081b1b7c23 */ /* 0x100fe20008010816 */
[--C-:B------:R-:W-:Y:S01]  /*d950*/  FFMA.FTZ R25, R25, UR8, -R22.reuse ;  /* 0x0000000819197c23 */ /* 0x100fe20008010816 */
[----:B------:R-:W-:-:S03]  /*d960*/  FFMA.FTZ R20, R20, UR8, -R22 ;  /* 0x0000000814147c23 */ /* 0x000fc60008010816 */
[----:B------:R-:W3:Y:S01]  /*d970*/  MUFU.EX2 R133, R133 ;  /* 0x0000008500857308 */ /* 0x000ee20000000800 */
[----:B--2---:R-:W-:Y:S01]  /*d980*/  F2FP.F16.F32.PACK_AB R6, R56, R123 ;  /* 0x0000007b3806723e */ /* 0x004fe200000000ff */
[----:B------:R-:W-:-:S04]  /*d990*/  FADD.FTZ R123, R123, R74 ;  /* 0x0000004a7b7b7221 */ /* 0x000fc80000010000 */
[----:B------:R-:W-:Y:S01]  /*d9a0*/  FADD.FTZ R123, R56, R123 ;  /* 0x0000007b387b7221 */ /* 0x000fe20000010000 */
[--C-:B------:R-:W-:Y:S01]  /*d9b0*/  FFMA.FTZ R56, R44, UR8, -R53.reuse ;  /* 0x000000082c387c23 */ /* 0x100fe20008010835 */
[----:B------:R-:W-:Y:S01]  /*d9c0*/  MUFU.EX2 R89, R89 ;  /* 0x0000005900597308 */ /* 0x000fe20000000800 */
[--C-:B------:R-:W-:Y:S01]  /*d9d0*/  FFMA.FTZ R44, R34, UR8, -R53.reuse ;  /* 0x00000008222c7c23 */ /* 0x100fe20008010835 */
[--C-:B------:R-:W-:Y:S01]  /*d9e0*/  FFMA.FTZ R34, R38, UR8, -R53.reuse ;  /* 0x0000000826227c23 */ /* 0x100fe20008010835 */
[----:B------:R-:W-:Y:S01]  /*d9f0*/  FFMA.FTZ R38, R21, UR8, -R22 ;  /* 0x0000000815267c23 */ /* 0x000fe20008010816 */
[----:B------:R-:W-:-:S04]  /*da00*/  FFMA.FTZ R21, R16, UR8, -R53 ;  /* 0x0000000810157c23 */ /* 0x000fc80008010835 */
[----:B------:R-:W2:Y:S01]  /*da10*/  MUFU.EX2 R54, R54 ;  /* 0x0000003600367308 */ /* 0x000ea20000000800 */
[----:B---3--:R-:W-:-:S07]  /*da20*/  F2FP.F16.F32.PACK_AB R5, R133, R50 ;  /* 0x000000328505723e */ /* 0x008fce00000000ff */
[----:B------:R-:W3:Y:S08]  /*da30*/  MUFU.EX2 R60, R60 ;  /* 0x0000003c003c7308 */ /* 0x000ef00000000800 */
        /* <DEDUP_REMOVED lines=8> */
[-C--:B------:R-:W-:Y:S01]  /*dac0*/  FMUL.FTZ R103, R103, R54.reuse ;  /* 0x0000003667677220 */ /* 0x080fe20000410000 */
[----:B---3--:R-:W-:Y:S01]  /*dad0*/  F2FP.F16.F32.PACK_AB R7, R60, R89 ;  /* 0x000000593c07723e */ /* 0x008fe200000000ff */
[----:B------:R-:W-:Y:S01]  /*dae0*/  MUFU.EX2 R131, R131 ;  /* 0x0000008300837308 */ /* 0x000fe20000000800 */
[----:B------:R-:W-:Y:S01]  /*daf0*/  FFMA.FTZ R134, R91, R54, R50 ;  /* 0x000000365b867223 */ /* 0x000fe20000010032 */
[--C-:B------:R-:W-:Y:S01]  /*db00*/  FFMA.FTZ R91, R67, UR8, -R22.reuse ;  /* 0x00000008435b7c23 */ /* 0x100fe20008010816 */
[--C-:B------:R-:W-:Y:S01]  /*db10*/  FFMA.FTZ R54, R93, UR8, -R22.reuse ;  /* 0x000000085d367c23 */ /* 0x100fe20008010816 */
[--C-:B------:R-:W-:Y:S01]  /*db20*/  FFMA.FTZ R67, R95, UR8, -R22.reuse ;  /* 0x000000085f437c23 */ /* 0x100fe20008010816 */
[----:B------:R-:W-:Y:S01]  /*db30*/  FFMA.FTZ R50, R71, UR8, -R22 ;  /* 0x0000000847327c23 */ /* 0x000fe20008010816 */
[C---:B-1----:R-:W-:Y:S01]  /*db40*/  HMMA.16816.F32 R112, R4.reuse, R8, R112 ;  /* 0x000000080470723c */ /* 0x042fe20000001870 */
[----:B------:R-:W-:Y:S01]  /*db50*/  FADD.FTZ R134, R133, R134 ;  /* 0x0000008685867221 */ /* 0x000fe20000010000 */
[----:B------:R-:W-:Y:S01]  /*db60*/  MUFU.EX2 R75, R75 ;  /* 0x0000004b004b7308 */ /* 0x000fe20000000800 */
[--C-:B------:R-:W-:Y:S01]  /*db70*/  FFMA.FTZ R93, R64, UR8, -R53.reuse ;  /* 0x00000008405d7c23 */ /* 0x100fe20008010835 */
[----:B------:R-:W-:Y:S01]  /*db80*/  FFMA.FTZ R71, R49, UR8, -R53 ;  /* 0x0000000831477c23 */ /* 0x000fe20008010835 */
[----:B------:R-:W-:Y:S01]  /*db90*/  FADD.FTZ R133, R89, R134 ;  /* 0x0000008659857221 */ /* 0x000fe20000010000 */
[----:B------:R-:W-:Y:S01]  /*dba0*/  HMMA.16816.F32 R108, R4, R10, R108 ;  /* 0x0000000a046c723c */ /* 0x000fe2000000186c */
[----:B------:R-:W1:Y:S01]  /*dbb0*/  LDSM.16.MT88.4 R8, [R126+0x3000] ;  /* 0x003000007e08783b */ /* 0x000e620000004200 */
[--C-:B------:R-:W-:Y:S01]  /*dbc0*/  FFMA.FTZ R95, R63, UR8, -R22.reuse ;  /* 0x000000083f5f7c23 */ /* 0x100fe20008010816 */
[----:B------:R-:W-:Y:S01]  /*dbd0*/  FADD.FTZ R133, R60, R133 ;  /* 0x000000853c857221 */ /* 0x000fe20000010000 */
        /* <DEDUP_REMOVED lines=25> */
[----:B------:R-:W-:Y:S01]  /*dd70*/  LDSM.16.MT88.4 R16, [R125+0x4400] ;  /* 0x004400007d10783b */ /* 0x000fe20000004200 */
[----:B--2---:R-:W-:Y:S01]  /*dd80*/  FADD.FTZ R66, R72, R133 ;  /* 0x0000008548427221 */ /* 0x004fe20000010000 */
[----:B------:R-:W-:-:S05]  /*dd90*/  FFMA.FTZ R52, R37, UR8, -R22 ;  /* 0x0000000825347c23 */ /* 0x000fca0008010816 */
[----:B------:R-:W2:Y:S01]  /*dda0*/  MUFU.EX2 R26, R26 ;  /* 0x0000001a001a7308 */ /* 0x000ea20000000800 */
[----:B---3--:R-:W-:Y:S01]  /*ddb0*/  FADD.FTZ R66, R121, R66 ;  /* 0x0000004279427221 */ /* 0x008fe20000010000 */
[C---:B-1----:R-:W-:Y:S06]  /*ddc0*/  HMMA.16816.F32 R104, R4.reuse, R8, R104 ;  /* 0x000000080468723c */ /* 0x042fec0000001868 */
[----:B------:R-:W-:Y:S01]  /*ddd0*/  MUFU.EX2 R97, R97 ;  /* 0x0000006100617308 */ /* 0x000fe20000000800 */
[----:B------:R-:W-:Y:S01]  /*dde0*/  HMMA.16816.F32 R100, R4, R10, R100 ;  /* 0x0000000a0464723c */ /* 0x000fe20000001864 */
[----:B------:R-:W1:Y:S06]  /*ddf0*/  LDSM.16.MT88.4 R8, [R125+0x3400] ;  /* 0x003400007d08783b */ /* 0x000e6c0000004200 */
[----:B------:R-:W3:Y:S01]  /*de00*/  MUFU.EX2 R62, R62 ;  /* 0x0000003e003e7308 */ /* 0x000ee20000000800 */
[----:B------:R-:W-:Y:S01]  /*de10*/  F2FP.F16.F32.PACK_AB R4, R131, R68 ;  /* 0x000000448304723e */ /* 0x000fe200000000ff */
[----:B------:R-:W-:Y:S01]  /*de20*/  FADD.FTZ R68, R68, R123 ;  /* 0x0000007b44447221 */ /* 0x000fe20000010000 */
[----:B------:R-:W-:-:S02]  /*de30*/  F2FP.F16.F32.PACK_AB R5, R121, R72 ;  /* 0x000000487905723e */ /* 0x000fc400000000ff */
[----:B------:R-:W-:Y:S01]  /*de40*/  F2FP.F16.F32.PACK_AB R6, R58, R75 ;  /* 0x0000004b3a06723e */ /* 0x000fe200000000ff */
[----:B------:R-:W-:Y:S01]  /*de50*/  FADD.FTZ R68, R131, R68 ;  /* 0x0000004483447221 */ /* 0x000fe20000010000 */
[----:B--2---:R-:W-:Y:S01]  /*de60*/  F2FP.F16.F32.PACK_AB R7, R26, R69 ;  /* 0x000000451a07723e */ /* 0x004fe200000000ff */
[----:B------:R-:W-:Y:S01]  /*de70*/  MUFU.EX2 R55, R55 ;  /* 0x0000003700377308 */ /* 0x000fe20000000800 */
[----:B------:R-:W-:Y:S01]  /*de80*/  FADD.FTZ R69, R69, R66 ;  /* 0x0000004245457221 */ /* 0x000fe20000010000 */
[----:B------:R-:W-:Y:S01]  /*de90*/  FADD.FTZ R75, R75, R68 ;  /* 0x000000444b4b7221 */ /* 0x000fe20000010000 */
[----:B------:R-:W-:-:S03]  /*dea0*/  MOV R68, R0 ;  /* 0x0000000000447202 */ /* 0x000fc60000000f00 */
        /* <DEDUP_REMOVED lines=13> */
[C---:B-1----:R-:W-:Y:S06]  /*df80*/  HMMA.16816.F32 R104, R4.reuse, R8, R104 ;  /* 0x000000080468723c */ /* 0x042fec0000001868 */
[----:B------:R-:W-:Y:S01]  /*df90*/  HMMA.16816.F32 R100, R4, R10, R100 ;  /* 0x0000000a0464723c */ /* 0x000fe20000001864 */
[----:B------:R-:W1:Y:S01]  /*dfa0*/  LDSM.16.MT88.4 R8, [R126+0x3800] ;  /* 0x003800007e08783b */ /* 0x000e620000004200 */
[----:B------:R-:W-:Y:S05]  /*dfb0*/  MUFU.EX2 R95, R95 ;  /* 0x0000005f005f7308 */ /* 0x000fea0000000800 */
[----:B---3--:R-:W-:Y:S01]  /*dfc0*/  F2FP.F16.F32.PACK_AB R4, R62, R97 ;  /* 0x000000613e04723e */ /* 0x008fe200000000ff */
[----:B------:R-:W-:Y:S01]  /*dfd0*/  FADD.FTZ R97, R97, R58 ;  /* 0x0000003a61617221 */ /* 0x000fe20000010000 */
[----:B--2---:R-:W-:Y:S01]  /*dfe0*/  F2FP.F16.F32.PACK_AB R5, R54, R91 ;  /* 0x0000005b3605723e */ /* 0x004fe200000000ff */
[----:B------:R-:W2:Y:S01]  /*dff0*/  MUFU.EX2 R64, R64 ;  /* 0x0000004000407308 */ /* 0x000ea20000000800 */
[----:B------:R-:W-:Y:S01]  /*e000*/  F2FP.F16.F32.PACK_AB R6, R30, R55 ;  /* 0x000000371e06723e */ /* 0x000fe200000000ff */
[----:B------:R-:W-:Y:S01]  /*e010*/  FADD.FTZ R62, R62, R97 ;  /* 0x000000613e3e7221 */ /* 0x000fe20000010000 */
[----:B----4-:R-:W-:Y:S01]  /*e020*/  F2FP.F16.F32.PACK_AB R7, R50, R67 ;  /* 0x000000433207723e */ /* 0x010fe200000000ff */
[----:B------:R-:W-:-:S02]  /*e030*/  FFMA.FTZ R58, R31, UR8, -R22 ;  /* 0x000000081f3a7c23 */ /* 0x000fc40008010816 */
[----:B------:R-:W-:Y:S02]  /*e040*/  FADD.FTZ R55, R55, R62 ;  /* 0x0000003e37377221 */ /* 0x000fe40000010000 */
[----:B------:R-:W-:Y:S02]  /*e050*/  MUFU.EX2 R48, R48 ;  /* 0x0000003000307308 */ /* 0x000fe40000000800 */
[C---:B------:R-:W-:Y:S06]  /*e060*/  HMMA.16816.F32 R112, R4.reuse, R12, R112 ;  /* 0x0000000c0470723c */ /* 0x040fec0000001870 */
[C---:B------:R-:W-:Y:S01]  /*e070*/  HMMA.16816.F32 R108, R4.reuse, R14, R108 ;  /* 0x0000000e046c723c */ /* 0x040fe2000000186c */
[----:B------:R-:W3:Y:S01]  /*e080*/  MUFU.EX2 R89, R89 ;  /* 0x0000005900597308 */ /* 0x000ee20000000800 */
[----:B------:R-:W-:Y:S07]  /*e090*/  LDSM.16.MT88.4 R12, [R125+0x4000] ;  /* 0x004000007d0c783b */ /* 0x000fee0000004200 */
[----:B------:R-:W-:Y:S01]  /*e0a0*/  MUFU.EX2 R42, R42 ;  /* 0x0000002a002a7308 */ /* 0x000fe20000000800 */
[C---:B-1----:R-:W-:Y:S07]  /*e0b0*/  HMMA.16816.F32 R104, R4.reuse, R8, R104 ;  /* 0x000000080468723c */ /* 0x042fee0000001868 */
[----:B------:R-:W1:Y:S01]  /*e0c0*/  MUFU.EX2 R63, R63 ;  /* 0x0000003f003f7308 */ /* 0x000e620000000800 */
[----:B------:R-:W-:Y:S01]  /*e0d0*/  HMMA.16816.F32 R100, R4, R10, R100 ;  /* 0x0000000a0464723c */ /* 0x000fe20000001864 */
[----:B------:R-:W4:Y:S06]  /*e0e0*/  LDSM.16.MT88.4 R8, [R125+0x3c00] ;  /* 0x003c00007d08783b */ /* 0x000f2c0000004200 */
[----:B------:R-:W-:Y:S01]  /*e0f0*/  MUFU.EX2 R40, R40 ;  /* 0x0000002800287308 */ /* 0x000fe20000000800 */
[----:B-----5:R-:W-:-:S02]  /*e100*/  F2FP.F16.F32.PACK_AB R4, R60, R93 ;  /* 0x0000005d3c04723e */ /* 0x020fc400000000ff */
[----:B--2---:R-:W-:Y:S02]  /*e110*/  F2FP.F16.F32.PACK_AB R5, R64, R95 ;  /* 0x0000005f4005723e */ /* 0x004fe400000000ff */
[----:B------:R-:W-:-:S03]  /*e120*/  F2FP.F16.F32.PACK_AB R6, R71, R56 ;  /* 0x000000384706723e */ /* 0x000fc600000000ff */
[----:B------:R-:W-:Y:S01]  /*e130*/  MUFU.EX2 R47, R47 ;  /* 0x0000002f002f7308 */ /* 0x000fe20000000800 */
[----:B---3--:R-:W-:-:S07]  /*e140*/  F2FP.F16.F32.PACK_AB R7, R89, R48 ;  /* 0x000000305907723e */ /* 0x008fce00000000ff */
[----:B------:R-:W-:Y:S08]  /*e150*/  MUFU.EX2 R36, R36 ;  /* 0x0000002400247308 */ /* 0x000ff00000000800 */
[----:B------:R-:W2:Y:S08]  /*e160*/  MUFU.EX2 R43, R43 ;  /* 0x0000002b002b7308 */ /* 0x000eb00000000800 */
[----:B------:R-:W-:Y:S01]  /*e170*/  MUFU.EX2 R57, R57 ;  /* 0x0000003900397308 */ /* 0x000fe20000000800 */
[C---:B----4-:R-:W-:Y:S07]  /*e180*/  HMMA.16816.F32 R112, R4.reuse, R8, R112 ;  /* 0x000000080470723c */ /* 0x050fee0000001870 */
[----:B------:R-:W3:Y:S01]  /*e190*/  MUFU.EX2 R38, R38 ;  /* 0x0000002600267308 */ /* 0x000ee20000000800 */
[C---:B------:R-:W-:Y:S01]  /*e1a0*/  HMMA.16816.F32 R108, R4.reuse, R10, R108 ;  /* 0x0000000a046c723c */ /* 0x040fe2000000186c */
[----:B------:R-:W4:Y:S06]  /*e1b0*/  LDSM.16.MT88.4 R8, [R126+0x3c00] ;  /* 0x003c00007e08783b */ /* 0x000f2c0000004200 */
[----:B------:R-:W-:Y:S08]  /*e1c0*/  MUFU.EX2 R46, R46 ;  /* 0x0000002e002e7308 */ /* 0x000ff00000000800 */
[----:B------:R-:W5:Y:S08]  /*e1d0*/  MUFU.EX2 R73, R73 ;  /* 0x0000004900497308 */ /* 0x000f700000000800 */
[----:B------:R-:W-:Y:S08]  /*e1e0*/  MUFU.EX2 R44, R44 ;  /* 0x0000002c002c7308 */ /* 0x000ff00000000800 */
[----:B------:R-:W-:Y:S08]  /*e1f0*/  MUFU.EX2 R51, R51 ;  /* 0x0000003300337308 */ /* 0x000ff00000000800 */
[----:B------:R-:W-:Y:S01]  /*e200*/  MUFU.EX2 R24, R24 ;  /* 0x0000001800187308 */ /* 0x000fe20000000800 */
[C---:B----4-:R-:W-:Y:S07]  /*e210*/  HMMA.16816.F32 R104, R4.reuse, R8, R104 ;  /* 0x000000080468723c */ /* 0x050fee0000001868 */
[----:B------:R-:W4:Y:S01]  /*e220*/  MUFU.EX2 R53, R53 ;  /* 0x0000003500357308 */ /* 0x000f220000000800 */
[----:B------:R-:W-:Y:S01]  /*e230*/  HMMA.16816.F32 R100, R4, R10, R100 ;  /* 0x0000000a0464723c */ /* 0x000fe20000001864 */
[----:B------:R-:W5:Y:S06]  /*e240*/  LDSM.16.MT88.4 R8, [R126+0x4000] ;  /* 0x004000007e08783b */ /* 0x000f6c0000004200 */
[----:B------:R-:W-:Y:S01]  /*e250*/  MUFU.EX2 R41, R41 ;  /* 0x0000002900297308 */ /* 0x000fe20000000800 */
[----:B-1----:R-:W-:-:S02]  /*e260*/  F2FP.F16.F32.PACK_AB R4, R63, R42 ;  /* 0x0000002a3f04723e */ /* 0x002fc400000000ff */
[----:B--2---:R-:W-:Y:S02]  /*e270*/  F2FP.F16.F32.PACK_AB R5, R43, R36 ;  /* 0x000000242b05723e */ /* 0x004fe400000000ff */
[----:B------:R-:W-:Y:S02]  /*e280*/  F2FP.F16.F32.PACK_AB R6, R47, R40 ;  /* 0x000000282f06723e */ /* 0x000fe400000000ff */
[----:B---3--:R-:W-:Y:S01]  /*e290*/  F2FP.F16.F32.PACK_AB R7, R38, R57 ;  /* 0x000000392607723e */ /* 0x008fe200000000ff */
[----:B------:R-:W1:Y:S06]  /*e2a0*/  MUFU.EX2 R52, R52 ;  /* 0x0000003400347308 */ /* 0x000e6c0000000800 */
[C---:B------:R-:W-:Y:S02]  /*e2b0*/  HMMA.16816.F32 R112, R4.reuse, R12, R112 ;  /* 0x0000000c0470723c */ /* 0x040fe40000001870 */
[----:B------:R-:W-:Y:S04]  /*e2c0*/  MUFU.EX2 R34, R34 ;  /* 0x0000002200227308 */ /* 0x000fe80000000800 */
[C---:B------:R-:W-:Y:S01]  /*e2d0*/  HMMA.16816.F32 R108, R4.reuse, R14, R108 ;  /* 0x0000000e046c723c */ /* 0x040fe2000000186c */
[----:B------:R-:W2:Y:S03]  /*e2e0*/  LDSM.16.MT88.4 R12, [R126+0x4400] ;  /* 0x004400007e0c783b */ /* 0x000ea60000004200 */
[----:B------:R-:W3:Y:S08]  /*e2f0*/  MUFU.EX2 R49, R49 ;  /* 0x0000003100317308 */ /* 0x000ef00000000800 */
[----:B------:R-:W-:Y:S01]  /*e300*/  MUFU.EX2 R32, R32 ;  /* 0x0000002000207308 */ /* 0x000fe20000000800 */
[C---:B-----5:R-:W-:Y:S07]  /*e310*/  HMMA.16816.F32 R104, R4.reuse, R8, R104 ;  /* 0x000000080468723c */ /* 0x060fee0000001868 */
[----:B------:R-:W-:Y:S01]  /*e320*/  MUFU.EX2 R45, R45 ;  /* 0x0000002d002d7308 */ /* 0x000fe20000000800 */
[----:B------:R-:W-:Y:S01]  /*e330*/  HMMA.16816.F32 R100, R4, R10, R100 ;  /* 0x0000000a0464723c */ /* 0x000fe20000001864 */
[----:B------:R-:W-:Y:S01]  /*e340*/  FADD.FTZ R8, R26, R69 ;  /* 0x000000451a087221 */ /* 0x000fe20000010000 */
[----:B------:R-:W-:-:S03]  /*e350*/  MOV R69, R2 ;  /* 0x0000000200457202 */ /* 0x000fc60000000f00 */
[----:B------:R-:W-:Y:S02]  /*e360*/  FADD.FTZ R91, R91, R8 ;  /* 0x000000085b5b7221 */ /* 0x000fe40000010000 */
[----:B------:R-:W5:Y:S01]  /*e370*/  LDSM.16.MT88.4 R8, [R125+0x4800] ;  /* 0x004800007d08783b */ /* 0x000f620000004200 */
[----:B------:R-:W-:Y:S01]  /*e380*/  F2FP.F16.F32.PACK_AB R4, R73, R46 ;  /* 0x0000002e4904723e */ /* 0x000fe200000000ff */
[----:B------:R-:W-:Y:S01]  /*e390*/  MUFU.EX2 R26, R39 ;  /* 0x00000027001a7308 */ /* 0x000fe20000000800 */
[----:B----4-:R-:W-:Y:S02]  /*e3a0*/  F2FP.F16.F32.PACK_AB R5, R53, R24 ;  /* 0x000000183505723e */ /* 0x010fe400000000ff */
[----:B------:R-:W-:Y:S02]  /*e3b0*/  F2FP.F16.F32.PACK_AB R6, R51, R44 ;  /* 0x0000002c3306723e */ /* 0x000fe400000000ff */
[----:B-1----:R-:W-:-:S03]  /*e3c0*/  F2FP.F16.F32.PACK_AB R7, R52, R41 ;  /* 0x000000293407723e */ /* 0x002fc600000000ff */
[----:B------:R-:W1:Y:S04]  /*e3d0*/  MUFU.EX2 R35, R35 ;  /* 0x0000002300237308 */ /* 0x000e680000000800 */
[C---:B--2---:R-:W-:Y:S04]  /*e3e0*/  HMMA.16816.F32 R104, R4.reuse, R12, R104 ;  /* 0x0000000c0468723c */ /* 0x044fe80000001868 */
[----:B------:R-:W-:Y:S02]  /*e3f0*/  MUFU.EX2 R33, R33 ;  /* 0x0000002100217308 */ /* 0x000fe40000000800 */
[----:B------:R-:W-:Y:S01]  /*e400*/  HMMA.16816.F32 R112, R4, R16, R112 ;  /* 0x000000100470723c */ /* 0x000fe20000001870 */
[----:B------:R-:W-:-:S04]  /*e410*/  FADD.FTZ R12, R54, R91 ;  /* 0x0000005b360c7221 */ /* 0x000fc80000010000 */
[----:B------:R-:W-:Y:S01]  /*e420*/  FADD.FTZ R67, R67, R12 ;  /* 0x0000000c43437221 */ /* 0x000fe20000010000 */
[C---:B------:R-:W-:Y:S01]  /*e430*/  HMMA.16816.F32 R108, R4.reuse, R18, R108 ;  /* 0x00000012046c723c */ /* 0x040fe2000000186c */
[----:B------:R-:W2:Y:S01]  /*e440*/  MUFU.EX2 R58, R58 ;  /* 0x0000003a003a7308 */ /* 0x000ea20000000800 */
[----:B------:R-:W4:Y:S01]  /*e450*/  LDSM.16.MT88.4 R16, [R126+0x4800] ;  /* 0x004800007e10783b */ /* 0x000f220000004200 */
[----:B------:R-:W-:Y:S01]  /*e460*/  FADD.FTZ R12, R30, R55 ;  /* 0x000000371e0c7221 */ /* 0x000fe20000010000 */
[----:B------:R-:W-:Y:S01]  /*e470*/  FADD.FTZ R50, R50, R67 ;  /* 0x0000004332327221 */ /* 0x000fe20000010000 */
[----:B------:R-:W-:Y:S01]  /*e480*/  FFMA.FTZ R30, R29, UR8, -R22 ;  /* 0x000000081d1e7c23 */ /* 0x000fe20008010816 */
[----:B------:R-:W-:Y:S01]  /*e490*/  HMMA.16816.F32 R100, R4, R14, R100 ;  /* 0x0000000e0464723c */ /* 0x000fe20000001864 */
[----:B------:R-:W-:Y:S01]  /*e4a0*/  FADD.FTZ R29, R93, R12 ;  /* 0x0000000c5d1d7221 */ /* 0x000fe20000010000 */
[----:B------:R-:W-:Y:S01]  /*e4b0*/  FADD.FTZ R31, R95, R50 ;  /* 0x000000325f1f7221 */ /* 0x000fe20000010000 */
[----:B------:R-:W4:Y:S01]  /*e4c0*/  LDSM.16.MT88.4 R12, [R125+0x4c00] ;  /* 0x004c00007d0c783b */ /* 0x000f220000004200 */
[----:B------:R-:W-:Y:S01]  /*e4d0*/  MUFU.EX2 R28, R28 ;  /* 0x0000001c001c7308 */ /* 0x000fe20000000800 */
[----:B------:R-:W-:Y:S01]  /*e4e0*/  FADD.FTZ R29, R60, R29 ;  /* 0x0000001d3c1d7221 */ /* 0x000fe20000010000 */
[----:B------:R-:W-:Y:S01]  /*e4f0*/  FADD.FTZ R31, R64, R31 ;  /* 0x0000001f401f7221 */ /* 0x000fe20000010000 */
[----:B---3--:R-:W-:-:S02]  /*e500*/  F2FP.F16.F32.PACK_AB R4, R49, R34 ;  /* 0x000000223104723e */ /* 0x008fc400000000ff */
[----:B-1----:R-:W-:Y:S01]  /*e510*/  F2FP.F16.F32.PACK_AB R5, R35, R26 ;  /* 0x0000001a2305723e */ /* 0x002fe200000000ff */
[----:B------:R-:W-:Y:S01]  /*e520*/  FADD.FTZ R56, R56, R29 ;  /* 0x0000001d38387221 */ /* 0x000fe20000010000 */
[----:B------:R-:W-:Y:S01]  /*e530*/  F2FP.F16.F32.PACK_AB R6, R45, R32 ;  /* 0x000000202d06723e */ /* 0x000fe200000000ff */
[----:B------:R-:W-:Y:S01]  /*e540*/  FADD.FTZ R48, R48, R31 ;  /* 0x0000001f30307221 */ /* 0x000fe20000010000 */
[----:B--2---:R-:W-:Y:S01]  /*e550*/  F2FP.F16.F32.PACK_AB R7, R58, R33 ;  /* 0x000000213a07723e */ /* 0x004fe200000000ff */
[----:B------:R-:W-:Y:S01]  /*e560*/  FADD.FTZ R71, R71, R56 ;  /* 0x0000003847477221 */ /* 0x000fe20000010000 */
[----:B------:R-:W1:Y:S01]  /*e570*/  MUFU.EX2 R21, R21 ;  /* 0x0000001500157308 */ /* 0x000e620000000800 */
[----:B------:R-:W-:Y:S02]  /*e580*/  FADD.FTZ R89, R89, R48 ;  /* 0x0000003059597221 */ /* 0x000fe40000010000 */
[----:B------:R-:W-:Y:S02]  /*e590*/  FADD.FTZ R42, R42, R71 ;  /* 0x000000472a2a7221 */ /* 0x000fe40000010000 */
[C---:B-----5:R-:W-:Y:S01]  /*e5a0*/  HMMA.16816.F32 R112, R4.reuse, R8, R112 ;  /* 0x000000080470723c */ /* 0x060fe20000001870 */
        /* <DEDUP_REMOVED lines=8> */
[----:B------:R-:W3:Y:S01]  /*e630*/  MUFU.EX2 R54, R59 ;  /* 0x0000003b00367308 */ /* 0x000ee20000000800 */
[----:B------:R-:W-:Y:S01]  /*e640*/  FADD.FTZ R47, R47, R40 ;  /* 0x000000282f2f7221 */ /* 0x000fe20000010000 */
[----:B------:R-:W-:Y:S01]  /*e650*/  FADD.FTZ R57, R38, R57 ;  /* 0x0000003926397221 */ /* 0x000fe20000010000 */
[----:B----4-:R-:W-:Y:S02]  /*e660*/  HMMA.16816.F32 R104, R4, R16, R104 ;  /* 0x000000100468723c */ /* 0x010fe40000001868 */
[----:B------:R-:W-:-:S03]  /*e670*/  FADD.FTZ R46, R46, R47 ;  /* 0x0000002f2e2e7221 */ /* 0x000fc60000010000 */
[----:B------:R-:W-:Y:S01]  /*e680*/  MUFU.EX2 R27, R27 ;  /* 0x0000001b001b7308 */ /* 0x000fe20000000800 */
[----:B------:R-:W-:Y:S01]  /*e690*/  FADD.FTZ R73, R73, R46 ;  /* 0x0000002e49497221 */ /* 0x000fe20000010000 */
[----:B------:R-:W-:Y:S01]  /*e6a0*/  HMMA.16816.F32 R100, R4, R18, R100 ;  /* 0x000000120464723c */ /* 0x000fe20000001864 */
[----:B------:R-:W-:Y:S02]  /*e6b0*/  FADD.FTZ R16, R24, R57 ;  /* 0x0000003918107221 */ /* 0x000fe40000010000 */
[----:B------:R-:W-:-:S03]  /*e6c0*/  FADD.FTZ R44, R44, R73 ;  /* 0x000000492c2c7221 */ /* 0x000fc60000010000 */
[----:B------:R-:W4:Y:S01]  /*e6d0*/  MUFU.EX2 R30, R30 ;  /* 0x0000001e001e7308 */ /* 0x000f220000000800 */
[----:B------:R-:W-:Y:S01]  /*e6e0*/  FADD.FTZ R16, R53, R16 ;  /* 0x0000001035107221 */ /* 0x000fe20000010000 */
[----:B-1----:R-:W-:Y:S01]  /*e6f0*/  F2FP.F16.F32.PACK_AB R4, R21, R28 ;  /* 0x0000001c1504723e */ /* 0x002fe200000000ff */
[----:B------:R-:W-:Y:S01]  /*e700*/  FADD.FTZ R51, R51, R44 ;  /* 0x0000002c33337221 */ /* 0x000fe20000010000 */
[----:B---3--:R-:W-:-:S03]  /*e710*/  F2FP.F16.F32.PACK_AB R6, R54, R23 ;  /* 0x000000173606723e */ /* 0x008fc600000000ff */
[----:B------:R-:W-:Y:S01]  /*e720*/  FADD.FTZ R34, R34, R51 ;  /* 0x0000003322227221 */ /* 0x000fe20000010000 */
[----:B------:R-:W-:Y:S03]  /*e730*/  MUFU.EX2 R25, R25 ;  /* 0x0000001900197308 */ /* 0x000fe60000000800 */
[----:B------:R-:W-:-:S04]  /*e740*/  FADD.FTZ R49, R49, R34 ;  /* 0x0000002231317221 */ /* 0x000fc80000010000 */
[----:B------:R-:W-:Y:S01]  /*e750*/  FADD.FTZ R32, R32, R49 ;  /* 0x0000003120207221 */ /* 0x000fe20000010000 */
[----:B------:R-:W1:Y:S01]  /*e760*/  MUFU.EX2 R20, R20 ;  /* 0x0000001400147308 */ /* 0x000e620000000800 */
[----:B----4-:R-:W-:Y:S02]  /*e770*/  F2FP.F16.F32.PACK_AB R5, R30, R27 ;  /* 0x0000001b1e05723e */ /* 0x010fe400000000ff */
[----:B------:R-:W-:-:S04]  /*e780*/  FADD.FTZ R45, R45, R32 ;  /* 0x000000202d2d7221 */ /* 0x000fc80000010000 */
[----:B------:R-:W-:-:S04]  /*e790*/  FADD.FTZ R28, R28, R45 ;  /* 0x0000002d1c1c7221 */ /* 0x000fc80000010000 */
[----:B------:R-:W-:-:S04]  /*e7a0*/  FADD.FTZ R28, R21, R28 ;  /* 0x0000001c151c7221 */ /* 0x000fc80000010000 */
[----:B------:R-:W-:Y:S01]  /*e7b0*/  FADD.FTZ R23, R23, R28 ;  /* 0x0000001c17177221 */ /* 0x000fe20000010000 */
[----:B-1----:R-:W-:-:S03]  /*e7c0*/  F2FP.F16.F32.PACK_AB R7, R20, R25 ;  /* 0x000000191407723e */ /* 0x002fc600000000ff */
[----:B------:R-:W-:-:S04]  /*e7d0*/  FADD.FTZ R89, R54, R23 ;  /* 0x0000001736597221 */ /* 0x000fc80000010000 */
[C---:B------:R-:W-:Y:S06]  /*e7e0*/  HMMA.16816.F32 R112, R4.reuse, R12, R112 ;  /* 0x0000000c0470723c */ /* 0x040fec0000001870 */
[----:B------:R-:W-:Y:S01]  /*e7f0*/  HMMA.16816.F32 R108, R4, R14, R108 ;  /* 0x0000000e046c723c */ /* 0x000fe2000000186c */
[----:B------:R-:W-:-:S04]  /*e800*/  FADD.FTZ R13, R41, R16 ;  /* 0x00000010290d7221 */ /* 0x000fc80000010000 */
[----:B------:R-:W-:Y:S01]  /*e810*/  FADD.FTZ R13, R52, R13 ;  /* 0x0000000d340d7221 */ /* 0x000fe20000010000 */
[----:B--2---:R-:W-:Y:S03]  /*e820*/  HMMA.16816.F32 R104, R4, R8, R104 ;  /* 0x000000080468723c */ /* 0x004fe60000001868 */
[----:B------:R-:W-:-:S03]  /*e830*/  FADD.FTZ R12, R26, R13 ;  /* 0x0000000d1a0c7221 */ /* 0x000fc60000010000 */
[----:B------:R-:W-:Y:S01]  /*e840*/  HMMA.16816.F32 R100, R4, R10, R100 ;  /* 0x0000000a0464723c */ /* 0x000fe20000001864 */
[----:B------:R-:W-:-:S04]  /*e850*/  FADD.FTZ R12, R35, R12 ;  /* 0x0000000c230c7221 */ /* 0x000fc80000010000 */
[----:B------:R-:W-:-:S04]  /*e860*/  FADD.FTZ R33, R33, R12 ;  /* 0x0000000c21217221 */ /* 0x000fc80000010000 */
[----:B------:R-:W-:-:S04]  /*e870*/  FADD.FTZ R58, R58, R33 ;  /* 0x000000213a3a7221 */ /* 0x000fc80000010000 */
[----:B------:R-:W-:-:S04]  /*e880*/  FADD.FTZ R27, R27, R58 ;  /* 0x0000003a1b1b7221 */ /* 0x000fc80000010000 */
[----:B------:R-:W-:-:S04]  /*e890*/  FADD.FTZ R30, R30, R27 ;  /* 0x0000001b1e1e7221 */ /* 0x000fc80000010000 */
[----:B------:R-:W-:-:S04]  /*e8a0*/  FADD.FTZ R25, R25, R30 ;  /* 0x0000001e19197221 */ /* 0x000fc80000010000 */
[----:B------:R-:W-:-:S07]  /*e8b0*/  FADD.FTZ R91, R20, R25 ;  /* 0x00000019145b7221 */ /* 0x000fce0000010000 */
.L_x_4683:
        /* <DEDUP_REMOVED lines=11> */
.L_x_4695:
        /* <DEDUP_REMOVED lines=69> */
.L_x_4692:
[----:B-1----:R-:W-:Y:S01]  /*edc0*/  @!P2 LEA R0, P3, R134, R16, 0x6 ;  /* 0x000000108600a211 */ /* 0x002fe200078630ff */
[----:B--2---:R-:W-:Y:S01]  /*edd0*/  @!P2 IMAD.WIDE.U32 R136, R122, 0x60, R16 ;  /* 0x000000607a88a825 */ /* 0x004fe200078e0010 */
[----:B------:R-:W-:Y:S01]  /*ede0*/  LEA R122, P5, R16, R132, 0x1 ;  /* 0x00000084107a7211 */ /* 0x000fe200078a08ff */
[----:B------:R-:W-:Y:S01]  /*edf0*/  @P2 STS [R130+0x3000], RZ ;  /* 0x003000ff82002388 */ /* 0x000fe20000000800 */
[----:B------:R-:W-:Y:S01]  /*ee00*/  @!P2 IADD3 R2, P0, R117, R16, RZ ;  /* 0x000000107502a210 */ /* 0x000fe20007f1e0ff */
[----:B------:R-:W-:Y:S01]  /*ee10*/  @!P2 IMAD R123, R123, 0x60, RZ ;  /* 0x000000607b7ba824 */ /* 0x000fe200078e02ff */
[----:B------:R-:W-:Y:S01]  /*ee20*/  @!P2 LEA.HI.X R135, R134, R17, R135, 0x6, P3 ;  /* 0x000000118687a211 */ /* 0x000fe200018f3487 */
[----:B------:R-:W-:Y:S01]  /*ee30*/  @P2 STS [R130+0x3004], RZ ;  /* 0x003004ff82002388 */ /* 0x000fe20000000800 */
[-C--:B------:R-:W-:Y:S01]  /*ee40*/  @!P2 LEA R140, P4, R2, R132.reuse, 0x1 ;  /* 0x00000084028ca211 */ /* 0x080fe200078808ff */
[----:B------:R-:W-:Y:S01]  /*ee50*/  @!P2 IMAD.IADD R134, R123, 0x1, R137 ;  /* 0x000000017b86a824 */ /* 0x000fe200078e0289 */
[-CC-:B------:R-:W-:Y:S01]  /*ee60*/  LEA.HI.X R123, R16, R127.reuse, R17.reuse, 0x1, P5 ;  /* 0x0000007f107b7211 */ /* 0x180fe200028f0c11 */
[----:B------:R-:W-:Y:S01]  /*ee70*/  @P2 STS.64 [R130+0x3008], RZ ;  /* 0x003008ff82002388 */ /* 0x000fe20000000a00 */
[----:B------:R-:W-:Y:S01]  /*ee80*/  @!P2 IMAD.X R97, R96, 0x1, R17, P0 ;  /* 0x000000016061a824 */ /* 0x000fe200000e0611 */
[-C--:B------:R-:W-:Y:S02]  /*ee90*/  @!P2 LEA R138, P3, R0, R132.reuse, 0x1 ;  /* 0x00000084008aa211 */ /* 0x080fe400078608ff */
[----:B------:R-:W-:Y:S01]  /*eea0*/  @!PT LDS RZ, [RZ] ;  /* 0x00000000fffff984 */ /* 0x000fe20000000800 */
[----:B------:R-:W-:Y:S01]  /*eeb0*/  @!PT LDS RZ, [RZ] ;  /* 0x00000000fffff984 */ /* 0x000fe20000000800 */
[----:B------:R-:W-:Y:S01]  /*eec0*/  @!PT LDS RZ, [RZ] ;  /* 0x00000000fffff984 */ /* 0x000fe20000000800 */
[----:B------:R-:W-:Y:S01]  /*eed0*/  @!P2 LDGSTS.E.BYPASS.LTC128B.128 [R130+0x3000], desc[UR6][R122.64] ;  /* 0x030000007a82afae */ /* 0x000fe2000b901d46 */
[----:B------:R-:W-:Y:S02]  /*eee0*/  @!P2 LEA R132, P0, R136, R132, 0x1 ;  /* 0x000000848884a211 */ /* 0x000fe400078008ff */
[-C--:B------:R-:W-:Y:S01]  /*eef0*/  @!P2 LEA.HI.X R141, R2, R127.reuse, R97, 0x1, P4 ;  /* 0x0000007f028da211 */ /* 0x080fe200020f0c61 */
[----:B------:R-:W-:Y:S01]  /*ef00*/  @P2 STS.128 [R130+0x3800], RZ ;  /* 0x003800ff82002388 */ /* 0x000fe20000000c00 */
[-C--:B------:R-:W-:Y:S02]  /*ef10*/  @!P2 LEA.HI.X R139, R0, R127.reuse, R135, 0x1, P3 ;  /* 0x0000007f008ba211 */ /* 0x080fe400018f0c87 */
[----:B------:R-:W-:Y:S01]  /*ef20*/  @!P2 LEA.HI.X R133, R136, R127, R134, 0x1, P0 ;  /* 0x0000007f8885a211 */ /* 0x000fe200000f0c86 */
[----:B------:R-:W-:Y:S01]  /*ef30*/  @!PT LDS RZ, [RZ] ;  /* 0x00000000fffff984 */ /* 0x000fe20000000800 */
[----:B------:R-:W-:Y:S01]  /*ef40*/  @!PT LDS RZ, [RZ] ;  /* 0x00000000fffff984 */ /* 0x000fe20000000800 */
[----:B------:R-:W-:Y:S01]  /*ef50*/  @!PT LDS RZ, [RZ] ;  /* 0x00000000fffff984 */ /* 0x000fe20000000800 */
[----:B------:R-:W-:Y:S01]  /*ef60*/  @!P2 LDGSTS.E.BYPASS.LTC128B.128 [R130+0x3800], desc[UR6][R140.64] ;  /* 0x038000008c82afae */ /* 0x000fe2000b901d46 */
[----:B------:R-:W-:Y:S01]  /*ef70*/  IMAD.MOV.U32 R127, RZ, RZ, R123 ;  /* 0x000000ffff7f7224 */ /* 0x000fe200078e007b */
[----:B------:R-:W-:Y:S02]  /*ef80*/  ISETP.GE.AND P0, PT, R90, 0x2, PT ;  /* 0x000000025a00780c */ /* 0x000fe40003f06270 */
        /* <DEDUP_REMOVED lines=15> */
[----:B------:R-:W5:Y:S01]  /*f080*/  LDSM.16.M88.4 R24, [R85+0x1800] ;  /* 0x001800005518783b */ /* 0x000f620000000200 */
[----:B-1----:R-:W-:Y:S03]  /*f090*/  IMAD.MOV.U32 R132, RZ, RZ, R122 ;  /* 0x000000ffff847224 */ /* 0x002fe600078e007a */
[----:B------:R-:W0:Y:S04]  /*f0a0*/  LDGDEPBAR ;  /* 0x00000000000079af */ /* 0x000e280000000000 */
[----:B------:R-:W1:Y:S04]  /*f0b0*/  LDSM.16.M88.4 R28, [R83] ;  /* 0x00000000531c783b */ /* 0x000e680000000200 */
[----:B------:R-:W1:Y:S04]  /*f0c0*/  LDSM.16.M88.4 R32, [R85+0x1c00] ;  /* 0x001c00005520783b */ /* 0x000e680000000200 */
[----:B------:R-:W1:Y:S04]  /*f0d0*/  LDSM.16.M88.4 R36, [R82] ;  /* 0x000000005224783b */ /* 0x000e680000000200 */
[----:B------:R-:W1:Y:S01]  /*f0e0*/  LDSM.16.M88.4 R40, [R85+0x2000] ;  /* 0x002000005528783b */ /* 0x000e620000000200 */
[C---:B--2---:R-:W-:Y:S03]  /*f0f0*/  HMMA.16816.F32 R4, R64.reuse, R8, RZ ;  /* 0x000000084004723c */ /* 0x044fe600000018ff */
[----:B------:R-:W2:Y:S04]  /*f100*/  LDSM.16.M88.4 R44, [R81] ;  /* 0x00000000512c783b */ /* 0x000ea80000000200 */
[----:B------:R-:W-:Y:S01]  /*f110*/  LDSM.16.M88.4 R60, [R80] ;  /* 0x00000000503c783b */ /* 0x000fe20000000200 */
[C---:B------:R-:W-:Y:S03]  /*f120*/  HMMA.16816.F32 R8, R64.reuse, R10, RZ ;  /* 0x0000000a4008723c */ /* 0x040fe600000018ff */
[----:B------:R-:W-:Y:S03]  /*f130*/  LDSM.16.M88.4 R52, [R79] ;  /* 0x000000004f34783b */ /* 0x000fe60000000200 */
[C---:B---3--:R-:W-:Y:S01]  /*f140*/  HMMA.16816.F32 R12, R64.reuse, R16, RZ ;  /* 0x00000010400c723c */ /* 0x048fe200000018ff */
[----:B------:R-:W-:Y:S04]  /*f150*/  LDSM.16.M88.4 R56, [R85+0x2800] ;  /* 0x002800005538783b */ /* 0x000fe80000000200 */
[----:B------:R-:W-:Y:S01]  /*f160*/  LDSM.16.M88.4 R72, [R85+0x2c00] ;  /* 0x002c00005548783b */ /* 0x000fe20000000200 */
[----:B------:R-:W-:Y:S06]  /*f170*/  HMMA.16816.F32 R16, R64, R18, RZ ;  /* 0x000000124010723c */ /* 0x000fec00000018ff */
[----:B----4-:R-:W-:Y:S06]  /*f180*/  HMMA.16816.F32 R4, R68, R48, R4 ;  /* 0x000000304404723c */ /* 0x010fec0000001804 */
[----:B-----5:R-:W-:Y:S06]  /*f190*/  HMMA.16816.F32 R20, R64, R24, RZ ;  /* 0x000000184014723c */ /* 0x020fec00000018ff */
[----:B------:R-:W-:Y:S01]  /*f1a0*/  HMMA.16816.F32 R8, R68, R50, R8 ;  /* 0x000000324408723c */ /* 0x000fe20000001808 */
[----:B------:R-:W3:Y:S05]  /*f1b0*/  LDSM.16.M88.4 R48, [R85+0x2400] ;  /* 0x002400005530783b */ /* 0x000eea0000000200 */
[----:B------:R-:W-:Y:S06]  /*f1c0*/  HMMA.16816.F32 R24, R64, R26, RZ ;  /* 0x0000001a4018723c */ /* 0x000fec00000018ff */
[C---:B-1----:R-:W-:Y:S06]  /*f1d0*/  HMMA.16816.F32 R12, R68.reuse, R28, R12 ;  /* 0x0000001c440c723c */ /* 0x042fec000000180c */
[----:B------:R-:W-:Y:S06]  /*f1e0*/  HMMA.16816.F32 R16, R68, R30, R16 ;  /* 0x0000001e4410723c */ /* 0x000fec0000001810 */
        /* <DEDUP_REMOVED lines=8> */
[C---:B---3--:R-:W-:Y:S06]  /*f270*/  HMMA.16816.F32 R44, R64.reuse, R48, RZ ;  /* 0x00000030402c723c */ /* 0x048fec00000018ff */
[----:B------:R-:W-:Y:S06]  /*f280*/  HMMA.16816.F32 R48, R64, R50, RZ ;  /* 0x000000324030723c */ /* 0x000fec00000018ff */
[C---:B------:R-:W-:Y:S06]  /*f290*/  HMMA.16816.F32 R36, R68.reuse, R60, R36 ;  /* 0x0000003c4424723c */ /* 0x040fec0000001824 */
[C---:B------:R-:W-:Y:S01]  /*f2a0*/  HMMA.16816.F32 R40, R68.reuse, R62, R40 ;  /* 0x0000003e4428723c */ /* 0x040fe20000001828 */
[----:B------:R-:W1:Y:S05]  /*f2b0*/  LDSM.16.M88.4 R60, [R78] ;  /* 0x000000004e3c783b */ /* 0x000e6a0000000200 */
[C---:B------:R-:W-:Y:S06]  /*f2c0*/  HMMA.16816.F32 R44, R68.reuse, R52, R44 ;  /* 0x00000034442c723c */ /* 0x040fec000000182c */
[----:B------:R-:W-:Y:S06]  /*f2d0*/  HMMA.16816.F32 R48, R68, R54, R48 ;  /* 0x000000364430723c */ /* 0x000fec0000001830 */
[C---:B------:R-:W-:Y:S06]  /*f2e0*/  HMMA.16816.F32 R52, R64.reuse, R56, RZ ;  /* 0x000000384034723c */ /* 0x040fec00000018ff */
[----:B------:R-:W-:Y:S11]  /*f2f0*/  HMMA.16816.F32 R56, R64, R58, RZ ;  /* 0x0000003a4038723c */ /* 0x000ff600000018ff */
[----:B------:R-:W-:Y:S07]  /*f300*/  @!UPT UIADD3 URZ, URZ, URZ, URZ ;  /* 0x0000003f3f3ff290 */ /* 0x000fee000fffe03f */
[C---:B-1----:R-:W-:Y:S06]  /*f310*/  HMMA.16816.F32 R52, R68.reuse, R60, R52 ;  /* 0x0000003c4434723c */ /* 0x042fec0000001834 */
[----:B------:R-:W-:Y:S06]  /*f320*/  HMMA.16816.F32 R56, R68, R62, R56 ;  /* 0x0000003e4438723c */ /* 0x000fec0000001838 */
[C---:B------:R-:W-:Y:S06]  /*f330*/  HMMA.16816.F32 R60, R64.reuse, R72, RZ ;  /* 0x00000048403c723c */ /* 0x040fec00000018ff */
[----:B------:R-:W-:Y:S01]  /*f340*/  HMMA.16816.F32 R64, R64, R74, RZ ;  /* 0x0000004a4040723c */ /* 0x000fe200000018ff */
[----:B------:R-:W1:Y:S01]  /*f350*/  LDSM.16.M88.4 R72, [R3] ;  /* 0x000000000348783b */ /* 0x000e620000000200 */
[----:B------:R-:W-:Y:S04]  /*f360*/  DEPBAR.LE SB0, 0x0 ;  /* 0x000080000000791a */ /* 0x000fe80000000000 */
[----:B------:R-:W-:Y:S11]  /*f370*/  BAR.SYNC.DEFER_BLOCKING 0x0 ;  /* 0x0000000000007b1d */ /* 0x000ff60000010000 */
[----:B------:R-:W-:Y:S01]  /*f380*/  @!UPT UIADD3 URZ, URZ, URZ, URZ ;  /* 0x0000003f3f3ff290 */ /* 0x000fe2000fffe03f */
        /* <DEDUP_REMOVED lines=12> */
[-C--:B-1----:R-:W-:Y:S02]  /*f450*/  IABS R72, R69.reuse ;  /* 0x0000004500487213 */ /* 0x082fe40000000000 */
[-C--:B------:R-:W-:Y:S02]  /*f460*/  LOP3.LUT R2, RZ, R69.reuse, RZ, 0x33, !PT ;  /* 0x00000045ff027212 */ /* 0x080fe400078e33ff */
        /* <DEDUP_REMOVED lines=10> */
[----:B------:R-:W-:Y:S03]  /*f510*/  LOP3.LUT R122, R122, R69, RZ, 0x3c, !PT ;  /* 0x000000457a7a7212 */ /* 0x000fe600078e3cff */
[----:B------:R-:W-:Y:S01]  /*f520*/  IMAD.HI.U32 R73, R70, R131, RZ ;  /* 0x0000008346497227 */ /* 0x000fe200078e00ff */
[----:B------:R-:W-:Y:S04]  /*f530*/  ISETP.GE.AND P4, PT, R122, RZ, PT ;  /* 0x000000ff7a00720c */ /* 0x000fe80003f86270 */
[----:B------:R-:W-:Y:S05]  /*f540*/  IADD3 R123, -R73, RZ, RZ ;  /* 0x000000ff497b7210 */ /* 0x000fea0007ffe1ff */
[----:B------:R-:W-:Y:S01]  /*f550*/  IMAD R131, R72, R123, R131 ;  /* 0x0000007b48837224 */ /* 0x000fe200078e0283 */
[----:B------:R-:W-:Y:S02]  /*f560*/  IABS R123, R74 ;  /* 0x0000004a007b7213 */ /* 0x000fe40000000000 */
[----:B------:R-:W-:Y:S02]  /*f570*/  LOP3.LUT R74, R74, R69, RZ, 0x3c, !PT ;  /* 0x000000454a4a7212 */ /* 0x000fe400078e3cff */
[----:B------:R-:W-:Y:S01]  /*f580*/  ISETP.GT.U32.AND P5, PT, R72, R131, PT ;  /* 0x000000834800720c */ /* 0x000fe20003fa4070 */
[----:B------:R-:W-:Y:S01]  /*f590*/  IMAD.HI.U32 R71, R70, R123, RZ ;  /* 0x0000007b46477227 */ /* 0x000fe200078e00ff */
[----:B------:R-:W-:Y:S04]  /*f5a0*/  ISETP.GE.AND P3, PT, R74, RZ, PT ;  /* 0x000000ff4a00720c */ /* 0x000fe80003f66270 */
[----:B------:R-:W-:Y:S05]  /*f5b0*/  IADD3 R70, -R71, RZ, RZ ;  /* 0x000000ff47467210 */ /* 0x000fea0007ffe1ff */
[C---:B------:R-:W-:Y:S02]  /*f5c0*/  IMAD R123, R72.reuse, R70, R123 ;  /* 0x00000046487b7224 */ /* 0x040fe400078e027b */
[--C-:B------:R-:W-:Y:S02]  /*f5d0*/  @!P5 IMAD.IADD R131, R131, 0x1, -R72.reuse ;  /* 0x000000018383d824 */ /* 0x100fe400078e0a48 */
[----:B------:R-:W-:Y:S01]  /*f5e0*/  @!P5 VIADD R73, R73, 0x1 ;  /* 0x000000014949d836 */ /* 0x000fe20000000000 */
[----:B------:R-:W-:Y:S02]  /*f5f0*/  ISETP.GT.U32.AND P0, PT, R72, R123, PT ;  /* 0x0000007b4800720c */ /* 0x000fe40003f04070 */
[-C--:B------:R-:W-:Y:S11]  /*f600*/  ISETP.GE.U32.AND P6, PT, R131, R72.reuse, PT ;  /* 0x000000488300720c */ /* 0x080ff60003fc6070 */
[----:B------:R-:W-:Y:S01]  /*f610*/  @!P0 IMAD.IADD R123, R123, 0x1, -R72 ;  /* 0x000000017b7b8824 */ /* 0x000fe200078e0a48 */
[----:B------:R-:W-:Y:S01]  /*f620*/  @!P0 IADD3 R71, R71, 0x1, RZ ;  /* 0x0000000147478810 */ /* 0x000fe20007ffe0ff */
[----:B------:R-:W-:Y:S01]  /*f630*/  @P6 VIADD R73, R73, 0x1 ;  /* 0x0000000149496836 */ /* 0x000fe20000000000 */
[----:B------:R-:W-:Y:S02]  /*f640*/  ISETP.NE.AND P0, PT, R69, RZ, PT ;  /* 0x000000ff4500720c */ /* 0x000fe40003f05270 */
[----:B------:R-:W-:Y:S02]  /*f650*/  ISETP.GE.U32.AND P5, PT, R123, R72, PT ;  /* 0x000000487b00720c */ /* 0x000fe40003fa6070 */
[----:B------:R-:W-:Y:S04]  /*f660*/  @!P4 IADD3 R73, -R73, RZ, RZ ;  /* 0x000000ff4949c210 */ /* 0x000fe80007ffe1ff */
[C---:B------:R-:W-:Y:S07]  /*f670*/  SEL R68, R2.reuse, R73, !P0 ;  /* 0x0000004902447207 */ /* 0x040fee0004000000 */
[----:B------:R-:W-:Y:S04]  /*f680*/  @P5 VIADD R71, R71, 0x1 ;  /* 0x0000000147475836 */ /* 0x000fe80000000000 */
[----:B------:R-:W-:Y:S05]  /*f690*/  @!P3 IMAD.MOV R71, RZ, RZ, -R71 ;  /* 0x000000ffff47b224 */ /* 0x000fea00078e0a47 */
[----:B------:R-:W-:Y:S04]  /*f6a0*/  SEL R75, R2, R71, !P0 ;  /* 0x00000047024b7207 */ /* 0x000fe80004000000 */
[CC--:B------:R-:W-:Y:S02]  /*f6b0*/  LEA R136, P0, R75.reuse, R118.reuse, 0x2 ;  /* 0x000000764b887211 */ /* 0x0c0fe400078010ff */
[C---:B------:R-:W-:Y:S02]  /*f6c0*/  IADD3 R2, R68.reuse, -R75, RZ ;  /* 0x8000004b44027210 */ /* 0x040fe40007ffe0ff */
[----:B------:R-:W-:Y:S02]  /*f6d0*/  LEA.HI.X.SX32 R137, R75, R119, 0x2, P0 ;  /* 0x000000774b897211 */ /* 0x000fe400000f16ff */
[----:B------:R-:W-:Y:S01]  /*f6e0*/  LEA R134, P0, R68, R118, 0x2 ;  /* 0x0000007644867211 */ /* 0x000fe200078010ff */
[----:B------:R-:W-:Y:S02]  /*f6f0*/  IMAD R0, R2, R69, -0x80 ;  /* 0xffffff8002007424 */ /* 0x000fe400078e0245 */
[----:B------:R-:W2:Y:S01]  /*f700*/  LDG.E R70, desc[UR6][R136.64] ;  /* 0x0000000688467981 */ /* 0x000ea2000c1e1900 */
[----:B------:R-:W-:Y:S02]  /*f710*/  LEA.HI.X.SX32 R135, R68, R119, 0x2, P0 ;  /* 0x0000007744877211 */ /* 0x000fe400000f16ff */
[----:B------:R-:W-:Y:S03]  /*f720*/  SHF.R.S32.HI R72, RZ, 0x1f, R0 ;  /* 0x0000001fff487819 */ /* 0x000fe60000011400 */
[----:B------:R-:W2:Y:S02]  /*f730*/  LDG.E R123, desc[UR6][R134.64] ;  /* 0x00000006867b7981 */ /* 0x000ea4000c1e1900 */
[----:B------:R-:W-:Y:S02]  /*f740*/  IMAD R72, R72, R97, RZ ;  /* 0x0000006148487224 */ /* 0x000fe400078e02ff */
[----:B--2---:R-:W-:Y:S02]  /*f750*/  IMAD.IADD R70, R70, 0x1, -R123 ;  /* 0x0000000146467824 */ /* 0x004fe400078e0a7b */
[----:B------:R-:W1:Y:S03]  /*f760*/  LDC R123, c[0x0][0x24c] ;  /* 0x00009300ff7b7b82 */ /* 0x000e660000000800 */
[----:B------:R-:W-:Y:S01]  /*f770*/  SHF.R.S32.HI R131, RZ, 0x1f, R70 ;  /* 0x0000001fff837819 */ /* 0x000fe20000011446 */
[C---:B-1----:R-:W-:Y:S02]  /*f780*/  IMAD R123, R0.reuse, R123, R72 ;  /* 0x0000007b007b7224 */ /* 0x042fe400078e0248 */
[----:B------:R-:W-:Y:S04]  /*f790*/  IMAD.WIDE.U32 R72, R0, R97, RZ ;  /* 0x0000006100487225 */ /* 0x000fe800078e00ff */
[----:B------:R-:W-:Y:S02]  /*f7a0*/  IMAD.IADD R73, R73, 0x1, R123 ;  /* 0x0000000149497824 */ /* 0x000fe400078e027b */
[----:B------:R-:W1:Y:S02]  /*f7b0*/  LDC.64 R122, c[0x0][0x230] ;  /* 0x00008c00ff7a7b82 */ /* 0x000e640000000a00 */
[-C--:B-1----:R-:W-:Y:S02]  /*f7c0*/  IMAD R131, R131, R122.reuse, RZ ;  /* 0x0000007a83837224 */ /* 0x082fe400078e02ff */
[C---:B------:R-:W-:Y:S04]  /*f7d0*/  IMAD.WIDE.U32 R72, R70.reuse, R122, R72 ;  /* 0x0000007a46487225 */ /* 0x040fe800078e0048 */
[----:B------:R-:W-:Y:S05]  /*f7e0*/  IMAD R131, R70, R123, R131 ;  /* 0x0000007b46837224 */ /* 0x000fea00078e0283 */
[----:B------:R-:W-:Y:S07]  /*f7f0*/  IADD3 R70, R73, R131, RZ ;  /* 0x0000008349467210 */ /* 0x000fee0007ffe0ff */
.L_x_4694:
[----:B------:R1:W-:Y:S01]  /*f800*/  @P2 STS [R130+0x1000], RZ ;  /* 0x001000ff82002388 */ /* 0x0003e20000000800 */
[C---:B------:R-:W-:Y:S01]  /*f810*/  LEA R74, P0, R72.reuse, R128, 0x1 ;  /* 0x00000080484a7211 */ /* 0x040fe200078008ff */
[----:B------:R-:W2:Y:S01]  /*f820*/  @!P2 LDC R71, c[0x0][0x24c] ;  /* 0x00009300ff47ab82 */ /* 0x000ea20000000800 */
[--C-:B------:R-:W-:Y:S01]  /*f830*/  @!P2 IMAD.MOV.U32 R73, RZ, RZ, R70.reuse ;  /* 0x000000ffff49a224 */ /* 0x100fe200078e0046 */
        /* <DEDUP_REMOVED lines=8> */
[----:B------:R-:W-:Y:S01]  /*f8c0*/  @!P2 IMAD.X R0, R94, 0x1, R70, P0 ;  /* 0x000000015e00a824 */ /* 0x000fe200000e0646 */
[C---:B------:R-:W-:Y:S02]  /*f8d0*/  @!P2 LEA R122, P0, R69.reuse, R128, 0x1 ;  /* 0x00000080457aa211 */ /* 0x040fe400078008ff */
[----:B------:R1:W-:Y:S02]  /*f8e0*/  @P2 STS.128 [R130+0x1800], RZ ;  /* 0x001800ff82002388 */ /* 0x0003e40000000c00 */
[-C--:B------:R-:W-:Y:S02]  /*f8f0*/  @!P2 LEA.HI.X R123, R69, R129.reuse, R0, 0x1, P0 ;  /* 0x00000081457ba211 */ /* 0x080fe400000f0c00 */
[----:B------:R-:W3:Y:S01]  /*f900*/  @!P2 LDC R0, c[0x0][0x24c] ;  /* 0x00009300ff00ab82 */ /* 0x000ee20000000800 */
[C---:B------:R-:W-:Y:S01]  /*f910*/  @!P2 LEA R2, P0, R97.reuse, R72, 0x6 ;  /* 0x000000486102a211 */ /* 0x040fe200078030ff */
[C---:B------:R-:W-:Y:S01]  /*f920*/  @!P2 IMAD.WIDE.U32 R72, R97.reuse, 0x60, R72 ;  /* 0x000000606148a825 */ /* 0x040fe200078e0048 */
[----:B------:R-:W-:Y:S01]  /*f930*/  @!PT LDS RZ, [RZ] ;  /* 0x00000000fffff984 */ /* 0x000fe20000000800 */
[----:B------:R-:W-:Y:S01]  /*f940*/  @!PT LDS RZ, [RZ] ;  /* 0x00000000fffff984 */ /* 0x000fe20000000800 */
[----:B------:R-:W-:Y:S01]  /*f950*/  @!PT LDS RZ, [RZ] ;  /* 0x00000000fffff984 */ /* 0x000fe20000000800 */
[----:B------:R4:W-:Y:S04]  /*f960*/  @!P2 LDGSTS.E.BYPASS.LTC128B.128 [R130+0x1800], desc[UR6][R122.64] ;  /* 0x018000007a82afae */ /* 0x0009e8000b901d46 */
[----:B------:R1:W-:Y:S01]  /*f970*/  @P2 STS.128 [R130+0x2000], RZ ;  /* 0x002000ff82002388 */ /* 0x0003e20000000c00 */
[----:B---3--:R-:W-:Y:S01]  /*f980*/  @!P2 LEA.HI.X R0, R97, R70, R0, 0x6, P0 ;  /* 0x000000466100a211 */ /* 0x008fe200000f3400 */
[----:B--2---:R-:W-:Y:S01]  /*f990*/  @!P2 IMAD R71, R71, 0x60, RZ ;  /* 0x000000604747a824 */ /* 0x004fe200078e02ff */
[CC--:B------:R-:W-:Y:S03]  /*f9a0*/  @!P2 LEA R68, P0, R2.reuse, R128.reuse, 0x1 ;  /* 0x000000800244a211 */ /* 0x0c0fe600078008ff */
[----:B------:R-:W-:Y:S01]  /*f9b0*/  @!P2 IMAD.IADD R71, R71, 0x1, R73 ;  /* 0x000000014747a824 */ /* 0x000fe200078e0249 */
[-C--:B------:R-:W-:Y:S02]  /*f9c0*/  @!P2 LEA.HI.X R69, R2, R129.reuse, R0, 0x1, P0 ;  /* 0x000000810245a211 */ /* 0x080fe400000f0c00 */
[C---:B----4-:R-:W-:Y:S01]  /*f9d0*/  @!P2 LEA R122, P0, R72.reuse, R128, 0x1 ;  /* 0x00000080487aa211 */ /* 0x050fe200078008ff */
[----:B------:R-:W-:Y:S02]  /*f9e0*/  IMAD.MOV.U32 R128, RZ, RZ, R74 ;  /* 0x000000ffff807224 */ /* 0x000fe400078e004a */
        /* <DEDUP_REMOVED lines=12> */
.L_x_4693:
[----:B------:R-:W-:Y:S01]  /*fab0*/  IADD3 R97, R90, -0x1, RZ ;  /* 0xffffffff5a617810 */ /* 0x000fe20007ffe0ff */
[----:B------:R-:W-:Y:S03]  /*fac0*/  LDSM.16.MT88.4 R136, [R125+0x3000] ;  /* 0x003000007d88783b */ /* 0x000fe60000004200 */
[----:B------:R-:W-:Y:S04]  /*fad0*/  LEA R72, R97, R92, 0x7 ;  /* 0x0000005c61487211 */ /* 0x000fe800078e38ff */
[C---:B------:R-:W-:Y:S02]  /*fae0*/  IADD3 R70, R72.reuse, 0x1, RZ ;  /* 0x0000000148467810 */ /* 0x040fe40007ffe0ff */
[----:B------:R-:W-:Y:S02]  /*faf0*/  I2FP.F32.S32 R75, R72 ;  /* 0x00000048004b7245 */ /* 0x000fe40000201400 */
[----:B------:R-:W-:Y:S02]  /*fb00*/  I2FP.F32.S32 R70, R70 ;  /* 0x0000004600467245 */ /* 0x000fe40000201400 */
[----:B------:R-:W-:Y:S01]  /*fb10*/  IADD3 R2, R72, 0x20, RZ ;  /* 0x0000002048027810 */ /* 0x000fe20007ffe0ff */
[CC--:B------:R-:W-:Y:S01]  /*fb20*/  FFMA.FTZ R4, R88.reuse, R75.reuse, R4 ;  /* 0x0000004b58047223 */ /* 0x0c0fe20000010004 */
[C---:B------:R-:W-:Y:S01]  /*fb30*/  FFMA.FTZ R6, R88.reuse, R75, R6 ;  /* 0x0000004b58067223 */ /* 0x040fe20000010006 */
[-C--:B------:R-:W-:Y:S01]  /*fb40*/  FFMA.FTZ R5, R88, R70.reuse, R5 ;  /* 0x0000004658057223 */ /* 0x080fe20000010005 */
[----:B------:R-:W-:Y:S01]  /*fb50*/  IADD3 R75, R72, 0x8, RZ ;  /* 0x00000008484b7810 */ /* 0x000fe20007ffe0ff */
[----:B------:R-:W-:Y:S01]  /*fb60*/  FFMA.FTZ R7, R88, R70, R7 ;  /* 0x0000004658077223 */ /* 0x000fe20000010007 */
[----:B------:R-:W-:Y:S02]  /*fb70*/  IADD3 R70, R72, 0x9, RZ ;  /* 0x0000000948467810 */ /* 0x000fe40007ffe0ff */
[----:B------:R-:W-:Y:S02]  /*fb80*/  I2FP.F32.S32 R75, R75 ;  /* 0x0000004b004b7245 */ /* 0x000fe40000201400 */
[----:B------:R-:W-:Y:S02]  /*fb90*/  I2FP.F32.S32 R70, R70 ;  /* 0x0000004600467245 */ /* 0x000fe40000201400 */
[----:B-1----:R-:W-:Y:S01]  /*fba0*/  I2FP.F32.S32 R69, R2 ;  /* 0x0000000200457245 */ /* 0x002fe20000201400 */
[CC--:B------:R-:W-:Y:S01]  /*fbb0*/  FFMA.FTZ R8, R88.reuse, R75.reuse, R8 ;  /* 0x0000004b58087223 */ /* 0x0c0fe20000010008 */
[C---:B------:R-:W-:Y:S01]  /*fbc0*/  FFMA.FTZ R10, R88.reuse, R75, R10 ;  /* 0x0000004b580a7223 */ /* 0x040fe2000001000a */
[-C--:B------:R-:W-:Y:S01]  /*fbd0*/  FFMA.FTZ R9, R88, R70.reuse, R9 ;  /* 0x0000004658097223 */ /* 0x080fe20000010009 */
[----:B------:R-:W-:Y:S01]  /*fbe0*/  IADD3 R75, R72, 0x10, RZ ;  /* 0x00000010484b7810 */ /* 0x000fe20007ffe0ff */
[----:B------:R-:W-:Y:S01]  /*fbf0*/  FFMA.FTZ R11, R88, R70, R11 ;  /* 0x00000046580b7223 */ /* 0x000fe2000001000b */
        /* <DEDUP_REMOVED lines=11> */
[----:B------:R-:W-:Y:S03]  /*fcb0*/  I2FP.F32.S32 R0, R70 ;  /* 0x0000004600007245 */ /* 0x000fe60000201400 */
[CC--:B------:R-:W-:Y:S01]  /*fcc0*/  FFMA.FTZ R16, R88.reuse, R75.reuse, R16 ;  /* 0x0000004b58107223 */ /* 0x0c0fe20000010010 */
[C---:B------:R-:W-:Y:S01]  /*fcd0*/  FFMA.FTZ R18, R88.reuse, R75, R18 ;  /* 0x0000004b58127223 */ /* 0x040fe20000010012 */
[CC--:B------:R-:W-:Y:S01]  /*fce0*/  FFMA.FTZ R17, R88.reuse, R0.reuse, R17 ;  /* 0x0000000058117223 */ /* 0x0c0fe20000010011 */
[----:B------:R-:W-:Y:S01]  /*fcf0*/  FFMA.FTZ R19, R88, R0, R19 ;  /* 0x0000000058137223 */ /* 0x000fe20000010013 */
[----:B------:R-:W-:Y:S01]  /*fd00*/  IADD3 R0, R72, 0x21, RZ ;  /* 0x0000002148007810 */ /* 0x000fe20007ffe0ff */
[CC--:B------:R-:W-:Y:S01]  /*fd10*/  FFMA.FTZ R20, R88.reuse, R69.reuse, R20 ;  /* 0x0000004558147223 */ /* 0x0c0fe20000010014 */
[----:B------:R-:W-:Y:S01]  /*fd20*/  FFMA.FTZ R22, R88, R69, R22 ;  /* 0x0000004558167223 */ /* 0x000fe20000010016 */
[----:B------:R-:W-:Y:S02]  /*fd30*/  I2FP.F32.S32 R69, R2 ;  /* 0x0000000200457245 */ /* 0x000fe40000201400 */
[----:B------:R-:W-:Y:S02]  /*fd40*/  I2FP.F32.S32 R0, R0 ;  /* 0x0000000000007245 */ /* 0x000fe40000201400 */
[----:B------:R-:W-:Y:S03]  /*fd50*/  IADD3 R2, R72, 0x30, RZ ;  /* 0x0000003048027810 */ /* 0x000fe60007ffe0ff */
        /* <DEDUP_REMOVED lines=39> */
[----:B------:R-:W-:Y:S03]  /*ffd0*/  FMNMX.FTZ R2, R4, R95, !PT ;  /* 0x0000005f04027209 */ /* 0x000fe60007810000 */
[CC--:B------:R-:W-:Y:S01]  /*ffe0*/  FFMA.FTZ R41, R88.reuse, R0.reuse, R41 ;  /* 0x0000000058297223 */ /* 0x0c0fe20000010029 */
[----:B------:R-:W-:Y:S01]  /*fff0*/  FFMA.FTZ R43, R88, R0, R43 ;  /* 0x00000000582b7223 */ /* 0x000fe2000001002b */
[----:B------:R-:W-:Y:S01]  /*10000*/  IADD3 R0, R72, 0x51, RZ ;  /* 0x0000005148007810 */ /* 0x000fe20007ffe0ff */
[CC--:B------:R-:W-:Y:S01]  /*10010*/  FFMA.FTZ R44, R88.reuse, R69.reuse, R44 ;  /* 0x00000045582c7223 */ /* 0x0c0fe2000001002c */
[----:B------:R-:W-:Y:S01]  /*10020*/  FFMA.FTZ R46, R88, R69, R46 ;  /* 0x00000045582e7223 */ /* 0x000fe2000001002e */
[----:B------:R-:W-:Y:S02]  /*10030*/  FMNMX.FTZ R69, R5, R2, !PT ;  /* 0x0000000205457209 */ /* 0x000fe40007810000 */
[----:B------:R-:W-:Y:S02]  /*10040*/  I2FP.F32.S32 R0, R0 ;  /* 0x0000000000007245 */ /* 0x000fe40000201400 */
[----:B------:R-:W-:Y:S03]  /*10050*/  FMNMX.FTZ R2, R8, R69, !PT ;  /* 0x0000004508027209 */ /* 0x000fe60007810000 */
[CC--:B------:R-:W-:Y:S01]  /*10060*/  FFMA.FTZ R45, R88.reuse, R0.reuse, R45 ;  /* 0x00000000582d7223 */ /* 0x0c0fe2000001002d */
[----:B------:R-:W-:Y:S01]  /*10070*/  FFMA.FTZ R47, R88, R0, R47 ;  /* 0x00000000582f7223 */ /* 0x000fe2000001002f */
[----:B------:R-:W-:Y:S02]  /*10080*/  IADD3 R0, R72, 0x58, RZ ;  /* 0x0000005848007810 */ /* 0x000fe40007ffe0ff */
[----:B------:R-:W-:Y:S02]  /*10090*/  FMNMX.FTZ R71, R9, R2, !PT ;  /* 0x0000000209477209 */ /* 0x000fe40007810000 */
[----:B------:R-:W-:Y:S02]  /*100a0*/  I2FP.F32.S32 R69, R0 ;  /* 0x0000000000457245 */ /* 0x000fe40000201400 */
[----:B------:R-:W-:Y:S03]  /*100b0*/  FMNMX.FTZ R0, R12, R71, !PT ;  /* 0x000000470c007209 */ /* 0x000fe60007810000 */
[CC--:B------:R-:W-:Y:S01]  /*100c0*/  FFMA.FTZ R48, R88.reuse, R69.reuse, R48 ;  /* 0x0000004558307223 */ /* 0x0c0fe20000010030 */
[----:B------:R-:W-:Y:S01]  /*100d0*/  FMNMX.FTZ R71, R13, R0, !PT ;  /* 0x000000000d477209 */ /* 0x000fe20007810000 */
[----:B------:R-:W-:Y:S01]  /*100e0*/  FFMA.FTZ R50, R88, R69, R50 ;  /* 0x0000004558327223 */ /* 0x000fe20000010032 */
[----:B------:R-:W-:Y:S02]  /*100f0*/  IADD3 R0, R72, 0x59, RZ ;  /* 0x0000005948007810 */ /* 0x000fe40007ffe0ff */
[----:B------:R-:W-:Y:S02]  /*10100*/  FMNMX.FTZ R2, R16, R71, !PT ;  /* 0x0000004710027209 */ /* 0x000fe40007810000 */
[----:B------:R-:W-:Y:S02]  /*10110*/  I2FP.F32.S32 R0, R0 ;  /* 0x0000000000007245 */ /* 0x000fe40000201400 */
[----:B------:R-:W-:Y:S03]  /*10120*/  FMNMX.FTZ R69, R17, R2, !PT ;  /* 0x0000000211457209 */ /* 0x000fe60007810000 */
[-C--:B------:R-:W-:Y:S01]  /*10130*/  FFMA.FTZ R49, R88, R0.reuse, R49 ;  /* 0x0000000058317223 */ /* 0x080fe20000010031 */
[----:B------:R-:W-:Y:S01]  /*10140*/  FMNMX.FTZ R2, R20, R69, !PT ;  /* 0x0000004514027209 */ /* 0x000fe20007810000 */
        /* <DEDUP_REMOVED lines=39> */
[----:B------:R-:W-:Y:S02]  /*103c0*/  FMNMX.FTZ R69, R53, R2, !PT ;  /* 0x0000000235457209 */ /* 0x000fe40007810000 */
[----:B------:R-:W-:Y:S01]  /*103d0*/  IADD3 R2, R72, 0x78, RZ ;  /* 0x0000007848027810 */ /* 0x000fe20007ffe0ff */
[-C--:B------:R-:W-:Y:S01]  /*103e0*/  FFMA.FTZ R61, R88, R0.reuse, R61 ;  /* 0x00000000583d7223 */ /* 0x080fe2000001003d */
[----:B------:R-:W-:Y:S01]  /*103f0*/  FMNMX.FTZ R68, R56, R69, !PT ;  /* 0x0000004538447209 */ /* 0x000fe20007810000 */
[----:B------:R-:W-:Y:S01]  /*10400*/  FFMA.FTZ R63, R88, R0, R63 ;  /* 0x00000000583f7223 */ /* 0x000fe2000001003f */
[----:B------:R-:W-:Y:S02]  /*10410*/  I2FP.F32.S32 R69, R2 ;  /* 0x0000000200457245 */ /* 0x000fe40000201400 */
[----:B------:R-:W-:Y:S02]  /*10420*/  FMNMX.FTZ R71, R57, R68, !PT ;  /* 0x0000004439477209 */ /* 0x000fe40007810000 */
[----:B------:R-:W-:Y:S01]  /*10430*/  FMNMX.FTZ R68, R6, R93, !PT ;  /* 0x0000005d06447209 */ /* 0x000fe20007810000 */
[CC--:B------:R-:W-:Y:S01]  /*10440*/  FFMA.FTZ R64, R88.reuse, R69.reuse, R64 ;  /* 0x0000004558407223 */ /* 0x0c0fe20000010040 */
[----:B------:R-:W-:Y:S01]  /*10450*/  FFMA.FTZ R66, R88, R69, R66 ;  /* 0x0000004558427223 */ /* 0x000fe20000010042 */
[----:B------:R-:W-:Y:S02]  /*10460*/  FMNMX.FTZ R2, R60, R71, !PT ;  /* 0x000000473c027209 */ /* 0x000fe40007810000 */
[----:B------:R-:W-:Y:S02]  /*10470*/  FMNMX.FTZ R69, R7, R68, !PT ;  /* 0x0000004407457209 */ /* 0x000fe40007810000 */
[----:B------:R-:W-:Y:S02]  /*10480*/  IADD3 R0, R72, 0x79, RZ ;  /* 0x0000007948007810 */ /* 0x000fe40007ffe0ff */
[----:B------:R-:W-:Y:S02]  /*10490*/  FMNMX.FTZ R68, R10, R69, !PT ;  /* 0x000000450a447209 */ /* 0x000fe40007810000 */
[----:B------:R-:W-:Y:S02]  /*104a0*/  I2FP.F32.S32 R0, R0 ;  /* 0x0000000000007245 */ /* 0x000fe40000201400 */
[----:B------:R-:W-:Y:S02]  /*104b0*/  FMNMX.FTZ R69, R11, R68, !PT ;  /* 0x000000440b457209 */ /* 0x000fe40007810000 */
[----:B------:R-:W-:Y:S01]  /*104c0*/  FMNMX.FTZ R71, R61, R2, !PT ;  /* 0x000000023d477209 */ /* 0x000fe20007810000 */
[-C--:B------:R-:W-:Y:S01]  /*104d0*/  FFMA.FTZ R65, R88, R0.reuse, R65 ;  /* 0x0000000058417223 */ /* 0x080fe20000010041 */
[----:B------:R-:W-:Y:S01]  /*104e0*/  FMNMX.FTZ R68, R14, R69, !PT ;  /* 0x000000450e447209 */ /* 0x000fe20007810000 */
[----:B------:R-:W-:Y:S01]  /*104f0*/  FFMA.FTZ R67, R88, R0, R67 ;  /* 0x0000000058437223 */ /* 0x000fe20000010043 */
[----:B------:R-:W-:Y:S02]  /*10500*/  FMNMX.FTZ R2, R64, R71, !PT ;  /* 0x0000004740027209 */ /* 0x000fe40007810000 */
        /* <DEDUP_REMOVED lines=27> */
[----:B-1----:R-:W-:Y:S02]  /*106c0*/  FMNMX.FTZ R68, R2, R123, !PT ;  /* 0x0000007b02447209 */ /* 0x002fe40007810000 */
[----:B------:R-:W-:Y:S04]  /*106d0*/  FMNMX.FTZ R0, R62, R69, !PT ;  /* 0x000000453e007209 */ /* 0x000fe80007810000 */
[----:B------:R-:W-:Y:S04]  /*106e0*/  FMNMX.FTZ R69, R63, R0, !PT ;  /* 0x000000003f457209 */ /* 0x000fe80007810000 */
[----:B------:R-:W-:Y:S04]  /*106f0*/  FMNMX.FTZ R0, R66, R69, !PT ;  /* 0x0000004542007209 */ /* 0x000fe80007810000 */
[----:B------:R-:W-:Y:S05]  /*10700*/  FMNMX.FTZ R73, R67, R0, !PT ;  /* 0x0000000043497209 */ /* 0x000fea0007810000 */
[----:B------:R-:W1:Y:S02]  /*10710*/  SHFL.BFLY PT, R0, R73, 0x2, 0x1f ;  /* 0x0c401f0049007f89 */ /* 0x000e6400000e0000 */
[----:B-1----:R-:W-:Y:S06]  /*10720*/  FMNMX.FTZ R71, R73, R0, !PT ;  /* 0x0000000049477209 */ /* 0x002fec0007810000 */
[----:B------:R-:W1:Y:S02]  /*10730*/  SHFL.BFLY PT, R0, R71, 0x1, 0x1f ;  /* 0x0c201f0047007f89 */ /* 0x000e6400000e0000 */
[----:B-1----:R-:W-:Y:S04]  /*10740*/  FMNMX.FTZ R69, R71, R0, !PT ;  /* 0x0000000047457209 */ /* 0x002fe80007810000 */
[C---:B------:R-:W-:Y:S01]  /*10750*/  FSETP.NEU.FTZ.AND P0, PT, R69.reuse, -INF , PT ;  /* 0xff8000004500780b */ /* 0x040fe20003f1d000 */
[----:B------:R-:W-:Y:S05]  /*10760*/  FMUL.FTZ R0, R69, UR4 ;  /* 0x0000000445007c20 */ /* 0x000fea0008410000 */
[----:B------:R-:W-:Y:S02]  /*10770*/  FSEL R0, R0, RZ, P0 ;  /* 0x000000ff00007208 */ /* 0x000fe40000000000 */
[----:B------:R-:W-:Y:S03]  /*10780*/  FSETP.NEU.FTZ.AND P0, PT, R68, -INF , PT ;  /* 0xff8000004400780b */ /* 0x000fe60003f1d000 */
        /* <DEDUP_REMOVED lines=8> */
[C---:B------:R-:W-:Y:S01]  /*10810*/  FADD.FTZ R19, -R68.reuse, R95 ;  /* 0x0000005f44137221 */ /* 0x040fe20000010100 */
[----:B------:R-:W-:Y:S01]  /*10820*/  FMUL.FTZ R6, R68, UR4 ;  /* 0x0000000444067c20 */ /* 0x000fe20008410000 */
[--C-:B------:R-:W-:Y:S01]  /*10830*/  FFMA.FTZ R144, R18, UR4, -R0.reuse ;  /* 0x0000000412907c23 */ /* 0x100fe20008010800 */
[--C-:B------:R-:W-:Y:S01]  /*10840*/  FFMA.FTZ R71, R38, UR4, -R0.reuse ;  /* 0x0000000426477c23 */ /* 0x100fe20008010800 */
[----:B------:R-:W-:Y:S01]  /*10850*/  MUFU.EX2 R2, R2 ;  /* 0x0000000200027308 */ /* 0x000fe20000000800 */
[--C-:B------:R-:W-:Y:S01]  /*10860*/  FFMA.FTZ R73, R39, UR4, -R0.reuse ;  /* 0x0000000427497c23 */ /* 0x100fe20008010800 */
[----:B------:R-:W-:Y:S01]  /*10870*/  FSEL R6, R6, RZ, P0 ;  /* 0x000000ff06067208 */ /* 0x000fe20000000000 */
[--C-:B------:R-:W-:Y:S01]  /*10880*/  FFMA.FTZ R39, R66, UR4, -R0.reuse ;  /* 0x0000000442277c23 */ /* 0x100fe20008010800 */
[--C-:B------:R-:W-:Y:S01]  /*10890*/  FFMA.FTZ R74, R42, UR4, -R0.reuse ;  /* 0x000000042a4a7c23 */ /* 0x100fe20008010800 */
[--C-:B------:R-:W-:Y:S01]  /*108a0*/  FFMA.FTZ R42, R67, UR4, -R0.reuse ;  /* 0x00000004432a7c23 */ /* 0x100fe20008010800 */
[----:B------:R-:W-:Y:S01]  /*108b0*/  FFMA.FTZ R149, R11, UR4, -R0 ;  /* 0x000000040b957c23 */ /* 0x000fe20008010800 */
[--C-:B------:R-:W-:Y:S03]  /*108c0*/  FFMA.FTZ R95, R21, UR4, -R6.reuse ;  /* 0x00000004155f7c23 */ /* 0x100fe60008010806 */
[----:B------:R-:W-:Y:S01]  /*108d0*/  MUFU.EX2 R144, R144 ;  /* 0x0000009000907308 */ /* 0x000fe20000000800 */
[--C-:B------:R-:W-:Y:S01]  /*108e0*/  FFMA.FTZ R66, R32, UR4, -R6.reuse ;  /* 0x0000000420427c23 */ /* 0x100fe20008010806 */
[----:B------:R-:W-:Y:S01]  /*108f0*/  FFMA.FTZ R67, R33, UR4, -R6 ;  /* 0x0000000421437c23 */ /* 0x000fe20008010806 */
        /* <DEDUP_REMOVED lines=9> */
[--C-:B------:R-:W-:Y:S01]  /*10990*/  FFMA.FTZ R152, R8, UR4, -R6.reuse ;  /* 0x0000000408987c23 */ /* 0x100fe20008010806 */
[--C-:B------:R-:W-:Y:S01]  /*109a0*/  FFMA.FTZ R151, R12, UR4, -R6.reuse ;  /* 0x000000040c977c23 */ /* 0x100fe20008010806 */
[----:B------:R-:W-:Y:S01]  /*109b0*/  FMUL.FTZ R18, R19, UR4 ;  /* 0x0000000413127c20 */ /* 0x000fe20008410000 */
[----:B------:R-:W-:Y:S03]  /*109c0*/  FADD.FTZ R19, -R69, R93 ;  /* 0x0000005d45137221 */ /* 0x000fe60000010100 */
[----:B------:R-:W-:Y:S01]  /*109d0*/  MUFU.EX2 R31, R149 ;  /* 0x00000095001f7308 */ /* 0x000fe20000000800 */
[----:B------:R-:W-:Y:S01]  /*109e0*/  FFMA.FTZ R93, R25, UR4, -R6 ;  /* 0x00000004195d7c23 */ /* 0x000fe20008010806 */
[--C-:B------:R-:W-:Y:S01]  /*109f0*/  FFMA.FTZ R148, R10, UR4, -R0.reuse ;  /* 0x000000040a947c23 */ /* 0x100fe20008010800 */
[----:B------:R-:W-:Y:S01]  /*10a00*/  FMUL.FTZ R22, R19, UR4 ;  /* 0x0000000413167c20 */ /* 0x000fe20008410000 */
        /* <DEDUP_REMOVED lines=9> */
[----:B------:R-:W-:Y:S01]  /*10aa0*/  FFMA.FTZ R38, R63, UR4, -R0 ;  /* 0x000000043f267c23 */ /* 0x000fe20008010800 */
[--C-:B------:R-:W-:Y:S01]  /*10ab0*/  FFMA.FTZ R63, R36, UR4, -R6.reuse ;  /* 0x00000004243f7c23 */ /* 0x100fe20008010806 */
[--C-:B------:R-:W-:Y:S03]  /*10ac0*/  FFMA.FTZ R147, R9, UR4, -R6.reuse ;  /* 0x0000000409937c23 */ /* 0x100fe60008010806 */
[----:B------:R-:W2:Y:S01]  /*10ad0*/  MUFU.EX2 R18, R18 ;  /* 0x0000001200127308 */ /* 0x000ea20000000800 */
[--C-:B------:R-:W-:Y:S01]  /*10ae0*/  FFMA.FTZ R48, R48, UR4, -R6.reuse ;  /* 0x0000000430307c23 */ /* 0x100fe20008010806 */
[--C-:B------:R-:W-:Y:S01]  /*10af0*/  FFMA.FTZ R36, R45, UR4, -R6.reuse ;  /* 0x000000042d247c23 */ /* 0x100fe20008010806 */
[----:B------:R-:W-:Y:S01]  /*10b00*/  FFMA.FTZ R45, R53, UR4, -R6 ;  /* 0x00000004352d7c23 */ /* 0x000fe20008010806 */
[----:B------:R-:W-:Y:S01]  /*10b10*/  FFMA.FTZ R62, R62, UR4, -R0 ;  /* 0x000000043e3e7c23 */ /* 0x000fe20008010800 */
[--C-:B------:R-:W-:Y:S01]  /*10b20*/  FFMA.FTZ R0, R4, UR4, -R6.reuse ;  /* 0x0000000404007c23 */ /* 0x100fe20008010806 */
[----:B------:R-:W-:Y:S01]  /*10b30*/  FFMA.FTZ R53, R61, UR4, -R6 ;  /* 0x000000043d357c23 */ /* 0x000fe20008010806 */
[----:B------:R-:W-:Y:S03]  /*10b40*/  ISETP.GT.AND P0, PT, R90, 0x1, PT ;  /* 0x000000015a00780c */ /* 0x000fe60003f04270 */
        /* <DEDUP_REMOVED lines=19> */
[----:B------:R-:W-:Y:S07]  /*10c80*/  MOV R90, R97 ;  /* 0x00000061005a7202 */ /* 0x000fee0000000f00 */
[----:B------:R-:W2:Y:S01]  /*10c90*/  MUFU.EX2 R147, R147 ;  /* 0x0000009300937308 */ /* 0x000ea20000000800 */
[----:B-1----:R-:W-:Y:S01]  /*10ca0*/  F2FP.F16.F32.PACK_AB R140, R23, R0 ;  /* 0x00000000178c723e */ /* 0x002fe200000000ff */
[----:B------:R-:W-:Y:S01]  /*10cb0*/  FFMA.FTZ R18, R89, R18, R0 ;  /* 0x0000001259127223 */ /* 0x000fe20000010000 */
[----:B------:R-:W-:Y:S01]  /*10cc0*/  FFMA.FTZ R89, R29, UR4, -R6 ;  /* 0x000000041d597c23 */ /* 0x000fe20008010806 */
[----:B------:R-:W-:Y:S01]  /*10cd0*/  FFMA.FTZ R19, R91, R19, R2 ;  /* 0x000000135b137223 */ /* 0x000fe20000010002 */
[----:B------:R-:W-:Y:S01]  /*10ce0*/  FFMA.FTZ R91, R40, UR4, -R6 ;  /* 0x00000004285b7c23 */ /* 0x000fe20008010806 */
[----:B------:R-:W-:Y:S01]  /*10cf0*/  FADD.FTZ R23, R23, R18 ;  /* 0x0000001217177221 */ /* 0x000fe20000010000 */
[--C-:B------:R-:W-:Y:S03]  /*10d00*/  FFMA.FTZ R40, R56, UR4, -R6.reuse ;  /* 0x0000000438287c23 */ /* 0x100fe60008010806 */
[----:B------:R-:W1:Y:S01]  /*10d10*/  MUFU.EX2 R22, R146 ;  /* 0x0000009200167308 */ /* 0x000e620000000800 */
[--C-:B------:R-:W-:Y:S01]  /*10d20*/  FFMA.FTZ R0, R37, UR4, -R6.reuse ;  /* 0x0000000425007c23 */ /* 0x100fe20008010806 */
[--C-:B------:R-:W-:Y:S01]  /*10d30*/  FFMA.FTZ R37, R49, UR4, -R6.reuse ;  /* 0x0000000431257c23 */ /* 0x100fe20008010806 */
[----:B------:R-:W-:Y:S07]  /*10d40*/  FFMA.FTZ R49, R57, UR4, -R6 ;  /* 0x0000000439317c23 */ /* 0x000fee0008010806 */
[----:B------:R-:W3:Y:S01]  /*10d50*/  MUFU.EX2 R148, R148 ;  /* 0x0000009400947308 */ /* 0x000ee20000000800 */
[C---:B--2---:R-:W-:Y:S01]  /*10d60*/  F2FP.F16.F32.PACK_AB R142, R147.reuse, R152 ;  /* 0x00000098938e723e */ /* 0x044fe200000000ff */
[----:B------:R-:W-:Y:S04]  /*10d70*/  FADD.FTZ R152, R152, R23 ;  /* 0x0000001798987221 */ /* 0x000fe80000010000 */
[----:B------:R-:W-:Y:S04]  /*10d80*/  FADD.FTZ R152, R147, R152 ;  /* 0x0000009893987221 */ /* 0x000fe80000010000 */
[----:B------:R-:W-:Y:S01]  /*10d90*/  MUFU.EX2 R151, R151 ;  /* 0x0000009700977308 */ /* 0x000fe20000000800 */
[C---:B-1----:R-:W-:Y:S01]  /*10da0*/  F2FP.F16.F32.PACK_AB R141, R22.reuse, R2 ;  /* 0x00000002168d723e */ /* 0x042fe200000000ff */
[----:B------:R-:W-:Y:S01]  /*10db0*/  FADD.FTZ R19, R22, R19 ;  /* 0x0000001316137221 */ /* 0x000fe20000010000 */
[----:B------:R-:W-:Y:S07]  /*10dc0*/  FFMA.FTZ R146, R16, UR4, -R6 ;  /* 0x0000000410927c23 */ /* 0x000fee0008010806 */
[----:B------:R-:W1:Y:S01]  /*10dd0*/  MUFU.EX2 R30, R30 ;  /* 0x0000001e001e7308 */ /* 0x000e620000000800 */
[C---:B---3--:R-:W-:Y:S01]  /*10de0*/  F2FP.F16.F32.PACK_AB R143, R31.reuse, R148 ;  /* 0x000000941f8f723e */ /* 0x048fe200000000ff */
[----:B------:R-:W-:Y:S04]  /*10df0*/  FADD.FTZ R150, R148, R19 ;  /* 0x0000001394967221 */ /* 0x000fe80000010000 */
[----:B------:R-:W-:Y:S04]  /*10e00*/  FADD.FTZ R31, R31, R150 ;  /* 0x000000961f1f7221 */ /* 0x000fe80000010000 */
[----:B------:R-:W-:Y:S01]  /*10e10*/  MUFU.EX2 R146, R146 ;  /* 0x0000009200927308 */ /* 0x000fe20000000800 */
[C---:B------:R-:W-:Y:S06]  /*10e20*/  HMMA.16816.F32 R112, R140.reuse, R136, R112 ;  /* 0x000000888c70723c */ /* 0x040fec0000001870 */
[C---:B------:R-:W-:Y:S03]  /*10e30*/  HMMA.16816.F32 R108, R140.reuse, R138, R108 ;  /* 0x0000008a8c6c723c */ /* 0x040fe6000000186c */
[----:B------:R2:W-:Y:S01]  /*10e40*/  MUFU.EX2 R2, R134 ;  /* 0x0000008600027308 */ /* 0x0005e20000000800 */
[----:B------:R-:W3:Y:S01]  /*10e50*/  LDSM.16.MT88.4 R136, [R126+0x3000] ;  /* 0x003000007e88783b */ /* 0x000ee20000004200 */
[C---:B-1----:R-:W-:Y:S01]  /*10e60*/  F2FP.F16.F32.PACK_AB R16, R30.reuse, R151 ;  /* 0x000000971e10723e */ /* 0x042fe200000000ff */
[----:B------:R-:W-:Y:S07]  /*10e70*/  FADD.FTZ R151, R151, R152 ;  /* 0x0000009897977221 */ /* 0x000fee0000010000 */
[----:B------:R-:W-:Y:S01]  /*10e80*/  MUFU.EX2 R149, R135 ;  /* 0x0000008700957308 */ /* 0x000fe20000000800 */
[----:B------:R-:W-:Y:S09]  /*10e90*/  FADD.FTZ R151, R30, R151 ;  /* 0x000000971e977221 */ /* 0x000ff20000010000 */
[----:B------:R-:W-:Y:S01]  /*10ea0*/  MUFU.EX2 R93, R93 ;  /* 0x0000005d005d7308 */ /* 0x000fe20000000800 */
[--C-:B--2---:R-:W-:Y:S01]  /*10eb0*/  FFMA.FTZ R134, R41, UR4, -R6.reuse ;  /* 0x0000000429867c23 */ /* 0x104fe20008010806 */
[--C-:B------:R-:W-:Y:S01]  /*10ec0*/  FFMA.FTZ R41, R44, UR4, -R6.reuse ;  /* 0x000000042c297c23 */ /* 0x100fe20008010806 */
[--C-:B------:R-:W-:Y:S01]  /*10ed0*/  FFMA.FTZ R44, R52, UR4, -R6.reuse ;  /* 0x00000004342c7c23 */ /* 0x100fe20008010806 */
[--C-:B------:R-:W-:Y:S06]  /*10ee0*/  FFMA.FTZ R52, R64, UR4, -R6.reuse ;  /* 0x0000000440347c23 */ /* 0x100fec0008010806 */
[----:B------:R-:W-:Y:S10]  /*10ef0*/  MUFU.EX2 R148, R131 ;  /* 0x0000008300947308 */ /* 0x000ff40000000800 */
[----:B------:R-:W1:Y:S10]  /*10f00*/  MUFU.EX2 R133, R133 ;  /* 0x0000008500857308 */ /* 0x000e740000000800 */
[----:B------:R-:W-:Y:S01]  /*10f10*/  MUFU.EX2 R135, R27 ;  /* 0x0000001b00877308 */ /* 0x000fe20000000800 */
[C---:B---3--:R-:W-:Y:S06]  /*10f20*/  HMMA.16816.F32 R104, R140.reuse, R136, R104 ;  /* 0x000000888c68723c */ /* 0x048fec0000001868 */
[----:B------:R-:W-:Y:S03]  /*10f30*/  HMMA.16816.F32 R100, R140, R138, R100 ;  /* 0x0000008a8c64723c */ /* 0x000fe60000001864 */
[----:B------:R-:W2:Y:S01]  /*10f40*/  MUFU.EX2 R141, R145 ;  /* 0x00000091008d7308 */ /* 0x000ea20000000800 */
[----:B------:R-:W3:Y:S01]  /*10f50*/  LDSM.16.MT88.4 R136, [R125+0x3400] ;  /* 0x003400007d88783b */ /* 0x000ee20000004200 */
[----:B-1----:R-:W-:Y:S02]  /*10f60*/  F2FP.F16.F32.PACK_AB R25, R133, R148 ;  /* 0x000000948519723e */ /* 0x002fe400000000ff */
[--C-:B------:R-:W-:Y:S01]  /*10f70*/  FFMA.FTZ R142, R20, UR4, -R6.reuse ;  /* 0x00000004148e7c23 */ /* 0x100fe20008010806 */
[----:B------:R-:W-:Y:S05]  /*10f80*/  FFMA.FTZ R143, R17, UR4, -R6 ;  /* 0x00000004118f7c23 */ /* 0x000fea0008010806 */
[----:B------:R-:W1:Y:S01]  /*10f90*/  MUFU.EX2 R140, R26 ;  /* 0x0000001a008c7308 */ /* 0x000e620000000800 */
[----:B------:R-:W4:Y:S01]  /*10fa0*/  LDSM.16.MT88.4 R20, [R126+0x3400] ;  /* 0x003400007e14783b */ /* 0x000f220000004200 */
[----:B------:R-:W-:Y:S08]  /*10fb0*/  F2FP.F16.F32.PACK_AB R17, R149, R2 ;  /* 0x000000029511723e */ /* 0x000ff000000000ff */
[----:B------:R-:W5:Y:S01]  /*10fc0*/  MUFU.EX2 R143, R143 ;  /* 0x0000008f008f7308 */ /* 0x000f620000000800 */
[----:B--2---:R-:W-:Y:S09]  /*10fd0*/  F2FP.F16.F32.PACK_AB R19, R141, R144 ;  /* 0x000000908d13723e */ /* 0x004ff200000000ff */
[----:B------:R-:W2:Y:S01]  /*10fe0*/  MUFU.EX2 R142, R142 ;  /* 0x0000008e008e7308 */ /* 0x000ea20000000800 */
[----:B-1----:R-:W-:Y:S09]  /*10ff0*/  F2FP.F16.F32.PACK_AB R27, R135, R140 ;  /* 0x0000008c871b723e */ /* 0x002ff200000000ff */
[----:B------:R-:W-:Y:S01]  /*11000*/  MUFU.EX2 R89, R89 ;  /* 0x0000005900597308 */ /* 0x000fe20000000800 */
[C---:B-----5:R-:W-:Y:S01]  /*11010*/  F2FP.F16.F32.PACK_AB R18, R143.reuse, R146 ;  /* 0x000000928f12723e */ /* 0x060fe200000000ff */
[----:B------:R-:W-:Y:S04]  /*11020*/  FADD.FTZ R146, R146, R151 ;  /* 0x0000009792927221 */ /* 0x000fe80000010000 */
[----:B------:R-:W-:Y:S04]  /*11030*/  FADD.FTZ R143, R143, R146 ;  /* 0x000000928f8f7221 */ /* 0x000fe80000010000 */
[----:B------:R-:W-:Y:S01]  /*11040*/  MUFU.EX2 R66, R66 ;  /* 0x0000004200427308 */ /* 0x000fe20000000800 */
[C---:B---3--:R-:W-:Y:S06]  /*11050*/  HMMA.16816.F32 R112, R16.reuse, R136, R112 ;  /* 0x000000881070723c */ /* 0x048fec0000001870 */
[C---:B------:R-:W-:Y:S03]  /*11060*/  HMMA.16816.F32 R108, R16.reuse, R138, R108 ;  /* 0x0000008a106c723c */ /* 0x040fe6000000186c */
[----:B------:R-:W-:Y:S02]  /*11070*/  MUFU.EX2 R67, R67 ;  /* 0x0000004300437308 */ /* 0x000fe40000000800 */
[----:B------:R-:W-:Y:S01]  /*11080*/  FFMA.FTZ R136, R28, UR4, -R6 ;  /* 0x000000041c887c23 */ /* 0x000fe20008010806 */
[C---:B----4-:R-:W-:Y:S07]  /*11090*/  HMMA.16816.F32 R104, R16.reuse, R20, R104 ;  /* 0x000000141068723c */ /* 0x050fee0000001868 */
[----:B------:R-:W-:Y:S01]  /*110a0*/  MUFU.EX2 R122, R122 ;  /* 0x0000007a007a7308 */ /* 0x000fe20000000800 */
[----:B------:R-:W-:Y:S01]  /*110b0*/  FADD.FTZ R28, R2, R31 ;  /* 0x0000001f021c7221 */ /* 0x000fe20000010000 */
[----:B------:R-:W-:Y:S01]  /*110c0*/  HMMA.16816.F32 R100, R16, R22, R100 ;  /* 0x000000161064723c */ /* 0x000fe20000001864 */
[----:B------:R-:W1:Y:S07]  /*110d0*/  LDSM.16.MT88.4 R16, [R125+0x3800] ;  /* 0x003800007d10783b */ /* 0x000e6e0000004200 */
[----:B------:R-:W-:Y:S03]  /*110e0*/  MUFU.EX2 R136, R136 ;  /* 0x0000008800887308 */ /* 0x000fe60000000800 */
[----:B------:R-:W-:Y:S01]  /*110f0*/  FADD.FTZ R149, R149, R28 ;  /* 0x0000001c95957221 */ /* 0x000fe20000010000 */
[----:B------:R-:W-:Y:S01]  /*11100*/  FFMA.FTZ R138, R24, UR4, -R6 ;  /* 0x00000004188a7c23 */ /* 0x000fe20008010806 */
[C---:B--2---:R-:W-:Y:S01]  /*11110*/  F2FP.F16.F32.PACK_AB R24, R95.reuse, R142 ;  /* 0x0000008e5f18723e */ /* 0x044fe200000000ff */
[----:B------:R-:W2:Y:S01]  /*11120*/  LDSM.16.MT88.4 R20, [R126+0x3800] ;  /* 0x003800007e14783b */ /* 0x000ea20000004200 */
[----:B------:R-:W-:Y:S01]  /*11130*/  FADD.FTZ R142, R142, R143 ;  /* 0x0000008f8e8e7221 */ /* 0x000fe20000010000 */
[----:B------:R-:W-:Y:S02]  /*11140*/  FADD.FTZ R144, R144, R149 ;  /* 0x0000009590907221 */ /* 0x000fe40000010000 */
[----:B------:R-:W3:Y:S01]  /*11150*/  MUFU.EX2 R138, R138 ;  /* 0x0000008a008a7308 */ /* 0x000ee20000000800 */
[----:B------:R-:W-:Y:S01]  /*11160*/  FADD.FTZ R95, R95, R142 ;  /* 0x0000008e5f5f7221 */ /* 0x000fe20000010000 */
[----:B------:R-:W-:Y:S02]  /*11170*/  FADD.FTZ R141, R141, R144 ;  /* 0x000000908d8d7221 */ /* 0x000fe40000010000 */
[----:B------:R-:W4:Y:S02]  /*11180*/  LDSM.16.MT88.4 R28, [R126+0x3c00] ;  /* 0x003c00007e1c783b */ /* 0x000f240000004200 */
[----:B------:R-:W-:Y:S04]  /*11190*/  FADD.FTZ R148, R148, R141 ;  /* 0x0000008d94947221 */ /* 0x000fe80000010000 */
[----:B------:R-:W5:Y:S01]  /*111a0*/  MUFU.EX2 R123, R123 ;  /* 0x0000007b007b7308 */ /* 0x000f620000000800 */
[----:B------:R-:W-:Y:S04]  /*111b0*/  FADD.FTZ R133, R133, R148 ;  /* 0x0000009485857221 */ /* 0x000fe80000010000 */
[----:B------:R-:W-:Y:S05]  /*111c0*/  FADD.FTZ R140, R140, R133 ;  /* 0x000000858c8c7221 */ /* 0x000fea0000010000 */
[----:B------:R-:W-:Y:S01]  /*111d0*/  MUFU.EX2 R56, R34 ;  /* 0x0000002200387308 */ /* 0x000fe20000000800 */
[----:B---3--:R-:W-:Y:S01]  /*111e0*/  F2FP.F16.F32.PACK_AB R26, R93, R138 ;  /* 0x0000008a5d1a723e */ /* 0x008fe200000000ff */
[----:B------:R-:W-:Y:S01]  /*111f0*/  FADD.FTZ R138, R138, R95 ;  /* 0x0000005f8a8a7221 */ /* 0x000fe20000010000 */
[----:B------:R-:W-:Y:S01]  /*11200*/  FADD.FTZ R135, R135, R140 ;  /* 0x0000008c87877221 */ /* 0x000fe20000010000 */
[----:B------:R-:W-:Y:S02]  /*11210*/  MOV R95, R68 ;  /* 0x00000044005f7202 */ /* 0x000fe40000000f00 */
[----:B------:R-:W-:Y:S04]  /*11220*/  FADD.FTZ R93, R93, R138 ;  /* 0x0000008a5d5d7221 */ /* 0x000fe80000010000 */
[----:B------:R3:W4:Y:S01]  /*11230*/  MUFU.EX2 R131, R35 ;  /* 0x0000002300837308 */ /* 0x0007220000000800 */
[C---:B-1----:R-:W-:Y:S09]  /*11240*/  HMMA.16816.F32 R112, R24.reuse, R16, R112 ;  /* 0x000000101870723c */ /* 0x042ff20000001870 */
[----:B------:R1:W-:Y:S01]  /*11250*/  MUFU.EX2 R2, R48 ;  /* 0x0000003000027308 */ /* 0x0003e20000000800 */
[C---:B------:R-:W-:Y:S01]  /*11260*/  HMMA.16816.F32 R108, R24.reuse, R18, R108 ;  /* 0x00000012186c723c */ /* 0x040fe2000000186c */
[----:B------:R-:W4:Y:S08]  /*11270*/  LDSM.16.MT88.4 R16, [R125+0x3c00] ;  /* 0x003c00007d10783b */ /* 0x000f300000004200 */
[----:B------:R-:W-:Y:S01]  /*11280*/  MUFU.EX2 R63, R63 ;  /* 0x0000003f003f7308 */ /* 0x000fe20000000800 */
[C---:B--2---:R-:W-:Y:S01]  /*11290*/  HMMA.16816.F32 R104, R24.reuse, R20, R104 ;  /* 0x000000141868723c */ /* 0x044fe20000001868 */
[----:B---3--:R-:W-:Y:S05]  /*112a0*/  LDSM.16.MT88.4 R32, [R125+0x4400] ;  /* 0x004400007d20783b */ /* 0x008fea0000004200 */
[----:B------:R-:W-:Y:S03]  /*112b0*/  HMMA.16816.F32 R100, R24, R22, R100 ;  /* 0x000000161864723c */ /* 0x000fe60000001864 */
[----:B------:R-:W2:Y:S01]  /*112c0*/  MUFU.EX2 R0, R0 ;  /* 0x0000000000007308 */ /* 0x000ea20000000800 */
[----:B------:R-:W3:Y:S01]  /*112d0*/  LDSM.16.MT88.4 R24, [R125+0x4000] ;  /* 0x004000007d18783b */ /* 0x000ee20000004200 */
[----:B------:R-:W-:Y:S01]  /*112e0*/  F2FP.F16.F32.PACK_AB R20, R89, R136 ;  /* 0x000000885914723e */ /* 0x000fe200000000ff */
[----:B-1----:R-:W-:Y:S01]  /*112f0*/  FFMA.FTZ R48, R60, UR4, -R6 ;  /* 0x000000043c307c23 */ /* 0x002fe20008010806 */
[----:B------:R-:W-:Y:S01]  /*11300*/  F2FP.F16.F32.PACK_AB R22, R67, R66 ;  /* 0x000000424316723e */ /* 0x000fe200000000ff */
[----:B------:R-:W-:Y:S05]  /*11310*/  FADD.FTZ R136, R136, R93 ;  /* 0x0000005d88887221 */ /* 0x000fea0000010000 */
[----:B------:R-:W-:Y:S01]  /*11320*/  MUFU.EX2 R91, R91 ;  /* 0x0000005b005b7308 */ /* 0x000fe20000000800 */
[----:B-----5:R-:W-:Y:S01]  /*11330*/  F2FP.F16.F32.PACK_AB R21, R123, R122 ;  /* 0x0000007a7b15723e */ /* 0x020fe200000000ff */
[----:B------:R-:W-:Y:S01]  /*11340*/  FADD.FTZ R89, R89, R136 ;  /* 0x0000008859597221 */ /* 0x000fe20000010000 */
[----:B----4-:R-:W-:Y:S01]  /*11350*/  F2FP.F16.F32.PACK_AB R23, R131, R56 ;  /* 0x000000388317723e */ /* 0x010fe200000000ff */
[----:B------:R-:W-:Y:S01]  /*11360*/  FADD.FTZ R122, R122, R135 ;  /* 0x000000877a7a7221 */ /* 0x000fe20000010000 */
[----:B------:R-:W-:Y:S01]  /*11370*/  MOV R93, R69 ;  /* 0x00000045005d7202 */ /* 0x000fe20000000f00 */
[----:B------:R-:W-:Y:S04]  /*11380*/  FFMA.FTZ R6, R65, UR4, -R6 ;  /* 0x0000000441067c23 */ /* 0x000fe80008010806 */
[----:B------:R-:W1:Y:S01]  /*11390*/  MUFU.EX2 R134, R134 ;  /* 0x0000008600867308 */ /* 0x000e620000000800 */
[----:B------:R-:W-:Y:S01]  /*113a0*/  FADD.FTZ R123, R123, R122 ;  /* 0x0000007a7b7b7221 */ /* 0x000fe20000010000 */
[C---:B------:R-:W-:Y:S08]  /*113b0*/  HMMA.16816.F32 R104, R20.reuse, R28, R104 ;  /* 0x0000001c1468723c */ /* 0x040ff00000001868 */
[----:B------:R-:W-:Y:S01]  /*113c0*/  MUFU.EX2 R60, R71 ;  /* 0x00000047003c7308 */ /* 0x000fe20000000800 */
[C---:B------:R-:W-:Y:S03]  /*113d0*/  HMMA.16816.F32 R100, R20.reuse, R30, R100 ;  /* 0x0000001e1464723c */ /* 0x040fe60000001864 */
[----:B--2---:R-:W-:Y:S03]  /*113e0*/  F2FP.F16.F32.PACK_AB R28, R0, R63 ;  /* 0x0000003f001c723e */ /* 0x004fe600000000ff */
[C---:B------:R-:W-:Y:S03]  /*113f0*/  HMMA.16816.F32 R112, R20.reuse, R16, R112 ;  /* 0x000000101470723c */ /* 0x040fe60000001870 */
[----:B------:R-:W2:Y:S02]  /*11400*/  MUFU.EX2 R73, R73 ;  /* 0x0000004900497308 */ /* 0x000ea40000000800 */
[----:B-1----:R-:W-:Y:S01]  /*11410*/  F2FP.F16.F32.PACK_AB R30, R134, R91 ;  /* 0x0000005b861e723e */ /* 0x002fe200000000ff */
[----:B------:R-:W-:Y:S01]  /*11420*/  HMMA.16816.F32 R108, R20, R18, R108 ;  /* 0x00000012146c723c */ /* 0x000fe2000000186c */
[----:B------:R-:W1:Y:S06]  /*11430*/  LDSM.16.MT88.4 R16, [R126+0x4000] ;  /* 0x004000007e10783b */ /* 0x000e6c0000004200 */
[----:B------:R-:W-:Y:S01]  /*11440*/  MUFU.EX2 R74, R74 ;  /* 0x0000004a004a7308 */ /* 0x000fe20000000800 */
[----:B------:R-:W-:Y:S01]  /*11450*/  FADD.FTZ R56, R56, R123 ;  /* 0x0000007b38387221 */ /* 0x000fe20000010000 */
[----:B------:R-:W4:Y:S08]  /*11460*/  LDSM.16.MT88.4 R20, [R126+0x4400] ;  /* 0x004400007e14783b */ /* 0x000f300000004200 */
        /* <DEDUP_REMOVED lines=10> */
[----:B------:R-:W5:Y:S01]  /*11510*/  MUFU.EX2 R37, R37 ;  /* 0x0000002500257308 */ /* 0x000f620000000800 */
[C---:B---3--:R-:W-:Y:S06]  /*11520*/  HMMA.16816.F32 R112, R28.reuse, R24, R112 ;  /* 0x000000181c70723c */ /* 0x048fec0000001870 */
[C---:B-1----:R-:W-:Y:S03]  /*11530*/  HMMA.16816.F32 R104, R28.reuse, R16, R104 ;  /* 0x000000101c68723c */ /* 0x042fe60000001868 */
[----:B------:R-:W-:Y:S02]  /*11540*/  MUFU.EX2 R46, R46 ;  /* 0x0000002e002e7308 */ /* 0x000fe40000000800 */
[----:B--2---:R-:W-:Y:S01]  /*11550*/  F2FP.F16.F32.PACK_AB R24, R36, R41 ;  /* 0x000000292418723e */ /* 0x004fe200000000ff */
[C---:B------:R-:W-:Y:S01]  /*11560*/  HMMA.16816.F32 R100, R28.reuse, R18, R100 ;  /* 0x000000121c64723c */ /* 0x040fe20000001864 */
[----:B------:R-:W1:Y:S06]  /*11570*/  LDSM.16.MT88.4 R16, [R125+0x4800] ;  /* 0x004800007d10783b */ /* 0x000e6c0000004200 */
[----:B------:R-:W2:Y:S01]  /*11580*/  MUFU.EX2 R47, R47 ;  /* 0x0000002f002f7308 */ /* 0x000ea20000000800 */
[----:B------:R-:W-:Y:S01]  /*11590*/  HMMA.16816.F32 R108, R28, R26, R108 ;  /* 0x0000001a1c6c723c */ /* 0x000fe2000000186c */
[----:B------:R-:W3:Y:S08]  /*115a0*/  LDSM.16.MT88.4 R28, [R126+0x4800] ;  /* 0x004800007e1c783b */ /* 0x000ef00000004200 */
[----:B------:R-:W-:Y:S02]  /*115b0*/  MUFU.EX2 R50, R50 ;  /* 0x0000003200327308 */ /* 0x000fe40000000800 */
[----:B-----5:R-:W-:Y:S08]  /*115c0*/  F2FP.F16.F32.PACK_AB R26, R37, R2 ;  /* 0x00000002251a723e */ /* 0x020ff000000000ff */
[----:B------:R-:W5:Y:S01]  /*115d0*/  MUFU.EX2 R51, R51 ;  /* 0x0000003300337308 */ /* 0x000f620000000800 */
[C---:B--2---:R-:W-:Y:S01]  /*115e0*/  F2FP.F16.F32.PACK_AB R25, R47.reuse, R46 ;  /* 0x0000002e2f19723e */ /* 0x044fe200000000ff */
[----:B------:R-:W-:Y:S04]  /*115f0*/  FADD.FTZ R46, R46, R43 ;  /* 0x0000002b2e2e7221 */ /* 0x000fe80000010000 */
[----:B------:R-:W-:Y:S04]  /*11600*/  FADD.FTZ R47, R47, R46 ;  /* 0x0000002e2f2f7221 */ /* 0x000fe80000010000 */
[----:B------:R-:W-:Y:S10]  /*11610*/  MUFU.EX2 R44, R44 ;  /* 0x0000002c002c7308 */ /* 0x000ff40000000800 */
[----:B------:R-:W2:Y:S01]  /*11620*/  MUFU.EX2 R45, R45 ;  /* 0x0000002d002d7308 */ /* 0x000ea20000000800 */
[C---:B-----5:R-:W-:Y:S01]  /*11630*/  F2FP.F16.F32.PACK_AB R27, R51.reuse, R50 ;  /* 0x00000032331b723e */ /* 0x060fe200000000ff */
[----:B------:R-:W-:Y:S04]  /*11640*/  FADD.FTZ R50, R50, R47 ;  /* 0x0000002f32327221 */ /* 0x000fe80000010000 */
[----:B------:R-:W-:Y:S04]  /*11650*/  FADD.FTZ R51, R51, R50 ;  /* 0x0000003233337221 */ /* 0x000fe80000010000 */
[----:B------:R-:W-:Y:S01]  /*11660*/  MUFU.EX2 R40, R40 ;  /* 0x0000002800287308 */ /* 0x000fe20000000800 */
[C---:B----4-:R-:W-:Y:S06]  /*11670*/  HMMA.16816.F32 R104, R24.reuse, R20, R104 ;  /* 0x000000141868723c */ /* 0x050fec0000001868 */
[C---:B------:R-:W-:Y:S03]  /*11680*/  HMMA.16816.F32 R100, R24.reuse, R22, R100 ;  /* 0x000000161864723c */ /* 0x040fe60000001864 */
[----:B------:R-:W4:Y:S01]  /*11690*/  MUFU.EX2 R49, R49 ;  /* 0x0000003100317308 */ /* 0x000f220000000800 */
[----:B------:R-:W5:Y:S02]  /*116a0*/  LDSM.16.MT88.4 R20, [R125+0x4c00] ;  /* 0x004c00007d14783b */ /* 0x000f640000004200 */
[C---:B------:R-:W-:Y:S07]  /*116b0*/  HMMA.16816.F32 R112, R24.reuse, R32, R112 ;  /* 0x000000201870723c */ /* 0x040fee0000001870 */
[----:B------:R-:W-:Y:S01]  /*116c0*/  MUFU.EX2 R54, R54 ;  /* 0x0000003600367308 */ /* 0x000fe20000000800 */
[----:B------:R-:W-:Y:S09]  /*116d0*/  HMMA.16816.F32 R108, R24, R34, R108 ;  /* 0x00000022186c723c */ /* 0x000ff2000000186c */
[----:B------:R-:W1:Y:S02]  /*116e0*/  MUFU.EX2 R55, R55 ;  /* 0x0000003700377308 */ /* 0x000e640000000800 */
[----:B--2---:R-:W-:Y:S02]  /*116f0*/  F2FP.F16.F32.PACK_AB R24, R45, R44 ;  /* 0x0000002c2d18723e */ /* 0x004fe400000000ff */
[----:B----4-:R-:W-:Y:S06]  /*11700*/  F2FP.F16.F32.PACK_AB R26, R49, R40 ;  /* 0x00000028311a723e */ /* 0x010fec00000000ff */
[----:B------:R-:W-:Y:S10]  /*11710*/  MUFU.EX2 R58, R58 ;  /* 0x0000003a003a7308 */ /* 0x000ff40000000800 */
[----:B------:R-:W2:Y:S01]  /*11720*/  MUFU.EX2 R59, R59 ;  /* 0x0000003b003b7308 */ /* 0x000ea20000000800 */
[C---:B-1----:R-:W-:Y:S01]  /*11730*/  F2FP.F16.F32.PACK_AB R25, R55.reuse, R54 ;  /* 0x000000363719723e */ /* 0x042fe200000000ff */
[----:B------:R-:W-:Y:S04]  /*11740*/  FADD.FTZ R54, R54, R51 ;  /* 0x0000003336367221 */ /* 0x000fe80000010000 */
[----:B------:R-:W-:Y:S04]  /*11750*/  FADD.FTZ R55, R55, R54 ;  /* 0x0000003637377221 */ /* 0x000fe80000010000 */
[----:B------:R-:W-:Y:S10]  /*11760*/  MUFU.EX2 R48, R48 ;  /* 0x0000003000307308 */ /* 0x000ff40000000800 */
[----:B------:R-:W1:Y:S01]  /*11770*/  MUFU.EX2 R53, R53 ;  /* 0x0000003500357308 */ /* 0x000e620000000800 */
[C---:B--2---:R-:W-:Y:S01]  /*11780*/  F2FP.F16.F32.PACK_AB R27, R59.reuse, R58 ;  /* 0x0000003a3b1b723e */ /* 0x044fe200000000ff */
[----:B------:R-:W-:Y:S04]  /*11790*/  FADD.FTZ R58, R58, R55 ;  /* 0x000000373a3a7221 */ /* 0x000fe80000010000 */
[----:B------:R-:W-:Y:S04]  /*117a0*/  FADD.FTZ R59, R59, R58 ;  /* 0x0000003a3b3b7221 */ /* 0x000fe80000010000 */
[----:B------:R-:W-:Y:S01]  /*117b0*/  MUFU.EX2 R52, R52 ;  /* 0x0000003400347308 */ /* 0x000fe20000000800 */
[C---:B------:R-:W-:Y:S06]  /*117c0*/  HMMA.16816.F32 R112, R24.reuse, R16, R112 ;  /* 0x000000101870723c */ /* 0x040fec0000001870 */
[C---:B------:R-:W-:Y:S03]  /*117d0*/  HMMA.16816.F32 R108, R24.reuse, R18, R108 ;  /* 0x00000012186c723c */ /* 0x040fe6000000186c */
[----:B------:R-:W2:Y:S02]  /*117e0*/  MUFU.EX2 R33, R6 ;  /* 0x0000000600217308 */ /* 0x000ea40000000800 */
[----:B------:R-:W-:Y:S01]  /*117f0*/  FADD.FTZ R16, R66, R89 ;  /* 0x0000005942107221 */ /* 0x000fe20000010000 */
[C---:B---3--:R-:W-:Y:S07]  /*11800*/  HMMA.16816.F32 R104, R24.reuse, R28, R104 ;  /* 0x0000001c1868723c */ /* 0x048fee0000001868 */
[----:B------:R-:W-:Y:S01]  /*11810*/  MUFU.EX2 R62, R62 ;  /* 0x0000003e003e7308 */ /* 0x000fe20000000800 */
[----:B------:R-:W-:Y:S01]  /*11820*/  FADD.FTZ R16, R67, R16 ;  /* 0x0000001043107221 */ /* 0x000fe20000010000 */
[----:B------:R-:W-:Y:S08]  /*11830*/  HMMA.16816.F32 R100, R24, R30, R100 ;  /* 0x0000001e1864723c */ /* 0x000ff00000001864 */
[----:B------:R-:W3:Y:S03]  /*11840*/  MUFU.EX2 R35, R38 ;  /* 0x0000002600237308 */ /* 0x000ee60000000800 */
[----:B------:R-:W-:Y:S01]  /*11850*/  FADD.FTZ R63, R63, R16 ;  /* 0x000000103f3f7221 */ /* 0x000fe20000010000 */
[----:B-1----:R-:W-:Y:S01]  /*11860*/  F2FP.F16.F32.PACK_AB R24, R53, R48 ;  /* 0x000000303518723e */ /* 0x002fe200000000ff */
[----:B------:R-:W1:Y:S02]  /*11870*/  LDSM.16.MT88.4 R16, [R126+0x4c00] ;  /* 0x004c00007e10783b */ /* 0x000e640000004200 */
[----:B------:R-:W-:Y:S01]  /*11880*/  FADD.FTZ R0, R0, R63 ;  /* 0x0000003f00007221 */ /* 0x000fe20000010000 */
[----:B--2---:R-:W-:Y:S02]  /*11890*/  F2FP.F16.F32.PACK_AB R26, R33, R52 ;  /* 0x00000034211a723e */ /* 0x004fe400000000ff */
[----:B------:R-:W-:Y:S01]  /*118a0*/  MUFU.EX2 R39, R39 ;  /* 0x0000002700277308 */ /* 0x000fe20000000800 */
[----:B------:R-:W-:Y:S04]  /*118b0*/  FADD.FTZ R91, R91, R0 ;  /* 0x000000005b5b7221 */ /* 0x000fe80000010000 */
[----:B------:R-:W-:Y:S05]  /*118c0*/  FADD.FTZ R134, R134, R91 ;  /* 0x0000005b86867221 */ /* 0x000fea0000010000 */
[----:B------:R-:W2:Y:S01]  /*118d0*/  MUFU.EX2 R42, R42 ;  /* 0x0000002a002a7308 */ /* 0x000ea20000000800 */
[----:B---3--:R-:W-:Y:S01]  /*118e0*/  F2FP.F16.F32.PACK_AB R25, R35, R62 ;  /* 0x0000003e2319723e */ /* 0x008fe200000000ff */
[----:B------:R-:W-:Y:S01]  /*118f0*/  FADD.FTZ R29, R41, R134 ;  /* 0x00000086291d7221 */ /* 0x000fe20000010000 */
[----:B------:R-:W-:Y:S03]  /*11900*/  FADD.FTZ R62, R62, R59 ;  /* 0x0000003b3e3e7221 */ /* 0x000fe60000010000 */
[----:B------:R-:W-:Y:S01]  /*11910*/  FADD.FTZ R29, R36, R29 ;  /* 0x0000001d241d7221 */ /* 0x000fe20000010000 */
[----:B------:R-:W-:Y:S03]  /*11920*/  FADD.FTZ R62, R35, R62 ;  /* 0x0000003e233e7221 */ /* 0x000fe60000010000 */
[----:B------:R-:W-:Y:S04]  /*11930*/  FADD.FTZ R2, R2, R29 ;  /* 0x0000001d02027221 */ /* 0x000fe80000010000 */
[----:B------:R-:W-:Y:S01]  /*11940*/  FADD.FTZ R37, R37, R2 ;  /* 0x0000000225257221 */ /* 0x000fe20000010000 */
[----:B--2---:R-:W-:Y:S03]  /*11950*/  F2FP.F16.F32.PACK_AB R27, R42, R39 ;  /* 0x000000272a1b723e */ /* 0x004fe600000000ff */
[----:B------:R-:W-:Y:S01]  /*11960*/  FADD.FTZ R44, R44, R37 ;  /* 0x000000252c2c7221 */ /* 0x000fe20000010000 */
[----:B------:R-:W-:Y:S03]  /*11970*/  FADD.FTZ R39, R39, R62 ;  /* 0x0000003e27277221 */ /* 0x000fe60000010000 */
[----:B------:R-:W-:Y:S01]  /*11980*/  FADD.FTZ R45, R45, R44 ;  /* 0x0000002c2d2d7221 */ /* 0x000fe20000010000 */
[----:B------:R-:W-:Y:S01]  /*11990*/  FADD.FTZ R91, R42, R39 ;  /* 0x000000272a5b7221 */ /* 0x000fe20000010000 */
[C---:B-----5:R-:W-:Y:S03]  /*119a0*/  HMMA.16816.F32 R112, R24.reuse, R20, R112 ;  /* 0x000000141870723c */ /* 0x060fe60000001870 */
[----:B------:R-:W-:Y:S03]  /*119b0*/  FADD.FTZ R40, R40, R45 ;  /* 0x0000002d28287221 */ /* 0x000fe60000010000 */
[C---:B------:R-:W-:Y:S05]  /*119c0*/  HMMA.16816.F32 R108, R24.reuse, R22, R108 ;  /* 0x00000016186c723c */ /* 0x040fea000000186c */
[----:B------:R-:W-:Y:S01]  /*119d0*/  FADD.FTZ R49, R49, R40 ;  /* 0x0000002831317221 */ /* 0x000fe20000010000 */
[C---:B-1----:R-:W-:Y:S05]  /*119e0*/  HMMA.16816.F32 R104, R24.reuse, R16, R104 ;  /* 0x000000101868723c */ /* 0x042fea0000001868 */
[----:B------:R-:W-:Y:S01]  /*119f0*/  FADD.FTZ R48, R48, R49 ;  /* 0x0000003130307221 */ /* 0x000fe20000010000 */
[----:B------:R-:W-:Y:S05]  /*11a00*/  HMMA.16816.F32 R100, R24, R18, R100 ;  /* 0x000000121864723c */ /* 0x000fea0000001864 */
[----:B------:R-:W-:Y:S06]  /*11a10*/  FADD.FTZ R53, R53, R48 ;  /* 0x0000003035357221 */ /* 0x000fec0000010000 */
[----:B------:R-:W-:Y:S04]  /*11a20*/  FADD.FTZ R52, R52, R53 ;  /* 0x0000003534347221 */ /* 0x000fe80000010000 */
[----:B------:R-:W-:Y:S01]  /*11a30*/  FADD.FTZ R89, R33, R52 ;  /* 0x0000003421597221 */ /* 0x000fe20000010000 */
[----:B------:R-:W-:Y:S08]  /*11a40*/  @P0 BRA `(.L_x_4695) ;  /* 0xffffffcc00c80947 */ /* 0x000ff0000383ffff */
.L_x_4691:
[----:B------:R-:W1:Y:S01]  /*11a50*/  SHFL.BFLY PT, R0, R89, 0x2, 0x1f ;  /* 0x0c401f0059007f89 */ /* 0x000e6200000e0000 */
[----:B------:R-:W2:Y:S01]  /*11a60*/  S2UR UR4, SR_CgaCtaId ;  /* 0x00000000000479c3 */ /* 0x000ea20000008800 */
[----:B------:R-:W-:Y:S01]  /*11a70*/  IMAD.MOV.U32 R5, RZ, RZ, 0x3f800000 ;  /* 0x3f800000ff057424 */ /* 0x000fe200078e00ff */
[----:B------:R-:W-:Y:S01]  /*11a80*/  UMOV UR5, 0x400 ;  /* 0x0000040000057882 */ /* 0x000fe20000000000 */
[----:B------:R-:W3:Y:S01]  /*11a90*/  S2R R7, SR_TID.X ;  /* 0x0000000000077919 */ /* 0x000ee20000002100 */
[----:B------:R-:W-:Y:S01]  /*11aa0*/  IMAD.MOV.U32 R6, RZ, RZ, 0x3f800000 ;  /* 0x3f800000ff067424 */ /* 0x000fe200078e00ff */
[----:B------:R-:W4:Y:S01]  /*11ab0*/  SHFL.BFLY PT, R8, R91, 0x2, 0x1f ;  /* 0x0c401f005b087f89 */ /* 0x000f2200000e0000 */
[----:B------:R-:W5:Y:S01]  /*11ac0*/  S2R R2, SR_TID.X ;  /* 0x0000000000027919 */ /* 0x000f620000002100 */
[----:B-1----:R-:W-:Y:S01]  /*11ad0*/  FADD.FTZ R9, R0, R89 ;  /* 0x0000005900097221 */ /* 0x002fe20000010000 */
[----:B--2---:R-:W-:-:S04]  /*11ae0*/  ULEA UR4, UR4, UR5, 0x18 ;  /* 0x0000000504047291 */ /* 0x004fc8000f8ec03f */
[----:B------:R-:W1:Y:S01]  /*11af0*/  SHFL.BFLY PT, R4, R9, 0x1, 0x1f ;  /* 0x0c201f0009047f89 */ /* 0x000e6200000e0000 */
[----:B----4-:R-:W-:Y:S01]  /*11b00*/  FADD.FTZ R8, R8, R91 ;  /* 0x0000005b08087221 */ /* 0x010fe20000010000 */
[----:B---3--:R-:W-:-:S04]  /*11b10*/  SHF.R.S32.HI R0, RZ, 0x1f, R7 ;  /* 0x0000001fff007819 */ /* 0x008fc80000011407 */
[----:B------:R-:W2:Y:S01]  /*11b20*/  SHFL.BFLY PT, R3, R8, 0x1, 0x1f ;  /* 0x0c201f0008037f89 */ /* 0x000ea200000e0000 */
[----:B------:R-:W-:-:S04]  /*11b30*/  LEA.HI R0, R0, R7, RZ, 0x2 ;  /* 0x0000000700007211 */ /* 0x000fc800078f10ff */
[----:B------:R-:W-:-:S04]  /*11b40*/  SHF.R.S32.HI R0, RZ, 0x2, R0 ;  /* 0x00000002ff007819 */ /* 0x000fc80000011400 */
[----:B------:R-:W-:-:S04]  /*11b50*/  SHF.R.S32.HI R7, RZ, 0x1f, R0 ;  /* 0x0000001fff077819 */ /* 0x000fc80000011400 */
[----:B------:R-:W-:Y:S01]  /*11b60*/  LEA.HI R7, R7, R0, RZ, 0x3 ;  /* 0x0000000007077211 */ /* 0x000fe200078f18ff */
[----:B-1----:R-:W-:-:S03]  /*11b70*/  FADD.FTZ R4, R9, R4 ;  /* 0x0000000409047221 */ /* 0x002fc60000010000 */
[----:B------:R-:W-:Y:S02]  /*11b80*/  LOP3.LUT R9, R7, 0xfffffff8, RZ, 0xc0, !PT ;  /* 0xfffffff807097812 */ /* 0x000fe400078ec0ff */
[----:B-----5:R-:W-:Y:S02]  /*11b90*/  SHF.R.S32.HI R7, RZ, 0x1f, R2 ;  /* 0x0000001fff077819 */ /* 0x020fe40000011402 */
[----:B------:R-:W-:Y:S01]  /*11ba0*/  FSETP.NE.FTZ.AND P3, PT, R4, RZ, PT ;  /* 0x000000ff0400720b */ /* 0x000fe20003f75000 */
[----:B--2---:R-:W-:Y:S01]  /*11bb0*/  FADD.FTZ R3, R8, R3 ;  /* 0x0000000308037221 */ /* 0x004fe20000010000 */
[----:B------:R-:W-:Y:S01]  /*11bc0*/  IMAD.IADD R9, R0, 0x1, -R9 ;  /* 0x0000000100097824 */ /* 0x000fe200078e0a09 */
[CC--:B------:R-:W-:Y:S02]  /*11bd0*/  LEA.HI R8, R7.reuse, R2.reuse, RZ, 0x2 ;  /* 0x0000000207087211 */ /* 0x0c0fe400078f10ff */
[----:B------:R-:W-:Y:S02]  /*11be0*/  LEA.HI R7, R7, R2, RZ, 0x5 ;  /* 0x0000000207077211 */ /* 0x000fe400078f28ff */
[----:B------:R-:W-:-:S02]  /*11bf0*/  FSETP.NE.FTZ.AND P2, PT, R3, RZ, PT ;  /* 0x000000ff0300720b */ /* 0x000fc40003f55000 */
[----:B------:R-:W-:Y:S02]  /*11c00*/  LEA.HI R10, R9, R9, RZ, 0x1 ;  /* 0x00000009090a7211 */ /* 0x000fe400078f08ff */
[----:B------:R-:W-:Y:S02]  /*11c10*/  LOP3.LUT R11, R8, 0xfffffffc, RZ, 0xc0, !PT ;  /* 0xfffffffc080b7812 */ /* 0x000fe400078ec0ff */
[----:B------:R-:W-:Y:S01]  /*11c20*/  SHF.R.S32.HI R12, RZ, 0x1, R10 ;  /* 0x00000001ff0c7819 */ /* 0x000fe2000001140a */
[----:B------:R-:W1:Y:S01]  /*11c30*/  @P3 MUFU.RCP R5, R4 ;  /* 0x0000000400053308 */ /* 0x000e620000001000 */
[----:B------:R-:W-:Y:S01]  /*11c40*/  SHF.R.S32.HI R8, RZ, 0x5, R7 ;  /* 0x00000005ff087819 */ /* 0x000fe20000011407 */
[----:B------:R-:W2:Y:S01]  /*11c50*/  @P3 LDC R17, c[0x0][0x2e8] ;  /* 0x0000ba00ff113b82 */ /* 0x000ea20000000800 */
[----:B------:R-:W-:Y:S01]  /*11c60*/  LOP3.LUT R10, R10, 0x3fffffe, RZ, 0xc0, !PT ;  /* 0x03fffffe0a0a7812 */ /* 0x000fe200078ec0ff */
[----:B------:R-:W-:Y:S01]  /*11c70*/  IMAD.SHL.U32 R13, R12, 0x40, RZ ;  /* 0x000000400c0d7824 */ /* 0x000fe200078e00ff */
[----:B------:R-:W-:-:S02]  /*11c80*/  IADD3 R11, -R11, R2, RZ ;  /* 0x000000020b0b7210 */ /* 0x000fc40007ffe1ff */
[----:B------:R-:W-:Y:S01]  /*11c90*/  LOP3.LUT P0, RZ, R12, 0x2, RZ, 0xc0, !PT ;  /* 0x000000020cff7812 */ /* 0x000fe2000780c0ff */
[----:B------:R-:W3:Y:S01]  /*11ca0*/  @P2 MUFU.RCP R6, R3 ;  /* 0x0000000300062308 */ /* 0x000ee20000001000 */
[----:B------:R-:W-:Y:S01]  /*11cb0*/  LEA R11, R8, R11, 0x8 ;  /* 0x0000000b080b7211 */ /* 0x000fe200078e40ff */
[----:B------:R-:W-:Y:S01]  /*11cc0*/  IMAD.IADD R10, R9, 0x1, -R10 ;  /* 0x00000001090a7824 */ /* 0x000fe200078e0a0a */
[----:B------:R-:W-:Y:S01]  /*11cd0*/  LOP3.LUT R13, R13, 0xc0, RZ, 0xc0, !PT ;  /* 0x000000c00d0d7812 */ /* 0x000fe200078ec0ff */
[----:B------:R-:W-:Y:S01]  /*11ce0*/  IMAD.MOV.U32 R9, RZ, RZ, -0x10 ;  /* 0xfffffff0ff097424 */ /* 0x000fe200078e00ff */
[----:B------:R-:W-:Y:S01]  /*11cf0*/  LOP3.LUT R12, R12, 0x1, RZ, 0xc0, !PT ;  /* 0x000000010c0c7812 */ /* 0x000fe200078ec0ff */
[----:B------:R-:W-:Y:S01]  /*11d00*/  IMAD R10, R10, 0x10, R11 ;  /* 0x000000100a0a7824 */ /* 0x000fe200078e020b */
[----:B------:R-:W-:Y:S01]  /*11d10*/  LEA.HI R13, R13, R13, RZ, 0x1d ;  /* 0x0000000d0d0d7211 */ /* 0x000fe200078fe8ff */
[----:B------:R-:W4:Y:S01]  /*11d20*/  @P3 MUFU.LG2 R4, R4 ;  /* 0x0000000400043308 */ /* 0x000f220000000c00 */
[----:B------:R-:W-:Y:S01]  /*11d30*/  ISETP.NE.U32.AND P1, PT, R12, 0x1, PT ;  /* 0x000000010c00780c */ /* 0x000fe20003f25070 */
[C---:B-1----:R-:W-:Y:S01]  /*11d40*/  FMUL.FTZ R112, R5.reuse, R112 ;  /* 0x0000007005707220 */ /* 0x042fe20000410000 */
[----:B------:R-:W-:Y:S01]  /*11d50*/  LEA R10, R10, R13, 0x1 ;  /* 0x0000000d0a0a7211 */ /* 0x000fe200078e08ff */
[C---:B------:R-:W-:Y:S01]  /*11d60*/  FMUL.FTZ R113, R5.reuse, R113 ;  /* 0x0000007105717220 */ /* 0x040fe20000410000 */
[C---:B------:R-:W-:Y:S01]  /*11d70*/  FMUL.FTZ R108, R5.reuse, R108 ;  /* 0x0000006c056c7220 */ /* 0x040fe20000410000 */
[C---:B------:R-:W-:Y:S01]  /*11d80*/  FMUL.FTZ R109, R5.reuse, R109 ;  /* 0x0000006d056d7220 */ /* 0x040fe20000410000 */
[----:B------:R-:W-:Y:S01]  /*11d90*/  LEA R11, R10, UR4, 0x1 ;  /* 0x000000040a0b7c11 */ /* 0x000fe2000f8e08ff */
[----:B------:R-:W-:Y:S01]  /*11da0*/  FMUL.FTZ R104, R5, R104 ;  /* 0x0000006805687220 */ /* 0x000fe20000410000 */
[C---:B---3--:R-:W-:Y:S01]  /*11db0*/  FMUL.FTZ R115, R6.reuse, R115 ;  /* 0x0000007306737220 */ /* 0x048fe20000410000 */
[C---:B------:R-:W-:Y:S01]  /*11dc0*/  FMUL.FTZ R114, R6.reuse, R114 ;  /* 0x0000007206727220 */ /* 0x040fe20000410000 */
[C---:B------:R-:W-:Y:S01]  /*11dd0*/  FMUL.FTZ R111, R6.reuse, R111 ;  /* 0x0000006f066f7220 */ /* 0x040fe20000410000 */
[C---:B------:R-:W-:Y:S01]  /*11de0*/  FMUL.FTZ R110, R6.reuse, R110 ;  /* 0x0000006e066e7220 */ /* 0x040fe20000410000 */
[----:B------:R-:W-:Y:S01]  /*11df0*/  SEL R9, R9, 0x10, !P1 ;  /* 0x0000001009097807 */ /* 0x000fe20004800000 */
        /* <DEDUP_REMOVED lines=11> */
[----:B------:R-:W1:Y:S01]  /*11eb0*/  @P2 LDC R10, c[0x0][0x2e8] ;  /* 0x0000ba00ff0a2b82 */ /* 0x000e620000000800 */
[----:B------:R-:W-:Y:S01]  /*11ec0*/  F2FP.F16.F32.PACK_AB R114, R115, R114 ;  /* 0x000000727372723e */ /* 0x000fe200000000ff */
[----:B------:R-:W-:Y:S01]  /*11ed0*/  IMAD.IADD R9, R9, 0x1, R13 ;  /* 0x0000000109097824 */ /* 0x000fe200078e020d */
[----:B------:R-:W-:Y:S01]  /*11ee0*/  F2FP.F16.F32.PACK_AB R108, R109, R108 ;  /* 0x0000006c6d6c723e */ /* 0x000fe200000000ff */
[----:B------:R-:W-:Y:S01]  /*11ef0*/  STS [R11], R112 ;  /* 0x000000700b007388 */ /* 0x000fe20000000800 */
[----:B------:R-:W-:Y:S01]  /*11f00*/  F2FP.F16.F32.PACK_AB R110, R111, R110 ;  /* 0x0000006e6f6e723e */ /* 0x000fe200000000ff */
[----:B------:R-:W3:Y:S01]  /*11f10*/  @P2 MUFU.LG2 R3, R3 ;  /* 0x0000000300032308 */ /* 0x000ee20000000c00 */
[----:B------:R-:W-:Y:S01]  /*11f20*/  F2FP.F16.F32.PACK_AB R104, R105, R104 ;  /* 0x000000686968723e */ /* 0x000fe200000000ff */
[----:B------:R5:W-:Y:S01]  /*11f30*/  STS [R11+0x200], R114 ;  /* 0x000200720b007388 */ /* 0x000be20000000800 */
[----:B------:R-:W-:Y:S01]  /*11f40*/  F2FP.F16.F32.PACK_AB R106, R107, R106 ;  /* 0x0000006a6b6a723e */ /* 0x000fe200000000ff */
[----:B------:R-:W-:Y:S01]  /*11f50*/  ULDC.U8 UR4, c[0x0][0x3d8] ;  /* 0x0000f60000047ab9 */ /* 0x000fe20000000000 */
[----:B------:R-:W-:Y:S01]  /*11f60*/  F2FP.F16.F32.PACK_AB R5, R5, R100 ;  /* 0x000000640505723e */ /* 0x000fe200000000ff */
[----:B------:R1:W-:Y:S01]  /*11f70*/  STS [R15], R108 ;  /* 0x0000006c0f007388 */ /* 0x0003e20000000800 */
[----:B------:R-:W-:Y:S01]  /*11f80*/  F2FP.F16.F32.PACK_AB R6, R103, R6 ;  /* 0x000000066706723e */ /* 0x000fe200000000ff */
[----:B----4-:R-:W-:Y:S01]  /*11f90*/  @P3 FMUL.FTZ R19, R4, 0.69314718246459960938 ;  /* 0x3f31721804133820 */ /* 0x010fe20000410000 */
[----:B------:R-:W-:Y:S01]  /*11fa0*/  ISETP.NE.AND P0, PT, RZ, UR4, PT ;  /* 0x00000004ff007c0c */ /* 0x000fe2000bf05270 */
[----:B------:R4:W-:Y:S01]  /*11fb0*/  STS [R15+0x200], R110 ;  /* 0x0002006e0f007388 */ /* 0x0009e20000000800 */
[----:B------:R-:W-:-:S03]  /*11fc0*/  MOV R12, 0x7f800000 ;  /* 0x7f800000000c7802 */ /* 0x000fc60000000f00 */
[----:B------:R4:W-:Y:S01]  /*11fd0*/  STS [R13], R104 ;  /* 0x000000680d007388 */ /* 0x0009e20000000800 */
[----:B---3--:R-:W-:-:S03]  /*11fe0*/  @P2 FMUL.FTZ R4, R3, 0.69314718246459960938 ;  /* 0x3f31721803042820 */ /* 0x008fc60000410000 */
[----:B------:R4:W-:Y:S01]  /*11ff0*/  STS [R13+0x200], R106 ;  /* 0x0002006a0d007388 */ /* 0x0009e20000000800 */
[----:B-1----:R-:W-:-:S03]  /*12000*/  @P2 FFMA.FTZ R12, R69, R10, R4 ;  /* 0x0000000a450c2223 */ /* 0x002fc60000010004 */
[----:B------:R4:W-:Y:S04]  /*12010*/  STS [R9], R5 ;  /* 0x0000000509007388 */ /* 0x0009e80000000800 */
[----:B------:R4:W-:Y:S01]  /*12020*/  STS [R9+0x200], R6 ;  /* 0x0002000609007388 */ /* 0x0009e20000000800 */
[----:B-----5:R-:W-:Y:S02]  /*12030*/  IMAD.MOV.U32 R11, RZ, RZ, 0x7f800000 ;  /* 0x7f800000ff0b7424 */ /* 0x020fe400078e00ff */
[----:B--2---:R-:W-:Y:S01]  /*12040*/  @P3 FFMA.FTZ R11, R68, R17, R19 ;  /* 0x00000011440b3223 */ /* 0x004fe20000010013 */
[----:B------:R-:W-:Y:S06]  /*12050*/  @!P0 BRA `(.L_x_4696) ;  /* 0x0000000000248947 */ /* 0x000fec0003800000 */
[----:B----4-:R-:W1:Y:S01]  /*12060*/  S2R R6, SR_CTAID.Y ;  /* 0x0000000000067919 */ /* 0x010e620000002600 */
        /* <DEDUP_REMOVED lines=8> */
.L_x_4696:
[----:B----4-:R-:W1:Y:S01]  /*120f0*/  S2R R13, SR_CTAID.Z ;  /* 0x00000000000d7919 */ /* 0x010e620000002700 */
[----:B------:R-:W1:Y:S01]  /*12100*/  LDC R3, c[0x0][0x270] ;  /* 0x00009c00ff037b82 */ /* 0x000e620000000800 */
[----:B------:R-:W1:Y:S07]  /*12110*/  S2R R6, SR_CTAID.Y ;  /* 0x0000000000067919 */ /* 0x000e6e0000002600 */
[----:B------:R-:W2:Y:S01]  /*12120*/  LDC R9, c[0x0][0x2c4] ;  /* 0x0000b100ff097b82 */ /* 0x000ea20000000800 */
[----:B-1----:R-:W-:-:S04]  /*12130*/  IMAD R4, R6, R3, R13 ;  /* 0x0000000306047224 */ /* 0x002fc800078e020d */
[----:B--2---:R-:W-:-:S07]  /*12140*/  IMAD R9, R4, R9, RZ ;  /* 0x0000000904097224 */ /* 0x004fce00078e02ff */
.L_x_4697:
        /* <DEDUP_REMOVED lines=26> */
.L_x_4699:
[----:B------:R-:W-:Y:S05]  /*122f0*/  BSYNC B0 ;  /* 0x0000000000007941 */ /* 0x000fea0003800000 */
.L_x_4698:
[----:B------:R-:W3:Y:S01]  /*12300*/  S2UR UR8, SR_CTAID.X ;  /* 0x00000000000879c3 */ /* 0x000ee20000002500 */
[----:B------:R-:W-:Y:S01]  /*12310*/  SHF.R.S32.HI R7, RZ, 0x1f, R6 ;  /* 0x0000001fff077819 */ /* 0x000fe20000011406 */
[----:B--2---:R2:W4:Y:S01]  /*12320*/  LDS.128 R8, [R130+0x800] ;  /* 0x0008000082087984 */ /* 0x0045220000000c00 */
[----:B------:R-:W-:Y:S01]  /*12330*/  ISETP.NE.AND P1, PT, R116, -0x1, PT ;  /* 0xffffffff7400780c */ /* 0x000fe20003f25270 */
[----:B------:R-:W-:Y:S01]  /*12340*/  ULDC UR5, c[0x0][0x2d0] ;  /* 0x0000b40000057ab9 */ /* 0x000fe20000000800 */
[----:B------:R-:W-:Y:S01]  /*12350*/  SHF.R.S32.HI R77, RZ, 0x1f, R76 ;  /* 0x0000001fff4d7819 */ /* 0x000fe2000001144c */
[----:B------:R-:W2:Y:S01]  /*12360*/  LDS.128 R128, [R130] ;  /* 0x0000000082807984 */ /* 0x000ea20000000c00 */
[----:B-1----:R-:W-:Y:S01]  /*12370*/  IMAD R7, R7, R4, RZ ;  /* 0x0000000407077224 */ /* 0x002fe200078e02ff */
[----:B------:R-:W1:Y:S01]  /*12380*/  LDC.64 R2, c[0x0][0x298] ;  /* 0x0000a600ff027b82 */ /* 0x000e620000000a00 */
[----:B------:R-:W-:Y:S01]  /*12390*/  ISETP.GE.AND P0, PT, R76, UR5, PT ;  /* 0x000000054c007c0c */ /* 0x000fe2000bf06270 */
[----:B------:R-:W-:Y:S01]  /*123a0*/  BSSY B0, `(.L_x_4700) ;  /* 0x0000023000007945 */ /* 0x000fe20003800000 */
[----:B------:R-:W-:-:S02]  /*123b0*/  IMAD R5, R6, R5, R7 ;  /* 0x0000000506057224 */ /* 0x000fc400078e0207 */
[----:B------:R-:W-:Y:S01]  /*123c0*/  IMAD.WIDE.U32 R6, R6, R4, RZ ;  /* 0x0000000406067225 */ /* 0x000fe200078e00ff */
[----:B---3--:R-:W-:-:S04]  /*123d0*/  USHF.L.U32 UR8, UR8, 0x6, URZ ;  /* 0x0000000608087899 */ /* 0x008fc8000800063f */
[----:B------:R-:W-:Y:S01]  /*123e0*/  USHF.R.S32.HI UR4, URZ, 0x1f, UR8 ;  /* 0x0000001f3f047899 */ /* 0x000fe20008011408 */
[----:B-1----:R-:W-:-:S04]  /*123f0*/  IMAD.WIDE.U32 R16, R116, R2, RZ ;  /* 0x0000000274107225 */ /* 0x002fc800078e00ff */
[----:B------:R-:W-:Y:S01]  /*12400*/  IMAD.WIDE.U32 R14, R2, UR8, R76 ;  /* 0x00000008020e7c25 */ /* 0x000fe2000f8e004c */
[----:B------:R-:W-:-:S03]  /*12410*/  SEL R6, R6, R16, !P1 ;  /* 0x0000001006067207 */ /* 0x000fc60004800000 */
[----:B------:R-:W-:Y:S01]  /*12420*/  IMAD R4, R2, UR4, RZ ;  /* 0x0000000402047c24 */ /* 0x000fe2000f8e02ff */
[----:B------:R-:W-:Y:S01]  /*12430*/  ULDC.64 UR4, c[0x0][0x2a0] ;  /* 0x0000a80000047ab9 */ /* 0x000fe20000000a00 */
[----:B------:R-:W-:Y:S01]  /*12440*/  IMAD R116, R116, R3, R17 ;  /* 0x0000000374747224 */ /* 0x000fe200078e0211 */
[----:B------:R-:W-:Y:S01]  /*12450*/  IADD3 R17, R98, -UR8, RZ ;  /* 0x8000000862117c10 */ /* 0x000fe2000fffe0ff */
[----:B------:R-:W-:Y:S01]  /*12460*/  @!P1 IMAD.IADD R116, R7, 0x1, R5 ;  /* 0x0000000107749824 */ /* 0x000fe200078e0205 */
[----:B------:R-:W-:Y:S01]  /*12470*/  IADD3 R6, P1, R6, R14, RZ ;  /* 0x0000000e06067210 */ /* 0x000fe20007f3e0ff */
[----:B------:R-:W-:Y:S01]  /*12480*/  IMAD R7, R3, UR8, R4 ;  /* 0x0000000803077c24 */ /* 0x000fe2000f8e0204 */
[----:B------:R-:W-:Y:S01]  /*12490*/  SHF.R.S32.HI R5, RZ, 0x1f, R13 ;  /* 0x0000001fff057819 */ /* 0x000fe2000001140d */
[----:B------:R-:W-:-:S03]  /*124a0*/  VIADD R4, R0, 0x20 ;  /* 0x0000002000047836 */ /* 0x000fc60000000000 */
[----:B------:R-:W-:Y:S01]  /*124b0*/  IADD3.X R7, R116, R15, R7, P1, !PT ;  /* 0x0000000f74077210 */ /* 0x000fe20000ffe407 */
[----:B------:R-:W-:Y:S01]  /*124c0*/  IMAD R12, R5, UR4, RZ ;  /* 0x00000004050c7c24 */ /* 0x000fe2000f8e02ff */
[-C--:B------:R-:W-:Y:S02]  /*124d0*/  ISETP.GE.OR P1, PT, R4, R17.reuse, P0 ;  /* 0x000000110400720c */ /* 0x080fe40000726670 */
[----:B------:R-:W-:Y:S01]  /*124e0*/  ISETP.GE.OR P0, PT, R0, R17, P0 ;  /* 0x000000110000720c */ /* 0x000fe20000706670 */
[C---:B------:R-:W-:Y:S01]  /*124f0*/  IMAD R4, R13.reuse, UR5, R12 ;  /* 0x000000050d047c24 */ /* 0x040fe2000f8e020c */
[----:B------:R-:W-:Y:S01]  /*12500*/  SHF.R.S32.HI R5, RZ, 0x1f, R0 ;  /* 0x0000001fff057819 */ /* 0x000fe20000011400 */
[----:B------:R-:W-:-:S05]  /*12510*/  IMAD.WIDE.U32 R6, R13, UR4, R6 ;  /* 0x000000040d067c25 */ /* 0x000fca000f8e0006 */
[----:B------:R-:W-:-:S05]  /*12520*/  IADD3 R13, R4, R7, RZ ;  /* 0x00000007040d7210 */ /* 0x000fca0007ffe0ff */
[----:B--2-4-:R-:W-:Y:S05]  /*12530*/  @P0 BRA `(.L_x_4701) ;  /* 0x0000000000240947 */ /* 0x014fea0003800000 */
        /* <DEDUP_REMOVED lines=8> */
[----:B------:R1:W-:Y:S02]  /*125c0*/  STG.E.128 desc[UR6][R16.64], R128 ;  /* 0x0000008010007986 */ /* 0x0003e4000c101d06 */
.L_x_4701:
[----:B------:R-:W-:Y:S05]  /*125d0*/  BSYNC B0 ;  /* 0x0000000000007941 */ /* 0x000fea0003800000 */
.L_x_4700:
        /* <DEDUP_REMOVED lines=13> */
.L_x_4702:
        /* <DEDUP_REMOVED lines=13> */
.L_x_5378:


//--------------------- .text._ZN5flash24flash_fwd_splitkv_kernelI23Flash_fwd_kernel_traitsILi32ELi64ELi128ELi4ELb0ELb0EN7cutlass6half_tE19Flash_kernel_traitsILi32ELi64ELi128ELi4ES3_EELb1ELb0ELb1ELb0ELb0ELb1ELb0ELb1EEEvNS_16Flash_fwd_paramsE --------------------------
	.section	.text._ZN5flash24flash_fwd_splitkv_kernelI23Flash_fwd_kernel_traitsILi32ELi64ELi128ELi4ELb0ELb0EN7cutlass6half_tE19Flash_kernel_traitsILi32ELi64ELi128ELi4ES3_EELb1ELb0ELb1ELb0ELb0ELb1ELb0ELb1EEEvNS_16Flash_fwd_paramsE,"ax",@progbits
	.align	128
        .global         _ZN5flash24flash_fwd_splitkv_kernelI23Flash_fwd_kernel_traitsILi32ELi64ELi128ELi4ELb0ELb0EN7cutlass6half_tE19Flash_kernel_traitsILi32ELi64ELi128ELi4ES3_EELb1ELb0ELb1ELb0ELb0ELb1ELb0ELb1EEEvNS_16Flash_fwd_paramsE
        .type           _ZN5flash24flash_fwd_splitkv_kernelI23Flash_fwd_kernel_traitsILi32ELi64ELi128ELi4ELb0ELb0EN7cutlass6half_tE19Flash_kernel_traitsILi32ELi64ELi128ELi4ES3_EELb1ELb0ELb1ELb0ELb0ELb1ELb0ELb1EEEvNS_16Flash_fwd_paramsE,@function
        .size           _ZN5flash24flash_fwd_splitkv_kernelI23Flash_fwd_kernel_traitsILi32ELi64ELi128ELi4ELb0ELb0EN7cutlass6half_tE19Flash_kernel_traitsILi32ELi64ELi128ELi4ES3_EELb1ELb0ELb1ELb0ELb0ELb1ELb0ELb1EEEvNS_16Flash_fwd_paramsE,(.L_x_5379 - _ZN5flash24flash_fwd_splitkv_kernelI23Flash_fwd_kernel_traitsILi32ELi64ELi128ELi4ELb0ELb0EN7cutlass6half_tE19Flash_kernel_traitsILi32ELi64ELi128ELi4ES3_EELb1ELb0ELb1ELb0ELb0ELb1ELb0ELb1EEEvNS_16Flash_fwd_paramsE)
        .other          _ZN5flash24flash_fwd_splitkv_kernelI23Flash_fwd_kernel_traitsILi32ELi64ELi128ELi4ELb0ELb0EN7cutlass6half_tE19Flash_kernel_traitsILi32ELi64ELi128ELi4ES3_EELb1ELb0ELb1ELb0ELb0ELb1ELb0ELb1EEEvNS_16Flash_fwd_paramsE,@"STO_CUDA_ENTRY STV_DEFAULT"
_ZN5flash24flash_fwd_splitkv_kernelI23Flash_fwd_kernel_traitsILi32ELi64ELi128ELi4ELb0ELb0EN7cutlass6half_tE19Flash_kernel_traitsILi32ELi64ELi128ELi4ES3_EELb1ELb0ELb1ELb0ELb0ELb1ELb0ELb1EEEvNS_16Flash_fwd_paramsE:
.text._ZN5flash24flash_fwd_splitkv_kernelI23Flash_fwd_kernel_traitsILi32ELi64ELi128ELi4ELb0ELb0EN7cutlass6half_tE19Flash_kernel_traitsILi32ELi64ELi128ELi4ES3_EELb1ELb0ELb1ELb0ELb0ELb1ELb0ELb1EEEvNS_16Flash_fwd_paramsE:
        /* <DEDUP_REMOVED lines=41> */
.L_x_4703:
[----:B------:R-:W1:Y:S02]  /*0290*/  LDC R7, c[0x0][0x2c8] ;  /* 0x0000b200ff077b82 */ /* 0x000e640000000800 */
.L_x_4704:
        /* <DEDUP_REMOVED lines=42> */
[----:B------:R-:W-:Y:S01]  /*0540*/  IMAD.IADD R116, R116, 0x1, -R57 ;  /* 0x0000000174747824 */ /* 0x000fe200078e0a39 */
[----:B------:R-:W-:Y:S01]  /*0550*/  ULDC UR5, c[0x0][0x2c4] ;  /* 0x0000b10000057ab9 */ /* 0x000fe20000000800 */
[----:B------:R-:W-:Y:S01]  /*0560*/  BSSY B0, `(.L_x_4706) ;  /* 0x000002e000007945 */ /* 0x000fe20003800000 */
[----:B------:R-:W-:-:S03]  /*0570*/  LOP3.LUT R0, R6, 0xfffffffc, RZ, 0xc0, !PT ;  /* 0xfffffffc06007812 */ /* 0x000fc600078ec0ff */
[----:B------:R-:W2:Y:S02]  /*0580*/  @!P0 LDC.64 R2, c[0x0][0x290] ;  /* 0x0000a400ff028b82 */ /* 0x000ea40000000a00 */
[----:B------:R-:W-:-:S05]  /*0590*/  IMAD.IADD R0, R53, 0x1, -R0 ;  /* 0x0000000135007824 */ /* 0x000fca00078e0a00 */
[----:B------:R-:W-:Y:S01]  /*05a0*/  ISETP.NE.AND P3, PT, R0, RZ, PT ;  /* 0x000000ff0000720c */ /* 0x000fe20003f65270 */
[----:B-1----:R-:W-:-:S04]  /*05b0*/  @P0 IMAD.WIDE.U32 R10, R117, R4, RZ ;  /* 0x00000004750a0225 */ /* 0x002fc800078e00ff */
[----:B------:R-:W-:Y:S01]  /*05c0*/  IMAD R12, R7, R4, RZ ;  /* 0x00000004070c7224 */ /* 0x000fe200078e02ff */
[----:B------:R-:W-:Y:S01]  /*05d0*/  SHF.R.S32.HI R7, RZ, 0x2, R6 ;  /* 0x00000002ff077819 */ /* 0x000fe20000011406 */
[-C--:B------:R-:W-:Y:S02]  /*05e0*/  @P0 IMAD R117, R117, R5.reuse, R11 ;  /* 0x0000000575750224 */ /* 0x080fe400078e020b */
[----:B------:R-:W-:Y:S01]  /*05f0*/  IMAD R12, R57, R5, R12 ;  /* 0x00000005390c7224 */ /* 0x000fe200078e020c */
[----:B------:R-:W-:Y:S01]  /*0600*/  ISETP.GE.OR P3, PT, R7, R116, P3 ;  /* 0x000000740700720c */ /* 0x000fe20001f66670 */
[-C--:B--2---:R-:W-:Y:S02]  /*0610*/  @!P0 IMAD R8, R59, R2.reuse, RZ ;  /* 0x000000023b088224 */ /* 0x084fe400078e02ff */
[----:B------:R-:W-:-:S04]  /*0620*/  @!P0 IMAD.WIDE.U32 R14, R17, R2, RZ ;  /* 0x00000002110e8225 */ /* 0x000fc800078e00ff */
[C---:B------:R-:W-:Y:S02]  /*0630*/  @!P0 IMAD R3, R17.reuse, R3, R8 ;  /* 0x0000000311038224 */ /* 0x040fe400078e0208 */
[----:B------:R-:W-:Y:S02]  /*0640*/  IMAD.SHL.U32 R8, R0, 0x8, RZ ;  /* 0x0000000800087824 */ /* 0x000fe400078e00ff */
[----:B------:R-:W-:Y:S02]  /*0650*/  IMAD R2, R17, UR8, R126 ;  /* 0x0000000811027c24 */ /* 0x000fe4000f8e027e */
[----:B------:R-:W-:Y:S01]  /*0660*/  @!P0 IMAD.MOV.U32 R10, RZ, RZ, R14 ;  /* 0x000000ffff0a8224 */ /* 0x000fe200078e000e */
[----:B------:R-:W-:Y:S01]  /*0670*/  SHF.R.S32.HI R9, RZ, 0x1f, R8 ;  /* 0x0000001fff097819 */ /* 0x000fe20000011408 */
[----:B------:R-:W-:Y:S01]  /*0680*/  @!P0 IMAD.IADD R117, R15, 0x1, R3 ;  /* 0x000000010f758824 */ /* 0x000fe200078e0203 */
[----:B------:R-:W-:Y:S01]  /*0690*/  ISETP.GE.AND P1, PT, R8, UR4, PT ;  /* 0x0000000408007c0c */ /* 0x000fe2000bf26270 */
[----:B------:R-:W-:Y:S01]  /*06a0*/  IMAD R2, R2, UR5, R57 ;  /* 0x0000000502027c24 */ /* 0x000fe2000f8e0239 */
[----:B------:R-:W-:Y:S01]  /*06b0*/  SHF.R.S32.HI R3, RZ, 0x1f, R126 ;  /* 0x0000001fff037819 */ /* 0x000fe2000001147e */
[----:B------:R-:W-:Y:S01]  /*06c0*/  IMAD.WIDE.U32 R16, R57, R4, R8 ;  /* 0x0000000439107225 */ /* 0x000fe200078e0008 */
[----:B------:R-:W-:Y:S01]  /*06d0*/  ULDC.64 UR4, c[0x0][0x2a0] ;  /* 0x0000a80000047ab9 */ /* 0x000fe20000000a00 */
[----:B------:R-:W-:-:S02]  /*06e0*/  IADD3 R9, R7, 0x20, RZ ;  /* 0x0000002007097810 */ /* 0x000fc40007ffe0ff */
[----:B------:R-:W-:Y:S01]  /*06f0*/  IMAD R3, R3, UR4, RZ ;  /* 0x0000000403037c24 */ /* 0x000fe2000f8e02ff */
[----:B------:R-:W-:Y:S02]  /*0700*/  IADD3 R10, P2, R10, R16, RZ ;  /* 0x000000100a0a7210 */ /* 0x000fe40007f5e0ff */
[-C--:B------:R-:W-:Y:S01]  /*0710*/  ISETP.GE.AND P0, PT, R9, R116.reuse, PT ;  /* 0x000000740900720c */ /* 0x080fe20003f06270 */
[C---:B------:R-:W-:Y:S01]  /*0720*/  IMAD R3, R126.reuse, UR5, R3 ;  /* 0x000000057e037c24 */ /* 0x040fe2000f8e0203 */
[----:B------:R-:W-:Y:S02]  /*0730*/  IADD3.X R11, R117, R17, R12, P2, !PT ;  /* 0x00000011750b7210 */ /* 0x000fe400017fe40c */
[-C--:B------:R-:W-:Y:S02]  /*0740*/  ISETP.GE.OR P2, PT, R7, R116.reuse, P1 ;  /* 0x000000740700720c */ /* 0x080fe40000f46670 */
[----:B------:R-:W-:Y:S01]  /*0750*/  ISETP.GE.OR P4, PT, R9, R116, P1 ;  /* 0x000000740900720c */ /* 0x000fe20000f86670 */
[----:B------:R-:W-:Y:S01]  /*0760*/  IMAD.WIDE.U32 R10, R126, UR4, R10 ;  /* 0x000000047e0a7c25 */ /* 0x000fe2000f8e000a */
[----:B------:R-:W-:-:S02]  /*0770*/  IADD3 R6, P1, R2, R7, RZ ;  /* 0x0000000702067210 */ /* 0x000fc40007f3e0ff */
[----:B------:R-:W-:Y:S02]  /*0780*/  SHF.R.S32.HI R9, RZ, 0x1f, R7 ;  /* 0x0000001fff097819 */ /* 0x000fe40000011407 */
        /* <DEDUP_REMOVED lines=11> */
.L_x_4707:
[----:B------:R-:W-:Y:S05]  /*0840*/  BSYNC B0 ;  /* 0x0000000000007941 */ /* 0x000fea0003800000 */
.L_x_4706:
        /* <DEDUP_REMOVED lines=13> */
.L_x_4709:
[----:B------:R-:W-:Y:S05]  /*0920*/  BSYNC B0 ;  /* 0x0000000000007941 */ /* 0x000fea0003800000 */
.L_x_4708:
        /* <DEDUP_REMOVED lines=11> */
.L_x_4705:
        /* <DEDUP_REMOVED lines=22> */
.L_x_4710:
        /* <DEDUP_REMOVED lines=46> */
[----:B---3--:R-:W-:-:S12]  /*0e20*/  IMAD R15, R8, R6, R11 ;  /* 0x00000006080f7224 */ /* 0x008fd800078e020b */
        /* <DEDUP_REMOVED lines=20> */
[----:B--2---:R-:W-:-:S02]  /*0f70*/  IMAD R6, R9, R132, RZ ;  /* 0x0000008409067224 */ /* 0x004fc400078e02ff */
[----:B------:R-:W-:-:S04]  /*0f80*/  IMAD.WIDE.U32 R12, R15, R132, R12 ;  /* 0x000000840f0c7225 */ /* 0x000fc800078e000c */
[----:B------:R-:W-:Y:S02]  /*0f90*/  IMAD R6, R15, R133, R6 ;  /* 0x000000850f067224 */ /* 0x000fe400078e0206 */
[----:B------:R-:W-:-:S03]  /*0fa0*/  IMAD.MOV.U32 R16, RZ, RZ, R12 ;  /* 0x000000ffff107224 */ /* 0x000fc600078e000c */
[----:B-----5:R-:W-:Y:S01]  /*0fb0*/  IADD3 R17, R13, R6, RZ ;  /* 0x000000060d117210 */ /* 0x020fe20007ffe0ff */
        /* <DEDUP_REMOVED lines=9> */
.L_x_4711:
        /* <DEDUP_REMOVED lines=48> */
.L_x_4713:
        /* <DEDUP_REMOVED lines=32> */
.L_x_4712:
[----:B------:R1:W5:Y:S01]  /*1550*/  @P5 LDG.E R44, desc[UR6][R130.64] ;  /* 0x00000006822c5981 */ /* 0x000362000c1e1900 */
[----:B------:R-:W-:Y:S01]  /*1560*/  ISETP.NE.AND P0, PT, R117, -0x1, PT ;  /* 0xffffffff7500780c */ /* 0x000fe20003f05270 */
[----:B------:R-:W2:Y:S01]  /*1570*/  LDC.64 R2, c[0x0][0x240] ;  /* 0x00009000ff027b82 */ /* 0x000ea20000000a00 */
[----:B------:R-:W-:Y:S01]  /*1580*/  SHF.R.S32.HI R12, RZ, 0x1f, R53 ;  /* 0x0000001fff0c7819 */ /* 0x000fe20000011435 */
[----:B------:R-:W-:Y:S01]  /*1590*/  ULDC.64 UR4, c[0x0][0x268] ;  /* 0x00009a0000047ab9 */ /* 0x000fe20000000a00 */
[----:B------:R-:W-:Y:S02]  /*15a0*/  SHF.R.S32.HI R85, RZ, 0x1f, R66 ;  /* 0x0000001fff557819 */ /* 0x000fe40000011442 */
[CC--:B------:R-:W-:Y:S02]  /*15b0*/  LEA.HI R25, R12.reuse, R53.reuse, RZ, 0x2 ;  /* 0x000000350c197211 */ /* 0x0c0fe400078f10ff */
[----:B------:R-:W-:Y:S01]  /*15c0*/  LEA.HI R64, R12, R53, RZ, 0x3 ;  /* 0x000000350c407211 */ /* 0x000fe200078f18ff */
[----:B------:R-:W3:Y:S01]  /*15d0*/  LDC R74, c[0x0][0x2e0] ;  /* 0x0000b800ff4a7b82 */ /* 0x000ee20000000800 */
[----:B------:R-:W-:-:S02]  /*15e0*/  SHF.R.S32.HI R128, RZ, 0x2, R25 ;  /* 0x00000002ff807819 */ /* 0x000fc40000011419 */
[C---:B------:R-:W-:Y:S02]  /*15f0*/  LOP3.LUT R8, R25.reuse, 0xfffffffc, RZ, 0xc0, !PT ;  /* 0xfffffffc19087812 */ /* 0x040fe400078ec0ff */
[----:B------:R-:W-:Y:S02]  /*1600*/  LEA.HI R25, R25, R128, RZ, 0x1 ;  /* 0x0000008019197211 */ /* 0x000fe400078f08ff */
[CC--:B------:R-:W-:Y:S01]  /*1610*/  LEA.HI R55, R12.reuse, R53.reuse, RZ, 0x5 ;  /* 0x000000350c377211 */ /* 0x0c0fe200078f28ff */
[----:B------:R-:W4:Y:S01]  /*1620*/  @!P0 LDC.64 R6, c[0x0][0x228] ;  /* 0x00008a00ff068b82 */ /* 0x000f220000000a00 */
[----:B------:R-:W-:Y:S01]  /*1630*/  LOP3.LUT R25, R25, 0x7fffffe, RZ, 0xc0, !PT ;  /* 0x07fffffe19197812 */ /* 0x000fe200078ec0ff */
[----:B------:R-:W-:Y:S01]  /*1640*/  IMAD.IADD R8, R53, 0x1, -R8 ;  /* 0x0000000135087824 */ /* 0x000fe200078e0a08 */
[----:B------:R-:W-:Y:S02]  /*1650*/  LEA.HI R63, R12, R53, RZ, 0x4 ;  /* 0x000000350c3f7211 */ /* 0x000fe400078f20ff */
[----:B------:R-:W-:Y:S01]  /*1660*/  SHF.R.S32.HI R58, RZ, 0x3, R64 ;  /* 0x00000003ff3a7819 */ /* 0x000fe20000011440 */
[----:B------:R-:W-:Y:S01]  /*1670*/  IMAD.IADD R94, R128, 0x1, -R25 ;  /* 0x00000001805e7824 */ /* 0x000fe200078e0a19 */
[----:B------:R-:W-:Y:S01]  /*1680*/  LOP3.LUT R62, R63, 0xfffffff0, RZ, 0xc0, !PT ;  /* 0xfffffff03f3e7812 */ /* 0x000fe200078ec0ff */
[----:B--2--5:R-:W-:Y:S01]  /*1690*/  @P0 IMAD.WIDE.U32 R16, R117, R2, RZ ;  /* 0x0000000275100225 */ /* 0x024fe200078e00ff */
[----:B------:R-:W2:Y:S01]  /*16a0*/  LDC.64 R122, c[0x0][0x250] ;  /* 0x00009400ff7a7b82 */ /* 0x000ea20000000a00 */
[----:B------:R-:W-:-:S02]  /*16b0*/  SHF.R.S32.HI R129, RZ, 0x1f, R128 ;  /* 0x0000001fff817819 */ /* 0x000fc40000011480 */
[----:B------:R-:W-:Y:S01]  /*16c0*/  @P0 IMAD.MOV.U32 R12, RZ, RZ, R16 ;  /* 0x000000ffff0c0224 */ /* 0x000fe200078e0010 */
[----:B------:R-:W-:Y:S01]  /*16d0*/  LEA.HI R85, R85, R66, RZ, 0x7 ;  /* 0x0000004255557211 */ /* 0x000fe200078f38ff */
[----:B------:R-:W-:Y:S01]  /*16e0*/  IMAD.SHL.U32 R76, R8, 0x8, RZ ;  /* 0x00000008084c7824 */ /* 0x000fe200078e00ff */
[----:B------:R-:W-:Y:S01]  /*16f0*/  SHF.R.S32.HI R127, RZ, 0x1f, R126 ;  /* 0x0000001fff7f7819 */ /* 0x000fe2000001147e */
[----:B------:R-:W-:Y:S01]  /*1700*/  IMAD.SHL.U32 R23, R58, 0x40, RZ ;  /* 0x000000403a177824 */ /* 0x000fe200078e00ff */
[----:B------:R-:W-:Y:S01]  /*1710*/  SHF.R.S32.HI R85, RZ, 0x7, R85 ;  /* 0x00000007ff557819 */ /* 0x000fe20000011455 */
[----:B------:R-:W-:Y:S01]  /*1720*/  @P0 IMAD R17, R117, R3, R17 ;  /* 0x0000000375110224 */ /* 0x000fe200078e0211 */
[----:B------:R-:W-:Y:S01]  /*1730*/  SHF.R.S32.HI R77, RZ, 0x1f, R76 ;  /* 0x0000001fff4d7819 */ /* 0x000fe2000001144c */
[----:B------:R-:W-:Y:S01]  /*1740*/  IMAD.IADD R62, R53, 0x1, -R62 ;  /* 0x00000001353e7824 */ /* 0x000fe200078e0a3e */
[----:B------:R-:W-:Y:S01]  /*1750*/  LOP3.LUT R23, R23, 0xc0, RZ, 0xc0, !PT ;  /* 0x000000c017177812 */ /* 0x000fe200078ec0ff */
[----:B------:R-:W-:Y:S01]  /*1760*/  IMAD.WIDE R20, R21, 0x40, R128 ;  /* 0x0000004015147825 */ /* 0x000fe200078e0280 */
[----:B------:R-:W-:-:S02]  /*1770*/  VIMNMX R85, RZ, R85, !PT ;  /* 0x00000055ff557248 */ /* 0x000fc40007fe0100 */
[----:B------:R-:W-:Y:S01]  /*1780*/  LOP3.LUT R14, R23, 0x18, R76, 0xf8, !PT ;  /* 0x00000018170e7812 */ /* 0x000fe200078ef84c */
[-C--:B----4-:R-:W-:Y:S01]  /*1790*/  @!P0 IMAD R16, R59, R6.reuse, RZ ;  /* 0x000000063b108224 */ /* 0x090fe200078e02ff */
[----:B------:R-:W-:Y:S01]  /*17a0*/  SHF.R.U32.HI R23, RZ, 0x3, R23 ;  /* 0x00000003ff177819 */ /* 0x000fe20000011617 */
[C---:B------:R-:W-:Y:S01]  /*17b0*/  @!P0 IMAD.WIDE.U32 R24, R61.reuse, R6, RZ ;  /* 0x000000063d188225 */ /* 0x040fe200078e00ff */
[----:B------:R-:W-:Y:S02]  /*17c0*/  LEA.HI R60, R62, R62, RZ, 0x1 ;  /* 0x0000003e3e3c7211 */ /* 0x000fe400078f08ff */
[----:B------:R-:W-:Y:S01]  /*17d0*/  LOP3.LUT R23, R14, R23, RZ, 0x3c, !PT ;  /* 0x000000170e177212 */ /* 0x000fe200078e3cff */
[----:B------:R-:W-:Y:S01]  /*17e0*/  @!P0 IMAD R7, R61, R7, R16 ;  /* 0x000000073d078224 */ /* 0x000fe200078e0210 */
[----:B------:R-:W-:Y:S01]  /*17f0*/  SHF.R.S32.HI R6, RZ, 0x1f, R60 ;  /* 0x0000001fff067819 */ /* 0x000fe2000001143c */
[----:B------:R-:W-:Y:S01]  /*1800*/  @!P0 IMAD.MOV.U32 R12, RZ, RZ, R24 ;  /* 0x000000ffff0c8224 */ /* 0x000fe200078e0018 */
[----:B---3--:R-:W-:Y:S01]  /*1810*/  LEA.HI R74, R74, R74, RZ, 0x1 ;  /* 0x0000004a4a4a7211 */ /* 0x008fe200078f08ff */
[----:B------:R-:W-:Y:S01]  /*1820*/  @!P0 IMAD.IADD R17, R25, 0x1, R7 ;  /* 0x0000000119118824 */ /* 0x000fe200078e0207 */
[C---:B------:R-:W-:Y:S01]  /*1830*/  IADD3 R18, P0, R76.reuse, R10, RZ ;  /* 0x0000000a4c127210 */ /* 0x040fe20007f1e0ff */
[----:B------:R-:W-:Y:S01]  /*1840*/  IMAD R14, R21, R2, RZ ;  /* 0x00000002150e7224 */ /* 0x000fe200078e02ff */
[----:B------:R-:W-:Y:S01]  /*1850*/  IADD3 R16, P2, R76, R12, RZ ;  /* 0x0000000c4c107210 */ /* 0x000fe20007f5e0ff */
[----:B------:R-:W-:Y:S01]  /*1860*/  IMAD R7, R5, UR4, RZ ;  /* 0x0000000405077c24 */ /* 0x000fe2000f8e02ff */
[----:B------:R-:W-:Y:S01]  /*1870*/  SHF.R.S32.HI R21, RZ, 0x1, R60 ;  /* 0x00000001ff157819 */ /* 0x000fe2000001143c */
[C---:B------:R-:W-:Y:S01]  /*1880*/  IMAD.X R19, R77.reuse, 0x1, R19, P0 ;  /* 0x000000014d137824 */ /* 0x040fe200000e0613 */
[----:B------:R-:W-:Y:S01]  /*1890*/  IADD3 R68, P0, R128, R15, RZ ;  /* 0x0000000f80447210 */ /* 0x000fe20007f1e0ff */
[----:B------:R-:W-:Y:S01]  /*18a0*/  IMAD.X R17, R77, 0x1, R17, P2 ;  /* 0x000000014d117824 */ /* 0x000fe200010e0611 */
[----:B------:R-:W-:Y:S01]  /*18b0*/  LEA.HI R6, R6, R21, RZ, 0x2 ;  /* 0x0000001506067211 */ /* 0x000fe200078f10ff */
[----:B------:R-:W-:Y:S01]  /*18c0*/  IMAD.SHL.U32 R8, R8, 0x4, RZ ;  /* 0x0000000408087824 */ /* 0x000fe200078e00ff */
[----:B------:R-:W-:Y:S01]  /*18d0*/  SHF.R.S32.HI R71, RZ, 0x1, R74 ;  /* 0x00000001ff477819 */ /* 0x000fe2000001144a */
[----:B------:R-:W-:Y:S01]  /*18e0*/  IMAD.X R9, R129, 0x1, R9, P0 ;  /* 0x0000000181097824 */ /* 0x000fe200000e0609 */
[----:B------:R-:W-:Y:S01]  /*18f0*/  IADD3 R110, P0, R76, R4, RZ ;  /* 0x000000044c6e7210 */ /* 0x000fe20007f1e0ff */
[----:B------:R-:W-:Y:S01]  /*1900*/  IMAD R3, R20, R3, R14 ;  /* 0x0000000314037224 */ /* 0x000fe200078e020e */
[----:B------:R-:W-:Y:S01]  /*1910*/  LOP3.LUT R56, R6, 0xfffffffc, RZ, 0xc0, !PT ;  /* 0xfffffffc06387812 */ /* 0x000fe200078ec0ff */
[----:B------:R-:W-:Y:S01]  /*1920*/  IMAD R7, R0, UR5, R7 ;  /* 0x0000000500077c24 */ /* 0x000fe2000f8e0207 */
[----:B------:R-:W-:Y:S01]  /*1930*/  SHF.R.S32.HI R55, RZ, 0x5, R55 ;  /* 0x00000005ff377819 */ /* 0x000fe20000011437 */
[----:B------:R-:W-:Y:S01]  /*1940*/  IMAD.X R111, R77, 0x1, R13, P0 ;  /* 0x000000014d6f7824 */ /* 0x000fe200000e060d */
[----:B------:R-:W-:Y:S01]  /*1950*/  ISETP.GT.AND P0, PT, R52, R85, PT ;  /* 0x000000553400720c */ /* 0x000fe20003f04270 */
[----:B------:R-:W-:Y:S01]  /*1960*/  IMAD.WIDE.U32 R18, R0, UR4, R18 ;  /* 0x0000000400127c25 */ /* 0x000fe2000f8e0012 */
[----:B------:R-:W-:Y:S01]  /*1970*/  ULDC.64 UR4, c[0x0][0x258] ;  /* 0x0000960000047ab9 */ /* 0x000fe20000000a00 */
[----:B------:R-:W-:-:S02]  /*1980*/  IADD3 R56, R21, -R56, RZ ;  /* 0x8000003815387210 */ /* 0x000fc40007ffe0ff */
[----:B------:R-:W-:Y:S01]  /*1990*/  IMAD.WIDE.U32 R16, R20, R2, R16 ;  /* 0x0000000214107225 */ /* 0x000fe200078e0010 */
[----:B------:R-:W-:Y:S02]  /*19a0*/  SHF.L.U64.HI R112, R132, 0x5, R133 ;  /* 0x0000000584707819 */ /* 0x000fe40000010285 */
[----:B------:R-:W-:Y:S01]  /*19b0*/  LOP3.LUT P2, RZ, R56, 0x2, RZ, 0xc0, !PT ;  /* 0x0000000238ff7812 */ /* 0x000fe2000784c0ff */
[----:B--2---:R-:W-:Y:S01]  /*19c0*/  IMAD R9, R9, R122, RZ ;  /* 0x0000007a09097224 */ /* 0x004fe200078e02ff */
[----:B------:R-:W-:Y:S01]  /*19d0*/  SHF.L.U32 R113, R132, 0x5, RZ ;  /* 0x0000000584717819 */ /* 0x000fe200000006ff */
[----:B------:R-:W-:Y:S01]  /*19e0*/  IMAD R73, R128, R71, R8 ;  /* 0x0000004780497224 */ /* 0x000fe200078e0208 */
[----:B------:R-:W-:Y:S01]  /*19f0*/  SHF.L.U64.HI R114, R122, 0x5, R123 ;  /* 0x000000057a727819 */ /* 0x000fe2000001027b */
[----:B------:R-:W-:Y:S02]  /*1a00*/  IMAD.IADD R19, R19, 0x1, R7 ;  /* 0x0000000113137824 */ /* 0x000fe400078e0207 */
[----:B------:R-:W-:Y:S01]  /*1a10*/  IMAD.IADD R17, R17, 0x1, R3 ;  /* 0x0000000111117824 */ /* 0x000fe200078e0203 */
[----:B------:R-:W-:Y:S01]  /*1a20*/  IADD3 R72, R8, R73, RZ ;  /* 0x0000004908487210 */ /* 0x000fe20007ffe0ff */
[----:B------:R-:W-:Y:S01]  /*1a30*/  IMAD R65, R127, UR4, RZ ;  /* 0x000000047f417c24 */ /* 0x000fe2000f8e02ff */
[----:B------:R-:W-:Y:S01]  /*1a40*/  SHF.R.S32.HI R70, RZ, 0x1f, R73 ;  /* 0x0000001fff467819 */ /* 0x000fe20000011449 */
[----:B------:R-:W-:Y:S01]  /*1a50*/  IMAD R125, R129, R132, RZ ;  /* 0x00000084817d7224 */ /* 0x000fe200078e02ff */
[----:B------:R-:W-:Y:S01]  /*1a60*/  SHF.R.S32.HI R67, RZ, 0x1f, R72 ;  /* 0x0000001fff437819 */ /* 0x000fe20000011448 */
[----:B------:R-:W-:-:S02]  /*1a70*/  IMAD R95, R68, R123, R9 ;  /* 0x0000007b445f7224 */ /* 0x000fc400078e0209 */
[----:B------:R-:W-:Y:S02]  /*1a80*/  IMAD R94, R55, 0x8, R94 ;  /* 0x00000008375e7824 */ /* 0x000fe400078e025e */
[----:B------:R-:W-:Y:S02]  /*1a90*/  IMAD.MOV.U32 R9, RZ, RZ, 0x10 ;  /* 0x00000010ff097424 */ /* 0x000fe400078e00ff */
[----:B------:R-:W-:Y:S01]  /*1aa0*/  IMAD.WIDE.U32 R68, R68, R122, R18 ;  /* 0x0000007a44447225 */ /* 0x000fe200078e0012 */
[----:B------:R-:W-:Y:S02]  /*1ab0*/  LEA R94, R94, R23, 0x5 ;  /* 0x000000175e5e7211 */ /* 0x000fe400078e28ff */
        /* <DEDUP_REMOVED lines=27> */
[----:B------:R-:W-:Y:S01]  /*1c70*/  USHF.L.U32 UR14, UR4, 0x6, URZ ;  /* 0x00000006040e7899 */ /* 0x000fe2000800063f */
[----:B------:R-:W-:Y:S01]  /*1c80*/  IADD3 R75, R128, 0x20, RZ ;  /* 0x00000020804b7810 */ /* 0x000fe20007ffe0ff */
[----:B------:R-:W-:Y:S01]  /*1c90*/  USHF.L.U64.HI UR15, UR4, 0x5, UR5 ;  /* 0x00000005040f7899 */ /* 0x000fe20008010205 */
[----:B------:R-:W-:Y:S01]  /*1ca0*/  IMAD R6, R61, UR11, R6 ;  /* 0x0000000b3d067c24 */ /* 0x000fe2000f8e0206 */
[----:B------:R-:W-:Y:S01]  /*1cb0*/  MOV R16, R12 ;  /* 0x0000000c00107202 */ /* 0x000fe20000000f00 */
[----:B------:R-:W-:Y:S01]  /*1cc0*/  IMAD.IADD R15, R15, 0x1, R4 ;  /* 0x000000010f0f7824 */ /* 0x000fe200078e0204 */
[----:B------:R-:W-:Y:S01]  /*1cd0*/  ULDC.64 UR10, c[0x0][0x348] ;  /* 0x0000d200000a7ab9 */ /* 0x000fe20000000a00 */
[----:B------:R-:W-:Y:S01]  /*1ce0*/  IMAD.IADD R17, R13, 0x1, R6 ;  /* 0x000000010d117824 */ /* 0x000fe200078e0206 */
[----:B------:R-:W-:Y:S01]  /*1cf0*/  USHF.L.U32 UR20, UR4, 0x5, URZ ;  /* 0x0000000504147899 */ /* 0x000fe2000800063f */
[CC--:B-1----:R-:W-:Y:S01]  /*1d00*/  IMAD R4, R7.reuse, R2.reuse, RZ ;  /* 0x0000000207047224 */ /* 0x0c2fe200078e02ff */
[----:B------:R-:W-:Y:S01]  /*1d10*/  UIMAD.WIDE.U32 UR18, UR4, 0xc0, URZ ;  /* 0x000000c0041278a5 */ /* 0x000fe2000f8e003f */
[----:B------:R-:W-:Y:S01]  /*1d20*/  IMAD R13, R7, UR4, RZ ;  /* 0x00000004070d7c24 */ /* 0x000fe2000f8e02ff */
[----:B------:R-:W-:Y:S01]  /*1d30*/  ULDC UR25, c[0x0][0x2d0] ;  /* 0x0000b40000197ab9 */ /* 0x000fe20000000800 */
[----:B------:R-:W-:Y:S01]  /*1d40*/  IMAD R4, R8, R3, R4 ;  /* 0x0000000308047224 */ /* 0x000fe200078e0204 */
[----:B------:R-:W-:Y:S01]  /*1d50*/  SHF.L.U64.HI R86, R2, 0x6, R3 ;  /* 0x0000000602567819 */ /* 0x000fe20000010203 */
[----:B------:R-:W-:Y:S01]  /*1d60*/  IMAD.WIDE.U32 R6, R8, R2, R14 ;  /* 0x0000000208067225 */ /* 0x000fe200078e000e */
[C---:B------:R-:W-:Y:S01]  /*1d70*/  SHF.L.U64.HI R106, R2.reuse, 0x5, R3 ;  /* 0x00000005026a7819 */ /* 0x040fe20000010203 */
[----:B------:R-:W-:Y:S01]  /*1d80*/  USHF.L.U64.HI UR23, UR20, 0x1, UR15 ;  /* 0x0000000114177899 */ /* 0x000fe2000801020f */
[----:B------:R-:W-:Y:S01]  /*1d90*/  SHF.L.U32 R87, R2, 0x6, RZ ;  /* 0x0000000602577819 */ /* 0x000fe200000006ff */
[----:B------:R-:W-:Y:S01]  /*1da0*/  IMAD.IADD R44, R44, 0x1, R11 ;  /* 0x000000012c2c7824 */ /* 0x000fe200078e020b */
[----:B------:R-:W-:Y:S01]  /*1db0*/  IADD3 R7, R7, R4, RZ ;  /* 0x0000000407077210 */ /* 0x000fe20007ffe0ff */
[----:B------:R-:W-:Y:S01]  /*1dc0*/  IMAD R13, R8, UR5, R13 ;  /* 0x00000005080d7c24 */ /* 0x000fe2000f8e020d */
[----:B------:R-:W-:Y:S01]  /*1dd0*/  IADD3 R108, R128, 0x60, RZ ;  /* 0x00000060806c7810 */ /* 0x000fe20007ffe0ff */
[----:B------:R-:W-:Y:S01]  /*1de0*/  IMAD.WIDE.U32 R16, R8, UR4, R16 ;  /* 0x0000000408107c25 */ /* 0x000fe2000f8e0010 */
[----:B------:R-:W-:Y:S01]  /*1df0*/  SHF.R.S32.HI R80, RZ, 0x1f, R81 ;  /* 0x0000001fff507819 */ /* 0x000fe20000011451 */
[----:B------:R-:W-:Y:S01]  /*1e00*/  USHF.L.U32 UR26, UR14, 0x1, URZ ;  /* 0x000000010e1a7899 */ /* 0x000fe2000800063f */
[----:B--2---:R-:W-:Y:S01]  /*1e10*/  LEA R84, -R84, RZ, 0x7 ;  /* 0x000000ff54547211 */ /* 0x004fe200078e39ff */
[----:B------:R-:W-:Y:S01]  /*1e20*/  IMAD R101, R5, UR10, RZ ;  /* 0x0000000a05657c24 */ /* 0x000fe2000f8e02ff */
[----:B------:R-:W-:Y:S01]  /*1e30*/  ULDC.U8 UR22, c[0x0][0x3c3] ;  /* 0x0000f0c000167ab9 */ /* 0x000fe20000000000 */
[----:B------:R-:W-:Y:S01]  /*1e40*/  IMAD R44, R71, R44, RZ ;  /* 0x0000002c472c7224 */ /* 0x000fe200078e02ff */
[----:B------:R-:W-:Y:S01]  /*1e50*/  ULDC UR21, c[0x0][0x2e0] ;  /* 0x0000b80000157ab9 */ /* 0x000fe20000000800 */
[----:B------:R-:W-:Y:S01]  /*1e60*/  IMAD.IADD R17, R17, 0x1, R13 ;  /* 0x0000000111117824 */ /* 0x000fe200078e020d */
[----:B------:R-:W-:Y:S01]  /*1e70*/  ULDC.64 UR16, c[0x0][0x250] ;  /* 0x0000940000107ab9 */ /* 0x000fe20000000a00 */
[----:B------:R-:W-:Y:S01]  /*1e80*/  IMAD R99, R5, UR12, RZ ;  /* 0x0000000c05637c24 */ /* 0x000fe2000f8e02ff */
[----:B------:R-:W-:Y:S01]  /*1e90*/  SHF.R.S32.HI R43, RZ, 0x1f, R44 ;  /* 0x0000001fff2b7819 */ /* 0x000fe2000001142c */
[----:B------:R-:W-:Y:S01]  /*1ea0*/  IMAD R101, R0, UR11, R101 ;  /* 0x0000000b00657c24 */ /* 0x000fe2000f8e0265 */
[-C--:B------:R-:W-:Y:S01]  /*1eb0*/  IADD3 R104, P3, R72, R44.reuse, RZ ;  /* 0x0000002c48687210 */ /* 0x080fe20007f7e0ff */
[C---:B------:R-:W-:Y:S01]  /*1ec0*/  IMAD.WIDE.U32 R6, R0.reuse, UR10, R6 ;  /* 0x0000000a00067c25 */ /* 0x040fe2000f8e0006 */
[----:B------:R-:W-:Y:S01]  /*1ed0*/  ULDC.64 UR10, c[0x0][0x318] ;  /* 0x0000c600000a7ab9 */ /* 0x000fe20000000a00 */
[----:B------:R-:W-:Y:S01]  /*1ee0*/  IADD3 R44, P4, R73, R44, RZ ;  /* 0x0000002c492c7210 */ /* 0x000fe20007f9e0ff */
[----:B------:R-:W-:Y:S01]  /*1ef0*/  USHF.L.U32 UR20, UR20, 0x1, URZ ;  /* 0x0000000114147899 */ /* 0x000fe2000800063f */
[----:B------:R-:W-:Y:S01]  /*1f00*/  IMAD R99, R0, UR13, R99 ;  /* 0x0000000d00637c24 */ /* 0x000fe2000f8e0263 */
[----:B------:R-:W-:Y:S01]  /*1f10*/  LEA R100, P0, R6, UR10, 0x1 ;  /* 0x0000000a06647c11 */ /* 0x000fe2000f8008ff */
[----:B------:R-:W-:Y:S01]  /*1f20*/  IMAD.WIDE.U32 R4, R0, UR12, R16 ;  /* 0x0000000c00047c25 */ /* 0x000fe2000f8e0010 */
[----:B------:R-:W-:-:S03]  /*1f30*/  ULDC.64 UR12, c[0x0][0x320] ;  /* 0x0000c800000c7ab9 */ /* 0x000fc60000000a00 */
[----:B------:R-:W-:Y:S01]  /*1f40*/  IMAD.IADD R101, R7, 0x1, R101 ;  /* 0x0000000107657824 */ /* 0x000fe200078e0265 */
[----:B------:R-:W-:Y:S01]  /*1f50*/  IADD3 R99, R5, R99, RZ ;  /* 0x0000006305637210 */ /* 0x000fe20007ffe0ff */
[--C-:B------:R-:W-:Y:S01]  /*1f60*/  IMAD.X R105, R67, 0x1, R43.reuse, P3 ;  /* 0x0000000143697824 */ /* 0x100fe200018e062b */
[----:B------:R-:W-:Y:S01]  /*1f70*/  LEA R98, P2, R4, UR12, 0x1 ;  /* 0x0000000c04627c11 */ /* 0x000fe2000f8408ff */
[----:B------:R-:W-:Y:S01]  /*1f80*/  IMAD.X R43, R70, 0x1, R43, P4 ;  /* 0x00000001462b7824 */ /* 0x000fe200020e062b */
[----:B------:R-:W-:Y:S01]  /*1f90*/  LEA.HI.X R101, R6, UR11, R101, 0x1, P0 ;  /* 0x0000000b06657c11 */ /* 0x000fe200080f0c65 */
[----:B------:R-:W-:Y:S01]  /*1fa0*/  IMAD.SHL.U32 R89, R123, 0x40, RZ ;  /* 0x000000407b597824 */ /* 0x000fe200078e00ff */
[----:B------:R-:W-:Y:S01]  /*1fb0*/  ULDC.64 UR10, c[0x0][0x218] ;  /* 0x00008600000a7ab9 */ /* 0x000fe20000000a00 */
[----:B------:R-:W-:Y:S01]  /*1fc0*/  IMAD.WIDE.U32 R10, R122, 0x40, RZ ;  /* 0x000000407a0a7825 */ /* 0x000fe200078e00ff */
[----:B------:R-:W-:Y:S01]  /*1fd0*/  LEA.HI.X R99, R4, UR13, R99, 0x1, P2 ;  /* 0x0000000d04637c11 */ /* 0x000fe200090f0c63 */
[----:B------:R-:W-:Y:S01]  /*1fe0*/  USHF.L.U64.HI UR13, UR4, 0x6, UR5 ;  /* 0x00000006040d7899 */ /* 0x000fe20008010205 */
[----:B------:R-:W-:Y:S01]  /*1ff0*/  LEA R92, P2, R110, UR10, 0x1 ;  /* 0x0000000a6e5c7c11 */ /* 0x000fe2000f8408ff */
[----:B------:R-:W-:Y:S01]  /*2000*/  UIMAD UR12, UR5, 0xc0, URZ ;  /* 0x000000c0050c78a4 */ /* 0x000fe2000f8e023f */
[----:B------:R-:W-:Y:S01]  /*2010*/  IMAD.IADD R89, R11, 0x1, R89 ;  /* 0x000000010b597824 */ /* 0x000fe200078e0259 */
[C---:B------:R-:W-:Y:S01]  /*2020*/  SHF.L.U64.HI R43, R44.reuse, 0x1, R43 ;  /* 0x000000012c2b7819 */ /* 0x040fe2000001022b */
[----:B------:R-:W-:Y:S01]  /*2030*/  ULDC.64 UR4, c[0x0][0x220] ;  /* 0x0000880000047ab9 */ /* 0x000fe20000000a00 */
[----:B------:R-:W-:Y:S01]  /*2040*/  IMAD.SHL.U32 R44, R44, 0x2, RZ ;  /* 0x000000022c2c7824 */ /* 0x000fe200078e00ff */
[----:B------:R-:W-:Y:S01]  /*2050*/  LEA R97, P0, R68, UR4, 0x1 ;  /* 0x0000000444617c11 */ /* 0x000fe2000f8008ff */
[----:B------:R-:W-:Y:S01]  /*2060*/  IMAD.SHL.U32 R90, R10, 0x2, RZ ;  /* 0x000000020a5a7824 */ /* 0x000fe200078e00ff */
[----:B------:R-:W-:Y:S01]  /*2070*/  LEA.HI.X R93, R110, UR11, R125, 0x1, P2 ;  /* 0x0000000b6e5d7c11 */ /* 0x000fe200090f0c7d */
[----:B------:R-:W-:Y:S01]  /*2080*/  ULDC.64 UR10, c[0x0][0x360] ;  /* 0x0000d800000a7ab9 */ /* 0x000fe20000000a00 */
[C---:B------:R-:W-:Y:S01]  /*2090*/  SHF.L.U64.HI R105, R104.reuse, 0x1, R105 ;  /* 0x0000000168697819 */ /* 0x040fe20000010269 */
[----:B------:R-:W-:Y:S01]  /*20a0*/  IMAD R91, R123, 0xc0, RZ ;  /* 0x000000c07b5b7824 */ /* 0x000fe200078e02ff */
[----:B------:R-:W-:Y:S01]  /*20b0*/  SHF.L.U32 R104, R104, 0x1, RZ ;  /* 0x0000000168687819 */ /* 0x000fe200000006ff */
[C---:B------:R-:W-:Y:S01]  /*20c0*/  IMAD.SHL.U32 R83, R71.reuse, 0x20, RZ ;  /* 0x0000002047537824 */ /* 0x040fe200078e00ff */
[----:B------:R-:W-:Y:S01]  /*20d0*/  SHF.L.U64.HI R89, R10, 0x1, R89 ;  /* 0x000000010a597819 */ /* 0x000fe20000010259 */
[----:B------:R-:W-:Y:S01]  /*20e0*/  IMAD R79, R71, 0x60, RZ ;  /* 0x00000060474f7824 */ /* 0x000fe200078e02ff */
[----:B------:R-:W-:Y:S01]  /*20f0*/  SHF.L.U32 R5, R133, 0x6, RZ ;  /* 0x0000000685057819 */ /* 0x000fe200000006ff */
[----:B------:R-:W-:Y:S01]  /*2100*/  IMAD.WIDE.U32 R132, R132, 0x40, RZ ;  /* 0x0000004084847825 */ /* 0x000fe200078e00ff */
[----:B------:R-:W-:Y:S01]  /*2110*/  LEA.HI.X R96, R68, UR5, R95, 0x1, P0 ;  /* 0x0000000544607c11 */ /* 0x000fe200080f0c5f */
[----:B------:R-:W-:Y:S01]  /*2120*/  ULDC.64 UR4, c[0x0][0x358] ;  /* 0x0000d60000047ab9 */ /* 0x000fe20000000a00 */
[----:B------:R-:W-:Y:S01]  /*2130*/  IADD3 R10, P2, R44, UR10, RZ ;  /* 0x0000000a2c0a7c10 */ /* 0x000fe2000ff5e0ff */
[----:B------:R-:W-:Y:S01]  /*2140*/  IMAD.WIDE.U32 R122, R122, 0xc0, RZ ;  /* 0x000000c07a7a7825 */ /* 0x000fe200078e00ff */
[C---:B------:R-:W-:Y:S01]  /*2150*/  IADD3 R102, P4, R104.reuse, UR10, RZ ;  /* 0x0000000a68667c10 */ /* 0x040fe2000ff9e0ff */
[----:B------:R-:W-:Y:S01]  /*2160*/  USHF.L.U64.HI UR24, UR14, 0x1, UR13 ;  /* 0x000000010e187899 */ /* 0x000fe2000801020d */
[----:B------:R-:W-:Y:S01]  /*2170*/  IADD3 R104, P3, R104, UR4, RZ ;  /* 0x0000000468687c10 */ /* 0x000fe2000ff7e0ff */
[----:B------:R-:W-:Y:S01]  /*2180*/  IMAD.SHL.U32 R107, R2, 0x20, RZ ;  /* 0x00000020026b7824 */ /* 0x000fe200078e00ff */
[----:B------:R-:W-:Y:S01]  /*2190*/  IADD3 R44, P0, R44, UR4, RZ ;  /* 0x000000042c2c7c10 */ /* 0x000fe2000ff1e0ff */
[----:B------:R-:W-:Y:S01]  /*21a0*/  VIADD R109, R128, 0x40 ;  /* 0x00000040806d7836 */ /* 0x000fe20000000000 */
[----:B------:R-:W-:Y:S01]  /*21b0*/  IADD3.X R11, R43, UR11, RZ, P2, !PT ;  /* 0x0000000b2b0b7c10 */ /* 0x000fe200097fe4ff */
[----:B------:R-:W-:Y:S01]  /*21c0*/  IMAD.MOV.U32 R12, RZ, RZ, R52 ;  /* 0x000000ffff0c7224 */ /* 0x000fe200078e0034 */
[----:B------:R-:W-:Y:S01]  /*21d0*/  IADD3 R88, R133, R5, RZ ;  /* 0x0000000585587210 */ /* 0x000fe20007ffe0ff */
[----:B------:R-:W-:Y:S01]  /*21e0*/  IMAD.IADD R91, R123, 0x1, R91 ;  /* 0x000000017b5b7824 */ /* 0x000fe200078e025b */
[----:B------:R-:W-:Y:S01]  /*21f0*/  ISETP.GE.AND P2, PT, R76, UR25, PT ;  /* 0x000000194c007c0c */ /* 0x000fe2000bf46270 */
[----:B------:R-:W-:Y:S01]  /*2200*/  UIADD3 UR27, UR19, UR12, URZ ;  /* 0x0000000c131b7290 */ /* 0x000fe2000fffe03f */
        /* <DEDUP_REMOVED lines=10> */
.L_x_4744:
        /* <DEDUP_REMOVED lines=19> */
[C---:B------:R-:W-:Y:S02]  /*23e0*/  ISETP.GE.OR P3, PT, R108.reuse, R2, P2 ;  /* 0x000000026c00720c */ /* 0x040fe40001766670 */
[----:B------:R-:W-:Y:S02]  /*23f0*/  @!P4 IADD3 R2, P0, R97, R90, RZ ;  /* 0x0000005a6102c210 */ /* 0x000fe40007f1e0ff */
[----:B------:R-:W-:Y:S03]  /*2400*/  ISETP.LT.OR P3, PT, R108, R0, P3 ;  /* 0x000000006c00720c */ /* 0x000fe60001f61670 */
[----:B------:R-:W-:Y:S01]  /*2410*/  @!P4 IMAD.X R3, R96, 0x1, R89, P0 ;  /* 0x000000016003c824 */ /* 0x000fe200000e0659 */
[----:B--2---:R1:W-:Y:S04]  /*2420*/  @!P6 STG.E.128 desc[UR6][R30.64], R20 ;  /* 0x000000141e00e986 */ /* 0x0043e8000c101d06 */
[----:B---34-:R2:W3:Y:S05]  /*2430*/  @!P5 LDG.E.128 R16, desc[UR6][R28.64] ;  /* 0x000000061c10d981 */ /* 0x0184ea000c1e1d00 */
        /* <DEDUP_REMOVED lines=72> */
.L_x_4718:
[----:B------:R-:W-:Y:S05]  /*28c0*/  BSYNC B0 ;  /* 0x0000000000007941 */ /* 0x000fea0003800000 */
.L_x_4717:
        /* <DEDUP_REMOVED lines=61> */
.L_x_4720:
[----:B------:R-:W-:Y:S05]  /*2ca0*/  BSYNC B0 ;  /* 0x0000000000007941 */ /* 0x000fea0003800000 */
.L_x_4719:
        /* <DEDUP_REMOVED lines=61> */
.L_x_4722:
[----:B------:R-:W-:Y:S05]  /*3080*/  BSYNC B0 ;  /* 0x0000000000007941 */ /* 0x000fea0003800000 */
.L_x_4721:
        /* <DEDUP_REMOVED lines=66> */
.L_x_4724:
[----:B------:R-:W-:Y:S05]  /*34b0*/  BSYNC B0 ;  /* 0x0000000000007941 */ /* 0x000fea0003800000 */
.L_x_4723:
[C---:B------:R-:W-:Y:S01]  /*34c0*/  LEA R44, P3, R33.reuse, R42, 0x1 ;  /* 0x0000002a212c7211 */ /* 0x040fe200078608ff */
[----:B------:R-:W-:Y:S01]  /*34d0*/  UMOV UR4, UR21 ;  /* 0x0000001500047c82 */ /* 0x000fe20008000000 */
[C---:B------:R-:W-:Y:S02]  /*34e0*/  LEA R10, P0, R33.reuse, R10, 0x1 ;  /* 0x0000000a210a7211 */ /* 0x040fe400078008ff */
[C---:B------:R-:W-:Y:S02]  /*34f0*/  LEA.HI.X.SX32 R43, R33.reuse, R43, 0x1, P3 ;  /* 0x0000002b212b7211 */ /* 0x040fe400018f0eff */
[----:B------:R-:W-:Y:S01]  /*3500*/  LEA.HI.X.SX32 R11, R33, R11, 0x1, P0 ;  /* 0x0000000b210b7211 */ /* 0x000fe200000f0eff */
[----:B------:R-:W-:Y:S08]  /*3510*/  BRA `(.L_x_4725) ;  /* 0x0000001800b07947 */ /* 0x000ff00003800000 */
.L_x_4716:
        /* <DEDUP_REMOVED lines=27> */
[C---:B------:R-:W-:Y:S04]  /*36d0*/  LEA R36, P0, R141.reuse, R104, 0x1 ;  /* 0x000000688d247211 */ /* 0x040fe800078008ff */
[----:B------:R-:W-:Y:S01]  /*36e0*/  LEA.HI.X.SX32 R37, R141, R105, 0x1, P0 ;  /* 0x000000698d257211 */ /* 0x000fe200000f0eff */
[----:B------:R-:W4:Y:S08]  /*36f0*/  LDG.E.128 R136, desc[UR6][R142.64] ;  /* 0x000000068e887981 */ /* 0x000f30000c1e1d00 */
        /* <DEDUP_REMOVED lines=62> */
.L_x_4729:
[----:B------:R-:W-:Y:S05]  /*3ae0*/  BSYNC B0 ;  /* 0x0000000000007941 */ /* 0x000fea0003800000 */
.L_x_4728:
[----:B-----5:R3:W-:Y:S02]  /*3af0*/  STG.E.128 desc[UR6][R92.64], R32 ;  /* 0x000000205c007986 */ /* 0x0207e4000c101d06 */
.L_x_4727:
[----:B------:R-:W-:Y:S05]  /*3b00*/  BSYNC B1 ;  /* 0x0000000000017941 */ /* 0x000fea0003800000 */
.L_x_4726:
        /* <DEDUP_REMOVED lines=20> */
[----:B-1----:R-:W-:Y:S02]  /*3c50*/  LEA R16, P0, R137, R138, 0x1 ;  /* 0x0000008a89107211 */ /* 0x002fe400078008ff */
[----:B------:R-:W-:Y:S02]  /*3c60*/  IADD3 R134, P6, R83, R136, RZ ;  /* 0x0000008853867210 */ /* 0x000fe40007fde0ff */
[----:B------:R-:W-:Y:S02]  /*3c70*/  LEA.HI.X.SX32 R17, R137, R139, 0x1, P0 ;  /* 0x0000008b89117211 */ /* 0x000fe400000f0eff */
[----:B------:R-:W-:Y:S02]  /*3c80*/  LEA.HI.X.SX32 R136, R136, R82, 0x1, P6 ;  /* 0x0000005288887211 */ /* 0x000fe400030f0eff */
[C---:B---3--:R-:W-:Y:S01]  /*3c90*/  LEA R138, P0, R134.reuse, R102, 0x1 ;  /* 0x00000066868a7211 */ /* 0x048fe200078008ff */
[----:B------:R-:W3:Y:S03]  /*3ca0*/  LDG.E.128 R28, desc[UR6][R16.64] ;  /* 0x00000006101c7981 */ /* 0x000ee6000c1e1d00 */
[----:B------:R-:W-:Y:S02]  /*3cb0*/  LEA.HI.X R139, R134, R103, R136, 0x1, P0 ;  /* 0x00000067868b7211 */ /* 0x000fe400000f0c88 */
[----:B------:R-:W-:Y:S02]  /*3cc0*/  MOV R134, RZ ;  /* 0x000000ff00867202 */ /* 0x000fe40000000f00 */
[----:B------:R-:W-:Y:S02]  /*3cd0*/  @P5 IADD3 R134, RZ, -UR25, RZ ;  /* 0x80000019ff865c10 */ /* 0x000fe4000fffe0ff */
[----:B------:R-:W4:Y:S02]  /*3ce0*/  LDG.E.128 R136, desc[UR6][R138.64] ;  /* 0x000000068a887981 */ /* 0x000f24000c1e1d00 */
[----:B------:R-:W-:Y:S04]  /*3cf0*/  IADD3 R143, P0, R83, R134, RZ ;  /* 0x00000086538f7210 */ /* 0x000fe80007f1e0ff */
[----:B------:R-:W-:Y:S02]  /*3d00*/  LEA.HI.X.SX32 R134, R134, R82, 0x1, P0 ;  /* 0x0000005286867211 */ /* 0x000fe400000f0eff */
        /* <DEDUP_REMOVED lines=24> */
[--C-:B--2---:R-:W-:Y:S02]  /*3e90*/  HADD2.F32 R32, -RZ, R48.reuse.H0_H0 ;  /* 0x20000030ff207230 */ /* 0x104fe40000004100 */
        /* <DEDUP_REMOVED lines=39> */
.L_x_4733:
[----:B------:R-:W-:Y:S05]  /*4110*/  BSYNC B0 ;  /* 0x0000000000007941 */ /* 0x000fea0003800000 */
.L_x_4732:
[----:B-----5:R4:W-:Y:S02]  /*4120*/  STG.E.128 desc[UR6][R140.64], R32 ;  /* 0x000000208c007986 */ /* 0x0209e4000c101d06 */
.L_x_4731:
[----:B------:R-:W-:Y:S05]  /*4130*/  BSYNC B1 ;  /* 0x0000000000017941 */ /* 0x000fea0003800000 */
.L_x_4730:
        /* <DEDUP_REMOVED lines=96> */
.L_x_4737:
[----:B------:R-:W-:Y:S05]  /*4740*/  BSYNC B0 ;  /* 0x0000000000007941 */ /* 0x000fea0003800000 */
.L_x_4736:
[----:B-----5:R4:W-:Y:S02]  /*4750*/  STG.E.128 desc[UR6][R140.64], R32 ;  /* 0x000000208c007986 */ /* 0x0209e4000c101d06 */
.L_x_4735:
[----:B------:R-:W-:Y:S05]  /*4760*/  BSYNC B1 ;  /* 0x0000000000017941 */ /* 0x000fea0003800000 */
.L_x_4734:
        /* <DEDUP_REMOVED lines=99> */
.L_x_4741:
[----:B------:R-:W-:Y:S05]  /*4da0*/  BSYNC B0 ;  /* 0x0000000000007941 */ /* 0x000fea0003800000 */
.L_x_4740:
[----:B-----5:R1:W-:Y:S02]  /*4db0*/  STG.E.128 desc[UR6][R140.64], R32 ;  /* 0x000000208c007986 */ /* 0x0203e4000c101d06 */
.L_x_4739:
[----:B------:R-:W-:Y:S05]  /*4dc0*/  BSYNC B1 ;  /* 0x0000000000017941 */ /* 0x000fea0003800000 */
.L_x_4738:
[----:B-1----:R-:W1:Y:S01]  /*4dd0*/  LDC R3, c[0x0][0x2e0] ;  /* 0x0000b800ff037b82 */ /* 0x002e620000000800 */
[----:B------:R-:W-:Y:S01]  /*4de0*/  UMOV UR4, UR5 ;  /* 0x0000000500047c82 */ /* 0x000fe20008000000 */
[----:B-1----:R-:W-:Y:S05]  /*4df0*/  IMAD.U32 R3, R3, -0x40, RZ ;  /* 0xffffffc003037824 */ /* 0x002fea00078e00ff */
[C---:B------:R-:W-:Y:S02]  /*4e00*/  LEA R104, P3, R3.reuse, R104, 0x1 ;  /* 0x0000006803687211 */ /* 0x040fe400078608ff */
[C---:B------:R-:W-:Y:S02]  /*4e10*/  LEA R102, P0, R3.reuse, R102, 0x1 ;  /* 0x0000006603667211 */ /* 0x040fe400078008ff */
[C---:B------:R-:W-:Y:S02]  /*4e20*/  LEA.HI.X.SX32 R105, R3.reuse, R105, 0x1, P3 ;  /* 0x0000006903697211 */ /* 0x040fe400018f0eff */
[----:B------:R-:W-:Y:S01]  /*4e30*/  LEA.HI.X.SX32 R103, R3, R103, 0x1, P0 ;  /* 0x0000006703677211 */ /* 0x000fe200000f0eff */
[----:B------:R-:W-:Y:S08]  /*4e40*/  BRA `(.L_x_4725) ;  /* 0x0000000000647947 */ /* 0x000ff00003800000 */
.L_x_4715:
        /* <DEDUP_REMOVED lines=25> */
.L_x_4725:
        /* <DEDUP_REMOVED lines=81> */
.L_x_4742:
        /* <DEDUP_REMOVED lines=10> */
.L_x_4743:
[----:B------:R-:W-:Y:S04]  /*5590*/  IADD3 R12, R12, -0x1, RZ ;  /* 0xffffffff0c0c7810 */ /* 0x000fe80007ffe0ff */
[----:B------:R-:W-:Y:S11]  /*55a0*/  ISETP.GT.AND P0, PT, R12, R85, PT ;  /* 0x000000550c00720c */ /* 0x000ff60003f04270 */
[----:B------:R-:W-:Y:S02]  /*55b0*/  @!UPT UIADD3 URZ, URZ, URZ, URZ ;  /* 0x0000003f3f3ff290 */ /* 0x000fe4000fffe03f */
[----:B------:R-:W-:Y:S05]  /*55c0*/  @P0 BRA `(.L_x_4744) ;  /* 0xffffffcc00380947 */ /* 0x000fea000383ffff */
.L_x_4714:
        /* <DEDUP_REMOVED lines=20> */
[----:B------:R-:W-:Y:S01]  /*5710*/  IMAD.SHL.U32 R8, R71, 0x20, RZ ;  /* 0x0000002047087824 */ /* 0x000fe200078e00ff */
[----:B------:R-:W-:Y:S01]  /*5720*/  LEA R24, P2, R5, UR8, 0x1 ;  /* 0x0000000805187c11 */ /* 0x000fe2000f8408ff */
[----:B------:R-:W-:Y:S01]  /*5730*/  IMAD.IADD R11, R116, 0x1, -R57 ;  /* 0x00000001740b7824 */ /* 0x000fe200078e0a39 */
        /* <DEDUP_REMOVED lines=8> */
[----:B------:R-:W-:-:S03]  /*57c0*/  LEA.HI.X R25, R5, UR9, R0, 0x1, P2 ;  /* 0x0000000905197c11 */ /* 0x000fc600090f0c00 */
        /* <DEDUP_REMOVED lines=27> */
[--C-:B---345:R-:W-:Y:S01]  /*5980*/  HADD2.F32 R17, -RZ, R15.reuse.H0_H0 ;  /* 0x2000000fff117230 */ /* 0x138fe20000004100 */
[----:B------:R-:W-:Y:S01]  /*5990*/  MOV R16, R14 ;  /* 0x0000000e00107202 */ /* 0x000fe20000000f00 */
        /* <DEDUP_REMOVED lines=36> */
.L_x_4751:
[----:B------:R-:W-:Y:S05]  /*5be0*/  BSYNC B0 ;  /* 0x0000000000007941 */ /* 0x000fea0003800000 */
.L_x_4750:
[----:B-----5:R2:W-:Y:S02]  /*5bf0*/  STS.128 [R122], R12 ;  /* 0x0000000c7a007388 */ /* 0x0205e40000000c00 */
.L_x_4749:
[----:B------:R-:W-:Y:S05]  /*5c00*/  BSYNC B1 ;  /* 0x0000000000017941 */ /* 0x000fea0003800000 */
.L_x_4748:
        /* <DEDUP_REMOVED lines=24> */
[----:B---345:R-:W-:Y:S01]  /*5d90*/  MOV R16, R14 ;  /* 0x0000000e00107202 */ /* 0x038fe20000000f00 */
[----:B------:R-:W-:Y:S02]  /*5da0*/  HADD2.F32 R14, -RZ, R15.H0_H0 ;  /* 0x2000000fff0e7230 */ /* 0x000fe40000004100 */
[----:B------:R-:W-:Y:S02]  /*5db0*/  HADD2.F32 R17, -RZ, R13.H1_H1 ;  /* 0x3000000dff117230 */ /* 0x000fe40000004100 */
[----:B------:R-:W-:-:S02]  /*5dc0*/  HADD2.F32 R15, -RZ, R15.H1_H1 ;  /* 0x3000000fff0f7230 */ /* 0x000fc40000004100 */
[----:B------:R-:W-:Y:S02]  /*5dd0*/  HADD2.F32 R19, -RZ, R13.H0_H0 ;  /* 0x2000000dff137230 */ /* 0x000fe40000004100 */
[----:B--2---:R-:W-:Y:S02]  /*5de0*/  HADD2.F32 R8, -RZ, R2.H1_H1 ;  /* 0x30000002ff087230 */ /* 0x004fe40000004100 */
[----:B------:R-:W-:Y:S02]  /*5df0*/  HADD2.F32 R6, -RZ, R3.H1_H1 ;  /* 0x30000003ff067230 */ /* 0x000fe40000004100 */
[----:B------:R-:W-:Y:S02]  /*5e00*/  HADD2.F32 R13, -RZ, R4.H1_H1 ;  /* 0x30000004ff0d7230 */ /* 0x000fe40000004100 */
[----:B------:R-:W-:Y:S01]  /*5e10*/  FMUL.FTZ R10, R17, R8 ;  /* 0x00000008110a7220 */ /* 0x000fe20000410000 */
[----:B------:R-:W-:Y:S02]  /*5e20*/  HADD2.F32 R11, -RZ, R5.H1_H1 ;  /* 0x30000005ff0b7230 */ /* 0x000fe40000004100 */
[----:B------:R-:W-:Y:S01]  /*5e30*/  FMUL.FTZ R7, R15, R6 ;  /* 0x000000060f077220 */ /* 0x000fe20000410000 */
[C---:B------:R-:W-:Y:S01]  /*5e40*/  FMUL.FTZ R8, R19.reuse, R8 ;  /* 0x0000000813087220 */ /* 0x040fe20000410000 */
[C---:B------:R-:W-:Y:S01]  /*5e50*/  FMUL.FTZ R6, R14.reuse, R6 ;  /* 0x000000060e067220 */ /* 0x040fe20000410000 */
[----:B------:R-:W-:Y:S01]  /*5e60*/  FFMA.FTZ R10, R19, R13, -R10 ;  /* 0x0000000d130a7223 */ /* 0x000fe2000001080a */
[----:B------:R-:W-:Y:S01]  /*5e70*/  FFMA.FTZ R7, R14, R11, -R7 ;  /* 0x0000000b0e077223 */ /* 0x000fe20000010807 */
        /* <DEDUP_REMOVED lines=23> */
.L_x_4754:
[----:B------:R-:W-:Y:S05]  /*5ff0*/  BSYNC B0 ;  /* 0x0000000000007941 */ /* 0x000fea0003800000 */
.L_x_4753:
[----:B-----5:R1:W-:Y:S01]  /*6000*/  STS.128 [R122+0x800], R12 ;  /* 0x0008000c7a007388 */ /* 0x0203e20000000c00 */
[----:B------:R-:W-:Y:S05]  /*6010*/  BRA `(.L_x_4752) ;  /* 0x0000000c00a47947 */ /* 0x000fea0003800000 */
.L_x_4747:
        /* <DEDUP_REMOVED lines=32> */
[----:B--2---:R-:W-:Y:S02]  /*6220*/  LEA.HI.X.SX32 R13, R2, R67, 0x1, P2 ;  /* 0x00000043020d7211 */ /* 0x004fe400010f0eff */
[----:B------:R-:W-:-:S04]  /*6230*/  LEA R12, P2, R0, UR8, 0x1 ;  /* 0x00000008000c7c11 */ /* 0x000fc8000f8408ff */
        /* <DEDUP_REMOVED lines=11> */
[--C-:B------:R-:W-:Y:S02]  /*62f0*/  HADD2.F32 R6, -RZ, R7.reuse.H0_H0 ;  /* 0x20000007ff067230 */ /* 0x100fe40000004100 */
[----:B------:R-:W-:Y:S02]  /*6300*/  HADD2.F32 R4, -RZ, R4.H1_H1 ;  /* 0x30000004ff047230 */ /* 0x000fe40000004100 */
[----:B------:R-:W-:Y:S02]  /*6310*/  HADD2.F32 R7, -RZ, R7.H1_H1 ;  /* 0x30000007ff077230 */ /* 0x000fe40000004100 */
[----:B------:R-:W-:Y:S01]  /*6320*/  FMUL.FTZ R27, R27, R0 ;  /* 0x000000001b1b7220 */ /* 0x000fe20000410000 */
[----:B------:R-:W-:Y:S01]  /*6330*/  FMUL.FTZ R29, R29, R2 ;  /* 0x000000021d1d7220 */ /* 0x000fe20000410000 */
[----:B------:R-:W-:-:S02]  /*6340*/  HADD2.F32 R31, -RZ, R16.H1_H1 ;  /* 0x30000010ff1f7230 */ /* 0x000fc40000004100 */
[----:B------:R-:W-:Y:S01]  /*6350*/  @!P0 FADD.FTZ R4, -R4, -RZ ;  /* 0x800000ff04048221 */ /* 0x000fe20000010100 */
[----:B------:R-:W-:Y:S02]  /*6360*/  HADD2.F32 R17, -RZ, R17.H1_H1 ;  /* 0x30000011ff117230 */ /* 0x000fe40000004100 */
[----:B------:R-:W-:Y:S01]  /*6370*/  @!P0 FADD.FTZ R10, -R10, -RZ ;  /* 0x800000ff0a0a8221 */ /* 0x000fe20000010100 */
[----:B------:R-:W-:Y:S02]  /*6380*/  HADD2.F32 R2, -RZ, R18.H0_H0 ;  /* 0x20000012ff027230 */ /* 0x000fe40000004100 */
[----:B------:R-:W-:Y:S01]  /*6390*/  @!P0 FADD.FTZ R5, -R5, -RZ ;  /* 0x800000ff05058221 */ /* 0x000fe20000010100 */
[----:B------:R-:W-:Y:S02]  /*63a0*/  HADD2.F32 R0, -RZ, R19.H1_H1 ;  /* 0x30000013ff007230 */ /* 0x000fe40000004100 */
[----:B------:R-:W-:Y:S01]  /*63b0*/  @!P0 FADD.FTZ R7, -R7, -RZ ;  /* 0x800000ff07078221 */ /* 0x000fe20000010100 */
[----:B------:R-:W-:Y:S01]  /*63c0*/  FMUL.FTZ R31, R31, R4 ;  /* 0x000000041f1f7220 */ /* 0x000fe20000410000 */
[----:B------:R-:W-:Y:S01]  /*63d0*/  FMUL.FTZ R17, R17, R10 ;  /* 0x0000000a11117220 */ /* 0x000fe20000410000 */
[----:B------:R-:W-:Y:S01]  /*63e0*/  FMUL.FTZ R5, R2, R5 ;  /* 0x0000000502057220 */ /* 0x000fe20000410000 */
[----:B------:R-:W-:Y:S01]  /*63f0*/  FMUL.FTZ R7, R0, R7 ;  /* 0x0000000700077220 */ /* 0x000fe20000410000 */
[----:B-----5:R-:W-:-:S02]  /*6400*/  HADD2.F32 R0, -RZ, R20.H0_H0 ;  /* 0x20000014ff007230 */ /* 0x020fc40000004100 */
[----:B------:R-:W-:Y:S02]  /*6410*/  HADD2.F32 R4, -RZ, R21.H0_H0 ;  /* 0x20000015ff047230 */ /* 0x000fe40000004100 */
[----:B--2---:R-:W-:Y:S02]  /*6420*/  HADD2.F32 R2, -RZ, R12.H0_H0 ;  /* 0x2000000cff027230 */ /* 0x004fe40000004100 */
[----:B------:R-:W-:Y:S02]  /*6430*/  HADD2.F32 R10, -RZ, R13.H0_H0 ;  /* 0x2000000dff0a7230 */ /* 0x000fe40000004100 */
[----:B------:R-:W-:Y:S02]  /*6440*/  HADD2.F32 R20, -RZ, R20.H1_H1 ;  /* 0x30000014ff147230 */ /* 0x000fe40000004100 */
[----:B------:R-:W-:Y:S02]  /*6450*/  HADD2.F32 R12, -RZ, R12.H1_H1 ;  /* 0x3000000cff0c7230 */ /* 0x000fe40000004100 */
[----:B------:R-:W-:Y:S01]  /*6460*/  @!P0 FADD.FTZ R26, -R26, -RZ ;  /* 0x800000ff1a1a8221 */ /* 0x000fe20000010100 */
[----:B------:R-:W-:-:S02]  /*6470*/  HADD2.F32 R35, -RZ, R18.H1_H1 ;  /* 0x30000012ff237230 */ /* 0x000fc40000004100 */
[----:B------:R-:W-:Y:S01]  /*6480*/  @!P0 FADD.FTZ R6, -R6, -RZ ;  /* 0x800000ff06068221 */ /* 0x000fe20000010100 */
[----:B------:R-:W-:Y:S02]  /*6490*/  HADD2.F32 R33, -RZ, R19.H0_H0 ;  /* 0x20000013ff217230 */ /* 0x000fe40000004100 */
[----:B------:R-:W-:Y:S01]  /*64a0*/  FFMA.FTZ R4, R4, R10, R29 ;  /* 0x0000000a04047223 */ /* 0x000fe2000001001d */
[----:B------:R-:W-:Y:S02]  /*64b0*/  HADD2.F32 R18, -RZ, R13.H1_H1 ;  /* 0x3000000dff127230 */ /* 0x000fe40000004100 */
[----:B------:R-:W-:Y:S01]  /*64c0*/  FFMA.FTZ R0, R0, R2, R27 ;  /* 0x0000000200007223 */ /* 0x000fe2000001001b */
[--C-:B------:R-:W-:Y:S02]  /*64d0*/  HADD2.F32 R16, -RZ, R14.reuse.H0_H0 ;  /* 0x2000000eff107230 */ /* 0x100fe40000004100 */
[----:B------:R-:W-:Y:S01]  /*64e0*/  FFMA.FTZ R31, R20, R12, R31 ;  /* 0x0000000c141f7223 */ /* 0x000fe2000001001f */
[----:B------:R-:W-:-:S02]  /*64f0*/  HADD2.F32 R19, -RZ, R14.H1_H1 ;  /* 0x3000000eff137230 */ /* 0x000fc40000004100 */
        /* <DEDUP_REMOVED lines=18> */
.L_x_4758:
[----:B------:R-:W-:Y:S05]  /*6620*/  BSYNC B0 ;  /* 0x0000000000007941 */ /* 0x000fea0003800000 */
.L_x_4757:
[----:B-----5:R1:W-:Y:S02]  /*6630*/  STS.128 [R122], R20 ;  /* 0x000000147a007388 */ /* 0x0203e40000000c00 */
.L_x_4756:
[----:B------:R-:W-:Y:S05]  /*6640*/  BSYNC B1 ;  /* 0x0000000000017941 */ /* 0x000fea0003800000 */
.L_x_4755:
        /* <DEDUP_REMOVED lines=97> */
.L_x_4760:
[----:B------:R-:W-:Y:S05]  /*6c60*/  BSYNC B0 ;  /* 0x0000000000007941 */ /* 0x000fea0003800000 */
.L_x_4759:
[----:B-----5:R4:W-:Y:S01]  /*6c70*/  STS.128 [R122+0x800], R16 ;  /* 0x000800107a007388 */ /* 0x0209e20000000c00 */
[----:B------:R-:W-:Y:S05]  /*6c80*/  BRA `(.L_x_4752) ;  /* 0x0000000000887947 */ /* 0x000fea0003800000 */
.L_x_4746:
        /* <DEDUP_REMOVED lines=19> */
.L_x_4762:
[----:B------:R-:W-:Y:S05]  /*6dc0*/  BSYNC B0 ;  /* 0x0000000000007941 */ /* 0x000fea0003800000 */
.L_x_4761:
        /* <DEDUP_REMOVED lines=14> */
.L_x_4752:
[----:B------:R-:W-:Y:S05]  /*6eb0*/  BSYNC B2 ;  /* 0x0000000000027941 */ /* 0x000fea0003800000 */
.L_x_4745:
[----:B---3--:R-:W-:Y:S01]  /*6ec0*/  VIADD R92, R52, 0xffffffff ;  /* 0xffffffff345c7836 */ /* 0x008fe20000000000 */
        /* <DEDUP_REMOVED lines=24> */
.L_x_4764:
[----:B------:R-:W-:Y:S05]  /*7050*/  BSYNC B0 ;  /* 0x0000000000007941 */ /* 0x000fea0003800000 */
.L_x_4763:
        /* <DEDUP_REMOVED lines=12> */
.L_x_4766:
[----:B------:R-:W-:Y:S05]  /*7120*/  BSYNC B0 ;  /* 0x0000000000007941 */ /* 0x000fea0003800000 */
.L_x_4765:
        /* <DEDUP_REMOVED lines=13> */
.L_x_4768:
[----:B------:R-:W-:Y:S05]  /*7200*/  BSYNC B0 ;  /* 0x0000000000007941 */ /* 0x000fea0003800000 */
.L_x_4767:
        /* <DEDUP_REMOVED lines=14> */
.L_x_4770:
[----:B------:R-:W-:Y:S05]  /*72f0*/  BSYNC B0 ;  /* 0x0000000000007941 */ /* 0x000fea0003800000 */
.L_x_4769:
[----:B------:R-:W0:Y:S01]  /*7300*/  LDGDEPBAR ;  /* 0x00000000000079af */ /* 0x000e220000000000 */
[----:B------:R-:W-:Y:S01]  /*7310*/  ULDC.64 UR8, c[0x0][0x3d0] ;  /* 0x0000f40000087ab9 */ /* 0x000fe20000000a00 */
[-C--:B------:R-:W-:Y:S01]  /*7320*/  ISETP.GE.AND P4, PT, R0, R7.reuse, PT ;  /* 0x000000070000720c */ /* 0x080fe20003f86270 */
[----:B-1----:R-:W-:Y:S01]  /*7330*/  IMAD R2, R59, UR8, RZ ;  /* 0x000000083b027c24 */ /* 0x002fe2000f8e02ff */
[----:B------:R-:W-:Y:S01]  /*7340*/  LOP3.LUT R64, R64, 0xfffffff8, RZ, 0xc0, !PT ;  /* 0xfffffff840407812 */ /* 0x000fe200078ec0ff */
[C---:B------:R-:W-:Y:S01]  /*7350*/  IMAD.WIDE.U32 R126, R61.reuse, UR8, R126 ;  /* 0x000000083d7e7c25 */ /* 0x040fe2000f8e007e */
[----:B------:R-:W-:Y:S01]  /*7360*/  LOP3.LUT R11, R60, 0x7fffffe, RZ, 0xc0, !PT ;  /* 0x07fffffe3c0b7812 */ /* 0x000fe200078ec0ff */
[----:B------:R-:W-:Y:S01]  /*7370*/  ULDC UR5, c[0x0][0x2e8] ;  /* 0x0000ba0000057ab9 */ /* 0x000fe20000000800 */
[----:B------:R-:W-:Y:S01]  /*7380*/  ISETP.GE.AND P5, PT, R128, R7, PT ;  /* 0x000000078000720c */ /* 0x000fe20003fa6270 */
[----:B------:R-:W-:Y:S01]  /*7390*/  IMAD R61, R61, UR9, R2 ;  /* 0x000000093d3d7c24 */ /* 0x000fe2000f8e0202 */
[----:B---34-:R-:W-:Y:S01]  /*73a0*/  LEA R18, P0, R126, R4, 0x2 ;  /* 0x000000047e127211 */ /* 0x018fe200078010ff */
[----:B------:R-:W-:Y:S01]  /*73b0*/  IMAD.IADD R64, R53, 0x1, -R64 ;  /* 0x0000000135407824 */ /* 0x000fe200078e0a40 */
[----:B------:R-:W-:Y:S01]  /*73c0*/  SHF.R.S32.HI R4, RZ, 0x4, R63 ;  /* 0x00000004ff047819 */ /* 0x000fe2000001143f */
[----:B------:R-:W-:Y:S01]  /*73d0*/  IMAD.IADD R61, R127, 0x1, R61 ;  /* 0x000000017f3d7824 */ /* 0x000fe200078e023d */
[----:B------:R-:W-:Y:S01]  /*73e0*/  SHF.R.S32.HI R3, RZ, 0x1f, R62 ;  /* 0x0000001fff037819 */ /* 0x000fe2000001143e */
[----:B------:R-:W-:Y:S01]  /*73f0*/  IMAD.IADD R2, R62, 0x1, -R11 ;  /* 0x000000013e027824 */ /* 0x000fe200078e0a0b */
[----:B------:R-:W-:Y:S01]  /*7400*/  LEA.HI R12, R64, R64, RZ, 0x1 ;  /* 0x00000040400c7211 */ /* 0x000fe200078f08ff */
[----:B------:R-:W-:Y:S01]  /*7410*/  IMAD.SHL.U32 R15, R56, 0x40, RZ ;  /* 0x00000040380f7824 */ /* 0x000fe200078e00ff */
[----:B------:R-:W-:Y:S01]  /*7420*/  LEA.HI.X R19, R126, R5, R61, 0x2, P0 ;  /* 0x000000057e137211 */ /* 0x000fe200000f143d */
[----:B------:R-:W-:Y:S01]  /*7430*/  ULDC.64 UR8, c[0x0][0x220] ;  /* 0x0000880000087ab9 */ /* 0x000fe20000000a00 */
[----:B------:R-:W-:-:S02]  /*7440*/  LEA.HI R11, R63, R4, RZ, 0x1 ;  /* 0x000000043f0b7211 */ /* 0x000fc400078f08ff */
[----:B------:R-:W-:Y:S01]  /*7450*/  LEA.HI R3, R3, R62, RZ, 0x3 ;  /* 0x0000003e03037211 */ /* 0x000fe200078f18ff */
[----:B------:R1:W5:Y:S01]  /*7460*/  LDG.E R0, desc[UR6][R18.64] ;  /* 0x0000000612007981 */ /* 0x000362000c1e1900 */
[----:B------:R-:W-:-:S04]  /*7470*/  DEPBAR.LE SB0, 0x0 ;  /* 0x000080000000791a */ /* 0x000fc80000000000 */
[----:B------:R-:W-:Y:S01]  /*7480*/  BAR.SYNC.DEFER_BLOCKING 0x0 ;  /* 0x0000000000007b1d */ /* 0x000fe20000010000 */
[----:B------:R-:W-:Y:S02]  /*7490*/  LOP3.LUT R5, R12, 0x3fffffe, RZ, 0xc0, !PT ;  /* 0x03fffffe0c057812 */ /* 0x000fe400078ec0ff */
[----:B------:R-:W-:Y:S02]  /*74a0*/  LOP3.LUT R11, R11, 0xfffffffe, RZ, 0xc0, !PT ;  /* 0xfffffffe0b0b7812 */ /* 0x000fe400078ec0ff */
[----:B------:R-:W-:Y:S01]  /*74b0*/  SHF.R.S32.HI R12, RZ, 0x1, R12 ;  /* 0x00000001ff0c7819 */ /* 0x000fe2000001140c */
[----:B------:R-:W-:Y:S01]  /*74c0*/  IMAD.IADD R5, R64, 0x1, -R5 ;  /* 0x0000000140057824 */ /* 0x000fe200078e0a05 */
[----:B------:R-:W-:Y:S01]  /*74d0*/  LOP3.LUT R15, R15, 0xc0, RZ, 0xc0, !PT ;  /* 0x000000c00f0f7812 */ /* 0x000fe200078ec0ff */
[----:B------:R-:W-:Y:S01]  /*74e0*/  IMAD.IADD R4, R4, 0x1, -R11 ;  /* 0x0000000104047824 */ /* 0x000fe200078e0a0b */
[----:B------:R-:W-:Y:S01]  /*74f0*/  LEA R132, P0, R68, UR8, 0x1 ;  /* 0x0000000844847c11 */ /* 0x000fe2000f8008ff */
[----:B------:R-:W-:Y:S01]  /*7500*/  IMAD.SHL.U32 R16, R12, 0x40, RZ ;  /* 0x000000400c107824 */ /* 0x000fe200078e00ff */
[----:B------:R-:W-:Y:S01]  /*7510*/  BSSY B0, `(.L_x_4771) ;  /* 0x0000025000007945 */ /* 0x000fe20003800000 */
[----:B------:R-:W-:Y:S01]  /*7520*/  IMAD.SHL.U32 R11, R3, 0x20, RZ ;  /* 0x00000020030b7824 */ /* 0x000fe200078e00ff */
[----:B------:R-:W-:Y:S01]  /*7530*/  ISETP.GE.AND P3, PT, R14, R7, PT ;  /* 0x000000070e00720c */ /* 0x000fe20003f66270 */
        /* <DEDUP_REMOVED lines=8> */
[----:B------:R-:W-:Y:S01]  /*75c0*/  SHF.R.U32.HI R15, RZ, 0x3, R15 ;  /* 0x00000003ff0f7819 */ /* 0x000fe2000001160f */
[----:B------:R1:W-:Y:S01]  /*75d0*/  @P5 STS [R122+0x3000], RZ ;  /* 0x003000ff7a005388 */ /* 0x0003e20000000800 */
[----:B------:R-:W-:Y:S01]  /*75e0*/  SHF.R.U32.HI R16, RZ, 0x3, R16 ;  /* 0x00000003ff107819 */ /* 0x000fe20000011610 */
[----:B------:R-:W-:Y:S01]  /*75f0*/  IMAD R13, R2, 0x20, R13 ;  /* 0x00000020020d7824 */ /* 0x000fe200078e020d */
[----:B------:R-:W-:Y:S01]  /*7600*/  LOP3.LUT R10, R10, R15, RZ, 0x3c, !PT ;  /* 0x0000000f0a0a7212 */ /* 0x000fe200078e3cff */
[----:B------:R1:W-:Y:S01]  /*7610*/  @P5 STS [R122+0x3004], RZ ;  /* 0x003004ff7a005388 */ /* 0x0003e20000000800 */
[----:B------:R-:W-:Y:S02]  /*7620*/  LOP3.LUT R3, R3, R16, RZ, 0x3c, !PT ;  /* 0x0000001003037212 */ /* 0x000fe400078e3cff */
[----:B------:R-:W-:Y:S01]  /*7630*/  ISETP.GE.AND P2, PT, R6, R7, PT ;  /* 0x000000070600720c */ /* 0x000fe20003f46270 */
[----:B------:R1:W-:Y:S01]  /*7640*/  @P5 STS.64 [R122+0x3008], RZ ;  /* 0x003008ff7a005388 */ /* 0x0003e20000000a00 */
[----:B------:R-:W-:Y:S01]  /*7650*/  IMAD.IADD R88, R10, 0x1, R13 ;  /* 0x000000010a587824 */ /* 0x000fe200078e020d */
[----:B------:R-:W-:Y:S01]  /*7660*/  LEA.HI.X R133, R68, UR9, R95, 0x1, P0 ;  /* 0x0000000944857c11 */ /* 0x000fe200080f0c5f */
[----:B------:R-:W-:-:S02]  /*7670*/  IMAD.U32 R86, R86, 0x20, R3 ;  /* 0x0000002056567824 */ /* 0x000fc400078e0003 */
[----:B------:R-:W3:Y:S01]  /*7680*/  MUFU.RCP R3, UR5 ;  /* 0x0000000500037d08 */ /* 0x000ee20008001000 */
        /* <DEDUP_REMOVED lines=13> */
.L_x_4772:
[----:B------:R-:W-:Y:S05]  /*7760*/  BSYNC B0 ;  /* 0x0000000000007941 */ /* 0x000fea0003800000 */
.L_x_4771:
        /* <DEDUP_REMOVED lines=13> */
.L_x_4774:
[----:B------:R-:W-:Y:S05]  /*7840*/  BSYNC B0 ;  /* 0x0000000000007941 */ /* 0x000fea0003800000 */
.L_x_4773:
        /* <DEDUP_REMOVED lines=14> */
.L_x_4776:
[----:B------:R-:W-:Y:S05]  /*7930*/  BSYNC B0 ;  /* 0x0000000000007941 */ /* 0x000fea0003800000 */
.L_x_4775:
        /* <DEDUP_REMOVED lines=15> */
.L_x_4778:
[----:B------:R-:W-:Y:S05]  /*7a30*/  BSYNC B0 ;  /* 0x0000000000007941 */ /* 0x000fea0003800000 */
.L_x_4777:
[----:B-1----:R-:W-:Y:S01]  /*7a40*/  LDSM.16.M88.4 R4, [R88] ;  /* 0x000000005804783b */ /* 0x002fe20000000200 */
[----:B------:R-:W-:Y:S01]  /*7a50*/  LOP3.LUT P0, RZ, R12, 0x2, RZ, 0xc0, !PT ;  /* 0x000000020cff7812 */ /* 0x000fe2000780c0ff */
[C---:B------:R-:W-:Y:S01]  /*7a60*/  VIADD R12, R86.reuse, 0x1000 ;  /* 0x00001000560c7836 */ /* 0x040fe20000000000 */
[----:B------:R-:W-:Y:S01]  /*7a70*/  ULDC.64 UR12, c[0x0][0x398] ;  /* 0x0000e600000c7ab9 */ /* 0x000fe20000000a00 */
[----:B------:R-:W1:Y:S01]  /*7a80*/  LDSM.16.M88.4 R28, [R86+0x1000] ;  /* 0x00100000561c783b */ /* 0x000e620000000200 */
[----:B------:R-:W-:Y:S02]  /*7a90*/  VIADD R85, R86, 0x1020 ;  /* 0x0000102056557836 */ /* 0x000fe40000000000 */
[----:B---3-5:R-:W-:Y:S01]  /*7aa0*/  FMUL.FTZ R90, R0, R3 ;  /* 0x00000003005a7220 */ /* 0x028fe20000410000 */
[----:B------:R-:W-:Y:S01]  /*7ab0*/  IMAD R87, R9, 0x2, R88 ;  /* 0x0000000209577824 */ /* 0x000fe200078e0258 */
[----:B------:R-:W3:Y:S01]  /*7ac0*/  LDSM.16.M88.4 R96, [R86+0x1400] ;  /* 0x001400005660783b */ /* 0x000ee20000000200 */
[----:B------:R-:W-:-:S02]  /*7ad0*/  IMAD.SHL.U32 R0, R53, 0x2, RZ ;  /* 0x0000000235007824 */ /* 0x000fc400078e00ff */
[----:B------:R-:W-:Y:S01]  /*7ae0*/  IMAD R11, R2, 0x20, R11 ;  /* 0x00000020020b7824 */ /* 0x000fe200078e020b */
[----:B------:R-:W2:Y:S01]  /*7af0*/  LDSM.16.M88.4 R72, [R86+0x1800] ;  /* 0x001800005648783b */ /* 0x000ea20000000200 */
[----:B------:R-:W-:Y:S01]  /*7b00*/  @P0 VIADD R85, R12, 0xffffffe0 ;  /* 0xffffffe00c550836 */ /* 0x000fe20000000000 */
[----:B------:R-:W-:Y:S02]  /*7b10*/  LOP3.LUT R93, R0, 0x6, RZ, 0xc0, !PT ;  /* 0x00000006005d7812 */ /* 0x000fe400078ec0ff */
[----:B------:R-:W4:Y:S01]  /*7b20*/  LDSM.16.M88.4 R60, [R86+0x1c00] ;  /* 0x001c0000563c783b */ /* 0x000f220000000200 */
[----:B------:R-:W-:Y:S02]  /*7b30*/  IMAD.IADD R10, R10, 0x1, R11 ;  /* 0x000000010a0a7824 */ /* 0x000fe400078e020b */
[----:B------:R-:W-:Y:S01]  /*7b40*/  VIADD R84, R85, 0x400 ;  /* 0x0000040055547836 */ /* 0x000fe20000000000 */
[----:B------:R-:W4:Y:S01]  /*7b50*/  LDSM.16.M88.4 R44, [R86+0x2000] ;  /* 0x00200000562c783b */ /* 0x000f220000000200 */
[----:B------:R-:W-:-:S02]  /*7b60*/  IMAD.IADD R0, R8, 0x1, R93 ;  /* 0x0000000108007824 */ /* 0x000fc400078e025d */
[----:B------:R-:W-:Y:S01]  /*7b70*/  VIADD R78, R85, 0x1c00 ;  /* 0x00001c00554e7836 */ /* 0x000fe20000000000 */
[----:B------:R-:W4:Y:S01]  /*7b80*/  LDSM.16.M88.4 R36, [R86+0x2400] ;  /* 0x002400005624783b */ /* 0x000f220000000200 */
[----:B------:R-:W-:-:S03]  /*7b90*/  VIADD R134, R0, 0x20 ;  /* 0x0000002000867836 */ /* 0x000fc60000000000 */
[----:B------:R-:W4:Y:S04]  /*7ba0*/  LDSM.16.M88.4 R20, [R86+0x2800] ;  /* 0x002800005614783b */ /* 0x000f280000000200 */
[----:B------:R-:W4:Y:S04]  /*7bb0*/  LDSM.16.M88.4 R104, [R86+0x2c00] ;  /* 0x002c00005668783b */ /* 0x000f280000000200 */
[----:B------:R-:W-:Y:S04]  /*7bc0*/  LDSM.16.M88.4 R12, [R87] ;  /* 0x00000000570c783b */ /* 0x000fe80000000200 */
[----:B------:R-:W4:Y:S01]  /*7bd0*/  LDSM.16.M88.4 R136, [R85] ;  /* 0x000000005588783b */ /* 0x000f220000000200 */
[C---:B-1----:R-:W-:Y:S03]  /*7be0*/  HMMA.16816.F32 R24, R4.reuse, R28, RZ ;  /* 0x0000001c0418723c */ /* 0x042fe600000018ff */
[----:B------:R-:W1:Y:S04]  /*7bf0*/  LDSM.16.M88.4 R128, [R85+0x400] ;  /* 0x000400005580783b */ /* 0x000e680000000200 */
[----:B------:R-:W0:Y:S01]  /*7c00*/  LDGDEPBAR ;  /* 0x00000000000079af */ /* 0x000e220000000000 */
[C---:B------:R-:W-:Y:S06]  /*7c10*/  HMMA.16816.F32 R28, R4.reuse, R30, RZ ;  /* 0x0000001e041c723c */ /* 0x040fec00000018ff */
[C---:B---3--:R-:W-:Y:S06]  /*7c20*/  HMMA.16816.F32 R100, R4.reuse, R96, RZ ;  /* 0x000000600464723c */ /* 0x048fec00000018ff */
[C---:B--2---:R-:W-:Y:S06]  /*7c30*/  HMMA.16816.F32 R80, R4.reuse, R72, RZ ;  /* 0x000000480450723c */ /* 0x044fec00000018ff */
        /* <DEDUP_REMOVED lines=14> */
[C---:B------:R-:W-:Y:S06]  /*7d20*/  HMMA.16816.F32 R28, R12.reuse, R138, R28 ;  /* 0x0000008a0c1c723c */ /* 0x040fec000000181c */
[----:B-1----:R-:W-:Y:S01]  /*7d30*/  HMMA.16816.F32 R100, R12, R128, R100 ;  /* 0x000000800c64723c */ /* 0x002fe20000001864 */
[----:B------:R-:W-:-:S05]  /*7d40*/  VIADD R138, R0, 0x39 ;  /* 0x00000039008a7836 */ /* 0x000fca0000000000 */
[----:B------:R-:W-:Y:S01]  /*7d50*/  HMMA.16816.F32 R96, R12, R130, R96 ;  /* 0x000000820c60723c */ /* 0x000fe20000001860 */
[----:B------:R-:W1:Y:S05]  /*7d60*/  LDSM.16.M88.4 R128, [R85+0xc00] ;  /* 0x000c00005580783b */ /* 0x000e6a0000000200 */
[----:B------:R-:W-:Y:S01]  /*7d70*/  FMUL.FTZ R79, R25, UR13 ;  /* 0x0000000d194f7c20 */ /* 0x000fe20008410000 */
[----:B------:R-:W-:Y:S01]  /*7d80*/  FMUL.FTZ R89, R27, UR13 ;  /* 0x0000000d1b597c20 */ /* 0x000fe20008410000 */
[----:B------:R-:W-:-:S04]  /*7d90*/  FMUL.FTZ R24, R24, UR13 ;  /* 0x0000000d18187c20 */ /* 0x000fc80008410000 */
[----:B------:R-:W-:Y:S01]  /*7da0*/  FMUL.FTZ R25, R28, UR13 ;  /* 0x0000000d1c197c20 */ /* 0x000fe20008410000 */
[----:B------:R-:W-:Y:S01]  /*7db0*/  FMUL.FTZ R27, R29, UR13 ;  /* 0x0000000d1d1b7c20 */ /* 0x000fe20008410000 */
[----:B------:R-:W-:Y:S01]  /*7dc0*/  FMUL.FTZ R91, R30, UR13 ;  /* 0x0000000d1e5b7c20 */ /* 0x000fe20008410000 */
[----:B------:R-:W-:Y:S01]  /*7dd0*/  FMUL.FTZ R109, R31, UR13 ;  /* 0x0000000d1f6d7c20 */ /* 0x000fe20008410000 */
[----:B------:R3:W-:Y:S01]  /*7de0*/  MUFU.TANH R59, R24 ;  /* 0x00000018003b7308 */ /* 0x0007e20000002400 */
[----:B------:R-:W4:Y:S01]  /*7df0*/  LDSM.16.M88.4 R28, [R85+0x1400] ;  /* 0x00140000551c783b */ /* 0x000f220000000200 */
[----:B--2---:R-:W-:Y:S01]  /*7e00*/  HMMA.16816.F32 R80, R12, R104, R80 ;  /* 0x000000680c50723c */ /* 0x004fe20000001850 */
[----:B------:R-:W-:Y:S01]  /*7e10*/  FMUL.FTZ R100, R100, UR13 ;  /* 0x0000000d64647c20 */ /* 0x000fe20008410000 */
[----:B------:R-:W-:Y:S01]  /*7e20*/  FMUL.FTZ R102, R102, UR13 ;  /* 0x0000000d66667c20 */ /* 0x000fe20008410000 */
[----:B------:R-:W-:Y:S01]  /*7e30*/  FMUL.FTZ R101, R101, UR13 ;  /* 0x0000000d65657c20 */ /* 0x000fe20008410000 */
[----:B------:R-:W-:-:S02]  /*7e40*/  FMUL.FTZ R103, R103, UR13 ;  /* 0x0000000d67677c20 */ /* 0x000fc40008410000 */
[----:B------:R-:W-:Y:S01]  /*7e50*/  HMMA.16816.F32 R72, R12, R106, R72 ;  /* 0x0000006a0c48723c */ /* 0x000fe20000001848 */
[----:B------:R-:W2:Y:S01]  /*7e60*/  LDSM.16.M88.4 R104, [R85+0x1000] ;  /* 0x001000005568783b */ /* 0x000ea20000000200 */
[----:B------:R-:W-:Y:S01]  /*7e70*/  FMUL.FTZ R137, R97, UR13 ;  /* 0x0000000d61897c20 */ /* 0x000fe20008410000 */
[----:B------:R-:W-:Y:S01]  /*7e80*/  MUFU.TANH R79, R79 ;  /* 0x0000004f004f7308 */ /* 0x000fe20000002400 */
[----:B---3--:R-:W-:-:S07]  /*7e90*/  SHF.R.S32.HI R24, RZ, 0x1f, R53 ;  /* 0x0000001fff187819 */ /* 0x008fce0000011435 */
[----:B------:R-:W-:Y:S01]  /*7ea0*/  MUFU.TANH R89, R89 ;  /* 0x0000005900597308 */ /* 0x000fe20000002400 */
[----:B------:R-:W-:Y:S01]  /*7eb0*/  LEA.HI R24, R24, R53, RZ, 0x5 ;  /* 0x0000003518187211 */ /* 0x000fe200078f28ff */
[----:B-1----:R-:W-:Y:S03]  /*7ec0*/  HMMA.16816.F32 R60, R12, R130, R60 ;  /* 0x000000820c3c723c */ /* 0x002fe6000000183c */
[----:B------:R-:W-:Y:S02]  /*7ed0*/  LOP3.LUT R24, R24, 0xffffffe0, RZ, 0xc0, !PT ;  /* 0xffffffe018187812 */ /* 0x000fe400078ec0ff */
[----:B------:R-:W-:Y:S01]  /*7ee0*/  FMUL.FTZ R71, R80, UR13 ;  /* 0x0000000d50477c20 */ /* 0x000fe20008410000 */
[----:B------:R-:W-:Y:S01]  /*7ef0*/  FMUL.FTZ R82, R82, UR13 ;  /* 0x0000000d52527c20 */ /* 0x000fe20008410000 */
[----:B------:R-:W-:Y:S01]  /*7f00*/  FMUL.FTZ R81, R81, UR13 ;  /* 0x0000000d51517c20 */ /* 0x000fe20008410000 */
[----:B------:R-:W-:Y:S01]  /*7f10*/  FMUL.FTZ R83, R83, UR13 ;  /* 0x0000000d53537c20 */ /* 0x000fe20008410000 */
[----:B------:R-:W-:-:S02]  /*7f20*/  IMAD.IADD R123, R53, 0x1, -R24 ;  /* 0x00000001357b7824 */ /* 0x000fc400078e0a18 */
[----:B------:R-:W-:Y:S01]  /*7f30*/  FMUL.FTZ R131, R96, UR13 ;  /* 0x0000000d60837c20 */ /* 0x000fe20008410000 */
[C---:B------:R-:W-:Y:S01]  /*7f40*/  HMMA.16816.F32 R64, R12.reuse, R128, R64 ;  /* 0x000000800c40723c */ /* 0x040fe20000001840 */
[----:B------:R-:W1:Y:S01]  /*7f50*/  MUFU.TANH R71, R71 ;  /* 0x0000004700477308 */ /* 0x000e620000002400 */
[----:B------:R-:W-:Y:S01]  /*7f60*/  FMUL.FTZ R72, R72, UR13 ;  /* 0x0000000d48487c20 */ /* 0x000fe20008410000 */
[----:B------:R-:W-:Y:S01]  /*7f70*/  SHF.R.S32.HI R24, RZ, 0x1f, R123 ;  /* 0x0000001fff187819 */ /* 0x000fe2000001147b */
[----:B------:R-:W-:Y:S01]  /*7f80*/  FMUL.FTZ R73, R73, UR13 ;  /* 0x0000000d49497c20 */ /* 0x000fe20008410000 */
[----:B------:R-:W-:Y:S01]  /*7f90*/  FMUL.FTZ R75, R75, UR13 ;  /* 0x0000000d4b4b7c20 */ /* 0x000fe20008410000 */
[----:B------:R-:W-:Y:S01]  /*7fa0*/  I2FP.F32.S32 R53, R134 ;  /* 0x0000008600357245 */ /* 0x000fe20000201400 */
[----:B------:R-:W-:Y:S01]  /*7fb0*/  FMUL.FTZ R74, R74, UR13 ;  /* 0x0000000d4a4a7c20 */ /* 0x000fe20008410000 */
[C---:B----4-:R-:W-:Y:S01]  /*7fc0*/  HMMA.16816.F32 R40, R12.reuse, R28, R40 ;  /* 0x0000001c0c28723c */ /* 0x050fe20000001828 */
[----:B------:R-:W-:Y:S01]  /*7fd0*/  LEA.HI R123, R24, R123, RZ, 0x2 ;  /* 0x0000007b187b7211 */ /* 0x000fe200078f10ff */
[----:B------:R-:W-:Y:S01]  /*7fe0*/  IMAD R24, R55, 0x10, R57 ;  /* 0x0000001037187824 */ /* 0x000fe200078e0239 */
[----:B------:R-:W3:Y:S01]  /*7ff0*/  MUFU.TANH R135, R82 ;  /* 0x0000005200877308 */ /* 0x000ee20000002400 */
[----:B------:R-:W-:Y:S01]  /*8000*/  VIADD R80, R85, 0x1400 ;  /* 0x0000140055507836 */ /* 0x000fe20000000000 */
[----:B------:R-:W-:Y:S01]  /*8010*/  SHF.R.S32.HI R123, RZ, 0x2, R123 ;  /* 0x00000002ff7b7819 */ /* 0x000fe2000001147b */
[C---:B------:R-:W-:Y:S01]  /*8020*/  HMMA.16816.F32 R36, R12.reuse, R30, R36 ;  /* 0x0000001e0c24723c */ /* 0x040fe20000001824 */
[----:B------:R-:W4:Y:S01]  /*8030*/  LDSM.16.M88.4 R28, [R85+0x1c00] ;  /* 0x001c0000551c783b */ /* 0x000f220000000200 */
[----:B------:R-:W-:Y:S01]  /*8040*/  FMUL.FTZ R63, R63, UR13 ;  /* 0x0000000d3f3f7c20 */ /* 0x000fe20008410000 */
[----:B------:R-:W-:Y:S01]  /*8050*/  IADD3 R57, R24, 0x1, R123 ;  /* 0x0000000118397810 */ /* 0x000fe20007ffe07b */
[----:B-1----:R-:W-:Y:S01]  /*8060*/  FFMA.FTZ R53, R90, R53, R71 ;  /* 0x000000355a357223 */ /* 0x002fe20000010047 */
[----:B------:R-:W1:Y:S01]  /*8070*/  MUFU.TANH R81, R81 ;  /* 0x0000005100517308 */ /* 0x000e620000002400 */
[C---:B--2---:R-:W-:Y:S01]  /*8080*/  HMMA.16816.F32 R48, R12.reuse, R104, R48 ;  /* 0x000000680c30723c */ /* 0x044fe20000001830 */
[----:B------:R-:W-:Y:S01]  /*8090*/  IADD3 R2, R54, R57, -R116 ;  /* 0x0000003936027210 */ /* 0x000fe20007ffe874 */
[----:B------:R-:W-:Y:S01]  /*80a0*/  FMUL.FTZ R60, R60, UR13 ;  /* 0x0000000d3c3c7c20 */ /* 0x000fe20008410000 */
[----:B------:R-:W-:Y:S01]  /*80b0*/  FMUL.FTZ R62, R62, UR13 ;  /* 0x0000000d3e3e7c20 */ /* 0x000fe20008410000 */
[----:B------:R-:W-:Y:S01]  /*80c0*/  FMUL.FTZ R57, R64, UR13 ;  /* 0x0000000d40397c20 */ /* 0x000fe20008410000 */
[----:B------:R-:W-:Y:S01]  /*80d0*/  FMUL.FTZ R67, R67, UR13 ;  /* 0x0000000d43437c20 */ /* 0x000fe20008410000 */
[C---:B------:R-:W-:Y:S01]  /*80e0*/  HMMA.16816.F32 R44, R12.reuse, R106, R44 ;  /* 0x0000006a0c2c723c */ /* 0x040fe2000000182c */
[----:B------:R-:W-:Y:S01]  /*80f0*/  FMUL.FTZ R105, R98, UR13 ;  /* 0x0000000d62697c20 */ /* 0x000fe20008410000 */
[----:B------:R-:W-:Y:S01]  /*8100*/  VIADD R11, R2, UR12 ;  /* 0x0000000c020b7c36 */ /* 0x000fe20008000000 */
[----:B------:R-:W2:Y:S01]  /*8110*/  MUFU.TANH R83, R83 ;  /* 0x0000005300537308 */ /* 0x000ea20000002400 */
[----:B------:R-:W-:Y:S01]  /*8120*/  FMUL.FTZ R66, R66, UR13 ;  /* 0x0000000d42427c20 */ /* 0x000fe20008410000 */
[----:B------:R-:W-:Y:S01]  /*8130*/  FMUL.FTZ R65, R65, UR13 ;  /* 0x0000000d41417c20 */ /* 0x000fe20008410000 */
[----:B------:R-:W-:Y:S01]  /*8140*/  FMUL.FTZ R41, R41, UR13 ;  /* 0x0000000d29297c20 */ /* 0x000fe20008410000 */
[----:B------:R-:W-:Y:S01]  /*8150*/  FMUL.FTZ R107, R99, UR13 ;  /* 0x0000000d636b7c20 */ /* 0x000fe20008410000 */
[C---:B------:R-:W-:Y:S01]  /*8160*/  VIMNMX R2, R11.reuse, R54, PT ;  /* 0x000000360b027248 */ /* 0x040fe20003fe0100 */
[----:B------:R-:W1:Y:S01]  /*8170*/  LDSM.16.M88.4 R96, [R85+0x1800] ;  /* 0x001800005560783b */ /* 0x000e620000000200 */
[----:B------:R-:W-:Y:S01]  /*8180*/  VIADDMNMX R3, R11, 0x8, R54, PT ;  /* 0x000000080b037846 */ /* 0x000fe20003800136 */
[----:B------:R-:W2:Y:S01]  /*8190*/  MUFU.TANH R139, R72 ;  /* 0x00000048008b7308 */ /* 0x000ea20000002400 */
[C---:B------:R-:W-:Y:S01]  /*81a0*/  ISETP.GE.AND P6, PT, R134.reuse, R2, PT ;  /* 0x000000028600720c */ /* 0x040fe20003fc6270 */
[----:B------:R-:W-:Y:S01]  /*81b0*/  FMUL.FTZ R54, R61, UR13 ;  /* 0x0000000d3d367c20 */ /* 0x000fe20008410000 */
[----:B------:R-:W-:Y:S01]  /*81c0*/  ISETP.GE.AND P4, PT, R134, R3, PT ;  /* 0x000000038600720c */ /* 0x000fe20003f86270 */
[----:B------:R-:W-:Y:S01]  /*81d0*/  FMUL.FTZ R11, R26, UR13 ;  /* 0x0000000d1a0b7c20 */ /* 0x000fe20008410000 */
[----:B------:R-:W-:Y:S01]  /*81e0*/  I2FP.F32.S32 R134, R134 ;  /* 0x0000008600867245 */ /* 0x000fe20000201400 */
[----:B------:R-:W-:Y:S01]  /*81f0*/  FMUL.FTZ R40, R40, UR13 ;  /* 0x0000000d28287c20 */ /* 0x000fe20008410000 */
[----:B------:R-:W-:Y:S01]  /*8200*/  FMUL.FTZ R48, R48, UR13 ;  /* 0x0000000d30307c20 */ /* 0x000fe20008410000 */
[----:B------:R-:W2:Y:S01]  /*8210*/  MUFU.TANH R55, R73 ;  /* 0x0000004900377308 */ /* 0x000ea20000002400 */
[----:B------:R-:W-:Y:S01]  /*8220*/  FSEL R53, R53, -INF , !P6 ;  /* 0xff80000035357808 */ /* 0x000fe20007000000 */
[----:B---3--:R-:W-:Y:S01]  /*8230*/  FFMA.FTZ R134, R90, R134, R135 ;  /* 0x000000865a867223 */ /* 0x008fe20000010087 */
[----:B------:R-:W-:Y:S01]  /*8240*/  FMUL.FTZ R49, R49, UR13 ;  /* 0x0000000d31317c20 */ /* 0x000fe20008410000 */
[----:B------:R-:W-:Y:S01]  /*8250*/  FMUL.FTZ R42, R42, UR13 ;  /* 0x0000000d2a2a7c20 */ /* 0x000fe20008410000 */
[----:B------:R-:W-:Y:S01]  /*8260*/  FMUL.FTZ R44, R44, UR13 ;  /* 0x0000000d2c2c7c20 */ /* 0x000fe20008410000 */
[----:B------:R-:W-:Y:S01]  /*8270*/  FMUL.FTZ R45, R45, UR13 ;  /* 0x0000000d2d2d7c20 */ /* 0x000fe20008410000 */
[----:B------:R-:W-:Y:S01]  /*8280*/  FSEL R134, R134, -INF , !P4 ;  /* 0xff80000086867808 */ /* 0x000fe20006000000 */
[----:B------:R-:W-:Y:S01]  /*8290*/  MUFU.TANH R57, R57 ;  /* 0x0000003900397308 */ /* 0x000fe20000002400 */
[----:B------:R-:W-:Y:S01]  /*82a0*/  FMUL.FTZ R46, R46, UR13 ;  /* 0x0000000d2e2e7c20 */ /* 0x000fe20008410000 */
[----:B----4-:R-:W-:Y:S01]  /*82b0*/  HMMA.16816.F32 R16, R12, R28, R16 ;  /* 0x0000001c0c10723c */ /* 0x010fe20000001810 */
[----:B------:R-:W-:Y:S01]  /*82c0*/  FMUL.FTZ R43, R43, UR13 ;  /* 0x0000000d2b2b7c20 */ /* 0x000fe20008410000 */
[----:B------:R-:W-:Y:S01]  /*82d0*/  FMUL.FTZ R37, R37, UR13 ;  /* 0x0000000d25257c20 */ /* 0x000fe20008410000 */
[----:B------:R-:W-:Y:S01]  /*82e0*/  FMUL.FTZ R39, R39, UR13 ;  /* 0x0000000d27277c20 */ /* 0x000fe20008410000 */
[----:B------:R-:W-:-:S04]  /*82f0*/  DEPBAR.LE SB0, 0x0 ;  /* 0x000080000000791a */ /* 0x000fc80000000000 */
[----:B------:R-:W-:Y:S01]  /*8300*/  HMMA.16816.F32 R4, R12, R30, R4 ;  /* 0x0000001e0c04723c */ /* 0x000fe20000001804 */
[----:B------:R-:W3:Y:S01]  /*8310*/  MUFU.TANH R31, R75 ;  /* 0x0000004b001f7308 */ /* 0x000ee20000002400 */
[----:B------:R-:W-:Y:S01]  /*8320*/  FMUL.FTZ R28, R51, UR13 ;  /* 0x0000000d331c7c20 */ /* 0x000fe20008410000 */
[----:B------:R-:W-:-:S04]  /*8330*/  VIADD R82, R85, 0xc00 ;  /* 0x00000c0055527836 */ /* 0x000fc80000000000 */
[----:B------:R-:W-:Y:S01]  /*8340*/  FMUL.FTZ R30, R50, UR13 ;  /* 0x0000000d321e7c20 */ /* 0x000fe20008410000 */
[----:B------:R-:W-:Y:S01]  /*8350*/  VIADD R50, R0, 0x21 ;  /* 0x0000002100327836 */ /* 0x000fe20000000000 */
[----:B------:R-:W-:Y:S01]  /*8360*/  MUFU.TANH R67, R67 ;  /* 0x0000004300437308 */ /* 0x000fe20000002400 */
[C---:B-1----:R-:W-:Y:S03]  /*8370*/  HMMA.16816.F32 R20, R12.reuse, R98, R20 ;  /* 0x000000620c14723c */ /* 0x042fe60000001814 */
[----:B------:R-:W-:Y:S02]  /*8380*/  I2FP.F32.S32 R51, R50 ;  /* 0x0000003200337245 */ /* 0x000fe40000201400 */
[----:B------:R-:W-:Y:S01]  /*8390*/  ISETP.GE.AND P5, PT, R50, R2, PT ;  /* 0x000000023200720c */ /* 0x000fe20003fa6270 */
[----:B------:R-:W-:Y:S01]  /*83a0*/  FMUL.FTZ R24, R16, UR13 ;  /* 0x0000000d10187c20 */ /* 0x000fe20008410000 */
[----:B------:R-:W-:Y:S01]  /*83b0*/  ISETP.GE.AND P3, PT, R50, R3, PT ;  /* 0x000000033200720c */ /* 0x000fe20003f66270 */
[----:B------:R-:W-:Y:S01]  /*83c0*/  HMMA.16816.F32 R32, R12, R96, R32 ;  /* 0x000000600c20723c */ /* 0x000fe20000001820 */
[----:B------:R-:W-:Y:S01]  /*83d0*/  I2FP.F32.S32 R50, R50 ;  /* 0x0000003200327245 */ /* 0x000fe20000201400 */
[----:B------:R1:W-:Y:S01]  /*83e0*/  MUFU.TANH R73, R54 ;  /* 0x0000003600497308 */ /* 0x0003e20000002400 */
[----:B------:R-:W-:Y:S01]  /*83f0*/  FFMA.FTZ R51, R90, R51, R81 ;  /* 0x000000335a337223 */ /* 0x000fe20000010051 */
[----:B------:R-:W-:-:S02]  /*8400*/  FMUL.FTZ R19, R19, UR13 ;  /* 0x0000000d13137c20 */ /* 0x000fc40008410000 */
[----:B------:R-:W-:Y:S01]  /*8410*/  FMUL.FTZ R16, R6, UR13 ;  /* 0x0000000d06107c20 */ /* 0x000fe20008410000 */
[----:B------:R-:W-:Y:S01]  /*8420*/  FMUL.FTZ R15, R38, UR13 ;  /* 0x0000000d260f7c20 */ /* 0x000fe20008410000 */
[----:B------:R-:W-:Y:S02]  /*8430*/  VIADD R38, R0, 0x28 ;  /* 0x0000002800267836 */ /* 0x000fe40000000000 */
[----:B------:R-:W-:Y:S01]  /*8440*/  FMUL.FTZ R14, R47, UR13 ;  /* 0x0000000d2f0e7c20 */ /* 0x000fe20008410000 */
[----:B------:R-:W-:Y:S01]  /*8450*/  FMUL.FTZ R13, R36, UR13 ;  /* 0x0000000d240d7c20 */ /* 0x000fe20008410000 */
[----:B------:R-:W4:Y:S01]  /*8460*/  MUFU.TANH R47, R66 ;  /* 0x00000042002f7308 */ /* 0x000f220000002400 */
[----:B------:R-:W-:Y:S01]  /*8470*/  VIADD R6, R0, 0x29 ;  /* 0x0000002900067836 */ /* 0x000fe20000000000 */
[----:B------:R-:W-:Y:S01]  /*8480*/  I2FP.F32.S32 R36, R38 ;  /* 0x0000002600247245 */ /* 0x000fe20000201400 */
[----:B--2---:R-:W-:Y:S01]  /*8490*/  FFMA.FTZ R50, R90, R50, R83 ;  /* 0x000000325a327223 */ /* 0x004fe20000010053 */
[----:B------:R-:W-:Y:S01]  /*84a0*/  FSEL R51, R51, -INF , !P5 ;  /* 0xff80000033337808 */ /* 0x000fe20006800000 */
[----:B------:R-:W-:Y:S01]  /*84b0*/  FMUL.FTZ R7, R7, UR13 ;  /* 0x0000000d07077c20 */ /* 0x000fe20008410000 */
[----:B------:R-:W-:Y:S01]  /*84c0*/  ISETP.GE.AND P6, PT, R6, R2, PT ;  /* 0x000000020600720c */ /* 0x000fe20003fc6270 */
[----:B------:R-:W-:Y:S01]  /*84d0*/  FMUL.FTZ R12, R20, UR13 ;  /* 0x0000000d140c7c20 */ /* 0x000fe20008410000 */
[----:B------:R-:W-:Y:S01]  /*84e0*/  FMUL.FTZ R20, R18, UR13 ;  /* 0x0000000d12147c20 */ /* 0x000fe20008410000 */
[----:B------:R-:W-:Y:S01]  /*84f0*/  FMUL.FTZ R18, R4, UR13 ;  /* 0x0000000d04127c20 */ /* 0x000fe20008410000 */
[----:B-1----:R-:W-:Y:S01]  /*8500*/  VIADD R54, R0, 0x30 ;  /* 0x0000003000367836 */ /* 0x002fe20000000000 */
[----:B------:R-:W-:Y:S01]  /*8510*/  I2FP.F32.S32 R4, R6 ;  /* 0x0000000600047245 */ /* 0x000fe20000201400 */
[----:B------:R-:W-:Y:S01]  /*8520*/  FFMA.FTZ R139, R90, R36, R139 ;  /* 0x000000245a8b7223 */ /* 0x000fe2000001008b */
[-C--:B------:R-:W-:Y:S01]  /*8530*/  ISETP.GE.AND P4, PT, R6, R3.reuse, PT ;  /* 0x000000030600720c */ /* 0x080fe20003f86270 */
[----:B------:R-:W-:Y:S01]  /*8540*/  MUFU.TANH R71, R48 ;  /* 0x0000003000477308 */ /* 0x000fe20000002400 */
[----:B------:R-:W-:Y:S01]  /*8550*/  VIADD R36, R0, 0x31 ;  /* 0x0000003100247836 */ /* 0x000fe20000000000 */
[----:B------:R-:W-:Y:S01]  /*8560*/  I2FP.F32.S32 R6, R6 ;  /* 0x0000000600067245 */ /* 0x000fe20000201400 */
[----:B------:R-:W-:Y:S01]  /*8570*/  FFMA.FTZ R4, R90, R4, R55 ;  /* 0x000000045a047223 */ /* 0x000fe20000010037 */
[----:B------:R-:W-:Y:S01]  /*8580*/  FSEL R50, R50, -INF , !P3 ;  /* 0xff80000032327808 */ /* 0x000fe20005800000 */
[----:B------:R-:W-:Y:S01]  /*8590*/  FMUL.FTZ R26, R21, UR13 ;  /* 0x0000000d151a7c20 */ /* 0x000fe20008410000 */
[----:B------:R-:W-:Y:S01]  /*85a0*/  I2FP.F32.S32 R56, R54 ;  /* 0x0000003600387245 */ /* 0x000fe20000201400 */
[----:B---3--:R-:W-:Y:S01]  /*85b0*/  FFMA.FTZ R6, R90, R6, R31 ;  /* 0x000000065a067223 */ /* 0x008fe2000001001f */
[C---:B------:R-:W-:Y:S01]  /*85c0*/  ISETP.GE.AND P5, PT, R54.reuse, R2, PT ;  /* 0x000000023600720c */ /* 0x040fe20003fa6270 */
[----:B------:R-:W1:Y:S01]  /*85d0*/  MUFU.TANH R29, R74 ;  /* 0x0000004a001d7308 */ /* 0x000e620000002400 */
[-C--:B------:R-:W-:Y:S01]  /*85e0*/  ISETP.GE.AND P3, PT, R54, R3.reuse, PT ;  /* 0x000000033600720c */ /* 0x080fe20003f66270 */
[----:B------:R-:W-:Y:S01]  /*85f0*/  FFMA.FTZ R57, R90, R56, R57 ;  /* 0x000000385a397223 */ /* 0x000fe20000010039 */
[----:B------:R-:W-:Y:S01]  /*8600*/  I2FP.F32.S32 R54, R54 ;  /* 0x0000003600367245 */ /* 0x000fe20000201400 */
[----:B------:R-:W-:Y:S01]  /*8610*/  FMUL.FTZ R21, R17, UR13 ;  /* 0x0000000d11157c20 */ /* 0x000fe20008410000 */
[----:B------:R-:W-:Y:S01]  /*8620*/  I2FP.F32.S32 R140, R36 ;  /* 0x00000024008c7245 */ /* 0x000fe20000201400 */
[----:B------:R-:W-:Y:S01]  /*8630*/  FMUL.FTZ R17, R5, UR13 ;  /* 0x0000000d05117c20 */ /* 0x000fe20008410000 */
[----:B------:R-:W-:Y:S01]  /*8640*/  FSEL R56, R6, -INF , !P4 ;  /* 0xff80000006387808 */ /* 0x000fe20006000000 */
[----:B------:R-:W2:Y:S01]  /*8650*/  MUFU.TANH R63, R63 ;  /* 0x0000003f003f7308 */ /* 0x000ea20000002400 */
[C---:B----4-:R-:W-:Y:S01]  /*8660*/  FFMA.FTZ R54, R90.reuse, R54, R47 ;  /* 0x000000365a367223 */ /* 0x050fe2000001002f */
[----:B------:R-:W-:Y:S01]  /*8670*/  FFMA.FTZ R140, R90, R140, R67 ;  /* 0x0000008c5a8c7223 */ /* 0x000fe20000010043 */
[----:B------:R-:W-:Y:S01]  /*8680*/  FSEL R47, R4, -INF , !P6 ;  /* 0xff800000042f7808 */ /* 0x000fe20007000000 */
[----:B------:R-:W-:Y:S01]  /*8690*/  FMUL.FTZ R32, R32, UR13 ;  /* 0x0000000d20207c20 */ /* 0x000fe20008410000 */
[----:B------:R-:W-:Y:S01]  /*86a0*/  I2FP.F32.S32 R6, R138 ;  /* 0x0000008a00067245 */ /* 0x000fe20000201400 */
[----:B------:R-:W-:Y:S01]  /*86b0*/  FMUL.FTZ R34, R34, UR13 ;  /* 0x0000000d22227c20 */ /* 0x000fe20008410000 */
[----:B------:R-:W-:Y:S01]  /*86c0*/  FSEL R135, R57, -INF , !P5 ;  /* 0xff80000039877808 */ /* 0x000fe20006800000 */
[----:B------:R3:W-:Y:S01]  /*86d0*/  MUFU.TANH R55, R30 ;  /* 0x0000001e00377308 */ /* 0x0007e20000002400 */
[----:B------:R-:W-:Y:S01]  /*86e0*/  FSEL R126, R54, -INF , !P3 ;  /* 0xff800000367e7808 */ /* 0x000fe20005800000 */
[----:B------:R-:W-:Y:S01]  /*86f0*/  FFMA.FTZ R6, R90, R6, R73 ;  /* 0x000000065a067223 */ /* 0x000fe20000010049 */
[CC--:B------:R-:W-:Y:S01]  /*8700*/  ISETP.GE.AND P2, PT, R38.reuse, R2.reuse, PT ;  /* 0x000000022600720c */ /* 0x0c0fe20003f46270 */
[----:B------:R-:W-:Y:S01]  /*8710*/  FMUL.FTZ R33, R33, UR13 ;  /* 0x0000000d21217c20 */ /* 0x000fe20008410000 */
[-C--:B------:R-:W-:Y:S01]  /*8720*/  ISETP.GE.AND P0, PT, R38, R3.reuse, PT ;  /* 0x000000032600720c */ /* 0x080fe20003f06270 */
[----:B------:R-:W-:Y:S01]  /*8730*/  FMUL.FTZ R35, R35, UR13 ;  /* 0x0000000d23237c20 */ /* 0x000fe20008410000 */
[C---:B------:R-:W-:Y:S01]  /*8740*/  ISETP.GE.AND P5, PT, R138.reuse, R2, PT ;  /* 0x000000028a00720c */ /* 0x040fe20003fa6270 */
[----:B------:R-:W4:Y:S01]  /*8750*/  MUFU.TANH R61, R65 ;  /* 0x00000041003d7308 */ /* 0x000f220000002400 */
[----:B------:R-:W-:Y:S01]  /*8760*/  ISETP.GE.AND P3, PT, R138, R3, PT ;  /* 0x000000038a00720c */ /* 0x000fe20003f66270 */
[----:B------:R-:W-:Y:S01]  /*8770*/  FMUL.FTZ R22, R22, UR13 ;  /* 0x0000000d16167c20 */ /* 0x000fe20008410000 */
[----:B------:R-:W-:Y:S01]  /*8780*/  I2FP.F32.S32 R38, R38 ;  /* 0x0000002600267245 */ /* 0x000fe20000201400 */
[----:B------:R-:W-:Y:S01]  /*8790*/  FMUL.FTZ R23, R23, UR13 ;  /* 0x0000000d17177c20 */ /* 0x000fe20008410000 */
[----:B------:R-:W-:-:S02]  /*87a0*/  I2FP.F32.S32 R138, R138 ;  /* 0x0000008a008a7245 */ /* 0x000fc40000201400 */
[----:B------:R-:W-:Y:S01]  /*87b0*/  I2FP.F32.S32 R58, R36 ;  /* 0x00000024003a7245 */ /* 0x000fe20000201400 */
[----:B------:R4:W4:Y:S01]  /*87c0*/  MUFU.TANH R65, R60 ;  /* 0x0000003c00417308 */ /* 0x0009220000002400 */
[----:B---3--:R-:W-:Y:S02]  /*87d0*/  VIADD R30, R0, 0x40 ;  /* 0x00000040001e7836 */ /* 0x008fe40000000000 */
[C---:B-1----:R-:W-:Y:S01]  /*87e0*/  FFMA.FTZ R38, R90.reuse, R38, R29 ;  /* 0x000000265a267223 */ /* 0x042fe2000001001d */
[C---:B--2---:R-:W-:Y:S02]  /*87f0*/  FFMA.FTZ R138, R90.reuse, R138, R63 ;  /* 0x0000008a5a8a7223 */ /* 0x044fe4000001003f */
[-C--:B------:R-:W-:Y:S02]  /*8800*/  I2FP.F32.S32 R4, R30.reuse ;  /* 0x0000001e00047245 */ /* 0x080fe40000201400 */
[----:B------:R-:W-:Y:S01]  /*8810*/  MUFU.TANH R67, R44 ;  /* 0x0000002c00437308 */ /* 0x000fe20000002400 */
[----:B------:R-:W-:Y:S01]  /*8820*/  I2FP.F32.S32 R70, R30 ;  /* 0x0000001e00467245 */ /* 0x000fe20000201400 */
[C---:B----4-:R-:W-:Y:S01]  /*8830*/  FFMA.FTZ R61, R90.reuse, R58, R61 ;  /* 0x0000003a5a3d7223 */ /* 0x050fe2000001003d */
[----:B------:R-:W-:Y:S01]  /*8840*/  FFMA.FTZ R73, R90, R4, R71 ;  /* 0x000000045a497223 */ /* 0x000fe20000010047 */
[----:B------:R-:W-:Y:S01]  /*8850*/  VIADD R4, R0, 0x48 ;  /* 0x0000004800047836 */ /* 0x000fe20000000000 */
[----:B------:R-:W-:Y:S01]  /*8860*/  FSEL R48, R38, -INF , !P0 ;  /* 0xff80000026307808 */ /* 0x000fe20004000000 */
[----:B------:R-:W-:Y:S01]  /*8870*/  FFMA.FTZ R70, R90, R70, R55 ;  /* 0x000000465a467223 */ /* 0x000fe20000010037 */
[----:B------:R-:W-:Y:S01]  /*8880*/  ISETP.GE.AND P0, PT, R36, R3, PT ;  /* 0x000000032400720c */ /* 0x000fe20003f06270 */
[----:B------:R-:W1:Y:S01]  /*8890*/  MUFU.TANH R5, R62 ;  /* 0x0000003e00057308 */ /* 0x000e620000002400 */
[----:B------:R-:W-:Y:S01]  /*88a0*/  VIADD R60, R0, 0x38 ;  /* 0x00000038003c7836 */ /* 0x000fe20000000000 */
[----:B------:R-:W-:-:S02]  /*88b0*/  FSEL R55, R6, -INF , !P5 ;  /* 0xff80000006377808 */ /* 0x000fc40006800000 */
[----:B------:R-:W-:Y:S02]  /*88c0*/  FSEL R140, R140, -INF , !P0 ;  /* 0xff8000008c8c7808 */ /* 0x000fe40004000000 */
[CC--:B------:R-:W-:Y:S02]  /*88d0*/  ISETP.GE.AND P6, PT, R60.reuse, R2.reuse, PT ;  /* 0x000000023c00720c */ /* 0x0c0fe40003fc6270 */
[----:B------:R2:W3:Y:S01]  /*88e0*/  MUFU.TANH R29, R49 ;  /* 0x00000031001d7308 */ /* 0x0004e20000002400 */
[-C--:B------:R-:W-:Y:S02]  /*88f0*/  ISETP.GE.AND P4, PT, R60, R3.reuse, PT ;  /* 0x000000033c00720c */ /* 0x080fe40003f86270 */
[----:B------:R-:W-:Y:S02]  /*8900*/  FSEL R138, R138, -INF , !P3 ;  /* 0xff8000008a8a7808 */ /* 0x000fe40005800000 */
[-C--:B------:R-:W-:Y:S02]  /*8910*/  ISETP.GE.AND P0, PT, R30, R3.reuse, PT ;  /* 0x000000031e00720c */ /* 0x080fe40003f06270 */
[C---:B------:R-:W-:Y:S01]  /*8920*/  ISETP.GE.AND P5, PT, R4.reuse, R2, PT ;  /* 0x000000020400720c */ /* 0x040fe20003fa6270 */
[----:B------:R4:W3:Y:S01]  /*8930*/  MUFU.TANH R75, R28 ;  /* 0x0000001c004b7308 */ /* 0x0008e20000002400 */
[----:B------:R-:W-:-:S02]  /*8940*/  ISETP.GE.AND P3, PT, R4, R3, PT ;  /* 0x000000030400720c */ /* 0x000fc40003f66270 */
[----:B------:R-:W-:Y:S02]  /*8950*/  I2FP.F32.S32 R6, R4 ;  /* 0x0000000400067245 */ /* 0x000fe40000201400 */
[----:B------:R-:W-:-:S03]  /*8960*/  FSEL R70, R70, -INF , !P0 ;  /* 0xff80000046467808 */ /* 0x000fc60004000000 */
[----:B------:R-:W-:Y:S01]  /*8970*/  MUFU.TANH R45, R45 ;  /* 0x0000002d002d7308 */ /* 0x000fe20000002400 */
[----:B--2---:R-:W-:Y:S02]  /*8980*/  FSEL R49, R139, -INF , !P2 ;  /* 0xff8000008b317808 */ /* 0x004fe40005000000 */
[----:B------:R-:W-:Y:S01]  /*8990*/  ISETP.GE.AND P2, PT, R36, R2, PT ;  /* 0x000000022400720c */ /* 0x000fe20003f46270 */
[----:B------:R-:W-:-:S03]  /*89a0*/  VIADD R36, R0, 0x8 ;  /* 0x0000000800247836 */ /* 0x000fc60000000000 */
[----:B------:R-:W-:Y:S01]  /*89b0*/  FSEL R61, R61, -INF , !P2 ;  /* 0xff8000003d3d7808 */ /* 0x000fe20005000000 */
[----:B------:R-:W2:Y:S01]  /*89c0*/  MUFU.TANH R31, R46 ;  /* 0x0000002e001f7308 */ /* 0x000ea20000002400 */
[-C--:B----4-:R-:W-:Y:S02]  /*89d0*/  I2FP.F32.S32 R28, R60.reuse ;  /* 0x0000003c001c7245 */ /* 0x090fe40000201400 */
[----:B------:R-:W-:Y:S02]  /*89e0*/  I2FP.F32.S32 R60, R60 ;  /* 0x0000003c003c7245 */ /* 0x000fe40000201400 */
[----:B------:R-:W-:Y:S01]  /*89f0*/  ISETP.GE.AND P2, PT, R30, R2, PT ;  /* 0x000000021e00720c */ /* 0x000fe20003f46270 */
[----:B------:R-:W-:Y:S01]  /*8a00*/  FFMA.FTZ R57, R90, R28, R65 ;  /* 0x0000001c5a397223 */ /* 0x000fe20000010041 */
[----:B------:R-:W-:Y:S01]  /*8a10*/  VIADD R28, R0, 0x41 ;  /* 0x00000041001c7836 */ /* 0x000fe20000000000 */
[----:B------:R4:W4:Y:S01]  /*8a20*/  MUFU.TANH R63, R14 ;  /* 0x0000000e003f7308 */ /* 0x0009220000002400 */
[----:B-1----:R-:W-:Y:S01]  /*8a30*/  FFMA.FTZ R60, R90, R60, R5 ;  /* 0x0000003c5a3c7223 */ /* 0x002fe20000010005 */
[----:B------:R-:W-:-:S02]  /*8a40*/  FSEL R73, R73, -INF , !P2 ;  /* 0xff80000049497808 */ /* 0x000fc40005000000 */
[-C--:B------:R-:W-:Y:S02]  /*8a50*/  I2FP.F32.S32 R30, R28.reuse ;  /* 0x0000001c001e7245 */ /* 0x080fe40000201400 */
[----:B------:R-:W-:Y:S02]  /*8a60*/  I2FP.F32.S32 R64, R28 ;  /* 0x0000001c00407245 */ /* 0x000fe40000201400 */
[----:B------:R-:W1:Y:S01]  /*8a70*/  MUFU.TANH R5, R40 ;  /* 0x0000002800057308 */ /* 0x000e620000002400 */
[----:B------:R-:W-:Y:S01]  /*8a80*/  FSEL R57, R57, -INF , !P6 ;  /* 0xff80000039397808 */ /* 0x000fe20007000000 */
[----:B---3--:R-:W-:Y:S01]  /*8a90*/  FFMA.FTZ R71, R90, R30, R29 ;  /* 0x0000001e5a477223 */ /* 0x008fe2000001001d */
[----:B------:R-:W-:Y:S01]  /*8aa0*/  FSEL R60, R60, -INF , !P4 ;  /* 0xff8000003c3c7808 */ /* 0x000fe20006000000 */
[----:B------:R-:W-:Y:S01]  /*8ab0*/  FFMA.FTZ R64, R90, R64, R75 ;  /* 0x000000405a407223 */ /* 0x000fe2000001004b */
[----:B------:R-:W-:Y:S01]  /*8ac0*/  ISETP.GE.AND P6, PT, R28, R2, PT ;  /* 0x000000021c00720c */ /* 0x000fe20003fc6270 */
[----:B--2---:R-:W-:Y:S01]  /*8ad0*/  FFMA.FTZ R31, R90, R6, R31 ;  /* 0x000000065a1f7223 */ /* 0x004fe2000001001f */
[----:B------:R-:W-:Y:S01]  /*8ae0*/  ISETP.GE.AND P4, PT, R28, R3, PT ;  /* 0x000000031c00720c */ /* 0x000fe20003f86270 */
[----:B------:R-:W2:Y:S01]  /*8af0*/  MUFU.TANH R41, R41 ;  /* 0x0000002900297308 */ /* 0x000ea20000002400 */
[----:B----4-:R-:W-:Y:S01]  /*8b00*/  I2FP.F32.S32 R14, R4 ;  /* 0x00000004000e7245 */ /* 0x010fe20000201400 */
[C---:B------:R-:W-:Y:S01]  /*8b10*/  VIADD R6, R0.reuse, 0x50 ;  /* 0x0000005000067836 */ /* 0x040fe20000000000 */
[----:B------:R-:W-:Y:S01]  /*8b20*/  FSEL R71, R71, -INF , !P6 ;  /* 0xff80000047477808 */ /* 0x000fe20007000000 */
[----:B------:R-:W-:Y:S01]  /*8b30*/  VIADD R29, R0, 0x51 ;  /* 0x00000051001d7836 */ /* 0x000fe20000000000 */
[----:B------:R-:W-:Y:S01]  /*8b40*/  FSEL R64, R64, -INF , !P4 ;  /* 0xff80000040407808 */ /* 0x000fe20006000000 */
[----:B------:R-:W-:Y:S01]  /*8b50*/  FFMA.FTZ R67, R90, R14, R67 ;  /* 0x0000000e5a437223 */ /* 0x000fe20000010043 */
[C---:B------:R-:W-:Y:S01]  /*8b60*/  VIADD R14, R0.reuse, 0x49 ;  /* 0x00000049000e7836 */ /* 0x040fe20000000000 */
[----:B------:R-:W3:Y:S01]  /*8b70*/  MUFU.TANH R65, R42 ;  /* 0x0000002a00417308 */ /* 0x000ee20000002400 */
[----:B------:R-:W-:Y:S01]  /*8b80*/  VIADD R28, R0, 0x1 ;  /* 0x00000001001c7836 */ /* 0x000fe20000000000 */
[----:B------:R-:W-:-:S02]  /*8b90*/  ISETP.GE.AND P6, PT, R6, R2, PT ;  /* 0x000000020600720c */ /* 0x000fc40003fc6270 */
[-C--:B------:R-:W-:Y:S02]  /*8ba0*/  I2FP.F32.S32 R4, R14.reuse ;  /* 0x0000000e00047245 */ /* 0x080fe40000201400 */
[----:B------:R-:W-:Y:S02]  /*8bb0*/  I2FP.F32.S32 R58, R14 ;  /* 0x0000000e003a7245 */ /* 0x000fe40000201400 */
[----:B------:R-:W4:Y:S01]  /*8bc0*/  MUFU.TANH R43, R43 ;  /* 0x0000002b002b7308 */ /* 0x000f220000002400 */
[----:B------:R-:W-:Y:S01]  /*8bd0*/  FFMA.FTZ R45, R90, R4, R45 ;  /* 0x000000045a2d7223 */ /* 0x000fe2000001002d */
[----:B------:R-:W-:Y:S01]  /*8be0*/  ISETP.GE.AND P2, PT, R14, R2, PT ;  /* 0x000000020e00720c */ /* 0x000fe20003f46270 */
[----:B------:R-:W-:Y:S01]  /*8bf0*/  FFMA.FTZ R58, R90, R58, R63 ;  /* 0x0000003a5a3a7223 */ /* 0x000fe2000001003f */
[----:B------:R-:W-:Y:S02]  /*8c00*/  ISETP.GE.AND P0, PT, R14, R3, PT ;  /* 0x000000030e00720c */ /* 0x000fe40003f06270 */
[----:B------:R-:W-:-:S02]  /*8c10*/  FSEL R63, R45, -INF , !P2 ;  /* 0xff8000002d3f7808 */ /* 0x000fc40005000000 */
[----:B------:R-:W-:Y:S01]  /*8c20*/  FSEL R58, R58, -INF , !P0 ;  /* 0xff8000003a3a7808 */ /* 0x000fe20004000000 */
[----:B------:R-:W4:Y:S01]  /*8c30*/  MUFU.TANH R27, R27 ;  /* 0x0000001b001b7308 */ /* 0x000f220000002400 */
[----:B------:R-:W-:Y:S02]  /*8c40*/  I2FP.F32.S32 R4, R6 ;  /* 0x0000000600047245 */ /* 0x000fe40000201400 */
[----:B------:R-:W-:Y:S02]  /*8c50*/  ISETP.GE.AND P4, PT, R6, R3, PT ;  /* 0x000000030600720c */ /* 0x000fe40003f86270 */
[----:B------:R-:W-:Y:S01]  /*8c60*/  I2FP.F32.S32 R14, R29 ;  /* 0x0000001d000e7245 */ /* 0x000fe20000201400 */
[----:B-1----:R-:W-:Y:S01]  /*8c70*/  FFMA.FTZ R4, R90, R4, R5 ;  /* 0x000000045a047223 */ /* 0x002fe20000010005 */
[C---:B------:R-:W-:Y:S01]  /*8c80*/  ISETP.GE.AND P2, PT, R28.reuse, R2, PT ;  /* 0x000000021c00720c */ /* 0x040fe20003f46270 */
[----:B------:R-:W1:Y:S01]  /*8c90*/  MUFU.TANH R109, R109 ;  /* 0x0000006d006d7308 */ /* 0x000e620000002400 */
[----:B------:R-:W-:Y:S01]  /*8ca0*/  ISETP.GE.AND P0, PT, R28, R3, PT ;  /* 0x000000031c00720c */ /* 0x000fe20003f06270 */
[----:B--2---:R-:W-:Y:S01]  /*8cb0*/  FFMA.FTZ R41, R90, R14, R41 ;  /* 0x0000000e5a297223 */ /* 0x004fe20000010029 */
[----:B------:R-:W-:-:S02]  /*8cc0*/  I2FP.F32.S32 R6, R6 ;  /* 0x0000000600067245 */ /* 0x000fc40000201400 */
[----:B------:R-:W-:Y:S02]  /*8cd0*/  I2FP.F32.S32 R28, R28 ;  /* 0x0000001c001c7245 */ /* 0x000fe40000201400 */
[----:B------:R-:W-:Y:S01]  /*8ce0*/  FSEL R62, R31, -INF , !P3 ;  /* 0xff8000001f3e7808 */ /* 0x000fe20005800000 */
[----:B------:R-:W2:Y:S01]  /*8cf0*/  MUFU.TANH R25, R25 ;  /* 0x0000001900197308 */ /* 0x000ea20000002400 */
[----:B------:R-:W-:Y:S01]  /*8d00*/  I2FP.F32.S32 R30, R29 ;  /* 0x0000001d001e7245 */ /* 0x000fe20000201400 */
[C---:B---3--:R-:W-:Y:S01]  /*8d10*/  FFMA.FTZ R6, R90.reuse, R6, R65 ;  /* 0x000000065a067223 */ /* 0x048fe20000010041 */
[CC--:B------:R-:W-:Y:S01]  /*8d20*/  FFMA.FTZ R5, R90.reuse, R28.reuse, R79 ;  /* 0x0000001c5a057223 */ /* 0x0c0fe2000001004f */
[----:B------:R-:W-:Y:S01]  /*8d30*/  FFMA.FTZ R14, R90, R28, R89 ;  /* 0x0000001c5a0e7223 */ /* 0x000fe20000010059 */
[C---:B------:R-:W-:Y:S01]  /*8d40*/  VIADD R31, R0.reuse, 0x9 ;  /* 0x00000009001f7836 */ /* 0x040fe20000000000 */
[----:B------:R-:W-:Y:S01]  /*8d50*/  FSEL R67, R67, -INF , !P5 ;  /* 0xff80000043437808 */ /* 0x000fe20006800000 */
[----:B------:R-:W-:Y:S01]  /*8d60*/  VIADD R28, R0, 0x10 ;  /* 0x00000010001c7836 */ /* 0x000fe20000000000 */
[----:B------:R-:W3:Y:S01]  /*8d70*/  MUFU.TANH R91, R91 ;  /* 0x0000005b005b7308 */ /* 0x000ee20000002400 */
[----:B----4-:R-:W-:Y:S01]  /*8d80*/  FFMA.FTZ R30, R90, R30, R43 ;  /* 0x0000001e5a1e7223 */ /* 0x010fe2000001002b */
[----:B------:R-:W-:-:S02]  /*8d90*/  FSEL R38, R6, -INF , !P4 ;  /* 0xff80000006267808 */ /* 0x000fc40006000000 */
[----:B------:R-:W-:Y:S02]  /*8da0*/  FSEL R5, R5, -INF , !P2 ;  /* 0xff80000005057808 */ /* 0x000fe40005000000 */
[----:B------:R-:W-:Y:S02]  /*8db0*/  FSEL R14, R14, -INF , !P0 ;  /* 0xff8000000e0e7808 */ /* 0x000fe40004000000 */
[----:B------:R-:W-:Y:S01]  /*8dc0*/  MUFU.TANH R127, R100 ;  /* 0x00000064007f7308 */ /* 0x000fe20000002400 */
[CC--:B------:R-:W-:Y:S02]  /*8dd0*/  ISETP.GE.AND P5, PT, R29.reuse, R2.reuse, PT ;  /* 0x000000021d00720c */ /* 0x0c0fe40003fa6270 */
[----:B------:R-:W-:Y:S02]  /*8de0*/  ISETP.GE.AND P3, PT, R29, R3, PT ;  /* 0x000000031d00720c */ /* 0x000fe40003f66270 */
[----:B------:R-:W-:Y:S02]  /*8df0*/  FSEL R43, R4, -INF , !P6 ;  /* 0xff800000042b7808 */ /* 0x000fe40007000000 */
[----:B------:R-:W-:Y:S01]  /*8e00*/  I2FP.F32.S32 R6, R31 ;  /* 0x0000001f00067245 */ /* 0x000fe20000201400 */
[----:B------:R-:W4:Y:S01]  /*8e10*/  MUFU.TANH R129, R102 ;  /* 0x0000006600817308 */ /* 0x000f220000002400 */
[----:B------:R-:W-:-:S02]  /*8e20*/  ISETP.GE.AND P2, PT, R28, R2, PT ;  /* 0x000000021c00720c */ /* 0x000fc40003f46270 */
[-C--:B------:R-:W-:Y:S01]  /*8e30*/  ISETP.GE.AND P0, PT, R28, R3.reuse, PT ;  /* 0x000000031c00720c */ /* 0x080fe20003f06270 */
[C---:B------:R-:W-:Y:S01]  /*8e40*/  FFMA.FTZ R45, R90.reuse, R6, R27 ;  /* 0x000000065a2d7223 */ /* 0x040fe2000001001b */
[----:B------:R-:W-:Y:S01]  /*8e50*/  I2FP.F32.S32 R4, R36 ;  /* 0x0000002400047245 */ /* 0x000fe20000201400 */
[----:B-1----:R-:W-:Y:S01]  /*8e60*/  FFMA.FTZ R109, R90, R6, R109 ;  /* 0x000000065a6d7223 */ /* 0x002fe2000001006d */
[----:B------:R-:W-:Y:S01]  /*8e70*/  I2FP.F32.S32 R28, R28 ;  /* 0x0000001c001c7245 */ /* 0x000fe20000201400 */
[----:B------:R-:W1:Y:S01]  /*8e80*/  MUFU.TANH R101, R101 ;  /* 0x0000006500657308 */ /* 0x000e620000002400 */
[----:B------:R-:W-:Y:S01]  /*8e90*/  ISETP.GE.AND P6, PT, R36, R2, PT ;  /* 0x000000022400720c */ /* 0x000fe20003fc6270 */
[-C--:B--2---:R-:W-:Y:S01]  /*8ea0*/  FFMA.FTZ R75, R90, R4.reuse, R25 ;  /* 0x000000045a4b7223 */ /* 0x084fe20000010019 */
[-C--:B------:R-:W-:Y:S01]  /*8eb0*/  ISETP.GE.AND P4, PT, R36, R3.reuse, PT ;  /* 0x000000032400720c */ /* 0x080fe20003f86270 */
[----:B---3--:R-:W-:Y:S01]  /*8ec0*/  FFMA.FTZ R40, R90, R4, R91 ;  /* 0x000000045a287223 */ /* 0x008fe2000001005b */
[----:B------:R-:W-:Y:S01]  /*8ed0*/  FSEL R41, R41, -INF , !P5 ;  /* 0xff80000029297808 */ /* 0x000fe20006800000 */
[----:B------:R-:W-:Y:S01]  /*8ee0*/  VIADD R4, R0, 0x19 ;  /* 0x0000001900047836 */ /* 0x000fe20000000000 */
[----:B------:R-:W-:Y:S01]  /*8ef0*/  FSEL R36, R30, -INF , !P3 ;  /* 0xff8000001e247808 */ /* 0x000fe20005800000 */
[----:B------:R-:W2:Y:S01]  /*8f00*/  MUFU.TANH R103, R103 ;  /* 0x0000006700677308 */ /* 0x000ea20000002400 */
[C---:B------:R-:W-:Y:S01]  /*8f10*/  ISETP.GE.AND P5, PT, R31.reuse, R2, PT ;  /* 0x000000021f00720c */ /* 0x040fe20003fa6270 */
[CC--:B----4-:R-:W-:Y:S01]  /*8f20*/  FFMA.FTZ R6, R90.reuse, R28.reuse, R129 ;  /* 0x0000001c5a067223 */ /* 0x0d0fe20000010081 */
[----:B------:R-:W-:Y:S01]  /*8f30*/  ISETP.GE.AND P3, PT, R31, R3, PT ;  /* 0x000000031f00720c */ /* 0x000fe20003f66270 */
[----:B------:R-:W-:Y:S01]  /*8f40*/  FFMA.FTZ R31, R90, R28, R127 ;  /* 0x0000001c5a1f7223 */ /* 0x000fe2000001007f */
[C---:B------:R-:W-:Y:S01]  /*8f50*/  VIADD R28, R0.reuse, 0x11 ;  /* 0x00000011001c7836 */ /* 0x040fe20000000000 */
[----:B------:R-:W-:Y:S01]  /*8f60*/  FSEL R75, R75, -INF , !P6 ;  /* 0xff8000004b4b7808 */ /* 0x000fe20007000000 */
[----:B------:R-:W-:Y:S01]  /*8f70*/  VIADD R30, R0, 0x18 ;  /* 0x00000018001e7836 */ /* 0x000fe20000000000 */
[----:B------:R-:W-:Y:S01]  /*8f80*/  MUFU.TANH R131, R131 ;  /* 0x0000008300837308 */ /* 0x000fe20000002400 */
[----:B------:R-:W-:-:S02]  /*8f90*/  FSEL R40, R40, -INF , !P4 ;  /* 0xff80000028287808 */ /* 0x000fc40006000000 */
[C---:B------:R-:W-:Y:S02]  /*8fa0*/  ISETP.GE.AND P6, PT, R28.reuse, R2, PT ;  /* 0x000000021c00720c */ /* 0x040fe40003fc6270 */
[-C--:B------:R-:W-:Y:S02]  /*8fb0*/  ISETP.GE.AND P4, PT, R28, R3.reuse, PT ;  /* 0x000000031c00720c */ /* 0x080fe40003f86270 */
[----:B------:R-:W-:Y:S01]  /*8fc0*/  FSEL R45, R45, -INF , !P5 ;  /* 0xff8000002d2d7808 */ /* 0x000fe20006800000 */
[----:B------:R-:W-:Y:S01]  /*8fd0*/  MUFU.TANH R105, R105 ;  /* 0x0000006900697308 */ /* 0x000fe20000002400 */
[----:B------:R-:W-:Y:S02]  /*8fe0*/  I2FP.F32.S32 R28, R28 ;  /* 0x0000001c001c7245 */ /* 0x000fe40000201400 */
[----:B------:R-:W-:Y:S02]  /*8ff0*/  ISETP.GE.AND P5, PT, R30, R2, PT ;  /* 0x000000021e00720c */ /* 0x000fe40003fa6270 */
[----:B------:R-:W-:Y:S01]  /*9000*/  FSEL R31, R31, -INF , !P2 ;  /* 0xff8000001f1f7808 */ /* 0x000fe20005000000 */
[----:B-1----:R-:W-:Y:S01]  /*9010*/  FFMA.FTZ R99, R90, R28, R101 ;  /* 0x0000001c5a637223 */ /* 0x002fe20000010065 */
[----:B------:R-:W-:Y:S01]  /*9020*/  FSEL R6, R6, -INF , !P0 ;  /* 0xff80000006067808 */ /* 0x000fe20004000000 */
[----:B------:R-:W1:Y:S01]  /*9030*/  MUFU.TANH R137, R137 ;  /* 0x0000008900897308 */ /* 0x000e620000002400 */
[----:B------:R-:W-:Y:S01]  /*9040*/  ISETP.GE.AND P2, PT, R4, R2, PT ;  /* 0x000000020400720c */ /* 0x000fe20003f46270 */
[----:B--2---:R-:W-:Y:S01]  /*9050*/  FFMA.FTZ R44, R90, R28, R103 ;  /* 0x0000001c5a2c7223 */ /* 0x004fe20000010067 */
[----:B------:R-:W-:Y:S01]  /*9060*/  ISETP.GE.AND P0, PT, R4, R3, PT ;  /* 0x000000030400720c */ /* 0x000fe20003f06270 */
[----:B------:R-:W-:Y:S01]  /*9070*/  VIADD R28, R0, 0x59 ;  /* 0x00000059001c7836 */ /* 0x000fe20000000000 */
[----:B------:R-:W-:-:S02]  /*9080*/  I2FP.F32.S32 R4, R4 ;  /* 0x0000000400047245 */ /* 0x000fc40000201400 */
[----:B------:R-:W-:Y:S01]  /*9090*/  FSEL R99, R99, -INF , !P6 ;  /* 0xff80000063637808 */ /* 0x000fe20007000000 */
[----:B------:R-:W2:Y:S01]  /*90a0*/  MUFU.TANH R107, R107 ;  /* 0x0000006b006b7308 */ /* 0x000ea20000002400 */
[----:B------:R-:W-:Y:S02]  /*90b0*/  FSEL R44, R44, -INF , !P4 ;  /* 0xff8000002c2c7808 */ /* 0x000fe40006000000 */
[C---:B------:R-:W-:Y:S02]  /*90c0*/  ISETP.GE.AND P6, PT, R28.reuse, R2, PT ;  /* 0x000000021c00720c */ /* 0x040fe40003fc6270 */
[----:B------:R-:W-:Y:S02]  /*90d0*/  ISETP.GE.AND P4, PT, R28, R3, PT ;  /* 0x000000031c00720c */ /* 0x000fe40003f86270 */
[----:B------:R-:W-:Y:S01]  /*90e0*/  I2FP.F32.S32 R28, R28 ;  /* 0x0000001c001c7245 */ /* 0x000fe20000201400 */
[----:B------:R3:W-:Y:S01]  /*90f0*/  MUFU.TANH R25, R12 ;  /* 0x0000000c00197308 */ /* 0x0007e20000002400 */
[----:B-1----:R-:W-:-:S05]  /*9100*/  FFMA.FTZ R91, R90, R4, R137 ;  /* 0x000000045a5b7223 */ /* 0x002fca0000010089 */
[----:B------:R-:W-:Y:S02]  /*9110*/  FSEL R91, R91, -INF , !P2 ;  /* 0xff8000005b5b7808 */ /* 0x000fe40005000000 */
[----:B------:R-:W1:Y:S01]  /*9120*/  MUFU.TANH R37, R37 ;  /* 0x0000002500257308 */ /* 0x000e620000002400 */
[----:B--2---:R-:W-:-:S05]  /*9130*/  FFMA.FTZ R54, R90, R4, R107 ;  /* 0x000000045a367223 */ /* 0x004fca000001006b */
[----:B------:R-:W-:Y:S02]  /*9140*/  FSEL R54, R54, -INF , !P0 ;  /* 0xff80000036367808 */ /* 0x000fe40004000000 */
[----:B------:R-:W2:Y:S01]  /*9150*/  MUFU.TANH R39, R39 ;  /* 0x0000002700277308 */ /* 0x000ea20000002400 */
[----:B---3--:R-:W-:Y:S02]  /*9160*/  FSEL R12, R109, -INF , !P3 ;  /* 0xff8000006d0c7808 */ /* 0x008fe40005800000 */
[----:B------:R-:W-:Y:S02]  /*9170*/  ISETP.GE.AND P3, PT, R30, R3, PT ;  /* 0x000000031e00720c */ /* 0x000fe40003f66270 */
[----:B------:R-:W-:-:S03]  /*9180*/  I2FP.F32.S32 R30, R30 ;  /* 0x0000001e001e7245 */ /* 0x000fc60000201400 */
[----:B------:R3:W4:Y:S01]  /*9190*/  MUFU.TANH R29, R32 ;  /* 0x00000020001d7308 */ /* 0x0007220000002400 */
[C---:B-1----:R-:W-:Y:S01]  /*91a0*/  FFMA.FTZ R37, R90.reuse, R28, R37 ;  /* 0x0000001c5a257223 */ /* 0x042fe20000010025 */
[CC--:B------:R-:W-:Y:S01]  /*91b0*/  FFMA.FTZ R97, R90.reuse, R30.reuse, R131 ;  /* 0x0000001e5a617223 */ /* 0x0c0fe20000010083 */
[----:B------:R-:W-:-:S03]  /*91c0*/  FFMA.FTZ R105, R90, R30, R105 ;  /* 0x0000001e5a697223 */ /* 0x000fc60000010069 */
[----:B------:R-:W-:Y:S02]  /*91d0*/  FSEL R37, R37, -INF , !P6 ;  /* 0xff80000025257808 */ /* 0x000fe40007000000 */
[----:B------:R1:W4:Y:S01]  /*91e0*/  MUFU.TANH R65, R34 ;  /* 0x0000002200417308 */ /* 0x0003220000002400 */
[----:B------:R-:W-:Y:S01]  /*91f0*/  FSEL R97, R97, -INF , !P5 ;  /* 0xff80000061617808 */ /* 0x000fe20006800000 */
[----:B--2---:R-:W-:Y:S01]  /*9200*/  FFMA.FTZ R30, R90, R28, R39 ;  /* 0x0000001c5a1e7223 */ /* 0x004fe20000010027 */
[----:B------:R-:W-:-:S04]  /*9210*/  FSEL R4, R105, -INF , !P3 ;  /* 0xff80000069047808 */ /* 0x000fc80005800000 */
[----:B------:R-:W-:Y:S01]  /*9220*/  FSEL R30, R30, -INF , !P4 ;  /* 0xff8000001e1e7808 */ /* 0x000fe20006000000 */
[----:B------:R-:W2:Y:S01]  /*9230*/  MUFU.TANH R33, R33 ;  /* 0x0000002100217308 */ /* 0x000ea20000002400 */
[----:B---3--:R-:W-:-:S05]  /*9240*/  VIADD R32, R0, 0x68 ;  /* 0x0000006800207836 */ /* 0x008fca0000000000 */
[C---:B------:R-:W-:Y:S02]  /*9250*/  ISETP.GE.AND P6, PT, R32.reuse, R2, PT ;  /* 0x000000022000720c */ /* 0x040fe40003fc6270 */
[----:B------:R-:W3:Y:S01]  /*9260*/  MUFU.TANH R35, R35 ;  /* 0x0000002300237308 */ /* 0x000ee20000002400 */
[----:B------:R-:W-:Y:S01]  /*9270*/  ISETP.GE.AND P4, PT, R32, R3, PT ;  /* 0x000000032000720c */ /* 0x000fe20003f86270 */
[----:B-1----:R-:W-:-:S06]  /*9280*/  VIADD R34, R0, 0x58 ;  /* 0x0000005800227836 */ /* 0x002fcc0000000000 */
[----:B------:R1:W3:Y:S08]  /*9290*/  MUFU.TANH R27, R26 ;  /* 0x0000001a001b7308 */ /* 0x0002f00000002400 */
[----:B------:R4:W-:Y:S08]  /*92a0*/  MUFU.TANH R79, R22 ;  /* 0x00000016004f7308 */ /* 0x0009f00000002400 */
[----:B------:R-:W3:Y:S01]  /*92b0*/  MUFU.TANH R23, R23 ;  /* 0x0000001700177308 */ /* 0x000ee20000002400 */
[----:B-1----:R-:W-:-:S05]  /*92c0*/  VIADD R26, R0, 0x60 ;  /* 0x00000060001a7836 */ /* 0x002fca0000000000 */
[C---:B------:R-:W-:Y:S02]  /*92d0*/  ISETP.GE.AND P5, PT, R26.reuse, R2, PT ;  /* 0x000000021a00720c */ /* 0x040fe40003fa6270 */
[-C--:B------:R-:W-:Y:S01]  /*92e0*/  ISETP.GE.AND P3, PT, R26, R3.reuse, PT ;  /* 0x000000031a00720c */ /* 0x080fe20003f66270 */
[----:B----4-:R-:W-:Y:S01]  /*92f0*/  VIADD R22, R0, 0x61 ;  /* 0x0000006100167836 */ /* 0x010fe20000000000 */
[----:B------:R-:W-:Y:S01]  /*9300*/  I2FP.F32.S32 R26, R26 ;  /* 0x0000001a001a7245 */ /* 0x000fe20000201400 */
[----:B------:R1:W4:Y:S03]  /*9310*/  MUFU.TANH R81, R24 ;  /* 0x0000001800517308 */ /* 0x0003260000002400 */
[----:B------:R-:W-:Y:S01]  /*9320*/  ISETP.GE.AND P2, PT, R22, R2, PT ;  /* 0x000000021600720c */ /* 0x000fe20003f46270 */
[-C--:B------:R-:W-:Y:S01]  /*9330*/  FFMA.FTZ R29, R90, R26.reuse, R29 ;  /* 0x0000001a5a1d7223 */ /* 0x080fe2000001001d */
[----:B------:R-:W-:Y:S01]  /*9340*/  ISETP.GE.AND P0, PT, R22, R3, PT ;  /* 0x000000031600720c */ /* 0x000fe20003f06270 */
[----:B------:R-:W-:Y:S01]  /*9350*/  FFMA.FTZ R28, R90, R26, R65 ;  /* 0x0000001a5a1c7223 */ /* 0x000fe20000010041 */
[----:B------:R-:W-:Y:S01]  /*9360*/  I2FP.F32.S32 R22, R22 ;  /* 0x0000001600167245 */ /* 0x000fe20000201400 */
[----:B------:R4:W4:Y:S03]  /*9370*/  MUFU.TANH R83, R20 ;  /* 0x0000001400537308 */ /* 0x0009260000002400 */
[----:B------:R-:W-:Y:S01]  /*9380*/  FSEL R28, R28, -INF , !P3 ;  /* 0xff8000001c1c7808 */ /* 0x000fe20005800000 */
[CC--:B--2---:R-:W-:Y:S01]  /*9390*/  FFMA.FTZ R33, R90.reuse, R22.reuse, R33 ;  /* 0x000000165a217223 */ /* 0x0c4fe20000010021 */
[----:B---3--:R-:W-:Y:S01]  /*93a0*/  FFMA.FTZ R26, R90, R22, R35 ;  /* 0x000000165a1a7223 */ /* 0x008fe20000010023 */
[C---:B------:R-:W-:Y:S01]  /*93b0*/  VIADD R22, R0.reuse, 0x70 ;  /* 0x0000007000167836 */ /* 0x040fe20000000000 */
[----:B------:R-:W-:Y:S01]  /*93c0*/  FSEL R35, R29, -INF , !P5 ;  /* 0xff8000001d237808 */ /* 0x000fe20006800000 */
[----:B------:R-:W-:Y:S01]  /*93d0*/  MUFU.TANH R17, R17 ;  /* 0x0000001100117308 */ /* 0x000fe20000002400 */
[----:B-1----:R-:W-:Y:S01]  /*93e0*/  VIADD R24, R0, 0x69 ;  /* 0x0000006900187836 */ /* 0x002fe20000000000 */
[----:B------:R-:W-:-:S02]  /*93f0*/  FSEL R33, R33, -INF , !P2 ;  /* 0xff80000021217808 */ /* 0x000fc40005000000 */
[----:B------:R-:W-:Y:S02]  /*9400*/  FSEL R26, R26, -INF , !P0 ;  /* 0xff8000001a1a7808 */ /* 0x000fe40004000000 */
[C---:B------:R-:W-:Y:S02]  /*9410*/  ISETP.GE.AND P5, PT, R24.reuse, R2, PT ;  /* 0x000000021800720c */ /* 0x040fe40003fa6270 */
[-C--:B------:R-:W-:Y:S01]  /*9420*/  ISETP.GE.AND P3, PT, R24, R3.reuse, PT ;  /* 0x000000031800720c */ /* 0x080fe20003f66270 */
[----:B------:R-:W1:Y:S01]  /*9430*/  MUFU.TANH R21, R21 ;  /* 0x0000001500157308 */ /* 0x000e620000002400 */
[----:B------:R-:W-:Y:S02]  /*9440*/  I2FP.F32.S32 R24, R24 ;  /* 0x0000001800187245 */ /* 0x000fe40000201400 */
[----:B----4-:R-:W-:Y:S01]  /*9450*/  I2FP.F32.S32 R20, R32 ;  /* 0x0000002000147245 */ /* 0x010fe20000201400 */
[----:B------:R-:W-:Y:S01]  /*9460*/  VIADD R32, R0, 0x71 ;  /* 0x0000007100207836 */ /* 0x000fe20000000000 */
[----:B------:R-:W-:Y:S01]  /*9470*/  ISETP.GE.AND P2, PT, R22, R2, PT ;  /* 0x000000021600720c */ /* 0x000fe20003f46270 */
[----:B------:R-:W-:Y:S01]  /*9480*/  FFMA.FTZ R27, R90, R24, R27 ;  /* 0x000000185a1b7223 */ /* 0x000fe2000001001b */
[----:B------:R-:W-:Y:S01]  /*9490*/  ISETP.GE.AND P0, PT, R22, R3, PT ;  /* 0x000000031600720c */ /* 0x000fe20003f06270 */
[----:B------:R-:W2:Y:S01]  /*94a0*/  MUFU.TANH R19, R19 ;  /* 0x0000001300137308 */ /* 0x000ea20000002400 */
[----:B------:R-:W-:Y:S01]  /*94b0*/  I2FP.F32.S32 R22, R22 ;  /* 0x0000001600167245 */ /* 0x000fe20000201400 */
[C---:B------:R-:W-:Y:S01]  /*94c0*/  FFMA.FTZ R24, R90.reuse, R24, R23 ;  /* 0x000000185a187223 */ /* 0x040fe20000010017 */
[----:B------:R-:W-:Y:S01]  /*94d0*/  FFMA.FTZ R25, R90, R20, R25 ;  /* 0x000000145a197223 */ /* 0x000fe20000010019 */
[----:B------:R-:W-:-:S02]  /*94e0*/  FSEL R27, R27, -INF , !P5 ;  /* 0xff8000001b1b7808 */ /* 0x000fc40006800000 */
[CC--:B------:R-:W-:Y:S01]  /*94f0*/  FFMA.FTZ R81, R90.reuse, R22.reuse, R81 ;  /* 0x000000165a517223 */ /* 0x0c0fe20000010051 */
[----:B------:R-:W-:Y:S01]  /*9500*/  FFMA.FTZ R83, R90, R22, R83 ;  /* 0x000000165a537223 */ /* 0x000fe20000010053 */
[----:B------:R3:W-:Y:S01]  /*9510*/  MUFU.TANH R39, R18 ;  /* 0x0000001200277308 */ /* 0x0007e20000002400 */
[----:B------:R-:W-:Y:S01]  /*9520*/  FSEL R29, R25, -INF , !P6 ;  /* 0xff800000191d7808 */ /* 0x000fe20007000000 */
[----:B------:R-:W-:Y:S01]  /*9530*/  VIADD R22, R0, 0x78 ;  /* 0x0000007800167836 */ /* 0x000fe20000000000 */
[----:B------:R-:W-:Y:S01]  /*9540*/  FSEL R25, R81, -INF , !P2 ;  /* 0xff80000051197808 */ /* 0x000fe20005000000 */
[----:B------:R-:W-:Y:S01]  /*9550*/  VIADD R81, R85, 0x1000 ;  /* 0x0000100055517836 */ /* 0x000fe20000000000 */
[-C--:B------:R-:W-:Y:S01]  /*9560*/  ISETP.GE.AND P6, PT, R32, R2.reuse, PT ;  /* 0x000000022000720c */ /* 0x080fe20003fc6270 */
[----:B------:R-:W-:Y:S01]  /*9570*/  BAR.SYNC.DEFER_BLOCKING 0x0 ;  /* 0x0000000000007b1d */ /* 0x000fe20000010000 */
[----:B------:R-:W-:-:S05]  /*9580*/  ISETP.GE.AND P5, PT, R22, R2, PT ;  /* 0x000000021600720c */ /* 0x000fca0003fa6270 */
[----:B------:R4:W-:Y:S01]  /*9590*/  MUFU.TANH R23, R16 ;  /* 0x0000001000177308 */ /* 0x0009e20000002400 */
[----:B---3--:R-:W-:Y:S01]  /*95a0*/  FFMA.FTZ R18, R90, R20, R79 ;  /* 0x000000145a127223 */ /* 0x008fe2000001004f */
[----:B------:R-:W-:-:S06]  /*95b0*/  VIADD R20, R0, 0x79 ;  /* 0x0000007900147836 */ /* 0x000fcc0000000000 */
[----:B------:R-:W3:Y:S01]  /*95c0*/  MUFU.TANH R7, R7 ;  /* 0x0000000700077308 */ /* 0x000ee20000002400 */
[----:B------:R-:W-:Y:S01]  /*95d0*/  VIADD R79, R85, 0x1800 ;  /* 0x00001800554f7836 */ /* 0x000fe20000000000 */
[----:B------:R-:W-:Y:S02]  /*95e0*/  FSEL R18, R18, -INF , !P4 ;  /* 0xff80000012127808 */ /* 0x000fe40006000000 */
[----:B------:R-:W-:Y:S02]  /*95f0*/  ISETP.GE.AND P2, PT, R20, R2, PT ;  /* 0x000000021400720c */ /* 0x000fe40003f46270 */
[----:B------:R-:W-:Y:S02]  /*9600*/  ISETP.GE.AND P4, PT, R32, R3, PT ;  /* 0x000000032000720c */ /* 0x000fe40003f86270 */
[----:B------:R-:W-:Y:S01]  /*9610*/  I2FP.F32.S32 R32, R32 ;  /* 0x0000002000207245 */ /* 0x000fe20000201400 */
[----:B------:R-:W3:Y:S01]  /*9620*/  MUFU.TANH R11, R11 ;  /* 0x0000000b000b7308 */ /* 0x000ee20000002400 */
[----:B----4-:R-:W-:-:S02]  /*9630*/  FSEL R16, R24, -INF , !P3 ;  /* 0xff80000018107808 */ /* 0x010fc40005800000 */
[----:B------:R-:W-:Y:S01]  /*9640*/  FSEL R24, R83, -INF , !P0 ;  /* 0xff80000053187808 */ /* 0x000fe20004000000 */
[-C--:B-1----:R-:W-:Y:S01]  /*9650*/  FFMA.FTZ R21, R90, R32.reuse, R21 ;  /* 0x000000205a157223 */ /* 0x082fe20000010015 */
[-C--:B------:R-:W-:Y:S01]  /*9660*/  ISETP.GE.AND P0, PT, R20, R3.reuse, PT ;  /* 0x000000031400720c */ /* 0x080fe20003f06270 */
[----:B--2---:R-:W-:Y:S01]  /*9670*/  FFMA.FTZ R19, R90, R32, R19 ;  /* 0x000000205a137223 */ /* 0x004fe20000010013 */
[----:B------:R-:W-:Y:S01]  /*9680*/  I2FP.F32.S32 R20, R20 ;  /* 0x0000001400147245 */ /* 0x000fe20000201400 */
[----:B------:R-:W1:Y:S01]  /*9690*/  MUFU.TANH R13, R13 ;  /* 0x0000000d000d7308 */ /* 0x000e620000002400 */
[----:B------:R-:W-:Y:S01]  /*96a0*/  ISETP.GE.AND P3, PT, R22, R3, PT ;  /* 0x000000031600720c */ /* 0x000fe20003f66270 */
[----:B------:R-:W-:Y:S01]  /*96b0*/  VIADD R83, R85, 0x800 ;  /* 0x0000080055537836 */ /* 0x000fe20000000000 */
[----:B------:R-:W-:Y:S01]  /*96c0*/  I2FP.F32.S32 R22, R22 ;  /* 0x0000001600167245 */ /* 0x000fe20000201400 */
[CC--:B------:R-:W-:Y:S01]  /*96d0*/  FFMA.FTZ R17, R90.reuse, R20.reuse, R17 ;  /* 0x000000145a117223 */ /* 0x0c0fe20000010011 */
[----:B---3--:R-:W-:-:S03]  /*96e0*/  FFMA.FTZ R7, R90, R20, R7 ;  /* 0x000000145a077223 */ /* 0x008fc60000010007 */
[----:B------:R-:W2:Y:S01]  /*96f0*/  MUFU.TANH R15, R15 ;  /* 0x0000000f000f7308 */ /* 0x000ea20000002400 */
[CC--:B------:R-:W-:Y:S01]  /*9700*/  FFMA.FTZ R39, R90.reuse, R22.reuse, R39 ;  /* 0x000000165a277223 */ /* 0x0c0fe20000010027 */
[----:B------:R-:W-:Y:S01]  /*9710*/  FFMA.FTZ R32, R90, R22, R23 ;  /* 0x000000165a207223 */ /* 0x000fe20000010017 */
[----:B------:R-:W-:Y:S02]  /*9720*/  FSEL R17, R17, -INF , !P2 ;  /* 0xff80000011117808 */ /* 0x000fe40005000000 */
[----:B------:R-:W-:Y:S02]  /*9730*/  ISETP.GE.AND P2, PT, R52, 0x2, PT ;  /* 0x000000023400780c */ /* 0x000fe40003f46270 */
[----:B------:R-:W-:Y:S02]  /*9740*/  FSEL R23, R21, -INF , !P6 ;  /* 0xff80000015177808 */ /* 0x000fe40007000000 */
[----:B------:R-:W-:Y:S02]  /*9750*/  FSEL R22, R19, -INF , !P4 ;  /* 0xff80000013167808 */ /* 0x000fe40006000000 */
[----:B------:R-:W-:-:S02]  /*9760*/  ISETP.GE.AND P6, PT, R0, R2, PT ;  /* 0x000000020000720c */ /* 0x000fc40003fc6270 */
[----:B------:R-:W-:Y:S02]  /*9770*/  ISETP.GE.AND P4, PT, R0, R3, PT ;  /* 0x000000030000720c */ /* 0x000fe40003f86270 */
[----:B------:R-:W-:Y:S02]  /*9780*/  I2FP.F32.S32 R21, R0 ;  /* 0x0000000000157245 */ /* 0x000fe40000201400 */
[----:B------:R-:W-:Y:S02]  /*9790*/  FSEL R19, R39, -INF , !P5 ;  /* 0xff80000027137808 */ /* 0x000fe40006800000 */
[----:B------:R-:W-:Y:S01]  /*97a0*/  FSEL R20, R32, -INF , !P3 ;  /* 0xff80000020147808 */ /* 0x000fe20005800000 */
[CC--:B------:R-:W-:Y:S01]  /*97b0*/  FFMA.FTZ R59, R90.reuse, R21.reuse, R59 ;  /* 0x000000155a3b7223 */ /* 0x0c0fe2000001003b */
[----:B------:R-:W-:Y:S01]  /*97c0*/  I2FP.F32.S32 R0, R34 ;  /* 0x0000002200007245 */ /* 0x000fe20000201400 */
[----:B------:R-:W-:Y:S01]  /*97d0*/  FFMA.FTZ R11, R90, R21, R11 ;  /* 0x000000155a0b7223 */ /* 0x000fe2000001000b */
[----:B------:R-:W-:-:S02]  /*97e0*/  ISETP.GE.AND P5, PT, R34, R2, PT ;  /* 0x000000022200720c */ /* 0x000fc40003fa6270 */
[----:B------:R-:W-:Y:S01]  /*97f0*/  ISETP.GE.AND P3, PT, R34, R3, PT ;  /* 0x000000032200720c */ /* 0x000fe20003f66270 */
[C---:B-1----:R-:W-:Y:S01]  /*9800*/  FFMA.FTZ R39, R90.reuse, R0, R13 ;  /* 0x000000005a277223 */ /* 0x042fe2000001000d */
[----:B------:R-:W-:Y:S02]  /*9810*/  I2FP.F32.S32 R34, R34 ;  /* 0x0000002200227245 */ /* 0x000fe40000201400 */
[----:B------:R-:W-:Y:S02]  /*9820*/  FSEL R0, R7, -INF , !P0 ;  /* 0xff80000007007808 */ /* 0x000fe40004000000 */
[----:B------:R-:W-:Y:S01]  /*9830*/  FSEL R7, R59, -INF , !P6 ;  /* 0xff8000003b077808 */ /* 0x000fe20007000000 */
[----:B--2---:R-:W-:Y:S01]  /*9840*/  FFMA.FTZ R34, R90, R34, R15 ;  /* 0x000000225a227223 */ /* 0x004fe2000001000f */
        /* <DEDUP_REMOVED lines=66> */
.L_x_4780:
[----:B------:R-:W1:Y:S02]  /*9c70*/  LDC R11, c[0x0][0x248] ;  /* 0x00009200ff0b7b82 */ /* 0x000e640000000800 */
[----:B-1----:R-:W-:-:S05]  /*9c80*/  IMAD.SHL.U32 R13, R11, 0x80, RZ ;  /* 0x000000800b0d7824 */ /* 0x002fca00078e00ff */
[----:B------:R-:W-:-:S04]  /*9c90*/  IADD3 R13, -R13, RZ, RZ ;  /* 0x000000ff0d0d7210 */ /* 0x000fc80007ffe1ff */
[----:B------:R-:W-:-:S07]  /*9ca0*/  SHF.R.S32.HI R8, RZ, 0x1f, R13 ;  /* 0x0000001fff087819 */ /* 0x000fce000001140d */
.L_x_4781:
        /* <DEDUP_REMOVED lines=41> */
[----:B--2---:R-:W-:-:S04]  /*9f40*/  LEA R100, P0, R32, UR10, 0x1 ;  /* 0x0000000a20647c11 */ /* 0x004fc8000f8008ff */
[----:B------:R-:W-:-:S05]  /*9f50*/  LEA.HI.X R101, R32, UR11, R11, 0x1, P0 ;  /* 0x0000000b20657c11 */ /* 0x000fca00080f0c0b */
[----:B------:R-:W-:Y:S01]  /*9f60*/  @!PT LDS RZ, [RZ] ;  /* 0x00000000fffff984 */ /* 0x000fe20000000800 */
[----:B------:R-:W-:Y:S01]  /*9f70*/  @!PT LDS RZ, [RZ] ;  /* 0x00000000fffff984 */ /* 0x000fe20000000800 */
[----:B------:R-:W-:Y:S01]  /*9f80*/  @!PT LDS RZ, [RZ] ;  /* 0x00000000fffff984 */ /* 0x000fe20000000800 */
[----:B------:R1:W-:Y:S04]  /*9f90*/  LDGSTS.E.BYPASS.LTC128B.128 [R122+0x2800], desc[UR6][R100.64] ;  /* 0x02800000647a7fae */ /* 0x0003e8000b901d46 */
.L_x_4783:
[----:B------:R-:W-:Y:S05]  /*9fa0*/  BSYNC B0 ;  /* 0x0000000000007941 */ /* 0x000fea0003800000 */
.L_x_4782:
[----:B------:R-:W0:Y:S01]  /*9fb0*/  LDGDEPBAR ;  /* 0x00000000000079af */ /* 0x000e220000000000 */
[----:B------:R-:W-:-:S04]  /*9fc0*/  LEA R120, P0, R13, R120, 0x1 ;  /* 0x000000780d787211 */ /* 0x000fc800078008ff */
[----:B------:R-:W-:-:S09]  /*9fd0*/  LEA.HI.X R121, R13, R121, R8, 0x1, P0 ;  /* 0x000000790d797211 */ /* 0x000fd200000f0c08 */
.L_x_4779:
[----:B------:R-:W-:Y:S01]  /*9fe0*/  FMNMX.FTZ R8, R7, R5, !PT ;  /* 0x0000000507087209 */ /* 0x000fe20007810000 */
[----:B------:R-:W-:Y:S01]  /*9ff0*/  ULDC UR10, c[0x0][0x2ec] ;  /* 0x0000bb00000a7ab9 */ /* 0x000fe20000000800 */
[----:B------:R-:W-:Y:S01]  /*a000*/  FMNMX.FTZ R11, R72, R14, !PT ;  /* 0x0000000e480b7209 */ /* 0x000fe20007810000 */
[----:B------:R-:W3:Y:S01]  /*a010*/  S2UR UR4, SR_CgaCtaId ;  /* 0x00000000000479c3 */ /* 0x000ee20000008800 */
        /* <DEDUP_REMOVED lines=12> */
[----:B------:R-:W-:Y:S01]  /*a0e0*/  FMNMX.FTZ R11, R54, R11, !PT ;  /* 0x0000000b360b7209 */ /* 0x000fe20007810000 */
[----:B---3--:R-:W-:Y:S01]  /*a0f0*/  ULEA UR4, UR4, UR5, 0x18 ;  /* 0x0000000504047291 */ /* 0x008fe2000f8ec03f */
        /* <DEDUP_REMOVED lines=50> */
[----:B------:R-:W-:Y:S01]  /*a420*/  LEA R127, R9, R124, 0x1 ;  /* 0x0000007c097f7211 */ /* 0x000fe200078e08ff */
[----:B------:R-:W4:Y:S04]  /*a430*/  SHFL.BFLY PT, R66, R11, 0x2, 0x1f ;  /* 0x0c401f000b427f89 */ /* 0x000f2800000e0000 */
[----:B--2---:R-:W-:Y:S01]  /*a440*/  LDSM.16.MT88.4 R104, [R124+0x3000] ;  /* 0x003000007c68783b */ /* 0x004fe20000004200 */
[----:B---3--:R-:W-:-:S02]  /*a450*/  FMNMX.FTZ R8, R13, R8, !PT ;  /* 0x000000080d087209 */ /* 0x008fc40007810000 */
[----:B----4-:R-:W-:-:S03]  /*a460*/  FMNMX.FTZ R66, R11, R66, !PT ;  /* 0x000000420b427209 */ /* 0x010fc60007810000 */
[----:B------:R-:W2:Y:S02]  /*a470*/  SHFL.BFLY PT, R65, R8, 0x1, 0x1f ;  /* 0x0c201f0008417f89 */ /* 0x000ea400000e0000 */
[----:B--2---:R-:W-:Y:S02]  /*a480*/  FMNMX.FTZ R65, R8, R65, !PT ;  /* 0x0000004108417209 */ /* 0x004fe40007810000 */
[----:B------:R-:W-:Y:S02]  /*a490*/  LDSM.16.MT88.4 R8, [R127+0x3000] ;  /* 0x003000007f08783b */ /* 0x000fe40000004200 */
[C---:B------:R-:W-:Y:S01]  /*a4a0*/  FSETP.NEU.FTZ.AND P0, PT, R65.reuse, -INF , PT ;  /* 0xff8000004100780b */ /* 0x040fe20003f1d000 */
[----:B------:R-:W-:-:S05]  /*a4b0*/  FMUL.FTZ R32, R65, UR10 ;  /* 0x0000000a41207c20 */ /* 0x000fca0008410000 */
[----:B------:R-:W-:-:S05]  /*a4c0*/  FSEL R32, R32, RZ, P0 ;  /* 0x000000ff20207208 */ /* 0x000fca0000000000 */
[--C-:B------:R-:W-:Y:S01]  /*a4d0*/  FFMA.FTZ R131, R7, UR10, -R32.reuse ;  /* 0x0000000a07837c23 */ /* 0x100fe20008010820 */
[--C-:B------:R-:W-:Y:S01]  /*a4e0*/  FFMA.FTZ R42, R91, UR10, -R32.reuse ;  /* 0x0000000a5b2a7c23 */ /* 0x100fe20008010820 */
[----:B------:R-:W2:Y:S01]  /*a4f0*/  SHFL.BFLY PT, R7, R66, 0x1, 0x1f ;  /* 0x0c201f0042077f89 */ /* 0x000ea200000e0000 */
        /* <DEDUP_REMOVED lines=21> */
[----:B--2---:R-:W-:-:S04]  /*a650*/  FMNMX.FTZ R66, R66, R7, !PT ;  /* 0x0000000742427209 */ /* 0x004fc80007810000 */
[C---:B------:R-:W-:Y:S01]  /*a660*/  FSETP.NEU.FTZ.AND P0, PT, R66.reuse, -INF , PT ;  /* 0xff8000004200780b */ /* 0x040fe20003f1d000 */
[----:B------:R-:W-:Y:S01]  /*a670*/  FMUL.FTZ R21, R66, UR10 ;  /* 0x0000000a42157c20 */ /* 0x000fe20008410000 */
[----:B------:R-:W2:Y:S04]  /*a680*/  MUFU.EX2 R74, R74 ;  /* 0x0000004a004a7308 */ /* 0x000ea80000000800 */
        /* <DEDUP_REMOVED lines=8> */
[----:B---3--:R-:W-:Y:S01]  /*a710*/  F2FP.F16.F32.PACK_AB R4, R130, R131 ;  /* 0x000000838204723e */ /* 0x008fe200000000ff */
[----:B------:R-:W-:Y:S01]  /*a720*/  MUFU.EX2 R128, R128 ;  /* 0x0000008000807308 */ /* 0x000fe20000000800 */
[----:B--2---:R-:W-:Y:S01]  /*a730*/  F2FP.F16.F32.PACK_AB R6, R74, R129 ;  /* 0x000000814a06723e */ /* 0x004fe200000000ff */
[----:B------:R-:W2:Y:S01]  /*a740*/  LDSM.16.MT88.4 R12, [R124+0x3400] ;  /* 0x003400007c0c783b */ /* 0x000ea20000004200 */
        /* <DEDUP_REMOVED lines=20> */
[--C-:B------:R-:W-:Y:S01]  /*a890*/  FFMA.FTZ R67, R62, UR10, -R21.reuse ;  /* 0x0000000a3e437c23 */ /* 0x100fe20008010815 */
[----:B------:R-:W4:Y:S01]  /*a8a0*/  MUFU.EX2 R72, R72 ;  /* 0x0000004800487308 */ /* 0x000f220000000800 */
[----:B---3--:R-:W-:Y:S01]  /*a8b0*/  F2FP.F16.F32.PACK_AB R5, R125, R128 ;  /* 0x000000807d05723e */ /* 0x008fe200000000ff */
[----:B------:R-:W-:Y:S01]  /*a8c0*/  FFMA.FTZ R58, R58, UR10, -R21 ;  /* 0x0000000a3a3a7c23 */ /* 0x000fe20008010815 */
[----:B------:R-:W-:Y:S01]  /*a8d0*/  FADD.FTZ R128, R128, R125 ;  /* 0x0000007d80807221 */ /* 0x000fe20000010000 */
[----:B------:R-:W-:Y:S01]  /*a8e0*/  FADD.FTZ R130, R131, R130 ;  /* 0x0000008283827221 */ /* 0x000fe20000010000 */
[--C-:B------:R-:W-:Y:S01]  /*a8f0*/  FFMA.FTZ R64, R39, UR10, -R32.reuse ;  /* 0x0000000a27407c23 */ /* 0x100fe20008010820 */
[----:B------:R-:W-:Y:S01]  /*a900*/  FFMA.FTZ R62, R35, UR10, -R32 ;  /* 0x0000000a233e7c23 */ /* 0x000fe20008010820 */
[--C-:B------:R-:W-:Y:S01]  /*a910*/  FFMA.FTZ R38, R38, UR10, -R21.reuse ;  /* 0x0000000a26267c23 */ /* 0x100fe20008010815 */
[----:B------:R-:W3:Y:S01]  /*a920*/  MUFU.EX2 R46, R46 ;  /* 0x0000002e002e7308 */ /* 0x000ee20000000800 */
[----:B------:R-:W-:Y:S01]  /*a930*/  FADD.FTZ R129, R129, R130 ;  /* 0x0000008281817221 */ /* 0x000fe20000010000 */
[--C-:B------:R-:W-:Y:S01]  /*a940*/  FFMA.FTZ R35, R36, UR10, -R21.reuse ;  /* 0x0000000a24237c23 */ /* 0x100fe20008010815 */
[--C-:B------:R-:W-:Y:S01]  /*a950*/  FFMA.FTZ R39, R34, UR10, -R21.reuse ;  /* 0x0000000a22277c23 */ /* 0x100fe20008010815 */
[----:B------:R-:W-:Y:S01]  /*a960*/  FFMA.FTZ R30, R30, UR10, -R21 ;  /* 0x0000000a1e1e7c23 */ /* 0x000fe20008010815 */
[----:B------:R-:W-:Y:S01]  /*a970*/  FADD.FTZ R74, R74, R129 ;  /* 0x000000814a4a7221 */ /* 0x000fe20000010000 */
[----:B------:R-:W-:Y:S01]  /*a980*/  FFMA.FTZ R36, R17, UR10, -R32 ;  /* 0x0000000a11247c23 */ /* 0x000fe20008010820 */
[--C-:B------:R-:W-:Y:S01]  /*a990*/  FFMA.FTZ R17, R28, UR10, -R21.reuse ;  /* 0x0000000a1c117c23 */ /* 0x100fe20008010815 */
[----:B------:R-:W-:Y:S01]  /*a9a0*/  MUFU.EX2 R45, R45 ;  /* 0x0000002d002d7308 */ /* 0x000fe20000000800 */
[----:B----4-:R-:W-:Y:S01]  /*a9b0*/  F2FP.F16.F32.PACK_AB R7, R72, R91 ;  /* 0x0000005b4807723e */ /* 0x010fe200000000ff */
[----:B------:R-:W-:Y:S01]  /*a9c0*/  FADD.FTZ R91, R91, R128 ;  /* 0x000000805b5b7221 */ /* 0x000fe20000010000 */
[--C-:B------:R-:W-:Y:S01]  /*a9d0*/  FFMA.FTZ R26, R26, UR10, -R21.reuse ;  /* 0x0000000a1a1a7c23 */ /* 0x100fe20008010815 */
[----:B------:R-:W-:Y:S01]  /*a9e0*/  FFMA.FTZ R28, R16, UR10, -R21 ;  /* 0x0000000a101c7c23 */ /* 0x000fe20008010815 */
[--C-:B------:R-:W-:Y:S01]  /*a9f0*/  FFMA.FTZ R34, R25, UR10, -R32.reuse ;  /* 0x0000000a19227c23 */ /* 0x100fe20008010820 */
[----:B------:R-:W-:Y:S01]  /*aa00*/  FADD.FTZ R72, R72, R91 ;  /* 0x0000005b48487221 */ /* 0x000fe20000010000 */
[----:B------:R-:W-:Y:S01]  /*aa10*/  FFMA.FTZ R25, R19, UR10, -R32 ;  /* 0x0000000a13197c23 */ /* 0x000fe20008010820 */
[C---:B------:R-:W-:Y:S01]  /*aa20*/  HMMA.16816.F32 R108, R4.reuse, R104, RZ ;  /* 0x00000068046c723c */ /* 0x040fe200000018ff */
[----:B------:R-:W4:Y:S01]  /*aa30*/  MUFU.EX2 R42, R42 ;  /* 0x0000002a002a7308 */ /* 0x000f220000000800 */
[----:B---3--:R-:W-:Y:S01]  /*aa40*/  F2FP.F16.F32.PACK_AB R96, R46, R89 ;  /* 0x000000592e60723e */ /* 0x008fe200000000ff */
[----:B------:R-:W-:Y:S01]  /*aa50*/  FADD.FTZ R89, R89, R74 ;  /* 0x0000004a59597221 */ /* 0x000fe20000010000 */
[--C-:B------:R-:W-:Y:S01]  /*aa60*/  FFMA.FTZ R91, R0, UR10, -R21.reuse ;  /* 0x0000000a005b7c23 */ /* 0x100fe20008010815 */
[----:B------:R-:W-:Y:S01]  /*aa70*/  FFMA.FTZ R24, R24, UR10, -R21 ;  /* 0x0000000a18187c23 */ /* 0x000fe20008010815 */
[C---:B------:R-:W-:Y:S01]  /*aa80*/  HMMA.16816.F32 R104, R4.reuse, R106, RZ ;  /* 0x0000006a0468723c */ /* 0x040fe200000018ff */
[----:B------:R-:W-:Y:S01]  /*aa90*/  FADD.FTZ R46, R46, R89 ;  /* 0x000000592e2e7221 */ /* 0x000fe20000010000 */
[----:B------:R-:W-:Y:S01]  /*aaa0*/  FFMA.FTZ R20, R20, UR10, -R21 ;  /* 0x0000000a14147c23 */ /* 0x000fe20008010815 */
[----:B------:R-:W-:Y:S03]  /*aab0*/  MUFU.EX2 R75, R75 ;  /* 0x0000004b004b7308 */ /* 0x000fe60000000800 */
[C---:B-1----:R-:W-:Y:S05]  /*aac0*/  HMMA.16816.F32 R100, R4.reuse, R8, RZ ;  /* 0x000000080464723c */ /* 0x042fea00000018ff */
[----:B------:R-:W1:Y:S01]  /*aad0*/  MUFU.EX2 R44, R44 ;  /* 0x0000002c002c7308 */ /* 0x000e620000000800 */
[----:B------:R-:W-:Y:S01]  /*aae0*/  HMMA.16816.F32 R4, R4, R10, RZ ;  /* 0x0000000a0404723c */ /* 0x000fe200000018ff */
[----:B------:R-:W3:Y:S01]  /*aaf0*/  LDSM.16.MT88.4 R8, [R127+0x3400] ;  /* 0x003400007f08783b */ /* 0x000ee20000004200 */
[----:B----4-:R-:W-:-:S05]  /*ab00*/  F2FP.F16.F32.PACK_AB R98, R42, R45 ;  /* 0x0000002d2a62723e */ /* 0x010fca00000000ff */
[----:B------:R-:W-:Y:S08]  /*ab10*/  MUFU.EX2 R40, R40 ;  /* 0x0000002800287308 */ /* 0x000ff00000000800 */
[----:B------:R-:W4:Y:S01]  /*ab20*/  MUFU.EX2 R31, R31 ;  /* 0x0000001f001f7308 */ /* 0x000f220000000800 */
[----:B-1----:R-:W-:Y:S01]  /*ab30*/  F2FP.F16.F32.PACK_AB R97, R44, R75 ;  /* 0x0000004b2c61723e */ /* 0x002fe200000000ff */
[----:B------:R-:W-:Y:S01]  /*ab40*/  FADD.FTZ R75, R75, R72 ;  /* 0x000000484b4b7221 */ /* 0x000fe20000010000 */
[----:B------:R-:W-:Y:S01]  /*ab50*/  FFMA.FTZ R72, R43, UR10, -R32 ;  /* 0x0000000a2b487c23 */ /* 0x000fe20008010820 */
[----:B------:R-:W-:-:S02]  /*ab60*/  FFMA.FTZ R43, R22, UR10, -R21 ;  /* 0x0000000a162b7c23 */ /* 0x000fc40008010815 */
[----:B------:R-:W-:Y:S02]  /*ab70*/  FADD.FTZ R75, R44, R75 ;  /* 0x0000004b2c4b7221 */ /* 0x000fe40000010000 */
[----:B------:R-:W-:Y:S08]  /*ab80*/  MUFU.EX2 R136, R136 ;  /* 0x0000008800887308 */ /* 0x000ff00000000800 */
[----:B------:R-:W1:Y:S01]  /*ab90*/  MUFU.EX2 R53, R53 ;  /* 0x0000003500357308 */ /* 0x000e620000000800 */
[----:B----4-:R-:W-:Y:S01]  /*aba0*/  F2FP.F16.F32.PACK_AB R99, R31, R40 ;  /* 0x000000281f63723e */ /* 0x010fe200000000ff */
[----:B------:R-:W-:-:S04]  /*abb0*/  FADD.FTZ R40, R40, R75 ;  /* 0x0000004b28287221 */ /* 0x000fc80000010000 */
[----:B------:R-:W-:Y:S01]  /*abc0*/  FADD.FTZ R40, R31, R40 ;  /* 0x000000281f287221 */ /* 0x000fe20000010000 */
[----:B------:R-:W-:Y:S01]  /*abd0*/  FFMA.FTZ R31, R18, UR10, -R21 ;  /* 0x0000000a121f7c23 */ /* 0x000fe20008010815 */
[C---:B--2---:R-:W-:Y:S01]  /*abe0*/  HMMA.16816.F32 R108, R96.reuse, R12, R108 ;  /* 0x0000000c606c723c */ /* 0x044fe2000000186c */
[----:B------:R-:W-:Y:S05]  /*abf0*/  MUFU.EX2 R54, R54 ;  /* 0x0000003600367308 */ /* 0x000fea0000000800 */
[C---:B------:R-:W-:Y:S01]  /*ac00*/  HMMA.16816.F32 R104, R96.reuse, R14, R104 ;  /* 0x0000000e6068723c */ /* 0x040fe20000001868 */
[----:B------:R-:W-:Y:S02]  /*ac10*/  LDSM.16.MT88.4 R12, [R127+0x4400] ;  /* 0x004400007f0c783b */ /* 0x000fe40000004200 */
[----:B------:R-:W2:Y:S03]  /*ac20*/  MUFU.EX2 R49, R49 ;  /* 0x0000003100317308 */ /* 0x000ea60000000800 */
[C---:B---3--:R-:W-:Y:S05]  /*ac30*/  HMMA.16816.F32 R100, R96.reuse, R8, R100 ;  /* 0x000000086064723c */ /* 0x048fea0000001864 */
[----:B------:R-:W-:Y:S01]  /*ac40*/  MUFU.EX2 R51, R51 ;  /* 0x0000003300337308 */ /* 0x000fe20000000800 */
[----:B------:R-:W-:Y:S01]  /*ac50*/  HMMA.16816.F32 R96, R96, R10, R4 ;  /* 0x0000000a6060723c */ /* 0x000fe20000001804 */
[----:B------:R-:W3:Y:S06]  /*ac60*/  LDSM.16.MT88.4 R8, [R124+0x3800] ;  /* 0x003800007c08783b */ /* 0x000eec0000004200 */
[----:B------:R-:W4:Y:S01]  /*ac70*/  MUFU.EX2 R50, R50 ;  /* 0x0000003200327308 */ /* 0x000f220000000800 */
[----:B-1----:R-:W-:-:S02]  /*ac80*/  F2FP.F16.F32.PACK_AB R4, R53, R136 ;  /* 0x000000883504723e */ /* 0x002fc400000000ff */
[----:B--2---:R-:W-:-:S05]  /*ac90*/  F2FP.F16.F32.PACK_AB R6, R49, R54 ;  /* 0x000000363106723e */ /* 0x004fca00000000ff */
[----:B------:R-:W-:Y:S08]  /*aca0*/  MUFU.EX2 R48, R48 ;  /* 0x0000003000307308 */ /* 0x000ff00000000800 */
[----:B------:R-:W1:Y:S01]  /*acb0*/  MUFU.EX2 R47, R47 ;  /* 0x0000002f002f7308 */ /* 0x000e620000000800 */
[----:B----4-:R-:W-:-:S07]  /*acc0*/  F2FP.F16.F32.PACK_AB R5, R50, R51 ;  /* 0x000000333205723e */ /* 0x010fce00000000ff */
[----:B------:R-:W-:Y:S08]  /*acd0*/  MUFU.EX2 R134, R134 ;  /* 0x0000008600867308 */ /* 0x000ff00000000800 */
[----:B------:R-:W2:Y:S01]  /*ace0*/  MUFU.EX2 R61, R61 ;  /* 0x0000003d003d7308 */ /* 0x000ea20000000800 */
[----:B-1----:R-:W-:-:S07]  /*acf0*/  F2FP.F16.F32.PACK_AB R7, R47, R48 ;  /* 0x000000302f07723e */ /* 0x002fce00000000ff */
[C---:B---3--:R-:W-:Y:S01]  /*ad00*/  HMMA.16816.F32 R108, R4.reuse, R8, R108 ;  /* 0x00000008046c723c */ /* 0x048fe2000000186c */
        /* <DEDUP_REMOVED lines=14> */
[----:B---3--:R-:W-:Y:S02]  /*adf0*/  F2FP.F16.F32.PACK_AB R5, R57, R126 ;  /* 0x0000007e3905723e */ /* 0x008fe400000000ff */
        /* <DEDUP_REMOVED lines=19> */
[----:B------:R-:W-:Y:S01]  /*af30*/  MUFU.EX2 R35, R35 ;  /* 0x0000002300237308 */ /* 0x000fe20000000800 */
[----:B-----5:R-:W-:-:S02]  /*af40*/  F2FP.F16.F32.PACK_AB R4, R71, R140 ;  /* 0x0000008c4704723e */ /* 0x020fc400000000ff */
[----:B--2---:R-:W-:Y:S02]  /*af50*/  F2FP.F16.F32.PACK_AB R5, R73, R70 ;  /* 0x000000464905723e */ /* 0x004fe400000000ff */
[----:B------:R-:W-:Y:S02]  /*af60*/  F2FP.F16.F32.PACK_AB R6, R63, R138 ;  /* 0x0000008a3f06723e */ /* 0x000fe400000000ff */
[----:B---3--:R-:W-:Y:S01]  /*af70*/  F2FP.F16.F32.PACK_AB R7, R58, R67 ;  /* 0x000000433a07723e */ /* 0x008fe200000000ff */
[----:B------:R-:W-:Y:S08]  /*af80*/  MUFU.EX2 R39, R39 ;  /* 0x0000002700277308 */ /* 0x000ff00000000800 */
[----:B------:R-:W2:Y:S08]  /*af90*/  MUFU.EX2 R30, R30 ;  /* 0x0000001e001e7308 */ /* 0x000eb00000000800 */
[----:B------:R-:W-:Y:S08]  /*afa0*/  MUFU.EX2 R32, R27 ;  /* 0x0000001b00207308 */ /* 0x000ff00000000800 */
[----:B------:R-:W-:Y:S01]  /*afb0*/  MUFU.EX2 R62, R62 ;  /* 0x0000003e003e7308 */ /* 0x000fe20000000800 */
[C---:B-1----:R-:W-:Y:S07]  /*afc0*/  HMMA.16816.F32 R108, R4.reuse, R8, R108 ;  /* 0x00000008046c723c */ /* 0x042fee000000186c */
[----:B------:R-:W1:Y:S01]  /*afd0*/  MUFU.EX2 R33, R33 ;  /* 0x0000002100217308 */ /* 0x000e620000000800 */
[C---:B------:R-:W-:Y:S01]  /*afe0*/  HMMA.16816.F32 R104, R4.reuse, R10, R104 ;  /* 0x0000000a0468723c */ /* 0x040fe20000001868 */
[----:B------:R-:W3:Y:S06]  /*aff0*/  LDSM.16.MT88.4 R8, [R127+0x4000] ;  /* 0x004000007f08783b */ /* 0x000eec0000004200 */
[----:B------:R-:W-:Y:S08]  /*b000*/  MUFU.EX2 R29, R29 ;  /* 0x0000001d001d7308 */ /* 0x000ff00000000800 */
[----:B------:R5:W-:Y:S08]  /*b010*/  MUFU.EX2 R27, R17 ;  /* 0x00000011001b7308 */ /* 0x000bf00000000800 */
[----:B------:R-:W1:Y:S08]  /*b020*/  MUFU.EX2 R26, R26 ;  /* 0x0000001a001a7308 */ /* 0x000e700000000800 */
[----:B------:R-:W-:Y:S01]  /*b030*/  MUFU.EX2 R31, R31 ;  /* 0x0000001f001f7308 */ /* 0x000fe20000000800 */
[----:B-----5:R-:W-:Y:S07]  /*b040*/  LDSM.16.MT88.4 R16, [R127+0x4800] ;  /* 0x004800007f10783b */ /* 0x020fee0000004200 */
[----:B------:R-:W5:Y:S01]  /*b050*/  MUFU.EX2 R28, R28 ;  /* 0x0000001c001c7308 */ /* 0x000f620000000800 */
[C---:B---3--:R-:W-:Y:S06]  /*b060*/  HMMA.16816.F32 R100, R4.reuse, R8, R100 ;  /* 0x000000080464723c */ /* 0x048fec0000001864 */
[----:B------:R-:W-:Y:S01]  /*b070*/  HMMA.16816.F32 R96, R4, R10, R96 ;  /* 0x0000000a0460723c */ /* 0x000fe20000001860 */
[----:B------:R-:W3:Y:S01]  /*b080*/  LDSM.16.MT88.4 R8, [R124+0x4400] ;  /* 0x004400007c08783b */ /* 0x000ee20000004200 */
[----:B------:R-:W-:Y:S05]  /*b090*/  MUFU.EX2 R34, R34 ;  /* 0x0000002200227308 */ /* 0x000fea0000000800 */
[----:B------:R-:W-:Y:S01]  /*b0a0*/  FADD.FTZ R5, R45, R46 ;  /* 0x0000002e2d057221 */ /* 0x000fe20000010000 */
[----:B----4-:R-:W-:-:S02]  /*b0b0*/  F2FP.F16.F32.PACK_AB R4, R41, R72 ;  /* 0x000000482904723e */ /* 0x010fc400000000ff */
[----:B------:R-:W-:Y:S01]  /*b0c0*/  F2FP.F16.F32.PACK_AB R6, R37, R64 ;  /* 0x000000402506723e */ /* 0x000fe200000000ff */
[----:B------:R-:W-:Y:S01]  /*b0d0*/  FADD.FTZ R5, R42, R5 ;  /* 0x000000052a057221 */ /* 0x000fe20000010000 */
[----:B--2---:R-:W-:Y:S01]  /*b0e0*/  F2FP.F16.F32.PACK_AB R7, R30, R39 ;  /* 0x000000271e07723e */ /* 0x004fe200000000ff */
[----:B------:R-:W2:Y:S02]  /*b0f0*/  MUFU.EX2 R23, R23 ;  /* 0x0000001700177308 */ /* 0x000ea40000000800 */
[----:B------:R-:W-:Y:S01]  /*b100*/  FADD.FTZ R136, R136, R5 ;  /* 0x0000000588887221 */ /* 0x000fe20000010000 */
[----:B------:R-:W-:-:S03]  /*b110*/  F2FP.F16.F32.PACK_AB R5, R35, R38 ;  /* 0x000000262305723e */ /* 0x000fc600000000ff */
[----:B------:R-:W-:Y:S02]  /*b120*/  FADD.FTZ R53, R53, R136 ;  /* 0x0000008835357221 */ /* 0x000fe40000010000 */
[----:B------:R-:W-:Y:S02]  /*b130*/  MUFU.EX2 R24, R24 ;  /* 0x0000001800187308 */ /* 0x000fe40000000800 */
[----:B------:R-:W-:Y:S01]  /*b140*/  HMMA.16816.F32 R100, R4, R12, R100 ;  /* 0x0000000c0464723c */ /* 0x000fe20000001864 */
[----:B------:R-:W-:-:S04]  /*b150*/  FADD.FTZ R54, R54, R53 ;  /* 0x0000003536367221 */ /* 0x000fc80000010000 */
[----:B------:R-:W-:Y:S01]  /*b160*/  FADD.FTZ R49, R49, R54 ;  /* 0x0000003631317221 */ /* 0x000fe20000010000 */
[C---:B------:R-:W-:Y:S01]  /*b170*/  HMMA.16816.F32 R96, R4.reuse, R14, R96 ;  /* 0x0000000e0460723c */ /* 0x040fe20000001860 */
[----:B------:R-:W-:Y:S01]  /*b180*/  FADD.FTZ R13, R51, R40 ;  /* 0x00000028330d7221 */ /* 0x000fe20000010000 */
[----:B------:R-:W4:Y:S01]  /*b190*/  MUFU.EX2 R43, R43 ;  /* 0x0000002b002b7308 */ /* 0x000f220000000800 */
[----:B------:R-:W-:Y:S02]  /*b1a0*/  FADD.FTZ R134, R134, R49 ;  /* 0x0000003186867221 */ /* 0x000fe40000010000 */
[----:B------:R-:W-:Y:S02]  /*b1b0*/  FADD.FTZ R13, R50, R13 ;  /* 0x0000000d320d7221 */ /* 0x000fe40000010000 */
[----:B------:R-:W-:Y:S02]  /*b1c0*/  FADD.FTZ R134, R61, R134 ;  /* 0x000000863d867221 */ /* 0x000fe40000010000 */
[----:B------:R-:W-:Y:S01]  /*b1d0*/  FADD.FTZ R48, R48, R13 ;  /* 0x0000000d30307221 */ /* 0x000fe20000010000 */
[----:B------:R-:W-:Y:S01]  /*b1e0*/  MUFU.EX2 R25, R25 ;  /* 0x0000001900197308 */ /* 0x000fe20000000800 */
[----:B------:R-:W-:Y:S01]  /*b1f0*/  FADD.FTZ R59, R59, R134 ;  /* 0x000000863b3b7221 */ /* 0x000fe20000010000 */
[----:B---3--:R-:W-:Y:S01]  /*b200*/  HMMA.16816.F32 R108, R4, R8, R108 ;  /* 0x00000008046c723c */ /* 0x008fe2000000186c */
[----:B------:R-:W-:Y:S01]  /*b210*/  FADD.FTZ R47, R47, R48 ;  /* 0x000000302f2f7221 */ /* 0x000fe20000010000 */
[----:B------:R-:W-:Y:S01]  /*b220*/  LDSM.16.MT88.4 R12, [R124+0x4c00] ;  /* 0x004c00007c0c783b */ /* 0x000fe20000004200 */
[----:B------:R-:W-:-:S02]  /*b230*/  FADD.FTZ R59, R56, R59 ;  /* 0x0000003b383b7221 */ /* 0x000fc40000010000 */
[----:B------:R-:W-:Y:S01]  /*b240*/  FADD.FTZ R126, R126, R47 ;  /* 0x0000002f7e7e7221 */ /* 0x000fe20000010000 */
[----:B------:R-:W-:Y:S01]  /*b250*/  HMMA.16816.F32 R104, R4, R10, R104 ;  /* 0x0000000a0468723c */ /* 0x000fe20000001868 */
[----:B------:R-:W3:Y:S01]  /*b260*/  LDSM.16.MT88.4 R8, [R124+0x4800] ;  /* 0x004800007c08783b */ /* 0x000ee20000004200 */
[----:B------:R-:W-:Y:S01]  /*b270*/  FADD.FTZ R140, R140, R59 ;  /* 0x0000003b8c8c7221 */ /* 0x000fe20000010000 */
[----:B------:R-:W-:Y:S01]  /*b280*/  FADD.FTZ R57, R57, R126 ;  /* 0x0000007e39397221 */ /* 0x000fe20000010000 */
[----:B------:R-:W4:Y:S02]  /*b290*/  MUFU.EX2 R36, R36 ;  /* 0x0000002400247308 */ /* 0x000f240000000800 */
[----:B------:R-:W-:Y:S01]  /*b2a0*/  FADD.FTZ R71, R71, R140 ;  /* 0x0000008c47477221 */ /* 0x000fe20000010000 */
[----:B------:R-:W-:Y:S01]  /*b2b0*/  FADD.FTZ R60, R60, R57 ;  /* 0x000000393c3c7221 */ /* 0x000fe20000010000 */
[----:B-1----:R-:W-:Y:S02]  /*b2c0*/  F2FP.F16.F32.PACK_AB R4, R33, R62 ;  /* 0x0000003e2104723e */ /* 0x002fe400000000ff */
[----:B------:R-:W-:Y:S01]  /*b2d0*/  FADD.FTZ R138, R138, R71 ;  /* 0x000000478a8a7221 */ /* 0x000fe20000010000 */
[----:B------:R-:W-:Y:S01]  /*b2e0*/  FADD.FTZ R55, R55, R60 ;  /* 0x0000003c37377221 */ /* 0x000fe20000010000 */
[----:B------:R-:W-:Y:S01]  /*b2f0*/  F2FP.F16.F32.PACK_AB R5, R26, R27 ;  /* 0x0000001b1a05723e */ /* 0x000fe200000000ff */
[----:B------:R-:W-:Y:S01]  /*b300*/  MUFU.EX2 R20, R20 ;  /* 0x0000001400147308 */ /* 0x000fe20000000800 */
[----:B------:R-:W-:Y:S01]  /*b310*/  F2FP.F16.F32.PACK_AB R6, R32, R29 ;  /* 0x0000001d2006723e */ /* 0x000fe200000000ff */
[----:B------:R-:W-:Y:S01]  /*b320*/  FADD.FTZ R0, R70, R55 ;  /* 0x0000003746007221 */ /* 0x000fe20000010000 */
[----:B-----5:R-:W-:Y:S01]  /*b330*/  F2FP.F16.F32.PACK_AB R7, R28, R31 ;  /* 0x0000001f1c07723e */ /* 0x020fe200000000ff */
[----:B------:R-:W-:-:S02]  /*b340*/  FADD.FTZ R63, R63, R138 ;  /* 0x0000008a3f3f7221 */ /* 0x000fc40000010000 */
[----:B------:R-:W-:Y:S02]  /*b350*/  FADD.FTZ R0, R73, R0 ;  /* 0x0000000049007221 */ /* 0x000fe40000010000 */
[----:B------:R-:W-:Y:S01]  /*b360*/  FADD.FTZ R72, R72, R63 ;  /* 0x0000003f48487221 */ /* 0x000fe20000010000 */
[----:B------:R-:W1:Y:S01]  /*b370*/  MUFU.EX2 R91, R91 ;  /* 0x0000005b005b7308 */ /* 0x000e620000000800 */
[----:B------:R-:W-:Y:S01]  /*b380*/  FADD.FTZ R67, R67, R0 ;  /* 0x0000000043437221 */ /* 0x000fe20000010000 */
[C---:B------:R-:W-:Y:S01]  /*b390*/  HMMA.16816.F32 R100, R4.reuse, R16, R100 ;  /* 0x000000100464723c */ /* 0x040fe20000001864 */
        /* <DEDUP_REMOVED lines=14> */
[----:B------:R-:W3:Y:S01]  /*b480*/  LDSM.16.MT88.4 R8, [R127+0x4c00] ;  /* 0x004c00007f08783b */ /* 0x000ee20000004200 */
[----:B------:R-:W-:Y:S01]  /*b490*/  FADD.FTZ R27, R27, R30 ;  /* 0x0000001e1b1b7221 */ /* 0x000fe20000010000 */
[----:B------:R-:W-:-:S03]  /*b4a0*/  FADD.FTZ R29, R32, R29 ;  /* 0x0000001d201d7221 */ /* 0x000fc60000010000 */
[----:B------:R-:W-:Y:S01]  /*b4b0*/  FADD.FTZ R26, R26, R27 ;  /* 0x0000001b1a1a7221 */ /* 0x000fe20000010000 */
[----:B--2---:R-:W-:Y:S01]  /*b4c0*/  F2FP.F16.F32.PACK_AB R4, R23, R34 ;  /* 0x000000221704723e */ /* 0x004fe200000000ff */
[----:B------:R-:W-:Y:S01]  /*b4d0*/  FADD.FTZ R34, R34, R29 ;  /* 0x0000001d22227221 */ /* 0x000fe20000010000 */
[----:B----4-:R-:W-:Y:S01]  /*b4e0*/  F2FP.F16.F32.PACK_AB R5, R43, R24 ;  /* 0x000000182b05723e */ /* 0x010fe200000000ff */
[----:B------:R-:W-:Y:S01]  /*b4f0*/  FADD.FTZ R31, R31, R26 ;  /* 0x0000001a1f1f7221 */ /* 0x000fe20000010000 */
[----:B------:R-:W-:Y:S01]  /*b500*/  F2FP.F16.F32.PACK_AB R6, R36, R25 ;  /* 0x000000192406723e */ /* 0x000fe200000000ff */
[----:B------:R-:W-:Y:S01]  /*b510*/  FADD.FTZ R34, R23, R34 ;  /* 0x0000002217227221 */ /* 0x000fe20000010000 */
[----:B-1----:R-:W-:Y:S01]  /*b520*/  F2FP.F16.F32.PACK_AB R7, R91, R20 ;  /* 0x000000145b07723e */ /* 0x002fe200000000ff */
        /* <DEDUP_REMOVED lines=8> */
[----:B------:R-:W-:-:S03]  /*b5b0*/  FADD.FTZ R91, R91, R20 ;  /* 0x000000145b5b7221 */ /* 0x000fc60000010000 */
        /* <DEDUP_REMOVED lines=54> */
[----:B------:R-:W-:Y:S01]  /*b920*/  IMAD R6, R7, R4, -0x80 ;  /* 0xffffff8007067424 */ /* 0x000fe200078e0204 */
[----:B------:R-:W-:-:S04]  /*b930*/  MOV R7, UR4 ;  /* 0x0000000400077c02 */ /* 0x000fc80008000f00 */
[----:B------:R-:W-:Y:S01]  /*b940*/  SHF.R.S32.HI R4, RZ, 0x1f, R6 ;  /* 0x0000001fff047819 */ /* 0x000fe20000011406 */
[----:B------:R-:W-:-:S04]  /*b950*/  IMAD.WIDE.U32 R10, R6, R7, RZ ;  /* 0x00000007060a7225 */ /* 0x000fc800078e00ff */
[----:B--2---:R-:W-:Y:S02]  /*b960*/  IMAD.IADD R0, R0, 0x1, -R5 ;  /* 0x0000000100007824 */ /* 0x004fe400078e0a05 */
[----:B------:R-:W-:-:S03]  /*b970*/  IMAD R5, R4, R7, RZ ;  /* 0x0000000704057224 */ /* 0x000fc600078e02ff */
[----:B------:R-:W-:Y:S01]  /*b980*/  SHF.R.S32.HI R4, RZ, 0x1f, R0 ;  /* 0x0000001fff047819 */ /* 0x000fe20000011400 */
[----:B------:R-:W-:Y:S01]  /*b990*/  IMAD R5, R6, UR5, R5 ;  /* 0x0000000506057c24 */ /* 0x000fe2000f8e0205 */
[----:B------:R-:W-:-:S03]  /*b9a0*/  ULDC.64 UR4, c[0x0][0x238] ;  /* 0x00008e0000047ab9 */ /* 0x000fc60000000a00 */
[----:B------:R-:W-:Y:S01]  /*b9b0*/  IMAD R9, R4, UR4, RZ ;  /* 0x0000000404097c24 */ /* 0x000fe2000f8e02ff */
[----:B------:R-:W-:-:S03]  /*b9c0*/  IADD3 R11, R11, R5, RZ ;  /* 0x000000050b0b7210 */ /* 0x000fc60007ffe0ff */
[C---:B------:R-:W-:Y:S02]  /*b9d0*/  IMAD R9, R0.reuse, UR5, R9 ;  /* 0x0000000500097c24 */ /* 0x040fe4000f8e0209 */
[----:B------:R-:W-:-:S04]  /*b9e0*/  IMAD.WIDE.U32 R4, R0, UR4, R10 ;  /* 0x0000000400047c25 */ /* 0x000fc8000f8e000a */
[----:B------:R-:W-:Y:S01]  /*b9f0*/  IMAD.IADD R9, R5, 0x1, R9 ;  /* 0x0000000105097824 */ /* 0x000fe200078e0209 */
[----:B------:R-:W-:Y:S06]  /*ba00*/  BRA `(.L_x_4786) ;  /* 0x0000000000107947 */ /* 0x000fec0003800000 */
.L_x_4785:
[----:B------:R-:W1:Y:S02]  /*ba10*/  LDC R7, c[0x0][0x250] ;  /* 0x00009400ff077b82 */ /* 0x000e640000000800 */
[----:B-1----:R-:W-:-:S05]  /*ba20*/  IMAD.SHL.U32 R4, R7, 0x80, RZ ;  /* 0x0000008007047824 */ /* 0x002fca00078e00ff */
[----:B------:R-:W-:-:S04]  /*ba30*/  IADD3 R4, -R4, RZ, RZ ;  /* 0x000000ff04047210 */ /* 0x000fc80007ffe1ff */
[----:B------:R-:W-:-:S07]  /*ba40*/  SHF.R.S32.HI R9, RZ, 0x1f, R4 ;  /* 0x0000001fff097819 */ /* 0x000fce0000011404 */
.L_x_4786:
        /* <DEDUP_REMOVED lines=20> */
[C---:B------:R-:W-:Y:S02]  /*bb90*/  @!P0 IADD3 R11, P3, R4.reuse, R11, RZ ;  /* 0x0000000b040b8210 */ /* 0x040fe40007f7e0ff */
[----:B------:R-:W-:Y:S01]  /*bba0*/  @!P0 IADD3 R5, P2, R4, R12, RZ ;  /* 0x0000000c04058210 */ /* 0x000fe20007f5e0ff */
[----:B--2---:R-:W-:Y:S01]  /*bbb0*/  @!P0 IMAD R0, R0, 0x60, RZ ;  /* 0x0000006000008824 */ /* 0x004fe200078e02ff */
[----:B------:R-:W-:Y:S01]  /*bbc0*/  @!P0 LEA R14, P4, R6, UR8, 0x1 ;  /* 0x00000008060e8c11 */ /* 0x000fe2000f8808ff */
[----:B------:R-:W-:Y:S01]  /*bbd0*/  @!P0 IMAD.X R8, R9, 0x1, R8, P3 ;  /* 0x0000000109088824 */ /* 0x000fe200018e0608 */
[----:B------:R-:W-:Y:S02]  /*bbe0*/  @!P0 LEA R10, P3, R11, UR8, 0x1 ;  /* 0x000000080b0a8c11 */ /* 0x000fe4000f8608ff */
[----:B------:R-:W-:-:S02]  /*bbf0*/  @!P0 IADD3.X R0, R9, R13, R0, P2, !PT ;  /* 0x0000000d09008210 */ /* 0x000fc400017fe400 */
[----:B------:R-:W-:Y:S02]  /*bc00*/  @!P0 LEA.HI.X R15, R6, UR9, R95, 0x1, P4 ;  /* 0x00000009060f8c11 */ /* 0x000fe4000a0f0c5f */
        /* <DEDUP_REMOVED lines=8> */
[----:B------:R-:W-:Y:S01]  /*bc90*/  ISETP.GE.AND P2, PT, R52, 0x3, PT ;  /* 0x000000033400780c */ /* 0x000fe20003f46270 */
[----:B------:R-:W-:Y:S03]  /*bca0*/  @P0 STS.128 [R122+0x4000], RZ ;  /* 0x004000ff7a000388 */ /* 0x000fe60000000c00 */
[----:B------:R-:W-:Y:S01]  /*bcb0*/  LOP3.LUT R136, R0, R93, RZ, 0xfc, !PT ;  /* 0x0000005d00887212 */ /* 0x000fe200078efcff */
        /* <DEDUP_REMOVED lines=32> */
[----:B------:R-:W-:Y:S01]  /*bec0*/  HMMA.16816.F32 R48, R128, R44, RZ ;  /* 0x0000002c8030723c */ /* 0x000fe200000018ff */
[----:B------:R-:W-:-:S05]  /*bed0*/  FMUL.FTZ R67, R61, UR13 ;  /* 0x0000000d3d437c20 */ /* 0x000fca0008410000 */
[----:B------:R-:W-:Y:S01]  /*bee0*/  HMMA.16816.F32 R44, R128, R46, RZ ;  /* 0x0000002e802c723c */ /* 0x000fe200000018ff */
[----:B------:R-:W-:Y:S01]  /*bef0*/  FMUL.FTZ R57, R57, UR13 ;  /* 0x0000000d39397c20 */ /* 0x000fe20008410000 */
[----:B------:R-:W-:Y:S01]  /*bf00*/  FMUL.FTZ R64, R59, UR13 ;  /* 0x0000000d3b407c20 */ /* 0x000fe20008410000 */
[----:B------:R-:W-:Y:S01]  /*bf10*/  MUFU.TANH R67, R67 ;  /* 0x0000004300437308 */ /* 0x000fe20000002400 */
[----:B------:R-:W-:Y:S02]  /*bf20*/  FMUL.FTZ R56, R56, UR13 ;  /* 0x0000000d38387c20 */ /* 0x000fe40008410000 */
[C---:B-1----:R-:W-:Y:S05]  /*bf30*/  HMMA.16816.F32 R40, R68.reuse, R8, R40 ;  /* 0x000000084428723c */ /* 0x042fea0000001828 */
[----:B------:R-:W-:Y:S01]  /*bf40*/  MUFU.TANH R57, R57 ;  /* 0x0000003900397308 */ /* 0x000fe20000002400 */
[----:B------:R-:W-:Y:S01]  /*bf50*/  HMMA.16816.F32 R36, R68, R10, R36 ;  /* 0x0000000a4424723c */ /* 0x000fe20000001824 */
[----:B------:R-:W1:Y:S05]  /*bf60*/  LDSM.16.M88.4 R8, [R80] ;  /* 0x000000005008783b */ /* 0x000e6a0000000200 */
[----:B------:R-:W-:Y:S01]  /*bf70*/  HMMA.16816.F32 R24, R128, R20, RZ ;  /* 0x000000148018723c */ /* 0x000fe200000018ff */
[----:B------:R-:W-:Y:S05]  /*bf80*/  MUFU.TANH R137, R64 ;  /* 0x0000004000897308 */ /* 0x000fea0000002400 */
[C---:B--2---:R-:W-:Y:S06]  /*bf90*/  HMMA.16816.F32 R32, R68.reuse, R4, R32 ;  /* 0x000000044420723c */ /* 0x044fec0000001820 */
[----:B------:R-:W-:Y:S01]  /*bfa0*/  HMMA.16816.F32 R28, R68, R6, R28 ;  /* 0x00000006441c723c */ /* 0x000fe2000000181c */
[----:B------:R-:W2:Y:S05]  /*bfb0*/  LDSM.16.M88.4 R4, [R86+0x2800] ;  /* 0x002800005604783b */ /* 0x000eaa0000000200 */
[----:B------:R-:W-:Y:S01]  /*bfc0*/  HMMA.16816.F32 R20, R128, R22, RZ ;  /* 0x000000168014723c */ /* 0x000fe200000018ff */
[----:B------:R-:W-:Y:S01]  /*bfd0*/  FMUL.FTZ R38, R38, UR13 ;  /* 0x0000000d26267c20 */ /* 0x000fe20008410000 */
[----:B------:R-:W-:Y:S01]  /*bfe0*/  FMUL.FTZ R37, R37, UR13 ;  /* 0x0000000d25257c20 */ /* 0x000fe20008410000 */
[----:B------:R-:W-:-:S02]  /*bff0*/  FMUL.FTZ R39, R39, UR13 ;  /* 0x0000000d27277c20 */ /* 0x000fc40008410000 */
[----:B------:R-:W-:Y:S01]  /*c000*/  MUFU.TANH R95, R38 ;  /* 0x00000026005f7308 */ /* 0x000fe20000002400 */
[C---:B------:R-:W-:Y:S06]  /*c010*/  HMMA.16816.F32 R48, R68.reuse, R16, R48 ;  /* 0x000000104430723c */ /* 0x040fec0000001830 */
[----:B------:R-:W-:Y:S01]  /*c020*/  HMMA.16816.F32 R44, R68, R18, R44 ;  /* 0x00000012442c723c */ /* 0x000fe2000000182c */
[----:B------:R-:W-:Y:S01]  /*c030*/  FMUL.FTZ R33, R33, UR13 ;  /* 0x0000000d21217c20 */ /* 0x000fe20008410000 */
[----:B------:R-:W-:Y:S01]  /*c040*/  FMUL.FTZ R32, R32, UR13 ;  /* 0x0000000d20207c20 */ /* 0x000fe20008410000 */
[----:B------:R-:W-:-:S03]  /*c050*/  FMUL.FTZ R34, R34, UR13 ;  /* 0x0000000d22227c20 */ /* 0x000fc60008410000 */
[----:B------:R-:W-:Y:S01]  /*c060*/  HMMA.16816.F32 R16, R128, R12, RZ ;  /* 0x0000000c8010723c */ /* 0x000fe200000018ff */
[----:B------:R-:W-:Y:S01]  /*c070*/  MUFU.TANH R33, R33 ;  /* 0x0000002100217308 */ /* 0x000fe20000002400 */
[----:B------:R-:W-:Y:S01]  /*c080*/  FMUL.FTZ R31, R31, UR13 ;  /* 0x0000000d1f1f7c20 */ /* 0x000fe20008410000 */
[----:B------:R-:W-:-:S03]  /*c090*/  FMUL.FTZ R30, R30, UR13 ;  /* 0x0000000d1e1e7c20 */ /* 0x000fc60008410000 */
[----:B------:R-:W-:Y:S03]  /*c0a0*/  HMMA.16816.F32 R12, R128, R14, RZ ;  /* 0x0000000e800c723c */ /* 0x000fe600000018ff */
[----:B------:R-:W-:Y:S03]  /*c0b0*/  MUFU.TANH R31, R31 ;  /* 0x0000001f001f7308 */ /* 0x000fe60000002400 */
[C---:B------:R-:W-:Y:S06]  /*c0c0*/  HMMA.16816.F32 R24, R68.reuse, R72, R24 ;  /* 0x000000484418723c */ /* 0x040fec0000001818 */
[----:B------:R-:W-:Y:S01]  /*c0d0*/  HMMA.16816.F32 R20, R68, R74, R20 ;  /* 0x0000004a4414723c */ /* 0x000fe20000001814 */
[----:B------:R-:W3:Y:S01]  /*c0e0*/  LDSM.16.M88.4 R72, [R79] ;  /* 0x000000004f48783b */ /* 0x000ee20000000200 */
[----:B------:R-:W-:Y:S01]  /*c0f0*/  FMUL.FTZ R45, R45, UR13 ;  /* 0x0000000d2d2d7c20 */ /* 0x000fe20008410000 */
[----:B------:R-:W-:-:S03]  /*c100*/  FMUL.FTZ R125, R47, UR13 ;  /* 0x0000000d2f7d7c20 */ /* 0x000fc60008410000 */
[C---:B-1----:R-:W-:Y:S02]  /*c110*/  HMMA.16816.F32 R16, R68.reuse, R8, R16 ;  /* 0x000000084410723c */ /* 0x042fe40000001810 */
[----:B------:R-:W1:Y:S04]  /*c120*/  MUFU.TANH R45, R45 ;  /* 0x0000002d002d7308 */ /* 0x000e680000002400 */
[----:B------:R-:W-:Y:S04]  /*c130*/  HMMA.16816.F32 R12, R68, R10, R12 ;  /* 0x0000000a440c723c */ /* 0x000fe8000000180c */
[----:B------:R-:W-:Y:S02]  /*c140*/  MUFU.TANH R125, R125 ;  /* 0x0000007d007d7308 */ /* 0x000fe40000002400 */
[----:B--2---:R-:W-:Y:S01]  /*c150*/  HMMA.16816.F32 R8, R128, R4, RZ ;  /* 0x000000048008723c */ /* 0x004fe200000018ff */
[----:B------:R-:W-:Y:S01]  /*c160*/  FMUL.FTZ R25, R25, UR13 ;  /* 0x0000000d19197c20 */ /* 0x000fe20008410000 */
[----:B------:R-:W-:-:S04]  /*c170*/  FMUL.FTZ R26, R26, UR13 ;  /* 0x0000000d1a1a7c20 */ /* 0x000fc80008410000 */
[----:B------:R-:W-:Y:S01]  /*c180*/  HMMA.16816.F32 R4, R128, R6, RZ ;  /* 0x000000068004723c */ /* 0x000fe200000018ff */
[----:B------:R-:W-:Y:S11]  /*c190*/  MUFU.TANH R25, R25 ;  /* 0x0000001900197308 */ /* 0x000ff60000002400 */
[----:B------:R-:W-:Y:S01]  /*c1a0*/  FMUL.FTZ R13, R13, UR13 ;  /* 0x0000000d0d0d7c20 */ /* 0x000fe20008410000 */
[----:B------:R-:W-:-:S05]  /*c1b0*/  FMUL.FTZ R15, R15, UR13 ;  /* 0x0000000d0f0f7c20 */ /* 0x000fca0008410000 */
[C---:B---3--:R-:W-:Y:S01]  /*c1c0*/  HMMA.16816.F32 R8, R68.reuse, R72, R8 ;  /* 0x000000484408723c */ /* 0x048fe20000001808 */
[----:B------:R-:W-:Y:S05]  /*c1d0*/  MUFU.TANH R13, R13 ;  /* 0x0000000d000d7308 */ /* 0x000fea0000002400 */
[----:B------:R-:W-:Y:S06]  /*c1e0*/  HMMA.16816.F32 R4, R68, R74, R4 ;  /* 0x0000004a4404723c */ /* 0x000fec0000001804 */
[C---:B------:R-:W-:Y:S06]  /*c1f0*/  HMMA.16816.F32 R72, R128.reuse, R52, RZ ;  /* 0x000000348048723c */ /* 0x040fec00000018ff */
[----:B------:R-:W-:Y:S01]  /*c200*/  HMMA.16816.F32 R52, R128, R54, RZ ;  /* 0x000000368034723c */ /* 0x000fe200000018ff */
[----:B------:R-:W2:Y:S01]  /*c210*/  LDSM.16.M88.4 R128, [R78] ;  /* 0x000000004e80783b */ /* 0x000ea20000000200 */
[----:B------:R-:W-:-:S04]  /*c220*/  DEPBAR.LE SB0, 0x0 ;  /* 0x000080000000791a */ /* 0x000fc80000000000 */
[----:B------:R-:W-:Y:S01]  /*c230*/  FMUL.FTZ R10, R10, UR13 ;  /* 0x0000000d0a0a7c20 */ /* 0x000fe20008410000 */
[----:B------:R-:W-:-:S05]  /*c240*/  FMUL.FTZ R11, R11, UR13 ;  /* 0x0000000d0b0b7c20 */ /* 0x000fca0008410000 */
[----:B------:R-:W-:Y:S01]  /*c250*/  FMUL.FTZ R6, R6, UR13 ;  /* 0x0000000d06067c20 */ /* 0x000fe20008410000 */
[----:B------:R-:W-:-:S05]  /*c260*/  FMUL.FTZ R7, R7, UR13 ;  /* 0x0000000d07077c20 */ /* 0x000fca0008410000 */
[C---:B--2---:R-:W-:Y:S06]  /*c270*/  HMMA.16816.F32 R72, R68.reuse, R128, R72 ;  /* 0x000000804448723c */ /* 0x044fec0000001848 */
[----:B------:R-:W-:Y:S01]  /*c280*/  HMMA.16816.F32 R52, R68, R130, R52 ;  /* 0x000000824434723c */ /* 0x000fe20000001834 */
[----:B------:R-:W-:Y:S01]  /*c290*/  FMUL.FTZ R129, R51, UR13 ;  /* 0x0000000d33817c20 */ /* 0x000fe20008410000 */
[----:B------:R2:W-:Y:S05]  /*c2a0*/  MUFU.TANH R69, R39 ;  /* 0x0000002700457308 */ /* 0x0005ea0000002400 */
[----:B------:R-:W-:Y:S01]  /*c2b0*/  FMUL.FTZ R68, R63, UR13 ;  /* 0x0000000d3f447c20 */ /* 0x000fe20008410000 */
[----:B------:R-:W-:Y:S01]  /*c2c0*/  LOP3.LUT R63, R0, R93, RZ, 0xfc, !PT ;  /* 0x0000005d003f7212 */ /* 0x000fe200078efcff */
[----:B------:R-:W-:Y:S01]  /*c2d0*/  FMUL.FTZ R71, R43, UR13 ;  /* 0x0000000d2b477c20 */ /* 0x000fe20008410000 */
[----:B------:R-:W-:Y:S03]  /*c2e0*/  MUFU.TANH R129, R129 ;  /* 0x0000008100817308 */ /* 0x000fe60000002400 */
[----:B------:R-:W-:-:S02]  /*c2f0*/  VIADD R47, R63, 0x19 ;  /* 0x000000193f2f7836 */ /* 0x000fc40000000000 */
[C---:B------:R-:W-:Y:S02]  /*c300*/  VIADD R61, R63.reuse, 0x1 ;  /* 0x000000013f3d7836 */ /* 0x040fe40000000000 */
[----:B------:R-:W-:Y:S01]  /*c310*/  VIADD R59, R63, 0x9 ;  /* 0x000000093f3b7836 */ /* 0x000fe20000000000 */
[----:B------:R-:W3:Y:S01]  /*c320*/  MUFU.TANH R135, R68 ;  /* 0x0000004400877308 */ /* 0x000ee20000002400 */
[----:B------:R-:W-:Y:S01]  /*c330*/  I2FP.F32.S32 R128, R47 ;  /* 0x0000002f00807245 */ /* 0x000fe20000201400 */
[----:B--2---:R-:W-:Y:S01]  /*c340*/  FMUL.FTZ R39, R14, UR13 ;  /* 0x0000000d0e277c20 */ /* 0x004fe20008410000 */
[----:B------:R-:W-:Y:S02]  /*c350*/  I2FP.F32.S32 R134, R61 ;  /* 0x0000003d00867245 */ /* 0x000fe40000201400 */
[C---:B------:R-:W-:Y:S01]  /*c360*/  ISETP.GE.AND P6, PT, R61.reuse, R2, PT ;  /* 0x000000023d00720c */ /* 0x040fe20003fc6270 */
[----:B-1----:R-:W-:Y:S01]  /*c370*/  FFMA.FTZ R128, R90, R128, R45 ;  /* 0x000000805a807223 */ /* 0x002fe2000001002d */
[----:B------:R-:W-:Y:S01]  /*c380*/  ISETP.GE.AND P5, PT, R61, R3, PT ;  /* 0x000000033d00720c */ /* 0x000fe20003fa6270 */
[----:B------:R-:W-:Y:S01]  /*c390*/  FMUL.FTZ R45, R40, UR13 ;  /* 0x0000000d282d7c20 */ /* 0x000fe20008410000 */
[----:B------:R-:W-:Y:S01]  /*c3a0*/  I2FP.F32.S32 R61, R61 ;  /* 0x0000003d003d7245 */ /* 0x000fe20000201400 */
[----:B------:R-:W-:Y:S01]  /*c3b0*/  FFMA.FTZ R134, R90, R134, R67 ;  /* 0x000000865a867223 */ /* 0x000fe20000010043 */
[----:B------:R-:W-:Y:S01]  /*c3c0*/  I2FP.F32.S32 R130, R59 ;  /* 0x0000003b00827245 */ /* 0x000fe20000201400 */
[----:B------:R-:W-:Y:S01]  /*c3d0*/  FMUL.FTZ R67, R42, UR13 ;  /* 0x0000000d2a437c20 */ /* 0x000fe20008410000 */
[----:B------:R-:W-:Y:S01]  /*c3e0*/  LOP3.LUT R40, R0, 0x20, R93, 0xfe, !PT ;  /* 0x0000002000287812 */ /* 0x000fe200078efe5d */
[----:B------:R-:W1:Y:S01]  /*c3f0*/  MUFU.TANH R45, R45 ;  /* 0x0000002d002d7308 */ /* 0x000e620000002400 */
[----:B------:R-:W-:Y:S01]  /*c400*/  FSEL R134, R134, -INF , !P6 ;  /* 0xff80000086867808 */ /* 0x000fe20007000000 */
[C---:B------:R-:W-:Y:S01]  /*c410*/  FFMA.FTZ R130, R90.reuse, R130, R57 ;  /* 0x000000825a827223 */ /* 0x040fe20000010039 */
[----:B---3--:R-:W-:Y:S01]  /*c420*/  FFMA.FTZ R135, R90, R61, R135 ;  /* 0x0000003d5a877223 */ /* 0x008fe20000010087 */
[----:B------:R-:W-:Y:S01]  /*c430*/  FMUL.FTZ R61, R49, UR13 ;  /* 0x0000000d313d7c20 */ /* 0x000fe20008410000 */
[----:B------:R-:W-:Y:S01]  /*c440*/  VIADD R49, R63, 0x11 ;  /* 0x000000113f317836 */ /* 0x000fe20000000000 */
[----:B------:R-:W-:Y:S01]  /*c450*/  I2FP.F32.S32 R64, R40 ;  /* 0x0000002800407245 */ /* 0x000fe20000201400 */
[----:B------:R-:W-:Y:S01]  /*c460*/  FMUL.FTZ R54, R54, UR13 ;  /* 0x0000000d36367c20 */ /* 0x000fe20008410000 */
[----:B------:R-:W2:Y:S01]  /*c470*/  MUFU.TANH R57, R61 ;  /* 0x0000003d00397308 */ /* 0x000ea20000002400 */
[----:B------:R-:W-:Y:S01]  /*c480*/  FSEL R135, R135, -INF , !P5 ;  /* 0xff80000087877808 */ /* 0x000fe20006800000 */
[----:B------:R-:W-:Y:S01]  /*c490*/  FMUL.FTZ R55, R55, UR13 ;  /* 0x0000000d37377c20 */ /* 0x000fe20008410000 */
[----:B------:R-:W-:-:S02]  /*c4a0*/  I2FP.F32.S32 R126, R49 ;  /* 0x00000031007e7245 */ /* 0x000fc40000201400 */
[----:B------:R-:W-:Y:S02]  /*c4b0*/  I2FP.F32.S32 R51, R49 ;  /* 0x0000003100337245 */ /* 0x000fe40000201400 */
[C---:B------:R-:W-:Y:S01]  /*c4c0*/  ISETP.GE.AND P6, PT, R49.reuse, R2, PT ;  /* 0x000000023100720c */ /* 0x040fe20003fc6270 */
[----:B------:R-:W3:Y:S01]  /*c4d0*/  MUFU.TANH R67, R67 ;  /* 0x0000004300437308 */ /* 0x000ee20000002400 */
[C---:B-1----:R-:W-:Y:S01]  /*c4e0*/  FFMA.FTZ R64, R90.reuse, R64, R45 ;  /* 0x000000405a407223 */ /* 0x042fe2000001002d */
[----:B------:R-:W-:Y:S01]  /*c4f0*/  FFMA.FTZ R129, R90, R51, R129 ;  /* 0x000000335a817223 */ /* 0x000fe20000010081 */
[-C--:B------:R-:W-:Y:S01]  /*c500*/  ISETP.GE.AND P5, PT, R49, R3.reuse, PT ;  /* 0x000000033100720c */ /* 0x080fe20003fa6270 */
[----:B------:R-:W-:Y:S01]  /*c510*/  FMUL.FTZ R45, R35, UR13 ;  /* 0x0000000d232d7c20 */ /* 0x000fe20008410000 */
[----:B------:R-:W-:Y:S01]  /*c520*/  VIADD R35, R63, 0x31 ;  /* 0x000000313f237836 */ /* 0x000fe20000000000 */
[----:B------:R-:W-:Y:S01]  /*c530*/  I2FP.F32.S32 R42, R40 ;  /* 0x00000028002a7245 */ /* 0x000fe20000201400 */
[----:B------:R-:W-:Y:S01]  /*c540*/  FMUL.FTZ R49, R16, UR13 ;  /* 0x0000000d10317c20 */ /* 0x000fe20008410000 */
[----:B------:R-:W-:Y:S01]  /*c550*/  FSEL R129, R129, -INF , !P5 ;  /* 0xff80000081817808 */ /* 0x000fe20006800000 */
[----:B--2---:R-:W-:Y:S01]  /*c560*/  FFMA.FTZ R126, R90, R126, R57 ;  /* 0x0000007e5a7e7223 */ /* 0x004fe20000010039 */
[----:B------:R-:W-:Y:S01]  /*c570*/  ISETP.GE.AND P5, PT, R40, R3, PT ;  /* 0x000000032800720c */ /* 0x000fe20003fa6270 */
[----:B------:R-:W-:Y:S01]  /*c580*/  MUFU.TANH R45, R45 ;  /* 0x0000002d002d7308 */ /* 0x000fe20000002400 */
[-C--:B------:R-:W-:Y:S01]  /*c590*/  ISETP.GE.AND P4, PT, R59, R2.reuse, PT ;  /* 0x000000023b00720c */ /* 0x080fe20003f86270 */
[----:B------:R-:W-:Y:S01]  /*c5a0*/  FMUL.FTZ R51, R9, UR13 ;  /* 0x0000000d09337c20 */ /* 0x000fe20008410000 */
[----:B------:R-:W-:Y:S01]  /*c5b0*/  FSEL R126, R126, -INF , !P6 ;  /* 0xff8000007e7e7808 */ /* 0x000fe20007000000 */
[----:B------:R-:W-:Y:S01]  /*c5c0*/  FMUL.FTZ R57, R4, UR13 ;  /* 0x0000000d04397c20 */ /* 0x000fe20008410000 */
[----:B------:R-:W-:Y:S01]  /*c5d0*/  ISETP.GE.AND P6, PT, R40, R2, PT ;  /* 0x000000022800720c */ /* 0x000fe20003fc6270 */
[----:B---3--:R-:W-:Y:S01]  /*c5e0*/  FFMA.FTZ R67, R90, R42, R67 ;  /* 0x0000002a5a437223 */ /* 0x008fe20000010043 */
[----:B------:R-:W-:Y:S01]  /*c5f0*/  I2FP.F32.S32 R40, R35 ;  /* 0x0000002300287245 */ /* 0x000fe20000201400 */
[----:B------:R-:W-:Y:S01]  /*c600*/  MUFU.TANH R71, R71 ;  /* 0x0000004700477308 */ /* 0x000fe20000002400 */
[----:B------:R-:W-:Y:S01]  /*c610*/  ISETP.GE.AND P3, PT, R59, R3, PT ;  /* 0x000000033b00720c */ /* 0x000fe20003f66270 */
[----:B------:R-:W-:Y:S01]  /*c620*/  VIADD R4, R136, 0x61 ;  /* 0x0000006188047836 */ /* 0x000fe20000000000 */
[----:B------:R-:W-:Y:S01]  /*c630*/  I2FP.F32.S32 R59, R59 ;  /* 0x0000003b003b7245 */ /* 0x000fe20000201400 */
[----:B------:R-:W-:Y:S01]  /*c640*/  FFMA.FTZ R40, R90, R40, R33 ;  /* 0x000000285a287223 */ /* 0x000fe20000010021 */
[----:B------:R-:W-:Y:S01]  /*c650*/  FMUL.FTZ R33, R29, UR13 ;  /* 0x0000000d1d217c20 */ /* 0x000fe20008410000 */
[----:B------:R-:W-:Y:S01]  /*c660*/  VIADD R29, R63, 0x39 ;  /* 0x000000393f1d7836 */ /* 0x000fe20000000000 */
[----:B------:R-:W-:Y:S01]  /*c670*/  FSEL R130, R130, -INF , !P4 ;  /* 0xff80000082827808 */ /* 0x000fe20006000000 */
[----:B------:R-:W-:Y:S01]  /*c680*/  FFMA.FTZ R137, R90, R59, R137 ;  /* 0x0000003b5a897223 */ /* 0x000fe20000010089 */
[----:B------:R-:W-:Y:S01]  /*c690*/  ISETP.GE.AND P4, PT, R47, R2, PT ;  /* 0x000000022f00720c */ /* 0x000fe20003f86270 */
[----:B------:R-:W-:Y:S01]  /*c6a0*/  MUFU.TANH R61, R32 ;  /* 0x00000020003d7308 */ /* 0x000fe20000002400 */
[----:B------:R-:W-:-:S02]  /*c6b0*/  I2FP.F32.S32 R42, R29 ;  /* 0x0000001d002a7245 */ /* 0x000fc40000201400 */
[----:B------:R-:W-:Y:S02]  /*c6c0*/  FSEL R137, R137, -INF , !P3 ;  /* 0xff80000089897808 */ /* 0x000fe40005800000 */
[----:B------:R-:W-:Y:S02]  /*c6d0*/  ISETP.GE.AND P3, PT, R47, R3, PT ;  /* 0x000000032f00720c */ /* 0x000fe40003f66270 */
[----:B------:R-:W-:Y:S01]  /*c6e0*/  I2FP.F32.S32 R47, R47 ;  /* 0x0000002f002f7245 */ /* 0x000fe20000201400 */
[----:B------:R-:W1:Y:S01]  /*c6f0*/  MUFU.TANH R33, R33 ;  /* 0x0000002100217308 */ /* 0x000e620000002400 */
[----:B------:R-:W-:Y:S02]  /*c700*/  FSEL R64, R64, -INF , !P6 ;  /* 0xff80000040407808 */ /* 0x000fe40007000000 */
[----:B------:R-:W-:Y:S01]  /*c710*/  FSEL R67, R67, -INF , !P5 ;  /* 0xff80000043437808 */ /* 0x000fe20006800000 */
[----:B------:R-:W-:Y:S01]  /*c720*/  FFMA.FTZ R125, R90, R47, R125 ;  /* 0x0000002f5a7d7223 */ /* 0x000fe2000001007d */
[C---:B------:R-:W-:Y:S01]  /*c730*/  ISETP.GE.AND P6, PT, R29.reuse, R2, PT ;  /* 0x000000021d00720c */ /* 0x040fe20003fc6270 */
[----:B------:R-:W-:Y:S01]  /*c740*/  FMUL.FTZ R47, R8, UR13 ;  /* 0x0000000d082f7c20 */ /* 0x000fe20008410000 */
[----:B------:R-:W-:Y:S01]  /*c750*/  ISETP.GE.AND P5, PT, R29, R3, PT ;  /* 0x000000031d00720c */ /* 0x000fe20003fa6270 */
[----:B------:R-:W-:Y:S01]  /*c760*/  MUFU.TANH R59, R34 ;  /* 0x00000022003b7308 */ /* 0x000fe20000002400 */
[----:B------:R-:W-:Y:S01]  /*c770*/  FSEL R128, R128, -INF , !P4 ;  /* 0xff80000080807808 */ /* 0x000fe20006000000 */
[----:B------:R-:W-:Y:S01]  /*c780*/  VIADD R8, R136, 0x59 ;  /* 0x0000005988087836 */ /* 0x000fe20000000000 */
[----:B------:R-:W-:-:S02]  /*c790*/  FSEL R125, R125, -INF , !P3 ;  /* 0xff8000007d7d7808 */ /* 0x000fc40005800000 */
[C---:B------:R-:W-:Y:S02]  /*c7a0*/  ISETP.GE.AND P4, PT, R35.reuse, R2, PT ;  /* 0x000000022300720c */ /* 0x040fe40003f86270 */
[----:B------:R-:W-:Y:S01]  /*c7b0*/  ISETP.GE.AND P3, PT, R35, R3, PT ;  /* 0x000000032300720c */ /* 0x000fe20003f66270 */
[----:B------:R-:W-:Y:S01]  /*c7c0*/  MUFU.TANH R49, R49 ;  /* 0x0000003100317308 */ /* 0x000fe20000002400 */
[----:B-1----:R-:W-:Y:S01]  /*c7d0*/  FFMA.FTZ R42, R90, R42, R33 ;  /* 0x0000002a5a2a7223 */ /* 0x002fe20000010021 */
[----:B------:R-:W-:Y:S02]  /*c7e0*/  I2FP.F32.S32 R33, R29 ;  /* 0x0000001d00217245 */ /* 0x000fe40000201400 */
[----:B------:R-:W-:Y:S02]  /*c7f0*/  I2FP.F32.S32 R35, R35 ;  /* 0x0000002300237245 */ /* 0x000fe40000201400 */
[----:B------:R-:W-:Y:S01]  /*c800*/  FSEL R40, R40, -INF , !P4 ;  /* 0xff80000028287808 */ /* 0x000fe20006000000 */
[----:B------:R-:W-:Y:S01]  /*c810*/  FFMA.FTZ R29, R90, R33, R31 ;  /* 0x000000215a1d7223 */ /* 0x000fe2000001001f */
[----:B------:R-:W-:Y:S01]  /*c820*/  FMUL.FTZ R33, R27, UR13 ;  /* 0x0000000d1b217c20 */ /* 0x000fe20008410000 */
[----:B------:R-:W-:-:S02]  /*c830*/  VIADD R27, R63, 0x41 ;  /* 0x000000413f1b7836 */ /* 0x000fc40000000000 */
[----:B------:R-:W-:Y:S01]  /*c840*/  FFMA.FTZ R45, R90, R35, R45 ;  /* 0x000000235a2d7223 */ /* 0x000fe2000001002d */
[----:B------:R-:W-:Y:S01]  /*c850*/  FSEL R42, R42, -INF , !P6 ;  /* 0xff8000002a2a7808 */ /* 0x000fe20007000000 */
[----:B------:R-:W-:Y:S01]  /*c860*/  MUFU.TANH R39, R39 ;  /* 0x0000002700277308 */ /* 0x000fe20000002400 */
[----:B------:R-:W-:Y:S02]  /*c870*/  FSEL R43, R29, -INF , !P5 ;  /* 0xff8000001d2b7808 */ /* 0x000fe40006800000 */
[----:B------:R-:W-:Y:S02]  /*c880*/  I2FP.F32.S32 R31, R27 ;  /* 0x0000001b001f7245 */ /* 0x000fe40000201400 */
[----:B------:R-:W-:Y:S02]  /*c890*/  FSEL R45, R45, -INF , !P3 ;  /* 0xff8000002d2d7808 */ /* 0x000fe40005800000 */
[----:B------:R-:W-:Y:S01]  /*c8a0*/  ISETP.GE.AND P4, PT, R27, R2, PT ;  /* 0x000000021b00720c */ /* 0x000fe20003f86270 */
[----:B------:R-:W1:Y:S01]  /*c8b0*/  MUFU.TANH R33, R33 ;  /* 0x0000002100217308 */ /* 0x000e620000002400 */
[----:B------:R-:W-:Y:S01]  /*c8c0*/  FFMA.FTZ R25, R90, R31, R25 ;  /* 0x0000001f5a197223 */ /* 0x000fe20000010019 */
[----:B------:R-:W-:Y:S01]  /*c8d0*/  FMUL.FTZ R31, R41, UR13 ;  /* 0x0000000d291f7c20 */ /* 0x000fe20008410000 */
[----:B------:R-:W-:-:S02]  /*c8e0*/  ISETP.GE.AND P3, PT, R27, R3, PT ;  /* 0x000000031b00720c */ /* 0x000fc40003f66270 */
[----:B------:R-:W-:Y:S01]  /*c8f0*/  I2FP.F32.S32 R41, R27 ;  /* 0x0000001b00297245 */ /* 0x000fe20000201400 */
[----:B------:R-:W-:Y:S01]  /*c900*/  FMUL.FTZ R27, R36, UR13 ;  /* 0x0000000d241b7c20 */ /* 0x000fe20008410000 */
[C-C-:B------:R-:W-:Y:S01]  /*c910*/  LOP3.LUT R29, R0.reuse, 0x28, R93.reuse, 0xfe, !PT ;  /* 0x00000028001d7812 */ /* 0x140fe200078efe5d */
[----:B------:R-:W2:Y:S01]  /*c920*/  MUFU.TANH R31, R31 ;  /* 0x0000001f001f7308 */ /* 0x000ea20000002400 */
[----:B------:R-:W-:Y:S02]  /*c930*/  FSEL R36, R25, -INF , !P4 ;  /* 0xff80000019247808 */ /* 0x000fe40006000000 */
[----:B------:R-:W-:Y:S02]  /*c940*/  ISETP.GE.AND P4, PT, R29, R2, PT ;  /* 0x000000021d00720c */ /* 0x000fe40003f86270 */
[----:B------:R-:W-:-:S03]  /*c950*/  LOP3.LUT R16, R0, 0x50, R93, 0xfe, !PT ;  /* 0x0000005000107812 */ /* 0x000fc600078efe5d */
[----:B------:R-:W3:Y:S01]  /*c960*/  MUFU.TANH R27, R27 ;  /* 0x0000001b001b7308 */ /* 0x000ee20000002400 */
[----:B-1----:R-:W-:Y:S01]  /*c970*/  FFMA.FTZ R41, R90, R41, R33 ;  /* 0x000000295a297223 */ /* 0x002fe20000010021 */
[----:B------:R-:W-:-:S04]  /*c980*/  VIADD R33, R63, 0x21 ;  /* 0x000000213f217836 */ /* 0x000fc80000000000 */
[----:B------:R-:W-:Y:S02]  /*c990*/  FSEL R41, R41, -INF , !P3 ;  /* 0xff80000029297808 */ /* 0x000fe40005800000 */
[C---:B------:R-:W-:Y:S01]  /*c9a0*/  ISETP.GE.AND P6, PT, R33.reuse, R2, PT ;  /* 0x000000022100720c */ /* 0x040fe20003fc6270 */
[----:B------:R-:W1:Y:S01]  /*c9b0*/  MUFU.TANH R25, R37 ;  /* 0x0000002500197308 */ /* 0x000e620000002400 */
[-C--:B------:R-:W-:Y:S02]  /*c9c0*/  ISETP.GE.AND P5, PT, R33, R3.reuse, PT ;  /* 0x000000032100720c */ /* 0x080fe40003fa6270 */
[----:B------:R-:W-:Y:S02]  /*c9d0*/  ISETP.GE.AND P3, PT, R29, R3, PT ;  /* 0x000000031d00720c */ /* 0x000fe40003f66270 */
[----:B------:R-:W-:Y:S02]  /*c9e0*/  I2FP.F32.S32 R33, R33 ;  /* 0x0000002100217245 */ /* 0x000fe40000201400 */
[----:B------:R-:W-:Y:S01]  /*c9f0*/  I2FP.F32.S32 R29, R29 ;  /* 0x0000001d001d7245 */ /* 0x000fe20000201400 */
[----:B------:R4:W-:Y:S02]  /*ca00*/  MUFU.TANH R35, R15 ;  /* 0x0000000f00237308 */ /* 0x0009e40000002400 */
[CC--:B--2---:R-:W-:Y:S01]  /*ca10*/  FFMA.FTZ R68, R90.reuse, R33.reuse, R31 ;  /* 0x000000215a447223 */ /* 0x0c4fe2000001001f */
[C---:B------:R-:W-:Y:S01]  /*ca20*/  FFMA.FTZ R71, R90.reuse, R33, R71 ;  /* 0x000000215a477223 */ /* 0x040fe20000010047 */
[----:B---3--:R-:W-:Y:S01]  /*ca30*/  FFMA.FTZ R70, R90, R29, R27 ;  /* 0x0000001d5a467223 */ /* 0x008fe2000001001b */
[----:B------:R-:W-:-:S02]  /*ca40*/  VIADD R27, R63, 0x29 ;  /* 0x000000293f1b7836 */ /* 0x000fc40000000000 */
[----:B------:R-:W-:Y:S01]  /*ca50*/  FFMA.FTZ R95, R90, R29, R95 ;  /* 0x0000001d5a5f7223 */ /* 0x000fe2000001005f */
[----:B------:R-:W-:Y:S01]  /*ca60*/  FSEL R68, R68, -INF , !P6 ;  /* 0xff80000044447808 */ /* 0x000fe20007000000 */
[----:B------:R-:W-:Y:S01]  /*ca70*/  FMUL.FTZ R29, R18, UR13 ;  /* 0x0000000d121d7c20 */ /* 0x000fe20008410000 */
[----:B------:R-:W-:Y:S01]  /*ca80*/  FSEL R71, R71, -INF , !P5 ;  /* 0xff80000047477808 */ /* 0x000fe20006800000 */
[----:B------:R-:W-:Y:S01]  /*ca90*/  FMUL.FTZ R18, R19, UR13 ;  /* 0x0000000d13127c20 */ /* 0x000fe20008410000 */
[CC--:B------:R-:W-:Y:S01]  /*caa0*/  ISETP.GE.AND P6, PT, R27.reuse, R2.reuse, PT ;  /* 0x000000021b00720c */ /* 0x0c0fe20003fc6270 */
[----:B------:R-:W-:Y:S01]  /*cab0*/  MUFU.TANH R47, R47 ;  /* 0x0000002f002f7308 */ /* 0x000fe20000002400 */
[----:B------:R-:W-:Y:S02]  /*cac0*/  ISETP.GE.AND P5, PT, R27, R3, PT ;  /* 0x000000031b00720c */ /* 0x000fe40003fa6270 */
[----:B------:R-:W-:Y:S02]  /*cad0*/  I2FP.F32.S32 R27, R27 ;  /* 0x0000001b001b7245 */ /* 0x000fe40000201400 */
[----:B------:R-:W-:Y:S01]  /*cae0*/  FSEL R70, R70, -INF , !P4 ;  /* 0xff80000046467808 */ /* 0x000fe20006000000 */
[----:B----4-:R-:W-:Y:S01]  /*caf0*/  FMUL.FTZ R15, R46, UR13 ;  /* 0x0000000d2e0f7c20 */ /* 0x010fe20008410000 */
[----:B------:R-:W-:Y:S01]  /*cb00*/  FSEL R95, R95, -INF , !P3 ;  /* 0xff8000005f5f7808 */ /* 0x000fe20005800000 */
[-C--:B-1----:R-:W-:Y:S01]  /*cb10*/  FFMA.FTZ R94, R90, R27.reuse, R25 ;  /* 0x0000001b5a5e7223 */ /* 0x082fe20000010019 */
[----:B------:R-:W-:Y:S01]  /*cb20*/  LOP3.LUT R25, R0, 0x30, R93, 0xfe, !PT ;  /* 0x0000003000197812 */ /* 0x000fe200078efe5d */
[----:B------:R-:W-:Y:S01]  /*cb30*/  FFMA.FTZ R69, R90, R27, R69 ;  /* 0x0000001b5a457223 */ /* 0x000fe20000010045 */
[----:B------:R-:W-:Y:S01]  /*cb40*/  FMUL.FTZ R27, R17, UR13 ;  /* 0x0000000d111b7c20 */ /* 0x000fe20008410000 */
[----:B------:R1:W-:Y:S01]  /*cb50*/  MUFU.TANH R37, R10 ;  /* 0x0000000a00257308 */ /* 0x0003e20000002400 */
[----:B------:R-:W-:-:S02]  /*cb60*/  ISETP.GE.AND P4, PT, R25, R2, PT ;  /* 0x000000021900720c */ /* 0x000fc40003f86270 */
[----:B------:R-:W-:Y:S02]  /*cb70*/  ISETP.GE.AND P3, PT, R25, R3, PT ;  /* 0x000000031900720c */ /* 0x000fe40003f66270 */
[----:B------:R-:W-:Y:S02]  /*cb80*/  I2FP.F32.S32 R25, R25 ;  /* 0x0000001900197245 */ /* 0x000fe40000201400 */
[----:B------:R-:W-:Y:S01]  /*cb90*/  FSEL R94, R94, -INF , !P6 ;  /* 0xff8000005e5e7808 */ /* 0x000fe20007000000 */
[----:B------:R-:W-:Y:S01]  /*cba0*/  MUFU.TANH R27, R27 ;  /* 0x0000001b001b7308 */ /* 0x000fe20000002400 */
[----:B------:R-:W-:Y:S01]  /*cbb0*/  FSEL R69, R69, -INF , !P5 ;  /* 0xff80000045457808 */ /* 0x000fe20006800000 */
[CC--:B------:R-:W-:Y:S01]  /*cbc0*/  FFMA.FTZ R61, R90.reuse, R25.reuse, R61 ;  /* 0x000000195a3d7223 */ /* 0x0c0fe2000001003d */
[----:B------:R-:W-:Y:S01]  /*cbd0*/  FFMA.FTZ R59, R90, R25, R59 ;  /* 0x000000195a3b7223 */ /* 0x000fe2000001003b */
[C---:B------:R-:W-:Y:S02]  /*cbe0*/  ISETP.GE.AND P6, PT, R16.reuse, R2, PT ;  /* 0x000000021000720c */ /* 0x040fe40003fc6270 */
[----:B------:R-:W-:-:S02]  /*cbf0*/  ISETP.GE.AND P5, PT, R16, R3, PT ;  /* 0x000000031000720c */ /* 0x000fc40003fa6270 */
[----:B------:R-:W2:Y:S01]  /*cc00*/  MUFU.TANH R25, R29 ;  /* 0x0000001d00197308 */ /* 0x000ea20000002400 */
[----:B------:R-:W-:Y:S02]  /*cc10*/  I2FP.F32.S32 R16, R16 ;  /* 0x0000001000107245 */ /* 0x000fe40000201400 */
[----:B------:R-:W-:Y:S02]  /*cc20*/  FSEL R61, R61, -INF , !P4 ;  /* 0xff8000003d3d7808 */ /* 0x000fe40006000000 */
[----:B------:R-:W-:Y:S01]  /*cc30*/  FSEL R59, R59, -INF , !P3 ;  /* 0xff8000003b3b7808 */ /* 0x000fe20005800000 */
[----:B------:R-:W-:Y:S01]  /*cc40*/  FFMA.FTZ R49, R90, R16, R49 ;  /* 0x000000105a317223 */ /* 0x000fe20000010031 */
[----:B-1----:R-:W-:Y:S01]  /*cc50*/  LOP3.LUT R10, R0, 0x18, R93, 0xfe, !PT ;  /* 0x00000018000a7812 */ /* 0x002fe200078efe5d */
[----:B------:R-:W1:Y:S03]  /*cc60*/  MUFU.TANH R17, R18 ;  /* 0x0000001200117308 */ /* 0x000e660000002400 */
[----:B------:R-:W-:-:S05]  /*cc70*/  FSEL R49, R49, -INF , !P6 ;  /* 0xff80000031317808 */ /* 0x000fca0007000000 */
[----:B------:R-:W-:Y:S01]  /*cc80*/  MUFU.TANH R51, R51 ;  /* 0x0000003300337308 */ /* 0x000fe20000002400 */
[----:B--2---:R-:W-:Y:S01]  /*cc90*/  FFMA.FTZ R19, R90, R16, R25 ;  /* 0x000000105a137223 */ /* 0x004fe20000010019 */
[----:B------:R-:W-:Y:S01]  /*cca0*/  FMUL.FTZ R25, R12, UR13 ;  /* 0x0000000d0c197c20 */ /* 0x000fe20008410000 */
[----:B------:R-:W-:-:S03]  /*ccb0*/  VIADD R12, R136, 0x51 ;  /* 0x00000051880c7836 */ /* 0x000fc60000000000 */
[----:B------:R-:W-:Y:S02]  /*ccc0*/  FSEL R19, R19, -INF , !P5 ;  /* 0xff80000013137808 */ /* 0x000fe40006800000 */
[----:B------:R-:W2:Y:S01]  /*ccd0*/  MUFU.TANH R25, R25 ;  /* 0x0000001900197308 */ /* 0x000ea20000002400 */
[----:B------:R-:W-:Y:S02]  /*cce0*/  I2FP.F32.S32 R16, R12 ;  /* 0x0000000c00107245 */ /* 0x000fe40000201400 */
[C---:B------:R-:W-:Y:S02]  /*ccf0*/  ISETP.GE.AND P4, PT, R12.reuse, R2, PT ;  /* 0x000000020c00720c */ /* 0x040fe40003f86270 */
[----:B------:R-:W-:Y:S01]  /*cd00*/  ISETP.GE.AND P3, PT, R12, R3, PT ;  /* 0x000000030c00720c */ /* 0x000fe20003f66270 */
[-C--:B------:R-:W-:Y:S01]  /*cd10*/  FFMA.FTZ R32, R90, R16.reuse, R27 ;  /* 0x000000105a207223 */ /* 0x080fe2000001001b */
[----:B------:R-:W-:Y:S01]  /*cd20*/  LOP3.LUT R12, R0, 0x58, R93, 0xfe, !PT ;  /* 0x00000058000c7812 */ /* 0x000fe200078efe5d */
[----:B-1----:R-:W-:Y:S01]  /*cd30*/  FFMA.FTZ R17, R90, R16, R17 ;  /* 0x000000105a117223 */ /* 0x002fe20000010011 */
[----:B------:R1:W3:Y:S01]  /*cd40*/  MUFU.TANH R33, R11 ;  /* 0x0000000b00217308 */ /* 0x0002e20000002400 */
[----:B------:R-:W-:Y:S01]  /*cd50*/  FMUL.FTZ R27, R75, UR13 ;  /* 0x0000000d4b1b7c20 */ /* 0x000fe20008410000 */
[----:B------:R-:W-:-:S02]  /*cd60*/  I2FP.F32.S32 R14, R12 ;  /* 0x0000000c000e7245 */ /* 0x000fc40000201400 */
[C---:B------:R-:W-:Y:S02]  /*cd70*/  ISETP.GE.AND P6, PT, R12.reuse, R2, PT ;  /* 0x000000020c00720c */ /* 0x040fe40003fc6270 */
[-C--:B------:R-:W-:Y:S01]  /*cd80*/  ISETP.GE.AND P5, PT, R12, R3.reuse, PT ;  /* 0x000000030c00720c */ /* 0x080fe20003fa6270 */
[C---:B------:R-:W-:Y:S01]  /*cd90*/  FFMA.FTZ R39, R90.reuse, R14, R39 ;  /* 0x0000000e5a277223 */ /* 0x040fe20000010027 */
[----:B------:R-:W-:Y:S01]  /*cda0*/  I2FP.F32.S32 R12, R8 ;  /* 0x00000008000c7245 */ /* 0x000fe20000201400 */
[----:B--2---:R-:W-:Y:S01]  /*cdb0*/  FFMA.FTZ R34, R90, R14, R25 ;  /* 0x0000000e5a227223 */ /* 0x004fe20000010019 */
[----:B------:R-:W-:Y:S01]  /*cdc0*/  FSEL R32, R32, -INF , !P4 ;  /* 0xff80000020207808 */ /* 0x000fe20006000000 */
[----:B------:R-:W2:Y:S01]  /*cdd0*/  MUFU.TANH R57, R57 ;  /* 0x0000003900397308 */ /* 0x000ea20000002400 */
[----:B------:R-:W-:Y:S01]  /*cde0*/  FSEL R17, R17, -INF , !P3 ;  /* 0xff80000011117808 */ /* 0x000fe20005800000 */
[----:B------:R-:W-:Y:S01]  /*cdf0*/  FFMA.FTZ R38, R90, R12, R13 ;  /* 0x0000000c5a267223 */ /* 0x000fe2000001000d */
[----:B------:R-:W-:Y:S01]  /*ce00*/  ISETP.GE.AND P4, PT, R8, R2, PT ;  /* 0x000000020800720c */ /* 0x000fe20003f86270 */
[----:B------:R-:W-:Y:S01]  /*ce10*/  FFMA.FTZ R35, R90, R12, R35 ;  /* 0x0000000c5a237223 */ /* 0x000fe20000010023 */
[----:B------:R-:W-:Y:S01]  /*ce20*/  ISETP.GE.AND P3, PT, R8, R3, PT ;  /* 0x000000030800720c */ /* 0x000fe20003f66270 */
[----:B-1----:R-:W-:Y:S01]  /*ce30*/  FMUL.FTZ R11, R5, UR13 ;  /* 0x0000000d050b7c20 */ /* 0x002fe20008410000 */
[----:B------:R-:W-:Y:S01]  /*ce40*/  LOP3.LUT R8, R0, 0x60, R93, 0xfe, !PT ;  /* 0x0000006000087812 */ /* 0x000fe200078efe5d */
[----:B------:R-:W1:Y:S01]  /*ce50*/  MUFU.TANH R31, R6 ;  /* 0x00000006001f7308 */ /* 0x000e620000002400 */
[----:B------:R-:W-:Y:S01]  /*ce60*/  FSEL R34, R34, -INF , !P6 ;  /* 0xff80000022227808 */ /* 0x000fe20007000000 */
[----:B------:R-:W-:Y:S01]  /*ce70*/  FMUL.FTZ R25, R74, UR13 ;  /* 0x0000000d4a197c20 */ /* 0x000fe20008410000 */
[----:B------:R-:W-:Y:S01]  /*ce80*/  I2FP.F32.S32 R9, R8 ;  /* 0x0000000800097245 */ /* 0x000fe20000201400 */
[----:B------:R-:W-:Y:S01]  /*ce90*/  FMUL.FTZ R13, R50, UR13 ;  /* 0x0000000d320d7c20 */ /* 0x000fe20008410000 */
[----:B------:R-:W-:-:S02]  /*cea0*/  FSEL R39, R39, -INF , !P5 ;  /* 0xff80000027277808 */ /* 0x000fc40006800000 */
[----:B------:R-:W-:Y:S01]  /*ceb0*/  ISETP.GE.AND P6, PT, R8, R2, PT ;  /* 0x000000020800720c */ /* 0x000fe20003fc6270 */
[----:B------:R-:W-:Y:S01]  /*cec0*/  FFMA.FTZ R47, R90, R9, R47 ;  /* 0x000000095a2f7223 */ /* 0x000fe2000001002f */
[----:B------:R-:W-:Y:S01]  /*ced0*/  ISETP.GE.AND P5, PT, R8, R3, PT ;  /* 0x000000030800720c */ /* 0x000fe20003fa6270 */
[----:B------:R-:W-:Y:S01]  /*cee0*/  FFMA.FTZ R37, R90, R9, R37 ;  /* 0x000000095a257223 */ /* 0x000fe20000010025 */
[----:B------:R-:W-:Y:S01]  /*cef0*/  FSEL R38, R38, -INF , !P4 ;  /* 0xff80000026267808 */ /* 0x000fe20006000000 */
[----:B------:R-:W-:Y:S01]  /*cf00*/  FMUL.FTZ R9, R72, UR13 ;  /* 0x0000000d48097c20 */ /* 0x000fe20008410000 */
[----:B------:R-:W-:Y:S01]  /*cf10*/  FSEL R35, R35, -INF , !P3 ;  /* 0xff80000023237808 */ /* 0x000fe20005800000 */
[----:B------:R-:W-:Y:S01]  /*cf20*/  MUFU.TANH R11, R11 ;  /* 0x0000000b000b7308 */ /* 0x000fe20000002400 */
[----:B------:R-:W-:Y:S02]  /*cf30*/  I2FP.F32.S32 R8, R4 ;  /* 0x0000000400087245 */ /* 0x000fe40000201400 */
[----:B------:R-:W-:-:S02]  /*cf40*/  ISETP.GE.AND P4, PT, R4, R2, PT ;  /* 0x000000020400720c */ /* 0x000fc40003f86270 */
[----:B------:R-:W-:Y:S01]  /*cf50*/  ISETP.GE.AND P3, PT, R4, R3, PT ;  /* 0x000000030400720c */ /* 0x000fe20003f66270 */
[-C--:B------:R-:W-:Y:S01]  /*cf60*/  FFMA.FTZ R51, R90, R8.reuse, R51 ;  /* 0x000000085a337223 */ /* 0x080fe20000010033 */
[----:B------:R-:W-:Y:S01]  /*cf70*/  LOP3.LUT R4, R0, 0x68, R93, 0xfe, !PT ;  /* 0x0000006800047812 */ /* 0x000fe200078efe5d */
[----:B------:R4:W5:Y:S01]  /*cf80*/  MUFU.TANH R29, R7 ;  /* 0x00000007001d7308 */ /* 0x0009620000002400 */
[C---:B---3--:R-:W-:Y:S01]  /*cf90*/  FFMA.FTZ R33, R90.reuse, R8, R33 ;  /* 0x000000085a217223 */ /* 0x048fe20000010021 */
[----:B------:R-:W-:Y:S02]  /*cfa0*/  FSEL R47, R47, -INF , !P6 ;  /* 0xff8000002f2f7808 */ /* 0x000fe40007000000 */
[----:B------:R-:W-:Y:S02]  /*cfb0*/  I2FP.F32.S32 R5, R4 ;  /* 0x0000000400057245 */ /* 0x000fe40000201400 */
[----:B------:R-:W-:Y:S02]  /*cfc0*/  FSEL R51, R51, -INF , !P4 ;  /* 0xff80000033337808 */ /* 0x000fe40006000000 */
[----:B------:R-:W3:Y:S01]  /*cfd0*/  MUFU.TANH R9, R9 ;  /* 0x0000000900097308 */ /* 0x000ee20000002400 */
[CC--:B--2---:R-:W-:Y:S01]  /*cfe0*/  FFMA.FTZ R57, R90.reuse, R5.reuse, R57 ;  /* 0x000000055a397223 */ /* 0x0c4fe20000010039 */
[----:B-1----:R-:W-:Y:S01]  /*cff0*/  FFMA.FTZ R31, R90, R5, R31 ;  /* 0x000000055a1f7223 */ /* 0x002fe2000001001f */
[----:B------:R-:W-:Y:S01]  /*d000*/  VIADD R5, R136, 0x69 ;  /* 0x0000006988057836 */ /* 0x000fe20000000000 */
[----:B------:R-:W-:-:S02]  /*d010*/  FSEL R33, R33, -INF , !P3 ;  /* 0xff80000021217808 */ /* 0x000fc40005800000 */
[----:B------:R-:W-:Y:S02]  /*d020*/  FSEL R37, R37, -INF , !P5 ;  /* 0xff80000025257808 */ /* 0x000fe40006800000 */
[----:B------:R-:W1:Y:S01]  /*d030*/  MUFU.TANH R25, R25 ;  /* 0x0000001900197308 */ /* 0x000e620000002400 */
[----:B----4-:R-:W-:Y:S01]  /*d040*/  FMUL.FTZ R7, R73, UR13 ;  /* 0x0000000d49077c20 */ /* 0x010fe20008410000 */
[----:B------:R-:W-:Y:S02]  /*d050*/  I2FP.F32.S32 R6, R5 ;  /* 0x0000000500067245 */ /* 0x000fe40000201400 */
[C---:B------:R-:W-:Y:S02]  /*d060*/  ISETP.GE.AND P4, PT, R5.reuse, R2, PT ;  /* 0x000000020500720c */ /* 0x040fe40003f86270 */
[----:B------:R-:W-:Y:S01]  /*d070*/  ISETP.GE.AND P3, PT, R5, R3, PT ;  /* 0x000000030500720c */ /* 0x000fe20003f66270 */
[----:B-----5:R-:W-:Y:S01]  /*d080*/  FFMA.FTZ R29, R90, R6, R29 ;  /* 0x000000065a1d7223 */ /* 0x020fe2000001001d */
[----:B------:R-:W2:Y:S01]  /*d090*/  MUFU.TANH R7, R7 ;  /* 0x0000000700077308 */ /* 0x000ea20000002400 */
[----:B------:R-:W-:-:S02]  /*d0a0*/  ISETP.GE.AND P6, PT, R4, R2, PT ;  /* 0x000000020400720c */ /* 0x000fc40003fc6270 */
[----:B------:R-:W-:Y:S01]  /*d0b0*/  ISETP.GE.AND P5, PT, R4, R3, PT ;  /* 0x000000030400720c */ /* 0x000fe20003fa6270 */
[----:B------:R-:W-:Y:S01]  /*d0c0*/  FFMA.FTZ R4, R90, R6, R11 ;  /* 0x000000065a047223 */ /* 0x000fe2000001000b */
[----:B------:R-:W-:Y:S01]  /*d0d0*/  LOP3.LUT R5, R0, 0x70, R93, 0xfe, !PT ;  /* 0x0000007000057812 */ /* 0x000fe200078efe5d */
[----:B------:R-:W-:Y:S01]  /*d0e0*/  FMUL.FTZ R11, R21, UR13 ;  /* 0x0000000d150b7c20 */ /* 0x000fe20008410000 */
[----:B------:R-:W-:Y:S01]  /*d0f0*/  FSEL R57, R57, -INF , !P6 ;  /* 0xff80000039397808 */ /* 0x000fe20007000000 */
[----:B------:R-:W4:Y:S01]  /*d100*/  MUFU.TANH R27, R27 ;  /* 0x0000001b001b7308 */ /* 0x000f220000002400 */
[----:B------:R-:W-:Y:S02]  /*d110*/  I2FP.F32.S32 R8, R5 ;  /* 0x0000000500087245 */ /* 0x000fe40000201400 */
[----:B------:R-:W-:Y:S02]  /*d120*/  FSEL R31, R31, -INF , !P5 ;  /* 0xff8000001f1f7808 */ /* 0x000fe40006800000 */
[C---:B------:R-:W-:Y:S01]  /*d130*/  ISETP.GE.AND P6, PT, R5.reuse, R2, PT ;  /* 0x000000020500720c */ /* 0x040fe20003fc6270 */
[----:B---3--:R-:W-:Y:S01]  /*d140*/  FFMA.FTZ R6, R90, R8, R9 ;  /* 0x000000085a067223 */ /* 0x008fe20000010009 */
[----:B------:R-:W-:Y:S01]  /*d150*/  ISETP.GE.AND P5, PT, R5, R3, PT ;  /* 0x000000030500720c */ /* 0x000fe20003fa6270 */
[----:B------:R-:W-:-:S02]  /*d160*/  VIADD R5, R136, 0x71 ;  /* 0x0000007188057836 */ /* 0x000fc40000000000 */
[----:B-1----:R-:W-:Y:S01]  /*d170*/  FFMA.FTZ R25, R90, R8, R25 ;  /* 0x000000085a197223 */ /* 0x002fe20000010019 */
[----:B------:R-:W-:Y:S01]  /*d180*/  FMUL.FTZ R9, R52, UR13 ;  /* 0x0000000d34097c20 */ /* 0x000fe20008410000 */
[----:B------:R-:W-:Y:S01]  /*d190*/  FSEL R52, R4, -INF , !P4 ;  /* 0xff80000004347808 */ /* 0x000fe20006000000 */
[----:B------:R-:W-:Y:S01]  /*d1a0*/  MUFU.TANH R13, R13 ;  /* 0x0000000d000d7308 */ /* 0x000fe20000002400 */
[----:B------:R-:W-:Y:S02]  /*d1b0*/  I2FP.F32.S32 R8, R5 ;  /* 0x0000000500087245 */ /* 0x000fe40000201400 */
[----:B------:R-:W-:Y:S02]  /*d1c0*/  FSEL R29, R29, -INF , !P3 ;  /* 0xff8000001d1d7808 */ /* 0x000fe40005800000 */
[C---:B------:R-:W-:Y:S01]  /*d1d0*/  ISETP.GE.AND P4, PT, R5.reuse, R2, PT ;  /* 0x000000020500720c */ /* 0x040fe20003f86270 */
[-C--:B--2---:R-:W-:Y:S01]  /*d1e0*/  FFMA.FTZ R16, R90, R8.reuse, R7 ;  /* 0x000000085a107223 */ /* 0x084fe20000010007 */
[----:B------:R-:W-:Y:S01]  /*d1f0*/  ISETP.GE.AND P3, PT, R5, R3, PT ;  /* 0x000000030500720c */ /* 0x000fe20003f66270 */
[----:B------:R-:W1:Y:S01]  /*d200*/  MUFU.TANH R9, R9 ;  /* 0x0000000900097308 */ /* 0x000e620000002400 */
[----:B------:R-:W-:Y:S01]  /*d210*/  LOP3.LUT R5, R0, 0x78, R93, 0xfe, !PT ;  /* 0x0000007800057812 */ /* 0x000fe200078efe5d */
[----:B----4-:R-:W-:Y:S01]  /*d220*/  FFMA.FTZ R27, R90, R8, R27 ;  /* 0x000000085a1b7223 */ /* 0x010fe2000001001b */
[----:B------:R-:W-:-:S02]  /*d230*/  FSEL R25, R25, -INF , !P5 ;  /* 0xff80000019197808 */ /* 0x000fc40006800000 */
[----:B------:R-:W-:Y:S02]  /*d240*/  I2FP.F32.S32 R4, R5 ;  /* 0x0000000500047245 */ /* 0x000fe40000201400 */
[----:B------:R-:W-:Y:S01]  /*d250*/  ISETP.GE.AND P5, PT, R5, R3, PT ;  /* 0x000000030500720c */ /* 0x000fe20003fa6270 */
[----:B------:R-:W2:Y:S01]  /*d260*/  MUFU.TANH R7, R54 ;  /* 0x0000003600077308 */ /* 0x000ea20000002400 */
[----:B------:R-:W-:Y:S02]  /*d270*/  FSEL R16, R16, -INF , !P4 ;  /* 0xff80000010107808 */ /* 0x000fe40006000000 */
[----:B------:R-:W-:Y:S02]  /*d280*/  FSEL R27, R27, -INF , !P3 ;  /* 0xff8000001b1b7808 */ /* 0x000fe40005800000 */
[----:B------:R-:W-:-:S03]  /*d290*/  LOP3.LUT R8, R0, 0x8, R93, 0xfe, !PT ;  /* 0x0000000800087812 */ /* 0x000fc600078efe5d */
[----:B------:R-:W-:Y:S01]  /*d2a0*/  MUFU.TANH R15, R15 ;  /* 0x0000000f000f7308 */ /* 0x000fe20000002400 */
[----:B-1----:R-:W-:Y:S01]  /*d2b0*/  FFMA.FTZ R18, R90, R4, R9 ;  /* 0x000000045a127223 */ /* 0x002fe20000010009 */
[----:B------:R-:W-:Y:S01]  /*d2c0*/  LOP3.LUT R9, R0, 0x8, R93, 0xfe, !PT ;  /* 0x0000000800097812 */ /* 0x000fe200078efe5d */
[----:B------:R-:W-:Y:S03]  /*d2d0*/  BAR.SYNC.DEFER_BLOCKING 0x0 ;  /* 0x0000000000007b1d */ /* 0x000fe60000010000 */
[----:B------:R-:W-:Y:S01]  /*d2e0*/  ISETP.GE.AND P4, PT, R9, R2, PT ;  /* 0x000000020900720c */ /* 0x000fe20003f86270 */
[----:B--2---:R-:W-:Y:S01]  /*d2f0*/  FFMA.FTZ R4, R90, R4, R7 ;  /* 0x000000045a047223 */ /* 0x004fe20000010007 */
[----:B------:R-:W-:Y:S01]  /*d300*/  FSEL R54, R6, -INF , !P6 ;  /* 0xff80000006367808 */ /* 0x000fe20007000000 */
[----:B------:R-:W1:Y:S01]  /*d310*/  MUFU.TANH R7, R56 ;  /* 0x0000003800077308 */ /* 0x000e620000002400 */
[----:B------:R-:W-:Y:S01]  /*d320*/  ISETP.GE.AND P6, PT, R5, R2, PT ;  /* 0x000000020500720c */ /* 0x000fe20003fc6270 */
[----:B------:R-:W-:Y:S01]  /*d330*/  FMUL.FTZ R5, R48, UR13 ;  /* 0x0000000d30057c20 */ /* 0x000fe20008410000 */
[----:B------:R-:W-:-:S02]  /*d340*/  I2FP.F32.S32 R6, R9 ;  /* 0x0000000900067245 */ /* 0x000fc40000201400 */
[--C-:B------:R-:W-:Y:S02]  /*d350*/  LOP3.LUT R9, R0, 0x10, R93.reuse, 0xfe, !PT ;  /* 0x0000001000097812 */ /* 0x100fe400078efe5d */
[----:B------:R-:W-:Y:S01]  /*d360*/  FSEL R18, R18, -INF , !P6 ;  /* 0xff80000012127808 */ /* 0x000fe20007000000 */
[----:B------:R-:W2:Y:S01]  /*d370*/  MUFU.TANH R5, R5 ;  /* 0x0000000500057308 */ /* 0x000ea20000002400 */
[----:B------:R-:W-:Y:S02]  /*d380*/  I2FP.F32.S32 R14, R9 ;  /* 0x00000009000e7245 */ /* 0x000fe40000201400 */
[----:B------:R-:W-:Y:S02]  /*d390*/  ISETP.GE.AND P3, PT, R9, R2, PT ;  /* 0x000000020900720c */ /* 0x000fe40003f66270 */
[----:B------:R-:W-:-:S03]  /*d3a0*/  LOP3.LUT R9, R0, 0x18, R93, 0xfe, !PT ;  /* 0x0000001800097812 */ /* 0x000fc600078efe5d */
[----:B------:R-:W-:Y:S01]  /*d3b0*/  MUFU.TANH R73, R30 ;  /* 0x0000001e00497308 */ /* 0x000fe20000002400 */
[----:B-1----:R-:W-:Y:S01]  /*d3c0*/  FFMA.FTZ R6, R90, R6, R7 ;  /* 0x000000065a067223 */ /* 0x002fe20000010007 */
[----:B------:R-:W-:Y:S01]  /*d3d0*/  FMUL.FTZ R7, R44, UR13 ;  /* 0x0000000d2c077c20 */ /* 0x000fe20008410000 */
[----:B------:R-:W-:Y:S02]  /*d3e0*/  I2FP.F32.S32 R12, R9 ;  /* 0x00000009000c7245 */ /* 0x000fe40000201400 */
[----:B------:R-:W-:Y:S02]  /*d3f0*/  ISETP.GE.AND P6, PT, R9, R2, PT ;  /* 0x000000020900720c */ /* 0x000fe40003fc6270 */
[----:B------:R-:W-:Y:S01]  /*d400*/  LOP3.LUT R9, R0, 0x38, R93, 0xfe, !PT ;  /* 0x0000003800097812 */ /* 0x000fe200078efe5d */
[----:B------:R-:W1:Y:S01]  /*d410*/  MUFU.TANH R7, R7 ;  /* 0x0000000700077308 */ /* 0x000e620000002400 */
[----:B--2---:R-:W-:Y:S01]  /*d420*/  FFMA.FTZ R14, R90, R14, R5 ;  /* 0x0000000e5a0e7223 */ /* 0x004fe20000010005 */
[----:B------:R-:W-:Y:S01]  /*d430*/  FMUL.FTZ R5, R28, UR13 ;  /* 0x0000000d1c057c20 */ /* 0x000fe20008410000 */
[----:B------:R-:W-:-:S02]  /*d440*/  I2FP.F32.S32 R44, R9 ;  /* 0x00000009002c7245 */ /* 0x000fc40000201400 */
[----:B------:R-:W-:Y:S02]  /*d450*/  FSEL R6, R6, -INF , !P4 ;  /* 0xff80000006067808 */ /* 0x000fe40006000000 */
[----:B------:R-:W-:Y:S01]  /*d460*/  FSEL R14, R14, -INF , !P3 ;  /* 0xff8000000e0e7808 */ /* 0x000fe20005800000 */
[----:B------:R-:W2:Y:S08]  /*d470*/  MUFU.TANH R5, R5 ;  /* 0x0000000500057308 */ /* 0x000eb00000002400 */
[----:B------:R-:W-:Y:S01]  /*d480*/  MUFU.TANH R11, R11 ;  /* 0x0000000b000b7308 */ /* 0x000fe20000002400 */
[----:B-1----:R-:W-:Y:S01]  /*d490*/  FFMA.FTZ R12, R90, R12, R7 ;  /* 0x0000000c5a0c7223 */ /* 0x002fe20000010007 */
[----:B------:R-:W-:Y:S01]  /*d4a0*/  FMUL.FTZ R7, R24, UR13 ;  /* 0x0000000d18077c20 */ /* 0x000fe20008410000 */
[----:B------:R-:W-:-:S02]  /*d4b0*/  FSEL R24, R4, -INF , !P5 ;  /* 0xff80000004187808 */ /* 0x000fc40006800000 */
[----:B------:R-:W-:Y:S02]  /*d4c0*/  ISETP.GE.AND P5, PT, R9, R2, PT ;  /* 0x000000020900720c */ /* 0x000fe40003fa6270 */
[----:B------:R-:W-:Y:S01]  /*d4d0*/  LOP3.LUT R9, R0, 0x40, R93, 0xfe, !PT ;  /* 0x0000004000097812 */ /* 0x000fe200078efe5d */
[----:B------:R-:W1:Y:S01]  /*d4e0*/  MUFU.TANH R7, R7 ;  /* 0x0000000700077308 */ /* 0x000e620000002400 */
[----:B--2---:R-:W-:Y:S01]  /*d4f0*/  FFMA.FTZ R44, R90, R44, R5 ;  /* 0x0000002c5a2c7223 */ /* 0x004fe20000010005 */
[----:B------:R-:W-:Y:S01]  /*d500*/  FMUL.FTZ R5, R20, UR13 ;  /* 0x0000000d14057c20 */ /* 0x000fe20008410000 */
[----:B------:R-:W-:Y:S01]  /*d510*/  I2FP.F32.S32 R4, R9 ;  /* 0x0000000900047245 */ /* 0x000fe20000201400 */
[----:B------:R-:W-:Y:S01]  /*d520*/  FMUL.FTZ R20, R23, UR13 ;  /* 0x0000000d17147c20 */ /* 0x000fe20008410000 */
[----:B------:R-:W-:Y:S01]  /*d530*/  ISETP.GE.AND P4, PT, R9, R2, PT ;  /* 0x000000020900720c */ /* 0x000fe20003f86270 */
[----:B------:R-:W-:Y:S01]  /*d540*/  FMUL.FTZ R23, R62, UR13 ;  /* 0x0000000d3e177c20 */ /* 0x000fe20008410000 */
[----:B------:R-:W-:Y:S01]  /*d550*/  LOP3.LUT R9, R0, 0x48, R93, 0xfe, !PT ;  /* 0x0000004800097812 */ /* 0x000fe200078efe5d */
[----:B------:R-:W2:Y:S01]  /*d560*/  MUFU.TANH R5, R5 ;  /* 0x0000000500057308 */ /* 0x000ea20000002400 */
[----:B------:R-:W-:-:S02]  /*d570*/  FSEL R12, R12, -INF , !P6 ;  /* 0xff8000000c0c7808 */ /* 0x000fc40007000000 */
[----:B------:R-:W-:Y:S02]  /*d580*/  I2FP.F32.S32 R28, R9 ;  /* 0x00000009001c7245 */ /* 0x000fe40000201400 */
[----:B------:R-:W-:Y:S02]  /*d590*/  ISETP.GE.AND P6, PT, R8, R3, PT ;  /* 0x000000030800720c */ /* 0x000fe40003fc6270 */
[----:B------:R-:W-:Y:S01]  /*d5a0*/  ISETP.GE.AND P3, PT, R9, R2, PT ;  /* 0x000000020900720c */ /* 0x000fe20003f66270 */
[----:B------:R-:W-:Y:S01]  /*d5b0*/  FMUL.FTZ R9, R60, UR13 ;  /* 0x0000000d3c097c20 */ /* 0x000fe20008410000 */
[----:B-1----:R-:W-:Y:S01]  /*d5c0*/  FFMA.FTZ R4, R90, R4, R7 ;  /* 0x000000045a047223 */ /* 0x002fe20000010007 */
[----:B------:R-:W-:Y:S01]  /*d5d0*/  FMUL.FTZ R7, R58, UR13 ;  /* 0x0000000d3a077c20 */ /* 0x000fe20008410000 */
[----:B------:R-:W-:Y:S01]  /*d5e0*/  FSEL R44, R44, -INF , !P5 ;  /* 0xff8000002c2c7808 */ /* 0x000fe20006800000 */
[----:B------:R-:W-:Y:S02]  /*d5f0*/  MUFU.TANH R21, R20 ;  /* 0x0000001400157308 */ /* 0x000fe40000002400 */
[----:B------:R-:W-:-:S02]  /*d600*/  FSEL R46, R4, -INF , !P4 ;  /* 0xff800000042e7808 */ /* 0x000fc40006000000 */
[----:B------:R-:W-:Y:S01]  /*d610*/  LOP3.LUT R4, R0, 0x48, R93, 0xfe, !PT ;  /* 0x0000004800047812 */ /* 0x000fe200078efe5d */
[----:B--2---:R-:W-:Y:S01]  /*d620*/  FFMA.FTZ R28, R90, R28, R5 ;  /* 0x0000001c5a1c7223 */ /* 0x004fe20000010005 */
[----:B------:R-:W-:Y:S02]  /*d630*/  I2FP.F32.S32 R5, R8 ;  /* 0x0000000800057245 */ /* 0x000fe40000201400 */
[----:B------:R-:W1:Y:S01]  /*d640*/  MUFU.TANH R7, R7 ;  /* 0x0000000700077308 */ /* 0x000e620000002400 */
[----:B------:R-:W-:Y:S02]  /*d650*/  LOP3.LUT R8, R0, 0x10, R93, 0xfe, !PT ;  /* 0x0000001000087812 */ /* 0x000fe400078efe5d */
[----:B------:R-:W-:Y:S02]  /*d660*/  FSEL R28, R28, -INF , !P3 ;  /* 0xff8000001c1c7808 */ /* 0x000fe40005800000 */
[-C--:B------:R-:W-:Y:S02]  /*d670*/  ISETP.GE.AND P3, PT, R4, R3.reuse, PT ;  /* 0x000000030400720c */ /* 0x080fe40003f66270 */
[----:B------:R-:W-:Y:S01]  /*d680*/  ISETP.GE.AND P5, PT, R8, R3, PT ;  /* 0x000000030800720c */ /* 0x000fe20003fa6270 */
[----:B------:R-:W-:Y:S01]  /*d690*/  MUFU.TANH R9, R9 ;  /* 0x0000000900097308 */ /* 0x000fe20000002400 */
[----:B------:R-:W-:-:S02]  /*d6a0*/  I2FP.F32.S32 R4, R4 ;  /* 0x0000000400047245 */ /* 0x000fc40000201400 */
[----:B------:R-:W-:-:S05]  /*d6b0*/  ISETP.GE.AND P4, PT, R10, R3, PT ;  /* 0x000000030a00720c */ /* 0x000fca0003f86270 */
[----:B------:R-:W-:Y:S01]  /*d6c0*/  MUFU.TANH R23, R23 ;  /* 0x0000001700177308 */ /* 0x000fe20000002400 */
[----:B-1----:R-:W-:Y:S01]  /*d6d0*/  FFMA.FTZ R7, R90, R5, R7 ;  /* 0x000000055a077223 */ /* 0x002fe20000010007 */
[----:B------:R-:W-:Y:S02]  /*d6e0*/  I2FP.F32.S32 R5, R8 ;  /* 0x0000000800057245 */ /* 0x000fe40000201400 */
[----:B------:R-:W-:Y:S02]  /*d6f0*/  I2FP.F32.S32 R8, R10 ;  /* 0x0000000a00087245 */ /* 0x000fe40000201400 */
[----:B------:R-:W-:Y:S01]  /*d700*/  LOP3.LUT R10, R0, 0x38, R93, 0xfe, !PT ;  /* 0x00000038000a7812 */ /* 0x000fe200078efe5d */
[----:B------:R-:W-:Y:S01]  /*d710*/  FFMA.FTZ R13, R90, R5, R13 ;  /* 0x000000055a0d7223 */ /* 0x000fe2000001000d */
[----:B------:R-:W-:Y:S01]  /*d720*/  FMUL.FTZ R5, R22, UR13 ;  /* 0x0000000d16057c20 */ /* 0x000fe20008410000 */
[----:B------:R-:W-:Y:S01]  /*d730*/  FFMA.FTZ R15, R90, R8, R15 ;  /* 0x000000085a0f7223 */ /* 0x000fe2000001000f */
[----:B------:R-:W-:Y:S01]  /*d740*/  I2FP.F32.S32 R8, R10 ;  /* 0x0000000a00087245 */ /* 0x000fe20000201400 */
[----:B------:R-:W-:Y:S01]  /*d750*/  MUFU.TANH R55, R55 ;  /* 0x0000003700377308 */ /* 0x000fe20000002400 */
[----:B------:R-:W-:-:S02]  /*d760*/  FSEL R13, R13, -INF , !P5 ;  /* 0xff8000000d0d7808 */ /* 0x000fc40006800000 */
[----:B------:R-:W-:Y:S01]  /*d770*/  FSEL R7, R7, -INF , !P6 ;  /* 0xff80000007077808 */ /* 0x000fe20007000000 */
[----:B------:R-:W-:Y:S01]  /*d780*/  FFMA.FTZ R73, R90, R8, R73 ;  /* 0x000000085a497223 */ /* 0x000fe20000010049 */
[----:B------:R-:W-:Y:S02]  /*d790*/  LOP3.LUT R8, R0, 0x40, R93, 0xfe, !PT ;  /* 0x0000004000087812 */ /* 0x000fe400078efe5d */
[-C--:B------:R-:W-:Y:S01]  /*d7a0*/  ISETP.GE.AND P6, PT, R10, R3.reuse, PT ;  /* 0x000000030a00720c */ /* 0x080fe20003fc6270 */
[----:B------:R-:W1:Y:S01]  /*d7b0*/  MUFU.TANH R5, R5 ;  /* 0x0000000500057308 */ /* 0x000e620000002400 */
[----:B------:R-:W-:Y:S02]  /*d7c0*/  ISETP.GE.AND P5, PT, R8, R3, PT ;  /* 0x000000030800720c */ /* 0x000fe40003fa6270 */
[----:B------:R-:W-:Y:S02]  /*d7d0*/  I2FP.F32.S32 R8, R8 ;  /* 0x0000000800087245 */ /* 0x000fe40000201400 */
[----:B------:R-:W-:-:S02]  /*d7e0*/  FSEL R15, R15, -INF , !P4 ;  /* 0xff8000000f0f7808 */ /* 0x000fc40006000000 */
[----:B------:R-:W-:Y:S02]  /*d7f0*/  ISETP.GE.AND P4, PT, R63, R2, PT ;  /* 0x000000023f00720c */ /* 0x000fe40003f86270 */
[----:B------:R-:W-:Y:S01]  /*d800*/  FSEL R73, R73, -INF , !P6 ;  /* 0xff80000049497808 */ /* 0x000fe20007000000 */
[C---:B-1----:R-:W-:Y:S02]  /*d810*/  FFMA.FTZ R4, R90.reuse, R4, R5 ;  /* 0x000000045a047223 */ /* 0x042fe40000010005 */
[----:B------:R-:W1:Y:S02]  /*d820*/  MUFU.TANH R5, R26 ;  /* 0x0000001a00057308 */ /* 0x000e640000002400 */
[----:B-1----:R-:W-:Y:S01]  /*d830*/  FFMA.FTZ R8, R90, R8, R5 ;  /* 0x000000085a087223 */ /* 0x002fe20000010005 */
[----:B------:R-:W-:-:S05]  /*d840*/  I2FP.F32.S32 R5, R63 ;  /* 0x0000003f00057245 */ /* 0x000fca0000201400 */
[----:B------:R-:W-:Y:S01]  /*d850*/  FFMA.FTZ R9, R90, R5, R9 ;  /* 0x000000055a097223 */ /* 0x000fe20000010009 */
[----:B------:R-:W-:Y:S01]  /*d860*/  VIADD R5, R63, 0x49 ;  /* 0x000000493f057836 */ /* 0x000fe20000000000 */
[----:B------:R-:W-:-:S04]  /*d870*/  FSEL R63, R8, -INF , !P5 ;  /* 0xff800000083f7808 */ /* 0x000fc80006800000 */
[----:B------:R-:W-:Y:S02]  /*d880*/  I2FP.F32.S32 R10, R5 ;  /* 0x00000005000a7245 */ /* 0x000fe40000201400 */
[----:B------:R-:W-:-:S03]  /*d890*/  ISETP.GE.AND P6, PT, R5, R2, PT ;  /* 0x000000020500720c */ /* 0x000fc60003fc6270 */
[CC--:B------:R-:W-:Y:S01]  /*d8a0*/  FFMA.FTZ R48, R90.reuse, R10.reuse, R11 ;  /* 0x0000000a5a307223 */ /* 0x0c0fe2000001000b */
[----:B------:R-:W-:Y:S01]  /*d8b0*/  FMUL.FTZ R11, R53, UR13 ;  /* 0x0000000d350b7c20 */ /* 0x000fe20008410000 */
[----:B------:R-:W-:Y:S01]  /*d8c0*/  FFMA.FTZ R21, R90, R10, R21 ;  /* 0x0000000a5a157223 */ /* 0x000fe20000010015 */
[----:B------:R-:W-:Y:S02]  /*d8d0*/  I2FP.F32.S32 R10, R136 ;  /* 0x00000088000a7245 */ /* 0x000fe40000201400 */
[----:B------:R-:W-:Y:S02]  /*d8e0*/  FSEL R53, R4, -INF , !P3 ;  /* 0xff80000004357808 */ /* 0x000fe40005800000 */
[----:B------:R-:W1:Y:S01]  /*d8f0*/  MUFU.TANH R11, R11 ;  /* 0x0000000b000b7308 */ /* 0x000e620000002400 */
[C---:B------:R-:W-:Y:S01]  /*d900*/  ISETP.GE.AND P3, PT, R136.reuse, R3, PT ;  /* 0x000000038800720c */ /* 0x040fe20003f66270 */
[----:B------:R-:W-:Y:S02]  /*d910*/  VIADD R136, R136, 0x79 ;  /* 0x0000007988887836 */ /* 0x000fe40000000000 */
[----:B------:R-:W-:Y:S01]  /*d920*/  FFMA.FTZ R10, R90, R10, R23 ;  /* 0x0000000a5a0a7223 */ /* 0x000fe20000010017 */
[----:B------:R-:W-:-:S02]  /*d930*/  FSEL R48, R48, -INF , !P6 ;  /* 0xff80000030307808 */ /* 0x000fc40007000000 */
[----:B------:R-:W-:Y:S02]  /*d940*/  ISETP.GE.AND P5, PT, R136, R2, PT ;  /* 0x000000028800720c */ /* 0x000fe40003fa6270 */
[----:B------:R-:W-:Y:S02]  /*d950*/  FSEL R2, R9, -INF , !P4 ;  /* 0xff80000009027808 */ /* 0x000fe40006000000 */
[----:B------:R-:W-:Y:S02]  /*d960*/  FSEL R9, R10, -INF , !P3 ;  /* 0xff8000000a097808 */ /* 0x000fe40005800000 */
[-C--:B------:R-:W-:Y:S02]  /*d970*/  ISETP.GE.AND P4, PT, R5, R3.reuse, PT ;  /* 0x000000030500720c */ /* 0x080fe40003f86270 */
[----:B------:R-:W-:Y:S02]  /*d980*/  ISETP.GE.AND P3, PT, R136, R3, PT ;  /* 0x000000038800720c */ /* 0x000fe40003f66270 */
[----:B------:R-:W-:-:S02]  /*d990*/  I2FP.F32.S32 R3, R136 ;  /* 0x0000008800037245 */ /* 0x000fc40000201400 */
[----:B------:R-:W-:-:S03]  /*d9a0*/  FSEL R21, R21, -INF , !P4 ;  /* 0xff80000015157808 */ /* 0x000fc60006000000 */
[CC--:B-1----:R-:W-:Y:S01]  /*d9b0*/  FFMA.FTZ R11, R90.reuse, R3.reuse, R11 ;  /* 0x000000035a0b7223 */ /* 0x0c2fe2000001000b */
[----:B------:R-:W-:-:S04]  /*d9c0*/  FFMA.FTZ R3, R90, R3, R55 ;  /* 0x000000035a037223 */ /* 0x000fc80000010037 */
[----:B------:R-:W-:Y:S02]  /*d9d0*/  FSEL R22, R11, -INF , !P5 ;  /* 0xff8000000b167808 */ /* 0x000fe40006800000 */
[----:B------:R-:W-:Y:S01]  /*d9e0*/  FSEL R3, R3, -INF , !P3 ;  /* 0xff80000003037808 */ /* 0x000fe20005800000 */
        /* <DEDUP_REMOVED lines=21> */
[C---:B------:R-:W-:Y:S01]  /*db40*/  LOP3.LUT R8, R0.reuse, R11, RZ, 0x3c, !PT ;  /* 0x0000000b00087212 */ /* 0x040fe200078e3cff */
[----:B------:R-:W-:-:S03]  /*db50*/  VIADD R0, R0, 0xffffff80 ;  /* 0xffffff8000007836 */ /* 0x000fc60000000000 */
[----:B------:R-:W-:Y:S02]  /*db60*/  ISETP.GE.AND P4, PT, R8, RZ, PT ;  /* 0x000000ff0800720c */ /* 0x000fe40003f86270 */
[----:B------:R-:W-:Y:S02]  /*db70*/  IABS R8, R0 ;  /* 0x0000000000087213 */ /* 0x000fe40000000000 */
[----:B------:R-:W-:-:S03]  /*db80*/  LOP3.LUT R0, R0, R11, RZ, 0x3c, !PT ;  /* 0x0000000b00007212 */ /* 0x000fc600078e3cff */
[----:B------:R-:W-:Y:S01]  /*db90*/  IMAD.HI.U32 R4, R4, R8, RZ ;  /* 0x0000000804047227 */ /* 0x000fe200078e00ff */
[----:B------:R-:W-:Y:S02]  /*dba0*/  ISETP.GE.AND P2, PT, R0, RZ, PT ;  /* 0x000000ff0000720c */ /* 0x000fe40003f46270 */
[----:B------:R-:W-:Y:S02]  /*dbb0*/  @P6 IADD3 R10, R10, 0x1, RZ ;  /* 0x000000010a0a6810 */ /* 0x000fe40007ffe0ff */
[----:B------:R-:W-:Y:S02]  /*dbc0*/  IADD3 R0, -R4, RZ, RZ ;  /* 0x000000ff04007210 */ /* 0x000fe40007ffe1ff */
[----:B------:R-:W-:-:S03]  /*dbd0*/  @!P4 IADD3 R10, -R10, RZ, RZ ;  /* 0x000000ff0a0ac210 */ /* 0x000fc60007ffe1ff */
[----:B------:R-:W-:-:S05]  /*dbe0*/  IMAD R0, R5, R0, R8 ;  /* 0x0000000005007224 */ /* 0x000fca00078e0208 */
[----:B------:R-:W-:-:S13]  /*dbf0*/  ISETP.GT.U32.AND P3, PT, R5, R0, PT ;  /* 0x000000000500720c */ /* 0x000fda0003f64070 */
[----:B------:R-:W-:Y:S02]  /*dc00*/  @!P3 IMAD.IADD R0, R0, 0x1, -R5 ;  /* 0x000000010000b824 */ /* 0x000fe400078e0a05 */
[----:B------:R-:W-:Y:S01]  /*dc10*/  @!P3 VIADD R4, R4, 0x1 ;  /* 0x000000010404b836 */ /* 0x000fe20000000000 */
[----:B------:R-:W-:Y:S02]  /*dc20*/  ISETP.NE.AND P3, PT, R11, RZ, PT ;  /* 0x000000ff0b00720c */ /* 0x000fe40003f65270 */
[----:B------:R-:W-:Y:S02]  /*dc30*/  ISETP.GE.U32.AND P5, PT, R0, R5, PT ;  /* 0x000000050000720c */ /* 0x000fe40003fa6070 */
[----:B------:R-:W-:-:S04]  /*dc40*/  LOP3.LUT R0, RZ, R11, RZ, 0x33, !PT ;  /* 0x0000000bff007212 */ /* 0x000fc800078e33ff */
[----:B------:R-:W-:-:S07]  /*dc50*/  SEL R23, R0, R10, !P3 ;  /* 0x0000000a00177207 */ /* 0x000fce0005800000 */
[----:B------:R-:W-:-:S04]  /*dc60*/  @P5 VIADD R4, R4, 0x1 ;  /* 0x0000000104045836 */ /* 0x000fc80000000000 */
[----:B------:R-:W-:-:S05]  /*dc70*/  @!P2 IMAD.MOV R4, RZ, RZ, -R4 ;  /* 0x000000ffff04a224 */ /* 0x000fca00078e0a04 */
[----:B------:R-:W-:Y:S01]  /*dc80*/  SEL R0, R0, R4, !P3 ;  /* 0x0000000400007207 */ /* 0x000fe20005800000 */
[----:B------:R-:W-:-:S04]  /*dc90*/  IMAD.WIDE R4, R23, 0x4, R118 ;  /* 0x0000000417047825 */ /* 0x000fc800078e0276 */
[----:B------:R-:W-:Y:S02]  /*dca0*/  IMAD.WIDE R138, R0, 0x4, R118 ;  /* 0x00000004008a7825 */ /* 0x000fe400078e0276 */
[----:B------:R-:W2:Y:S04]  /*dcb0*/  LDG.E R5, desc[UR6][R4.64] ;  /* 0x0000000604057981 */ /* 0x000ea8000c1e1900 */
[----:B------:R-:W2:Y:S01]  /*dcc0*/  LDG.E R8, desc[UR6][R138.64] ;  /* 0x000000068a087981 */ /* 0x000ea2000c1e1900 */
[----:B------:R-:W-:-:S05]  /*dcd0*/  IADD3 R0, R23, -R0, RZ ;  /* 0x8000000017007210 */ /* 0x000fca0007ffe0ff */
[----:B------:R-:W-:Y:S02]  /*dce0*/  IMAD R11, R0, R11, -0x80 ;  /* 0xffffff80000b7424 */ /* 0x000fe400078e020b */
[----:B------:R-:W-:-:S03]  /*dcf0*/  IMAD.U32 R0, RZ, RZ, UR4 ;  /* 0x00000004ff007e24 */ /* 0x000fc6000f8e00ff */
        /* <DEDUP_REMOVED lines=14> */
.L_x_4788:
[----:B------:R-:W1:Y:S02]  /*dde0*/  LDC R0, c[0x0][0x248] ;  /* 0x00009200ff007b82 */ /* 0x000e640000000800 */
[----:B-1----:R-:W-:-:S05]  /*ddf0*/  IMAD.SHL.U32 R74, R0, 0x80, RZ ;  /* 0x00000080004a7824 */ /* 0x002fca00078e00ff */
[----:B------:R-:W-:-:S04]  /*de00*/  IADD3 R74, -R74, RZ, RZ ;  /* 0x000000ff4a4a7210 */ /* 0x000fc80007ffe1ff */
[----:B------:R-:W-:-:S07]  /*de10*/  SHF.R.S32.HI R5, RZ, 0x1f, R74 ;  /* 0x0000001fff057819 */ /* 0x000fce000001144a */
.L_x_4789:
        /* <DEDUP_REMOVED lines=42> */
.L_x_4791:
[----:B------:R-:W-:Y:S05]  /*e0c0*/  BSYNC B0 ;  /* 0x0000000000007941 */ /* 0x000fea0003800000 */
.L_x_4790:
[----:B------:R-:W0:Y:S01]  /*e0d0*/  LDGDEPBAR ;  /* 0x00000000000079af */ /* 0x000e220000000000 */
[----:B------:R-:W-:-:S04]  /*e0e0*/  LEA R120, P0, R74, R120, 0x1 ;  /* 0x000000784a787211 */ /* 0x000fc800078008ff */
[----:B------:R-:W-:-:S09]  /*e0f0*/  LEA.HI.X R121, R74, R121, R5, 0x1, P0 ;  /* 0x000000794a797211 */ /* 0x000fd200000f0c05 */
.L_x_4787:
        /* <DEDUP_REMOVED lines=62> */
[----:B------:R-:W3:Y:S01]  /*e4e0*/  SHFL.BFLY PT, R55, R4, 0x2, 0x1f ;  /* 0x0c401f0004377f89 */ /* 0x000ee200000e0000 */
[----:B-12---:R-:W-:-:S04]  /*e4f0*/  FMNMX.FTZ R10, R24, R5, !PT ;  /* 0x00000005180a7209 */ /* 0x006fc80007810000 */
[----:B------:R-:W-:-:S05]  /*e500*/  FMNMX.FTZ R10, R3, R10, !PT ;  /* 0x0000000a030a7209 */ /* 0x000fca0007810000 */
[----:B------:R-:W1:Y:S01]  /*e510*/  SHFL.BFLY PT, R11, R10, 0x2, 0x1f ;  /* 0x0c401f000a0b7f89 */ /* 0x000e6200000e0000 */
[----:B---3--:R-:W-:-:S05]  /*e520*/  FMNMX.FTZ R55, R4, R55, !PT ;  /* 0x0000003704377209 */ /* 0x008fca0007810000 */
[----:B------:R-:W2:Y:S01]  /*e530*/  SHFL.BFLY PT, R0, R55, 0x1, 0x1f ;  /* 0x0c201f0037007f89 */ /* 0x000ea200000e0000 */
[----:B-1----:R-:W-:-:S05]  /*e540*/  FMNMX.FTZ R11, R10, R11, !PT ;  /* 0x0000000b0a0b7209 */ /* 0x002fca0007810000 */
[----:B------:R-:W1:Y:S01]  /*e550*/  SHFL.BFLY PT, R8, R11, 0x1, 0x1f ;  /* 0x0c201f000b087f89 */ /* 0x000e6200000e0000 */
[----:B--2---:R-:W-:-:S04]  /*e560*/  FMNMX.FTZ R0, R55, R0, !PT ;  /* 0x0000000037007209 */ /* 0x004fc80007810000 */
[C---:B------:R-:W-:Y:S01]  /*e570*/  FSETP.NEU.FTZ.AND P0, PT, R0.reuse, -INF , PT ;  /* 0xff8000000000780b */ /* 0x040fe20003f1d000 */
[----:B------:R-:W-:-:S03]  /*e580*/  FMUL.FTZ R23, R0, UR10 ;  /* 0x0000000a00177c20 */ /* 0x000fc60008410000 */
[----:B------:R-:W-:Y:S02]  /*e590*/  FSEL R4, R0, RZ, P0 ;  /* 0x000000ff00047208 */ /* 0x000fe40000000000 */
[----:B------:R-:W-:-:S03]  /*e5a0*/  FSEL R23, R23, RZ, P0 ;  /* 0x000000ff17177208 */ /* 0x000fc60000000000 */
[----:B------:R-:W-:Y:S02]  /*e5b0*/  FADD.FTZ R5, R65, -R4 ;  /* 0x8000000441057221 */ /* 0x000fe40000010000 */
[--C-:B------:R-:W-:Y:S01]  /*e5c0*/  FFMA.FTZ R4, R2, UR10, -R23.reuse ;  /* 0x0000000a02047c23 */ /* 0x100fe20008010817 */
[----:B-1----:R-:W-:Y:S01]  /*e5d0*/  FMNMX.FTZ R2, R11, R8, !PT ;  /* 0x000000080b027209 */ /* 0x002fe20007810000 */
[----:B------:R-:W-:Y:S01]  /*e5e0*/  FMUL.FTZ R5, R5, UR10 ;  /* 0x0000000a05057c20 */ /* 0x000fe20008410000 */
[--C-:B------:R-:W-:Y:S01]  /*e5f0*/  FFMA.FTZ R26, R134, UR10, -R23.reuse ;  /* 0x0000000a861a7c23 */ /* 0x100fe20008010817 */
[--C-:B------:R-:W-:Y:S01]  /*e600*/  FFMA.FTZ R131, R6, UR10, -R23.reuse ;  /* 0x0000000a06837c23 */ /* 0x100fe20008010817 */
[C---:B------:R-:W-:Y:S01]  /*e610*/  FSETP.NEU.FTZ.AND P0, PT, R2.reuse, -INF , PT ;  /* 0xff8000000200780b */ /* 0x040fe20003f1d000 */
[----:B------:R-:W-:Y:S01]  /*e620*/  MUFU.EX2 R4, R4 ;  /* 0x0000000400047308 */ /* 0x000fe20000000800 */
[----:B------:R-:W-:Y:S01]  /*e630*/  FMUL.FTZ R20, R2, UR10 ;  /* 0x0000000a02147c20 */ /* 0x000fe20008410000 */
[--C-:B------:R-:W-:Y:S01]  /*e640*/  FFMA.FTZ R58, R130, UR10, -R23.reuse ;  /* 0x0000000a823a7c23 */ /* 0x100fe20008010817 */
[--C-:B------:R-:W-:Y:S01]  /*e650*/  FFMA.FTZ R72, R14, UR10, -R23.reuse ;  /* 0x0000000a0e487c23 */ /* 0x100fe20008010817 */
[--C-:B------:R-:W-:Y:S01]  /*e660*/  FFMA.FTZ R60, R128, UR10, -R23.reuse ;  /* 0x0000000a803c7c23 */ /* 0x100fe20008010817 */
[----:B------:R-:W-:Y:S01]  /*e670*/  FFMA.FTZ R18, R18, UR10, -R23 ;  /* 0x0000000a12127c23 */ /* 0x000fe20008010817 */
[----:B------:R-:W-:-:S02]  /*e680*/  FSEL R20, R20, RZ, P0 ;  /* 0x000000ff14147208 */ /* 0x000fc40000000000 */
[----:B------:R-:W1:Y:S03]  /*e690*/  MUFU.EX2 R5, R5 ;  /* 0x0000000500057308 */ /* 0x000e660000000800 */
        /* <DEDUP_REMOVED lines=14> */
[-C--:B-1----:R-:W-:Y:S01]  /*e780*/  FFMA.FTZ R55, R89, R5.reuse, R4 ;  /* 0x0000000559377223 */ /* 0x082fe20000010004 */
[-C--:B------:R-:W-:Y:S01]  /*e790*/  FMUL.FTZ R108, R108, R5.reuse ;  /* 0x000000056c6c7220 */ /* 0x080fe20000410000 */
[-C--:B------:R-:W-:Y:S01]  /*e7a0*/  FMUL.FTZ R109, R109, R5.reuse ;  /* 0x000000056d6d7220 */ /* 0x080fe20000410000 */
[-C--:B------:R-:W-:Y:S01]  /*e7b0*/  FMUL.FTZ R104, R104, R5.reuse ;  /* 0x0000000568687220 */ /* 0x080fe20000410000 */
[-C--:B------:R-:W-:Y:S01]  /*e7c0*/  FMUL.FTZ R105, R105, R5.reuse ;  /* 0x0000000569697220 */ /* 0x080fe20000410000 */
[-C--:B------:R-:W-:Y:S01]  /*e7d0*/  FMUL.FTZ R100, R100, R5.reuse ;  /* 0x0000000564647220 */ /* 0x080fe20000410000 */
[-C--:B------:R-:W-:Y:S01]  /*e7e0*/  FMUL.FTZ R101, R101, R5.reuse ;  /* 0x0000000565657220 */ /* 0x080fe20000410000 */
[-C--:B------:R-:W-:Y:S01]  /*e7f0*/  FMUL.FTZ R96, R96, R5.reuse ;  /* 0x0000000560607220 */ /* 0x080fe20000410000 */
[----:B------:R-:W-:Y:S01]  /*e800*/  FMUL.FTZ R97, R97, R5 ;  /* 0x0000000561617220 */ /* 0x000fe20000410000 */
[----:B------:R-:W-:Y:S01]  /*e810*/  FSEL R5, R2, RZ, P0 ;  /* 0x000000ff02057208 */ /* 0x000fe20000000000 */
[----:B------:R-:W1:Y:S01]  /*e820*/  MUFU.EX2 R58, R58 ;  /* 0x0000003a003a7308 */ /* 0x000e620000000800 */
[----:B---3--:R-:W-:Y:S01]  /*e830*/  F2FP.F16.F32.PACK_AB R4, R26, R4 ;  /* 0x000000041a04723e */ /* 0x008fe200000000ff */
[----:B------:R-:W-:Y:S01]  /*e840*/  FFMA.FTZ R89, R12, UR10, -R23 ;  /* 0x0000000a0c597c23 */ /* 0x000fe20008010817 */
[--C-:B------:R-:W-:Y:S01]  /*e850*/  FFMA.FTZ R39, R39, UR10, -R20.reuse ;  /* 0x0000000a27277c23 */ /* 0x100fe20008010814 */
[----:B------:R-:W-:Y:S01]  /*e860*/  FADD.FTZ R5, R66, -R5 ;  /* 0x8000000542057221 */ /* 0x000fe20000010000 */
[----:B------:R-:W-:Y:S01]  /*e870*/  FADD.FTZ R66, R26, R55 ;  /* 0x000000371a427221 */ /* 0x000fe20000010000 */
[--C-:B------:R-:W-:Y:S01]  /*e880*/  FFMA.FTZ R55, R70, UR10, -R23.reuse ;  /* 0x0000000a46377c23 */ /* 0x100fe20008010817 */
[----:B------:R-:W-:Y:S01]  /*e890*/  FFMA.FTZ R26, R94, UR10, -R23 ;  /* 0x0000000a5e1a7c23 */ /* 0x000fe20008010817 */
[----:B------:R-:W-:Y:S01]  /*e8a0*/  FMUL.FTZ R56, R5, UR10 ;  /* 0x0000000a05387c20 */ /* 0x000fe20008410000 */
[----:B------:R-:W-:Y:S01]  /*e8b0*/  MUFU.EX2 R50, R50 ;  /* 0x0000003200327308 */ /* 0x000fe20000000800 */
[----:B------:R-:W-:Y:S01]  /*e8c0*/  LDSM.16.MT88.4 R12, [R124+0x3800] ;  /* 0x003800007c0c783b */ /* 0x000fe20000004200 */
[--C-:B------:R-:W-:Y:S01]  /*e8d0*/  FFMA.FTZ R33, R33, UR10, -R20.reuse ;  /* 0x0000000a21217c23 */ /* 0x100fe20008010814 */
[--C-:B------:R-:W-:Y:S01]  /*e8e0*/  FFMA.FTZ R31, R31, UR10, -R20.reuse ;  /* 0x0000000a1f1f7c23 */ /* 0x100fe20008010814 */
[--C-:B------:R-:W-:Y:S01]  /*e8f0*/  FFMA.FTZ R37, R37, UR10, -R20.reuse ;  /* 0x0000000a25257c23 */ /* 0x100fe20008010814 */
[--C-:B------:R-:W-:Y:S01]  /*e900*/  FFMA.FTZ R25, R25, UR10, -R20.reuse ;  /* 0x0000000a19197c23 */ /* 0x100fe20008010814 */
[----:B------:R-:W-:-:S02]  /*e910*/  FFMA.FTZ R24, R24, UR10, -R20 ;  /* 0x0000000a18187c23 */ /* 0x000fc40008010814 */
[----:B------:R-:W3:Y:S01]  /*e920*/  MUFU.EX2 R65, R65 ;  /* 0x0000004100417308 */ /* 0x000ee20000000800 */
[----:B-1----:R-:W-:-:S07]  /*e930*/  F2FP.F16.F32.PACK_AB R6, R58, R131 ;  /* 0x000000833a06723e */ /* 0x002fce00000000ff */
[----:B------:R-:W-:Y:S08]  /*e940*/  MUFU.EX2 R135, R135 ;  /* 0x0000008700877308 */ /* 0x000ff00000000800 */
[----:B------:R-:W1:Y:S01]  /*e950*/  MUFU.EX2 R56, R56 ;  /* 0x0000003800387308 */ /* 0x000e620000000800 */
[----:B---3--:R-:W-:-:S07]  /*e960*/  F2FP.F16.F32.PACK_AB R5, R65, R50 ;  /* 0x000000324105723e */ /* 0x008fce00000000ff */
[----:B------:R-:W3:Y:S08]  /*e970*/  MUFU.EX2 R62, R62 ;  /* 0x0000003e003e7308 */ /* 0x000ef00000000800 */
[----:B------:R-:W4:Y:S01]  /*e980*/  MUFU.EX2 R72, R72 ;  /* 0x0000004800487308 */ /* 0x000f220000000800 */
        /* <DEDUP_REMOVED lines=8> */
[C---:B---3--:R-:W-:Y:S01]  /*ea10*/  F2FP.F16.F32.PACK_AB R7, R62.reuse, R135 ;  /* 0x000000873e07723e */ /* 0x048fe200000000ff */
[----:B------:R-:W-:Y:S01]  /*ea20*/  MUFU.EX2 R137, R137 ;  /* 0x0000008900897308 */ /* 0x000fe20000000800 */
[----:B------:R-:W-:Y:S01]  /*ea30*/  FFMA.FTZ R126, R91, R56, R50 ;  /* 0x000000385b7e7223 */ /* 0x000fe20000010032 */
[--C-:B------:R-:W-:Y:S01]  /*ea40*/  FFMA.FTZ R91, R67, UR10, -R20.reuse ;  /* 0x0000000a435b7c23 */ /* 0x100fe20008010814 */
[--C-:B------:R-:W-:Y:S01]  /*ea50*/  FFMA.FTZ R56, R71, UR10, -R20.reuse ;  /* 0x0000000a47387c23 */ /* 0x100fe20008010814 */
[----:B------:R-:W-:Y:S01]  /*ea60*/  FFMA.FTZ R50, R69, UR10, -R20 ;  /* 0x0000000a45327c23 */ /* 0x000fe20008010814 */
[----:B------:R-:W-:Y:S01]  /*ea70*/  FADD.FTZ R126, R65, R126 ;  /* 0x0000007e417e7221 */ /* 0x000fe20000010000 */
[C---:B--2---:R-:W-:Y:S01]  /*ea80*/  HMMA.16816.F32 R108, R4.reuse, R8, R108 ;  /* 0x00000008046c723c */ /* 0x044fe2000000186c */
[----:B------:R-:W-:Y:S01]  /*ea90*/  FFMA.FTZ R65, R95, UR10, -R20 ;  /* 0x0000000a5f417c23 */ /* 0x000fe20008010814 */
[----:B------:R-:W-:Y:S01]  /*eaa0*/  MUFU.EX2 R89, R89 ;  /* 0x0000005900597308 */ /* 0x000fe20000000800 */
[----:B------:R-:W-:Y:S01]  /*eab0*/  FADD.FTZ R67, R131, R66 ;  /* 0x0000004283437221 */ /* 0x000fe20000010000 */
[----:B------:R-:W-:Y:S01]  /*eac0*/  FADD.FTZ R131, R135, R126 ;  /* 0x0000007e87837221 */ /* 0x000fe20000010000 */
[----:B------:R-:W-:Y:S01]  /*ead0*/  FFMA.FTZ R71, R61, UR10, -R23 ;  /* 0x0000000a3d477c23 */ /* 0x000fe20008010817 */
[C---:B------:R-:W-:Y:S01]  /*eae0*/  HMMA.16816.F32 R104, R4.reuse, R10, R104 ;  /* 0x0000000a0468723c */ /* 0x040fe20000001868 */
[----:B------:R-:W1:Y:S01]  /*eaf0*/  LDSM.16.MT88.4 R8, [R127+0x3000] ;  /* 0x003000007f08783b */ /* 0x000e620000004200 */
[----:B------:R-:W-:Y:S01]  /*eb00*/  FADD.FTZ R131, R62, R131 ;  /* 0x000000833e837221 */ /* 0x000fe20000010000 */
[----:B------:R-:W-:Y:S01]  /*eb10*/  FFMA.FTZ R62, R40, UR10, -R23 ;  /* 0x0000000a283e7c23 */ /* 0x000fe20008010817 */
[----:B------:R-:W-:Y:S01]  /*eb20*/  MUFU.EX2 R60, R60 ;  /* 0x0000003c003c7308 */ /* 0x000fe20000000800 */
[----:B------:R-:W-:Y:S01]  /*eb30*/  FADD.FTZ R67, R58, R67 ;  /* 0x000000433a437221 */ /* 0x000fe20000010000 */
        /* <DEDUP_REMOVED lines=18> */
[--C-:B------:R-:W-:Y:S01]  /*ec60*/  FFMA.FTZ R38, R63, UR10, -R20.reuse ;  /* 0x0000000a3f267c23 */ /* 0x100fe20008010814 */
[--C-:B------:R-:W-:Y:S01]  /*ec70*/  FFMA.FTZ R48, R53, UR10, -R20.reuse ;  /* 0x0000000a35307c23 */ /* 0x100fe20008010814 */
[--C-:B------:R-:W-:Y:S01]  /*ec80*/  FFMA.FTZ R41, R21, UR10, -R20.reuse ;  /* 0x0000000a15297c23 */ /* 0x100fe20008010814 */
[----:B----4-:R-:W-:Y:S01]  /*ec90*/  FADD.FTZ R70, R72, R67 ;  /* 0x0000004348467221 */ /* 0x010fe20000010000 */
        /* <DEDUP_REMOVED lines=9> */
[--C-:B------:R-:W-:Y:S01]  /*ed30*/  FFMA.FTZ R52, R17, UR10, -R20.reuse ;  /* 0x0000000a11347c23 */ /* 0x100fe20008010814 */
[----:B--2---:R-:W-:Y:S01]  /*ed40*/  FADD.FTZ R68, R74, R131 ;  /* 0x000000834a447221 */ /* 0x004fe20000010000 */
[----:B------:R-:W-:Y:S01]  /*ed50*/  FFMA.FTZ R54, R35, UR10, -R20 ;  /* 0x0000000a23367c23 */ /* 0x000fe20008010814 */
[----:B------:R-:W-:Y:S01]  /*ed60*/  FADD.FTZ R70, R137, R70 ;  /* 0x0000004689467221 */ /* 0x000fe20000010000 */
[----:B-1----:R-:W-:Y:S01]  /*ed70*/  HMMA.16816.F32 R100, R4, R8, R100 ;  /* 0x000000080464723c */ /* 0x002fe20000001864 */
[----:B---3--:R-:W-:-:S02]  /*ed80*/  FADD.FTZ R68, R129, R68 ;  /* 0x0000004481447221 */ /* 0x008fc40000010000 */
[----:B------:R-:W-:Y:S03]  /*ed90*/  MUFU.EX2 R125, R125 ;  /* 0x0000007d007d7308 */ /* 0x000fe60000000800 */
[----:B------:R-:W-:Y:S01]  /*eda0*/  HMMA.16816.F32 R96, R4, R10, R96 ;  /* 0x0000000a0460723c */ /* 0x000fe20000001860 */
[----:B------:R-:W1:Y:S04]  /*edb0*/  LDSM.16.MT88.4 R8, [R124+0x3400] ;  /* 0x003400007c08783b */ /* 0x000e680000004200 */
[----:B------:R-:W2:Y:S02]  /*edc0*/  MUFU.EX2 R64, R64 ;  /* 0x0000004000407308 */ /* 0x000ea40000000800 */
[----:B------:R-:W-:-:S02]  /*edd0*/  F2FP.F16.F32.PACK_AB R4, R137, R72 ;  /* 0x000000488904723e */ /* 0x000fc400000000ff */
[----:B------:R-:W-:Y:S02]  /*ede0*/  F2FP.F16.F32.PACK_AB R5, R129, R74 ;  /* 0x0000004a8105723e */ /* 0x000fe400000000ff */
[----:B------:R-:W-:Y:S01]  /*edf0*/  F2FP.F16.F32.PACK_AB R6, R60, R89 ;  /* 0x000000593c06723e */ /* 0x000fe200000000ff */
[----:B------:R-:W-:Y:S01]  /*ee00*/  FADD.FTZ R89, R89, R70 ;  /* 0x0000004659597221 */ /* 0x000fe20000010000 */
[----:B----4-:R-:W-:Y:S01]  /*ee10*/  F2FP.F16.F32.PACK_AB R7, R30, R75 ;  /* 0x0000004b1e07723e */ /* 0x010fe200000000ff */
[----:B------:R-:W-:Y:S01]  /*ee20*/  MUFU.EX2 R55, R55 ;  /* 0x0000003700377308 */ /* 0x000fe20000000800 */
[----:B------:R-:W-:Y:S01]  /*ee30*/  FADD.FTZ R75, R75, R68 ;  /* 0x000000444b4b7221 */ /* 0x000fe20000010000 */
[----:B------:R-:W-:-:S06]  /*ee40*/  FADD.FTZ R60, R60, R89 ;  /* 0x000000593c3c7221 */ /* 0x000fcc0000010000 */
[----:B------:R-:W-:Y:S08]  /*ee50*/  MUFU.EX2 R26, R26 ;  /* 0x0000001a001a7308 */ /* 0x000ff00000000800 */
        /* <DEDUP_REMOVED lines=15> */
[----:B--2---:R-:W-:Y:S01]  /*ef50*/  F2FP.F16.F32.PACK_AB R4, R64, R125 ;  /* 0x0000007d4004723e */ /* 0x004fe200000000ff */
[----:B------:R-:W-:Y:S01]  /*ef60*/  FADD.FTZ R125, R125, R60 ;  /* 0x0000003c7d7d7221 */ /* 0x000fe20000010000 */
[----:B---3--:R-:W-:Y:S01]  /*ef70*/  F2FP.F16.F32.PACK_AB R5, R56, R91 ;  /* 0x0000005b3805723e */ /* 0x008fe200000000ff */
[----:B------:R-:W2:Y:S01]  /*ef80*/  MUFU.EX2 R66, R66 ;  /* 0x0000004200427308 */ /* 0x000ea20000000800 */
[----:B------:R-:W-:Y:S01]  /*ef90*/  F2FP.F16.F32.PACK_AB R6, R26, R55 ;  /* 0x000000371a06723e */ /* 0x000fe200000000ff */
[----:B------:R-:W-:Y:S01]  /*efa0*/  FFMA.FTZ R60, R29, UR10, -R20 ;  /* 0x0000000a1d3c7c23 */ /* 0x000fe20008010814 */
[----:B----4-:R-:W-:Y:S01]  /*efb0*/  F2FP.F16.F32.PACK_AB R7, R50, R65 ;  /* 0x000000413207723e */ /* 0x010fe200000000ff */
[----:B------:R-:W-:-:S04]  /*efc0*/  FADD.FTZ R64, R64, R125 ;  /* 0x0000007d40407221 */ /* 0x000fc80000010000 */
[----:B------:R-:W-:Y:S01]  /*efd0*/  MUFU.EX2 R46, R46 ;  /* 0x0000002e002e7308 */ /* 0x000fe20000000800 */
[----:B------:R-:W-:Y:S01]  /*efe0*/  FADD.FTZ R55, R55, R64 ;  /* 0x0000004037377221 */ /* 0x000fe20000010000 */
        /* <DEDUP_REMOVED lines=22> */
[----:B------:R5:W-:Y:S08]  /*f150*/  MUFU.EX2 R22, R18 ;  /* 0x0000001200167308 */ /* 0x000bf00000000800 */
[----:B------:R-:W-:Y:S08]  /*f160*/  MUFU.EX2 R44, R44 ;  /* 0x0000002c002c7308 */ /* 0x000ff00000000800 */
[----:B------:R-:W3:Y:S01]  /*f170*/  MUFU.EX2 R67, R67 ;  /* 0x0000004300437308 */ /* 0x000ee20000000800 */
[----:B-----5:R-:W-:Y:S07]  /*f180*/  LDSM.16.MT88.4 R16, [R124+0x4400] ;  /* 0x004400007c10783b */ /* 0x020fee0000004200 */
[----:B------:R-:W-:Y:S08]  /*f190*/  MUFU.EX2 R42, R42 ;  /* 0x0000002a002a7308 */ /* 0x000ff00000000800 */
[----:B------:R-:W-:Y:S01]  /*f1a0*/  MUFU.EX2 R49, R49 ;  /* 0x0000003100317308 */ /* 0x000fe20000000800 */
[C---:B----4-:R-:W-:Y:S07]  /*f1b0*/  HMMA.16816.F32 R100, R4.reuse, R8, R100 ;  /* 0x000000080464723c */ /* 0x050fee0000001864 */
[----:B------:R-:W-:Y:S01]  /*f1c0*/  MUFU.EX2 R23, R23 ;  /* 0x0000001700177308 */ /* 0x000fe20000000800 */
[----:B------:R-:W-:Y:S01]  /*f1d0*/  HMMA.16816.F32 R96, R4, R10, R96 ;  /* 0x0000000a0460723c */ /* 0x000fe20000001860 */
[----:B------:R-:W4:Y:S06]  /*f1e0*/  LDSM.16.MT88.4 R8, [R127+0x4000] ;  /* 0x004000007f08783b */ /* 0x000f2c0000004200 */
[----:B------:R-:W5:Y:S01]  /*f1f0*/  MUFU.EX2 R52, R52 ;  /* 0x0000003400347308 */ /* 0x000f620000000800 */
[----:B-1----:R-:W-:-:S02]  /*f200*/  F2FP.F16.F32.PACK_AB R4, R59, R40 ;  /* 0x000000283b04723e */ /* 0x002fc400000000ff */
[----:B--2---:R-:W-:Y:S02]  /*f210*/  F2FP.F16.F32.PACK_AB R5, R51, R38 ;  /* 0x000000263305723e */ /* 0x004fe400000000ff */
[----:B------:R-:W-:Y:S02]  /*f220*/  F2FP.F16.F32.PACK_AB R6, R45, R36 ;  /* 0x000000242d06723e */ /* 0x000fe400000000ff */
[----:B---3--:R-:W-:Y:S01]  /*f230*/  F2FP.F16.F32.PACK_AB R7, R41, R48 ;  /* 0x000000302907723e */ /* 0x008fe200000000ff */
[----:B------:R-:W-:Y:S06]  /*f240*/  MUFU.EX2 R39, R39 ;  /* 0x0000002700277308 */ /* 0x000fec0000000800 */
[C---:B------:R-:W-:Y:S02]  /*f250*/  HMMA.16816.F32 R108, R4.reuse, R12, R108 ;  /* 0x0000000c046c723c */ /* 0x040fe4000000186c */
[----:B------:R-:W1:Y:S04]  /*f260*/  MUFU.EX2 R54, R54 ;  /* 0x0000003600367308 */ /* 0x000e680000000800 */
[C---:B------:R-:W-:Y:S01]  /*f270*/  HMMA.16816.F32 R104, R4.reuse, R14, R104 ;  /* 0x0000000e0468723c */ /* 0x040fe20000001868 */
[----:B------:R-:W2:Y:S03]  /*f280*/  LDSM.16.MT88.4 R12, [R127+0x4400] ;  /* 0x004400007f0c783b */ /* 0x000ea60000004200 */
[----:B------:R-:W-:Y:S08]  /*f290*/  MUFU.EX2 R34, R34 ;  /* 0x0000002200227308 */ /* 0x000ff00000000800 */
[----:B------:R-:W3:Y:S01]  /*f2a0*/  MUFU.EX2 R47, R47 ;  /* 0x0000002f002f7308 */ /* 0x000ee20000000800 */
[C---:B----4-:R-:W-:Y:S07]  /*f2b0*/  HMMA.16816.F32 R100, R4.reuse, R8, R100 ;  /* 0x000000080464723c */ /* 0x050fee0000001864 */
[----:B------:R-:W-:Y:S01]  /*f2c0*/  MUFU.EX2 R32, R32 ;  /* 0x0000002000207308 */ /* 0x000fe20000000800 */
[----:B------:R-:W-:Y:S01]  /*f2d0*/  HMMA.16816.F32 R96, R4, R10, R96 ;  /* 0x0000000a0460723c */ /* 0x000fe20000001860 */
[----:B------:R-:W-:-:S04]  /*f2e0*/  FADD.FTZ R8, R30, R75 ;  /* 0x0000004b1e087221 */ /* 0x000fc80000010000 */
[----:B------:R-:W-:Y:S02]  /*f2f0*/  FADD.FTZ R91, R91, R8 ;  /* 0x000000085b5b7221 */ /* 0x000fe40000010000 */
[----:B------:R-:W4:Y:S01]  /*f300*/  LDSM.16.MT88.4 R8, [R124+0x4800] ;  /* 0x004800007c08783b */ /* 0x000f220000004200 */
[----:B------:R-:W-:Y:S01]  /*f310*/  F2FP.F16.F32.PACK_AB R4, R67, R44 ;  /* 0x0000002c4304723e */ /* 0x000fe200000000ff */
[----:B------:R-:W-:Y:S01]  /*f320*/  FADD.FTZ R56, R56, R91 ;  /* 0x0000005b38387221 */ /* 0x000fe20000010000 */
[----:B-----5:R-:W-:Y:S01]  /*f330*/  F2FP.F16.F32.PACK_AB R5, R52, R23 ;  /* 0x000000173405723e */ /* 0x020fe200000000ff */
[----:B------:R-:W-:Y:S01]  /*f340*/  MUFU.EX2 R43, R43 ;  /* 0x0000002b002b7308 */ /* 0x000fe20000000800 */
[----:B------:R-:W-:Y:S01]  /*f350*/  F2FP.F16.F32.PACK_AB R6, R49, R42 ;  /* 0x0000002a3106723e */ /* 0x000fe200000000ff */
[----:B------:R-:W-:Y:S01]  /*f360*/  FADD.FTZ R65, R65, R56 ;  /* 0x0000003841417221 */ /* 0x000fe20000010000 */
[----:B-1----:R-:W-:Y:S01]  /*f370*/  F2FP.F16.F32.PACK_AB R7, R54, R39 ;  /* 0x000000273607723e */ /* 0x002fe200000000ff */
[----:B------:R-:W-:-:S02]  /*f380*/  FFMA.FTZ R91, R3, UR10, -R20 ;  /* 0x0000000a035b7c23 */ /* 0x000fc40008010814 */
[----:B------:R-:W-:Y:S01]  /*f390*/  FADD.FTZ R50, R50, R65 ;  /* 0x0000004132327221 */ /* 0x000fe20000010000 */
[----:B------:R-:W-:Y:S01]  /*f3a0*/  MOV R65, R0 ;  /* 0x0000000000417202 */ /* 0x000fe20000000f00 */
[----:B------:R-:W-:Y:S02]  /*f3b0*/  MUFU.EX2 R30, R37 ;  /* 0x00000025001e7308 */ /* 0x000fe40000000800 */
[----:B------:R-:W-:Y:S01]  /*f3c0*/  HMMA.16816.F32 R108, R4, R16, R108 ;  /* 0x00000010046c723c */ /* 0x000fe2000000186c */
[----:B------:R-:W-:-:S04]  /*f3d0*/  FADD.FTZ R29, R95, R50 ;  /* 0x000000325f1d7221 */ /* 0x000fc80000010000 */
[----:B------:R-:W-:Y:S01]  /*f3e0*/  FADD.FTZ R29, R66, R29 ;  /* 0x0000001d421d7221 */ /* 0x000fe20000010000 */
[----:B------:R-:W1:Y:S01]  /*f3f0*/  MUFU.EX2 R33, R33 ;  /* 0x0000002100217308 */ /* 0x000e620000000800 */
[----:B------:R-:W-:Y:S01]  /*f400*/  HMMA.16816.F32 R104, R4, R18, R104 ;  /* 0x000000120468723c */ /* 0x000fe20000001868 */
[----:B------:R-:W5:Y:S01]  /*f410*/  LDSM.16.MT88.4 R16, [R127+0x4800] ;  /* 0x004800007f10783b */ /* 0x000f620000004200 */
[----:B------:R-:W-:Y:S01]  /*f420*/  FADD.FTZ R46, R46, R29 ;  /* 0x0000001d2e2e7221 */ /* 0x000fe20000010000 */
[----:B------:R-:W-:-:S03]  /*f430*/  MOV R66, R2 ;  /* 0x0000000200427202 */ /* 0x000fc60000000f00 */
[----:B--2---:R-:W-:Y:S01]  /*f440*/  HMMA.16816.F32 R100, R4, R12, R100 ;  /* 0x0000000c0464723c */ /* 0x004fe20000001864 */
[----:B------:R-:W-:Y:S01]  /*f450*/  MUFU.EX2 R31, R31 ;  /* 0x0000001f001f7308 */ /* 0x000fe20000000800 */
[----:B------:R-:W-:-:S04]  /*f460*/  FADD.FTZ R69, R69, R46 ;  /* 0x0000002e45457221 */ /* 0x000fc80000010000 */
[----:B------:R-:W-:Y:S01]  /*f470*/  HMMA.16816.F32 R96, R4, R14, R96 ;  /* 0x0000000e0460723c */ /* 0x000fe20000001860 */
[----:B------:R-:W-:Y:S01]  /*f480*/  FADD.FTZ R12, R26, R55 ;  /* 0x000000371a0c7221 */ /* 0x000fe20000010000 */
[----:B------:R-:W-:Y:S01]  /*f490*/  FFMA.FTZ R26, R27, UR10, -R20 ;  /* 0x0000000a1b1a7c23 */ /* 0x000fe20008010814 */
[----:B------:R-:W2:Y:S01]  /*f4a0*/  MUFU.EX2 R60, R60 ;  /* 0x0000003c003c7308 */ /* 0x000ea20000000800 */
[----:B------:R-:W-:Y:S01]  /*f4b0*/  FADD.FTZ R38, R38, R69 ;  /* 0x0000004526267221 */ /* 0x000fe20000010000 */
[----:B------:R-:W-:Y:S02]  /*f4c0*/  FADD.FTZ R27, R71, R12 ;  /* 0x0000000c471b7221 */ /* 0x000fe40000010000 */
[----:B------:R-:W5:Y:S01]  /*f4d0*/  LDSM.16.MT88.4 R12, [R124+0x4c00] ;  /* 0x004c00007c0c783b */ /* 0x000f620000004200 */
[----:B---3--:R-:W-:Y:S01]  /*f4e0*/  F2FP.F16.F32.PACK_AB R4, R47, R34 ;  /* 0x000000222f04723e */ /* 0x008fe200000000ff */
[----:B------:R-:W-:Y:S01]  /*f4f0*/  FADD.FTZ R27, R62, R27 ;  /* 0x0000001b3e1b7221 */ /* 0x000fe20000010000 */
[----:B-1----:R-:W-:Y:S01]  /*f500*/  F2FP.F16.F32.PACK_AB R5, R33, R30 ;  /* 0x0000001e2105723e */ /* 0x002fe200000000ff */
[----:B------:R-:W-:Y:S01]  /*f510*/  FADD.FTZ R51, R51, R38 ;  /* 0x0000002633337221 */ /* 0x000fe20000010000 */
[----:B------:R-:W-:Y:S01]  /*f520*/  F2FP.F16.F32.PACK_AB R6, R43, R32 ;  /* 0x000000202b06723e */ /* 0x000fe200000000ff */
[----:B------:R-:W-:Y:S01]  /*f530*/  FADD.FTZ R58, R58, R27 ;  /* 0x0000001b3a3a7221 */ /* 0x000fe20000010000 */
[----:B------:R-:W-:Y:S01]  /*f540*/  MUFU.EX2 R28, R28 ;  /* 0x0000001c001c7308 */ /* 0x000fe20000000800 */
[----:B------:R-:W-:-:S02]  /*f550*/  FADD.FTZ R48, R48, R51 ;  /* 0x0000003330307221 */ /* 0x000fc40000010000 */
[----:B------:R-:W-:Y:S02]  /*f560*/  FADD.FTZ R61, R61, R58 ;  /* 0x0000003a3d3d7221 */ /* 0x000fe40000010000 */
[----:B------:R-:W-:Y:S01]  /*f570*/  FADD.FTZ R48, R41, R48 ;  /* 0x0000003029307221 */ /* 0x000fe20000010000 */
[----:B--2---:R-:W-:Y:S01]  /*f580*/  F2FP.F16.F32.PACK_AB R7, R60, R31 ;  /* 0x0000001f3c07723e */ /* 0x004fe200000000ff */
[----:B------:R-:W-:Y:S01]  /*f590*/  FADD.FTZ R40, R40, R61 ;  /* 0x0000003d28287221 */ /* 0x000fe20000010000 */
[----:B------:R-:W1:Y:S01]  /*f5a0*/  MUFU.EX2 R21, R21 ;  /* 0x0000001500157308 */ /* 0x000e620000000800 */
[----:B------:R-:W-:Y:S02]  /*f5b0*/  FADD.FTZ R23, R23, R48 ;  /* 0x0000003017177221 */ /* 0x000fe40000010000 */
[----:B------:R-:W-:Y:S02]  /*f5c0*/  FADD.FTZ R59, R59, R40 ;  /* 0x000000283b3b7221 */ /* 0x000fe40000010000 */
[C---:B----4-:R-:W-:Y:S01]  /*f5d0*/  HMMA.16816.F32 R108, R4.reuse, R8, R108 ;  /* 0x00000008046c723c */ /* 0x050fe2000000186c */
[----:B------:R-:W-:Y:S01]  /*f5e0*/  FADD.FTZ R52, R52, R23 ;  /* 0x0000001734347221 */ /* 0x000fe20000010000 */
[----:B------:R-:W-:Y:S01]  /*f5f0*/  FADD.FTZ R36, R36, R59 ;  /* 0x0000003b24247221 */ /* 0x000fe20000010000 */
[----:B------:R-:W2:Y:S02]  /*f600*/  MUFU.EX2 R53, R53 ;  /* 0x0000003500357308 */ /* 0x000ea40000000800 */
[----:B------:R-:W-:Y:S01]  /*f610*/  FADD.FTZ R3, R39, R52 ;  /* 0x0000003427037221 */ /* 0x000fe20000010000 */
[----:B------:R-:W-:Y:S01]  /*f620*/  HMMA.16816.F32 R104, R4, R10, R104 ;  /* 0x0000000a0468723c */ /* 0x000fe20000001868 */
[----:B------:R-:W3:Y:S01]  /*f630*/  LDSM.16.MT88.4 R8, [R127+0x4c00] ;  /* 0x004c00007f08783b */ /* 0x000ee20000004200 */
[----:B------:R-:W-:Y:S01]  /*f640*/  FADD.FTZ R45, R45, R36 ;  /* 0x000000242d2d7221 */ /* 0x000fe20000010000 */
[----:B------:R-:W-:-:S02]  /*f650*/  FADD.FTZ R3, R54, R3 ;  /* 0x0000000336037221 */ /* 0x000fc40000010000 */
[----:B------:R-:W-:Y:S01]  /*f660*/  MUFU.EX2 R25, R25 ;  /* 0x0000001900197308 */ /* 0x000fe20000000800 */
[----:B------:R-:W-:Y:S01]  /*f670*/  FADD.FTZ R44, R44, R45 ;  /* 0x0000002d2c2c7221 */ /* 0x000fe20000010000 */
[----:B-----5:R-:W-:Y:S03]  /*f680*/  HMMA.16816.F32 R100, R4, R16, R100 ;  /* 0x000000100464723c */ /* 0x020fe60000001864 */
[----:B------:R-:W-:-:S03]  /*f690*/  FADD.FTZ R67, R67, R44 ;  /* 0x0000002c43437221 */ /* 0x000fc60000010000 */
[----:B------:R-:W4:Y:S01]  /*f6a0*/  MUFU.EX2 R26, R26 ;  /* 0x0000001a001a7308 */ /* 0x000f220000000800 */
[----:B------:R-:W-:Y:S01]  /*f6b0*/  HMMA.16816.F32 R96, R4, R18, R96 ;  /* 0x000000120460723c */ /* 0x000fe20000001860 */
[----:B------:R-:W-:-:S04]  /*f6c0*/  FADD.FTZ R42, R42, R67 ;  /* 0x000000432a2a7221 */ /* 0x000fc80000010000 */
[----:B------:R-:W-:Y:S02]  /*f6d0*/  FADD.FTZ R49, R49, R42 ;  /* 0x0000002a31317221 */ /* 0x000fe40000010000 */
[----:B------:R-:W-:Y:S01]  /*f6e0*/  MUFU.EX2 R24, R24 ;  /* 0x0000001800187308 */ /* 0x000fe20000000800 */
[----:B-1----:R-:W-:Y:S01]  /*f6f0*/  F2FP.F16.F32.PACK_AB R4, R21, R28 ;  /* 0x0000001c1504723e */ /* 0x002fe200000000ff */
[----:B------:R-:W-:Y:S01]  /*f700*/  FADD.FTZ R34, R34, R49 ;  /* 0x0000003122227221 */ /* 0x000fe20000010000 */
[----:B--2---:R-:W-:-:S03]  /*f710*/  F2FP.F16.F32.PACK_AB R6, R53, R22 ;  /* 0x000000163506723e */ /* 0x004fc600000000ff */
[----:B------:R-:W-:Y:S02]  /*f720*/  FADD.FTZ R47, R47, R34 ;  /* 0x000000222f2f7221 */ /* 0x000fe40000010000 */
[----:B------:R-:W1:Y:S01]  /*f730*/  MUFU.EX2 R91, R91 ;  /* 0x0000005b005b7308 */ /* 0x000e620000000800 */
[----:B----4-:R-:W-:Y:S01]  /*f740*/  F2FP.F16.F32.PACK_AB R5, R26, R25 ;  /* 0x000000191a05723e */ /* 0x010fe200000000ff */
[----:B------:R-:W-:-:S04]  /*f750*/  FADD.FTZ R32, R32, R47 ;  /* 0x0000002f20207221 */ /* 0x000fc80000010000 */
[----:B------:R-:W-:-:S04]  /*f760*/  FADD.FTZ R43, R43, R32 ;  /* 0x000000202b2b7221 */ /* 0x000fc80000010000 */
[----:B------:R-:W-:-:S04]  /*f770*/  FADD.FTZ R28, R28, R43 ;  /* 0x0000002b1c1c7221 */ /* 0x000fc80000010000 */
[----:B------:R-:W-:Y:S01]  /*f780*/  FADD.FTZ R21, R21, R28 ;  /* 0x0000001c15157221 */ /* 0x000fe20000010000 */
[----:B-1----:R-:W-:-:S03]  /*f790*/  F2FP.F16.F32.PACK_AB R7, R91, R24 ;  /* 0x000000185b07723e */ /* 0x002fc600000000ff */
[----:B------:R-:W-:-:S04]  /*f7a0*/  FADD.FTZ R22, R22, R21 ;  /* 0x0000001516167221 */ /* 0x000fc80000010000 */
[----:B------:R-:W-:Y:S01]  /*f7b0*/  FADD.FTZ R89, R53, R22 ;  /* 0x0000001635597221 */ /* 0x000fe20000010000 */
[C---:B------:R-:W-:Y:S06]  /*f7c0*/  HMMA.16816.F32 R108, R4.reuse, R12, R108 ;  /* 0x0000000c046c723c */ /* 0x040fec000000186c */
[----:B------:R-:W-:Y:S01]  /*f7d0*/  HMMA.16816.F32 R104, R4, R14, R104 ;  /* 0x0000000e0468723c */ /* 0x000fe20000001868 */
[----:B------:R-:W-:-:S04]  /*f7e0*/  FADD.FTZ R12, R30, R3 ;  /* 0x000000031e0c7221 */ /* 0x000fc80000010000 */
[----:B------:R-:W-:Y:S01]  /*f7f0*/  FADD.FTZ R12, R33, R12 ;  /* 0x0000000c210c7221 */ /* 0x000fe20000010000 */
[----:B---3--:R-:W-:Y:S03]  /*f800*/  HMMA.16816.F32 R100, R4, R8, R100 ;  /* 0x000000080464723c */ /* 0x008fe60000001864 */
[----:B------:R-:W-:-:S03]  /*f810*/  FADD.FTZ R31, R31, R12 ;  /* 0x0000000c1f1f7221 */ /* 0x000fc60000010000 */
[----:B------:R-:W-:Y:S01]  /*f820*/  HMMA.16816.F32 R96, R4, R10, R96 ;  /* 0x0000000a0460723c */ /* 0x000fe20000001860 */
[----:B------:R-:W-:-:S04]  /*f830*/  FADD.FTZ R60, R60, R31 ;  /* 0x0000001f3c3c7221 */ /* 0x000fc80000010000 */
[----:B------:R-:W-:-:S04]  /*f840*/  FADD.FTZ R25, R25, R60 ;  /* 0x0000003c19197221 */ /* 0x000fc80000010000 */
[----:B------:R-:W-:-:S04]  /*f850*/  FADD.FTZ R25, R26, R25 ;  /* 0x000000191a197221 */ /* 0x000fc80000010000 */
[----:B------:R-:W-:-:S04]  /*f860*/  FADD.FTZ R24, R24, R25 ;  /* 0x0000001918187221 */ /* 0x000fc80000010000 */
[----:B------:R-:W-:-:S07]  /*f870*/  FADD.FTZ R91, R91, R24 ;  /* 0x000000185b5b7221 */ /* 0x000fce0000010000 */
.L_x_4784:
        /* <DEDUP_REMOVED lines=12> */
.L_x_4796:
        /* <DEDUP_REMOVED lines=69> */
.L_x_4793:
[----:B------:R-:W-:Y:S01]  /*fd90*/  @P2 STS.64 [R122+0x3008], RZ ;  /* 0x003008ff7a002388 */ /* 0x000fe20000000a00 */
[----:B--2---:R-:W-:Y:S01]  /*fda0*/  @!P2 IMAD R129, R129, 0x60, RZ ;  /* 0x000000608181a824 */ /* 0x004fe200078e02ff */
[----:B-1----:R-:W-:Y:S01]  /*fdb0*/  @!P2 LEA R134, P3, R130, R14, 0x6 ;  /* 0x0000000e8286a211 */ /* 0x002fe200078630ff */
[----:B------:R-:W-:Y:S01]  /*fdc0*/  @!P2 IMAD.WIDE.U32 R138, R128, 0x60, R14 ;  /* 0x00000060808aa825 */ /* 0x000fe200078e000e */
[C---:B------:R-:W-:Y:S02]  /*fdd0*/  LEA R128, P5, R14.reuse, R132, 0x1 ;  /* 0x000000840e807211 */ /* 0x040fe400078a08ff */
[----:B------:R-:W-:Y:S01]  /*fde0*/  @P2 STS [R122+0x3000], RZ ;  /* 0x003000ff7a002388 */ /* 0x000fe20000000800 */
[----:B------:R-:W-:Y:S02]  /*fdf0*/  @!P2 IADD3 R135, P0, R115, R14, RZ ;  /* 0x0000000e7387a210 */ /* 0x000fe40007f1e0ff */
[----:B------:R-:W-:Y:S01]  /*fe00*/  @!P2 IADD3 R136, R129, R139, RZ ;  /* 0x0000008b8188a210 */ /* 0x000fe20007ffe0ff */
[----:B------:R-:W-:Y:S01]  /*fe10*/  @P2 STS [R122+0x3004], RZ ;  /* 0x003004ff7a002388 */ /* 0x000fe20000000800 */
[----:B------:R-:W-:Y:S02]  /*fe20*/  LEA.HI.X R129, R14, R133, R15, 0x1, P5 ;  /* 0x000000850e817211 */ /* 0x000fe400028f0c0f */
[CC--:B------:R-:W-:Y:S02]  /*fe30*/  @!P2 LEA R142, P4, R135.reuse, R132.reuse, 0x1 ;  /* 0x00000084878ea211 */ /* 0x0c0fe400078808ff */
        /* <DEDUP_REMOVED lines=33> */
[----:B------:R-:W-:Y:S08]  /*10050*/  LDSM.16.M88.4 R68, [R87] ;  /* 0x000000005744783b */ /* 0x000ff00000000200 */
[----:B------:R-:W3:Y:S08]  /*10060*/  LDSM.16.M88.4 R48, [R85] ;  /* 0x000000005530783b */ /* 0x000ef00000000200 */
[----:B------:R-:W4:Y:S08]  /*10070*/  LDSM.16.M88.4 R24, [R86+0x1800] ;  /* 0x001800005618783b */ /* 0x000f300000000200 */
[----:B------:R-:W5:Y:S08]  /*10080*/  LDSM.16.M88.4 R28, [R84] ;  /* 0x00000000541c783b */ /* 0x000f700000000200 */
[----:B------:R-:W5:Y:S08]  /*10090*/  LDSM.16.M88.4 R32, [R86+0x1c00] ;  /* 0x001c00005620783b */ /* 0x000f700000000200 */
[----:B------:R-:W5:Y:S08]  /*100a0*/  LDSM.16.M88.4 R36, [R83] ;  /* 0x000000005324783b */ /* 0x000f700000000200 */
[----:B------:R-:W5:Y:S08]  /*100b0*/  LDSM.16.M88.4 R40, [R86+0x2000] ;  /* 0x002000005628783b */ /* 0x000f700000000200 */
[----:B------:R-:W5:Y:S08]  /*100c0*/  LDSM.16.M88.4 R44, [R82] ;  /* 0x00000000522c783b */ /* 0x000f700000000200 */
[----:B------:R-:W5:Y:S08]  /*100d0*/  LDSM.16.M88.4 R60, [R81] ;  /* 0x00000000513c783b */ /* 0x000f700000000200 */
[----:B------:R-:W-:Y:S08]  /*100e0*/  LDSM.16.M88.4 R52, [R80] ;  /* 0x000000005034783b */ /* 0x000ff00000000200 */
[----:B------:R-:W-:Y:S08]  /*100f0*/  LDSM.16.M88.4 R56, [R86+0x2800] ;  /* 0x002800005638783b */ /* 0x000ff00000000200 */
[----:B------:R-:W-:Y:S01]  /*10100*/  LDSM.16.M88.4 R72, [R86+0x2c00] ;  /* 0x002c00005648783b */ /* 0x000fe20000000200 */
[C---:B--2---:R-:W-:Y:S06]  /*10110*/  HMMA.16816.F32 R4, R64.reuse, R8, RZ ;  /* 0x000000084004723c */ /* 0x044fec00000018ff */
[C---:B------:R-:W-:Y:S06]  /*10120*/  HMMA.16816.F32 R8, R64.reuse, R10, RZ ;  /* 0x0000000a4008723c */ /* 0x040fec00000018ff */
[C---:B-1----:R-:W-:Y:S06]  /*10130*/  HMMA.16816.F32 R12, R64.reuse, R16, RZ ;  /* 0x00000010400c723c */ /* 0x042fec00000018ff */
[----:B------:R-:W-:Y:S06]  /*10140*/  HMMA.16816.F32 R16, R64, R18, RZ ;  /* 0x000000124010723c */ /* 0x000fec00000018ff */
[C---:B---3--:R-:W-:Y:S06]  /*10150*/  HMMA.16816.F32 R4, R68.reuse, R48, R4 ;  /* 0x000000304404723c */ /* 0x048fec0000001804 */
[----:B------:R-:W-:Y:S01]  /*10160*/  HMMA.16816.F32 R8, R68, R50, R8 ;  /* 0x000000324408723c */ /* 0x000fe20000001808 */
[----:B------:R-:W1:Y:S05]  /*10170*/  LDSM.16.M88.4 R48, [R86+0x2400] ;  /* 0x002400005630783b */ /* 0x000e6a0000000200 */
[C---:B----4-:R-:W-:Y:S06]  /*10180*/  HMMA.16816.F32 R20, R64.reuse, R24, RZ ;  /* 0x000000184014723c */ /* 0x050fec00000018ff */
[----:B------:R-:W-:Y:S06]  /*10190*/  HMMA.16816.F32 R24, R64, R26, RZ ;  /* 0x0000001a4018723c */ /* 0x000fec00000018ff */
[C---:B-----5:R-:W-:Y:S05]  /*101a0*/  HMMA.16816.F32 R12, R68.reuse, R28, R12 ;  /* 0x0000001c440c723c */ /* 0x060fea000000180c */
[----:B------:R-:W-:Y:S01]  /*101b0*/  FMUL.FTZ R0, R4, UR5 ;  /* 0x0000000504007c20 */ /* 0x000fe20008410000 */
[----:B------:R-:W-:Y:S05]  /*101c0*/  HMMA.16816.F32 R16, R68, R30, R16 ;  /* 0x0000001e4410723c */ /* 0x000fea0000001810 */
[----:B------:R-:W2:Y:S01]  /*101d0*/  MUFU.TANH R0, R0 ;  /* 0x0000000000007308 */ /* 0x000ea20000002400 */
[C---:B------:R-:W-:Y:S05]  /*101e0*/  HMMA.16816.F32 R28, R64.reuse, R32, RZ ;  /* 0x00000020401c723c */ /* 0x040fea00000018ff */
[----:B------:R-:W-:Y:S01]  /*101f0*/  FMUL.FTZ R3, R5, UR5 ;  /* 0x0000000505037c20 */ /* 0x000fe20008410000 */
[----:B------:R-:W-:Y:S01]  /*10200*/  HMMA.16816.F32 R32, R64, R34, RZ ;  /* 0x000000224020723c */ /* 0x000fe200000018ff */
[----:B------:R-:W-:Y:S01]  /*10210*/  FMUL.FTZ R4, R7, UR5 ;  /* 0x0000000507047c20 */ /* 0x000fe20008410000 */
[----:B------:R-:W-:Y:S03]  /*10220*/  FMUL.FTZ R5, R8, UR5 ;  /* 0x0000000508057c20 */ /* 0x000fe60008410000 */
[----:B------:R-:W3:Y:S01]  /*10230*/  MUFU.TANH R3, R3 ;  /* 0x0000000300037308 */ /* 0x000ee20000002400 */
[C---:B------:R-:W-:Y:S05]  /*10240*/  HMMA.16816.F32 R20, R68.reuse, R36, R20 ;  /* 0x000000244414723c */ /* 0x040fea0000001814 */
[----:B------:R-:W-:Y:S01]  /*10250*/  FMUL.FTZ R7, R9, UR5 ;  /* 0x0000000509077c20 */ /* 0x000fe20008410000 */
[----:B------:R-:W-:Y:S03]  /*10260*/  HMMA.16816.F32 R24, R68, R38, R24 ;  /* 0x000000264418723c */ /* 0x000fe60000001818 */
[----:B------:R-:W4:Y:S02]  /*10270*/  MUFU.TANH R4, R4 ;  /* 0x0000000400047308 */ /* 0x000f240000002400 */
[----:B------:R-:W-:Y:S01]  /*10280*/  FMUL.FTZ R8, R11, UR5 ;  /* 0x000000050b087c20 */ /* 0x000fe20008410000 */
[C---:B------:R-:W-:Y:S07]  /*10290*/  HMMA.16816.F32 R36, R64.reuse, R40, RZ ;  /* 0x000000284024723c */ /* 0x040fee00000018ff */
[----:B------:R-:W1:Y:S01]  /*102a0*/  MUFU.TANH R5, R5 ;  /* 0x0000000500057308 */ /* 0x000e620000002400 */
[----:B------:R-:W-:Y:S01]  /*102b0*/  FMUL.FTZ R9, R12, UR5 ;  /* 0x000000050c097c20 */ /* 0x000fe20008410000 */
[----:B------:R-:W-:Y:S02]  /*102c0*/  HMMA.16816.F32 R40, R64, R42, RZ ;  /* 0x0000002a4028723c */ /* 0x000fe400000018ff */
[----:B------:R-:W-:Y:S01]  /*102d0*/  FMUL.FTZ R11, R13, UR5 ;  /* 0x000000050d0b7c20 */ /* 0x000fe20008410000 */
[----:B------:R-:W-:Y:S05]  /*102e0*/  FMUL.FTZ R12, R15, UR5 ;  /* 0x000000050f0c7c20 */ /* 0x000fea0008410000 */
[----:B------:R-:W1:Y:S01]  /*102f0*/  MUFU.TANH R7, R7 ;  /* 0x0000000700077308 */ /* 0x000e620000002400 */
[C---:B------:R-:W-:Y:S05]  /*10300*/  HMMA.16816.F32 R28, R68.reuse, R44, R28 ;  /* 0x0000002c441c723c */ /* 0x040fea000000181c */
[----:B------:R-:W-:Y:S01]  /*10310*/  FMUL.FTZ R13, R16, UR5 ;  /* 0x00000005100d7c20 */ /* 0x000fe20008410000 */
[C---:B------:R-:W-:Y:S03]  /*10320*/  HMMA.16816.F32 R32, R68.reuse, R46, R32 ;  /* 0x0000002e4420723c */ /* 0x040fe60000001820 */
[----:B------:R-:W1:Y:S02]  /*10330*/  MUFU.TANH R8, R8 ;  /* 0x0000000800087308 */ /* 0x000e640000002400 */
[----:B------:R-:W-:Y:S01]  /*10340*/  FMUL.FTZ R15, R17, UR5 ;  /* 0x00000005110f7c20 */ /* 0x000fe20008410000 */
[C---:B------:R-:W-:Y:S07]  /*10350*/  HMMA.16816.F32 R36, R68.reuse, R60, R36 ;  /* 0x0000003c4424723c */ /* 0x040fee0000001824 */
[----:B------:R-:W2:Y:S01]  /*10360*/  MUFU.TANH R9, R9 ;  /* 0x0000000900097308 */ /* 0x000ea20000002400 */
[----:B------:R-:W-:Y:S01]  /*10370*/  FMUL.FTZ R16, R19, UR5 ;  /* 0x0000000513107c20 */ /* 0x000fe20008410000 */
[----:B------:R-:W-:Y:S01]  /*10380*/  HMMA.16816.F32 R40, R68, R62, R40 ;  /* 0x0000003e4428723c */ /* 0x000fe20000001828 */
[----:B------:R-:W5:Y:S07]  /*10390*/  LDSM.16.M88.4 R60, [R79] ;  /* 0x000000004f3c783b */ /* 0x000f6e0000000200 */
[----:B------:R-:W2:Y:S01]  /*103a0*/  MUFU.TANH R11, R11 ;  /* 0x0000000b000b7308 */ /* 0x000ea20000002400 */
[C---:B-1----:R-:W-:Y:S03]  /*103b0*/  HMMA.16816.F32 R44, R64.reuse, R48, RZ ;  /* 0x00000030402c723c */ /* 0x042fe600000018ff */
        /* <DEDUP_REMOVED lines=38> */
[C---:B-----5:R-:W-:Y:S05]  /*10620*/  HMMA.16816.F32 R52, R68.reuse, R60, R52 ;  /* 0x0000003c4434723c */ /* 0x060fea0000001834 */
[----:B------:R-:W1:Y:S01]  /*10630*/  MUFU.TANH R16, R16 ;  /* 0x0000001000107308 */ /* 0x000e620000002400 */
[----:B------:R-:W-:Y:S01]  /*10640*/  FMUL.FTZ R41, R44, UR5 ;  /* 0x000000052c297c20 */ /* 0x000fe20008410000 */
[----:B------:R-:W-:Y:S08]  /*10650*/  HMMA.16816.F32 R56, R68, R62, R56 ;  /* 0x0000003e4438723c */ /* 0x000ff00000001838 */
[----:B------:R-:W1:Y:S01]  /*10660*/  MUFU.TANH R17, R17 ;  /* 0x0000001100117308 */ /* 0x000e620000002400 */
[C---:B------:R-:W-:Y:S03]  /*10670*/  HMMA.16816.F32 R60, R64.reuse, R72, RZ ;  /* 0x00000048403c723c */ /* 0x040fe600000018ff */
[----:B------:R-:W-:Y:S03]  /*10680*/  FMUL.FTZ R43, R45, UR5 ;  /* 0x000000052d2b7c20 */ /* 0x000fe60008410000 */
[----:B------:R-:W-:Y:S03]  /*10690*/  HMMA.16816.F32 R64, R64, R74, RZ ;  /* 0x0000004a4040723c */ /* 0x000fe600000018ff */
[----:B------:R-:W1:Y:S01]  /*106a0*/  MUFU.TANH R19, R19 ;  /* 0x0000001300137308 */ /* 0x000e620000002400 */
[----:B------:R-:W5:Y:S01]  /*106b0*/  LDSM.16.M88.4 R72, [R78] ;  /* 0x000000004e48783b */ /* 0x000f620000000200 */
[----:B------:R-:W-:Y:S01]  /*106c0*/  FMUL.FTZ R34, R38, UR5 ;  /* 0x0000000526227c20 */ /* 0x000fe20008410000 */
[----:B------:R-:W-:Y:S07]  /*106d0*/  DEPBAR.LE SB0, 0x0 ;  /* 0x000080000000791a */ /* 0x000fee0000000000 */
[----:B------:R-:W1:Y:S01]  /*106e0*/  MUFU.TANH R18, R18 ;  /* 0x0000001200127308 */ /* 0x000e620000002400 */
[----:B------:R-:W-:Y:S01]  /*106f0*/  BAR.SYNC.DEFER_BLOCKING 0x0 ;  /* 0x0000000000007b1d */ /* 0x000fe20000010000 */
        /* <DEDUP_REMOVED lines=16> */
[----:B------:R-:W-:Y:S08]  /*10800*/  FMUL.FTZ R54, R58, UR5 ;  /* 0x000000053a367c20 */ /* 0x000ff00008410000 */
[----:B------:R-:W1:Y:S10]  /*10810*/  MUFU.TANH R23, R23 ;  /* 0x0000001700177308 */ /* 0x000e740000002400 */
[----:B------:R-:W1:Y:S01]  /*10820*/  MUFU.TANH R22, R22 ;  /* 0x0000001600167308 */ /* 0x000e620000002400 */
[C---:B-----5:R-:W-:Y:S06]  /*10830*/  HMMA.16816.F32 R60, R68.reuse, R72, R60 ;  /* 0x00000048443c723c */ /* 0x060fec000000183c */
[----:B------:R-:W-:Y:S03]  /*10840*/  HMMA.16816.F32 R64, R68, R74, R64 ;  /* 0x0000004a4440723c */ /* 0x000fe60000001840 */
[----:B------:R-:W1:Y:S10]  /*10850*/  MUFU.TANH R24, R24 ;  /* 0x0000001800187308 */ /* 0x000e740000002400 */
        /* <DEDUP_REMOVED lines=53> */
[----:B------:R-:W-:Y:S01]  /*10bb0*/  IMAD.SHL.U32 R75, R92, 0x80, RZ ;  /* 0x000000805c4b7824 */ /* 0x000fe200078e00ff */
[----:B------:R-:W2:Y:S01]  /*10bc0*/  LDC R67, c[0x0][0x380] ;  /* 0x0000e000ff437b82 */ /* 0x000ea20000000800 */
[----:B------:R-:W-:Y:S02]  /*10bd0*/  MOV R128, RZ ;  /* 0x000000ff00807202 */ /* 0x000fe40000000f00 */
[-C--:B--2---:R-:W-:Y:S02]  /*10be0*/  IABS R74, R67.reuse ;  /* 0x00000043004a7213 */ /* 0x084fe40000000000 */
[-C--:B------:R-:W-:Y:S02]  /*10bf0*/  LOP3.LUT R66, RZ, R67.reuse, RZ, 0x33, !PT ;  /* 0x00000043ff427212 */ /* 0x080fe400078e33ff */
[----:B------:R-:W2:Y:S10]  /*10c00*/  I2F.RP R130, R74 ;  /* 0x0000004a00827306 */ /* 0x000eb40000209400 */
[----:B--2---:R-:W2:Y:S02]  /*10c10*/  MUFU.RCP R72, R130 ;  /* 0x0000008200487308 */ /* 0x004ea40000001000 */
[----:B--2---:R-:W-:Y:S08]  /*10c20*/  VIADD R129, R72, 0xffffffe ;  /* 0x0ffffffe48817836 */ /* 0x004ff00000000000 */
[----:B------:R-:W2:Y:S02]  /*10c30*/  F2I.FTZ.U32.TRUNC.NTZ R129, R129 ;  /* 0x0000008100817305 */ /* 0x000ea4000021f000 */
[--C-:B--2---:R-:W-:Y:S04]  /*10c40*/  IMAD.MOV R72, RZ, RZ, -R129.reuse ;  /* 0x000000ffff487224 */ /* 0x104fe800078e0a81 */
[----:B------:R-:W-:Y:S04]  /*10c50*/  IMAD R72, R72, R74, RZ ;  /* 0x0000004a48487224 */ /* 0x000fe800078e02ff */
[----:B------:R-:W-:Y:S04]  /*10c60*/  IMAD.HI.U32 R72, R129, R72, R128 ;  /* 0x0000004881487227 */ /* 0x000fe800078e0080 */
[C---:B------:R-:W-:Y:S05]  /*10c70*/  VIADD R128, R75.reuse, 0xffffff80 ;  /* 0xffffff804b807836 */ /* 0x040fea0000000000 */
[----:B------:R-:W-:Y:S02]  /*10c80*/  IABS R131, R128 ;  /* 0x0000008000837213 */ /* 0x000fe40000000000 */
[----:B------:R-:W-:Y:S03]  /*10c90*/  LOP3.LUT R128, R128, R67, RZ, 0x3c, !PT ;  /* 0x0000004380807212 */ /* 0x000fe600078e3cff */
[----:B------:R-:W-:Y:S01]  /*10ca0*/  IMAD.HI.U32 R71, R72, R131, RZ ;  /* 0x0000008348477227 */ /* 0x000fe200078e00ff */
[----:B------:R-:W-:Y:S03]  /*10cb0*/  ISETP.GE.AND P4, PT, R128, RZ, PT ;  /* 0x000000ff8000720c */ /* 0x000fe60003f86270 */
[----:B------:R-:W-:Y:S01]  /*10cc0*/  VIADD R128, R75, 0xffffff00 ;  /* 0xffffff004b807836 */ /* 0x000fe20000000000 */
[----:B------:R-:W-:Y:S04]  /*10cd0*/  IADD3 R129, -R71, RZ, RZ ;  /* 0x000000ff47817210 */ /* 0x000fe80007ffe1ff */
[----:B------:R-:W-:Y:S01]  /*10ce0*/  IABS R75, R128 ;  /* 0x00000080004b7213 */ /* 0x000fe20000000000 */
[----:B------:R-:W-:Y:S01]  /*10cf0*/  IMAD R131, R74, R129, R131 ;  /* 0x000000814a837224 */ /* 0x000fe200078e0283 */
[----:B------:R-:W-:Y:S03]  /*10d00*/  LOP3.LUT R128, R128, R67, RZ, 0x3c, !PT ;  /* 0x0000004380807212 */ /* 0x000fe600078e3cff */
[----:B------:R-:W-:Y:S01]  /*10d10*/  IMAD.HI.U32 R69, R72, R75, RZ ;  /* 0x0000004b48457227 */ /* 0x000fe200078e00ff */
[----:B------:R-:W-:Y:S02]  /*10d20*/  ISETP.GT.U32.AND P5, PT, R74, R131, PT ;  /* 0x000000834a00720c */ /* 0x000fe40003fa4070 */
[----:B------:R-:W-:Y:S02]  /*10d30*/  ISETP.GE.AND P3, PT, R128, RZ, PT ;  /* 0x000000ff8000720c */ /* 0x000fe40003f66270 */
[----:B------:R-:W-:Y:S05]  /*10d40*/  IADD3 R72, -R69, RZ, RZ ;  /* 0x000000ff45487210 */ /* 0x000fea0007ffe1ff */
[C---:B------:R-:W-:Y:S04]  /*10d50*/  IMAD R75, R74.reuse, R72, R75 ;  /* 0x000000484a4b7224 */ /* 0x040fe800078e024b */
[--C-:B------:R-:W-:Y:S01]  /*10d60*/  @!P5 IMAD.IADD R131, R131, 0x1, -R74.reuse ;  /* 0x000000018383d824 */ /* 0x100fe200078e0a4a */
[----:B------:R-:W-:Y:S01]  /*10d70*/  ISETP.GT.U32.AND P0, PT, R74, R75, PT ;  /* 0x0000004b4a00720c */ /* 0x000fe20003f04070 */
[----:B------:R-:W-:Y:S03]  /*10d80*/  @!P5 VIADD R71, R71, 0x1 ;  /* 0x000000014747d836 */ /* 0x000fe60000000000 */
[-C--:B------:R-:W-:Y:S09]  /*10d90*/  ISETP.GE.U32.AND P6, PT, R131, R74.reuse, PT ;  /* 0x0000004a8300720c */ /* 0x080ff20003fc6070 */
[----:B------:R-:W-:Y:S01]  /*10da0*/  @!P0 IADD3 R69, R69, 0x1, RZ ;  /* 0x0000000145458810 */ /* 0x000fe20007ffe0ff */
[----:B------:R-:W-:Y:S01]  /*10db0*/  @!P0 IMAD.IADD R75, R75, 0x1, -R74 ;  /* 0x000000014b4b8824 */ /* 0x000fe200078e0a4a */
[----:B------:R-:W-:Y:S02]  /*10dc0*/  ISETP.NE.AND P0, PT, R67, RZ, PT ;  /* 0x000000ff4300720c */ /* 0x000fe40003f05270 */
[----:B------:R-:W-:Y:S02]  /*10dd0*/  @P6 VIADD R71, R71, 0x1 ;  /* 0x0000000147476836 */ /* 0x000fe40000000000 */
[----:B------:R-:W-:Y:S02]  /*10de0*/  ISETP.GE.U32.AND P5, PT, R75, R74, PT ;  /* 0x0000004a4b00720c */ /* 0x000fe40003fa6070 */
[----:B------:R-:W2:Y:S01]  /*10df0*/  LDC R74, c[0x0][0x24c] ;  /* 0x00009300ff4a7b82 */ /* 0x000ea20000000800 */
[----:B------:R-:W-:Y:S04]  /*10e00*/  @!P4 IADD3 R71, -R71, RZ, RZ ;  /* 0x000000ff4747c210 */ /* 0x000fe80007ffe1ff */
[C---:B------:R-:W-:Y:S06]  /*10e10*/  SEL R68, R66.reuse, R71, !P0 ;  /* 0x0000004742447207 */ /* 0x040fec0004000000 */
[----:B------:R-:W-:Y:S04]  /*10e20*/  @P5 VIADD R69, R69, 0x1 ;  /* 0x0000000145455836 */ /* 0x000fe80000000000 */
[----:B------:R-:W-:Y:S05]  /*10e30*/  @!P3 IMAD.MOV R69, RZ, RZ, -R69 ;  /* 0x000000ffff45b224 */ /* 0x000fea00078e0a45 */
[----:B------:R-:W-:Y:S04]  /*10e40*/  SEL R73, R66, R69, !P0 ;  /* 0x0000004542497207 */ /* 0x000fe80004000000 */
[CC--:B------:R-:W-:Y:S01]  /*10e50*/  LEA R130, P0, R73.reuse, R118.reuse, 0x2 ;  /* 0x0000007649827211 */ /* 0x0c0fe200078010ff */
[----:B------:R-:W-:Y:S03]  /*10e60*/  IMAD.IADD R66, R68, 0x1, -R73 ;  /* 0x0000000144427824 */ /* 0x000fe600078e0a49 */
[----:B------:R-:W-:Y:S01]  /*10e70*/  LEA.HI.X.SX32 R131, R73, R119, 0x2, P0 ;  /* 0x0000007749837211 */ /* 0x000fe200000f16ff */
[----:B------:R-:W-:Y:S01]  /*10e80*/  IMAD R65, R66, R67, -0x80 ;  /* 0xffffff8042417424 */ /* 0x000fe200078e0243 */
[C---:B------:R-:W-:Y:S03]  /*10e90*/  LEA R128, P0, R68.reuse, R118, 0x2 ;  /* 0x0000007644807211 */ /* 0x040fe600078010ff */
[----:B------:R3:W4:Y:S01]  /*10ea0*/  LDG.E R72, desc[UR6][R130.64] ;  /* 0x0000000682487981 */ /* 0x000722000c1e1900 */
[----:B------:R-:W-:Y:S05]  /*10eb0*/  LEA.HI.X.SX32 R129, R68, R119, 0x2, P0 ;  /* 0x0000007744817211 */ /* 0x000fea00000f16ff */
[----:B------:R-:W4:Y:S01]  /*10ec0*/  LDG.E R75, desc[UR6][R128.64] ;  /* 0x00000006804b7981 */ /* 0x000f22000c1e1900 */
[----:B---3--:R-:W-:Y:S01]  /*10ed0*/  IMAD.WIDE.U32 R130, R65, R70, RZ ;  /* 0x0000004641827225 */ /* 0x008fe200078e00ff */
[----:B----4-:R-:W-:Y:S02]  /*10ee0*/  IADD3 R72, -R75, R72, RZ ;  /* 0x000000484b487210 */ /* 0x010fe40007ffe1ff */
[----:B------:R-:W-:Y:S02]  /*10ef0*/  SHF.R.S32.HI R75, RZ, 0x1f, R65 ;  /* 0x0000001fff4b7819 */ /* 0x000fe40000011441 */
[----:B------:R-:W-:Y:S03]  /*10f00*/  SHF.R.S32.HI R129, RZ, 0x1f, R72 ;  /* 0x0000001fff817819 */ /* 0x000fe60000011448 */
[----:B------:R-:W-:Y:S04]  /*10f10*/  IMAD R75, R75, R70, RZ ;  /* 0x000000464b4b7224 */ /* 0x000fe800078e02ff */
[----:B--2---:R-:W-:Y:S05]  /*10f20*/  IMAD R75, R65, R74, R75 ;  /* 0x0000004a414b7224 */ /* 0x004fea00078e024b */
[----:B------:R-:W-:Y:S02]  /*10f30*/  IADD3 R131, R131, R75, RZ ;  /* 0x0000004b83837210 */ /* 0x000fe40007ffe0ff */
[----:B------:R-:W2:Y:S02]  /*10f40*/  LDC.64 R74, c[0x0][0x230] ;  /* 0x00008c00ff4a7b82 */ /* 0x000ea40000000a00 */
[-C--:B--2---:R-:W-:Y:S02]  /*10f50*/  IMAD R129, R129, R74.reuse, RZ ;  /* 0x0000004a81817224 */ /* 0x084fe400078e02ff */
[C---:B------:R-:W-:Y:S04]  /*10f60*/  IMAD.WIDE.U32 R130, R72.reuse, R74, R130 ;  /* 0x0000004a48827225 */ /* 0x040fe800078e0082 */
[----:B------:R-:W-:Y:S01]  /*10f70*/  IMAD R129, R72, R75, R129 ;  /* 0x0000004b48817224 */ /* 0x000fe200078e0281 */
[----:B------:R-:W-:Y:S03]  /*10f80*/  MOV R74, R130 ;  /* 0x00000082004a7202 */ /* 0x000fe60000000f00 */
[----:B------:R-:W-:Y:S07]  /*10f90*/  IMAD.IADD R75, R131, 0x1, R129 ;  /* 0x00000001834b7824 */ /* 0x000fee00078e0281 */
.L_x_4795:
[----:B------:R2:W-:Y:S01]  /*10fa0*/  @P2 STS [R122+0x1000], RZ ;  /* 0x001000ff7a002388 */ /* 0x0005e20000000800 */
[C---:B------:R-:W-:Y:S03]  /*10fb0*/  LEA R68, P0, R74.reuse, R120, 0x1 ;  /* 0x000000784a447211 */ /* 0x040fe600078008ff */
[----:B------:R2:W-:Y:S01]  /*10fc0*/  @P2 STS [R122+0x1004], RZ ;  /* 0x001004ff7a002388 */ /* 0x0005e20000000800 */
[-CC-:B------:R-:W-:Y:S02]  /*10fd0*/  LEA.HI.X R69, R74, R121.reuse, R75.reuse, 0x1, P0 ;  /* 0x000000794a457211 */ /* 0x180fe400000f0c4b */
[----:B------:R-:W-:Y:S01]  /*10fe0*/  @!P2 IADD3 R65, P0, R113, R74, RZ ;  /* 0x0000004a7141a210 */ /* 0x000fe20007f1e0ff */
[----:B------:R2:W-:Y:S04]  /*10ff0*/  @P2 STS.64 [R122+0x1008], RZ ;  /* 0x001008ff7a002388 */ /* 0x0005e80000000a00 */
[----:B------:R-:W-:Y:S01]  /*11000*/  @!PT LDS RZ, [RZ] ;  /* 0x00000000fffff984 */ /* 0x000fe20000000800 */
[----:B------:R-:W-:Y:S01]  /*11010*/  @!PT LDS RZ, [RZ] ;  /* 0x00000000fffff984 */ /* 0x000fe20000000800 */
[----:B------:R-:W-:Y:S01]  /*11020*/  @!PT LDS RZ, [RZ] ;  /* 0x00000000fffff984 */ /* 0x000fe20000000800 */
[----:B------:R2:W-:Y:S01]  /*11030*/  @!P2 LDGSTS.E.BYPASS.LTC128B.128 [R122+0x1000], desc[UR6][R68.64] ;  /* 0x01000000447aafae */ /* 0x0005e2000b901d46 */
[----:B------:R-:W-:Y:S01]  /*11040*/  @!P2 IMAD.X R66, R112, 0x1, R75, P0 ;  /* 0x000000017042a824 */ /* 0x000fe200000e064b */
[C---:B------:R-:W-:Y:S02]  /*11050*/  @!P2 LEA R128, P0, R65.reuse, R120, 0x1 ;  /* 0x000000784180a211 */ /* 0x040fe400078008ff */
        /* <DEDUP_REMOVED lines=9> */
[C---:B---3--:R-:W-:Y:S01]  /*110f0*/  @!P2 LEA.HI.X R65, R70.reuse, R75, R65, 0x6, P0 ;  /* 0x0000004b4641a211 */ /* 0x048fe200000f3441 */
[----:B------:R-:W-:Y:S01]  /*11100*/  @!P2 IMAD.WIDE.U32 R74, R70, 0x60, R74 ;  /* 0x00000060464aa825 */ /* 0x000fe200078e004a */
[CC--:B------:R-:W-:Y:S04]  /*11110*/  @!P2 LEA R72, P0, R66.reuse, R120.reuse, 0x1 ;  /* 0x000000784248a211 */ /* 0x0c0fe800078008ff */
[-C--:B------:R-:W-:Y:S02]  /*11120*/  @!P2 LEA.HI.X R73, R66, R121.reuse, R65, 0x1, P0 ;  /* 0x000000794249a211 */ /* 0x080fe400000f0c41 */
[----:B------:R-:W3:Y:S01]  /*11130*/  @!P2 LDC R65, c[0x0][0x24c] ;  /* 0x00009300ff41ab82 */ /* 0x000ee20000000800 */
[C---:B------:R-:W-:Y:S01]  /*11140*/  @!P2 LEA R66, P0, R74.reuse, R120, 0x1 ;  /* 0x000000784a42a211 */ /* 0x040fe200078008ff */
[----:B------:R-:W-:Y:S01]  /*11150*/  IMAD.MOV.U32 R120, RZ, RZ, R68 ;  /* 0x000000ffff787224 */ /* 0x000fe200078e0044 */
        /* <DEDUP_REMOVED lines=14> */
.L_x_4794:
[----:B------:R-:W-:Y:S04]  /*11240*/  IADD3 R70, R92, -0x1, RZ ;  /* 0xffffffff5c467810 */ /* 0x000fe80007ffe0ff */
[----:B--2---:R-:W-:Y:S04]  /*11250*/  LEA R72, R70, R93, 0x7 ;  /* 0x0000005d46487211 */ /* 0x004fe800078e38ff */
[----:B------:R-:W-:Y:S02]  /*11260*/  I2FP.F32.S32 R73, R72 ;  /* 0x0000004800497245 */ /* 0x000fe40000201400 */
[C---:B------:R-:W-:Y:S02]  /*11270*/  IADD3 R68, R72.reuse, 0x1, RZ ;  /* 0x0000000148447810 */ /* 0x040fe40007ffe0ff */
[----:B------:R-:W-:Y:S01]  /*11280*/  IADD3 R74, R72, 0x8, RZ ;  /* 0x00000008484a7810 */ /* 0x000fe20007ffe0ff */
[CC--:B------:R-:W-:Y:S01]  /*11290*/  FFMA.FTZ R0, R90.reuse, R73.reuse, R0 ;  /* 0x000000495a007223 */ /* 0x0c0fe20000010000 */
[----:B-1----:R-:W-:Y:S01]  /*112a0*/  FFMA.FTZ R2, R90, R73, R2 ;  /* 0x000000495a027223 */ /* 0x002fe20000010002 */
        /* <DEDUP_REMOVED lines=11> */
[----:B------:R-:W-:Y:S01]  /*11360*/  I2FP.F32.S32 R65, R65 ;  /* 0x0000004100417245 */ /* 0x000fe20000201400 */
        /* <DEDUP_REMOVED lines=11> */
[CC--:B------:R-:W-:Y:S01]  /*11420*/  FFMA.FTZ R13, R90.reuse, R68.reuse, R13 ;  /* 0x000000445a0d7223 */ /* 0x0c0fe2000001000d */
[C---:B------:R-:W-:Y:S01]  /*11430*/  FFMA.FTZ R14, R90.reuse, R68, R14 ;  /* 0x000000445a0e7223 */ /* 0x040fe2000001000e */
[CC--:B------:R-:W-:Y:S01]  /*11440*/  FFMA.FTZ R15, R90.reuse, R65.reuse, R15 ;  /* 0x000000415a0f7223 */ /* 0x0c0fe2000001000f */
[----:B------:R-:W-:Y:S01]  /*11450*/  FFMA.FTZ R16, R90, R65, R16 ;  /* 0x000000415a107223 */ /* 0x000fe20000010010 */
[----:B------:R-:W-:Y:S02]  /*11460*/  IADD3 R65, R72, 0x21, RZ ;  /* 0x0000002148417810 */ /* 0x000fe40007ffe0ff */
[----:B------:R-:W-:Y:S02]  /*11470*/  I2FP.F32.S32 R66, R66 ;  /* 0x0000004200427245 */ /* 0x000fe40000201400 */
[----:B------:R-:W-:Y:S03]  /*11480*/  I2FP.F32.S32 R65, R65 ;  /* 0x0000004100417245 */ /* 0x000fe60000201400 */
        /* <DEDUP_REMOVED lines=52> */
[----:B------:R-:W-:Y:S02]  /*117d0*/  IADD3 R65, R72, 0x58, RZ ;  /* 0x0000005848417810 */ /* 0x000fe40007ffe0ff */
        /* <DEDUP_REMOVED lines=83> */
[----:B------:R-:W-:Y:S03]  /*11d10*/  FMNMX.FTZ R65, R32, R65, !PT ;  /* 0x0000004120417209 */ /* 0x000fe60007810000 */
[-C--:B------:R-:W-:Y:S01]  /*11d20*/  FFMA.FTZ R63, R90, R66.reuse, R63 ;  /* 0x000000425a3f7223 */ /* 0x080fe2000001003f */
[----:B------:R-:W-:Y:S01]  /*11d30*/  FMNMX.FTZ R65, R34, R65, !PT ;  /* 0x0000004122417209 */ /* 0x000fe20007810000 */
[----:B------:R-:W-:Y:S03]  /*11d40*/  FFMA.FTZ R64, R90, R66, R64 ;  /* 0x000000425a407223 */ /* 0x000fe60000010040 */
        /* <DEDUP_REMOVED lines=10> */
[----:B------:R-:W-:Y:S01]  /*11df0*/  LDSM.16.MT88.4 R128, [R124+0x3000] ;  /* 0x003000007c80783b */ /* 0x000fe20000004200 */
[----:B------:R-:W-:Y:S04]  /*11e00*/  FMNMX.FTZ R65, R50, R65, !PT ;  /* 0x0000004132417209 */ /* 0x000fe80007810000 */
        /* <DEDUP_REMOVED lines=8> */
[----:B-1----:R-:W-:Y:S03]  /*11e90*/  FMNMX.FTZ R65, R67, R66, !PT ;  /* 0x0000004243417209 */ /* 0x002fe60007810000 */
[----:B------:R-:W1:Y:S02]  /*11ea0*/  SHFL.BFLY PT, R66, R71, 0x2, 0x1f ;  /* 0x0c401f0047427f89 */ /* 0x000e6400000e0000 */
[----:B-1----:R-:W-:Y:S06]  /*11eb0*/  FMNMX.FTZ R69, R71, R66, !PT ;  /* 0x0000004247457209 */ /* 0x002fec0007810000 */
[----:B------:R-:W1:Y:S02]  /*11ec0*/  SHFL.BFLY PT, R66, R69, 0x1, 0x1f ;  /* 0x0c201f0045427f89 */ /* 0x000e6400000e0000 */
[----:B-1----:R-:W-:Y:S04]  /*11ed0*/  FMNMX.FTZ R66, R69, R66, !PT ;  /* 0x0000004245427209 */ /* 0x002fe80007810000 */
[C---:B------:R-:W-:Y:S01]  /*11ee0*/  FSETP.NEU.FTZ.AND P0, PT, R66.reuse, -INF , PT ;  /* 0xff8000004200780b */ /* 0x040fe20003f1d000 */
[----:B------:R-:W-:Y:S05]  /*11ef0*/  FMUL.FTZ R67, R66, UR4 ;  /* 0x0000000442437c20 */ /* 0x000fea0008410000 */
[----:B------:R-:W-:Y:S02]  /*11f00*/  FSEL R67, R67, RZ, P0 ;  /* 0x000000ff43437208 */ /* 0x000fe40000000000 */
[C---:B------:R-:W-:Y:S03]  /*11f10*/  FSETP.NEU.FTZ.AND P0, PT, R65.reuse, -INF , PT ;  /* 0xff8000004100780b */ /* 0x040fe60003f1d000 */
        /* <DEDUP_REMOVED lines=11> */
[C---:B------:R-:W-:Y:S01]  /*11fd0*/  FMUL.FTZ R12, R65.reuse, UR4 ;  /* 0x00000004410c7c20 */ /* 0x040fe20008410000 */
[----:B------:R-:W-:Y:S01]  /*11fe0*/  FADD.FTZ R16, -R65, R94 ;  /* 0x0000005e41107221 */ /* 0x000fe20000010100 */
[--C-:B------:R-:W-:Y:S01]  /*11ff0*/  FFMA.FTZ R148, R14, UR4, -R67.reuse ;  /* 0x000000040e947c23 */ /* 0x100fe20008010843 */
[----:B------:R-:W-:Y:S03]  /*12000*/  FFMA.FTZ R143, R22, UR4, -R67 ;  /* 0x00000004168f7c23 */ /* 0x000fe60008010843 */
[----:B------:R-:W-:Y:S01]  /*12010*/  MUFU.EX2 R34, R149 ;  /* 0x0000009500227308 */ /* 0x000fe20000000800 */
[----:B------:R-:W-:Y:S01]  /*12020*/  FSEL R12, R12, RZ, P0 ;  /* 0x000000ff0c0c7208 */ /* 0x000fe20000000000 */
[----:B------:R-:W-:Y:S01]  /*12030*/  FMUL.FTZ R14, R16, UR4 ;  /* 0x00000004100e7c20 */ /* 0x000fe20008410000 */
[----:B------:R-:W-:Y:S01]  /*12040*/  FADD.FTZ R16, -R66, R95 ;  /* 0x0000005f42107221 */ /* 0x000fe20000010100 */
[--C-:B------:R-:W-:Y:S01]  /*12050*/  FFMA.FTZ R145, R4, UR4, -R67.reuse ;  /* 0x0000000404917c23 */ /* 0x100fe20008010843 */
[--C-:B------:R-:W-:Y:S01]  /*12060*/  FFMA.FTZ R150, R6, UR4, -R67.reuse ;  /* 0x0000000406967c23 */ /* 0x100fe20008010843 */
[--C-:B------:R-:W-:Y:S01]  /*12070*/  FFMA.FTZ R0, R0, UR4, -R12.reuse ;  /* 0x0000000400007c23 */ /* 0x100fe2000801080c */
[----:B------:R-:W-:Y:S03]  /*12080*/  FMUL.FTZ R18, R16, UR4 ;  /* 0x0000000410127c20 */ /* 0x000fe60008410000 */
        /* <DEDUP_REMOVED lines=17> */
[----:B------:R-:W-:Y:S01]  /*121a0*/  FFMA.FTZ R62, R29, UR4, -R12 ;  /* 0x000000041d3e7c23 */ /* 0x000fe2000801080c */
[C---:B-1----:R-:W-:Y:S01]  /*121b0*/  FMUL.FTZ R108, R14.reuse, R108 ;  /* 0x0000006c0e6c7220 */ /* 0x042fe20000410000 */
        /* <DEDUP_REMOVED lines=8> */
[----:B--2---:R-:W-:Y:S01]  /*12240*/  FFMA.FTZ R14, R89, R14, R0 ;  /* 0x0000000e590e7223 */ /* 0x004fe20000010000 */
[--C-:B------:R-:W-:Y:S01]  /*12250*/  FFMA.FTZ R89, R3, UR4, -R12.reuse ;  /* 0x0000000403597c23 */ /* 0x100fe2000801080c */
[--C-:B------:R-:W-:Y:S01]  /*12260*/  FFMA.FTZ R71, R36, UR4, -R67.reuse ;  /* 0x0000000424477c23 */ /* 0x100fe20008010843 */
[--C-:B------:R-:W-:Y:S01]  /*12270*/  FFMA.FTZ R36, R60, UR4, -R67.reuse ;  /* 0x000000043c247c23 */ /* 0x100fe20008010843 */
[----:B------:R-:W-:Y:S03]  /*12280*/  FFMA.FTZ R60, R33, UR4, -R12 ;  /* 0x00000004213c7c23 */ /* 0x000fe6000801080c */
[----:B------:R-:W1:Y:S01]  /*12290*/  MUFU.EX2 R22, R22 ;  /* 0x0000001600167308 */ /* 0x000e620000000800 */
[C---:B---3--:R-:W-:Y:S01]  /*122a0*/  FMUL.FTZ R110, R16.reuse, R110 ;  /* 0x0000006e106e7220 */ /* 0x048fe20000410000 */
        /* <DEDUP_REMOVED lines=21> */
[----:B------:R-:W-:Y:S03]  /*12400*/  FFMA.FTZ R67, R64, UR4, -R67 ;  /* 0x0000000440437c23 */ /* 0x000fe60008010843 */
[----:B------:R-:W1:Y:S01]  /*12410*/  MUFU.EX2 R2, R2 ;  /* 0x0000000200027308 */ /* 0x000e620000000800 */
[C---:B--2---:R-:W-:Y:S01]  /*12420*/  F2FP.F16.F32.PACK_AB R136, R89.reuse, R0 ;  /* 0x000000005988723e */ /* 0x044fe200000000ff */
[----:B------:R-:W-:Y:S01]  /*12430*/  FADD.FTZ R14, R89, R14 ;  /* 0x0000000e590e7221 */ /* 0x000fe20000010000 */
[--C-:B------:R-:W-:Y:S01]  /*12440*/  FFMA.FTZ R89, R31, UR4, -R12.reuse ;  /* 0x000000041f597c23 */ /* 0x100fe2000801080c */
[--C-:B------:R-:W-:Y:S01]  /*12450*/  FFMA.FTZ R64, R47, UR4, -R12.reuse ;  /* 0x000000042f407c23 */ /* 0x100fe2000801080c */
[----:B------:R-:W-:Y:S01]  /*12460*/  FFMA.FTZ R47, R61, UR4, -R12 ;  /* 0x000000043d2f7c23 */ /* 0x000fe2000801080c */
[----:B------:R-:W-:Y:S01]  /*12470*/  FADD.FTZ R157, R157, R14 ;  /* 0x0000000e9d9d7221 */ /* 0x000fe20000010000 */
[--C-:B------:R-:W-:Y:S03]  /*12480*/  FFMA.FTZ R14, R25, UR4, -R12.reuse ;  /* 0x00000004190e7c23 */ /* 0x100fe6000801080c */
[----:B------:R-:W-:Y:S01]  /*12490*/  MUFU.EX2 R153, R153 ;  /* 0x0000009900997308 */ /* 0x000fe20000000800 */
[----:B---3--:R-:W-:Y:S01]  /*124a0*/  F2FP.F16.F32.PACK_AB R139, R20, R155 ;  /* 0x0000009b148b723e */ /* 0x008fe200000000ff */
[----:B------:R-:W-:Y:S01]  /*124b0*/  FADD.FTZ R26, R22, R157 ;  /* 0x0000009d161a7221 */ /* 0x000fe20000010000 */
[--C-:B------:R-:W-:Y:S01]  /*124c0*/  FFMA.FTZ R150, R13, UR4, -R12.reuse ;  /* 0x000000040d967c23 */ /* 0x100fe2000801080c */
[----:B------:R-:W-:Y:S01]  /*124d0*/  FFMA.FTZ R13, R23, UR4, -R12 ;  /* 0x00000004170d7c23 */ /* 0x000fe2000801080c */
[----:B------:R-:W-:Y:S02]  /*124e0*/  ISETP.GT.AND P0, PT, R92, 0x1, PT ;  /* 0x000000015c00780c */ /* 0x000fe40003f04270 */
[----:B------:R-:W-:Y:S03]  /*124f0*/  MOV R92, R70 ;  /* 0x00000046005c7202 */ /* 0x000fe60000000f00 */
[----:B------:R-:W-:Y:S01]  /*12500*/  MUFU.EX2 R28, R28 ;  /* 0x0000001c001c7308 */ /* 0x000fe20000000800 */
[----:B-1----:R-:W-:Y:S09]  /*12510*/  FFMA.FTZ R16, R91, R16, R2 ;  /* 0x000000105b107223 */ /* 0x002ff20000010002 */
[----:B------:R-:W1:Y:S10]  /*12520*/  MUFU.EX2 R91, R145 ;  /* 0x00000091005b7308 */ /* 0x000e740000000800 */
[----:B------:R-:W-:Y:S10]  /*12530*/  MUFU.EX2 R150, R150 ;  /* 0x0000009600967308 */ /* 0x000ff40000000800 */
[----:B------:R2:W3:Y:S01]  /*12540*/  MUFU.EX2 R24, R146 ;  /* 0x0000009200187308 */ /* 0x0004e20000000800 */
[C---:B-1----:R-:W-:Y:S01]  /*12550*/  FADD.FTZ R16, R91.reuse, R16 ;  /* 0x000000105b107221 */ /* 0x042fe20000010000 */
[----:B------:R-:W-:Y:S01]  /*12560*/  F2FP.F16.F32.PACK_AB R137, R91, R2 ;  /* 0x000000025b89723e */ /* 0x000fe200000000ff */
[--C-:B------:R-:W-:Y:S01]  /*12570*/  FFMA.FTZ R145, R15, UR4, -R12.reuse ;  /* 0x000000040f917c23 */ /* 0x100fe2000801080c */
[----:B------:R-:W-:Y:S01]  /*12580*/  FFMA.FTZ R15, R19, UR4, -R12 ;  /* 0x00000004130f7c23 */ /* 0x000fe2000801080c */
[----:B------:R-:W-:Y:S01]  /*12590*/  FADD.FTZ R155, R155, R16 ;  /* 0x000000109b9b7221 */ /* 0x000fe20000010000 */
[--C-:B------:R-:W-:Y:S01]  /*125a0*/  FFMA.FTZ R91, R27, UR4, -R12.reuse ;  /* 0x000000041b5b7c23 */ /* 0x100fe2000801080c */
[----:B------:R-:W-:Y:S03]  /*125b0*/  LDSM.16.MT88.4 R16, [R127+0x3400] ;  /* 0x003400007f10783b */ /* 0x000fe60000004200 */
[----:B------:R-:W-:Y:S01]  /*125c0*/  MUFU.EX2 R147, R147 ;  /* 0x0000009300937308 */ /* 0x000fe20000000800 */
[C---:B------:R-:W-:Y:S05]  /*125d0*/  HMMA.16816.F32 R108, R136.reuse, R128, R108 ;  /* 0x00000080886c723c */ /* 0x040fea000000186c */
[----:B------:R-:W-:Y:S01]  /*125e0*/  FADD.FTZ R155, R20, R155 ;  /* 0x0000009b149b7221 */ /* 0x000fe20000010000 */
[C---:B------:R-:W-:Y:S03]  /*125f0*/  HMMA.16816.F32 R104, R136.reuse, R130, R104 ;  /* 0x000000828868723c */ /* 0x040fe60000001868 */
[----:B------:R-:W-:Y:S01]  /*12600*/  MUFU.EX2 R145, R145 ;  /* 0x0000009100917308 */ /* 0x000fe20000000800 */
[----:B------:R-:W1:Y:S01]  /*12610*/  LDSM.16.MT88.4 R128, [R127+0x3000] ;  /* 0x003000007f80783b */ /* 0x000e620000004200 */
[--C-:B--2---:R-:W-:Y:S01]  /*12620*/  FFMA.FTZ R146, R21, UR4, -R12.reuse ;  /* 0x0000000415927c23 */ /* 0x104fe2000801080c */
[----:B---3--:R-:W-:Y:S07]  /*12630*/  FADD.FTZ R30, R24, R155 ;  /* 0x0000009b181e7221 */ /* 0x008fee0000010000 */
[----:B------:R-:W2:Y:S01]  /*12640*/  MUFU.EX2 R151, R148 ;  /* 0x0000009400977308 */ /* 0x000ea20000000800 */
[----:B------:R-:W-:Y:S09]  /*12650*/  LDSM.16.MT88.4 R20, [R127+0x3800] ;  /* 0x003800007f14783b */ /* 0x000ff20000004200 */
[----:B------:R3:W-:Y:S10]  /*12660*/  MUFU.EX2 R148, R11 ;  /* 0x0000000b00947308 */ /* 0x0007f40000000800 */
[----:B------:R-:W-:Y:S10]  /*12670*/  MUFU.EX2 R15, R15 ;  /* 0x0000000f000f7308 */ /* 0x000ff40000000800 */
[----:B------:R-:W-:Y:S01]  /*12680*/  MUFU.EX2 R146, R146 ;  /* 0x0000009200927308 */ /* 0x000fe20000000800 */
[----:B---3--:R-:W-:Y:S09]  /*12690*/  FFMA.FTZ R11, R35, UR4, -R12 ;  /* 0x00000004230b7c23 */ /* 0x008ff2000801080c */
[----:B------:R-:W3:Y:S01]  /*126a0*/  MUFU.EX2 R13, R13 ;  /* 0x0000000d000d7308 */ /* 0x000ee20000000800 */
[C---:B-1----:R-:W-:Y:S06]  /*126b0*/  HMMA.16816.F32 R100, R136.reuse, R128, R100 ;  /* 0x000000808864723c */ /* 0x042fec0000001864 */
[----:B------:R-:W-:Y:S03]  /*126c0*/  HMMA.16816.F32 R96, R136, R130, R96 ;  /* 0x000000828860723c */ /* 0x000fe60000001860 */
[----:B------:R-:W-:Y:S01]  /*126d0*/  MUFU.EX2 R141, R141 ;  /* 0x0000008d008d7308 */ /* 0x000fe20000000800 */
[----:B------:R-:W1:Y:S03]  /*126e0*/  LDSM.16.MT88.4 R128, [R124+0x3400] ;  /* 0x003400007c80783b */ /* 0x000e660000004200 */
[----:B------:R-:W-:Y:S01]  /*126f0*/  F2FP.F16.F32.PACK_AB R136, R28, R153 ;  /* 0x000000991c88723e */ /* 0x000fe200000000ff */
[----:B------:R-:W-:Y:S05]  /*12700*/  FADD.FTZ R153, R153, R26 ;  /* 0x0000001a99997221 */ /* 0x000fea0000010000 */
[----:B------:R-:W4:Y:S01]  /*12710*/  MUFU.EX2 R142, R142 ;  /* 0x0000008e008e7308 */ /* 0x000f220000000800 */
[----:B--2---:R-:W-:Y:S01]  /*12720*/  F2FP.F16.F32.PACK_AB R139, R34, R151 ;  /* 0x00000097228b723e */ /* 0x004fe200000000ff */
[----:B------:R-:W-:Y:S01]  /*12730*/  FADD.FTZ R153, R28, R153 ;  /* 0x000000991c997221 */ /* 0x000fe20000010000 */
[----:B---3--:R-:W-:Y:S02]  /*12740*/  F2FP.F16.F32.PACK_AB R26, R13, R146 ;  /* 0x000000920d1a723e */ /* 0x008fe400000000ff */
[----:B------:R-:W-:Y:S01]  /*12750*/  F2FP.F16.F32.PACK_AB R138, R145, R150 ;  /* 0x00000096918a723e */ /* 0x000fe200000000ff */
[----:B------:R-:W-:Y:S04]  /*12760*/  FADD.FTZ R152, R150, R153 ;  /* 0x0000009996987221 */ /* 0x000fe80000010000 */
[----:B------:R-:W-:Y:S01]  /*12770*/  MUFU.EX2 R143, R143 ;  /* 0x0000008f008f7308 */ /* 0x000fe20000000800 */
[----:B------:R-:W-:Y:S02]  /*12780*/  F2FP.F16.F32.PACK_AB R137, R147, R24 ;  /* 0x000000189389723e */ /* 0x000fe400000000ff */
[----:B------:R-:W-:Y:S01]  /*12790*/  F2FP.F16.F32.PACK_AB R24, R15, R148 ;  /* 0x000000940f18723e */ /* 0x000fe200000000ff */
[----:B------:R-:W-:Y:S06]  /*127a0*/  FADD.FTZ R145, R145, R152 ;  /* 0x0000009891917221 */ /* 0x000fec0000010000 */
[----:B------:R-:W2:Y:S01]  /*127b0*/  MUFU.EX2 R144, R144 ;  /* 0x0000009000907308 */ /* 0x000ea20000000800 */
[C---:B------:R-:W-:Y:S03]  /*127c0*/  HMMA.16816.F32 R100, R136.reuse, R16, R100 ;  /* 0x000000108864723c */ /* 0x040fe60000001864 */
[----:B----4-:R-:W-:Y:S01]  /*127d0*/  F2FP.F16.F32.PACK_AB R25, R142, R141 ;  /* 0x0000008d8e19723e */ /* 0x010fe200000000ff */
[----:B------:R-:W-:Y:S02]  /*127e0*/  FADD.FTZ R148, R148, R145 ;  /* 0x0000009194947221 */ /* 0x000fe40000010000 */
[C---:B------:R-:W-:Y:S03]  /*127f0*/  HMMA.16816.F32 R96, R136.reuse, R18, R96 ;  /* 0x000000128860723c */ /* 0x040fe60000001860 */
[----:B------:R-:W-:Y:S01]  /*12800*/  MUFU.EX2 R14, R14 ;  /* 0x0000000e000e7308 */ /* 0x000fe20000000800 */
[----:B------:R-:W3:Y:S01]  /*12810*/  LDSM.16.MT88.4 R16, [R124+0x3800] ;  /* 0x003800007c10783b */ /* 0x000ee20000004200 */
[----:B------:R-:W-:Y:S08]  /*12820*/  FADD.FTZ R15, R15, R148 ;  /* 0x000000940f0f7221 */ /* 0x000ff00000010000 */
[----:B------:R-:W4:Y:S01]  /*12830*/  MUFU.EX2 R91, R91 ;  /* 0x0000005b005b7308 */ /* 0x000f220000000800 */
[C---:B-1----:R-:W-:Y:S03]  /*12840*/  HMMA.16816.F32 R108, R136.reuse, R128, R108 ;  /* 0x00000080886c723c */ /* 0x042fe6000000186c */
[----:B--2---:R-:W-:Y:S01]  /*12850*/  F2FP.F16.F32.PACK_AB R27, R144, R143 ;  /* 0x0000008f901b723e */ /* 0x004fe200000000ff */
[----:B------:R-:W-:Y:S02]  /*12860*/  FADD.FTZ R146, R146, R15 ;  /* 0x0000000f92927221 */ /* 0x000fe40000010000 */
[----:B------:R-:W-:Y:S03]  /*12870*/  HMMA.16816.F32 R104, R136, R130, R104 ;  /* 0x000000828868723c */ /* 0x000fe60000001868 */
[----:B------:R-:W-:Y:S02]  /*12880*/  MUFU.EX2 R62, R62 ;  /* 0x0000003e003e7308 */ /* 0x000fe40000000800 */
[----:B------:R-:W-:Y:S01]  /*12890*/  FADD.FTZ R13, R13, R146 ;  /* 0x000000920d0d7221 */ /* 0x000fe20000010000 */
[C---:B------:R-:W-:Y:S07]  /*128a0*/  HMMA.16816.F32 R100, R24.reuse, R20, R100 ;  /* 0x000000141864723c */ /* 0x040fee0000001864 */
[----:B------:R-:W1:Y:S01]  /*128b0*/  MUFU.EX2 R89, R89 ;  /* 0x0000005900597308 */ /* 0x000e620000000800 */
[----:B------:R-:W-:Y:S01]  /*128c0*/  FFMA.FTZ R128, R39, UR4, -R12 ;  /* 0x0000000427807c23 */ /* 0x000fe2000801080c */
[C---:B------:R-:W-:Y:S08]  /*128d0*/  HMMA.16816.F32 R96, R24.reuse, R22, R96 ;  /* 0x000000161860723c */ /* 0x040ff00000001860 */
[----:B------:R2:W-:Y:S03]  /*128e0*/  MUFU.EX2 R138, R134 ;  /* 0x00000086008a7308 */ /* 0x0005e60000000800 */
[----:B------:R-:W-:Y:S01]  /*128f0*/  FADD.FTZ R20, R147, R30 ;  /* 0x0000001e93147221 */ /* 0x000fe20000010000 */
[--C-:B------:R-:W-:Y:S01]  /*12900*/  FFMA.FTZ R39, R43, UR4, -R12.reuse ;  /* 0x000000042b277c23 */ /* 0x100fe2000801080c */
[----:B------:R-:W5:Y:S01]  /*12910*/  LDSM.16.MT88.4 R28, [R127+0x3c00] ;  /* 0x003c00007f1c783b */ /* 0x000f620000004200 */
[----:B------:R-:W-:Y:S01]  /*12920*/  FFMA.FTZ R43, R49, UR4, -R12 ;  /* 0x00000004312b7c23 */ /* 0x000fe2000801080c */
[----:B------:R-:W-:Y:S03]  /*12930*/  FADD.FTZ R151, R151, R20 ;  /* 0x0000001497977221 */ /* 0x000fe60000010000 */
[----:B------:R-:W2:Y:S01]  /*12940*/  MUFU.EX2 R135, R135 ;  /* 0x0000008700877308 */ /* 0x000ea20000000800 */
[C---:B---3--:R-:W-:Y:S03]  /*12950*/  HMMA.16816.F32 R108, R24.reuse, R16, R108 ;  /* 0x00000010186c723c */ /* 0x048fe6000000186c */
[----:B----4-:R-:W-:Y:S01]  /*12960*/  F2FP.F16.F32.PACK_AB R20, R91, R14 ;  /* 0x0000000e5b14723e */ /* 0x010fe200000000ff */
[--C-:B------:R-:W-:Y:S01]  /*12970*/  FFMA.FTZ R130, R51, UR4, -R12.reuse ;  /* 0x0000000433827c23 */ /* 0x100fe2000801080c */
[----:B-1----:R-:W-:Y:S01]  /*12980*/  F2FP.F16.F32.PACK_AB R22, R89, R62 ;  /* 0x0000003e5916723e */ /* 0x002fe200000000ff */
[----:B------:R-:W-:Y:S03]  /*12990*/  HMMA.16816.F32 R104, R24, R18, R104 ;  /* 0x000000121868723c */ /* 0x000fe60000001868 */
[----:B------:R-:W-:Y:S01]  /*129a0*/  MUFU.EX2 R140, R140 ;  /* 0x0000008c008c7308 */ /* 0x000fe20000000800 */
[----:B------:R-:W1:Y:S01]  /*129b0*/  LDSM.16.MT88.4 R16, [R124+0x3c00] ;  /* 0x003c00007c10783b */ /* 0x000e620000004200 */
[--C-:B------:R-:W-:Y:S01]  /*129c0*/  FFMA.FTZ R136, R55, UR4, -R12.reuse ;  /* 0x0000000437887c23 */ /* 0x100fe2000801080c */
[--C-:B--2---:R-:W-:Y:S01]  /*129d0*/  FFMA.FTZ R134, R59, UR4, -R12.reuse ;  /* 0x000000043b867c23 */ /* 0x104fe2000801080c */
[----:B------:R-:W-:Y:S06]  /*129e0*/  FFMA.FTZ R12, R63, UR4, -R12 ;  /* 0x000000043f0c7c23 */ /* 0x000fec000801080c */
[----:B------:R-:W2:Y:S01]  /*129f0*/  MUFU.EX2 R49, R32 ;  /* 0x0000002000317308 */ /* 0x000ea20000000800 */
[----:B------:R-:W3:Y:S01]  /*12a00*/  LDSM.16.MT88.4 R24, [R124+0x4000] ;  /* 0x004000007c18783b */ /* 0x000ee20000004200 */
[----:B------:R-:W-:Y:S08]  /*12a10*/  F2FP.F16.F32.PACK_AB R21, R135, R138 ;  /* 0x0000008a8715723e */ /* 0x000ff000000000ff */
[----:B------:R-:W-:Y:S10]  /*12a20*/  MUFU.EX2 R60, R60 ;  /* 0x0000003c003c7308 */ /* 0x000ff40000000800 */
[----:B------:R-:W4:Y:S01]  /*12a30*/  MUFU.EX2 R11, R11 ;  /* 0x0000000b000b7308 */ /* 0x000f220000000800 */
[----:B--2---:R-:W-:Y:S09]  /*12a40*/  F2FP.F16.F32.PACK_AB R23, R49, R140 ;  /* 0x0000008c3117723e */ /* 0x004ff200000000ff */
[----:B------:R-:W-:Y:S01]  /*12a50*/  MUFU.EX2 R95, R95 ;  /* 0x0000005f005f7308 */ /* 0x000fe20000000800 */
[C---:B-----5:R-:W-:Y:S06]  /*12a60*/  HMMA.16816.F32 R100, R20.reuse, R28, R100 ;  /* 0x0000001c1464723c */ /* 0x060fec0000001864 */
[C---:B------:R-:W-:Y:S03]  /*12a70*/  HMMA.16816.F32 R96, R20.reuse, R30, R96 ;  /* 0x0000001e1460723c */ /* 0x040fe60000001860 */
[----:B------:R-:W2:Y:S02]  /*12a80*/  MUFU.EX2 R128, R128 ;  /* 0x0000008000807308 */ /* 0x000ea40000000800 */
[----:B------:R-:W-:Y:S01]  /*12a90*/  FADD.FTZ R28, R34, R151 ;  /* 0x00000097221c7221 */ /* 0x000fe20000010000 */
[C---:B-1----:R-:W-:Y:S01]  /*12aa0*/  HMMA.16816.F32 R108, R20.reuse, R16, R108 ;  /* 0x00000010146c723c */ /* 0x042fe2000000186c */
[----:B------:R-:W-:Y:S06]  /*12ab0*/  LDSM.16.MT88.4 R32, [R124+0x4400] ;  /* 0x004400007c20783b */ /* 0x000fec0000004200 */
[----:B------:R-:W-:Y:S01]  /*12ac0*/  MUFU.EX2 R150, R69 ;  /* 0x0000004500967308 */ /* 0x000fe20000000800 */
[----:B------:R-:W-:Y:S01]  /*12ad0*/  FADD.FTZ R141, R141, R28 ;  /* 0x0000001c8d8d7221 */ /* 0x000fe20000010000 */
[----:B------:R-:W-:Y:S01]  /*12ae0*/  HMMA.16816.F32 R104, R20, R18, R104 ;  /* 0x000000121468723c */ /* 0x000fe20000001868 */
[----:B------:R-:W1:Y:S07]  /*12af0*/  LDSM.16.MT88.4 R16, [R127+0x4000] ;  /* 0x004000007f10783b */ /* 0x000e6e0000004200 */
[----:B------:R-:W5:Y:S03]  /*12b00*/  MUFU.EX2 R71, R71 ;  /* 0x0000004700477308 */ /* 0x000f660000000800 */
[----:B----4-:R-:W-:Y:S01]  /*12b10*/  F2FP.F16.F32.PACK_AB R28, R11, R60 ;  /* 0x0000003c0b1c723e */ /* 0x010fe200000000ff */
[----:B------:R-:W-:Y:S01]  /*12b20*/  FADD.FTZ R142, R142, R141 ;  /* 0x0000008d8e8e7221 */ /* 0x000fe20000010000 */
[----:B--2---:R-:W-:Y:S01]  /*12b30*/  F2FP.F16.F32.PACK_AB R30, R128, R95 ;  /* 0x0000005f801e723e */ /* 0x004fe200000000ff */
[----:B------:R-:W2:Y:S02]  /*12b40*/  LDSM.16.MT88.4 R20, [R127+0x4400] ;  /* 0x004400007f14783b */ /* 0x000ea40000004200 */
        /* <DEDUP_REMOVED lines=8> */
[----:B------:R-:W-:Y:S01]  /*12bd0*/  MUFU.EX2 R94, R94 ;  /* 0x0000005e005e7308 */ /* 0x000fe20000000800 */
[----:B------:R-:W-:Y:S04]  /*12be0*/  FADD.FTZ R49, R49, R140 ;  /* 0x0000008c31317221 */ /* 0x000fe80000010000 */
[----:B------:R-:W-:Y:S05]  /*12bf0*/  FADD.FTZ R150, R150, R49 ;  /* 0x0000003196967221 */ /* 0x000fea0000010000 */
[----:B------:R-:W5:Y:S01]  /*12c00*/  MUFU.EX2 R39, R39 ;  /* 0x0000002700277308 */ /* 0x000f620000000800 */
[C---:B----4-:R-:W-:Y:S01]  /*12c10*/  F2FP.F16.F32.PACK_AB R31, R40.reuse, R75 ;  /* 0x0000004b281f723e */ /* 0x050fe200000000ff */
[----:B------:R-:W-:Y:S04]  /*12c20*/  FADD.FTZ R150, R71, R150 ;  /* 0x0000009647967221 */ /* 0x000fe80000010000 */
[----:B------:R-:W-:Y:S04]  /*12c30*/  FADD.FTZ R75, R75, R150 ;  /* 0x000000964b4b7221 */ /* 0x000fe80000010000 */
[----:B------:R-:W-:Y:S01]  /*12c40*/  MUFU.EX2 R37, R37 ;  /* 0x0000002500257308 */ /* 0x000fe20000000800 */
[C---:B---3--:R-:W-:Y:S05]  /*12c50*/  HMMA.16816.F32 R108, R28.reuse, R24, R108 ;  /* 0x000000181c6c723c */ /* 0x048fea000000186c */
[----:B------:R-:W-:Y:S01]  /*12c60*/  FADD.FTZ R75, R40, R75 ;  /* 0x0000004b284b7221 */ /* 0x000fe20000010000 */
[C---:B------:R-:W-:Y:S03]  /*12c70*/  HMMA.16816.F32 R104, R28.reuse, R26, R104 ;  /* 0x0000001a1c68723c */ /* 0x040fe60000001868 */
[----:B------:R-:W3:Y:S02]  /*12c80*/  MUFU.EX2 R64, R64 ;  /* 0x0000004000407308 */ /* 0x000ee40000000800 */
[----:B-----5:R-:W-:Y:S01]  /*12c90*/  F2FP.F16.F32.PACK_AB R24, R39, R94 ;  /* 0x0000005e2718723e */ /* 0x020fe200000000ff */
[C---:B-1----:R-:W-:Y:S07]  /*12ca0*/  HMMA.16816.F32 R100, R28.reuse, R16, R100 ;  /* 0x000000101c64723c */ /* 0x042fee0000001864 */
[----:B------:R-:W-:Y:S01]  /*12cb0*/  MUFU.EX2 R42, R42 ;  /* 0x0000002a002a7308 */ /* 0x000fe20000000800 */
[----:B------:R-:W-:Y:S01]  /*12cc0*/  HMMA.16816.F32 R96, R28, R18, R96 ;  /* 0x000000121c60723c */ /* 0x000fe20000001860 */
[----:B------:R-:W1:Y:S08]  /*12cd0*/  LDSM.16.MT88.4 R16, [R124+0x4800] ;  /* 0x004800007c10783b */ /* 0x000e700000004200 */
[----:B------:R-:W4:Y:S02]  /*12ce0*/  MUFU.EX2 R51, R44 ;  /* 0x0000002c00337308 */ /* 0x000f240000000800 */
[----:B---3--:R-:W-:Y:S01]  /*12cf0*/  F2FP.F16.F32.PACK_AB R26, R64, R37 ;  /* 0x00000025401a723e */ /* 0x008fe200000000ff */
[----:B------:R-:W3:Y:S07]  /*12d00*/  LDSM.16.MT88.4 R28, [R127+0x4800] ;  /* 0x004800007f1c783b */ /* 0x000eee0000004200 */
[----:B------:R-:W-:Y:S10]  /*12d10*/  MUFU.EX2 R46, R46 ;  /* 0x0000002e002e7308 */ /* 0x000ff40000000800 */
[----:B------:R-:W5:Y:S01]  /*12d20*/  MUFU.EX2 R53, R48 ;  /* 0x0000003000357308 */ /* 0x000f620000000800 */
[C---:B----4-:R-:W-:Y:S01]  /*12d30*/  F2FP.F16.F32.PACK_AB R25, R51.reuse, R42 ;  /* 0x0000002a3319723e */ /* 0x050fe200000000ff */
[----:B------:R-:W-:Y:S04]  /*12d40*/  FADD.FTZ R42, R42, R75 ;  /* 0x0000004b2a2a7221 */ /* 0x000fe80000010000 */
[----:B------:R-:W-:Y:S04]  /*12d50*/  FADD.FTZ R51, R51, R42 ;  /* 0x0000002a33337221 */ /* 0x000fe80000010000 */
[----:B------:R-:W-:Y:S10]  /*12d60*/  MUFU.EX2 R43, R43 ;  /* 0x0000002b002b7308 */ /* 0x000ff40000000800 */
[----:B------:R-:W4:Y:S01]  /*12d70*/  MUFU.EX2 R130, R130 ;  /* 0x0000008200827308 */ /* 0x000f220000000800 */
[C---:B-----5:R-:W-:Y:S01]  /*12d80*/  F2FP.F16.F32.PACK_AB R27, R53.reuse, R46 ;  /* 0x0000002e351b723e */ /* 0x060fe200000000ff */
[----:B------:R-:W-:Y:S04]  /*12d90*/  FADD.FTZ R46, R46, R51 ;  /* 0x000000332e2e7221 */ /* 0x000fe80000010000 */
[----:B------:R-:W-:Y:S04]  /*12da0*/  FADD.FTZ R53, R53, R46 ;  /* 0x0000002e35357221 */ /* 0x000fe80000010000 */
[----:B------:R-:W-:Y:S01]  /*12db0*/  MUFU.EX2 R41, R41 ;  /* 0x0000002900297308 */ /* 0x000fe20000000800 */
[C---:B------:R-:W-:Y:S06]  /*12dc0*/  HMMA.16816.F32 R108, R24.reuse, R32, R108 ;  /* 0x00000020186c723c */ /* 0x040fec000000186c */
[C---:B------:R-:W-:Y:S03]  /*12dd0*/  HMMA.16816.F32 R104, R24.reuse, R34, R104 ;  /* 0x000000221868723c */ /* 0x040fe60000001868 */
[----:B------:R-:W5:Y:S03]  /*12de0*/  MUFU.EX2 R136, R136 ;  /* 0x0000008800887308 */ /* 0x000f660000000800 */
[C---:B--2---:R-:W-:Y:S07]  /*12df0*/  HMMA.16816.F32 R100, R24.reuse, R20, R100 ;  /* 0x000000141864723c */ /* 0x044fee0000001864 */
[----:B------:R-:W-:Y:S01]  /*12e00*/  MUFU.EX2 R50, R50 ;  /* 0x0000003200327308 */ /* 0x000fe20000000800 */
[----:B------:R-:W-:Y:S09]  /*12e10*/  HMMA.16816.F32 R96, R24, R22, R96 ;  /* 0x000000161860723c */ /* 0x000ff20000001860 */
[----:B------:R-:W2:Y:S02]  /*12e20*/  MUFU.EX2 R55, R52 ;  /* 0x0000003400377308 */ /* 0x000ea40000000800 */
[----:B----4-:R-:W-:Y:S01]  /*12e30*/  F2FP.F16.F32.PACK_AB R20, R130, R43 ;  /* 0x0000002b8214723e */ /* 0x010fe200000000ff */
[----:B------:R-:W-:Y:S01]  /*12e40*/  FADD.FTZ R24, R14, R13 ;  /* 0x0000000d0e187221 */ /* 0x000fe20000010000 */
[----:B-----5:R-:W-:Y:S03]  /*12e50*/  F2FP.F16.F32.PACK_AB R22, R136, R41 ;  /* 0x000000298816723e */ /* 0x020fe600000000ff */
[----:B------:R-:W-:Y:S03]  /*12e60*/  FADD.FTZ R91, R91, R24 ;  /* 0x000000185b5b7221 */ /* 0x000fe60000010000 */
[----:B------:R-:W-:Y:S01]  /*12e70*/  MUFU.EX2 R54, R54 ;  /* 0x0000003600367308 */ /* 0x000fe20000000800 */
[----:B------:R-:W-:Y:S04]  /*12e80*/  FADD.FTZ R62, R62, R91 ;  /* 0x0000005b3e3e7221 */ /* 0x000fe80000010000 */
[----:B------:R-:W-:Y:S05]  /*12e90*/  FADD.FTZ R89, R89, R62 ;  /* 0x0000003e59597221 */ /* 0x000fea0000010000 */
[----:B------:R-:W4:Y:S01]  /*12ea0*/  MUFU.EX2 R33, R56 ;  /* 0x0000003800217308 */ /* 0x000f220000000800 */
[----:B--2---:R-:W-:Y:S01]  /*12eb0*/  F2FP.F16.F32.PACK_AB R21, R55, R50 ;  /* 0x000000323715723e */ /* 0x004fe200000000ff */
[----:B------:R-:W-:Y:S01]  /*12ec0*/  FADD.FTZ R24, R60, R89 ;  /* 0x000000593c187221 */ /* 0x000fe20000010000 */
[----:B------:R-:W-:Y:S03]  /*12ed0*/  FADD.FTZ R50, R50, R53 ;  /* 0x0000003532327221 */ /* 0x000fe60000010000 */
[----:B------:R-:W-:Y:S01]  /*12ee0*/  FADD.FTZ R24, R11, R24 ;  /* 0x000000180b187221 */ /* 0x000fe20000010000 */
[----:B------:R-:W-:Y:S03]  /*12ef0*/  FADD.FTZ R55, R55, R50 ;  /* 0x0000003237377221 */ /* 0x000fe60000010000 */
[----:B------:R2:W-:Y:S01]  /*12f00*/  MUFU.EX2 R32, R12 ;  /* 0x0000000c00207308 */ /* 0x0005e20000000800 */
[----:B------:R-:W-:Y:S01]  /*12f10*/  FADD.FTZ R11, R95, R24 ;  /* 0x000000185f0b7221 */ /* 0x000fe20000010000 */
[----:B------:R-:W-:Y:S03]  /*12f20*/  MOV R95, R66 ;  /* 0x00000042005f7202 */ /* 0x000fe60000000f00 */
[----:B------:R-:W-:Y:S05]  /*12f30*/  FADD.FTZ R11, R128, R11 ;  /* 0x0000000b800b7221 */ /* 0x000fea0000010000 */
[----:B------:R-:W-:Y:S01]  /*12f40*/  MUFU.EX2 R45, R45 ;  /* 0x0000002d002d7308 */ /* 0x000fe20000000800 */
[----:B----4-:R-:W-:Y:S01]  /*12f50*/  F2FP.F16.F32.PACK_AB R23, R33, R54 ;  /* 0x000000362117723e */ /* 0x010fe200000000ff */
[----:B------:R-:W-:Y:S01]  /*12f60*/  FADD.FTZ R24, R94, R11 ;  /* 0x0000000b5e187221 */ /* 0x000fe20000010000 */
[----:B------:R-:W-:Y:S01]  /*12f70*/  MOV R94, R65 ;  /* 0x00000041005e7202 */ /* 0x000fe20000000f00 */
[----:B------:R-:W-:Y:S02]  /*12f80*/  FADD.FTZ R54, R54, R55 ;  /* 0x0000003736367221 */ /* 0x000fe40000010000 */
[----:B------:R-:W-:Y:S04]  /*12f90*/  FADD.FTZ R24, R39, R24 ;  /* 0x0000001827187221 */ /* 0x000fe80000010000 */
[----:B------:R-:W4:Y:S01]  /*12fa0*/  MUFU.EX2 R134, R134 ;  /* 0x0000008600867308 */ /* 0x000f220000000800 */
[C---:B-1----:R-:W-:Y:S01]  /*12fb0*/  HMMA.16816.F32 R108, R20.reuse, R16, R108 ;  /* 0x00000010146c723c */ /* 0x042fe2000000186c */
[----:B--2---:R-:W1:Y:S04]  /*12fc0*/  LDSM.16.MT88.4 R12, [R124+0x4c00] ;  /* 0x004c00007c0c783b */ /* 0x004e680000004200 */
[----:B------:R-:W-:Y:S01]  /*12fd0*/  FADD.FTZ R37, R37, R24 ;  /* 0x0000001825257221 */ /* 0x000fe20000010000 */
[C---:B------:R-:W-:Y:S03]  /*12fe0*/  HMMA.16816.F32 R104, R20.reuse, R18, R104 ;  /* 0x000000121468723c */ /* 0x040fe60000001868 */
[----:B------:R-:W2:Y:S01]  /*12ff0*/  MUFU.EX2 R47, R47 ;  /* 0x0000002f002f7308 */ /* 0x000ea20000000800 */
[----:B------:R-:W5:Y:S01]  /*13000*/  LDSM.16.MT88.4 R16, [R127+0x4c00] ;  /* 0x004c00007f10783b */ /* 0x000f620000004200 */
[----:B------:R-:W-:Y:S01]  /*13010*/  FADD.FTZ R64, R64, R37 ;  /* 0x0000002540407221 */ /* 0x000fe20000010000 */
[C---:B---3--:R-:W-:Y:S07]  /*13020*/  HMMA.16816.F32 R100, R20.reuse, R28, R100 ;  /* 0x0000001c1464723c */ /* 0x048fee0000001864 */
[----:B------:R-:W-:Y:S01]  /*13030*/  MUFU.EX2 R58, R58 ;  /* 0x0000003a003a7308 */ /* 0x000fe20000000800 */
[----:B------:R-:W-:Y:S01]  /*13040*/  FADD.FTZ R43, R43, R64 ;  /* 0x000000402b2b7221 */ /* 0x000fe20000010000 */
[----:B------:R-:W-:Y:S08]  /*13050*/  HMMA.16816.F32 R96, R20, R30, R96 ;  /* 0x0000001e1460723c */ /* 0x000ff00000001860 */
[----:B------:R-:W3:Y:S03]  /*13060*/  MUFU.EX2 R25, R36 ;  /* 0x0000002400197308 */ /* 0x000ee60000000800 */
[----:B------:R-:W-:Y:S01]  /*13070*/  FADD.FTZ R130, R130, R43 ;  /* 0x0000002b82827221 */ /* 0x000fe20000010000 */
[----:B----4-:R-:W-:Y:S01]  /*13080*/  F2FP.F16.F32.PACK_AB R20, R134, R45 ;  /* 0x0000002d8614723e */ /* 0x010fe200000000ff */
[----:B------:R-:W-:Y:S01]  /*13090*/  FADD.FTZ R33, R33, R54 ;  /* 0x0000003621217221 */ /* 0x000fe20000010000 */
[----:B--2---:R-:W-:Y:S01]  /*130a0*/  F2FP.F16.F32.PACK_AB R22, R32, R47 ;  /* 0x0000002f2016723e */ /* 0x004fe200000000ff */
[----:B------:R-:W-:Y:S03]  /*130b0*/  FADD.FTZ R41, R41, R130 ;  /* 0x0000008229297221 */ /* 0x000fe60000010000 */
[----:B------:R-:W-:Y:S01]  /*130c0*/  MUFU.EX2 R38, R38 ;  /* 0x0000002600267308 */ /* 0x000fe20000000800 */
[----:B------:R-:W-:Y:S04]  /*130d0*/  FADD.FTZ R136, R136, R41 ;  /* 0x0000002988887221 */ /* 0x000fe80000010000 */
[----:B------:R-:W-:Y:S05]  /*130e0*/  FADD.FTZ R45, R45, R136 ;  /* 0x000000882d2d7221 */ /* 0x000fea0000010000 */
[----:B------:R-:W2:Y:S01]  /*130f0*/  MUFU.EX2 R67, R67 ;  /* 0x0000004300437308 */ /* 0x000ea20000000800 */
[C---:B---3--:R-:W-:Y:S01]  /*13100*/  F2FP.F16.F32.PACK_AB R21, R25.reuse, R58 ;  /* 0x0000003a1915723e */ /* 0x048fe200000000ff */
[----:B------:R-:W-:Y:S01]  /*13110*/  FADD.FTZ R58, R58, R33 ;  /* 0x000000213a3a7221 */ /* 0x000fe20000010000 */
[----:B------:R-:W-:Y:S03]  /*13120*/  FADD.FTZ R134, R134, R45 ;  /* 0x0000002d86867221 */ /* 0x000fe60000010000 */
[----:B------:R-:W-:Y:S01]  /*13130*/  FADD.FTZ R25, R25, R58 ;  /* 0x0000003a19197221 */ /* 0x000fe20000010000 */
[----:B------:R-:W-:Y:S04]  /*13140*/  FADD.FTZ R47, R47, R134 ;  /* 0x000000862f2f7221 */ /* 0x000fe80000010000 */
[----:B------:R-:W-:Y:S01]  /*13150*/  FADD.FTZ R89, R32, R47 ;  /* 0x0000002f20597221 */ /* 0x000fe20000010000 */
[C---:B--2---:R-:W-:Y:S01]  /*13160*/  F2FP.F16.F32.PACK_AB R23, R67.reuse, R38 ;  /* 0x000000264317723e */ /* 0x044fe200000000ff */
[----:B------:R-:W-:Y:S04]  /*13170*/  FADD.FTZ R38, R38, R25 ;  /* 0x0000001926267221 */ /* 0x000fe80000010000 */
[----:B------:R-:W-:Y:S02]  /*13180*/  FADD.FTZ R91, R67, R38 ;  /* 0x00000026435b7221 */ /* 0x000fe40000010000 */
[C---:B-1----:R-:W-:Y:S06]  /*13190*/  HMMA.16816.F32 R108, R20.reuse, R12, R108 ;  /* 0x0000000c146c723c */ /* 0x042fec000000186c */
[C---:B------:R-:W-:Y:S06]  /*131a0*/  HMMA.16816.F32 R104, R20.reuse, R14, R104 ;  /* 0x0000000e1468723c */ /* 0x040fec0000001868 */
[C---:B-----5:R-:W-:Y:S06]  /*131b0*/  HMMA.16816.F32 R100, R20.reuse, R16, R100 ;  /* 0x000000101464723c */ /* 0x060fec0000001864 */
[----:B------:R-:W-:Y:S01]  /*131c0*/  HMMA.16816.F32 R96, R20, R18, R96 ;  /* 0x000000121460723c */ /* 0x000fe20000001860 */
[----:B------:R-:W-:Y:S11]  /*131d0*/  @!UPT UIADD3 URZ, URZ, URZ, URZ ;  /* 0x0000003f3f3ff290 */ /* 0x000ff6000fffe03f */
[----:B------:R-:W-:Y:S01]  /*131e0*/  @!UPT UIADD3 URZ, URZ, URZ, URZ ;  /* 0x0000003f3f3ff290 */ /* 0x000fe2000fffe03f */
[----:B------:R-:W-:Y:S11]  /*131f0*/  @P0 BRA `(.L_x_4796) ;  /* 0xffffffc400d00947 */ /* 0x000ff6000383ffff */
.L_x_4792:
        /* <DEDUP_REMOVED lines=31> */
[----:B------:R-:W-:Y:S02]  /*133f0*/  SHF.R.S32.HI R8, RZ, 0x5, R7 ;  /* 0x00000005ff087819 */ /* 0x000fe40000011407 */
[----:B------:R-:W-:Y:S01]  /*13400*/  LOP3.LUT R10, R10, 0x3fffffe, RZ, 0xc0, !PT ;  /* 0x03fffffe0a0a7812 */ /* 0x000fe200078ec0ff */
[C---:B------:R-:W-:Y:S01]  /*13410*/  IMAD.SHL.U32 R13, R12.reuse, 0x40, RZ ;  /* 0x000000400c0d7824 */ /* 0x040fe200078e00ff */
[----:B------:R-:W-:Y:S01]  /*13420*/  IADD3 R11, -R11, R2, RZ ;  /* 0x000000020b0b7210 */ /* 0x000fe20007ffe1ff */
[----:B------:R-:W2:Y:S01]  /*13430*/  @P2 LDC R17, c[0x0][0x2e8] ;  /* 0x0000ba00ff112b82 */ /* 0x000ea20000000800 */
        /* <DEDUP_REMOVED lines=46> */
[----:B------:R-:W-:Y:S01]  /*13720*/  STS [R15], R104 ;  /* 0x000000680f007388 */ /* 0x000fe20000000800 */
[----:B------:R-:W-:Y:S01]  /*13730*/  F2FP.F16.F32.PACK_AB R6, R99, R6 ;  /* 0x000000066306723e */ /* 0x000fe200000000ff */
[----:B----4-:R-:W-:Y:S01]  /*13740*/  @P3 FMUL.FTZ R4, R4, 0.69314718246459960938 ;  /* 0x3f31721804043820 */ /* 0x010fe20000410000 */
[----:B------:R-:W-:Y:S01]  /*13750*/  ISETP.NE.AND P0, PT, RZ, UR4, PT ;  /* 0x00000004ff007c0c */ /* 0x000fe2000bf05270 */
[----:B------:R3:W-:Y:S01]  /*13760*/  STS [R15+0x200], R106 ;  /* 0x0002006a0f007388 */ /* 0x0007e20000000800 */
[----:B------:R-:W-:-:S03]  /*13770*/  MOV R12, 0x7f800000 ;  /* 0x7f800000000c7802 */ /* 0x000fc60000000f00 */
[----:B------:R4:W-:Y:S04]  /*13780*/  STS [R13], R100 ;  /* 0x000000640d007388 */ /* 0x0009e80000000800 */
[----:B------:R4:W-:Y:S04]  /*13790*/  STS [R13+0x200], R102 ;  /* 0x000200660d007388 */ /* 0x0009e80000000800 */
[----:B------:R4:W-:Y:S04]  /*137a0*/  STS [R9], R5 ;  /* 0x0000000509007388 */ /* 0x0009e80000000800 */
[----:B------:R4:W-:Y:S01]  /*137b0*/  STS [R9+0x200], R6 ;  /* 0x0002000609007388 */ /* 0x0009e20000000800 */
[----:B-----5:R-:W-:-:S02]  /*137c0*/  IMAD.MOV.U32 R11, RZ, RZ, 0x7f800000 ;  /* 0x7f800000ff0b7424 */ /* 0x020fc400078e00ff */
[----:B-1----:R-:W-:Y:S01]  /*137d0*/  @P3 FFMA.FTZ R11, R65, R10, R4 ;  /* 0x0000000a410b3223 */ /* 0x002fe20000010004 */
[----:B---3--:R-:W-:-:S04]  /*137e0*/  @P2 FMUL.FTZ R15, R3, 0.69314718246459960938 ;  /* 0x3f317218030f2820 */ /* 0x008fc80000410000 */
        /* <DEDUP_REMOVED lines=11> */
.L_x_4797:
[----:B----4-:R-:W1:Y:S01]  /*138a0*/  S2R R13, SR_CTAID.Z ;  /* 0x00000000000d7919 */ /* 0x010e620000002700 */
[----:B------:R-:W1:Y:S01]  /*138b0*/  LDC R3, c[0x0][0x270] ;  /* 0x00009c00ff037b82 */ /* 0x000e620000000800 */
[----:B------:R-:W1:Y:S07]  /*138c0*/  S2R R6, SR_CTAID.Y ;  /* 0x0000000000067919 */ /* 0x000e6e0000002600 */
[----:B------:R-:W2:Y:S01]  /*138d0*/  LDC R9, c[0x0][0x2c4] ;  /* 0x0000b100ff097b82 */ /* 0x000ea20000000800 */
[----:B-1----:R-:W-:-:S04]  /*138e0*/  IMAD R4, R6, R3, R13 ;  /* 0x0000000306047224 */ /* 0x002fc800078e020d */
[----:B--2---:R-:W-:-:S07]  /*138f0*/  IMAD R9, R4, R9, RZ ;  /* 0x0000000904097224 */ /* 0x004fce00078e02ff */
.L_x_4798:
        /* <DEDUP_REMOVED lines=26> */
.L_x_4800:
[----:B------:R-:W-:Y:S05]  /*13aa0*/  BSYNC B0 ;  /* 0x0000000000007941 */ /* 0x000fea0003800000 */
.L_x_4799:
[----:B------:R-:W3:Y:S01]  /*13ab0*/  S2UR UR8, SR_CTAID.X ;  /* 0x00000000000879c3 */ /* 0x000ee20000002500 */
[----:B------:R-:W-:Y:S01]  /*13ac0*/  SHF.R.S32.HI R7, RZ, 0x1f, R6 ;  /* 0x0000001fff077819 */ /* 0x000fe20000011406 */
[----:B--2---:R2:W4:Y:S01]  /*13ad0*/  LDS.128 R8, [R122+0x800] ;  /* 0x000800007a087984 */ /* 0x0045220000000c00 */
[----:B------:R-:W-:Y:S01]  /*13ae0*/  ISETP.NE.AND P1, PT, R117, -0x1, PT ;  /* 0xffffffff7500780c */ /* 0x000fe20003f25270 */
[----:B------:R-:W-:Y:S01]  /*13af0*/  ULDC UR5, c[0x0][0x2d0] ;  /* 0x0000b40000057ab9 */ /* 0x000fe20000000800 */
[----:B------:R-:W-:Y:S01]  /*13b00*/  SHF.R.S32.HI R77, RZ, 0x1f, R76 ;  /* 0x0000001fff4d7819 */ /* 0x000fe2000001144c */
[-C--:B-1----:R-:W-:Y:S01]  /*13b10*/  IMAD R7, R7, R4.reuse, RZ ;  /* 0x0000000407077224 */ /* 0x082fe200078e02ff */
[----:B------:R-:W1:Y:S01]  /*13b20*/  LDS.128 R120, [R122] ;  /* 0x000000007a787984 */ /* 0x000e620000000c00 */
[----:B------:R-:W5:Y:S01]  /*13b30*/  LDC.64 R2, c[0x0][0x298] ;  /* 0x0000a600ff027b82 */ /* 0x000f620000000a00 */
[----:B------:R-:W-:Y:S01]  /*13b40*/  ISETP.GE.AND P0, PT, R76, UR5, PT ;  /* 0x000000054c007c0c */ /* 0x000fe2000bf06270 */
[C---:B------:R-:W-:Y:S01]  /*13b50*/  IMAD R5, R6.reuse, R5, R7 ;  /* 0x0000000506057224 */ /* 0x040fe200078e0207 */
[----:B------:R-:W-:Y:S01]  /*13b60*/  BSSY B0, `(.L_x_4801) ;  /* 0x0000022000007945 */ /* 0x000fe20003800000 */
[----:B------:R-:W-:Y:S01]  /*13b70*/  IMAD.WIDE.U32 R6, R6, R4, RZ ;  /* 0x0000000406067225 */ /* 0x000fe200078e00ff */
[----:B---3--:R-:W-:-:S04]  /*13b80*/  USHF.L.U32 UR8, UR8, 0x6, URZ ;  /* 0x0000000608087899 */ /* 0x008fc8000800063f */
[----:B------:R-:W-:Y:S01]  /*13b90*/  USHF.R.S32.HI UR4, URZ, 0x1f, UR8 ;  /* 0x0000001f3f047899 */ /* 0x000fe20008011408 */
[----:B-----5:R-:W-:-:S04]  /*13ba0*/  IMAD.WIDE.U32 R16, R117, R2, RZ ;  /* 0x0000000275107225 */ /* 0x020fc800078e00ff */
[----:B------:R-:W-:Y:S01]  /*13bb0*/  IMAD.WIDE.U32 R14, R2, UR8, R76 ;  /* 0x00000008020e7c25 */ /* 0x000fe2000f8e004c */
[----:B------:R-:W-:-:S03]  /*13bc0*/  SEL R6, R6, R16, !P1 ;  /* 0x0000001006067207 */ /* 0x000fc60004800000 */
[----:B------:R-:W-:Y:S01]  /*13bd0*/  IMAD R4, R2, UR4, RZ ;  /* 0x0000000402047c24 */ /* 0x000fe2000f8e02ff */
[----:B------:R-:W-:Y:S01]  /*13be0*/  ULDC.64 UR4, c[0x0][0x2a0] ;  /* 0x0000a80000047ab9 */ /* 0x000fe20000000a00 */
[----:B------:R-:W-:Y:S02]  /*13bf0*/  IMAD R117, R117, R3, R17 ;  /* 0x0000000375757224 */ /* 0x000fe400078e0211 */
[----:B------:R-:W-:Y:S01]  /*13c00*/  @!P1 IMAD.IADD R117, R7, 0x1, R5 ;  /* 0x0000000107759824 */ /* 0x000fe200078e0205 */
[----:B------:R-:W-:Y:S01]  /*13c10*/  IADD3 R14, P1, R6, R14, RZ ;  /* 0x0000000e060e7210 */ /* 0x000fe20007f3e0ff */
[----:B------:R-:W-:Y:S01]  /*13c20*/  IMAD R4, R3, UR8, R4 ;  /* 0x0000000803047c24 */ /* 0x000fe2000f8e0204 */
[----:B------:R-:W-:Y:S01]  /*13c30*/  IADD3 R7, R116, -UR8, RZ ;  /* 0x8000000874077c10 */ /* 0x000fe2000fffe0ff */
[----:B------:R-:W-:Y:S01]  /*13c40*/  VIADD R6, R0, 0x20 ;  /* 0x0000002000067836 */ /* 0x000fe20000000000 */
[----:B------:R-:W-:Y:S02]  /*13c50*/  SHF.R.S32.HI R5, RZ, 0x1f, R13 ;  /* 0x0000001fff057819 */ /* 0x000fe4000001140d */
[----:B------:R-:W-:-:S02]  /*13c60*/  IADD3.X R15, R117, R15, R4, P1, !PT ;  /* 0x0000000f750f7210 */ /* 0x000fc40000ffe404 */
[-C--:B------:R-:W-:Y:S01]  /*13c70*/  ISETP.GE.OR P1, PT, R6, R7.reuse, P0 ;  /* 0x000000070600720c */ /* 0x080fe20000726670 */
[----:B------:R-:W-:Y:S01]  /*13c80*/  IMAD R4, R5, UR4, RZ ;  /* 0x0000000405047c24 */ /* 0x000fe2000f8e02ff */
[----:B------:R-:W-:Y:S01]  /*13c90*/  ISETP.GE.OR P0, PT, R0, R7, P0 ;  /* 0x000000070000720c */ /* 0x000fe20000706670 */
[----:B------:R-:W-:Y:S01]  /*13ca0*/  IMAD.WIDE.U32 R14, R13, UR4, R14 ;  /* 0x000000040d0e7c25 */ /* 0x000fe2000f8e000e */
[----:B------:R-:W-:-:S03]  /*13cb0*/  SHF.R.S32.HI R5, RZ, 0x1f, R0 ;  /* 0x0000001fff057819 */ /* 0x000fc60000011400 */
[----:B------:R-:W-:-:S05]  /*13cc0*/  IMAD R4, R13, UR5, R4 ;  /* 0x000000050d047c24 */ /* 0x000fca000f8e0204 */
[----:B------:R-:W-:-:S03]  /*13cd0*/  IADD3 R7, R4, R15, RZ ;  /* 0x0000000f04077210 */ /* 0x000fc60007ffe0ff */
[----:B-12-4-:R-:W-:Y:S05]  /*13ce0*/  @P0 BRA `(.L_x_4802) ;  /* 0x0000000000240947 */ /* 0x016fea0003800000 */
        /* <DEDUP_REMOVED lines=9> */
.L_x_4802:
[----:B------:R-:W-:Y:S05]  /*13d80*/  BSYNC B0 ;  /* 0x0000000000007941 */ /* 0x000fea0003800000 */
.L_x_4801:
        /* <DEDUP_REMOVED lines=13> */
.L_x_4803:
        /* <DEDUP_REMOVED lines=10> */
.L_x_5379:


//--------------------- .text._ZN5flash24flash_fwd_splitkv_kernelI23Flash_fwd_kernel_traitsILi32ELi64ELi128ELi4ELb0ELb0EN7cutlass6half_tE19Flash_kernel_traitsILi32ELi64ELi128ELi4ES3_EELb1ELb0ELb0ELb0ELb1ELb0ELb1ELb0EEEvNS_16Flash_fwd_paramsE --------------------------
	.section	.text._ZN5flash24flash_fwd_splitkv_kernelI23Flash_fwd_kernel_traitsILi32ELi64ELi128ELi4ELb0ELb0EN7cutlass6half_tE19Flash_kernel_traitsILi32ELi64ELi128ELi4ES3_EELb1ELb0ELb0ELb0ELb1ELb0ELb1ELb0EEEvNS_16Flash_fwd_paramsE,"ax",@progbits
	.align	128
        .global         _ZN5flash24flash_fwd_splitkv_kernelI23Flash_fwd_kernel_traitsILi32ELi64ELi128ELi4ELb0ELb0EN7cutlass6half_tE19Flash_kernel_traitsILi32ELi64ELi128ELi4ES3_EELb1ELb0ELb0ELb0ELb1ELb0ELb1ELb0EEEvNS_16Flash_fwd_paramsE
        .type           _ZN5flash24flash_fwd_splitkv_kernelI23Flash_fwd_kernel_traitsILi32ELi64ELi128ELi4ELb0ELb0EN7cutlass6half_tE19Flash_kernel_traitsILi32ELi64ELi128ELi4ES3_EELb1ELb0ELb0ELb0ELb1ELb0ELb1ELb0EEEvNS_16Flash_fwd_paramsE,@function
        .size           _ZN5flash24flash_fwd_splitkv_kernelI23Flash_fwd_kernel_traitsILi32ELi64ELi128ELi4ELb0ELb0EN7cutlass6half_tE19Flash_kernel_traitsILi32ELi64ELi128ELi4ES3_EELb1ELb0ELb0ELb0ELb1ELb0ELb1ELb0EEEvNS_16Flash_fwd_paramsE,(.L_x_5380 - _ZN5flash24flash_fwd_splitkv_kernelI23Flash_fwd_kernel_traitsILi32ELi64ELi128ELi4ELb0ELb0EN7cutlass6half_tE19Flash_kernel_traitsILi32ELi64ELi128ELi4ES3_EELb1ELb0ELb0ELb0ELb1ELb0ELb1ELb0EEEvNS_16Flash_fwd_paramsE)
        .other          _ZN5flash24flash_fwd_splitkv_kernelI23Flash_fwd_kernel_traitsILi32ELi64ELi128ELi4ELb0ELb0EN7cutlass6half_tE19Flash_kernel_traitsILi32ELi64ELi128ELi4ES3_EELb1ELb0ELb0ELb0ELb1ELb0ELb1ELb0EEEvNS_16Flash_fwd_paramsE,@"STO_CUDA_ENTRY STV_DEFAULT"
_ZN5flash24flash_fwd_splitkv_kernelI23Flash_fwd_kernel_traitsILi32ELi64ELi128ELi4ELb0ELb0EN7cutlass6half_tE19Flash_kernel_traitsILi32ELi64ELi128ELi4ES3_EELb1ELb0ELb0ELb0ELb1ELb0ELb1ELb0EEEvNS_16Flash_fwd_paramsE:
.text._ZN5flash24flash_fwd_splitkv_kernelI23Flash_fwd_kernel_traitsILi32ELi64ELi128ELi4ELb0ELb0EN7cutlass6half_tE19Flash_kernel_traitsILi32ELi64ELi128ELi4ES3_EELb1ELb0ELb0ELb0ELb1ELb0ELb1ELb0EEEvNS_16Flash_fwd_paramsE:
        /* <DEDUP_REMOVED lines=37> */
[----:B--2---:R-:W-:Y:S02]  /*0250*/  ISETP.NE.AND P3, PT, R8, RZ, PT ;  /* 0x000000ff0800720c */ /* 0x004fe40003f65270 */
[----:B-1----:R-:W-:Y:S02]  /*0260*/  ISETP.EQ.U32.AND P2, PT, R2, RZ, PT ;  /* 0x000000ff0200720c */ /* 0x002fe40003f42070 */
[----:B------:R-:W-:-:S02]  /*0270*/  MOV R8, 0xffffffff ;  /* 0xffffffff00087802 */ /* 0x000fc40000000f00 */
[----:B------:R-:W-:Y:S01]  /*0280*/  ISETP.EQ.OR.EX P2, PT, R3, RZ, !P3, P2 ;  /* 0x000000ff0300720c */ /* 0x000fe20005f42720 */
[----:B----4-:R-:W-:-:S04]  /*0290*/  @P0 IMAD.WIDE R4, R149, 0x4, R4 ;  /* 0x0000000495040825 */ /* 0x010fc800078e0204 */
[----:B---3--:R-:W-:-:S08]  /*02a0*/  IMAD.WIDE R6, R149, 0x4, R6 ;  /* 0x0000000495067825 */ /* 0x008fd000078e0206 */
[----:B------:R-:W5:Y:S01]  /*02b0*/  @!P2 LDG.E R8, desc[UR12][R6.64] ;  /* 0x0000000c0608a981 */ /* 0x000f62000c1e1900 */
[----:B------:R-:W-:Y:S01]  /*02c0*/  IMAD.MOV.U32 R10, RZ, RZ, RZ ;  /* 0x000000ffff0a7224 */ /* 0x000fe200078e00ff */
[----:B------:R-:W1:Y:S05]  /*02d0*/  S2R R38, SR_CTAID.X ;  /* 0x0000000000267919 */ /* 0x000e6a0000002500 */
[----:B------:R2:W5:Y:S01]  /*02e0*/  @P0 LDG.E R10, desc[UR12][R4.64] ;  /* 0x0000000c040a0981 */ /* 0x000562000c1e1900 */
[----:B------:R-:W-:-:S04]  /*02f0*/  ISETP.NE.U32.AND P0, PT, R2, RZ, PT ;  /* 0x000000ff0200720c */ /* 0x000fc80003f05070 */
[----:B------:R-:W-:Y:S02]  /*0300*/  ISETP.NE.AND.EX P0, PT, R3, RZ, PT, P0 ;  /* 0x000000ff0300720c */ /* 0x000fe40003f05300 */
[----:B------:R-:W-:Y:S01]  /*0310*/  IADD3 R2, -R149, RZ, RZ ;  /* 0x000000ff95027210 */ /* 0x000fe20007ffe1ff */
[----:B--2---:R-:W2:Y:S04]  /*0320*/  S2R R4, SR_CTAID.Y ;  /* 0x0000000000047919 */ /* 0x004ea80000002600 */
[----:B------:R-:W-:Y:S02]  /*0330*/  IMAD R36, R0, R2, R36 ;  /* 0x0000000200247224 */ /* 0x000fe400078e0224 */
[----:B------:R-:W-:-:S06]  /*0340*/  @P1 IMAD.IADD R31, R31, 0x1, -R9 ;  /* 0x000000011f1f1824 */ /* 0x000fcc00078e0a09 */
[----:B------:R-:W3:Y:S01]  /*0350*/  @!P1 LDC R31, c[0x0][0x2c4] ;  /* 0x0000b100ff1f9b82 */ /* 0x000ee20000000800 */
[----:B-12---:R-:W-:Y:S05]  /*0360*/  @!P0 BRA `(.L_x_4804) ;  /* 0x0000000000108947 */ /* 0x006fea0003800000 */
[----:B------:R-:W2:Y:S02]  /*0370*/  @P3 LDG.E R5, desc[UR12][R6.64+0x4] ;  /* 0x0000040c06053981 */ /* 0x000ea4000c1e1900 */
[----:B--2--5:R-:W-:-:S06]  /*0380*/  @P3 IADD3 R5, R5, -R8, RZ ;  /* 0x8000000805053210 */ /* 0x024fcc0007ffe0ff */
[----:B------:R2:W5:Y:S01]  /*0390*/  @!P3 LDG.E R5, desc[UR12][R6.64] ;  /* 0x0000000c0605b981 */ /* 0x000562000c1e1900 */
[----:B------:R-:W-:Y:S05]  /*03a0*/  BRA `(.L_x_4805) ;  /* 0x0000000000047947 */ /* 0x000fea0003800000 */
.L_x_4804:
[----:B------:R-:W1:Y:S02]  /*03b0*/  LDC R5, c[0x0][0x2c8] ;  /* 0x0000b200ff057b82 */ /* 0x000e640000000800 */
.L_x_4805:
        /* <DEDUP_REMOVED lines=10> */
[----:B-----5:R-:W-:Y:S01]  /*0460*/  @P3 IMAD.IADD R94, R94, 0x1, -R10 ;  /* 0x000000015e5e3824 */ /* 0x020fe200078e0a0a */
[----:B------:R-:W3:Y:S06]  /*0470*/  S2R R32, SR_TID.X ;  /* 0x0000000000207919 */ /* 0x000eec0000002100 */
[----:B----4-:R-:W4:Y:S08]  /*0480*/  LDC R2, c[0x0][0x2c8] ;  /* 0x0000b200ff027b82 */ /* 0x010f300000000800 */
[----:B------:R-:W3:Y:S01]  /*0490*/  LDC R30, c[0x0][0x398] ;  /* 0x0000e600ff1e7b82 */ /* 0x000ee20000000800 */
[----:B--2---:R-:W-:-:S04]  /*04a0*/  IABS R12, R7 ;  /* 0x00000007000c7213 */ /* 0x004fc80000000000 */
[----:B------:R-:W2:Y:S01]  /*04b0*/  I2F.RP R16, R12 ;  /* 0x0000000c00107306 */ /* 0x000ea20000209400 */
[----:B----4-:R-:W-:-:S05]  /*04c0*/  VIADD R2, R2, 0x7f ;  /* 0x0000007f02027836 */ /* 0x010fca0000000000 */
        /* <DEDUP_REMOVED lines=20> */
[----:B------:R-:W4:-:S12]  /*0610*/  @!P3 LDC.64 R2, c[0x0][0x318] ;  /* 0x0000c600ff02bb82 */ /* 0x000f180000000a00 */
[----:B------:R-:W-:Y:S02]  /*0620*/  @!P1 IMAD.IADD R13, R13, 0x1, -R12 ;  /* 0x000000010d0d9824 */ /* 0x000fe400078e0a0c */
[----:B------:R-:W-:Y:S01]  /*0630*/  @!P1 VIADD R11, R11, 0x1 ;  /* 0x000000010b0b9836 */ /* 0x000fe20000000000 */
[----:B------:R-:W-:Y:S02]  /*0640*/  ISETP.NE.AND P1, PT, R7, RZ, PT ;  /* 0x000000ff0700720c */ /* 0x000fe40003f25270 */
[----:B------:R-:W-:Y:S02]  /*0650*/  ISETP.GE.U32.AND P4, PT, R13, R12, PT ;  /* 0x0000000c0d00720c */ /* 0x000fe40003f86070 */
[----:B----4-:R-:W-:-:S04]  /*0660*/  @!P3 ISETP.NE.U32.AND P2, PT, R2, RZ, PT ;  /* 0x000000ff0200b20c */ /* 0x010fc80003f45070 */
[----:B------:R-:W-:Y:S02]  /*0670*/  @!P3 ISETP.NE.AND.EX P2, PT, R3, RZ, PT, P2 ;  /* 0x000000ff0300b20c */ /* 0x000fe40003f45320 */
[----:B------:R-:W-:-:S05]  /*0680*/  IADD3 R3, -R31, 0xbf, R33 ;  /* 0x000000bf1f037810 */ /* 0x000fca0007ffe121 */
[----:B------:R-:W-:Y:S01]  /*0690*/  @P4 VIADD R11, R11, 0x1 ;  /* 0x000000010b0b4836 */ /* 0x000fe20000000000 */
[----:B--2---:R-:W-:-:S03]  /*06a0*/  @!P3 SEL R6, R6, RZ, P2 ;  /* 0x000000ff0606b207 */ /* 0x004fc60001000000 */
[----:B------:R-:W-:Y:S01]  /*06b0*/  @!P0 IMAD.MOV R11, RZ, RZ, -R11 ;  /* 0x000000ffff0b8224 */ /* 0x000fe200078e0a0b */
[----:B-1----:R-:W-:Y:S02]  /*06c0*/  @!P3 IADD3 R94, R6, R5, -R10 ;  /* 0x00000005065eb210 */ /* 0x002fe40007ffe80a */
[----:B------:R-:W-:Y:S02]  /*06d0*/  @!P1 LOP3.LUT R11, RZ, R7, RZ, 0x33, !PT ;  /* 0x00000007ff0b9212 */ /* 0x000fe400078e33ff */
[----:B---3--:R-:W-:Y:S01]  /*06e0*/  IADD3 R3, R3, R30, R94 ;  /* 0x0000001e03037210 */ /* 0x008fe20007ffe05e */
        /* <DEDUP_REMOVED lines=18> */
[----:B------:R-:W-:Y:S02]  /*0810*/  LOP3.LUT R5, R6, 0x3ffffff8, RZ, 0xc0, !PT ;  /* 0x3ffffff806057812 */ /* 0x000fe400078ec0ff */
[----:B------:R-:W-:-:S03]  /*0820*/  SHF.R.S32.HI R6, RZ, 0x3, R6 ;  /* 0x00000003ff067819 */ /* 0x000fc60000011406 */
[----:B------:R-:W-:Y:S01]  /*0830*/  IMAD.IADD R5, R32, 0x1, -R5 ;  /* 0x0000000120057824 */ /* 0x000fe200078e0a05 */
[----:B------:R-:W-:Y:S01]  /*0840*/  ISETP.GE.OR P5, PT, R6, R31, P6 ;  /* 0x0000001f0600720c */ /* 0x000fe200037a6670 */
[----:B-1----:R-:W-:Y:S02]  /*0850*/  IMAD R2, R4, R2, R149 ;  /* 0x0000000204027224 */ /* 0x002fe400078e0295 */
[----:B------:R-:W-:Y:S02]  /*0860*/  IMAD.SHL.U32 R4, R5, 0x4, RZ ;  /* 0x0000000405047824 */ /* 0x000fe400078e00ff */
[----:B------:R-:W-:-:S03]  /*0870*/  IMAD R2, R2, R0, R36 ;  /* 0x0000000002027224 */ /* 0x000fc600078e0224 */
[----:B------:R-:W-:Y:S01]  /*0880*/  SHF.R.S32.HI R5, RZ, 0x1f, R4 ;  /* 0x0000001fff057819 */ /* 0x000fe20000011404 */
[----:B------:R-:W-:-:S04]  /*0890*/  IMAD R2, R2, R3, R33 ;  /* 0x0000000302027224 */ /* 0x000fc800078e0221 */
[----:B------:R-:W-:Y:S01]  /*08a0*/  IMAD R0, R2, UR4, RZ ;  /* 0x0000000402007c24 */ /* 0x000fe2000f8e02ff */
[----:B------:R-:W-:Y:S01]  /*08b0*/  ULDC.64 UR4, c[0x0][0x288] ;  /* 0x0000a20000047ab9 */ /* 0x000fe20000000a00 */
[----:B------:R-:W-:-:S03]  /*08c0*/  IMAD.WIDE R4, R6, 0x20, R4 ;  /* 0x0000002006047825 */ /* 0x000fc600078e0204 */
[----:B------:R-:W-:Y:S01]  /*08d0*/  IADD3 R3, P0, R0, R4, RZ ;  /* 0x0000000400037210 */ /* 0x000fe20007f1e0ff */
[----:B------:R-:W-:-:S03]  /*08e0*/  VIADD R4, R6, 0x10 ;  /* 0x0000001006047836 */ /* 0x000fc60000000000 */
[----:B------:R-:W-:Y:S01]  /*08f0*/  LEA.HI.X.SX32 R0, R0, R5, 0x1, P0 ;  /* 0x0000000500007211 */ /* 0x000fe200000f0eff */
[C---:B------:R-:W-:Y:S01]  /*0900*/  VIADD R5, R6.reuse, 0x20 ;  /* 0x0000002006057836 */ /* 0x040fe20000000000 */
[-C--:B------:R-:W-:Y:S02]  /*0910*/  ISETP.GE.AND P0, PT, R6, R31.reuse, PT ;  /* 0x0000001f0600720c */ /* 0x080fe40003f06270 */
[CC--:B------:R-:W-:Y:S02]  /*0920*/  ISETP.GE.AND P1, PT, R4.reuse, R31.reuse, PT ;  /* 0x0000001f0400720c */ /* 0x0c0fe40003f26270 */
[C---:B------:R-:W-:Y:S02]  /*0930*/  LEA R8, P2, R3.reuse, UR4, 0x2 ;  /* 0x0000000403087c11 */ /* 0x040fe4000f8410ff */
[-C--:B------:R-:W-:Y:S01]  /*0940*/  ISETP.GE.OR P4, PT, R4, R31.reuse, P6 ;  /* 0x0000001f0400720c */ /* 0x080fe20003786670 */
[----:B------:R-:W-:Y:S01]  /*0950*/  @!P5 IMAD.MOV.U32 R4, RZ, RZ, -0x800000 ;  /* 0xff800000ff04d424 */ /* 0x000fe200078e00ff */
        /* <DEDUP_REMOVED lines=11> */
[----:B------:R-:W-:Y:S02]  /*0a10*/  LEA.HI.X.SX32 R3, R6, R3, 0x1, P0 ;  /* 0x0000000306037211 */ /* 0x000fe400000f0eff */
        /* <DEDUP_REMOVED lines=10> */
[----:B------:R-:W-:-:S05]  /*0ac0*/  MOV R0, 0xff800000 ;  /* 0xff80000000007802 */ /* 0x000fca0000000f00 */
[----:B------:R-:W-:Y:S01]  /*0ad0*/  STG.E desc[UR12][R6.64+0xc0], R0 ;  /* 0x0000c00006007986 */ /* 0x000fe2000c10190c */
[----:B------:R-:W-:Y:S05]  /*0ae0*/  EXIT ;  /* 0x000000000000794d */ /* 0x000fea0003800000 */
.L_x_4806:
        /* <DEDUP_REMOVED lines=24> */
.L_x_4807:
        /* <DEDUP_REMOVED lines=59> */
[----:B------:R-:W-:-:S04]  /*1020*/  @!P1 LOP3.LUT R18, RZ, R5, RZ, 0x33, !PT ;  /* 0x00000005ff129212 */ /* 0x000fc800078e33ff */
[----:B------:R-:W-:Y:S02]  /*1030*/  SHF.R.S32.HI R17, RZ, 0x1f, R18 ;  /* 0x0000001fff117819 */ /* 0x000fe40000011412 */
        /* <DEDUP_REMOVED lines=21> */
.L_x_4808:
        /* <DEDUP_REMOVED lines=20> */
[----:B------:R-:W-:Y:S01]  /*12d0*/  IMAD.MOV R2, RZ, RZ, -R18 ;  /* 0x000000ffff027224 */ /* 0x000fe200078e0a12 */
[----:B------:R-:W-:Y:S01]  /*12e0*/  ISETP.GE.AND P1, PT, R6, RZ, PT ;  /* 0x000000ff0600720c */ /* 0x000fe20003f26270 */
[----:B------:R-:W-:-:S04]  /*12f0*/  @P3 IMAD.WIDE.U32 R16, R16, R84, RZ ;  /* 0x0000005410103225 */ /* 0x000fc800078e00ff */
[----:B------:R-:W-:Y:S01]  /*1300*/  IMAD R2, R3, R2, R4 ;  /* 0x0000000203027224 */ /* 0x000fe200078e0204 */
[----:B------:R-:W-:Y:S01]  /*1310*/  @P3 IADD3 R7, R17, R7, RZ ;  /* 0x0000000711073210 */ /* 0x000fe20007ffe0ff */
[----:B------:R-:W1:Y:S01]  /*1320*/  @P3 LDC.64 R4, c[0x0][0x250] ;  /* 0x00009400ff043b82 */ /* 0x000e620000000a00 */
[----:B------:R-:W-:Y:S02]  /*1330*/  @P3 MOV R12, R16 ;  /* 0x00000010000c3202 */ /* 0x000fe40000000f00 */
        /* <DEDUP_REMOVED lines=22> */
.L_x_4810:
        /* <DEDUP_REMOVED lines=30> */
.L_x_4809:
[----:B------:R-:W-:Y:S01]  /*1680*/  SHF.R.S32.HI R19, RZ, 0x1f, R32 ;  /* 0x0000001fff137819 */ /* 0x000fe20000011420 */
[----:B------:R-:W-:Y:S01]  /*1690*/  VIADD R144, R28, 0xffffffff ;  /* 0xffffffff1c907836 */ /* 0x000fe20000000000 */
[----:B------:R-:W-:Y:S01]  /*16a0*/  ISETP.NE.AND P0, PT, R9, -0x1, PT ;  /* 0xffffffff0900780c */ /* 0x000fe20003f05270 */
[----:B------:R-:W-:Y:S01]  /*16b0*/  IMAD.IADD R139, R31, 0x1, -R33 ;  /* 0x000000011f8b7824 */ /* 0x000fe200078e0a21 */
[CC--:B------:R-:W-:Y:S01]  /*16c0*/  LEA.HI R6, R19.reuse, R32.reuse, RZ, 0x2 ;  /* 0x0000002013067211 */ /* 0x0c0fe200078f10ff */
[----:B-----5:R-:W-:Y:S01]  /*16d0*/  IMAD.SHL.U32 R0, R144, 0x80, RZ ;  /* 0x0000008090007824 */ /* 0x020fe200078e00ff */
[----:B------:R-:W-:Y:S01]  /*16e0*/  LEA.HI R16, R19, R32, RZ, 0x3 ;  /* 0x0000002013107211 */ /* 0x000fe200078f18ff */
[----:B------:R-:W1:Y:S01]  /*16f0*/  S2UR UR6, SR_CgaCtaId ;  /* 0x00000000000679c3 */ /* 0x000e620000008800 */
[----:B------:R-:W-:Y:S01]  /*1700*/  SHF.R.S32.HI R22, RZ, 0x2, R6 ;  /* 0x00000002ff167819 */ /* 0x000fe20000011406 */
[----:B------:R-:W-:Y:S01]  /*1710*/  IMAD.IADD R20, R94, 0x1, -R0 ;  /* 0x000000015e147824 */ /* 0x000fe200078e0a00 */
[----:B------:R-:W-:Y:S01]  /*1720*/  SHF.R.S32.HI R147, RZ, 0x3, R16 ;  /* 0x00000003ff937819 */ /* 0x000fe20000011410 */
[----:B------:R-:W-:Y:S01]  /*1730*/  ULDC.64 UR4, c[0x0][0x258] ;  /* 0x0000960000047ab9 */ /* 0x000fe20000000a00 */
[CC--:B------:R-:W-:Y:S01]  /*1740*/  ISETP.GE.AND P5, PT, R22.reuse, R139.reuse, PT ;  /* 0x0000008b1600720c */ /* 0x0c0fe20003fa6270 */
[C---:B------:R-:W-:Y:S01]  /*1750*/  VIADD R21, R22.reuse, 0x20 ;  /* 0x0000002016157836 */ /* 0x040fe20000000000 */
[----:B------:R-:W-:Y:S01]  /*1760*/  ISETP.GE.AND P3, PT, R22, R20, PT ;  /* 0x000000141600720c */ /* 0x000fe20003f66270 */
[----:B------:R-:W2:Y:S01]  /*1770*/  @P0 LDC.64 R4, c[0x0][0x240] ;  /* 0x00009000ff040b82 */ /* 0x000ea20000000a00 */
[----:B------:R-:W-:Y:S01]  /*1780*/  @!P0 SHF.R.S32.HI R12, RZ, 0x1f, R149 ;  /* 0x0000001fff0c8819 */ /* 0x000fe20000011495 */
[----:B------:R-:W-:Y:S01]  /*1790*/  IMAD.SHL.U32 R96, R32, 0x2, RZ ;  /* 0x0000000220607824 */ /* 0x000fe200078e00ff */
[----:B------:R-:W-:-:S02]  /*17a0*/  ISETP.GE.AND P4, PT, R21, R139, PT ;  /* 0x0000008b1500720c */ /* 0x000fc40003f86270 */
[----:B------:R-:W-:Y:S02]  /*17b0*/  LEA.HI R15, R6, R22, RZ, 0x1 ;  /* 0x00000016060f7211 */ /* 0x000fe400078f08ff */
[--C-:B------:R-:W-:Y:S01]  /*17c0*/  SHF.R.S32.HI R23, RZ, 0x1f, R22.reuse ;  /* 0x0000001fff177819 */ /* 0x100fe20000011416 */
[----:B------:R-:W3:Y:S01]  /*17d0*/  @!P0 LDC.64 R2, c[0x0][0x228] ;  /* 0x00008a00ff028b82 */ /* 0x000ee20000000a00 */
[----:B------:R-:W-:Y:S02]  /*17e0*/  LOP3.LUT R15, R15, 0x7fffffe, RZ, 0xc0, !PT ;  /* 0x07fffffe0f0f7812 */ /* 0x000fe400078ec0ff */
[----:B------:R-:W-:Y:S01]  /*17f0*/  LOP3.LUT R96, R96, 0x6, RZ, 0xc0, !PT ;  /* 0x0000000660607812 */ /* 0x000fe200078ec0ff */
[----:B------:R-:W4:Y:S01]  /*1800*/  @!P3 S2R R24, SR_CgaCtaId ;  /* 0x000000000018b919 */ /* 0x000f220000008800 */
[----:B------:R-:W-:-:S03]  /*1810*/  IMAD.WIDE R38, R38, 0x40, R22 ;  /* 0x0000004026267825 */ /* 0x000fc600078e0216 */
[----:B------:R-:W1:Y:S01]  /*1820*/  @!P4 S2R R25, SR_CgaCtaId ;  /* 0x000000000019c919 */ /* 0x000e620000008800 */
[----:B------:R-:W-:Y:S01]  /*1830*/  IMAD.IADD R15, R22, 0x1, -R15 ;  /* 0x00000001160f7824 */ /* 0x000fe200078e0a0f */
[----:B------:R-:W4:Y:S01]  /*1840*/  LDC.64 R90, c[0x0][0x250] ;  /* 0x00009400ff5a7b82 */ /* 0x000f220000000a00 */
[----:B------:R-:W-:-:S04]  /*1850*/  IMAD R92, R23, R84, RZ ;  /* 0x00000054175c7224 */ /* 0x000fc800078e02ff */
[----:B------:R-:W-:Y:S02]  /*1860*/  IMAD R92, R22, R85, R92 ;  /* 0x00000055165c7224 */ /* 0x000fe400078e025c */
[----:B--2---:R-:W-:Y:S01]  /*1870*/  @P0 IMAD.WIDE.U32 R10, R9, R4, RZ ;  /* 0x00000004090a0225 */ /* 0x004fe200078e00ff */
[----:B------:R-:W-:-:S03]  /*1880*/  LOP3.LUT R4, R6, 0xfffffffc, RZ, 0xc0, !PT ;  /* 0xfffffffc06047812 */ /* 0x000fc600078ec0ff */
[----:B------:R-:W-:Y:S01]  /*1890*/  @P0 IMAD R5, R9, R5, R11 ;  /* 0x0000000509050224 */ /* 0x000fe200078e020b */
[----:B------:R-:W-:Y:S01]  /*18a0*/  @!P3 MOV R9, 0x400 ;  /* 0x000004000009b802 */ /* 0x000fe20000000f00 */
[----:B------:R-:W-:Y:S02]  /*18b0*/  IMAD.SHL.U32 R11, R147, 0x40, RZ ;  /* 0x00000040930b7824 */ /* 0x000fe400078e00ff */
[----:B------:R-:W-:Y:S02]  /*18c0*/  IMAD.IADD R4, R32, 0x1, -R4 ;  /* 0x0000000120047824 */ /* 0x000fe400078e0a04 */
[-C--:B---3--:R-:W-:Y:S01]  /*18d0*/  @!P0 IMAD R12, R12, R2.reuse, RZ ;  /* 0x000000020c0c8224 */ /* 0x088fe200078e02ff */
[----:B------:R-:W-:Y:S01]  /*18e0*/  LOP3.LUT R11, R11, 0xc0, RZ, 0xc0, !PT ;  /* 0x000000c00b0b7812 */ /* 0x000fe200078ec0ff */
[----:B------:R-:W-:Y:S02]  /*18f0*/  IMAD.SHL.U32 R40, R4, 0x8, RZ ;  /* 0x0000000804287824 */ /* 0x000fe400078e00ff */
[----:B------:R-:W-:Y:S01]  /*1900*/  @!P0 IMAD.WIDE.U32 R42, R149, R2, RZ ;  /* 0x00000002952a8225 */ /* 0x000fe200078e00ff */
[----:B------:R-:W-:-:S02]  /*1910*/  SHF.R.U32.HI R2, RZ, 0x3, R11 ;  /* 0x00000003ff027819 */ /* 0x000fc4000001160b */
[----:B------:R-:W-:Y:S01]  /*1920*/  LOP3.LUT R4, R11, 0x18, R40, 0xf8, !PT ;  /* 0x000000180b047812 */ /* 0x000fe200078ef828 */
[----:B------:R-:W-:Y:S01]  /*1930*/  @!P0 IMAD R3, R149, R3, R12 ;  /* 0x0000000395038224 */ /* 0x000fe200078e020c */
[----:B------:R-:W-:Y:S01]  /*1940*/  IADD3 R34, P2, R40, R34, RZ ;  /* 0x0000002228227210 */ /* 0x000fe20007f5e0ff */
[----:B------:R-:W-:Y:S01]  /*1950*/  @P0 IMAD.MOV.U32 R41, RZ, RZ, R10 ;  /* 0x000000ffff290224 */ /* 0x000fe200078e000a */
[----:B------:R-:W-:Y:S01]  /*1960*/  LOP3.LUT R2, R4, R2, RZ, 0x3c, !PT ;  /* 0x0000000204027212 */ /* 0x000fe200078e3cff */
[----:B------:R-:W2:Y:S01]  /*1970*/  @!P5 LDC.64 R10, c[0x0][0x240] ;  /* 0x00009000ff0adb82 */ /* 0x000ea20000000a00 */
[----:B------:R-:W-:Y:S01]  /*1980*/  @!P0 IMAD.IADD R5, R43, 0x1, R3 ;  /* 0x000000012b058824 */ /* 0x000fe200078e0203 */
[----:B------:R-:W-:Y:S01]  /*1990*/  @!P4 MOV R4, 0x400 ;  /* 0x000004000004c802 */ /* 0x000fe20000000f00 */
[----:B------:R-:W-:Y:S01]  /*19a0*/  @!P0 IMAD.MOV.U32 R41, RZ, RZ, R42 ;  /* 0x000000ffff298224 */ /* 0x000fe200078e002a */
[----:B------:R-:W-:Y:S02]  /*19b0*/  SHF.R.S32.HI R3, RZ, 0x1f, R40 ;  /* 0x0000001fff037819 */ /* 0x000fe40000011428 */
[----:B------:R-:W-:-:S02]  /*19c0*/  IADD3 R26, P1, R40, R26, RZ ;  /* 0x0000001a281a7210 */ /* 0x000fc40007f3e0ff */
[----:B------:R-:W-:Y:S01]  /*19d0*/  LEA.HI R12, R19, R32, RZ, 0x5 ;  /* 0x00000020130c7211 */ /* 0x000fe200078f28ff */
[----:B------:R-:W-:Y:S01]  /*19e0*/  IMAD.X R35, R3, 0x1, R7, P2 ;  /* 0x0000000103237824 */ /* 0x000fe200010e0607 */
[----:B-1----:R-:W-:Y:S01]  /*19f0*/  @!P4 LEA R25, R25, R4, 0x18 ;  /* 0x000000041919c211 */ /* 0x002fe200078ec0ff */
[----:B------:R-:W-:Y:S01]  /*1a00*/  IMAD.X R27, R3, 0x1, R8, P1 ;  /* 0x00000001031b7824 */ /* 0x000fe200008e0608 */
[----:B------:R-:W-:Y:S01]  /*1a10*/  SHF.R.S32.HI R4, RZ, 0x1f, R36 ;  /* 0x0000001fff047819 */ /* 0x000fe20000011424 */
[----:B------:R-:W1:Y:S01]  /*1a20*/  @!P4 LDC.64 R6, c[0x0][0x240] ;  /* 0x00009000ff06cb82 */ /* 0x000e620000000a00 */
[----:B------:R-:W-:Y:S01]  /*1a30*/  SHF.R.S32.HI R154, RZ, 0x5, R12 ;  /* 0x00000005ff9a7819 */ /* 0x000fe2000001140c */
[----:B------:R-:W-:Y:S01]  /*1a40*/  IMAD.WIDE.U32 R34, R22, R84, R34 ;  /* 0x0000005416227225 */ /* 0x000fe200078e0022 */
[----:B----4-:R-:W-:Y:S02]  /*1a50*/  @!P3 LEA R24, R24, R9, 0x18 ;  /* 0x000000091818b211 */ /* 0x010fe400078ec0ff */
[----:B------:R-:W-:Y:S01]  /*1a60*/  IADD3 R40, P0, R40, R41, RZ ;  /* 0x0000002928287210 */ /* 0x000fe20007f1e0ff */
[----:B------:R-:W-:Y:S01]  /*1a70*/  IMAD R4, R4, UR4, RZ ;  /* 0x0000000404047c24 */ /* 0x000fe2000f8e02ff */
[----:B------:R-:W-:Y:S01]  /*1a80*/  ISETP.GE.AND P2, PT, R21, R20, PT ;  /* 0x000000141500720c */ /* 0x000fe20003f46270 */
[----:B------:R-:W3:Y:S01]  /*1a90*/  @!P5 LDC.64 R8, c[0x0][0x210] ;  /* 0x00008400ff08db82 */ /* 0x000ee20000000a00 */
[----:B------:R-:W-:Y:S01]  /*1aa0*/  IMAD R15, R154, 0x8, R15 ;  /* 0x000000089a0f7824 */ /* 0x000fe200078e020f */
[----:B------:R-:W-:Y:S01]  /*1ab0*/  LEA.HI R19, R19, R32, RZ, 0x4 ;  /* 0x0000002013137211 */ /* 0x000fe200078f20ff */
[----:B------:R-:W-:Y:S01]  /*1ac0*/  IMAD.X R41, R3, 0x1, R5, P0 ;  /* 0x0000000103297824 */ /* 0x000fe200000e0605 */
[----:B------:R-:W-:Y:S01]  /*1ad0*/  IADD3 R14, P0, R22, R14, RZ ;  /* 0x0000000e160e7210 */ /* 0x000fe20007f1e0ff */
[----:B------:R-:W-:Y:S01]  /*1ae0*/  IMAD.U32 R15, R15, 0x20, R2 ;  /* 0x000000200f0f7824 */ /* 0x000fe200078e0002 */
[----:B------:R-:W-:Y:S01]  /*1af0*/  LOP3.LUT R155, R12, 0xffffffe0, RZ, 0xc0, !PT ;  /* 0xffffffe00c9b7812 */ /* 0x000fe200078ec0ff */
[C---:B------:R-:W-:Y:S01]  /*1b00*/  IMAD R4, R36.reuse, UR5, R4 ;  /* 0x0000000524047c24 */ /* 0x040fe2000f8e0204 */
[----:B------:R-:W4:Y:S01]  /*1b10*/  @!P4 LDC.64 R2, c[0x0][0x210] ;  /* 0x00008400ff02cb82 */ /* 0x000f220000000a00 */
[----:B------:R-:W-:Y:S01]  /*1b20*/  IMAD.WIDE.U32 R36, R36, UR4, R40 ;  /* 0x0000000424247c25 */ /* 0x000fe2000f8e0028 */
[----:B------:R-:W-:-:S02]  /*1b30*/  UMOV UR4, 0x400 ;  /* 0x0000040000047882 */ /* 0x000fc40000000000 */
[----:B------:R-:W-:Y:S01]  /*1b40*/  ULEA UR4, UR6, UR4, 0x18 ;  /* 0x0000000406047291 */ /* 0x000fe2000f8ec03f */
[----:B------:R-:W-:Y:S01]  /*1b50*/  IMAD.X R13, R23, 0x1, R13, P0 ;  /* 0x00000001170d7824 */ /* 0x000fe200000e060d */
[C---:B------:R-:W-:Y:S01]  /*1b60*/  @!P4 IADD3 R23, P0, R38.reuse, 0x20, RZ ;  /* 0x000000202617c810 */ /* 0x040fe20007f1e0ff */
[----:B------:R-:W-:Y:S01]  /*1b70*/  IMAD.IADD R37, R37, 0x1, R4 ;  /* 0x0000000125257824 */ /* 0x000fe200078e0204 */
[----:B------:R-:W-:Y:S01]  /*1b80*/  ULDC.64 UR6, c[0x0][0x268] ;  /* 0x00009a0000067ab9 */ /* 0x000fe20000000a00 */
[----:B--2---:R-:W-:Y:S01]  /*1b90*/  @!P5 IMAD R29, R39, R10, RZ ;  /* 0x0000000a271dd224 */ /* 0x004fe200078e02ff */
[----:B------:R-:W2:Y:S01]  /*1ba0*/  @!P3 LDC.64 R4, c[0x0][0x218] ;  /* 0x00008600ff04bb82 */ /* 0x000ea20000000a00 */
[----:B------:R-:W-:Y:S01]  /*1bb0*/  IMAD.MOV.U32 R93, RZ, RZ, R34 ;  /* 0x000000ffff5d7224 */ /* 0x000fe200078e0022 */
[----:B------:R-:W-:Y:S01]  /*1bc0*/  LEA R145, R15, UR4, 0x1 ;  /* 0x000000040f917c11 */ /* 0x000fe2000f8e08ff */
[----:B------:R-:W-:Y:S02]  /*1bd0*/  @!P5 IMAD R29, R38, R11, R29 ;  /* 0x0000000b261dd224 */ /* 0x000fe400078e021d */
[----:B------:R-:W-:-:S02]  /*1be0*/  @!P4 IMAD.X R11, RZ, RZ, R39, P0 ;  /* 0x000000ffff0bc224 */ /* 0x000fc400000e0627 */
[----:B------:R-:W-:-:S04]  /*1bf0*/  @!P5 IMAD.WIDE.U32 R38, R38, R10, R36 ;  /* 0x0000000a2626d225 */ /* 0x000fc800078e0024 */
[----:B-1----:R-:W-:Y:S01]  /*1c00*/  @!P4 IMAD R11, R11, R6, RZ ;  /* 0x000000060b0bc224 */ /* 0x002fe200078e02ff */
[----:B---3--:R-:W-:Y:S01]  /*1c10*/  @!P5 LEA R34, P0, R38, R8, 0x1 ;  /* 0x000000082622d211 */ /* 0x008fe200078008ff */
[----:B------:R-:W-:Y:S01]  /*1c20*/  @!P5 IMAD.IADD R29, R39, 0x1, R29 ;  /* 0x00000001271dd824 */ /* 0x000fe200078e021d */
[----:B------:R-:W1:Y:S01]  /*1c30*/  @!P2 S2R R8, SR_CgaCtaId ;  /* 0x000000000008a919 */ /* 0x000e620000008800 */
[----:B------:R-:W-:Y:S02]  /*1c40*/  IMAD.IADD R92, R35, 0x1, R92 ;  /* 0x00000001235c7824 */ /* 0x000fe400078e025c */
[----:B------:R-:W-:Y:S01]  /*1c50*/  VIADD R10, R22, 0x40 ;  /* 0x00000040160a7836 */ /* 0x000fe20000000000 */
[----:B------:R-:W-:Y:S01]  /*1c60*/  @!P5 LEA.HI.X R35, R38, R9, R29, 0x1, P0 ;  /* 0x000000092623d211 */ /* 0x000fe200000f0c1d */
[----:B------:R-:W-:Y:S01]  /*1c70*/  @!P4 IMAD R11, R23, R7, R11 ;  /* 0x00000007170bc224 */ /* 0x000fe200078e020b */
[----:B------:R-:W-:Y:S01]  /*1c80*/  LOP3.LUT R29, R19, 0xfffffff0, RZ, 0xc0, !PT ;  /* 0xfffffff0131d7812 */ /* 0x000fe200078ec0ff */
[----:B------:R-:W-:Y:S01]  /*1c90*/  @!P4 IMAD.WIDE.U32 R36, R23, R6, R36 ;  /* 0x000000061724c225 */ /* 0x000fe200078e0024 */
[----:B------:R-:W-:Y:S01]  /*1ca0*/  ISETP.GE.AND P0, PT, R10, R20, PT ;  /* 0x000000140a00720c */ /* 0x000fe20003f06270 */
[----:B------:R-:W-:Y:S01]  /*1cb0*/  @!PT LDS RZ, [RZ] ;  /* 0x00000000fffff984 */ /* 0x000fe20000000800 */
[----:B------:R-:W-:Y:S01]  /*1cc0*/  @!PT LDS RZ, [RZ] ;  /* 0x00000000fffff984 */ /* 0x000fe20000000800 */
[----:B------:R-:W-:Y:S01]  /*1cd0*/  @!PT LDS RZ, [RZ] ;  /* 0x00000000fffff984 */ /* 0x000fe20000000800 */
[----:B------:R3:W-:Y:S01]  /*1ce0*/  @!P5 LDGSTS.E.BYPASS.LTC128B.128 [R145], desc[UR12][R34.64] ;  /* 0x000000002291dfae */ /* 0x0007e2000b901d4c */
[----:B------:R-:W3:Y:S01]  /*1cf0*/  @!P2 LDC.64 R6, c[0x0][0x218] ;  /* 0x00008600ff06ab82 */ /* 0x000ee20000000a00 */
[----:B------:R-:W-:Y:S01]  /*1d00*/  VIADD R9, R22, 0x60 ;  /* 0x0000006016097836 */ /* 0x000fe20000000000 */
[----:B----4-:R-:W-:Y:S01]  /*1d10*/  @!P4 LEA R2, P1, R36, R2, 0x1 ;  /* 0x000000022402c211 */ /* 0x010fe200078208ff */
[----:B------:R-:W-:-:S02]  /*1d20*/  @!P4 IMAD.IADD R11, R37, 0x1, R11 ;  /* 0x00000001250bc824 */ /* 0x000fc400078e020b */
[----:B------:R-:W-:Y:S01]  /*1d30*/  @!P4 IMAD R25, R15, 0x2, R25 ;  /* 0x000000020f19c824 */ /* 0x000fe200078e0219 */
[----:B------:R-:W-:Y:S01]  /*1d40*/  ISETP.GE.AND P5, PT, R9, R20, PT ;  /* 0x000000140900720c */ /* 0x000fe20003fa6270 */
[----:B------:R-:W-:Y:S01]  /*1d50*/  @!P3 IMAD R24, R15, 0x2, R24 ;  /* 0x000000020f18b824 */ /* 0x000fe200078e0218 */
[----:B------:R-:W-:Y:S01]  /*1d60*/  @!P4 LEA.HI.X R3, R36, R3, R11, 0x1, P1 ;  /* 0x000000032403c211 */ /* 0x000fe200008f0c0b */
[----:B------:R-:W-:Y:S01]  /*1d70*/  IMAD.IADD R29, R32, 0x1, -R29 ;  /* 0x00000001201d7824 */ /* 0x000fe200078e0a1d */
[C---:B--2---:R-:W-:Y:S01]  /*1d80*/  @!P3 LEA R4, P1, R93.reuse, R4, 0x1 ;  /* 0x000000045d04b211 */ /* 0x044fe200078208ff */
[----:B------:R-:W-:Y:S01]  /*1d90*/  IMAD.WIDE.U32 R26, R18, UR6, R26 ;  /* 0x00000006121a7c25 */ /* 0x000fe2000f8e001a */
[----:B------:R-:W-:Y:S01]  /*1da0*/  @!P2 MOV R11, 0x400 ;  /* 0x00000400000ba802 */ /* 0x000fe20000000f00 */
[----:B------:R2:W-:Y:S01]  /*1db0*/  @!P4 LDGSTS.E.BYPASS.LTC128B.128 [R25+0x800], desc[UR12][R2.64] ;  /* 0x008000000219cfae */ /* 0x0005e2000b901d4c */
[----:B------:R-:W-:Y:S01]  /*1dc0*/  @!P3 LEA.HI.X R5, R93, R5, R92, 0x1, P1 ;  /* 0x000000055d05b211 */ /* 0x000fe200008f0c5c */
[----:B------:R-:W-:Y:S01]  /*1dd0*/  IMAD R13, R13, R90, RZ ;  /* 0x0000005a0d0d7224 */ /* 0x000fe200078e02ff */
[----:B------:R-:W-:Y:S01]  /*1de0*/  ISETP.GE.AND P4, PT, R22, R20, PT ;  /* 0x000000141600720c */ /* 0x000fe20003f86270 */
[----:B------:R-:W-:-:S02]  /*1df0*/  IMAD.SHL.U32 R22, R85, 0x40, RZ ;  /* 0x0000004055167824 */ /* 0x000fc400078e00ff */
[----:B------:R4:W-:Y:S01]  /*1e00*/  @!P3 LDGSTS.E.BYPASS.LTC128B.128 [R24+0x1000], desc[UR12][R4.64] ;  /* 0x010000000418bfae */ /* 0x0009e2000b901d4c */
[----:B------:R-:W-:Y:S01]  /*1e10*/  IMAD R13, R14, R91, R13 ;  /* 0x0000005b0e0d7224 */ /* 0x000fe200078e020d */
[----:B------:R-:W-:Y:S01]  /*1e20*/  ISETP.GE.AND P3, PT, R21, R20, PT ;  /* 0x000000141500720c */ /* 0x000fe20003f66270 */
[----:B------:R-:W-:Y:S01]  /*1e30*/  IMAD.IADD R155, R32, 0x1, -R155 ;  /* 0x00000001209b7824 */ /* 0x000fe200078e0a9b */
[----:B-1----:R-:W-:Y:S01]  /*1e40*/  @!P2 LEA R8, R8, R11, 0x18 ;  /* 0x0000000b0808a211 */ /* 0x002fe200078ec0ff */
[C---:B---3--:R-:W-:Y:S01]  /*1e50*/  IMAD.WIDE.U32 R34, R84.reuse, 0x40, RZ ;  /* 0x0000004054227825 */ /* 0x048fe200078e00ff */
[----:B--2---:R-:W1:Y:S01]  /*1e60*/  @!P0 LDC.64 R2, c[0x0][0x218] ;  /* 0x00008600ff028b82 */ /* 0x004e620000000a00 */
[----:B----4-:R-:W2:Y:S01]  /*1e70*/  @!P0 S2R R5, SR_CgaCtaId ;  /* 0x0000000000058919 */ /* 0x010ea20000008800 */
[C---:B------:R-:W-:Y:S01]  /*1e80*/  @!P2 LEA R24, P1, R84.reuse, R93, 0x5 ;  /* 0x0000005d5418a211 */ /* 0x040fe200078228ff */
[----:B------:R-:W3:Y:S03]  /*1e90*/  @!P5 S2R R4, SR_CgaCtaId ;  /* 0x000000000004d919 */ /* 0x000ee60000008800 */
[----:B------:R-:W-:-:S02]  /*1ea0*/  @!P2 LEA.HI.X R23, R84, R92, R85, 0x5, P1 ;  /* 0x0000005c5417a211 */ /* 0x000fc400008f2c55 */
[----:B------:R-:W-:-:S04]  /*1eb0*/  @!P2 LEA R6, P1, R24, R6, 0x1 ;  /* 0x000000061806a211 */ /* 0x000fc800078208ff */
[----:B------:R-:W-:Y:S01]  /*1ec0*/  @!P2 LEA.HI.X R7, R24, R7, R23, 0x1, P1 ;  /* 0x000000071807a211 */ /* 0x000fe200008f0c17 */
[----:B------:R-:W-:Y:S01]  /*1ed0*/  @!P2 IMAD R23, R15, 0x2, R8 ;  /* 0x000000020f17a824 */ /* 0x000fe200078e0208 */
[----:B------:R-:W-:Y:S02]  /*1ee0*/  @!P0 IADD3 R11, P1, R93, R34, RZ ;  /* 0x000000225d0b8210 */ /* 0x000fe40007f3e0ff */
[----:B------:R-:W-:Y:S02]  /*1ef0*/  SHF.R.S32.HI R8, RZ, 0x4, R19 ;  /* 0x00000004ff087819 */ /* 0x000fe40000011413 */
[----:B------:R-:W-:Y:S01]  /*1f00*/  @!P0 IADD3.X R34, R92, R35, R22, P1, !PT ;  /* 0x000000235c228210 */ /* 0x000fe20000ffe416 */
[----:B------:R4:W-:Y:S01]  /*1f10*/  @!P2 LDGSTS.E.BYPASS.LTC128B.128 [R23+0x1800], desc[UR12][R6.64] ;  /* 0x018000000617afae */ /* 0x0009e2000b901d4c */
[----:B-1----:R-:W-:Y:S02]  /*1f20*/  @!P0 LEA R22, P1, R11, R2, 0x1 ;  /* 0x000000020b168211 */ /* 0x002fe400078208ff */
[----:B------:R-:W-:-:S02]  /*1f30*/  ISETP.GE.AND P2, PT, R10, R20, PT ;  /* 0x000000140a00720c */ /* 0x000fc40003f46270 */
[----:B------:R-:W-:Y:S02]  /*1f40*/  @!P5 MOV R2, 0x400 ;  /* 0x000004000002d802 */ /* 0x000fe40000000f00 */
[----:B------:R-:W-:-:S05]  /*1f50*/  LOP3.LUT R10, R16, 0xfffffff8, RZ, 0xc0, !PT ;  /* 0xfffffff8100a7812 */ /* 0x000fca00078ec0ff */
[----:B------:R-:W-:-:S05]  /*1f60*/  IMAD.IADD R10, R32, 0x1, -R10 ;  /* 0x00000001200a7824 */ /* 0x000fca00078e0a0a */
[----:B------:R-:W-:Y:S02]  /*1f70*/  LEA.HI R148, R10, R10, RZ, 0x1 ;  /* 0x0000000a0a947211 */ /* 0x000fe400078f08ff */
[----:B---3--:R-:W-:Y:S02]  /*1f80*/  @!P5 LEA R4, R4, R2, 0x18 ;  /* 0x000000020404d211 */ /* 0x008fe400078ec0ff */
[----:B------:R-:W-:Y:S02]  /*1f90*/  LOP3.LUT R146, R148, 0xfffffffe, RZ, 0xc0, !PT ;  /* 0xfffffffe94927812 */ /* 0x000fe400078ec0ff */
[----:B------:R-:W-:-:S03]  /*1fa0*/  SHF.R.S32.HI R148, RZ, 0x1, R148 ;  /* 0x00000001ff947819 */ /* 0x000fc60000011494 */
[----:B------:R-:W-:Y:S01]  /*1fb0*/  IMAD.IADD R146, R10, 0x1, -R146 ;  /* 0x000000010a927824 */ /* 0x000fe200078e0a92 */
[----:B----4-:R-:W-:Y:S01]  /*1fc0*/  @!P0 LEA.HI.X R23, R11, R3, R34, 0x1, P1 ;  /* 0x000000030b178211 */ /* 0x010fe200008f0c22 */
[----:B------:R-:W-:Y:S01]  /*1fd0*/  @!P5 IMAD.MOV.U32 R10, RZ, RZ, R93 ;  /* 0x000000ffff0ad224 */ /* 0x000fe200078e005d */
[----:B------:R-:W-:Y:S02]  /*1fe0*/  @!P0 MOV R3, 0x400 ;  /* 0x0000040000038802 */ /* 0x000fe40000000f00 */
[----:B------:R-:W-:Y:S02]  /*1ff0*/  LEA.HI R7, R16, R147, RZ, 0x1 ;  /* 0x0000009310077211 */ /* 0x000fe400078f08ff */
[----:B------:R-:W-:Y:S02]  /*2000*/  LEA.HI R16, R29, R29, RZ, 0x1 ;  /* 0x0000001d1d107211 */ /* 0x000fe400078f08ff */
[----:B--2---:R-:W-:Y:S02]  /*2010*/  @!P0 LEA R5, R5, R3, 0x18 ;  /* 0x0000000305058211 */ /* 0x004fe400078ec0ff */
[----:B------:R-:W-:Y:S01]  /*2020*/  LEA.HI R6, R8, R8, RZ, 0x1 ;  /* 0x0000000808067211 */ /* 0x000fe200078f08ff */
[----:B------:R-:W1:Y:S01]  /*2030*/  @!P5 LDC.64 R2, c[0x0][0x218] ;  /* 0x00008600ff02db82 */ /* 0x000e620000000a00 */
[----:B------:R-:W-:Y:S01]  /*2040*/  ISETP.GE.AND P1, PT, R9, R20, PT ;  /* 0x000000140900720c */ /* 0x000fe20003f26270 */
[C---:B------:R-:W-:Y:S01]  /*2050*/  @!P0 IMAD R5, R15.reuse, 0x2, R5 ;  /* 0x000000020f058824 */ /* 0x040fe200078e0205 */
[----:B------:R-:W-:Y:S01]  /*2060*/  SHF.R.S32.HI R9, RZ, 0x1, R16 ;  /* 0x00000001ff097819 */ /* 0x000fe20000011410 */
[----:B------:R-:W-:Y:S01]  /*2070*/  @!P5 IMAD R15, R15, 0x2, R4 ;  /* 0x000000020f0fd824 */ /* 0x000fe200078e0204 */
[----:B------:R-:W-:-:S02]  /*2080*/  SHF.R.S32.HI R11, RZ, 0x1f, R16 ;  /* 0x0000001fff0b7819 */ /* 0x000fc40000011410 */
[----:B------:R-:W-:Y:S01]  /*2090*/  LOP3.LUT R6, R6, 0xfffffffe, RZ, 0xc0, !PT ;  /* 0xfffffffe06067812 */ /* 0x000fe200078ec0ff */
[----:B------:R2:W-:Y:S01]  /*20a0*/  @!P0 LDGSTS.E.BYPASS.LTC128B.128 [R5+0x2000], desc[UR12][R22.64] ;  /* 0x0200000016058fae */ /* 0x0005e2000b901d4c */
[----:B------:R-:W-:Y:S02]  /*20b0*/  LEA.HI R11, R11, R9, RZ, 0x2 ;  /* 0x000000090b0b7211 */ /* 0x000fe400078f10ff */
[----:B------:R-:W-:Y:S01]  /*20c0*/  LOP3.LUT R7, R7, 0xfffffffe, RZ, 0xc0, !PT ;  /* 0xfffffffe07077812 */ /* 0x000fe200078ec0ff */
[----:B------:R-:W-:Y:S01]  /*20d0*/  IMAD.IADD R6, R8, 0x1, -R6 ;  /* 0x0000000108067824 */ /* 0x000fe200078e0a06 */
[----:B------:R-:W-:Y:S01]  /*20e0*/  LOP3.LUT R11, R11, 0xfffffffc, RZ, 0xc0, !PT ;  /* 0xfffffffc0b0b7812 */ /* 0x000fe200078ec0ff */
[----:B------:R-:W-:Y:S01]  /*20f0*/  IMAD R8, R17, UR6, RZ ;  /* 0x0000000611087c24 */ /* 0x000fe2000f8e02ff */
[----:B------:R-:W-:Y:S01]  /*2100*/  LOP3.LUT R16, R16, 0x7fffffe, RZ, 0xc0, !PT ;  /* 0x07fffffe10107812 */ /* 0x000fe200078ec0ff */
[----:B------:R-:W-:Y:S01]  /*2110*/  IMAD.IADD R147, R147, 0x1, -R7 ;  /* 0x0000000193937824 */ /* 0x000fe200078e0a07 */
[----:B------:R-:W-:Y:S01]  /*2120*/  SHF.R.S32.HI R7, RZ, 0x1f, R29 ;  /* 0x0000001fff077819 */ /* 0x000fe2000001141d */
[----:B------:R-:W-:Y:S01]  /*2130*/  IMAD R8, R18, UR7, R8 ;  /* 0x0000000712087c24 */ /* 0x000fe2000f8e0208 */
[----:B------:R-:W-:Y:S01]  /*2140*/  ULDC.64 UR6, c[0x0][0x220] ;  /* 0x0000880000067ab9 */ /* 0x000fe20000000a00 */
[----:B------:R-:W-:Y:S01]  /*2150*/  IMAD.IADD R4, R9, 0x1, -R11 ;  /* 0x0000000109047824 */ /* 0x000fe200078e0a0b */
[----:B------:R-:W-:Y:S01]  /*2160*/  LEA.HI R7, R7, R29, RZ, 0x3 ;  /* 0x0000001d07077211 */ /* 0x000fe200078f18ff */
[----:B------:R-:W-:-:S02]  /*2170*/  @!P5 IMAD.MOV.U32 R11, RZ, RZ, R92 ;  /* 0x000000ffff0bd224 */ /* 0x000fc400078e005c */
[----:B------:R-:W-:Y:S02]  /*2180*/  IMAD.IADD R27, R27, 0x1, R8 ;  /* 0x000000011b1b7824 */ /* 0x000fe400078e0208 */
[----:B------:R-:W-:Y:S02]  /*2190*/  @!P5 IMAD R8, R85, 0x60, RZ ;  /* 0x000000605508d824 */ /* 0x000fe400078e02ff */
[----:B------:R-:W-:-:S04]  /*21a0*/  @!P5 IMAD.WIDE.U32 R10, R84, 0x60, R10 ;  /* 0x00000060540ad825 */ /* 0x000fc800078e000a */
[----:B------:R-:W-:Y:S01]  /*21b0*/  @!P5 IMAD.IADD R8, R11, 0x1, R8 ;  /* 0x000000010b08d824 */ /* 0x000fe200078e0208 */
[----:B-1----:R-:W-:Y:S01]  /*21c0*/  @!P5 LEA R2, P0, R10, R2, 0x1 ;  /* 0x000000020a02d211 */ /* 0x002fe200078008ff */
[----:B------:R-:W-:Y:S02]  /*21d0*/  IMAD.SHL.U32 R9, R148, 0x40, RZ ;  /* 0x0000004094097824 */ /* 0x000fe400078e00ff */
[----:B------:R-:W-:Y:S01]  /*21e0*/  IMAD.WIDE.U32 R26, R14, R90, R26 ;  /* 0x0000005a0e1a7225 */ /* 0x000fe200078e001a */
[----:B------:R-:W-:Y:S02]  /*21f0*/  @!P5 LEA.HI.X R3, R10, R3, R8, 0x1, P0 ;  /* 0x000000030a03d211 */ /* 0x000fe400000f0c08 */
[----:B------:R-:W-:Y:S01]  /*2200*/  LOP3.LUT R9, R9, 0xc0, RZ, 0xc0, !PT ;  /* 0x000000c009097812 */ /* 0x000fe200078ec0ff */
[----:B--2---:R-:W-:Y:S01]  /*2210*/  IMAD.SHL.U32 R5, R147, 0x8, RZ ;  /* 0x0000000893057824 */ /* 0x004fe200078e00ff */
[----:B------:R-:W-:Y:S01]  /*2220*/  LEA R142, P0, R26, UR6, 0x1 ;  /* 0x000000061a8e7c11 */ /* 0x000fe2000f8008ff */
[----:B------:R1:W-:Y:S01]  /*2230*/  @!P5 LDGSTS.E.BYPASS.LTC128B.128 [R15+0x2800], desc[UR12][R2.64] ;  /* 0x02800000020fdfae */ /* 0x0003e2000b901d4c */
[----:B------:R-:W-:Y:S01]  /*2240*/  IMAD.IADD R13, R27, 0x1, R13 ;  /* 0x000000011b0d7824 */ /* 0x000fe200078e020d */
[----:B------:R-:W-:Y:S01]  /*2250*/  SHF.R.U32.HI R136, RZ, 0x3, R9 ;  /* 0x00000003ff887819 */ /* 0x000fe20000011609 */
[----:B------:R-:W-:Y:S01]  /*2260*/  IMAD.SHL.U32 R64, R7, 0x20, RZ ;  /* 0x0000002007407824 */ /* 0x000fe200078e00ff */
[----:B------:R-:W0:Y:S01]  /*2270*/  LDGDEPBAR ;  /* 0x00000000000079af */ /* 0x000e220000000000 */
[----:B------:R-:W-:Y:S01]  /*2280*/  LOP3.LUT R5, R9, 0x8, R5, 0xf8, !PT ;  /* 0x0000000809057812 */ /* 0x000fe200078ef805 */
[----:B------:R-:W-:Y:S01]  /*2290*/  IMAD.SHL.U32 R9, R6, 0x8, RZ ;  /* 0x0000000806097824 */ /* 0x000fe200078e00ff */
[----:B------:R-:W-:Y:S01]  /*22a0*/  LEA.HI.X R141, R26, UR7, R13, 0x1, P0 ;  /* 0x000000071a8d7c11 */ /* 0x000fe200080f0c0d */
[----:B------:R-:W-:Y:S01]  /*22b0*/  IMAD R8, R6, 0x8, R146 ;  /* 0x0000000806087824 */ /* 0x000fe200078e0292 */
[----:B------:R-:W-:Y:S01]  /*22c0*/  LOP3.LUT R136, R5, R136, RZ, 0x3c, !PT ;  /* 0x0000008805887212 */ /* 0x000fe200078e3cff */
[----:B------:R-:W-:Y:S01]  /*22d0*/  IMAD.SHL.U32 R5, R90, 0x20, RZ ;  /* 0x000000205a057824 */ /* 0x000fe200078e00ff */
[----:B------:R-:W-:Y:S01]  /*22e0*/  LOP3.LUT R64, R64, 0xffffff00, RZ, 0xc0, !PT ;  /* 0xffffff0040407812 */ /* 0x000fe200078ec0ff */
[----:B------:R-:W-:-:S02]  /*22f0*/  @!P1 IMAD.MOV.U32 R10, RZ, RZ, R142 ;  /* 0x000000ffff0a9224 */ /* 0x000fc400078e008e */
[----:B------:R-:W-:Y:S02]  /*2300*/  @!P1 IMAD.MOV.U32 R11, RZ, RZ, R141 ;  /* 0x000000ffff0b9224 */ /* 0x000fe400078e008d */
[----:B------:R-:W-:Y:S02]  /*2310*/  IMAD.U32 R136, R8, 0x20, R136 ;  /* 0x0000002008887824 */ /* 0x000fe400078e0088 */
[----:B------:R-:W-:Y:S02]  /*2320*/  IMAD.IADD R29, R29, 0x1, -R16 ;  /* 0x000000011d1d7824 */ /* 0x000fe400078e0a10 */
[----:B------:R-:W-:Y:S01]  /*2330*/  IMAD R8, R154, 0x200, R64 ;  /* 0x000002009a087824 */ /* 0x000fe200078e0240 */
[----:B------:R-:W-:Y:S01]  /*2340*/  LEA R136, R136, UR4, 0x1 ;  /* 0x0000000488887c11 */ /* 0x000fe2000f8e08ff */
[----:B------:R-:W-:Y:S02]  /*2350*/  @!P1 IMAD R7, R91, 0xc0, RZ ;  /* 0x000000c05b079824 */ /* 0x000fe400078e02ff */
[----:B------:R-:W-:-:S02]  /*2360*/  IMAD R8, R29, 0x20, R8 ;  /* 0x000000201d087824 */ /* 0x000fc400078e0208 */
[----:B------:R-:W-:Y:S01]  /*2370*/  @!P4 IMAD.MOV.U32 R16, RZ, RZ, R142 ;  /* 0x000000ffff10c224 */ /* 0x000fe200078e008e */
[----:B-1----:R-:W-:Y:S01]  /*2380*/  SHF.L.U64.HI R3, R90, 0x5, R91 ;  /* 0x000000055a037819 */ /* 0x002fe2000001025b */
[----:B------:R-:W-:-:S04]  /*2390*/  DEPBAR.LE SB0, 0x0 ;  /* 0x000080000000791a */ /* 0x000fc80000000000 */
[----:B------:R-:W-:Y:S01]  /*23a0*/  BAR.SYNC.DEFER_BLOCKING 0x0 ;  /* 0x0000000000007b1d */ /* 0x000fe20000010000 */
[----:B------:R-:W-:Y:S02]  /*23b0*/  IMAD.SHL.U32 R2, R4, 0x40, RZ ;  /* 0x0000004004027824 */ /* 0x000fe400078e00ff */
[----:B------:R-:W-:Y:S01]  /*23c0*/  @!P1 IMAD.WIDE.U32 R14, R90, 0xc0, R10 ;  /* 0x000000c05a0e9825 */ /* 0x000fe200078e000a */
[C---:B------:R-:W-:Y:S02]  /*23d0*/  @!P3 LEA R10, P0, R5.reuse, R142, 0x1 ;  /* 0x0000008e050ab211 */ /* 0x040fe400078008ff */
[----:B------:R-:W-:Y:S01]  /*23e0*/  LOP3.LUT R2, R2, 0xc0, RZ, 0xc0, !PT ;  /* 0x000000c002027812 */ /* 0x000fe200078ec0ff */
[----:B------:R-:W-:Y:S01]  /*23f0*/  @!P4 IMAD.MOV.U32 R17, RZ, RZ, R141 ;  /* 0x000000ffff11c224 */ /* 0x000fe200078e008d */
[----:B------:R-:W-:Y:S01]  /*2400*/  @!P3 LEA.HI.X R11, R5, R141, R3, 0x1, P0 ;  /* 0x0000008d050bb211 */ /* 0x000fe200000f0c03 */
[----:B------:R-:W-:Y:S01]  /*2410*/  @!P1 IMAD.IADD R7, R15, 0x1, R7 ;  /* 0x000000010f079824 */ /* 0x000fe200078e0207 */
[----:B------:R-:W-:Y:S01]  /*2420*/  LOP3.LUT R6, R2, 0x8, R9, 0xf8, !PT ;  /* 0x0000000802067812 */ /* 0x000fe200078ef809 */
[----:B------:R-:W-:Y:S01]  /*2430*/  IMAD.MOV.U32 R3, RZ, RZ, 0x10 ;  /* 0x00000010ff037424 */ /* 0x000fe200078e00ff */
[----:B------:R-:W-:Y:S01]  /*2440*/  SHF.R.U32.HI R2, RZ, 0x3, R2 ;  /* 0x00000003ff027819 */ /* 0x000fe20000011602 */
[----:B------:R-:W-:-:S02]  /*2450*/  VIADD R135, R136, 0x1020 ;  /* 0x0000102088877836 */ /* 0x000fc40000000000 */
[----:B------:R-:W-:Y:S01]  /*2460*/  IMAD R64, R29, 0x20, R64 ;  /* 0x000000201d407824 */ /* 0x000fe200078e0240 */
[----:B------:R-:W-:Y:S01]  /*2470*/  LOP3.LUT R2, R6, R2, RZ, 0x3c, !PT ;  /* 0x0000000206027212 */ /* 0x000fe200078e3cff */
[----:B------:R-:W-:Y:S01]  /*2480*/  @!P1 IMAD.MOV.U32 R6, RZ, RZ, R14 ;  /* 0x000000ffff069224 */ /* 0x000fe200078e000e */
[----:B------:R-:W-:-:S03]  /*2490*/  @!P2 LEA R14, P0, R90, R142, 0x7 ;  /* 0x0000008e5a0ea211 */ /* 0x000fc600078038ff */
[----:B------:R-:W-:Y:S01]  /*24a0*/  IMAD.IADD R138, R2, 0x1, R8 ;  /* 0x00000001028a7824 */ /* 0x000fe200078e0208 */
[----:B------:R-:W-:Y:S01]  /*24b0*/  @!P2 LEA.HI.X R15, R90, R141, R91, 0x7, P0 ;  /* 0x0000008d5a0fa211 */ /* 0x000fe200000f3c5b */
[----:B------:R-:W-:Y:S01]  /*24c0*/  @P4 STS [R145+0x3000], RZ ;  /* 0x003000ff91004388 */ /* 0x000fe20000000800 */
[----:B------:R-:W-:Y:S02]  /*24d0*/  LOP3.LUT P0, RZ, R148, 0x2, RZ, 0xc0, !PT ;  /* 0x0000000294ff7812 */ /* 0x000fe4000780c0ff */
[----:B------:R-:W-:Y:S01]  /*24e0*/  LEA R138, R138, UR4, 0x1 ;  /* 0x000000048a8a7c11 */ /* 0x000fe2000f8e08ff */
[----:B------:R-:W-:Y:S04]  /*24f0*/  @P4 STS [R145+0x3004], RZ ;  /* 0x003004ff91004388 */ /* 0x000fe80000000800 */
[----:B------:R-:W-:Y:S04]  /*2500*/  @P4 STS.64 [R145+0x3008], RZ ;  /* 0x003008ff91004388 */ /* 0x000fe80000000a00 */
        /* <DEDUP_REMOVED lines=19> */
[----:B------:R-:W-:Y:S01]  /*2640*/  LOP3.LUT P1, RZ, R4, 0x2, RZ, 0xc0, !PT ;  /* 0x0000000204ff7812 */ /* 0x000fe2000782c0ff */
[----:B------:R-:W-:-:S02]  /*2650*/  VIADD R4, R136, 0x1000 ;  /* 0x0000100088047836 */ /* 0x000fc40000000000 */
[----:B------:R-:W-:Y:S01]  /*2660*/  LDSM.16.M88.4 R52, [R138] ;  /* 0x000000008a34783b */ /* 0x000fe20000000200 */
[----:B------:R-:W-:Y:S01]  /*2670*/  SEL R3, R3, 0xfffffff0, !P1 ;  /* 0xfffffff003037807 */ /* 0x000fe20004800000 */
[----:B------:R-:W-:Y:S02]  /*2680*/  @P0 VIADD R135, R4, 0xffffffe0 ;  /* 0xffffffe004870836 */ /* 0x000fe40000000000 */
[----:B-1----:R-:W3:Y:S02]  /*2690*/  LDSM.16.M88.4 R16, [R136+0x1000] ;  /* 0x001000008810783b */ /* 0x002ee40000000200 */
[----:B------:R-:W-:Y:S02]  /*26a0*/  IMAD R137, R3, 0x2, R138 ;  /* 0x0000000203897824 */ /* 0x000fe400078e028a */
[----:B--2---:R-:W1:Y:S01]  /*26b0*/  LDSM.16.M88.4 R8, [R136+0x1400] ;  /* 0x001400008808783b */ /* 0x004e620000000200 */
[C---:B------:R-:W-:Y:S02]  /*26c0*/  VIADD R132, R135.reuse, 0x400 ;  /* 0x0000040087847836 */ /* 0x040fe40000000000 */
[C---:B------:R-:W-:Y:S01]  /*26d0*/  VIADD R131, R135.reuse, 0x800 ;  /* 0x0000080087837836 */ /* 0x040fe20000000000 */
[----:B------:R-:W-:Y:S01]  /*26e0*/  LDSM.16.M88.4 R40, [R137] ;  /* 0x000000008928783b */ /* 0x000fe20000000200 */
[----:B------:R-:W-:-:S02]  /*26f0*/  VIADD R130, R135, 0xc00 ;  /* 0x00000c0087827836 */ /* 0x000fc40000000000 */
[C---:B------:R-:W-:Y:S01]  /*2700*/  VIADD R129, R135.reuse, 0x1000 ;  /* 0x0000100087817836 */ /* 0x040fe20000000000 */
[----:B------:R-:W2:Y:S01]  /*2710*/  LDSM.16.M88.4 R24, [R135] ;  /* 0x000000008718783b */ /* 0x000ea20000000200 */
[C---:B------:R-:W-:Y:S02]  /*2720*/  VIADD R128, R135.reuse, 0x1400 ;  /* 0x0000140087807836 */ /* 0x040fe40000000000 */
[C---:B------:R-:W-:Y:S01]  /*2730*/  VIADD R87, R135.reuse, 0x1800 ;  /* 0x0000180087577836 */ /* 0x040fe20000000000 */
[----:B------:R-:W4:Y:S01]  /*2740*/  LDSM.16.M88.4 R56, [R135+0x400] ;  /* 0x000400008738783b */ /* 0x000f220000000200 */
[----:B------:R-:W-:-:S03]  /*2750*/  VIADD R86, R135, 0x1c00 ;  /* 0x00001c0087567836 */ /* 0x000fc60000000000 */
[----:B------:R-:W4:Y:S04]  /*2760*/  LDSM.16.M88.4 R20, [R136+0x1800] ;  /* 0x001800008814783b */ /* 0x000f280000000200 */
[----:B------:R-:W4:Y:S04]  /*2770*/  LDSM.16.M88.4 R36, [R135+0x800] ;  /* 0x000800008724783b */ /* 0x000f280000000200 */
[----:B------:R-:W4:Y:S04]  /*2780*/  LDSM.16.M88.4 R48, [R136+0x1c00] ;  /* 0x001c00008830783b */ /* 0x000f280000000200 */
[----:B------:R-:W-:Y:S04]  /*2790*/  LDSM.16.M88.4 R44, [R136+0x2000] ;  /* 0x00200000882c783b */ /* 0x000fe80000000200 */
[----:B------:R-:W0:Y:S01]  /*27a0*/  LDGDEPBAR ;  /* 0x00000000000079af */ /* 0x000e220000000000 */
[C---:B---3--:R-:W-:Y:S06]  /*27b0*/  HMMA.16816.F32 R4, R52.reuse, R16, RZ ;  /* 0x000000103404723c */ /* 0x048fec00000018ff */
[C---:B------:R-:W-:Y:S06]  /*27c0*/  HMMA.16816.F32 R16, R52.reuse, R18, RZ ;  /* 0x000000123410723c */ /* 0x040fec00000018ff */
[----:B-1----:R-:W-:Y:S07]  /*27d0*/  HMMA.16816.F32 R12, R52, R8, RZ ;  /* 0x00000008340c723c */ /* 0x002fee00000018ff */
[----:B------:R-:W-:-:S04]  /*27e0*/  SHF.R.S32.HI R8, RZ, 0x1f, R155 ;  /* 0x0000001fff087819 */ /* 0x000fc8000001149b */
[----:B------:R-:W-:Y:S01]  /*27f0*/  LEA.HI R155, R8, R155, RZ, 0x2 ;  /* 0x0000009b089b7211 */ /* 0x000fe200078f10ff */
[----:B--2---:R-:W-:Y:S03]  /*2800*/  HMMA.16816.F32 R4, R40, R24, R4 ;  /* 0x000000182804723c */ /* 0x004fe60000001804 */
[----:B------:R-:W-:-:S03]  /*2810*/  SHF.R.S32.HI R155, RZ, 0x2, R155 ;  /* 0x00000002ff9b7819 */ /* 0x000fc6000001149b */
[----:B------:R-:W-:Y:S01]  /*2820*/  HMMA.16816.F32 R8, R52, R10, RZ ;  /* 0x0000000a3408723c */ /* 0x000fe200000018ff */
[----:B------:R-:W-:Y:S01]  /*2830*/  IMAD R25, R154, 0x10, R33 ;  /* 0x000000109a197824 */ /* 0x000fe200078e0221 */
[----:B------:R-:W-:-:S04]  /*2840*/  SHF.R.S32.HI R24, RZ, 0x1f, R154 ;  /* 0x0000001fff187819 */ /* 0x000fc8000001149a */
[----:B------:R-:W-:Y:S01]  /*2850*/  LEA.HI R24, R24, R154, RZ, 0x2 ;  /* 0x0000009a18187211 */ /* 0x000fe200078f10ff */
[C---:B------:R-:W-:Y:S01]  /*2860*/  HMMA.16816.F32 R16, R40.reuse, R26, R16 ;  /* 0x0000001a2810723c */ /* 0x040fe20000001810 */
[----:B------:R-:W-:Y:S02]  /*2870*/  IADD3 R25, R25, 0x1, R155 ;  /* 0x0000000119197810 */ /* 0x000fe40007ffe09b */
[----:B------:R-:W-:Y:S02]  /*2880*/  LOP3.LUT R24, R24, 0xfffffffc, RZ, 0xc0, !PT ;  /* 0xfffffffc18187812 */ /* 0x000fe400078ec0ff */
[----:B------:R-:W-:Y:S01]  /*2890*/  IADD3 R25, R94, R25, -R31 ;  /* 0x000000195e197210 */ /* 0x000fe20007ffe81f */
[----:B----4-:R-:W-:Y:S01]  /*28a0*/  HMMA.16816.F32 R12, R40, R56, R12 ;  /* 0x00000038280c723c */ /* 0x010fe2000000180c */
[----:B------:R-:W-:Y:S02]  /*28b0*/  IMAD.IADD R31, R0, 0x1, R96 ;  /* 0x00000001001f7824 */ /* 0x000fe400078e0260 */
[----:B------:R-:W-:-:S02]  /*28c0*/  IMAD.IADD R154, R154, 0x1, -R24 ;  /* 0x000000019a9a7824 */ /* 0x000fc400078e0a18 */
[----:B------:R-:W-:Y:S02]  /*28d0*/  IMAD.IADD R30, R25, 0x1, R30 ;  /* 0x00000001191e7824 */ /* 0x000fe400078e021e */
[C---:B------:R-:W-:Y:S01]  /*28e0*/  HMMA.16816.F32 R24, R52.reuse, R20, RZ ;  /* 0x000000143418723c */ /* 0x040fe200000018ff */
[C---:B------:R-:W-:Y:S02]  /*28f0*/  VIADD R32, R31.reuse, 0x1 ;  /* 0x000000011f207836 */ /* 0x040fe40000000000 */
[C---:B------:R-:W-:Y:S01]  /*2900*/  VIADD R29, R31.reuse, 0x8 ;  /* 0x000000081f1d7836 */ /* 0x040fe20000000000 */
[C---:B------:R-:W-:Y:S01]  /*2910*/  VIMNMX R95, R30.reuse, R94, PT ;  /* 0x0000005e1e5f7248 */ /* 0x040fe20003fe0100 */
[C---:B------:R-:W-:Y:S01]  /*2920*/  VIADD R56, R31.reuse, 0x10 ;  /* 0x000000101f387836 */ /* 0x040fe20000000000 */
[----:B------:R-:W-:Y:S01]  /*2930*/  VIADDMNMX R94, R30, 0x8, R94, PT ;  /* 0x000000081e5e7846 */ /* 0x000fe2000380015e */
[----:B------:R-:W-:Y:S01]  /*2940*/  VIADD R30, R31, 0x9 ;  /* 0x000000091f1e7836 */ /* 0x000fe20000000000 */
[CC--:B------:R-:W-:Y:S01]  /*2950*/  ISETP.GE.AND P0, PT, R32.reuse, R95.reuse, PT ;  /* 0x0000005f2000720c */ /* 0x0c0fe20003f06270 */
[----:B------:R-:W-:Y:S01]  /*2960*/  HMMA.16816.F32 R20, R52, R22, RZ ;  /* 0x000000163414723c */ /* 0x000fe200000018ff */
[----:B------:R-:W-:Y:S01]  /*2970*/  ISETP.GE.AND P4, PT, R29, R95, PT ;  /* 0x0000005f1d00720c */ /* 0x000fe20003f86270 */
[----:B------:R-:W-:Y:S01]  /*2980*/  VIADD R60, R31, 0x11 ;  /* 0x000000111f3c7836 */ /* 0x000fe20000000000 */
[----:B------:R-:W-:-:S02]  /*2990*/  ISETP.GE.AND P3, PT, R32, R94, PT ;  /* 0x0000005e2000720c */ /* 0x000fc40003f66270 */
[-C--:B------:R-:W-:Y:S01]  /*29a0*/  ISETP.GE.AND P5, PT, R29, R94.reuse, PT ;  /* 0x0000005e1d00720c */ /* 0x080fe20003fa6270 */
[C---:B------:R-:W-:Y:S01]  /*29b0*/  HMMA.16816.F32 R8, R40.reuse, R58, R8 ;  /* 0x0000003a2808723c */ /* 0x040fe20000001808 */
[CC--:B------:R-:W-:Y:S01]  /*29c0*/  ISETP.GE.AND P2, PT, R30.reuse, R95.reuse, PT ;  /* 0x0000005f1e00720c */ /* 0x0c0fe20003f46270 */
[----:B------:R-:W1:Y:S01]  /*29d0*/  LDSM.16.M88.4 R32, [R135+0xc00] ;  /* 0x000c00008720783b */ /* 0x000e620000000200 */
[----:B------:R-:W-:Y:S02]  /*29e0*/  ISETP.GE.AND P1, PT, R30, R94, PT ;  /* 0x0000005e1e00720c */ /* 0x000fe40003f26270 */
[----:B------:R-:W-:Y:S02]  /*29f0*/  FSEL R30, R5, -INF , !P0 ;  /* 0xff800000051e7808 */ /* 0x000fe40004000000 */
[----:B------:R-:W-:Y:S01]  /*2a00*/  FSEL R29, R16, -INF , !P4 ;  /* 0xff800000101d7808 */ /* 0x000fe20006000000 */
[----:B------:R-:W-:Y:S01]  /*2a10*/  VIADD R16, R31, 0x18 ;  /* 0x000000181f107836 */ /* 0x000fe20000000000 */
[----:B------:R-:W-:Y:S01]  /*2a20*/  ISETP.GE.AND P0, PT, R56, R95, PT ;  /* 0x0000005f3800720c */ /* 0x000fe20003f06270 */
[----:B------:R-:W-:Y:S01]  /*2a30*/  HMMA.16816.F32 R24, R40, R36, R24 ;  /* 0x000000242818723c */ /* 0x000fe20000001818 */
[----:B------:R-:W-:-:S02]  /*2a40*/  FSEL R66, R19, -INF , !P1 ;  /* 0xff80000013427808 */ /* 0x000fc40004800000 */
[----:B------:R-:W-:Y:S01]  /*2a50*/  FSEL R76, R12, -INF , !P0 ;  /* 0xff8000000c4c7808 */ /* 0x000fe20004000000 */
[----:B------:R-:W-:Y:S01]  /*2a60*/  VIADD R12, R31, 0x20 ;  /* 0x000000201f0c7836 */ /* 0x000fe20000000000 */
[----:B------:R-:W-:Y:S02]  /*2a70*/  FSEL R5, R18, -INF , !P5 ;  /* 0xff80000012057808 */ /* 0x000fe40006800000 */
[----:B------:R-:W-:Y:S01]  /*2a80*/  FSEL R75, R17, -INF , !P2 ;  /* 0xff800000114b7808 */ /* 0x000fe20005000000 */
[----:B------:R-:W-:Y:S01]  /*2a90*/  HMMA.16816.F32 R20, R40, R38, R20 ;  /* 0x000000262814723c */ /* 0x000fe20000001814 */
[CC--:B------:R-:W-:Y:S01]  /*2aa0*/  ISETP.GE.AND P1, PT, R16.reuse, R95.reuse, PT ;  /* 0x0000005f1000720c */ /* 0x0c0fe20003f26270 */
[----:B------:R-:W-:Y:S01]  /*2ab0*/  LDSM.16.M88.4 R36, [R135+0x1000] ;  /* 0x001000008724783b */ /* 0x000fe20000000200 */
[-C--:B------:R-:W-:Y:S02]  /*2ac0*/  ISETP.GE.AND P0, PT, R16, R94.reuse, PT ;  /* 0x0000005e1000720c */ /* 0x080fe40003f06270 */
[----:B------:R-:W-:Y:S01]  /*2ad0*/  ISETP.GE.AND P4, PT, R56, R94, PT ;  /* 0x0000005e3800720c */ /* 0x000fe20003f86270 */
[----:B------:R-:W2:Y:S01]  /*2ae0*/  LDSM.16.M88.4 R16, [R136+0x2400] ;  /* 0x002400008810783b */ /* 0x000ea20000000200 */
[----:B------:R-:W-:Y:S01]  /*2af0*/  HMMA.16816.F32 R56, R52, R48, RZ ;  /* 0x000000303438723c */ /* 0x000fe200000018ff */
[----:B------:R-:W-:-:S02]  /*2b00*/  ISETP.GE.AND P5, PT, R60, R95, PT ;  /* 0x0000005f3c00720c */ /* 0x000fc40003fa6270 */
[-C--:B------:R-:W-:Y:S02]  /*2b10*/  ISETP.GE.AND P2, PT, R60, R94.reuse, PT ;  /* 0x0000005e3c00720c */ /* 0x080fe40003f46270 */
[----:B------:R-:W-:Y:S01]  /*2b20*/  FSEL R69, R14, -INF , !P4 ;  /* 0xff8000000e457808 */ /* 0x000fe20006000000 */
[----:B------:R-:W-:Y:S01]  /*2b30*/  LDSM.16.M88.4 R60, [R136+0x2800] ;  /* 0x00280000883c783b */ /* 0x000fe20000000200 */
[----:B------:R-:W-:Y:S01]  /*2b40*/  VIADD R48, R31, 0x19 ;  /* 0x000000191f307836 */ /* 0x000fe20000000000 */
[----:B------:R-:W-:Y:S02]  /*2b50*/  FSEL R77, R13, -INF , !P5 ;  /* 0xff8000000d4d7808 */ /* 0x000fe40006800000 */
[----:B------:R-:W-:Y:S02]  /*2b60*/  FSEL R68, R15, -INF , !P2 ;  /* 0xff8000000f447808 */ /* 0x000fe40005000000 */
[C---:B------:R-:W-:Y:S02]  /*2b70*/  ISETP.GE.AND P4, PT, R48.reuse, R95, PT ;  /* 0x0000005f3000720c */ /* 0x040fe40003f86270 */
[----:B------:R-:W-:-:S02]  /*2b80*/  ISETP.GE.AND P5, PT, R48, R94, PT ;  /* 0x0000005e3000720c */ /* 0x000fc40003fa6270 */
[----:B------:R-:W-:Y:S01]  /*2b90*/  FSEL R78, R8, -INF , !P1 ;  /* 0xff800000084e7808 */ /* 0x000fe20004800000 */
[----:B------:R-:W-:Y:S01]  /*2ba0*/  HMMA.16816.F32 R48, R52, R50, RZ ;  /* 0x000000323430723c */ /* 0x000fe200000018ff */
[CC--:B------:R-:W-:Y:S01]  /*2bb0*/  ISETP.GE.AND P2, PT, R12.reuse, R95.reuse, PT ;  /* 0x0000005f0c00720c */ /* 0x0c0fe20003f46270 */
[C---:B------:R-:W-:Y:S01]  /*2bc0*/  VIADD R8, R31.reuse, 0x21 ;  /* 0x000000211f087836 */ /* 0x040fe20000000000 */
[-C--:B------:R-:W-:Y:S01]  /*2bd0*/  ISETP.GE.AND P1, PT, R12, R94.reuse, PT ;  /* 0x0000005e0c00720c */ /* 0x080fe20003f26270 */
[----:B------:R-:W-:Y:S01]  /*2be0*/  VIADD R12, R31, 0x28 ;  /* 0x000000281f0c7836 */ /* 0x000fe20000000000 */
[----:B------:R-:W-:Y:S02]  /*2bf0*/  FSEL R71, R11, -INF , !P5 ;  /* 0xff8000000b477808 */ /* 0x000fe40006800000 */
[----:B------:R-:W-:Y:S01]  /*2c00*/  FSEL R80, R24, -INF , !P2 ;  /* 0xff80000018507808 */ /* 0x000fe20005000000 */
[----:B------:R-:W-:Y:S01]  /*2c10*/  VIADD R24, R31, 0x29 ;  /* 0x000000291f187836 */ /* 0x000fe20000000000 */
[C---:B------:R-:W-:Y:S01]  /*2c20*/  ISETP.GE.AND P5, PT, R12.reuse, R95, PT ;  /* 0x0000005f0c00720c */ /* 0x040fe20003fa6270 */
[----:B-1----:R-:W-:Y:S01]  /*2c30*/  HMMA.16816.F32 R56, R40, R32, R56 ;  /* 0x000000202838723c */ /* 0x002fe20000001838 */
[----:B------:R-:W-:-:S02]  /*2c40*/  ISETP.GE.AND P2, PT, R12, R94, PT ;  /* 0x0000005e0c00720c */ /* 0x000fc40003f46270 */
[----:B------:R-:W1:Y:S01]  /*2c50*/  LDSM.16.M88.4 R12, [R135+0x1400] ;  /* 0x00140000870c783b */ /* 0x000e620000000200 */
[----:B------:R-:W-:Y:S02]  /*2c60*/  FSEL R70, R10, -INF , !P0 ;  /* 0xff8000000a467808 */ /* 0x000fe40004000000 */
[C---:B------:R-:W-:Y:S01]  /*2c70*/  ISETP.GE.AND P0, PT, R8.reuse, R95, PT ;  /* 0x0000005f0800720c */ /* 0x040fe20003f06270 */
[----:B------:R-:W-:Y:S01]  /*2c80*/  VIADD R32, R31, 0x31 ;  /* 0x000000311f207836 */ /* 0x000fe20000000000 */
[----:B------:R-:W-:Y:S02]  /*2c90*/  FSEL R79, R9, -INF , !P4 ;  /* 0xff800000094f7808 */ /* 0x000fe40006000000 */
[----:B------:R-:W-:Y:S02]  /*2ca0*/  ISETP.GE.AND P4, PT, R8, R94, PT ;  /* 0x0000005e0800720c */ /* 0x000fe40003f86270 */
[----:B------:R-:W-:Y:S01]  /*2cb0*/  HMMA.16816.F32 R8, R52, R44, RZ ;  /* 0x0000002c3408723c */ /* 0x000fe200000018ff */
[----:B------:R-:W-:-:S02]  /*2cc0*/  FSEL R74, R26, -INF , !P1 ;  /* 0xff8000001a4a7808 */ /* 0x000fc40004800000 */
[----:B------:R-:W-:Y:S02]  /*2cd0*/  FSEL R81, R25, -INF , !P0 ;  /* 0xff80000019517808 */ /* 0x000fe40004000000 */
[CC--:B------:R-:W-:Y:S01]  /*2ce0*/  ISETP.GE.AND P1, PT, R24.reuse, R95.reuse, PT ;  /* 0x0000005f1800720c */ /* 0x0c0fe20003f26270 */
[----:B------:R-:W-:Y:S01]  /*2cf0*/  HMMA.16816.F32 R48, R40, R34, R48 ;  /* 0x000000222830723c */ /* 0x000fe20000001830 */
[----:B------:R-:W-:Y:S01]  /*2d00*/  ISETP.GE.AND P0, PT, R24, R94, PT ;  /* 0x0000005e1800720c */ /* 0x000fe20003f06270 */
[----:B------:R-:W-:Y:S01]  /*2d10*/  VIADD R24, R31, 0x30 ;  /* 0x000000301f187836 */ /* 0x000fe20000000000 */
[----:B------:R-:W-:Y:S02]  /*2d20*/  FSEL R73, R27, -INF , !P4 ;  /* 0xff8000001b497808 */ /* 0x000fe40006000000 */
[----:B------:R-:W-:Y:S01]  /*2d30*/  FSEL R82, R20, -INF , !P5 ;  /* 0xff80000014527808 */ /* 0x000fe20006800000 */
[----:B------:R-:W-:Y:S01]  /*2d40*/  HMMA.16816.F32 R44, R52, R46, RZ ;  /* 0x0000002e342c723c */ /* 0x000fe200000018ff */
[----:B------:R-:W-:-:S02]  /*2d50*/  ISETP.GE.AND P4, PT, R24, R95, PT ;  /* 0x0000005f1800720c */ /* 0x000fc40003f86270 */
[-C--:B------:R-:W-:Y:S02]  /*2d60*/  ISETP.GE.AND P5, PT, R24, R94.reuse, PT ;  /* 0x0000005e1800720c */ /* 0x080fe40003fa6270 */
[----:B------:R-:W-:Y:S01]  /*2d70*/  FSEL R72, R22, -INF , !P2 ;  /* 0xff80000016487808 */ /* 0x000fe20005000000 */
[----:B--2---:R-:W-:Y:S01]  /*2d80*/  HMMA.16816.F32 R24, R52, R16, RZ ;  /* 0x000000103418723c */ /* 0x004fe200000018ff */
[----:B------:R-:W-:Y:S02]  /*2d90*/  FSEL R83, R21, -INF , !P1 ;  /* 0xff80000015537808 */ /* 0x000fe40004800000 */
[CC--:B------:R-:W-:Y:S02]  /*2da0*/  ISETP.GE.AND P2, PT, R32.reuse, R95.reuse, PT ;  /* 0x0000005f2000720c */ /* 0x0c0fe40003f46270 */
[-C--:B------:R-:W-:Y:S01]  /*2db0*/  ISETP.GE.AND P1, PT, R32, R94.reuse, PT ;  /* 0x0000005e2000720c */ /* 0x080fe20003f26270 */
[C---:B------:R-:W-:Y:S01]  /*2dc0*/  HMMA.16816.F32 R8, R40.reuse, R36, R8 ;  /* 0x000000242808723c */ /* 0x040fe20000001808 */
[----:B------:R-:W2:Y:S01]  /*2dd0*/  LDSM.16.M88.4 R32, [R135+0x1800] ;  /* 0x001800008720783b */ /* 0x000ea20000000200 */
[----:B------:R-:W-:Y:S01]  /*2de0*/  VIADD R17, R31, 0x38 ;  /* 0x000000381f117836 */ /* 0x000fe20000000000 */
[----:B------:R-:W-:Y:S01]  /*2df0*/  FSEL R124, R23, -INF , !P0 ;  /* 0xff800000177c7808 */ /* 0x000fe20004000000 */
[C---:B------:R-:W-:Y:S01]  /*2e00*/  VIADD R16, R31.reuse, 0x39 ;  /* 0x000000391f107836 */ /* 0x040fe20000000000 */
[----:B------:R-:W-:Y:S01]  /*2e10*/  FSEL R98, R56, -INF , !P4 ;  /* 0xff80000038627808 */ /* 0x000fe20006000000 */
[----:B------:R-:W3:Y:S01]  /*2e20*/  LDSM.16.M88.4 R20, [R136+0x2c00] ;  /* 0x002c00008814783b */ /* 0x000ee20000000200 */
[----:B------:R-:W-:Y:S01]  /*2e30*/  FSEL R117, R58, -INF , !P5 ;  /* 0xff8000003a757808 */ /* 0x000fe20006800000 */
[----:B------:R-:W-:Y:S01]  /*2e40*/  VIADD R37, R31, 0x40 ;  /* 0x000000401f257836 */ /* 0x000fe20000000000 */
[----:B------:R-:W-:Y:S01]  /*2e50*/  FSEL R57, R57, -INF , !P2 ;  /* 0xff80000039397808 */ /* 0x000fe20005000000 */
[----:B------:R-:W-:Y:S01]  /*2e60*/  VIADD R36, R31, 0x41 ;  /* 0x000000411f247836 */ /* 0x000fe20000000000 */
[C---:B------:R-:W-:Y:S01]  /*2e70*/  ISETP.GE.AND P0, PT, R17.reuse, R95, PT ;  /* 0x0000005f1100720c */ /* 0x040fe20003f06270 */
[----:B------:R-:W-:Y:S01]  /*2e80*/  HMMA.16816.F32 R44, R40, R38, R44 ;  /* 0x00000026282c723c */ /* 0x000fe2000000182c */
[----:B------:R-:W-:-:S02]  /*2e90*/  ISETP.GE.AND P4, PT, R17, R94, PT ;  /* 0x0000005e1100720c */ /* 0x000fc40003f86270 */
[CC--:B------:R-:W-:Y:S02]  /*2ea0*/  ISETP.GE.AND P5, PT, R16.reuse, R95.reuse, PT ;  /* 0x0000005f1000720c */ /* 0x0c0fe40003fa6270 */
[----:B------:R-:W-:Y:S01]  /*2eb0*/  ISETP.GE.AND P2, PT, R16, R94, PT ;  /* 0x0000005e1000720c */ /* 0x000fe20003f46270 */
[----:B-1----:R-:W-:Y:S01]  /*2ec0*/  HMMA.16816.F32 R24, R40, R12, R24 ;  /* 0x0000000c2818723c */ /* 0x002fe20000001818 */
[----:B------:R-:W-:Y:S02]  /*2ed0*/  FSEL R59, R59, -INF , !P1 ;  /* 0xff8000003b3b7808 */ /* 0x000fe40004800000 */
[----:B------:R-:W-:Y:S01]  /*2ee0*/  FSEL R58, R48, -INF , !P0 ;  /* 0xff800000303a7808 */ /* 0x000fe20004000000 */
[----:B------:R-:W-:Y:S01]  /*2ef0*/  VIADD R48, R31, 0x49 ;  /* 0x000000491f307836 */ /* 0x000fe20000000000 */
[----:B------:R-:W-:Y:S01]  /*2f00*/  FSEL R100, R50, -INF , !P4 ;  /* 0xff80000032647808 */ /* 0x000fe20006000000 */
[----:B------:R-:W-:Y:S01]  /*2f10*/  HMMA.16816.F32 R16, R52, R18, RZ ;  /* 0x000000123410723c */ /* 0x000fe200000018ff */
[----:B------:R-:W-:Y:S01]  /*2f20*/  FSEL R12, R49, -INF , !P5 ;  /* 0xff800000310c7808 */ /* 0x000fe20006800000 */
[----:B------:R-:W-:Y:S01]  /*2f30*/  VIADD R49, R31, 0x48 ;  /* 0x000000481f317836 */ /* 0x000fe20000000000 */
[----:B------:R-:W-:-:S02]  /*2f40*/  ISETP.GE.AND P1, PT, R37, R95, PT ;  /* 0x0000005f2500720c */ /* 0x000fc40003f26270 */
[-C--:B------:R-:W-:Y:S02]  /*2f50*/  ISETP.GE.AND P0, PT, R37, R94.reuse, PT ;  /* 0x0000005e2500720c */ /* 0x080fe40003f06270 */
[CC--:B------:R-:W-:Y:S02]  /*2f60*/  ISETP.GE.AND P4, PT, R36.reuse, R95.reuse, PT ;  /* 0x0000005f2400720c */ /* 0x0c0fe40003f86270 */
[----:B------:R-:W-:Y:S02]  /*2f70*/  ISETP.GE.AND P5, PT, R36, R94, PT ;  /* 0x0000005e2400720c */ /* 0x000fe40003fa6270 */
[C---:B------:R-:W-:Y:S01]  /*2f80*/  HMMA.16816.F32 R36, R52.reuse, R60, RZ ;  /* 0x0000003c3424723c */ /* 0x040fe200000018ff */
        /* <DEDUP_REMOVED lines=9> */
[C---:B------:R-:W-:Y:S01]  /*3020*/  ISETP.GE.AND P0, PT, R48.reuse, R95, PT ;  /* 0x0000005f3000720c */ /* 0x040fe20003f06270 */
[----:B------:R-:W-:Y:S01]  /*3030*/  HMMA.16816.F32 R16, R40, R14, R16 ;  /* 0x0000000e2810723c */ /* 0x000fe20000001810 */
[----:B------:R-:W-:Y:S02]  /*3040*/  ISETP.GE.AND P4, PT, R48, R94, PT ;  /* 0x0000005e3000720c */ /* 0x000fe40003f86270 */
[----:B------:R-:W1:Y:S01]  /*3050*/  LDSM.16.M88.4 R48, [R135+0x1c00] ;  /* 0x001c00008730783b */ /* 0x000e620000000200 */
[----:B------:R-:W-:Y:S01]  /*3060*/  FSEL R114, R11, -INF , !P5 ;  /* 0xff8000000b727808 */ /* 0x000fe20006800000 */
[----:B------:R-:W-:-:S04]  /*3070*/  DEPBAR.LE SB0, 0x0 ;  /* 0x000080000000791a */ /* 0x000fc80000000000 */
[----:B------:R-:W-:Y:S01]  /*3080*/  FSEL R14, R44, -INF , !P2 ;  /* 0xff8000002c0e7808 */ /* 0x000fe20005000000 */
[C---:B--2---:R-:W-:Y:S01]  /*3090*/  HMMA.16816.F32 R36, R40.reuse, R32, R36 ;  /* 0x000000202824723c */ /* 0x044fe20000001824 */
[----:B------:R-:W-:Y:S01]  /*30a0*/  FSEL R113, R46, -INF , !P1 ;  /* 0xff8000002e717808 */ /* 0x000fe20004800000 */
[----:B------:R-:W-:Y:S01]  /*30b0*/  VIADD R44, R31, 0x58 ;  /* 0x000000581f2c7836 */ /* 0x000fe20000000000 */
[----:B------:R-:W-:Y:S01]  /*30c0*/  FSEL R15, R45, -INF , !P0 ;  /* 0xff8000002d0f7808 */ /* 0x000fe20004000000 */
[----:B------:R-:W-:Y:S01]  /*30d0*/  BAR.SYNC.DEFER_BLOCKING 0x0 ;  /* 0x0000000000007b1d */ /* 0x000fe20000010000 */
[CC--:B------:R-:W-:Y:S01]  /*30e0*/  ISETP.GE.AND P5, PT, R8.reuse, R95.reuse, PT ;  /* 0x0000005f0800720c */ /* 0x0c0fe20003fa6270 */
[----:B------:R-:W-:Y:S01]  /*30f0*/  HMMA.16816.F32 R60, R40, R34, R60 ;  /* 0x00000022283c723c */ /* 0x000fe2000000183c */
[----:B------:R-:W-:Y:S02]  /*3100*/  ISETP.GE.AND P2, PT, R8, R94, PT ;  /* 0x0000005e0800720c */ /* 0x000fe40003f46270 */
[----:B------:R-:W-:-:S02]  /*3110*/  ISETP.GE.AND P1, PT, R9, R95, PT ;  /* 0x0000005f0900720c */ /* 0x000fc40003f26270 */
[----:B------:R-:W-:Y:S02]  /*3120*/  ISETP.GE.AND P0, PT, R9, R94, PT ;  /* 0x0000005e0900720c */ /* 0x000fe40003f06270 */
[----:B---3--:R-:W-:Y:S01]  /*3130*/  HMMA.16816.F32 R8, R52, R20, RZ ;  /* 0x000000143408723c */ /* 0x008fe200000018ff */
[----:B------:R-:W-:Y:S02]  /*3140*/  FSEL R107, R47, -INF , !P4 ;  /* 0xff8000002f6b7808 */ /* 0x000fe40006000000 */
[-C--:B------:R-:W-:Y:S02]  /*3150*/  ISETP.GE.AND P4, PT, R44, R95.reuse, PT ;  /* 0x0000005f2c00720c */ /* 0x080fe40003f86270 */
[----:B------:R-:W-:Y:S01]  /*3160*/  FSEL R106, R26, -INF , !P2 ;  /* 0xff8000001a6a7808 */ /* 0x000fe20005000000 */
[----:B------:R-:W-:Y:S01]  /*3170*/  VIADD R26, R31, 0x61 ;  /* 0x000000611f1a7836 */ /* 0x000fe20000000000 */
[----:B------:R-:W-:Y:S01]  /*3180*/  FSEL R25, R25, -INF , !P1 ;  /* 0xff80000019197808 */ /* 0x000fe20004800000 */
[----:B------:R-:W-:Y:S01]  /*3190*/  VIADD R21, R31, 0x59 ;  /* 0x000000591f157836 */ /* 0x000fe20000000000 */
[----:B------:R-:W-:Y:S01]  /*31a0*/  FSEL R109, R27, -INF , !P0 ;  /* 0xff8000001b6d7808 */ /* 0x000fe20004000000 */
[C---:B------:R-:W-:Y:S01]  /*31b0*/  VIADD R20, R31.reuse, 0x60 ;  /* 0x000000601f147836 */ /* 0x040fe20000000000 */
[----:B------:R-:W-:Y:S01]  /*31c0*/  FSEL R16, R16, -INF , !P4 ;  /* 0xff80000010107808 */ /* 0x000fe20006000000 */
[----:B------:R-:W-:Y:S01]  /*31d0*/  VIADD R27, R31, 0x68 ;  /* 0x000000681f1b7836 */ /* 0x000fe20000000000 */
[----:B------:R-:W-:-:S02]  /*31e0*/  ISETP.GE.AND P2, PT, R21, R95, PT ;  /* 0x0000005f1500720c */ /* 0x000fc40003f46270 */
[-C--:B------:R-:W-:Y:S02]  /*31f0*/  ISETP.GE.AND P1, PT, R21, R94.reuse, PT ;  /* 0x0000005e1500720c */ /* 0x080fe40003f26270 */
[C---:B------:R-:W-:Y:S02]  /*3200*/  ISETP.GE.AND P0, PT, R20.reuse, R95, PT ;  /* 0x0000005f1400720c */ /* 0x040fe40003f06270 */
[-C--:B------:R-:W-:Y:S02]  /*3210*/  ISETP.GE.AND P4, PT, R20, R94.reuse, PT ;  /* 0x0000005e1400720c */ /* 0x080fe40003f86270 */
[----:B------:R-:W-:Y:S01]  /*3220*/  FSEL R24, R24, -INF , !P5 ;  /* 0xff80000018187808 */ /* 0x000fe20006800000 */
[----:B------:R-:W-:Y:S01]  /*3230*/  HMMA.16816.F32 R20, R52, R22, RZ ;  /* 0x000000163414723c */ /* 0x000fe200000018ff */
[----:B------:R-:W-:Y:S02]  /*3240*/  ISETP.GE.AND P5, PT, R44, R94, PT ;  /* 0x0000005e2c00720c */ /* 0x000fe40003fa6270 */
[----:B------:R-:W-:-:S02]  /*3250*/  FSEL R104, R19, -INF , !P1 ;  /* 0xff80000013687808 */ /* 0x000fc40004800000 */
[----:B------:R-:W-:Y:S01]  /*3260*/  FSEL R108, R18, -INF , !P5 ;  /* 0xff800000126c7808 */ /* 0x000fe20006800000 */
[----:B-1----:R-:W-:Y:S01]  /*3270*/  HMMA.16816.F32 R8, R40, R48, R8 ;  /* 0x000000302808723c */ /* 0x002fe20000001808 */
[----:B------:R-:W-:Y:S02]  /*3280*/  FSEL R18, R36, -INF , !P0 ;  /* 0xff80000024127808 */ /* 0x000fe40004000000 */
[----:B------:R-:W-:Y:S02]  /*3290*/  ISETP.GT.AND P0, PT, R144, R140, PT ;  /* 0x0000008c9000720c */ /* 0x000fe40003f04270 */
[----:B------:R-:W-:Y:S02]  /*32a0*/  FSEL R7, R7, -INF , !P3 ;  /* 0xff80000007077808 */ /* 0x000fe40005800000 */
[CC--:B------:R-:W-:Y:S02]  /*32b0*/  ISETP.GE.AND P1, PT, R27.reuse, R95.reuse, PT ;  /* 0x0000005f1b00720c */ /* 0x0c0fe40003f26270 */
[----:B------:R-:W-:Y:S01]  /*32c0*/  ISETP.GE.AND P3, PT, R27, R94, PT ;  /* 0x0000005e1b00720c */ /* 0x000fe20003f66270 */
[----:B------:R-:W-:Y:S01]  /*32d0*/  VIADD R27, R31, 0x69 ;  /* 0x000000691f1b7836 */ /* 0x000fe20000000000 */
[----:B------:R-:W-:-:S02]  /*32e0*/  ISETP.GE.AND P5, PT, R26, R95, PT ;  /* 0x0000005f1a00720c */ /* 0x000fc40003fa6270 */
[----:B------:R-:W-:Y:S02]  /*32f0*/  FSEL R17, R17, -INF , !P2 ;  /* 0xff80000011117808 */ /* 0x000fe40005000000 */
[----:B------:R-:W-:Y:S01]  /*3300*/  ISETP.GE.AND P2, PT, R26, R94, PT ;  /* 0x0000005e1a00720c */ /* 0x000fe20003f46270 */
[----:B------:R-:W1:Y:S01]  /*3310*/  @!P0 LDC.64 R88, c[0x0][0x218] ;  /* 0x00008600ff588b82 */ /* 0x000e620000000a00 */
[----:B------:R-:W-:Y:S01]  /*3320*/  VIADD R26, R31, 0x70 ;  /* 0x000000701f1a7836 */ /* 0x000fe20000000000 */
[----:B------:R-:W-:Y:S01]  /*3330*/  HMMA.16816.F32 R20, R40, R50, R20 ;  /* 0x000000322814723c */ /* 0x000fe20000001814 */
        /* <DEDUP_REMOVED lines=16> */
[----:B------:R-:W-:Y:S01]  /*3440*/  ISETP.GE.AND P2, PT, R26, R94, PT ;  /* 0x0000005e1a00720c */ /* 0x000fe20003f46270 */
[----:B------:R-:W-:Y:S01]  /*3450*/  VIADD R26, R31, 0x79 ;  /* 0x000000791f1a7836 */ /* 0x000fe20000000000 */
[----:B------:R-:W-:-:S02]  /*3460*/  FSEL R53, R10, -INF , !P1 ;  /* 0xff8000000a357808 */ /* 0x000fc40004800000 */
[----:B------:R-:W-:Y:S02]  /*3470*/  FSEL R9, R9, -INF , !P3 ;  /* 0xff80000009097808 */ /* 0x000fe40005800000 */
[-C--:B------:R-:W-:Y:S02]  /*3480*/  ISETP.GE.AND P4, PT, R27, R94.reuse, PT ;  /* 0x0000005e1b00720c */ /* 0x080fe40003f86270 */
[C---:B------:R-:W-:Y:S02]  /*3490*/  ISETP.GE.AND P1, PT, R31.reuse, R95, PT ;  /* 0x0000005f1f00720c */ /* 0x040fe40003f26270 */
[----:B------:R-:W-:Y:S02]  /*34a0*/  ISETP.GE.AND P3, PT, R31, R94, PT ;  /* 0x0000005e1f00720c */ /* 0x000fe40003f66270 */
[----:B------:R-:W-:Y:S02]  /*34b0*/  FSEL R52, R11, -INF , !P4 ;  /* 0xff8000000b347808 */ /* 0x000fe40006000000 */
[----:B------:R-:W-:Y:S01]  /*34c0*/  FSEL R10, R4, -INF , !P1 ;  /* 0xff800000040a7808 */ /* 0x000fe20004800000 */
[----:B------:R-:W-:Y:S01]  /*34d0*/  IMAD.IADD R4, R2, 0x1, R64 ;  /* 0x0000000102047824 */ /* 0x000fe200078e0240 */
[----:B------:R-:W-:-:S02]  /*34e0*/  FSEL R6, R6, -INF , !P3 ;  /* 0xff80000006067808 */ /* 0x000fc40005800000 */
[C---:B------:R-:W-:Y:S02]  /*34f0*/  ISETP.GE.AND P4, PT, R26.reuse, R95, PT ;  /* 0x0000005f1a00720c */ /* 0x040fe40003f86270 */
[----:B------:R-:W-:Y:S02]  /*3500*/  ISETP.GE.AND P1, PT, R26, R94, PT ;  /* 0x0000005e1a00720c */ /* 0x000fe40003f26270 */
[----:B-1----:R-:W-:Y:S02]  /*3510*/  @!P0 LEA R153, P3, R93, R88, 0x1 ;  /* 0x000000585d998211 */ /* 0x002fe400078608ff */
[----:B------:R-:W-:Y:S02]  /*3520*/  FSEL R20, R20, -INF , !P5 ;  /* 0xff80000014147808 */ /* 0x000fe40006800000 */
[----:B------:R-:W-:Y:S02]  /*3530*/  FSEL R46, R22, -INF , !P2 ;  /* 0xff800000162e7808 */ /* 0x000fe40005000000 */
[----:B------:R-:W-:-:S02]  /*3540*/  FSEL R62, R21, -INF , !P4 ;  /* 0xff800000153e7808 */ /* 0x000fc40006000000 */
[----:B------:R-:W-:Y:S02]  /*3550*/  FSEL R45, R23, -INF , !P1 ;  /* 0xff800000172d7808 */ /* 0x000fe40004800000 */
[----:B------:R-:W-:Y:S01]  /*3560*/  @!P0 LEA.HI.X R152, R93, R89, R92, 0x1, P3 ;  /* 0x000000595d988211 */ /* 0x000fe200018f0c5c */
        /* <DEDUP_REMOVED lines=62> */
.L_x_4812:
[----:B------:R-:W-:-:S04]  /*3950*/  LEA R2, -R84, RZ, 0x7 ;  /* 0x000000ff54027211 */ /* 0x000fc800078e39ff */
[----:B------:R-:W-:-:S07]  /*3960*/  SHF.R.S32.HI R0, RZ, 0x1f, R2 ;  /* 0x0000001fff007819 */ /* 0x000fce0000011402 */
.L_x_4813:
[----:B------:R-:W1:Y:S01]  /*3970*/  LDC.64 R88, c[0x0][0x218] ;  /* 0x00008600ff587b82 */ /* 0x000e620000000a00 */
[----:B------:R-:W-:Y:S01]  /*3980*/  IADD3 R93, P0, R2, R93, RZ ;  /* 0x0000005d025d7210 */ /* 0x000fe20007f1e0ff */
[----:B------:R-:W-:-:S04]  /*3990*/  IMAD.SHL.U32 R2, R84, 0x40, RZ ;  /* 0x0000004054027824 */ /* 0x000fc800078e00ff */
[----:B------:R-:W-:Y:S01]  /*39a0*/  IMAD.X R92, R0, 0x1, R92, P0 ;  /* 0x00000001005c7824 */ /* 0x000fe200000e065c */
[----:B------:R-:W-:Y:S02]  /*39b0*/  SHF.L.U64.HI R0, R84, 0x6, R85 ;  /* 0x0000000654007819 */ /* 0x000fe40000010255 */
[----:B-1----:R-:W-:-:S04]  /*39c0*/  LEA R153, P1, R93, R88, 0x1 ;  /* 0x000000585d997211 */ /* 0x002fc800078208ff */
[----:B------:R-:W-:Y:S01]  /*39d0*/  IADD3 R26, P0, R2, R153, RZ ;  /* 0x00000099021a7210 */ /* 0x000fe20007f1e0ff */
[----:B------:R-:W-:Y:S01]  /*39e0*/  IMAD.MOV.U32 R34, RZ, RZ, R153 ;  /* 0x000000ffff227224 */ /* 0x000fe200078e0099 */
[----:B------:R-:W-:Y:S02]  /*39f0*/  LEA.HI.X R152, R93, R89, R92, 0x1, P1 ;  /* 0x000000595d987211 */ /* 0x000fe400008f0c5c */
[----:B------:R-:W-:-:S03]  /*3a00*/  IADD3 R22, P1, R26, R2, RZ ;  /* 0x000000021a167210 */ /* 0x000fc60007f3e0ff */
[--C-:B------:R-:W-:Y:S01]  /*3a10*/  IMAD.X R27, R0, 0x1, R152.reuse, P0 ;  /* 0x00000001001b7824 */ /* 0x100fe200000e0698 */
[----:B------:R-:W-:Y:S01]  /*3a20*/  IADD3 R32, P0, R22, R2, RZ ;  /* 0x0000000216207210 */ /* 0x000fe20007f1e0ff */
[----:B------:R-:W-:Y:S02]  /*3a30*/  IMAD.MOV.U32 R35, RZ, RZ, R152 ;  /* 0x000000ffff237224 */ /* 0x000fe400078e0098 */
[----:B------:R-:W-:-:S03]  /*3a40*/  IMAD.X R23, R27, 0x1, R0, P1 ;  /* 0x000000011b177824 */ /* 0x000fc600008e0600 */
[----:B------:R-:W-:Y:S01]  /*3a50*/  @!PT LDS RZ, [RZ] ;  /* 0x00000000fffff984 */ /* 0x000fe20000000800 */
[----:B------:R-:W-:Y:S01]  /*3a60*/  @!PT LDS RZ, [RZ] ;  /* 0x00000000fffff984 */ /* 0x000fe20000000800 */
[----:B------:R-:W-:Y:S01]  /*3a70*/  @!PT LDS RZ, [RZ] ;  /* 0x00000000fffff984 */ /* 0x000fe20000000800 */
[----:B------:R1:W-:Y:S01]  /*3a80*/  LDGSTS.E.BYPASS.LTC128B.128 [R145+0x1000], desc[UR12][R34.64] ;  /* 0x0100000022917fae */ /* 0x0003e2000b901d4c */
[----:B------:R-:W-:-:S03]  /*3a90*/  IMAD.X R33, R23, 0x1, R0, P0 ;  /* 0x0000000117217824 */ /* 0x000fc600000e0600 */
[----:B------:R1:W-:Y:S04]  /*3aa0*/  LDGSTS.E.BYPASS.LTC128B.128 [R145+0x1800], desc[UR12][R26.64] ;  /* 0x018000001a917fae */ /* 0x0003e8000b901d4c */
[----:B------:R1:W-:Y:S04]  /*3ab0*/  LDGSTS.E.BYPASS.LTC128B.128 [R145+0x2000], desc[UR12][R22.64] ;  /* 0x0200000016917fae */ /* 0x0003e8000b901d4c */
[----:B------:R1:W-:Y:S04]  /*3ac0*/  LDGSTS.E.BYPASS.LTC128B.128 [R145+0x2800], desc[UR12][R32.64] ;  /* 0x0280000020917fae */ /* 0x0003e8000b901d4c */
[----:B------:R-:W0:Y:S02]  /*3ad0*/  LDGDEPBAR ;  /* 0x00000000000079af */ /* 0x000e240000000000 */
.L_x_4811:
[----:B------:R-:W-:Y:S01]  /*3ae0*/  FMNMX.FTZ R2, R10, R30, !PT ;  /* 0x0000001e0a027209 */ /* 0x000fe20007810000 */
[----:B------:R-:W-:Y:S01]  /*3af0*/  ULDC UR6, c[0x0][0x2ec] ;  /* 0x0000bb0000067ab9 */ /* 0x000fe20000000800 */
[----:B------:R-:W-:Y:S02]  /*3b00*/  LEA R134, R4, UR4, 0x1 ;  /* 0x0000000404867c11 */ /* 0x000fe4000f8e08ff */
[----:B------:R-:W-:Y:S02]  /*3b10*/  FMNMX.FTZ R2, R29, R2, !PT ;  /* 0x000000021d027209 */ /* 0x000fe40007810000 */
[----:B------:R-:W-:Y:S02]  /*3b20*/  LEA R133, R3, R134, 0x1 ;  /* 0x0000008603857211 */ /* 0x000fe400078e08ff */
[----:B------:R-:W-:Y:S02]  /*3b30*/  FMNMX.FTZ R2, R75, R2, !PT ;  /* 0x000000024b027209 */ /* 0x000fe40007810000 */
[----:B------:R-:W-:-:S02]  /*3b40*/  ISETP.GT.AND P3, PT, R144, R140, PT ;  /* 0x0000008c9000720c */ /* 0x000fc40003f64270 */
        /* <DEDUP_REMOVED lines=58> */
[--C-:B-1----:R-:W-:Y:S01]  /*3ef0*/  FFMA.FTZ R35, R18, UR6, -R64.reuse ;  /* 0x0000000612237c23 */ /* 0x102fe20008010840 */
[--C-:B------:R-:W-:Y:S01]  /*3f00*/  FFMA.FTZ R34, R19, UR6, -R64.reuse ;  /* 0x0000000613227c23 */ /* 0x100fe20008010840 */
[----:B------:R-:W-:Y:S01]  /*3f10*/  FMNMX.FTZ R0, R72, R0, !PT ;  /* 0x0000000048007209 */ /* 0x000fe20007810000 */
[----:B------:R-:W-:Y:S01]  /*3f20*/  LDSM.16.MT88.4 R16, [R134+0x3400] ;  /* 0x003400008610783b */ /* 0x000fe20000004200 */
        /* <DEDUP_REMOVED lines=11> */
[----:B------:R-:W-:Y:S01]  /*3fe0*/  LDSM.16.MT88.4 R12, [R133+0x3400] ;  /* 0x00340000850c783b */ /* 0x000fe20000004200 */
        /* <DEDUP_REMOVED lines=32> */
[----:B------:R-:W1:Y:S02]  /*41f0*/  MUFU.EX2 R55, R55 ;  /* 0x0000003700377308 */ /* 0x000e640000000800 */
[----:B------:R-:W-:-:S04]  /*4200*/  FMNMX.FTZ R0, R65, R0, !PT ;  /* 0x0000000041007209 */ /* 0x000fc80007810000 */
[----:B------:R-:W-:Y:S02]  /*4210*/  FMNMX.FTZ R0, R53, R0, !PT ;  /* 0x0000000035007209 */ /* 0x000fe40007810000 */
[----:B------:R-:W-:Y:S02]  /*4220*/  MUFU.EX2 R54, R54 ;  /* 0x0000003600367308 */ /* 0x000fe40000000800 */
[----:B------:R-:W-:-:S04]  /*4230*/  FMNMX.FTZ R0, R52, R0, !PT ;  /* 0x0000000034007209 */ /* 0x000fc80007810000 */
[----:B------:R-:W-:Y:S02]  /*4240*/  FMNMX.FTZ R0, R46, R0, !PT ;  /* 0x000000002e007209 */ /* 0x000fe40007810000 */
[----:B------:R-:W2:Y:S01]  /*4250*/  MUFU.EX2 R51, R51 ;  /* 0x0000003300337308 */ /* 0x000ea20000000800 */
[----:B-1----:R-:W-:Y:S02]  /*4260*/  F2FP.F16.F32.PACK_AB R20, R55, R56 ;  /* 0x000000383714723e */ /* 0x002fe400000000ff */
[----:B------:R-:W-:-:S05]  /*4270*/  FMNMX.FTZ R0, R45, R0, !PT ;  /* 0x000000002d007209 */ /* 0x000fca0007810000 */
[----:B------:R-:W1:Y:S01]  /*4280*/  SHFL.BFLY PT, R10, R0, 0x2, 0x1f ;  /* 0x0c401f00000a7f89 */ /* 0x000e6200000e0000 */
[----:B------:R-:W-:Y:S01]  /*4290*/  MUFU.EX2 R50, R50 ;  /* 0x0000003200327308 */ /* 0x000fe20000000800 */
[----:B--2---:R-:W-:-:S07]  /*42a0*/  F2FP.F16.F32.PACK_AB R22, R51, R54 ;  /* 0x000000363316723e */ /* 0x004fce00000000ff */
        /* <DEDUP_REMOVED lines=24> */
[----:B------:R-:W-:Y:S01]  /*4430*/  F2FP.F16.F32.PACK_AB R68, R122, R123 ;  /* 0x0000007b7a44723e */ /* 0x000fe200000000ff */
[--C-:B------:R-:W-:Y:S01]  /*4440*/  FFMA.FTZ R58, R74, UR6, -R47.reuse ;  /* 0x000000064a3a7c23 */ /* 0x100fe2000801082f */
[----:B------:R-:W-:Y:S01]  /*4450*/  F2FP.F16.F32.PACK_AB R70, R115, R121 ;  /* 0x000000797346723e */ /* 0x000fe200000000ff */
        /* <DEDUP_REMOVED lines=13> */
[----:B------:R-:W-:Y:S01]  /*4530*/  FADD.FTZ R122, R123, R122 ;  /* 0x0000007a7b7a7221 */ /* 0x000fe20000010000 */
[--C-:B------:R-:W-:Y:S01]  /*4540*/  FFMA.FTZ R104, R104, UR6, -R47.reuse ;  /* 0x0000000668687c23 */ /* 0x100fe2000801082f */
[--C-:B------:R-:W-:Y:S01]  /*4550*/  FFMA.FTZ R105, R105, UR6, -R47.reuse ;  /* 0x0000000669697c23 */ /* 0x100fe2000801082f */
[--C-:B------:R-:W-:Y:S01]  /*4560*/  FFMA.FTZ R103, R103, UR6, -R47.reuse ;  /* 0x0000000667677c23 */ /* 0x100fe2000801082f */
[----:B------:R-:W-:Y:S01]  /*4570*/  FADD.FTZ R122, R121, R122 ;  /* 0x0000007a797a7221 */ /* 0x000fe20000010000 */
[----:B------:R-:W-:Y:S01]  /*4580*/  FFMA.FTZ R158, R45, UR6, -R47 ;  /* 0x000000062d9e7c23 */ /* 0x000fe2000801082f */
[----:B------:R-:W5:Y:S01]  /*4590*/  MUFU.EX2 R118, R118 ;  /* 0x0000007600767308 */ /* 0x000f620000000800 */
[----:B---3--:R-:W-:Y:S01]  /*45a0*/  F2FP.F16.F32.PACK_AB R69, R119, R120 ;  /* 0x000000787745723e */ /* 0x008fe200000000ff */
[----:B------:R-:W-:Y:S01]  /*45b0*/  FADD.FTZ R119, R120, R119 ;  /* 0x0000007778777221 */ /* 0x000fe20000010000 */
[----:B------:R-:W-:Y:S01]  /*45c0*/  FADD.FTZ R115, R115, R122 ;  /* 0x0000007a73737221 */ /* 0x000fe20000010000 */
[----:B------:R-:W-:-:S03]  /*45d0*/  FFMA.FTZ R46, R46, UR6, -R47 ;  /* 0x000000062e2e7c23 */ /* 0x000fc6000801082f */
[----:B------:R-:W-:Y:S01]  /*45e0*/  FADD.FTZ R115, R111, R115 ;  /* 0x000000736f737221 */ /* 0x000fe20000010000 */
[----:B------:R-:W3:Y:S01]  /*45f0*/  MUFU.EX2 R102, R102 ;  /* 0x0000006600667308 */ /* 0x000ee20000000800 */
[----:B----4-:R-:W-:-:S07]  /*4600*/  FADD.FTZ R119, R116, R119 ;  /* 0x0000007774777221 */ /* 0x010fce0000010000 */
[----:B------:R-:W4:Y:S01]  /*4610*/  MUFU.EX2 R99, R99 ;  /* 0x0000006300637308 */ /* 0x000f220000000800 */
[C---:B-----5:R-:W-:Y:S01]  /*4620*/  F2FP.F16.F32.PACK_AB R71, R118.reuse, R116 ;  /* 0x000000747647723e */ /* 0x060fe200000000ff */
[----:B------:R-:W-:-:S06]  /*4630*/  FADD.FTZ R118, R118, R119 ;  /* 0x0000007776767221 */ /* 0x000fcc0000010000 */
[----:B------:R-:W-:Y:S01]  /*4640*/  HMMA.16816.F32 R80, R68, R76, RZ ;  /* 0x0000004c4450723c */ /* 0x000fe200000018ff */
[----:B------:R-:W-:Y:S01]  /*4650*/  MUFU.EX2 R98, R98 ;  /* 0x0000006200627308 */ /* 0x000fe20000000800 */
[----:B---3--:R-:W-:-:S04]  /*4660*/  FADD.FTZ R118, R102, R118 ;  /* 0x0000007666767221 */ /* 0x008fc80000010000 */
[C---:B------:R-:W-:Y:S03]  /*4670*/  HMMA.16816.F32 R76, R68.reuse, R78, RZ ;  /* 0x0000004e444c723c */ /* 0x040fe600000018ff */
[----:B------:R-:W3:Y:S01]  /*4680*/  MUFU.EX2 R66, R66 ;  /* 0x0000004200427308 */ /* 0x000ee20000000800 */
[----:B----4-:R-:W-:Y:S02]  /*4690*/  FADD.FTZ R118, R99, R118 ;  /* 0x0000007663767221 */ /* 0x010fe40000010000 */
[C---:B-1----:R-:W-:Y:S05]  /*46a0*/  HMMA.16816.F32 R72, R68.reuse, R8, RZ ;  /* 0x000000084448723c */ /* 0x042fea00000018ff */
[----:B------:R-:W1:Y:S01]  /*46b0*/  MUFU.EX2 R58, R58 ;  /* 0x0000003a003a7308 */ /* 0x000e620000000800 */
[----:B------:R-:W-:Y:S01]  /*46c0*/  HMMA.16816.F32 R68, R68, R10, RZ ;  /* 0x0000000a4444723c */ /* 0x000fe200000018ff */
[C---:B------:R-:W-:Y:S01]  /*46d0*/  F2FP.F16.F32.PACK_AB R8, R101.reuse, R111 ;  /* 0x0000006f6508723e */ /* 0x040fe200000000ff */
[----:B------:R-:W-:Y:S01]  /*46e0*/  FADD.FTZ R101, R101, R115 ;  /* 0x0000007365657221 */ /* 0x000fe20000010000 */
[----:B------:R-:W-:-:S03]  /*46f0*/  F2FP.F16.F32.PACK_AB R9, R99, R102 ;  /* 0x000000666309723e */ /* 0x000fc600000000ff */
[----:B------:R-:W-:Y:S01]  /*4700*/  FADD.FTZ R101, R97, R101 ;  /* 0x0000006561657221 */ /* 0x000fe20000010000 */
[C---:B------:R-:W-:Y:S01]  /*4710*/  F2FP.F16.F32.PACK_AB R10, R63.reuse, R97 ;  /* 0x000000613f0a723e */ /* 0x040fe200000000ff */
[----:B------:R-:W4:Y:S01]  /*4720*/  MUFU.EX2 R60, R60 ;  /* 0x0000003c003c7308 */ /* 0x000f220000000800 */
[----:B---3--:R-:W-:Y:S01]  /*4730*/  F2FP.F16.F32.PACK_AB R11, R66, R98 ;  /* 0x00000062420b723e */ /* 0x008fe200000000ff */
[----:B------:R-:W-:Y:S01]  /*4740*/  FADD.FTZ R98, R98, R118 ;  /* 0x0000007662627221 */ /* 0x000fe20000010000 */
[----:B------:R-:W-:-:S03]  /*4750*/  FADD.FTZ R101, R63, R101 ;  /* 0x000000653f657221 */ /* 0x000fc60000010000 */
[----:B------:R-:W-:Y:S01]  /*4760*/  FADD.FTZ R98, R66, R98 ;  /* 0x0000006242627221 */ /* 0x000fe20000010000 */
[----:B------:R-:W-:Y:S01]  /*4770*/  FADD.FTZ R101, R56, R101 ;  /* 0x0000006538657221 */ /* 0x000fe20000010000 */
[----:B------:R-:W3:Y:S01]  /*4780*/  MUFU.EX2 R57, R57 ;  /* 0x0000003900397308 */ /* 0x000ee20000000800 */
[----:B------:R-:W-:Y:S01]  /*4790*/  HMMA.16816.F32 R80, R8, R16, R80 ;  /* 0x000000100850723c */ /* 0x000fe20000001850 */
[----:B-1----:R-:W-:Y:S01]  /*47a0*/  FADD.FTZ R98, R58, R98 ;  /* 0x000000623a627221 */ /* 0x002fe20000010000 */
[----:B------:R-:W-:-:S04]  /*47b0*/  FADD.FTZ R55, R55, R101 ;  /* 0x0000006537377221 */ /* 0x000fc80000010000 */
[C---:B------:R-:W-:Y:S01]  /*47c0*/  HMMA.16816.F32 R76, R8.reuse, R18, R76 ;  /* 0x00000012084c723c */ /* 0x040fe2000000184c */
[----:B------:R-:W1:Y:S01]  /*47d0*/  MUFU.EX2 R61, R61 ;  /* 0x0000003d003d7308 */ /* 0x000e620000000800 */
[----:B------:R-:W5:Y:S01]  /*47e0*/  LDSM.16.MT88.4 R16, [R134+0x3c00] ;  /* 0x003c00008610783b */ /* 0x000f620000004200 */
[C---:B----4-:R-:W-:Y:S01]  /*47f0*/  F2FP.F16.F32.PACK_AB R21, R60.reuse, R58 ;  /* 0x0000003a3c15723e */ /* 0x050fe200000000ff */
[----:B------:R-:W-:Y:S01]  /*4800*/  FADD.FTZ R60, R60, R98 ;  /* 0x000000623c3c7221 */ /* 0x000fe20000010000 */
[----:B------:R-:W-:Y:S01]  /*4810*/  FADD.FTZ R55, R54, R55 ;  /* 0x0000003736377221 */ /* 0x000fe20000010000 */
[----:B------:R-:W-:Y:S03]  /*4820*/  HMMA.16816.F32 R72, R8, R12, R72 ;  /* 0x0000000c0848723c */ /* 0x000fe60000001848 */
[----:B------:R-:W-:Y:S01]  /*4830*/  MUFU.EX2 R3, R3 ;  /* 0x0000000300037308 */ /* 0x000fe20000000800 */
[----:B---3--:R-:W-:-:S02]  /*4840*/  FADD.FTZ R60, R57, R60 ;  /* 0x0000003c393c7221 */ /* 0x008fc40000010000 */
[----:B------:R-:W-:Y:S01]  /*4850*/  HMMA.16816.F32 R68, R8, R14, R68 ;  /* 0x0000000e0844723c */ /* 0x000fe20000001844 */
[----:B------:R-:W3:Y:S04]  /*4860*/  LDSM.16.MT88.4 R12, [R133+0x3c00] ;  /* 0x003c0000850c783b */ /* 0x000ee80000004200 */
[----:B------:R-:W4:Y:S01]  /*4870*/  MUFU.EX2 R59, R59 ;  /* 0x0000003b003b7308 */ /* 0x000f220000000800 */
[C---:B-1----:R-:W-:Y:S01]  /*4880*/  F2FP.F16.F32.PACK_AB R23, R61.reuse, R57 ;  /* 0x000000393d17723e */ /* 0x042fe200000000ff */
[----:B------:R-:W-:Y:S01]  /*4890*/  FADD.FTZ R61, R61, R60 ;  /* 0x0000003c3d3d7221 */ /* 0x000fe20000010000 */
[----:B------:R-:W-:Y:S02]  /*48a0*/  F2FP.F16.F32.PACK_AB R8, R49, R50 ;  /* 0x000000323108723e */ /* 0x000fe400000000ff */
[----:B------:R-:W-:-:S03]  /*48b0*/  F2FP.F16.F32.PACK_AB R10, R44, R48 ;  /* 0x000000302c0a723e */ /* 0x000fc600000000ff */
[----:B------:R-:W-:Y:S01]  /*48c0*/  MUFU.EX2 R100, R100 ;  /* 0x0000006400647308 */ /* 0x000fe20000000800 */
[C---:B--2---:R-:W-:Y:S06]  /*48d0*/  HMMA.16816.F32 R80, R20.reuse, R4, R80 ;  /* 0x000000041450723c */ /* 0x044fec0000001850 */
[----:B------:R-:W-:Y:S01]  /*48e0*/  HMMA.16816.F32 R76, R20, R6, R76 ;  /* 0x00000006144c723c */ /* 0x000fe2000000184c */
[----:B------:R-:W1:Y:S01]  /*48f0*/  MUFU.EX2 R112, R112 ;  /* 0x0000007000707308 */ /* 0x000e620000000800 */
[----:B------:R-:W2:Y:S01]  /*4900*/  LDSM.16.MT88.4 R4, [R134+0x4000] ;  /* 0x004000008604783b */ /* 0x000ea20000004200 */
[----:B----4-:R-:W-:Y:S01]  /*4910*/  F2FP.F16.F32.PACK_AB R9, R59, R3 ;  /* 0x000000033b09723e */ /* 0x010fe200000000ff */
[----:B------:R-:W-:-:S02]  /*4920*/  FADD.FTZ R3, R3, R61 ;  /* 0x0000003d03037221 */ /* 0x000fc40000010000 */
[C---:B------:R-:W-:Y:S02]  /*4930*/  HMMA.16816.F32 R72, R20.reuse, R24, R72 ;  /* 0x000000181448723c */ /* 0x040fe40000001848 */
[----:B------:R-:W-:Y:S01]  /*4940*/  FADD.FTZ R59, R59, R3 ;  /* 0x000000033b3b7221 */ /* 0x000fe20000010000 */
[----:B------:R-:W4:Y:S03]  /*4950*/  MUFU.EX2 R110, R110 ;  /* 0x0000006e006e7308 */ /* 0x000f260000000800 */
[----:B------:R-:W-:Y:S01]  /*4960*/  HMMA.16816.F32 R68, R20, R26, R68 ;  /* 0x0000001a1444723c */ /* 0x000fe20000001844 */
[----:B------:R-:W2:Y:S01]  /*4970*/  LDSM.16.MT88.4 R20, [R133+0x4000] ;  /* 0x004000008514783b */ /* 0x000ea20000004200 */
[----:B------:R-:W-:-:S03]  /*4980*/  FFMA.FTZ R25, R107, UR6, -R47 ;  /* 0x000000066b197c23 */ /* 0x000fc6000801082f */
[----:B------:R-:W3:Y:S01]  /*4990*/  MUFU.EX2 R114, R114 ;  /* 0x0000007200727308 */ /* 0x000ee20000000800 */
[----:B-1----:R-:W-:Y:S01]  /*49a0*/  F2FP.F16.F32.PACK_AB R11, R112, R100 ;  /* 0x00000064700b723e */ /* 0x002fe200000000ff */
[--C-:B------:R-:W-:Y:S01]  /*49b0*/  FFMA.FTZ R26, R106, UR6, -R47.reuse ;  /* 0x000000066a1a7c23 */ /* 0x100fe2000801082f */
[--C-:B------:R-:W-:Y:S01]  /*49c0*/  FFMA.FTZ R27, R109, UR6, -R47.reuse ;  /* 0x000000066d1b7c23 */ /* 0x100fe2000801082f */
[----:B------:R-:W-:Y:S01]  /*49d0*/  FFMA.FTZ R106, R108, UR6, -R47 ;  /* 0x000000066c6a7c23 */ /* 0x000fe2000801082f */
[----:B------:R-:W-:-:S03]  /*49e0*/  FADD.FTZ R100, R100, R59 ;  /* 0x0000003b64647221 */ /* 0x000fc60000010000 */
[----:B------:R-:W-:Y:S01]  /*49f0*/  MUFU.EX2 R24, R113 ;  /* 0x0000007100187308 */ /* 0x000fe20000000800 */
[----:B-----5:R-:W-:Y:S01]  /*4a00*/  HMMA.16816.F32 R80, R8, R16, R80 ;  /* 0x000000100850723c */ /* 0x020fe20000001850 */
[----:B------:R-:W-:-:S04]  /*4a10*/  FADD.FTZ R100, R112, R100 ;  /* 0x0000006470647221 */ /* 0x000fc80000010000 */
[----:B----4-:R-:W-:Y:S01]  /*4a20*/  FADD.FTZ R100, R110, R100 ;  /* 0x000000646e647221 */ /* 0x010fe20000010000 */
[C---:B------:R-:W-:Y:S01]  /*4a30*/  HMMA.16816.F32 R76, R8.reuse, R18, R76 ;  /* 0x00000012084c723c */ /* 0x040fe2000000184c */
[----:B------:R-:W1:Y:S01]  /*4a40*/  MUFU.EX2 R25, R25 ;  /* 0x0000001900197308 */ /* 0x000e620000000800 */
[----:B------:R-:W4:Y:S04]  /*4a50*/  LDSM.16.MT88.4 R16, [R134+0x4400] ;  /* 0x004400008610783b */ /* 0x000f280000004200 */
[C---:B---3--:R-:W-:Y:S03]  /*4a60*/  HMMA.16816.F32 R72, R8.reuse, R12, R72 ;  /* 0x0000000c0848723c */ /* 0x048fe60000001848 */
[----:B------:R-:W3:Y:S03]  /*4a70*/  MUFU.EX2 R38, R38 ;  /* 0x0000002600267308 */ /* 0x000ee60000000800 */
[----:B------:R-:W-:Y:S01]  /*4a80*/  HMMA.16816.F32 R68, R8, R14, R68 ;  /* 0x0000000e0844723c */ /* 0x000fe20000001844 */
[----:B------:R-:W5:Y:S04]  /*4a90*/  LDSM.16.MT88.4 R12, [R133+0x4400] ;  /* 0x00440000850c783b */ /* 0x000f680000004200 */
[----:B------:R-:W-:Y:S02]  /*4aa0*/  MUFU.EX2 R37, R37 ;  /* 0x0000002500257308 */ /* 0x000fe40000000800 */
[----:B------:R-:W-:-:S02]  /*4ab0*/  F2FP.F16.F32.PACK_AB R8, R42, R43 ;  /* 0x0000002b2a08723e */ /* 0x000fc400000000ff */
[C---:B------:R-:W-:Y:S01]  /*4ac0*/  F2FP.F16.F32.PACK_AB R9, R114.reuse, R110 ;  /* 0x0000006e7209723e */ /* 0x040fe200000000ff */
[----:B------:R-:W-:Y:S01]  /*4ad0*/  FADD.FTZ R114, R114, R100 ;  /* 0x0000006472727221 */ /* 0x000fe20000010000 */
[----:B------:R-:W-:Y:S02]  /*4ae0*/  F2FP.F16.F32.PACK_AB R10, R40, R41 ;  /* 0x00000029280a723e */ /* 0x000fe400000000ff */
[----:B-1----:R-:W-:Y:S01]  /*4af0*/  F2FP.F16.F32.PACK_AB R11, R25, R24 ;  /* 0x00000018190b723e */ /* 0x002fe200000000ff */
[----:B------:R-:W1:Y:S01]  /*4b00*/  MUFU.EX2 R36, R36 ;  /* 0x0000002400247308 */ /* 0x000e620000000800 */
[----:B------:R-:W-:-:S04]  /*4b10*/  FADD.FTZ R114, R24, R114 ;  /* 0x0000007218727221 */ /* 0x000fc80000010000 */
[----:B------:R-:W-:Y:S01]  /*4b20*/  FADD.FTZ R114, R25, R114 ;  /* 0x0000007219727221 */ /* 0x000fe20000010000 */
[C---:B--2---:R-:W-:Y:S02]  /*4b30*/  HMMA.16816.F32 R80, R8.reuse, R4, R80 ;  /* 0x000000040850723c */ /* 0x044fe40000001850 */
[----:B------:R-:W-:Y:S04]  /*4b40*/  MUFU.EX2 R26, R26 ;  /* 0x0000001a001a7308 */ /* 0x000fe80000000800 */
[----:B------:R-:W-:Y:S01]  /*4b50*/  HMMA.16816.F32 R76, R8, R6, R76 ;  /* 0x00000006084c723c */ /* 0x000fe2000000184c */
[----:B---3--:R-:W-:-:S03]  /*4b60*/  F2FP.F16.F32.PACK_AB R4, R38, R39 ;  /* 0x000000272604723e */ /* 0x008fc600000000ff */
[----:B------:R-:W2:Y:S02]  /*4b70*/  MUFU.EX2 R27, R27 ;  /* 0x0000001b001b7308 */ /* 0x000ea40000000800 */
[----:B------:R-:W-:Y:S01]  /*4b80*/  HMMA.16816.F32 R72, R8, R20, R72 ;  /* 0x000000140848723c */ /* 0x000fe20000001848 */
[----:B-1----:R-:W-:-:S05]  /*4b90*/  F2FP.F16.F32.PACK_AB R6, R36, R37 ;  /* 0x000000252406723e */ /* 0x002fca00000000ff */
[----:B------:R-:W-:Y:S01]  /*4ba0*/  MUFU.EX2 R106, R106 ;  /* 0x0000006a006a7308 */ /* 0x000fe20000000800 */
[----:B------:R-:W-:Y:S01]  /*4bb0*/  HMMA.16816.F32 R68, R8, R22, R68 ;  /* 0x000000160844723c */ /* 0x000fe20000001844 */
[----:B------:R-:W1:Y:S01]  /*4bc0*/  LDSM.16.MT88.4 R8, [R134+0x4800] ;  /* 0x004800008608783b */ /* 0x000e620000004200 */
[----:B------:R-:W-:-:S05]  /*4bd0*/  FFMA.FTZ R21, R67, UR6, -R47 ;  /* 0x0000000643157c23 */ /* 0x000fca000801082f */
[----:B------:R-:W3:Y:S01]  /*4be0*/  MUFU.EX2 R104, R104 ;  /* 0x0000006800687308 */ /* 0x000ee20000000800 */
[--C-:B------:R-:W-:Y:S01]  /*4bf0*/  FFMA.FTZ R23, R53, UR6, -R47.reuse ;  /* 0x0000000635177c23 */ /* 0x100fe2000801082f */
[----:B------:R-:W-:Y:S01]  /*4c00*/  FFMA.FTZ R53, R52, UR6, -R47 ;  /* 0x0000000634357c23 */ /* 0x000fe2000801082f */
[----:B------:R-:W-:Y:S01]  /*4c10*/  FADD.FTZ R52, R51, R55 ;  /* 0x0000003733347221 */ /* 0x000fe20000010000 */
[----:B--2---:R-:W-:Y:S01]  /*4c20*/  F2FP.F16.F32.PACK_AB R5, R27, R26 ;  /* 0x0000001a1b05723e */ /* 0x004fe200000000ff */
[----:B------:R-:W-:Y:S01]  /*4c30*/  FFMA.FTZ R22, R65, UR6, -R47 ;  /* 0x0000000641167c23 */ /* 0x000fe2000801082f */
[----:B------:R-:W-:Y:S01]  /*4c40*/  FADD.FTZ R26, R26, R114 ;  /* 0x000000721a1a7221 */ /* 0x000fe20000010000 */
[----:B------:R-:W-:Y:S01]  /*4c50*/  FADD.FTZ R50, R50, R52 ;  /* 0x0000003432327221 */ /* 0x000fe20000010000 */
[----:B------:R-:W-:Y:S02]  /*4c60*/  MUFU.EX2 R35, R35 ;  /* 0x0000002300237308 */ /* 0x000fe40000000800 */
[----:B------:R-:W-:Y:S01]  /*4c70*/  FADD.FTZ R26, R27, R26 ;  /* 0x0000001a1b1a7221 */ /* 0x000fe20000010000 */
        /* <DEDUP_REMOVED lines=8> */
[----:B------:R-:W-:Y:S01]  /*4d00*/  MUFU.EX2 R33, R33 ;  /* 0x0000002100217308 */ /* 0x000fe20000000800 */
[----:B----4-:R-:W-:Y:S02]  /*4d10*/  HMMA.16816.F32 R80, R4, R16, R80 ;  /* 0x000000100450723c */ /* 0x010fe40000001850 */
[----:B------:R-:W-:-:S04]  /*4d20*/  FADD.FTZ R43, R42, R43 ;  /* 0x0000002b2a2b7221 */ /* 0x000fc80000010000 */
[----:B------:R-:W-:Y:S01]  /*4d30*/  HMMA.16816.F32 R76, R4, R18, R76 ;  /* 0x00000012044c723c */ /* 0x000fe2000000184c */
[----:B------:R-:W3:Y:S01]  /*4d40*/  MUFU.EX2 R32, R32 ;  /* 0x0000002000207308 */ /* 0x000ee20000000800 */
[----:B------:R-:W4:Y:S01]  /*4d50*/  LDSM.16.MT88.4 R16, [R133+0x4800] ;  /* 0x004800008510783b */ /* 0x000f220000004200 */
[----:B------:R-:W-:-:S03]  /*4d60*/  FADD.FTZ R41, R41, R43 ;  /* 0x0000002b29297221 */ /* 0x000fc60000010000 */
[C---:B-----5:R-:W-:Y:S01]  /*4d70*/  HMMA.16816.F32 R72, R4.reuse, R12, R72 ;  /* 0x0000000c0448723c */ /* 0x060fe20000001848 */
[----:B------:R-:W-:Y:S02]  /*4d80*/  FADD.FTZ R41, R40, R41 ;  /* 0x0000002928297221 */ /* 0x000fe40000010000 */
[----:B------:R-:W-:Y:S02]  /*4d90*/  MUFU.EX2 R105, R105 ;  /* 0x0000006900697308 */ /* 0x000fe40000000800 */
[----:B------:R-:W-:Y:S01]  /*4da0*/  FADD.FTZ R39, R39, R41 ;  /* 0x0000002927277221 */ /* 0x000fe20000010000 */
[----:B------:R-:W-:Y:S01]  /*4db0*/  HMMA.16816.F32 R68, R4, R14, R68 ;  /* 0x0000000e0444723c */ /* 0x000fe20000001844 */
[----:B------:R-:W5:Y:S02]  /*4dc0*/  LDSM.16.MT88.4 R12, [R134+0x4c00] ;  /* 0x004c0000860c783b */ /* 0x000f640000004200 */
[----:B------:R-:W-:Y:S02]  /*4dd0*/  FADD.FTZ R39, R38, R39 ;  /* 0x0000002726277221 */ /* 0x000fe40000010000 */
        /* <DEDUP_REMOVED lines=10> */
[----:B------:R-:W-:Y:S01]  /*4e80*/  FADD.FTZ R105, R105, R106 ;  /* 0x0000006a69697221 */ /* 0x000fe20000010000 */
[----:B------:R-:W-:-:S03]  /*4e90*/  FADD.FTZ R33, R33, R35 ;  /* 0x0000002321217221 */ /* 0x000fc60000010000 */
[----:B------:R-:W-:Y:S01]  /*4ea0*/  FADD.FTZ R105, R20, R105 ;  /* 0x0000006914697221 */ /* 0x000fe20000010000 */
[----:B------:R-:W-:Y:S01]  /*4eb0*/  FADD.FTZ R33, R32, R33 ;  /* 0x0000002120217221 */ /* 0x000fe20000010000 */
[----:B------:R-:W1:Y:S08]  /*4ec0*/  MUFU.EX2 R31, R31 ;  /* 0x0000001f001f7308 */ /* 0x000e700000000800 */
[----:B------:R-:W3:Y:S01]  /*4ed0*/  MUFU.EX2 R23, R23 ;  /* 0x0000001700177308 */ /* 0x000ee20000000800 */
[----:B--2---:R-:W-:Y:S01]  /*4ee0*/  F2FP.F16.F32.PACK_AB R7, R22, R21 ;  /* 0x000000151607723e */ /* 0x004fe200000000ff */
[----:B------:R-:W-:-:S04]  /*4ef0*/  FADD.FTZ R21, R21, R105 ;  /* 0x0000006915157221 */ /* 0x000fc80000010000 */
[----:B------:R-:W-:Y:S02]  /*4f00*/  FADD.FTZ R21, R22, R21 ;  /* 0x0000001516157221 */ /* 0x000fe40000010000 */
[----:B------:R-:W-:Y:S01]  /*4f10*/  HMMA.16816.F32 R80, R4, R8, R80 ;  /* 0x000000080450723c */ /* 0x000fe20000001850 */
[----:B------:R-:W2:Y:S01]  /*4f20*/  MUFU.EX2 R30, R30 ;  /* 0x0000001e001e7308 */ /* 0x000ea20000000800 */
[----:B-1----:R-:W-:-:S04]  /*4f30*/  FADD.FTZ R33, R31, R33 ;  /* 0x000000211f217221 */ /* 0x002fc80000010000 */
[C---:B------:R-:W-:Y:S01]  /*4f40*/  HMMA.16816.F32 R76, R4.reuse, R10, R76 ;  /* 0x0000000a044c723c */ /* 0x040fe2000000184c */
[----:B------:R-:W1:Y:S02]  /*4f50*/  LDSM.16.MT88.4 R8, [R133+0x4c00] ;  /* 0x004c00008508783b */ /* 0x000e640000004200 */
[----:B------:R-:W5:Y:S01]  /*4f60*/  MUFU.EX2 R29, R29 ;  /* 0x0000001d001d7308 */ /* 0x000f620000000800 */
[----:B---3--:R-:W-:Y:S02]  /*4f70*/  FADD.FTZ R21, R23, R21 ;  /* 0x0000001517157221 */ /* 0x008fe40000010000 */
[C---:B----4-:R-:W-:Y:S05]  /*4f80*/  HMMA.16816.F32 R72, R4.reuse, R16, R72 ;  /* 0x000000100448723c */ /* 0x050fea0000001848 */
[----:B------:R-:W3:Y:S01]  /*4f90*/  MUFU.EX2 R159, R159 ;  /* 0x0000009f009f7308 */ /* 0x000ee20000000800 */
[----:B------:R-:W-:Y:S01]  /*4fa0*/  HMMA.16816.F32 R68, R4, R18, R68 ;  /* 0x000000120444723c */ /* 0x000fe20000001844 */
[----:B--2---:R-:W-:-:S06]  /*4fb0*/  FADD.FTZ R33, R30, R33 ;  /* 0x000000211e217221 */ /* 0x004fcc0000010000 */
[----:B------:R-:W2:Y:S01]  /*4fc0*/  MUFU.EX2 R51, R53 ;  /* 0x0000003500337308 */ /* 0x000ea20000000800 */
[----:B------:R-:W-:Y:S01]  /*4fd0*/  F2FP.F16.F32.PACK_AB R4, R30, R31 ;  /* 0x0000001f1e04723e */ /* 0x000fe200000000ff */
[----:B-----5:R-:W-:-:S06]  /*4fe0*/  FADD.FTZ R33, R29, R33 ;  /* 0x000000211d217221 */ /* 0x020fcc0000010000 */
[----:B------:R-:W4:Y:S01]  /*4ff0*/  MUFU.EX2 R3, R46 ;  /* 0x0000002e00037308 */ /* 0x000f220000000800 */
[C---:B---3--:R-:W-:Y:S01]  /*5000*/  F2FP.F16.F32.PACK_AB R6, R159.reuse, R29 ;  /* 0x0000001d9f06723e */ /* 0x048fe200000000ff */
[----:B------:R-:W-:-:S06]  /*5010*/  FADD.FTZ R159, R159, R33 ;  /* 0x000000219f9f7221 */ /* 0x000fcc0000010000 */
[----:B------:R-:W3:Y:S01]  /*5020*/  MUFU.EX2 R158, R158 ;  /* 0x0000009e009e7308 */ /* 0x000ee20000000800 */
[C---:B--2---:R-:W-:Y:S01]  /*5030*/  F2FP.F16.F32.PACK_AB R5, R51.reuse, R23 ;  /* 0x000000173305723e */ /* 0x044fe200000000ff */
[----:B------:R-:W-:-:S04]  /*5040*/  FADD.FTZ R21, R51, R21 ;  /* 0x0000001533157221 */ /* 0x000fc80000010000 */
[----:B----4-:R-:W-:Y:S01]  /*5050*/  FADD.FTZ R21, R3, R21 ;  /* 0x0000001503157221 */ /* 0x010fe20000010000 */
[----:B---3--:R-:W-:-:S03]  /*5060*/  F2FP.F16.F32.PACK_AB R7, R158, R3 ;  /* 0x000000039e07723e */ /* 0x008fc600000000ff */
[----:B------:R-:W-:-:S04]  /*5070*/  FADD.FTZ R158, R158, R21 ;  /* 0x000000159e9e7221 */ /* 0x000fc80000010000 */
[C---:B------:R-:W-:Y:S06]  /*5080*/  HMMA.16816.F32 R80, R4.reuse, R12, R80 ;  /* 0x0000000c0450723c */ /* 0x040fec0000001850 */
        /* <DEDUP_REMOVED lines=52> */
[----:B------:R-:W-:Y:S02]  /*53d0*/  IMAD.WIDE R8, R5, 0x4, R150 ;  /* 0x0000000405087825 */ /* 0x000fe400078e0296 */
        /* <DEDUP_REMOVED lines=17> */
.L_x_4815:
[----:B------:R-:W-:-:S04]  /*54f0*/  LEA R3, -R90, RZ, 0x7 ;  /* 0x000000ff5a037211 */ /* 0x000fc800078e39ff */
[----:B------:R-:W-:-:S07]  /*5500*/  SHF.R.S32.HI R4, RZ, 0x1f, R3 ;  /* 0x0000001fff047819 */ /* 0x000fce0000011403 */
.L_x_4816:
[C---:B------:R-:W-:Y:S01]  /*5510*/  IMAD.SHL.U32 R5, R90.reuse, 0x40, RZ ;  /* 0x000000405a057824 */ /* 0x040fe200078e00ff */
[----:B------:R-:W-:Y:S02]  /*5520*/  LEA R142, P1, R3, R142, 0x1 ;  /* 0x0000008e038e7211 */ /* 0x000fe400078208ff */
[----:B------:R-:W-:Y:S02]  /*5530*/  SHF.L.U64.HI R91, R90, 0x6, R91 ;  /* 0x000000065a5b7819 */ /* 0x000fe4000001025b */
[----:B------:R-:W-:Y:S01]  /*5540*/  IADD3 R6, P0, R5, R142, RZ ;  /* 0x0000008e05067210 */ /* 0x000fe20007f1e0ff */
[----:B------:R-:W-:Y:S01]  /*5550*/  IMAD.MOV.U32 R10, RZ, RZ, R142 ;  /* 0x000000ffff0a7224 */ /* 0x000fe200078e008e */
        /* <DEDUP_REMOVED lines=13> */
[C---:B------:R-:W-:Y:S01]  /*5630*/  ISETP.GE.AND P0, PT, R98.reuse, R95, PT ;  /* 0x0000005f6200720c */ /* 0x040fe20003f06270 */
[C---:B------:R-:W-:Y:S01]  /*5640*/  VIADD R60, R98.reuse, 0x9 ;  /* 0x00000009623c7836 */ /* 0x040fe20000000000 */
[----:B------:R-:W-:Y:S01]  /*5650*/  LDGSTS.E.BYPASS.LTC128B.128 [R145+0x3800], desc[UR12][R6.64] ;  /* 0x0380000006917fae */ /* 0x000fe2000b901d4c */
[----:B------:R-:W-:-:S03]  /*5660*/  ISETP.GE.AND P2, PT, R98, R94, PT ;  /* 0x0000005e6200720c */ /* 0x000fc60003f46270 */
[----:B------:R1:W-:Y:S04]  /*5670*/  LDGSTS.E.BYPASS.LTC128B.128 [R145+0x4000], desc[UR12][R4.64] ;  /* 0x0400000004917fae */ /* 0x0003e8000b901d4c */
[----:B------:R2:W-:Y:S04]  /*5680*/  LDGSTS.E.BYPASS.LTC128B.128 [R145+0x4800], desc[UR12][R8.64] ;  /* 0x0480000008917fae */ /* 0x0005e8000b901d4c */
[----:B------:R-:W-:Y:S04]  /*5690*/  LDSM.16.M88.4 R52, [R138] ;  /* 0x000000008a34783b */ /* 0x000fe80000000200 */
[----:B------:R-:W3:Y:S04]  /*56a0*/  LDSM.16.M88.4 R20, [R136+0x1000] ;  /* 0x001000008814783b */ /* 0x000ee80000000200 */
[----:B------:R-:W4:Y:S04]  /*56b0*/  LDSM.16.M88.4 R12, [R136+0x1400] ;  /* 0x00140000880c783b */ /* 0x000f280000000200 */
[----:B------:R-:W-:Y:S04]  /*56c0*/  LDSM.16.M88.4 R44, [R137] ;  /* 0x00000000892c783b */ /* 0x000fe80000000200 */
[----:B------:R-:W-:Y:S04]  /*56d0*/  LDSM.16.M88.4 R56, [R135] ;  /* 0x000000008738783b */ /* 0x000fe80000000200 */
[----:B-1----:R-:W2:Y:S04]  /*56e0*/  LDSM.16.M88.4 R4, [R136+0x1800] ;  /* 0x001800008804783b */ /* 0x002ea80000000200 */
[----:B------:R-:W1:Y:S04]  /*56f0*/  LDSM.16.M88.4 R32, [R132] ;  /* 0x000000008420783b */ /* 0x000e680000000200 */
[----:B------:R-:W5:Y:S04]  /*5700*/  LDSM.16.M88.4 R36, [R131] ;  /* 0x000000008324783b */ /* 0x000f680000000200 */
[----:B------:R-:W5:Y:S04]  /*5710*/  LDSM.16.M88.4 R28, [R136+0x1c00] ;  /* 0x001c0000881c783b */ /* 0x000f680000000200 */
[----:B------:R-:W5:Y:S04]  /*5720*/  LDSM.16.M88.4 R48, [R136+0x2000] ;  /* 0x002000008830783b */ /* 0x000f680000000200 */
[----:B------:R-:W5:Y:S01]  /*5730*/  LDSM.16.M88.4 R40, [R130] ;  /* 0x000000008228783b */ /* 0x000f620000000200 */
[C---:B---3--:R-:W-:Y:S03]  /*5740*/  HMMA.16816.F32 R24, R52.reuse, R20, RZ ;  /* 0x000000143418723c */ /* 0x048fe600000018ff */
[----:B------:R-:W0:Y:S03]  /*5750*/  LDGDEPBAR ;  /* 0x00000000000079af */ /* 0x000e260000000000 */
[C---:B------:R-:W-:Y:S06]  /*5760*/  HMMA.16816.F32 R20, R52.reuse, R22, RZ ;  /* 0x000000163414723c */ /* 0x040fec00000018ff */
[C---:B----4-:R-:W-:Y:S06]  /*5770*/  HMMA.16816.F32 R16, R52.reuse, R12, RZ ;  /* 0x0000000c3410723c */ /* 0x050fec00000018ff */
[C---:B--2---:R-:W-:Y:S06]  /*5780*/  HMMA.16816.F32 R8, R52.reuse, R4, RZ ;  /* 0x000000043408723c */ /* 0x044fec00000018ff */
[C---:B------:R-:W-:Y:S06]  /*5790*/  HMMA.16816.F32 R12, R52.reuse, R14, RZ ;  /* 0x0000000e340c723c */ /* 0x040fec00000018ff */
[----:B------:R-:W-:Y:S06]  /*57a0*/  HMMA.16816.F32 R4, R52, R6, RZ ;  /* 0x000000063404723c */ /* 0x000fec00000018ff */
[C---:B------:R-:W-:Y:S06]  /*57b0*/  HMMA.16816.F32 R24, R44.reuse, R56, R24 ;  /* 0x000000382c18723c */ /* 0x040fec0000001818 */
[C---:B------:R-:W-:Y:S01]  /*57c0*/  HMMA.16816.F32 R20, R44.reuse, R58, R20 ;  /* 0x0000003a2c14723c */ /* 0x040fe20000001814 */
[----:B------:R-:W2:Y:S05]  /*57d0*/  LDSM.16.M88.4 R56, [R136+0x2400] ;  /* 0x002400008838783b */ /* 0x000eaa0000000200 */
[C---:B-1----:R-:W-:Y:S06]  /*57e0*/  HMMA.16816.F32 R16, R44.reuse, R32, R16 ;  /* 0x000000202c10723c */ /* 0x042fec0000001810 */
[C---:B-----5:R-:W-:Y:S06]  /*57f0*/  HMMA.16816.F32 R8, R44.reuse, R36, R8 ;  /* 0x000000242c08723c */ /* 0x060fec0000001808 */
[----:B------:R-:W-:Y:S01]  /*5800*/  HMMA.16816.F32 R12, R44, R34, R12 ;  /* 0x000000222c0c723c */ /* 0x000fe2000000180c */
[----:B------:R-:W-:-:S02]  /*5810*/  LOP3.LUT R36, R3, 0x8, R96, 0xfe, !PT ;  /* 0x0000000803247812 */ /* 0x000fc400078efe60 */
[----:B------:R-:W-:Y:S01]  /*5820*/  FSEL R102, R24, -INF , !P0 ;  /* 0xff80000018667808 */ /* 0x000fe20004000000 */
[----:B------:R-:W-:Y:S01]  /*5830*/  VIADD R24, R98, 0x11 ;  /* 0x0000001162187836 */ /* 0x000fe20000000000 */
[CC--:B------:R-:W-:Y:S01]  /*5840*/  ISETP.GE.AND P1, PT, R36.reuse, R95.reuse, PT ;  /* 0x0000005f2400720c */ /* 0x0c0fe20003f26270 */
[----:B------:R-:W-:Y:S01]  /*5850*/  HMMA.16816.F32 R4, R44, R38, R4 ;  /* 0x000000262c04723c */ /* 0x000fe20000001804 */
[----:B------:R-:W-:Y:S02]  /*5860*/  ISETP.GE.AND P4, PT, R36, R94, PT ;  /* 0x0000005e2400720c */ /* 0x000fe40003f86270 */
[----:B------:R-:W1:Y:S01]  /*5870*/  LDSM.16.M88.4 R36, [R129] ;  /* 0x000000008124783b */ /* 0x000e620000000200 */
[----:B------:R-:W-:Y:S02]  /*5880*/  FSEL R101, R26, -INF , !P2 ;  /* 0xff8000001a657808 */ /* 0x000fe40005000000 */
[----:B------:R-:W-:Y:S01]  /*5890*/  HMMA.16816.F32 R32, R52, R28, RZ ;  /* 0x0000001c3420723c */ /* 0x000fe200000018ff */
[----:B------:R-:W-:-:S02]  /*58a0*/  ISETP.GE.AND P0, PT, R60, R95, PT ;  /* 0x0000005f3c00720c */ /* 0x000fc40003f06270 */
[-C--:B------:R-:W-:Y:S02]  /*58b0*/  ISETP.GE.AND P2, PT, R60, R94.reuse, PT ;  /* 0x0000005e3c00720c */ /* 0x080fe40003f46270 */
[----:B------:R-:W-:Y:S01]  /*58c0*/  FSEL R109, R21, -INF , !P0 ;  /* 0xff800000156d7808 */ /* 0x000fe20004000000 */
[C---:B------:R-:W-:Y:S01]  /*58d0*/  HMMA.16816.F32 R60, R52.reuse, R48, RZ ;  /* 0x00000030343c723c */ /* 0x040fe200000018ff */
[----:B------:R-:W-:Y:S01]  /*58e0*/  VIADD R28, R98, 0x1 ;  /* 0x00000001621c7836 */ /* 0x000fe20000000000 */
[----:B------:R-:W-:Y:S02]  /*58f0*/  FSEL R118, R23, -INF , !P2 ;  /* 0xff80000017767808 */ /* 0x000fe40005000000 */
[----:B------:R-:W-:Y:S02]  /*5900*/  FSEL R110, R20, -INF , !P1 ;  /* 0xff800000146e7808 */ /* 0x000fe40004800000 */
[C---:B------:R-:W-:Y:S01]  /*5910*/  ISETP.GE.AND P5, PT, R28.reuse, R95, PT ;  /* 0x0000005f1c00720c */ /* 0x040fe20003fa6270 */
[----:B------:R-:W-:Y:S01]  /*5920*/  HMMA.16816.F32 R48, R52, R50, RZ ;  /* 0x000000323430723c */ /* 0x000fe200000018ff */
[----:B------:R-:W-:-:S02]  /*5930*/  ISETP.GE.AND P3, PT, R28, R94, PT ;  /* 0x0000005e1c00720c */ /* 0x000fc40003f66270 */
[----:B------:R-:W-:Y:S01]  /*5940*/  FSEL R107, R25, -INF , !P5 ;  /* 0xff800000196b7808 */ /* 0x000fe20006800000 */
[----:B------:R-:W-:Y:S01]  /*5950*/  VIADD R25, R98, 0x21 ;  /* 0x0000002162197836 */ /* 0x000fe20000000000 */
[----:B------:R-:W-:Y:S01]  /*5960*/  FSEL R106, R27, -INF , !P3 ;  /* 0xff8000001b6a7808 */ /* 0x000fe20005800000 */
[----:B------:R-:W-:Y:S01]  /*5970*/  HMMA.16816.F32 R28, R52, R30, RZ ;  /* 0x0000001e341c723c */ /* 0x000fe200000018ff */
[CC--:B------:R-:W-:Y:S02]  /*5980*/  ISETP.GE.AND P3, PT, R24.reuse, R95.reuse, PT ;  /* 0x0000005f1800720c */ /* 0x0c0fe40003f66270 */
[-C--:B------:R-:W-:Y:S01]  /*5990*/  ISETP.GE.AND P5, PT, R24, R94.reuse, PT ;  /* 0x0000005e1800720c */ /* 0x080fe20003fa6270 */
[C---:B------:R-:W-:Y:S01]  /*59a0*/  VIADD R24, R98.reuse, 0x19 ;  /* 0x0000001962187836 */ /* 0x040fe20000000000 */
[----:B------:R-:W-:Y:S01]  /*59b0*/  FSEL R108, R17, -INF , !P3 ;  /* 0xff800000116c7808 */ /* 0x000fe20005800000 */
[----:B------:R-:W-:Y:S01]  /*59c0*/  HMMA.16816.F32 R32, R44, R40, R32 ;  /* 0x000000282c20723c */ /* 0x000fe20000001820 */
[----:B------:R-:W-:Y:S01]  /*59d0*/  FSEL R117, R19, -INF , !P5 ;  /* 0xff80000013757808 */ /* 0x000fe20006800000 */
[----:B------:R-:W-:Y:S01]  /*59e0*/  VIADD R19, R98, 0x29 ;  /* 0x0000002962137836 */ /* 0x000fe20000000000 */
[-C--:B------:R-:W-:Y:S01]  /*59f0*/  ISETP.GE.AND P0, PT, R24, R95.reuse, PT ;  /* 0x0000005f1800720c */ /* 0x080fe20003f06270 */
[----:B------:R-:W-:Y:S01]  /*5a00*/  VIADD R17, R98, 0x31 ;  /* 0x0000003162117836 */ /* 0x000fe20000000000 */
[----:B------:R-:W-:Y:S01]  /*5a10*/  ISETP.GE.AND P2, PT, R24, R94, PT ;  /* 0x0000005e1800720c */ /* 0x000fe20003f46270 */
[----:B--2---:R-:W-:Y:S01]  /*5a20*/  HMMA.16816.F32 R64, R52, R56, RZ ;  /* 0x000000383440723c */ /* 0x004fe200000018ff */
[----:B------:R-:W-:-:S02]  /*5a30*/  ISETP.GE.AND P3, PT, R25, R95, PT ;  /* 0x0000005f1900720c */ /* 0x000fc40003f66270 */
[-C--:B------:R-:W-:Y:S02]  /*5a40*/  ISETP.GE.AND P5, PT, R25, R94.reuse, PT ;  /* 0x0000005e1900720c */ /* 0x080fe40003fa6270 */
[----:B------:R-:W2:Y:S01]  /*5a50*/  LDSM.16.M88.4 R24, [R128] ;  /* 0x000000008018783b */ /* 0x000ea20000000200 */
[C---:B-1----:R-:W-:Y:S01]  /*5a60*/  HMMA.16816.F32 R60, R44.reuse, R36, R60 ;  /* 0x000000242c3c723c */ /* 0x042fe2000000183c */
[----:B------:R-:W-:Y:S02]  /*5a70*/  FSEL R122, R15, -INF , !P2 ;  /* 0xff8000000f7a7808 */ /* 0x000fe40005000000 */
[----:B------:R-:W-:Y:S01]  /*5a80*/  FSEL R115, R9, -INF , !P3 ;  /* 0xff80000009737808 */ /* 0x000fe20005800000 */
[----:B------:R-:W-:Y:S01]  /*5a90*/  VIADD R9, R98, 0x39 ;  /* 0x0000003962097836 */ /* 0x000fe20000000000 */
[----:B------:R-:W-:Y:S01]  /*5aa0*/  ISETP.GE.AND P2, PT, R19, R94, PT ;  /* 0x0000005e1300720c */ /* 0x000fe20003f46270 */
[----:B------:R-:W-:Y:S01]  /*5ab0*/  HMMA.16816.F32 R28, R44, R42, R28 ;  /* 0x0000002a2c1c723c */ /* 0x000fe2000000181c */
[----:B------:R-:W1:Y:S01]  /*5ac0*/  LDSM.16.M88.4 R40, [R136+0x2800] ;  /* 0x002800008828783b */ /* 0x000e620000000200 */
[----:B------:R-:W-:-:S02]  /*5ad0*/  FSEL R111, R13, -INF , !P0 ;  /* 0xff8000000d6f7808 */ /* 0x000fc40004000000 */
[-C--:B------:R-:W-:Y:S02]  /*5ae0*/  ISETP.GE.AND P0, PT, R19, R95.reuse, PT ;  /* 0x0000005f1300720c */ /* 0x080fe40003f06270 */
[----:B------:R-:W-:Y:S01]  /*5af0*/  HMMA.16816.F32 R48, R44, R38, R48 ;  /* 0x000000262c30723c */ /* 0x000fe20000001830 */
[-C--:B------:R-:W-:Y:S02]  /*5b00*/  ISETP.GE.AND P3, PT, R17, R95.reuse, PT ;  /* 0x0000005f1100720c */ /* 0x080fe40003f66270 */
[----:B------:R-:W-:Y:S02]  /*5b10*/  FSEL R120, R7, -INF , !P2 ;  /* 0xff80000007787808 */ /* 0x000fe40005000000 */
[----:B------:R-:W-:Y:S01]  /*5b20*/  LOP3.LUT R13, R3, 0x10, R96, 0xfe, !PT ;  /* 0x00000010030d7812 */ /* 0x000fe200078efe60 */
[----:B------:R-:W-:Y:S01]  /*5b30*/  HMMA.16816.F32 R56, R52, R58, RZ ;  /* 0x0000003a3438723c */ /* 0x000fe200000018ff */
[----:B------:R-:W-:Y:S02]  /*5b40*/  ISETP.GE.AND P2, PT, R9, R95, PT ;  /* 0x0000005f0900720c */ /* 0x000fe40003f46270 */
[----:B------:R-:W-:Y:S01]  /*5b50*/  FSEL R36, R5, -INF , !P0 ;  /* 0xff80000005247808 */ /* 0x000fe20004000000 */
[----:B------:R-:W-:Y:S01]  /*5b60*/  VIADD R5, R98, 0x41 ;  /* 0x0000004162057836 */ /* 0x000fe20000000000 */
[----:B------:R-:W-:-:S02]  /*5b70*/  FSEL R37, R33, -INF , !P3 ;  /* 0xff80000021257808 */ /* 0x000fc40005800000 */
[----:B------:R-:W-:Y:S02]  /*5b80*/  FSEL R119, R11, -INF , !P5 ;  /* 0xff8000000b777808 */ /* 0x000fe40006800000 */
[C---:B------:R-:W-:Y:S02]  /*5b90*/  ISETP.GE.AND P0, PT, R13.reuse, R95, PT ;  /* 0x0000005f0d00720c */ /* 0x040fe40003f06270 */
[-C--:B------:R-:W-:Y:S02]  /*5ba0*/  ISETP.GE.AND P3, PT, R13, R94.reuse, PT ;  /* 0x0000005e0d00720c */ /* 0x080fe40003f66270 */
[----:B------:R-:W-:Y:S02]  /*5bb0*/  FSEL R33, R29, -INF , !P2 ;  /* 0xff8000001d217808 */ /* 0x000fe40005000000 */
[-C--:B------:R-:W-:Y:S02]  /*5bc0*/  ISETP.GE.AND P1, PT, R9, R94.reuse, PT ;  /* 0x0000005e0900720c */ /* 0x080fe40003f26270 */
[----:B------:R-:W-:-:S02]  /*5bd0*/  ISETP.GE.AND P5, PT, R17, R94, PT ;  /* 0x0000005e1100720c */ /* 0x000fc40003fa6270 */
[----:B------:R-:W-:Y:S02]  /*5be0*/  FSEL R29, R22, -INF , !P4 ;  /* 0xff800000161d7808 */ /* 0x000fe40006000000 */
[----:B------:R-:W-:Y:S01]  /*5bf0*/  LOP3.LUT R11, R3, 0x18, R96, 0xfe, !PT ;  /* 0x00000018030b7812 */ /* 0x000fe200078efe60 */
[----:B------:R-:W3:Y:S01]  /*5c00*/  LDSM.16.M88.4 R20, [R87] ;  /* 0x000000005714783b */ /* 0x000ee20000000200 */
[C---:B--2---:R-:W-:Y:S01]  /*5c10*/  HMMA.16816.F32 R64, R44.reuse, R24, R64 ;  /* 0x000000182c40723c */ /* 0x044fe20000001840 */
[----:B------:R-:W-:Y:S02]  /*5c20*/  FSEL R100, R31, -INF , !P1 ;  /* 0xff8000001f647808 */ /* 0x000fe40004800000 */
[----:B------:R-:W-:Y:S02]  /*5c30*/  FSEL R39, R16, -INF , !P0 ;  /* 0xff80000010277808 */ /* 0x000fe40004000000 */
[----:B------:R-:W-:Y:S01]  /*5c40*/  FSEL R35, R35, -INF , !P5 ;  /* 0xff80000023237808 */ /* 0x000fe20006800000 */
[----:B------:R-:W-:Y:S01]  /*5c50*/  HMMA.16816.F32 R56, R44, R26, R56 ;  /* 0x0000001a2c38723c */ /* 0x000fe20000001838 */
[----:B------:R-:W-:-:S02]  /*5c60*/  FSEL R24, R18, -INF , !P3 ;  /* 0xff80000012187808 */ /* 0x000fc40005800000 */
[CC--:B------:R-:W-:Y:S01]  /*5c70*/  ISETP.GE.AND P1, PT, R5.reuse, R95.reuse, PT ;  /* 0x0000005f0500720c */ /* 0x0c0fe20003f26270 */
[----:B------:R-:W2:Y:S01]  /*5c80*/  LDSM.16.M88.4 R16, [R136+0x2c00] ;  /* 0x002c00008810783b */ /* 0x000ea20000000200 */
[----:B------:R-:W-:Y:S01]  /*5c90*/  ISETP.GE.AND P0, PT, R5, R94, PT ;  /* 0x0000005e0500720c */ /* 0x000fe20003f06270 */
[----:B------:R-:W-:Y:S01]  /*5ca0*/  VIADD R5, R98, 0x49 ;  /* 0x0000004962057836 */ /* 0x000fe20000000000 */
[----:B------:R-:W-:Y:S02]  /*5cb0*/  ISETP.GE.AND P5, PT, R11, R95, PT ;  /* 0x0000005f0b00720c */ /* 0x000fe40003fa6270 */
[----:B------:R-:W-:Y:S02]  /*5cc0*/  LOP3.LUT R7, R3, 0x20, R96, 0xfe, !PT ;  /* 0x0000002003077812 */ /* 0x000fe400078efe60 */
[----:B------:R-:W-:Y:S02]  /*5cd0*/  FSEL R31, R61, -INF , !P1 ;  /* 0xff8000003d1f7808 */ /* 0x000fe40004800000 */
[----:B------:R-:W-:-:S02]  /*5ce0*/  FSEL R61, R12, -INF , !P5 ;  /* 0xff8000000c3d7808 */ /* 0x000fc40006800000 */
[-C--:B------:R-:W-:Y:S02]  /*5cf0*/  ISETP.GE.AND P5, PT, R5, R95.reuse, PT ;  /* 0x0000005f0500720c */ /* 0x080fe40003fa6270 */
[C---:B------:R-:W-:Y:S02]  /*5d00*/  ISETP.GE.AND P1, PT, R7.reuse, R95, PT ;  /* 0x0000005f0700720c */ /* 0x040fe40003f26270 */
[-C--:B------:R-:W-:Y:S02]  /*5d10*/  ISETP.GE.AND P4, PT, R7, R94.reuse, PT ;  /* 0x0000005e0700720c */ /* 0x080fe40003f86270 */
[----:B------:R-:W-:Y:S02]  /*5d20*/  ISETP.GE.AND P2, PT, R11, R94, PT ;  /* 0x0000005e0b00720c */ /* 0x000fe40003f46270 */
[----:B------:R-:W-:Y:S02]  /*5d30*/  LOP3.LUT R7, R3, 0x28, R96, 0xfe, !PT ;  /* 0x0000002803077812 */ /* 0x000fe400078efe60 */
[----:B------:R-:W-:-:S02]  /*5d40*/  FSEL R38, R49, -INF , !P5 ;  /* 0xff80000031267808 */ /* 0x000fc40006800000 */
[----:B------:R-:W-:Y:S02]  /*5d50*/  FSEL R97, R63, -INF , !P0 ;  /* 0xff8000003f617808 */ /* 0x000fe40004000000 */
[----:B------:R-:W-:Y:S02]  /*5d60*/  FSEL R49, R8, -INF , !P1 ;  /* 0xff80000008317808 */ /* 0x000fe40004800000 */
[C---:B------:R-:W-:Y:S02]  /*5d70*/  ISETP.GE.AND P0, PT, R7.reuse, R95, PT ;  /* 0x0000005f0700720c */ /* 0x040fe40003f06270 */
[-C--:B------:R-:W-:Y:S02]  /*5d80*/  ISETP.GE.AND P3, PT, R7, R94.reuse, PT ;  /* 0x0000005e0700720c */ /* 0x080fe40003f66270 */
[----:B------:R-:W-:Y:S02]  /*5d90*/  FSEL R25, R14, -INF , !P2 ;  /* 0xff8000000e197808 */ /* 0x000fe40005000000 */
[----:B------:R-:W-:Y:S01]  /*5da0*/  ISETP.GE.AND P1, PT, R5, R94, PT ;  /* 0x0000005e0500720c */ /* 0x000fe20003f26270 */
[----:B-1----:R-:W-:Y:S01]  /*5db0*/  HMMA.16816.F32 R12, R52, R40, RZ ;  /* 0x00000028340c723c */ /* 0x002fe200000018ff */
[----:B------:R-:W-:Y:S01]  /*5dc0*/  LOP3.LUT R7, R3, 0x30, R96, 0xfe, !PT ;  /* 0x0000003003077812 */ /* 0x000fe200078efe60 */
[----:B------:R-:W-:Y:S01]  /*5dd0*/  VIADD R5, R98, 0x51 ;  /* 0x0000005162057836 */ /* 0x000fe20000000000 */
[----:B------:R-:W-:-:S02]  /*5de0*/  FSEL R27, R10, -INF , !P4 ;  /* 0xff8000000a1b7808 */ /* 0x000fc40006000000 */
[CC--:B------:R-:W-:Y:S01]  /*5df0*/  ISETP.GE.AND P2, PT, R7.reuse, R95.reuse, PT ;  /* 0x0000005f0700720c */ /* 0x0c0fe20003f46270 */
[----:B------:R-:W-:Y:S01]  /*5e00*/  HMMA.16816.F32 R40, R52, R42, RZ ;  /* 0x0000002a3428723c */ /* 0x000fe200000018ff */
[----:B------:R-:W-:Y:S02]  /*5e10*/  ISETP.GE.AND P5, PT, R7, R94, PT ;  /* 0x0000005e0700720c */ /* 0x000fe40003fa6270 */
[----:B------:R-:W-:Y:S02]  /*5e20*/  LOP3.LUT R7, R3, 0x40, R96, 0xfe, !PT ;  /* 0x0000004003077812 */ /* 0x000fe400078efe60 */
[----:B------:R-:W-:Y:S02]  /*5e30*/  ISETP.GE.AND P4, PT, R5, R95, PT ;  /* 0x0000005f0500720c */ /* 0x000fe40003f86270 */
[----:B------:R-:W-:Y:S02]  /*5e40*/  FSEL R26, R6, -INF , !P3 ;  /* 0xff800000061a7808 */ /* 0x000fe40005800000 */
[----:B------:R-:W-:-:S02]  /*5e50*/  FSEL R123, R65, -INF , !P4 ;  /* 0xff800000417b7808 */ /* 0x000fc40006000000 */
[----:B------:R-:W-:Y:S02]  /*5e60*/  FSEL R32, R32, -INF , !P2 ;  /* 0xff80000020207808 */ /* 0x000fe40005000000 */
[----:B------:R-:W-:Y:S02]  /*5e70*/  FSEL R124, R4, -INF , !P0 ;  /* 0xff800000047c7808 */ /* 0x000fe40004000000 */
[CC--:B------:R-:W-:Y:S02]  /*5e80*/  ISETP.GE.AND P3, PT, R7.reuse, R95.reuse, PT ;  /* 0x0000005f0700720c */ /* 0x0c0fe40003f66270 */
[-C--:B------:R-:W-:Y:S01]  /*5e90*/  ISETP.GE.AND P4, PT, R7, R94.reuse, PT ;  /* 0x0000005e0700720c */ /* 0x080fe20003f86270 */
[C---:B---3--:R-:W-:Y:S01]  /*5ea0*/  HMMA.16816.F32 R12, R44.reuse, R20, R12 ;  /* 0x000000142c0c723c */ /* 0x048fe2000000180c */
[----:B------:R-:W-:Y:S02]  /*5eb0*/  ISETP.GE.AND P2, PT, R5, R94, PT ;  /* 0x0000005e0500720c */ /* 0x000fe40003f46270 */
[----:B------:R-:W-:Y:S01]  /*5ec0*/  LOP3.LUT R8, R3, 0x38, R96, 0xfe, !PT ;  /* 0x0000003803087812 */ /* 0x000fe200078efe60 */
[----:B------:R-:W1:Y:S01]  /*5ed0*/  LDSM.16.M88.4 R4, [R86] ;  /* 0x000000005604783b */ /* 0x000e620000000200 */
[----:B------:R-:W-:Y:S01]  /*5ee0*/  FSEL R91, R51, -INF , !P1 ;  /* 0xff800000335b7808 */ /* 0x000fe20004800000 */
[----:B------:R-:W-:Y:S01]  /*5ef0*/  HMMA.16816.F32 R40, R44, R22, R40 ;  /* 0x000000162c28723c */ /* 0x000fe20000001828 */
[----:B------:R-:W-:Y:S01]  /*5f00*/  ISETP.GE.AND P1, PT, R8, R95, PT ;  /* 0x0000005f0800720c */ /* 0x000fe20003f26270 */
[----:B------:R-:W-:-:S04]  /*5f10*/  DEPBAR.LE SB0, 0x0 ;  /* 0x000080000000791a */ /* 0x000fc80000000000 */
[----:B------:R-:W-:Y:S01]  /*5f20*/  ISETP.GE.AND P0, PT, R8, R94, PT ;  /* 0x0000005e0800720c */ /* 0x000fe20003f06270 */
[C---:B------:R-:W-:Y:S01]  /*5f30*/  VIADD R8, R98.reuse, 0x59 ;  /* 0x0000005962087836 */ /* 0x040fe20000000000 */
[----:B------:R-:W-:Y:S01]  /*5f40*/  FSEL R67, R67, -INF , !P2 ;  /* 0xff80000043437808 */ /* 0x000fe20005000000 */
[----:B------:R-:W-:Y:S01]  /*5f50*/  VIADD R23, R98, 0x61 ;  /* 0x0000006162177836 */ /* 0x000fe20000000000 */
[C-C-:B------:R-:W-:Y:S02]  /*5f60*/  LOP3.LUT R10, R3.reuse, 0x48, R96.reuse, 0xfe, !PT ;  /* 0x00000048030a7812 */ /* 0x140fe400078efe60 */
[----:B------:R-:W-:Y:S02]  /*5f70*/  ISETP.GE.AND P2, PT, R8, R95, PT ;  /* 0x0000005f0800720c */ /* 0x000fe40003f46270 */
        /* <DEDUP_REMOVED lines=8> */
[C---:B------:R-:W-:Y:S01]  /*6000*/  ISETP.GE.AND P0, PT, R9.reuse, R95, PT ;  /* 0x0000005f0900720c */ /* 0x040fe20003f06270 */
[----:B------:R-:W-:Y:S01]  /*6010*/  BAR.SYNC.DEFER_BLOCKING 0x0 ;  /* 0x0000000000007b1d */ /* 0x000fe20000010000 */
[-C--:B------:R-:W-:Y:S02]  /*6020*/  ISETP.GE.AND P2, PT, R9, R94.reuse, PT ;  /* 0x0000005e0900720c */ /* 0x080fe40003f46270 */
[----:B------:R-:W-:Y:S02]  /*6030*/  ISETP.GE.AND P3, PT, R8, R94, PT ;  /* 0x0000005e0800720c */ /* 0x000fe40003f66270 */
[C---:B--2---:R-:W-:Y:S01]  /*6040*/  HMMA.16816.F32 R8, R52.reuse, R16, RZ ;  /* 0x000000103408723c */ /* 0x044fe200000018ff */
[----:B------:R-:W-:Y:S02]  /*6050*/  LOP3.LUT R22, R3, 0x58, R96, 0xfe, !PT ;  /* 0x0000005803167812 */ /* 0x000fe400078efe60 */
[----:B------:R-:W-:Y:S02]  /*6060*/  FSEL R116, R62, -INF , !P4 ;  /* 0xff8000003e747808 */ /* 0x000fe40006000000 */
[----:B------:R-:W-:Y:S01]  /*6070*/  FSEL R63, R59, -INF , !P3 ;  /* 0xff8000003b3f7808 */ /* 0x000fe20005800000 */
[----:B------:R-:W-:Y:S01]  /*6080*/  HMMA.16816.F32 R16, R52, R18, RZ ;  /* 0x000000123410723c */ /* 0x000fe200000018ff */
[----:B------:R-:W-:-:S02]  /*6090*/  FSEL R48, R48, -INF , !P5 ;  /* 0xff80000030307808 */ /* 0x000fc40006800000 */
[CC--:B------:R-:W-:Y:S02]  /*60a0*/  ISETP.GE.AND P4, PT, R22.reuse, R95.reuse, PT ;  /* 0x0000005f1600720c */ /* 0x0c0fe40003f86270 */
[----:B------:R-:W-:Y:S02]  /*60b0*/  ISETP.GE.AND P3, PT, R22, R94, PT ;  /* 0x0000005e1600720c */ /* 0x000fe40003f66270 */
[----:B------:R-:W-:Y:S02]  /*60c0*/  ISETP.GE.AND P5, PT, R23, R95, PT ;  /* 0x0000005f1700720c */ /* 0x000fe40003fa6270 */
[----:B------:R-:W-:Y:S02]  /*60d0*/  LOP3.LUT R22, R3, 0x60, R96, 0xfe, !PT ;  /* 0x0000006003167812 */ /* 0x000fe400078efe60 */
[----:B------:R-:W-:Y:S02]  /*60e0*/  FSEL R113, R50, -INF , !P1 ;  /* 0xff80000032717808 */ /* 0x000fe40004800000 */
[----:B------:R-:W-:-:S02]  /*60f0*/  FSEL R13, R13, -INF , !P5 ;  /* 0xff8000000d0d7808 */ /* 0x000fc40006800000 */
[C---:B------:R-:W-:Y:S02]  /*6100*/  ISETP.GE.AND P1, PT, R22.reuse, R95, PT ;  /* 0x0000005f1600720c */ /* 0x040fe40003f26270 */
[-C--:B------:R-:W-:Y:S01]  /*6110*/  ISETP.GE.AND P5, PT, R22, R94.reuse, PT ;  /* 0x0000005e1600720c */ /* 0x080fe20003fa6270 */
[C---:B-1----:R-:W-:Y:S01]  /*6120*/  HMMA.16816.F32 R8, R44.reuse, R4, R8 ;  /* 0x000000042c08723c */ /* 0x042fe20000001808 */
[----:B------:R-:W-:Y:S02]  /*6130*/  FSEL R22, R64, -INF , !P0 ;  /* 0xff80000040167808 */ /* 0x000fe40004000000 */
[----:B------:R-:W-:Y:S01]  /*6140*/  ISETP.GE.AND P0, PT, R23, R94, PT ;  /* 0x0000005e1700720c */ /* 0x000fe20003f06270 */
[----:B------:R-:W-:Y:S01]  /*6150*/  VIADD R23, R98, 0x69 ;  /* 0x0000006962177836 */ /* 0x000fe20000000000 */
[----:B------:R-:W-:Y:S01]  /*6160*/  LOP3.LUT R30, R3, 0x68, R96, 0xfe, !PT ;  /* 0x00000068031e7812 */ /* 0x000fe200078efe60 */
[----:B------:R-:W-:Y:S01]  /*6170*/  HMMA.16816.F32 R16, R44, R6, R16 ;  /* 0x000000062c10723c */ /* 0x000fe20000001810 */
[----:B------:R-:W-:-:S02]  /*6180*/  FSEL R104, R66, -INF , !P2 ;  /* 0xff80000042687808 */ /* 0x000fc40005000000 */
[----:B------:R-:W-:Y:S02]  /*6190*/  FSEL R59, R15, -INF , !P0 ;  /* 0xff8000000f3b7808 */ /* 0x000fe40004000000 */
[C---:B------:R-:W-:Y:S02]  /*61a0*/  ISETP.GE.AND P2, PT, R30.reuse, R95, PT ;  /* 0x0000005f1e00720c */ /* 0x040fe40003f46270 */
[-C--:B------:R-:W-:Y:S01]  /*61b0*/  ISETP.GE.AND P0, PT, R30, R94.reuse, PT ;  /* 0x0000005e1e00720c */ /* 0x080fe20003f06270 */
[C---:B------:R-:W-:Y:S01]  /*61c0*/  VIADD R6, R98.reuse, 0x71 ;  /* 0x0000007162067836 */ /* 0x040fe20000000000 */
[----:B------:R-:W-:Y:S01]  /*61d0*/  LOP3.LUT R30, R3, 0x70, R96, 0xfe, !PT ;  /* 0x00000070031e7812 */ /* 0x000fe200078efe60 */
[----:B------:R-:W-:Y:S01]  /*61e0*/  VIADD R98, R98, 0x79 ;  /* 0x0000007962627836 */ /* 0x000fe20000000000 */
[----:B------:R-:W-:Y:S02]  /*61f0*/  FSEL R103, R58, -INF , !P3 ;  /* 0xff8000003a677808 */ /* 0x000fe40005800000 */
[----:B------:R-:W-:-:S02]  /*6200*/  ISETP.GE.AND P3, PT, R30, R94, PT ;  /* 0x0000005e1e00720c */ /* 0x000fc40003f66270 */
[----:B------:R-:W-:Y:S02]  /*6210*/  FSEL R15, R56, -INF , !P4 ;  /* 0xff800000380f7808 */ /* 0x000fe40006000000 */
[----:B------:R-:W-:Y:S02]  /*6220*/  ISETP.GE.AND P4, PT, R23, R95, PT ;  /* 0x0000005f1700720c */ /* 0x000fe40003f86270 */
[----:B------:R-:W-:Y:S02]  /*6230*/  FSEL R56, R10, -INF , !P3 ;  /* 0xff8000000a387808 */ /* 0x000fe40005800000 */
[----:B------:R-:W-:Y:S02]  /*6240*/  ISETP.GT.AND P3, PT, R144, R140, PT ;  /* 0x0000008c9000720c */ /* 0x000fe40003f64270 */
[----:B------:R-:W-:Y:S02]  /*6250*/  FSEL R4, R41, -INF , !P4 ;  /* 0xff80000029047808 */ /* 0x000fe40006000000 */
[----:B------:R-:W-:-:S02]  /*6260*/  FSEL R12, R12, -INF , !P1 ;  /* 0xff8000000c0c7808 */ /* 0x000fc40004800000 */
[----:B------:R-:W-:Y:S02]  /*6270*/  FSEL R64, R42, -INF , !P0 ;  /* 0xff8000002a407808 */ /* 0x000fe40004000000 */
[-C--:B------:R-:W-:Y:S02]  /*6280*/  ISETP.GE.AND P4, PT, R30, R95.reuse, PT ;  /* 0x0000005f1e00720c */ /* 0x080fe40003f86270 */
[----:B------:R-:W-:Y:S02]  /*6290*/  ISETP.GE.AND P1, PT, R23, R94, PT ;  /* 0x0000005e1700720c */ /* 0x000fe40003f26270 */
        /* <DEDUP_REMOVED lines=9> */
[-C--:B------:R-:W-:Y:S02]  /*6330*/  ISETP.GE.AND P2, PT, R6, R94.reuse, PT ;  /* 0x0000005e0600720c */ /* 0x080fe40003f46270 */
        /* <DEDUP_REMOVED lines=68> */
.L_x_4818:
[----:B------:R-:W-:-:S04]  /*6780*/  LEA R10, -R84, RZ, 0x7 ;  /* 0x000000ff540a7211 */ /* 0x000fc800078e39ff */
[----:B------:R-:W-:-:S07]  /*6790*/  SHF.R.S32.HI R6, RZ, 0x1f, R10 ;  /* 0x0000001fff067819 */ /* 0x000fce000001140a */
.L_x_4819:
[----:B------:R-:W-:Y:S01]  /*67a0*/  IADD3 R93, P0, R93, R10, RZ ;  /* 0x0000000a5d5d7210 */ /* 0x000fe20007f1e0ff */
[C---:B------:R-:W-:Y:S01]  /*67b0*/  IMAD.SHL.U32 R3, R84.reuse, 0x40, RZ ;  /* 0x0000004054037824 */ /* 0x040fe200078e00ff */
[----:B------:R-:W-:Y:S02]  /*67c0*/  SHF.L.U64.HI R84, R84, 0x6, R85 ;  /* 0x0000000654547819 */ /* 0x000fe40000010255 */
[----:B------:R-:W-:Y:S01]  /*67d0*/  LEA R153, P1, R93, R88, 0x1 ;  /* 0x000000585d997211 */ /* 0x000fe200078208ff */
[----:B------:R-:W-:-:S03]  /*67e0*/  IMAD.X R6, R92, 0x1, R6, P0 ;  /* 0x000000015c067824 */ /* 0x000fc600000e0606 */
[----:B------:R-:W-:Y:S01]  /*67f0*/  IADD3 R10, P0, R153, R3, RZ ;  /* 0x00000003990a7210 */ /* 0x000fe20007f1e0ff */
[----:B------:R-:W-:Y:S01]  /*6800*/  IMAD.MOV.U32 R18, RZ, RZ, R153 ;  /* 0x000000ffff127224 */ /* 0x000fe200078e0099 */
[----:B------:R-:W-:Y:S02]  /*6810*/  LEA.HI.X R152, R93, R89, R6, 0x1, P1 ;  /* 0x000000595d987211 */ /* 0x000fe400008f0c06 */
[----:B------:R-:W-:-:S03]  /*6820*/  IADD3 R6, P1, R10, R3, RZ ;  /* 0x000000030a067210 */ /* 0x000fc60007f3e0ff */
[----:B------:R-:W-:Y:S01]  /*6830*/  IMAD.X R11, R152, 0x1, R84, P0 ;  /* 0x00000001980b7824 */ /* 0x000fe200000e0654 */
        /* <DEDUP_REMOVED lines=12> */
.L_x_4817:
        /* <DEDUP_REMOVED lines=83> */
[--C-:B------:R-:W-:Y:S01]  /*6e30*/  FFMA.FTZ R112, R107, UR6, -R93.reuse ;  /* 0x000000066b707c23 */ /* 0x100fe2000801085d */
[----:B-1----:R-:W-:Y:S01]  /*6e40*/  FMNMX.FTZ R44, R44, R3, !PT ;  /* 0x000000032c2c7209 */ /* 0x002fe20007810000 */
[--C-:B------:R-:W-:Y:S01]  /*6e50*/  FFMA.FTZ R110, R110, UR6, -R93.reuse ;  /* 0x000000066e6e7c23 */ /* 0x100fe2000801085d */
[--C-:B------:R-:W-:Y:S01]  /*6e60*/  FFMA.FTZ R109, R109, UR6, -R93.reuse ;  /* 0x000000066d6d7c23 */ /* 0x100fe2000801085d */
[----:B------:R-:W-:Y:S01]  /*6e70*/  FMUL.FTZ R2, R2, UR6 ;  /* 0x0000000602027c20 */ /* 0x000fe20008410000 */
[----:B------:R-:W-:Y:S01]  /*6e80*/  MUFU.EX2 R114, R114 ;  /* 0x0000007200727308 */ /* 0x000fe20000000800 */
[----:B------:R-:W1:Y:S01]  /*6e90*/  SHFL.BFLY PT, R3, R44, 0x1, 0x1f ;  /* 0x0c201f002c037f89 */ /* 0x000e6200000e0000 */
        /* <DEDUP_REMOVED lines=19> */
[----:B------:R-:W-:-:S03]  /*6fd0*/  FFMA.FTZ R43, R123, UR6, -R93 ;  /* 0x000000067b2b7c23 */ /* 0x000fc6000801085d */
[----:B------:R-:W3:Y:S01]  /*6fe0*/  MUFU.EX2 R109, R109 ;  /* 0x0000006d006d7308 */ /* 0x000ee20000000800 */
[----:B-1----:R-:W-:Y:S01]  /*6ff0*/  FMNMX.FTZ R44, R44, R3, !PT ;  /* 0x000000032c2c7209 */ /* 0x002fe20007810000 */
[----:B------:R-:W-:Y:S01]  /*7000*/  FFMA.FTZ R3, R9, UR6, -R93 ;  /* 0x0000000609037c23 */ /* 0x000fe2000801085d */
[----:B--2---:R-:W-:Y:S01]  /*7010*/  F2FP.F16.F32.PACK_AB R12, R112, R114 ;  /* 0x00000072700c723e */ /* 0x004fe200000000ff */
[----:B------:R-:W1:Y:S01]  /*7020*/  LDSM.16.MT88.4 R8, [R133+0x3000] ;  /* 0x003000008508783b */ /* 0x000e620000004200 */
        /* <DEDUP_REMOVED lines=16> */
[----:B---3--:R-:W-:Y:S01]  /*7130*/  F2FP.F16.F32.PACK_AB R14, R109, R110 ;  /* 0x0000006e6d0e723e */ /* 0x008fe200000000ff */
[--C-:B------:R-:W-:Y:S01]  /*7140*/  FFMA.FTZ R88, R122, UR6, -R53.reuse ;  /* 0x000000067a587c23 */ /* 0x100fe20008010835 */
[----:B------:R-:W-:Y:S01]  /*7150*/  LDSM.16.MT88.4 R28, [R134+0x3800] ;  /* 0x00380000861c783b */ /* 0x000fe20000004200 */
        /* <DEDUP_REMOVED lines=12> */
[----:B------:R-:W-:-:S05]  /*7220*/  FFMA.FTZ R56, R56, UR6, -R53 ;  /* 0x0000000638387c23 */ /* 0x000fca0008010835 */
[----:B------:R-:W3:Y:S01]  /*7230*/  MUFU.EX2 R106, R106 ;  /* 0x0000006a006a7308 */ /* 0x000ee20000000800 */
[----:B--2---:R-:W-:-:S07]  /*7240*/  F2FP.F16.F32.PACK_AB R13, R111, R115 ;  /* 0x000000736f0d723e */ /* 0x004fce00000000ff */
[----:B------:R2:W4:Y:S08]  /*7250*/  MUFU.EX2 R118, R2 ;  /* 0x0000000200767308 */ /* 0x0005300000000800 */
[----:B------:R5:W1:Y:S01]  /*7260*/  MUFU.EX2 R117, R4 ;  /* 0x0000000400757308 */ /* 0x000a620000000800 */
[----:B---3--:R-:W-:-:S07]  /*7270*/  F2FP.F16.F32.PACK_AB R15, R106, R108 ;  /* 0x0000006c6a0f723e */ /* 0x008fce00000000ff */
[----:B------:R-:W3:Y:S01]  /*7280*/  MUFU.EX2 R102, R102 ;  /* 0x0000006600667308 */ /* 0x000ee20000000800 */
[--C-:B--2---:R-:W-:Y:S01]  /*7290*/  FFMA.FTZ R2, R26, UR6, -R53.reuse ;  /* 0x000000061a027c23 */ /* 0x104fe20008010835 */
[-C--:B----4-:R-:W-:Y:S01]  /*72a0*/  FMUL.FTZ R20, R80, R118.reuse ;  /* 0x0000007650147220 */ /* 0x090fe20000410000 */
[----:B------:R-:W-:Y:S01]  /*72b0*/  LDSM.16.MT88.4 R24, [R133+0x3400] ;  /* 0x003400008518783b */ /* 0x000fe20000004200 */
[-C--:B------:R-:W-:Y:S01]  /*72c0*/  FMUL.FTZ R21, R81, R118.reuse ;  /* 0x0000007651157220 */ /* 0x080fe20000410000 */
[-C--:B------:R-:W-:Y:S01]  /*72d0*/  FMUL.FTZ R76, R76, R118.reuse ;  /* 0x000000764c4c7220 */ /* 0x080fe20000410000 */
[-C--:B------:R-:W-:Y:S01]  /*72e0*/  FMUL.FTZ R77, R77, R118.reuse ;  /* 0x000000764d4d7220 */ /* 0x080fe20000410000 */
[-C--:B------:R-:W-:Y:S01]  /*72f0*/  FMUL.FTZ R72, R72, R118.reuse ;  /* 0x0000007648487220 */ /* 0x080fe20000410000 */
[-C--:B------:R-:W-:Y:S01]  /*7300*/  FMUL.FTZ R73, R73, R118.reuse ;  /* 0x0000007649497220 */ /* 0x080fe20000410000 */
[----:B-----5:R-:W2:Y:S01]  /*7310*/  LDSM.16.MT88.4 R4, [R134+0x3400] ;  /* 0x003400008604783b */ /* 0x020ea20000004200 */
        /* <DEDUP_REMOVED lines=10> */
[----:B------:R-:W-:Y:S01]  /*73c0*/  MUFU.EX2 R98, R98 ;  /* 0x0000006200627308 */ /* 0x000fe20000000800 */
[C---:B------:R-:W-:Y:S01]  /*73d0*/  HMMA.16816.F32 R20, R12.reuse, R16, R20 ;  /* 0x000000100c14723c */ /* 0x040fe20000001814 */
[--C-:B------:R-:W-:Y:S01]  /*73e0*/  FFMA.FTZ R80, R35, UR6, -R53.reuse ;  /* 0x0000000623507c23 */ /* 0x100fe20008010835 */
[----:B---3--:R-:W-:Y:S01]  /*73f0*/  F2FP.F16.F32.PACK_AB R32, R102, R107 ;  /* 0x0000006b6620723e */ /* 0x008fe200000000ff */
[--C-:B------:R-:W-:Y:S01]  /*7400*/  FFMA.FTZ R81, R121, UR6, -R53.reuse ;  /* 0x0000000679517c23 */ /* 0x100fe20008010835 */
[--C-:B------:R-:W-:Y:S01]  /*7410*/  FFMA.FTZ R82, R100, UR6, -R53.reuse ;  /* 0x0000000664527c23 */ /* 0x100fe20008010835 */
[--C-:B------:R-:W-:Y:S01]  /*7420*/  FFMA.FTZ R83, R116, UR6, -R53.reuse ;  /* 0x0000000674537c23 */ /* 0x100fe20008010835 */
[C---:B------:R-:W-:Y:S01]  /*7430*/  HMMA.16816.F32 R16, R12.reuse, R18, R76 ;  /* 0x000000120c10723c */ /* 0x040fe2000000184c */
[----:B------:R-:W-:Y:S01]  /*7440*/  MUFU.EX2 R92, R92 ;  /* 0x0000005c005c7308 */ /* 0x000fe20000000800 */
[----:B------:R-:W-:Y:S01]  /*7450*/  FFMA.FTZ R100, R113, UR6, -R53 ;  /* 0x0000000671647c23 */ /* 0x000fe20008010835 */
[----:B------:R-:W-:Y:S01]  /*7460*/  FFMA.FTZ R114, R159, R118, R114 ;  /* 0x000000769f727223 */ /* 0x000fe20000010072 */
[----:B------:R-:W-:Y:S01]  /*7470*/  FFMA.FTZ R115, R158, R117, R115 ;  /* 0x000000759e737223 */ /* 0x000fe20000010073 */
[----:B------:R-:W-:Y:S01]  /*7480*/  FFMA.FTZ R159, R65, UR6, -R93 ;  /* 0x00000006419f7c23 */ /* 0x000fe2000801085d */
[C---:B------:R-:W-:Y:S01]  /*7490*/  HMMA.16816.F32 R72, R12.reuse, R8, R72 ;  /* 0x000000080c48723c */ /* 0x040fe20000001848 */
[----:B------:R-:W-:Y:S01]  /*74a0*/  FADD.FTZ R114, R112, R114 ;  /* 0x0000007270727221 */ /* 0x000fe20000010000 */
[----:B------:R-:W-:Y:S01]  /*74b0*/  FADD.FTZ R115, R111, R115 ;  /* 0x000000736f737221 */ /* 0x000fe20000010000 */
[----:B------:R-:W1:Y:S01]  /*74c0*/  MUFU.EX2 R101, R101 ;  /* 0x0000006500657308 */ /* 0x000e620000000800 */
[----:B------:R-:W-:Y:S01]  /*74d0*/  FFMA.FTZ R158, R51, UR6, -R53 ;  /* 0x00000006339e7c23 */ /* 0x000fe20008010835 */
[----:B------:R-:W-:Y:S01]  /*74e0*/  FADD.FTZ R114, R110, R114 ;  /* 0x000000726e727221 */ /* 0x000fe20000010000 */
[----:B------:R-:W-:Y:S01]  /*74f0*/  HMMA.16816.F32 R68, R12, R10, R68 ;  /* 0x0000000a0c44723c */ /* 0x000fe20000001844 */
[----:B------:R-:W3:Y:S01]  /*7500*/  LDSM.16.MT88.4 R8, [R133+0x3800] ;  /* 0x003800008508783b */ /* 0x000ee20000004200 */
[----:B------:R-:W-:Y:S01]  /*7510*/  FADD.FTZ R115, R108, R115 ;  /* 0x000000736c737221 */ /* 0x000fe20000010000 */
[----:B------:R-:W-:-:S02]  /*7520*/  FADD.FTZ R109, R109, R114 ;  /* 0x000000726d6d7221 */ /* 0x000fc40000010000 */
[----:B------:R-:W4:Y:S01]  /*7530*/  MUFU.EX2 R96, R96 ;  /* 0x0000006000607308 */ /* 0x000f220000000800 */
[----:B------:R-:W-:Y:S01]  /*7540*/  FADD.FTZ R106, R106, R115 ;  /* 0x000000736a6a7221 */ /* 0x000fe20000010000 */
[----:B------:R-:W-:-:S04]  /*7550*/  FADD.FTZ R107, R107, R109 ;  /* 0x0000006d6b6b7221 */ /* 0x000fc80000010000 */
[----:B------:R-:W-:Y:S02]  /*7560*/  FADD.FTZ R107, R102, R107 ;  /* 0x0000006b666b7221 */ /* 0x000fe40000010000 */
[----:B------:R-:W-:Y:S01]  /*7570*/  MUFU.EX2 R95, R95 ;  /* 0x0000005f005f7308 */ /* 0x000fe20000000800 */
[----:B-1----:R-:W-:Y:S01]  /*7580*/  FADD.FTZ R106, R101, R106 ;  /* 0x0000006a656a7221 */ /* 0x002fe20000010000 */
[----:B------:R-:W-:-:S04]  /*7590*/  FADD.FTZ R107, R98, R107 ;  /* 0x0000006b626b7221 */ /* 0x000fc80000010000 */
[----:B------:R-:W-:Y:S02]  /*75a0*/  FADD.FTZ R107, R92, R107 ;  /* 0x0000006b5c6b7221 */ /* 0x000fe40000010000 */
[----:B------:R-:W1:Y:S01]  /*75b0*/  MUFU.EX2 R88, R88 ;  /* 0x0000005800587308 */ /* 0x000e620000000800 */
[C---:B----4-:R-:W-:Y:S01]  /*75c0*/  F2FP.F16.F32.PACK_AB R33, R96.reuse, R101 ;  /* 0x000000656021723e */ /* 0x050fe200000000ff */
[----:B------:R-:W-:-:S06]  /*75d0*/  FADD.FTZ R106, R96, R106 ;  /* 0x0000006a606a7221 */ /* 0x000fcc0000010000 */
[----:B------:R4:W-:Y:S08]  /*75e0*/  MUFU.EX2 R76, R34 ;  /* 0x00000022004c7308 */ /* 0x0009f00000000800 */
[----:B------:R-:W-:Y:S01]  /*75f0*/  MUFU.EX2 R89, R89 ;  /* 0x0000005900597308 */ /* 0x000fe20000000800 */
[----:B-1----:R-:W-:Y:S01]  /*7600*/  F2FP.F16.F32.PACK_AB R35, R88, R95 ;  /* 0x0000005f5823723e */ /* 0x002fe200000000ff */
[----:B------:R-:W-:-:S04]  /*7610*/  FADD.FTZ R95, R95, R106 ;  /* 0x0000006a5f5f7221 */ /* 0x000fc80000010000 */
[----:B------:R-:W-:Y:S02]  /*7620*/  FADD.FTZ R95, R88, R95 ;  /* 0x0000005f585f7221 */ /* 0x000fe40000010000 */
[----:B------:R-:W1:Y:S01]  /*7630*/  MUFU.EX2 R84, R84 ;  /* 0x0000005400547308 */ /* 0x000e620000000800 */
[----:B----4-:R-:W-:-:S07]  /*7640*/  F2FP.F16.F32.PACK_AB R34, R92, R98 ;  /* 0x000000625c22723e */ /* 0x010fce00000000ff */
[----:B------:R-:W-:Y:S01]  /*7650*/  MUFU.EX2 R66, R66 ;  /* 0x0000004200427308 */ /* 0x000fe20000000800 */
[C---:B--2---:R-:W-:Y:S06]  /*7660*/  HMMA.16816.F32 R20, R32.reuse, R4, R20 ;  /* 0x000000042014723c */ /* 0x044fec0000001814 */
[----:B------:R-:W-:Y:S01]  /*7670*/  HMMA.16816.F32 R16, R32, R6, R16 ;  /* 0x000000062010723c */ /* 0x000fe20000001810 */
[----:B------:R-:W2:Y:S01]  /*7680*/  MUFU.EX2 R62, R62 ;  /* 0x0000003e003e7308 */ /* 0x000ea20000000800 */
[----:B------:R-:W4:Y:S01]  /*7690*/  LDSM.16.MT88.4 R4, [R134+0x3c00] ;  /* 0x003c00008604783b */ /* 0x000f220000004200 */
[----:B-1----:R-:W-:Y:S01]  /*76a0*/  F2FP.F16.F32.PACK_AB R12, R84, R89 ;  /* 0x00000059540c723e */ /* 0x002fe200000000ff */
[----:B------:R-:W-:-:S02]  /*76b0*/  FADD.FTZ R89, R89, R107 ;  /* 0x0000006b59597221 */ /* 0x000fc40000010000 */
[C---:B------:R-:W-:Y:S02]  /*76c0*/  HMMA.16816.F32 R72, R32.reuse, R24, R72 ;  /* 0x000000182048723c */ /* 0x040fe40000001848 */
[----:B------:R-:W-:Y:S01]  /*76d0*/  FADD.FTZ R89, R84, R89 ;  /* 0x0000005954597221 */ /* 0x000fe20000010000 */
[----:B------:R-:W-:Y:S03]  /*76e0*/  MUFU.EX2 R94, R94 ;  /* 0x0000005e005e7308 */ /* 0x000fe60000000800 */
[----:B------:R-:W-:Y:S01]  /*76f0*/  HMMA.16816.F32 R68, R32, R26, R68 ;  /* 0x0000001a2044723c */ /* 0x000fe20000001844 */
[----:B------:R-:W1:Y:S04]  /*7700*/  LDSM.16.MT88.4 R24, [R133+0x3c00] ;  /* 0x003c00008518783b */ /* 0x000e680000004200 */
[----:B------:R-:W5:Y:S01]  /*7710*/  MUFU.EX2 R85, R85 ;  /* 0x0000005500557308 */ /* 0x000f620000000800 */
[----:B--2---:R-:W-:Y:S01]  /*7720*/  F2FP.F16.F32.PACK_AB R14, R62, R66 ;  /* 0x000000423e0e723e */ /* 0x004fe200000000ff */
[----:B------:R-:W-:-:S04]  /*7730*/  FADD.FTZ R66, R66, R89 ;  /* 0x0000005942427221 */ /* 0x000fc80000010000 */
[----:B------:R-:W-:Y:S02]  /*7740*/  FADD.FTZ R66, R62, R66 ;  /* 0x000000423e427221 */ /* 0x000fe40000010000 */
[----:B------:R-:W-:Y:S08]  /*7750*/  MUFU.EX2 R2, R2 ;  /* 0x0000000200027308 */ /* 0x000ff00000000800 */
[----:B------:R-:W2:Y:S01]  /*7760*/  MUFU.EX2 R0, R0 ;  /* 0x0000000000007308 */ /* 0x000ea20000000800 */
[----:B-----5:R-:W-:Y:S01]  /*7770*/  F2FP.F16.F32.PACK_AB R13, R85, R94 ;  /* 0x0000005e550d723e */ /* 0x020fe200000000ff */
[----:B------:R-:W-:-:S04]  /*7780*/  FADD.FTZ R94, R94, R95 ;  /* 0x0000005f5e5e7221 */ /* 0x000fc80000010000 */
[----:B------:R-:W-:Y:S02]  /*7790*/  FADD.FTZ R94, R85, R94 ;  /* 0x0000005e555e7221 */ /* 0x000fe40000010000 */
[----:B------:R-:W-:Y:S08]  /*77a0*/  MUFU.EX2 R61, R61 ;  /* 0x0000003d003d7308 */ /* 0x000ff00000000800 */
[----:B------:R-:W5:Y:S01]  /*77b0*/  MUFU.EX2 R58, R58 ;  /* 0x0000003a003a7308 */ /* 0x000f620000000800 */
[----:B--2---:R-:W-:Y:S01]  /*77c0*/  F2FP.F16.F32.PACK_AB R15, R0, R2 ;  /* 0x00000002000f723e */ /* 0x004fe200000000ff */
[----:B------:R-:W-:-:S06]  /*77d0*/  FADD.FTZ R2, R2, R94 ;  /* 0x0000005e02027221 */ /* 0x000fcc0000010000 */
[C---:B------:R-:W-:Y:S01]  /*77e0*/  HMMA.16816.F32 R20, R12.reuse, R28, R20 ;  /* 0x0000001c0c14723c */ /* 0x040fe20000001814 */
[----:B------:R-:W2:Y:S05]  /*77f0*/  MUFU.EX2 R55, R55 ;  /* 0x0000003700377308 */ /* 0x000eaa0000000800 */
[C---:B------:R-:W-:Y:S01]  /*7800*/  HMMA.16816.F32 R28, R12.reuse, R30, R16 ;  /* 0x0000001e0c1c723c */ /* 0x040fe20000001810 */
[----:B------:R-:W1:Y:S02]  /*7810*/  LDSM.16.MT88.4 R16, [R134+0x4000] ;  /* 0x004000008610783b */ /* 0x000e640000004200 */
[----:B------:R-:W4:Y:S01]  /*7820*/  MUFU.EX2 R54, R54 ;  /* 0x0000003600367308 */ /* 0x000f220000000800 */
[C---:B-----5:R-:W-:Y:S01]  /*7830*/  F2FP.F16.F32.PACK_AB R32, R58.reuse, R61 ;  /* 0x0000003d3a20723e */ /* 0x060fe200000000ff */
[----:B------:R-:W-:Y:S01]  /*7840*/  FADD.FTZ R61, R61, R66 ;  /* 0x000000423d3d7221 */ /* 0x000fe20000010000 */
[----:B---3--:R-:W-:Y:S03]  /*7850*/  HMMA.16816.F32 R72, R12, R8, R72 ;  /* 0x000000080c48723c */ /* 0x008fe60000001848 */
[----:B------:R-:W-:-:S02]  /*7860*/  FADD.FTZ R58, R58, R61 ;  /* 0x0000003d3a3a7221 */ /* 0x000fc40000010000 */
[----:B------:R-:W3:Y:S01]  /*7870*/  MUFU.EX2 R80, R80 ;  /* 0x0000005000507308 */ /* 0x000ee20000000800 */
[----:B------:R-:W-:Y:S01]  /*7880*/  HMMA.16816.F32 R68, R12, R10, R68 ;  /* 0x0000000a0c44723c */ /* 0x000fe20000001844 */
[----:B------:R-:W5:Y:S01]  /*7890*/  LDSM.16.MT88.4 R8, [R133+0x4000] ;  /* 0x004000008508783b */ /* 0x000f620000004200 */
[----:B--2---:R-:W-:-:S05]  /*78a0*/  FADD.FTZ R58, R55, R58 ;  /* 0x0000003a373a7221 */ /* 0x004fca0000010000 */
[----:B------:R-:W-:Y:S01]  /*78b0*/  MUFU.EX2 R81, R81 ;  /* 0x0000005100517308 */ /* 0x000fe20000000800 */
[C---:B----4-:R-:W-:Y:S01]  /*78c0*/  F2FP.F16.F32.PACK_AB R34, R54.reuse, R55 ;  /* 0x000000373622723e */ /* 0x050fe200000000ff */
[----:B------:R-:W-:-:S06]  /*78d0*/  FADD.FTZ R54, R54, R58 ;  /* 0x0000003a36367221 */ /* 0x000fcc0000010000 */
[----:B------:R-:W2:Y:S01]  /*78e0*/  MUFU.EX2 R82, R82 ;  /* 0x0000005200527308 */ /* 0x000ea20000000800 */
[----:B---3--:R-:W-:-:S07]  /*78f0*/  F2FP.F16.F32.PACK_AB R33, R80, R76 ;  /* 0x0000004c5021723e */ /* 0x008fce00000000ff */
[----:B------:R-:W3:Y:S08]  /*7900*/  MUFU.EX2 R52, R52 ;  /* 0x0000003400347308 */ /* 0x000ef00000000800 */
[----:B------:R-:W4:Y:S01]  /*7910*/  MUFU.EX2 R49, R49 ;  /* 0x0000003100317308 */ /* 0x000f220000000800 */
[----:B--2---:R-:W-:-:S07]  /*7920*/  F2FP.F16.F32.PACK_AB R35, R82, R81 ;  /* 0x000000515223723e */ /* 0x004fce00000000ff */
[----:B------:R-:W2:Y:S01]  /*7930*/  MUFU.EX2 R48, R48 ;  /* 0x0000003000307308 */ /* 0x000ea20000000800 */
[----:B------:R-:W-:Y:S01]  /*7940*/  HMMA.16816.F32 R20, R32, R4, R20 ;  /* 0x000000042014723c */ /* 0x000fe20000001814 */
[----:B---3--:R-:W-:-:S05]  /*7950*/  FADD.FTZ R54, R52, R54 ;  /* 0x0000003634367221 */ /* 0x008fca0000010000 */
[C---:B------:R-:W-:Y:S01]  /*7960*/  HMMA.16816.F32 R28, R32.reuse, R6, R28 ;  /* 0x00000006201c723c */ /* 0x040fe2000000181c */
[----:B------:R-:W3:Y:S01]  /*7970*/  MUFU.EX2 R47, R47 ;  /* 0x0000002f002f7308 */ /* 0x000ee20000000800 */
[----:B------:R-:W5:Y:S01]  /*7980*/  LDSM.16.MT88.4 R4, [R134+0x4400] ;  /* 0x004400008604783b */ /* 0x000f620000004200 */
[C---:B----4-:R-:W-:Y:S01]  /*7990*/  F2FP.F16.F32.PACK_AB R12, R49.reuse, R52 ;  /* 0x00000034310c723e */ /* 0x050fe200000000ff */
[----:B------:R-:W-:Y:S02]  /*79a0*/  FADD.FTZ R49, R49, R54 ;  /* 0x0000003631317221 */ /* 0x000fe40000010000 */
[----:B-1----:R-:W-:Y:S03]  /*79b0*/  HMMA.16816.F32 R72, R32, R24, R72 ;  /* 0x000000182048723c */ /* 0x002fe60000001848 */
[----:B------:R-:W-:Y:S01]  /*79c0*/  MUFU.EX2 R83, R83 ;  /* 0x0000005300537308 */ /* 0x000fe20000000800 */
[----:B--2---:R-:W-:-:S02]  /*79d0*/  FADD.FTZ R49, R48, R49 ;  /* 0x0000003130317221 */ /* 0x004fc40000010000 */
[----:B------:R-:W-:Y:S01]  /*79e0*/  HMMA.16816.F32 R68, R32, R26, R68 ;  /* 0x0000001a2044723c */ /* 0x000fe20000001844 */
[----:B------:R-:W1:Y:S04]  /*79f0*/  LDSM.16.MT88.4 R24, [R133+0x4400] ;  /* 0x004400008518783b */ /* 0x000e680000004200 */
[----:B------:R-:W2:Y:S01]  /*7a00*/  MUFU.EX2 R97, R97 ;  /* 0x0000006100617308 */ /* 0x000ea20000000800 */
[----:B---3--:R-:W-:Y:S01]  /*7a10*/  F2FP.F16.F32.PACK_AB R14, R47, R48 ;  /* 0x000000302f0e723e */ /* 0x008fe200000000ff */
[--C-:B------:R-:W-:Y:S01]  /*7a20*/  FFMA.FTZ R35, R59, UR6, -R53.reuse ;  /* 0x000000063b237c23 */ /* 0x100fe20008010835 */
[--C-:B------:R-:W-:Y:S01]  /*7a30*/  FFMA.FTZ R34, R99, UR6, -R53.reuse ;  /* 0x0000000663227c23 */ /* 0x100fe20008010835 */
[----:B------:R-:W-:Y:S01]  /*7a40*/  FFMA.FTZ R59, R64, UR6, -R53 ;  /* 0x00000006403b7c23 */ /* 0x000fe20008010835 */
[----:B------:R-:W-:Y:S01]  /*7a50*/  FFMA.FTZ R32, R105, UR6, -R93 ;  /* 0x0000000669207c23 */ /* 0x000fe2000801085d */
[----:B------:R-:W-:-:S02]  /*7a60*/  FADD.FTZ R47, R47, R49 ;  /* 0x000000312f2f7221 */ /* 0x000fc40000010000 */
[----:B------:R-:W-:Y:S08]  /*7a70*/  MUFU.EX2 R100, R100 ;  /* 0x0000006400647308 */ /* 0x000ff00000000800 */
[----:B------:R-:W3:Y:S01]  /*7a80*/  MUFU.EX2 R91, R91 ;  /* 0x0000005b005b7308 */ /* 0x000ee20000000800 */
[----:B--2---:R-:W-:-:S07]  /*7a90*/  F2FP.F16.F32.PACK_AB R13, R97, R83 ;  /* 0x00000053610d723e */ /* 0x004fce00000000ff */
[----:B------:R-:W2:Y:S08]  /*7aa0*/  MUFU.EX2 R46, R46 ;  /* 0x0000002e002e7308 */ /* 0x000eb00000000800 */
[----:B------:R-:W4:Y:S01]  /*7ab0*/  MUFU.EX2 R43, R43 ;  /* 0x0000002b002b7308 */ /* 0x000f220000000800 */
[----:B---3--:R-:W-:-:S07]  /*7ac0*/  F2FP.F16.F32.PACK_AB R15, R91, R100 ;  /* 0x000000645b0f723e */ /* 0x008fce00000000ff */
[----:B------:R-:W3:Y:S01]  /*7ad0*/  MUFU.EX2 R42, R42 ;  /* 0x0000002a002a7308 */ /* 0x000ee20000000800 */
[----:B------:R-:W-:Y:S01]  /*7ae0*/  HMMA.16816.F32 R20, R12, R16, R20 ;  /* 0x000000100c14723c */ /* 0x000fe20000001814 */
[----:B--2---:R-:W-:-:S05]  /*7af0*/  FADD.FTZ R47, R46, R47 ;  /* 0x0000002f2e2f7221 */ /* 0x004fca0000010000 */
[----:B------:R-:W-:Y:S01]  /*7b00*/  HMMA.16816.F32 R28, R12, R18, R28 ;  /* 0x000000120c1c723c */ /* 0x000fe2000000181c */
[----:B------:R-:W2:Y:S01]  /*7b10*/  MUFU.EX2 R41, R41 ;  /* 0x0000002900297308 */ /* 0x000ea20000000800 */
[C---:B----4-:R-:W-:Y:S01]  /*7b20*/  F2FP.F16.F32.PACK_AB R16, R43.reuse, R46 ;  /* 0x0000002e2b10723e */ /* 0x050fe200000000ff */
[----:B------:R-:W-:-:S03]  /*7b30*/  FADD.FTZ R43, R43, R47 ;  /* 0x0000002f2b2b7221 */ /* 0x000fc60000010000 */
[C---:B-----5:R-:W-:Y:S03]  /*7b40*/  HMMA.16816.F32 R72, R12.reuse, R8, R72 ;  /* 0x000000080c48723c */ /* 0x060fe60000001848 */
[----:B------:R-:W-:Y:S01]  /*7b50*/  MUFU.EX2 R104, R104 ;  /* 0x0000006800687308 */ /* 0x000fe20000000800 */
[----:B---3--:R-:W-:Y:S02]  /*7b60*/  FADD.FTZ R43, R42, R43 ;  /* 0x0000002b2a2b7221 */ /* 0x008fe40000010000 */
[----:B------:R-:W-:Y:S01]  /*7b70*/  HMMA.16816.F32 R68, R12, R10, R68 ;  /* 0x0000000a0c44723c */ /* 0x000fe20000001844 */
[----:B------:R-:W3:Y:S04]  /*7b80*/  LDSM.16.MT88.4 R8, [R134+0x4800] ;  /* 0x004800008608783b */ /* 0x000ee80000004200 */
[----:B------:R-:W4:Y:S01]  /*7b90*/  MUFU.EX2 R67, R67 ;  /* 0x0000004300437308 */ /* 0x000f220000000800 */
[C---:B--2---:R-:W-:Y:S01]  /*7ba0*/  F2FP.F16.F32.PACK_AB R18, R41.reuse, R42 ;  /* 0x0000002a2912723e */ /* 0x044fe200000000ff */
[----:B------:R-:W-:-:S06]  /*7bb0*/  FADD.FTZ R41, R41, R43 ;  /* 0x0000002b29297221 */ /* 0x000fcc0000010000 */
[----:B------:R-:W-:Y:S08]  /*7bc0*/  MUFU.EX2 R103, R103 ;  /* 0x0000006700677308 */ /* 0x000ff00000000800 */
[----:B------:R-:W2:Y:S01]  /*7bd0*/  MUFU.EX2 R33, R63 ;  /* 0x0000003f00217308 */ /* 0x000ea20000000800 */
[----:B----4-:R-:W-:-:S07]  /*7be0*/  F2FP.F16.F32.PACK_AB R17, R67, R104 ;  /* 0x000000684311723e */ /* 0x010fce00000000ff */
[----:B------:R-:W4:Y:S08]  /*7bf0*/  MUFU.EX2 R40, R40 ;  /* 0x0000002800287308 */ /* 0x000f300000000800 */
[----:B------:R-:W5:Y:S01]  /*7c00*/  MUFU.EX2 R39, R39 ;  /* 0x0000002700277308 */ /* 0x000f620000000800 */
[----:B--2---:R-:W-:-:S07]  /*7c10*/  F2FP.F16.F32.PACK_AB R19, R33, R103 ;  /* 0x000000672113723e */ /* 0x004fce00000000ff */
[----:B------:R-:W2:Y:S01]  /*7c20*/  MUFU.EX2 R38, R38 ;  /* 0x0000002600267308 */ /* 0x000ea20000000800 */
[----:B------:R-:W-:Y:S01]  /*7c30*/  HMMA.16816.F32 R20, R16, R4, R20 ;  /* 0x000000041014723c */ /* 0x000fe20000001814 */
[----:B----4-:R-:W-:-:S05]  /*7c40*/  FADD.FTZ R41, R40, R41 ;  /* 0x0000002928297221 */ /* 0x010fca0000010000 */
[C---:B------:R-:W-:Y:S01]  /*7c50*/  HMMA.16816.F32 R28, R16.reuse, R6, R28 ;  /* 0x00000006101c723c */ /* 0x040fe2000000181c */
[----:B------:R-:W4:Y:S01]  /*7c60*/  MUFU.EX2 R37, R37 ;  /* 0x0000002500257308 */ /* 0x000f220000000800 */
[----:B------:R-:W3:Y:S01]  /*7c70*/  LDSM.16.MT88.4 R4, [R133+0x4800] ;  /* 0x004800008504783b */ /* 0x000ee20000004200 */
[C---:B-----5:R-:W-:Y:S01]  /*7c80*/  F2FP.F16.F32.PACK_AB R12, R39.reuse, R40 ;  /* 0x00000028270c723e */ /* 0x060fe200000000ff */
[----:B------:R-:W-:Y:S02]  /*7c90*/  FADD.FTZ R39, R39, R41 ;  /* 0x0000002927277221 */ /* 0x000fe40000010000 */
[----:B-1----:R-:W-:Y:S03]  /*7ca0*/  HMMA.16816.F32 R72, R16, R24, R72 ;  /* 0x000000181048723c */ /* 0x002fe60000001848 */
[----:B------:R-:W-:Y:S01]  /*7cb0*/  MUFU.EX2 R34, R34 ;  /* 0x0000002200227308 */ /* 0x000fe20000000800 */
[----:B--2---:R-:W-:-:S02]  /*7cc0*/  FADD.FTZ R39, R38, R39 ;  /* 0x0000002726277221 */ /* 0x004fc40000010000 */
[----:B------:R-:W-:Y:S05]  /*7cd0*/  HMMA.16816.F32 R68, R16, R26, R68 ;  /* 0x0000001a1044723c */ /* 0x000fea0000001844 */
[----:B------:R-:W1:Y:S01]  /*7ce0*/  MUFU.EX2 R35, R35 ;  /* 0x0000002300237308 */ /* 0x000e620000000800 */
[----:B----4-:R-:W-:Y:S01]  /*7cf0*/  F2FP.F16.F32.PACK_AB R14, R37, R38 ;  /* 0x00000026250e723e */ /* 0x010fe200000000ff */
[----:B------:R-:W-:Y:S01]  /*7d00*/  FADD.FTZ R16, R0, R2 ;  /* 0x0000000200107221 */ /* 0x000fe20000010000 */
[----:B------:R-:W-:Y:S01]  /*7d10*/  FFMA.FTZ R2, R57, UR6, -R53 ;  /* 0x0000000639027c23 */ /* 0x000fe20008010835 */
[----:B------:R-:W-:Y:S02]  /*7d20*/  FADD.FTZ R37, R37, R39 ;  /* 0x0000002725257221 */ /* 0x000fe40000010000 */
[----:B------:R-:W-:-:S02]  /*7d30*/  FADD.FTZ R16, R76, R16 ;  /* 0x000000104c107221 */ /* 0x000fc40000010000 */
[----:B------:R-:W-:Y:S01]  /*7d40*/  MUFU.EX2 R59, R59 ;  /* 0x0000003b003b7308 */ /* 0x000fe20000000800 */
[----:B------:R-:W2:Y:S01]  /*7d50*/  LDSM.16.MT88.4 R76, [R134+0x4c00] ;  /* 0x004c0000864c783b */ /* 0x000ea20000004200 */
[----:B------:R-:W-:Y:S01]  /*7d60*/  FADD.FTZ R80, R80, R16 ;  /* 0x0000001050507221 */ /* 0x000fe20000010000 */
[----:B------:R-:W-:-:S03]  /*7d70*/  FFMA.FTZ R16, R50, UR6, -R53 ;  /* 0x0000000632107c23 */ /* 0x000fc60008010835 */
[----:B------:R-:W-:Y:S02]  /*7d80*/  FADD.FTZ R80, R81, R80 ;  /* 0x0000005051507221 */ /* 0x000fe40000010000 */
[----:B------:R-:W4:Y:S01]  /*7d90*/  MUFU.EX2 R60, R60 ;  /* 0x0000003c003c7308 */ /* 0x000f220000000800 */
[----:B-1----:R-:W-:Y:S01]  /*7da0*/  F2FP.F16.F32.PACK_AB R13, R35, R34 ;  /* 0x00000022230d723e */ /* 0x002fe200000000ff */
[----:B------:R-:W-:-:S04]  /*7db0*/  FADD.FTZ R82, R82, R80 ;  /* 0x0000005052527221 */ /* 0x000fc80000010000 */
[----:B------:R-:W-:Y:S02]  /*7dc0*/  FADD.FTZ R82, R83, R82 ;  /* 0x0000005253527221 */ /* 0x000fe40000010000 */
[----:B------:R-:W1:Y:S02]  /*7dd0*/  MUFU.EX2 R36, R36 ;  /* 0x0000002400247308 */ /* 0x000e640000000800 */
[----:B------:R-:W-:-:S04]  /*7de0*/  FADD.FTZ R82, R97, R82 ;  /* 0x0000005261527221 */ /* 0x000fc80000010000 */
[----:B------:R-:W-:Y:S02]  /*7df0*/  FADD.FTZ R100, R100, R82 ;  /* 0x0000005264647221 */ /* 0x000fe40000010000 */
[----:B------:R-:W5:Y:S01]  /*7e00*/  MUFU.EX2 R3, R3 ;  /* 0x0000000300037308 */ /* 0x000f620000000800 */
[----:B----4-:R-:W-:Y:S01]  /*7e10*/  F2FP.F16.F32.PACK_AB R15, R60, R59 ;  /* 0x0000003b3c0f723e */ /* 0x010fe200000000ff */
[----:B------:R-:W-:-:S04]  /*7e20*/  FADD.FTZ R100, R91, R100 ;  /* 0x000000645b647221 */ /* 0x000fc80000010000 */
[----:B------:R-:W-:Y:S02]  /*7e30*/  FADD.FTZ R100, R104, R100 ;  /* 0x0000006468647221 */ /* 0x000fe40000010000 */
[----:B---3--:R-:W-:Y:S01]  /*7e40*/  HMMA.16816.F32 R20, R12, R8, R20 ;  /* 0x000000080c14723c */ /* 0x008fe20000001814 */
[----:B------:R-:W3:Y:S01]  /*7e50*/  MUFU.EX2 R32, R32 ;  /* 0x0000002000207308 */ /* 0x000ee20000000800 */
[----:B------:R-:W-:Y:S01]  /*7e60*/  FADD.FTZ R67, R67, R100 ;  /* 0x0000006443437221 */ /* 0x000fe20000010000 */
[----:B-1----:R-:W-:-:S03]  /*7e70*/  FADD.FTZ R37, R36, R37 ;  /* 0x0000002524257221 */ /* 0x002fc60000010000 */
[C---:B------:R-:W-:Y:S01]  /*7e80*/  HMMA.16816.F32 R28, R12.reuse, R10, R28 ;  /* 0x0000000a0c1c723c */ /* 0x040fe2000000181c */
[----:B------:R-:W1:Y:S01]  /*7e90*/  LDSM.16.MT88.4 R8, [R133+0x4c00] ;  /* 0x004c00008508783b */ /* 0x000e620000004200 */
        /* <DEDUP_REMOVED lines=9> */
[----:B---3--:R-:W-:Y:S02]  /*7f30*/  FADD.FTZ R37, R32, R37 ;  /* 0x0000002520257221 */ /* 0x008fe40000010000 */
[----:B------:R-:W-:Y:S02]  /*7f40*/  FADD.FTZ R35, R35, R33 ;  /* 0x0000002123237221 */ /* 0x000fe40000010000 */
[----:B------:R-:W3:Y:S01]  /*7f50*/  MUFU.EX2 R2, R2 ;  /* 0x0000000200027308 */ /* 0x000ee20000000800 */
[----:B----4-:R-:W-:Y:S01]  /*7f60*/  F2FP.F16.F32.PACK_AB R6, R159, R32 ;  /* 0x000000209f06723e */ /* 0x010fe200000000ff */
[----:B------:R-:W-:Y:S01]  /*7f70*/  FADD.FTZ R35, R59, R35 ;  /* 0x000000233b237221 */ /* 0x000fe20000010000 */
[----:B------:R-:W-:-:S03]  /*7f80*/  FADD.FTZ R159, R159, R37 ;  /* 0x000000259f9f7221 */ /* 0x000fc60000010000 */
[----:B------:R-:W-:Y:S02]  /*7f90*/  FADD.FTZ R60, R60, R35 ;  /* 0x000000233c3c7221 */ /* 0x000fe40000010000 */
[----:B------:R-:W4:Y:S02]  /*7fa0*/  MUFU.EX2 R16, R16 ;  /* 0x0000001000107308 */ /* 0x000f240000000800 */
[----:B-----5:R-:W-:-:S06]  /*7fb0*/  FADD.FTZ R60, R0, R60 ;  /* 0x0000003c003c7221 */ /* 0x020fcc0000010000 */
[----:B------:R-:W5:Y:S01]  /*7fc0*/  MUFU.EX2 R158, R158 ;  /* 0x0000009e009e7308 */ /* 0x000f620000000800 */
[C---:B---3--:R-:W-:Y:S01]  /*7fd0*/  F2FP.F16.F32.PACK_AB R5, R2.reuse, R0 ;  /* 0x000000000205723e */ /* 0x048fe200000000ff */
[----:B------:R-:W-:Y:S01]  /*7fe0*/  FADD.FTZ R60, R2, R60 ;  /* 0x0000003c023c7221 */ /* 0x000fe20000010000 */
[----:B------:R-:W-:Y:S02]  /*7ff0*/  MOV R0, R44 ;  /* 0x0000002c00007202 */ /* 0x000fe40000000f00 */
[----:B------:R-:W-:Y:S01]  /*8000*/  MOV R2, R45 ;  /* 0x0000002d00027202 */ /* 0x000fe20000000f00 */
[----:B----4-:R-:W-:Y:S01]  /*8010*/  FADD.FTZ R60, R16, R60 ;  /* 0x0000003c103c7221 */ /* 0x010fe20000010000 */
[----:B-----5:R-:W-:-:S03]  /*8020*/  F2FP.F16.F32.PACK_AB R7, R158, R16 ;  /* 0x000000109e07723e */ /* 0x020fc600000000ff */
[----:B------:R-:W-:-:S04]  /*8030*/  FADD.FTZ R158, R158, R60 ;  /* 0x0000003c9e9e7221 */ /* 0x000fc80000010000 */
[C---:B--2---:R-:W-:Y:S06]  /*8040*/  HMMA.16816.F32 R80, R4.reuse, R76, R20 ;  /* 0x0000004c0450723c */ /* 0x044fec0000001814 */
[C---:B------:R-:W-:Y:S06]  /*8050*/  HMMA.16816.F32 R76, R4.reuse, R78, R28 ;  /* 0x0000004e044c723c */ /* 0x040fec000000181c */
[C---:B-1----:R-:W-:Y:S06]  /*8060*/  HMMA.16816.F32 R72, R4.reuse, R8, R72 ;  /* 0x000000080448723c */ /* 0x042fec0000001848 */
[----:B------:R-:W-:-:S15]  /*8070*/  HMMA.16816.F32 R68, R4, R10, R68 ;  /* 0x0000000a0444723c */ /* 0x000fde0000001844 */
[----:B------:R-:W-:-:S09]  /*8080*/  NOP ;  /* 0x0000000000007918 */ /* 0x000fd20000000000 */
.L_x_4814:
        /* <DEDUP_REMOVED lines=13> */
.L_x_4824:
        /* <DEDUP_REMOVED lines=51> */
[----:B------:R-:W2:Y:S01]  /*8490*/  LDG.E R2, desc[UR12][R10.64] ;  /* 0x0000000c0a027981 */ /* 0x000ea2000c1e1900 */
[----:B------:R-:W1:Y:S01]  /*84a0*/  LDC.64 R4, c[0x0][0x238] ;  /* 0x00008e00ff047b82 */ /* 0x000e620000000a00 */
[----:B------:R-:W-:Y:S02]  /*84b0*/  IMAD R9, R9, R0, -0x80 ;  /* 0xffffff8009097424 */ /* 0x000fe400078e0200 */
[----:B------:R3:W2:Y:S03]  /*84c0*/  LDG.E R8, desc[UR12][R6.64] ;  /* 0x0000000c06087981 */ /* 0x0006a6000c1e1900 */
[----:B------:R-:W-:Y:S02]  /*84d0*/  SHF.R.S32.HI R0, RZ, 0x1f, R9 ;  /* 0x0000001fff007819 */ /* 0x000fe40000011409 */
[----:B---3--:R-:W3:Y:S03]  /*84e0*/  LDC.64 R6, c[0x0][0x250] ;  /* 0x00009400ff067b82 */ /* 0x008ee60000000a00 */
[-C--:B---3--:R-:W-:Y:S02]  /*84f0*/  IMAD R0, R0, R6.reuse, RZ ;  /* 0x0000000600007224 */ /* 0x088fe400078e02ff */
[C---:B------:R-:W-:Y:S04]  /*8500*/  IMAD.WIDE.U32 R10, R9.reuse, R6, RZ ;  /* 0x00000006090a7225 */ /* 0x040fe800078e00ff */
[----:B------:R-:W-:Y:S04]  /*8510*/  IMAD R0, R9, R7, R0 ;  /* 0x0000000709007224 */ /* 0x000fe800078e0200 */
[----:B------:R-:W-:Y:S01]  /*8520*/  IMAD.IADD R11, R11, 0x1, R0 ;  /* 0x000000010b0b7824 */ /* 0x000fe200078e0200 */
[----:B--2---:R-:W-:Y:S04]  /*8530*/  IADD3 R2, -R8, R2, RZ ;  /* 0x0000000208027210 */ /* 0x004fe80007ffe1ff */
[----:B------:R-:W-:Y:S01]  /*8540*/  SHF.R.S32.HI R6, RZ, 0x1f, R2 ;  /* 0x0000001fff067819 */ /* 0x000fe20000011402 */
[-C--:B-1----:R-:W-:Y:S04]  /*8550*/  IMAD.WIDE.U32 R10, R2, R4.reuse, R10 ;  /* 0x00000004020a7225 */ /* 0x082fe800078e000a */
[----:B------:R-:W-:Y:S04]  /*8560*/  IMAD R6, R6, R4, RZ ;  /* 0x0000000406067224 */ /* 0x000fe800078e02ff */
[----:B------:R-:W-:Y:S05]  /*8570*/  IMAD R6, R2, R5, R6 ;  /* 0x0000000502067224 */ /* 0x000fea00078e0206 */
[----:B------:R-:W-:Y:S07]  /*8580*/  IADD3 R6, R11, R6, RZ ;  /* 0x000000060b067210 */ /* 0x000fee0007ffe0ff */
.L_x_4821:
        /* <DEDUP_REMOVED lines=13> */
[----:B------:R-:W-:Y:S01]  /*8660*/  LDGSTS.E.BYPASS.LTC128B.128 [R145+0x4000], desc[UR12][R6.64] ;  /* 0x0400000006917fae */ /* 0x000fe2000b901d4c */
[----:B------:R-:W-:Y:S02]  /*8670*/  IADD3.X R5, R7, UR11, RZ, P0, !PT ;  /* 0x0000000b07057c10 */ /* 0x000fe400087fe4ff */
[----:B------:R-:W-:Y:S03]  /*8680*/  ISETP.GT.AND P0, PT, R144, R140, PT ;  /* 0x0000008c9000720c */ /* 0x000fe60003f04270 */
[----:B------:R2:W-:Y:S04]  /*8690*/  LDGSTS.E.BYPASS.LTC128B.128 [R145+0x4800], desc[UR12][R4.64] ;  /* 0x0480000004917fae */ /* 0x0005e8000b901d4c */
[----:B------:R-:W-:Y:S04]  /*86a0*/  LDSM.16.M88.4 R64, [R138] ;  /* 0x000000008a40783b */ /* 0x000fe80000000200 */
[----:B------:R-:W-:Y:S04]  /*86b0*/  LDSM.16.M88.4 R16, [R136+0x1400] ;  /* 0x001400008810783b */ /* 0x000fe80000000200 */
[----:B------:R-:W-:Y:S04]  /*86c0*/  LDSM.16.M88.4 R24, [R136+0x1800] ;  /* 0x001800008818783b */ /* 0x000fe80000000200 */
[----:B------:R-:W-:Y:S04]  /*86d0*/  LDSM.16.M88.4 R32, [R136+0x1c00] ;  /* 0x001c00008820783b */ /* 0x000fe80000000200 */
[----:B-1----:R-:W2:Y:S04]  /*86e0*/  LDSM.16.M88.4 R8, [R136+0x1000] ;  /* 0x001000008808783b */ /* 0x002ea80000000200 */
[----:B------:R-:W0:Y:S04]  /*86f0*/  LDGDEPBAR ;  /* 0x00000000000079af */ /* 0x000e280000000000 */
[----:B------:R-:W1:Y:S04]  /*8700*/  LDSM.16.M88.4 R40, [R136+0x2000] ;  /* 0x002000008828783b */ /* 0x000e680000000200 */
[----:B------:R-:W3:Y:S04]  /*8710*/  LDSM.16.M88.4 R48, [R136+0x2400] ;  /* 0x002400008830783b */ /* 0x000ee80000000200 */
[----:B------:R-:W4:Y:S04]  /*8720*/  LDSM.16.M88.4 R56, [R136+0x2800] ;  /* 0x002800008838783b */ /* 0x000f280000000200 */
[----:B------:R-:W5:Y:S04]  /*8730*/  LDSM.16.M88.4 R88, [R136+0x2c00] ;  /* 0x002c00008858783b */ /* 0x000f680000000200 */
[----:B------:R-:W-:Y:S04]  /*8740*/  LDSM.16.M88.4 R92, [R137] ;  /* 0x00000000895c783b */ /* 0x000fe80000000200 */
[----:B------:R-:W5:Y:S04]  /*8750*/  LDSM.16.M88.4 R96, [R135] ;  /* 0x000000008760783b */ /* 0x000f680000000200 */
[----:B------:R-:W5:Y:S04]  /*8760*/  LDSM.16.M88.4 R100, [R132] ;  /* 0x000000008464783b */ /* 0x000f680000000200 */
[----:B------:R-:W5:Y:S01]  /*8770*/  LDSM.16.M88.4 R104, [R131] ;  /* 0x000000008368783b */ /* 0x000f620000000200 */
[C---:B--2---:R-:W-:Y:S03]  /*8780*/  HMMA.16816.F32 R4, R64.reuse, R8, RZ ;  /* 0x000000084004723c */ /* 0x044fe600000018ff */
[----:B------:R-:W2:Y:S04]  /*8790*/  LDSM.16.M88.4 R108, [R130] ;  /* 0x00000000826c783b */ /* 0x000ea80000000200 */
[----:B------:R-:W2:Y:S01]  /*87a0*/  LDSM.16.M88.4 R112, [R129] ;  /* 0x000000008170783b */ /* 0x000ea20000000200 */
[C---:B------:R-:W-:Y:S03]  /*87b0*/  HMMA.16816.F32 R8, R64.reuse, R10, RZ ;  /* 0x0000000a4008723c */ /* 0x040fe600000018ff */
[----:B------:R-:W2:Y:S03]  /*87c0*/  LDSM.16.M88.4 R116, [R128] ;  /* 0x000000008074783b */ /* 0x000ea60000000200 */
[C---:B------:R-:W-:Y:S01]  /*87d0*/  HMMA.16816.F32 R12, R64.reuse, R16, RZ ;  /* 0x00000010400c723c */ /* 0x040fe200000018ff */
[----:B------:R-:W2:Y:S04]  /*87e0*/  LDSM.16.M88.4 R120, [R87] ;  /* 0x000000005778783b */ /* 0x000ea80000000200 */
[----:B------:R-:W2:Y:S01]  /*87f0*/  LDSM.16.M88.4 R124, [R86] ;  /* 0x00000000567c783b */ /* 0x000ea20000000200 */
[C---:B------:R-:W-:Y:S01]  /*8800*/  HMMA.16816.F32 R16, R64.reuse, R18, RZ ;  /* 0x000000124010723c */ /* 0x040fe200000018ff */
[----:B------:R-:W-:Y:S04]  /*8810*/  DEPBAR.LE SB0, 0x0 ;  /* 0x000080000000791a */ /* 0x000fe80000000000 */
[----:B------:R-:W-:Y:S01]  /*8820*/  BAR.SYNC.DEFER_BLOCKING 0x0 ;  /* 0x0000000000007b1d */ /* 0x000fe20000010000 */
[C---:B------:R-:W-:Y:S06]  /*8830*/  HMMA.16816.F32 R20, R64.reuse, R24, RZ ;  /* 0x000000184014723c */ /* 0x040fec00000018ff */
[C---:B------:R-:W-:Y:S06]  /*8840*/  HMMA.16816.F32 R24, R64.reuse, R26, RZ ;  /* 0x0000001a4018723c */ /* 0x040fec00000018ff */
[C---:B------:R-:W-:Y:S06]  /*8850*/  HMMA.16816.F32 R28, R64.reuse, R32, RZ ;  /* 0x00000020401c723c */ /* 0x040fec00000018ff */
[C---:B------:R-:W-:Y:S06]  /*8860*/  HMMA.16816.F32 R32, R64.reuse, R34, RZ ;  /* 0x000000224020723c */ /* 0x040fec00000018ff */
[C---:B-1----:R-:W-:Y:S06]  /*8870*/  HMMA.16816.F32 R36, R64.reuse, R40, RZ ;  /* 0x000000284024723c */ /* 0x042fec00000018ff */
[C---:B------:R-:W-:Y:S06]  /*8880*/  HMMA.16816.F32 R40, R64.reuse, R42, RZ ;  /* 0x0000002a4028723c */ /* 0x040fec00000018ff */
[C---:B---3--:R-:W-:Y:S06]  /*8890*/  HMMA.16816.F32 R44, R64.reuse, R48, RZ ;  /* 0x00000030402c723c */ /* 0x048fec00000018ff */
        /* <DEDUP_REMOVED lines=62> */
[----:B------:R-:W-:Y:S01]  /*8c80*/  LOP3.LUT R91, RZ, R0, RZ, 0x33, !PT ;  /* 0x00000000ff5b7212 */ /* 0x000fe200078e33ff */
[----:B------:R-:W1:Y:S08]  /*8c90*/  LDC R2, c[0x0][0x24c] ;  /* 0x00009300ff027b82 */ /* 0x000e700000000800 */
        /* <DEDUP_REMOVED lines=12> */
[----:B------:R-:W-:Y:S02]  /*8d60*/  IMAD R91, R91, R0, -0x80 ;  /* 0xffffff805b5b7424 */ /* 0x000fe400078e0200 */
[----:B------:R3:W2:Y:S03]  /*8d70*/  LDG.E R90, desc[UR12][R88.64] ;  /* 0x0000000c585a7981 */ /* 0x0006a6000c1e1900 */
[----:B------:R-:W-:Y:S05]  /*8d80*/  SHF.R.S32.HI R0, RZ, 0x1f, R91 ;  /* 0x0000001fff007819 */ /* 0x000fea000001145b */
[----:B------:R-:W-:Y:S04]  /*8d90*/  IMAD R0, R0, UR9, RZ ;  /* 0x0000000900007c24 */ /* 0x000fe8000f8e02ff */
[C---:B-1----:R-:W-:Y:S01]  /*8da0*/  IMAD R0, R91.reuse, R2, R0 ;  /* 0x000000025b007224 */ /* 0x042fe200078e0200 */
[----:B---3--:R-:W1:Y:S01]  /*8db0*/  LDC.64 R88, c[0x0][0x230] ;  /* 0x00008c00ff587b82 */ /* 0x008e620000000a00 */
[----:B--2---:R-:W-:Y:S01]  /*8dc0*/  IADD3 R85, -R90, R85, RZ ;  /* 0x000000555a557210 */ /* 0x004fe20007ffe1ff */
[----:B------:R-:W-:Y:S03]  /*8dd0*/  IMAD.WIDE.U32 R90, R91, UR9, RZ ;  /* 0x000000095b5a7c25 */ /* 0x000fe6000f8e00ff */
[----:B------:R-:W-:Y:S01]  /*8de0*/  SHF.R.S32.HI R2, RZ, 0x1f, R85 ;  /* 0x0000001fff027819 */ /* 0x000fe20000011455 */
[----:B------:R-:W-:Y:S04]  /*8df0*/  IMAD.IADD R91, R91, 0x1, R0 ;  /* 0x000000015b5b7824 */ /* 0x000fe800078e0200 */
[-C--:B-1----:R-:W-:Y:S02]  /*8e00*/  IMAD R2, R2, R88.reuse, RZ ;  /* 0x0000005802027224 */ /* 0x082fe400078e02ff */
[C---:B------:R-:W-:Y:S04]  /*8e10*/  IMAD.WIDE.U32 R90, R85.reuse, R88, R90 ;  /* 0x00000058555a7225 */ /* 0x040fe800078e005a */
[----:B------:R-:W-:Y:S05]  /*8e20*/  IMAD R2, R85, R89, R2 ;  /* 0x0000005955027224 */ /* 0x000fea00078e0202 */
[----:B------:R-:W-:Y:S07]  /*8e30*/  IADD3 R2, R91, R2, RZ ;  /* 0x000000025b027210 */ /* 0x000fee0007ffe0ff */
.L_x_4823:
[C---:B------:R-:W-:Y:S04]  /*8e40*/  LEA R153, P0, R90.reuse, R153, 0x1 ;  /* 0x000000995a997211 */ /* 0x040fe800078008ff */
[----:B------:R-:W-:Y:S01]  /*8e50*/  LEA.HI.X R152, R90, R152, R2, 0x1, P0 ;  /* 0x000000985a987211 */ /* 0x000fe200000f0c02 */
[----:B------:R-:W-:Y:S01]  /*8e60*/  IMAD.MOV.U32 R94, RZ, RZ, R153 ;  /* 0x000000ffff5e7224 */ /* 0x000fe200078e0099 */
        /* <DEDUP_REMOVED lines=15> */
.L_x_4822:
        /* <DEDUP_REMOVED lines=167> */
[----:B-1----:R-:W-:Y:S01]  /*99d0*/  F2FP.F16.F32.PACK_AB R20, R126, R127 ;  /* 0x0000007f7e14723e */ /* 0x002fe200000000ff */
        /* <DEDUP_REMOVED lines=210> */
.L_x_4820:
[----:B------:R-:W1:Y:S01]  /*a700*/  S2R R5, SR_TID.X ;  /* 0x0000000000057919 */ /* 0x000e620000002100 */
[----:B------:R-:W2:Y:S01]  /*a710*/  S2UR UR5, SR_CgaCtaId ;  /* 0x00000000000579c3 */ /* 0x000ea20000008800 */
[----:B------:R-:W-:Y:S01]  /*a720*/  IMAD.MOV.U32 R9, RZ, RZ, 0x3f800000 ;  /* 0x3f800000ff097424 */ /* 0x000fe200078e00ff */
[----:B------:R-:W-:Y:S01]  /*a730*/  UMOV UR4, 0x400 ;  /* 0x0000040000047882 */ /* 0x000fe20000000000 */
[----:B------:R-:W3:Y:S01]  /*a740*/  SHFL.BFLY PT, R4, R159, 0x2, 0x1f ;  /* 0x0c401f009f047f89 */ /* 0x000ee200000e0000 */
[----:B------:R-:W-:Y:S01]  /*a750*/  IMAD.MOV.U32 R8, RZ, RZ, 0x3f800000 ;  /* 0x3f800000ff087424 */ /* 0x000fe200078e00ff */
[----:B------:R-:W-:Y:S01]  /*a760*/  BSSY B0, `(.L_x_4825) ;  /* 0x0000087000007945 */ /* 0x000fe20003800000 */
[----:B------:R-:W-:Y:S01]  /*a770*/  IMAD.SHL.U32 R148, R148, 0x8, RZ ;  /* 0x0000000894947824 */ /* 0x000fe200078e00ff */
[----:B------:R-:W4:Y:S01]  /*a780*/  SHFL.BFLY PT, R3, R158, 0x2, 0x1f ;  /* 0x0c401f009e037f89 */ /* 0x000f2200000e0000 */
[----:B------:R-:W5:Y:S01]  /*a790*/  LDC R29, c[0x0][0x270] ;  /* 0x00009c00ff1d7b82 */ /* 0x000f620000000800 */
[----:B------:R-:W-:Y:S01]  /*a7a0*/  LEA R154, R154, R155, 0x4 ;  /* 0x0000009b9a9a7211 */ /* 0x000fe200078e20ff */
[----:B------:R-:W4:Y:S01]  /*a7b0*/  S2R R28, SR_CTAID.X ;  /* 0x00000000001c7919 */ /* 0x000f220000002500 */
[----:B--2---:R-:W-:-:S05]  /*a7c0*/  ULEA UR5, UR5, UR4, 0x18 ;  /* 0x0000000405057291 */ /* 0x004fca000f8ec03f */
[----:B------:R-:W5:Y:S01]  /*a7d0*/  S2UR UR4, SR_CTAID.Z ;  /* 0x00000000000479c3 */ /* 0x000f620000002700 */
[----:B---3--:R-:W-:Y:S01]  /*a7e0*/  FADD.FTZ R159, R4, R159 ;  /* 0x0000009f049f7221 */ /* 0x008fe20000010000 */
[----:B-1----:R-:W-:-:S04]  /*a7f0*/  SHF.R.S32.HI R4, RZ, 0x1f, R5 ;  /* 0x0000001fff047819 */ /* 0x002fc80000011405 */
[----:B------:R-:W1:Y:S01]  /*a800*/  SHFL.BFLY PT, R7, R159, 0x1, 0x1f ;  /* 0x0c201f009f077f89 */ /* 0x000e6200000e0000 */
[----:B----4-:R-:W-:Y:S01]  /*a810*/  FADD.FTZ R158, R3, R158 ;  /* 0x0000009e039e7221 */ /* 0x010fe20000010000 */
[CC--:B------:R-:W-:Y:S02]  /*a820*/  LEA.HI R14, R4.reuse, R5.reuse, RZ, 0x2 ;  /* 0x00000005040e7211 */ /* 0x0c0fe400078f10ff */
[----:B------:R-:W-:Y:S02]  /*a830*/  LEA.HI R12, R4, R5, RZ, 0x6 ;  /* 0x00000005040c7211 */ /* 0x000fe400078f30ff */
[----:B------:R-:W2:Y:S01]  /*a840*/  SHFL.BFLY PT, R6, R158, 0x1, 0x1f ;  /* 0x0c201f009e067f89 */ /* 0x000ea200000e0000 */
[----:B------:R-:W-:Y:S02]  /*a850*/  SHF.R.S32.HI R11, RZ, 0x2, R14 ;  /* 0x00000002ff0b7819 */ /* 0x000fe4000001140e */
[----:B------:R-:W-:Y:S02]  /*a860*/  SHF.L.U32 R12, R12, 0x2, RZ ;  /* 0x000000020c0c7819 */ /* 0x000fe400000006ff */
[----:B------:R-:W-:Y:S01]  /*a870*/  SHF.R.S32.HI R13, RZ, 0x1f, R11 ;  /* 0x0000001fff0d7819 */ /* 0x000fe2000001140b */
[----:B------:R-:W-:Y:S01]  /*a880*/  IMAD.SHL.U32 R28, R28, 0x40, RZ ;  /* 0x000000401c1c7824 */ /* 0x000fe200078e00ff */
[----:B------:R-:W-:-:S02]  /*a890*/  LOP3.LUT R12, R12, 0x3fffff00, RZ, 0xc0, !PT ;  /* 0x3fffff000c0c7812 */ /* 0x000fc400078ec0ff */
[----:B------:R-:W-:Y:S02]  /*a8a0*/  LEA.HI R13, R13, R11, RZ, 0x3 ;  /* 0x0000000b0d0d7211 */ /* 0x000fe400078f18ff */
[----:B------:R-:W-:Y:S01]  /*a8b0*/  LOP3.LUT R14, R14, 0xfffffffc, RZ, 0xc0, !PT ;  /* 0xfffffffc0e0e7812 */ /* 0x000fe200078ec0ff */
[----:B------:R-:W-:Y:S01]  /*a8c0*/  IMAD R147, R147, 0x20, R12 ;  /* 0x0000002093937824 */ /* 0x000fe200078e020c */
[----:B------:R-:W-:Y:S02]  /*a8d0*/  LOP3.LUT R13, R13, 0xfffffff8, RZ, 0xc0, !PT ;  /* 0xfffffff80d0d7812 */ /* 0x000fe400078ec0ff */
[CC--:B------:R-:W-:Y:S01]  /*a8e0*/  LEA.HI R12, R4.reuse, R5.reuse, RZ, 0x4 ;  /* 0x00000005040c7211 */ /* 0x0c0fe200078f20ff */
[----:B------:R-:W-:Y:S01]  /*a8f0*/  IMAD.IADD R14, R5, 0x1, -R14 ;  /* 0x00000001050e7824 */ /* 0x000fe200078e0a0e */
[----:B------:R-:W-:Y:S01]  /*a900*/  LEA.HI R3, R4, R5, RZ, 0x5 ;  /* 0x0000000504037211 */ /* 0x000fe200078f28ff */
[----:B-1----:R-:W-:Y:S01]  /*a910*/  FADD.FTZ R7, R159, R7 ;  /* 0x000000079f077221 */ /* 0x002fe20000010000 */
[----:B------:R-:W-:Y:S01]  /*a920*/  IMAD.IADD R11, R11, 0x1, -R13 ;  /* 0x000000010b0b7824 */ /* 0x000fe200078e0a0d */
[----:B------:R-:W-:Y:S01]  /*a930*/  SHF.R.S32.HI R12, RZ, 0x4, R12 ;  /* 0x00000004ff0c7819 */ /* 0x000fe2000001140c */
[----:B------:R-:W-:Y:S01]  /*a940*/  IMAD R146, R146, 0x4, R147 ;  /* 0x0000000492927824 */ /* 0x000fe200078e0293 */
[----:B------:R-:W-:Y:S01]  /*a950*/  SHF.R.S32.HI R10, RZ, 0x5, R3 ;  /* 0x00000005ff0a7819 */ /* 0x000fe20000011403 */
[----:B------:R-:W-:Y:S01]  /*a960*/  BAR.SYNC.DEFER_BLOCKING 0x0 ;  /* 0x0000000000007b1d */ /* 0x000fe20000010000 */
[----:B------:R-:W-:Y:S01]  /*a970*/  FSETP.NE.FTZ.AND P3, PT, R7, RZ, PT ;  /* 0x000000ff0700720b */ /* 0x000fe20003f75000 */
[----:B--2---:R-:W-:Y:S01]  /*a980*/  FADD.FTZ R6, R158, R6 ;  /* 0x000000069e067221 */ /* 0x004fe20000010000 */
[----:B------:R-:W-:-:S02]  /*a990*/  SHF.L.U32 R13, R12, 0x6, RZ ;  /* 0x000000060c0d7819 */ /* 0x000fc400000006ff */
[C---:B------:R-:W-:Y:S02]  /*a9a0*/  LEA.HI R12, R11.reuse, R11, RZ, 0x1 ;  /* 0x0000000b0b0c7211 */ /* 0x040fe400078f08ff */
[----:B------:R-:W-:Y:S02]  /*a9b0*/  LEA R10, R10, R14, 0x8 ;  /* 0x0000000e0a0a7211 */ /* 0x000fe400078e40ff */
[----:B------:R-:W-:Y:S02]  /*a9c0*/  LOP3.LUT R14, R12, 0x1fffffe, RZ, 0xc0, !PT ;  /* 0x01fffffe0c0e7812 */ /* 0x000fe400078ec0ff */
[----:B------:R-:W-:Y:S02]  /*a9d0*/  FSETP.NE.FTZ.AND P2, PT, R6, RZ, PT ;  /* 0x000000ff0600720b */ /* 0x000fe40003f55000 */
[----:B------:R-:W-:Y:S01]  /*a9e0*/  SHF.R.S32.HI R12, RZ, 0x1, R12 ;  /* 0x00000001ff0c7819 */ /* 0x000fe2000001140c */
[----:B------:R-:W-:Y:S01]  /*a9f0*/  IMAD.IADD R11, R11, 0x1, -R14 ;  /* 0x000000010b0b7824 */ /* 0x000fe200078e0a0e */
[----:B------:R-:W1:Y:S01]  /*aa00*/  @P3 MUFU.RCP R9, R7 ;  /* 0x0000000700093308 */ /* 0x000e620000001000 */
[----:B------:R-:W-:Y:S01]  /*aa10*/  LOP3.LUT R13, R13, 0xc0, RZ, 0xc0, !PT ;  /* 0x000000c00d0d7812 */ /* 0x000fe200078ec0ff */
[----:B------:R-:W2:Y:S01]  /*aa20*/  @P3 LDC R30, c[0x0][0x2e8] ;  /* 0x0000ba00ff1e3b82 */ /* 0x000ea20000000800 */
[C---:B------:R-:W-:Y:S01]  /*aa30*/  SHF.L.U32 R14, R12.reuse, 0x6, RZ ;  /* 0x000000060c0e7819 */ /* 0x040fe200000006ff */
[----:B------:R-:W-:Y:S01]  /*aa40*/  IMAD R11, R11, 0x10, R10 ;  /* 0x000000100b0b7824 */ /* 0x000fe200078e020a */
[----:B------:R-:W-:-:S02]  /*aa50*/  LOP3.LUT P0, RZ, R12, 0x2, RZ, 0xc0, !PT ;  /* 0x000000020cff7812 */ /* 0x000fc4000780c0ff */
[----:B------:R-:W-:Y:S01]  /*aa60*/  LOP3.LUT R14, R14, 0xc0, RZ, 0xc0, !PT ;  /* 0x000000c00e0e7812 */ /* 0x000fe200078ec0ff */
[----:B------:R3:W-:Y:S01]  /*aa70*/  @P3 MUFU.LG2 R31, R7 ;  /* 0x00000007001f3308 */ /* 0x0007e20000000c00 */
[----:B------:R-:W-:Y:S02]  /*aa80*/  LOP3.LUT R10, R12, 0x1, RZ, 0xc0, !PT ;  /* 0x000000010c0a7812 */ /* 0x000fe400078ec0ff */
[----:B------:R-:W-:Y:S02]  /*aa90*/  LEA.HI R14, R14, R14, RZ, 0x1d ;  /* 0x0000000e0e0e7211 */ /* 0x000fe400078fe8ff */
[----:B------:R-:W-:Y:S02]  /*aaa0*/  ISETP.NE.U32.AND P1, PT, R10, 0x1, PT ;  /* 0x000000010a00780c */ /* 0x000fe40003f25070 */
[----:B------:R-:W-:Y:S01]  /*aab0*/  MOV R10, 0xffffffe0 ;  /* 0xffffffe0000a7802 */ /* 0x000fe20000000f00 */
[----:B------:R-:W4:Y:S01]  /*aac0*/  @P2 MUFU.RCP R8, R6 ;  /* 0x0000000600082308 */ /* 0x000f220000001000 */
[----:B------:R-:W-:-:S02]  /*aad0*/  IMAD.U32 R11, R11, 0x2, R14 ;  /* 0x000000020b0b7824 */ /* 0x000fc400078e000e */
        /* <DEDUP_REMOVED lines=9> */
[----:B---3--:R-:W1:Y:S01]  /*ab70*/  @P2 LDC R7, c[0x0][0x2e8] ;  /* 0x0000ba00ff072b82 */ /* 0x008e620000000800 */
[----:B------:R-:W-:Y:S01]  /*ab80*/  SEL R11, R10, 0x20, !P1 ;  /* 0x000000200a0b7807 */ /* 0x000fe20004800000 */
[----:B------:R-:W3:Y:S01]  /*ab90*/  @P2 MUFU.LG2 R32, R6 ;  /* 0x0000000600202308 */ /* 0x000ee20000000c00 */
[----:B------:R-:W-:Y:S01]  /*aba0*/  LOP3.LUT R148, R13, 0x18, R148, 0xf8, !PT ;  /* 0x000000180d947812 */ /* 0x000fe200078ef894 */
[C---:B------:R-:W-:Y:S01]  /*abb0*/  VIADD R10, R9.reuse, 0x40 ;  /* 0x00000040090a7836 */ /* 0x040fe20000000000 */
[C---:B------:R-:W-:Y:S01]  /*abc0*/  IADD3 R12, R9.reuse, R11, RZ ;  /* 0x0000000b090c7210 */ /* 0x040fe20007ffe0ff */
[----:B------:R-:W-:-:S02]  /*abd0*/  @P0 VIADD R10, R9, 0xffffffc0 ;  /* 0xffffffc0090a0836 */ /* 0x000fc40000000000 */
[C---:B----4-:R-:W-:Y:S01]  /*abe0*/  FMUL.FTZ R83, R8.reuse, R83 ;  /* 0x0000005308537220 */ /* 0x050fe20000410000 */
        /* <DEDUP_REMOVED lines=9> */
[----:B------:R-:W-:Y:S01]  /*ac80*/  SHF.R.U32.HI R13, RZ, 0x3, R13 ;  /* 0x00000003ff0d7819 */ /* 0x000fe2000001160d */
[----:B------:R-:W-:Y:S01]  /*ac90*/  @P3 FMUL.FTZ R31, R31, 0.69314718246459960938 ;  /* 0x3f3172181f1f3820 */ /* 0x000fe20000410000 */
[----:B------:R-:W-:Y:S01]  /*aca0*/  LOP3.LUT R3, R3, 0xffffffe0, RZ, 0xc0, !PT ;  /* 0xffffffe003037812 */ /* 0x000fe200078ec0ff */
[----:B------:R4:W-:Y:S01]  /*acb0*/  STS.64 [R9+0x400], R82 ;  /* 0x0004005209007388 */ /* 0x0009e20000000a00 */
[----:B------:R-:W-:Y:S01]  /*acc0*/  LOP3.LUT R13, R148, R13, RZ, 0x3c, !PT ;  /* 0x0000000d940d7212 */ /* 0x000fe200078e3cff */
[----:B---3--:R-:W-:Y:S01]  /*acd0*/  @P2 FMUL.FTZ R32, R32, 0.69314718246459960938 ;  /* 0x3f31721820202820 */ /* 0x008fe20000410000 */
[----:B------:R-:W-:Y:S01]  /*ace0*/  LEA.HI R4, R4, R5, RZ, 0x3 ;  /* 0x0000000504047211 */ /* 0x000fe200078f18ff */
[----:B------:R-:W-:Y:S01]  /*acf0*/  STS.64 [R12], R76 ;  /* 0x0000004c0c007388 */ /* 0x000fe20000000a00 */
[----:B------:R-:W-:-:S02]  /*ad00*/  IMAD.IADD R3, R5, 0x1, -R3 ;  /* 0x0000000105037824 */ /* 0x000fc400078e0a03 */
[----:B------:R-:W-:Y:S01]  /*ad10*/  IMAD.IADD R13, R146, 0x1, R13 ;  /* 0x00000001920d7824 */ /* 0x000fe200078e020d */
[----:B------:R-:W-:Y:S01]  /*ad20*/  STS.64 [R12+0x400], R78 ;  /* 0x0004004e0c007388 */ /* 0x000fe20000000a00 */
[----:B------:R-:W-:Y:S02]  /*ad30*/  LOP3.LUT R4, R4, 0xfffffff8, RZ, 0xc0, !PT ;  /* 0xfffffff804047812 */ /* 0x000fe400078ec0ff */
[----:B------:R-:W-:Y:S01]  /*ad40*/  LOP3.LUT P0, RZ, R3, 0x3, RZ, 0xc0, !PT ;  /* 0x0000000303ff7812 */ /* 0x000fe2000780c0ff */
[----:B------:R-:W-:Y:S01]  /*ad50*/  STS.64 [R10], R72 ;  /* 0x000000480a007388 */ /* 0x000fe20000000a00 */
[----:B------:R-:W-:Y:S02]  /*ad60*/  LEA R13, R13, UR5, 0x2 ;  /* 0x000000050d0d7c11 */ /* 0x000fe4000f8e10ff */
[----:B------:R-:W-:Y:S01]  /*ad70*/  IADD3 R4, -R4, R5, RZ ;  /* 0x0000000504047210 */ /* 0x000fe20007ffe1ff */
[----:B------:R-:W-:Y:S01]  /*ad80*/  STS.64 [R10+0x400], R74 ;  /* 0x0004004a0a007388 */ /* 0x000fe20000000a00 */
[----:B------:R-:W-:-:S03]  /*ad90*/  IMAD.MOV R5, RZ, RZ, -R149 ;  /* 0x000000ffff057224 */ /* 0x000fc600078e0a95 */
[----:B------:R-:W-:Y:S01]  /*ada0*/  STS.64 [R11], R68 ;  /* 0x000000440b007388 */ /* 0x000fe20000000a00 */
[----:B-----5:R-:W-:-:S03]  /*adb0*/  IMAD R5, R29, R5, UR4 ;  /* 0x000000041d057e24 */ /* 0x020fc6000f8e0205 */
[----:B------:R3:W-:Y:S01]  /*adc0*/  STS.64 [R11+0x400], R70 ;  /* 0x000400460b007388 */ /* 0x0007e20000000a00 */
[----:B------:R-:W-:Y:S06]  /*add0*/  BAR.SYNC.DEFER_BLOCKING 0x0 ;  /* 0x0000000000007b1d */ /* 0x000fec0000010000 */
[----:B------:R-:W5:Y:S01]  /*ade0*/  S2R R8, SR_TID.X ;  /* 0x0000000000087919 */ /* 0x000f620000002100 */
[----:B----4-:R-:W4:Y:S01]  /*adf0*/  S2R R9, SR_CTAID.Y ;  /* 0x0000000000097919 */ /* 0x010f220000002600 */
[----:B---3--:R-:W4:Y:S01]  /*ae00*/  LDC.64 R10, c[0x0][0x2c0] ;  /* 0x0000b000ff0a7b82 */ /* 0x008f220000000a00 */
[----:B------:R3:W1:Y:S04]  /*ae10*/  LDS.128 R24, [R13] ;  /* 0x000000000d187984 */ /* 0x0006680000000c00 */
[----:B------:R3:W1:Y:S04]  /*ae20*/  LDS.128 R20, [R13+0x800] ;  /* 0x000800000d147984 */ /* 0x0006680000000c00 */
[----:B------:R3:W1:Y:S04]  /*ae30*/  LDS.128 R16, [R13+0x1000] ;  /* 0x001000000d107984 */ /* 0x0006680000000c00 */
[----:B------:R-:W1:Y:S01]  /*ae40*/  LDS.128 R12, [R13+0x1800] ;  /* 0x001800000d0c7984 */ /* 0x000e620000000c00 */
[----:B-----5:R-:W-:-:S04]  /*ae50*/  SHF.R.S32.HI R6, RZ, 0x1f, R8 ;  /* 0x0000001fff067819 */ /* 0x020fc80000011408 */
[----:B------:R-:W-:Y:S01]  /*ae60*/  LEA.HI R6, R6, R8, RZ, 0x3 ;  /* 0x0000000806067211 */ /* 0x000fe200078f18ff */
[----:B------:R-:W-:Y:S02]  /*ae70*/  IMAD.MOV.U32 R8, RZ, RZ, -0x800000 ;  /* 0xff800000ff087424 */ /* 0x000fe400078e00ff */
[----:B--2---:R-:W-:Y:S01]  /*ae80*/  @P3 FFMA.FTZ R8, R2, R30, R31 ;  /* 0x0000001e02083223 */ /* 0x004fe2000001001f */
[----:B----4-:R-:W-:Y:S01]  /*ae90*/  IMAD R9, R9, R10, R149 ;  /* 0x0000000a09097224 */ /* 0x010fe200078e0295 */
[----:B------:R-:W-:Y:S02]  /*aea0*/  SHF.L.U32 R30, R4, 0x2, RZ ;  /* 0x00000002041e7819 */ /* 0x000fe400000006ff */
[----:B------:R-:W-:Y:S01]  /*aeb0*/  MOV R2, 0xff800000 ;  /* 0xff80000000027802 */ /* 0x000fe20000000f00 */
[----:B------:R-:W-:Y:S02]  /*aec0*/  IMAD R5, R9, R29, R5 ;  /* 0x0000001d09057224 */ /* 0x000fe400078e0205 */
[----:B-1----:R-:W-:Y:S01]  /*aed0*/  @P2 FFMA.FTZ R2, R0, R7, R32 ;  /* 0x0000000700022223 */ /* 0x002fe20000010020 */
[----:B------:R-:W-:-:S02]  /*aee0*/  SHF.R.S32.HI R6, RZ, 0x3, R6 ;  /* 0x00000003ff067819 */ /* 0x000fc40000011406 */
[----:B------:R-:W-:Y:S01]  /*aef0*/  SHF.R.S32.HI R31, RZ, 0x1f, R30 ;  /* 0x0000001fff1f7819 */ /* 0x000fe2000001141e */
[----:B------:R-:W-:Y:S01]  /*af00*/  IMAD R5, R5, R11, R28 ;  /* 0x0000000b05057224 */ /* 0x000fe200078e021c */
[----:B---3--:R-:W-:Y:S06]  /*af10*/  @P0 BRA `(.L_x_4826) ;  /* 0x00000000002c0947 */ /* 0x008fec0003800000 */
        /* <DEDUP_REMOVED lines=11> */
.L_x_4826:
[----:B------:R-:W-:Y:S05]  /*afd0*/  BSYNC B0 ;  /* 0x0000000000007941 */ /* 0x000fea0003800000 */
.L_x_4825:
        /* <DEDUP_REMOVED lines=9> */
[C---:B------:R-:W-:Y:S02]  /*b070*/  IADD3 R0, P0, R5.reuse, R30, RZ ;  /* 0x0000001e05007210 */ /* 0x040fe40007f1e0ff */
        /* <DEDUP_REMOVED lines=12> */
.L_x_4827:
        /* <DEDUP_REMOVED lines=12> */
.L_x_5380:


//--------------------- .text._ZN5flash24flash_fwd_splitkv_kernelI23Flash_fwd_kernel_traitsILi32ELi64ELi128ELi4ELb0ELb0EN7cutlass6half_tE19Flash_kernel_traitsILi32ELi64ELi128ELi4ES3_EELb1ELb0ELb0ELb0ELb1ELb1ELb1ELb0EEEvNS_16Flash_fwd_paramsE --------------------------
	.section	.text._ZN5flash24flash_fwd_splitkv_kernelI23Flash_fwd_kernel_traitsILi32ELi64ELi128ELi4ELb0ELb0EN7cutlass6half_tE19Flash_kernel_traitsILi32ELi64ELi128ELi4ES3_EELb1ELb0ELb0ELb0ELb1ELb1ELb1ELb0EEEvNS_16Flash_fwd_paramsE,"ax",@progbits
	.align	128
        .global         _ZN5flash24flash_fwd_splitkv_kernelI23Flash_fwd_kernel_traitsILi32ELi64ELi128ELi4ELb0ELb0EN7cutlass6half_tE19Flash_kernel_traitsILi32ELi64ELi128ELi4ES3_EELb1ELb0ELb0ELb0ELb1ELb1ELb1ELb0EEEvNS_16Flash_fwd_paramsE
        .type           _ZN5flash24flash_fwd_splitkv_kernelI23Flash_fwd_kernel_traitsILi32ELi64ELi128ELi4ELb0ELb0EN7cutlass6half_tE19Flash_kernel_traitsILi32ELi64ELi128ELi4ES3_EELb1ELb0ELb0ELb0ELb1ELb1ELb1ELb0EEEvNS_16Flash_fwd_paramsE,@function
        .size           _ZN5flash24flash_fwd_splitkv_kernelI23Flash_fwd_kernel_traitsILi32ELi64ELi128ELi4ELb0ELb0EN7cutlass6half_tE19Flash_kernel_traitsILi32ELi64ELi128ELi4ES3_EELb1ELb0ELb0ELb0ELb1ELb1ELb1ELb0EEEvNS_16Flash_fwd_paramsE,(.L_x_5381 - _ZN5flash24flash_fwd_splitkv_kernelI23Flash_fwd_kernel_traitsILi32ELi64ELi128ELi4ELb0ELb0EN7cutlass6half_tE19Flash_kernel_traitsILi32ELi64ELi128ELi4ES3_EELb1ELb0ELb0ELb0ELb1ELb1ELb1ELb0EEEvNS_16Flash_fwd_paramsE)
        .other          _ZN5flash24flash_fwd_splitkv_kernelI23Flash_fwd_kernel_traitsILi32ELi64ELi128ELi4ELb0ELb0EN7cutlass6half_tE19Flash_kernel_traitsILi32ELi64ELi128ELi4ES3_EELb1ELb0ELb0ELb0ELb1ELb1ELb1ELb0EEEvNS_16Flash_fwd_paramsE,@"STO_CUDA_ENTRY STV_DEFAULT"
_ZN5flash24flash_fwd_splitkv_kernelI23Flash_fwd_kernel_traitsILi32ELi64ELi128ELi4ELb0ELb0EN7cutlass6half_tE19Flash_kernel_traitsILi32ELi64ELi128ELi4ES3_EELb1ELb0ELb0ELb0ELb1ELb1ELb1ELb0EEEvNS_16Flash_fwd_paramsE:
.text._ZN5flash24flash_fwd_splitkv_kernelI23Flash_fwd_kernel_traitsILi32ELi64ELi128ELi4ELb0ELb0EN7cutlass6half_tE19Flash_kernel_traitsILi32ELi64ELi128ELi4ES3_EELb1ELb0ELb0ELb0ELb1ELb1ELb1ELb0EEEvNS_16Flash_fwd_paramsE:
        /* <DEDUP_REMOVED lines=51> */
[----:B------:R-:W-:-:S02]  /*0330*/  IMAD R38, R5, R2, R38 ;  /* 0x0000000205267224 */ /* 0x000fc400078e0226 */
[----:B------:R-:W-:-:S06]  /*0340*/  @P1 IMAD.IADD R22, R7, 0x1, -R10 ;  /* 0x0000000107161824 */ /* 0x000fcc00078e0a0a */
[----:B------:R-:W4:Y:S02]  /*0350*/  @!P1 LDC R22, c[0x0][0x2c4] ;  /* 0x0000b100ff169b82 */ /* 0x000f240000000800 */
[----:B-123--:R-:W-:Y:S05]  /*0360*/  @!P0 BRA `(.L_x_4828) ;  /* 0x0000000000108947 */ /* 0x00efea0003800000 */
[----:B------:R-:W2:Y:S02]  /*0370*/  @P3 LDG.E R3, desc[UR14][R8.64+0x4] ;  /* 0x0000040e08033981 */ /* 0x000ea4000c1e1900 */
[----:B--2--5:R-:W-:-:S06]  /*0380*/  @P3 IADD3 R4, R3, -R6, RZ ;  /* 0x8000000603043210 */ /* 0x024fcc0007ffe0ff */
[----:B------:R2:W5:Y:S01]  /*0390*/  @!P3 LDG.E R4, desc[UR14][R8.64] ;  /* 0x0000000e0804b981 */ /* 0x000562000c1e1900 */
[----:B------:R-:W-:Y:S05]  /*03a0*/  BRA `(.L_x_4829) ;  /* 0x0000000000047947 */ /* 0x000fea0003800000 */
.L_x_4828:
[----:B------:R-:W1:Y:S02]  /*03b0*/  LDC R4, c[0x0][0x2c8] ;  /* 0x0000b200ff047b82 */ /* 0x000e640000000800 */
.L_x_4829:
        /* <DEDUP_REMOVED lines=56> */
[----:B------:R-:W-:Y:S01]  /*0740*/  SHF.R.S32.HI R2, RZ, 0x7, R2 ;  /* 0x00000007ff027819 */ /* 0x000fe20000011402 */
[----:B------:R-:W1:Y:S01]  /*0750*/  S2R R7, SR_TID.X ;  /* 0x0000000000077919 */ /* 0x000e620000002100 */
[----:B------:R-:W-:-:S04]  /*0760*/  SHF.R.S32.HI R4, RZ, 0x7, R4 ;  /* 0x00000007ff047819 */ /* 0x000fc80000011404 */
[----:B------:R-:W-:-:S04]  /*0770*/  VIADDMNMX R9, R145, R9, R4, PT ;  /* 0x0000000991097246 */ /* 0x000fc80003800104 */
[----:B------:R-:W-:-:S04]  /*0780*/  VIMNMX R20, R9, R2, PT ;  /* 0x0000000209147248 */ /* 0x000fc80003fe0100 */
[----:B------:R-:W-:-:S13]  /*0790*/  ISETP.GE.AND P0, PT, R145, R20, PT ;  /* 0x000000149100720c */ /* 0x000fda0003f06270 */
[----:B------:R-:W-:Y:S05]  /*07a0*/  @!P0 BRA `(.L_x_4830) ;  /* 0x0000000000d08947 */ /* 0x000fea0003800000 */
[----:B------:R-:W2:Y:S01]  /*07b0*/  LDC.64 R2, c[0x0][0x2c0] ;  /* 0x0000b000ff027b82 */ /* 0x000ea20000000a00 */
[----:B-1----:R-:W-:Y:S01]  /*07c0*/  SHF.R.S32.HI R6, RZ, 0x1f, R7 ;  /* 0x0000001fff067819 */ /* 0x002fe20000011407 */
[----:B------:R-:W-:Y:S01]  /*07d0*/  ULDC UR4, c[0x0][0x2dc] ;  /* 0x0000b70000047ab9 */ /* 0x000fe20000000800 */
[----:B------:R-:W-:Y:S01]  /*07e0*/  IMAD.IADD R22, R22, 0x1, -R21 ;  /* 0x0000000116167824 */ /* 0x000fe200078e0a15 */
[----:B------:R-:W-:Y:S02]  /*07f0*/  LOP3.LUT P6, RZ, R7, 0x7, RZ, 0xc0, !PT ;  /* 0x0000000707ff7812 */ /* 0x000fe400078cc0ff */
[----:B------:R-:W-:-:S04]  /*0800*/  LEA.HI R6, R6, R7, RZ, 0x3 ;  /* 0x0000000706067211 */ /* 0x000fc800078f18ff */
[----:B------:R-:W-:-:S05]  /*0810*/  LOP3.LUT R4, R6, 0x3ffffff8, RZ, 0xc0, !PT ;  /* 0x3ffffff806047812 */ /* 0x000fca00078ec0ff */
[----:B------:R-:W-:-:S04]  /*0820*/  IMAD.IADD R4, R7, 0x1, -R4 ;  /* 0x0000000107047824 */ /* 0x000fc800078e0a04 */
[----:B------:R-:W-:Y:S02]  /*0830*/  IMAD.SHL.U32 R4, R4, 0x4, RZ ;  /* 0x0000000404047824 */ /* 0x000fe400078e00ff */
[----:B--2---:R-:W-:-:S04]  /*0840*/  IMAD R2, R0, R2, R151 ;  /* 0x0000000200027224 */ /* 0x004fc800078e0297 */
[----:B------:R-:W-:Y:S01]  /*0850*/  IMAD R2, R2, R5, R38 ;  /* 0x0000000502027224 */ /* 0x000fe200078e0226 */
[----:B------:R-:W-:-:S03]  /*0860*/  SHF.R.S32.HI R5, RZ, 0x1f, R4 ;  /* 0x0000001fff057819 */ /* 0x000fc60000011404 */
        /* <DEDUP_REMOVED lines=40> */
.L_x_4830:
        /* <DEDUP_REMOVED lines=14> */
[----:B------:R-:W-:-:S05]  /*0bd0*/  SHF.R.S32.HI R5, RZ, 0x1f, R151 ;  /* 0x0000001fff057819 */ /* 0x000fca0000011497 */
[-C--:B--2---:R-:W-:Y:S02]  /*0be0*/  IMAD R4, R5, R2.reuse, RZ ;  /* 0x0000000205047224 */ /* 0x084fe400078e02ff */
        /* <DEDUP_REMOVED lines=8> */
.L_x_4831:
[----:B------:R-:W-:Y:S05]  /*0c70*/  @!P6 BRA `(.L_x_4832) ;  /* 0x00000004003ce947 */ /* 0x000fea0003800000 */
[----:B------:R-:W2:Y:S01]  /*0c80*/  LDC R6, c[0x0][0x380] ;  /* 0x0000e000ff067b82 */ /* 0x000ea20000000800 */
[----:B------:R-:W-:Y:S01]  /*0c90*/  LEA R9, R20, 0xffffff80, 0x7 ;  /* 0xffffff8014097811 */ /* 0x000fe200078e38ff */
[----:B------:R-:W-:-:S03]  /*0ca0*/  ULDC.64 UR4, c[0x0][0x230] ;  /* 0x00008c0000047ab9 */ /* 0x000fc60000000a00 */
[----:B-----5:R-:W-:-:S03]  /*0cb0*/  IABS R0, R9 ;  /* 0x0000000900007213 */ /* 0x020fc60000000000 */
[----:B------:R-:W3:Y:S08]  /*0cc0*/  LDC R11, c[0x0][0x278] ;  /* 0x00009e00ff0b7b82 */ /* 0x000ef00000000800 */
[----:B------:R-:W4:Y:S01]  /*0cd0*/  LDC.64 R84, c[0x0][0x248] ;  /* 0x00009200ff547b82 */ /* 0x000f220000000a00 */
        /* <DEDUP_REMOVED lines=25> */
[----:B---3--:R-:W-:-:S04]  /*0e70*/  IABS R2, R11 ;  /* 0x0000000b00027213 */ /* 0x008fc80000000000 */
[----:B------:R-:W3:Y:S08]  /*0e80*/  I2F.RP R5, R2 ;  /* 0x0000000200057306 */ /* 0x000ef00000209400 */
[----:B---3--:R-:W3:Y:S02]  /*0e90*/  MUFU.RCP R14, R5 ;  /* 0x00000005000e7308 */ /* 0x008ee40000001000 */
[----:B---3--:R-:W-:-:S06]  /*0ea0*/  VIADD R14, R14, 0xffffffe ;  /* 0x0ffffffe0e0e7836 */ /* 0x008fcc0000000000 */
[----:B------:R-:W3:Y:S02]  /*0eb0*/  F2I.FTZ.U32.TRUNC.NTZ R15, R14 ;  /* 0x0000000e000f7305 */ /* 0x000ee4000021f000 */
[----:B---3--:R-:W-:Y:S01]  /*0ec0*/  IADD3 R3, RZ, -R15, RZ ;  /* 0x8000000fff037210 */ /* 0x008fe20007ffe0ff */
        /* <DEDUP_REMOVED lines=11> */
[----:B--2---:R-:W-:-:S07]  /*0f80*/  SHF.R.S32.HI R17, RZ, 0x1f, R9 ;  /* 0x0000001fff117819 */ /* 0x004fce0000011409 */
        /* <DEDUP_REMOVED lines=11> */
[----:B----4-:R-:W-:Y:S01]  /*1040*/  SHF.R.S32.HI R5, RZ, 0x1f, R0 ;  /* 0x0000001fff057819 */ /* 0x010fe20000011400 */
        /* <DEDUP_REMOVED lines=8> */
[----:B------:R-:W-:-:S02]  /*10d0*/  IMAD R4, R17, R84, RZ ;  /* 0x0000005411047224 */ /* 0x000fc400078e02ff */
        /* <DEDUP_REMOVED lines=9> */
.L_x_4832:
[----:B------:R-:W2:Y:S01]  /*1170*/  LDC R15, c[0x0][0x278] ;  /* 0x00009e00ff0f7b82 */ /* 0x000ea20000000800 */
[----:B------:R-:W-:-:S13]  /*1180*/  ISETP.NE.AND P3, PT, R6, -0x1, PT ;  /* 0xffffffff0600780c */ /* 0x000fda0003f65270 */
[----:B------:R-:W3:Y:S01]  /*1190*/  @P3 LDC.64 R84, c[0x0][0x248] ;  /* 0x00009200ff543b82 */ /* 0x000ee20000000a00 */
[----:B------:R-:W-:Y:S01]  /*11a0*/  @P3 IMAD.IADD R18, R11, 0x1, R6 ;  /* 0x000000010b123824 */ /* 0x000fe200078e0206 */
[----:B--2---:R-:W-:-:S04]  /*11b0*/  IABS R3, R15 ;  /* 0x0000000f00037213 */ /* 0x004fc80000000000 */
[----:B------:R-:W2:Y:S01]  /*11c0*/  I2F.RP R5, R3 ;  /* 0x0000000300057306 */ /* 0x000ea20000209400 */
[C---:B---3--:R-:W-:Y:S02]  /*11d0*/  @P3 IMAD R13, R18.reuse, R85, RZ ;  /* 0x00000055120d3224 */ /* 0x048fe400078e02ff */
[----:B------:R-:W-:-:S05]  /*11e0*/  @P3 IMAD.WIDE.U32 R18, R18, R84, RZ ;  /* 0x0000005412123225 */ /* 0x000fca00078e00ff */
[----:B--2---:R-:W2:Y:S01]  /*11f0*/  MUFU.RCP R8, R5 ;  /* 0x0000000500087308 */ /* 0x004ea20000001000 */
[----:B------:R-:W-:Y:S02]  /*1200*/  @P3 IADD3 R13, R19, R13, RZ ;  /* 0x0000000d130d3210 */ /* 0x000fe40007ffe0ff */
[----:B------:R-:W-:Y:S01]  /*1210*/  @P3 MOV R12, R18 ;  /* 0x00000012000c3202 */ /* 0x000fe20000000f00 */
[----:B--2---:R-:W-:-:S04]  /*1220*/  VIADD R8, R8, 0xffffffe ;  /* 0x0ffffffe08087836 */ /* 0x004fc80000000000 */
[----:B------:R-:W2:Y:S02]  /*1230*/  F2I.FTZ.U32.TRUNC.NTZ R9, R8 ;  /* 0x0000000800097305 */ /* 0x000ea4000021f000 */
[----:B--2---:R-:W-:Y:S01]  /*1240*/  IMAD.MOV R2, RZ, RZ, -R9 ;  /* 0x000000ffff027224 */ /* 0x004fe200078e0a09 */
[----:B------:R-:W-:-:S03]  /*1250*/  MOV R8, RZ ;  /* 0x000000ff00087202 */ /* 0x000fc60000000f00 */
[----:B------:R-:W-:Y:S01]  /*1260*/  IMAD R4, R2, R3, RZ ;  /* 0x0000000302047224 */ /* 0x000fe200078e02ff */
[----:B------:R-:W-:-:S03]  /*1270*/  IABS R2, R38 ;  /* 0x0000002600027213 */ /* 0x000fc60000000000 */
[----:B------:R-:W-:Y:S01]  /*1280*/  IMAD.HI.U32 R9, R9, R4, R8 ;  /* 0x0000000409097227 */ /* 0x000fe200078e0008 */
[----:B------:R-:W-:-:S03]  /*1290*/  LOP3.LUT R8, R38, R15, RZ, 0x3c, !PT ;  /* 0x0000000f26087212 */ /* 0x000fc600078e3cff */
[----:B------:R-:W-:Y:S01]  /*12a0*/  IMAD.MOV.U32 R4, RZ, RZ, R2 ;  /* 0x000000ffff047224 */ /* 0x000fe200078e0002 */
[----:B------:R-:W-:-:S03]  /*12b0*/  ISETP.GE.AND P1, PT, R8, RZ, PT ;  /* 0x000000ff0800720c */ /* 0x000fc60003f26270 */
[----:B------:R-:W-:Y:S01]  /*12c0*/  IMAD.HI.U32 R24, R9, R4, RZ ;  /* 0x0000000409187227 */ /* 0x000fe200078e00ff */
[----:B------:R-:W-:-:S03]  /*12d0*/  LEA R9, R20, 0xffffff80, 0x7 ;  /* 0xffffff8014097811 */ /* 0x000fc600078e38ff */
[----:B------:R-:W-:Y:S01]  /*12e0*/  IMAD.MOV R2, RZ, RZ, -R24 ;  /* 0x000000ffff027224 */ /* 0x000fe200078e0a18 */
[----:B------:R-:W-:-:S03]  /*12f0*/  SHF.R.S32.HI R17, RZ, 0x1f, R9 ;  /* 0x0000001fff117819 */ /* 0x000fc60000011409 */
[C---:B------:R-:W-:Y:S02]  /*1300*/  IMAD R2, R3.reuse, R2, R4 ;  /* 0x0000000203027224 */ /* 0x040fe400078e0204 */
[----:B------:R-:W2:Y:S03]  /*1310*/  @P3 LDC.64 R4, c[0x0][0x250] ;  /* 0x00009400ff043b82 */ /* 0x000ea60000000a00 */
[----:B------:R-:W-:-:S13]  /*1320*/  ISETP.GT.U32.AND P0, PT, R3, R2, PT ;  /* 0x000000020300720c */ /* 0x000fda0003f04070 */
[-C--:B------:R-:W-:Y:S02]  /*1330*/  @!P0 IADD3 R2, R2, -R3.reuse, RZ ;  /* 0x8000000302028210 */ /* 0x080fe40007ffe0ff */
[----:B------:R-:W-:Y:S02]  /*1340*/  @!P0 IADD3 R24, R24, 0x1, RZ ;  /* 0x0000000118188810 */ /* 0x000fe40007ffe0ff */
[----:B------:R-:W-:Y:S02]  /*1350*/  ISETP.GE.U32.AND P2, PT, R2, R3, PT ;  /* 0x000000030200720c */ /* 0x000fe40003f46070 */
[----:B------:R-:W3:Y:S01]  /*1360*/  LDC.64 R2, c[0x0][0x260] ;  /* 0x00009800ff027b82 */ /* 0x000ee20000000a00 */
[----:B------:R-:W-:-:S10]  /*1370*/  ISETP.NE.AND P0, PT, R15, RZ, PT ;  /* 0x000000ff0f00720c */ /* 0x000fd40003f05270 */
[----:B------:R-:W-:-:S04]  /*1380*/  @P2 VIADD R24, R24, 0x1 ;  /* 0x0000000118182836 */ /* 0x000fc80000000000 */
[----:B------:R-:W-:Y:S01]  /*1390*/  @!P1 IMAD.MOV R24, RZ, RZ, -R24 ;  /* 0x000000ffff189224 */ /* 0x000fe200078e0a18 */
[----:B------:R-:W-:Y:S06]  /*13a0*/  @P3 BRA `(.L_x_4834) ;  /* 0x0000000000303947 */ /* 0x000fec0003800000 */
[----:B------:R-:W4:Y:S01]  /*13b0*/  LDC.64 R84, c[0x0][0x248] ;  /* 0x00009200ff547b82 */ /* 0x000f220000000a00 */
[----:B------:R-:W-:-:S07]  /*13c0*/  SHF.R.S32.HI R19, RZ, 0x1f, R11 ;  /* 0x0000001fff137819 */ /* 0x000fce000001140b */
[----:B------:R-:W1:Y:S01]  /*13d0*/  LDC.64 R12, c[0x0][0x230] ;  /* 0x00008c00ff0c7b82 */ /* 0x000e620000000a00 */
[-C--:B----4-:R-:W-:Y:S01]  /*13e0*/  IMAD R14, R19, R84.reuse, RZ ;  /* 0x00000054130e7224 */ /* 0x090fe200078e02ff */
[----:B-----5:R-:W-:Y:S01]  /*13f0*/  SHF.R.S32.HI R19, RZ, 0x1f, R0 ;  /* 0x0000001fff137819 */ /* 0x020fe20000011400 */
[----:B------:R-:W-:-:S04]  /*1400*/  IMAD.WIDE.U32 R26, R11, R84, RZ ;  /* 0x000000540b1a7225 */ /* 0x000fc800078e00ff */
[----:B------:R-:W-:Y:S02]  /*1410*/  IMAD R14, R11, R85, R14 ;  /* 0x000000550b0e7224 */ /* 0x000fe400078e020e */
[----:B-1----:R-:W-:-:S03]  /*1420*/  IMAD R8, R19, R12, RZ ;  /* 0x0000000c13087224 */ /* 0x002fc600078e02ff */
[----:B------:R-:W-:Y:S01]  /*1430*/  IADD3 R27, R27, R14, RZ ;  /* 0x0000000e1b1b7210 */ /* 0x000fe20007ffe0ff */
[C---:B------:R-:W-:Y:S02]  /*1440*/  IMAD R8, R0.reuse, R13, R8 ;  /* 0x0000000d00087224 */ /* 0x040fe400078e0208 */
[----:B------:R-:W-:-:S05]  /*1450*/  IMAD.WIDE.U32 R12, R0, R12, R26 ;  /* 0x0000000c000c7225 */ /* 0x000fca00078e001a */
[----:B------:R-:W-:-:S07]  /*1460*/  IADD3 R13, R13, R8, RZ ;  /* 0x000000080d0d7210 */ /* 0x000fce0007ffe0ff */
.L_x_4834:
[----:B------:R-:W-:Y:S01]  /*1470*/  IMAD R8, R17, R84, RZ ;  /* 0x0000005411087224 */ /* 0x000fe200078e02ff */
[----:B------:R-:W-:Y:S01]  /*1480*/  @!P0 LOP3.LUT R24, RZ, R15, RZ, 0x33, !PT ;  /* 0x0000000fff188212 */ /* 0x000fe200078e33ff */
[-C--:B------:R-:W-:Y:S01]  /*1490*/  IMAD.WIDE.U32 R12, R84, R9.reuse, R12 ;  /* 0x00000009540c7225 */ /* 0x080fe200078e000c */
[----:B------:R-:W-:Y:S02]  /*14a0*/  @P3 IADD3 R6, R11, R6, RZ ;  /* 0x000000060b063210 */ /* 0x000fe40007ffe0ff */
[----:B------:R-:W-:Y:S01]  /*14b0*/  SHF.R.S32.HI R23, RZ, 0x1f, R24 ;  /* 0x0000001fff177819 */ /* 0x000fe20000011418 */
[----:B------:R-:W-:Y:S02]  /*14c0*/  IMAD R15, R85, R9, R8 ;  /* 0x00000009550f7224 */ /* 0x000fe400078e0208 */
[----:B--2---:R-:W-:-:S03]  /*14d0*/  @P3 IMAD.WIDE.U32 R32, R6, R4, RZ ;  /* 0x0000000406203225 */ /* 0x004fc600078e00ff */
[----:B------:R-:W-:Y:S01]  /*14e0*/  IADD3 R13, R13, R15, RZ ;  /* 0x0000000f0d0d7210 */ /* 0x000fe20007ffe0ff */
[-C--:B---3--:R-:W-:Y:S02]  /*14f0*/  IMAD R8, R23, R2.reuse, RZ ;  /* 0x0000000217087224 */ /* 0x088fe400078e02ff */
[----:B------:R-:W-:-:S04]  /*1500*/  IMAD.WIDE.U32 R36, R24, R2, R12 ;  /* 0x0000000218247225 */ /* 0x000fc800078e000c */
[----:B------:R-:W-:Y:S02]  /*1510*/  IMAD R3, R24, R3, R8 ;  /* 0x0000000318037224 */ /* 0x000fe400078e0208 */
[----:B------:R-:W-:-:S03]  /*1520*/  @P3 IMAD R8, R6, R5, R33 ;  /* 0x0000000506083224 */ /* 0x000fc600078e0221 */
[----:B------:R-:W-:Y:S01]  /*1530*/  IADD3 R6, R37, R3, RZ ;  /* 0x0000000325067210 */ /* 0x000fe20007ffe0ff */
[----:B------:R-:W-:Y:S06]  /*1540*/  @P3 BRA `(.L_x_4833) ;  /* 0x0000000000303947 */ /* 0x000fec0003800000 */
        /* <DEDUP_REMOVED lines=11> */
[----:B------:R-:W-:-:S07]  /*1600*/  IADD3 R8, R33, R3, RZ ;  /* 0x0000000321087210 */ /* 0x000fce0007ffe0ff */
.L_x_4833:
[----:B------:R-:W-:Y:S01]  /*1610*/  ISETP.NE.AND P0, PT, R10, -0x1, PT ;  /* 0xffffffff0a00780c */ /* 0x000fe20003f05270 */
[----:B------:R-:W-:Y:S01]  /*1620*/  VIADD R148, R20, 0xffffffff ;  /* 0xffffffff14947836 */ /* 0x000fe20000000000 */
[----:B-1----:R-:W-:Y:S01]  /*1630*/  SHF.R.S32.HI R18, RZ, 0x1f, R7 ;  /* 0x0000001fff127819 */ /* 0x002fe20000011407 */
[----:B------:R-:W-:Y:S01]  /*1640*/  IMAD.IADD R144, R22, 0x1, -R21 ;  /* 0x0000000116907824 */ /* 0x000fe200078e0a15 */
[----:B------:R-:W-:Y:S01]  /*1650*/  ULDC.64 UR4, c[0x0][0x258] ;  /* 0x0000960000047ab9 */ /* 0x000fe20000000a00 */
[----:B-----5:R-:W-:Y:S01]  /*1660*/  IMAD.SHL.U32 R0, R148, 0x80, RZ ;  /* 0x0000008094007824 */ /* 0x020fe200078e00ff */
[CC--:B------:R-:W-:Y:S01]  /*1670*/  LEA.HI R11, R18.reuse, R7.reuse, RZ, 0x2 ;  /* 0x00000007120b7211 */ /* 0x0c0fe200078f10ff */
[----:B------:R-:W1:Y:S01]  /*1680*/  S2UR UR6, SR_CgaCtaId ;  /* 0x00000000000679c3 */ /* 0x000e620000008800 */
[----:B------:R-:W-:Y:S01]  /*1690*/  LEA.HI R16, R18, R7, RZ, 0x3 ;  /* 0x0000000712107211 */ /* 0x000fe200078f18ff */
[----:B------:R-:W-:Y:S01]  /*16a0*/  IMAD.IADD R19, R87, 0x1, -R0 ;  /* 0x0000000157137824 */ /* 0x000fe200078e0a00 */
[----:B------:R-:W-:Y:S01]  /*16b0*/  SHF.R.S32.HI R28, RZ, 0x2, R11 ;  /* 0x00000002ff1c7819 */ /* 0x000fe2000001140b */
[----:B------:R-:W-:Y:S01]  /*16c0*/  ULDC UR8, c[0x0][0x39c] ;  /* 0x0000e70000087ab9 */ /* 0x000fe20000000800 */
[----:B------:R-:W-:-:S02]  /*16d0*/  SHF.R.S32.HI R25, RZ, 0x3, R16 ;  /* 0x00000003ff197819 */ /* 0x000fc40000011410 */
[C---:B------:R-:W-:Y:S01]  /*16e0*/  ISETP.GE.AND P3, PT, R28.reuse, R19, PT ;  /* 0x000000131c00720c */ /* 0x040fe20003f66270 */
[----:B------:R-:W2:Y:S01]  /*16f0*/  @P0 LDC.64 R4, c[0x0][0x240] ;  /* 0x00009000ff040b82 */ /* 0x000ea20000000a00 */
[C---:B------:R-:W-:Y:S01]  /*1700*/  VIADD R26, R28.reuse, 0x20 ;  /* 0x000000201c1a7836 */ /* 0x040fe20000000000 */
[----:B------:R-:W-:Y:S01]  /*1710*/  @!P0 SHF.R.S32.HI R13, RZ, 0x1f, R151 ;  /* 0x0000001fff0d8819 */ /* 0x000fe20000011497 */
[----:B------:R-:W-:Y:S01]  /*1720*/  IMAD.SHL.U32 R14, R25, 0x40, RZ ;  /* 0x00000040190e7824 */ /* 0x000fe200078e00ff */
[-C--:B------:R-:W-:Y:S02]  /*1730*/  ISETP.GE.AND P5, PT, R28, R144.reuse, PT ;  /* 0x000000901c00720c */ /* 0x080fe40003fa6270 */
[----:B------:R-:W-:Y:S02]  /*1740*/  ISETP.GE.AND P4, PT, R26, R144, PT ;  /* 0x000000901a00720c */ /* 0x000fe40003f86270 */
[----:B------:R-:W3:Y:S01]  /*1750*/  @!P0 LDC.64 R2, c[0x0][0x228] ;  /* 0x00008a00ff028b82 */ /* 0x000ee20000000a00 */
[----:B------:R-:W-:-:S02]  /*1760*/  LOP3.LUT R14, R14, 0xc0, RZ, 0xc0, !PT ;  /* 0x000000c00e0e7812 */ /* 0x000fc400078ec0ff */
[CC--:B------:R-:W-:Y:S01]  /*1770*/  LEA.HI R49, R18.reuse, R7.reuse, RZ, 0x5 ;  /* 0x0000000712317211 */ /* 0x0c0fe200078f28ff */
[----:B------:R-:W4:Y:S01]  /*1780*/  @!P3 S2R R27, SR_CgaCtaId ;  /* 0x00000000001bb919 */ /* 0x000f220000008800 */
[--C-:B------:R-:W-:Y:S02]  /*1790*/  SHF.R.S32.HI R29, RZ, 0x1f, R28.reuse ;  /* 0x0000001fff1d7819 */ /* 0x100fe4000001141c */
[----:B------:R-:W-:Y:S01]  /*17a0*/  SHF.R.S32.HI R52, RZ, 0x5, R49 ;  /* 0x00000005ff347819 */ /* 0x000fe20000011431 */
[----:B------:R-:W1:Y:S01]  /*17b0*/  LDC.64 R98, c[0x0][0x250] ;  /* 0x00009400ff627b82 */ /* 0x000e620000000a00 */
[----:B------:R-:W-:Y:S01]  /*17c0*/  LEA.HI R18, R18, R7, RZ, 0x4 ;  /* 0x0000000712127211 */ /* 0x000fe200078f20ff */
[----:B------:R-:W-:Y:S01]  /*17d0*/  IMAD R100, R29, R84, RZ ;  /* 0x000000541d647224 */ /* 0x000fe200078e02ff */
[----:B------:R-:W4:Y:S01]  /*17e0*/  @!P4 S2R R31, SR_CgaCtaId ;  /* 0x00000000001fc919 */ /* 0x000f220000008800 */
[----:B------:R-:W-:Y:S01]  /*17f0*/  IMAD.WIDE R40, R41, 0x40, R28 ;  /* 0x0000004029287825 */ /* 0x000fe200078e021c */
[----:B------:R-:W-:-:S03]  /*1800*/  LOP3.LUT R50, R18, 0xfffffff0, RZ, 0xc0, !PT ;  /* 0xfffffff012327812 */ /* 0x000fc600078ec0ff */
[----:B--2---:R-:W-:Y:S01]  /*1810*/  @P0 IMAD.WIDE.U32 R34, R10, R4, RZ ;  /* 0x000000040a220225 */ /* 0x004fe200078e00ff */
[----:B------:R-:W-:-:S03]  /*1820*/  LOP3.LUT R4, R11, 0xfffffffc, RZ, 0xc0, !PT ;  /* 0xfffffffc0b047812 */ /* 0x000fc600078ec0ff */
[----:B------:R-:W-:Y:S01]  /*1830*/  @P0 IMAD R5, R10, R5, R35 ;  /* 0x000000050a050224 */ /* 0x000fe200078e0223 */
[----:B------:R-:W-:Y:S01]  /*1840*/  @!P3 MOV R10, 0x400 ;  /* 0x00000400000ab802 */ /* 0x000fe20000000f00 */
[----:B------:R-:W-:Y:S02]  /*1850*/  IMAD.IADD R35, R7, 0x1, -R4 ;  /* 0x0000000107237824 */ /* 0x000fe400078e0a04 */
[-C--:B---3--:R-:W-:Y:S02]  /*1860*/  @!P0 IMAD R12, R13, R2.reuse, RZ ;  /* 0x000000020d0c8224 */ /* 0x088fe400078e02ff */
[----:B------:R-:W-:Y:S02]  /*1870*/  IMAD.SHL.U32 R35, R35, 0x8, RZ ;  /* 0x0000000823237824 */ /* 0x000fe400078e00ff */
[C---:B------:R-:W-:Y:S01]  /*1880*/  @!P0 IMAD R4, R151.reuse, R3, R12 ;  /* 0x0000000397048224 */ /* 0x040fe200078e020c */
[----:B------:R-:W-:Y:S01]  /*1890*/  SHF.R.U32.HI R3, RZ, 0x3, R14 ;  /* 0x00000003ff037819 */ /* 0x000fe2000001160e */
[----:B------:R-:W-:Y:S01]  /*18a0*/  @!P0 IMAD.WIDE.U32 R12, R151, R2, RZ ;  /* 0x00000002970c8225 */ /* 0x000fe200078e00ff */
[----:B------:R-:W-:-:S02]  /*18b0*/  LOP3.LUT R2, R14, 0x18, R35, 0xf8, !PT ;  /* 0x000000180e027812 */ /* 0x000fc400078ef823 */
[----:B------:R-:W2:Y:S01]  /*18c0*/  @!P5 LDC.64 R14, c[0x0][0x240] ;  /* 0x00009000ff0edb82 */ /* 0x000ea20000000a00 */
[----:B------:R-:W-:Y:S01]  /*18d0*/  @!P0 IMAD.MOV.U32 R34, RZ, RZ, R12 ;  /* 0x000000ffff228224 */ /* 0x000fe200078e000c */
[----:B------:R-:W-:Y:S01]  /*18e0*/  IADD3 R32, P1, R35, R32, RZ ;  /* 0x0000002023207210 */ /* 0x000fe20007f3e0ff */
[----:B------:R-:W-:Y:S01]  /*18f0*/  @!P0 IMAD.IADD R5, R13, 0x1, R4 ;  /* 0x000000010d058824 */ /* 0x000fe200078e0204 */
[----:B------:R-:W-:Y:S01]  /*1900*/  SHF.R.S32.HI R13, RZ, 0x1f, R35 ;  /* 0x0000001fff0d7819 */ /* 0x000fe20000011423 */
[----:B------:R-:W-:Y:S01]  /*1910*/  IMAD R100, R28, R85, R100 ;  /* 0x000000551c647224 */ /* 0x000fe200078e0264 */
[----:B------:R-:W-:Y:S01]  /*1920*/  IADD3 R34, P0, R35, R34, RZ ;  /* 0x0000002223227210 */ /* 0x000fe20007f1e0ff */
[----:B------:R-:W-:Y:S01]  /*1930*/  IMAD.IADD R50, R7, 0x1, -R50 ;  /* 0x0000000107327824 */ /* 0x000fe200078e0a32 */
[----:B------:R-:W-:Y:S01]  /*1940*/  IADD3 R36, P2, R35, R36, RZ ;  /* 0x0000002423247210 */ /* 0x000fe20007f5e0ff */
[C---:B------:R-:W-:Y:S01]  /*1950*/  IMAD.X R33, R13.reuse, 0x1, R8, P1 ;  /* 0x000000010d217824 */ /* 0x040fe200008e0608 */
[----:B------:R-:W-:Y:S01]  /*1960*/  LOP3.LUT R3, R2, R3, RZ, 0x3c, !PT ;  /* 0x0000000302037212 */ /* 0x000fe200078e3cff */
[----:B------:R-:W-:Y:S01]  /*1970*/  IMAD.X R35, R13, 0x1, R5, P0 ;  /* 0x000000010d237824 */ /* 0x000fe200000e0605 */
[----:B------:R-:W-:Y:S01]  /*1980*/  LEA.HI R5, R11, R28, RZ, 0x1 ;  /* 0x0000001c0b057211 */ /* 0x000fe200078f08ff */
[----:B------:R-:W-:Y:S01]  /*1990*/  IMAD.X R37, R13, 0x1, R6, P2 ;  /* 0x000000010d257824 */ /* 0x000fe200010e0606 */
[----:B------:R-:W-:Y:S01]  /*19a0*/  @!P4 MOV R2, 0x400 ;  /* 0x000004000002c802 */ /* 0x000fe20000000f00 */
[----:B------:R-:W3:Y:S01]  /*19b0*/  @!P5 LDC.64 R12, c[0x0][0x210] ;  /* 0x00008400ff0cdb82 */ /* 0x000ee20000000a00 */
[----:B------:R-:W-:Y:S01]  /*19c0*/  LOP3.LUT R5, R5, 0x7fffffe, RZ, 0xc0, !PT ;  /* 0x07fffffe05057812 */ /* 0x000fe200078ec0ff */
[----:B------:R-:W-:Y:S01]  /*19d0*/  IMAD R21, R52, 0x10, R21 ;  /* 0x0000001034157824 */ /* 0x000fe200078e0215 */
[----:B------:R-:W-:-:S02]  /*19e0*/  SHF.R.S32.HI R4, RZ, 0x1f, R38 ;  /* 0x0000001fff047819 */ /* 0x000fc40000011426 */
[----:B----4-:R-:W-:Y:S01]  /*19f0*/  @!P3 LEA R27, R27, R10, 0x18 ;  /* 0x0000000a1b1bb211 */ /* 0x010fe200078ec0ff */
[C---:B------:R-:W-:Y:S01]  /*1a00*/  IMAD.IADD R5, R28.reuse, 0x1, -R5 ;  /* 0x000000011c057824 */ /* 0x040fe200078e0a05 */
[----:B------:R-:W-:Y:S01]  /*1a10*/  @!P4 LEA R31, R31, R2, 0x18 ;  /* 0x000000021f1fc211 */ /* 0x000fe200078ec0ff */
[----:B------:R-:W4:Y:S01]  /*1a20*/  @!P4 LDC.64 R10, c[0x0][0x240] ;  /* 0x00009000ff0acb82 */ /* 0x000f220000000a00 */
[----:B------:R-:W-:Y:S01]  /*1a30*/  IADD3 R2, P0, R28, R9, RZ ;  /* 0x000000091c027210 */ /* 0x000fe20007f1e0ff */
[----:B------:R-:W-:Y:S01]  /*1a40*/  IMAD R9, R4, UR4, RZ ;  /* 0x0000000404097c24 */ /* 0x000fe2000f8e02ff */
[----:B------:R-:W-:Y:S01]  /*1a50*/  ISETP.GE.AND P2, PT, R26, R19, PT ;  /* 0x000000131a00720c */ /* 0x000fe20003f46270 */
[----:B------:R-:W-:Y:S02]  /*1a60*/  IMAD R6, R52, 0x8, R5 ;  /* 0x0000000834067824 */ /* 0x000fe400078e0205 */
[----:B------:R-:W-:-:S04]  /*1a70*/  IMAD.WIDE.U32 R4, R28, R84, R36 ;  /* 0x000000541c047225 */ /* 0x000fc800078e0024 */
[----:B------:R-:W-:Y:S02]  /*1a80*/  IMAD.U32 R6, R6, 0x20, R3 ;  /* 0x0000002006067824 */ /* 0x000fe400078e0003 */
[C---:B------:R-:W-:Y:S02]  /*1a90*/  IMAD R9, R38.reuse, UR5, R9 ;  /* 0x0000000526097c24 */ /* 0x040fe4000f8e0209 */
[----:B------:R-:W-:Y:S01]  /*1aa0*/  IMAD.WIDE.U32 R38, R38, UR4, R34 ;  /* 0x0000000426267c25 */ /* 0x000fe2000f8e0022 */
[----:B------:R-:W-:Y:S02]  /*1ab0*/  UMOV UR4, 0x400 ;  /* 0x0000040000047882 */ /* 0x000fe40000000000 */
[----:B-1----:R-:W-:Y:S01]  /*1ac0*/  ULEA UR4, UR6, UR4, 0x18 ;  /* 0x0000000406047291 */ /* 0x002fe2000f8ec03f */
[----:B------:R-:W-:Y:S02]  /*1ad0*/  IMAD.IADD R100, R5, 0x1, R100 ;  /* 0x0000000105647824 */ /* 0x000fe400078e0264 */
[----:B------:R-:W-:Y:S01]  /*1ae0*/  IMAD.MOV.U32 R3, RZ, RZ, R4 ;  /* 0x000000ffff037224 */ /* 0x000fe200078e0004 */
[----:B------:R-:W-:Y:S01]  /*1af0*/  ULDC.64 UR6, c[0x0][0x268] ;  /* 0x00009a0000067ab9 */ /* 0x000fe20000000a00 */
[----:B--2---:R-:W-:Y:S01]  /*1b00*/  @!P5 IMAD R8, R41, R14, RZ ;  /* 0x0000000e2908d224 */ /* 0x004fe200078e02ff */
[----:B------:R-:W1:Y:S01]  /*1b10*/  @!P4 LDC.64 R4, c[0x0][0x210] ;  /* 0x00008400ff04cb82 */ /* 0x000e620000000a00 */
[----:B------:R-:W-:Y:S01]  /*1b20*/  IMAD.X R17, R29, 0x1, R17, P0 ;  /* 0x000000011d117824 */ /* 0x000fe200000e0611 */
[----:B------:R-:W-:Y:S01]  /*1b30*/  @!P4 IADD3 R29, P0, R40, 0x20, RZ ;  /* 0x00000020281dc810 */ /* 0x000fe20007f1e0ff */
[----:B------:R-:W-:Y:S01]  /*1b40*/  IMAD.IADD R39, R39, 0x1, R9 ;  /* 0x0000000127277824 */ /* 0x000fe200078e0209 */
[----:B------:R-:W-:Y:S01]  /*1b50*/  LEA R149, R6, UR4, 0x1 ;  /* 0x0000000406957c11 */ /* 0x000fe2000f8e08ff */
[----:B------:R-:W-:-:S02]  /*1b60*/  @!P5 IMAD R15, R40, R15, R8 ;  /* 0x0000000f280fd224 */ /* 0x000fc400078e0208 */
[----:B------:R-:W-:Y:S01]  /*1b70*/  @!P4 IMAD.X R35, RZ, RZ, R41, P0 ;  /* 0x000000ffff23c224 */ /* 0x000fe200000e0629 */
[----:B------:R-:W2:Y:S01]  /*1b80*/  @!P3 LDC.64 R8, c[0x0][0x218] ;  /* 0x00008600ff08bb82 */ /* 0x000ea20000000a00 */
[----:B------:R-:W-:-:S04]  /*1b90*/  @!P5 IMAD.WIDE.U32 R40, R40, R14, R38 ;  /* 0x0000000e2828d225 */ /* 0x000fc800078e0026 */
[----:B------:R-:W-:Y:S01]  /*1ba0*/  @!P5 IMAD.IADD R30, R41, 0x1, R15 ;  /* 0x00000001291ed824 */ /* 0x000fe200078e020f */
[----:B---3--:R-:W-:Y:S01]  /*1bb0*/  @!P5 LEA R36, P0, R40, R12, 0x1 ;  /* 0x0000000c2824d211 */ /* 0x008fe200078008ff */
[----:B------:R-:W-:Y:S01]  /*1bc0*/  VIADD R14, R28, 0x40 ;  /* 0x000000401c0e7836 */ /* 0x000fe20000000000 */
[----:B------:R-:W3:Y:S01]  /*1bd0*/  @!P2 S2R R12, SR_CgaCtaId ;  /* 0x00000000000ca919 */ /* 0x000ee20000008800 */
[-C--:B----4-:R-:W-:Y:S01]  /*1be0*/  @!P4 IMAD R34, R35, R10.reuse, RZ ;  /* 0x0000000a2322c224 */ /* 0x090fe200078e02ff */
[----:B------:R-:W-:Y:S01]  /*1bf0*/  @!P5 LEA.HI.X R37, R40, R13, R30, 0x1, P0 ;  /* 0x0000000d2825d211 */ /* 0x000fe200000f0c1e */
[C---:B------:R-:W-:Y:S01]  /*1c00*/  @!P4 IMAD.WIDE.U32 R38, R29.reuse, R10, R38 ;  /* 0x0000000a1d26c225 */ /* 0x040fe200078e0026 */
[----:B------:R-:W-:Y:S02]  /*1c10*/  ISETP.GE.AND P0, PT, R14, R19, PT ;  /* 0x000000130e00720c */ /* 0x000fe40003f06270 */
[----:B------:R-:W-:Y:S01]  /*1c20*/  @!P2 MOV R13, 0x400 ;  /* 0x00000400000da802 */ /* 0x000fe20000000f00 */
[----:B------:R-:W-:Y:S01]  /*1c30*/  @!P4 IMAD R15, R29, R11, R34 ;  /* 0x0000000b1d0fc224 */ /* 0x000fe200078e0222 */
[----:B-1----:R-:W-:Y:S01]  /*1c40*/  @!P4 LEA R40, P1, R38, R4, 0x1 ;  /* 0x000000042628c211 */ /* 0x002fe200078208ff */
[----:B------:R-:W1:Y:S01]  /*1c50*/  @!P2 LDC.64 R10, c[0x0][0x218] ;  /* 0x00008600ff0aab82 */ /* 0x000e620000000a00 */
[----:B------:R-:W-:Y:S01]  /*1c60*/  VIADD R30, R28, 0x60 ;  /* 0x000000601c1e7836 */ /* 0x000fe20000000000 */
[----:B------:R-:W-:Y:S01]  /*1c70*/  @!PT LDS RZ, [RZ] ;  /* 0x00000000fffff984 */ /* 0x000fe20000000800 */
[----:B------:R-:W-:Y:S01]  /*1c80*/  @!PT LDS RZ, [RZ] ;  /* 0x00000000fffff984 */ /* 0x000fe20000000800 */
[----:B------:R-:W-:Y:S01]  /*1c90*/  @!PT LDS RZ, [RZ] ;  /* 0x00000000fffff984 */ /* 0x000fe20000000800 */
[----:B------:R4:W-:Y:S01]  /*1ca0*/  @!P5 LDGSTS.E.BYPASS.LTC128B.128 [R149], desc[UR14][R36.64] ;  /* 0x000000002495dfae */ /* 0x0009e2000b901d4e */
[----:B------:R-:W-:Y:S01]  /*1cb0*/  @!P4 IMAD.IADD R34, R39, 0x1, R15 ;  /* 0x000000012722c824 */ /* 0x000fe200078e020f */
[----:B------:R-:W-:Y:S01]  /*1cc0*/  LEA.HI R29, R16, R25, RZ, 0x1 ;  /* 0x00000019101d7211 */ /* 0x000fe200078f08ff */
[----:B------:R-:W-:Y:S01]  /*1cd0*/  @!P4 IMAD R31, R6, 0x2, R31 ;  /* 0x00000002061fc824 */ /* 0x000fe200078e021f */
[----:B------:R-:W-:Y:S01]  /*1ce0*/  ISETP.GE.AND P5, PT, R30, R19, PT ;  /* 0x000000131e00720c */ /* 0x000fe20003fa6270 */
[----:B------:R-:W-:Y:S01]  /*1cf0*/  @!P3 IMAD R27, R6, 0x2, R27 ;  /* 0x00000002061bb824 */ /* 0x000fe200078e021b */
[----:B------:R-:W-:Y:S01]  /*1d00*/  @!P4 LEA.HI.X R41, R38, R5, R34, 0x1, P1 ;  /* 0x000000052629c211 */ /* 0x000fe200008f0c22 */
[----:B------:R-:W-:Y:S01]  /*1d10*/  IMAD R23, R23, UR6, RZ ;  /* 0x0000000617177c24 */ /* 0x000fe2000f8e02ff */
[C---:B--2---:R-:W-:Y:S01]  /*1d20*/  @!P3 LEA R38, P1, R3.reuse, R8, 0x1 ;  /* 0x000000080326b211 */ /* 0x044fe200078208ff */
[----:B------:R-:W2:Y:S01]  /*1d30*/  @!P0 LDC.64 R4, c[0x0][0x218] ;  /* 0x00008600ff048b82 */ /* 0x000ea20000000a00 */
[----:B------:R-:W-:Y:S01]  /*1d40*/  IMAD.WIDE.U32 R32, R24, UR6, R32 ;  /* 0x0000000618207c25 */ /* 0x000fe2000f8e0020 */
[----:B------:R-:W-:Y:S01]  /*1d50*/  @!P4 LDGSTS.E.BYPASS.LTC128B.128 [R31+0x800], desc[UR14][R40.64] ;  /* 0x00800000281fcfae */ /* 0x000fe2000b901d4e */
[----:B------:R-:W-:-:S02]  /*1d60*/  @!P3 LEA.HI.X R39, R3, R9, R100, 0x1, P1 ;  /* 0x000000090327b211 */ /* 0x000fc400008f0c64 */
[----:B------:R-:W-:Y:S01]  /*1d70*/  @!P2 LEA R15, P1, R84, R3, 0x5 ;  /* 0x00000003540fa211 */ /* 0x000fe200078228ff */
[----:B------:R-:W2:Y:S01]  /*1d80*/  @!P0 S2R R9, SR_CgaCtaId ;  /* 0x0000000000098919 */ /* 0x000ea20000008800 */
[----:B------:R-:W-:Y:S01]  /*1d90*/  ISETP.GE.AND P4, PT, R28, R19, PT ;  /* 0x000000131c00720c */ /* 0x000fe20003f86270 */
[----:B------:R-:W-:Y:S01]  /*1da0*/  IMAD R17, R17, R98, RZ ;  /* 0x0000006211117224 */ /* 0x000fe200078e02ff */
[----:B------:R-:W-:Y:S01]  /*1db0*/  @!P2 LEA.HI.X R34, R84, R100, R85, 0x5, P1 ;  /* 0x000000645422a211 */ /* 0x000fe200008f2c55 */
[----:B------:R-:W2:Y:S01]  /*1dc0*/  @!P5 S2R R8, SR_CgaCtaId ;  /* 0x000000000008d919 */ /* 0x000ea20000008800 */
[----:B------:R-:W-:Y:S01]  /*1dd0*/  SHF.R.S32.HI R28, RZ, 0x4, R18 ;  /* 0x00000004ff1c7819 */ /* 0x000fe20000011412 */
[----:B------:R-:W-:Y:S01]  /*1de0*/  IMAD R17, R2, R99, R17 ;  /* 0x0000006302117224 */ /* 0x000fe200078e0211 */
[----:B-1----:R-:W-:Y:S01]  /*1df0*/  @!P2 LEA R10, P1, R15, R10, 0x1 ;  /* 0x0000000a0f0aa211 */ /* 0x002fe200078208ff */
[----:B------:R1:W-:Y:S01]  /*1e00*/  @!P3 LDGSTS.E.BYPASS.LTC128B.128 [R27+0x1000], desc[UR14][R38.64] ;  /* 0x01000000261bbfae */ /* 0x0003e2000b901d4e */
[----:B---3--:R-:W-:-:S02]  /*1e10*/  @!P2 LEA R13, R12, R13, 0x18 ;  /* 0x0000000d0c0da211 */ /* 0x008fc400078ec0ff */
[----:B------:R-:W-:Y:S01]  /*1e20*/  @!P2 LEA.HI.X R11, R15, R11, R34, 0x1, P1 ;  /* 0x0000000b0f0ba211 */ /* 0x000fe200008f0c22 */
[----:B----4-:R-:W-:Y:S01]  /*1e30*/  IMAD.WIDE.U32 R36, R84, 0x40, RZ ;  /* 0x0000004054247825 */ /* 0x010fe200078e00ff */
[----:B------:R-:W-:-:S03]  /*1e40*/  ISETP.GE.AND P3, PT, R26, R19, PT ;  /* 0x000000131a00720c */ /* 0x000fc60003f66270 */
[----:B------:R-:W-:Y:S01]  /*1e50*/  IMAD.SHL.U32 R15, R85, 0x40, RZ ;  /* 0x00000040550f7824 */ /* 0x000fe200078e00ff */
[----:B------:R-:W-:Y:S01]  /*1e60*/  @!P0 IADD3 R12, P1, R3, R36, RZ ;  /* 0x00000024030c8210 */ /* 0x000fe20007f3e0ff */
[----:B------:R-:W-:-:S03]  /*1e70*/  @!P2 IMAD R13, R6, 0x2, R13 ;  /* 0x00000002060da824 */ /* 0x000fc600078e020d */
[----:B------:R-:W-:Y:S02]  /*1e80*/  @!P0 IADD3.X R15, R100, R37, R15, P1, !PT ;  /* 0x00000025640f8210 */ /* 0x000fe40000ffe40f */
[----:B--2---:R-:W-:Y:S01]  /*1e90*/  @!P0 LEA R26, P1, R12, R4, 0x1 ;  /* 0x000000040c1a8211 */ /* 0x004fe200078208ff */
[----:B------:R2:W-:Y:S01]  /*1ea0*/  @!P2 LDGSTS.E.BYPASS.LTC128B.128 [R13+0x1800], desc[UR14][R10.64] ;  /* 0x018000000a0dafae */ /* 0x0005e2000b901d4e */
[----:B------:R-:W-:Y:S02]  /*1eb0*/  LOP3.LUT R4, R29, 0xfffffffe, RZ, 0xc0, !PT ;  /* 0xfffffffe1d047812 */ /* 0x000fe400078ec0ff */
[----:B------:R-:W-:Y:S01]  /*1ec0*/  ISETP.GE.AND P2, PT, R14, R19, PT ;  /* 0x000000130e00720c */ /* 0x000fe20003f46270 */
[----:B------:R-:W-:Y:S02]  /*1ed0*/  @!P5 IMAD.MOV.U32 R14, RZ, RZ, R3 ;  /* 0x000000ffff0ed224 */ /* 0x000fe400078e0003 */
[----:B------:R-:W-:Y:S01]  /*1ee0*/  IMAD.IADD R25, R25, 0x1, -R4 ;  /* 0x0000000119197824 */ /* 0x000fe200078e0a04 */
[----:B------:R-:W-:-:S03]  /*1ef0*/  @!P0 MOV R4, 0x400 ;  /* 0x0000040000048802 */ /* 0x000fc60000000f00 */
[----:B------:R-:W-:Y:S01]  /*1f00*/  IMAD.SHL.U32 R25, R25, 0x8, RZ ;  /* 0x0000000819197824 */ /* 0x000fe200078e00ff */
[----:B-1----:R-:W-:Y:S02]  /*1f10*/  LEA.HI R27, R28, R28, RZ, 0x1 ;  /* 0x0000001c1c1b7211 */ /* 0x002fe400078f08ff */
[----:B------:R-:W-:Y:S02]  /*1f20*/  @!P0 LEA R9, R9, R4, 0x18 ;  /* 0x0000000409098211 */ /* 0x000fe400078ec0ff */
[----:B------:R-:W-:Y:S02]  /*1f30*/  LOP3.LUT R29, R27, 0xfffffffe, RZ, 0xc0, !PT ;  /* 0xfffffffe1b1d7812 */ /* 0x000fe400078ec0ff */
[----:B------:R-:W-:Y:S01]  /*1f40*/  @!P0 LEA.HI.X R27, R12, R5, R15, 0x1, P1 ;  /* 0x000000050c1b8211 */ /* 0x000fe200008f0c0f */
[----:B------:R-:W-:Y:S01]  /*1f50*/  @!P0 IMAD R9, R6, 0x2, R9 ;  /* 0x0000000206098824 */ /* 0x000fe200078e0209 */
[----:B------:R-:W-:Y:S01]  /*1f60*/  ISETP.GE.AND P1, PT, R30, R19, PT ;  /* 0x000000131e00720c */ /* 0x000fe20003f26270 */
[----:B------:R-:W1:Y:S01]  /*1f70*/  @!P5 LDC.64 R4, c[0x0][0x218] ;  /* 0x00008600ff04db82 */ /* 0x000e620000000a00 */
[----:B------:R-:W-:Y:S01]  /*1f80*/  LEA.HI R19, R50, R50, RZ, 0x1 ;  /* 0x0000003232137211 */ /* 0x000fe200078f08ff */
[----:B------:R-:W-:Y:S01]  /*1f90*/  IMAD.IADD R28, R28, 0x1, -R29 ;  /* 0x000000011c1c7824 */ /* 0x000fe200078e0a1d */
[----:B------:R3:W-:Y:S01]  /*1fa0*/  @!P0 LDGSTS.E.BYPASS.LTC128B.128 [R9+0x2000], desc[UR14][R26.64] ;  /* 0x020000001a098fae */ /* 0x0007e2000b901d4e */
[----:B------:R-:W-:-:S02]  /*1fb0*/  LOP3.LUT R12, R16, 0xfffffff8, RZ, 0xc0, !PT ;  /* 0xfffffff8100c7812 */ /* 0x000fc400078ec0ff */
[--C-:B------:R-:W-:Y:S02]  /*1fc0*/  SHF.R.S32.HI R18, RZ, 0x1, R19.reuse ;  /* 0x00000001ff127819 */ /* 0x100fe40000011413 */
[----:B------:R-:W-:Y:S01]  /*1fd0*/  SHF.R.S32.HI R15, RZ, 0x1f, R19 ;  /* 0x0000001fff0f7819 */ /* 0x000fe20000011413 */
[----:B------:R-:W-:Y:S01]  /*1fe0*/  IMAD.IADD R12, R7, 0x1, -R12 ;  /* 0x00000001070c7824 */ /* 0x000fe200078e0a0c */
[----:B--2---:R-:W-:Y:S02]  /*1ff0*/  @!P5 MOV R11, 0x400 ;  /* 0x00000400000bd802 */ /* 0x004fe40000000f00 */
[----:B------:R-:W-:Y:S02]  /*2000*/  LEA.HI R15, R15, R18, RZ, 0x2 ;  /* 0x000000120f0f7211 */ /* 0x000fe400078f10ff */
[----:B------:R-:W-:Y:S01]  /*2010*/  @!P5 LEA R11, R8, R11, 0x18 ;  /* 0x0000000b080bd211 */ /* 0x000fe200078ec0ff */
[----:B------:R-:W-:Y:S01]  /*2020*/  IMAD R8, R24, UR7, R23 ;  /* 0x0000000718087c24 */ /* 0x000fe2000f8e0217 */
[----:B------:R-:W-:Y:S01]  /*2030*/  LOP3.LUT R15, R15, 0xfffffffc, RZ, 0xc0, !PT ;  /* 0xfffffffc0f0f7812 */ /* 0x000fe200078ec0ff */
[----:B------:R-:W-:Y:S01]  /*2040*/  ULDC.64 UR6, c[0x0][0x220] ;  /* 0x0000880000067ab9 */ /* 0x000fe20000000a00 */
[----:B------:R-:W-:Y:S01]  /*2050*/  SHF.R.S32.HI R13, RZ, 0x1f, R50 ;  /* 0x0000001fff0d7819 */ /* 0x000fe20000011432 */
[----:B------:R-:W-:Y:S01]  /*2060*/  @!P5 IMAD R11, R6, 0x2, R11 ;  /* 0x00000002060bd824 */ /* 0x000fe200078e020b */
[----:B------:R-:W-:Y:S01]  /*2070*/  LEA.HI R16, R12, R12, RZ, 0x1 ;  /* 0x0000000c0c107211 */ /* 0x000fe200078f08ff */
[----:B------:R-:W-:Y:S01]  /*2080*/  IMAD.IADD R18, R18, 0x1, -R15 ;  /* 0x0000000112127824 */ /* 0x000fe200078e0a0f */
[----:B------:R-:W-:Y:S01]  /*2090*/  LEA.HI R10, R13, R50, RZ, 0x3 ;  /* 0x000000320d0a7211 */ /* 0x000fe200078f18ff */
[----:B------:R-:W-:Y:S01]  /*20a0*/  @!P5 IMAD.MOV.U32 R15, RZ, RZ, R100 ;  /* 0x000000ffff0fd224 */ /* 0x000fe200078e0064 */
[----:B------:R-:W-:Y:S01]  /*20b0*/  LOP3.LUT R13, R16, 0xfffffffe, RZ, 0xc0, !PT ;  /* 0xfffffffe100d7812 */ /* 0x000fe200078ec0ff */
[----:B------:R-:W-:Y:S01]  /*20c0*/  @!P5 IMAD R6, R85, 0x60, RZ ;  /* 0x000000605506d824 */ /* 0x000fe200078e02ff */
[----:B------:R-:W-:Y:S01]  /*20d0*/  SHF.R.S32.HI R16, RZ, 0x1, R16 ;  /* 0x00000001ff107819 */ /* 0x000fe20000011410 */
[----:B------:R-:W-:Y:S01]  /*20e0*/  @!P5 IMAD.WIDE.U32 R14, R84, 0x60, R14 ;  /* 0x00000060540ed825 */ /* 0x000fe200078e000e */
[----:B------:R-:W-:-:S03]  /*20f0*/  LOP3.LUT R19, R19, 0x7fffffe, RZ, 0xc0, !PT ;  /* 0x07fffffe13137812 */ /* 0x000fc600078ec0ff */
[----:B------:R-:W-:Y:S01]  /*2100*/  @!P5 IMAD.IADD R6, R15, 0x1, R6 ;  /* 0x000000010f06d824 */ /* 0x000fe200078e0206 */
[----:B-1----:R-:W-:Y:S01]  /*2110*/  @!P5 LEA R4, P0, R14, R4, 0x1 ;  /* 0x000000040e04d211 */ /* 0x002fe200078008ff */
[----:B------:R-:W-:Y:S02]  /*2120*/  IMAD.IADD R33, R33, 0x1, R8 ;  /* 0x0000000121217824 */ /* 0x000fe400078e0208 */
[----:B------:R-:W-:Y:S01]  /*2130*/  IMAD.SHL.U32 R8, R16, 0x40, RZ ;  /* 0x0000004010087824 */ /* 0x000fe200078e00ff */
[----:B------:R-:W-:Y:S01]  /*2140*/  @!P5 LEA.HI.X R5, R14, R5, R6, 0x1, P0 ;  /* 0x000000050e05d211 */ /* 0x000fe200000f0c06 */
[----:B------:R-:W-:Y:S01]  /*2150*/  IMAD.WIDE.U32 R32, R2, R98, R32 ;  /* 0x0000006202207225 */ /* 0x000fe200078e0020 */
[----:B------:R-:W-:Y:S02]  /*2160*/  SHF.L.U64.HI R2, R98, 0x5, R99 ;  /* 0x0000000562027819 */ /* 0x000fe40000010263 */
[----:B------:R-:W-:Y:S01]  /*2170*/  LOP3.LUT R8, R8, 0xc0, RZ, 0xc0, !PT ;  /* 0x000000c008087812 */ /* 0x000fe200078ec0ff */
[----:B------:R1:W-:Y:S01]  /*2180*/  @!P5 LDGSTS.E.BYPASS.LTC128B.128 [R11+0x2800], desc[UR14][R4.64] ;  /* 0x02800000040bdfae */ /* 0x0003e2000b901d4e */
[----:B------:R-:W-:Y:S01]  /*2190*/  IMAD.IADD R17, R33, 0x1, R17 ;  /* 0x0000000121117824 */ /* 0x000fe200078e0211 */
[----:B------:R-:W-:Y:S01]  /*21a0*/  LEA R146, P0, R32, UR6, 0x1 ;  /* 0x0000000620927c11 */ /* 0x000fe2000f8008ff */
[----:B------:R-:W-:Y:S01]  /*21b0*/  IMAD.IADD R13, R12, 0x1, -R13 ;  /* 0x000000010c0d7824 */ /* 0x000fe200078e0a0d */
[----:B------:R-:W0:Y:S01]  /*21c0*/  LDGDEPBAR ;  /* 0x00000000000079af */ /* 0x000e220000000000 */
[----:B------:R-:W-:Y:S01]  /*21d0*/  LOP3.LUT R25, R8, 0x8, R25, 0xf8, !PT ;  /* 0x0000000808197812 */ /* 0x000fe200078ef819 */
[----:B------:R-:W-:Y:S01]  /*21e0*/  IMAD.SHL.U32 R139, R10, 0x20, RZ ;  /* 0x000000200a8b7824 */ /* 0x000fe200078e00ff */
[----:B------:R-:W-:Y:S01]  /*21f0*/  SHF.R.U32.HI R8, RZ, 0x3, R8 ;  /* 0x00000003ff087819 */ /* 0x000fe20000011608 */
[----:B------:R-:W-:Y:S01]  /*2200*/  IMAD R6, R28, 0x8, R13 ;  /* 0x000000081c067824 */ /* 0x000fe200078e020d */
[----:B------:R-:W-:Y:S01]  /*2210*/  LEA.HI.X R147, R32, UR7, R17, 0x1, P0 ;  /* 0x0000000720937c11 */ /* 0x000fe200080f0c11 */
[----:B------:R-:W-:Y:S01]  /*2220*/  IMAD.SHL.U32 R13, R28, 0x8, RZ ;  /* 0x000000081c0d7824 */ /* 0x000fe200078e00ff */
[----:B------:R-:W-:Y:S01]  /*2230*/  LOP3.LUT R141, R25, R8, RZ, 0x3c, !PT ;  /* 0x00000008198d7212 */ /* 0x000fe200078e3cff */
[----:B------:R-:W-:Y:S01]  /*2240*/  IMAD.SHL.U32 R8, R18, 0x40, RZ ;  /* 0x0000004012087824 */ /* 0x000fe200078e00ff */
[----:B------:R-:W-:Y:S01]  /*2250*/  LOP3.LUT R139, R139, 0xffffff00, RZ, 0xc0, !PT ;  /* 0xffffff008b8b7812 */ /* 0x000fe200078ec0ff */
[----:B------:R-:W-:-:S02]  /*2260*/  @!P1 IMAD R24, R99, 0xc0, RZ ;  /* 0x000000c063189824 */ /* 0x000fc400078e02ff */
[----:B---3--:R-:W-:Y:S01]  /*2270*/  IMAD.SHL.U32 R9, R98, 0x20, RZ ;  /* 0x0000002062097824 */ /* 0x008fe200078e00ff */
[----:B------:R-:W-:Y:S01]  /*2280*/  LOP3.LUT R8, R8, 0xc0, RZ, 0xc0, !PT ;  /* 0x000000c008087812 */ /* 0x000fe200078ec0ff */
[----:B------:R-:W-:Y:S02]  /*2290*/  IMAD.IADD R50, R50, 0x1, -R19 ;  /* 0x0000000132327824 */ /* 0x000fe400078e0a13 */
[----:B------:R-:W-:Y:S01]  /*22a0*/  IMAD.U32 R141, R6, 0x20, R141 ;  /* 0x00000020068d7824 */ /* 0x000fe200078e008d */
[----:B------:R-:W-:-:S04]  /*22b0*/  @!P3 LEA R26, P0, R9, R146, 0x1 ;  /* 0x00000092091ab211 */ /* 0x000fc800078008ff */
[----:B------:R-:W-:Y:S01]  /*22c0*/  @!P3 LEA.HI.X R27, R9, R147, R2, 0x1, P0 ;  /* 0x00000093091bb211 */ /* 0x000fe200000f0c02 */
[----:B-1----:R-:W-:Y:S01]  /*22d0*/  @!P1 IMAD.WIDE.U32 R10, R98, 0xc0, R146 ;  /* 0x000000c0620a9825 */ /* 0x002fe200078e0092 */
[----:B------:R-:W-:-:S04]  /*22e0*/  DEPBAR.LE SB0, 0x0 ;  /* 0x000080000000791a */ /* 0x000fc80000000000 */
[----:B------:R-:W-:Y:S01]  /*22f0*/  BAR.SYNC.DEFER_BLOCKING 0x0 ;  /* 0x0000000000007b1d */ /* 0x000fe20000010000 */
[----:B------:R-:W-:Y:S01]  /*2300*/  LOP3.LUT R5, R8, 0x8, R13, 0xf8, !PT ;  /* 0x0000000808057812 */ /* 0x000fe200078ef80d */
[----:B------:R-:W-:Y:S01]  /*2310*/  @!P1 IMAD.IADD R25, R11, 0x1, R24 ;  /* 0x000000010b199824 */ /* 0x000fe200078e0218 */
[----:B------:R-:W-:Y:S01]  /*2320*/  SHF.R.U32.HI R4, RZ, 0x3, R8 ;  /* 0x00000003ff047819 */ /* 0x000fe20000011608 */
[----:B------:R-:W-:Y:S01]  /*2330*/  IMAD R11, R52, 0x200, R139 ;  /* 0x00000200340b7824 */ /* 0x000fe200078e028b */
[----:B------:R-:W-:Y:S01]  /*2340*/  @!P2 LEA R28, P0, R98, R146, 0x7 ;  /* 0x00000092621ca211 */ /* 0x000fe200078038ff */
[----:B------:R-:W-:Y:S01]  /*2350*/  @!P1 IMAD.MOV.U32 R24, RZ, RZ, R10 ;  /* 0x000000ffff189224 */ /* 0x000fe200078e000a */
[----:B------:R-:W-:Y:S01]  /*2360*/  LOP3.LUT R6, R5, R4, RZ, 0x3c, !PT ;  /* 0x0000000405067212 */ /* 0x000fe200078e3cff */
[----:B------:R-:W-:Y:S01]  /*2370*/  IMAD R11, R50, 0x20, R11 ;  /* 0x00000020320b7824 */ /* 0x000fe200078e020b */
[----:B------:R-:W-:Y:S01]  /*2380*/  @!P2 LEA.HI.X R29, R98, R147, R99, 0x7, P0 ;  /* 0x00000093621da211 */ /* 0x000fe200000f3c63 */
[----:B------:R-:W-:Y:S01]  /*2390*/  IMAD.MOV.U32 R4, RZ, RZ, 0x10 ;  /* 0x00000010ff047424 */ /* 0x000fe200078e00ff */
[----:B------:R-:W-:Y:S01]  /*23a0*/  LEA R141, R141, UR4, 0x1 ;  /* 0x000000048d8d7c11 */ /* 0x000fe2000f8e08ff */
[----:B------:R-:W-:Y:S01]  /*23b0*/  IMAD.IADD R143, R6, 0x1, R11 ;  /* 0x00000001068f7824 */ /* 0x000fe200078e020b */
[----:B------:R-:W-:Y:S01]  /*23c0*/  LOP3.LUT P0, RZ, R16, 0x2, RZ, 0xc0, !PT ;  /* 0x0000000210ff7812 */ /* 0x000fe2000780c0ff */
[----:B------:R-:W-:-:S02]  /*23d0*/  IMAD R139, R50, 0x20, R139 ;  /* 0x00000020328b7824 */ /* 0x000fc400078e028b */
[----:B------:R-:W-:Y:S01]  /*23e0*/  VIADD R2, R141, 0x1000 ;  /* 0x000010008d027836 */ /* 0x000fe20000000000 */
[----:B------:R-:W-:Y:S01]  /*23f0*/  LEA R143, R143, UR4, 0x1 ;  /* 0x000000048f8f7c11 */ /* 0x000fe2000f8e08ff */
[----:B------:R-:W-:Y:S02]  /*2400*/  VIADD R140, R141, 0x1020 ;  /* 0x000010208d8c7836 */ /* 0x000fe40000000000 */
[----:B------:R-:W-:Y:S01]  /*2410*/  IMAD.IADD R139, R6, 0x1, R139 ;  /* 0x00000001068b7824 */ /* 0x000fe200078e028b */
[----:B------:R-:W-:Y:S05]  /*2420*/  @P4 STS [R149+0x3000], RZ ;  /* 0x003000ff95004388 */ /* 0x000fea0000000800 */
[----:B------:R-:W-:Y:S01]  /*2430*/  @P0 VIADD R140, R2, 0xffffffe0 ;  /* 0xffffffe0028c0836 */ /* 0x000fe20000000000 */
[----:B------:R-:W-:Y:S03]  /*2440*/  @P4 STS [R149+0x3004], RZ ;  /* 0x003004ff95004388 */ /* 0x000fe60000000800 */
[C---:B------:R-:W-:Y:S01]  /*2450*/  VIADD R137, R140.reuse, 0x400 ;  /* 0x000004008c897836 */ /* 0x040fe20000000000 */
[----:B------:R-:W-:Y:S01]  /*2460*/  @P4 STS.64 [R149+0x3008], RZ ;  /* 0x003008ff95004388 */ /* 0x000fe20000000a00 */
[----:B------:R-:W-:-:S02]  /*2470*/  VIADD R136, R140, 0x800 ;  /* 0x000008008c887836 */ /* 0x000fc40000000000 */
[C---:B------:R-:W-:Y:S01]  /*2480*/  VIADD R135, R140.reuse, 0xc00 ;  /* 0x00000c008c877836 */ /* 0x040fe20000000000 */
[----:B------:R-:W-:Y:S01]  /*2490*/  @!PT LDS RZ, [RZ] ;  /* 0x00000000fffff984 */ /* 0x000fe20000000800 */
[----:B------:R-:W-:Y:S01]  /*24a0*/  @!PT LDS RZ, [RZ] ;  /* 0x00000000fffff984 */ /* 0x000fe20000000800 */
[----:B------:R-:W-:Y:S01]  /*24b0*/  @!PT LDS RZ, [RZ] ;  /* 0x00000000fffff984 */ /* 0x000fe20000000800 */
[----:B------:R-:W-:Y:S01]  /*24c0*/  @!P4 LDGSTS.E.BYPASS.LTC128B.128 [R149+0x3000], desc[UR14][R146.64] ;  /* 0x030000009295cfae */ /* 0x000fe2000b901d4e */
[C---:B------:R-:W-:Y:S02]  /*24d0*/  VIADD R134, R140.reuse, 0x1000 ;  /* 0x000010008c867836 */ /* 0x040fe40000000000 */
[C---:B------:R-:W-:Y:S01]  /*24e0*/  VIADD R133, R140.reuse, 0x1400 ;  /* 0x000014008c857836 */ /* 0x040fe20000000000 */
[----:B------:R-:W-:Y:S01]  /*24f0*/  @P3 STS.128 [R149+0x3800], RZ ;  /* 0x003800ff95003388 */ /* 0x000fe20000000c00 */
[C---:B------:R-:W-:Y:S02]  /*2500*/  VIADD R132, R140.reuse, 0x1800 ;  /* 0x000018008c847836 */ /* 0x040fe40000000000 */
[----:B------:R-:W-:Y:S01]  /*2510*/  VIADD R86, R140, 0x1c00 ;  /* 0x00001c008c567836 */ /* 0x000fe20000000000 */
        /* <DEDUP_REMOVED lines=13> */
[----:B------:R2:W-:Y:S01]  /*25f0*/  @!P1 LDGSTS.E.BYPASS.LTC128B.128 [R149+0x4800], desc[UR14][R24.64] ;  /* 0x0480000018959fae */ /* 0x0005e2000b901d4e */
[----:B------:R-:W-:-:S03]  /*2600*/  LOP3.LUT P1, RZ, R18, 0x2, RZ, 0xc0, !PT ;  /* 0x0000000212ff7812 */ /* 0x000fc6000782c0ff */
[----:B------:R-:W-:Y:S01]  /*2610*/  LDSM.16.M88.4 R8, [R143] ;  /* 0x000000008f08783b */ /* 0x000fe20000000200 */
[----:B------:R-:W-:-:S03]  /*2620*/  SEL R4, R4, 0xfffffff0, !P1 ;  /* 0xfffffff004047807 */ /* 0x000fc60004800000 */
[----:B------:R-:W3:Y:S02]  /*2630*/  LDSM.16.M88.4 R12, [R141+0x1000] ;  /* 0x001000008d0c783b */ /* 0x000ee40000000200 */
[----:B------:R-:W-:Y:S02]  /*2640*/  IMAD R142, R4, 0x2, R143 ;  /* 0x00000002048e7824 */ /* 0x000fe400078e028f */
[----:B------:R-:W-:Y:S04]  /*2650*/  LDSM.16.M88.4 R40, [R140] ;  /* 0x000000008c28783b */ /* 0x000fe80000000200 */
[----:B------:R-:W-:Y:S04]  /*2660*/  LDSM.16.M88.4 R16, [R142] ;  /* 0x000000008e10783b */ /* 0x000fe80000000200 */
[----:B-1----:R-:W-:Y:S04]  /*2670*/  LDSM.16.M88.4 R28, [R140+0x400] ;  /* 0x000400008c1c783b */ /* 0x002fe80000000200 */
[----:B------:R-:W-:Y:S04]  /*2680*/  LDSM.16.M88.4 R44, [R140+0xc00] ;  /* 0x000c00008c2c783b */ /* 0x000fe80000000200 */
[----:B--2---:R-:W1:Y:S04]  /*2690*/  LDSM.16.M88.4 R24, [R141+0x1400] ;  /* 0x001400008d18783b */ /* 0x004e680000000200 */
[----:B------:R-:W0:Y:S01]  /*26a0*/  LDGDEPBAR ;  /* 0x00000000000079af */ /* 0x000e220000000000 */
[C---:B---3--:R-:W-:Y:S06]  /*26b0*/  HMMA.16816.F32 R32, R8.reuse, R12, RZ ;  /* 0x0000000c0820723c */ /* 0x048fec00000018ff */
[C---:B------:R-:W-:Y:S06]  /*26c0*/  HMMA.16816.F32 R12, R8.reuse, R14, RZ ;  /* 0x0000000e080c723c */ /* 0x040fec00000018ff */
[----:B-1----:R-:W-:-:S12]  /*26d0*/  HMMA.16816.F32 R36, R8, R24, RZ ;  /* 0x000000180824723c */ /* 0x002fd800000018ff */
[C---:B------:R-:W-:Y:S06]  /*26e0*/  HMMA.16816.F32 R32, R16.reuse, R40, R32 ;  /* 0x000000281020723c */ /* 0x040fec0000001820 */
[----:B------:R-:W-:Y:S01]  /*26f0*/  HMMA.16816.F32 R12, R16, R42, R12 ;  /* 0x0000002a100c723c */ /* 0x000fe2000000180c */
[----:B------:R-:W1:Y:S05]  /*2700*/  LDSM.16.M88.4 R40, [R141+0x1800] ;  /* 0x001800008d28783b */ /* 0x000e6a0000000200 */
[----:B------:R-:W-:Y:S06]  /*2710*/  HMMA.16816.F32 R24, R8, R26, RZ ;  /* 0x0000001a0818723c */ /* 0x000fec00000018ff */
[----:B------:R-:W-:Y:S06]  /*2720*/  HMMA.16816.F32 R36, R16, R28, R36 ;  /* 0x0000001c1024723c */ /* 0x000fec0000001824 */
        /* <DEDUP_REMOVED lines=10> */
[----:B------:R-:W-:Y:S01]  /*27d0*/  HMMA.16816.F32 R24, R16, R30, R24 ;  /* 0x0000001e1018723c */ /* 0x000fe20000001818 */
[----:B------:R-:W3:Y:S05]  /*27e0*/  LDSM.16.M88.4 R28, [R141+0x1c00] ;  /* 0x001c00008d1c783b */ /* 0x000eea0000000200 */
[----:B------:R-:W-:Y:S01]  /*27f0*/  FMUL.FTZ R36, R36, UR8 ;  /* 0x0000000824247c20 */ /* 0x000fe20008410000 */
[----:B------:R-:W-:Y:S01]  /*2800*/  FMUL.FTZ R37, R37, UR8 ;  /* 0x0000000825257c20 */ /* 0x000fe20008410000 */
[----:B------:R-:W-:Y:S01]  /*2810*/  FMUL.FTZ R38, R38, UR8 ;  /* 0x0000000826267c20 */ /* 0x000fe20008410000 */
[----:B------:R-:W-:Y:S01]  /*2820*/  FMUL.FTZ R39, R39, UR8 ;  /* 0x0000000827277c20 */ /* 0x000fe20008410000 */
[----:B------:R-:W-:Y:S01]  /*2830*/  MUFU.TANH R57, R36 ;  /* 0x0000002400397308 */ /* 0x000fe20000002400 */
[C---:B-1----:R-:W-:Y:S06]  /*2840*/  HMMA.16816.F32 R12, R8.reuse, R40, RZ ;  /* 0x00000028080c723c */ /* 0x042fec00000018ff */
[----:B------:R-:W-:Y:S01]  /*2850*/  HMMA.16816.F32 R40, R8, R42, RZ ;  /* 0x0000002a0828723c */ /* 0x000fe200000018ff */
[----:B------:R-:W-:Y:S06]  /*2860*/  MUFU.TANH R71, R37 ;  /* 0x0000002500477308 */ /* 0x000fec0000002400 */
[----:B------:R-:W-:Y:S01]  /*2870*/  FMUL.FTZ R69, R24, UR8 ;  /* 0x0000000818457c20 */ /* 0x000fe20008410000 */
[----:B------:R-:W-:Y:S01]  /*2880*/  FMUL.FTZ R73, R25, UR8 ;  /* 0x0000000819497c20 */ /* 0x000fe20008410000 */
[----:B------:R-:W-:Y:S01]  /*2890*/  MUFU.TANH R54, R38 ;  /* 0x0000002600367308 */ /* 0x000fe20000002400 */
[----:B------:R-:W-:Y:S01]  /*28a0*/  FMUL.FTZ R68, R26, UR8 ;  /* 0x000000081a447c20 */ /* 0x000fe20008410000 */
[----:B------:R-:W-:-:S06]  /*28b0*/  FMUL.FTZ R59, R27, UR8 ;  /* 0x000000081b3b7c20 */ /* 0x000fcc0008410000 */
[----:B------:R1:W-:Y:S01]  /*28c0*/  MUFU.TANH R72, R39 ;  /* 0x0000002700487308 */ /* 0x0003e20000002400 */
[----:B--2---:R-:W-:Y:S06]  /*28d0*/  HMMA.16816.F32 R12, R16, R32, R12 ;  /* 0x00000020100c723c */ /* 0x004fec000000180c */
[----:B---3--:R-:W-:Y:S01]  /*28e0*/  HMMA.16816.F32 R24, R8, R28, RZ ;  /* 0x0000001c0818723c */ /* 0x008fe200000018ff */
[----:B------:R-:W2:Y:S05]  /*28f0*/  MUFU.TANH R53, R53 ;  /* 0x0000003500357308 */ /* 0x000eaa0000002400 */
[----:B------:R-:W-:Y:S01]  /*2900*/  HMMA.16816.F32 R40, R16, R34, R40 ;  /* 0x000000221028723c */ /* 0x000fe20000001828 */
[----:B------:R-:W-:Y:S02]  /*2910*/  LDSM.16.M88.4 R32, [R140+0x1000] ;  /* 0x001000008c20783b */ /* 0x000fe40000000200 */
[----:B------:R-:W3:Y:S02]  /*2920*/  MUFU.TANH R56, R56 ;  /* 0x0000003800387308 */ /* 0x000ee40000002400 */
[----:B-1----:R-:W1:Y:S06]  /*2930*/  LDSM.16.M88.4 R36, [R141+0x2000] ;  /* 0x002000008d24783b */ /* 0x002e6c0000000200 */
[----:B------:R-:W4:Y:S01]  /*2940*/  MUFU.TANH R51, R51 ;  /* 0x0000003300337308 */ /* 0x000f220000002400 */
[----:B------:R-:W-:Y:S01]  /*2950*/  FMUL.FTZ R62, R12, UR8 ;  /* 0x000000080c3e7c20 */ /* 0x000fe20008410000 */
[----:B------:R-:W-:Y:S01]  /*2960*/  FMUL.FTZ R60, R13, UR8 ;  /* 0x000000080d3c7c20 */ /* 0x000fe20008410000 */
[----:B------:R-:W-:Y:S01]  /*2970*/  FMUL.FTZ R106, R14, UR8 ;  /* 0x000000080e6a7c20 */ /* 0x000fe20008410000 */
[----:B------:R-:W-:-:S02]  /*2980*/  FMUL.FTZ R58, R15, UR8 ;  /* 0x000000080f3a7c20 */ /* 0x000fc40008410000 */
[----:B------:R-:W-:Y:S02]  /*2990*/  HMMA.16816.F32 R12, R8, R30, RZ ;  /* 0x0000001e080c723c */ /* 0x000fe400000018ff */
[----:B------:R-:W4:Y:S04]  /*29a0*/  MUFU.TANH R55, R55 ;  /* 0x0000003700377308 */ /* 0x000f280000002400 */
[C---:B------:R-:W-:Y:S01]  /*29b0*/  HMMA.16816.F32 R24, R16.reuse, R44, R24 ;  /* 0x0000002c1018723c */ /* 0x040fe20000001818 */
[----:B------:R-:W-:Y:S01]  /*29c0*/  FMUL.FTZ R40, R40, UR8 ;  /* 0x0000000828287c20 */ /* 0x000fe20008410000 */
[----:B------:R-:W-:Y:S01]  /*29d0*/  FMUL.FTZ R41, R41, UR8 ;  /* 0x0000000829297c20 */ /* 0x000fe20008410000 */
[----:B------:R-:W-:Y:S01]  /*29e0*/  FMUL.FTZ R42, R42, UR8 ;  /* 0x000000082a2a7c20 */ /* 0x000fe20008410000 */
[----:B------:R-:W-:Y:S01]  /*29f0*/  FMUL.FTZ R43, R43, UR8 ;  /* 0x000000082b2b7c20 */ /* 0x000fe20008410000 */
[----:B------:R-:W-:Y:S08]  /*2a00*/  MUFU.TANH R61, R40 ;  /* 0x00000028003d7308 */ /* 0x000ff00000002400 */
        /* <DEDUP_REMOVED lines=8> */
[----:B------:R1:W-:Y:S01]  /*2a90*/  MUFU.TANH R45, R43 ;  /* 0x0000002b002d7308 */ /* 0x0003e20000002400 */
[----:B------:R-:W2:Y:S07]  /*2aa0*/  LDSM.16.M88.4 R24, [R141+0x2400] ;  /* 0x002400008d18783b */ /* 0x000eae0000000200 */
[----:B------:R-:W4:Y:S05]  /*2ab0*/  MUFU.TANH R70, R70 ;  /* 0x0000004600467308 */ /* 0x000f2a0000002400 */
[----:B------:R-:W-:Y:S01]  /*2ac0*/  FMUL.FTZ R89, R12, UR8 ;  /* 0x000000080c597c20 */ /* 0x000fe20008410000 */
[----:B------:R-:W-:Y:S01]  /*2ad0*/  LOP3.LUT R12, R49, 0xffffffe0, RZ, 0xc0, !PT ;  /* 0xffffffe0310c7812 */ /* 0x000fe200078ec0ff */
[----:B------:R-:W-:Y:S01]  /*2ae0*/  FMUL.FTZ R95, R13, UR8 ;  /* 0x000000080d5f7c20 */ /* 0x000fe20008410000 */
[----:B------:R-:W-:Y:S01]  /*2af0*/  FMUL.FTZ R14, R14, UR8 ;  /* 0x000000080e0e7c20 */ /* 0x000fe20008410000 */
[----:B-1----:R-:W-:Y:S01]  /*2b00*/  HMMA.16816.F32 R40, R8, R38, RZ ;  /* 0x000000260828723c */ /* 0x002fe200000018ff */
[----:B------:R-:W1:Y:S01]  /*2b10*/  LDSM.16.M88.4 R36, [R140+0x1400] ;  /* 0x001400008c24783b */ /* 0x000e620000000200 */
[----:B------:R-:W-:Y:S01]  /*2b20*/  IMAD.IADD R13, R7, 0x1, -R12 ;  /* 0x00000001070d7824 */ /* 0x000fe200078e0a0c */
[----:B------:R3:W-:Y:S01]  /*2b30*/  MUFU.TANH R92, R14 ;  /* 0x0000000e005c7308 */ /* 0x0007e20000002400 */
[----:B------:R-:W-:Y:S01]  /*2b40*/  FMUL.FTZ R90, R15, UR8 ;  /* 0x000000080f5a7c20 */ /* 0x000fe20008410000 */
[----:B------:R-:W-:Y:S01]  /*2b50*/  IMAD.SHL.U32 R7, R7, 0x2, RZ ;  /* 0x0000000207077824 */ /* 0x000fe200078e00ff */
[----:B------:R-:W-:Y:S01]  /*2b60*/  HMMA.16816.F32 R28, R16, R32, R28 ;  /* 0x00000020101c723c */ /* 0x000fe2000000181c */
[----:B------:R-:W-:-:S03]  /*2b70*/  SHF.R.S32.HI R12, RZ, 0x1f, R13 ;  /* 0x0000001fff0c7819 */ /* 0x000fc6000001140d */
[----:B------:R-:W-:Y:S01]  /*2b80*/  LOP3.LUT R7, R7, 0x6, RZ, 0xc0, !PT ;  /* 0x0000000607077812 */ /* 0x000fe200078ec0ff */
[----:B------:R-:W4:Y:S08]  /*2b90*/  MUFU.TANH R69, R69 ;  /* 0x0000004500457308 */ /* 0x000f300000002400 */
[----:B------:R-:W4:Y:S08]  /*2ba0*/  MUFU.TANH R68, R68 ;  /* 0x0000004400447308 */ /* 0x000f300000002400 */
[----:B------:R-:W4:Y:S03]  /*2bb0*/  MUFU.TANH R59, R59 ;  /* 0x0000003b003b7308 */ /* 0x000f260000002400 */
[----:B------:R-:W-:Y:S01]  /*2bc0*/  FMUL.FTZ R67, R28, UR8 ;  /* 0x000000081c437c20 */ /* 0x000fe20008410000 */
[----:B------:R-:W-:Y:S01]  /*2bd0*/  LEA.HI R28, R12, R13, RZ, 0x2 ;  /* 0x0000000d0c1c7211 */ /* 0x000fe200078f10ff */
[----:B------:R-:W-:Y:S01]  /*2be0*/  FMUL.FTZ R29, R29, UR8 ;  /* 0x000000081d1d7c20 */ /* 0x000fe20008410000 */
[----:B---3--:R-:W-:Y:S01]  /*2bf0*/  HMMA.16816.F32 R12, R16, R34, R40 ;  /* 0x00000022100c723c */ /* 0x008fe20000001828 */
[----:B------:R-:W-:Y:S01]  /*2c00*/  FMUL.FTZ R30, R30, UR8 ;  /* 0x000000081e1e7c20 */ /* 0x000fe20008410000 */
[----:B------:R-:W-:Y:S01]  /*2c10*/  SHF.R.S32.HI R28, RZ, 0x2, R28 ;  /* 0x00000002ff1c7819 */ /* 0x000fe2000001141c */
[----:B------:R-:W-:Y:S01]  /*2c20*/  FMUL.FTZ R31, R31, UR8 ;  /* 0x000000081f1f7c20 */ /* 0x000fe20008410000 */
[----:B------:R-:W-:Y:S02]  /*2c30*/  MUFU.TANH R65, R29 ;  /* 0x0000001d00417308 */ /* 0x000fe40000002400 */
[----:B------:R-:W-:Y:S01]  /*2c40*/  IADD3 R21, R21, 0x1, R28 ;  /* 0x0000000115157810 */ /* 0x000fe20007ffe01c */
[----:B--2---:R-:W-:Y:S03]  /*2c50*/  HMMA.16816.F32 R32, R8, R24, RZ ;  /* 0x000000180820723c */ /* 0x004fe600000018ff */
[----:B------:R-:W-:Y:S01]  /*2c60*/  IADD3 R21, R87, R21, -R22 ;  /* 0x0000001557157210 */ /* 0x000fe20007ffe816 */
[----:B------:R-:W-:Y:S01]  /*2c70*/  IMAD.IADD R22, R0, 0x1, R7 ;  /* 0x0000000100167824 */ /* 0x000fe200078e0207 */
[----:B------:R-:W-:Y:S03]  /*2c80*/  MUFU.TANH R64, R30 ;  /* 0x0000001e00407308 */ /* 0x000fe60000002400 */
[----:B------:R-:W-:-:S02]  /*2c90*/  IMAD.IADD R48, R21, 0x1, R48 ;  /* 0x0000000115307824 */ /* 0x000fc400078e0230 */
[C---:B------:R-:W-:Y:S02]  /*2ca0*/  VIADD R28, R22.reuse, 0x8 ;  /* 0x00000008161c7836 */ /* 0x040fe40000000000 */
[----:B------:R-:W-:Y:S01]  /*2cb0*/  VIADD R24, R22, 0x1 ;  /* 0x0000000116187836 */ /* 0x000fe20000000000 */
[C---:B------:R-:W-:Y:S01]  /*2cc0*/  VIMNMX R101, R48.reuse, R87, PT ;  /* 0x0000005730657248 */ /* 0x040fe20003fe0100 */
[----:B------:R2:W-:Y:S01]  /*2cd0*/  MUFU.TANH R46, R31 ;  /* 0x0000001f002e7308 */ /* 0x0005e20000002400 */
[----:B------:R-:W-:Y:S02]  /*2ce0*/  VIADDMNMX R87, R48, 0x8, R87, PT ;  /* 0x0000000830577846 */ /* 0x000fe40003800157 */
[----:B------:R-:W-:Y:S01]  /*2cf0*/  ISETP.GE.AND P5, PT, R28, R101, PT ;  /* 0x000000651c00720c */ /* 0x000fe20003fa6270 */
[----:B------:R-:W-:Y:S01]  /*2d00*/  FMUL.FTZ R63, R12, UR8 ;  /* 0x000000080c3f7c20 */ /* 0x000fe20008410000 */
[----:B------:R-:W-:Y:S01]  /*2d10*/  ISETP.GE.AND P3, PT, R28, R87, PT ;  /* 0x000000571c00720c */ /* 0x000fe20003f66270 */
[----:B------:R-:W-:Y:S01]  /*2d20*/  VIADD R12, R22, 0x11 ;  /* 0x00000011160c7836 */ /* 0x000fe20000000000 */
[C---:B------:R-:W-:Y:S01]  /*2d30*/  ISETP.GE.AND P4, PT, R24.reuse, R101, PT ;  /* 0x000000651800720c */ /* 0x040fe20003f86270 */
[----:B------:R-:W-:Y:S01]  /*2d40*/  FMUL.FTZ R13, R13, UR8 ;  /* 0x000000080d0d7c20 */ /* 0x000fe20008410000 */
[----:B------:R-:W-:Y:S01]  /*2d50*/  ISETP.GE.AND P2, PT, R24, R87, PT ;  /* 0x000000571800720c */ /* 0x000fe20003f46270 */
[----:B------:R-:W-:Y:S01]  /*2d60*/  VIADD R24, R22, 0x9 ;  /* 0x0000000916187836 */ /* 0x000fe20000000000 */
[----:B-1----:R-:W-:Y:S01]  /*2d70*/  HMMA.16816.F32 R32, R16, R36, R32 ;  /* 0x000000241020723c */ /* 0x002fe20000001820 */
[----:B------:R-:W-:Y:S01]  /*2d80*/  FSEL R43, R53, -INF , !P5 ;  /* 0xff800000352b7808 */ /* 0x000fe20006800000 */
[----:B------:R-:W-:Y:S01]  /*2d90*/  FMUL.FTZ R14, R14, UR8 ;  /* 0x000000080e0e7c20 */ /* 0x000fe20008410000 */
[----:B------:R-:W-:Y:S01]  /*2da0*/  FSEL R56, R56, -INF , !P3 ;  /* 0xff80000038387808 */ /* 0x000fe20005800000 */
[----:B------:R-:W1:Y:S01]  /*2db0*/  MUFU.TANH R62, R62 ;  /* 0x0000003e003e7308 */ /* 0x000e620000002400 */
[C---:B------:R-:W-:Y:S01]  /*2dc0*/  ISETP.GE.AND P1, PT, R24.reuse, R101, PT ;  /* 0x000000651800720c */ /* 0x040fe20003f26270 */
[----:B--2---:R-:W2:Y:S01]  /*2dd0*/  LDSM.16.M88.4 R28, [R141+0x2800] ;  /* 0x002800008d1c783b */ /* 0x004ea20000000200 */
[----:B------:R-:W-:Y:S01]  /*2de0*/  ISETP.GE.AND P0, PT, R24, R87, PT ;  /* 0x000000571800720c */ /* 0x000fe20003f06270 */
[----:B------:R-:W-:Y:S01]  /*2df0*/  VIADD R36, R22, 0x10 ;  /* 0x0000001016247836 */ /* 0x000fe20000000000 */
[----:B------:R-:W-:Y:S01]  /*2e00*/  HMMA.16816.F32 R24, R8, R26, RZ ;  /* 0x0000001a0818723c */ /* 0x000fe200000018ff */
[C---:B------:R-:W-:Y:S01]  /*2e10*/  ISETP.GE.AND P5, PT, R12.reuse, R101, PT ;  /* 0x000000650c00720c */ /* 0x040fe20003fa6270 */
[----:B------:R-:W-:Y:S01]  /*2e20*/  FMUL.FTZ R47, R15, UR8 ;  /* 0x000000080f2f7c20 */ /* 0x000fe20008410000 */
[----:B------:R-:W-:Y:S01]  /*2e30*/  ISETP.GE.AND P3, PT, R12, R87, PT ;  /* 0x000000570c00720c */ /* 0x000fe20003f66270 */
[----:B------:R-:W-:Y:S01]  /*2e40*/  VIADD R12, R22, 0x18 ;  /* 0x00000018160c7836 */ /* 0x000fe20000000000 */
[----:B----4-:R-:W-:Y:S01]  /*2e50*/  FSEL R41, R51, -INF , !P1 ;  /* 0xff80000033297808 */ /* 0x010fe20004800000 */
[----:B------:R-:W3:Y:S01]  /*2e60*/  MUFU.TANH R106, R106 ;  /* 0x0000006a006a7308 */ /* 0x000ee20000002400 */
[----:B------:R-:W-:-:S02]  /*2e70*/  FSEL R52, R55, -INF , !P0 ;  /* 0xff80000037347808 */ /* 0x000fc40004000000 */
[----:B------:R-:W-:Y:S02]  /*2e80*/  FSEL R7, R23, -INF , !P4 ;  /* 0xff80000017077808 */ /* 0x000fe40006000000 */
[----:B------:R-:W-:Y:S02]  /*2e90*/  FSEL R70, R70, -INF , !P2 ;  /* 0xff80000046467808 */ /* 0x000fe40005000000 */
[C---:B------:R-:W-:Y:S01]  /*2ea0*/  ISETP.GE.AND P1, PT, R12.reuse, R101, PT ;  /* 0x000000650c00720c */ /* 0x040fe20003f26270 */
[----:B------:R-:W-:Y:S01]  /*2eb0*/  MUFU.TANH R21, R13 ;  /* 0x0000000d00157308 */ /* 0x000fe20000002400 */
[----:B------:R-:W-:Y:S01]  /*2ec0*/  ISETP.GE.AND P0, PT, R12, R87, PT ;  /* 0x000000570c00720c */ /* 0x000fe20003f06270 */
[----:B------:R-:W-:Y:S01]  /*2ed0*/  FMUL.FTZ R51, R32, UR8 ;  /* 0x0000000820337c20 */ /* 0x000fe20008410000 */
[----:B------:R-:W-:Y:S01]  /*2ee0*/  ISETP.GE.AND P4, PT, R36, R101, PT ;  /* 0x000000652400720c */ /* 0x000fe20003f86270 */
[----:B------:R-:W-:Y:S01]  /*2ef0*/  VIADD R32, R22, 0x21 ;  /* 0x0000002116207836 */ /* 0x000fe20000000000 */
[----:B------:R-:W-:Y:S01]  /*2f00*/  ISETP.GE.AND P2, PT, R36, R87, PT ;  /* 0x000000572400720c */ /* 0x000fe20003f46270 */
[----:B------:R-:W-:Y:S01]  /*2f10*/  VIADD R36, R22, 0x19 ;  /* 0x0000001916247836 */ /* 0x000fe20000000000 */
[----:B------:R-:W-:Y:S01]  /*2f20*/  FSEL R23, R57, -INF , !P4 ;  /* 0xff80000039177808 */ /* 0x000fe20006000000 */
[----:B------:R4:W-:Y:S01]  /*2f30*/  MUFU.TANH R48, R14 ;  /* 0x0000000e00307308 */ /* 0x0009e20000002400 */
[----:B------:R-:W-:Y:S01]  /*2f40*/  FSEL R42, R54, -INF , !P2 ;  /* 0xff800000362a7808 */ /* 0x000fe20005000000 */
[----:B------:R-:W-:Y:S01]  /*2f50*/  HMMA.16816.F32 R24, R16, R38, R24 ;  /* 0x000000261018723c */ /* 0x000fe20000001818 */
[C---:B------:R-:W-:Y:S01]  /*2f60*/  ISETP.GE.AND P4, PT, R36.reuse, R101, PT ;  /* 0x000000652400720c */ /* 0x040fe20003f86270 */
[----:B------:R-:W-:Y:S01]  /*2f70*/  FMUL.FTZ R33, R33, UR8 ;  /* 0x0000000821217c20 */ /* 0x000fe20008410000 */
[----:B------:R-:W-:Y:S01]  /*2f80*/  ISETP.GE.AND P2, PT, R36, R87, PT ;  /* 0x000000572400720c */ /* 0x000fe20003f46270 */
[----:B------:R-:W-:Y:S01]  /*2f90*/  VIADD R36, R22, 0x20 ;  /* 0x0000002016247836 */ /* 0x000fe20000000000 */
[----:B------:R-:W-:Y:S01]  /*2fa0*/  FSEL R69, R69, -INF , !P1 ;  /* 0xff80000045457808 */ /* 0x000fe20004800000 */
[----:B------:R-:W3:Y:S01]  /*2fb0*/  MUFU.TANH R73, R73 ;  /* 0x0000004900497308 */ /* 0x000ee20000002400 */
[----:B------:R-:W-:Y:S01]  /*2fc0*/  FSEL R68, R68, -INF , !P0 ;  /* 0xff80000044447808 */ /* 0x000fe20004000000 */
[----:B------:R-:W-:Y:S01]  /*2fd0*/  FMUL.FTZ R34, R34, UR8 ;  /* 0x0000000822227c20 */ /* 0x000fe20008410000 */
[----:B------:R-:W-:Y:S01]  /*2fe0*/  FSEL R71, R71, -INF , !P5 ;  /* 0xff80000047477808 */ /* 0x000fe20006800000 */
[----:B------:R-:W-:Y:S01]  /*2ff0*/  FMUL.FTZ R75, R35, UR8 ;  /* 0x00000008234b7c20 */ /* 0x000fe20008410000 */
[----:B------:R-:W-:-:S02]  /*3000*/  FSEL R72, R72, -INF , !P3 ;  /* 0xff80000048487808 */ /* 0x000fc40005800000 */
[C---:B------:R-:W-:Y:S01]  /*3010*/  ISETP.GE.AND P1, PT, R32.reuse, R101, PT ;  /* 0x000000652000720c */ /* 0x040fe20003f26270 */
[----:B------:R-:W3:Y:S01]  /*3020*/  MUFU.TANH R60, R60 ;  /* 0x0000003c003c7308 */ /* 0x000ee20000002400 */
[----:B----4-:R-:W4:Y:S01]  /*3030*/  LDSM.16.M88.4 R12, [R140+0x1800] ;  /* 0x001800008c0c783b */ /* 0x010f220000000200 */
[----:B------:R-:W-:Y:S01]  /*3040*/  ISETP.GE.AND P0, PT, R32, R87, PT ;  /* 0x000000572000720c */ /* 0x000fe20003f06270 */
[----:B------:R-:W-:Y:S01]  /*3050*/  VIADD R32, R22, 0x29 ;  /* 0x0000002916207836 */ /* 0x000fe20000000000 */
[C---:B------:R-:W-:Y:S02]  /*3060*/  ISETP.GE.AND P5, PT, R36.reuse, R101, PT ;  /* 0x000000652400720c */ /* 0x040fe40003fa6270 */
[----:B------:R-:W-:Y:S02]  /*3070*/  ISETP.GE.AND P3, PT, R36, R87, PT ;  /* 0x000000572400720c */ /* 0x000fe40003f66270 */
[----:B------:R-:W3:Y:S01]  /*3080*/  MUFU.TANH R58, R58 ;  /* 0x0000003a003a7308 */ /* 0x000ee20000002400 */
[----:B------:R-:W-:Y:S01]  /*3090*/  FSEL R40, R59, -INF , !P2 ;  /* 0xff8000003b287808 */ /* 0x000fe20005000000 */
[----:B--2---:R-:W-:Y:S01]  /*30a0*/  HMMA.16816.F32 R36, R8, R28, RZ ;  /* 0x0000001c0824723c */ /* 0x004fe200000018ff */
[----:B-1----:R-:W-:Y:S01]  /*30b0*/  FSEL R59, R62, -INF , !P5 ;  /* 0xff8000003e3b7808 */ /* 0x002fe20006800000 */
[----:B------:R-:W-:Y:S01]  /*30c0*/  FMUL.FTZ R76, R24, UR8 ;  /* 0x00000008184c7c20 */ /* 0x000fe20008410000 */
[----:B---3--:R-:W-:Y:S01]  /*30d0*/  FSEL R106, R106, -INF , !P3 ;  /* 0xff8000006a6a7808 */ /* 0x008fe20005800000 */
[----:B------:R-:W-:Y:S01]  /*30e0*/  FMUL.FTZ R25, R25, UR8 ;  /* 0x0000000819197c20 */ /* 0x000fe20008410000 */
[C---:B------:R-:W-:Y:S01]  /*30f0*/  ISETP.GE.AND P5, PT, R32.reuse, R101, PT ;  /* 0x000000652000720c */ /* 0x040fe20003fa6270 */
[----:B------:R-:W-:Y:S01]  /*3100*/  MUFU.TANH R49, R33 ;  /* 0x0000002100317308 */ /* 0x000fe20000002400 */
[----:B------:R-:W-:Y:S01]  /*3110*/  ISETP.GE.AND P3, PT, R32, R87, PT ;  /* 0x000000572000720c */ /* 0x000fe20003f66270 */
[C---:B------:R-:W-:Y:S01]  /*3120*/  VIADD R28, R22.reuse, 0x28 ;  /* 0x00000028161c7836 */ /* 0x040fe20000000000 */
[----:B------:R-:W-:Y:S01]  /*3130*/  FSEL R73, R73, -INF , !P4 ;  /* 0xff80000049497808 */ /* 0x000fe20006000000 */
[----:B------:R-:W-:Y:S01]  /*3140*/  VIADD R24, R22, 0x31 ;  /* 0x0000003116187836 */ /* 0x000fe20000000000 */
[----:B------:R-:W-:Y:S01]  /*3150*/  FSEL R57, R60, -INF , !P1 ;  /* 0xff8000003c397808 */ /* 0x000fe20004800000 */
[----:B------:R-:W-:Y:S01]  /*3160*/  FMUL.FTZ R78, R27, UR8 ;  /* 0x000000081b4e7c20 */ /* 0x000fe20008410000 */
[C---:B------:R-:W-:Y:S01]  /*3170*/  ISETP.GE.AND P4, PT, R28.reuse, R101, PT ;  /* 0x000000651c00720c */ /* 0x040fe20003f86270 */
[----:B------:R1:W-:Y:S01]  /*3180*/  MUFU.TANH R74, R34 ;  /* 0x00000022004a7308 */ /* 0x0003e20000002400 */
[----:B------:R-:W-:Y:S01]  /*3190*/  ISETP.GE.AND P2, PT, R28, R87, PT ;  /* 0x000000571c00720c */ /* 0x000fe20003f46270 */
[----:B------:R-:W-:Y:S01]  /*31a0*/  VIADD R28, R22, 0x30 ;  /* 0x00000030161c7836 */ /* 0x000fe20000000000 */
[----:B------:R-:W-:Y:S01]  /*31b0*/  FSEL R54, R58, -INF , !P0 ;  /* 0xff8000003a367808 */ /* 0x000fe20004000000 */
[C---:B------:R-:W-:Y:S01]  /*31c0*/  VIADD R58, R22.reuse, 0x39 ;  /* 0x00000039163a7836 */ /* 0x040fe20000000000 */
[----:B------:R-:W-:Y:S01]  /*31d0*/  FSEL R55, R61, -INF , !P4 ;  /* 0xff8000003d377808 */ /* 0x000fe20006000000 */
[----:B------:R-:W-:Y:S01]  /*31e0*/  VIADD R60, R22, 0x41 ;  /* 0x00000041163c7836 */ /* 0x000fe20000000000 */
[C---:B------:R-:W-:Y:S01]  /*31f0*/  ISETP.GE.AND P1, PT, R28.reuse, R101, PT ;  /* 0x000000651c00720c */ /* 0x040fe20003f26270 */
[----:B------:R-:W2:Y:S01]  /*3200*/  MUFU.TANH R91, R91 ;  /* 0x0000005b005b7308 */ /* 0x000ea20000002400 */
[----:B------:R-:W-:-:S02]  /*3210*/  ISETP.GE.AND P0, PT, R28, R87, PT ;  /* 0x000000571c00720c */ /* 0x000fc40003f06270 */
[----:B------:R-:W-:Y:S01]  /*3220*/  HMMA.16816.F32 R28, R8, R30, RZ ;  /* 0x0000001e081c723c */ /* 0x000fe200000018ff */
[----:B------:R-:W-:Y:S02]  /*3230*/  FSEL R104, R104, -INF , !P2 ;  /* 0xff80000068687808 */ /* 0x000fe40005000000 */
[C---:B------:R-:W-:Y:S02]  /*3240*/  ISETP.GE.AND P4, PT, R24.reuse, R101, PT ;  /* 0x000000651800720c */ /* 0x040fe40003f86270 */
[----:B------:R-:W3:Y:S01]  /*3250*/  MUFU.TANH R66, R66 ;  /* 0x0000004200427308 */ /* 0x000ee20000002400 */
[----:B-1----:R-:W1:Y:S01]  /*3260*/  LDSM.16.M88.4 R32, [R141+0x2c00] ;  /* 0x002c00008d20783b */ /* 0x002e620000000200 */
[----:B----4-:R-:W-:Y:S01]  /*3270*/  HMMA.16816.F32 R36, R16, R12, R36 ;  /* 0x0000000c1024723c */ /* 0x010fe20000001824 */
[----:B------:R-:W-:Y:S02]  /*3280*/  ISETP.GE.AND P2, PT, R24, R87, PT ;  /* 0x000000571800720c */ /* 0x000fe40003f46270 */
[----:B------:R-:W-:-:S02]  /*3290*/  FSEL R53, R44, -INF , !P5 ;  /* 0xff8000002c357808 */ /* 0x000fc40006800000 */
[----:B------:R-:W-:Y:S01]  /*32a0*/  FSEL R50, R45, -INF , !P3 ;  /* 0xff8000002d327808 */ /* 0x000fe20005800000 */
[----:B------:R4:W-:Y:S01]  /*32b0*/  MUFU.TANH R77, R25 ;  /* 0x00000019004d7308 */ /* 0x0009e20000002400 */
[----:B------:R-:W-:Y:S01]  /*32c0*/  FMUL.FTZ R13, R26, UR8 ;  /* 0x000000081a0d7c20 */ /* 0x000fe20008410000 */
[----:B------:R-:W-:Y:S01]  /*32d0*/  VIADD R12, R22, 0x38 ;  /* 0x00000038160c7836 */ /* 0x000fe20000000000 */
[----:B--2---:R-:W-:-:S04]  /*32e0*/  FSEL R91, R91, -INF , !P4 ;  /* 0xff8000005b5b7808 */ /* 0x004fc80006000000 */
[C---:B------:R-:W-:Y:S01]  /*32f0*/  ISETP.GE.AND P5, PT, R12.reuse, R101, PT ;  /* 0x000000650c00720c */ /* 0x040fe20003fa6270 */
[----:B------:R1:W-:Y:S01]  /*3300*/  MUFU.TANH R44, R13 ;  /* 0x0000000d002c7308 */ /* 0x0003e20000002400 */
[----:B------:R-:W-:Y:S01]  /*3310*/  ISETP.GE.AND P3, PT, R12, R87, PT ;  /* 0x000000570c00720c */ /* 0x000fe20003f66270 */
[----:B------:R-:W-:Y:S01]  /*3320*/  VIADD R12, R22, 0x40 ;  /* 0x00000040160c7836 */ /* 0x000fe20000000000 */
[----:B---3--:R-:W-:Y:S01]  /*3330*/  FSEL R66, R66, -INF , !P2 ;  /* 0xff80000042427808 */ /* 0x008fe20005000000 */
[----:B------:R-:W-:Y:S01]  /*3340*/  HMMA.16816.F32 R28, R16, R14, R28 ;  /* 0x0000000e101c723c */ /* 0x000fe2000000181c */
[----:B------:R-:W-:Y:S02]  /*3350*/  FSEL R92, R92, -INF , !P3 ;  /* 0xff8000005c5c7808 */ /* 0x000fe40005800000 */
[C---:B------:R-:W-:Y:S01]  /*3360*/  ISETP.GE.AND P4, PT, R12.reuse, R101, PT ;  /* 0x000000650c00720c */ /* 0x040fe20003f86270 */
[----:B------:R-:W2:Y:S01]  /*3370*/  MUFU.TANH R93, R93 ;  /* 0x0000005d005d7308 */ /* 0x000ea20000002400 */
[----:B----4-:R-:W3:Y:S01]  /*3380*/  LDSM.16.M88.4 R24, [R140+0x1c00] ;  /* 0x001c00008c18783b */ /* 0x010ee20000000200 */
[-C--:B------:R-:W-:Y:S01]  /*3390*/  ISETP.GE.AND P2, PT, R12, R87.reuse, PT ;  /* 0x000000570c00720c */ /* 0x080fe20003f46270 */
[----:B------:R-:W-:Y:S01]  /*33a0*/  FMUL.FTZ R36, R36, UR8 ;  /* 0x0000000824247c20 */ /* 0x000fe20008410000 */
[----:B------:R-:W-:Y:S01]  /*33b0*/  ISETP.GE.AND P3, PT, R60, R87, PT ;  /* 0x000000573c00720c */ /* 0x000fe20003f66270 */
[----:B------:R-:W-:Y:S01]  /*33c0*/  FMUL.FTZ R37, R37, UR8 ;  /* 0x0000000825257c20 */ /* 0x000fe20008410000 */
[----:B------:R-:W-:Y:S01]  /*33d0*/  FSEL R64, R64, -INF , !P2 ;  /* 0xff80000040407808 */ /* 0x000fe20005000000 */
[----:B------:R-:W-:Y:S01]  /*33e0*/  FMUL.FTZ R39, R39, UR8 ;  /* 0x0000000827277c20 */ /* 0x000fe20008410000 */
[----:B------:R-:W4:Y:S01]  /*33f0*/  MUFU.TANH R88, R88 ;  /* 0x0000005800587308 */ /* 0x000f220000002400 */
[----:B------:R-:W-:Y:S01]  /*3400*/  FSEL R62, R46, -INF , !P3 ;  /* 0xff8000002e3e7808 */ /* 0x000fe20005800000 */
[----:B------:R-:W-:-:S06]  /*3410*/  DEPBAR.LE SB0, 0x0 ;  /* 0x000080000000791a */ /* 0x000fcc0000000000 */
[----:B------:R-:W4:Y:S01]  /*3420*/  MUFU.TANH R67, R67 ;  /* 0x0000004300437308 */ /* 0x000f220000002400 */
[C---:B-1----:R-:W-:Y:S01]  /*3430*/  HMMA.16816.F32 R12, R8.reuse, R32, RZ ;  /* 0x00000020080c723c */ /* 0x042fe200000018ff */
[----:B--2---:R-:W-:Y:S02]  /*3440*/  FSEL R93, R93, -INF , !P1 ;  /* 0xff8000005d5d7808 */ /* 0x004fe40004800000 */
[----:B------:R-:W-:Y:S01]  /*3450*/  ISETP.GE.AND P1, PT, R58, R101, PT ;  /* 0x000000653a00720c */ /* 0x000fe20003f26270 */
[----:B------:R-:W-:Y:S02]  /*3460*/  FMUL.FTZ R29, R29, UR8 ;  /* 0x000000081d1d7c20 */ /* 0x000fe40008410000 */
[----:B------:R-:W-:Y:S01]  /*3470*/  HMMA.16816.F32 R8, R8, R34, RZ ;  /* 0x000000220808723c */ /* 0x000fe200000018ff */
[----:B------:R-:W1:Y:S01]  /*3480*/  MUFU.TANH R95, R95 ;  /* 0x0000005f005f7308 */ /* 0x000e620000002400 */
[----:B------:R-:W-:Y:S01]  /*3490*/  FMUL.FTZ R32, R38, UR8 ;  /* 0x0000000826207c20 */ /* 0x000fe20008410000 */
[----:B----4-:R-:W-:Y:S01]  /*34a0*/  FSEL R88, R88, -INF , !P0 ;  /* 0xff80000058587808 */ /* 0x010fe20004000000 */
[----:B------:R-:W-:Y:S01]  /*34b0*/  VIADD R38, R22, 0x49 ;  /* 0x0000004916267836 */ /* 0x000fe20000000000 */
[----:B------:R-:W-:Y:S01]  /*34c0*/  ISETP.GE.AND P0, PT, R58, R87, PT ;  /* 0x000000573a00720c */ /* 0x000fe20003f06270 */
[----:B------:R-:W-:-:S02]  /*34d0*/  VIADD R58, R22, 0x48 ;  /* 0x00000048163a7836 */ /* 0x000fc40000000000 */
[----:B------:R-:W-:Y:S01]  /*34e0*/  VIADD R34, R22, 0x58 ;  /* 0x0000005816227836 */ /* 0x000fe20000000000 */
[----:B------:R-:W2:Y:S01]  /*34f0*/  MUFU.TANH R63, R63 ;  /* 0x0000003f003f7308 */ /* 0x000ea20000002400 */
[----:B------:R-:W-:Y:S02]  /*3500*/  FSEL R67, R67, -INF , !P4 ;  /* 0xff80000043437808 */ /* 0x000fe40006000000 */
[C---:B------:R-:W-:Y:S02]  /*3510*/  ISETP.GE.AND P4, PT, R38.reuse, R101, PT ;  /* 0x000000652600720c */ /* 0x040fe40003f86270 */
[----:B------:R-:W-:Y:S01]  /*3520*/  ISETP.GE.AND P2, PT, R38, R87, PT ;  /* 0x000000572600720c */ /* 0x000fe20003f46270 */
[----:B------:R-:W-:Y:S01]  /*3530*/  FMUL.FTZ R38, R28, UR8 ;  /* 0x000000081c267c20 */ /* 0x000fe20008410000 */
[----:B------:R-:W-:Y:S01]  /*3540*/  VIADD R28, R22, 0x51 ;  /* 0x00000051161c7836 */ /* 0x000fe20000000000 */
[----:B------:R-:W4:Y:S01]  /*3550*/  MUFU.TANH R90, R90 ;  /* 0x0000005a005a7308 */ /* 0x000f220000002400 */
[----:B-1----:R-:W-:Y:S01]  /*3560*/  FSEL R95, R95, -INF , !P1 ;  /* 0xff8000005f5f7808 */ /* 0x002fe20004800000 */
[----:B---3--:R-:W-:Y:S01]  /*3570*/  HMMA.16816.F32 R12, R16, R24, R12 ;  /* 0x00000018100c723c */ /* 0x008fe2000000180c */
[----:B------:R-:W-:-:S02]  /*3580*/  ISETP.GE.AND P1, PT, R58, R101, PT ;  /* 0x000000653a00720c */ /* 0x000fc40003f26270 */
[----:B------:R-:W-:Y:S01]  /*3590*/  FSEL R61, R21, -INF , !P4 ;  /* 0xff800000153d7808 */ /* 0x000fe20006000000 */
[----:B------:R-:W-:Y:S01]  /*35a0*/  FMUL.FTZ R21, R30, UR8 ;  /* 0x000000081e157c20 */ /* 0x000fe20008410000 */
[----:B------:R-:W-:Y:S01]  /*35b0*/  VIADD R30, R22, 0x60 ;  /* 0x00000060161e7836 */ /* 0x000fe20000000000 */
[----:B------:R-:W1:Y:S01]  /*35c0*/  MUFU.TANH R89, R89 ;  /* 0x0000005900597308 */ /* 0x000e620000002400 */
[----:B------:R-:W-:Y:S01]  /*35d0*/  HMMA.16816.F32 R8, R16, R26, R8 ;  /* 0x0000001a1008723c */ /* 0x000fe20000001808 */
[----:B--2---:R-:W-:Y:S01]  /*35e0*/  FSEL R63, R63, -INF , !P1 ;  /* 0xff8000003f3f7808 */ /* 0x004fe20004800000 */
[----:B------:R-:W-:Y:S01]  /*35f0*/  FMUL.FTZ R25, R31, UR8 ;  /* 0x000000081f197c20 */ /* 0x000fe20008410000 */
[-C--:B------:R-:W-:Y:S02]  /*3600*/  ISETP.GE.AND P1, PT, R28, R101.reuse, PT ;  /* 0x000000651c00720c */ /* 0x080fe40003f26270 */
[----:B------:R-:W-:Y:S02]  /*3610*/  ISETP.GE.AND P4, PT, R34, R101, PT ;  /* 0x000000652200720c */ /* 0x000fe40003f86270 */
[----:B------:R-:W2:Y:S01]  /*3620*/  MUFU.TANH R36, R36 ;  /* 0x0000002400247308 */ /* 0x000ea20000002400 */
[----:B----4-:R-:W-:Y:S01]  /*3630*/  FSEL R90, R90, -INF , !P0 ;  /* 0xff8000005a5a7808 */ /* 0x010fe20004000000 */
[----:B------:R-:W-:Y:S01]  /*3640*/  VIADD R16, R22, 0x69 ;  /* 0x0000006916107836 */ /* 0x000fe20000000000 */
[----:B------:R-:W-:Y:S01]  /*3650*/  ISETP.GE.AND P0, PT, R58, R87, PT ;  /* 0x000000573a00720c */ /* 0x000fe20003f06270 */
[----:B------:R-:W-:Y:S01]  /*3660*/  VIADD R58, R22, 0x50 ;  /* 0x00000050163a7836 */ /* 0x000fe20000000000 */
[----:B------:R-:W-:-:S02]  /*3670*/  FSEL R49, R49, -INF , !P1 ;  /* 0xff80000031317808 */ /* 0x000fc40004800000 */
[-C--:B------:R-:W-:Y:S01]  /*3680*/  ISETP.GE.AND P1, PT, R30, R101.reuse, PT ;  /* 0x000000651e00720c */ /* 0x080fe20003f26270 */
[----:B------:R-:W3:Y:S01]  /*3690*/  MUFU.TANH R51, R51 ;  /* 0x0000003300337308 */ /* 0x000ee20000002400 */
[----:B-1----:R-:W-:Y:S01]  /*36a0*/  FSEL R89, R89, -INF , !P5 ;  /* 0xff80000059597808 */ /* 0x002fe20006800000 */
[----:B------:R-:W-:Y:S01]  /*36b0*/  FMUL.FTZ R12, R12, UR8 ;  /* 0x000000080c0c7c20 */ /* 0x000fe20008410000 */
[----:B------:R-:W-:Y:S01]  /*36c0*/  ISETP.GE.AND P5, PT, R60, R101, PT ;  /* 0x000000653c00720c */ /* 0x000fe20003fa6270 */
[----:B------:R-:W-:Y:S01]  /*36d0*/  FMUL.FTZ R13, R13, UR8 ;  /* 0x000000080d0d7c20 */ /* 0x000fe20008410000 */
[----:B------:R-:W-:Y:S01]  /*36e0*/  FSEL R60, R48, -INF , !P0 ;  /* 0xff800000303c7808 */ /* 0x000fe20004000000 */
[----:B------:R-:W-:Y:S01]  /*36f0*/  FMUL.FTZ R26, R14, UR8 ;  /* 0x000000080e1a7c20 */ /* 0x000fe20008410000 */
[----:B------:R-:W-:Y:S01]  /*3700*/  FSEL R65, R65, -INF , !P5 ;  /* 0xff80000041417808 */ /* 0x000fe20006800000 */
[----:B------:R-:W1:Y:S01]  /*3710*/  MUFU.TANH R47, R47 ;  /* 0x0000002f002f7308 */ /* 0x000e620000002400 */
[----:B------:R-:W-:Y:S01]  /*3720*/  ISETP.GE.AND P0, PT, R28, R87, PT ;  /* 0x000000571c00720c */ /* 0x000fe20003f06270 */
[----:B------:R-:W-:Y:S01]  /*3730*/  VIADD R28, R22, 0x59 ;  /* 0x00000059161c7836 */ /* 0x000fe20000000000 */
[----:B------:R-:W-:Y:S01]  /*3740*/  ISETP.GE.AND P5, PT, R58, R101, PT ;  /* 0x000000653a00720c */ /* 0x000fe20003fa6270 */
[----:B------:R-:W-:Y:S01]  /*3750*/  FMUL.FTZ R19, R8, UR8 ;  /* 0x0000000808137c20 */ /* 0x000fe20008410000 */
[----:B------:R-:W-:Y:S01]  /*3760*/  ISETP.GE.AND P3, PT, R58, R87, PT ;  /* 0x000000573a00720c */ /* 0x000fe20003f66270 */
[----:B------:R-:W-:Y:S01]  /*3770*/  FMUL.FTZ R8, R10, UR8 ;  /* 0x000000080a087c20 */ /* 0x000fe20008410000 */
[----:B--2---:R-:W-:Y:S01]  /*3780*/  FSEL R35, R36, -INF , !P1 ;  /* 0xff80000024237808 */ /* 0x004fe20004800000 */
[----:B------:R-:W2:Y:S01]  /*3790*/  MUFU.TANH R76, R76 ;  /* 0x0000004c004c7308 */ /* 0x000ea20000002400 */
[----:B------:R-:W-:Y:S01]  /*37a0*/  ISETP.GT.AND P1, PT, R148, R145, PT ;  /* 0x000000919400720c */ /* 0x000fe20003f24270 */
[----:B------:R-:W-:Y:S01]  /*37b0*/  FMUL.FTZ R15, R15, UR8 ;  /* 0x000000080f0f7c20 */ /* 0x000fe20008410000 */
[----:B---3--:R-:W-:Y:S01]  /*37c0*/  FSEL R51, R51, -INF , !P5 ;  /* 0xff80000033337808 */ /* 0x008fe20006800000 */
[----:B------:R-:W-:Y:S01]  /*37d0*/  FMUL.FTZ R9, R9, UR8 ;  /* 0x0000000809097c20 */ /* 0x000fe20008410000 */
[----:B------:R-:W-:Y:S01]  /*37e0*/  FSEL R48, R74, -INF , !P3 ;  /* 0xff8000004a307808 */ /* 0x000fe20005800000 */
[----:B------:R-:W-:Y:S01]  /*37f0*/  FMUL.FTZ R11, R11, UR8 ;  /* 0x000000080b0b7c20 */ /* 0x000fe20008410000 */
[----:B------:R-:W-:Y:S01]  /*3800*/  ISETP.GE.AND P5, PT, R28, R101, PT ;  /* 0x000000651c00720c */ /* 0x000fe20003fa6270 */
[----:B------:R-:W3:Y:S01]  /*3810*/  MUFU.TANH R75, R75 ;  /* 0x0000004b004b7308 */ /* 0x000ee20000002400 */
[----:B-1----:R-:W-:Y:S01]  /*3820*/  FSEL R58, R47, -INF , !P2 ;  /* 0xff8000002f3a7808 */ /* 0x002fe20005000000 */
[----:B------:R-:W-:Y:S01]  /*3830*/  VIADD R14, R22, 0x70 ;  /* 0x00000070160e7836 */ /* 0x000fe20000000000 */
[-C--:B------:R-:W-:Y:S01]  /*3840*/  ISETP.GE.AND P3, PT, R28, R87.reuse, PT ;  /* 0x000000571c00720c */ /* 0x080fe20003f66270 */
[----:B------:R-:W-:Y:S01]  /*3850*/  VIADD R28, R22, 0x61 ;  /* 0x00000061161c7836 */ /* 0x000fe20000000000 */
[----:B------:R-:W-:Y:S01]  /*3860*/  ISETP.GE.AND P2, PT, R34, R87, PT ;  /* 0x000000572200720c */ /* 0x000fe20003f46270 */
[----:B------:R-:W1:Y:S01]  /*3870*/  @!P1 LDC.64 R96, c[0x0][0x218] ;  /* 0x00008600ff609b82 */ /* 0x000e620000000a00 */
[----:B------:R-:W-:Y:S01]  /*3880*/  FSEL R45, R77, -INF , !P5 ;  /* 0xff8000004d2d7808 */ /* 0x000fe20006800000 */
[----:B------:R-:W4:Y:S01]  /*3890*/  MUFU.TANH R78, R78 ;  /* 0x0000004e004e7308 */ /* 0x000f220000002400 */
[----:B--2---:R-:W-:Y:S01]  /*38a0*/  FSEL R47, R76, -INF , !P4 ;  /* 0xff8000004c2f7808 */ /* 0x004fe20006000000 */
[----:B------:R-:W-:Y:S01]  /*38b0*/  VIADD R10, R22, 0x79 ;  /* 0x00000079160a7836 */ /* 0x000fe20000000000 */
[----:B------:R-:W-:-:S02]  /*38c0*/  FSEL R44, R44, -INF , !P2 ;  /* 0xff8000002c2c7808 */ /* 0x000fc40005000000 */
[C---:B------:R-:W-:Y:S02]  /*38d0*/  ISETP.GE.AND P4, PT, R28.reuse, R101, PT ;  /* 0x000000651c00720c */ /* 0x040fe40003f86270 */
[-C--:B------:R-:W-:Y:S01]  /*38e0*/  ISETP.GE.AND P2, PT, R28, R87.reuse, PT ;  /* 0x000000571c00720c */ /* 0x080fe20003f46270 */
[----:B------:R-:W2:Y:S01]  /*38f0*/  MUFU.TANH R24, R38 ;  /* 0x0000002600187308 */ /* 0x000ea20000002400 */
[----:B------:R-:W-:Y:S01]  /*3900*/  VIADD R28, R22, 0x68 ;  /* 0x00000068161c7836 */ /* 0x000fe20000000000 */
[----:B---3--:R-:W-:Y:S02]  /*3910*/  FSEL R46, R75, -INF , !P0 ;  /* 0xff8000004b2e7808 */ /* 0x008fe40004000000 */
[----:B------:R-:W-:Y:S02]  /*3920*/  ISETP.GE.AND P0, PT, R30, R87, PT ;  /* 0x000000571e00720c */ /* 0x000fe40003f06270 */
[----:B------:R-:W-:Y:S02]  /*3930*/  ISETP.GE.AND P5, PT, R28, R101, PT ;  /* 0x000000651c00720c */ /* 0x000fe40003fa6270 */
[----:B------:R-:W3:Y:S01]  /*3940*/  MUFU.TANH R33, R37 ;  /* 0x0000002500217308 */ /* 0x000ee20000002400 */
[----:B----4-:R-:W-:-:S02]  /*3950*/  FSEL R34, R78, -INF , !P3 ;  /* 0xff8000004e227808 */ /* 0x010fc40005800000 */
[----:B------:R-:W-:-:S05]  /*3960*/  ISETP.GE.AND P3, PT, R28, R87, PT ;  /* 0x000000571c00720c */ /* 0x000fca0003f66270 */
[----:B------:R-:W4:Y:S01]  /*3970*/  MUFU.TANH R32, R32 ;  /* 0x0000002000207308 */ /* 0x000f220000002400 */
[----:B--2---:R-:W-:Y:S02]  /*3980*/  FSEL R31, R24, -INF , !P5 ;  /* 0xff800000181f7808 */ /* 0x004fe40006800000 */
[----:B------:R-:W-:-:S05]  /*3990*/  ISETP.GE.AND P5, PT, R14, R87, PT ;  /* 0x000000570e00720c */ /* 0x000fca0003fa6270 */
[----:B------:R-:W2:Y:S01]  /*39a0*/  MUFU.TANH R21, R21 ;  /* 0x0000001500157308 */ /* 0x000ea20000002400 */
[----:B---3--:R-:W-:Y:S02]  /*39b0*/  FSEL R33, R33, -INF , !P4 ;  /* 0xff80000021217808 */ /* 0x008fe40006000000 */
[----:B------:R-:W-:-:S05]  /*39c0*/  ISETP.GE.AND P4, PT, R16, R87, PT ;  /* 0x000000571000720c */ /* 0x000fca0003f86270 */
[----:B------:R-:W3:Y:S01]  /*39d0*/  MUFU.TANH R37, R39 ;  /* 0x0000002700257308 */ /* 0x000ee20000002400 */
[----:B----4-:R-:W-:Y:S02]  /*39e0*/  FSEL R32, R32, -INF , !P0 ;  /* 0xff80000020207808 */ /* 0x010fe40004000000 */
[----:B------:R-:W-:Y:S01]  /*39f0*/  ISETP.GE.AND P0, PT, R16, R101, PT ;  /* 0x000000651000720c */ /* 0x000fe20003f06270 */
[----:B------:R-:W-:-:S04]  /*3a00*/  VIADD R16, R22, 0x71 ;  /* 0x0000007116107836 */ /* 0x000fc80000000000 */
[----:B------:R-:W4:Y:S01]  /*3a10*/  MUFU.TANH R29, R29 ;  /* 0x0000001d001d7308 */ /* 0x000f220000002400 */
[----:B--2---:R-:W-:Y:S02]  /*3a20*/  FSEL R18, R21, -INF , !P3 ;  /* 0xff80000015127808 */ /* 0x004fe40005800000 */
[----:B------:R-:W-:-:S05]  /*3a30*/  ISETP.GE.AND P3, PT, R16, R101, PT ;  /* 0x000000651000720c */ /* 0x000fca0003f66270 */
[----:B------:R-:W2:Y:S01]  /*3a40*/  MUFU.TANH R25, R25 ;  /* 0x0000001900197308 */ /* 0x000ea20000002400 */
[----:B---3--:R-:W-:Y:S02]  /*3a50*/  FSEL R30, R37, -INF , !P2 ;  /* 0xff800000251e7808 */ /* 0x008fe40005000000 */
[----:B------:R-:W-:Y:S01]  /*3a60*/  ISETP.GE.AND P2, PT, R14, R101, PT ;  /* 0x000000650e00720c */ /* 0x000fe20003f46270 */
[----:B------:R-:W-:-:S04]  /*3a70*/  VIADD R14, R22, 0x78 ;  /* 0x00000078160e7836 */ /* 0x000fc80000000000 */
[----:B------:R-:W3:Y:S01]  /*3a80*/  MUFU.TANH R12, R12 ;  /* 0x0000000c000c7308 */ /* 0x000ee20000002400 */
[----:B----4-:R-:W-:Y:S02]  /*3a90*/  FSEL R29, R29, -INF , !P0 ;  /* 0xff8000001d1d7808 */ /* 0x010fe40004000000 */
        /* <DEDUP_REMOVED lines=9> */
[----:B------:R-:W-:-:S05]  /*3b30*/  ISETP.GE.AND P3, PT, R22, R87, PT ;  /* 0x000000571600720c */ /* 0x000fca0003f66270 */
[----:B------:R-:W4:Y:S01]  /*3b40*/  MUFU.TANH R19, R19 ;  /* 0x0000001300137308 */ /* 0x000f220000002400 */
[----:B--2---:R-:W-:Y:S02]  /*3b50*/  FSEL R26, R26, -INF , !P5 ;  /* 0xff8000001a1a7808 */ /* 0x004fe40006800000 */
[----:B------:R-:W-:-:S05]  /*3b60*/  ISETP.GE.AND P5, PT, R22, R101, PT ;  /* 0x000000651600720c */ /* 0x000fca0003fa6270 */
[----:B------:R-:W2:Y:S01]  /*3b70*/  MUFU.TANH R8, R8 ;  /* 0x0000000800087308 */ /* 0x000ea20000002400 */
[----:B---3--:R-:W-:Y:S01]  /*3b80*/  FSEL R24, R24, -INF , !P0 ;  /* 0xff80000018187808 */ /* 0x008fe20004000000 */
[----:B------:R-:W-:Y:S01]  /*3b90*/  BAR.SYNC.DEFER_BLOCKING 0x0 ;  /* 0x0000000000007b1d */ /* 0x000fe20000010000 */
[----:B-1----:R-:W-:-:S04]  /*3ba0*/  @!P1 LEA R154, P0, R3, R96, 0x1 ;  /* 0x00000060039a9211 */ /* 0x002fc800078008ff */
[----:B------:R-:W-:Y:S01]  /*3bb0*/  @!P1 LEA.HI.X R155, R3, R97, R100, 0x1, P0 ;  /* 0x00000061039b9211 */ /* 0x000fe200000f0c64 */
[----:B------:R-:W-:Y:S01]  /*3bc0*/  MUFU.TANH R5, R5 ;  /* 0x0000000500057308 */ /* 0x000fe20000002400 */
[----:B----4-:R-:W-:Y:S02]  /*3bd0*/  FSEL R19, R19, -INF , !P4 ;  /* 0xff80000013137808 */ /* 0x010fe40006000000 */
[----:B------:R-:W-:-:S05]  /*3be0*/  ISETP.GE.AND P4, PT, R10, R101, PT ;  /* 0x000000650a00720c */ /* 0x000fca0003f86270 */
[----:B------:R-:W1:Y:S01]  /*3bf0*/  MUFU.TANH R2, R2 ;  /* 0x0000000200027308 */ /* 0x000e620000002400 */
[----:B--2---:R-:W-:Y:S02]  /*3c00*/  FSEL R22, R8, -INF , !P2 ;  /* 0xff80000008167808 */ /* 0x004fe40005000000 */
[----:B------:R-:W-:-:S05]  /*3c10*/  ISETP.GE.AND P2, PT, R10, R87, PT ;  /* 0x000000570a00720c */ /* 0x000fca0003f46270 */
[----:B------:R2:W3:Y:S08]  /*3c20*/  MUFU.TANH R17, R9 ;  /* 0x0000000900117308 */ /* 0x0004f00000002400 */
[----:B------:R-:W4:Y:S01]  /*3c30*/  MUFU.TANH R21, R11 ;  /* 0x0000000b00157308 */ /* 0x000f220000002400 */
[----:B-1----:R-:W-:Y:S02]  /*3c40*/  FSEL R6, R2, -INF , !P3 ;  /* 0xff80000002067808 */ /* 0x002fe40005800000 */
[----:B--2---:R-:W-:-:S02]  /*3c50*/  FSEL R9, R5, -INF , !P5 ;  /* 0xff80000005097808 */ /* 0x004fc40006800000 */
[----:B---3--:R-:W-:Y:S02]  /*3c60*/  FSEL R17, R17, -INF , !P4 ;  /* 0xff80000011117808 */ /* 0x008fe40006000000 */
[----:B----4-:R-:W-:Y:S01]  /*3c70*/  FSEL R21, R21, -INF , !P2 ;  /* 0xff80000015157808 */ /* 0x010fe20005000000 */
        /* <DEDUP_REMOVED lines=61> */
.L_x_4836:
[----:B------:R-:W-:-:S04]  /*4050*/  LEA R0, -R84, RZ, 0x7 ;  /* 0x000000ff54007211 */ /* 0x000fc800078e39ff */
[----:B------:R-:W-:-:S07]  /*4060*/  SHF.R.S32.HI R11, RZ, 0x1f, R0 ;  /* 0x0000001fff0b7819 */ /* 0x000fce0000011400 */
.L_x_4837:
        /* <DEDUP_REMOVED lines=21> */
.L_x_4835:
        /* <DEDUP_REMOVED lines=64> */
[----:B-1----:R-:W1:Y:S01]  /*45c0*/  SHFL.BFLY PT, R11, R0, 0x2, 0x1f ;  /* 0x0c401f00000b7f89 */ /* 0x002e6200000e0000 */
[----:B------:R-:W-:Y:S02]  /*45d0*/  ISETP.GT.AND P3, PT, R148, R145, PT ;  /* 0x000000919400720c */ /* 0x000fe40003f64270 */
[----:B------:R-:W-:Y:S01]  /*45e0*/  LEA R138, R4, R139, 0x1 ;  /* 0x0000008b048a7211 */ /* 0x000fe200078e08ff */
[----:B------:R-:W2:Y:S04]  /*45f0*/  SHFL.BFLY PT, R5, R8, 0x2, 0x1f ;  /* 0x0c401f0008057f89 */ /* 0x000ea800000e0000 */
[----:B------:R-:W-:Y:S04]  /*4600*/  LDSM.16.MT88.4 R76, [R139+0x3000] ;  /* 0x003000008b4c783b */ /* 0x000fe80000004200 */
        /* <DEDUP_REMOVED lines=24> */
[----:B------:R-:W1:Y:S01]  /*4790*/  LDSM.16.MT88.4 R4, [R138+0x3000] ;  /* 0x003000008a04783b */ /* 0x000e620000004200 */
        /* <DEDUP_REMOVED lines=47> */
[--C-:B------:R-:W-:Y:S01]  /*4a90*/  FFMA.FTZ R34, R34, UR6, -R23.reuse ;  /* 0x0000000622227c23 */ /* 0x100fe20008010817 */
[----:B------:R-:W-:Y:S01]  /*4aa0*/  FFMA.FTZ R46, R46, UR6, -R23 ;  /* 0x000000062e2e7c23 */ /* 0x000fe20008010817 */
[--C-:B------:R-:W-:Y:S01]  /*4ab0*/  FFMA.FTZ R158, R17, UR6, -R28.reuse ;  /* 0x00000006119e7c23 */ /* 0x100fe2000801081c */
[----:B------:R-:W3:Y:S01]  /*4ac0*/  MUFU.EX2 R102, R102 ;  /* 0x0000006600667308 */ /* 0x000ee20000000800 */
[----:B--2---:R-:W-:Y:S01]  /*4ad0*/  F2FP.F16.F32.PACK_AB R9, R109, R110 ;  /* 0x0000006e6d09723e */ /* 0x004fe200000000ff */
[----:B------:R-:W-:Y:S01]  /*4ae0*/  FADD.FTZ R110, R110, R109 ;  /* 0x0000006d6e6e7221 */ /* 0x000fe20000010000 */
[--C-:B------:R-:W-:Y:S01]  /*4af0*/  FFMA.FTZ R35, R35, UR6, -R28.reuse ;  /* 0x0000000623237c23 */ /* 0x100fe2000801081c */
[--C-:B------:R-:W-:Y:S01]  /*4b00*/  FFMA.FTZ R29, R29, UR6, -R28.reuse ;  /* 0x000000061d1d7c23 */ /* 0x100fe2000801081c */
[--C-:B------:R-:W-:Y:S01]  /*4b10*/  FFMA.FTZ R30, R30, UR6, -R23.reuse ;  /* 0x000000061e1e7c23 */ /* 0x100fe20008010817 */
[----:B------:R-:W-:Y:S01]  /*4b20*/  FFMA.FTZ R27, R27, UR6, -R28 ;  /* 0x000000061b1b7c23 */ /* 0x000fe2000801081c */
[--C-:B------:R-:W-:Y:S01]  /*4b30*/  FFMA.FTZ R26, R26, UR6, -R23.reuse ;  /* 0x000000061a1a7c23 */ /* 0x100fe20008010817 */
[----:B------:R-:W-:Y:S01]  /*4b40*/  MUFU.EX2 R39, R39 ;  /* 0x0000002700277308 */ /* 0x000fe20000000800 */
[--C-:B------:R-:W-:Y:S01]  /*4b50*/  FFMA.FTZ R22, R22, UR6, -R23.reuse ;  /* 0x0000000616167c23 */ /* 0x100fe20008010817 */
[----:B------:R-:W-:-:S06]  /*4b60*/  FFMA.FTZ R157, R21, UR6, -R23 ;  /* 0x00000006159d7c23 */ /* 0x000fcc0008010817 */
[----:B------:R-:W2:Y:S01]  /*4b70*/  MUFU.EX2 R38, R38 ;  /* 0x0000002600267308 */ /* 0x000ea20000000800 */
[----:B---3--:R-:W-:Y:S01]  /*4b80*/  F2FP.F16.F32.PACK_AB R11, R102, R105 ;  /* 0x00000069660b723e */ /* 0x008fe200000000ff */
[----:B------:R-:W-:-:S04]  /*4b90*/  FADD.FTZ R105, R105, R110 ;  /* 0x0000006e69697221 */ /* 0x000fc80000010000 */
[----:B------:R-:W-:Y:S02]  /*4ba0*/  FADD.FTZ R102, R102, R105 ;  /* 0x0000006966667221 */ /* 0x000fe40000010000 */
[C---:B------:R-:W-:Y:S01]  /*4bb0*/  HMMA.16816.F32 R80, R8.reuse, R76, RZ ;  /* 0x0000004c0850723c */ /* 0x040fe200000018ff */
[----:B------:R-:W-:Y:S05]  /*4bc0*/  MUFU.EX2 R37, R37 ;  /* 0x0000002500257308 */ /* 0x000fea0000000800 */
[C---:B-1----:R-:W-:Y:S03]  /*4bd0*/  HMMA.16816.F32 R72, R8.reuse, R4, RZ ;  /* 0x000000040848723c */ /* 0x042fe600000018ff */
[----:B------:R-:W1:Y:S01]  /*4be0*/  MUFU.EX2 R36, R36 ;  /* 0x0000002400247308 */ /* 0x000e620000000800 */
[C---:B--2---:R-:W-:Y:S01]  /*4bf0*/  F2FP.F16.F32.PACK_AB R68, R38.reuse, R39 ;  /* 0x000000272644723e */ /* 0x044fe200000000ff */
[----:B------:R-:W-:Y:S01]  /*4c00*/  FADD.FTZ R39, R39, R94 ;  /* 0x0000005e27277221 */ /* 0x000fe20000010000 */
[----:B------:R-:W-:Y:S03]  /*4c10*/  HMMA.16816.F32 R76, R8, R78, RZ ;  /* 0x0000004e084c723c */ /* 0x000fe600000018ff */
[----:B------:R-:W-:-:S02]  /*4c20*/  FADD.FTZ R38, R38, R39 ;  /* 0x0000002726267221 */ /* 0x000fc40000010000 */
[----:B------:R-:W-:Y:S01]  /*4c30*/  MUFU.EX2 R43, R43 ;  /* 0x0000002b002b7308 */ /* 0x000fe20000000800 */
[----:B------:R-:W-:Y:S01]  /*4c40*/  HMMA.16816.F32 R4, R8, R6, RZ ;  /* 0x000000060804723c */ /* 0x000fe200000018ff */
[----:B------:R-:W2:Y:S06]  /*4c50*/  LDSM.16.MT88.4 R8, [R138+0x3400] ;  /* 0x003400008a08783b */ /* 0x000eac0000004200 */
[----:B------:R-:W3:Y:S01]  /*4c60*/  MUFU.EX2 R42, R42 ;  /* 0x0000002a002a7308 */ /* 0x000ee20000000800 */
[----:B-1----:R-:W-:Y:S01]  /*4c70*/  F2FP.F16.F32.PACK_AB R70, R36, R37 ;  /* 0x000000252446723e */ /* 0x002fe200000000ff */
[----:B------:R-:W-:Y:S01]  /*4c80*/  FADD.FTZ R37, R37, R38 ;  /* 0x0000002625257221 */ /* 0x000fe20000010000 */
[----:B------:R-:W-:Y:S01]  /*4c90*/  FFMA.FTZ R38, R33, UR6, -R28 ;  /* 0x0000000621267c23 */ /* 0x000fe2000801081c */
[----:B------:R-:W-:-:S04]  /*4ca0*/  FFMA.FTZ R33, R16, UR6, -R23 ;  /* 0x0000000610217c23 */ /* 0x000fc80008010817 */
        /* <DEDUP_REMOVED lines=8> */
[----:B------:R-:W-:Y:S01]  /*4d30*/  FADD.FTZ R41, R41, R42 ;  /* 0x0000002a29297221 */ /* 0x000fe20000010000 */
[----:B------:R-:W-:Y:S01]  /*4d40*/  FADD.FTZ R42, R36, R37 ;  /* 0x00000025242a7221 */ /* 0x000fe20000010000 */
[--C-:B------:R-:W-:Y:S01]  /*4d50*/  FFMA.FTZ R36, R25, UR6, -R28.reuse ;  /* 0x0000000619247c23 */ /* 0x100fe2000801081c */
[----:B------:R-:W-:Y:S01]  /*4d60*/  FFMA.FTZ R25, R19, UR6, -R28 ;  /* 0x0000000613197c23 */ /* 0x000fe2000801081c */
[----:B------:R-:W-:-:S02]  /*4d70*/  FFMA.FTZ R37, R24, UR6, -R23 ;  /* 0x0000000618257c23 */ /* 0x000fc40008010817 */
[C---:B------:R-:W-:Y:S01]  /*4d80*/  HMMA.16816.F32 R80, R68.reuse, R12, R80 ;  /* 0x0000000c4450723c */ /* 0x040fe20000001850 */
[----:B------:R-:W-:Y:S05]  /*4d90*/  MUFU.EX2 R55, R55 ;  /* 0x0000003700377308 */ /* 0x000fea0000000800 */
[C---:B------:R-:W-:Y:S01]  /*4da0*/  HMMA.16816.F32 R76, R68.reuse, R14, R76 ;  /* 0x0000000e444c723c */ /* 0x040fe2000000184c */
[----:B------:R-:W-:Y:S02]  /*4db0*/  LDSM.16.MT88.4 R12, [R138+0x4400] ;  /* 0x004400008a0c783b */ /* 0x000fe40000004200 */
[----:B------:R-:W1:Y:S03]  /*4dc0*/  MUFU.EX2 R52, R52 ;  /* 0x0000003400347308 */ /* 0x000e660000000800 */
[C---:B--2---:R-:W-:Y:S05]  /*4dd0*/  HMMA.16816.F32 R72, R68.reuse, R8, R72 ;  /* 0x000000084448723c */ /* 0x044fea0000001848 */
[----:B------:R-:W-:Y:S01]  /*4de0*/  MUFU.EX2 R57, R57 ;  /* 0x0000003900397308 */ /* 0x000fe20000000800 */
[----:B------:R-:W-:Y:S01]  /*4df0*/  HMMA.16816.F32 R68, R68, R10, R4 ;  /* 0x0000000a4444723c */ /* 0x000fe20000001804 */
[----:B------:R-:W2:Y:S06]  /*4e00*/  LDSM.16.MT88.4 R8, [R139+0x3800] ;  /* 0x003800008b08783b */ /* 0x000eac0000004200 */
[----:B------:R-:W4:Y:S01]  /*4e10*/  MUFU.EX2 R54, R54 ;  /* 0x0000003600367308 */ /* 0x000f220000000800 */
        /* <DEDUP_REMOVED lines=26> */
[----:B---3--:R-:W-:Y:S01]  /*4fc0*/  F2FP.F16.F32.PACK_AB R4, R91, R106 ;  /* 0x0000006a5b04723e */ /* 0x008fe200000000ff */
[----:B------:R-:W-:Y:S01]  /*4fd0*/  FADD.FTZ R106, R106, R55 ;  /* 0x000000376a6a7221 */ /* 0x000fe20000010000 */
[----:B--2---:R-:W-:-:S02]  /*4fe0*/  F2FP.F16.F32.PACK_AB R5, R88, R95 ;  /* 0x0000005f5805723e */ /* 0x004fc400000000ff */
        /* <DEDUP_REMOVED lines=22> */
[----:B------:R4:W1:Y:S01]  /*5150*/  MUFU.EX2 R44, R46 ;  /* 0x0000002e002c7308 */ /* 0x0008620000000800 */
[----:B-----5:R-:W-:Y:S01]  /*5160*/  F2FP.F16.F32.PACK_AB R4, R65, R92 ;  /* 0x0000005c4104723e */ /* 0x020fe200000000ff */
[----:B------:R-:W-:Y:S01]  /*5170*/  FADD.FTZ R92, R92, R89 ;  /* 0x000000595c5c7221 */ /* 0x000fe20000010000 */
[----:B--2---:R-:W-:-:S02]  /*5180*/  F2FP.F16.F32.PACK_AB R5, R67, R64 ;  /* 0x000000404305723e */ /* 0x004fc400000000ff */
[----:B------:R-:W-:Y:S01]  /*5190*/  F2FP.F16.F32.PACK_AB R6, R61, R90 ;  /* 0x0000005a3d06723e */ /* 0x000fe200000000ff */
[----:B------:R-:W-:Y:S01]  /*51a0*/  FADD.FTZ R65, R65, R92 ;  /* 0x0000005c41417221 */ /* 0x000fe20000010000 */
[----:B---3--:R-:W-:Y:S01]  /*51b0*/  F2FP.F16.F32.PACK_AB R7, R58, R63 ;  /* 0x0000003f3a07723e */ /* 0x008fe200000000ff */
[----:B------:R-:W-:Y:S02]  /*51c0*/  MUFU.EX2 R47, R47 ;  /* 0x0000002f002f7308 */ /* 0x000fe40000000800 */
[----:B------:R-:W-:-:S04]  /*51d0*/  FADD.FTZ R90, R90, R65 ;  /* 0x000000415a5a7221 */ /* 0x000fc80000010000 */
[----:B------:R-:W-:Y:S02]  /*51e0*/  FADD.FTZ R61, R61, R90 ;  /* 0x0000005a3d3d7221 */ /* 0x000fe40000010000 */
[----:B------:R-:W2:Y:S01]  /*51f0*/  MUFU.EX2 R34, R34 ;  /* 0x0000002200227308 */ /* 0x000ea20000000800 */
[----:B----4-:R-:W-:Y:S01]  /*5200*/  FADD.FTZ R46, R40, R41 ;  /* 0x00000029282e7221 */ /* 0x010fe20000010000 */
[----:B------:R-:W-:Y:S01]  /*5210*/  FFMA.FTZ R40, R31, UR6, -R28 ;  /* 0x000000061f287c23 */ /* 0x000fe2000801081c */
[--C-:B------:R-:W-:Y:S01]  /*5220*/  FFMA.FTZ R31, R32, UR6, -R23.reuse ;  /* 0x00000006201f7c23 */ /* 0x100fe20008010817 */
[----:B------:R-:W-:Y:S01]  /*5230*/  FFMA.FTZ R32, R18, UR6, -R23 ;  /* 0x0000000612207c23 */ /* 0x000fe20008010817 */
[----:B------:R-:W-:Y:S01]  /*5240*/  FADD.FTZ R57, R57, R46 ;  /* 0x0000002e39397221 */ /* 0x000fe20000010000 */
[----:B------:R-:W-:Y:S02]  /*5250*/  LDSM.16.MT88.4 R16, [R138+0x4800] ;  /* 0x004800008a10783b */ /* 0x000fe40000004200 */
[----:B------:R-:W-:Y:S01]  /*5260*/  MUFU.EX2 R35, R35 ;  /* 0x0000002300237308 */ /* 0x000fe20000000800 */
[----:B------:R-:W-:-:S04]  /*5270*/  FADD.FTZ R54, R54, R57 ;  /* 0x0000003936367221 */ /* 0x000fc80000010000 */
[----:B------:R-:W-:-:S03]  /*5280*/  FADD.FTZ R53, R53, R54 ;  /* 0x0000003635357221 */ /* 0x000fc60000010000 */
[----:B------:R-:W3:Y:S01]  /*5290*/  MUFU.EX2 R38, R38 ;  /* 0x0000002600267308 */ /* 0x000ee20000000800 */
[----:B------:R-:W-:Y:S01]  /*52a0*/  FADD.FTZ R50, R50, R53 ;  /* 0x0000003532327221 */ /* 0x000fe20000010000 */
[----:B-1----:R-:W-:Y:S03]  /*52b0*/  HMMA.16816.F32 R80, R4, R8, R80 ;  /* 0x000000080450723c */ /* 0x002fe60000001850 */
[----:B------:R-:W-:-:S03]  /*52c0*/  FADD.FTZ R95, R95, R50 ;  /* 0x000000325f5f7221 */ /* 0x000fc60000010000 */
[----:B------:R-:W-:Y:S01]  /*52d0*/  MUFU.EX2 R40, R40 ;  /* 0x0000002800287308 */ /* 0x000fe20000000800 */
[----:B------:R-:W-:Y:S01]  /*52e0*/  HMMA.16816.F32 R76, R4, R10, R76 ;  /* 0x0000000a044c723c */ /* 0x000fe2000000184c */
[----:B------:R-:W1:Y:S01]  /*52f0*/  LDSM.16.MT88.4 R8, [R138+0x4000] ;  /* 0x004000008a08783b */ /* 0x000e620000004200 */
[----:B------:R-:W-:-:S04]  /*5300*/  FADD.FTZ R88, R88, R95 ;  /* 0x0000005f58587221 */ /* 0x000fc80000010000 */
[----:B------:R-:W-:Y:S01]  /*5310*/  FADD.FTZ R93, R93, R88 ;  /* 0x000000585d5d7221 */ /* 0x000fe20000010000 */
[----:B------:R-:W-:Y:S03]  /*5320*/  MUFU.EX2 R29, R29 ;  /* 0x0000001d001d7308 */ /* 0x000fe60000000800 */
[----:B------:R-:W-:-:S05]  /*5330*/  FADD.FTZ R93, R66, R93 ;  /* 0x0000005d425d7221 */ /* 0x000fca0000010000 */
[----:B------:R-:W-:Y:S08]  /*5340*/  MUFU.EX2 R31, R31 ;  /* 0x0000001f001f7308 */ /* 0x000ff00000000800 */
[----:B------:R-:W4:Y:S08]  /*5350*/  MUFU.EX2 R30, R30 ;  /* 0x0000001e001e7308 */ /* 0x000f300000000800 */
[----:B------:R-:W-:Y:S08]  /*5360*/  MUFU.EX2 R32, R32 ;  /* 0x0000002000207308 */ /* 0x000ff00000000800 */
[----:B------:R-:W5:Y:S01]  /*5370*/  MUFU.EX2 R33, R33 ;  /* 0x0000002100217308 */ /* 0x000f620000000800 */
[C---:B-1----:R-:W-:Y:S06]  /*5380*/  HMMA.16816.F32 R72, R4.reuse, R8, R72 ;  /* 0x000000080448723c */ /* 0x042fec0000001848 */
[----:B------:R-:W-:Y:S01]  /*5390*/  HMMA.16816.F32 R68, R4, R10, R68 ;  /* 0x0000000a0444723c */ /* 0x000fe20000001844 */
[----:B------:R-:W1:Y:S01]  /*53a0*/  LDSM.16.MT88.4 R8, [R139+0x4400] ;  /* 0x004400008b08783b */ /* 0x000e620000004200 */
[----:B------:R-:W-:Y:S05]  /*53b0*/  MUFU.EX2 R27, R27 ;  /* 0x0000001b001b7308 */ /* 0x000fea0000000800 */
[----:B------:R-:W-:Y:S01]  /*53c0*/  F2FP.F16.F32.PACK_AB R4, R49, R62 ;  /* 0x0000003e3104723e */ /* 0x000fe200000000ff */
[----:B------:R-:W-:Y:S01]  /*53d0*/  FADD.FTZ R62, R62, R61 ;  /* 0x0000003d3e3e7221 */ /* 0x000fe20000010000 */
[----:B------:R-:W-:Y:S01]  /*53e0*/  F2FP.F16.F32.PACK_AB R5, R44, R51 ;  /* 0x000000332c05723e */ /* 0x000fe200000000ff */
[----:B------:R-:W5:Y:S01]  /*53f0*/  MUFU.EX2 R36, R36 ;  /* 0x0000002400247308 */ /* 0x000f620000000800 */
[----:B------:R-:W-:Y:S01]  /*5400*/  F2FP.F16.F32.PACK_AB R6, R45, R60 ;  /* 0x0000003c2d06723e */ /* 0x000fe200000000ff */
[----:B------:R-:W-:Y:S01]  /*5410*/  FADD.FTZ R49, R49, R62 ;  /* 0x0000003e31317221 */ /* 0x000fe20000010000 */
[----:B--2---:R-:W-:-:S03]  /*5420*/  F2FP.F16.F32.PACK_AB R7, R34, R47 ;  /* 0x0000002f2207723e */ /* 0x004fc600000000ff */
[----:B------:R-:W-:Y:S02]  /*5430*/  FADD.FTZ R60, R60, R49 ;  /* 0x000000313c3c7221 */ /* 0x000fe40000010000 */
[----:B------:R-:W-:Y:S02]  /*5440*/  MUFU.EX2 R24, R26 ;  /* 0x0000001a00187308 */ /* 0x000fe40000000800 */
[----:B------:R-:W-:Y:S01]  /*5450*/  HMMA.16816.F32 R72, R4, R12, R72 ;  /* 0x0000000c0448723c */ /* 0x000fe20000001848 */
[----:B------:R-:W-:-:S05]  /*5460*/  FADD.FTZ R60, R45, R60 ;  /* 0x0000003c2d3c7221 */ /* 0x000fca0000010000 */
[C---:B------:R-:W-:Y:S01]  /*5470*/  HMMA.16816.F32 R68, R4.reuse, R14, R68 ;  /* 0x0000000e0444723c */ /* 0x040fe20000001844 */
[----:B------:R-:W-:Y:S01]  /*5480*/  LDSM.16.MT88.4 R12, [R139+0x4c00] ;  /* 0x004c00008b0c783b */ /* 0x000fe20000004200 */
[----:B------:R-:W2:Y:S08]  /*5490*/  MUFU.EX2 R37, R37 ;  /* 0x0000002500257308 */ /* 0x000eb00000000800 */
[----:B------:R-:W-:Y:S01]  /*54a0*/  MUFU.EX2 R25, R25 ;  /* 0x0000001900197308 */ /* 0x000fe20000000800 */
[C---:B-1----:R-:W-:Y:S07]  /*54b0*/  HMMA.16816.F32 R80, R4.reuse, R8, R80 ;  /* 0x000000080450723c */ /* 0x042fee0000001850 */
[----:B------:R-:W1:Y:S01]  /*54c0*/  MUFU.EX2 R158, R158 ;  /* 0x0000009e009e7308 */ /* 0x000e620000000800 */
[----:B------:R-:W-:Y:S01]  /*54d0*/  HMMA.16816.F32 R76, R4, R10, R76 ;  /* 0x0000000a044c723c */ /* 0x000fe2000000184c */
[----:B------:R-:W2:Y:S06]  /*54e0*/  LDSM.16.MT88.4 R8, [R139+0x4800] ;  /* 0x004800008b08783b */ /* 0x000eac0000004200 */
[----:B------:R-:W-:Y:S01]  /*54f0*/  MUFU.EX2 R22, R22 ;  /* 0x0000001600167308 */ /* 0x000fe20000000800 */
[----:B---3--:R-:W-:Y:S01]  /*5500*/  F2FP.F16.F32.PACK_AB R4, R38, R35 ;  /* 0x000000232604723e */ /* 0x008fe200000000ff */
[----:B------:R-:W-:Y:S01]  /*5510*/  FADD.FTZ R35, R35, R60 ;  /* 0x0000003c23237221 */ /* 0x000fe20000010000 */
[----:B----4-:R-:W-:-:S02]  /*5520*/  F2FP.F16.F32.PACK_AB R5, R30, R31 ;  /* 0x0000001f1e05723e */ /* 0x010fc400000000ff */
[----:B------:R-:W-:Y:S01]  /*5530*/  F2FP.F16.F32.PACK_AB R6, R29, R40 ;  /* 0x000000281d06723e */ /* 0x000fe200000000ff */
[----:B------:R-:W-:Y:S01]  /*5540*/  FADD.FTZ R35, R38, R35 ;  /* 0x0000002326237221 */ /* 0x000fe20000010000 */
[----:B-----5:R-:W-:Y:S01]  /*5550*/  F2FP.F16.F32.PACK_AB R7, R33, R32 ;  /* 0x000000202107723e */ /* 0x020fe200000000ff */
[----:B------:R-:W3:Y:S02]  /*5560*/  MUFU.EX2 R157, R157 ;  /* 0x0000009d009d7308 */ /* 0x000ee40000000800 */
[----:B------:R-:W-:-:S04]  /*5570*/  FADD.FTZ R40, R40, R35 ;  /* 0x0000002328287221 */ /* 0x000fc80000010000 */
[----:B------:R-:W-:Y:S01]  /*5580*/  HMMA.16816.F32 R72, R4, R16, R72 ;  /* 0x000000100448723c */ /* 0x000fe20000001848 */
[----:B------:R-:W-:-:S05]  /*5590*/  FADD.FTZ R40, R29, R40 ;  /* 0x000000281d287221 */ /* 0x000fca0000010000 */
[----:B------:R-:W-:Y:S01]  /*55a0*/  HMMA.16816.F32 R68, R4, R18, R68 ;  /* 0x000000120444723c */ /* 0x000fe20000001844 */
[----:B------:R-:W-:-:S04]  /*55b0*/  FADD.FTZ R16, R64, R93 ;  /* 0x0000005d40107221 */ /* 0x000fc80000010000 */
[----:B------:R-:W-:-:S04]  /*55c0*/  FADD.FTZ R16, R67, R16 ;  /* 0x0000001043107221 */ /* 0x000fc80000010000 */
[----:B------:R-:W-:-:S04]  /*55d0*/  FADD.FTZ R63, R63, R16 ;  /* 0x000000103f3f7221 */ /* 0x000fc80000010000 */
[----:B------:R-:W-:Y:S01]  /*55e0*/  FADD.FTZ R58, R58, R63 ;  /* 0x0000003f3a3a7221 */ /* 0x000fe20000010000 */
[----:B--2---:R-:W-:Y:S03]  /*55f0*/  HMMA.16816.F32 R80, R4, R8, R80 ;  /* 0x000000080450723c */ /* 0x004fe60000001850 */
[----:B------:R-:W-:-:S03]  /*5600*/  FADD.FTZ R51, R51, R58 ;  /* 0x0000003a33337221 */ /* 0x000fc60000010000 */
[----:B------:R-:W-:Y:S01]  /*5610*/  HMMA.16816.F32 R76, R4, R10, R76 ;  /* 0x0000000a044c723c */ /* 0x000fe2000000184c */
[----:B------:R-:W2:Y:S01]  /*5620*/  LDSM.16.MT88.4 R8, [R138+0x4c00] ;  /* 0x004c00008a08783b */ /* 0x000ea20000004200 */
[----:B------:R-:W-:-:S04]  /*5630*/  FADD.FTZ R44, R44, R51 ;  /* 0x000000332c2c7221 */ /* 0x000fc80000010000 */
[----:B------:R-:W-:Y:S01]  /*5640*/  FADD.FTZ R47, R47, R44 ;  /* 0x0000002c2f2f7221 */ /* 0x000fe20000010000 */
[----:B------:R-:W-:Y:S01]  /*5650*/  F2FP.F16.F32.PACK_AB R4, R36, R27 ;  /* 0x0000001b2404723e */ /* 0x000fe200000000ff */
[----:B------:R-:W-:Y:S01]  /*5660*/  FADD.FTZ R27, R27, R40 ;  /* 0x000000281b1b7221 */ /* 0x000fe20000010000 */
[----:B------:R-:W-:Y:S01]  /*5670*/  F2FP.F16.F32.PACK_AB R5, R37, R24 ;  /* 0x000000182505723e */ /* 0x000fe200000000ff */
[----:B------:R-:W-:Y:S01]  /*5680*/  FADD.FTZ R34, R34, R47 ;  /* 0x0000002f22227221 */ /* 0x000fe20000010000 */
[----:B-1----:R-:W-:Y:S01]  /*5690*/  F2FP.F16.F32.PACK_AB R6, R158, R25 ;  /* 0x000000199e06723e */ /* 0x002fe200000000ff */
[----:B------:R-:W-:Y:S01]  /*56a0*/  FADD.FTZ R36, R36, R27 ;  /* 0x0000001b24247221 */ /* 0x000fe20000010000 */
[----:B---3--:R-:W-:Y:S01]  /*56b0*/  F2FP.F16.F32.PACK_AB R7, R157, R22 ;  /* 0x000000169d07723e */ /* 0x008fe200000000ff */
        /* <DEDUP_REMOVED lines=11> */
[----:B--2---:R-:W-:Y:S03]  /*5770*/  HMMA.16816.F32 R72, R4, R8, R72 ;  /* 0x000000080448723c */ /* 0x004fe60000001848 */
        /* <DEDUP_REMOVED lines=62> */
[----:B------:R-:W-:-:S04]  /*5b60*/  IMAD R5, R5, UR4, RZ ;  /* 0x0000000405057c24 */ /* 0x000fc8000f8e02ff */
[C---:B------:R-:W-:Y:S02]  /*5b70*/  IMAD R5, R6.reuse, UR5, R5 ;  /* 0x0000000506057c24 */ /* 0x040fe4000f8e0205 */
[----:B------:R-:W-:-:S05]  /*5b80*/  IMAD.WIDE.U32 R6, R6, UR4, R8 ;  /* 0x0000000406067c25 */ /* 0x000fca000f8e0008 */
[----:B------:R-:W-:Y:S01]  /*5b90*/  IADD3 R4, R7, R5, RZ ;  /* 0x0000000507047210 */ /* 0x000fe20007ffe0ff */
[----:B------:R-:W-:Y:S01]  /*5ba0*/  IMAD.MOV.U32 R5, RZ, RZ, R6 ;  /* 0x000000ffff057224 */ /* 0x000fe200078e0006 */
[----:B------:R-:W-:Y:S06]  /*5bb0*/  BRA `(.L_x_4840) ;  /* 0x0000000000087947 */ /* 0x000fec0003800000 */
.L_x_4839:
[----:B------:R-:W-:-:S04]  /*5bc0*/  LEA R5, -R98, RZ, 0x7 ;  /* 0x000000ff62057211 */ /* 0x000fc800078e39ff */
[----:B------:R-:W-:-:S07]  /*5bd0*/  SHF.R.S32.HI R4, RZ, 0x1f, R5 ;  /* 0x0000001fff047819 */ /* 0x000fce0000011405 */
.L_x_4840:
        /* <DEDUP_REMOVED lines=13> */
[----:B------:R-:W-:Y:S02]  /*5cb0*/  LDGSTS.E.BYPASS.LTC128B.128 [R149+0x3800], desc[UR14][R12.64] ;  /* 0x038000000c957fae */ /* 0x000fe4000b901d4e */
[----:B------:R-:W-:Y:S02]  /*5cc0*/  IMAD.X R15, R5, 0x1, R6, P0 ;  /* 0x00000001050f7824 */ /* 0x000fe400000e0606 */
[----:B------:R1:W-:Y:S04]  /*5cd0*/  LDGSTS.E.BYPASS.LTC128B.128 [R149+0x4000], desc[UR14][R4.64] ;  /* 0x0400000004957fae */ /* 0x0003e8000b901d4e */
[----:B------:R2:W-:Y:S04]  /*5ce0*/  LDGSTS.E.BYPASS.LTC128B.128 [R149+0x4800], desc[UR14][R14.64] ;  /* 0x048000000e957fae */ /* 0x0005e8000b901d4e */
[----:B------:R-:W-:Y:S04]  /*5cf0*/  LDSM.16.M88.4 R60, [R143] ;  /* 0x000000008f3c783b */ /* 0x000fe80000000200 */
[----:B------:R-:W3:Y:S04]  /*5d00*/  LDSM.16.M88.4 R52, [R141+0x1000] ;  /* 0x001000008d34783b */ /* 0x000ee80000000200 */
[----:B------:R-:W4:Y:S04]  /*5d10*/  LDSM.16.M88.4 R44, [R141+0x1400] ;  /* 0x001400008d2c783b */ /* 0x000f280000000200 */
[----:B------:R-:W5:Y:S04]  /*5d20*/  LDSM.16.M88.4 R28, [R141+0x1c00] ;  /* 0x001c00008d1c783b */ /* 0x000f680000000200 */
[----:B------:R-:W5:Y:S04]  /*5d30*/  LDSM.16.M88.4 R36, [R141+0x1800] ;  /* 0x001800008d24783b */ /* 0x000f680000000200 */
[----:B------:R-:W-:Y:S04]  /*5d40*/  LDSM.16.M88.4 R92, [R142] ;  /* 0x000000008e5c783b */ /* 0x000fe80000000200 */
[----:B------:R-:W5:Y:S04]  /*5d50*/  LDSM.16.M88.4 R24, [R140] ;  /* 0x000000008c18783b */ /* 0x000f680000000200 */
[----:B------:R-:W5:Y:S04]  /*5d60*/  LDSM.16.M88.4 R8, [R137] ;  /* 0x000000008908783b */ /* 0x000f680000000200 */
[----:B-1----:R-:W1:Y:S04]  /*5d70*/  LDSM.16.M88.4 R4, [R135] ;  /* 0x000000008704783b */ /* 0x002e680000000200 */
[----:B------:R-:W1:Y:S04]  /*5d80*/  LDSM.16.M88.4 R20, [R141+0x2000] ;  /* 0x002000008d14783b */ /* 0x000e680000000200 */
[----:B------:R-:W1:Y:S01]  /*5d90*/  LDSM.16.M88.4 R16, [R136] ;  /* 0x000000008810783b */ /* 0x000e620000000200 */
[C---:B---3--:R-:W-:Y:S03]  /*5da0*/  HMMA.16816.F32 R56, R60.reuse, R52, RZ ;  /* 0x000000343c38723c */ /* 0x048fe600000018ff */
[----:B--2---:R-:W2:Y:S04]  /*5db0*/  LDSM.16.M88.4 R12, [R141+0x2400] ;  /* 0x002400008d0c783b */ /* 0x004ea80000000200 */
        /* <DEDUP_REMOVED lines=12> */
[C---:B------:R-:W-:Y:S06]  /*5e80*/  HMMA.16816.F32 R48, R92.reuse, R8, R48 ;  /* 0x000000085c30723c */ /* 0x040fec0000001830 */
[C---:B------:R-:W-:Y:S01]  /*5e90*/  HMMA.16816.F32 R44, R92.reuse, R10, R44 ;  /* 0x0000000a5c2c723c */ /* 0x040fe2000000182c */
[----:B------:R-:W4:Y:S05]  /*5ea0*/  LDSM.16.M88.4 R8, [R133] ;  /* 0x000000008508783b */ /* 0x000f2a0000000200 */
[----:B-1----:R-:W-:Y:S01]  /*5eb0*/  HMMA.16816.F32 R32, R92, R4, R32 ;  /* 0x000000045c20723c */ /* 0x002fe20000001820 */
[----:B------:R-:W-:Y:S01]  /*5ec0*/  FMUL.FTZ R57, R57, UR8 ;  /* 0x0000000839397c20 */ /* 0x000fe20008410000 */
[----:B------:R-:W-:Y:S01]  /*5ed0*/  FMUL.FTZ R58, R58, UR8 ;  /* 0x000000083a3a7c20 */ /* 0x000fe20008410000 */
[----:B------:R-:W-:-:S03]  /*5ee0*/  FMUL.FTZ R59, R59, UR8 ;  /* 0x000000083b3b7c20 */ /* 0x000fc60008410000 */
[----:B------:R-:W-:Y:S01]  /*5ef0*/  HMMA.16816.F32 R28, R92, R6, R28 ;  /* 0x000000065c1c723c */ /* 0x000fe2000000181c */
[----:B------:R-:W1:Y:S01]  /*5f00*/  LDSM.16.M88.4 R4, [R141+0x2800] ;  /* 0x002800008d04783b */ /* 0x000e620000000200 */
[----:B------:R-:W-:Y:S04]  /*5f10*/  MUFU.TANH R102, R58 ;  /* 0x0000003a00667308 */ /* 0x000fe80000002400 */
        /* <DEDUP_REMOVED lines=15> */
[----:B------:R-:W-:Y:S02]  /*6010*/  FMUL.FTZ R35, R35, UR8 ;  /* 0x0000000823237c20 */ /* 0x000fe40008410000 */
[----:B------:R-:W-:Y:S01]  /*6020*/  HMMA.16816.F32 R36, R92, R18, R36 ;  /* 0x000000125c24723c */ /* 0x000fe20000001824 */
[----:B------:R-:W-:Y:S01]  /*6030*/  FMUL.FTZ R30, R30, UR8 ;  /* 0x000000081e1e7c20 */ /* 0x000fe20008410000 */
[----:B------:R-:W-:Y:S01]  /*6040*/  FMUL.FTZ R29, R29, UR8 ;  /* 0x000000081d1d7c20 */ /* 0x000fe20008410000 */
[----:B------:R-:W-:Y:S01]  /*6050*/  FMUL.FTZ R31, R31, UR8 ;  /* 0x000000081f1f7c20 */ /* 0x000fe20008410000 */
[----:B------:R5:W-:Y:S02]  /*6060*/  MUFU.TANH R103, R33 ;  /* 0x0000002100677308 */ /* 0x000be40000002400 */
[C---:B--2---:R-:W-:Y:S06]  /*6070*/  HMMA.16816.F32 R16, R60.reuse, R12, RZ ;  /* 0x0000000c3c10723c */ /* 0x044fec00000018ff */
[----:B------:R-:W-:Y:S01]  /*6080*/  HMMA.16816.F32 R12, R60, R14, RZ ;  /* 0x0000000e3c0c723c */ /* 0x000fe200000018ff */
[----:B------:R-:W-:Y:S05]  /*6090*/  MUFU.TANH R49, R49 ;  /* 0x0000003100317308 */ /* 0x000fea0000002400 */
[----:B---3--:R-:W-:Y:S01]  /*60a0*/  HMMA.16816.F32 R24, R92, R64, R24 ;  /* 0x000000405c18723c */ /* 0x008fe20000001818 */
[----:B------:R-:W-:Y:S01]  /*60b0*/  FMUL.FTZ R117, R41, UR8 ;  /* 0x0000000829757c20 */ /* 0x000fe20008410000 */
[----:B------:R-:W-:Y:S01]  /*60c0*/  FMUL.FTZ R40, R40, UR8 ;  /* 0x0000000828287c20 */ /* 0x000fe20008410000 */
[----:B-----5:R-:W-:-:S02]  /*60d0*/  IMAD.SHL.U32 R33, R148, 0x80, RZ ;  /* 0x0000008094217824 */ /* 0x020fc400078e00ff */
[----:B------:R-:W-:Y:S01]  /*60e0*/  FMUL.FTZ R41, R42, UR8 ;  /* 0x000000082a297c20 */ /* 0x000fe20008410000 */
[----:B------:R-:W-:Y:S01]  /*60f0*/  MUFU.TANH R113, R113 ;  /* 0x0000007100717308 */ /* 0x000fe20000002400 */
[C---:B------:R-:W-:Y:S01]  /*6100*/  HMMA.16816.F32 R20, R92.reuse, R66, R20 ;  /* 0x000000425c14723c */ /* 0x040fe20000001814 */
[----:B------:R-:W2:Y:S01]  /*6110*/  LDSM.16.M88.4 R64, [R132] ;  /* 0x000000008440783b */ /* 0x000ea20000000200 */
[----:B------:R-:W-:Y:S01]  /*6120*/  FMUL.FTZ R36, R36, UR8 ;  /* 0x0000000824247c20 */ /* 0x000fe20008410000 */
[----:B------:R-:W-:Y:S01]  /*6130*/  FMUL.FTZ R38, R38, UR8 ;  /* 0x0000000826267c20 */ /* 0x000fe20008410000 */
[----:B------:R-:W-:Y:S01]  /*6140*/  FMUL.FTZ R37, R37, UR8 ;  /* 0x0000000825257c20 */ /* 0x000fe20008410000 */
[----:B------:R-:W-:Y:S01]  /*6150*/  FMUL.FTZ R43, R43, UR8 ;  /* 0x000000082b2b7c20 */ /* 0x000fe20008410000 */
[----:B----4-:R-:W-:Y:S01]  /*6160*/  HMMA.16816.F32 R16, R92, R8, R16 ;  /* 0x000000085c10723c */ /* 0x010fe20000001810 */
[----:B------:R-:W-:Y:S01]  /*6170*/  MUFU.TANH R104, R46 ;  /* 0x0000002e00687308 */ /* 0x000fe20000002400 */
[----:B------:R-:W-:-:S04]  /*6180*/  FMUL.FTZ R39, R39, UR8 ;  /* 0x0000000827277c20 */ /* 0x000fc80008410000 */
[----:B------:R-:W-:Y:S03]  /*6190*/  HMMA.16816.F32 R12, R92, R10, R12 ;  /* 0x0000000a5c0c723c */ /* 0x000fe6000000180c */
[----:B------:R-:W-:Y:S03]  /*61a0*/  MUFU.TANH R36, R36 ;  /* 0x0000002400247308 */ /* 0x000fe60000002400 */
[C---:B-1----:R-:W-:Y:S01]  /*61b0*/  HMMA.16816.F32 R8, R60.reuse, R4, RZ ;  /* 0x000000043c08723c */ /* 0x042fe200000018ff */
[----:B------:R-:W-:Y:S01]  /*61c0*/  FMUL.FTZ R58, R26, UR8 ;  /* 0x000000081a3a7c20 */ /* 0x000fe20008410000 */
[----:B------:R-:W-:Y:S01]  /*61d0*/  FMUL.FTZ R27, R27, UR8 ;  /* 0x000000081b1b7c20 */ /* 0x000fe20008410000 */
[----:B------:R-:W-:Y:S02]  /*61e0*/  FMUL.FTZ R25, R25, UR8 ;  /* 0x0000000819197c20 */ /* 0x000fe40008410000 */
[----:B------:R-:W-:Y:S01]  /*61f0*/  MUFU.TANH R42, R38 ;  /* 0x00000026002a7308 */ /* 0x000fe20000002400 */
[----:B------:R-:W-:Y:S01]  /*6200*/  HMMA.16816.F32 R4, R60, R6, RZ ;  /* 0x000000063c04723c */ /* 0x000fe200000018ff */
[----:B------:R-:W-:Y:S01]  /*6210*/  FMUL.FTZ R26, R22, UR8 ;  /* 0x00000008161a7c20 */ /* 0x000fe20008410000 */
[----:B------:R-:W-:-:S04]  /*6220*/  FMUL.FTZ R23, R23, UR8 ;  /* 0x0000000817177c20 */ /* 0x000fc80008410000 */
[----:B------:R-:W-:Y:S01]  /*6230*/  FMUL.FTZ R45, R16, UR8 ;  /* 0x00000008102d7c20 */ /* 0x000fe20008410000 */
[----:B------:R-:W-:Y:S01]  /*6240*/  MUFU.TANH R40, R40 ;  /* 0x0000002800287308 */ /* 0x000fe20000002400 */
[----:B------:R-:W-:Y:S01]  /*6250*/  FMUL.FTZ R18, R18, UR8 ;  /* 0x0000000812127c20 */ /* 0x000fe20008410000 */
[----:B------:R-:W-:-:S03]  /*6260*/  FMUL.FTZ R19, R19, UR8 ;  /* 0x0000000813137c20 */ /* 0x000fc60008410000 */
[----:B------:R-:W-:Y:S01]  /*6270*/  FMUL.FTZ R14, R14, UR8 ;  /* 0x000000080e0e7c20 */ /* 0x000fe20008410000 */
[----:B------:R-:W-:Y:S01]  /*6280*/  FMUL.FTZ R13, R13, UR8 ;  /* 0x000000080d0d7c20 */ /* 0x000fe20008410000 */
[----:B------:R-:W-:Y:S01]  /*6290*/  FMUL.FTZ R15, R15, UR8 ;  /* 0x000000080f0f7c20 */ /* 0x000fe20008410000 */
[----:B------:R-:W-:Y:S03]  /*62a0*/  MUFU.TANH R41, R41 ;  /* 0x0000002900297308 */ /* 0x000fe60000002400 */
[C---:B--2---:R-:W-:Y:S05]  /*62b0*/  HMMA.16816.F32 R8, R92.reuse, R64, R8 ;  /* 0x000000405c08723c */ /* 0x044fea0000001808 */
[----:B------:R-:W-:Y:S01]  /*62c0*/  MUFU.TANH R107, R37 ;  /* 0x00000025006b7308 */ /* 0x000fe20000002400 */
[----:B------:R-:W-:Y:S06]  /*62d0*/  HMMA.16816.F32 R4, R92, R66, R4 ;  /* 0x000000425c04723c */ /* 0x000fec0000001804 */
[C---:B------:R-:W-:Y:S01]  /*62e0*/  HMMA.16816.F32 R64, R60.reuse, R88, RZ ;  /* 0x000000583c40723c */ /* 0x040fe200000018ff */
[----:B------:R-:W-:Y:S05]  /*62f0*/  MUFU.TANH R58, R58 ;  /* 0x0000003a003a7308 */ /* 0x000fea0000002400 */
[----:B------:R-:W-:Y:S01]  /*6300*/  HMMA.16816.F32 R60, R60, R90, RZ ;  /* 0x0000005a3c3c723c */ /* 0x000fe200000018ff */
[----:B------:R-:W1:Y:S01]  /*6310*/  LDSM.16.M88.4 R88, [R86] ;  /* 0x000000005658783b */ /* 0x000e620000000200 */
[----:B------:R-:W-:-:S04]  /*6320*/  DEPBAR.LE SB0, 0x0 ;  /* 0x000080000000791a */ /* 0x000fc80000000000 */
[----:B------:R-:W-:Y:S01]  /*6330*/  MUFU.TANH R45, R45 ;  /* 0x0000002d002d7308 */ /* 0x000fe20000002400 */
[----:B------:R-:W-:Y:S01]  /*6340*/  FMUL.FTZ R10, R10, UR8 ;  /* 0x000000080a0a7c20 */ /* 0x000fe20008410000 */
[----:B------:R-:W-:Y:S01]  /*6350*/  FMUL.FTZ R9, R9, UR8 ;  /* 0x0000000809097c20 */ /* 0x000fe20008410000 */
[----:B------:R-:W-:-:S03]  /*6360*/  FMUL.FTZ R11, R11, UR8 ;  /* 0x000000080b0b7c20 */ /* 0x000fc60008410000 */
[----:B------:R-:W-:Y:S01]  /*6370*/  FMUL.FTZ R6, R6, UR8 ;  /* 0x0000000806067c20 */ /* 0x000fe20008410000 */
[----:B------:R-:W-:Y:S01]  /*6380*/  FMUL.FTZ R5, R5, UR8 ;  /* 0x0000000805057c20 */ /* 0x000fe20008410000 */
[----:B------:R-:W-:Y:S01]  /*6390*/  MUFU.TANH R50, R18 ;  /* 0x0000001200327308 */ /* 0x000fe20000002400 */
[----:B------:R-:W-:-:S07]  /*63a0*/  FMUL.FTZ R7, R7, UR8 ;  /* 0x0000000807077c20 */ /* 0x000fce0008410000 */
[----:B------:R-:W-:Y:S08]  /*63b0*/  MUFU.TANH R105, R29 ;  /* 0x0000001d00697308 */ /* 0x000ff00000002400 */
[----:B------:R-:W-:Y:S08]  /*63c0*/  MUFU.TANH R46, R14 ;  /* 0x0000000e002e7308 */ /* 0x000ff00000002400 */
[----:B------:R-:W-:Y:S01]  /*63d0*/  MUFU.TANH R38, R31 ;  /* 0x0000001f00267308 */ /* 0x000fe20000002400 */
[C---:B-1----:R-:W-:Y:S07]  /*63e0*/  HMMA.16816.F32 R64, R92.reuse, R88, R64 ;  /* 0x000000585c40723c */ /* 0x042fee0000001840 */
[----:B------:R-:W-:Y:S01]  /*63f0*/  MUFU.TANH R88, R30 ;  /* 0x0000001e00587308 */ /* 0x000fe20000002400 */
[----:B------:R-:W-:Y:S01]  /*6400*/  HMMA.16816.F32 R60, R92, R90, R60 ;  /* 0x0000005a5c3c723c */ /* 0x000fe2000000183c */
[----:B------:R-:W-:-:S06]  /*6410*/  FMUL.FTZ R89, R24, UR8 ;  /* 0x0000000818597c20 */ /* 0x000fcc0008410000 */
[----:B------:R-:W-:Y:S01]  /*6420*/  FMUL.FTZ R93, R32, UR8 ;  /* 0x00000008205d7c20 */ /* 0x000fe20008410000 */
[----:B------:R-:W-:Y:S01]  /*6430*/  FMUL.FTZ R92, R56, UR8 ;  /* 0x00000008385c7c20 */ /* 0x000fe20008410000 */
[----:B------:R-:W1:Y:S01]  /*6440*/  S2R R32, SR_TID.X ;  /* 0x0000000000207919 */ /* 0x000e620000002100 */
[----:B------:R-:W-:Y:S01]  /*6450*/  FMUL.FTZ R56, R52, UR8 ;  /* 0x0000000834387c20 */ /* 0x000fe20008410000 */
[----:B------:R-:W-:Y:S01]  /*6460*/  FMUL.FTZ R52, R53, UR8 ;  /* 0x0000000835347c20 */ /* 0x000fe20008410000 */
[----:B------:R-:W-:Y:S01]  /*6470*/  FMUL.FTZ R53, R54, UR8 ;  /* 0x0000000836357c20 */ /* 0x000fe20008410000 */
[----:B------:R-:W-:Y:S01]  /*6480*/  FMUL.FTZ R95, R28, UR8 ;  /* 0x000000081c5f7c20 */ /* 0x000fe20008410000 */
[----:B------:R2:W-:Y:S01]  /*6490*/  MUFU.TANH R91, R57 ;  /* 0x00000039005b7308 */ /* 0x0005e20000002400 */
[----:B------:R-:W-:-:S07]  /*64a0*/  FMUL.FTZ R54, R55, UR8 ;  /* 0x0000000837367c20 */ /* 0x000fce0008410000 */
[----:B------:R-:W3:Y:S08]  /*64b0*/  MUFU.TANH R56, R56 ;  /* 0x0000003800387308 */ /* 0x000ef00000002400 */
[----:B------:R-:W4:Y:S01]  /*64c0*/  MUFU.TANH R53, R53 ;  /* 0x0000003500357308 */ /* 0x000f220000002400 */
[----:B--2---:R-:W-:-:S07]  /*64d0*/  FMUL.FTZ R57, R20, UR8 ;  /* 0x0000000814397c20 */ /* 0x004fce0008410000 */
[----:B------:R-:W2:Y:S01]  /*64e0*/  MUFU.TANH R93, R93 ;  /* 0x0000005d005d7308 */ /* 0x000ea20000002400 */
[----:B-1----:R-:W-:-:S05]  /*64f0*/  IMAD.SHL.U32 R32, R32, 0x2, RZ ;  /* 0x0000000220207824 */ /* 0x002fca00078e00ff */
[----:B------:R-:W-:Y:S02]  /*6500*/  LOP3.LUT R32, R32, 0x6, RZ, 0xc0, !PT ;  /* 0x0000000620207812 */ /* 0x000fe400078ec0ff */
[----:B------:R1:W5:Y:S02]  /*6510*/  MUFU.TANH R90, R34 ;  /* 0x00000022005a7308 */ /* 0x0003640000002400 */
[C-C-:B------:R-:W-:Y:S02]  /*6520*/  LOP3.LUT R24, R33.reuse, 0x10, R32.reuse, 0xfe, !PT ;  /* 0x0000001021187812 */ /* 0x140fe400078efe20 */
[----:B------:R-:W-:Y:S02]  /*6530*/  LOP3.LUT R28, R33, 0x8, R32, 0xfe, !PT ;  /* 0x00000008211c7812 */ /* 0x000fe400078efe20 */
[C---:B------:R-:W-:Y:S02]  /*6540*/  ISETP.GE.AND P4, PT, R24.reuse, R101, PT ;  /* 0x000000651800720c */ /* 0x040fe40003f86270 */
[----:B------:R-:W5:Y:S01]  /*6550*/  MUFU.TANH R95, R95 ;  /* 0x0000005f005f7308 */ /* 0x000f620000002400 */
[----:B------:R-:W-:-:S02]  /*6560*/  ISETP.GE.AND P0, PT, R24, R87, PT ;  /* 0x000000571800720c */ /* 0x000fc40003f06270 */
[C-C-:B------:R-:W-:Y:S02]  /*6570*/  LOP3.LUT R24, R33.reuse, 0x18, R32.reuse, 0xfe, !PT ;  /* 0x0000001821187812 */ /* 0x140fe400078efe20 */
[C---:B------:R-:W-:Y:S02]  /*6580*/  ISETP.GE.AND P5, PT, R28.reuse, R101, PT ;  /* 0x000000651c00720c */ /* 0x040fe40003fa6270 */
[----:B------:R-:W-:Y:S01]  /*6590*/  ISETP.GE.AND P2, PT, R28, R87, PT ;  /* 0x000000571c00720c */ /* 0x000fe20003f46270 */
[----:B------:R-:W5:Y:S01]  /*65a0*/  MUFU.TANH R57, R57 ;  /* 0x0000003900397308 */ /* 0x000f620000002400 */
[----:B------:R-:W-:Y:S01]  /*65b0*/  ISETP.GE.AND P3, PT, R24, R101, PT ;  /* 0x000000651800720c */ /* 0x000fe20003f66270 */
[----:B-1----:R-:W-:Y:S01]  /*65c0*/  FMUL.FTZ R34, R66, UR8 ;  /* 0x0000000842227c20 */ /* 0x002fe20008410000 */
[----:B------:R-:W-:Y:S02]  /*65d0*/  ISETP.GE.AND P1, PT, R24, R87, PT ;  /* 0x000000571800720c */ /* 0x000fe40003f26270 */
[----:B------:R-:W-:-:S02]  /*65e0*/  LOP3.LUT R24, R33, 0x20, R32, 0xfe, !PT ;  /* 0x0000002021187812 */ /* 0x000fc400078efe20 */
[----:B---3--:R-:W-:Y:S01]  /*65f0*/  FSEL R37, R56, -INF , !P5 ;  /* 0xff80000038257808 */ /* 0x008fe20006800000 */
[----:B------:R-:W-:Y:S01]  /*6600*/  MUFU.TANH R89, R89 ;  /* 0x0000005900597308 */ /* 0x000fe20000002400 */
[----:B------:R-:W-:Y:S02]  /*6610*/  LOP3.LUT R22, R33, 0x28, R32, 0xfe, !PT ;  /* 0x0000002821167812 */ /* 0x000fe400078efe20 */
[----:B----4-:R-:W-:Y:S01]  /*6620*/  FSEL R20, R53, -INF , !P2 ;  /* 0xff80000035147808 */ /* 0x010fe20005000000 */
[----:B------:R-:W-:Y:S01]  /*6630*/  FMUL.FTZ R53, R4, UR8 ;  /* 0x0000000804357c20 */ /* 0x000fe20008410000 */
[C---:B------:R-:W-:Y:S02]  /*6640*/  ISETP.GE.AND P5, PT, R24.reuse, R101, PT ;  /* 0x000000651800720c */ /* 0x040fe40003fa6270 */
[----:B------:R-:W-:Y:S01]  /*6650*/  ISETP.GE.AND P2, PT, R24, R87, PT ;  /* 0x000000571800720c */ /* 0x000fe20003f46270 */
[----:B------:R-:W1:Y:S01]  /*6660*/  MUFU.TANH R56, R26 ;  /* 0x0000001a00387308 */ /* 0x000e620000002400 */
[----:B------:R-:W-:-:S02]  /*6670*/  FSEL R115, R115, -INF , !P4 ;  /* 0xff80000073737808 */ /* 0x000fc40006000000 */
[----:B------:R-:W-:Y:S01]  /*6680*/  FSEL R24, R49, -INF , !P0 ;  /* 0xff80000031187808 */ /* 0x000fe20004000000 */
[----:B------:R-:W-:Y:S01]  /*6690*/  FMUL.FTZ R49, R12, UR8 ;  /* 0x000000080c317c20 */ /* 0x000fe20008410000 */
[C---:B------:R-:W-:Y:S02]  /*66a0*/  ISETP.GE.AND P4, PT, R22.reuse, R101, PT ;  /* 0x000000651600720c */ /* 0x040fe40003f86270 */
[----:B------:R-:W-:Y:S01]  /*66b0*/  ISETP.GE.AND P0, PT, R22, R87, PT ;  /* 0x000000571600720c */ /* 0x000fe20003f06270 */
[----:B------:R3:W-:Y:S01]  /*66c0*/  MUFU.TANH R55, R51 ;  /* 0x0000003300377308 */ /* 0x0007e20000002400 */
[C-C-:B------:R-:W-:Y:S02]  /*66d0*/  LOP3.LUT R16, R33.reuse, 0x30, R32.reuse, 0xfe, !PT ;  /* 0x0000003021107812 */ /* 0x140fe400078efe20 */
[----:B------:R-:W-:Y:S02]  /*66e0*/  LOP3.LUT R12, R33, 0x40, R32, 0xfe, !PT ;  /* 0x00000040210c7812 */ /* 0x000fe400078efe20 */
[----:B------:R-:W-:-:S02]  /*66f0*/  FSEL R113, R113, -INF , !P3 ;  /* 0xff80000071717808 */ /* 0x000fc40005800000 */
[----:B------:R-:W-:Y:S01]  /*6700*/  FSEL R104, R104, -INF , !P1 ;  /* 0xff80000068687808 */ /* 0x000fe20004800000 */
[----:B------:R-:W4:Y:S01]  /*6710*/  MUFU.TANH R49, R49 ;  /* 0x0000003100317308 */ /* 0x000f220000002400 */
[----:B------:R-:W-:Y:S02]  /*6720*/  FSEL R29, R36, -INF , !P4 ;  /* 0xff800000241d7808 */ /* 0x000fe40006000000 */
[----:B------:R-:W-:Y:S02]  /*6730*/  FSEL R28, R42, -INF , !P0 ;  /* 0xff8000002a1c7808 */ /* 0x000fe40004000000 */
[C---:B------:R-:W-:Y:S02]  /*6740*/  ISETP.GE.AND P3, PT, R16.reuse, R101, PT ;  /* 0x000000651000720c */ /* 0x040fe40003f66270 */
[----:B------:R-:W-:Y:S01]  /*6750*/  ISETP.GE.AND P1, PT, R16, R87, PT ;  /* 0x000000571000720c */ /* 0x000fe20003f26270 */
[----:B------:R1:W-:Y:S01]  /*6760*/  MUFU.TANH R94, R43 ;  /* 0x0000002b005e7308 */ /* 0x0003e20000002400 */
[----:B------:R-:W-:Y:S01]  /*6770*/  ISETP.GE.AND P4, PT, R12, R101, PT ;  /* 0x000000650c00720c */ /* 0x000fe20003f86270 */
[----:B---3--:R-:W-:Y:S01]  /*6780*/  FMUL.FTZ R51, R8, UR8 ;  /* 0x0000000808337c20 */ /* 0x008fe20008410000 */
[----:B------:R-:W-:-:S02]  /*6790*/  ISETP.GE.AND P0, PT, R12, R87, PT ;  /* 0x000000570c00720c */ /* 0x000fc40003f06270 */
[C-C-:B------:R-:W-:Y:S02]  /*67a0*/  LOP3.LUT R16, R33.reuse, 0x38, R32.reuse, 0xfe, !PT ;  /* 0x0000003821107812 */ /* 0x140fe400078efe20 */
[----:B------:R-:W-:Y:S01]  /*67b0*/  LOP3.LUT R12, R33, 0x48, R32, 0xfe, !PT ;  /* 0x00000048210c7812 */ /* 0x000fe200078efe20 */
[----:B------:R-:W3:Y:S01]  /*67c0*/  MUFU.TANH R51, R51 ;  /* 0x0000003300337308 */ /* 0x000ee20000002400 */
[----:B------:R-:W-:Y:S02]  /*67d0*/  FSEL R31, R40, -INF , !P5 ;  /* 0xff800000281f7808 */ /* 0x000fe40006800000 */
[----:B------:R-:W-:Y:S01]  /*67e0*/  FSEL R30, R41, -INF , !P2 ;  /* 0xff800000291e7808 */ /* 0x000fe20005000000 */
[----:B------:R-:W-:Y:S01]  /*67f0*/  FMUL.FTZ R41, R60, UR8 ;  /* 0x000000083c297c20 */ /* 0x000fe20008410000 */
[----:B--2---:R-:W-:Y:S02]  /*6800*/  FSEL R93, R93, -INF , !P3 ;  /* 0xff8000005d5d7808 */ /* 0x004fe40005800000 */
[----:B-----5:R-:W-:Y:S01]  /*6810*/  FSEL R90, R90, -INF , !P1 ;  /* 0xff8000005a5a7808 */ /* 0x020fe20004800000 */
[----:B------:R2:W5:Y:S01]  /*6820*/  MUFU.TANH R40, R10 ;  /* 0x0000000a00287308 */ /* 0x0005620000002400 */
[----:B------:R-:W-:Y:S01]  /*6830*/  ISETP.GE.AND P5, PT, R16, R101, PT ;  /* 0x000000651000720c */ /* 0x000fe20003fa6270 */
[----:B-1----:R-:W-:Y:S01]  /*6840*/  FMUL.FTZ R43, R64, UR8 ;  /* 0x00000008402b7c20 */ /* 0x002fe20008410000 */
[----:B------:R-:W-:-:S02]  /*6850*/  ISETP.GE.AND P2, PT, R16, R87, PT ;  /* 0x000000571000720c */ /* 0x000fc40003f46270 */
[C---:B------:R-:W-:Y:S02]  /*6860*/  ISETP.GE.AND P3, PT, R12.reuse, R101, PT ;  /* 0x000000650c00720c */ /* 0x040fe40003f66270 */
[----:B------:R-:W-:Y:S01]  /*6870*/  ISETP.GE.AND P1, PT, R12, R87, PT ;  /* 0x000000570c00720c */ /* 0x000fe20003f26270 */
[----:B------:R-:W1:Y:S01]  /*6880*/  MUFU.TANH R53, R53 ;  /* 0x0000003500357308 */ /* 0x000e620000002400 */
[C-C-:B------:R-:W-:Y:S02]  /*6890*/  LOP3.LUT R8, R33.reuse, 0x50, R32.reuse, 0xfe, !PT ;  /* 0x0000005021087812 */ /* 0x140fe400078efe20 */
[----:B------:R-:W-:Y:S02]  /*68a0*/  LOP3.LUT R4, R33, 0x60, R32, 0xfe, !PT ;  /* 0x0000006021047812 */ /* 0x000fe400078efe20 */
[----:B------:R-:W-:Y:S02]  /*68b0*/  FSEL R95, R95, -INF , !P5 ;  /* 0xff8000005f5f7808 */ /* 0x000fe40006800000 */
[----:B------:R-:W-:Y:S01]  /*68c0*/  FSEL R88, R88, -INF , !P2 ;  /* 0xff80000058587808 */ /* 0x000fe20005000000 */
[----:B------:R-:W1:Y:S01]  /*68d0*/  MUFU.TANH R36, R6 ;  /* 0x0000000600247308 */ /* 0x000e620000002400 */
[----:B------:R-:W-:Y:S01]  /*68e0*/  FSEL R57, R57, -INF , !P3 ;  /* 0xff80000039397808 */ /* 0x000fe20005800000 */
[----:B--2---:R-:W-:Y:S01]  /*68f0*/  FMUL.FTZ R10, R21, UR8 ;  /* 0x00000008150a7c20 */ /* 0x004fe20008410000 */
[----:B------:R-:W-:-:S02]  /*6900*/  FSEL R56, R56, -INF , !P1 ;  /* 0xff80000038387808 */ /* 0x000fc40004800000 */
[C---:B------:R-:W-:Y:S02]  /*6910*/  ISETP.GE.AND P5, PT, R8.reuse, R101, PT ;  /* 0x000000650800720c */ /* 0x040fe40003fa6270 */
[----:B------:R-:W-:Y:S01]  /*6920*/  ISETP.GE.AND P2, PT, R8, R87, PT ;  /* 0x000000570800720c */ /* 0x000fe20003f46270 */
[----:B------:R-:W2:Y:S01]  /*6930*/  MUFU.TANH R43, R43 ;  /* 0x0000002b002b7308 */ /* 0x000ea20000002400 */
[C---:B------:R-:W-:Y:S02]  /*6940*/  ISETP.GE.AND P3, PT, R4.reuse, R101, PT ;  /* 0x000000650400720c */ /* 0x040fe40003f66270 */
[----:B------:R-:W-:Y:S02]  /*6950*/  ISETP.GE.AND P1, PT, R4, R87, PT ;  /* 0x000000570400720c */ /* 0x000fe40003f26270 */
[C-C-:B------:R-:W-:Y:S02]  /*6960*/  LOP3.LUT R8, R33.reuse, 0x58, R32.reuse, 0xfe, !PT ;  /* 0x0000005821087812 */ /* 0x140fe400078efe20 */
[----:B------:R-:W-:Y:S01]  /*6970*/  LOP3.LUT R4, R33, 0x68, R32, 0xfe, !PT ;  /* 0x0000006821047812 */ /* 0x000fe200078efe20 */
[----:B------:R-:W2:Y:S01]  /*6980*/  MUFU.TANH R34, R34 ;  /* 0x0000002200227308 */ /* 0x000ea20000002400 */
[----:B------:R-:W-:-:S02]  /*6990*/  FSEL R89, R89, -INF , !P4 ;  /* 0xff80000059597808 */ /* 0x000fc40006000000 */
[----:B------:R-:W-:Y:S02]  /*69a0*/  FSEL R58, R58, -INF , !P0 ;  /* 0xff8000003a3a7808 */ /* 0x000fe40004000000 */
[----:B------:R-:W-:Y:S02]  /*69b0*/  FSEL R45, R45, -INF , !P5 ;  /* 0xff8000002d2d7808 */ /* 0x000fe40006800000 */
[----:B------:R-:W-:Y:S01]  /*69c0*/  FSEL R50, R50, -INF , !P2 ;  /* 0xff80000032327808 */ /* 0x000fe20005000000 */
[----:B------:R-:W2:Y:S01]  /*69d0*/  MUFU.TANH R41, R41 ;  /* 0x0000002900297308 */ /* 0x000ea20000002400 */
[C---:B------:R-:W-:Y:S02]  /*69e0*/  ISETP.GE.AND P4, PT, R8.reuse, R101, PT ;  /* 0x000000650800720c */ /* 0x040fe40003f86270 */
[----:B------:R-:W-:Y:S02]  /*69f0*/  ISETP.GE.AND P0, PT, R8, R87, PT ;  /* 0x000000570800720c */ /* 0x000fe40003f06270 */
[----:B------:R-:W-:-:S02]  /*6a00*/  ISETP.GE.AND P5, PT, R4, R101, PT ;  /* 0x000000650400720c */ /* 0x000fc40003fa6270 */
[----:B------:R-:W-:Y:S01]  /*6a10*/  ISETP.GE.AND P2, PT, R4, R87, PT ;  /* 0x000000570400720c */ /* 0x000fe20003f46270 */
[----:B------:R-:W-:Y:S01]  /*6a20*/  MUFU.TANH R48, R48 ;  /* 0x0000003000307308 */ /* 0x000fe20000002400 */
[----:B------:R-:W-:Y:S02]  /*6a30*/  LOP3.LUT R4, R33, 0x70, R32, 0xfe, !PT ;  /* 0x0000007021047812 */ /* 0x000fe400078efe20 */
[----:B----4-:R-:W-:Y:S02]  /*6a40*/  FSEL R49, R49, -INF , !P4 ;  /* 0xff80000031317808 */ /* 0x010fe40006000000 */
[----:B------:R-:W-:Y:S02]  /*6a50*/  FSEL R46, R46, -INF , !P0 ;  /* 0xff8000002e2e7808 */ /* 0x000fe40004000000 */
[C---:B------:R-:W-:Y:S01]  /*6a60*/  ISETP.GE.AND P4, PT, R4.reuse, R101, PT ;  /* 0x000000650400720c */ /* 0x040fe20003f86270 */
[----:B------:R-:W-:Y:S01]  /*6a70*/  MUFU.TANH R44, R44 ;  /* 0x0000002c002c7308 */ /* 0x000fe20000002400 */
[----:B------:R-:W-:-:S02]  /*6a80*/  ISETP.GE.AND P0, PT, R4, R87, PT ;  /* 0x000000570400720c */ /* 0x000fc40003f06270 */
[C---:B------:R-:W-:Y:S02]  /*6a90*/  LOP3.LUT R4, R33.reuse, 0x78, R32, 0xfe, !PT ;  /* 0x0000007821047812 */ /* 0x040fe400078efe20 */
[----:B------:R-:W-:Y:S01]  /*6aa0*/  LOP3.LUT R8, R33, R32, RZ, 0xfc, !PT ;  /* 0x0000002021087212 */ /* 0x000fe200078efcff */
[----:B------:R-:W-:Y:S01]  /*6ab0*/  FMUL.FTZ R32, R62, UR8 ;  /* 0x000000083e207c20 */ /* 0x000fe20008410000 */
[----:B---3--:R-:W-:Y:S01]  /*6ac0*/  FSEL R51, R51, -INF , !P3 ;  /* 0xff80000033337808 */ /* 0x008fe20005800000 */
[----:B------:R3:W-:Y:S01]  /*6ad0*/  MUFU.TANH R118, R47 ;  /* 0x0000002f00767308 */ /* 0x0007e20000002400 */
[----:B-----5:R-:W-:Y:S01]  /*6ae0*/  FSEL R40, R40, -INF , !P1 ;  /* 0xff80000028287808 */ /* 0x020fe20004800000 */
[----:B------:R-:W-:Y:S01]  /*6af0*/  VIADD R14, R8, 0x29 ;  /* 0x00000029080e7836 */ /* 0x000fe20000000000 */
[----:B------:R-:W-:Y:S01]  /*6b00*/  ISETP.GE.AND P3, PT, R4, R101, PT ;  /* 0x000000650400720c */ /* 0x000fe20003f66270 */
[----:B------:R-:W-:Y:S01]  /*6b10*/  VIADD R12, R8, 0x21 ;  /* 0x00000021080c7836 */ /* 0x000fe20000000000 */
[----:B------:R-:W-:Y:S01]  /*6b20*/  ISETP.GE.AND P1, PT, R4, R87, PT ;  /* 0x000000570400720c */ /* 0x000fe20003f26270 */
[----:B------:R-:W-:Y:S01]  /*6b30*/  VIADD R4, R8, 0x1 ;  /* 0x0000000108047836 */ /* 0x000fe20000000000 */
[----:B-1----:R-:W-:Y:S01]  /*6b40*/  FSEL R53, R53, -INF , !P5 ;  /* 0xff80000035357808 */ /* 0x002fe20006800000 */
[----:B------:R-:W1:Y:S01]  /*6b50*/  MUFU.TANH R32, R32 ;  /* 0x0000002000207308 */ /* 0x000e620000002400 */
[----:B------:R-:W-:-:S02]  /*6b60*/  FSEL R36, R36, -INF , !P2 ;  /* 0xff80000024247808 */ /* 0x000fc40005000000 */
[C---:B------:R-:W-:Y:S02]  /*6b70*/  ISETP.GE.AND P5, PT, R4.reuse, R101, PT ;  /* 0x000000650400720c */ /* 0x040fe40003fa6270 */
[----:B------:R-:W-:Y:S01]  /*6b80*/  ISETP.GE.AND P2, PT, R4, R87, PT ;  /* 0x000000570400720c */ /* 0x000fe20003f46270 */
[----:B------:R-:W-:Y:S01]  /*6b90*/  VIADD R4, R8, 0x9 ;  /* 0x0000000908047836 */ /* 0x000fe20000000000 */
[----:B--2---:R-:W-:Y:S01]  /*6ba0*/  FSEL R43, R43, -INF , !P4 ;  /* 0xff8000002b2b7808 */ /* 0x004fe20006000000 */
[----:B------:R-:W2:Y:S01]  /*6bb0*/  MUFU.TANH R52, R52 ;  /* 0x0000003400347308 */ /* 0x000ea20000002400 */
[----:B------:R-:W-:Y:S01]  /*6bc0*/  FSEL R34, R34, -INF , !P0 ;  /* 0xff80000022227808 */ /* 0x000fe20004000000 */
[----:B---3--:R-:W-:Y:S01]  /*6bd0*/  FMUL.FTZ R47, R65, UR8 ;  /* 0x00000008412f7c20 */ /* 0x008fe20008410000 */
[C---:B------:R-:W-:Y:S02]  /*6be0*/  ISETP.GE.AND P4, PT, R4.reuse, R101, PT ;  /* 0x000000650400720c */ /* 0x040fe40003f86270 */
[----:B------:R-:W-:Y:S01]  /*6bf0*/  ISETP.GE.AND P0, PT, R4, R87, PT ;  /* 0x000000570400720c */ /* 0x000fe20003f06270 */
[----:B------:R-:W-:Y:S01]  /*6c00*/  VIADD R4, R8, 0x11 ;  /* 0x0000001108047836 */ /* 0x000fe20000000000 */
[----:B------:R-:W-:Y:S01]  /*6c10*/  FSEL R41, R41, -INF , !P3 ;  /* 0xff80000029297808 */ /* 0x000fe20005800000 */
[----:B------:R-:W3:Y:S01]  /*6c20*/  MUFU.TANH R54, R54 ;  /* 0x0000003600367308 */ /* 0x000ee20000002400 */
[----:B-1----:R-:W-:-:S02]  /*6c30*/  FSEL R32, R32, -INF , !P1 ;  /* 0xff80000020207808 */ /* 0x002fc40004800000 */
[C---:B------:R-:W-:Y:S02]  /*6c40*/  ISETP.GE.AND P3, PT, R4.reuse, R101, PT ;  /* 0x000000650400720c */ /* 0x040fe40003f66270 */
[-C--:B------:R-:W-:Y:S01]  /*6c50*/  ISETP.GE.AND P1, PT, R4, R87.reuse, PT ;  /* 0x000000570400720c */ /* 0x080fe20003f26270 */
[----:B------:R-:W-:Y:S01]  /*6c60*/  VIADD R4, R8, 0x19 ;  /* 0x0000001908047836 */ /* 0x000fe20000000000 */
[----:B------:R-:W-:Y:S01]  /*6c70*/  FSEL R109, R91, -INF , !P5 ;  /* 0xff8000005b6d7808 */ /* 0x000fe20006800000 */
[----:B------:R-:W1:Y:S01]  /*6c80*/  MUFU.TANH R117, R117 ;  /* 0x0000007500757308 */ /* 0x000e620000002400 */
[----:B------:R-:W-:Y:S02]  /*6c90*/  FSEL R26, R55, -INF , !P1 ;  /* 0xff800000371a7808 */ /* 0x000fe40004800000 */
[----:B------:R-:W-:Y:S02]  /*6ca0*/  FSEL R6, R59, -INF , !P2 ;  /* 0xff8000003b067808 */ /* 0x000fe40005000000 */
[----:B------:R-:W-:-:S02]  /*6cb0*/  ISETP.GE.AND P1, PT, R14, R87, PT ;  /* 0x000000570e00720c */ /* 0x000fc40003f26270 */
[C---:B------:R-:W-:Y:S01]  /*6cc0*/  ISETP.GE.AND P5, PT, R4.reuse, R101, PT ;  /* 0x000000650400720c */ /* 0x040fe20003fa6270 */
[----:B------:R4:W-:Y:S01]  /*6cd0*/  MUFU.TANH R60, R27 ;  /* 0x0000001b003c7308 */ /* 0x0009e20000002400 */
[----:B------:R-:W-:Y:S02]  /*6ce0*/  ISETP.GE.AND P2, PT, R4, R87, PT ;  /* 0x000000570400720c */ /* 0x000fe40003f46270 */
[----:B--2---:R-:W-:Y:S02]  /*6cf0*/  FSEL R21, R52, -INF , !P4 ;  /* 0xff80000034157808 */ /* 0x004fe40006000000 */
[----:B------:R-:W-:Y:S02]  /*6d00*/  FSEL R118, R118, -INF , !P2 ;  /* 0xff80000076767808 */ /* 0x000fe40005000000 */
[----:B---3--:R-:W-:Y:S01]  /*6d10*/  FSEL R4, R54, -INF , !P0 ;  /* 0xff80000036047808 */ /* 0x008fe20004000000 */
[----:B------:R2:W3:Y:S01]  /*6d20*/  MUFU.TANH R110, R39 ;  /* 0x00000027006e7308 */ /* 0x0004e20000002400 */
[----:B------:R-:W-:-:S02]  /*6d30*/  ISETP.GE.AND P4, PT, R12, R101, PT ;  /* 0x000000650c00720c */ /* 0x000fc40003f86270 */
[----:B------:R-:W-:Y:S01]  /*6d40*/  ISETP.GE.AND P0, PT, R12, R87, PT ;  /* 0x000000570c00720c */ /* 0x000fe20003f06270 */
[----:B------:R-:W-:Y:S01]  /*6d50*/  FMUL.FTZ R12, R17, UR8 ;  /* 0x00000008110c7c20 */ /* 0x000fe20008410000 */
[----:B-1----:R-:W-:Y:S02]  /*6d60*/  FSEL R117, R117, -INF , !P4 ;  /* 0xff80000075757808 */ /* 0x002fe40006000000 */
[----:B------:R-:W-:Y:S01]  /*6d70*/  FSEL R94, R94, -INF , !P0 ;  /* 0xff8000005e5e7808 */ /* 0x000fe20004000000 */
[----:B------:R1:W-:Y:S01]  /*6d80*/  MUFU.TANH R99, R25 ;  /* 0x0000001900637308 */ /* 0x0003e20000002400 */
[----:B----4-:R-:W-:Y:S02]  /*6d90*/  FSEL R27, R48, -INF , !P3 ;  /* 0xff800000301b7808 */ /* 0x010fe40005800000 */
[----:B------:R-:W-:Y:S01]  /*6da0*/  ISETP.GE.AND P3, PT, R14, R101, PT ;  /* 0x000000650e00720c */ /* 0x000fe20003f66270 */
[----:B------:R-:W-:-:S03]  /*6db0*/  VIADD R14, R8, 0x31 ;  /* 0x00000031080e7836 */ /* 0x000fc60000000000 */
[----:B------:R-:W-:Y:S01]  /*6dc0*/  FSEL R107, R107, -INF , !P3 ;  /* 0xff8000006b6b7808 */ /* 0x000fe20005800000 */
[----:B------:R-:W4:Y:S01]  /*6dd0*/  MUFU.TANH R35, R35 ;  /* 0x0000002300237308 */ /* 0x000f220000002400 */
[----:B------:R-:W-:Y:S01]  /*6de0*/  ISETP.GE.AND P2, PT, R14, R87, PT ;  /* 0x000000570e00720c */ /* 0x000fe20003f46270 */
[----:B--2---:R-:W-:Y:S01]  /*6df0*/  FMUL.FTZ R39, R61, UR8 ;  /* 0x000000083d277c20 */ /* 0x004fe20008410000 */
[----:B---3--:R-:W-:-:S05]  /*6e00*/  FSEL R110, R110, -INF , !P1 ;  /* 0xff8000006e6e7808 */ /* 0x008fca0004800000 */
[----:B------:R-:W2:Y:S01]  /*6e10*/  MUFU.TANH R10, R10 ;  /* 0x0000000a000a7308 */ /* 0x000ea20000002400 */
[----:B-1----:R-:W-:Y:S02]  /*6e20*/  FSEL R25, R44, -INF , !P5 ;  /* 0xff8000002c197808 */ /* 0x002fe40006800000 */
[----:B------:R-:W-:Y:S01]  /*6e30*/  ISETP.GE.AND P5, PT, R14, R101, PT ;  /* 0x000000650e00720c */ /* 0x000fe20003fa6270 */
[----:B------:R-:W-:-:S03]  /*6e40*/  VIADD R14, R8, 0x39 ;  /* 0x00000039080e7836 */ /* 0x000fc60000000000 */
[----:B------:R-:W-:Y:S01]  /*6e50*/  FSEL R103, R103, -INF , !P5 ;  /* 0xff80000067677808 */ /* 0x000fe20006800000 */
[----:B------:R-:W1:Y:S01]  /*6e60*/  MUFU.TANH R12, R12 ;  /* 0x0000000c000c7308 */ /* 0x000e620000002400 */
[C---:B------:R-:W-:Y:S02]  /*6e70*/  ISETP.GE.AND P4, PT, R14.reuse, R101, PT ;  /* 0x000000650e00720c */ /* 0x040fe40003f86270 */
[----:B------:R-:W-:Y:S01]  /*6e80*/  ISETP.GE.AND P0, PT, R14, R87, PT ;  /* 0x000000570e00720c */ /* 0x000fe20003f06270 */
[----:B------:R-:W-:Y:S01]  /*6e90*/  VIADD R14, R8, 0x41 ;  /* 0x00000041080e7836 */ /* 0x000fe20000000000 */
[----:B----4-:R-:W-:Y:S01]  /*6ea0*/  FSEL R64, R35, -INF , !P2 ;  /* 0xff80000023407808 */ /* 0x010fe20005000000 */
[----:B------:R-:W-:Y:S01]  /*6eb0*/  FMUL.FTZ R35, R63, UR8 ;  /* 0x000000083f237c20 */ /* 0x000fe20008410000 */
[----:B------:R-:W-:Y:S01]  /*6ec0*/  FSEL R105, R105, -INF , !P4 ;  /* 0xff80000069697808 */ /* 0x000fe20006000000 */
[----:B------:R-:W3:Y:S01]  /*6ed0*/  MUFU.TANH R52, R19 ;  /* 0x0000001300347308 */ /* 0x000ee20000002400 */
[----:B------:R-:W-:-:S02]  /*6ee0*/  ISETP.GE.AND P3, PT, R14, R101, PT ;  /* 0x000000650e00720c */ /* 0x000fc40003f66270 */
[----:B------:R-:W-:Y:S01]  /*6ef0*/  ISETP.GE.AND P1, PT, R14, R87, PT ;  /* 0x000000570e00720c */ /* 0x000fe20003f26270 */
[----:B------:R-:W-:Y:S01]  /*6f00*/  VIADD R14, R8, 0x49 ;  /* 0x00000049080e7836 */ /* 0x000fe20000000000 */
[----:B------:R-:W-:Y:S01]  /*6f10*/  FSEL R66, R38, -INF , !P0 ;  /* 0xff80000026427808 */ /* 0x000fe20004000000 */
[----:B------:R-:W-:Y:S01]  /*6f20*/  FMUL.FTZ R38, R67, UR8 ;  /* 0x0000000843267c20 */ /* 0x000fe20008410000 */
[----:B------:R-:W-:Y:S01]  /*6f30*/  FSEL R99, R99, -INF , !P3 ;  /* 0xff80000063637808 */ /* 0x000fe20005800000 */
[----:B------:R-:W4:Y:S01]  /*6f40*/  MUFU.TANH R13, R13 ;  /* 0x0000000d000d7308 */ /* 0x000f220000002400 */
[C---:B------:R-:W-:Y:S02]  /*6f50*/  ISETP.GE.AND P5, PT, R14.reuse, R101, PT ;  /* 0x000000650e00720c */ /* 0x040fe40003fa6270 */
[----:B------:R-:W-:Y:S01]  /*6f60*/  ISETP.GE.AND P2, PT, R14, R87, PT ;  /* 0x000000570e00720c */ /* 0x000fe20003f46270 */
[----:B------:R-:W-:Y:S01]  /*6f70*/  VIADD R14, R8, 0x51 ;  /* 0x00000051080e7836 */ /* 0x000fe20000000000 */
[----:B--2---:R-:W-:Y:S01]  /*6f80*/  FSEL R91, R10, -INF , !P5 ;  /* 0xff8000000a5b7808 */ /* 0x004fe20006800000 */
[----:B------:R-:W-:Y:S01]  /*6f90*/  VIADD R10, R8, 0x69 ;  /* 0x00000069080a7836 */ /* 0x000fe20000000000 */
[----:B------:R-:W-:Y:S01]  /*6fa0*/  FSEL R60, R60, -INF , !P1 ;  /* 0xff8000003c3c7808 */ /* 0x000fe20004800000 */
[----:B------:R-:W2:Y:S01]  /*6fb0*/  MUFU.TANH R47, R47 ;  /* 0x0000002f002f7308 */ /* 0x000ea20000002400 */
[----:B------:R-:W-:-:S02]  /*6fc0*/  ISETP.GE.AND P4, PT, R14, R101, PT ;  /* 0x000000650e00720c */ /* 0x000fc40003f86270 */
[----:B------:R-:W-:Y:S01]  /*6fd0*/  ISETP.GE.AND P0, PT, R14, R87, PT ;  /* 0x000000570e00720c */ /* 0x000fe20003f06270 */
[----:B------:R-:W-:Y:S01]  /*6fe0*/  VIADD R14, R8, 0x59 ;  /* 0x00000059080e7836 */ /* 0x000fe20000000000 */
[----:B-1----:R-:W-:Y:S02]  /*6ff0*/  FSEL R65, R12, -INF , !P4 ;  /* 0xff8000000c417808 */ /* 0x002fe40006000000 */
[----:B---3--:R-:W-:Y:S01]  /*7000*/  FSEL R52, R52, -INF , !P0 ;  /* 0xff80000034347808 */ /* 0x008fe20004000000 */
[----:B------:R-:W1:Y:S01]  /*7010*/  MUFU.TANH R54, R15 ;  /* 0x0000000f00367308 */ /* 0x000e620000002400 */
[C---:B------:R-:W-:Y:S02]  /*7020*/  ISETP.GE.AND P4, PT, R10.reuse, R101, PT ;  /* 0x000000650a00720c */ /* 0x040fe40003f86270 */
[----:B------:R-:W-:Y:S01]  /*7030*/  ISETP.GE.AND P0, PT, R10, R87, PT ;  /* 0x000000570a00720c */ /* 0x000fe20003f06270 */
[----:B------:R-:W-:Y:S01]  /*7040*/  VIADD R10, R8, 0x71 ;  /* 0x00000071080a7836 */ /* 0x000fe20000000000 */
[----:B------:R-:W-:-:S02]  /*7050*/  ISETP.GE.AND P3, PT, R14, R101, PT ;  /* 0x000000650e00720c */ /* 0x000fc40003f66270 */
[----:B------:R-:W-:Y:S01]  /*7060*/  ISETP.GE.AND P1, PT, R14, R87, PT ;  /* 0x000000570e00720c */ /* 0x000fe20003f26270 */
[----:B------:R-:W3:Y:S01]  /*7070*/  MUFU.TANH R62, R23 ;  /* 0x00000017003e7308 */ /* 0x000ee20000002400 */
[----:B----4-:R-:W-:Y:S01]  /*7080*/  FSEL R67, R13, -INF , !P3 ;  /* 0xff8000000d437808 */ /* 0x010fe20005800000 */
[----:B------:R-:W-:Y:S01]  /*7090*/  VIADD R14, R8, 0x61 ;  /* 0x00000061080e7836 */ /* 0x000fe20000000000 */
[----:B------:R-:W-:-:S04]  /*70a0*/  ISETP.GE.AND P3, PT, R10, R101, PT ;  /* 0x000000650a00720c */ /* 0x000fc80003f66270 */
[----:B--2---:R-:W-:Y:S01]  /*70b0*/  FSEL R47, R47, -INF , !P3 ;  /* 0xff8000002f2f7808 */ /* 0x004fe20005800000 */
[----:B------:R-:W2:Y:S01]  /*70c0*/  MUFU.TANH R9, R9 ;  /* 0x0000000900097308 */ /* 0x000ea20000002400 */
[----:B------:R-:W-:Y:S02]  /*70d0*/  ISETP.GT.AND P3, PT, R148, R145, PT ;  /* 0x000000919400720c */ /* 0x000fe40003f64270 */
[----:B-1----:R-:W-:Y:S02]  /*70e0*/  FSEL R54, R54, -INF , !P1 ;  /* 0xff80000036367808 */ /* 0x002fe40004800000 */
[----:B------:R-:W-:Y:S01]  /*70f0*/  ISETP.GE.AND P1, PT, R10, R87, PT ;  /* 0x000000570a00720c */ /* 0x000fe20003f26270 */
[----:B------:R-:W-:Y:S01]  /*7100*/  VIADD R10, R8, 0x79 ;  /* 0x00000079080a7836 */ /* 0x000fe20000000000 */
[----:B------:R-:W-:Y:S01]  /*7110*/  ISETP.GE.AND P5, PT, R14, R101, PT ;  /* 0x000000650e00720c */ /* 0x000fe20003fa6270 */
[----:B------:R-:W1:Y:S01]  /*7120*/  MUFU.TANH R48, R11 ;  /* 0x0000000b00307308 */ /* 0x000e620000002400 */
[----:B---3--:R-:W-:-:S02]  /*7130*/  FSEL R62, R62, -INF , !P2 ;  /* 0xff8000003e3e7808 */ /* 0x008fc40005000000 */
[----:B------:R-:W-:-:S05]  /*7140*/  ISETP.GE.AND P2, PT, R14, R87, PT ;  /* 0x000000570e00720c */ /* 0x000fca0003f46270 */
[----:B------:R-:W3:Y:S01]  /*7150*/  MUFU.TANH R55, R5 ;  /* 0x0000000500377308 */ /* 0x000ee20000002400 */
[----:B--2---:R-:W-:Y:S02]  /*7160*/  FSEL R63, R9, -INF , !P5 ;  /* 0xff800000093f7808 */ /* 0x004fe40006800000 */
[----:B------:R-:W-:-:S05]  /*7170*/  ISETP.GE.AND P5, PT, R8, R101, PT ;  /* 0x000000650800720c */ /* 0x000fca0003fa6270 */
[----:B------:R-:W2:Y:S01]  /*7180*/  MUFU.TANH R42, R7 ;  /* 0x00000007002a7308 */ /* 0x000ea20000002400 */
[----:B-1----:R-:W-:Y:S01]  /*7190*/  FSEL R48, R48, -INF , !P2 ;  /* 0xff80000030307808 */ /* 0x002fe20005000000 */
[----:B------:R-:W-:Y:S01]  /*71a0*/  BAR.SYNC.DEFER_BLOCKING 0x0 ;  /* 0x0000000000007b1d */ /* 0x000fe20000010000 */
[----:B------:R-:W-:-:S04]  /*71b0*/  ISETP.GE.AND P2, PT, R8, R87, PT ;  /* 0x000000570800720c */ /* 0x000fc80003f46270 */
[----:B------:R-:W-:Y:S01]  /*71c0*/  FSEL R102, R102, -INF , !P2 ;  /* 0xff80000066667808 */ /* 0x000fe20005000000 */
[----:B------:R-:W1:Y:S01]  /*71d0*/  MUFU.TANH R92, R92 ;  /* 0x0000005c005c7308 */ /* 0x000e620000002400 */
[----:B---3--:R-:W-:Y:S02]  /*71e0*/  FSEL R55, R55, -INF , !P4 ;  /* 0xff80000037377808 */ /* 0x008fe40006000000 */
[----:B------:R-:W-:-:S05]  /*71f0*/  ISETP.GE.AND P4, PT, R10, R101, PT ;  /* 0x000000650a00720c */ /* 0x000fca0003f86270 */
[----:B------:R-:W3:Y:S01]  /*7200*/  MUFU.TANH R38, R38 ;  /* 0x0000002600267308 */ /* 0x000ee20000002400 */
[----:B--2---:R-:W-:Y:S02]  /*7210*/  FSEL R42, R42, -INF , !P0 ;  /* 0xff8000002a2a7808 */ /* 0x004fe40004000000 */
[----:B------:R-:W-:-:S05]  /*7220*/  ISETP.GE.AND P0, PT, R10, R87, PT ;  /* 0x000000570a00720c */ /* 0x000fca0003f06270 */
[----:B------:R-:W2:Y:S01]  /*7230*/  MUFU.TANH R39, R39 ;  /* 0x0000002700277308 */ /* 0x000ea20000002400 */
[----:B-1----:R-:W-:-:S07]  /*7240*/  FSEL R5, R92, -INF , !P5 ;  /* 0xff8000005c057808 */ /* 0x002fce0006800000 */
[----:B------:R-:W1:Y:S01]  /*7250*/  MUFU.TANH R35, R35 ;  /* 0x0000002300237308 */ /* 0x000e620000002400 */
[----:B---3--:R-:W-:Y:S02]  /*7260*/  FSEL R38, R38, -INF , !P1 ;  /* 0xff80000026267808 */ /* 0x008fe40004800000 */
[----:B--2---:R-:W-:Y:S02]  /*7270*/  FSEL R39, R39, -INF , !P4 ;  /* 0xff80000027277808 */ /* 0x004fe40006000000 */
[----:B-1----:R-:W-:Y:S01]  /*7280*/  FSEL R35, R35, -INF , !P0 ;  /* 0xff80000023237808 */ /* 0x002fe20004000000 */
        /* <DEDUP_REMOVED lines=10> */
[----:B-1----:R-:W-:Y:S01]  /*7330*/  IADD3 R7, RZ, -R13, RZ ;  /* 0x8000000dff077210 */ /* 0x002fe20007ffe0ff */
[----:B------:R-:W-:-:S04]  /*7340*/  VIADD R11, R33, 0xffffff80 ;  /* 0xffffff80210b7836 */ /* 0x000fc80000000000 */
[----:B------:R-:W-:-:S04]  /*7350*/  IMAD R7, R7, R9, RZ ;  /* 0x0000000907077224 */ /* 0x000fc800078e02ff */
[----:B------:R-:W-:Y:S01]  /*7360*/  IMAD.HI.U32 R8, R13, R7, R12 ;  /* 0x000000070d087227 */ /* 0x000fe200078e000c */
[----:B------:R-:W-:Y:S02]  /*7370*/  IABS R7, R33 ;  /* 0x0000002100077213 */ /* 0x000fe40000000000 */
[----:B------:R-:W-:-:S03]  /*7380*/  LOP3.LUT R33, R33, R10, RZ, 0x3c, !PT ;  /* 0x0000000a21217212 */ /* 0x000fc600078e3cff */
[----:B------:R-:W-:Y:S01]  /*7390*/  IMAD.HI.U32 R13, R8, R7, RZ ;  /* 0x00000007080d7227 */ /* 0x000fe200078e00ff */
[----:B------:R-:W-:-:S04]  /*73a0*/  ISETP.GE.AND P2, PT, R33, RZ, PT ;  /* 0x000000ff2100720c */ /* 0x000fc80003f46270 */
[----:B------:R-:W-:-:S05]  /*73b0*/  IADD3 R12, -R13, RZ, RZ ;  /* 0x000000ff0d0c7210 */ /* 0x000fca0007ffe1ff */
[----:B------:R-:W-:Y:S01]  /*73c0*/  IMAD R12, R9, R12, R7 ;  /* 0x0000000c090c7224 */ /* 0x000fe200078e0207 */
[----:B------:R-:W-:Y:S02]  /*73d0*/  IABS R7, R11 ;  /* 0x0000000b00077213 */ /* 0x000fe40000000000 */
[----:B------:R-:W-:Y:S02]  /*73e0*/  LOP3.LUT R11, R11, R10, RZ, 0x3c, !PT ;  /* 0x0000000a0b0b7212 */ /* 0x000fe400078e3cff */
[----:B------:R-:W-:Y:S01]  /*73f0*/  ISETP.GT.U32.AND P0, PT, R9, R12, PT ;  /* 0x0000000c0900720c */ /* 0x000fe20003f04070 */
[----:B------:R-:W-:-:S12]  /*7400*/  IMAD.HI.U32 R8, R8, R7, RZ ;  /* 0x0000000708087227 */ /* 0x000fd800078e00ff */
[-C--:B------:R-:W-:Y:S01]  /*7410*/  @!P0 IADD3 R12, R12, -R9.reuse, RZ ;  /* 0x800000090c0c8210 */ /* 0x080fe20007ffe0ff */
[----:B------:R-:W-:Y:S01]  /*7420*/  @!P0 VIADD R13, R13, 0x1 ;  /* 0x000000010d0d8836 */ /* 0x000fe20000000000 */
[----:B------:R-:W-:Y:S02]  /*7430*/  ISETP.GE.AND P0, PT, R11, RZ, PT ;  /* 0x000000ff0b00720c */ /* 0x000fe40003f06270 */
[----:B------:R-:W-:Y:S01]  /*7440*/  ISETP.GE.U32.AND P5, PT, R12, R9, PT ;  /* 0x000000090c00720c */ /* 0x000fe20003fa6070 */
[----:B------:R-:W-:Y:S01]  /*7450*/  IMAD.MOV R12, RZ, RZ, -R8 ;  /* 0x000000ffff0c7224 */ /* 0x000fe200078e0a08 */
[----:B------:R-:W-:-:S03]  /*7460*/  LOP3.LUT R11, RZ, R10, RZ, 0x33, !PT ;  /* 0x0000000aff0b7212 */ /* 0x000fc600078e33ff */
[----:B------:R-:W-:-:S05]  /*7470*/  IMAD R12, R9, R12, R7 ;  /* 0x0000000c090c7224 */ /* 0x000fca00078e0207 */
[----:B------:R-:W-:-:S03]  /*7480*/  ISETP.GT.U32.AND P1, PT, R9, R12, PT ;  /* 0x0000000c0900720c */ /* 0x000fc60003f24070 */
[----:B------:R-:W-:-:S04]  /*7490*/  @P5 VIADD R13, R13, 0x1 ;  /* 0x000000010d0d5836 */ /* 0x000fc80000000000 */
[----:B------:R-:W-:-:S06]  /*74a0*/  @!P2 IMAD.MOV R13, RZ, RZ, -R13 ;  /* 0x000000ffff0da224 */ /* 0x000fcc00078e0a0d */
[-C--:B------:R-:W-:Y:S02]  /*74b0*/  @!P1 IADD3 R12, R12, -R9.reuse, RZ ;  /* 0x800000090c0c9210 */ /* 0x080fe40007ffe0ff */
[----:B------:R-:W-:Y:S02]  /*74c0*/  @!P1 IADD3 R8, R8, 0x1, RZ ;  /* 0x0000000108089810 */ /* 0x000fe40007ffe0ff */
[----:B------:R-:W-:Y:S02]  /*74d0*/  ISETP.GE.U32.AND P4, PT, R12, R9, PT ;  /* 0x000000090c00720c */ /* 0x000fe40003f86070 */
[----:B------:R-:W-:-:S04]  /*74e0*/  ISETP.NE.AND P1, PT, R10, RZ, PT ;  /* 0x000000ff0a00720c */ /* 0x000fc80003f25270 */
[----:B------:R-:W-:-:S05]  /*74f0*/  SEL R7, R11, R13, !P1 ;  /* 0x0000000d0b077207 */ /* 0x000fca0004800000 */
[----:B------:R-:W-:Y:S02]  /*7500*/  IMAD.WIDE R16, R7, 0x4, R152 ;  /* 0x0000000407107825 */ /* 0x000fe400078e0298 */
[----:B------:R-:W-:-:S03]  /*7510*/  @P4 IADD3 R8, R8, 0x1, RZ ;  /* 0x0000000108084810 */ /* 0x000fc60007ffe0ff */
[----:B------:R-:W2:Y:S01]  /*7520*/  LDG.E R9, desc[UR14][R16.64] ;  /* 0x0000000e10097981 */ /* 0x000ea2000c1e1900 */
[----:B------:R-:W-:-:S04]  /*7530*/  @!P0 IADD3 R8, -R8, RZ, RZ ;  /* 0x000000ff08088210 */ /* 0x000fc80007ffe1ff */
[----:B------:R-:W-:-:S05]  /*7540*/  SEL R11, R11, R8, !P1 ;  /* 0x000000080b0b7207 */ /* 0x000fca0004800000 */
[----:B------:R-:W-:-:S05]  /*7550*/  IMAD.WIDE R14, R11, 0x4, R152 ;  /* 0x000000040b0e7825 */ /* 0x000fca00078e0298 */
[----:B------:R-:W2:Y:S01]  /*7560*/  LDG.E R8, desc[UR14][R14.64] ;  /* 0x0000000e0e087981 */ /* 0x000ea2000c1e1900 */
[----:B------:R-:W-:-:S04]  /*7570*/  IMAD.IADD R7, R7, 0x1, -R11 ;  /* 0x0000000107077824 */ /* 0x000fc800078e0a0b */
[----:B------:R-:W-:-:S05]  /*7580*/  IMAD R7, R7, R10, -0x80 ;  /* 0xffffff8007077424 */ /* 0x000fca00078e020a */
[----:B------:R-:W-:Y:S01]  /*7590*/  SHF.R.S32.HI R11, RZ, 0x1f, R7 ;  /* 0x0000001fff0b7819 */ /* 0x000fe20000011407 */
[----:B------:R-:W-:-:S04]  /*75a0*/  IMAD.WIDE.U32 R12, R7, R84, RZ ;  /* 0x00000054070c7225 */ /* 0x000fc800078e00ff */
[----:B------:R-:W-:-:S04]  /*75b0*/  IMAD R10, R11, R84, RZ ;  /* 0x000000540b0a7224 */ /* 0x000fc800078e02ff */
[----:B------:R-:W-:-:S04]  /*75c0*/  IMAD R10, R7, R85, R10 ;  /* 0x00000055070a7224 */ /* 0x000fc800078e020a */
[----:B------:R-:W-:Y:S01]  /*75d0*/  IMAD.IADD R11, R13, 0x1, R10 ;  /* 0x000000010d0b7824 */ /* 0x000fe200078e020a */
[----:B------:R-:W-:Y:S02]  /*75e0*/  MOV R10, R12 ;  /* 0x0000000c000a7202 */ /* 0x000fe40000000f00 */
[----:B--2---:R-:W-:-:S04]  /*75f0*/  IADD3 R8, -R9, R8, RZ ;  /* 0x0000000809087210 */ /* 0x004fc80007ffe1ff */
[----:B------:R-:W-:-:S05]  /*7600*/  SHF.R.S32.HI R7, RZ, 0x1f, R8 ;  /* 0x0000001fff077819 */ /* 0x000fca0000011408 */
[----:B------:R-:W-:-:S04]  /*7610*/  IMAD R7, R7, UR4, RZ ;  /* 0x0000000407077c24 */ /* 0x000fc8000f8e02ff */
[C---:B------:R-:W-:Y:S02]  /*7620*/  IMAD R7, R8.reuse, UR5, R7 ;  /* 0x0000000508077c24 */ /* 0x040fe4000f8e0207 */
[----:B------:R-:W-:-:S04]  /*7630*/  IMAD.WIDE.U32 R8, R8, UR4, R10 ;  /* 0x0000000408087c25 */ /* 0x000fc8000f8e000a */
[----:B------:R-:W-:Y:S01]  /*7640*/  IMAD.IADD R7, R9, 0x1, R7 ;  /* 0x0000000109077824 */ /* 0x000fe200078e0207 */
[----:B------:R-:W-:Y:S06]  /*7650*/  BRA `(.L_x_4843) ;  /* 0x0000000000087947 */ /* 0x000fec0003800000 */
.L_x_4842:
[----:B------:R-:W-:-:S04]  /*7660*/  LEA R8, -R84, RZ, 0x7 ;  /* 0x000000ff54087211 */ /* 0x000fc800078e39ff */
[----:B------:R-:W-:-:S07]  /*7670*/  SHF.R.S32.HI R7, RZ, 0x1f, R8 ;  /* 0x0000001fff077819 */ /* 0x000fce0000011408 */
.L_x_4843:
[----:B------:R-:W-:-:S05]  /*7680*/  IADD3 R3, P0, R3, R8, RZ ;  /* 0x0000000803037210 */ /* 0x000fca0007f1e0ff */
[----:B------:R-:W-:Y:S01]  /*7690*/  IMAD.X R100, R100, 0x1, R7, P0 ;  /* 0x0000000164647824 */ /* 0x000fe200000e0607 */
[C---:B------:R-:W-:Y:S01]  /*76a0*/  LEA R154, P0, R3.reuse, R96, 0x1 ;  /* 0x00000060039a7211 */ /* 0x040fe200078008ff */
[C---:B------:R-:W-:Y:S01]  /*76b0*/  IMAD.SHL.U32 R7, R84.reuse, 0x40, RZ ;  /* 0x0000004054077824 */ /* 0x040fe200078e00ff */
[----:B------:R-:W-:Y:S02]  /*76c0*/  SHF.L.U64.HI R84, R84, 0x6, R85 ;  /* 0x0000000654547819 */ /* 0x000fe40000010255 */
[----:B------:R-:W-:Y:S02]  /*76d0*/  LEA.HI.X R155, R3, R97, R100, 0x1, P0 ;  /* 0x00000061039b7211 */ /* 0x000fe400000f0c64 */
[----:B------:R-:W-:-:S03]  /*76e0*/  IADD3 R8, P0, R154, R7, RZ ;  /* 0x000000079a087210 */ /* 0x000fc60007f1e0ff */
[----:B------:R-:W-:Y:S01]  /*76f0*/  @!PT LDS RZ, [RZ] ;  /* 0x00000000fffff984 */ /* 0x000fe20000000800 */
[----:B------:R-:W-:Y:S01]  /*7700*/  @!PT LDS RZ, [RZ] ;  /* 0x00000000fffff984 */ /* 0x000fe20000000800 */
[----:B------:R-:W-:Y:S01]  /*7710*/  @!PT LDS RZ, [RZ] ;  /* 0x00000000fffff984 */ /* 0x000fe20000000800 */
[----:B------:R1:W-:Y:S02]  /*7720*/  LDGSTS.E.BYPASS.LTC128B.128 [R149+0x1000], desc[UR14][R154.64] ;  /* 0x010000009a957fae */ /* 0x0003e4000b901d4e */
[----:B------:R-:W-:Y:S01]  /*7730*/  IMAD.X R9, R155, 0x1, R84, P0 ;  /* 0x000000019b097824 */ /* 0x000fe200000e0654 */
[----:B------:R-:W-:-:S04]  /*7740*/  IADD3 R10, P0, R8, R7, RZ ;  /* 0x00000007080a7210 */ /* 0x000fc80007f1e0ff */
[----:B------:R1:W-:Y:S01]  /*7750*/  LDGSTS.E.BYPASS.LTC128B.128 [R149+0x1800], desc[UR14][R8.64] ;  /* 0x0180000008957fae */ /* 0x0003e2000b901d4e */
[----:B------:R-:W-:Y:S01]  /*7760*/  IMAD.X R11, R9, 0x1, R84, P0 ;  /* 0x00000001090b7824 */ /* 0x000fe200000e0654 */
[----:B------:R-:W-:-:S04]  /*7770*/  IADD3 R12, P0, R10, R7, RZ ;  /* 0x000000070a0c7210 */ /* 0x000fc80007f1e0ff */
[----:B------:R1:W-:Y:S01]  /*7780*/  LDGSTS.E.BYPASS.LTC128B.128 [R149+0x2000], desc[UR14][R10.64] ;  /* 0x020000000a957fae */ /* 0x0003e2000b901d4e */
[----:B------:R-:W-:-:S05]  /*7790*/  IMAD.X R13, R11, 0x1, R84, P0 ;  /* 0x000000010b0d7824 */ /* 0x000fca00000e0654 */
[----:B------:R1:W-:Y:S04]  /*77a0*/  LDGSTS.E.BYPASS.LTC128B.128 [R149+0x2800], desc[UR14][R12.64] ;  /* 0x028000000c957fae */ /* 0x0003e8000b901d4e */
[----:B------:R-:W0:Y:S02]  /*77b0*/  LDGDEPBAR ;  /* 0x00000000000079af */ /* 0x000e240000000000 */
.L_x_4841:
        /* <DEDUP_REMOVED lines=63> */
[----:B------:R-:W1:Y:S01]  /*7bb0*/  SHFL.BFLY PT, R10, R9, 0x2, 0x1f ;  /* 0x0c401f00090a7f89 */ /* 0x000e6200000e0000 */
        /* <DEDUP_REMOVED lines=8> */
[----:B------:R-:W-:Y:S01]  /*7c40*/  FMUL.FTZ R44, R33, UR6 ;  /* 0x00000006212c7c20 */ /* 0x000fe20008410000 */
[----:B--2---:R-:W-:Y:S02]  /*7c50*/  FMNMX.FTZ R3, R8, R3, !PT ;  /* 0x0000000308037209 */ /* 0x004fe40007810000 */
[----:B------:R-:W1:Y:S02]  /*7c60*/  LDSM.16.MT88.4 R8, [R139+0x3000] ;  /* 0x003000008b08783b */ /* 0x000e640000004200 */
        /* <DEDUP_REMOVED lines=9> */
[----:B------:R-:W-:Y:S01]  /*7d00*/  MUFU.EX2 R119, R119 ;  /* 0x0000007700777308 */ /* 0x000fe20000000800 */
[----:B------:R-:W-:Y:S01]  /*7d10*/  FSEL R5, R33, RZ, P1 ;  /* 0x000000ff21057208 */ /* 0x000fe20000800000 */
[--C-:B------:R-:W-:Y:S01]  /*7d20*/  FFMA.FTZ R61, R25, UR6, -R44.reuse ;  /* 0x00000006193d7c23 */ /* 0x100fe2000801082c */
[--C-:B------:R-:W-:Y:S01]  /*7d30*/  FFMA.FTZ R115, R115, UR6, -R44.reuse ;  /* 0x0000000673737c23 */ /* 0x100fe2000801082c */
[--C-:B------:R-:W-:Y:S01]  /*7d40*/  FFMA.FTZ R112, R102, UR6, -R37.reuse ;  /* 0x0000000666707c23 */ /* 0x100fe20008010825 */
[----:B------:R-:W-:Y:S01]  /*7d50*/  FFMA.FTZ R106, R6, UR6, -R37 ;  /* 0x00000006066a7c23 */ /* 0x000fe20008010825 */
[----:B------:R-:W-:Y:S01]  /*7d60*/  FADD.FTZ R116, R2, -R5 ;  /* 0x8000000502747221 */ /* 0x000fe20000010000 */
[----:B------:R-:W-:Y:S01]  /*7d70*/  FSEL R5, R3, RZ, P0 ;  /* 0x000000ff03057208 */ /* 0x000fe20000000000 */
[--C-:B------:R-:W-:Y:S01]  /*7d80*/  FFMA.FTZ R111, R20, UR6, -R37.reuse ;  /* 0x00000006146f7c23 */ /* 0x100fe20008010825 */
[----:B------:R-:W-:Y:S01]  /*7d90*/  FFMA.FTZ R2, R4, UR6, -R37 ;  /* 0x0000000604027c23 */ /* 0x000fe20008010825 */
[----:B------:R-:W-:Y:S01]  /*7da0*/  FMUL.FTZ R116, R116, UR6 ;  /* 0x0000000674747c20 */ /* 0x000fe20008410000 */
[----:B------:R-:W2:Y:S01]  /*7db0*/  MUFU.EX2 R109, R109 ;  /* 0x0000006d006d7308 */ /* 0x000ea20000000800 */
[----:B------:R-:W-:Y:S01]  /*7dc0*/  FADD.FTZ R114, R0, -R5 ;  /* 0x8000000500727221 */ /* 0x000fe20000010000 */
[----:B------:R-:W3:Y:S01]  /*7dd0*/  LDSM.16.MT88.4 R20, [R138+0x3000] ;  /* 0x003000008a14783b */ /* 0x000ee20000004200 */
[--C-:B------:R-:W-:Y:S01]  /*7de0*/  FFMA.FTZ R102, R27, UR6, -R44.reuse ;  /* 0x000000061b667c23 */ /* 0x100fe2000801082c */
[--C-:B------:R-:W-:Y:S01]  /*7df0*/  FFMA.FTZ R113, R24, UR6, -R37.reuse ;  /* 0x0000000618717c23 */ /* 0x100fe20008010825 */
[----:B------:R-:W-:Y:S01]  /*7e00*/  FMUL.FTZ R114, R114, UR6 ;  /* 0x0000000672727c20 */ /* 0x000fe20008410000 */
[--C-:B------:R-:W-:Y:S01]  /*7e10*/  FFMA.FTZ R96, R26, UR6, -R37.reuse ;  /* 0x000000061a607c23 */ /* 0x100fe20008010825 */
[--C-:B------:R-:W-:Y:S01]  /*7e20*/  FFMA.FTZ R85, R104, UR6, -R37.reuse ;  /* 0x0000000668557c23 */ /* 0x100fe20008010825 */
[----:B------:R-:W-:Y:S01]  /*7e30*/  MUFU.EX2 R108, R108 ;  /* 0x0000006c006c7308 */ /* 0x000fe20000000800 */
[----:B------:R-:W4:Y:S01]  /*7e40*/  LDSM.16.MT88.4 R24, [R139+0x3400] ;  /* 0x003400008b18783b */ /* 0x000f220000004200 */
[--C-:B------:R-:W-:Y:S01]  /*7e50*/  FFMA.FTZ R0, R118, UR6, -R37.reuse ;  /* 0x0000000676007c23 */ /* 0x100fe20008010825 */
[--C-:B------:R-:W-:Y:S01]  /*7e60*/  FFMA.FTZ R87, R107, UR6, -R44.reuse ;  /* 0x000000066b577c23 */ /* 0x100fe2000801082c */
[--C-:B------:R-:W-:Y:S01]  /*7e70*/  FFMA.FTZ R104, R31, UR6, -R44.reuse ;  /* 0x000000061f687c23 */ /* 0x100fe2000801082c */
[--C-:B------:R-:W-:Y:S01]  /*7e80*/  FFMA.FTZ R101, R117, UR6, -R44.reuse ;  /* 0x0000000675657c23 */ /* 0x100fe2000801082c */
[--C-:B------:R-:W-:Y:S01]  /*7e90*/  FFMA.FTZ R100, R29, UR6, -R44.reuse ;  /* 0x000000061d647c23 */ /* 0x100fe2000801082c */
[--C-:B------:R-:W-:Y:S01]  /*7ea0*/  FFMA.FTZ R107, R30, UR6, -R37.reuse ;  /* 0x000000061e6b7c23 */ /* 0x100fe20008010825 */
[----:B------:R-:W5:Y:S01]  /*7eb0*/  MUFU.EX2 R59, R59 ;  /* 0x0000003b003b7308 */ /* 0x000f620000000800 */
        /* <DEDUP_REMOVED lines=12> */
[----:B------:R-:W2:Y:S01]  /*7f80*/  MUFU.EX2 R106, R106 ;  /* 0x0000006a006a7308 */ /* 0x000ea20000000800 */
[----:B-----5:R-:W-:-:S07]  /*7f90*/  F2FP.F16.F32.PACK_AB R18, R59, R108 ;  /* 0x0000006c3b12723e */ /* 0x020fce00000000ff */
[----:B------:R-:W-:Y:S08]  /*7fa0*/  MUFU.EX2 R111, R111 ;  /* 0x0000006f006f7308 */ /* 0x000ff00000000800 */
[----:B------:R-:W5:Y:S01]  /*7fb0*/  MUFU.EX2 R116, R116 ;  /* 0x0000007400747308 */ /* 0x000f620000000800 */
[----:B--2---:R-:W-:-:S07]  /*7fc0*/  F2FP.F16.F32.PACK_AB R17, R106, R112 ;  /* 0x000000706a11723e */ /* 0x004fce00000000ff */
[----:B------:R-:W2:Y:S08]  /*7fd0*/  MUFU.EX2 R114, R114 ;  /* 0x0000007200727308 */ /* 0x000eb00000000800 */
[----:B------:R-:W1:Y:S01]  /*7fe0*/  MUFU.EX2 R2, R2 ;  /* 0x0000000200027308 */ /* 0x000e620000000800 */
[-C--:B-----5:R-:W-:Y:S01]  /*7ff0*/  FMUL.FTZ R4, R80, R116.reuse ;  /* 0x0000007450047220 */ /* 0x0a0fe20000410000 */
        /* <DEDUP_REMOVED lines=15> */
[----:B-1----:R-:W-:Y:S01]  /*80f0*/  F2FP.F16.F32.PACK_AB R19, R2, R111 ;  /* 0x0000006f0213723e */ /* 0x002fe200000000ff */
[-C--:B------:R-:W-:Y:S01]  /*8100*/  FMUL.FTZ R70, R70, R114.reuse ;  /* 0x0000007246467220 */ /* 0x080fe20000410000 */
[-C--:B------:R-:W-:Y:S01]  /*8110*/  FMUL.FTZ R71, R71, R114.reuse ;  /* 0x0000007247477220 */ /* 0x080fe20000410000 */
[----:B------:R-:W-:Y:S01]  /*8120*/  FFMA.FTZ R157, R157, R114, R112 ;  /* 0x000000729d9d7223 */ /* 0x000fe20000010070 */
[----:B------:R-:W-:Y:S01]  /*8130*/  FFMA.FTZ R116, R158, R116, R119 ;  /* 0x000000749e747223 */ /* 0x000fe20000010077 */
[----:B------:R-:W-:-:S02]  /*8140*/  FFMA.FTZ R158, R39, UR6, -R44 ;  /* 0x00000006279e7c23 */ /* 0x000fc4000801082c */
        /* <DEDUP_REMOVED lines=9> */
[C---:B---3--:R-:W-:Y:S01]  /*81e0*/  HMMA.16816.F32 R12, R16.reuse, R20, R12 ;  /* 0x00000014100c723c */ /* 0x048fe2000000180c */
[----:B------:R-:W-:Y:S01]  /*81f0*/  FADD.FTZ R2, R2, R111 ;  /* 0x0000006f02027221 */ /* 0x000fe20000010000 */
[----:B------:R-:W-:Y:S01]  /*8200*/  FADD.FTZ R108, R59, R108 ;  /* 0x0000006c3b6c7221 */ /* 0x000fe20000010000 */
[----:B------:R-:W-:Y:S02]  /*8210*/  FFMA.FTZ R59, R38, UR6, -R37 ;  /* 0x00000006263b7c23 */ /* 0x000fe40008010825 */
[----:B------:R-:W-:Y:S01]  /*8220*/  MUFU.EX2 R113, R113 ;  /* 0x0000007100717308 */ /* 0x000fe20000000800 */
[----:B------:R-:W-:Y:S01]  /*8230*/  HMMA.16816.F32 R16, R16, R22, R68 ;  /* 0x000000161010723c */ /* 0x000fe20000001844 */
[----:B--2---:R-:W-:Y:S01]  /*8240*/  F2FP.F16.F32.PACK_AB R20, R102, R115 ;  /* 0x000000736614723e */ /* 0x004fe200000000ff */
[----:B------:R-:W-:-:S04]  /*8250*/  FADD.FTZ R115, R115, R108 ;  /* 0x0000006c73737221 */ /* 0x000fc80000010000 */
[----:B------:R-:W-:Y:S01]  /*8260*/  FADD.FTZ R115, R102, R115 ;  /* 0x0000007366737221 */ /* 0x000fe20000010000 */
[----:B------:R-:W2:Y:S01]  /*8270*/  MUFU.EX2 R96, R96 ;  /* 0x0000006000607308 */ /* 0x000ea20000000800 */
[----:B-1----:R-:W-:Y:S02]  /*8280*/  F2FP.F16.F32.PACK_AB R22, R61, R92 ;  /* 0x0000005c3d16723e */ /* 0x002fe400000000ff */
[----:B------:R-:W-:-:S04]  /*8290*/  FADD.FTZ R92, R92, R115 ;  /* 0x000000735c5c7221 */ /* 0x000fc80000010000 */
[----:B------:R-:W-:Y:S01]  /*82a0*/  FADD.FTZ R61, R61, R92 ;  /* 0x0000005c3d3d7221 */ /* 0x000fe20000010000 */
        /* <DEDUP_REMOVED lines=23> */
[----:B------:R-:W-:Y:S08]  /*8420*/  MUFU.EX2 R97, R97 ;  /* 0x0000006100617308 */ /* 0x000ff00000000800 */
[----:B------:R-:W3:Y:S01]  /*8430*/  MUFU.EX2 R84, R84 ;  /* 0x0000005400547308 */ /* 0x000ee20000000800 */
[----:B--2---:R-:W-:Y:S01]  /*8440*/  F2FP.F16.F32.PACK_AB R29, R94, R107 ;  /* 0x0000006b5e1d723e */ /* 0x004fe200000000ff */
[----:B------:R-:W-:Y:S01]  /*8450*/  FADD.FTZ R107, R107, R0 ;  /* 0x000000006b6b7221 */ /* 0x000fe20000010000 */
[----:B------:R-:W-:Y:S01]  /*8460*/  FFMA.FTZ R0, R34, UR6, -R37 ;  /* 0x0000000622007c23 */ /* 0x000fe20008010825 */
[----:B-1----:R-:W-:Y:S02]  /*8470*/  HMMA.16816.F32 R12, R20, R24, R12 ;  /* 0x00000018140c723c */ /* 0x002fe4000000180c */
[----:B------:R-:W-:-:S02]  /*8480*/  FADD.FTZ R94, R94, R107 ;  /* 0x0000006b5e5e7221 */ /* 0x000fc40000010000 */
[----:B------:R-:W-:Y:S02]  /*8490*/  MUFU.EX2 R93, R93 ;  /* 0x0000005d005d7308 */ /* 0x000fe40000000800 */
[----:B------:R-:W-:Y:S01]  /*84a0*/  HMMA.16816.F32 R16, R20, R26, R16 ;  /* 0x0000001a1410723c */ /* 0x000fe20000001810 */
[----:B------:R-:W1:Y:S05]  /*84b0*/  LDSM.16.MT88.4 R20, [R138+0x3800] ;  /* 0x003800008a14783b */ /* 0x000e6a0000004200 */
        /* <DEDUP_REMOVED lines=18> */
[----:B------:R-:W-:Y:S01]  /*85e0*/  MUFU.EX2 R21, R21 ;  /* 0x0000001500157308 */ /* 0x000fe20000000800 */
[--C-:B------:R-:W-:Y:S01]  /*85f0*/  FFMA.FTZ R25, R99, UR6, -R44.reuse ;  /* 0x0000000663197c23 */ /* 0x100fe2000801082c */
[----:B------:R-:W-:Y:S01]  /*8600*/  FFMA.FTZ R53, R62, UR6, -R37 ;  /* 0x000000063e357c23 */ /* 0x000fe20008010825 */
[----:B------:R-:W-:-:S02]  /*8610*/  FFMA.FTZ R24, R63, UR6, -R44 ;  /* 0x000000063f187c23 */ /* 0x000fc4000801082c */
[----:B------:R-:W-:Y:S01]  /*8620*/  HMMA.16816.F32 R16, R28, R22, R16 ;  /* 0x000000161c10723c */ /* 0x000fe20000001810 */
[--C-:B------:R-:W-:Y:S01]  /*8630*/  FFMA.FTZ R26, R103, UR6, -R44.reuse ;  /* 0x00000006671a7c23 */ /* 0x100fe2000801082c */
[----:B------:R-:W-:Y:S01]  /*8640*/  FFMA.FTZ R27, R88, UR6, -R37 ;  /* 0x00000006581b7c23 */ /* 0x000fe20008010825 */
[----:B------:R-:W-:Y:S01]  /*8650*/  MUFU.EX2 R95, R95 ;  /* 0x0000005f005f7308 */ /* 0x000fe20000000800 */
[----:B------:R-:W-:-:S03]  /*8660*/  FFMA.FTZ R88, R91, UR6, -R44 ;  /* 0x000000065b587c23 */ /* 0x000fc6000801082c */
        /* <DEDUP_REMOVED lines=11> */
[----:B------:R-:W-:Y:S01]  /*8720*/  FFMA.FTZ R29, R67, UR6, -R44 ;  /* 0x00000006431d7c23 */ /* 0x000fe2000801082c */
[----:B------:R-:W2:Y:S01]  /*8730*/  MUFU.EX2 R22, R22 ;  /* 0x0000001600167308 */ /* 0x000ea20000000800 */
[--C-:B------:R-:W-:Y:S01]  /*8740*/  FFMA.FTZ R55, R54, UR6, -R37.reuse ;  /* 0x0000000636377c23 */ /* 0x100fe20008010825 */
[--C-:B------:R-:W-:Y:S01]  /*8750*/  FFMA.FTZ R57, R40, UR6, -R37.reuse ;  /* 0x0000000628397c23 */ /* 0x100fe20008010825 */
[----:B------:R-:W-:-:S05]  /*8760*/  FFMA.FTZ R40, R48, UR6, -R37 ;  /* 0x0000000630287c23 */ /* 0x000fca0008010825 */
[----:B------:R-:W3:Y:S01]  /*8770*/  MUFU.EX2 R90, R90 ;  /* 0x0000005a005a7308 */ /* 0x000ee20000000800 */
[----:B-1----:R-:W-:Y:S01]  /*8780*/  F2FP.F16.F32.PACK_AB R68, R26, R93 ;  /* 0x0000005d1a44723e */ /* 0x002fe200000000ff */
[----:B------:R-:W-:-:S04]  /*8790*/  FADD.FTZ R93, R93, R100 ;  /* 0x000000645d5d7221 */ /* 0x000fc80000010000 */
[----:B------:R-:W-:Y:S02]  /*87a0*/  FADD.FTZ R26, R26, R93 ;  /* 0x0000005d1a1a7221 */ /* 0x000fe40000010000 */
[----:B------:R-:W-:Y:S01]  /*87b0*/  MUFU.EX2 R27, R27 ;  /* 0x0000001b001b7308 */ /* 0x000fe20000000800 */
[----:B--2---:R-:W-:-:S07]  /*87c0*/  F2FP.F16.F32.PACK_AB R70, R22, R21 ;  /* 0x000000151646723e */ /* 0x004fce00000000ff */
[----:B------:R-:W1:Y:S01]  /*87d0*/  MUFU.EX2 R30, R30 ;  /* 0x0000001e001e7308 */ /* 0x000e620000000800 */
[----:B---3--:R-:W-:Y:S01]  /*87e0*/  F2FP.F16.F32.PACK_AB R69, R90, R95 ;  /* 0x0000005f5a45723e */ /* 0x008fe200000000ff */
        /* <DEDUP_REMOVED lines=15> */
[----:B------:R-:W5:Y:S01]  /*88e0*/  MUFU.EX2 R53, R53 ;  /* 0x0000003500357308 */ /* 0x000f620000000800 */
[C---:B-1----:R-:W-:Y:S01]  /*88f0*/  HMMA.16816.F32 R72, R68.reuse, R4, R12 ;  /* 0x000000044448723c */ /* 0x042fe2000000180c */
[----:B------:R-:W1:Y:S06]  /*8900*/  LDSM.16.MT88.4 R12, [R139+0x4000] ;  /* 0x004000008b0c783b */ /* 0x000e6c0000004200 */
[----:B------:R-:W-:Y:S01]  /*8910*/  MUFU.EX2 R66, R66 ;  /* 0x0000004200427308 */ /* 0x000fe20000000800 */
[----:B------:R-:W-:Y:S01]  /*8920*/  HMMA.16816.F32 R68, R68, R6, R16 ;  /* 0x000000064444723c */ /* 0x000fe20000001810 */
[----:B--2---:R-:W-:-:S02]  /*8930*/  F2FP.F16.F32.PACK_AB R4, R25, R64 ;  /* 0x000000401904723e */ /* 0x004fc400000000ff */
[----:B----4-:R-:W-:-:S04]  /*8940*/  F2FP.F16.F32.PACK_AB R5, R58, R51 ;  /* 0x000000333a05723e */ /* 0x010fc800000000ff */
[----:B------:R-:W2:Y:S01]  /*8950*/  MUFU.EX2 R45, R45 ;  /* 0x0000002d002d7308 */ /* 0x000ea20000000800 */
[----:B------:R-:W-:Y:S01]  /*8960*/  FADD.FTZ R51, R51, R30 ;  /* 0x0000001e33337221 */ /* 0x000fe20000010000 */
[--C-:B------:R-:W-:Y:S01]  /*8970*/  FFMA.FTZ R16, R43, UR6, -R44.reuse ;  /* 0x000000062b107c23 */ /* 0x100fe2000801082c */
[----:B------:R-:W-:Y:S01]  /*8980*/  F2FP.F16.F32.PACK_AB R6, R88, R31 ;  /* 0x0000001f5806723e */ /* 0x000fe200000000ff */
[----:B------:R-:W-:Y:S01]  /*8990*/  FFMA.FTZ R43, R47, UR6, -R44 ;  /* 0x000000062f2b7c23 */ /* 0x000fe2000801082c */
[----:B-----5:R-:W-:Y:S01]  /*89a0*/  F2FP.F16.F32.PACK_AB R7, R53, R56 ;  /* 0x000000383507723e */ /* 0x020fe200000000ff */
[--C-:B------:R-:W-:Y:S02]  /*89b0*/  FFMA.FTZ R47, R50, UR6, -R37.reuse ;  /* 0x00000006322f7c23 */ /* 0x100fe40008010825 */
[----:B------:R4:W-:Y:S01]  /*89c0*/  MUFU.EX2 R2, R16 ;  /* 0x0000001000027308 */ /* 0x0009e20000000800 */
[----:B------:R-:W-:Y:S01]  /*89d0*/  FFMA.FTZ R50, R52, UR6, -R37 ;  /* 0x0000000634327c23 */ /* 0x000fe20008010825 */
[----:B------:R-:W-:-:S02]  /*89e0*/  FADD.FTZ R51, R58, R51 ;  /* 0x000000333a337221 */ /* 0x000fc40000010000 */
[C---:B---3--:R-:W-:Y:S02]  /*89f0*/  HMMA.16816.F32 R72, R4.reuse, R8, R72 ;  /* 0x000000080448723c */ /* 0x048fe40000001848 */
[----:B------:R-:W-:Y:S02]  /*8a00*/  FADD.FTZ R56, R56, R51 ;  /* 0x0000003338387221 */ /* 0x000fe40000010000 */
[----:B------:R-:W-:Y:S02]  /*8a10*/  MUFU.EX2 R28, R28 ;  /* 0x0000001c001c7308 */ /* 0x000fe40000000800 */
[----:B------:R-:W-:Y:S01]  /*8a20*/  FADD.FTZ R56, R53, R56 ;  /* 0x0000003835387221 */ /* 0x000fe20000010000 */
[C---:B------:R-:W-:Y:S01]  /*8a30*/  HMMA.16816.F32 R68, R4.reuse, R10, R68 ;  /* 0x0000000a0444723c */ /* 0x040fe20000001844 */
[----:B------:R-:W-:Y:S04]  /*8a40*/  LDSM.16.MT88.4 R8, [R139+0x4800] ;  /* 0x004800008b08783b */ /* 0x000fe80000004200 */
[----:B------:R-:W3:Y:S01]  /*8a50*/  MUFU.EX2 R29, R29 ;  /* 0x0000001d001d7308 */ /* 0x000ee20000000800 */
[----:B----4-:R-:W4:Y:S01]  /*8a60*/  LDSM.16.MT88.4 R16, [R139+0x4400] ;  /* 0x004400008b10783b */ /* 0x010f220000004200 */
[C---:B-1----:R-:W-:Y:S06]  /*8a70*/  HMMA.16816.F32 R80, R4.reuse, R12, R80 ;  /* 0x0000000c0450723c */ /* 0x042fec0000001850 */
[----:B------:R-:W-:Y:S01]  /*8a80*/  MUFU.EX2 R47, R47 ;  /* 0x0000002f002f7308 */ /* 0x000fe20000000800 */
[----:B------:R-:W-:Y:S01]  /*8a90*/  HMMA.16816.F32 R76, R4, R14, R76 ;  /* 0x0000000e044c723c */ /* 0x000fe2000000184c */
[----:B------:R-:W1:Y:S06]  /*8aa0*/  LDSM.16.MT88.4 R12, [R138+0x4400] ;  /* 0x004400008a0c783b */ /* 0x000e6c0000004200 */
[----:B------:R-:W5:Y:S01]  /*8ab0*/  MUFU.EX2 R50, R50 ;  /* 0x0000003200327308 */ /* 0x000f620000000800 */
[----:B--2---:R-:W-:-:S02]  /*8ac0*/  F2FP.F16.F32.PACK_AB R4, R45, R66 ;  /* 0x000000422d04723e */ /* 0x004fc400000000ff */
[----:B---3--:R-:W-:-:S05]  /*8ad0*/  F2FP.F16.F32.PACK_AB R6, R29, R28 ;  /* 0x0000001c1d06723e */ /* 0x008fca00000000ff */
[----:B------:R-:W2:Y:S08]  /*8ae0*/  MUFU.EX2 R55, R55 ;  /* 0x0000003700377308 */ /* 0x000eb00000000800 */
[----:B------:R-:W-:Y:S01]  /*8af0*/  MUFU.EX2 R23, R23 ;  /* 0x0000001700177308 */ /* 0x000fe20000000800 */
[----:B-----5:R-:W-:-:S07]  /*8b00*/  F2FP.F16.F32.PACK_AB R5, R50, R47 ;  /* 0x0000002f3205723e */ /* 0x020fce00000000ff */
[----:B------:R-:W3:Y:S01]  /*8b10*/  MUFU.EX2 R24, R24 ;  /* 0x0000001800187308 */ /* 0x000ee20000000800 */
[----:B--2---:R-:W-:-:S07]  /*8b20*/  F2FP.F16.F32.PACK_AB R7, R55, R46 ;  /* 0x0000002e3707723e */ /* 0x004fce00000000ff */
[----:B------:R-:W-:Y:S01]  /*8b30*/  MUFU.EX2 R20, R20 ;  /* 0x0000001400147308 */ /* 0x000fe20000000800 */
[C---:B----4-:R-:W-:Y:S06]  /*8b40*/  HMMA.16816.F32 R80, R4.reuse, R16, R80 ;  /* 0x000000100450723c */ /* 0x050fec0000001850 */
[C---:B------:R-:W-:Y:S01]  /*8b50*/  HMMA.16816.F32 R76, R4.reuse, R18, R76 ;  /* 0x00000012044c723c */ /* 0x040fe2000000184c */
[----:B------:R-:W2:Y:S01]  /*8b60*/  MUFU.EX2 R49, R49 ;  /* 0x0000003100317308 */ /* 0x000ea20000000800 */
[----:B------:R-:W4:Y:S04]  /*8b70*/  LDSM.16.MT88.4 R16, [R138+0x4800] ;  /* 0x004800008a10783b */ /* 0x000f280000004200 */
[C---:B-1----:R-:W-:Y:S03]  /*8b80*/  HMMA.16816.F32 R72, R4.reuse, R12, R72 ;  /* 0x0000000c0448723c */ /* 0x042fe60000001848 */
[----:B------:R-:W-:Y:S03]  /*8b90*/  MUFU.EX2 R57, R57 ;  /* 0x0000003900397308 */ /* 0x000fe60000000800 */
[----:B------:R-:W-:Y:S01]  /*8ba0*/  HMMA.16816.F32 R68, R4, R14, R68 ;  /* 0x0000000e0444723c */ /* 0x000fe20000001844 */
[----:B------:R-:W1:Y:S04]  /*8bb0*/  LDSM.16.MT88.4 R12, [R139+0x4c00] ;  /* 0x004c00008b0c783b */ /* 0x000e680000004200 */
[----:B------:R-:W5:Y:S02]  /*8bc0*/  MUFU.EX2 R40, R40 ;  /* 0x0000002800287308 */ /* 0x000f640000000800 */
[----:B---3--:R-:W-:-:S02]  /*8bd0*/  F2FP.F16.F32.PACK_AB R4, R24, R23 ;  /* 0x000000171804723e */ /* 0x008fc400000000ff */
[----:B--2---:R-:W-:Y:S02]  /*8be0*/  F2FP.F16.F32.PACK_AB R6, R49, R20 ;  /* 0x000000143106723e */ /* 0x004fe400000000ff */
[----:B------:R-:W-:Y:S02]  /*8bf0*/  F2FP.F16.F32.PACK_AB R7, R39, R36 ;  /* 0x000000242707723e */ /* 0x000fe400000000ff */
[----:B------:R-:W2:Y:S08]  /*8c00*/  MUFU.EX2 R43, R43 ;  /* 0x0000002b002b7308 */ /* 0x000eb00000000800 */
[----:B------:R-:W-:Y:S01]  /*8c10*/  MUFU.EX2 R0, R0 ;  /* 0x0000000000007308 */ /* 0x000fe20000000800 */
[----:B-----5:R-:W-:-:S07]  /*8c20*/  F2FP.F16.F32.PACK_AB R5, R40, R57 ;  /* 0x000000392805723e */ /* 0x020fce00000000ff */
[C---:B------:R-:W-:Y:S01]  /*8c30*/  HMMA.16816.F32 R80, R4.reuse, R8, R80 ;  /* 0x000000080450723c */ /* 0x040fe20000001850 */
[----:B------:R-:W3:Y:S05]  /*8c40*/  MUFU.EX2 R59, R59 ;  /* 0x0000003b003b7308 */ /* 0x000eea0000000800 */
[C---:B------:R-:W-:Y:S01]  /*8c50*/  HMMA.16816.F32 R76, R4.reuse, R10, R76 ;  /* 0x0000000a044c723c */ /* 0x040fe2000000184c */
[----:B------:R-:W-:Y:S02]  /*8c60*/  FADD.FTZ R9, R21, R26 ;  /* 0x0000001a15097221 */ /* 0x000fe40000010000 */
[----:B------:R-:W-:Y:S02]  /*8c70*/  MUFU.EX2 R21, R32 ;  /* 0x0000002000157308 */ /* 0x000fe40000000800 */
[----:B------:R-:W-:Y:S01]  /*8c80*/  FADD.FTZ R9, R22, R9 ;  /* 0x0000000916097221 */ /* 0x000fe20000010000 */
[----:B------:R-:W-:Y:S01]  /*8c90*/  FFMA.FTZ R22, R35, UR6, -R37 ;  /* 0x0000000623167c23 */ /* 0x000fe20008010825 */
[----:B----4-:R-:W-:Y:S02]  /*8ca0*/  HMMA.16816.F32 R72, R4, R16, R72 ;  /* 0x000000100448723c */ /* 0x010fe40000001848 */
[----:B------:R-:W-:-:S02]  /*8cb0*/  FADD.FTZ R26, R64, R9 ;  /* 0x00000009401a7221 */ /* 0x000fc40000010000 */
[----:B------:R-:W4:Y:S01]  /*8cc0*/  LDSM.16.MT88.4 R8, [R138+0x4c00] ;  /* 0x004c00008a08783b */ /* 0x000f220000004200 */
[----:B------:R-:W5:Y:S01]  /*8cd0*/  MUFU.EX2 R22, R22 ;  /* 0x0000001600167308 */ /* 0x000f620000000800 */
[----:B------:R-:W-:Y:S01]  /*8ce0*/  FADD.FTZ R26, R25, R26 ;  /* 0x0000001a191a7221 */ /* 0x000fe20000010000 */
[----:B------:R-:W-:Y:S03]  /*8cf0*/  HMMA.16816.F32 R68, R4, R18, R68 ;  /* 0x000000120444723c */ /* 0x000fe60000001844 */
[----:B------:R-:W-:-:S04]  /*8d00*/  FADD.FTZ R17, R31, R26 ;  /* 0x0000001a1f117221 */ /* 0x000fc80000010000 */
[----:B------:R-:W-:Y:S01]  /*8d10*/  FADD.FTZ R17, R88, R17 ;  /* 0x0000001158117221 */ /* 0x000fe20000010000 */
[----:B--2---:R-:W-:Y:S02]  /*8d20*/  F2FP.F16.F32.PACK_AB R4, R43, R2 ;  /* 0x000000022b04723e */ /* 0x004fe400000000ff */
[----:B---3--:R-:W-:Y:S01]  /*8d30*/  F2FP.F16.F32.PACK_AB R5, R59, R0 ;  /* 0x000000003b05723e */ /* 0x008fe200000000ff */
[----:B------:R-:W-:Y:S01]  /*8d40*/  FADD.FTZ R66, R66, R17 ;  /* 0x0000001142427221 */ /* 0x000fe20000010000 */
[----:B------:R-:W-:Y:S01]  /*8d50*/  F2FP.F16.F32.PACK_AB R6, R158, R41 ;  /* 0x000000299e06723e */ /* 0x000fe200000000ff */
[----:B------:R-:W-:Y:S01]  /*8d60*/  FADD.FTZ R17, R47, R56 ;  /* 0x000000382f117221 */ /* 0x000fe20000010000 */
[----:B-----5:R-:W-:Y:S01]  /*8d70*/  F2FP.F16.F32.PACK_AB R7, R22, R21 ;  /* 0x000000151607723e */ /* 0x020fe200000000ff */
[----:B------:R-:W-:Y:S02]  /*8d80*/  FADD.FTZ R45, R45, R66 ;  /* 0x000000422d2d7221 */ /* 0x000fe40000010000 */
[----:B------:R-:W-:-:S04]  /*8d90*/  FADD.FTZ R17, R50, R17 ;  /* 0x0000001132117221 */ /* 0x000fc80000010000 */
[----:B------:R-:W-:Y:S01]  /*8da0*/  FADD.FTZ R16, R46, R17 ;  /* 0x000000112e107221 */ /* 0x000fe20000010000 */
[----:B-1----:R-:W-:Y:S03]  /*8db0*/  HMMA.16816.F32 R80, R4, R12, R80 ;  /* 0x0000000c0450723c */ /* 0x002fe60000001850 */
[----:B------:R-:W-:-:S03]  /*8dc0*/  FADD.FTZ R16, R55, R16 ;  /* 0x0000001037107221 */ /* 0x000fc60000010000 */
[----:B------:R-:W-:Y:S01]  /*8dd0*/  HMMA.16816.F32 R76, R4, R14, R76 ;  /* 0x0000000e044c723c */ /* 0x000fe2000000184c */
[----:B------:R-:W-:-:S04]  /*8de0*/  FADD.FTZ R12, R28, R45 ;  /* 0x0000002d1c0c7221 */ /* 0x000fc80000010000 */
[----:B------:R-:W-:Y:S02]  /*8df0*/  FADD.FTZ R12, R29, R12 ;  /* 0x0000000c1d0c7221 */ /* 0x000fe40000010000 */
[----:B------:R-:W-:Y:S02]  /*8e00*/  FADD.FTZ R15, R57, R16 ;  /* 0x00000010390f7221 */ /* 0x000fe40000010000 */
[----:B------:R-:W-:Y:S01]  /*8e10*/  FADD.FTZ R13, R23, R12 ;  /* 0x0000000c170d7221 */ /* 0x000fe20000010000 */
[C---:B----4-:R-:W-:Y:S01]  /*8e20*/  HMMA.16816.F32 R72, R4.reuse, R8, R72 ;  /* 0x000000080448723c */ /* 0x050fe20000001848 */
        /* <DEDUP_REMOVED lines=12> */
[----:B------:R-:W-:Y:S01]  /*8ef0*/  MOV R0, R3 ;  /* 0x0000000300007202 */ /* 0x000fe20000000f00 */
[----:B------:R-:W-:Y:S01]  /*8f00*/  FADD.FTZ R41, R41, R2 ;  /* 0x0000000229297221 */ /* 0x000fe20000010000 */
[----:B------:R-:W-:Y:S01]  /*8f10*/  MOV R2, R33 ;  /* 0x0000002100027202 */ /* 0x000fe20000000f00 */
[----:B------:R-:W-:Y:S02]  /*8f20*/  FADD.FTZ R157, R22, R21 ;  /* 0x00000015169d7221 */ /* 0x000fe40000010000 */
[----:B------:R-:W-:-:S07]  /*8f30*/  FADD.FTZ R158, R158, R41 ;  /* 0x000000299e9e7221 */ /* 0x000fce0000010000 */
.L_x_4838:
        /* <DEDUP_REMOVED lines=14> */
.L_x_4848:
[----:B------:R-:W-:Y:S04]  /*9020*/  DEPBAR.LE SB0, 0x0 ;  /* 0x000080000000791a */ /* 0x000fe80000000000 */
[----:B------:R-:W-:Y:S01]  /*9030*/  BAR.SYNC.DEFER_BLOCKING 0x0 ;  /* 0x0000000000007b1d */ /* 0x000fe20000010000 */
[----:B------:R-:W-:Y:S02]  /*9040*/  IADD3 R148, R148, -0x1, RZ ;  /* 0xffffffff94947810 */ /* 0x000fe40007ffe0ff */
[----:B------:R-:W-:Y:S02]  /*9050*/  MOV R10, R156 ;  /* 0x0000009c000a7202 */ /* 0x000fe40000000f00 */
[----:B------:R-:W-:Y:S01]  /*9060*/  MOV R0, R150 ;  /* 0x0000009600007202 */ /* 0x000fe20000000f00 */
[----:B------:R-:W-:Y:S06]  /*9070*/  @!P6 BRA `(.L_x_4845) ;  /* 0x0000000000f4e947 */ /* 0x000fec0003800000 */
        /* <DEDUP_REMOVED lines=61> */
.L_x_4845:
        /* <DEDUP_REMOVED lines=13> */
[----:B------:R-:W-:Y:S01]  /*9520*/  ISETP.GT.AND P0, PT, R148, R145, PT ;  /* 0x000000919400720c */ /* 0x000fe20003f04270 */
        /* <DEDUP_REMOVED lines=172> */
[----:B------:R-:W2:Y:S01]  /*9ff0*/  MUFU.TANH R165, R165 ;  /* 0x000000a500a57308 */ /* 0x000ea20000002400 */
[----:B-1----:R-:W-:Y:S09]  /*a000*/  FMUL.FTZ R2, R55, UR10 ;  /* 0x0000000a37027c20 */ /* 0x002ff20008410000 */
[----:B------:R1:W1:Y:S01]  /*a010*/  MUFU.TANH R99, R2 ;  /* 0x0000000200637308 */ /* 0x0002620000002400 */
[----:B---3--:R-:W-:Y:S09]  /*a020*/  FMUL.FTZ R0, R66, UR10 ;  /* 0x0000000a42007c20 */ /* 0x008ff20008410000 */
[----:B------:R-:W3:Y:S10]  /*a030*/  MUFU.TANH R164, R164 ;  /* 0x000000a400a47308 */ /* 0x000ef40000002400 */
        /* <DEDUP_REMOVED lines=74> */
.L_x_4847:
        /* <DEDUP_REMOVED lines=16> */
.L_x_4846:
        /* <DEDUP_REMOVED lines=73> */
[C---:B------:R-:W-:Y:S01]  /*aa70*/  FMUL.FTZ R22, R2.reuse, UR4 ;  /* 0x0000000402167c20 */ /* 0x040fe20008410000 */
[----:B------:R-:W-:Y:S01]  /*aa80*/  FADD.FTZ R4, -R2, R87 ;  /* 0x0000005702047221 */ /* 0x000fe20000010100 */
[----:B------:R-:W-:Y:S03]  /*aa90*/  MOV R87, R2 ;  /* 0x0000000200577202 */ /* 0x000fe60000000f00 */
        /* <DEDUP_REMOVED lines=8> */
[----:B------:R-:W-:Y:S01]  /*ab20*/  FSEL R22, R22, RZ, P0 ;  /* 0x000000ff16167208 */ /* 0x000fe20000000000 */
        /* <DEDUP_REMOVED lines=9> */
[----:B------:R-:W3:Y:S01]  /*abc0*/  LDSM.16.MT88.4 R12, [R139+0x3000] ;  /* 0x003000008b0c783b */ /* 0x000ee20000004200 */
[--C-:B------:R-:W-:Y:S01]  /*abd0*/  FFMA.FTZ R59, R35, UR4, -R22.reuse ;  /* 0x00000004233b7c23 */ /* 0x100fe20008010816 */
[--C-:B------:R-:W-:Y:S01]  /*abe0*/  FFMA.FTZ R51, R33, UR4, -R22.reuse ;  /* 0x0000000421337c23 */ /* 0x100fe20008010816 */
[--C-:B------:R-:W-:Y:S01]  /*abf0*/  FFMA.FTZ R48, R39, UR4, -R22.reuse ;  /* 0x0000000427307c23 */ /* 0x100fe20008010816 */
[--C-:B------:R-:W-:Y:S01]  /*ac00*/  FFMA.FTZ R36, R109, UR4, -R22.reuse ;  /* 0x000000046d247c23 */ /* 0x100fe20008010816 */
[--C-:B------:R-:W-:Y:S01]  /*ac10*/  FFMA.FTZ R42, R9, UR4, -R22.reuse ;  /* 0x00000004092a7c23 */ /* 0x100fe20008010816 */
[--C-:B------:R-:W-:Y:S03]  /*ac20*/  FFMA.FTZ R91, R26, UR4, -R22.reuse ;  /* 0x000000041a5b7c23 */ /* 0x100fe60008010816 */
[----:B------:R-:W-:Y:S01]  /*ac30*/  MUFU.EX2 R38, R38 ;  /* 0x0000002600267308 */ /* 0x000fe20000000800 */
[----:B------:R-:W4:Y:S01]  /*ac40*/  LDSM.16.MT88.4 R28, [R138+0x3000] ;  /* 0x003000008a1c783b */ /* 0x000f220000004200 */
[----:B------:R-:W-:Y:S01]  /*ac50*/  FFMA.FTZ R88, R25, UR4, -R22 ;  /* 0x0000000419587c23 */ /* 0x000fe20008010816 */
[--C-:B------:R-:W-:Y:S01]  /*ac60*/  FFMA.FTZ R66, R24, UR4, -R23.reuse ;  /* 0x0000000418427c23 */ /* 0x100fe20008010817 */
[--C-:B------:R-:W-:Y:S01]  /*ac70*/  FFMA.FTZ R41, R10, UR4, -R23.reuse ;  /* 0x000000040a297c23 */ /* 0x100fe20008010817 */
[--C-:B------:R-:W-:Y:S01]  /*ac80*/  FFMA.FTZ R44, R8, UR4, -R23.reuse ;  /* 0x00000004082c7c23 */ /* 0x100fe20008010817 */
[C---:B-1----:R-:W-:Y:S01]  /*ac90*/  FMUL.FTZ R8, R21.reuse, R76 ;  /* 0x0000004c15087220 */ /* 0x042fe20000410000 */
[C---:B------:R-:W-:Y:S03]  /*aca0*/  FMUL.FTZ R9, R21.reuse, R77 ;  /* 0x0000004d15097220 */ /* 0x040fe60000410000 */
[----:B------:R-:W-:Y:S01]  /*acb0*/  MUFU.EX2 R36, R36 ;  /* 0x0000002400247308 */ /* 0x000fe20000000800 */
[----:B--2---:R-:W-:Y:S01]  /*acc0*/  FFMA.FTZ R158, R21, R158, R32 ;  /* 0x0000009e159e7223 */ /* 0x004fe20000010020 */
[--C-:B------:R-:W-:Y:S01]  /*acd0*/  FFMA.FTZ R55, R37, UR4, -R23.reuse ;  /* 0x0000000425377c23 */ /* 0x100fe20008010817 */
[--C-:B------:R-:W-:Y:S01]  /*ace0*/  FFMA.FTZ R45, R120, UR4, -R22.reuse ;  /* 0x00000004782d7c23 */ /* 0x100fe20008010816 */
[----:B------:R-:W-:Y:S01]  /*acf0*/  FMUL.FTZ R20, R4, UR4 ;  /* 0x0000000404147c20 */ /* 0x000fe20008410000 */
[--C-:B------:R-:W-:Y:S01]  /*ad00*/  FFMA.FTZ R57, R106, UR4, -R23.reuse ;  /* 0x000000046a397c23 */ /* 0x100fe20008010817 */
[--C-:B------:R-:W-:Y:S01]  /*ad10*/  FFMA.FTZ R53, R103, UR4, -R22.reuse ;  /* 0x0000000467357c23 */ /* 0x100fe20008010816 */
[--C-:B------:R-:W-:Y:S03]  /*ad20*/  FFMA.FTZ R109, R115, UR4, -R22.reuse ;  /* 0x00000004736d7c23 */ /* 0x100fe60008010816 */
[----:B------:R-:W1:Y:S01]  /*ad30*/  MUFU.EX2 R43, R43 ;  /* 0x0000002b002b7308 */ /* 0x000e620000000800 */
[--C-:B------:R-:W-:Y:S01]  /*ad40*/  FFMA.FTZ R90, R16, UR4, -R23.reuse ;  /* 0x00000004105a7c23 */ /* 0x100fe20008010817 */
[--C-:B------:R-:W-:Y:S01]  /*ad50*/  FFMA.FTZ R16, R27, UR4, -R22.reuse ;  /* 0x000000041b107c23 */ /* 0x100fe20008010816 */
[C---:B------:R-:W-:Y:S01]  /*ad60*/  FMUL.FTZ R4, R21.reuse, R80 ;  /* 0x0000005015047220 */ /* 0x040fe20000410000 */
[----:B------:R-:W-:Y:S01]  /*ad70*/  FMUL.FTZ R5, R21, R81 ;  /* 0x0000005115057220 */ /* 0x000fe20000410000 */
[--C-:B------:R-:W-:Y:S01]  /*ad80*/  FFMA.FTZ R96, R11, UR4, -R23.reuse ;  /* 0x000000040b607c23 */ /* 0x100fe20008010817 */
[--C-:B------:R-:W-:Y:S01]  /*ad90*/  FFMA.FTZ R46, R19, UR4, -R22.reuse ;  /* 0x00000004132e7c23 */ /* 0x100fe20008010816 */
[--C-:B------:R-:W-:Y:S03]  /*ada0*/  FFMA.FTZ R62, R18, UR4, -R23.reuse ;  /* 0x00000004123e7c23 */ /* 0x100fe60008010817 */
[----:B------:R-:W2:Y:S01]  /*adb0*/  MUFU.EX2 R20, R20 ;  /* 0x0000001400147308 */ /* 0x000ea20000000800 */
[--C-:B------:R-:W-:Y:S01]  /*adc0*/  FFMA.FTZ R61, R17, UR4, -R22.reuse ;  /* 0x00000004113d7c23 */ /* 0x100fe20008010816 */
[----:B------:R-:W-:Y:S01]  /*add0*/  FMUL.FTZ R17, R21, R69 ;  /* 0x0000004515117220 */ /* 0x000fe20000410000 */
[--C-:B------:R-:W-:Y:S01]  /*ade0*/  FFMA.FTZ R69, R34, UR4, -R23.reuse ;  /* 0x0000000422457c23 */ /* 0x100fe20008010817 */
[--C-:B------:R-:W-:Y:S01]  /*adf0*/  FFMA.FTZ R93, R128, UR4, -R23.reuse ;  /* 0x00000004805d7c23 */ /* 0x100fe20008010817 */
[--C-:B------:R-:W-:Y:S01]  /*ae00*/  FFMA.FTZ R92, R116, UR4, -R22.reuse ;  /* 0x00000004745c7c23 */ /* 0x100fe20008010816 */
[--C-:B------:R-:W-:Y:S01]  /*ae10*/  FFMA.FTZ R50, R131, UR4, -R23.reuse ;  /* 0x0000000483327c23 */ /* 0x100fe20008010817 */
[--C-:B------:R-:W-:Y:S03]  /*ae20*/  FFMA.FTZ R67, R111, UR4, -R23.reuse ;  /* 0x000000046f437c23 */ /* 0x100fe60008010817 */
[----:B------:R-:W5:Y:S01]  /*ae30*/  MUFU.EX2 R57, R57 ;  /* 0x0000003900397308 */ /* 0x000f620000000800 */
        /* <DEDUP_REMOVED lines=8> */
[C---:B--2---:R-:W-:Y:S01]  /*aec0*/  FMUL.FTZ R10, R20.reuse, R78 ;  /* 0x0000004e140a7220 */ /* 0x044fe20000410000 */
[C---:B------:R-:W-:Y:S01]  /*aed0*/  FMUL.FTZ R11, R20.reuse, R79 ;  /* 0x0000004f140b7220 */ /* 0x040fe20000410000 */
[C---:B------:R-:W-:Y:S01]  /*aee0*/  FMUL.FTZ R18, R20.reuse, R70 ;  /* 0x0000004614127220 */ /* 0x040fe20000410000 */
[C---:B------:R-:W-:Y:S01]  /*aef0*/  FMUL.FTZ R19, R20.reuse, R71 ;  /* 0x0000004714137220 */ /* 0x040fe20000410000 */
[C---:B------:R-:W-:Y:S01]  /*af00*/  FMUL.FTZ R6, R20.reuse, R82 ;  /* 0x0000005214067220 */ /* 0x040fe20000410000 */
[----:B------:R-:W-:Y:S01]  /*af10*/  FMUL.FTZ R7, R20, R83 ;  /* 0x0000005314077220 */ /* 0x000fe20000410000 */
[----:B------:R-:W-:Y:S03]  /*af20*/  FFMA.FTZ R71, R107, UR4, -R22 ;  /* 0x000000046b477c23 */ /* 0x000fe60008010816 */
[----:B------:R-:W-:Y:S01]  /*af30*/  MUFU.EX2 R109, R109 ;  /* 0x0000006d006d7308 */ /* 0x000fe20000000800 */
[C---:B-----5:R-:W-:Y:S01]  /*af40*/  F2FP.F16.F32.PACK_AB R24, R57.reuse, R32 ;  /* 0x000000203918723e */ /* 0x060fe200000000ff */
[----:B------:R-:W-:Y:S01]  /*af50*/  FADD.FTZ R37, R57, R158 ;  /* 0x0000009e39257221 */ /* 0x000fe20000010000 */
[----:B------:R-:W-:Y:S01]  /*af60*/  LDSM.16.MT88.4 R32, [R138+0x3400] ;  /* 0x003400008a20783b */ /* 0x000fe20000004200 */
[----:B------:R-:W-:Y:S01]  /*af70*/  FFMA.FTZ R58, R112, UR4, -R22 ;  /* 0x00000004703a7c23 */ /* 0x000fe20008010816 */
[----:B------:R-:W-:Y:S01]  /*af80*/  FFMA.FTZ R56, R108, UR4, -R23 ;  /* 0x000000046c387c23 */ /* 0x000fe20008010817 */
[----:B------:R-:W-:Y:S01]  /*af90*/  FADD.FTZ R70, R38, R37 ;  /* 0x0000002526467221 */ /* 0x000fe20000010000 */
[----:B------:R-:W-:Y:S03]  /*afa0*/  FFMA.FTZ R54, R123, UR4, -R23 ;  /* 0x000000047b367c23 */ /* 0x000fe60008010817 */
[----:B------:R-:W2:Y:S01]  /*afb0*/  MUFU.EX2 R42, R42 ;  /* 0x0000002a002a7308 */ /* 0x000ea20000000800 */
[----:B-1----:R-:W-:Y:S01]  /*afc0*/  F2FP.F16.F32.PACK_AB R25, R36, R53 ;  /* 0x000000352419723e */ /* 0x002fe200000000ff */
[----:B------:R-:W-:Y:S01]  /*afd0*/  FADD.FTZ R70, R43, R70 ;  /* 0x000000462b467221 */ /* 0x000fe20000010000 */
[----:B------:R-:W-:Y:S01]  /*afe0*/  FFMA.FTZ R157, R20, R157, R53 ;  /* 0x0000009d149d7223 */ /* 0x000fe20000010035 */
[--C-:B------:R-:W-:Y:S01]  /*aff0*/  FFMA.FTZ R52, R121, UR4, -R22.reuse ;  /* 0x0000000479347c23 */ /* 0x100fe20008010816 */
[--C-:B------:R-:W-:Y:S01]  /*b000*/  FFMA.FTZ R102, R102, UR4, -R23.reuse ;  /* 0x0000000466667c23 */ /* 0x100fe20008010817 */
[----:B------:R-:W-:Y:S01]  /*b010*/  ISETP.GT.AND P0, PT, R148, R145, PT ;  /* 0x000000919400720c */ /* 0x000fe20003f04270 */
[--C-:B------:R-:W-:Y:S03]  /*b020*/  FFMA.FTZ R98, R98, UR4, -R23.reuse ;  /* 0x0000000462627c23 */ /* 0x100fe60008010817 */
[----:B------:R1:W-:Y:S01]  /*b030*/  MUFU.EX2 R80, R16 ;  /* 0x0000001000507308 */ /* 0x0003e20000000800 */
[--C-:B------:R-:W-:Y:S01]  /*b040*/  FFMA.FTZ R97, R97, UR4, -R22.reuse ;  /* 0x0000000461617c23 */ /* 0x100fe20008010816 */
[--C-:B------:R-:W-:Y:S01]  /*b050*/  FFMA.FTZ R165, R165, UR4, -R22.reuse ;  /* 0x00000004a5a57c23 */ /* 0x100fe20008010816 */
[--C-:B------:R-:W-:Y:S01]  /*b060*/  FFMA.FTZ R164, R164, UR4, -R23.reuse ;  /* 0x00000004a4a47c23 */ /* 0x100fe20008010817 */
[----:B------:R-:W-:Y:S01]  /*b070*/  FFMA.FTZ R162, R162, UR4, -R23 ;  /* 0x00000004a2a27c23 */ /* 0x000fe20008010817 */
[--C-:B------:R-:W-:Y:S01]  /*b080*/  FFMA.FTZ R163, R163, UR4, -R22.reuse ;  /* 0x00000004a3a37c23 */ /* 0x100fe20008010816 */
[----:B------:R-:W-:Y:S01]  /*b090*/  FFMA.FTZ R161, R161, UR4, -R22 ;  /* 0x00000004a1a17c23 */ /* 0x000fe20008010816 */
[----:B------:R-:W-:Y:S03]  /*b0a0*/  MOV R85, R0 ;  /* 0x0000000000557202 */ /* 0x000fe60000000f00 */
[----:B------:R-:W-:Y:S01]  /*b0b0*/  MUFU.EX2 R41, R41 ;  /* 0x0000002900297308 */ /* 0x000fe20000000800 */
[----:B--2---:R-:W-:Y:S09]  /*b0c0*/  F2FP.F16.F32.PACK_AB R27, R42, R109 ;  /* 0x0000006d2a1b723e */ /* 0x004ff200000000ff */
[----:B------:R-:W2:Y:S01]  /*b0d0*/  MUFU.EX2 R96, R96 ;  /* 0x0000006000607308 */ /* 0x000ea20000000800 */
[C---:B-1----:R-:W-:Y:S01]  /*b0e0*/  FMUL.FTZ R16, R21.reuse, R68 ;  /* 0x0000004415107220 */ /* 0x042fe20000410000 */
[----:B------:R-:W-:Y:S01]  /*b0f0*/  FADD.FTZ R68, R36, R157 ;  /* 0x0000009d24447221 */ /* 0x000fe20000010000 */
[C---:B---3--:R-:W-:Y:S01]  /*b100*/  HMMA.16816.F32 R4, R24.reuse, R12, R4 ;  /* 0x0000000c1804723c */ /* 0x048fe20000001804 */
[----:B------:R-:W-:Y:S06]  /*b110*/  LDSM.16.MT88.4 R36, [R138+0x3800] ;  /* 0x003800008a24783b */ /* 0x000fec0000004200 */
[----:B------:R-:W-:Y:S01]  /*b120*/  MUFU.EX2 R40, R40 ;  /* 0x0000002800287308 */ /* 0x000fe20000000800 */
[C---:B------:R-:W-:Y:S03]  /*b130*/  HMMA.16816.F32 R8, R24.reuse, R14, R8 ;  /* 0x0000000e1808723c */ /* 0x040fe60000001808 */
[C---:B------:R-:W-:Y:S01]  /*b140*/  FMUL.FTZ R12, R21.reuse, R72 ;  /* 0x00000048150c7220 */ /* 0x040fe20000410000 */
[----:B------:R-:W-:Y:S05]  /*b150*/  FMUL.FTZ R13, R21, R73 ;  /* 0x00000049150d7220 */ /* 0x000fea0000410000 */
[----:B------:R-:W1:Y:S02]  /*b160*/  MUFU.EX2 R95, R95 ;  /* 0x0000005f005f7308 */ /* 0x000e640000000800 */
[C---:B------:R-:W-:Y:S01]  /*b170*/  FMUL.FTZ R14, R20.reuse, R74 ;  /* 0x0000004a140e7220 */ /* 0x040fe20000410000 */
[----:B------:R-:W-:Y:S01]  /*b180*/  FMUL.FTZ R15, R20, R75 ;  /* 0x0000004b140f7220 */ /* 0x000fe20000410000 */
[----:B------:R-:W-:Y:S01]  /*b190*/  FADD.FTZ R109, R109, R68 ;  /* 0x000000446d6d7221 */ /* 0x000fe20000010000 */
[--C-:B------:R-:W-:Y:S01]  /*b1a0*/  FFMA.FTZ R20, R119, UR4, -R22.reuse ;  /* 0x0000000477147c23 */ /* 0x100fe20008010816 */
[----:B------:R-:W-:Y:S04]  /*b1b0*/  FFMA.FTZ R72, R118, UR4, -R23 ;  /* 0x0000000476487c23 */ /* 0x000fe80008010817 */
[----:B------:R-:W-:Y:S01]  /*b1c0*/  MUFU.EX2 R103, R103 ;  /* 0x0000006700677308 */ /* 0x000fe20000000800 */
[----:B------:R-:W-:Y:S01]  /*b1d0*/  FADD.FTZ R109, R42, R109 ;  /* 0x0000006d2a6d7221 */ /* 0x000fe20000010000 */
[----:B------:R-:W-:Y:S01]  /*b1e0*/  FFMA.FTZ R73, R114, UR4, -R23 ;  /* 0x0000000472497c23 */ /* 0x000fe20008010817 */
[C---:B----4-:R-:W-:Y:S03]  /*b1f0*/  HMMA.16816.F32 R12, R24.reuse, R28, R12 ;  /* 0x0000001c180c723c */ /* 0x050fe6000000180c */
[--C-:B------:R-:W-:Y:S01]  /*b200*/  FFMA.FTZ R75, R101, UR4, -R22.reuse ;  /* 0x00000004654b7c23 */ /* 0x100fe20008010816 */
[----:B------:R-:W-:Y:S03]  /*b210*/  FFMA.FTZ R74, R99, UR4, -R22 ;  /* 0x00000004634a7c23 */ /* 0x000fe60008010816 */
[----:B------:R-:W3:Y:S01]  /*b220*/  MUFU.EX2 R94, R94 ;  /* 0x0000005e005e7308 */ /* 0x000ee20000000800 */
[----:B------:R-:W-:Y:S01]  /*b230*/  HMMA.16816.F32 R16, R24, R30, R16 ;  /* 0x0000001e1810723c */ /* 0x000fe20000001810 */
[----:B------:R-:W4:Y:S08]  /*b240*/  LDSM.16.MT88.4 R28, [R139+0x3400] ;  /* 0x003400008b1c783b */ /* 0x000f300000004200 */
[----:B------:R-:W-:Y:S02]  /*b250*/  MUFU.EX2 R47, R47 ;  /* 0x0000002f002f7308 */ /* 0x000fe40000000800 */
[----:B--2---:R-:W-:Y:S02]  /*b260*/  F2FP.F16.F32.PACK_AB R24, R96, R41 ;  /* 0x000000296018723e */ /* 0x004fe400000000ff */
[----:B-1----:R-:W-:Y:S06]  /*b270*/  F2FP.F16.F32.PACK_AB R25, R95, R40 ;  /* 0x000000285f19723e */ /* 0x002fec00000000ff */
[----:B------:R-:W1:Y:S01]  /*b280*/  MUFU.EX2 R46, R46 ;  /* 0x0000002e002e7308 */ /* 0x000e620000000800 */
[----:B---3--:R-:W-:Y:S09]  /*b290*/  F2FP.F16.F32.PACK_AB R26, R94, R103 ;  /* 0x000000675e1a723e */ /* 0x008ff200000000ff */
[----:B------:R-:W-:Y:S10]  /*b2a0*/  MUFU.EX2 R44, R44 ;  /* 0x0000002c002c7308 */ /* 0x000ff40000000800 */
[----:B------:R-:W2:Y:S01]  /*b2b0*/  MUFU.EX2 R93, R93 ;  /* 0x0000005d005d7308 */ /* 0x000ea20000000800 */
[----:B-1----:R-:W-:Y:S09]  /*b2c0*/  F2FP.F16.F32.PACK_AB R27, R46, R47 ;  /* 0x0000002f2e1b723e */ /* 0x002ff200000000ff */
[----:B------:R-:W-:Y:S01]  /*b2d0*/  MUFU.EX2 R45, R45 ;  /* 0x0000002d002d7308 */ /* 0x000fe20000000800 */
[C---:B----4-:R-:W-:Y:S09]  /*b2e0*/  HMMA.16816.F32 R4, R24.reuse, R28, R4 ;  /* 0x0000001c1804723c */ /* 0x050ff20000001804 */
[----:B------:R-:W1:Y:S01]  /*b2f0*/  MUFU.EX2 R92, R92 ;  /* 0x0000005c005c7308 */ /* 0x000e620000000800 */
[C---:B------:R-:W-:Y:S01]  /*b300*/  HMMA.16816.F32 R8, R24.reuse, R30, R8 ;  /* 0x0000001e1808723c */ /* 0x040fe20000001808 */
[----:B------:R-:W3:Y:S05]  /*b310*/  LDSM.16.MT88.4 R28, [R139+0x3800] ;  /* 0x003800008b1c783b */ /* 0x000eea0000004200 */
[C---:B------:R-:W-:Y:S03]  /*b320*/  HMMA.16816.F32 R12, R24.reuse, R32, R12 ;  /* 0x00000020180c723c */ /* 0x040fe6000000180c */
[----:B------:R-:W-:Y:S03]  /*b330*/  MUFU.EX2 R90, R90 ;  /* 0x0000005a005a7308 */ /* 0x000fe60000000800 */
[----:B------:R-:W-:Y:S01]  /*b340*/  HMMA.16816.F32 R16, R24, R34, R16 ;  /* 0x000000221810723c */ /* 0x000fe20000001810 */
[----:B------:R-:W4:Y:S06]  /*b350*/  LDSM.16.MT88.4 R32, [R139+0x3c00] ;  /* 0x003c00008b20783b */ /* 0x000f2c0000004200 */
[----:B------:R-:W5:Y:S01]  /*b360*/  MUFU.EX2 R89, R89 ;  /* 0x0000005900597308 */ /* 0x000f620000000800 */
[----:B--2---:R-:W-:Y:S09]  /*b370*/  F2FP.F16.F32.PACK_AB R24, R93, R44 ;  /* 0x0000002c5d18723e */ /* 0x004ff200000000ff */
[----:B------:R-:W-:Y:S01]  /*b380*/  MUFU.EX2 R91, R91 ;  /* 0x0000005b005b7308 */ /* 0x000fe20000000800 */
[----:B-1----:R-:W-:Y:S09]  /*b390*/  F2FP.F16.F32.PACK_AB R25, R92, R45 ;  /* 0x0000002d5c19723e */ /* 0x002ff200000000ff */
[----:B------:R-:W1:Y:S01]  /*b3a0*/  MUFU.EX2 R88, R88 ;  /* 0x0000005800587308 */ /* 0x000e620000000800 */
[----:B-----5:R-:W-:Y:S09]  /*b3b0*/  F2FP.F16.F32.PACK_AB R26, R89, R90 ;  /* 0x0000005a591a723e */ /* 0x020ff200000000ff */
[----:B------:R-:W-:Y:S10]  /*b3c0*/  MUFU.EX2 R66, R66 ;  /* 0x0000004200427308 */ /* 0x000ff40000000800 */
[----:B------:R-:W2:Y:S01]  /*b3d0*/  MUFU.EX2 R63, R63 ;  /* 0x0000003f003f7308 */ /* 0x000ea20000000800 */
[----:B-1----:R-:W-:Y:S09]  /*b3e0*/  F2FP.F16.F32.PACK_AB R27, R88, R91 ;  /* 0x0000005b581b723e */ /* 0x002ff200000000ff */
[----:B------:R-:W1:Y:S01]  /*b3f0*/  MUFU.EX2 R49, R49 ;  /* 0x0000003100317308 */ /* 0x000e620000000800 */
[C---:B---3--:R-:W-:Y:S06]  /*b400*/  HMMA.16816.F32 R4, R24.reuse, R28, R4 ;  /* 0x0000001c1804723c */ /* 0x048fec0000001804 */
[C---:B------:R-:W-:Y:S03]  /*b410*/  HMMA.16816.F32 R8, R24.reuse, R30, R8 ;  /* 0x0000001e1808723c */ /* 0x040fe60000001808 */
[----:B------:R-:W-:Y:S01]  /*b420*/  MUFU.EX2 R65, R65 ;  /* 0x0000004100417308 */ /* 0x000fe20000000800 */
[----:B------:R-:W3:Y:S02]  /*b430*/  LDSM.16.MT88.4 R28, [R138+0x3c00] ;  /* 0x003c00008a1c783b */ /* 0x000ee40000004200 */
[C---:B------:R-:W-:Y:S07]  /*b440*/  HMMA.16816.F32 R12, R24.reuse, R36, R12 ;  /* 0x00000024180c723c */ /* 0x040fee000000180c */
[----:B------:R-:W5:Y:S01]  /*b450*/  MUFU.EX2 R62, R62 ;  /* 0x0000003e003e7308 */ /* 0x000f620000000800 */
[----:B------:R-:W-:Y:S09]  /*b460*/  HMMA.16816.F32 R16, R24, R38, R16 ;  /* 0x000000261810723c */ /* 0x000ff20000001810 */
[----:B------:R-:W-:Y:S02]  /*b470*/  MUFU.EX2 R61, R61 ;  /* 0x0000003d003d7308 */ /* 0x000fe40000000800 */
[----:B------:R-:W-:Y:S01]  /*b480*/  FADD.FTZ R37, R41, R70 ;  /* 0x0000004629257221 */ /* 0x000fe20000010000 */
[----:B------:R-:W-:Y:S01]  /*b490*/  FADD.FTZ R36, R40, R109 ;  /* 0x0000006d28247221 */ /* 0x000fe20000010000 */
[----:B--2---:R-:W-:Y:S01]  /*b4a0*/  F2FP.F16.F32.PACK_AB R24, R63, R66 ;  /* 0x000000423f18723e */ /* 0x004fe200000000ff */
[----:B------:R-:W2:Y:S01]  /*b4b0*/  LDSM.16.MT88.4 R40, [R139+0x4000] ;  /* 0x004000008b28783b */ /* 0x000ea20000004200 */
[----:B------:R-:W-:Y:S01]  /*b4c0*/  FADD.FTZ R68, R96, R37 ;  /* 0x0000002560447221 */ /* 0x000fe20000010000 */
[----:B------:R-:W-:Y:S03]  /*b4d0*/  FADD.FTZ R70, R95, R36 ;  /* 0x000000245f467221 */ /* 0x000fe60000010000 */
[----:B------:R-:W4:Y:S01]  /*b4e0*/  MUFU.EX2 R58, R58 ;  /* 0x0000003a003a7308 */ /* 0x000f220000000800 */
[----:B-1----:R-:W-:Y:S01]  /*b4f0*/  F2FP.F16.F32.PACK_AB R25, R49, R80 ;  /* 0x000000503119723e */ /* 0x002fe200000000ff */
[----:B------:R-:W-:Y:S01]  /*b500*/  FADD.FTZ R103, R103, R68 ;  /* 0x0000004467677221 */ /* 0x000fe20000010000 */
[----:B------:R-:W-:Y:S01]  /*b510*/  FADD.FTZ R47, R47, R70 ;  /* 0x000000462f2f7221 */ /* 0x000fe20000010000 */
[----:B------:R-:W1:Y:S01]  /*b520*/  LDSM.16.MT88.4 R36, [R138+0x4000] ;  /* 0x004000008a24783b */ /* 0x000e620000004200 */
[----:B-----5:R-:W-:Y:S01]  /*b530*/  F2FP.F16.F32.PACK_AB R26, R62, R65 ;  /* 0x000000413e1a723e */ /* 0x020fe200000000ff */
[----:B------:R-:W-:Y:S01]  /*b540*/  FADD.FTZ R103, R94, R103 ;  /* 0x000000675e677221 */ /* 0x000fe20000010000 */
[----:B------:R-:W-:Y:S03]  /*b550*/  FADD.FTZ R46, R46, R47 ;  /* 0x0000002f2e2e7221 */ /* 0x000fe60000010000 */
[----:B------:R-:W-:Y:S01]  /*b560*/  MUFU.EX2 R56, R56 ;  /* 0x0000003800387308 */ /* 0x000fe20000000800 */
[----:B------:R-:W-:Y:S09]  /*b570*/  FADD.FTZ R79, R45, R46 ;  /* 0x0000002e2d4f7221 */ /* 0x000ff20000010000 */
[----:B------:R-:W5:Y:S01]  /*b580*/  MUFU.EX2 R55, R55 ;  /* 0x0000003700377308 */ /* 0x000f620000000800 */
[----:B----4-:R-:W-:Y:S09]  /*b590*/  F2FP.F16.F32.PACK_AB R27, R58, R61 ;  /* 0x0000003d3a1b723e */ /* 0x010ff200000000ff */
[----:B------:R-:W-:Y:S01]  /*b5a0*/  MUFU.EX2 R59, R59 ;  /* 0x0000003b003b7308 */ /* 0x000fe20000000800 */
[C---:B------:R-:W-:Y:S06]  /*b5b0*/  HMMA.16816.F32 R4, R24.reuse, R32, R4 ;  /* 0x000000201804723c */ /* 0x040fec0000001804 */
[C---:B------:R-:W-:Y:S03]  /*b5c0*/  HMMA.16816.F32 R8, R24.reuse, R34, R8 ;  /* 0x000000221808723c */ /* 0x040fe60000001808 */
[----:B------:R-:W4:Y:S02]  /*b5d0*/  MUFU.EX2 R48, R48 ;  /* 0x0000003000307308 */ /* 0x000f240000000800 */
[----:B------:R-:W-:Y:S01]  /*b5e0*/  FADD.FTZ R32, R44, R103 ;  /* 0x000000672c207221 */ /* 0x000fe20000010000 */
[C---:B---3--:R-:W-:Y:S01]  /*b5f0*/  HMMA.16816.F32 R12, R24.reuse, R28, R12 ;  /* 0x0000001c180c723c */ /* 0x048fe2000000180c */
[----:B------:R-:W3:Y:S06]  /*b600*/  LDSM.16.MT88.4 R44, [R139+0x4400] ;  /* 0x004400008b2c783b */ /* 0x000eec0000004200 */
[----:B------:R-:W-:Y:S01]  /*b610*/  MUFU.EX2 R69, R69 ;  /* 0x0000004500457308 */ /* 0x000fe20000000800 */
[----:B------:R-:W-:Y:S01]  /*b620*/  FADD.FTZ R77, R93, R32 ;  /* 0x000000205d4d7221 */ /* 0x000fe20000010000 */
[----:B------:R-:W-:Y:S01]  /*b630*/  HMMA.16816.F32 R16, R24, R30, R16 ;  /* 0x0000001e1810723c */ /* 0x000fe20000001810 */
[----:B------:R-:W3:Y:S07]  /*b640*/  LDSM.16.MT88.4 R28, [R138+0x4400] ;  /* 0x004400008a1c783b */ /* 0x000eee0000004200 */
[----:B------:R-:W2:Y:S03]  /*b650*/  MUFU.EX2 R54, R54 ;  /* 0x0000003600367308 */ /* 0x000ea60000000800 */
[----:B------:R-:W-:Y:S01]  /*b660*/  FADD.FTZ R90, R90, R77 ;  /* 0x0000004d5a5a7221 */ /* 0x000fe20000010000 */
[----:B------:R-:W-:Y:S01]  /*b670*/  FADD.FTZ R24, R92, R79 ;  /* 0x0000004f5c187221 */ /* 0x000fe20000010000 */
[----:B-----5:R-:W-:Y:S01]  /*b680*/  F2FP.F16.F32.PACK_AB R32, R55, R56 ;  /* 0x000000383720723e */ /* 0x020fe200000000ff */
[----:B------:R-:W-:Y:S01]  /*b690*/  LDSM.16.MT88.4 R76, [R139+0x4c00] ;  /* 0x004c00008b4c783b */ /* 0x000fe20000004200 */
[----:B----4-:R-:W-:Y:S03]  /*b6a0*/  F2FP.F16.F32.PACK_AB R33, R48, R59 ;  /* 0x0000003b3021723e */ /* 0x010fe600000000ff */
[----:B------:R-:W-:Y:S01]  /*b6b0*/  MUFU.EX2 R52, R52 ;  /* 0x0000003400347308 */ /* 0x000fe20000000800 */
        /* <DEDUP_REMOVED lines=13> */
[----:B------:R-:W-:Y:S05]  /*b790*/  FADD.FTZ R58, R58, R61 ;  /* 0x0000003d3a3a7221 */ /* 0x000fea0000010000 */
[----:B------:R-:W2:Y:S01]  /*b7a0*/  MUFU.EX2 R53, R129 ;  /* 0x0000008100357308 */ /* 0x000ea20000000800 */
[----:B----4-:R-:W-:Y:S01]  /*b7b0*/  F2FP.F16.F32.PACK_AB R35, R51, R52 ;  /* 0x000000343323723e */ /* 0x010fe200000000ff */
[----:B------:R-:W-:Y:S04]  /*b7c0*/  FADD.FTZ R59, R59, R58 ;  /* 0x0000003a3b3b7221 */ /* 0x000fe80000010000 */
[----:B------:R-:W-:Y:S04]  /*b7d0*/  FADD.FTZ R59, R48, R59 ;  /* 0x0000003b303b7221 */ /* 0x000fe80000010000 */
[----:B------:R-:W-:Y:S01]  /*b7e0*/  MUFU.EX2 R20, R20 ;  /* 0x0000001400147308 */ /* 0x000fe20000000800 */
[C---:B------:R-:W-:Y:S05]  /*b7f0*/  HMMA.16816.F32 R4, R32.reuse, R40, R4 ;  /* 0x000000282004723c */ /* 0x040fea0000001804 */
[----:B------:R-:W-:Y:S01]  /*b800*/  FADD.FTZ R52, R52, R59 ;  /* 0x0000003b34347221 */ /* 0x000fe20000010000 */
[C---:B------:R-:W-:Y:S03]  /*b810*/  HMMA.16816.F32 R8, R32.reuse, R42, R8 ;  /* 0x0000002a2008723c */ /* 0x040fe60000001808 */
[----:B------:R-:W4:Y:S01]  /*b820*/  MUFU.EX2 R57, R117 ;  /* 0x0000007500397308 */ /* 0x000f220000000800 */
        /* <DEDUP_REMOVED lines=8> */
[C---:B----4-:R-:W-:Y:S01]  /*b8b0*/  F2FP.F16.F32.PACK_AB R25, R57.reuse, R20 ;  /* 0x000000143919723e */ /* 0x050fe200000000ff */
[----:B------:R-:W-:Y:S04]  /*b8c0*/  FADD.FTZ R20, R20, R51 ;  /* 0x0000003314147221 */ /* 0x000fe80000010000 */
[----:B------:R-:W-:Y:S02]  /*b8d0*/  FADD.FTZ R20, R57, R20 ;  /* 0x0000001439147221 */ /* 0x000fe40000010000 */
[----:B------:R-:W-:Y:S10]  /*b8e0*/  MUFU.EX2 R71, R71 ;  /* 0x0000004700477308 */ /* 0x000ff40000000800 */
[----:B------:R-:W4:Y:S01]  /*b8f0*/  MUFU.EX2 R64, R64 ;  /* 0x0000004000407308 */ /* 0x000f220000000800 */
[----:B--2---:R-:W-:Y:S09]  /*b900*/  F2FP.F16.F32.PACK_AB R26, R60, R67 ;  /* 0x000000433c1a723e */ /* 0x004ff200000000ff */
[----:B------:R-:W-:Y:S10]  /*b910*/  MUFU.EX2 R72, R72 ;  /* 0x0000004800487308 */ /* 0x000ff40000000800 */
[----:B------:R-:W2:Y:S01]  /*b920*/  MUFU.EX2 R73, R73 ;  /* 0x0000004900497308 */ /* 0x000ea20000000800 */
[----:B----4-:R-:W-:Y:S09]  /*b930*/  F2FP.F16.F32.PACK_AB R27, R64, R71 ;  /* 0x00000047401b723e */ /* 0x010ff200000000ff */
[----:B------:R-:W-:Y:S01]  /*b940*/  MUFU.EX2 R75, R75 ;  /* 0x0000004b004b7308 */ /* 0x000fe20000000800 */
[C---:B---3--:R-:W-:Y:S06]  /*b950*/  HMMA.16816.F32 R4, R24.reuse, R44, R4 ;  /* 0x0000002c1804723c */ /* 0x048fec0000001804 */
[C---:B------:R-:W-:Y:S03]  /*b960*/  HMMA.16816.F32 R8, R24.reuse, R46, R8 ;  /* 0x0000002e1808723c */ /* 0x040fe60000001808 */
[----:B------:R-:W3:Y:S02]  /*b970*/  MUFU.EX2 R74, R74 ;  /* 0x0000004a004a7308 */ /* 0x000ee40000000800 */
[----:B--2---:R-:W-:Y:S01]  /*b980*/  F2FP.F16.F32.PACK_AB R32, R73, R72 ;  /* 0x000000484920723e */ /* 0x004fe200000000ff */
[C---:B------:R-:W-:Y:S07]  /*b990*/  HMMA.16816.F32 R12, R24.reuse, R28, R12 ;  /* 0x0000001c180c723c */ /* 0x040fee000000180c */
[----:B------:R-:W-:Y:S01]  /*b9a0*/  MUFU.EX2 R96, R102 ;  /* 0x0000006600607308 */ /* 0x000fe20000000800 */
[----:B------:R-:W-:Y:S01]  /*b9b0*/  FFMA.FTZ R44, R160, UR4, -R23 ;  /* 0x00000004a02c7c23 */ /* 0x000fe20008010817 */
[----:B------:R-:W-:Y:S01]  /*b9c0*/  HMMA.16816.F32 R16, R24, R30, R16 ;  /* 0x0000001e1810723c */ /* 0x000fe20000001810 */
[----:B------:R-:W2:Y:S07]  /*b9d0*/  LDSM.16.MT88.4 R24, [R138+0x4c00] ;  /* 0x004c00008a18783b */ /* 0x000eae0000004200 */
[----:B------:R-:W4:Y:S03]  /*b9e0*/  MUFU.EX2 R95, R98 ;  /* 0x00000062005f7308 */ /* 0x000f260000000800 */
[----:B---3--:R-:W-:Y:S01]  /*b9f0*/  F2FP.F16.F32.PACK_AB R33, R74, R75 ;  /* 0x0000004b4a21723e */ /* 0x008fe200000000ff */
[----:B------:R-:W-:Y:S01]  /*ba00*/  FADD.FTZ R46, R56, R65 ;  /* 0x00000041382e7221 */ /* 0x000fe20000010000 */
[----:B------:R-:W-:Y:S01]  /*ba10*/  FFMA.FTZ R23, R159, UR4, -R23 ;  /* 0x000000049f177c23 */ /* 0x000fe20008010817 */
[--C-:B------:R-:W-:Y:S01]  /*ba20*/  FFMA.FTZ R28, R84, UR4, -R22.reuse ;  /* 0x00000004541c7c23 */ /* 0x100fe20008010816 */
[----:B------:R-:W-:Y:S03]  /*ba30*/  FFMA.FTZ R22, R3, UR4, -R22 ;  /* 0x0000000403167c23 */ /* 0x000fe60008010816 */
        /* <DEDUP_REMOVED lines=15> */
[C---:B---3--:R-:W-:Y:S01]  /*bb30*/  F2FP.F16.F32.PACK_AB R35, R93.reuse, R94 ;  /* 0x0000005e5d23723e */ /* 0x048fe200000000ff */
        /* <DEDUP_REMOVED lines=21> */
[----:B------:R-:W-:Y:S08]  /*bc90*/  FADD.FTZ R89, R89, R92 ;  /* 0x0000005c59597221 */ /* 0x000ff00000010000 */
[----:B------:R-:W3:Y:S01]  /*bca0*/  MUFU.EX2 R157, R22 ;  /* 0x00000016009d7308 */ /* 0x000ee20000000800 */
[C---:B-1----:R-:W-:Y:S01]  /*bcb0*/  F2FP.F16.F32.PACK_AB R70, R23.reuse, R44 ;  /* 0x0000002c1746723e */ /* 0x042fe200000000ff */
[----:B------:R-:W-:Y:S04]  /*bcc0*/  FADD.FTZ R44, R44, R89 ;  /* 0x000000592c2c7221 */ /* 0x000fe80000010000 */
[----:B------:R-:W-:Y:S01]  /*bcd0*/  FADD.FTZ R158, R23, R44 ;  /* 0x0000002c179e7221 */ /* 0x000fe20000010000 */
[C---:B---3--:R-:W-:Y:S01]  /*bce0*/  F2FP.F16.F32.PACK_AB R71, R157.reuse, R28 ;  /* 0x0000001c9d47723e */ /* 0x048fe200000000ff */
[----:B------:R-:W-:Y:S04]  /*bcf0*/  FADD.FTZ R28, R28, R63 ;  /* 0x0000003f1c1c7221 */ /* 0x000fe80000010000 */
[----:B------:R-:W-:Y:S02]  /*bd00*/  FADD.FTZ R157, R157, R28 ;  /* 0x0000001c9d9d7221 */ /* 0x000fe40000010000 */
[C---:B------:R-:W-:Y:S06]  /*bd10*/  HMMA.16816.F32 R80, R68.reuse, R76, R4 ;  /* 0x0000004c4450723c */ /* 0x040fec0000001804 */
[C---:B------:R-:W-:Y:S06]  /*bd20*/  HMMA.16816.F32 R76, R68.reuse, R78, R8 ;  /* 0x0000004e444c723c */ /* 0x040fec0000001808 */
[C---:B--2---:R-:W-:Y:S06]  /*bd30*/  HMMA.16816.F32 R72, R68.reuse, R24, R12 ;  /* 0x000000184448723c */ /* 0x044fec000000180c */
[----:B------:R-:W-:Y:S01]  /*bd40*/  HMMA.16816.F32 R68, R68, R26, R16 ;  /* 0x0000001a4444723c */ /* 0x000fe20000001810 */
[----:B------:R-:W-:Y:S11]  /*bd50*/  @!UPT UIADD3 URZ, URZ, URZ, URZ ;  /* 0x0000003f3f3ff290 */ /* 0x000ff6000fffe03f */
[----:B------:R-:W-:Y:S01]  /*bd60*/  @!UPT UIADD3 URZ, URZ, URZ, URZ ;  /* 0x0000003f3f3ff290 */ /* 0x000fe2000fffe03f */
[----:B------:R-:W-:Y:S11]  /*bd70*/  @P0 BRA `(.L_x_4848) ;  /* 0xffffffd000a80947 */ /* 0x000ff6000383ffff */
.L_x_4844:
        /* <DEDUP_REMOVED lines=161> */
.L_x_4850:
[----:B------:R-:W-:Y:S05]  /*c790*/  BSYNC B0 ;  /* 0x0000000000007941 */ /* 0x000fea0003800000 */
.L_x_4849:
[----:B------:R-:W-:Y:S01]  /*c7a0*/  ULDC UR4, c[0x0][0x2dc] ;  /* 0x0000b70000047ab9 */ /* 0x000fe20000000800 */
[C---:B------:R-:W-:Y:S01]  /*c7b0*/  IMAD.WIDE R8, R14.reuse, 0x20, R8 ;  /* 0x000000200e087825 */ /* 0x040fe200078e0208 */
[----:B------:R-:W-:-:S03]  /*c7c0*/  ISETP.GE.AND P3, PT, R14, R144, PT ;  /* 0x000000900e00720c */ /* 0x000fc60003f66270 */
[----:B------:R-:W-:Y:S01]  /*c7d0*/  IMAD R4, R4, UR4, RZ ;  /* 0x0000000404047c24 */ /* 0x000fe2000f8e02ff */
[----:B------:R-:W-:Y:S01]  /*c7e0*/  ULDC.64 UR4, c[0x0][0x288] ;  /* 0x0000a20000047ab9 */ /* 0x000fe20000000a00 */
[C---:B-1----:R-:W-:Y:S02]  /*c7f0*/  VIADD R3, R14.reuse, 0x10 ;  /* 0x000000100e037836 */ /* 0x042fe40000000000 */
[----:B------:R-:W-:Y:S01]  /*c800*/  VIADD R5, R14, 0x20 ;  /* 0x000000200e057836 */ /* 0x000fe20000000000 */
[----:B------:R-:W-:Y:S02]  /*c810*/  IADD3 R0, P0, R4, R8, RZ ;  /* 0x0000000804007210 */ /* 0x000fe40007f1e0ff */
[-C--:B------:R-:W-:Y:S02]  /*c820*/  ISETP.GE.AND P2, PT, R3, R144.reuse, PT ;  /* 0x000000900300720c */ /* 0x080fe40003f46270 */
[----:B------:R-:W-:Y:S01]  /*c830*/  ISETP.GE.AND P1, PT, R5, R144, PT ;  /* 0x000000900500720c */ /* 0x000fe20003f26270 */
[----:B------:R-:W-:Y:S01]  /*c840*/  VIADD R5, R14, 0x30 ;  /* 0x000000300e057836 */ /* 0x000fe20000000000 */
        /* <DEDUP_REMOVED lines=11> */
.L_x_4851:
        /* <DEDUP_REMOVED lines=16> */
.L_x_5381:


//--------------------- .text._ZN5flash24flash_fwd_splitkv_kernelI23Flash_fwd_kernel_traitsILi32ELi64ELi128ELi4ELb0ELb0EN7cutlass6half_tE19Flash_kernel_traitsILi32ELi64ELi128ELi4ES3_EELb1ELb0ELb1ELb0ELb0ELb0ELb1ELb0EEEvNS_16Flash_fwd_paramsE --------------------------
	.section	.text._ZN5flash24flash_fwd_splitkv_kernelI23Flash_fwd_kernel_traitsILi32ELi64ELi128ELi4ELb0ELb0EN7cutlass6half_tE19Flash_kernel_traitsILi32ELi64ELi128ELi4ES3_EELb1ELb0ELb1ELb0ELb0ELb0ELb1ELb0EEEvNS_16Flash_fwd_paramsE,"ax",@progbits
	.align	128
        .global         _ZN5flash24flash_fwd_splitkv_kernelI23Flash_fwd_kernel_traitsILi32ELi64ELi128ELi4ELb0ELb0EN7cutlass6half_tE19Flash_kernel_traitsILi32ELi64ELi128ELi4ES3_EELb1ELb0ELb1ELb0ELb0ELb0ELb1ELb0EEEvNS_16Flash_fwd_paramsE
        .type           _ZN5flash24flash_fwd_splitkv_kernelI23Flash_fwd_kernel_traitsILi32ELi64ELi128ELi4ELb0ELb0EN7cutlass6half_tE19Flash_kernel_traitsILi32ELi64ELi128ELi4ES3_EELb1ELb0ELb1ELb0ELb0ELb0ELb1ELb0EEEvNS_16Flash_fwd_paramsE,@function
        .size           _ZN5flash24flash_fwd_splitkv_kernelI23Flash_fwd_kernel_traitsILi32ELi64ELi128ELi4ELb0ELb0EN7cutlass6half_tE19Flash_kernel_traitsILi32ELi64ELi128ELi4ES3_EELb1ELb0ELb1ELb0ELb0ELb0ELb1ELb0EEEvNS_16Flash_fwd_paramsE,(.L_x_5382 - _ZN5flash24flash_fwd_splitkv_kernelI23Flash_fwd_kernel_traitsILi32ELi64ELi128ELi4ELb0ELb0EN7cutlass6half_tE19Flash_kernel_traitsILi32ELi64ELi128ELi4ES3_EELb1ELb0ELb1ELb0ELb0ELb0ELb1ELb0EEEvNS_16Flash_fwd_paramsE)
        .other          _ZN5flash24flash_fwd_splitkv_kernelI23Flash_fwd_kernel_traitsILi32ELi64ELi128ELi4ELb0ELb0EN7cutlass6half_tE19Flash_kernel_traitsILi32ELi64ELi128ELi4ES3_EELb1ELb0ELb1ELb0ELb0ELb0ELb1ELb0EEEvNS_16Flash_fwd_paramsE,@"STO_CUDA_ENTRY STV_DEFAULT"
_ZN5flash24flash_fwd_splitkv_kernelI23Flash_fwd_kernel_traitsILi32ELi64ELi128ELi4ELb0ELb0EN7cutlass6half_tE19Flash_kernel_traitsILi32ELi64ELi128ELi4ES3_EELb1ELb0ELb1ELb0ELb0ELb0ELb1ELb0EEEvNS_16Flash_fwd_paramsE:
.text._ZN5flash24flash_fwd_splitkv_kernelI23Flash_fwd_kernel_traitsILi32ELi64ELi128ELi4ELb0ELb0EN7cutlass6half_tE19Flash_kernel_traitsILi32ELi64ELi128ELi4ES3_EELb1ELb0ELb1ELb0ELb0ELb0ELb1ELb0EEEvNS_16Flash_fwd_paramsE:
        /* <DEDUP_REMOVED lines=38> */
[----:B-1----:R-:W-:-:S04]  /*0260*/  ISETP.EQ.U32.AND P2, PT, R2, RZ, PT ;  /* 0x000000ff0200720c */ /* 0x002fc80003f42070 */
[----:B------:R-:W-:Y:S01]  /*0270*/  ISETP.EQ.OR.EX P2, PT, R3, RZ, !P3, P2 ;  /* 0x000000ff0300720c */ /* 0x000fe20005f42720 */
[----:B----4-:R-:W-:-:S04]  /*0280*/  @P0 IMAD.WIDE R4, R149, 0x4, R4 ;  /* 0x0000000495040825 */ /* 0x010fc800078e0204 */
[----:B---3--:R-:W-:Y:S01]  /*0290*/  IMAD.WIDE R6, R149, 0x4, R6 ;  /* 0x0000000495067825 */ /* 0x008fe200078e0206 */
[----:B------:R-:W-:-:S03]  /*02a0*/  MOV R13, 0xffffffff ;  /* 0xffffffff000d7802 */ /* 0x000fc60000000f00 */
[----:B------:R-:W-:-:S04]  /*02b0*/  IMAD.MOV.U32 R12, RZ, RZ, RZ ;  /* 0x000000ffff0c7224 */ /* 0x000fc800078e00ff */
[----:B------:R-:W5:Y:S04]  /*02c0*/  @!P2 LDG.E R13, desc[UR10][R6.64] ;  /* 0x0000000a060da981 */ /* 0x000f68000c1e1900 */
[----:B------:R1:W5:Y:S01]  /*02d0*/  @P0 LDG.E R12, desc[UR10][R4.64] ;  /* 0x0000000a040c0981 */ /* 0x000362000c1e1900 */
[----:B------:R-:W-:Y:S01]  /*02e0*/  ISETP.NE.U32.AND P0, PT, R2, RZ, PT ;  /* 0x000000ff0200720c */ /* 0x000fe20003f05070 */
[----:B------:R-:W2:Y:S03]  /*02f0*/  S2R R26, SR_CTAID.X ;  /* 0x00000000001a7919 */ /* 0x000ea60000002500 */
[----:B------:R-:W-:Y:S02]  /*0300*/  ISETP.NE.AND.EX P0, PT, R3, RZ, PT, P0 ;  /* 0x000000ff0300720c */ /* 0x000fe40003f05300 */
[----:B------:R-:W-:Y:S01]  /*0310*/  IADD3 R19, -R149, RZ, RZ ;  /* 0x000000ff95137210 */ /* 0x000fe20007ffe1ff */
[----:B-1----:R-:W1:Y:S04]  /*0320*/  S2R R4, SR_CTAID.Y ;  /* 0x0000000000047919 */ /* 0x002e680000002600 */
[----:B------:R-:W-:-:S02]  /*0330*/  IMAD R18, R0, R19, R18 ;  /* 0x0000001300127224 */ /* 0x000fc400078e0212 */
[----:B------:R-:W-:-:S06]  /*0340*/  @P1 IMAD.IADD R109, R109, 0x1, -R11 ;  /* 0x000000016d6d1824 */ /* 0x000fcc00078e0a0b */
[----:B------:R-:W3:Y:S01]  /*0350*/  @!P1 LDC R109, c[0x0][0x2c4] ;  /* 0x0000b100ff6d9b82 */ /* 0x000ee20000000800 */
[----:B-12---:R-:W-:Y:S05]  /*0360*/  @!P0 BRA `(.L_x_4852) ;  /* 0x0000000000108947 */ /* 0x006fea0003800000 */
[----:B------:R-:W2:Y:S02]  /*0370*/  @P3 LDG.E R5, desc[UR10][R6.64+0x4] ;  /* 0x0000040a06053981 */ /* 0x000ea4000c1e1900 */
[----:B--2--5:R-:W-:-:S06]  /*0380*/  @P3 IADD3 R5, R5, -R13, RZ ;  /* 0x8000000d05053210 */ /* 0x024fcc0007ffe0ff */
[----:B------:R2:W5:Y:S01]  /*0390*/  @!P3 LDG.E R5, desc[UR10][R6.64] ;  /* 0x0000000a0605b981 */ /* 0x000562000c1e1900 */
[----:B------:R-:W-:Y:S05]  /*03a0*/  BRA `(.L_x_4853) ;  /* 0x0000000000047947 */ /* 0x000fea0003800000 */
.L_x_4852:
[----:B------:R-:W1:Y:S02]  /*03b0*/  LDC R5, c[0x0][0x2c8] ;  /* 0x0000b200ff057b82 */ /* 0x000e640000000800 */
.L_x_4853:
        /* <DEDUP_REMOVED lines=13> */
[----:B------:R-:W1:Y:S01]  /*0490*/  @!P3 LDC R6, c[0x0][0x2cc] ;  /* 0x0000b300ff06bb82 */ /* 0x000e620000000800 */
[----:B--2---:R-:W-:-:S07]  /*04a0*/  IABS R9, R7 ;  /* 0x0000000700097213 */ /* 0x004fce0000000000 */
[----:B------:R-:W2:Y:S01]  /*04b0*/  LDC R108, c[0x0][0x398] ;  /* 0x0000e600ff6c7b82 */ /* 0x000ea20000000800 */
[----:B------:R-:W-:Y:S01]  /*04c0*/  IABS R10, R7 ;  /* 0x00000007000a7213 */ /* 0x000fe20000000000 */
[----:B------:R-:W3:Y:S04]  /*04d0*/  I2F.RP R16, R9 ;  /* 0x0000000900107306 */ /* 0x000ee80000209400 */
[----:B------:R-:W-:Y:S02]  /*04e0*/  IMAD.MOV R10, RZ, RZ, -R10 ;  /* 0x000000ffff0a7224 */ /* 0x000fe400078e0a0a */
[----:B----4-:R-:W-:-:S05]  /*04f0*/  VIADD R2, R2, 0x7f ;  /* 0x0000007f02027836 */ /* 0x010fca0000000000 */
[----:B------:R-:W-:-:S04]  /*0500*/  SHF.R.S32.HI R14, RZ, 0x1f, R2 ;  /* 0x0000001fff0e7819 */ /* 0x000fc80000011402 */
[----:B------:R-:W-:Y:S01]  /*0510*/  LEA.HI R14, R14, R2, RZ, 0x7 ;  /* 0x000000020e0e7211 */ /* 0x000fe200078f38ff */
[----:B---3--:R-:W3:Y:S03]  /*0520*/  MUFU.RCP R16, R16 ;  /* 0x0000001000107308 */ /* 0x008ee60000001000 */
[----:B------:R-:W-:-:S05]  /*0530*/  LEA.HI.SX32 R14, R14, R7, 0x19 ;  /* 0x000000070e0e7211 */ /* 0x000fca00078fcaff */
[----:B------:R-:W-:-:S05]  /*0540*/  VIADD R14, R14, 0xffffffff ;  /* 0xffffffff0e0e7836 */ /* 0x000fca0000000000 */
[----:B------:R-:W-:Y:S02]  /*0550*/  IABS R2, R14 ;  /* 0x0000000e00027213 */ /* 0x000fe40000000000 */
[----:B------:R-:W-:Y:S01]  /*0560*/  LOP3.LUT R14, R14, R7, RZ, 0x3c, !PT ;  /* 0x000000070e0e7212 */ /* 0x000fe200078e3cff */
[----:B---3--:R-:W-:-:S03]  /*0570*/  VIADD R16, R16, 0xffffffe ;  /* 0x0ffffffe10107836 */ /* 0x008fc60000000000 */
[----:B------:R-:W-:Y:S01]  /*0580*/  ISETP.GE.AND P0, PT, R14, RZ, PT ;  /* 0x000000ff0e00720c */ /* 0x000fe20003f06270 */
[----:B------:R-:W3:Y:S02]  /*0590*/  F2I.FTZ.U32.TRUNC.NTZ R17, R16 ;  /* 0x0000001000117305 */ /* 0x000ee4000021f000 */
[----:B---3--:R-:W-:Y:S02]  /*05a0*/  IMAD.MOV R8, RZ, RZ, -R17 ;  /* 0x000000ffff087224 */ /* 0x008fe400078e0a11 */
[----:B------:R-:W-:Y:S02]  /*05b0*/  IMAD.MOV.U32 R16, RZ, RZ, RZ ;  /* 0x000000ffff107224 */ /* 0x000fe400078e00ff */
[----:B------:R-:W-:-:S04]  /*05c0*/  IMAD R8, R8, R9, RZ ;  /* 0x0000000908087224 */ /* 0x000fc800078e02ff */
[----:B------:R-:W-:-:S06]  /*05d0*/  IMAD.HI.U32 R8, R17, R8, R16 ;  /* 0x0000000811087227 */ /* 0x000fcc00078e0010 */
[----:B------:R-:W-:-:S04]  /*05e0*/  IMAD.HI.U32 R8, R8, R2, RZ ;  /* 0x0000000208087227 */ /* 0x000fc800078e00ff */
[----:B------:R-:W-:Y:S02]  /*05f0*/  IMAD R10, R8, R10, R2 ;  /* 0x0000000a080a7224 */ /* 0x000fe400078e0202 */
[----:B------:R-:W3:Y:S03]  /*0600*/  @!P3 LDC.64 R2, c[0x0][0x318] ;  /* 0x0000c600ff02bb82 */ /* 0x000ee60000000a00 */
[----:B------:R-:W-:-:S13]  /*0610*/  ISETP.GT.U32.AND P1, PT, R9, R10, PT ;  /* 0x0000000a0900720c */ /* 0x000fda0003f24070 */
[----:B------:R-:W-:Y:S02]  /*0620*/  @!P1 IMAD.IADD R10, R10, 0x1, -R9 ;  /* 0x000000010a0a9824 */ /* 0x000fe400078e0a09 */
[----:B------:R-:W-:Y:S01]  /*0630*/  @!P1 VIADD R8, R8, 0x1 ;  /* 0x0000000108089836 */ /* 0x000fe20000000000 */
[----:B------:R-:W-:Y:S02]  /*0640*/  ISETP.NE.AND P1, PT, R7, RZ, PT ;  /* 0x000000ff0700720c */ /* 0x000fe40003f25270 */
[----:B------:R-:W-:Y:S02]  /*0650*/  ISETP.GE.U32.AND P4, PT, R10, R9, PT ;  /* 0x000000090a00720c */ /* 0x000fe40003f86070 */
[----:B---3--:R-:W-:-:S04]  /*0660*/  @!P3 ISETP.NE.U32.AND P2, PT, R2, RZ, PT ;  /* 0x000000ff0200b20c */ /* 0x008fc80003f45070 */
[----:B------:R-:W-:Y:S02]  /*0670*/  @!P3 ISETP.NE.AND.EX P2, PT, R3, RZ, PT, P2 ;  /* 0x000000ff0300b20c */ /* 0x000fe40003f45320 */
[----:B------:R-:W-:Y:S02]  /*0680*/  IADD3 R3, -R109, 0xbf, R112 ;  /* 0x000000bf6d037810 */ /* 0x000fe40007ffe170 */
[----:B-1----:R-:W-:-:S03]  /*0690*/  @!P3 SEL R6, R6, RZ, P2 ;  /* 0x000000ff0606b207 */ /* 0x002fc60001000000 */
[----:B------:R-:W-:Y:S01]  /*06a0*/  @P4 VIADD R8, R8, 0x1 ;  /* 0x0000000108084836 */ /* 0x000fe20000000000 */
[----:B------:R-:W-:-:S03]  /*06b0*/  @!P3 IADD3 R162, R6, R5, -R12 ;  /* 0x0000000506a2b210 */ /* 0x000fc60007ffe80c */
[----:B------:R-:W-:Y:S01]  /*06c0*/  @!P0 IMAD.MOV R8, RZ, RZ, -R8 ;  /* 0x000000ffff088224 */ /* 0x000fe200078e0a08 */
[----:B------:R-:W-:Y:S01]  /*06d0*/  @!P1 LOP3.LUT R8, RZ, R7, RZ, 0x33, !PT ;  /* 0x00000007ff089212 */ /* 0x000fe200078e33ff */
[----:B------:R-:W-:Y:S01]  /*06e0*/  VIADD R6, R162, 0x7f ;  /* 0x0000007fa2067836 */ /* 0x000fe20000000000 */
[----:B--2---:R-:W-:-:S03]  /*06f0*/  IADD3 R3, R3, R108, R162 ;  /* 0x0000006c03037210 */ /* 0x004fc60007ffe0a2 */
        /* <DEDUP_REMOVED lines=49> */
[-C--:B------:R-:W-:Y:S01]  /*0a10*/  ISETP.GE.OR P5, PT, R2, R109.reuse, P6 ;  /* 0x0000006d0200720c */ /* 0x080fe200037a6670 */
[----:B------:R-:W-:Y:S01]  /*0a20*/  @!P1 IMAD.MOV.U32 R2, RZ, RZ, -0x800000 ;  /* 0xff800000ff029424 */ /* 0x000fe200078e00ff */
[----:B------:R-:W-:-:S02]  /*0a30*/  ISETP.GE.OR P6, PT, R4, R109, P6 ;  /* 0x0000006d0400720c */ /* 0x000fc400037c6670 */
[----:B------:R-:W-:Y:S02]  /*0a40*/  LEA.HI.X.SX32 R3, R6, R3, 0x1, P2 ;  /* 0x0000000306037211 */ /* 0x000fe400010f0eff */
[----:B------:R-:W-:-:S04]  /*0a50*/  LEA R6, P2, R0, UR4, 0x2 ;  /* 0x0000000400067c11 */ /* 0x000fc8000f8410ff */
[----:B------:R-:W-:Y:S01]  /*0a60*/  LEA.HI.X R7, R0, UR5, R3, 0x2, P2 ;  /* 0x0000000500077c11 */ /* 0x000fe200090f1403 */
[----:B------:R-:W-:Y:S02]  /*0a70*/  @!P0 IMAD.MOV.U32 R0, RZ, RZ, -0x800000 ;  /* 0xff800000ff008424 */ /* 0x000fe400078e00ff */
[----:B------:R1:W-:Y:S01]  /*0a80*/  @!P5 STG.E.128 desc[UR10][R8.64+0x1000], RZ ;  /* 0x001000ff0800d986 */ /* 0x0003e2000c101d0a */
[----:B------:R-:W-:-:S03]  /*0a90*/  @!P3 IMAD.MOV.U32 R3, RZ, RZ, -0x800000 ;  /* 0xff800000ff03b424 */ /* 0x000fc600078e00ff */
[----:B------:R1:W-:Y:S04]  /*0aa0*/  @!P6 STG.E.128 desc[UR10][R8.64+0x1800], RZ ;  /* 0x001800ff0800e986 */ /* 0x0003e8000c101d0a */
[----:B------:R1:W-:Y:S01]  /*0ab0*/  @!P0 STG.E desc[UR10][R6.64+0x80], R0 ;  /* 0x0000800006008986 */ /* 0x0003e2000c10190a */
[----:B------:R-:W-:-:S03]  /*0ac0*/  ISETP.GE.AND P0, PT, R4, R109, PT ;  /* 0x0000006d0400720c */ /* 0x000fc60003f06270 */
[----:B------:R1:W-:Y:S01]  /*0ad0*/  @!P1 STG.E desc[UR10][R6.64+0x40], R2 ;  /* 0x0000400206009986 */ /* 0x0003e2000c10190a */
[----:B------:R-:W-:-:S03]  /*0ae0*/  ISETP.NE.OR P0, PT, R5, RZ, P0 ;  /* 0x000000ff0500720c */ /* 0x000fc60000705670 */
[----:B------:R1:W-:Y:S10]  /*0af0*/  @!P3 STG.E desc[UR10][R6.64], R3 ;  /* 0x000000030600b986 */ /* 0x0003f4000c10190a */
[----:B------:R-:W-:Y:S05]  /*0b00*/  @P0 EXIT ;  /* 0x000000000000094d */ /* 0x000fea0003800000 */
[----:B-1----:R-:W-:-:S05]  /*0b10*/  MOV R0, 0xff800000 ;  /* 0xff80000000007802 */ /* 0x002fca0000000f00 */
[----:B------:R-:W-:Y:S01]  /*0b20*/  STG.E desc[UR10][R6.64+0xc0], R0 ;  /* 0x0000c00006007986 */ /* 0x000fe2000c10190a */
[----:B------:R-:W-:Y:S05]  /*0b30*/  EXIT ;  /* 0x000000000000794d */ /* 0x000fea0003800000 */
.L_x_4854:
        /* <DEDUP_REMOVED lines=24> */
.L_x_4855:
        /* <DEDUP_REMOVED lines=16> */
[----:B-----5:R-:W-:-:S04]  /*0dc0*/  IMAD.MOV R0, RZ, RZ, -R7 ;  /* 0x000000ffff007224 */ /* 0x020fc800078e0a07 */
[----:B------:R-:W-:-:S05]  /*0dd0*/  IMAD R0, R3, R0, R2 ;  /* 0x0000000003007224 */ /* 0x000fca00078e0202 */
[----:B------:R-:W-:-:S13]  /*0de0*/  ISETP.GT.U32.AND P2, PT, R3, R0, PT ;  /* 0x000000000300720c */ /* 0x000fda0003f44070 */
[-C--:B------:R-:W-:Y:S01]  /*0df0*/  @!P2 IADD3 R0, R0, -R3.reuse, RZ ;  /* 0x800000030000a210 */ /* 0x080fe20007ffe0ff */
[----:B------:R-:W-:Y:S01]  /*0e00*/  @!P2 VIADD R7, R7, 0x1 ;  /* 0x000000010707a836 */ /* 0x000fe20000000000 */
[----:B------:R-:W-:Y:S02]  /*0e10*/  ISETP.NE.AND P2, PT, R8, RZ, PT ;  /* 0x000000ff0800720c */ /* 0x000fe40003f45270 */
[----:B------:R-:W-:Y:S02]  /*0e20*/  ISETP.GE.U32.AND P3, PT, R0, R3, PT ;  /* 0x000000030000720c */ /* 0x000fe40003f66070 */
[----:B------:R-:W-:-:S04]  /*0e30*/  LOP3.LUT R0, R9, R8, RZ, 0x3c, !PT ;  /* 0x0000000809007212 */ /* 0x000fc800078e3cff */
[----:B------:R-:W-:-:S07]  /*0e40*/  ISETP.GE.AND P0, PT, R0, RZ, PT ;  /* 0x000000ff0000720c */ /* 0x000fce0003f06270 */
[----:B------:R-:W-:-:S06]  /*0e50*/  @P3 IADD3 R7, R7, 0x1, RZ ;  /* 0x0000000107073810 */ /* 0x000fcc0007ffe0ff */
[----:B------:R-:W-:Y:S01]  /*0e60*/  @!P0 IMAD.MOV R7, RZ, RZ, -R7 ;  /* 0x000000ffff078224 */ /* 0x000fe200078e0a07 */
[----:B------:R-:W-:-:S05]  /*0e70*/  @!P2 LOP3.LUT R7, RZ, R8, RZ, 0x33, !PT ;  /* 0x00000008ff07a212 */ /* 0x000fca00078e33ff */
[----:B------:R-:W-:-:S06]  /*0e80*/  IMAD.WIDE R4, R7, 0x4, R150 ;  /* 0x0000000407047825 */ /* 0x000fcc00078e0296 */
[----:B------:R2:W3:Y:S01]  /*0e90*/  LDG.E R4, desc[UR10][R4.64] ;  /* 0x0000000a04047981 */ /* 0x0004e2000c1e1900 */
[----:B------:R-:W-:-:S04]  /*0ea0*/  IMAD.MOV R7, RZ, RZ, -R7 ;  /* 0x000000ffff077224 */ /* 0x000fc800078e0a07 */
[----:B------:R-:W-:-:S05]  /*0eb0*/  IMAD R9, R8, R7, R9 ;  /* 0x0000000708097224 */ /* 0x000fca00078e0209 */
[----:B------:R-:W-:Y:S01]  /*0ec0*/  SHF.R.S32.HI R8, RZ, 0x1f, R9 ;  /* 0x0000001fff087819 */ /* 0x000fe20000011409 */
[----:B--2---:R-:W2:Y:S02]  /*0ed0*/  LDC R5, c[0x0][0x278] ;  /* 0x00009e00ff057b82 */ /* 0x004ea40000000800 */
        /* <DEDUP_REMOVED lines=20> */
[----:B------:R-:W2:Y:S03]  /*1020*/  LDC.64 R2, c[0x0][0x238] ;  /* 0x00008e00ff027b82 */ /* 0x000ea60000000a00 */
[----:B------:R-:W-:-:S07]  /*1030*/  ISETP.GE.AND P0, PT, R0, RZ, PT ;  /* 0x000000ff0000720c */ /* 0x000fce0003f06270 */
        /* <DEDUP_REMOVED lines=13> */
[----:B-1----:R-:W-:Y:S01]  /*1110*/  IMAD R6, R8, R158, RZ ;  /* 0x0000009e08067224 */ /* 0x002fe200078e02ff */
[----:B------:R-:W-:Y:S01]  /*1120*/  MOV R20, R2 ;  /* 0x0000000200147202 */ /* 0x000fe20000000f00 */
[----:B------:R-:W-:Y:S02]  /*1130*/  IMAD.IADD R17, R3, 0x1, R0 ;  /* 0x0000000103117824 */ /* 0x000fe400078e0200 */
[C---:B------:R-:W-:Y:S02]  /*1140*/  IMAD R5, R9.reuse, R159, R6 ;  /* 0x0000009f09057224 */ /* 0x040fe400078e0206 */
[----:B------:R-:W-:-:S04]  /*1150*/  IMAD.WIDE.U32 R6, R9, R158, R12 ;  /* 0x0000009e09067225 */ /* 0x000fc800078e000c */
[----:B------:R-:W-:Y:S02]  /*1160*/  IMAD.IADD R7, R7, 0x1, R5 ;  /* 0x0000000107077824 */ /* 0x000fe400078e0205 */
[----:B------:R-:W-:Y:S02]  /*1170*/  IMAD R5, R10, UR4, RZ ;  /* 0x000000040a057c24 */ /* 0x000fe4000f8e02ff */
[----:B------:R-:W-:-:S04]  /*1180*/  IMAD.WIDE.U32 R6, R14, UR4, R6 ;  /* 0x000000040e067c25 */ /* 0x000fc8000f8e0006 */
[----:B------:R-:W-:Y:S01]  /*1190*/  IMAD R5, R14, UR5, R5 ;  /* 0x000000050e057c24 */ /* 0x000fe2000f8e0205 */
[----:B------:R-:W-:-:S04]  /*11a0*/  MOV R16, R6 ;  /* 0x0000000600107202 */ /* 0x000fc80000000f00 */
[----:B------:R-:W-:Y:S01]  /*11b0*/  IADD3 R15, R7, R5, RZ ;  /* 0x00000005070f7210 */ /* 0x000fe20007ffe0ff */
[----:B------:R-:W-:Y:S06]  /*11c0*/  BRA `(.L_x_4857) ;  /* 0x0000000400407947 */ /* 0x000fec0003800000 */
.L_x_4856:
        /* <DEDUP_REMOVED lines=50> */
.L_x_4858:
        /* <DEDUP_REMOVED lines=30> */
.L_x_4857:
        /* <DEDUP_REMOVED lines=9> */
[----:B------:R-:W-:Y:S01]  /*1760*/  BSSY B0, `(.L_x_4859) ;  /* 0x0000058000007945 */ /* 0x000fe20003800000 */
[----:B------:R-:W-:Y:S01]  /*1770*/  LOP3.LUT R148, R19, 0xfffffffc, RZ, 0xc0, !PT ;  /* 0xfffffffc13947812 */ /* 0x000fe200078ec0ff */
[----:B------:R-:W-:Y:S01]  /*1780*/  IMAD.SHL.U32 R144, R158, 0x20, RZ ;  /* 0x000000209e907824 */ /* 0x000fe200078e00ff */
[----:B-----5:R-:W-:Y:S01]  /*1790*/  SHF.R.S32.HI R0, RZ, 0x3, R6 ;  /* 0x00000003ff007819 */ /* 0x020fe20000011406 */
[----:B------:R-:W2:Y:S01]  /*17a0*/  @!P3 LDC.64 R2, c[0x0][0x228] ;  /* 0x00008a00ff02bb82 */ /* 0x000ea20000000a00 */
[----:B------:R-:W-:Y:S01]  /*17b0*/  @!P3 SHF.R.S32.HI R13, RZ, 0x1f, R149 ;  /* 0x0000001fff0db819 */ /* 0x000fe20000011495 */
[----:B------:R-:W-:Y:S01]  /*17c0*/  IMAD.IADD R148, R110, 0x1, -R148 ;  /* 0x000000016e947824 */ /* 0x000fe200078e0a94 */
[----:B------:R-:W-:Y:S01]  /*17d0*/  SHF.R.S32.HI R12, RZ, 0x2, R19 ;  /* 0x00000002ff0c7819 */ /* 0x000fe20000011413 */
[----:B------:R-:W-:Y:S01]  /*17e0*/  IMAD.SHL.U32 R147, R0, 0x40, RZ ;  /* 0x0000004000937824 */ /* 0x000fe200078e00ff */
[----:B------:R-:W-:Y:S01]  /*17f0*/  LEA.HI R113, R7, R110, RZ, 0x5 ;  /* 0x0000006e07717211 */ /* 0x000fe200078f28ff */
[----:B------:R-:W-:Y:S01]  /*1800*/  IMAD.SHL.U32 R148, R148, 0x8, RZ ;  /* 0x0000000894947824 */ /* 0x000fe200078e00ff */
[----:B------:R-:W-:Y:S01]  /*1810*/  LEA.HI R19, R19, R12, RZ, 0x1 ;  /* 0x0000000c13137211 */ /* 0x000fe200078f08ff */
[----:B------:R-:W3:Y:S01]  /*1820*/  @P3 LDC.64 R4, c[0x0][0x240] ;  /* 0x00009000ff043b82 */ /* 0x000ee20000000a00 */
[----:B------:R-:W-:-:S02]  /*1830*/  LOP3.LUT R147, R147, 0xc0, RZ, 0xc0, !PT ;  /* 0x000000c093937812 */ /* 0x000fc400078ec0ff */
[C---:B------:R-:W-:Y:S02]  /*1840*/  IADD3 R20, P0, R148.reuse, R20, RZ ;  /* 0x0000001494147210 */ /* 0x040fe40007f1e0ff */
[----:B------:R-:W-:Y:S02]  /*1850*/  LOP3.LUT R21, R147, 0x18, R148, 0xf8, !PT ;  /* 0x0000001893157812 */ /* 0x000fe400078ef894 */
[----:B------:R-:W-:Y:S02]  /*1860*/  SHF.R.U32.HI R147, RZ, 0x3, R147 ;  /* 0x00000003ff937819 */ /* 0x000fe40000011693 */
[----:B------:R-:W-:Y:S02]  /*1870*/  LOP3.LUT R19, R19, 0x7fffffe, RZ, 0xc0, !PT ;  /* 0x07fffffe13137812 */ /* 0x000fe400078ec0ff */
[----:B------:R-:W-:Y:S02]  /*1880*/  LOP3.LUT R147, R21, R147, RZ, 0x3c, !PT ;  /* 0x0000009315937212 */ /* 0x000fe400078e3cff */
[----:B------:R-:W-:Y:S01]  /*1890*/  IADD3 R28, P2, R148, R16, RZ ;  /* 0x00000010941c7210 */ /* 0x000fe20007f5e0ff */
[----:B------:R-:W-:Y:S01]  /*18a0*/  IMAD.IADD R19, R12, 0x1, -R19 ;  /* 0x000000010c137824 */ /* 0x000fe200078e0a13 */
[----:B------:R-:W-:Y:S01]  /*18b0*/  SHF.R.S32.HI R111, RZ, 0x5, R113 ;  /* 0x00000005ff6f7819 */ /* 0x000fe20000011471 */
[----:B--2---:R-:W-:Y:S01]  /*18c0*/  @!P3 IMAD.WIDE.U32 R24, R149, R2, RZ ;  /* 0x000000029518b225 */ /* 0x004fe200078e00ff */
[----:B------:R-:W-:-:S02]  /*18d0*/  SHF.L.U32 R104, R121, 0x7, RZ ;  /* 0x0000000779687819 */ /* 0x000fc400000006ff */
[----:B------:R-:W-:Y:S01]  /*18e0*/  SHF.L.U64.HI R127, R158, 0x5, R159 ;  /* 0x000000059e7f7819 */ /* 0x000fe2000001029f */
[----:B------:R-:W-:Y:S01]  /*18f0*/  @!P3 IMAD R21, R13, R2, RZ ;  /* 0x000000020d15b224 */ /* 0x000fe200078e02ff */
[----:B------:R-:W-:Y:S01]  /*1900*/  SHF.R.S32.HI R2, RZ, 0x1f, R148 ;  /* 0x0000001fff027819 */ /* 0x000fe20000011494 */
[----:B------:R-:W-:Y:S01]  /*1910*/  IMAD R19, R111, 0x8, R19 ;  /* 0x000000086f137824 */ /* 0x000fe200078e0213 */
[----:B------:R-:W-:Y:S01]  /*1920*/  SHF.R.S32.HI R13, RZ, 0x1f, R12 ;  /* 0x0000001fff0d7819 */ /* 0x000fe2000001140c */
[----:B---3--:R-:W-:-:S03]  /*1930*/  @P3 IMAD.WIDE.U32 R22, R11, R4, RZ ;  /* 0x000000040b163225 */ /* 0x008fc600078e00ff */
[----:B------:R-:W-:Y:S01]  /*1940*/  LEA R147, R19, R147, 0x5 ;  /* 0x0000009313937211 */ /* 0x000fe200078e28ff */
[----:B------:R-:W-:Y:S01]  /*1950*/  @!P3 IMAD.MOV.U32 R22, RZ, RZ, R24 ;  /* 0x000000ffff16b224 */ /* 0x000fe200078e0018 */
[----:B------:R-:W-:Y:S01]  /*1960*/  SHF.R.S32.HI R19, RZ, 0x1f, R18 ;  /* 0x0000001fff137819 */ /* 0x000fe20000011412 */
[----:B------:R-:W-:Y:S02]  /*1970*/  @!P3 IMAD R3, R149, R3, R21 ;  /* 0x000000039503b224 */ /* 0x000fe400078e0215 */
[----:B------:R-:W-:Y:S01]  /*1980*/  IMAD.X R21, R2, 0x1, R17, P0 ;  /* 0x0000000102157824 */ /* 0x000fe200000e0611 */
[----:B------:R-:W-:Y:S01]  /*1990*/  IADD3 R22, P0, R148, R22, RZ ;  /* 0x0000001694167210 */ /* 0x000fe20007f1e0ff */
[----:B------:R-:W-:Y:S01]  /*19a0*/  @P3 IMAD R4, R11, R5, R23 ;  /* 0x000000050b043224 */ /* 0x000fe200078e0217 */
[----:B------:R-:W-:Y:S01]  /*19b0*/  SHF.R.S32.HI R17, RZ, 0x1f, R149 ;  /* 0x0000001fff117819 */ /* 0x000fe20000011495 */
[----:B------:R-:W-:Y:S02]  /*19c0*/  @!P3 IMAD.IADD R4, R25, 0x1, R3 ;  /* 0x000000011904b824 */ /* 0x000fe400078e0203 */
[----:B------:R-:W-:-:S02]  /*19d0*/  IMAD.X R29, R2, 0x1, R15, P2 ;  /* 0x00000001021d7824 */ /* 0x000fc400010e060f */
[----:B------:R-:W-:Y:S01]  /*19e0*/  IMAD.X R23, R2, 0x1, R4, P0 ;  /* 0x0000000102177824 */ /* 0x000fe200000e0604 */
[----:B------:R-:W-:Y:S01]  /*19f0*/  ISETP.GE.AND P0, PT, R12, R125, PT ;  /* 0x0000007d0c00720c */ /* 0x000fe20003f06270 */
[----:B------:R-:W2:Y:S01]  /*1a00*/  LDC.64 R2, c[0x0][0x3c8] ;  /* 0x0000f200ff027b82 */ /* 0x000ea20000000a00 */
[----:B------:R-:W-:Y:S02]  /*1a10*/  IMAD R5, R10, UR4, RZ ;  /* 0x000000040a057c24 */ /* 0x000fe4000f8e02ff */
[----:B------:R-:W-:Y:S02]  /*1a20*/  IMAD R123, R13, R158, RZ ;  /* 0x0000009e0d7b7224 */ /* 0x000fe400078e02ff */
[----:B------:R-:W-:Y:S01]  /*1a30*/  IMAD.WIDE.U32 R10, R14, UR4, R20 ;  /* 0x000000040e0a7c25 */ /* 0x000fe2000f8e0014 */
[----:B------:R-:W-:Y:S02]  /*1a40*/  UMOV UR4, 0x400 ;  /* 0x0000040000047882 */ /* 0x000fe40000000000 */
[----:B-1----:R-:W-:Y:S01]  /*1a50*/  ULEA UR4, UR8, UR4, 0x18 ;  /* 0x0000000408047291 */ /* 0x002fe2000f8ec03f */
[----:B------:R-:W-:-:S02]  /*1a60*/  IMAD R24, R19, UR6, RZ ;  /* 0x0000000613187c24 */ /* 0x000fc4000f8e02ff */
[C---:B------:R-:W-:Y:S02]  /*1a70*/  IMAD R123, R12.reuse, R159, R123 ;  /* 0x0000009f0c7b7224 */ /* 0x040fe400078e027b */
[----:B------:R-:W-:Y:S01]  /*1a80*/  IMAD.WIDE.U32 R28, R12, R158, R28 ;  /* 0x0000009e0c1c7225 */ /* 0x000fe200078e001c */
[----:B------:R-:W-:-:S03]  /*1a90*/  LEA R147, R147, UR4, 0x1 ;  /* 0x0000000493937c11 */ /* 0x000fc6000f8e08ff */
[----:B------:R-:W-:Y:S01]  /*1aa0*/  IMAD R5, R14, UR5, R5 ;  /* 0x000000050e057c24 */ /* 0x000fe2000f8e0205 */
[----:B------:R-:W-:Y:S01]  /*1ab0*/  IADD3 R14, R12, 0x60, RZ ;  /* 0x000000600c0e7810 */ /* 0x000fe20007ffe0ff */
[----:B------:R-:W-:Y:S01]  /*1ac0*/  IMAD.IADD R4, R162, 0x1, -R104 ;  /* 0x00000001a2047824 */ /* 0x000fe200078e0a68 */
[----:B------:R-:W-:Y:S01]  /*1ad0*/  IADD3 R123, R29, R123, RZ ;  /* 0x0000007b1d7b7210 */ /* 0x000fe20007ffe0ff */
[C---:B------:R-:W-:Y:S02]  /*1ae0*/  VIADD R16, R12.reuse, 0x20 ;  /* 0x000000200c107836 */ /* 0x040fe40000000000 */
[C---:B------:R-:W-:Y:S01]  /*1af0*/  VIADD R15, R12.reuse, 0x40 ;  /* 0x000000400c0f7836 */ /* 0x040fe20000000000 */
[-C--:B------:R-:W-:Y:S01]  /*1b00*/  ISETP.GE.AND P5, PT, R12, R4.reuse, PT ;  /* 0x000000040c00720c */ /* 0x080fe20003fa6270 */
[----:B------:R-:W-:Y:S01]  /*1b10*/  IMAD R24, R18, UR7, R24 ;  /* 0x0000000712187c24 */ /* 0x000fe2000f8e0218 */
[----:B------:R-:W-:Y:S01]  /*1b20*/  ISETP.GE.AND P6, PT, R16, R125, PT ;  /* 0x0000007d1000720c */ /* 0x000fe20003fc6270 */
[----:B------:R-:W-:Y:S01]  /*1b30*/  IMAD.WIDE.U32 R22, R18, UR6, R22 ;  /* 0x0000000612167c25 */ /* 0x000fe2000f8e0016 */
[----:B------:R-:W-:-:S02]  /*1b40*/  ISETP.GE.AND P4, PT, R16, R4, PT ;  /* 0x000000041000720c */ /* 0x000fc40003f86270 */
[-C--:B------:R-:W-:Y:S01]  /*1b50*/  ISETP.GE.AND P3, PT, R15, R4.reuse, PT ;  /* 0x000000040f00720c */ /* 0x080fe20003f66270 */
[----:B------:R-:W-:Y:S01]  /*1b60*/  IMAD.WIDE R26, R26, 0x40, R12 ;  /* 0x000000401a1a7825 */ /* 0x000fe200078e020c */
[----:B------:R-:W-:-:S03]  /*1b70*/  ISETP.GE.AND P2, PT, R14, R4, PT ;  /* 0x000000040e00720c */ /* 0x000fc60003f46270 */
[----:B------:R-:W-:Y:S02]  /*1b80*/  IMAD.MOV.U32 R124, RZ, RZ, R28 ;  /* 0x000000ffff7c7224 */ /* 0x000fe400078e001c */
[----:B------:R-:W-:Y:S01]  /*1b90*/  IMAD.IADD R25, R23, 0x1, R24 ;  /* 0x0000000117197824 */ /* 0x000fe200078e0218 */
[----:B------:R-:W-:Y:S07]  /*1ba0*/  @P0 BRA `(.L_x_4860) ;  /* 0x00000000004c0947 */ /* 0x000fee0003800000 */
        /* <DEDUP_REMOVED lines=19> */
.L_x_4860:
[----:B------:R-:W-:Y:S05]  /*1ce0*/  BSYNC B0 ;  /* 0x0000000000007941 */ /* 0x000fea0003800000 */
.L_x_4859:
        /* <DEDUP_REMOVED lines=21> */
.L_x_4862:
[----:B------:R-:W-:Y:S05]  /*1e40*/  BSYNC B0 ;  /* 0x0000000000007941 */ /* 0x000fea0003800000 */
.L_x_4861:
        /* <DEDUP_REMOVED lines=15> */
.L_x_4864:
[----:B------:R-:W-:Y:S05]  /*1f40*/  BSYNC B0 ;  /* 0x0000000000007941 */ /* 0x000fea0003800000 */
.L_x_4863:
        /* <DEDUP_REMOVED lines=15> */
.L_x_4866:
[----:B------:R-:W-:Y:S05]  /*2040*/  BSYNC B0 ;  /* 0x0000000000007941 */ /* 0x000fea0003800000 */
.L_x_4865:
        /* <DEDUP_REMOVED lines=15> */
.L_x_4868:
[----:B------:R-:W-:Y:S05]  /*2140*/  BSYNC B0 ;  /* 0x0000000000007941 */ /* 0x000fea0003800000 */
.L_x_4867:
        /* <DEDUP_REMOVED lines=18> */
.L_x_4870:
[----:B------:R-:W-:Y:S05]  /*2270*/  BSYNC B0 ;  /* 0x0000000000007941 */ /* 0x000fea0003800000 */
.L_x_4869:
[----:B------:R-:W-:Y:S01]  /*2280*/  ULDC.64 UR6, c[0x0][0x3d0] ;  /* 0x0000f40000067ab9 */ /* 0x000fe20000000a00 */
[----:B------:R-:W0:Y:S01]  /*2290*/  LDGDEPBAR ;  /* 0x00000000000079af */ /* 0x000e220000000000 */
[----:B------:R-:W-:Y:S01]  /*22a0*/  IMAD R17, R17, UR6, RZ ;  /* 0x0000000611117c24 */ /* 0x000fe2000f8e02ff */
[----:B------:R-:W-:Y:S01]  /*22b0*/  LEA.HI R7, R7, R110, RZ, 0x4 ;  /* 0x0000006e07077211 */ /* 0x000fe200078f20ff */
[C---:B------:R-:W-:Y:S01]  /*22c0*/  IMAD.WIDE.U32 R18, R149.reuse, UR6, R18 ;  /* 0x0000000695127c25 */ /* 0x040fe2000f8e0012 */
[-C--:B------:R-:W-:Y:S01]  /*22d0*/  ISETP.GE.AND P2, PT, R14, R4.reuse, PT ;  /* 0x000000040e00720c */ /* 0x080fe20003f46270 */
[----:B------:R-:W3:Y:S01]  /*22e0*/  LDC.64 R160, c[0x0][0x250] ;  /* 0x00009400ffa07b82 */ /* 0x000ee20000000a00 */
[----:B------:R-:W-:Y:S01]  /*22f0*/  ISETP.GE.AND P5, PT, R12, R4, PT ;  /* 0x000000040c00720c */ /* 0x000fe20003fa6270 */
[----:B------:R-:W-:Y:S01]  /*2300*/  IMAD R17, R149, UR7, R17 ;  /* 0x0000000795117c24 */ /* 0x000fe2000f8e0211 */
[----:B--2---:R-:W-:Y:S02]  /*2310*/  LEA R2, P0, R18, R2, 0x2 ;  /* 0x0000000212027211 */ /* 0x004fe400078010ff */
[----:B------:R-:W-:Y:S01]  /*2320*/  ISETP.GE.AND P3, PT, R15, R4, PT ;  /* 0x000000040f00720c */ /* 0x000fe20003f66270 */
[----:B------:R-:W-:Y:S01]  /*2330*/  IMAD.IADD R17, R19, 0x1, R17 ;  /* 0x0000000113117824 */ /* 0x000fe200078e0211 */
[----:B------:R-:W-:-:S02]  /*2340*/  LOP3.LUT R14, R7, 0xfffffff0, RZ, 0xc0, !PT ;  /* 0xfffffff0070e7812 */ /* 0x000fc400078ec0ff */
[----:B------:R-:W-:Y:S01]  /*2350*/  ISETP.GE.AND P4, PT, R16, R4, PT ;  /* 0x000000041000720c */ /* 0x000fe20003f86270 */
[----:B------:R-:W-:Y:S01]  /*2360*/  IMAD.IADD R11, R11, 0x1, R5 ;  /* 0x000000010b0b7824 */ /* 0x000fe200078e0205 */
[----:B------:R-:W-:Y:S01]  /*2370*/  LEA.HI.X R3, R18, R3, R17, 0x2, P0 ;  /* 0x0000000312037211 */ /* 0x000fe200000f1411 */
[----:B------:R-:W-:Y:S01]  /*2380*/  ULDC.64 UR6, c[0x0][0x220] ;  /* 0x0000880000067ab9 */ /* 0x000fe20000000a00 */
[----:B------:R-:W-:Y:S01]  /*2390*/  IADD3 R9, P0, R12, R9, RZ ;  /* 0x000000090c097210 */ /* 0x000fe20007f1e0ff */
[----:B------:R-:W-:Y:S01]  /*23a0*/  ULDC UR5, c[0x0][0x2e8] ;  /* 0x0000ba0000057ab9 */ /* 0x000fe20000000800 */
[----:B------:R-:W-:Y:S01]  /*23b0*/  LOP3.LUT R12, R6, 0xfffffff8, RZ, 0xc0, !PT ;  /* 0xfffffff8060c7812 */ /* 0x000fe200078ec0ff */
[----:B------:R2:W5:Y:S01]  /*23c0*/  LDG.E R2, desc[UR10][R2.64] ;  /* 0x0000000a02027981 */ /* 0x000562000c1e1900 */
[----:B------:R-:W-:Y:S01]  /*23d0*/  IMAD.IADD R14, R110, 0x1, -R14 ;  /* 0x000000016e0e7824 */ /* 0x000fe200078e0a0e */
[----:B------:R-:W-:Y:S01]  /*23e0*/  SHF.R.S32.HI R7, RZ, 0x4, R7 ;  /* 0x00000004ff077819 */ /* 0x000fe20000011407 */
[----:B------:R-:W-:-:S04]  /*23f0*/  DEPBAR.LE SB0, 0x0 ;  /* 0x000080000000791a */ /* 0x000fc80000000000 */
[----:B------:R-:W-:Y:S01]  /*2400*/  IMAD.IADD R12, R110, 0x1, -R12 ;  /* 0x000000016e0c7824 */ /* 0x000fe200078e0a0c */
[----:B------:R-:W-:Y:S01]  /*2410*/  LEA.HI R107, R14, R14, RZ, 0x1 ;  /* 0x0000000e0e6b7211 */ /* 0x000fe200078f08ff */
[----:B------:R-:W-:Y:S01]  /*2420*/  IMAD.X R8, R13, 0x1, R8, P0 ;  /* 0x000000010d087824 */ /* 0x000fe200000e0608 */
[----:B------:R-:W-:Y:S01]  /*2430*/  BAR.SYNC.DEFER_BLOCKING 0x0 ;  /* 0x0000000000007b1d */ /* 0x000fe20000010000 */
[----:B---3--:R-:W-:Y:S01]  /*2440*/  IMAD.WIDE.U32 R102, R9, R160, R10 ;  /* 0x000000a009667225 */ /* 0x008fe200078e000a */
[----:B------:R-:W-:Y:S02]  /*2450*/  LEA.HI R13, R12, R12, RZ, 0x1 ;  /* 0x0000000c0c0d7211 */ /* 0x000fe400078f08ff */
[----:B------:R-:W-:Y:S01]  /*2460*/  SHF.R.S32.HI R15, RZ, 0x1, R107 ;  /* 0x00000001ff0f7819 */ /* 0x000fe2000001146b */
[----:B------:R-:W-:Y:S01]  /*2470*/  IMAD R8, R8, R160, RZ ;  /* 0x000000a008087224 */ /* 0x000fe200078e02ff */
[----:B------:R-:W-:Y:S01]  /*2480*/  SHF.R.S32.HI R4, RZ, 0x1, R13 ;  /* 0x00000001ff047819 */ /* 0x000fe2000001140d */
[----:B------:R-:W-:Y:S01]  /*2490*/  BSSY B0, `(.L_x_4871) ;  /* 0x000003d000007945 */ /* 0x000fe20003800000 */
[----:B------:R-:W-:Y:S01]  /*24a0*/  LOP3.LUT R13, R13, 0xfffffffe, RZ, 0xc0, !PT ;  /* 0xfffffffe0d0d7812 */ /* 0x000fe200078ec0ff */
[----:B------:R-:W-:Y:S01]  /*24b0*/  IMAD R101, R9, R161, R8 ;  /* 0x000000a109657224 */ /* 0x000fe200078e0208 */
[----:B------:R-:W-:Y:S01]  /*24c0*/  LEA R156, P0, R102, UR6, 0x1 ;  /* 0x00000006669c7c11 */ /* 0x000fe2000f8008ff */
[C---:B------:R-:W-:Y:S01]  /*24d0*/  IMAD.SHL.U32 R146, R160.reuse, 0x20, RZ ;  /* 0x00000020a0927824 */ /* 0x040fe200078e00ff */
[----:B------:R-:W-:Y:S01]  /*24e0*/  SHF.L.U64.HI R145, R160, 0x5, R161 ;  /* 0x00000005a0917819 */ /* 0x000fe200000102a1 */
[----:B------:R-:W-:Y:S01]  /*24f0*/  IMAD.IADD R12, R12, 0x1, -R13 ;  /* 0x000000010c0c7824 */ /* 0x000fe200078e0a0d */
[----:B------:R-:W-:Y:S01]  /*2500*/  SHF.R.S32.HI R13, RZ, 0x1f, R14 ;  /* 0x0000001fff0d7819 */ /* 0x000fe2000001140e */
[----:B------:R-:W-:Y:S01]  /*2510*/  IMAD.IADD R101, R103, 0x1, R101 ;  /* 0x0000000167657824 */ /* 0x000fe200078e0265 */
[----:B--2---:R-:W-:-:S02]  /*2520*/  LEA.HI R3, R6, R0, RZ, 0x1 ;  /* 0x0000000006037211 */ /* 0x004fc400078f08ff */
[----:B------:R-:W-:Y:S02]  /*2530*/  LEA.HI R13, R13, R14, RZ, 0x3 ;  /* 0x0000000e0d0d7211 */ /* 0x000fe400078f18ff */
[----:B------:R-:W-:Y:S02]  /*2540*/  LOP3.LUT R3, R3, 0xfffffffe, RZ, 0xc0, !PT ;  /* 0xfffffffe03037812 */ /* 0x000fe400078ec0ff */
[----:B------:R-:W-:Y:S01]  /*2550*/  LEA.HI.X R157, R102, UR7, R101, 0x1, P0 ;  /* 0x00000007669d7c11 */ /* 0x000fe200080f0c65 */
[----:B------:R-:W-:Y:S01]  /*2560*/  IMAD.SHL.U32 R13, R13, 0x20, RZ ;  /* 0x000000200d0d7824 */ /* 0x000fe200078e00ff */
[----:B------:R2:W-:Y:S01]  /*2570*/  @P5 STS [R147+0x3000], RZ ;  /* 0x003000ff93005388 */ /* 0x0005e20000000800 */
[----:B------:R-:W-:Y:S01]  /*2580*/  IMAD.IADD R6, R0, 0x1, -R3 ;  /* 0x0000000100067824 */ /* 0x000fe200078e0a03 */
[----:B------:R-:W-:Y:S02]  /*2590*/  LEA.HI R3, R7, R7, RZ, 0x1 ;  /* 0x0000000707037211 */ /* 0x000fe400078f08ff */
[----:B------:R-:W-:Y:S01]  /*25a0*/  SHF.R.S32.HI R0, RZ, 0x1f, R107 ;  /* 0x0000001fff007819 */ /* 0x000fe2000001146b */
[----:B------:R-:W-:Y:S01]  /*25b0*/  IMAD.SHL.U32 R6, R6, 0x8, RZ ;  /* 0x0000000806067824 */ /* 0x000fe200078e00ff */
[----:B------:R-:W-:Y:S01]  /*25c0*/  LOP3.LUT R3, R3, 0xfffffffe, RZ, 0xc0, !PT ;  /* 0xfffffffe03037812 */ /* 0x000fe200078ec0ff */
[----:B------:R2:W-:Y:S01]  /*25d0*/  @P5 STS [R147+0x3004], RZ ;  /* 0x003004ff93005388 */ /* 0x0005e20000000800 */
[----:B------:R-:W-:-:S02]  /*25e0*/  LEA.HI R0, R0, R15, RZ, 0x2 ;  /* 0x0000000f00007211 */ /* 0x000fc400078f10ff */
[----:B------:R-:W-:Y:S01]  /*25f0*/  LOP3.LUT R107, R107, 0x7fffffe, RZ, 0xc0, !PT ;  /* 0x07fffffe6b6b7812 */ /* 0x000fe200078ec0ff */
[----:B------:R-:W-:Y:S01]  /*2600*/  IMAD.IADD R7, R7, 0x1, -R3 ;  /* 0x0000000107077824 */ /* 0x000fe200078e0a03 */
[----:B------:R-:W-:Y:S01]  /*2610*/  LOP3.LUT R0, R0, 0xfffffffc, RZ, 0xc0, !PT ;  /* 0xfffffffc00007812 */ /* 0x000fe200078ec0ff */
[----:B------:R-:W-:Y:S01]  /*2620*/  IMAD.SHL.U32 R3, R4, 0x40, RZ ;  /* 0x0000004004037824 */ /* 0x000fe200078e00ff */
[----:B------:R2:W-:Y:S01]  /*2630*/  @P5 STS.64 [R147+0x3008], RZ ;  /* 0x003008ff93005388 */ /* 0x0005e20000000a00 */
[----:B------:R-:W-:Y:S01]  /*2640*/  IMAD R12, R7, 0x8, R12 ;  /* 0x00000008070c7824 */ /* 0x000fe200078e020c */
[----:B------:R-:W-:Y:S01]  /*2650*/  LOP3.LUT R106, R13, 0xffffff00, RZ, 0xc0, !PT ;  /* 0xffffff000d6a7812 */ /* 0x000fe200078ec0ff */
[----:B------:R-:W-:Y:S01]  /*2660*/  IMAD.IADD R0, R15, 0x1, -R0 ;  /* 0x000000010f007824 */ /* 0x000fe200078e0a00 */
[----:B------:R-:W-:Y:S01]  /*2670*/  LOP3.LUT R3, R3, 0xc0, RZ, 0xc0, !PT ;  /* 0x000000c003037812 */ /* 0x000fe200078ec0ff */
[----:B------:R-:W-:Y:S02]  /*2680*/  IMAD.SHL.U32 R7, R7, 0x8, RZ ;  /* 0x0000000807077824 */ /* 0x000fe400078e00ff */
[----:B------:R-:W-:Y:S01]  /*2690*/  IMAD.SHL.U32 R5, R0, 0x40, RZ ;  /* 0x0000004000057824 */ /* 0x000fe200078e00ff */
[----:B------:R-:W-:Y:S01]  /*26a0*/  LOP3.LUT R6, R3, 0x8, R6, 0xf8, !PT ;  /* 0x0000000803067812 */ /* 0x000fe200078ef806 */
[----:B------:R-:W-:Y:S01]  /*26b0*/  IMAD.IADD R107, R14, 0x1, -R107 ;  /* 0x000000010e6b7824 */ /* 0x000fe200078e0a6b */
[----:B------:R-:W-:-:S02]  /*26c0*/  SHF.R.U32.HI R3, RZ, 0x3, R3 ;  /* 0x00000003ff037819 */ /* 0x000fc40000011603 */
[----:B------:R-:W-:Y:S02]  /*26d0*/  LOP3.LUT R5, R5, 0xc0, RZ, 0xc0, !PT ;  /* 0x000000c005057812 */ /* 0x000fe400078ec0ff */
[----:B------:R-:W-:Y:S02]  /*26e0*/  LOP3.LUT R3, R6, R3, RZ, 0x3c, !PT ;  /* 0x0000000306037212 */ /* 0x000fe400078e3cff */
[----:B------:R-:W-:Y:S02]  /*26f0*/  LOP3.LUT R7, R5, 0x8, R7, 0xf8, !PT ;  /* 0x0000000805077812 */ /* 0x000fe400078ef807 */
[----:B------:R-:W-:Y:S01]  /*2700*/  SHF.R.U32.HI R105, RZ, 0x3, R5 ;  /* 0x00000003ff697819 */ /* 0x000fe20000011605 */
[----:B------:R-:W-:Y:S02]  /*2710*/  IMAD.U32 R115, R12, 0x20, R3 ;  /* 0x000000200c737824 */ /* 0x000fe400078e0003 */
[----:B------:R-:W-:Y:S01]  /*2720*/  IMAD R3, R111, 0x200, R106 ;  /* 0x000002006f037824 */ /* 0x000fe200078e026a */
[----:B------:R-:W-:-:S02]  /*2730*/  LOP3.LUT R105, R7, R105, RZ, 0x3c, !PT ;  /* 0x0000006907697212 */ /* 0x000fc400078e3cff */
[----:B------:R-:W-:Y:S01]  /*2740*/  LEA R115, R115, UR4, 0x1 ;  /* 0x0000000473737c11 */ /* 0x000fe2000f8e08ff */
[----:B------:R-:W-:-:S04]  /*2750*/  IMAD R3, R107, 0x20, R3 ;  /* 0x000000206b037824 */ /* 0x000fc800078e0203 */
[----:B------:R-:W-:Y:S02]  /*2760*/  IMAD.IADD R117, R105, 0x1, R3 ;  /* 0x0000000169757824 */ /* 0x000fe400078e0203 */
[----:B------:R-:W3:Y:S03]  /*2770*/  MUFU.RCP R3, UR5 ;  /* 0x0000000500037d08 */ /* 0x000ee60008001000 */
[----:B------:R-:W-:Y:S01]  /*2780*/  LEA R117, R117, UR4, 0x1 ;  /* 0x0000000475757c11 */ /* 0x000fe2000f8e08ff */
[----:B--2---:R-:W-:Y:S06]  /*2790*/  @P5 BRA `(.L_x_4872) ;  /* 0x0000000000305947 */ /* 0x004fec0003800000 */
        /* <DEDUP_REMOVED lines=12> */
.L_x_4872:
[----:B------:R-:W-:Y:S05]  /*2860*/  BSYNC B0 ;  /* 0x0000000000007941 */ /* 0x000fea0003800000 */
.L_x_4871:
        /* <DEDUP_REMOVED lines=13> */
.L_x_4874:
[----:B------:R-:W-:Y:S05]  /*2940*/  BSYNC B0 ;  /* 0x0000000000007941 */ /* 0x000fea0003800000 */
.L_x_4873:
        /* <DEDUP_REMOVED lines=13> */
.L_x_4876:
[----:B------:R-:W-:Y:S05]  /*2a20*/  BSYNC B0 ;  /* 0x0000000000007941 */ /* 0x000fea0003800000 */
.L_x_4875:
        /* <DEDUP_REMOVED lines=16> */
.L_x_4878:
[----:B------:R-:W-:Y:S05]  /*2b30*/  BSYNC B0 ;  /* 0x0000000000007941 */ /* 0x000fea0003800000 */
.L_x_4877:
[----:B------:R-:W-:Y:S01]  /*2b40*/  LDSM.16.M88.4 R12, [R117] ;  /* 0x00000000750c783b */ /* 0x000fe20000000200 */
[----:B------:R-:W-:Y:S01]  /*2b50*/  LOP3.LUT P0, RZ, R4, 0x2, RZ, 0xc0, !PT ;  /* 0x0000000204ff7812 */ /* 0x000fe2000780c0ff */
[----:B------:R-:W-:Y:S01]  /*2b60*/  VIADD R16, R115, 0x1000 ;  /* 0x0000100073107836 */ /* 0x000fe20000000000 */
[----:B------:R-:W-:Y:S01]  /*2b70*/  LOP3.LUT P2, RZ, R0, 0x2, RZ, 0xc0, !PT ;  /* 0x0000000200ff7812 */ /* 0x000fe2000784c0ff */
[----:B------:R-:W2:Y:S01]  /*2b80*/  LDSM.16.M88.4 R56, [R115+0x1800] ;  /* 0x001800007338783b */ /* 0x000ea20000000200 */
[----:B------:R-:W-:Y:S01]  /*2b90*/  IMAD.MOV.U32 R0, RZ, RZ, 0x10 ;  /* 0x00000010ff007424 */ /* 0x000fe200078e00ff */
[----:B------:R-:W-:Y:S01]  /*2ba0*/  LOP3.LUT R113, R113, 0xffffffe0, RZ, 0xc0, !PT ;  /* 0xffffffe071717812 */ /* 0x000fe200078ec0ff */
[----:B------:R-:W-:Y:S01]  /*2bb0*/  VIADD R114, R115, 0x1020 ;  /* 0x0000102073727836 */ /* 0x000fe20000000000 */
[----:B------:R-:W4:Y:S01]  /*2bc0*/  LDSM.16.M88.4 R40, [R115+0x2000] ;  /* 0x002000007328783b */ /* 0x000f220000000200 */
[----:B------:R-:W-:Y:S01]  /*2bd0*/  IMAD R111, R111, 0x10, R112 ;  /* 0x000000106f6f7824 */ /* 0x000fe200078e0270 */
[----:B------:R-:W-:Y:S01]  /*2be0*/  SEL R0, R0, 0xfffffff0, !P2 ;  /* 0xfffffff000007807 */ /* 0x000fe20005000000 */
[----:B---3-5:R-:W-:Y:S01]  /*2bf0*/  FMUL.FTZ R118, R2, R3 ;  /* 0x0000000302767220 */ /* 0x028fe20000410000 */
[----:B-1----:R-:W1:Y:S01]  /*2c00*/  LDSM.16.M88.4 R4, [R115+0x2400] ;  /* 0x002400007304783b */ /* 0x002e620000000200 */
[----:B------:R-:W-:-:S02]  /*2c10*/  IMAD R152, R107, 0x20, R106 ;  /* 0x000000206b987824 */ /* 0x000fc400078e026a */
[----:B------:R-:W-:Y:S01]  /*2c20*/  IMAD R116, R0, 0x2, R117 ;  /* 0x0000000200747824 */ /* 0x000fe200078e0275 */
[----:B------:R-:W3:Y:S01]  /*2c30*/  LDSM.16.M88.4 R72, [R115+0x1000] ;  /* 0x001000007348783b */ /* 0x000ee20000000200 */
[----:B------:R-:W-:Y:S02]  /*2c40*/  @P0 VIADD R114, R16, 0xffffffe0 ;  /* 0xffffffe010720836 */ /* 0x000fe40000000000 */
[----:B------:R-:W-:Y:S01]  /*2c50*/  IMAD.IADD R152, R105, 0x1, R152 ;  /* 0x0000000169987824 */ /* 0x000fe200078e0298 */
[----:B------:R-:W3:Y:S01]  /*2c60*/  LDSM.16.M88.4 R64, [R115+0x1400] ;  /* 0x001400007340783b */ /* 0x000ee20000000200 */
[----:B------:R-:W-:-:S03]  /*2c70*/  VIADD R112, R114, 0x800 ;  /* 0x0000080072707836 */ /* 0x000fc60000000000 */
[----:B------:R-:W3:Y:S04]  /*2c80*/  LDSM.16.M88.4 R48, [R115+0x1c00] ;  /* 0x001c00007330783b */ /* 0x000ee80000000200 */
[----:B------:R-:W3:Y:S04]  /*2c90*/  LDSM.16.M88.4 R24, [R115+0x2800] ;  /* 0x002800007318783b */ /* 0x000ee80000000200 */
[----:B------:R-:W3:Y:S04]  /*2ca0*/  LDSM.16.M88.4 R28, [R115+0x2c00] ;  /* 0x002c0000731c783b */ /* 0x000ee80000000200 */
[----:B------:R-:W-:Y:S04]  /*2cb0*/  LDSM.16.M88.4 R20, [R116] ;  /* 0x000000007414783b */ /* 0x000fe80000000200 */
[----:B------:R-:W3:Y:S04]  /*2cc0*/  LDSM.16.M88.4 R88, [R114+0x800] ;  /* 0x000800007258783b */ /* 0x000ee80000000200 */
[----:B------:R-:W3:Y:S01]  /*2cd0*/  LDSM.16.M88.4 R80, [R114+0x1000] ;  /* 0x001000007250783b */ /* 0x000ee20000000200 */
[C---:B--2---:R-:W-:Y:S03]  /*2ce0*/  HMMA.16816.F32 R60, R12.reuse, R56, RZ ;  /* 0x000000380c3c723c */ /* 0x044fe600000018ff */
[----:B------:R-:W2:Y:S03]  /*2cf0*/  LDSM.16.M88.4 R76, [R114+0x1400] ;  /* 0x00140000724c783b */ /* 0x000ea60000000200 */
[C---:B------:R-:W-:Y:S01]  /*2d00*/  HMMA.16816.F32 R56, R12.reuse, R58, RZ ;  /* 0x0000003a0c38723c */ /* 0x040fe200000018ff */
[----:B------:R-:W2:Y:S04]  /*2d10*/  LDSM.16.M88.4 R84, [R114+0xc00] ;  /* 0x000c00007254783b */ /* 0x000ea80000000200 */
[----:B------:R-:W-:Y:S01]  /*2d20*/  LDSM.16.M88.4 R96, [R114] ;  /* 0x000000007260783b */ /* 0x000fe20000000200 */
[C---:B----4-:R-:W-:Y:S03]  /*2d30*/  HMMA.16816.F32 R44, R12.reuse, R40, RZ ;  /* 0x000000280c2c723c */ /* 0x050fe600000018ff */
[----:B------:R-:W-:Y:S03]  /*2d40*/  LDSM.16.M88.4 R92, [R114+0x400] ;  /* 0x00040000725c783b */ /* 0x000fe60000000200 */
[C---:B-1----:R-:W-:Y:S01]  /*2d50*/  HMMA.16816.F32 R36, R12.reuse, R4, RZ ;  /* 0x000000040c24723c */ /* 0x042fe200000018ff */
[----:B------:R-:W0:Y:S05]  /*2d60*/  LDGDEPBAR ;  /* 0x00000000000079af */ /* 0x000e2a0000000000 */
[C---:B------:R-:W-:Y:S06]  /*2d70*/  HMMA.16816.F32 R4, R12.reuse, R6, RZ ;  /* 0x000000060c04723c */ /* 0x040fec00000018ff */
        /* <DEDUP_REMOVED lines=13> */
[----:B------:R-:W-:Y:S01]  /*2e50*/  HMMA.16816.F32 R56, R20, R90, R56 ;  /* 0x0000005a1438723c */ /* 0x000fe20000001838 */
[----:B------:R-:W3:Y:S01]  /*2e60*/  LDSM.16.M88.4 R88, [R114+0x1c00] ;  /* 0x001c00007258783b */ /* 0x000ee20000000200 */
[----:B------:R-:W-:-:S04]  /*2e70*/  DEPBAR.LE SB0, 0x0 ;  /* 0x000080000000791a */ /* 0x000fc80000000000 */
[C---:B------:R-:W-:Y:S06]  /*2e80*/  HMMA.16816.F32 R44, R20.reuse, R80, R44 ;  /* 0x00000050142c723c */ /* 0x040fec000000182c */
[----:B--2---:R-:W-:Y:S01]  /*2e90*/  HMMA.16816.F32 R36, R20, R76, R36 ;  /* 0x0000004c1424723c */ /* 0x004fe20000001824 */
[----:B------:R-:W-:Y:S02]  /*2ea0*/  IMAD.IADD R80, R110, 0x1, -R113 ;  /* 0x000000016e507824 */ /* 0x000fe400078e0a71 */
[----:B------:R-:W-:-:S03]  /*2eb0*/  VIADD R113, R114, 0x400 ;  /* 0x0000040072717836 */ /* 0x000fc60000000000 */
[----:B------:R-:W-:Y:S01]  /*2ec0*/  SHF.R.S32.HI R81, RZ, 0x1f, R80 ;  /* 0x0000001fff517819 */ /* 0x000fe20000011450 */
[----:B------:R-:W-:Y:S03]  /*2ed0*/  HMMA.16816.F32 R76, R20, R78, R4 ;  /* 0x0000004e144c723c */ /* 0x000fe60000001804 */
[----:B------:R-:W-:-:S03]  /*2ee0*/  LEA.HI R81, R81, R80, RZ, 0x2 ;  /* 0x0000005051517211 */ /* 0x000fc600078f10ff */
[----:B------:R-:W-:Y:S01]  /*2ef0*/  HMMA.16816.F32 R52, R20, R84, R52 ;  /* 0x000000541434723c */ /* 0x000fe20000001834 */
[----:B------:R-:W-:Y:S01]  /*2f00*/  IMAD.SHL.U32 R4, R110, 0x2, RZ ;  /* 0x000000026e047824 */ /* 0x000fe200078e00ff */
[----:B------:R-:W-:Y:S01]  /*2f10*/  SHF.R.S32.HI R81, RZ, 0x2, R81 ;  /* 0x00000002ff517819 */ /* 0x000fe20000011451 */
[----:B------:R-:W-:-:S03]  /*2f20*/  VIADD R110, R114, 0x1000 ;  /* 0x00001000726e7836 */ /* 0x000fc60000000000 */
[----:B------:R-:W-:Y:S01]  /*2f30*/  IADD3 R111, R111, 0x1, R81 ;  /* 0x000000016f6f7810 */ /* 0x000fe20007ffe051 */
[C---:B-1----:R-:W-:Y:S01]  /*2f40*/  HMMA.16816.F32 R32, R20.reuse, R28, R32 ;  /* 0x0000001c1420723c */ /* 0x042fe20000001820 */
[----:B------:R-:W-:Y:S02]  /*2f50*/  LOP3.LUT R122, R4, 0x6, RZ, 0xc0, !PT ;  /* 0x00000006047a7812 */ /* 0x000fe400078ec0ff */
[----:B------:R-:W-:Y:S01]  /*2f60*/  IADD3 R111, R162, R111, -R109 ;  /* 0x0000006fa26f7210 */ /* 0x000fe20007ffe86d */
[----:B------:R-:W-:Y:S02]  /*2f70*/  VIADD R109, R114, 0x1400 ;  /* 0x00001400726d7836 */ /* 0x000fe40000000000 */
[----:B------:R-:W-:Y:S01]  /*2f80*/  IMAD.IADD R4, R104, 0x1, R122 ;  /* 0x0000000168047824 */ /* 0x000fe200078e027a */
[----:B------:R-:W-:Y:S01]  /*2f90*/  HMMA.16816.F32 R8, R20, R96, R8 ;  /* 0x000000601408723c */ /* 0x000fe20000001808 */
[----:B------:R-:W-:Y:S02]  /*2fa0*/  IMAD.IADD R108, R111, 0x1, R108 ;  /* 0x000000016f6c7824 */ /* 0x000fe400078e026c */
[----:B------:R-:W-:-:S02]  /*2fb0*/  VIADD R5, R4, 0x21 ;  /* 0x0000002104057836 */ /* 0x000fc40000000000 */
[----:B------:R-:W-:Y:S01]  /*2fc0*/  VIADD R3, R4, 0x28 ;  /* 0x0000002804037836 */ /* 0x000fe20000000000 */
[----:B------:R-:W-:Y:S01]  /*2fd0*/  VIMNMX R163, R108, R162, PT ;  /* 0x000000a26ca37248 */ /* 0x000fe20003fe0100 */
[----:B------:R-:W-:Y:S01]  /*2fe0*/  VIADD R6, R4, 0x29 ;  /* 0x0000002904067836 */ /* 0x000fe20000000000 */
[----:B------:R-:W-:Y:S01]  /*2ff0*/  I2FP.F32.S32 R2, R5 ;  /* 0x0000000500027245 */ /* 0x000fe20000201400 */
[C---:B------:R-:W-:Y:S01]  /*3000*/  HMMA.16816.F32 R72, R20.reuse, R98, R72 ;  /* 0x000000621448723c */ /* 0x040fe20000001848 */
[----:B------:R-:W-:Y:S01]  /*3010*/  VIADDMNMX R162, R108, 0x8, R162, PT ;  /* 0x000000086ca27846 */ /* 0x000fe200038001a2 */
[----:B------:R-:W-:Y:S01]  /*3020*/  VIADD R7, R4, 0x41 ;  /* 0x0000004104077836 */ /* 0x000fe20000000000 */
[C---:B------:R-:W-:Y:S01]  /*3030*/  ISETP.GE.AND P6, PT, R5.reuse, R163, PT ;  /* 0x000000a30500720c */ /* 0x040fe20003fc6270 */
[----:B------:R-:W-:Y:S01]  /*3040*/  FFMA.FTZ R28, R118, R2, R61 ;  /* 0x00000002761c7223 */ /* 0x000fe2000001003d */
[-C--:B------:R-:W-:Y:S01]  /*3050*/  ISETP.GE.AND P4, PT, R5, R162.reuse, PT ;  /* 0x000000a20500720c */ /* 0x080fe20003f86270 */
[C---:B------:R-:W-:Y:S01]  /*3060*/  HMMA.16816.F32 R68, R20.reuse, R92, R68 ;  /* 0x0000005c1444723c */ /* 0x040fe20000001844 */
[----:B------:R-:W-:Y:S01]  /*3070*/  I2FP.F32.S32 R5, R5 ;  /* 0x0000000500057245 */ /* 0x000fe20000201400 */
[C---:B------:R-:W-:Y:S01]  /*3080*/  VIADD R111, R114.reuse, 0xc00 ;  /* 0x00000c00726f7836 */ /* 0x040fe20000000000 */
[----:B------:R-:W-:Y:S01]  /*3090*/  I2FP.F32.S32 R2, R3 ;  /* 0x0000000300027245 */ /* 0x000fe20000201400 */
[----:B------:R-:W-:Y:S01]  /*30a0*/  VIADD R108, R114, 0x1800 ;  /* 0x00001800726c7836 */ /* 0x000fe20000000000 */
[C---:B------:R-:W-:Y:S01]  /*30b0*/  ISETP.GE.AND P5, PT, R3.reuse, R163, PT ;  /* 0x000000a30300720c */ /* 0x040fe20003fa6270 */
[C---:B------:R-:W-:Y:S01]  /*30c0*/  HMMA.16816.F32 R64, R20.reuse, R94, R64 ;  /* 0x0000005e1440723c */ /* 0x040fe20000001840 */
[----:B------:R-:W-:Y:S01]  /*30d0*/  ISETP.GE.AND P3, PT, R3, R162, PT ;  /* 0x000000a20300720c */ /* 0x000fe20003f66270 */
[----:B------:R-:W-:Y:S01]  /*30e0*/  FFMA.FTZ R5, R118, R5, R63 ;  /* 0x0000000576057223 */ /* 0x000fe2000001003f */
[----:B------:R-:W-:Y:S01]  /*30f0*/  ISETP.GE.AND P2, PT, R6, R163, PT ;  /* 0x000000a30600720c */ /* 0x000fe20003f46270 */
[----:B------:R-:W-:Y:S01]  /*3100*/  FFMA.FTZ R2, R118, R2, R56 ;  /* 0x0000000276027223 */ /* 0x000fe20000010038 */
[----:B------:R-:W-:Y:S01]  /*3110*/  ISETP.GE.AND P0, PT, R6, R162, PT ;  /* 0x000000a20600720c */ /* 0x000fe20003f06270 */
[----:B------:R-:W-:Y:S01]  /*3120*/  HMMA.16816.F32 R48, R20, R86, R48 ;  /* 0x000000561430723c */ /* 0x000fe20000001830 */
[----:B------:R-:W-:-:S02]  /*3130*/  FSEL R28, R28, -INF , !P6 ;  /* 0xff8000001c1c7808 */ /* 0x000fc40007000000 */
[----:B------:R-:W-:-:S03]  /*3140*/  FSEL R2, R2, -INF , !P5 ;  /* 0xff80000002027808 */ /* 0x000fc60006800000 */
[C---:B------:R-:W-:Y:S06]  /*3150*/  HMMA.16816.F32 R40, R20.reuse, R82, R40 ;  /* 0x000000521428723c */ /* 0x040fec0000001828 */
[C---:B------:R-:W-:Y:S06]  /*3160*/  HMMA.16816.F32 R24, R20.reuse, R30, R24 ;  /* 0x0000001e1418723c */ /* 0x040fec0000001818 */
[----:B---3--:R-:W-:Y:S01]  /*3170*/  HMMA.16816.F32 R16, R20, R88, R16 ;  /* 0x000000581410723c */ /* 0x008fe20000001810 */
[----:B------:R-:W-:-:S05]  /*3180*/  I2FP.F32.S32 R30, R6 ;  /* 0x00000006001e7245 */ /* 0x000fca0000201400 */
[----:B------:R-:W-:Y:S01]  /*3190*/  HMMA.16816.F32 R12, R20, R90, R12 ;  /* 0x0000005a140c723c */ /* 0x000fe2000000180c */
[----:B------:R-:W-:-:S05]  /*31a0*/  FFMA.FTZ R30, R118, R30, R57 ;  /* 0x0000001e761e7223 */ /* 0x000fca0000010039 */
[----:B------:R-:W-:Y:S01]  /*31b0*/  FSEL R30, R30, -INF , !P2 ;  /* 0xff8000001e1e7808 */ /* 0x000fe20005000000 */
[C---:B------:R-:W-:Y:S01]  /*31c0*/  VIADD R23, R4.reuse, 0x8 ;  /* 0x0000000804177836 */ /* 0x040fe20000000000 */
[----:B------:R-:W-:Y:S02]  /*31d0*/  I2FP.F32.S32 R20, R3 ;  /* 0x0000000300147245 */ /* 0x000fe40000201400 */
[----:B------:R-:W-:Y:S01]  /*31e0*/  I2FP.F32.S32 R3, R6 ;  /* 0x0000000600037245 */ /* 0x000fe20000201400 */
[----:B------:R-:W-:Y:S01]  /*31f0*/  VIADD R6, R4, 0x30 ;  /* 0x0000003004067836 */ /* 0x000fe20000000000 */
[----:B------:R-:W-:Y:S01]  /*3200*/  FSEL R21, R5, -INF , !P4 ;  /* 0xff80000005157808 */ /* 0x000fe20006000000 */
[C---:B------:R-:W-:Y:S01]  /*3210*/  FFMA.FTZ R20, R118.reuse, R20, R58 ;  /* 0x0000001476147223 */ /* 0x040fe2000001003a */
[----:B------:R-:W-:Y:S01]  /*3220*/  I2FP.F32.S32 R22, R7 ;  /* 0x0000000700167245 */ /* 0x000fe20000201400 */
[----:B------:R-:W-:Y:S01]  /*3230*/  FFMA.FTZ R57, R118, R3, R59 ;  /* 0x0000000376397223 */ /* 0x000fe2000001003b */
[----:B------:R-:W-:Y:S01]  /*3240*/  VIADD R3, R4, 0x31 ;  /* 0x0000003104037836 */ /* 0x000fe20000000000 */
[----:B------:R-:W-:-:S02]  /*3250*/  I2FP.F32.S32 R29, R6 ;  /* 0x00000006001d7245 */ /* 0x000fc40000201400 */
[----:B------:R-:W-:Y:S01]  /*3260*/  ISETP.GE.AND P6, PT, R6, R163, PT ;  /* 0x000000a30600720c */ /* 0x000fe20003fc6270 */
[----:B------:R-:W-:Y:S01]  /*3270*/  FFMA.FTZ R45, R118, R22, R45 ;  /* 0x00000016762d7223 */ /* 0x000fe2000001002d */
[----:B------:R-:W-:Y:S01]  /*3280*/  BAR.SYNC.DEFER_BLOCKING 0x0 ;  /* 0x0000000000007b1d */ /* 0x000fe20000010000 */
[----:B------:R-:W-:Y:S01]  /*3290*/  ISETP.GE.AND P4, PT, R6, R162, PT ;  /* 0x000000a20600720c */ /* 0x000fe20003f86270 */
[----:B------:R-:W-:Y:S01]  /*32a0*/  FFMA.FTZ R29, R118, R29, R52 ;  /* 0x0000001d761d7223 */ /* 0x000fe20000010034 */
[----:B------:R-:W-:Y:S02]  /*32b0*/  FSEL R20, R20, -INF , !P3 ;  /* 0xff80000014147808 */ /* 0x000fe40005800000 */
[----:B------:R-:W-:Y:S02]  /*32c0*/  I2FP.F32.S32 R6, R6 ;  /* 0x0000000600067245 */ /* 0x000fe40000201400 */
[----:B------:R-:W-:Y:S02]  /*32d0*/  I2FP.F32.S32 R5, R3 ;  /* 0x0000000300057245 */ /* 0x000fe40000201400 */
[C---:B------:R-:W-:Y:S01]  /*32e0*/  ISETP.GE.AND P5, PT, R3.reuse, R163, PT ;  /* 0x000000a30300720c */ /* 0x040fe20003fa6270 */
[----:B------:R-:W-:Y:S01]  /*32f0*/  FFMA.FTZ R54, R118, R6, R54 ;  /* 0x0000000676367223 */ /* 0x000fe20000010036 */
[----:B------:R-:W-:Y:S01]  /*3300*/  ISETP.GE.AND P3, PT, R3, R162, PT ;  /* 0x000000a20300720c */ /* 0x000fe20003f66270 */
[----:B------:R-:W-:Y:S01]  /*3310*/  VIADD R6, R4, 0x38 ;  /* 0x0000003804067836 */ /* 0x000fe20000000000 */
[----:B------:R-:W-:Y:S01]  /*3320*/  I2FP.F32.S32 R3, R3 ;  /* 0x0000000300037245 */ /* 0x000fe20000201400 */
[----:B------:R-:W-:Y:S01]  /*3330*/  FFMA.FTZ R53, R118, R5, R53 ;  /* 0x0000000576357223 */ /* 0x000fe20000010035 */
[----:B------:R-:W-:-:S02]  /*3340*/  FSEL R57, R57, -INF , !P0 ;  /* 0xff80000039397808 */ /* 0x000fc40004000000 */
[----:B------:R-:W-:Y:S01]  /*3350*/  I2FP.F32.S32 R31, R6 ;  /* 0x00000006001f7245 */ /* 0x000fe20000201400 */
[----:B------:R-:W-:Y:S01]  /*3360*/  FFMA.FTZ R55, R118, R3, R55 ;  /* 0x0000000376377223 */ /* 0x000fe20000010037 */
[----:B------:R-:W-:Y:S01]  /*3370*/  VIADD R3, R4, 0x39 ;  /* 0x0000003904037836 */ /* 0x000fe20000000000 */
[C---:B------:R-:W-:Y:S02]  /*3380*/  ISETP.GE.AND P2, PT, R6.reuse, R163, PT ;  /* 0x000000a30600720c */ /* 0x040fe40003f46270 */
[----:B------:R-:W-:Y:S01]  /*3390*/  ISETP.GE.AND P0, PT, R6, R162, PT ;  /* 0x000000a20600720c */ /* 0x000fe20003f06270 */
[----:B------:R-:W-:Y:S01]  /*33a0*/  FFMA.FTZ R31, R118, R31, R48 ;  /* 0x0000001f761f7223 */ /* 0x000fe20000010030 */
[----:B------:R-:W-:Y:S02]  /*33b0*/  FSEL R29, R29, -INF , !P6 ;  /* 0xff8000001d1d7808 */ /* 0x000fe40007000000 */
[----:B------:R-:W-:Y:S02]  /*33c0*/  FSEL R93, R54, -INF , !P4 ;  /* 0xff800000365d7808 */ /* 0x000fe40006000000 */
[----:B------:R-:W-:-:S02]  /*33d0*/  I2FP.F32.S32 R6, R6 ;  /* 0x0000000600067245 */ /* 0x000fc40000201400 */
[----:B------:R-:W-:Y:S02]  /*33e0*/  I2FP.F32.S32 R5, R3 ;  /* 0x0000000300057245 */ /* 0x000fe40000201400 */
[C---:B------:R-:W-:Y:S01]  /*33f0*/  ISETP.GE.AND P6, PT, R3.reuse, R163, PT ;  /* 0x000000a30300720c */ /* 0x040fe20003fc6270 */
[----:B------:R-:W-:Y:S01]  /*3400*/  FFMA.FTZ R50, R118, R6, R50 ;  /* 0x0000000676327223 */ /* 0x000fe20000010032 */
[----:B------:R-:W-:Y:S01]  /*3410*/  ISETP.GE.AND P4, PT, R3, R162, PT ;  /* 0x000000a20300720c */ /* 0x000fe20003f86270 */
[----:B------:R-:W-:Y:S01]  /*3420*/  VIADD R6, R4, 0x48 ;  /* 0x0000004804067836 */ /* 0x000fe20000000000 */
[----:B------:R-:W-:Y:S01]  /*3430*/  I2FP.F32.S32 R3, R3 ;  /* 0x0000000300037245 */ /* 0x000fe20000201400 */
[----:B------:R-:W-:Y:S01]  /*3440*/  FFMA.FTZ R49, R118, R5, R49 ;  /* 0x0000000576317223 */ /* 0x000fe20000010031 */
[----:B------:R-:W-:Y:S02]  /*3450*/  FSEL R31, R31, -INF , !P2 ;  /* 0xff8000001f1f7808 */ /* 0x000fe40005000000 */
[----:B------:R-:W-:Y:S01]  /*3460*/  FSEL R91, R50, -INF , !P0 ;  /* 0xff800000325b7808 */ /* 0x000fe20004000000 */
[----:B------:R-:W-:Y:S01]  /*3470*/  FFMA.FTZ R51, R118, R3, R51 ;  /* 0x0000000376337223 */ /* 0x000fe20000010033 */
[----:B------:R-:W-:Y:S01]  /*3480*/  VIADD R3, R4, 0x49 ;  /* 0x0000004904037836 */ /* 0x000fe20000000000 */
[----:B------:R-:W-:-:S02]  /*3490*/  FSEL R85, R53, -INF , !P5 ;  /* 0xff80000035557808 */ /* 0x000fc40006800000 */
[----:B------:R-:W-:Y:S02]  /*34a0*/  FSEL R92, R55, -INF , !P3 ;  /* 0xff800000375c7808 */ /* 0x000fe40005800000 */
[----:B------:R-:W-:Y:S02]  /*34b0*/  I2FP.F32.S32 R84, R6 ;  /* 0x0000000600547245 */ /* 0x000fe40000201400 */
[CC--:B------:R-:W-:Y:S02]  /*34c0*/  ISETP.GE.AND P2, PT, R6.reuse, R163.reuse, PT ;  /* 0x000000a30600720c */ /* 0x0c0fe40003f46270 */
[----:B------:R-:W-:Y:S01]  /*34d0*/  ISETP.GE.AND P0, PT, R6, R162, PT ;  /* 0x000000a20600720c */ /* 0x000fe20003f06270 */
[----:B------:R-:W-:Y:S01]  /*34e0*/  FFMA.FTZ R84, R118, R84, R40 ;  /* 0x0000005476547223 */ /* 0x000fe20000010028 */
[C---:B------:R-:W-:Y:S02]  /*34f0*/  ISETP.GE.AND P5, PT, R7.reuse, R163, PT ;  /* 0x000000a30700720c */ /* 0x040fe40003fa6270 */
[----:B------:R-:W-:-:S02]  /*3500*/  ISETP.GE.AND P3, PT, R7, R162, PT ;  /* 0x000000a20700720c */ /* 0x000fc40003f66270 */
[----:B------:R-:W-:Y:S02]  /*3510*/  I2FP.F32.S32 R6, R6 ;  /* 0x0000000600067245 */ /* 0x000fe40000201400 */
[----:B------:R-:W-:Y:S02]  /*3520*/  I2FP.F32.S32 R5, R3 ;  /* 0x0000000300057245 */ /* 0x000fe40000201400 */
[----:B------:R-:W-:Y:S01]  /*3530*/  I2FP.F32.S32 R7, R7 ;  /* 0x0000000700077245 */ /* 0x000fe20000201400 */
[----:B------:R-:W-:Y:S01]  /*3540*/  FFMA.FTZ R42, R118, R6, R42 ;  /* 0x00000006762a7223 */ /* 0x000fe2000001002a */
[----:B------:R-:W-:Y:S02]  /*3550*/  VIADD R6, R4, 0x50 ;  /* 0x0000005004067836 */ /* 0x000fe40000000000 */
[----:B------:R-:W-:Y:S01]  /*3560*/  FFMA.FTZ R41, R118, R5, R41 ;  /* 0x0000000576297223 */ /* 0x000fe20000010029 */
[----:B------:R-:W-:Y:S02]  /*3570*/  VIADD R5, R4, 0x51 ;  /* 0x0000005104057836 */ /* 0x000fe40000000000 */
[----:B------:R-:W-:Y:S01]  /*3580*/  FFMA.FTZ R47, R118, R7, R47 ;  /* 0x00000007762f7223 */ /* 0x000fe2000001002f */
[----:B------:R-:W-:-:S02]  /*3590*/  FSEL R84, R84, -INF , !P2 ;  /* 0xff80000054547808 */ /* 0x000fc40005000000 */
[----:B------:R-:W-:Y:S02]  /*35a0*/  FSEL R82, R42, -INF , !P0 ;  /* 0xff8000002a527808 */ /* 0x000fe40004000000 */
[----:B------:R-:W-:Y:S02]  /*35b0*/  FSEL R40, R49, -INF , !P6 ;  /* 0xff80000031287808 */ /* 0x000fe40007000000 */
[----:B------:R-:W-:Y:S02]  /*35c0*/  FSEL R90, R51, -INF , !P4 ;  /* 0xff800000335a7808 */ /* 0x000fe40006000000 */
[----:B------:R-:W-:Y:S02]  /*35d0*/  FSEL R87, R45, -INF , !P5 ;  /* 0xff8000002d577808 */ /* 0x000fe40006800000 */
[----:B------:R-:W-:Y:S02]  /*35e0*/  FSEL R83, R47, -INF , !P3 ;  /* 0xff8000002f537808 */ /* 0x000fe40005800000 */
[----:B------:R-:W-:-:S02]  /*35f0*/  I2FP.F32.S32 R22, R5 ;  /* 0x0000000500167245 */ /* 0x000fc40000201400 */
[CC--:B------:R-:W-:Y:S02]  /*3600*/  ISETP.GE.AND P2, PT, R5.reuse, R163.reuse, PT ;  /* 0x000000a30500720c */ /* 0x0c0fe40003f46270 */
[----:B------:R-:W-:Y:S01]  /*3610*/  ISETP.GE.AND P0, PT, R5, R162, PT ;  /* 0x000000a20500720c */ /* 0x000fe20003f06270 */
[----:B------:R-:W-:Y:S01]  /*3620*/  FFMA.FTZ R22, R118, R22, R37 ;  /* 0x0000001676167223 */ /* 0x000fe20000010025 */
[CC--:B------:R-:W-:Y:S02]  /*3630*/  ISETP.GE.AND P6, PT, R3.reuse, R163.reuse, PT ;  /* 0x000000a30300720c */ /* 0x0c0fe40003fc6270 */
[----:B------:R-:W-:Y:S02]  /*3640*/  ISETP.GE.AND P4, PT, R3, R162, PT ;  /* 0x000000a20300720c */ /* 0x000fe40003f86270 */
[----:B------:R-:W-:Y:S02]  /*3650*/  I2FP.F32.S32 R7, R6 ;  /* 0x0000000600077245 */ /* 0x000fe40000201400 */
[----:B------:R-:W-:-:S02]  /*3660*/  ISETP.GE.AND P5, PT, R6, R163, PT ;  /* 0x000000a30600720c */ /* 0x000fc40003fa6270 */
[----:B------:R-:W-:Y:S01]  /*3670*/  ISETP.GE.AND P3, PT, R6, R162, PT ;  /* 0x000000a20600720c */ /* 0x000fe20003f66270 */
[----:B------:R-:W-:Y:S01]  /*3680*/  FFMA.FTZ R7, R118, R7, R36 ;  /* 0x0000000776077223 */ /* 0x000fe20000010024 */
[----:B------:R-:W-:Y:S01]  /*3690*/  I2FP.F32.S32 R5, R5 ;  /* 0x0000000500057245 */ /* 0x000fe20000201400 */
[----:B------:R-:W-:Y:S01]  /*36a0*/  VIADD R36, R4, 0x1 ;  /* 0x0000000104247836 */ /* 0x000fe20000000000 */
[----:B------:R-:W-:Y:S02]  /*36b0*/  I2FP.F32.S32 R3, R3 ;  /* 0x0000000300037245 */ /* 0x000fe40000201400 */
[----:B------:R-:W-:Y:S01]  /*36c0*/  I2FP.F32.S32 R6, R6 ;  /* 0x0000000600067245 */ /* 0x000fe20000201400 */
[----:B------:R-:W-:Y:S01]  /*36d0*/  FFMA.FTZ R59, R118, R5, R39 ;  /* 0x00000005763b7223 */ /* 0x000fe20000010027 */
[----:B------:R-:W-:Y:S02]  /*36e0*/  VIADD R5, R4, 0x9 ;  /* 0x0000000904057836 */ /* 0x000fe40000000000 */
[----:B------:R-:W-:Y:S01]  /*36f0*/  FFMA.FTZ R3, R118, R3, R43 ;  /* 0x0000000376037223 */ /* 0x000fe2000001002b */
[----:B------:R-:W-:Y:S01]  /*3700*/  FSEL R39, R22, -INF , !P2 ;  /* 0xff80000016277808 */ /* 0x000fe20005000000 */
[----:B------:R-:W-:Y:S01]  /*3710*/  FFMA.FTZ R6, R118, R6, R38 ;  /* 0x0000000676067223 */ /* 0x000fe20000010026 */
[----:B------:R-:W-:-:S02]  /*3720*/  FSEL R59, R59, -INF , !P0 ;  /* 0xff8000003b3b7808 */ /* 0x000fc40004000000 */
[----:B------:R-:W-:Y:S02]  /*3730*/  FSEL R81, R3, -INF , !P4 ;  /* 0xff80000003517808 */ /* 0x000fe40006000000 */
[----:B------:R-:W-:Y:S02]  /*3740*/  FSEL R80, R6, -INF , !P3 ;  /* 0xff80000006507808 */ /* 0x000fe40005800000 */
[C---:B------:R-:W-:Y:S02]  /*3750*/  ISETP.GE.AND P2, PT, R5.reuse, R163, PT ;  /* 0x000000a30500720c */ /* 0x040fe40003f46270 */
[----:B------:R-:W-:Y:S02]  /*3760*/  ISETP.GE.AND P0, PT, R5, R162, PT ;  /* 0x000000a20500720c */ /* 0x000fe40003f06270 */
[----:B------:R-:W-:Y:S02]  /*3770*/  I2FP.F32.S32 R3, R36 ;  /* 0x0000002400037245 */ /* 0x000fe40000201400 */
[----:B------:R-:W-:-:S02]  /*3780*/  I2FP.F32.S32 R6, R23 ;  /* 0x0000001700067245 */ /* 0x000fc40000201400 */
[----:B------:R-:W-:Y:S01]  /*3790*/  I2FP.F32.S32 R5, R5 ;  /* 0x0000000500057245 */ /* 0x000fe20000201400 */
[CC--:B------:R-:W-:Y:S01]  /*37a0*/  FFMA.FTZ R9, R118.reuse, R3.reuse, R9 ;  /* 0x0000000376097223 */ /* 0x0c0fe20000010009 */
[----:B------:R-:W-:Y:S01]  /*37b0*/  FSEL R95, R41, -INF , !P6 ;  /* 0xff800000295f7808 */ /* 0x000fe20007000000 */
[----:B------:R-:W-:Y:S01]  /*37c0*/  FFMA.FTZ R11, R118, R3, R11 ;  /* 0x00000003760b7223 */ /* 0x000fe2000001000b */
[----:B------:R-:W-:Y:S01]  /*37d0*/  ISETP.GE.AND P6, PT, R36, R163, PT ;  /* 0x000000a32400720c */ /* 0x000fe20003fc6270 */
[----:B------:R-:W-:Y:S01]  /*37e0*/  FFMA.FTZ R41, R118, R6, R72 ;  /* 0x0000000676297223 */ /* 0x000fe20000010048 */
[----:B------:R-:W-:Y:S01]  /*37f0*/  ISETP.GE.AND P4, PT, R36, R162, PT ;  /* 0x000000a22400720c */ /* 0x000fe20003f86270 */
[C---:B------:R-:W-:Y:S01]  /*3800*/  FFMA.FTZ R63, R118.reuse, R6, R74 ;  /* 0x00000006763f7223 */ /* 0x040fe2000001004a */
[----:B------:R-:W-:Y:S01]  /*3810*/  FSEL R94, R7, -INF , !P5 ;  /* 0xff800000075e7808 */ /* 0x000fe20006800000 */
[CC--:B------:R-:W-:Y:S01]  /*3820*/  FFMA.FTZ R36, R118.reuse, R5.reuse, R73 ;  /* 0x0000000576247223 */ /* 0x0c0fe20000010049 */
[----:B------:R-:W-:Y:S01]  /*3830*/  FFMA.FTZ R22, R118, R5, R75 ;  /* 0x0000000576167223 */ /* 0x000fe2000001004b */
[C---:B------:R-:W-:Y:S01]  /*3840*/  ISETP.GE.AND P5, PT, R23.reuse, R163, PT ;  /* 0x000000a31700720c */ /* 0x040fe20003fa6270 */
[C---:B------:R-:W-:Y:S01]  /*3850*/  VIADD R5, R4.reuse, 0x10 ;  /* 0x0000001004057836 */ /* 0x040fe20000000000 */
[----:B------:R-:W-:Y:S01]  /*3860*/  ISETP.GE.AND P3, PT, R23, R162, PT ;  /* 0x000000a21700720c */ /* 0x000fe20003f66270 */
[C---:B------:R-:W-:Y:S01]  /*3870*/  VIADD R6, R4.reuse, 0x11 ;  /* 0x0000001104067836 */ /* 0x040fe20000000000 */
[----:B------:R-:W-:Y:S01]  /*3880*/  FSEL R47, R9, -INF , !P6 ;  /* 0xff800000092f7808 */ /* 0x000fe20007000000 */
[----:B------:R-:W-:Y:S01]  /*3890*/  VIADD R3, R4, 0x18 ;  /* 0x0000001804037836 */ /* 0x000fe20000000000 */
[----:B------:R-:W-:-:S02]  /*38a0*/  FSEL R74, R11, -INF , !P4 ;  /* 0xff8000000b4a7808 */ /* 0x000fc40006000000 */
[----:B------:R-:W-:Y:S02]  /*38b0*/  FSEL R41, R41, -INF , !P5 ;  /* 0xff80000029297808 */ /* 0x000fe40006800000 */
[----:B------:R-:W-:Y:S02]  /*38c0*/  FSEL R63, R63, -INF , !P3 ;  /* 0xff8000003f3f7808 */ /* 0x000fe40005800000 */
[CC--:B------:R-:W-:Y:S02]  /*38d0*/  ISETP.GE.AND P6, PT, R5.reuse, R163.reuse, PT ;  /* 0x000000a30500720c */ /* 0x0c0fe40003fc6270 */
[-C--:B------:R-:W-:Y:S02]  /*38e0*/  ISETP.GE.AND P4, PT, R5, R162.reuse, PT ;  /* 0x000000a20500720c */ /* 0x080fe40003f86270 */
[C---:B------:R-:W-:Y:S02]  /*38f0*/  ISETP.GE.AND P5, PT, R6.reuse, R163, PT ;  /* 0x000000a30600720c */ /* 0x040fe40003fa6270 */
[----:B------:R-:W-:-:S02]  /*3900*/  ISETP.GE.AND P3, PT, R6, R162, PT ;  /* 0x000000a20600720c */ /* 0x000fc40003f66270 */
[----:B------:R-:W-:Y:S02]  /*3910*/  FSEL R36, R36, -INF , !P2 ;  /* 0xff80000024247808 */ /* 0x000fe40005000000 */
[----:B------:R-:W-:Y:S02]  /*3920*/  FSEL R22, R22, -INF , !P0 ;  /* 0xff80000016167808 */ /* 0x000fe40004000000 */
[----:B------:R-:W-:Y:S02]  /*3930*/  I2FP.F32.S32 R5, R5 ;  /* 0x0000000500057245 */ /* 0x000fe40000201400 */
[----:B------:R-:W-:Y:S02]  /*3940*/  I2FP.F32.S32 R6, R6 ;  /* 0x0000000600067245 */ /* 0x000fe40000201400 */
[C---:B------:R-:W-:Y:S01]  /*3950*/  ISETP.GE.AND P2, PT, R3.reuse, R163, PT ;  /* 0x000000a30300720c */ /* 0x040fe20003f46270 */
[CC--:B------:R-:W-:Y:S01]  /*3960*/  FFMA.FTZ R52, R118.reuse, R5.reuse, R68 ;  /* 0x0000000576347223 */ /* 0x0c0fe20000010044 */
[----:B------:R-:W-:Y:S01]  /*3970*/  ISETP.GE.AND P0, PT, R3, R162, PT ;  /* 0x000000a20300720c */ /* 0x000fe20003f06270 */
[C---:B------:R-:W-:Y:S01]  /*3980*/  FFMA.FTZ R58, R118.reuse, R5, R70 ;  /* 0x00000005763a7223 */ /* 0x040fe20000010046 */
[----:B------:R-:W-:Y:S01]  /*3990*/  I2FP.F32.S32 R3, R3 ;  /* 0x0000000300037245 */ /* 0x000fe20000201400 */
[CC--:B------:R-:W-:Y:S01]  /*39a0*/  FFMA.FTZ R51, R118.reuse, R6.reuse, R69 ;  /* 0x0000000676337223 */ /* 0x0c0fe20000010045 */
[----:B------:R-:W-:Y:S01]  /*39b0*/  FFMA.FTZ R55, R118, R6, R71 ;  /* 0x0000000676377223 */ /* 0x000fe20000010047 */
[----:B------:R-:W-:Y:S01]  /*39c0*/  VIADD R5, R4, 0x19 ;  /* 0x0000001904057836 */ /* 0x000fe20000000000 */
[----:B------:R-:W-:Y:S01]  /*39d0*/  FSEL R52, R52, -INF , !P6 ;  /* 0xff80000034347808 */ /* 0x000fe20007000000 */
[CC--:B------:R-:W-:Y:S01]  /*39e0*/  FFMA.FTZ R50, R118.reuse, R3.reuse, R64 ;  /* 0x0000000376327223 */ /* 0x0c0fe20000010040 */
[----:B------:R-:W-:Y:S01]  /*39f0*/  FFMA.FTZ R23, R118, R3, R66 ;  /* 0x0000000376177223 */ /* 0x000fe20000010042 */
[----:B------:R-:W-:Y:S01]  /*3a00*/  VIADD R6, R4, 0x20 ;  /* 0x0000002004067836 */ /* 0x000fe20000000000 */
        /* <DEDUP_REMOVED lines=8> */
[----:B------:R-:W-:-:S02]  /*3a90*/  FSEL R50, R50, -INF , !P2 ;  /* 0xff80000032327808 */ /* 0x000fc40005000000 */
[----:B------:R-:W-:Y:S02]  /*3aa0*/  FSEL R23, R23, -INF , !P0 ;  /* 0xff80000017177808 */ /* 0x000fe40004000000 */
[----:B------:R-:W-:Y:S02]  /*3ab0*/  I2FP.F32.S32 R5, R5 ;  /* 0x0000000500057245 */ /* 0x000fe40000201400 */
[----:B------:R-:W-:Y:S02]  /*3ac0*/  I2FP.F32.S32 R6, R6 ;  /* 0x0000000600067245 */ /* 0x000fe40000201400 */
[C---:B------:R-:W-:Y:S01]  /*3ad0*/  ISETP.GE.AND P2, PT, R3.reuse, R163, PT ;  /* 0x000000a30300720c */ /* 0x040fe20003f46270 */
[C---:B------:R-:W-:Y:S01]  /*3ae0*/  FFMA.FTZ R11, R118.reuse, R5, R67 ;  /* 0x00000005760b7223 */ /* 0x040fe20000010043 */
[----:B------:R-:W-:Y:S01]  /*3af0*/  ISETP.GE.AND P0, PT, R3, R162, PT ;  /* 0x000000a20300720c */ /* 0x000fe20003f06270 */
[CC--:B------:R-:W-:Y:S01]  /*3b00*/  FFMA.FTZ R53, R118.reuse, R6.reuse, R60 ;  /* 0x0000000676357223 */ /* 0x0c0fe2000001003c */
[----:B------:R-:W-:Y:S01]  /*3b10*/  I2FP.F32.S32 R3, R3 ;  /* 0x0000000300037245 */ /* 0x000fe20000201400 */
[C---:B------:R-:W-:Y:S01]  /*3b20*/  FFMA.FTZ R56, R118.reuse, R5, R65 ;  /* 0x0000000576387223 */ /* 0x040fe20000010041 */
        /* <DEDUP_REMOVED lines=10> */
[C---:B------:R-:W-:Y:S02]  /*3bd0*/  ISETP.GE.AND P2, PT, R3.reuse, R163, PT ;  /* 0x000000a30300720c */ /* 0x040fe40003f46270 */
[-C--:B------:R-:W-:Y:S02]  /*3be0*/  ISETP.GE.AND P0, PT, R3, R162.reuse, PT ;  /* 0x000000a20300720c */ /* 0x080fe40003f06270 */
[----:B------:R-:W-:Y:S02]  /*3bf0*/  I2FP.F32.S32 R3, R3 ;  /* 0x0000000300037245 */ /* 0x000fe40000201400 */
[----:B------:R-:W-:Y:S02]  /*3c00*/  FSEL R53, R53, -INF , !P5 ;  /* 0xff80000035357808 */ /* 0x000fe40006800000 */
[----:B------:R-:W-:Y:S01]  /*3c10*/  FSEL R9, R9, -INF , !P3 ;  /* 0xff80000009097808 */ /* 0x000fe20005800000 */
[C---:B------:R-:W-:Y:S01]  /*3c20*/  FFMA.FTZ R33, R118.reuse, R3, R33 ;  /* 0x0000000376217223 */ /* 0x040fe20000010021 */
[C---:B------:R-:W-:Y:S01]  /*3c30*/  ISETP.GE.AND P6, PT, R5.reuse, R163, PT ;  /* 0x000000a30500720c */ /* 0x040fe20003fc6270 */
[----:B------:R-:W-:Y:S01]  /*3c40*/  FFMA.FTZ R35, R118, R3, R35 ;  /* 0x0000000376237223 */ /* 0x000fe20000010023 */
[----:B------:R-:W-:Y:S01]  /*3c50*/  ISETP.GE.AND P4, PT, R5, R162, PT ;  /* 0x000000a20500720c */ /* 0x000fe20003f86270 */
[----:B------:R-:W-:Y:S01]  /*3c60*/  VIADD R3, R4, 0x70 ;  /* 0x0000007004037836 */ /* 0x000fe20000000000 */
[----:B------:R-:W-:-:S02]  /*3c70*/  ISETP.GE.AND P5, PT, R6, R163, PT ;  /* 0x000000a30600720c */ /* 0x000fc40003fa6270 */
[----:B------:R-:W-:Y:S02]  /*3c80*/  ISETP.GE.AND P3, PT, R6, R162, PT ;  /* 0x000000a20600720c */ /* 0x000fe40003f66270 */
[----:B------:R-:W-:Y:S02]  /*3c90*/  I2FP.F32.S32 R5, R5 ;  /* 0x0000000500057245 */ /* 0x000fe40000201400 */
[----:B------:R-:W-:Y:S02]  /*3ca0*/  I2FP.F32.S32 R6, R6 ;  /* 0x0000000600067245 */ /* 0x000fe40000201400 */
[----:B------:R-:W-:Y:S01]  /*3cb0*/  FSEL R62, R33, -INF , !P2 ;  /* 0xff800000213e7808 */ /* 0x000fe20005000000 */
[CC--:B------:R-:W-:Y:S01]  /*3cc0*/  FFMA.FTZ R65, R118.reuse, R5.reuse, R77 ;  /* 0x0000000576417223 */ /* 0x0c0fe2000001004d */
[C---:B------:R-:W-:Y:S01]  /*3cd0*/  FFMA.FTZ R66, R118.reuse, R5, R79 ;  /* 0x0000000576427223 */ /* 0x040fe2000001004f */
[CC--:B------:R-:W-:Y:S01]  /*3ce0*/  FFMA.FTZ R32, R118.reuse, R6.reuse, R32 ;  /* 0x0000000676207223 */ /* 0x0c0fe20000010020 */
[----:B------:R-:W-:Y:S01]  /*3cf0*/  FFMA.FTZ R34, R118, R6, R34 ;  /* 0x0000000676227223 */ /* 0x000fe20000010022 */
[C---:B------:R-:W-:Y:S01]  /*3d00*/  VIADD R5, R4.reuse, 0x68 ;  /* 0x0000006804057836 */ /* 0x040fe20000000000 */
[----:B------:R-:W-:Y:S01]  /*3d10*/  FSEL R49, R35, -INF , !P0 ;  /* 0xff80000023317808 */ /* 0x000fe20004000000 */
[----:B------:R-:W-:Y:S01]  /*3d20*/  VIADD R6, R4, 0x69 ;  /* 0x0000006904067836 */ /* 0x000fe20000000000 */
[----:B------:R-:W-:-:S02]  /*3d30*/  ISETP.GE.AND P2, PT, R3, R163, PT ;  /* 0x000000a30300720c */ /* 0x000fc40003f46270 */
[----:B------:R-:W-:Y:S02]  /*3d40*/  ISETP.GE.AND P0, PT, R3, R162, PT ;  /* 0x000000a20300720c */ /* 0x000fe40003f06270 */
[----:B------:R-:W-:Y:S02]  /*3d50*/  I2FP.F32.S32 R3, R3 ;  /* 0x0000000300037245 */ /* 0x000fe40000201400 */
[----:B------:R-:W-:Y:S02]  /*3d60*/  FSEL R65, R65, -INF , !P6 ;  /* 0xff80000041417808 */ /* 0x000fe40007000000 */
[----:B------:R-:W-:Y:S01]  /*3d70*/  FSEL R66, R66, -INF , !P4 ;  /* 0xff80000042427808 */ /* 0x000fe20006000000 */
[-C--:B------:R-:W-:Y:S01]  /*3d80*/  FFMA.FTZ R16, R118, R3.reuse, R16 ;  /* 0x0000000376107223 */ /* 0x080fe20000010010 */
[----:B------:R-:W-:Y:S01]  /*3d90*/  FSEL R64, R32, -INF , !P5 ;  /* 0xff80000020407808 */ /* 0x000fe20006800000 */
[----:B------:R-:W-:Y:S01]  /*3da0*/  FFMA.FTZ R42, R118, R3, R18 ;  /* 0x00000003762a7223 */ /* 0x000fe20000010012 */
[----:B------:R-:W-:Y:S01]  /*3db0*/  FSEL R54, R34, -INF , !P3 ;  /* 0xff80000022367808 */ /* 0x000fe20005800000 */
[----:B------:R-:W-:Y:S01]  /*3dc0*/  VIADD R3, R4, 0x79 ;  /* 0x0000007904037836 */ /* 0x000fe20000000000 */
[----:B------:R-:W-:-:S02]  /*3dd0*/  ISETP.GE.AND P6, PT, R5, R163, PT ;  /* 0x000000a30500720c */ /* 0x000fc40003fc6270 */
[-C--:B------:R-:W-:Y:S02]  /*3de0*/  ISETP.GE.AND P4, PT, R5, R162.reuse, PT ;  /* 0x000000a20500720c */ /* 0x080fe40003f86270 */
[C---:B------:R-:W-:Y:S02]  /*3df0*/  ISETP.GE.AND P5, PT, R6.reuse, R163, PT ;  /* 0x000000a30600720c */ /* 0x040fe40003fa6270 */
        /* <DEDUP_REMOVED lines=8> */
[----:B------:R-:W-:Y:S01]  /*3e80*/  VIADD R6, R4, 0x71 ;  /* 0x0000007104067836 */ /* 0x000fe20000000000 */
[----:B------:R-:W-:Y:S01]  /*3e90*/  FSEL R42, R42, -INF , !P0 ;  /* 0xff8000002a2a7808 */ /* 0x000fe20004000000 */
[----:B------:R-:W-:Y:S01]  /*3ea0*/  VIADD R5, R4, 0x78 ;  /* 0x0000007804057836 */ /* 0x000fe20000000000 */
[----:B------:R-:W-:-:S02]  /*3eb0*/  ISETP.GE.AND P2, PT, R3, R163, PT ;  /* 0x000000a30300720c */ /* 0x000fc40003f46270 */
[-C--:B------:R-:W-:Y:S02]  /*3ec0*/  ISETP.GE.AND P0, PT, R3, R162.reuse, PT ;  /* 0x000000a20300720c */ /* 0x080fe40003f06270 */
[----:B------:R-:W-:Y:S02]  /*3ed0*/  I2FP.F32.S32 R3, R3 ;  /* 0x0000000300037245 */ /* 0x000fe40000201400 */
[----:B------:R-:W-:Y:S02]  /*3ee0*/  FSEL R24, R24, -INF , !P6 ;  /* 0xff80000018187808 */ /* 0x000fe40007000000 */
[----:B------:R-:W-:Y:S01]  /*3ef0*/  FSEL R48, R26, -INF , !P4 ;  /* 0xff8000001a307808 */ /* 0x000fe20006000000 */
[----:B------:R-:W-:Y:S01]  /*3f00*/  FFMA.FTZ R13, R118, R3, R13 ;  /* 0x00000003760d7223 */ /* 0x000fe2000001000d */
[----:B------:R-:W-:Y:S01]  /*3f10*/  ISETP.GE.AND P6, PT, R6, R163, PT ;  /* 0x000000a30600720c */ /* 0x000fe20003fc6270 */
[----:B------:R-:W-:Y:S01]  /*3f20*/  FFMA.FTZ R38, R118, R3, R15 ;  /* 0x0000000376267223 */ /* 0x000fe2000001000f */
        /* <DEDUP_REMOVED lines=8> */
[----:B------:R-:W-:Y:S01]  /*3fb0*/  I2FP.F32.S32 R5, R5 ;  /* 0x0000000500057245 */ /* 0x000fe20000201400 */
[----:B------:R-:W-:Y:S01]  /*3fc0*/  FFMA.FTZ R19, R118, R6, R19 ;  /* 0x0000000676137223 */ /* 0x000fe20000010013 */
[----:B------:R-:W-:-:S02]  /*3fd0*/  FSEL R75, R13, -INF , !P2 ;  /* 0xff8000000d4b7808 */ /* 0x000fc40005000000 */
[----:B------:R-:W-:Y:S01]  /*3fe0*/  ISETP.GT.AND P2, PT, R121, R126, PT ;  /* 0x0000007e7900720c */ /* 0x000fe20003f44270 */
[CC--:B------:R-:W-:Y:S01]  /*3ff0*/  FFMA.FTZ R12, R118.reuse, R5.reuse, R12 ;  /* 0x00000005760c7223 */ /* 0x0c0fe2000001000c */
[----:B------:R-:W-:Y:S01]  /*4000*/  FFMA.FTZ R37, R118, R5, R14 ;  /* 0x0000000576257223 */ /* 0x000fe2000001000e */
[----:B------:R-:W-:Y:S02]  /*4010*/  FSEL R15, R17, -INF , !P6 ;  /* 0xff800000110f7808 */ /* 0x000fe40007000000 */
[----:B------:R-:W-:Y:S02]  /*4020*/  FSEL R43, R19, -INF , !P4 ;  /* 0xff800000132b7808 */ /* 0x000fe40006000000 */
[C---:B------:R-:W-:Y:S02]  /*4030*/  ISETP.GE.AND P6, PT, R4.reuse, R163, PT ;  /* 0x000000a30400720c */ /* 0x040fe40003fc6270 */
[----:B------:R-:W-:Y:S02]  /*4040*/  ISETP.GE.AND P4, PT, R4, R162, PT ;  /* 0x000000a20400720c */ /* 0x000fe40003f86270 */
[----:B------:R-:W-:-:S02]  /*4050*/  I2FP.F32.S32 R5, R4 ;  /* 0x0000000400057245 */ /* 0x000fc40000201400 */
[----:B------:R-:W-:Y:S02]  /*4060*/  FSEL R14, R12, -INF , !P5 ;  /* 0xff8000000c0e7808 */ /* 0x000fe40006800000 */
[----:B------:R-:W-:Y:S01]  /*4070*/  FSEL R37, R37, -INF , !P3 ;  /* 0xff80000025257808 */ /* 0x000fe20005800000 */
[C---:B------:R-:W-:Y:S01]  /*4080*/  FFMA.FTZ R17, R118.reuse, R5, R8 ;  /* 0x0000000576117223 */ /* 0x040fe20000010008 */
[----:B------:R-:W-:Y:S01]  /*4090*/  I2FP.F32.S32 R4, R3 ;  /* 0x0000000300047245 */ /* 0x000fe20000201400 */
[C---:B------:R-:W-:Y:S01]  /*40a0*/  FFMA.FTZ R8, R118.reuse, R5, R10 ;  /* 0x0000000576087223 */ /* 0x040fe2000001000a */
[C---:B------:R-:W-:Y:S02]  /*40b0*/  ISETP.GE.AND P5, PT, R3.reuse, R163, PT ;  /* 0x000000a30300720c */ /* 0x040fe40003fa6270 */
[----:B------:R-:W-:Y:S01]  /*40c0*/  ISETP.GE.AND P3, PT, R3, R162, PT ;  /* 0x000000a20300720c */ /* 0x000fe20003f66270 */
[----:B------:R-:W-:Y:S01]  /*40d0*/  FFMA.FTZ R10, R118, R4, R44 ;  /* 0x00000004760a7223 */ /* 0x000fe2000001002c */
[----:B------:R-:W-:-:S02]  /*40e0*/  I2FP.F32.S32 R3, R3 ;  /* 0x0000000300037245 */ /* 0x000fc40000201400 */
[----:B------:R-:W-:Y:S02]  /*40f0*/  FSEL R38, R38, -INF , !P0 ;  /* 0xff80000026267808 */ /* 0x000fe40004000000 */
[----:B------:R-:W-:Y:S01]  /*4100*/  FSEL R17, R17, -INF , !P6 ;  /* 0xff80000011117808 */ /* 0x000fe20007000000 */
[----:B------:R-:W-:Y:S01]  /*4110*/  FFMA.FTZ R46, R118, R3, R46 ;  /* 0x00000003762e7223 */ /* 0x000fe2000001002e */
[----:B------:R-:W-:Y:S01]  /*4120*/  VIADD R3, R114, 0x1c00 ;  /* 0x00001c0072037836 */ /* 0x000fe20000000000 */
        /* <DEDUP_REMOVED lines=66> */
.L_x_4880:
[----:B------:R-:W-:-:S04]  /*4550*/  LEA R26, -R158, RZ, 0x7 ;  /* 0x000000ff9e1a7211 */ /* 0x000fc800078e39ff */
[----:B------:R-:W-:-:S07]  /*4560*/  SHF.R.S32.HI R25, RZ, 0x1f, R26 ;  /* 0x0000001fff197819 */ /* 0x000fce000001141a */
.L_x_4881:
[----:B------:R-:W-:Y:S01]  /*4570*/  ULDC UR4, c[0x0][0x2d0] ;  /* 0x0000b40000047ab9 */ /* 0x000fe20000000800 */
[----:B------:R-:W-:Y:S01]  /*4580*/  BSSY B0, `(.L_x_4882) ;  /* 0x0000033000007945 */ /* 0x000fe20003800000 */
[----:B------:R-:W-:-:S13]  /*4590*/  ISETP.GE.AND P3, PT, R148, UR4, PT ;  /* 0x0000000494007c0c */ /* 0x000fda000bf66270 */
[----:B------:R-:W1:Y:S01]  /*45a0*/  @!P3 LDC.64 R12, c[0x0][0x218] ;  /* 0x00008600ff0cbb82 */ /* 0x000e620000000a00 */
[-C--:B------:R-:W-:Y:S01]  /*45b0*/  @!P3 IADD3 R32, P4, R26, R124.reuse, RZ ;  /* 0x0000007c1a20b210 */ /* 0x080fe20007f9e0ff */
[----:B------:R2:W-:Y:S01]  /*45c0*/  @P3 STS [R147+0x1000], RZ ;  /* 0x001000ff93003388 */ /* 0x0005e20000000800 */
[-C--:B------:R-:W-:Y:S02]  /*45d0*/  @!P3 LEA R35, P0, R158, R124.reuse, 0x6 ;  /* 0x0000007c9e23b211 */ /* 0x080fe400078030ff */
[C---:B------:R-:W-:Y:S01]  /*45e0*/  @!P3 IADD3 R34, P6, P5, R26.reuse, R124, R144 ;  /* 0x0000007c1a22b210 */ /* 0x040fe20007dde090 */
[C---:B------:R-:W-:Y:S01]  /*45f0*/  @!P3 IMAD.X R27, R25.reuse, 0x1, R123, P4 ;  /* 0x00000001191bb824 */ /* 0x040fe200020e067b */
        /* <DEDUP_REMOVED lines=43> */
.L_x_4883:
[----:B------:R-:W-:Y:S05]  /*48b0*/  BSYNC B0 ;  /* 0x0000000000007941 */ /* 0x000fea0003800000 */
.L_x_4882:
[----:B------:R-:W0:Y:S01]  /*48c0*/  LDGDEPBAR ;  /* 0x00000000000079af */ /* 0x000e220000000000 */
[----:B------:R-:W-:-:S04]  /*48d0*/  IADD3 R124, P0, R26, R124, RZ ;  /* 0x0000007c1a7c7210 */ /* 0x000fc80007f1e0ff */
[----:B------:R-:W-:-:S09]  /*48e0*/  IADD3.X R123, R25, R123, RZ, P0, !PT ;  /* 0x0000007b197b7210 */ /* 0x000fd200007fe4ff */
.L_x_4879:
[----:B--2---:R-:W-:Y:S01]  /*48f0*/  FMNMX.FTZ R5, R17, R47, !PT ;  /* 0x0000002f11057209 */ /* 0x004fe20007810000 */
[----:B------:R-:W-:Y:S01]  /*4900*/  ULDC UR12, c[0x0][0x2ec] ;  /* 0x0000bb00000c7ab9 */ /* 0x000fe20000000800 */
[----:B------:R-:W-:Y:S01]  /*4910*/  FMNMX.FTZ R69, R8, R74, !PT ;  /* 0x0000004a08457209 */ /* 0x000fe20007810000 */
[----:B------:R-:W2:Y:S01]  /*4920*/  S2UR UR4, SR_CgaCtaId ;  /* 0x00000000000479c3 */ /* 0x000ea20000008800 */
[----:B------:R-:W-:Y:S01]  /*4930*/  FMNMX.FTZ R5, R41, R5, !PT ;  /* 0x0000000529057209 */ /* 0x000fe20007810000 */
[----:B------:R-:W-:Y:S01]  /*4940*/  UMOV UR5, 0x400 ;  /* 0x0000040000057882 */ /* 0x000fe20000000000 */
[----:B------:R-:W-:Y:S01]  /*4950*/  FMNMX.FTZ R69, R63, R69, !PT ;  /* 0x000000453f457209 */ /* 0x000fe20007810000 */
[----:B------:R-:W-:Y:S01]  /*4960*/  ULDC.64 UR8, c[0x0][0x218] ;  /* 0x0000860000087ab9 */ /* 0x000fe20000000a00 */
        /* <DEDUP_REMOVED lines=10> */
[----:B--2---:R-:W-:Y:S01]  /*4a10*/  ULEA UR4, UR4, UR5, 0x18 ;  /* 0x0000000504047291 */ /* 0x004fe2000f8ec03f */
        /* <DEDUP_REMOVED lines=49> */
[----:B------:R-:W2:Y:S03]  /*4d30*/  SHFL.BFLY PT, R4, R5, 0x2, 0x1f ;  /* 0x0c401f0005047f89 */ /* 0x000ea600000e0000 */
[----:B------:R-:W-:Y:S01]  /*4d40*/  LEA R155, R0, R152, 0x1 ;  /* 0x00000098009b7211 */ /* 0x000fe200078e08ff */
[----:B------:R-:W-:Y:S01]  /*4d50*/  LDSM.16.MT88.4 R136, [R152+0x3000] ;  /* 0x003000009888783b */ /* 0x000fe20000004200 */
        /* <DEDUP_REMOVED lines=8> */
[--C-:B------:R-:W-:Y:S01]  /*4de0*/  FFMA.FTZ R51, R2, UR12, -R77.reuse ;  /* 0x0000000c02337c23 */ /* 0x100fe2000801084d */
[--C-:B------:R-:W-:Y:S01]  /*4df0*/  FFMA.FTZ R32, R39, UR12, -R77.reuse ;  /* 0x0000000c27207c23 */ /* 0x100fe2000801084d */
[----:B------:R-:W1:Y:S01]  /*4e00*/  SHFL.BFLY PT, R2, R69, 0x2, 0x1f ;  /* 0x0c401f0045027f89 */ /* 0x000e6200000e0000 */
        /* <DEDUP_REMOVED lines=24> */
[----:B------:R-:W1:Y:S01]  /*4f90*/  MUFU.EX2 R88, R88 ;  /* 0x0000005800587308 */ /* 0x000e620000000800 */
[--C-:B------:R-:W-:Y:S01]  /*4fa0*/  FFMA.FTZ R53, R53, UR12, -R77.reuse ;  /* 0x0000000c35357c23 */ /* 0x100fe2000801084d */
[--C-:B------:R-:W-:Y:S01]  /*4fb0*/  FFMA.FTZ R50, R30, UR12, -R77.reuse ;  /* 0x0000000c1e327c23 */ /* 0x100fe2000801084d */
[--C-:B------:R-:W-:Y:S01]  /*4fc0*/  FFMA.FTZ R44, R31, UR12, -R77.reuse ;  /* 0x0000000c1f2c7c23 */ /* 0x100fe2000801084d */
[----:B------:R-:W2:Y:S01]  /*4fd0*/  SHFL.BFLY PT, R2, R69, 0x1, 0x1f ;  /* 0x0c201f0045027f89 */ /* 0x000ea200000e0000 */
[--C-:B------:R-:W-:Y:S01]  /*4fe0*/  FFMA.FTZ R31, R60, UR12, -R77.reuse ;  /* 0x0000000c3c1f7c23 */ /* 0x100fe2000801084d */
[--C-:B------:R-:W-:Y:S01]  /*4ff0*/  FFMA.FTZ R30, R65, UR12, -R77.reuse ;  /* 0x0000000c411e7c23 */ /* 0x100fe2000801084d */
[--C-:B------:R-:W-:Y:S01]  /*5000*/  FFMA.FTZ R34, R95, UR12, -R77.reuse ;  /* 0x0000000c5f227c23 */ /* 0x100fe2000801084d */
[----:B------:R-:W3:Y:S01]  /*5010*/  MUFU.EX2 R86, R86 ;  /* 0x0000005600567308 */ /* 0x000ee20000000800 */
[--C-:B------:R-:W-:Y:S01]  /*5020*/  FFMA.FTZ R33, R94, UR12, -R77.reuse ;  /* 0x0000000c5e217c23 */ /* 0x100fe2000801084d */
[----:B------:R-:W-:-:S06]  /*5030*/  FFMA.FTZ R119, R75, UR12, -R77 ;  /* 0x0000000c4b777c23 */ /* 0x000fcc000801084d */
[----:B------:R-:W4:Y:S01]  /*5040*/  MUFU.EX2 R73, R73 ;  /* 0x0000004900497308 */ /* 0x000f220000000800 */
[----:B-1----:R-:W-:Y:S01]  /*5050*/  F2FP.F16.F32.PACK_AB R128, R88, R89 ;  /* 0x000000595880723e */ /* 0x002fe200000000ff */
[----:B------:R-:W-:-:S06]  /*5060*/  FADD.FTZ R88, R89, R88 ;  /* 0x0000005859587221 */ /* 0x000fcc0000010000 */
[----:B------:R-:W-:Y:S01]  /*5070*/  MUFU.EX2 R72, R72 ;  /* 0x0000004800487308 */ /* 0x000fe20000000800 */
[----:B---3--:R-:W-:Y:S01]  /*5080*/  F2FP.F16.F32.PACK_AB R130, R76, R86 ;  /* 0x000000564c82723e */ /* 0x008fe200000000ff */
[----:B------:R-:W-:Y:S01]  /*5090*/  FADD.FTZ R88, R86, R88 ;  /* 0x0000005856587221 */ /* 0x000fe20000010000 */
[----:B--2---:R-:W-:Y:S01]  /*50a0*/  FMNMX.FTZ R69, R69, R2, !PT ;  /* 0x0000000245457209 */ /* 0x004fe20007810000 */
[----:B------:R-:W-:Y:S02]  /*50b0*/  FFMA.FTZ R2, R14, UR12, -R77 ;  /* 0x0000000c0e027c23 */ /* 0x000fe4000801084d */
[----:B------:R-:W-:Y:S01]  /*50c0*/  FADD.FTZ R88, R76, R88 ;  /* 0x000000584c587221 */ /* 0x000fe20000010000 */
[----:B------:R-:W1:Y:S01]  /*50d0*/  LDSM.16.MT88.4 R12, [R155+0x3400] ;  /* 0x003400009b0c783b */ /* 0x000e620000004200 */
[C---:B------:R-:W-:Y:S01]  /*50e0*/  FSETP.NEU.FTZ.AND P0, PT, R69.reuse, -INF , PT ;  /* 0xff8000004500780b */ /* 0x040fe20003f1d000 */
[----:B------:R-:W-:Y:S01]  /*50f0*/  FMUL.FTZ R39, R69, UR12 ;  /* 0x0000000c45277c20 */ /* 0x000fe20008410000 */
[----:B------:R-:W-:Y:S01]  /*5100*/  MUFU.EX2 R61, R61 ;  /* 0x0000003d003d7308 */ /* 0x000fe20000000800 */
[----:B----4-:R-:W-:-:S03]  /*5110*/  FADD.FTZ R88, R73, R88 ;  /* 0x0000005849587221 */ /* 0x010fc60000010000 */
[----:B------:R-:W-:Y:S02]  /*5120*/  FSEL R39, R39, RZ, P0 ;  /* 0x000000ff27277208 */ /* 0x000fe40000000000 */
[----:B------:R-:W-:Y:S02]  /*5130*/  LEA R154, P0, R124, UR8, 0x1 ;  /* 0x000000087c9a7c11 */ /* 0x000fe4000f8008ff */
        /* <DEDUP_REMOVED lines=34> */
[----:B------:R-:W-:Y:S01]  /*5360*/  FADD.FTZ R84, R85, R84 ;  /* 0x0000005455547221 */ /* 0x000fe20000010000 */
[--C-:B------:R-:W-:Y:S01]  /*5370*/  FFMA.FTZ R48, R48, UR12, -R39.reuse ;  /* 0x0000000c30307c23 */ /* 0x100fe20008010827 */
[--C-:B------:R-:W-:Y:S01]  /*5380*/  FFMA.FTZ R42, R42, UR12, -R39.reuse ;  /* 0x0000000c2a2a7c23 */ /* 0x100fe20008010827 */
[--C-:B------:R-:W-:Y:S01]  /*5390*/  FFMA.FTZ R43, R43, UR12, -R39.reuse ;  /* 0x0000000c2b2b7c23 */ /* 0x100fe20008010827 */
[--C-:B------:R-:W-:Y:S01]  /*53a0*/  FFMA.FTZ R37, R37, UR12, -R39.reuse ;  /* 0x0000000c25257c23 */ /* 0x100fe20008010827 */
[----:B------:R-:W-:Y:S01]  /*53b0*/  FFMA.FTZ R120, R38, UR12, -R39 ;  /* 0x0000000c26787c23 */ /* 0x000fe20008010827 */
[----:B------:R-:W-:Y:S01]  /*53c0*/  MUFU.EX2 R74, R74 ;  /* 0x0000004a004a7308 */ /* 0x000fe20000000800 */
[----:B------:R-:W-:-:S07]  /*53d0*/  LEA.HI.X R153, R124, UR9, R123, 0x1, P0 ;  /* 0x000000097c997c11 */ /* 0x000fce00080f0c7b */
[----:B------:R-:W2:Y:S01]  /*53e0*/  MUFU.EX2 R64, R64 ;  /* 0x0000004000407308 */ /* 0x000ea20000000800 */
[----:B----4-:R-:W-:Y:S01]  /*53f0*/  F2FP.F16.F32.PACK_AB R131, R79, R87 ;  /* 0x000000574f83723e */ /* 0x010fe200000000ff */
[----:B------:R-:W-:-:S04]  /*5400*/  FADD.FTZ R87, R87, R84 ;  /* 0x0000005457577221 */ /* 0x000fc80000010000 */
[----:B------:R-:W-:Y:S02]  /*5410*/  FADD.FTZ R87, R79, R87 ;  /* 0x000000574f577221 */ /* 0x000fe40000010000 */
[C---:B------:R-:W-:Y:S01]  /*5420*/  HMMA.16816.F32 R140, R128.reuse, R136, RZ ;  /* 0x00000088808c723c */ /* 0x040fe200000018ff */
[----:B------:R-:W-:Y:S05]  /*5430*/  MUFU.EX2 R63, R63 ;  /* 0x0000003f003f7308 */ /* 0x000fea0000000800 */
[C---:B------:R-:W-:Y:S03]  /*5440*/  HMMA.16816.F32 R136, R128.reuse, R138, RZ ;  /* 0x0000008a8088723c */ /* 0x040fe600000018ff */
[----:B------:R-:W4:Y:S03]  /*5450*/  MUFU.EX2 R58, R58 ;  /* 0x0000003a003a7308 */ /* 0x000f260000000800 */
[C---:B------:R-:W-:Y:S05]  /*5460*/  HMMA.16816.F32 R132, R128.reuse, R4, RZ ;  /* 0x000000048084723c */ /* 0x040fea00000018ff */
        /* <DEDUP_REMOVED lines=8> */
[----:B------:R-:W2:Y:S01]  /*54f0*/  MUFU.EX2 R52, R52 ;  /* 0x0000003400347308 */ /* 0x000ea20000000800 */
[----:B----4-:R-:W-:Y:S01]  /*5500*/  F2FP.F16.F32.PACK_AB R7, R58, R63 ;  /* 0x0000003f3a07723e */ /* 0x010fe200000000ff */
[----:B------:R-:W-:Y:S01]  /*5510*/  FADD.FTZ R74, R64, R74 ;  /* 0x0000004a404a7221 */ /* 0x000fe20000010000 */
[----:B------:R-:W-:-:S03]  /*5520*/  FADD.FTZ R72, R56, R72 ;  /* 0x0000004838487221 */ /* 0x000fc60000010000 */
[----:B------:R-:W-:Y:S02]  /*5530*/  FADD.FTZ R63, R63, R74 ;  /* 0x0000004a3f3f7221 */ /* 0x000fe40000010000 */
[----:B------:R-:W-:Y:S01]  /*5540*/  MUFU.EX2 R51, R51 ;  /* 0x0000003300337308 */ /* 0x000fe20000000800 */
[----:B------:R-:W-:Y:S01]  /*5550*/  HMMA.16816.F32 R140, R4, R16, R140 ;  /* 0x00000010048c723c */ /* 0x000fe2000000188c */
[----:B------:R-:W-:-:S05]  /*5560*/  FADD.FTZ R63, R58, R63 ;  /* 0x0000003f3a3f7221 */ /* 0x000fca0000010000 */
[C---:B------:R-:W-:Y:S01]  /*5570*/  HMMA.16816.F32 R136, R4.reuse, R18, R136 ;  /* 0x000000120488723c */ /* 0x040fe20000001888 */
[----:B------:R-:W4:Y:S01]  /*5580*/  MUFU.EX2 R50, R50 ;  /* 0x0000003200327308 */ /* 0x000f220000000800 */
[----:B------:R-:W5:Y:S04]  /*5590*/  LDSM.16.MT88.4 R16, [R152+0x3c00] ;  /* 0x003c00009810783b */ /* 0x000f680000004200 */
[C---:B-1----:R-:W-:Y:S03]  /*55a0*/  HMMA.16816.F32 R132, R4.reuse, R12, R132 ;  /* 0x0000000c0484723c */ /* 0x042fe60000001884 */
[----:B------:R-:W-:Y:S03]  /*55b0*/  MUFU.EX2 R55, R55 ;  /* 0x0000003700377308 */ /* 0x000fe60000000800 */
[----:B------:R-:W-:Y:S01]  /*55c0*/  HMMA.16816.F32 R128, R4, R14, R128 ;  /* 0x0000000e0480723c */ /* 0x000fe20000001880 */
[----:B------:R-:W1:Y:S04]  /*55d0*/  LDSM.16.MT88.4 R12, [R155+0x3c00] ;  /* 0x003c00009b0c783b */ /* 0x000e680000004200 */
[----:B------:R-:W3:Y:S02]  /*55e0*/  MUFU.EX2 R0, R0 ;  /* 0x0000000000007308 */ /* 0x000ee40000000800 */
[----:B--2---:R-:W-:Y:S01]  /*55f0*/  F2FP.F16.F32.PACK_AB R4, R52, R53 ;  /* 0x000000353404723e */ /* 0x004fe200000000ff */
[----:B------:R-:W-:Y:S01]  /*5600*/  FADD.FTZ R53, R53, R72 ;  /* 0x0000004835357221 */ /* 0x000fe20000010000 */
[----:B----4-:R-:W-:-:S03]  /*5610*/  F2FP.F16.F32.PACK_AB R6, R50, R51 ;  /* 0x000000333206723e */ /* 0x010fc600000000ff */
[----:B------:R-:W-:Y:S01]  /*5620*/  FADD.FTZ R53, R52, R53 ;  /* 0x0000003534357221 */ /* 0x000fe20000010000 */
[----:B------:R-:W-:Y:S03]  /*5630*/  MUFU.EX2 R62, R62 ;  /* 0x0000003e003e7308 */ /* 0x000fe60000000800 */
[----:B------:R-:W-:-:S04]  /*5640*/  FADD.FTZ R51, R51, R53 ;  /* 0x0000003533337221 */ /* 0x000fc80000010000 */
[----:B------:R-:W-:Y:S01]  /*5650*/  FADD.FTZ R51, R50, R51 ;  /* 0x0000003332337221 */ /* 0x000fe20000010000 */
[----:B------:R-:W2:Y:S01]  /*5660*/  MUFU.EX2 R57, R57 ;  /* 0x0000003900397308 */ /* 0x000ea20000000800 */
[----:B---3--:R-:W-:Y:S01]  /*5670*/  F2FP.F16.F32.PACK_AB R5, R0, R55 ;  /* 0x000000370005723e */ /* 0x008fe200000000ff */
[----:B------:R-:W-:-:S04]  /*5680*/  FADD.FTZ R55, R55, R63 ;  /* 0x0000003f37377221 */ /* 0x000fc80000010000 */
[----:B------:R-:W-:Y:S01]  /*5690*/  FADD.FTZ R55, R0, R55 ;  /* 0x0000003700377221 */ /* 0x000fe20000010000 */
[----:B------:R-:W-:Y:S01]  /*56a0*/  FFMA.FTZ R0, R45, UR12, -R39 ;  /* 0x0000000c2d007c23 */ /* 0x000fe20008010827 */
[----:B------:R-:W3:Y:S08]  /*56b0*/  MUFU.EX2 R47, R47 ;  /* 0x0000002f002f7308 */ /* 0x000ef00000000800 */
[----:B------:R-:W4:Y:S01]  /*56c0*/  MUFU.EX2 R46, R46 ;  /* 0x0000002e002e7308 */ /* 0x000f220000000800 */
[----:B--2---:R-:W-:Y:S01]  /*56d0*/  F2FP.F16.F32.PACK_AB R7, R57, R62 ;  /* 0x0000003e3907723e */ /* 0x004fe200000000ff */
[----:B------:R-:W-:-:S04]  /*56e0*/  FADD.FTZ R62, R62, R55 ;  /* 0x000000373e3e7221 */ /* 0x000fc80000010000 */
[----:B------:R-:W-:Y:S02]  /*56f0*/  FADD.FTZ R62, R57, R62 ;  /* 0x0000003e393e7221 */ /* 0x000fe40000010000 */
[----:B------:R-:W-:Y:S01]  /*5700*/  MUFU.EX2 R44, R44 ;  /* 0x0000002c002c7308 */ /* 0x000fe20000000800 */
[----:B------:R-:W-:Y:S01]  /*5710*/  HMMA.16816.F32 R140, R4, R20, R140 ;  /* 0x00000014048c723c */ /* 0x000fe2000000188c */
[----:B---3--:R-:W-:-:S05]  /*5720*/  FADD.FTZ R51, R47, R51 ;  /* 0x000000332f337221 */ /* 0x008fca0000010000 */
[C---:B------:R-:W-:Y:S01]  /*5730*/  HMMA.16816.F32 R136, R4.reuse, R22, R136 ;  /* 0x000000160488723c */ /* 0x040fe20000001888 */
[----:B------:R-:W2:Y:S01]  /*5740*/  MUFU.EX2 R41, R41 ;  /* 0x0000002900297308 */ /* 0x000ea20000000800 */
[----:B------:R-:W-:Y:S04]  /*5750*/  LDSM.16.MT88.4 R20, [R155+0x4000] ;  /* 0x004000009b14783b */ /* 0x000fe80000004200 */
[C---:B------:R-:W-:Y:S03]  /*5760*/  HMMA.16816.F32 R132, R4.reuse, R8, R132 ;  /* 0x000000080484723c */ /* 0x040fe60000001884 */
[----:B------:R-:W3:Y:S03]  /*5770*/  MUFU.EX2 R60, R60 ;  /* 0x0000003c003c7308 */ /* 0x000ee60000000800 */
[----:B------:R-:W-:Y:S01]  /*5780*/  HMMA.16816.F32 R128, R4, R10, R128 ;  /* 0x0000000a0480723c */ /* 0x000fe20000001880 */
[----:B------:R-:W1:Y:S04]  /*5790*/  LDSM.16.MT88.4 R8, [R152+0x4000] ;  /* 0x004000009808783b */ /* 0x000e680000004200 */
[----:B------:R-:W5:Y:S02]  /*57a0*/  MUFU.EX2 R65, R65 ;  /* 0x0000004100417308 */ /* 0x000f640000000800 */
[C---:B----4-:R-:W-:Y:S01]  /*57b0*/  F2FP.F16.F32.PACK_AB R4, R46.reuse, R47 ;  /* 0x0000002f2e04723e */ /* 0x050fe200000000ff */
[----:B------:R-:W-:Y:S01]  /*57c0*/  FADD.FTZ R46, R46, R51 ;  /* 0x000000332e2e7221 */ /* 0x000fe20000010000 */
[----:B--2---:R-:W-:-:S03]  /*57d0*/  F2FP.F16.F32.PACK_AB R6, R41, R44 ;  /* 0x0000002c2906723e */ /* 0x004fc600000000ff */
[----:B------:R-:W-:Y:S01]  /*57e0*/  FADD.FTZ R46, R44, R46 ;  /* 0x0000002e2c2e7221 */ /* 0x000fe20000010000 */
[----:B------:R-:W2:Y:S01]  /*57f0*/  MUFU.EX2 R78, R78 ;  /* 0x0000004e004e7308 */ /* 0x000ea20000000800 */
[----:B---3--:R-:W-:Y:S02]  /*5800*/  FADD.FTZ R62, R60, R62 ;  /* 0x0000003e3c3e7221 */ /* 0x008fe40000010000 */
[----:B------:R-:W-:-:S05]  /*5810*/  FADD.FTZ R46, R41, R46 ;  /* 0x0000002e292e7221 */ /* 0x000fca0000010000 */
[----:B------:R-:W3:Y:S01]  /*5820*/  MUFU.EX2 R68, R68 ;  /* 0x0000004400447308 */ /* 0x000ee20000000800 */
[C---:B-----5:R-:W-:Y:S01]  /*5830*/  F2FP.F16.F32.PACK_AB R5, R65.reuse, R60 ;  /* 0x0000003c4105723e */ /* 0x060fe200000000ff */
[----:B------:R-:W-:-:S06]  /*5840*/  FADD.FTZ R65, R65, R62 ;  /* 0x0000003e41417221 */ /* 0x000fcc0000010000 */
[----:B------:R-:W-:Y:S01]  /*5850*/  MUFU.EX2 R40, R40 ;  /* 0x0000002800287308 */ /* 0x000fe20000000800 */
[----:B--2---:R-:W-:-:S07]  /*5860*/  FADD.FTZ R65, R78, R65 ;  /* 0x000000414e417221 */ /* 0x004fce0000010000 */
[----:B------:R-:W2:Y:S01]  /*5870*/  MUFU.EX2 R36, R36 ;  /* 0x0000002400247308 */ /* 0x000ea20000000800 */
[C---:B---3--:R-:W-:Y:S01]  /*5880*/  F2FP.F16.F32.PACK_AB R7, R68.reuse, R78 ;  /* 0x0000004e4407723e */ /* 0x048fe200000000ff */
[----:B------:R-:W-:-:S06]  /*5890*/  FADD.FTZ R68, R68, R65 ;  /* 0x0000004144447221 */ /* 0x000fcc0000010000 */
[----:B------:R-:W-:Y:S01]  /*58a0*/  MUFU.EX2 R35, R35 ;  /* 0x0000002300237308 */ /* 0x000fe20000000800 */
[C---:B------:R-:W-:Y:S06]  /*58b0*/  HMMA.16816.F32 R140, R4.reuse, R16, R140 ;  /* 0x00000010048c723c */ /* 0x040fec000000188c */
[C---:B------:R-:W-:Y:S01]  /*58c0*/  HMMA.16816.F32 R136, R4.reuse, R18, R136 ;  /* 0x000000120488723c */ /* 0x040fe20000001888 */
[----:B------:R-:W3:Y:S01]  /*58d0*/  MUFU.EX2 R34, R34 ;  /* 0x0000002200227308 */ /* 0x000ee20000000800 */
[----:B------:R-:W4:Y:S04]  /*58e0*/  LDSM.16.MT88.4 R16, [R152+0x4400] ;  /* 0x004400009810783b */ /* 0x000f280000004200 */
[C---:B-1----:R-:W-:Y:S03]  /*58f0*/  HMMA.16816.F32 R132, R4.reuse, R12, R132 ;  /* 0x0000000c0484723c */ /* 0x042fe60000001884 */
[----:B------:R-:W1:Y:S03]  /*5900*/  MUFU.EX2 R71, R71 ;  /* 0x0000004700477308 */ /* 0x000e660000000800 */
[----:B------:R-:W-:Y:S01]  /*5910*/  HMMA.16816.F32 R128, R4, R14, R128 ;  /* 0x0000000e0480723c */ /* 0x000fe20000001880 */
[----:B------:R-:W5:Y:S04]  /*5920*/  LDSM.16.MT88.4 R12, [R155+0x4400] ;  /* 0x004400009b0c783b */ /* 0x000f680000004200 */
[----:B------:R-:W1:Y:S02]  /*5930*/  MUFU.EX2 R83, R83 ;  /* 0x0000005300537308 */ /* 0x000e640000000800 */
[----:B--2---:R-:W-:Y:S01]  /*5940*/  F2FP.F16.F32.PACK_AB R4, R36, R40 ;  /* 0x000000282404723e */ /* 0x004fe200000000ff */
[----:B------:R-:W-:Y:S01]  /*5950*/  FADD.FTZ R40, R40, R46 ;  /* 0x0000002e28287221 */ /* 0x000fe20000010000 */
[----:B---3--:R-:W-:-:S03]  /*5960*/  F2FP.F16.F32.PACK_AB R6, R34, R35 ;  /* 0x000000232206723e */ /* 0x008fc600000000ff */
[----:B------:R-:W-:Y:S01]  /*5970*/  FADD.FTZ R40, R36, R40 ;  /* 0x0000002824287221 */ /* 0x000fe20000010000 */
[----:B------:R-:W2:Y:S01]  /*5980*/  MUFU.EX2 R82, R82 ;  /* 0x0000005200527308 */ /* 0x000ea20000000800 */
[----:B-1----:R-:W-:Y:S02]  /*5990*/  FADD.FTZ R68, R71, R68 ;  /* 0x0000004447447221 */ /* 0x002fe40000010000 */
[----:B------:R-:W-:-:S04]  /*59a0*/  FADD.FTZ R35, R35, R40 ;  /* 0x0000002823237221 */ /* 0x000fc80000010000 */
[----:B------:R-:W-:Y:S01]  /*59b0*/  FADD.FTZ R35, R34, R35 ;  /* 0x0000002322237221 */ /* 0x000fe20000010000 */
[----:B------:R-:W1:Y:S01]  /*59c0*/  MUFU.EX2 R81, R81 ;  /* 0x0000005100517308 */ /* 0x000e620000000800 */
[C---:B------:R-:W-:Y:S01]  /*59d0*/  F2FP.F16.F32.PACK_AB R5, R83.reuse, R71 ;  /* 0x000000475305723e */ /* 0x040fe200000000ff */
[----:B------:R-:W-:-:S06]  /*59e0*/  FADD.FTZ R83, R83, R68 ;  /* 0x0000004453537221 */ /* 0x000fcc0000010000 */
[----:B------:R-:W-:Y:S01]  /*59f0*/  MUFU.EX2 R33, R33 ;  /* 0x0000002100217308 */ /* 0x000fe20000000800 */
[----:B--2---:R-:W-:-:S07]  /*5a00*/  FADD.FTZ R83, R82, R83 ;  /* 0x0000005352537221 */ /* 0x004fce0000010000 */
[----:B------:R-:W2:Y:S01]  /*5a10*/  MUFU.EX2 R32, R32 ;  /* 0x0000002000207308 */ /* 0x000ea20000000800 */
[C---:B-1----:R-:W-:Y:S01]  /*5a20*/  F2FP.F16.F32.PACK_AB R7, R81.reuse, R82 ;  /* 0x000000525107723e */ /* 0x042fe200000000ff */
[----:B------:R-:W-:-:S06]  /*5a30*/  FADD.FTZ R81, R81, R83 ;  /* 0x0000005351517221 */ /* 0x000fcc0000010000 */
[----:B------:R-:W1:Y:S01]  /*5a40*/  MUFU.EX2 R31, R31 ;  /* 0x0000001f001f7308 */ /* 0x000e620000000800 */
[C---:B------:R-:W-:Y:S06]  /*5a50*/  HMMA.16816.F32 R140, R4.reuse, R8, R140 ;  /* 0x00000008048c723c */ /* 0x040fec000000188c */
[----:B------:R-:W-:Y:S01]  /*5a60*/  HMMA.16816.F32 R136, R4, R10, R136 ;  /* 0x0000000a0488723c */ /* 0x000fe20000001888 */
[----:B------:R-:W3:Y:S01]  /*5a70*/  MUFU.EX2 R30, R30 ;  /* 0x0000001e001e7308 */ /* 0x000ee20000000800 */
[----:B--2---:R-:W-:Y:S01]  /*5a80*/  F2FP.F16.F32.PACK_AB R8, R32, R33 ;  /* 0x000000212008723e */ /* 0x004fe200000000ff */
[----:B------:R-:W-:-:S03]  /*5a90*/  FADD.FTZ R33, R33, R35 ;  /* 0x0000002321217221 */ /* 0x000fc60000010000 */
[C---:B------:R-:W-:Y:S01]  /*5aa0*/  HMMA.16816.F32 R132, R4.reuse, R20, R132 ;  /* 0x000000140484723c */ /* 0x040fe20000001884 */
[----:B------:R-:W-:Y:S02]  /*5ab0*/  FADD.FTZ R33, R32, R33 ;  /* 0x0000002120217221 */ /* 0x000fe40000010000 */
[----:B------:R-:W-:Y:S02]  /*5ac0*/  MUFU.EX2 R80, R80 ;  /* 0x0000005000507308 */ /* 0x000fe40000000800 */
[----:B-1----:R-:W-:Y:S01]  /*5ad0*/  FADD.FTZ R33, R31, R33 ;  /* 0x000000211f217221 */ /* 0x002fe20000010000 */
[----:B------:R-:W-:Y:S01]  /*5ae0*/  HMMA.16816.F32 R128, R4, R22, R128 ;  /* 0x000000160480723c */ /* 0x000fe20000001880 */
[----:B------:R-:W1:Y:S04]  /*5af0*/  LDSM.16.MT88.4 R4, [R152+0x4800] ;  /* 0x004800009804783b */ /* 0x000e680000004200 */
[----:B------:R-:W2:Y:S01]  /*5b00*/  MUFU.EX2 R59, R59 ;  /* 0x0000003b003b7308 */ /* 0x000ea20000000800 */
[----:B------:R-:W1:Y:S01]  /*5b10*/  LDSM.16.MT88.4 R20, [R155+0x4800] ;  /* 0x004800009b14783b */ /* 0x000e620000004200 */
[C---:B---3--:R-:W-:Y:S01]  /*5b20*/  F2FP.F16.F32.PACK_AB R10, R30.reuse, R31 ;  /* 0x0000001f1e0a723e */ /* 0x048fe200000000ff */
[----:B------:R-:W-:-:S05]  /*5b30*/  FADD.FTZ R33, R30, R33 ;  /* 0x000000211e217221 */ /* 0x000fca0000010000 */
        /* <DEDUP_REMOVED lines=10> */
[----:B------:R-:W3:Y:S01]  /*5be0*/  MUFU.EX2 R27, R27 ;  /* 0x0000001b001b7308 */ /* 0x000ee20000000800 */
[C---:B----4-:R-:W-:Y:S06]  /*5bf0*/  HMMA.16816.F32 R140, R8.reuse, R16, R140 ;  /* 0x00000010088c723c */ /* 0x050fec000000188c */
[----:B------:R-:W-:Y:S01]  /*5c00*/  HMMA.16816.F32 R136, R8, R18, R136 ;  /* 0x000000120888723c */ /* 0x000fe20000001888 */
[----:B------:R-:W4:Y:S01]  /*5c10*/  MUFU.EX2 R26, R26 ;  /* 0x0000001a001a7308 */ /* 0x000f220000000800 */
[----:B--2---:R-:W-:Y:S01]  /*5c20*/  F2FP.F16.F32.PACK_AB R16, R28, R29 ;  /* 0x0000001d1c10723e */ /* 0x004fe200000000ff */
[----:B------:R-:W-:-:S03]  /*5c30*/  FADD.FTZ R29, R29, R33 ;  /* 0x000000211d1d7221 */ /* 0x000fc60000010000 */
[C---:B-----5:R-:W-:Y:S01]  /*5c40*/  HMMA.16816.F32 R132, R8.reuse, R12, R132 ;  /* 0x0000000c0884723c */ /* 0x060fe20000001884 */
[----:B------:R-:W-:Y:S02]  /*5c50*/  FADD.FTZ R29, R28, R29 ;  /* 0x0000001d1c1d7221 */ /* 0x000fe40000010000 */
[----:B------:R-:W2:Y:S02]  /*5c60*/  MUFU.EX2 R54, R54 ;  /* 0x0000003600367308 */ /* 0x000ea40000000800 */
[----:B---3--:R-:W-:Y:S01]  /*5c70*/  FADD.FTZ R29, R27, R29 ;  /* 0x0000001d1b1d7221 */ /* 0x008fe20000010000 */
[----:B------:R-:W-:Y:S01]  /*5c80*/  HMMA.16816.F32 R128, R8, R14, R128 ;  /* 0x0000000e0880723c */ /* 0x000fe20000001880 */
[----:B------:R-:W3:Y:S04]  /*5c90*/  LDSM.16.MT88.4 R12, [R152+0x4c00] ;  /* 0x004c0000980c783b */ /* 0x000ee80000004200 */
[----:B------:R-:W5:Y:S01]  /*5ca0*/  MUFU.EX2 R49, R49 ;  /* 0x0000003100317308 */ /* 0x000f620000000800 */
[----:B------:R-:W3:Y:S01]  /*5cb0*/  LDSM.16.MT88.4 R8, [R155+0x4c00] ;  /* 0x004c00009b08783b */ /* 0x000ee20000004200 */
[C---:B----4-:R-:W-:Y:S01]  /*5cc0*/  F2FP.F16.F32.PACK_AB R18, R26.reuse, R27 ;  /* 0x0000001b1a12723e */ /* 0x050fe200000000ff */
[----:B------:R-:W-:-:S05]  /*5cd0*/  FADD.FTZ R26, R26, R29 ;  /* 0x0000001d1a1a7221 */ /* 0x000fca0000010000 */
[----:B------:R-:W4:Y:S01]  /*5ce0*/  MUFU.EX2 R48, R48 ;  /* 0x0000003000307308 */ /* 0x000f220000000800 */
[----:B--2---:R-:W-:-:S07]  /*5cf0*/  FADD.FTZ R67, R54, R67 ;  /* 0x0000004336437221 */ /* 0x004fce0000010000 */
[----:B------:R-:W2:Y:S01]  /*5d00*/  MUFU.EX2 R0, R0 ;  /* 0x0000000000007308 */ /* 0x000ea20000000800 */
[C---:B-----5:R-:W-:Y:S01]  /*5d10*/  F2FP.F16.F32.PACK_AB R17, R49.reuse, R54 ;  /* 0x000000363111723e */ /* 0x060fe200000000ff */
[----:B------:R-:W-:-:S06]  /*5d20*/  FADD.FTZ R49, R49, R67 ;  /* 0x0000004331317221 */ /* 0x000fcc0000010000 */
[----:B------:R-:W5:Y:S01]  /*5d30*/  MUFU.EX2 R25, R25 ;  /* 0x0000001900197308 */ /* 0x000f620000000800 */
[----:B----4-:R-:W-:-:S07]  /*5d40*/  FADD.FTZ R49, R48, R49 ;  /* 0x0000003130317221 */ /* 0x010fce0000010000 */
[----:B------:R-:W4:Y:S01]  /*5d50*/  MUFU.EX2 R42, R42 ;  /* 0x0000002a002a7308 */ /* 0x000f220000000800 */
[C---:B--2---:R-:W-:Y:S01]  /*5d60*/  F2FP.F16.F32.PACK_AB R19, R0.reuse, R48 ;  /* 0x000000300013723e */ /* 0x044fe200000000ff */
[----:B------:R-:W-:-:S06]  /*5d70*/  FADD.FTZ R49, R0, R49 ;  /* 0x0000003100317221 */ /* 0x000fcc0000010000 */
[----:B------:R-:W2:Y:S01]  /*5d80*/  MUFU.EX2 R24, R24 ;  /* 0x0000001800187308 */ /* 0x000ea20000000800 */
[----:B-1----:R-:W-:Y:S01]  /*5d90*/  HMMA.16816.F32 R140, R16, R4, R140 ;  /* 0x00000004108c723c */ /* 0x002fe2000000188c */
[----:B-----5:R-:W-:-:S05]  /*5da0*/  FADD.FTZ R26, R25, R26 ;  /* 0x0000001a191a7221 */ /* 0x020fca0000010000 */
[----:B------:R-:W-:Y:S01]  /*5db0*/  HMMA.16816.F32 R136, R16, R6, R136 ;  /* 0x000000061088723c */ /* 0x000fe20000001888 */
[----:B------:R-:W1:Y:S01]  /*5dc0*/  MUFU.EX2 R2, R2 ;  /* 0x0000000200027308 */ /* 0x000e620000000800 */
[----:B----4-:R-:W-:-:S04]  /*5dd0*/  FADD.FTZ R49, R42, R49 ;  /* 0x000000312a317221 */ /* 0x010fc80000010000 */
[C---:B------:R-:W-:Y:S03]  /*5de0*/  HMMA.16816.F32 R132, R16.reuse, R20, R132 ;  /* 0x000000141084723c */ /* 0x040fe60000001884 */
[----:B------:R-:W4:Y:S01]  /*5df0*/  MUFU.EX2 R119, R119 ;  /* 0x0000007700777308 */ /* 0x000f220000000800 */
[C---:B--2---:R-:W-:Y:S01]  /*5e00*/  F2FP.F16.F32.PACK_AB R4, R24.reuse, R25 ;  /* 0x000000191804723e */ /* 0x044fe200000000ff */
[----:B------:R-:W-:Y:S01]  /*5e10*/  FADD.FTZ R26, R24, R26 ;  /* 0x0000001a181a7221 */ /* 0x000fe20000010000 */
[----:B------:R-:W-:Y:S05]  /*5e20*/  HMMA.16816.F32 R128, R16, R22, R128 ;  /* 0x000000161080723c */ /* 0x000fea0000001880 */
[----:B------:R-:W2:Y:S01]  /*5e30*/  MUFU.EX2 R43, R43 ;  /* 0x0000002b002b7308 */ /* 0x000ea20000000800 */
[----:B-1----:R-:W-:-:S07]  /*5e40*/  FADD.FTZ R26, R2, R26 ;  /* 0x0000001a021a7221 */ /* 0x002fce0000010000 */
[----:B------:R-:W1:Y:S01]  /*5e50*/  MUFU.EX2 R37, R37 ;  /* 0x0000002500257308 */ /* 0x000e620000000800 */
[C---:B----4-:R-:W-:Y:S01]  /*5e60*/  F2FP.F16.F32.PACK_AB R6, R119.reuse, R2 ;  /* 0x000000027706723e */ /* 0x050fe200000000ff */
[----:B------:R-:W-:-:S06]  /*5e70*/  FADD.FTZ R119, R119, R26 ;  /* 0x0000001a77777221 */ /* 0x000fcc0000010000 */
[----:B------:R-:W4:Y:S01]  /*5e80*/  MUFU.EX2 R120, R120 ;  /* 0x0000007800787308 */ /* 0x000f220000000800 */
[C---:B--2---:R-:W-:Y:S01]  /*5e90*/  F2FP.F16.F32.PACK_AB R5, R43.reuse, R42 ;  /* 0x0000002a2b05723e */ /* 0x044fe200000000ff */
[----:B------:R-:W-:-:S04]  /*5ea0*/  FADD.FTZ R49, R43, R49 ;  /* 0x000000312b317221 */ /* 0x000fc80000010000 */
[----:B-1----:R-:W-:Y:S01]  /*5eb0*/  FADD.FTZ R49, R37, R49 ;  /* 0x0000003125317221 */ /* 0x002fe20000010000 */
[----:B----4-:R-:W-:-:S03]  /*5ec0*/  F2FP.F16.F32.PACK_AB R7, R120, R37 ;  /* 0x000000257807723e */ /* 0x010fc600000000ff */
[----:B------:R-:W-:-:S04]  /*5ed0*/  FADD.FTZ R120, R120, R49 ;  /* 0x0000003178787221 */ /* 0x000fc80000010000 */
[C---:B---3--:R-:W-:Y:S06]  /*5ee0*/  HMMA.16816.F32 R140, R4.reuse, R12, R140 ;  /* 0x0000000c048c723c */ /* 0x048fec000000188c */
        /* <DEDUP_REMOVED lines=70> */
.L_x_4885:
[----:B------:R-:W-:-:S04]  /*6350*/  LEA R2, -R160, RZ, 0x7 ;  /* 0x000000ffa0027211 */ /* 0x000fc800078e39ff */
[----:B------:R-:W-:-:S07]  /*6360*/  SHF.R.S32.HI R0, RZ, 0x1f, R2 ;  /* 0x0000001fff007819 */ /* 0x000fce0000011402 */
.L_x_4886:
[----:B------:R-:W-:Y:S01]  /*6370*/  ULDC UR4, c[0x0][0x2d0] ;  /* 0x0000b40000047ab9 */ /* 0x000fe20000000800 */
[----:B------:R-:W-:Y:S02]  /*6380*/  LEA R156, P5, R2, R156, 0x1 ;  /* 0x0000009c029c7211 */ /* 0x000fe400078a08ff */
        /* <DEDUP_REMOVED lines=9> */
[----:B------:R-:W-:Y:S01]  /*6420*/  @!P0 LEA.HI.X R161, R160, R101, R161, 0x6, P2 ;  /* 0x00000065a0a18211 */ /* 0x000fe200010f34a1 */
[----:B------:R-:W-:Y:S01]  /*6430*/  @!P0 IMAD.MOV.U32 R12, RZ, RZ, R156 ;  /* 0x000000ffff0c8224 */ /* 0x000fe200078e009c */
[----:B------:R-:W-:Y:S01]  /*6440*/  @!P0 IADD3 R5, P3, R2, R5, RZ ;  /* 0x0000000502058210 */ /* 0x000fe20007f7e0ff */
[----:B------:R-:W-:Y:S01]  /*6450*/  @!P0 IMAD.MOV.U32 R13, RZ, RZ, R157 ;  /* 0x000000ffff0d8224 */ /* 0x000fe200078e009d */
[----:B------:R-:W-:Y:S01]  /*6460*/  @!P0 LEA R10, P4, R4, UR6, 0x1 ;  /* 0x00000006040a8c11 */ /* 0x000fe2000f8808ff */
[----:B------:R-:W-:Y:S01]  /*6470*/  @P0 STS [R147+0x3004], RZ ;  /* 0x003004ff93000388 */ /* 0x000fe20000000800 */
[----:B------:R-:W-:Y:S01]  /*6480*/  @!P0 IADD3 R7, P2, R2, R8, RZ ;  /* 0x0000000802078210 */ /* 0x000fe20007f5e0ff */
[----:B------:R-:W-:Y:S01]  /*6490*/  @!P0 IMAD.X R161, R0, 0x1, R161, P3 ;  /* 0x0000000100a18824 */ /* 0x000fe200018e06a1 */
[----:B------:R-:W-:Y:S01]  /*64a0*/  @!P0 LEA R8, P3, R5, UR6, 0x1 ;  /* 0x0000000605088c11 */ /* 0x000fe2000f8608ff */
[----:B------:R-:W-:Y:S01]  /*64b0*/  @P0 STS.64 [R147+0x3008], RZ ;  /* 0x003008ff93000388 */ /* 0x000fe20000000a00 */
[----:B------:R-:W-:Y:S01]  /*64c0*/  @!P0 LEA.HI.X R11, R4, UR7, R100, 0x1, P4 ;  /* 0x00000007040b8c11 */ /* 0x000fe2000a0f0c64 */
[----:B------:R-:W-:Y:S01]  /*64d0*/  IMAD.SHL.U32 R2, R121, 0x80, RZ ;  /* 0x0000008079027824 */ /* 0x000fe200078e00ff */
[----:B------:R-:W-:Y:S01]  /*64e0*/  @!P0 IADD3.X R6, R0, R9, R6, P2, !PT ;  /* 0x0000000900068210 */ /* 0x000fe200017fe406 */
[----:B------:R-:W-:Y:S01]  /*64f0*/  @!PT LDS RZ, [RZ] ;  /* 0x00000000fffff984 */ /* 0x000fe20000000800 */
[----:B------:R-:W-:Y:S01]  /*6500*/  @!PT LDS RZ, [RZ] ;  /* 0x00000000fffff984 */ /* 0x000fe20000000800 */
[----:B------:R-:W-:Y:S01]  /*6510*/  @!PT LDS RZ, [RZ] ;  /* 0x00000000fffff984 */ /* 0x000fe20000000800 */
[----:B------:R-:W-:Y:S01]  /*6520*/  @!P0 LDGSTS.E.BYPASS.LTC128B.128 [R147+0x3000], desc[UR10][R12.64] ;  /* 0x030000000c938fae */ /* 0x000fe2000b901d4a */
[----:B------:R-:W-:-:S02]  /*6530*/  @!P0 LEA R4, P2, R7, UR6, 0x1 ;  /* 0x0000000607048c11 */ /* 0x000fc4000f8408ff */
[----:B------:R-:W-:Y:S01]  /*6540*/  @!P0 LEA.HI.X R9, R5, UR7, R161, 0x1, P3 ;  /* 0x0000000705098c11 */ /* 0x000fe200098f0ca1 */
[----:B------:R-:W-:Y:S01]  /*6550*/  @P0 STS.128 [R147+0x3800], RZ ;  /* 0x003800ff93000388 */ /* 0x000fe20000000c00 */
[----:B------:R-:W-:Y:S02]  /*6560*/  @!P0 LEA.HI.X R5, R7, UR7, R6, 0x1, P2 ;  /* 0x0000000707058c11 */ /* 0x000fe400090f0c06 */
[----:B------:R-:W-:Y:S01]  /*6570*/  LOP3.LUT R0, R2, R122, RZ, 0xfc, !PT ;  /* 0x0000007a02007212 */ /* 0x000fe200078efcff */
[----:B------:R-:W-:Y:S01]  /*6580*/  @!PT LDS RZ, [RZ] ;  /* 0x00000000fffff984 */ /* 0x000fe20000000800 */
[----:B------:R-:W-:Y:S01]  /*6590*/  @!PT LDS RZ, [RZ] ;  /* 0x00000000fffff984 */ /* 0x000fe20000000800 */
[----:B------:R-:W-:Y:S01]  /*65a0*/  @!PT LDS RZ, [RZ] ;  /* 0x00000000fffff984 */ /* 0x000fe20000000800 */
[----:B------:R-:W-:Y:S04]  /*65b0*/  @!P0 LDGSTS.E.BYPASS.LTC128B.128 [R147+0x3800], desc[UR10][R10.64] ;  /* 0x038000000a938fae */ /* 0x000fe8000b901d4a */
[----:B------:R-:W-:Y:S01]  /*65c0*/  @P0 STS.128 [R147+0x4000], RZ ;  /* 0x004000ff93000388 */ /* 0x000fe20000000c00 */
[----:B------:R-:W-:-:S03]  /*65d0*/  VIADD R68, R0, 0x9 ;  /* 0x0000000900447836 */ /* 0x000fc60000000000 */
[----:B------:R-:W-:Y:S01]  /*65e0*/  @!PT LDS RZ, [RZ] ;  /* 0x00000000fffff984 */ /* 0x000fe20000000800 */
[----:B------:R-:W-:Y:S01]  /*65f0*/  @!PT LDS RZ, [RZ] ;  /* 0x00000000fffff984 */ /* 0x000fe20000000800 */
[----:B------:R-:W-:Y:S01]  /*6600*/  @!PT LDS RZ, [RZ] ;  /* 0x00000000fffff984 */ /* 0x000fe20000000800 */
[----:B------:R1:W-:Y:S02]  /*6610*/  @!P0 LDGSTS.E.BYPASS.LTC128B.128 [R147+0x4000], desc[UR10][R8.64] ;  /* 0x0400000008938fae */ /* 0x0003e4000b901d4a */
[C---:B------:R-:W-:Y:S02]  /*6620*/  ISETP.GE.AND P3, PT, R68.reuse, R163, PT ;  /* 0x000000a34400720c */ /* 0x040fe40003f66270 */
[----:B------:R-:W-:Y:S01]  /*6630*/  @P0 STS.128 [R147+0x4800], RZ ;  /* 0x004800ff93000388 */ /* 0x000fe20000000c00 */
[----:B------:R-:W-:-:S03]  /*6640*/  ISETP.GE.AND P2, PT, R68, R162, PT ;  /* 0x000000a24400720c */ /* 0x000fc60003f46270 */
        /* <DEDUP_REMOVED lines=8> */
[----:B------:R-:W2:Y:S04]  /*66d0*/  LDSM.16.M88.4 R24, [R115+0x2000] ;  /* 0x002000007318783b */ /* 0x000ea80000000200 */
[----:B-1----:R-:W1:Y:S04]  /*66e0*/  LDSM.16.M88.4 R8, [R115+0x2800] ;  /* 0x002800007308783b */ /* 0x002e680000000200 */
[----:B------:R-:W1:Y:S04]  /*66f0*/  LDSM.16.M88.4 R32, [R115+0x1c00] ;  /* 0x001c00007320783b */ /* 0x000e680000000200 */
[----:B------:R-:W-:Y:S04]  /*6700*/  LDSM.16.M88.4 R96, [R116] ;  /* 0x000000007460783b */ /* 0x000fe80000000200 */
[----:B------:R-:W1:Y:S04]  /*6710*/  LDSM.16.M88.4 R92, [R114] ;  /* 0x00000000725c783b */ /* 0x000e680000000200 */
[----:B------:R-:W1:Y:S04]  /*6720*/  LDSM.16.M88.4 R88, [R113] ;  /* 0x000000007158783b */ /* 0x000e680000000200 */
[----:B------:R-:W1:Y:S04]  /*6730*/  LDSM.16.M88.4 R16, [R115+0x2400] ;  /* 0x002400007310783b */ /* 0x000e680000000200 */
[----:B------:R-:W1:Y:S01]  /*6740*/  LDSM.16.M88.4 R84, [R112] ;  /* 0x000000007054783b */ /* 0x000e620000000200 */
[C---:B---3--:R-:W-:Y:S03]  /*6750*/  HMMA.16816.F32 R60, R100.reuse, R56, RZ ;  /* 0x00000038643c723c */ /* 0x048fe600000018ff */
[----:B------:R-:W3:Y:S03]  /*6760*/  LDSM.16.M88.4 R76, [R110] ;  /* 0x000000006e4c783b */ /* 0x000ee60000000200 */
[C---:B------:R-:W-:Y:S01]  /*6770*/  HMMA.16816.F32 R56, R100.reuse, R58, RZ ;  /* 0x0000003a6438723c */ /* 0x040fe200000018ff */
[----:B------:R-:W3:Y:S04]  /*6780*/  LDSM.16.M88.4 R64, [R108] ;  /* 0x000000006c40783b */ /* 0x000ee80000000200 */
[----:B------:R-:W3:Y:S01]  /*6790*/  LDSM.16.M88.4 R104, [R115+0x2c00] ;  /* 0x002c00007368783b */ /* 0x000ee20000000200 */
[C---:B----4-:R-:W-:Y:S03]  /*67a0*/  HMMA.16816.F32 R52, R100.reuse, R48, RZ ;  /* 0x000000306434723c */ /* 0x050fe600000018ff */
[----:B------:R-:W4:Y:S03]  /*67b0*/  LDSM.16.M88.4 R80, [R111] ;  /* 0x000000006f50783b */ /* 0x000f260000000200 */
[C---:B------:R-:W-:Y:S01]  /*67c0*/  HMMA.16816.F32 R48, R100.reuse, R50, RZ ;  /* 0x000000326430723c */ /* 0x040fe200000018ff */
[----:B------:R-:W4:Y:S04]  /*67d0*/  LDSM.16.M88.4 R72, [R109] ;  /* 0x000000006d48783b */ /* 0x000f280000000200 */
[----:B------:R-:W0:Y:S01]  /*67e0*/  LDGDEPBAR ;  /* 0x00000000000079af */ /* 0x000e220000000000 */
[C---:B-----5:R-:W-:Y:S06]  /*67f0*/  HMMA.16816.F32 R44, R100.reuse, R40, RZ ;  /* 0x00000028642c723c */ /* 0x060fec00000018ff */
[C---:B--2---:R-:W-:Y:S06]  /*6800*/  HMMA.16816.F32 R28, R100.reuse, R24, RZ ;  /* 0x00000018641c723c */ /* 0x044fec00000018ff */
[C---:B-1----:R-:W-:Y:S06]  /*6810*/  HMMA.16816.F32 R12, R100.reuse, R8, RZ ;  /* 0x00000008640c723c */ /* 0x042fec00000018ff */
[C---:B------:R-:W-:Y:S06]  /*6820*/  HMMA.16816.F32 R40, R100.reuse, R42, RZ ;  /* 0x0000002a6428723c */ /* 0x040fec00000018ff */
[----:B------:R-:W-:Y:S06]  /*6830*/  HMMA.16816.F32 R36, R100, R32, RZ ;  /* 0x000000206424723c */ /* 0x000fec00000018ff */
[C---:B------:R-:W-:Y:S06]  /*6840*/  HMMA.16816.F32 R56, R96.reuse, R94, R56 ;  /* 0x0000005e6038723c */ /* 0x040fec0000001838 */
[----:B------:R-:W-:Y:S06]  /*6850*/  HMMA.16816.F32 R52, R96, R88, R52 ;  /* 0x000000586034723c */ /* 0x000fec0000001834 */
[C---:B------:R-:W-:Y:S06]  /*6860*/  HMMA.16816.F32 R20, R100.reuse, R16, RZ ;  /* 0x000000106414723c */ /* 0x040fec00000018ff */
[----:B------:R-:W-:Y:S06]  /*6870*/  HMMA.16816.F32 R32, R100, R34, RZ ;  /* 0x000000226420723c */ /* 0x000fec00000018ff */
[C---:B------:R-:W-:Y:S06]  /*6880*/  HMMA.16816.F32 R48, R96.reuse, R90, R48 ;  /* 0x0000005a6030723c */ /* 0x040fec0000001830 */
[C---:B------:R-:W-:Y:S06]  /*6890*/  HMMA.16816.F32 R44, R96.reuse, R84, R44 ;  /* 0x00000054602c723c */ /* 0x040fec000000182c */
[C---:B---3--:R-:W-:Y:S06]  /*68a0*/  HMMA.16816.F32 R28, R96.reuse, R76, R28 ;  /* 0x0000004c601c723c */ /* 0x048fec000000181c */
[----:B------:R-:W-:Y:S01]  /*68b0*/  HMMA.16816.F32 R12, R96, R64, R12 ;  /* 0x00000040600c723c */ /* 0x000fe2000000180c */
[----:B------:R-:W-:-:S05]  /*68c0*/  VIADD R77, R0, 0x11 ;  /* 0x00000011004d7836 */ /* 0x000fca0000000000 */
[C---:B------:R-:W-:Y:S01]  /*68d0*/  HMMA.16816.F32 R60, R96.reuse, R92, R60 ;  /* 0x0000005c603c723c */ /* 0x040fe2000000183c */
[-C--:B------:R-:W-:Y:S02]  /*68e0*/  I2FP.F32.S32 R65, R68.reuse ;  /* 0x0000004400417245 */ /* 0x080fe40000201400 */
[----:B------:R-:W-:Y:S02]  /*68f0*/  I2FP.F32.S32 R68, R68 ;  /* 0x0000004400447245 */ /* 0x000fe40000201400 */
[----:B------:R-:W-:Y:S01]  /*6900*/  I2FP.F32.S32 R64, R77 ;  /* 0x0000004d00407245 */ /* 0x000fe20000201400 */
[----:B------:R-:W-:Y:S01]  /*6910*/  HMMA.16816.F32 R40, R96, R86, R40 ;  /* 0x000000566028723c */ /* 0x000fe20000001828 */
[C---:B------:R-:W-:Y:S01]  /*6920*/  FFMA.FTZ R57, R118.reuse, R65, R57 ;  /* 0x0000004176397223 */ /* 0x040fe20000010039 */
[C---:B------:R-:W-:Y:S01]  /*6930*/  FFMA.FTZ R59, R118.reuse, R68, R59 ;  /* 0x00000044763b7223 */ /* 0x040fe2000001003b */
[C---:B------:R-:W-:Y:S01]  /*6940*/  ISETP.GE.AND P6, PT, R77.reuse, R163, PT ;  /* 0x000000a34d00720c */ /* 0x040fe20003fc6270 */
[----:B------:R-:W-:Y:S01]  /*6950*/  FFMA.FTZ R53, R118, R64, R53 ;  /* 0x0000004076357223 */ /* 0x000fe20000010035 */
[----:B------:R-:W-:Y:S01]  /*6960*/  ISETP.GE.AND P5, PT, R77, R162, PT ;  /* 0x000000a24d00720c */ /* 0x000fe20003fa6270 */
[----:B------:R-:W-:Y:S01]  /*6970*/  HMMA.16816.F32 R4, R100, R104, RZ ;  /* 0x000000686404723c */ /* 0x000fe200000018ff */
[----:B------:R-:W-:-:S02]  /*6980*/  I2FP.F32.S32 R77, R77 ;  /* 0x0000004d004d7245 */ /* 0x000fc40000201400 */
[----:B------:R-:W-:Y:S02]  /*6990*/  FSEL R57, R57, -INF , !P3 ;  /* 0xff80000039397808 */ /* 0x000fe40005800000 */
[----:B------:R-:W-:Y:S01]  /*69a0*/  FSEL R53, R53, -INF , !P6 ;  /* 0xff80000035357808 */ /* 0x000fe20007000000 */
[C---:B----4-:R-:W-:Y:S01]  /*69b0*/  HMMA.16816.F32 R36, R96.reuse, R80, R36 ;  /* 0x000000506024723c */ /* 0x050fe20000001824 */
[----:B------:R-:W-:Y:S02]  /*69c0*/  VIADD R105, R0, 0x19 ;  /* 0x0000001900697836 */ /* 0x000fe40000000000 */
[----:B------:R-:W-:Y:S01]  /*69d0*/  FFMA.FTZ R77, R118, R77, R55 ;  /* 0x0000004d764d7223 */ /* 0x000fe20000010037 */
[C---:B------:R-:W-:Y:S02]  /*69e0*/  VIADD R55, R0.reuse, 0x29 ;  /* 0x0000002900377836 */ /* 0x040fe40000000000 */
[----:B------:R-:W-:Y:S01]  /*69f0*/  HMMA.16816.F32 R20, R96, R72, R20 ;  /* 0x000000486014723c */ /* 0x000fe20000001814 */
[----:B------:R-:W-:Y:S01]  /*6a00*/  VIADD R80, R0, 0x21 ;  /* 0x0000002100507836 */ /* 0x000fe20000000000 */
[----:B------:R-:W-:-:S02]  /*6a10*/  ISETP.GE.AND P4, PT, R105, R163, PT ;  /* 0x000000a36900720c */ /* 0x000fc40003f86270 */
[-C--:B------:R-:W-:Y:S02]  /*6a20*/  ISETP.GE.AND P3, PT, R105, R162.reuse, PT ;  /* 0x000000a26900720c */ /* 0x080fe40003f66270 */
[----:B------:R-:W-:Y:S01]  /*6a30*/  I2FP.F32.S32 R65, R105 ;  /* 0x0000006900417245 */ /* 0x000fe20000201400 */
[----:B------:R-:W-:Y:S01]  /*6a40*/  HMMA.16816.F32 R32, R96, R82, R32 ;  /* 0x000000526020723c */ /* 0x000fe20000001820 */
[----:B------:R-:W-:Y:S02]  /*6a50*/  FSEL R73, R59, -INF , !P2 ;  /* 0xff8000003b497808 */ /* 0x000fe40005000000 */
[----:B------:R-:W-:Y:S01]  /*6a60*/  ISETP.GE.AND P2, PT, R80, R163, PT ;  /* 0x000000a35000720c */ /* 0x000fe20003f46270 */
[----:B------:R-:W-:Y:S01]  /*6a70*/  FFMA.FTZ R49, R118, R65, R49 ;  /* 0x0000004176317223 */ /* 0x000fe20000010031 */
[----:B------:R-:W-:Y:S01]  /*6a80*/  ISETP.GE.AND P6, PT, R80, R162, PT ;  /* 0x000000a25000720c */ /* 0x000fe20003fc6270 */
[----:B------:R-:W-:Y:S01]  /*6a90*/  HMMA.16816.F32 R24, R100, R26, RZ ;  /* 0x0000001a6418723c */ /* 0x000fe200000018ff */
[----:B------:R-:W-:-:S02]  /*6aa0*/  I2FP.F32.S32 R59, R80 ;  /* 0x00000050003b7245 */ /* 0x000fc40000201400 */
[----:B------:R-:W-:Y:S02]  /*6ab0*/  I2FP.F32.S32 R105, R105 ;  /* 0x0000006900697245 */ /* 0x000fe40000201400 */
[----:B------:R-:W-:Y:S01]  /*6ac0*/  I2FP.F32.S32 R80, R80 ;  /* 0x0000005000507245 */ /* 0x000fe20000201400 */
[C---:B------:R-:W-:Y:S01]  /*6ad0*/  FFMA.FTZ R59, R118.reuse, R59, R45 ;  /* 0x0000003b763b7223 */ /* 0x040fe2000001002d */
[----:B------:R-:W-:Y:S01]  /*6ae0*/  FSEL R77, R77, -INF , !P5 ;  /* 0xff8000004d4d7808 */ /* 0x000fe20006800000 */
[----:B------:R-:W-:Y:S01]  /*6af0*/  FFMA.FTZ R105, R118, R105, R51 ;  /* 0x0000006976697223 */ /* 0x000fe20000010033 */
[----:B------:R-:W-:Y:S01]  /*6b00*/  ISETP.GE.AND P5, PT, R0, R163, PT ;  /* 0x000000a30000720c */ /* 0x000fe20003fa6270 */
[----:B------:R-:W-:Y:S01]  /*6b10*/  FFMA.FTZ R80, R118, R80, R47 ;  /* 0x0000005076507223 */ /* 0x000fe2000001002f */
[----:B------:R-:W-:Y:S01]  /*6b20*/  I2FP.F32.S32 R45, R0 ;  /* 0x00000000002d7245 */ /* 0x000fe20000201400 */
[C---:B------:R-:W-:Y:S01]  /*6b30*/  VIADD R47, R0.reuse, 0x1 ;  /* 0x00000001002f7836 */ /* 0x040fe20000000000 */
[-C--:B------:R-:W-:Y:S01]  /*6b40*/  I2FP.F32.S32 R64, R55.reuse ;  /* 0x0000003700407245 */ /* 0x080fe20000201400 */
[----:B------:R-:W-:Y:S01]  /*6b50*/  VIADD R0, R0, 0x31 ;  /* 0x0000003100007836 */ /* 0x000fe20000000000 */
[----:B------:R-:W-:Y:S01]  /*6b60*/  I2FP.F32.S32 R68, R55 ;  /* 0x0000003700447245 */ /* 0x000fe20000201400 */
[C---:B------:R-:W-:Y:S01]  /*6b70*/  FFMA.FTZ R60, R118.reuse, R45, R60 ;  /* 0x0000002d763c7223 */ /* 0x040fe2000001003c */
[----:B------:R-:W-:Y:S01]  /*6b80*/  FSEL R49, R49, -INF , !P4 ;  /* 0xff80000031317808 */ /* 0x000fe20006000000 */
[C---:B------:R-:W-:Y:S01]  /*6b90*/  FFMA.FTZ R51, R118.reuse, R64, R41 ;  /* 0x0000004076337223 */ /* 0x040fe20000010029 */
[----:B------:R-:W-:Y:S01]  /*6ba0*/  FSEL R105, R105, -INF , !P3 ;  /* 0xff80000069697808 */ /* 0x000fe20005800000 */
[----:B------:R-:W-:Y:S01]  /*6bb0*/  FFMA.FTZ R68, R118, R68, R43 ;  /* 0x0000004476447223 */ /* 0x000fe2000001002b */
[C---:B------:R-:W-:Y:S01]  /*6bc0*/  ISETP.GE.AND P4, PT, R55.reuse, R163, PT ;  /* 0x000000a33700720c */ /* 0x040fe20003f86270 */
[----:B------:R-:W-:Y:S01]  /*6bd0*/  HMMA.16816.F32 R16, R100, R18, RZ ;  /* 0x000000126410723c */ /* 0x000fe200000018ff */
[----:B------:R-:W-:-:S02]  /*6be0*/  ISETP.GE.AND P3, PT, R55, R162, PT ;  /* 0x000000a23700720c */ /* 0x000fc40003f66270 */
[----:B------:R-:W-:Y:S02]  /*6bf0*/  I2FP.F32.S32 R55, R0 ;  /* 0x0000000000377245 */ /* 0x000fe40000201400 */
[----:B------:R-:W-:Y:S01]  /*6c00*/  LOP3.LUT R45, R2, R122, RZ, 0xfc, !PT ;  /* 0x0000007a022d7212 */ /* 0x000fe200078efcff */
[----:B------:R-:W-:Y:S01]  /*6c10*/  HMMA.16816.F32 R24, R96, R78, R24 ;  /* 0x0000004e6018723c */ /* 0x000fe20000001818 */
[----:B------:R-:W-:Y:S02]  /*6c20*/  FSEL R41, R59, -INF , !P2 ;  /* 0xff8000003b297808 */ /* 0x000fe40005000000 */
[----:B------:R-:W-:Y:S02]  /*6c30*/  FSEL R80, R80, -INF , !P6 ;  /* 0xff80000050507808 */ /* 0x000fe40007000000 */
[----:B------:R-:W-:Y:S01]  /*6c40*/  I2FP.F32.S32 R43, R47 ;  /* 0x0000002f002b7245 */ /* 0x000fe20000201400 */
[----:B------:R-:W-:Y:S01]  /*6c50*/  HMMA.16816.F32 R8, R100, R10, RZ ;  /* 0x0000000a6408723c */ /* 0x000fe200000018ff */
[----:B------:R-:W-:-:S02]  /*6c60*/  ISETP.GE.AND P2, PT, R0, R163, PT ;  /* 0x000000a30000720c */ /* 0x000fc40003f46270 */
[----:B------:R-:W-:Y:S01]  /*6c70*/  ISETP.GE.AND P6, PT, R0, R162, PT ;  /* 0x000000a20000720c */ /* 0x000fe20003fc6270 */
[C---:B------:R-:W-:Y:S01]  /*6c80*/  FFMA.FTZ R61, R118.reuse, R43, R61 ;  /* 0x0000002b763d7223 */ /* 0x040fe2000001003d */
[----:B------:R-:W-:Y:S01]  /*6c90*/  I2FP.F32.S32 R86, R0 ;  /* 0x0000000000567245 */ /* 0x000fe20000201400 */
[C---:B------:R-:W-:Y:S01]  /*6ca0*/  FFMA.FTZ R0, R118.reuse, R55, R37 ;  /* 0x0000003776007223 */ /* 0x040fe20000010025 */
[----:B------:R-:W-:Y:S01]  /*6cb0*/  VIADD R55, R45, 0x39 ;  /* 0x000000392d377836 */ /* 0x000fe20000000000 */
[----:B------:R-:W-:Y:S01]  /*6cc0*/  FSEL R43, R51, -INF , !P4 ;  /* 0xff800000332b7808 */ /* 0x000fe20006000000 */
[----:B------:R-:W-:Y:S01]  /*6cd0*/  HMMA.16816.F32 R100, R100, R106, RZ ;  /* 0x0000006a6464723c */ /* 0x000fe200000018ff */
[----:B------:R-:W-:Y:S01]  /*6ce0*/  FFMA.FTZ R86, R118, R86, R39 ;  /* 0x0000005676567223 */ /* 0x000fe20000010027 */
[----:B------:R-:W-:Y:S02]  /*6cf0*/  FSEL R68, R68, -INF , !P3 ;  /* 0xff80000044447808 */ /* 0x000fe40005800000 */
[----:B------:R-:W-:-:S02]  /*6d00*/  ISETP.GE.AND P4, PT, R47, R163, PT ;  /* 0x000000a32f00720c */ /* 0x000fc40003f86270 */
[----:B------:R-:W-:Y:S01]  /*6d10*/  ISETP.GE.AND P3, PT, R47, R162, PT ;  /* 0x000000a22f00720c */ /* 0x000fe20003f66270 */
[C---:B------:R-:W-:Y:S01]  /*6d20*/  HMMA.16816.F32 R16, R96.reuse, R74, R16 ;  /* 0x0000004a6010723c */ /* 0x040fe20000001810 */
[----:B------:R-:W-:Y:S02]  /*6d30*/  FSEL R39, R0, -INF , !P2 ;  /* 0xff80000000277808 */ /* 0x000fe40005000000 */
[----:B------:R-:W-:Y:S02]  /*6d40*/  I2FP.F32.S32 R47, R47 ;  /* 0x0000002f002f7245 */ /* 0x000fe40000201400 */
[----:B------:R-:W-:Y:S02]  /*6d50*/  I2FP.F32.S32 R0, R55 ;  /* 0x0000003700007245 */ /* 0x000fe40000201400 */
[----:B------:R-:W-:Y:S01]  /*6d60*/  LOP3.LUT R64, R2, R122, RZ, 0xfc, !PT ;  /* 0x0000007a02407212 */ /* 0x000fe200078efcff */
[----:B------:R-:W-:Y:S01]  /*6d70*/  FFMA.FTZ R51, R118, R47, R63 ;  /* 0x0000002f76337223 */ /* 0x000fe2000001003f */
[----:B------:R-:W-:Y:S01]  /*6d80*/  FSEL R65, R60, -INF , !P5 ;  /* 0xff8000003c417808 */ /* 0x000fe20006800000 */
[----:B------:R-:W-:Y:S01]  /*6d90*/  FFMA.FTZ R35, R118, R0, R35 ;  /* 0x0000000076237223 */ /* 0x000fe20000010023 */
[C---:B------:R-:W-:Y:S01]  /*6da0*/  ISETP.GE.AND P5, PT, R55.reuse, R163, PT ;  /* 0x000000a33700720c */ /* 0x040fe20003fa6270 */
[----:B------:R-:W-:Y:S01]  /*6db0*/  VIADD R88, R64, 0x41 ;  /* 0x0000004140587836 */ /* 0x000fe20000000000 */
[----:B------:R-:W-:Y:S01]  /*6dc0*/  ISETP.GE.AND P2, PT, R55, R162, PT ;  /* 0x000000a23700720c */ /* 0x000fe20003f46270 */
[----:B------:R-:W-:Y:S01]  /*6dd0*/  FFMA.FTZ R55, R118, R0, R33 ;  /* 0x0000000076377223 */ /* 0x000fe20000010021 */
[----:B------:R-:W-:Y:S01]  /*6de0*/  LOP3.LUT R37, R2, 0x40, R122, 0xfe, !PT ;  /* 0x0000004002257812 */ /* 0x000fe200078efe7a */
[----:B------:R-:W-:Y:S01]  /*6df0*/  HMMA.16816.F32 R8, R96, R66, R8 ;  /* 0x000000426008723c */ /* 0x000fe20000001808 */
[----:B------:R-:W-:-:S02]  /*6e00*/  FSEL R86, R86, -INF , !P6 ;  /* 0xff80000056567808 */ /* 0x000fc40007000000 */
[----:B------:R-:W-:Y:S02]  /*6e10*/  FSEL R63, R61, -INF , !P4 ;  /* 0xff8000003d3f7808 */ /* 0x000fe40006000000 */
[C---:B------:R-:W-:Y:S02]  /*6e20*/  ISETP.GE.AND P6, PT, R37.reuse, R163, PT ;  /* 0x000000a32500720c */ /* 0x040fe40003fc6270 */
[-C--:B------:R-:W-:Y:S02]  /*6e30*/  ISETP.GE.AND P4, PT, R37, R162.reuse, PT ;  /* 0x000000a22500720c */ /* 0x080fe40003f86270 */
[----:B------:R-:W-:Y:S02]  /*6e40*/  I2FP.F32.S32 R47, R37 ;  /* 0x00000025002f7245 */ /* 0x000fe40000201400 */
[----:B------:R-:W-:Y:S01]  /*6e50*/  FSEL R33, R51, -INF , !P3 ;  /* 0xff80000033217808 */ /* 0x000fe20005800000 */
[----:B------:R-:W-:Y:S01]  /*6e60*/  VIADD R51, R64, 0x49 ;  /* 0x0000004940337836 */ /* 0x000fe20000000000 */
[----:B------:R-:W-:Y:S01]  /*6e70*/  FSEL R37, R55, -INF , !P5 ;  /* 0xff80000037257808 */ /* 0x000fe20006800000 */
[----:B------:R-:W-:Y:S01]  /*6e80*/  FFMA.FTZ R28, R118, R47, R28 ;  /* 0x0000002f761c7223 */ /* 0x000fe2000001001c */
[----:B------:R-:W-:Y:S01]  /*6e90*/  ISETP.GE.AND P3, PT, R88, R163, PT ;  /* 0x000000a35800720c */ /* 0x000fe20003f66270 */
[----:B------:R-:W-:Y:S01]  /*6ea0*/  FFMA.FTZ R30, R118, R47, R30 ;  /* 0x0000002f761e7223 */ /* 0x000fe2000001001e */
[----:B------:R-:W-:-:S02]  /*6eb0*/  ISETP.GE.AND P5, PT, R88, R162, PT ;  /* 0x000000a25800720c */ /* 0x000fc40003fa6270 */
[----:B------:R-:W-:Y:S02]  /*6ec0*/  I2FP.F32.S32 R88, R88 ;  /* 0x0000005800587245 */ /* 0x000fe40000201400 */
[----:B------:R-:W-:Y:S02]  /*6ed0*/  LOP3.LUT R0, R2, 0x48, R122, 0xfe, !PT ;  /* 0x0000004802007812 */ /* 0x000fe400078efe7a */
[----:B------:R-:W-:Y:S01]  /*6ee0*/  FSEL R93, R35, -INF , !P2 ;  /* 0xff800000235d7808 */ /* 0x000fe20005000000 */
[CC--:B------:R-:W-:Y:S01]  /*6ef0*/  FFMA.FTZ R29, R118.reuse, R88.reuse, R29 ;  /* 0x00000058761d7223 */ /* 0x0c0fe2000001001d */
[----:B------:R-:W-:Y:S01]  /*6f00*/  FFMA.FTZ R88, R118, R88, R31 ;  /* 0x0000005876587223 */ /* 0x000fe2000001001f */
[----:B------:R-:W-:Y:S02]  /*6f10*/  FSEL R78, R28, -INF , !P6 ;  /* 0xff8000001c4e7808 */ /* 0x000fe40007000000 */
[----:B------:R-:W-:Y:S02]  /*6f20*/  FSEL R104, R30, -INF , !P4 ;  /* 0xff8000001e687808 */ /* 0x000fe40006000000 */
[----:B------:R-:W-:-:S02]  /*6f30*/  FSEL R35, R29, -INF , !P3 ;  /* 0xff8000001d237808 */ /* 0x000fc40005800000 */
[----:B------:R-:W1:Y:S01]  /*6f40*/  LDSM.16.M88.4 R28, [R3] ;  /* 0x00000000031c783b */ /* 0x000e620000000200 */
[----:B------:R-:W-:Y:S01]  /*6f50*/  ISETP.GE.AND P2, PT, R0, R163, PT ;  /* 0x000000a30000720c */ /* 0x000fe20003f46270 */
[----:B------:R-:W-:-:S04]  /*6f60*/  DEPBAR.LE SB0, 0x0 ;  /* 0x000080000000791a */ /* 0x000fc80000000000 */
[----:B------:R-:W-:Y:S01]  /*6f70*/  BAR.SYNC.DEFER_BLOCKING 0x0 ;  /* 0x0000000000007b1d */ /* 0x000fe20000010000 */
[----:B------:R-:W-:Y:S02]  /*6f80*/  ISETP.GE.AND P6, PT, R0, R162, PT ;  /* 0x000000a20000720c */ /* 0x000fe40003fc6270 */
[----:B------:R-:W-:Y:S02]  /*6f90*/  I2FP.F32.S32 R0, R0 ;  /* 0x0000000000007245 */ /* 0x000fe40000201400 */
[----:B------:R-:W-:Y:S02]  /*6fa0*/  LOP3.LUT R47, R2, 0x50, R122, 0xfe, !PT ;  /* 0x00000050022f7812 */ /* 0x000fe400078efe7a */
[----:B------:R-:W-:Y:S01]  /*6fb0*/  FSEL R88, R88, -INF , !P5 ;  /* 0xff80000058587808 */ /* 0x000fe20006800000 */
[CC--:B------:R-:W-:Y:S01]  /*6fc0*/  FFMA.FTZ R24, R118.reuse, R0.reuse, R24 ;  /* 0x0000000076187223 */ /* 0x0c0fe20000010018 */
[-C--:B------:R-:W-:Y:S01]  /*6fd0*/  ISETP.GE.AND P4, PT, R47, R163.reuse, PT ;  /* 0x000000a32f00720c */ /* 0x080fe20003f86270 */
[----:B------:R-:W-:Y:S01]  /*6fe0*/  FFMA.FTZ R92, R118, R0, R26 ;  /* 0x00000000765c7223 */ /* 0x000fe2000001001a */
[----:B------:R-:W-:-:S02]  /*6ff0*/  ISETP.GE.AND P3, PT, R51, R163, PT ;  /* 0x000000a33300720c */ /* 0x000fc40003f66270 */
[----:B------:R-:W-:Y:S02]  /*7000*/  FSEL R24, R24, -INF , !P2 ;  /* 0xff80000018187808 */ /* 0x000fe40005000000 */
[-C--:B------:R-:W-:Y:S02]  /*7010*/  ISETP.GE.AND P5, PT, R51, R162.reuse, PT ;  /* 0x000000a23300720c */ /* 0x080fe40003fa6270 */
[----:B------:R-:W-:Y:S02]  /*7020*/  ISETP.GE.AND P2, PT, R47, R162, PT ;  /* 0x000000a22f00720c */ /* 0x000fe40003f46270 */
[----:B------:R-:W-:Y:S02]  /*7030*/  I2FP.F32.S32 R51, R51 ;  /* 0x0000003300337245 */ /* 0x000fe40000201400 */
[----:B------:R-:W-:Y:S02]  /*7040*/  I2FP.F32.S32 R47, R47 ;  /* 0x0000002f002f7245 */ /* 0x000fe40000201400 */
[----:B------:R-:W-:Y:S01]  /*7050*/  FSEL R92, R92, -INF , !P6 ;  /* 0xff8000005c5c7808 */ /* 0x000fe20007000000 */
[----:B------:R-:W-:Y:S01]  /*7060*/  FFMA.FTZ R25, R118, R51, R25 ;  /* 0x0000003376197223 */ /* 0x000fe20000010019 */
[----:B------:R-:W-:Y:S01]  /*7070*/  LOP3.LUT R26, R2, 0x60, R122, 0xfe, !PT ;  /* 0x00000060021a7812 */ /* 0x000fe200078efe7a */
[CC--:B------:R-:W-:Y:S01]  /*7080*/  FFMA.FTZ R20, R118.reuse, R47.reuse, R20 ;  /* 0x0000002f76147223 */ /* 0x0c0fe20000010014 */
[----:B------:R-:W-:Y:S01]  /*7090*/  FFMA.FTZ R82, R118, R47, R22 ;  /* 0x0000002f76527223 */ /* 0x000fe20000010016 */
[----:B------:R-:W-:Y:S01]  /*70a0*/  VIADD R47, R64, 0x51 ;  /* 0x00000051402f7836 */ /* 0x000fe20000000000 */
[----:B------:R-:W-:Y:S01]  /*70b0*/  FSEL R22, R25, -INF , !P3 ;  /* 0xff80000019167808 */ /* 0x000fe20005800000 */
[----:B------:R-:W-:Y:S01]  /*70c0*/  FFMA.FTZ R27, R118, R51, R27 ;  /* 0x00000033761b7223 */ /* 0x000fe2000001001b */
[----:B------:R-:W-:-:S02]  /*70d0*/  LOP3.LUT R0, R2, 0x58, R122, 0xfe, !PT ;  /* 0x0000005802007812 */ /* 0x000fc400078efe7a */
[----:B------:R-:W-:Y:S01]  /*70e0*/  I2FP.F32.S32 R25, R47 ;  /* 0x0000002f00197245 */ /* 0x000fe20000201400 */
[C---:B-1----:R-:W-:Y:S01]  /*70f0*/  HMMA.16816.F32 R4, R96.reuse, R28, R4 ;  /* 0x0000001c6004723c */ /* 0x042fe20000001804 */
[C---:B------:R-:W-:Y:S02]  /*7100*/  ISETP.GE.AND P6, PT, R47.reuse, R163, PT ;  /* 0x000000a32f00720c */ /* 0x040fe40003fc6270 */
[----:B------:R-:W-:Y:S01]  /*7110*/  ISETP.GE.AND P3, PT, R47, R162, PT ;  /* 0x000000a22f00720c */ /* 0x000fe20003f66270 */
[CC--:B------:R-:W-:Y:S01]  /*7120*/  FFMA.FTZ R21, R118.reuse, R25.reuse, R21 ;  /* 0x0000001976157223 */ /* 0x0c0fe20000010015 */
[----:B------:R-:W-:Y:S01]  /*7130*/  FFMA.FTZ R23, R118, R25, R23 ;  /* 0x0000001976177223 */ /* 0x000fe20000010017 */
[----:B------:R-:W-:Y:S01]  /*7140*/  VIADD R25, R64, 0x59 ;  /* 0x0000005940197836 */ /* 0x000fe20000000000 */
[----:B------:R-:W-:Y:S01]  /*7150*/  FSEL R87, R27, -INF , !P5 ;  /* 0xff8000001b577808 */ /* 0x000fe20006800000 */
[----:B------:R-:W-:Y:S01]  /*7160*/  HMMA.16816.F32 R100, R96, R30, R100 ;  /* 0x0000001e6064723c */ /* 0x000fe20000001864 */
[----:B------:R-:W-:-:S02]  /*7170*/  FSEL R21, R21, -INF , !P6 ;  /* 0xff80000015157808 */ /* 0x000fc40007000000 */
[----:B------:R-:W-:Y:S02]  /*7180*/  FSEL R72, R23, -INF , !P3 ;  /* 0xff80000017487808 */ /* 0x000fe40005800000 */
[C---:B------:R-:W-:Y:S02]  /*7190*/  ISETP.GE.AND P6, PT, R25.reuse, R163, PT ;  /* 0x000000a31900720c */ /* 0x040fe40003fc6270 */
[----:B------:R-:W-:Y:S02]  /*71a0*/  ISETP.GE.AND P3, PT, R25, R162, PT ;  /* 0x000000a21900720c */ /* 0x000fe40003f66270 */
[----:B------:R-:W-:Y:S02]  /*71b0*/  I2FP.F32.S32 R25, R25 ;  /* 0x0000001900197245 */ /* 0x000fe40000201400 */
[----:B------:R-:W-:Y:S02]  /*71c0*/  I2FP.F32.S32 R23, R26 ;  /* 0x0000001a00177245 */ /* 0x000fe40000201400 */
[----:B------:R-:W-:Y:S01]  /*71d0*/  FSEL R20, R20, -INF , !P4 ;  /* 0xff80000014147808 */ /* 0x000fe20006000000 */
[----:B------:R-:W-:Y:S01]  /*71e0*/  FFMA.FTZ R17, R118, R25, R17 ;  /* 0x0000001976117223 */ /* 0x000fe20000010011 */
[----:B------:R-:W-:Y:S01]  /*71f0*/  ISETP.GE.AND P5, PT, R0, R163, PT ;  /* 0x000000a30000720c */ /* 0x000fe20003fa6270 */
[CC--:B------:R-:W-:Y:S01]  /*7200*/  FFMA.FTZ R12, R118.reuse, R23.reuse, R12 ;  /* 0x00000017760c7223 */ /* 0x0c0fe2000001000c */
[----:B------:R-:W-:Y:S01]  /*7210*/  FFMA.FTZ R61, R118, R23, R14 ;  /* 0x00000017763d7223 */ /* 0x000fe2000001000e */
[----:B------:R-:W-:Y:S01]  /*7220*/  VIADD R23, R64, 0x61 ;  /* 0x0000006140177836 */ /* 0x000fe20000000000 */
[----:B------:R-:W-:Y:S01]  /*7230*/  ISETP.GE.AND P4, PT, R0, R162, PT ;  /* 0x000000a20000720c */ /* 0x000fe20003f86270 */
[----:B------:R-:W-:Y:S01]  /*7240*/  FFMA.FTZ R19, R118, R25, R19 ;  /* 0x0000001976137223 */ /* 0x000fe20000010013 */
[----:B------:R-:W-:-:S02]  /*7250*/  I2FP.F32.S32 R0, R0 ;  /* 0x0000000000007245 */ /* 0x000fc40000201400 */
[----:B------:R-:W-:Y:S02]  /*7260*/  FSEL R14, R17, -INF , !P6 ;  /* 0xff800000110e7808 */ /* 0x000fe40007000000 */
[----:B------:R-:W-:Y:S01]  /*7270*/  I2FP.F32.S32 R17, R23 ;  /* 0x0000001700117245 */ /* 0x000fe20000201400 */
[-C--:B------:R-:W-:Y:S01]  /*7280*/  FFMA.FTZ R81, R118, R0.reuse, R18 ;  /* 0x0000000076517223 */ /* 0x080fe20000010012 */
[----:B------:R-:W-:Y:S01]  /*7290*/  FSEL R82, R82, -INF , !P2 ;  /* 0xff80000052527808 */ /* 0x000fe20005000000 */
[----:B------:R-:W-:Y:S01]  /*72a0*/  FFMA.FTZ R16, R118, R0, R16 ;  /* 0x0000000076107223 */ /* 0x000fe20000010010 */
[----:B------:R-:W-:Y:S01]  /*72b0*/  ISETP.GE.AND P2, PT, R26, R163, PT ;  /* 0x000000a31a00720c */ /* 0x000fe20003f46270 */
[-C--:B------:R-:W-:Y:S01]  /*72c0*/  FFMA.FTZ R15, R118, R17.reuse, R15 ;  /* 0x00000011760f7223 */ /* 0x080fe2000001000f */
[--C-:B------:R-:W-:Y:S01]  /*72d0*/  LOP3.LUT R0, R2, 0x68, R122.reuse, 0xfe, !PT ;  /* 0x0000006802007812 */ /* 0x100fe200078efe7a */
[----:B------:R-:W-:Y:S01]  /*72e0*/  FFMA.FTZ R13, R118, R17, R13 ;  /* 0x00000011760d7223 */ /* 0x000fe2000001000d */
[----:B------:R-:W-:Y:S01]  /*72f0*/  ISETP.GE.AND P6, PT, R23, R162, PT ;  /* 0x000000a21700720c */ /* 0x000fe20003fc6270 */
[----:B------:R-:W-:Y:S01]  /*7300*/  VIADD R17, R64, 0x69 ;  /* 0x0000006940117836 */ /* 0x000fe20000000000 */
[----:B------:R-:W-:-:S02]  /*7310*/  LOP3.LUT R18, R2, 0x70, R122, 0xfe, !PT ;  /* 0x0000007002127812 */ /* 0x000fc400078efe7a */
[----:B------:R-:W-:Y:S02]  /*7320*/  FSEL R81, R81, -INF , !P4 ;  /* 0xff80000051517808 */ /* 0x000fe40006000000 */
[-C--:B------:R-:W-:Y:S02]  /*7330*/  ISETP.GE.AND P4, PT, R23, R163.reuse, PT ;  /* 0x000000a31700720c */ /* 0x080fe40003f86270 */
[----:B------:R-:W-:Y:S02]  /*7340*/  FSEL R71, R19, -INF , !P3 ;  /* 0xff80000013477808 */ /* 0x000fe40005800000 */
[----:B------:R-:W-:Y:S02]  /*7350*/  FSEL R12, R12, -INF , !P2 ;  /* 0xff8000000c0c7808 */ /* 0x000fe40005000000 */
[C---:B------:R-:W-:Y:S02]  /*7360*/  ISETP.GE.AND P3, PT, R0.reuse, R163, PT ;  /* 0x000000a30000720c */ /* 0x040fe40003f66270 */
[----:B------:R-:W-:-:S02]  /*7370*/  ISETP.GE.AND P2, PT, R0, R162, PT ;  /* 0x000000a20000720c */ /* 0x000fc40003f46270 */
[----:B------:R-:W-:Y:S02]  /*7380*/  FSEL R59, R15, -INF , !P6 ;  /* 0xff8000000f3b7808 */ /* 0x000fe40007000000 */
[----:B------:R-:W-:Y:S02]  /*7390*/  I2FP.F32.S32 R0, R0 ;  /* 0x0000000000007245 */ /* 0x000fe40000201400 */
[----:B------:R-:W-:Y:S02]  /*73a0*/  I2FP.F32.S32 R15, R18 ;  /* 0x00000012000f7245 */ /* 0x000fe40000201400 */
[----:B------:R-:W-:Y:S01]  /*73b0*/  FSEL R13, R13, -INF , !P4 ;  /* 0xff8000000d0d7808 */ /* 0x000fe20006000000 */
[C---:B------:R-:W-:Y:S01]  /*73c0*/  FFMA.FTZ R10, R118.reuse, R0, R10 ;  /* 0x00000000760a7223 */ /* 0x040fe2000001000a */
[C---:B------:R-:W-:Y:S01]  /*73d0*/  ISETP.GE.AND P4, PT, R17.reuse, R163, PT ;  /* 0x000000a31100720c */ /* 0x040fe20003f86270 */
[----:B------:R-:W-:Y:S01]  /*73e0*/  FFMA.FTZ R47, R118, R15, R6 ;  /* 0x0000000f762f7223 */ /* 0x000fe20000010006 */
[----:B------:R-:W-:Y:S01]  /*73f0*/  ISETP.GE.AND P6, PT, R17, R162, PT ;  /* 0x000000a21100720c */ /* 0x000fe20003fc6270 */
[----:B------:R-:W-:Y:S01]  /*7400*/  VIADD R6, R64, 0x71 ;  /* 0x0000007140067836 */ /* 0x000fe20000000000 */
[----:B------:R-:W-:Y:S01]  /*7410*/  I2FP.F32.S32 R17, R17 ;  /* 0x0000001100117245 */ /* 0x000fe20000201400 */
[----:B------:R-:W-:Y:S01]  /*7420*/  FFMA.FTZ R4, R118, R15, R4 ;  /* 0x0000000f76047223 */ /* 0x000fe20000010004 */
[----:B------:R-:W-:Y:S01]  /*7430*/  FSEL R16, R16, -INF , !P5 ;  /* 0xff80000010107808 */ /* 0x000fe20006800000 */
[----:B------:R-:W-:Y:S01]  /*7440*/  FFMA.FTZ R8, R118, R0, R8 ;  /* 0x0000000076087223 */ /* 0x000fe20000010008 */
[----:B------:R-:W-:Y:S01]  /*7450*/  ISETP.GE.AND P5, PT, R26, R162, PT ;  /* 0x000000a21a00720c */ /* 0x000fe20003fa6270 */
[-C--:B------:R-:W-:Y:S01]  /*7460*/  FFMA.FTZ R9, R118, R17.reuse, R9 ;  /* 0x0000001176097223 */ /* 0x080fe20000010009 */
[----:B------:R-:W-:Y:S01]  /*7470*/  FSEL R60, R10, -INF , !P2 ;  /* 0xff8000000a3c7808 */ /* 0x000fe20005000000 */
[----:B------:R-:W-:Y:S01]  /*7480*/  FFMA.FTZ R11, R118, R17, R11 ;  /* 0x00000011760b7223 */ /* 0x000fe2000001000b */
[----:B------:R-:W-:-:S02]  /*7490*/  FSEL R61, R61, -INF , !P5 ;  /* 0xff8000003d3d7808 */ /* 0x000fc40006800000 */
[-C--:B------:R-:W-:Y:S02]  /*74a0*/  ISETP.GE.AND P5, PT, R18, R163.reuse, PT ;  /* 0x000000a31200720c */ /* 0x080fe40003fa6270 */
[----:B------:R-:W-:Y:S02]  /*74b0*/  I2FP.F32.S32 R10, R6 ;  /* 0x00000006000a7245 */ /* 0x000fe40000201400 */
[----:B------:R-:W-:Y:S02]  /*74c0*/  FSEL R9, R9, -INF , !P4 ;  /* 0xff80000009097808 */ /* 0x000fe40006000000 */
[----:B------:R-:W-:Y:S01]  /*74d0*/  ISETP.GE.AND P2, PT, R6, R163, PT ;  /* 0x000000a30600720c */ /* 0x000fe20003f46270 */
[----:B------:R-:W-:Y:S01]  /*74e0*/  FFMA.FTZ R7, R118, R10, R7 ;  /* 0x0000000a76077223 */ /* 0x000fe20000010007 */
[----:B------:R-:W-:Y:S02]  /*74f0*/  ISETP.GE.AND P4, PT, R6, R162, PT ;  /* 0x000000a20600720c */ /* 0x000fe40003f86270 */
[----:B------:R-:W-:Y:S01]  /*7500*/  FSEL R6, R4, -INF , !P5 ;  /* 0xff80000004067808 */ /* 0x000fe20006800000 */
[----:B------:R-:W-:Y:S01]  /*7510*/  FFMA.FTZ R4, R118, R10, R5 ;  /* 0x0000000a76047223 */ /* 0x000fe20000010005 */
[----:B------:R-:W-:-:S02]  /*7520*/  LOP3.LUT R0, R2, 0x10, R122, 0xfe, !PT ;  /* 0x0000001002007812 */ /* 0x000fc400078efe7a */
[----:B------:R-:W-:Y:S02]  /*7530*/  LOP3.LUT R17, R2, 0x78, R122, 0xfe, !PT ;  /* 0x0000007802117812 */ /* 0x000fe400078efe7a */
[----:B------:R-:W-:Y:S02]  /*7540*/  FSEL R4, R4, -INF , !P2 ;  /* 0xff80000004047808 */ /* 0x000fe40005000000 */
[-C--:B------:R-:W-:Y:S02]  /*7550*/  ISETP.GE.AND P2, PT, R0, R163.reuse, PT ;  /* 0x000000a30000720c */ /* 0x080fe40003f46270 */
[----:B------:R-:W-:Y:S02]  /*7560*/  I2FP.F32.S32 R0, R0 ;  /* 0x0000000000007245 */ /* 0x000fe40000201400 */
[----:B------:R-:W-:Y:S02]  /*7570*/  FSEL R55, R11, -INF , !P6 ;  /* 0xff8000000b377808 */ /* 0x000fe40007000000 */
[C---:B------:R-:W-:Y:S01]  /*7580*/  ISETP.GE.AND P6, PT, R17.reuse, R163, PT ;  /* 0x000000a31100720c */ /* 0x040fe20003fc6270 */
[----:B------:R-:W-:Y:S01]  /*7590*/  FFMA.FTZ R25, R118, R0, R52 ;  /* 0x0000000076197223 */ /* 0x000fe20000010034 */
[----:B------:R-:W-:-:S02]  /*75a0*/  ISETP.GE.AND P5, PT, R17, R162, PT ;  /* 0x000000a21100720c */ /* 0x000fc40003fa6270 */
[----:B------:R-:W-:Y:S02]  /*75b0*/  I2FP.F32.S32 R17, R17 ;  /* 0x0000001100117245 */ /* 0x000fe40000201400 */
[----:B------:R-:W-:Y:S02]  /*75c0*/  LOP3.LUT R0, R2, 0x18, R122, 0xfe, !PT ;  /* 0x0000001802007812 */ /* 0x000fe400078efe7a */
[----:B------:R-:W-:Y:S01]  /*75d0*/  FSEL R51, R7, -INF , !P4 ;  /* 0xff80000007337808 */ /* 0x000fe20006000000 */
[CC--:B------:R-:W-:Y:S01]  /*75e0*/  FFMA.FTZ R83, R118.reuse, R17.reuse, R100 ;  /* 0x0000001176537223 */ /* 0x0c0fe20000010064 */
[----:B------:R-:W-:Y:S01]  /*75f0*/  I2FP.F32.S32 R7, R0 ;  /* 0x0000000000077245 */ /* 0x000fe20000201400 */
[----:B------:R-:W-:Y:S01]  /*7600*/  FFMA.FTZ R102, R118, R17, R102 ;  /* 0x0000001176667223 */ /* 0x000fe20000010066 */
[----:B------:R-:W-:Y:S02]  /*7610*/  FSEL R8, R8, -INF , !P3 ;  /* 0xff80000008087808 */ /* 0x000fe40005800000 */
[----:B------:R-:W-:Y:S01]  /*7620*/  LOP3.LUT R11, R2, 0x20, R122, 0xfe, !PT ;  /* 0x00000020020b7812 */ /* 0x000fe200078efe7a */
[----:B------:R-:W-:Y:S01]  /*7630*/  FFMA.FTZ R7, R118, R7, R48 ;  /* 0x0000000776077223 */ /* 0x000fe20000010030 */
[----:B------:R-:W-:-:S02]  /*7640*/  ISETP.GE.AND P3, PT, R18, R162, PT ;  /* 0x000000a21200720c */ /* 0x000fc40003f66270 */
[--C-:B------:R-:W-:Y:S02]  /*7650*/  LOP3.LUT R15, R2, 0x8, R122.reuse, 0xfe, !PT ;  /* 0x00000008020f7812 */ /* 0x100fe400078efe7a */
[----:B------:R-:W-:Y:S02]  /*7660*/  FSEL R83, R83, -INF , !P6 ;  /* 0xff80000053537808 */ /* 0x000fe40007000000 */
[-C--:B------:R-:W-:Y:S02]  /*7670*/  ISETP.GE.AND P4, PT, R0, R163.reuse, PT ;  /* 0x000000a30000720c */ /* 0x080fe40003f86270 */
[----:B------:R-:W-:Y:S02]  /*7680*/  ISETP.GE.AND P6, PT, R11, R163, PT ;  /* 0x000000a30b00720c */ /* 0x000fe40003fc6270 */
[----:B------:R-:W-:Y:S02]  /*7690*/  FSEL R47, R47, -INF , !P3 ;  /* 0xff8000002f2f7808 */ /* 0x000fe40005800000 */
[----:B------:R-:W-:-:S02]  /*76a0*/  LOP3.LUT R5, R2, 0x38, R122, 0xfe, !PT ;  /* 0x0000003802057812 */ /* 0x000fc400078efe7a */
[----:B------:R-:W-:Y:S02]  /*76b0*/  I2FP.F32.S32 R11, R11 ;  /* 0x0000000b000b7245 */ /* 0x000fe40000201400 */
[----:B------:R-:W-:Y:S02]  /*76c0*/  ISETP.GE.AND P3, PT, R15, R163, PT ;  /* 0x000000a30f00720c */ /* 0x000fe40003f66270 */
[----:B------:R-:W-:Y:S01]  /*76d0*/  I2FP.F32.S32 R15, R15 ;  /* 0x0000000f000f7245 */ /* 0x000fe20000201400 */
[----:B------:R-:W-:Y:S01]  /*76e0*/  FFMA.FTZ R11, R118, R11, R44 ;  /* 0x0000000b760b7223 */ /* 0x000fe2000001002c */
[C-C-:B------:R-:W-:Y:S02]  /*76f0*/  LOP3.LUT R10, R2.reuse, 0x28, R122.reuse, 0xfe, !PT ;  /* 0x00000028020a7812 */ /* 0x140fe400078efe7a */
[----:B------:R-:W-:Y:S01]  /*7700*/  LOP3.LUT R26, R2, 0x30, R122, 0xfe, !PT ;  /* 0x00000030021a7812 */ /* 0x000fe200078efe7a */
[----:B------:R-:W-:Y:S01]  /*7710*/  FFMA.FTZ R15, R118, R15, R56 ;  /* 0x0000000f760f7223 */ /* 0x000fe20000010038 */
[----:B------:R-:W-:-:S02]  /*7720*/  FSEL R27, R7, -INF , !P4 ;  /* 0xff800000071b7808 */ /* 0x000fc40006000000 */
[----:B------:R-:W-:Y:S02]  /*7730*/  I2FP.F32.S32 R7, R5 ;  /* 0x0000000500077245 */ /* 0x000fe40000201400 */
[----:B------:R-:W-:Y:S02]  /*7740*/  FSEL R0, R102, -INF , !P5 ;  /* 0xff80000066007808 */ /* 0x000fe40006800000 */
[----:B------:R-:W-:Y:S01]  /*7750*/  ISETP.GE.AND P5, PT, R10, R163, PT ;  /* 0x000000a30a00720c */ /* 0x000fe20003fa6270 */
[----:B------:R-:W-:Y:S01]  /*7760*/  FFMA.FTZ R34, R118, R7, R34 ;  /* 0x0000000776227223 */ /* 0x000fe20000010022 */
[----:B------:R-:W-:Y:S01]  /*7770*/  ISETP.GE.AND P4, PT, R26, R163, PT ;  /* 0x000000a31a00720c */ /* 0x000fe20003f86270 */
[----:B------:R-:W-:Y:S01]  /*7780*/  FFMA.FTZ R19, R118, R7, R32 ;  /* 0x0000000776137223 */ /* 0x000fe20000010020 */
[----:B------:R-:W-:Y:S02]  /*7790*/  I2FP.F32.S32 R10, R10 ;  /* 0x0000000a000a7245 */ /* 0x000fe40000201400 */
[----:B------:R-:W-:-:S02]  /*77a0*/  I2FP.F32.S32 R26, R26 ;  /* 0x0000001a001a7245 */ /* 0x000fc40000201400 */
[----:B------:R-:W-:Y:S01]  /*77b0*/  FSEL R25, R25, -INF , !P2 ;  /* 0xff80000019197808 */ /* 0x000fe20005000000 */
[C---:B------:R-:W-:Y:S01]  /*77c0*/  FFMA.FTZ R10, R118.reuse, R10, R40 ;  /* 0x0000000a760a7223 */ /* 0x040fe20000010028 */
[----:B------:R-:W-:Y:S01]  /*77d0*/  ISETP.GE.AND P2, PT, R5, R162, PT ;  /* 0x000000a20500720c */ /* 0x000fe20003f46270 */
[----:B------:R-:W-:Y:S01]  /*77e0*/  FFMA.FTZ R26, R118, R26, R36 ;  /* 0x0000001a761a7223 */ /* 0x000fe20000010024 */
[----:B------:R-:W-:Y:S02]  /*77f0*/  FSEL R23, R11, -INF , !P6 ;  /* 0xff8000000b177808 */ /* 0x000fe40007000000 */
[----:B------:R-:W-:Y:S02]  /*7800*/  LOP3.LUT R11, R2, 0x18, R122, 0xfe, !PT ;  /* 0x00000018020b7812 */ /* 0x000fe400078efe7a */
[----:B------:R-:W-:Y:S02]  /*7810*/  FSEL R29, R15, -INF , !P3 ;  /* 0xff8000000f1d7808 */ /* 0x000fe40005800000 */
[----:B------:R-:W-:Y:S01]  /*7820*/  ISETP.GE.AND P3, PT, R5, R163, PT ;  /* 0x000000a30500720c */ /* 0x000fe20003f66270 */
[----:B------:R-:W-:Y:S01]  /*7830*/  VIADD R5, R64, 0x79 ;  /* 0x0000007940057836 */ /* 0x000fe20000000000 */
[----:B------:R-:W-:-:S02]  /*7840*/  FSEL R89, R34, -INF , !P2 ;  /* 0xff80000022597808 */ /* 0x000fc40005000000 */
[----:B------:R-:W-:Y:S02]  /*7850*/  LOP3.LUT R15, R2, 0x8, R122, 0xfe, !PT ;  /* 0x00000008020f7812 */ /* 0x000fe400078efe7a */
[----:B------:R-:W-:Y:S02]  /*7860*/  ISETP.GE.AND P2, PT, R11, R162, PT ;  /* 0x000000a20b00720c */ /* 0x000fe40003f46270 */
[----:B------:R-:W-:Y:S02]  /*7870*/  I2FP.F32.S32 R11, R11 ;  /* 0x0000000b000b7245 */ /* 0x000fe40000201400 */
[----:B------:R-:W-:Y:S02]  /*7880*/  FSEL R18, R10, -INF , !P5 ;  /* 0xff8000000a127808 */ /* 0x000fe40006800000 */
[----:B------:R-:W-:Y:S01]  /*7890*/  FSEL R26, R26, -INF , !P4 ;  /* 0xff8000001a1a7808 */ /* 0x000fe20006000000 */
[----:B------:R-:W-:Y:S01]  /*78a0*/  FFMA.FTZ R11, R118, R11, R50 ;  /* 0x0000000b760b7223 */ /* 0x000fe20000010032 */
[----:B------:R-:W-:-:S02]  /*78b0*/  LOP3.LUT R10, R2, 0x10, R122, 0xfe, !PT ;  /* 0x00000010020a7812 */ /* 0x000fc400078efe7a */
[-C--:B------:R-:W-:Y:S02]  /*78c0*/  ISETP.GE.AND P4, PT, R15, R162.reuse, PT ;  /* 0x000000a20f00720c */ /* 0x080fe40003f86270 */
[----:B------:R-:W-:Y:S02]  /*78d0*/  I2FP.F32.S32 R7, R5 ;  /* 0x0000000500077245 */ /* 0x000fe40000201400 */
[----:B------:R-:W-:Y:S02]  /*78e0*/  I2FP.F32.S32 R17, R45 ;  /* 0x0000002d00117245 */ /* 0x000fe40000201400 */
[----:B------:R-:W-:Y:S01]  /*78f0*/  I2FP.F32.S32 R15, R15 ;  /* 0x0000000f000f7245 */ /* 0x000fe20000201400 */
[C---:B------:R-:W-:Y:S01]  /*7900*/  FFMA.FTZ R52, R118.reuse, R7, R103 ;  /* 0x0000000776347223 */ /* 0x040fe20000010067 */
[----:B------:R-:W-:Y:S01]  /*7910*/  FSEL R19, R19, -INF , !P3 ;  /* 0xff80000013137808 */ /* 0x000fe20005800000 */
[----:B------:R-:W-:Y:S01]  /*7920*/  FFMA.FTZ R17, R118, R17, R62 ;  /* 0x0000001176117223 */ /* 0x000fe2000001003e */
[-C--:B------:R-:W-:Y:S01]  /*7930*/  ISETP.GE.AND P6, PT, R64, R162.reuse, PT ;  /* 0x000000a24000720c */ /* 0x080fe20003fc6270 */
[----:B------:R-:W-:Y:S01]  /*7940*/  FFMA.FTZ R64, R118, R7, R101 ;  /* 0x0000000776407223 */ /* 0x000fe20000010065 */
[----:B------:R-:W-:Y:S01]  /*7950*/  ISETP.GE.AND P3, PT, R10, R162, PT ;  /* 0x000000a20a00720c */ /* 0x000fe20003f66270 */
[----:B------:R-:W-:Y:S01]  /*7960*/  FFMA.FTZ R15, R118, R15, R58 ;  /* 0x0000000f760f7223 */ /* 0x000fe2000001003a */
[----:B------:R-:W-:-:S02]  /*7970*/  I2FP.F32.S32 R10, R10 ;  /* 0x0000000a000a7245 */ /* 0x000fc40000201400 */
[----:B------:R-:W-:Y:S02]  /*7980*/  ISETP.GE.AND P5, PT, R5, R163, PT ;  /* 0x000000a30500720c */ /* 0x000fe40003fa6270 */
[----:B------:R-:W-:Y:S01]  /*7990*/  LOP3.LUT R28, R2, 0x28, R122, 0xfe, !PT ;  /* 0x00000028021c7812 */ /* 0x000fe200078efe7a */
[----:B------:R-:W-:Y:S01]  /*79a0*/  FFMA.FTZ R10, R118, R10, R54 ;  /* 0x0000000a760a7223 */ /* 0x000fe20000010036 */
[----:B------:R-:W-:Y:S02]  /*79b0*/  FSEL R11, R11, -INF , !P2 ;  /* 0xff8000000b0b7808 */ /* 0x000fe40005000000 */
[C-C-:B------:R-:W-:Y:S02]  /*79c0*/  LOP3.LUT R30, R2.reuse, 0x20, R122.reuse, 0xfe, !PT ;  /* 0x00000020021e7812 */ /* 0x140fe400078efe7a */
[----:B------:R-:W-:Y:S02]  /*79d0*/  LOP3.LUT R31, R2, 0x30, R122, 0xfe, !PT ;  /* 0x00000030021f7812 */ /* 0x000fe400078efe7a */
[----:B------:R-:W-:-:S02]  /*79e0*/  ISETP.GT.AND P2, PT, R121, R126, PT ;  /* 0x0000007e7900720c */ /* 0x000fc40003f44270 */
[----:B------:R-:W-:Y:S02]  /*79f0*/  FSEL R64, R64, -INF , !P5 ;  /* 0xff80000040407808 */ /* 0x000fe40006800000 */
[----:B------:R-:W-:Y:S02]  /*7a00*/  FSEL R17, R17, -INF , !P6 ;  /* 0xff80000011117808 */ /* 0x000fe40007000000 */
[-C--:B------:R-:W-:Y:S02]  /*7a10*/  ISETP.GE.AND P5, PT, R28, R162.reuse, PT ;  /* 0x000000a21c00720c */ /* 0x080fe40003fa6270 */
[----:B------:R-:W-:Y:S02]  /*7a20*/  FSEL R15, R15, -INF , !P4 ;  /* 0xff8000000f0f7808 */ /* 0x000fe40006000000 */
[----:B------:R-:W-:Y:S02]  /*7a30*/  ISETP.GE.AND P6, PT, R30, R162, PT ;  /* 0x000000a21e00720c */ /* 0x000fe40003fc6270 */
[----:B------:R-:W-:-:S02]  /*7a40*/  I2FP.F32.S32 R28, R28 ;  /* 0x0000001c001c7245 */ /* 0x000fc40000201400 */
[----:B------:R-:W-:Y:S02]  /*7a50*/  ISETP.GE.AND P4, PT, R31, R162, PT ;  /* 0x000000a21f00720c */ /* 0x000fe40003f86270 */
[----:B------:R-:W-:Y:S02]  /*7a60*/  I2FP.F32.S32 R30, R30 ;  /* 0x0000001e001e7245 */ /* 0x000fe40000201400 */
[----:B------:R-:W-:Y:S02]  /*7a70*/  I2FP.F32.S32 R31, R31 ;  /* 0x0000001f001f7245 */ /* 0x000fe40000201400 */
[----:B------:R-:W-:Y:S01]  /*7a80*/  FSEL R10, R10, -INF , !P3 ;  /* 0xff8000000a0a7808 */ /* 0x000fe20005800000 */
[C---:B------:R-:W-:Y:S01]  /*7a90*/  FFMA.FTZ R30, R118.reuse, R30, R46 ;  /* 0x0000001e761e7223 */ /* 0x040fe2000001002e */
[----:B------:R-:W-:Y:S01]  /*7aa0*/  ISETP.GE.AND P3, PT, R5, R162, PT ;  /* 0x000000a20500720c */ /* 0x000fe20003f66270 */
[C---:B------:R-:W-:Y:S01]  /*7ab0*/  FFMA.FTZ R5, R118.reuse, R28, R42 ;  /* 0x0000001c76057223 */ /* 0x040fe2000001002a */
[----:B------:R-:W-:-:S02]  /*7ac0*/  FFMA.FTZ R28, R118, R31, R38 ;  /* 0x0000001f761c7223 */ /* 0x000fc40000010026 */
        /* <DEDUP_REMOVED lines=38> */
[----:B------:R-:W-:Y:S02]  /*7d30*/  ISETP.NE.AND P4, PT, R32, RZ, PT ;  /* 0x000000ff2000720c */ /* 0x000fe40003f85270 */
[----:B------:R-:W-:Y:S02]  /*7d40*/  LOP3.LUT R34, RZ, R32, RZ, 0x33, !PT ;  /* 0x00000020ff227212 */ /* 0x000fe400078e33ff */
[----:B------:R-:W-:Y:S01]  /*7d50*/  @P3 VIADD R42, R42, 0x1 ;  /* 0x000000012a2a3836 */ /* 0x000fe20000000000 */
[----:B------:R-:W-:-:S04]  /*7d60*/  ISETP.GE.AND P3, PT, R40, RZ, PT ;  /* 0x000000ff2800720c */ /* 0x000fc80003f66270 */
[----:B------:R-:W-:Y:S02]  /*7d70*/  MOV R2, R42 ;  /* 0x0000002a00027202 */ /* 0x000fe40000000f00 */
[----:B------:R-:W-:-:S03]  /*7d80*/  @P6 VIADD R30, R30, 0x1 ;  /* 0x000000011e1e6836 */ /* 0x000fc60000000000 */
[----:B------:R-:W-:-:S04]  /*7d90*/  @!P5 IMAD.MOV R2, RZ, RZ, -R2 ;  /* 0x000000ffff02d224 */ /* 0x000fc800078e0a02 */
[----:B------:R-:W-:Y:S02]  /*7da0*/  @!P3 IADD3 R30, -R30, RZ, RZ ;  /* 0x000000ff1e1eb210 */ /* 0x000fe40007ffe1ff */
        /* <DEDUP_REMOVED lines=21> */
.L_x_4888:
[----:B------:R-:W-:-:S04]  /*7f00*/  LEA R30, -R158, RZ, 0x7 ;  /* 0x000000ff9e1e7211 */ /* 0x000fc800078e39ff */
[----:B------:R-:W-:-:S07]  /*7f10*/  SHF.R.S32.HI R2, RZ, 0x1f, R30 ;  /* 0x0000001fff027819 */ /* 0x000fce000001141e */
.L_x_4889:
[-C--:B------:R-:W-:Y:S01]  /*7f20*/  @!P0 LEA R36, P4, R158, R124.reuse, 0x6 ;  /* 0x0000007c9e248211 */ /* 0x080fe200078830ff */
[----:B------:R1:W-:Y:S01]  /*7f30*/  @P0 STS [R147+0x1000], RZ ;  /* 0x001000ff93000388 */ /* 0x0003e20000000800 */
[C---:B------:R-:W-:Y:S01]  /*7f40*/  @!P0 IADD3 R32, P6, P5, R30.reuse, R124, R144 ;  /* 0x0000007c1e208210 */ /* 0x040fe20007dde090 */
[----:B------:R-:W-:Y:S01]  /*7f50*/  BSSY B0, `(.L_x_4890) ;  /* 0x0000029000007945 */ /* 0x000fe20003800000 */
[----:B------:R-:W-:Y:S01]  /*7f60*/  @!P0 IADD3 R36, P3, R30, R36, RZ ;  /* 0x000000241e248210 */ /* 0x000fe20007f7e0ff */
        /* <DEDUP_REMOVED lines=39> */
.L_x_4891:
[----:B------:R-:W-:Y:S05]  /*81e0*/  BSYNC B0 ;  /* 0x0000000000007941 */ /* 0x000fea0003800000 */
.L_x_4890:
[----:B------:R-:W0:Y:S01]  /*81f0*/  LDGDEPBAR ;  /* 0x00000000000079af */ /* 0x000e220000000000 */
[----:B------:R-:W-:-:S04]  /*8200*/  LEA R154, P0, R30, R154, 0x1 ;  /* 0x0000009a1e9a7211 */ /* 0x000fc800078008ff */
[----:B------:R-:W-:-:S09]  /*8210*/  LEA.HI.X R153, R30, R153, R2, 0x1, P0 ;  /* 0x000000991e997211 */ /* 0x000fd200000f0c02 */
.L_x_4887:
[----:B------:R-:W-:Y:S02]  /*8220*/  FMNMX.FTZ R30, R70, R65, !PT ;  /* 0x00000041461e7209 */ /* 0x000fe40007810000 */
[----:B-12---:R-:W-:Y:S02]  /*8230*/  FMNMX.FTZ R44, R69, R17, !PT ;  /* 0x00000011452c7209 */ /* 0x006fe40007810000 */
        /* <DEDUP_REMOVED lines=85> */
[--C-:B------:R-:W-:Y:S01]  /*8790*/  FFMA.FTZ R40, R12, UR12, -R76.reuse ;  /* 0x0000000c0c287c23 */ /* 0x100fe2000801084c */
[----:B------:R-:W1:Y:S01]  /*87a0*/  SHFL.BFLY PT, R2, R44, 0x1, 0x1f ;  /* 0x0c201f002c027f89 */ /* 0x000e6200000e0000 */
        /* <DEDUP_REMOVED lines=16> */
[----:B------:R-:W-:Y:S01]  /*88b0*/  LDSM.16.MT88.4 R24, [R155+0x3400] ;  /* 0x003400009b18783b */ /* 0x000fe20000004200 */
[----:B------:R-:W-:-:S04]  /*88c0*/  FFMA.FTZ R50, R35, UR12, -R76 ;  /* 0x0000000c23327c23 */ /* 0x000fc8000801084c */
[----:B------:R-:W2:Y:S01]  /*88d0*/  MUFU.EX2 R95, R95 ;  /* 0x0000005f005f7308 */ /* 0x000ea20000000800 */
[----:B-1----:R-:W-:Y:S01]  /*88e0*/  FMNMX.FTZ R44, R44, R2, !PT ;  /* 0x000000022c2c7209 */ /* 0x002fe20007810000 */
[----:B------:R-:W-:Y:S01]  /*88f0*/  FFMA.FTZ R2, R4, UR12, -R76 ;  /* 0x0000000c04027c23 */ /* 0x000fe2000801084c */
[----:B------:R-:W-:Y:S02]  /*8900*/  FSEL R4, R45, RZ, P3 ;  /* 0x000000ff2d047208 */ /* 0x000fe40001800000 */
[C---:B------:R-:W-:Y:S01]  /*8910*/  FSETP.NEU.FTZ.AND P0, PT, R44.reuse, -INF , PT ;  /* 0xff8000002c00780b */ /* 0x040fe20003f1d000 */
[----:B------:R-:W-:Y:S02]  /*8920*/  FMUL.FTZ R54, R44, UR12 ;  /* 0x0000000c2c367c20 */ /* 0x000fe40008410000 */
[----:B------:R-:W-:Y:S01]  /*8930*/  MUFU.EX2 R91, R91 ;  /* 0x0000005b005b7308 */ /* 0x000fe20000000800 */
[----:B------:R-:W-:Y:S01]  /*8940*/  FADD.FTZ R4, R70, -R4 ;  /* 0x8000000446047221 */ /* 0x000fe20000010000 */
[----:B------:R-:W-:-:S02]  /*8950*/  FSEL R6, R44, RZ, P0 ;  /* 0x000000ff2c067208 */ /* 0x000fc40000000000 */
[----:B------:R-:W-:Y:S01]  /*8960*/  FSEL R54, R54, RZ, P0 ;  /* 0x000000ff36367208 */ /* 0x000fe20000000000 */
[----:B------:R-:W-:Y:S02]  /*8970*/  FMUL.FTZ R4, R4, UR12 ;  /* 0x0000000c04047c20 */ /* 0x000fe40008410000 */
[----:B------:R-:W-:Y:S01]  /*8980*/  FADD.FTZ R6, R69, -R6 ;  /* 0x8000000645067221 */ /* 0x000fe20000010000 */
[----:B------:R-:W1:Y:S01]  /*8990*/  MUFU.EX2 R85, R85 ;  /* 0x0000005500557308 */ /* 0x000e620000000800 */
[--C-:B------:R-:W-:Y:S01]  /*89a0*/  FFMA.FTZ R100, R17, UR12, -R54.reuse ;  /* 0x0000000c11647c23 */ /* 0x100fe20008010836 */
[--C-:B------:R-:W-:Y:S01]  /*89b0*/  FFMA.FTZ R78, R77, UR12, -R54.reuse ;  /* 0x0000000c4d4e7c23 */ /* 0x100fe20008010836 */
[----:B------:R-:W3:Y:S01]  /*89c0*/  LDSM.16.MT88.4 R16, [R152+0x3000] ;  /* 0x003000009810783b */ /* 0x000ee20000004200 */
[--C-:B------:R-:W-:Y:S01]  /*89d0*/  FFMA.FTZ R84, R10, UR12, -R54.reuse ;  /* 0x0000000c0a547c23 */ /* 0x100fe20008010836 */
[--C-:B------:R-:W-:Y:S01]  /*89e0*/  FFMA.FTZ R77, R11, UR12, -R54.reuse ;  /* 0x0000000c0b4d7c23 */ /* 0x100fe20008010836 */
[--C-:B------:R-:W-:Y:S01]  /*89f0*/  FFMA.FTZ R97, R33, UR12, -R54.reuse ;  /* 0x0000000c21617c23 */ /* 0x100fe20008010836 */
[----:B------:R-:W4:Y:S01]  /*8a00*/  LDSM.16.MT88.4 R8, [R155+0x3000] ;  /* 0x003000009b08783b */ /* 0x000f220000004200 */
[--C-:B------:R-:W-:Y:S01]  /*8a10*/  FFMA.FTZ R94, R15, UR12, -R54.reuse ;  /* 0x0000000c0f5e7c23 */ /* 0x100fe20008010836 */
[--C-:B------:R-:W-:Y:S01]  /*8a20*/  FFMA.FTZ R90, R73, UR12, -R54.reuse ;  /* 0x0000000c495a7c23 */ /* 0x100fe20008010836 */
[----:B------:R-:W-:Y:S01]  /*8a30*/  FMUL.FTZ R6, R6, UR12 ;  /* 0x0000000c06067c20 */ /* 0x000fe20008410000 */
[----:B------:R-:W-:Y:S01]  /*8a40*/  MUFU.EX2 R100, R100 ;  /* 0x0000006400647308 */ /* 0x000fe20000000800 */
[--C-:B------:R-:W-:Y:S01]  /*8a50*/  FFMA.FTZ R70, R7, UR12, -R54.reuse ;  /* 0x0000000c07467c23 */ /* 0x100fe20008010836 */
[--C-:B------:R-:W-:Y:S01]  /*8a60*/  FFMA.FTZ R12, R5, UR12, -R54.reuse ;  /* 0x0000000c050c7c23 */ /* 0x100fe20008010836 */
[--C-:B------:R-:W-:Y:S01]  /*8a70*/  FFMA.FTZ R67, R68, UR12, -R54.reuse ;  /* 0x0000000c44437c23 */ /* 0x100fe20008010836 */
[----:B--2---:R-:W-:Y:S01]  /*8a80*/  F2FP.F16.F32.PACK_AB R14, R95, R96 ;  /* 0x000000605f0e723e */ /* 0x004fe200000000ff */
[--C-:B------:R-:W-:Y:S01]  /*8a90*/  FFMA.FTZ R73, R105, UR12, -R54.reuse ;  /* 0x0000000c69497c23 */ /* 0x100fe20008010836 */
[--C-:B------:R-:W-:Y:S01]  /*8aa0*/  FFMA.FTZ R69, R80, UR12, -R54.reuse ;  /* 0x0000000c50457c23 */ /* 0x100fe20008010836 */
[--C-:B------:R-:W-:Y:S01]  /*8ab0*/  FFMA.FTZ R80, R28, UR12, -R54.reuse ;  /* 0x0000000c1c507c23 */ /* 0x100fe20008010836 */
[----:B------:R-:W2:Y:S01]  /*8ac0*/  MUFU.EX2 R97, R97 ;  /* 0x0000006100617308 */ /* 0x000ea20000000800 */
[----:B------:R-:W-:Y:S01]  /*8ad0*/  LDSM.16.MT88.4 R28, [R152+0x3800] ;  /* 0x00380000981c783b */ /* 0x000fe20000004200 */
[----:B-1----:R-:W-:Y:S01]  /*8ae0*/  F2FP.F16.F32.PACK_AB R32, R85, R91 ;  /* 0x0000005b5520723e */ /* 0x002fe200000000ff */
        /* <DEDUP_REMOVED lines=15> */
[----:B------:R-:W-:-:S06]  /*8be0*/  FFMA.FTZ R0, R0, UR12, -R54 ;  /* 0x0000000c00007c23 */ /* 0x000fcc0008010836 */
[----:B------:R-:W2:Y:S08]  /*8bf0*/  MUFU.EX2 R103, R4 ;  /* 0x0000000400677308 */ /* 0x000eb00000000800 */
[----:B------:R5:W3:Y:S01]  /*8c00*/  MUFU.EX2 R102, R6 ;  /* 0x0000000600667308 */ /* 0x000ae20000000800 */
[----:B-1----:R-:W-:-:S07]  /*8c10*/  F2FP.F16.F32.PACK_AB R15, R90, R94 ;  /* 0x0000005e5a0f723e */ /* 0x002fce00000000ff */
[----:B------:R1:W-:Y:S01]  /*8c20*/  MUFU.EX2 R68, R12 ;  /* 0x0000000c00447308 */ /* 0x0003e20000000800 */
[-C--:B--2---:R-:W-:Y:S01]  /*8c30*/  FMUL.FTZ R20, R140, R103.reuse ;  /* 0x000000678c147220 */ /* 0x084fe20000410000 */
[-C--:B------:R-:W-:Y:S01]  /*8c40*/  FMUL.FTZ R21, R141, R103.reuse ;  /* 0x000000678d157220 */ /* 0x080fe20000410000 */
[-C--:B------:R-:W-:Y:S01]  /*8c50*/  FMUL.FTZ R136, R136, R103.reuse ;  /* 0x0000006788887220 */ /* 0x080fe20000410000 */
[-C--:B------:R-:W-:Y:S01]  /*8c60*/  FMUL.FTZ R137, R137, R103.reuse ;  /* 0x0000006789897220 */ /* 0x080fe20000410000 */
[-C--:B------:R-:W-:Y:S01]  /*8c70*/  FMUL.FTZ R132, R132, R103.reuse ;  /* 0x0000006784847220 */ /* 0x080fe20000410000 */
[-C--:B------:R-:W-:Y:S01]  /*8c80*/  FMUL.FTZ R133, R133, R103.reuse ;  /* 0x0000006785857220 */ /* 0x080fe20000410000 */
[----:B------:R-:W-:Y:S01]  /*8c90*/  FMUL.FTZ R128, R128, R103 ;  /* 0x0000006780807220 */ /* 0x000fe20000410000 */
[----:B------:R-:W-:Y:S01]  /*8ca0*/  MUFU.EX2 R79, R79 ;  /* 0x0000004f004f7308 */ /* 0x000fe20000000800 */
[----:B-----5:R-:W2:Y:S01]  /*8cb0*/  LDSM.16.MT88.4 R4, [R152+0x3400] ;  /* 0x003400009804783b */ /* 0x020ea20000004200 */
[-C--:B---3--:R-:W-:Y:S01]  /*8cc0*/  FMUL.FTZ R22, R142, R102.reuse ;  /* 0x000000668e167220 */ /* 0x088fe20000410000 */
[-C--:B------:R-:W-:Y:S01]  /*8cd0*/  FMUL.FTZ R23, R143, R102.reuse ;  /* 0x000000668f177220 */ /* 0x080fe20000410000 */
[-C--:B------:R-:W-:Y:S01]  /*8ce0*/  FMUL.FTZ R138, R138, R102.reuse ;  /* 0x000000668a8a7220 */ /* 0x080fe20000410000 */
[-C--:B------:R-:W-:Y:S01]  /*8cf0*/  FMUL.FTZ R139, R139, R102.reuse ;  /* 0x000000668b8b7220 */ /* 0x080fe20000410000 */
[-C--:B------:R-:W-:Y:S01]  /*8d00*/  FMUL.FTZ R134, R134, R102.reuse ;  /* 0x0000006686867220 */ /* 0x080fe20000410000 */
[-C--:B------:R-:W-:Y:S01]  /*8d10*/  FMUL.FTZ R135, R135, R102.reuse ;  /* 0x0000006687877220 */ /* 0x080fe20000410000 */
[----:B------:R-:W3:Y:S01]  /*8d20*/  MUFU.EX2 R75, R75 ;  /* 0x0000004b004b7308 */ /* 0x000ee20000000800 */
[----:B-1----:R-:W-:Y:S01]  /*8d30*/  F2FP.F16.F32.PACK_AB R12, R98, R101 ;  /* 0x00000065620c723e */ /* 0x002fe200000000ff */
[-C--:B------:R-:W-:Y:S01]  /*8d40*/  FMUL.FTZ R129, R129, R103.reuse ;  /* 0x0000006781817220 */ /* 0x080fe20000410000 */
[-C--:B------:R-:W-:Y:S01]  /*8d50*/  FMUL.FTZ R130, R130, R102.reuse ;  /* 0x0000006682827220 */ /* 0x080fe20000410000 */
[-C--:B------:R-:W-:Y:S01]  /*8d60*/  FMUL.FTZ R131, R131, R102.reuse ;  /* 0x0000006683837220 */ /* 0x080fe20000410000 */
[----:B------:R-:W-:Y:S01]  /*8d70*/  FFMA.FTZ R101, R119, R103, R101 ;  /* 0x0000006777657223 */ /* 0x000fe20000010065 */
[----:B------:R-:W-:Y:S01]  /*8d80*/  FFMA.FTZ R100, R120, R102, R100 ;  /* 0x0000006678647223 */ /* 0x000fe20000010064 */
[----:B------:R-:W-:Y:S01]  /*8d90*/  FFMA.FTZ R119, R64, UR12, -R76 ;  /* 0x0000000c40777c23 */ /* 0x000fe2000801084c */
[----:B------:R-:W1:Y:S01]  /*8da0*/  MUFU.EX2 R84, R84 ;  /* 0x0000005400547308 */ /* 0x000e620000000800 */
[----:B------:R-:W-:Y:S01]  /*8db0*/  HMMA.16816.F32 R20, R12, R16, R20 ;  /* 0x000000100c14723c */ /* 0x000fe20000001814 */
[----:B------:R-:W-:Y:S01]  /*8dc0*/  FADD.FTZ R101, R98, R101 ;  /* 0x0000006562657221 */ /* 0x000fe20000010000 */
[----:B------:R-:W-:Y:S01]  /*8dd0*/  FADD.FTZ R100, R97, R100 ;  /* 0x0000006461647221 */ /* 0x000fe20000010000 */
[----:B------:R-:W-:-:S02]  /*8de0*/  FFMA.FTZ R120, R52, UR12, -R54 ;  /* 0x0000000c34787c23 */ /* 0x000fc40008010836 */
[----:B------:R-:W-:Y:S01]  /*8df0*/  FADD.FTZ R101, R96, R101 ;  /* 0x0000006560657221 */ /* 0x000fe20000010000 */
[C---:B------:R-:W-:Y:S01]  /*8e00*/  HMMA.16816.F32 R16, R12.reuse, R18, R136 ;  /* 0x000000120c10723c */ /* 0x040fe20000001888 */
[----:B------:R-:W5:Y:S01]  /*8e10*/  MUFU.EX2 R78, R78 ;  /* 0x0000004e004e7308 */ /* 0x000f620000000800 */
[----:B---3--:R-:W-:Y:S01]  /*8e20*/  F2FP.F16.F32.PACK_AB R34, R75, R79 ;  /* 0x0000004f4b22723e */ /* 0x008fe200000000ff */
[----:B------:R-:W-:Y:S01]  /*8e30*/  FADD.FTZ R100, R94, R100 ;  /* 0x000000645e647221 */ /* 0x000fe20000010000 */
[----:B------:R-:W-:Y:S01]  /*8e40*/  FADD.FTZ R95, R95, R101 ;  /* 0x000000655f5f7221 */ /* 0x000fe20000010000 */
[----:B------:R-:W-:Y:S01]  /*8e50*/  LDSM.16.MT88.4 R136, [R152+0x4c00] ;  /* 0x004c00009888783b */ /* 0x000fe20000004200 */
[C---:B----4-:R-:W-:Y:S01]  /*8e60*/  HMMA.16816.F32 R132, R12.reuse, R8, R132 ;  /* 0x000000080c84723c */ /* 0x050fe20000001884 */
[----:B------:R-:W-:Y:S01]  /*8e70*/  FADD.FTZ R90, R90, R100 ;  /* 0x000000645a5a7221 */ /* 0x000fe20000010000 */
[----:B------:R-:W-:Y:S01]  /*8e80*/  FADD.FTZ R91, R91, R95 ;  /* 0x0000005f5b5b7221 */ /* 0x000fe20000010000 */
[----:B------:R-:W-:Y:S02]  /*8e90*/  MUFU.EX2 R77, R77 ;  /* 0x0000004d004d7308 */ /* 0x000fe40000000800 */
[----:B-1----:R-:W-:Y:S01]  /*8ea0*/  FADD.FTZ R90, R84, R90 ;  /* 0x0000005a545a7221 */ /* 0x002fe20000010000 */
[----:B------:R-:W-:Y:S01]  /*8eb0*/  HMMA.16816.F32 R128, R12, R10, R128 ;  /* 0x0000000a0c80723c */ /* 0x000fe20000001880 */
[----:B------:R-:W1:Y:S01]  /*8ec0*/  LDSM.16.MT88.4 R8, [R155+0x3800] ;  /* 0x003800009b08783b */ /* 0x000e620000004200 */
[----:B------:R-:W-:-:S03]  /*8ed0*/  FADD.FTZ R91, R85, R91 ;  /* 0x0000005b555b7221 */ /* 0x000fc60000010000 */
[----:B------:R-:W3:Y:S01]  /*8ee0*/  MUFU.EX2 R73, R73 ;  /* 0x0000004900497308 */ /* 0x000ee20000000800 */
[C---:B-----5:R-:W-:Y:S01]  /*8ef0*/  F2FP.F16.F32.PACK_AB R33, R78.reuse, R84 ;  /* 0x000000544e21723e */ /* 0x060fe200000000ff */
[----:B------:R-:W-:Y:S01]  /*8f00*/  FADD.FTZ R90, R78, R90 ;  /* 0x0000005a4e5a7221 */ /* 0x000fe20000010000 */
[----:B------:R-:W-:-:S04]  /*8f10*/  FADD.FTZ R91, R79, R91 ;  /* 0x0000005b4f5b7221 */ /* 0x000fc80000010000 */
[----:B------:R-:W-:Y:S01]  /*8f20*/  FADD.FTZ R91, R75, R91 ;  /* 0x0000005b4b5b7221 */ /* 0x000fe20000010000 */
[----:B------:R-:W-:Y:S08]  /*8f30*/  MUFU.EX2 R74, R74 ;  /* 0x0000004a004a7308 */ /* 0x000ff00000000800 */
[----:B------:R-:W4:Y:S01]  /*8f40*/  MUFU.EX2 R66, R66 ;  /* 0x0000004200427308 */ /* 0x000f220000000800 */
[----:B---3--:R-:W-:Y:S01]  /*8f50*/  F2FP.F16.F32.PACK_AB R35, R73, R77 ;  /* 0x0000004d4923723e */ /* 0x008fe200000000ff */
[----:B------:R-:W-:-:S04]  /*8f60*/  FADD.FTZ R77, R77, R90 ;  /* 0x0000005a4d4d7221 */ /* 0x000fc80000010000 */
[----:B------:R-:W-:Y:S02]  /*8f70*/  FADD.FTZ R77, R73, R77 ;  /* 0x0000004d494d7221 */ /* 0x000fe40000010000 */
[----:B------:R-:W-:Y:S01]  /*8f80*/  MUFU.EX2 R65, R65 ;  /* 0x0000004100417308 */ /* 0x000fe20000000800 */
[C---:B--2---:R-:W-:Y:S06]  /*8f90*/  HMMA.16816.F32 R20, R32.reuse, R4, R20 ;  /* 0x000000042014723c */ /* 0x044fec0000001814 */
[----:B------:R-:W-:Y:S01]  /*8fa0*/  HMMA.16816.F32 R16, R32, R6, R16 ;  /* 0x000000062010723c */ /* 0x000fe20000001810 */
[----:B------:R-:W2:Y:S01]  /*8fb0*/  MUFU.EX2 R63, R63 ;  /* 0x0000003f003f7308 */ /* 0x000ea20000000800 */
[----:B------:R-:W3:Y:S01]  /*8fc0*/  LDSM.16.MT88.4 R4, [R152+0x3c00] ;  /* 0x003c00009804783b */ /* 0x000ee20000004200 */
[----:B----4-:R-:W-:Y:S01]  /*8fd0*/  F2FP.F16.F32.PACK_AB R12, R66, R74 ;  /* 0x0000004a420c723e */ /* 0x010fe200000000ff */
[----:B------:R-:W-:-:S02]  /*8fe0*/  FADD.FTZ R74, R74, R91 ;  /* 0x0000005b4a4a7221 */ /* 0x000fc40000010000 */
[C---:B------:R-:W-:Y:S02]  /*8ff0*/  HMMA.16816.F32 R132, R32.reuse, R24, R132 ;  /* 0x000000182084723c */ /* 0x040fe40000001884 */
[----:B------:R-:W-:Y:S01]  /*9000*/  FADD.FTZ R74, R66, R74 ;  /* 0x0000004a424a7221 */ /* 0x000fe20000010000 */
[----:B------:R-:W-:Y:S03]  /*9010*/  MUFU.EX2 R70, R70 ;  /* 0x0000004600467308 */ /* 0x000fe60000000800 */
[----:B------:R-:W-:Y:S01]  /*9020*/  HMMA.16816.F32 R128, R32, R26, R128 ;  /* 0x0000001a2080723c */ /* 0x000fe20000001880 */
[----:B------:R-:W4:Y:S04]  /*9030*/  LDSM.16.MT88.4 R24, [R155+0x3c00] ;  /* 0x003c00009b18783b */ /* 0x000f280000004200 */
[----:B------:R-:W5:Y:S01]  /*9040*/  MUFU.EX2 R69, R69 ;  /* 0x0000004500457308 */ /* 0x000f620000000800 */
[----:B--2---:R-:W-:Y:S01]  /*9050*/  F2FP.F16.F32.PACK_AB R14, R63, R65 ;  /* 0x000000413f0e723e */ /* 0x004fe200000000ff */
[----:B------:R-:W-:-:S04]  /*9060*/  FADD.FTZ R65, R65, R74 ;  /* 0x0000004a41417221 */ /* 0x000fc80000010000 */
[----:B------:R-:W-:Y:S02]  /*9070*/  FADD.FTZ R65, R63, R65 ;  /* 0x000000413f417221 */ /* 0x000fe40000010000 */
[----:B------:R-:W2:Y:S08]  /*9080*/  MUFU.EX2 R67, R67 ;  /* 0x0000004300437308 */ /* 0x000eb00000000800 */
[----:B------:R-:W-:Y:S01]  /*9090*/  MUFU.EX2 R62, R62 ;  /* 0x0000003e003e7308 */ /* 0x000fe20000000800 */
[----:B-----5:R-:W-:Y:S01]  /*90a0*/  F2FP.F16.F32.PACK_AB R13, R69, R70 ;  /* 0x00000046450d723e */ /* 0x020fe200000000ff */
[----:B------:R-:W-:-:S04]  /*90b0*/  FADD.FTZ R70, R70, R77 ;  /* 0x0000004d46467221 */ /* 0x000fc80000010000 */
[----:B------:R-:W-:Y:S01]  /*90c0*/  FADD.FTZ R70, R69, R70 ;  /* 0x0000004645467221 */ /* 0x000fe20000010000 */
[----:B------:R-:W-:Y:S01]  /*90d0*/  MOV R69, R44 ;  /* 0x0000002c00457202 */ /* 0x000fe20000000f00 */
[----:B------:R-:W5:Y:S01]  /*90e0*/  MUFU.EX2 R58, R58 ;  /* 0x0000003a003a7308 */ /* 0x000f620000000800 */
[----:B--2---:R-:W-:Y:S01]  /*90f0*/  F2FP.F16.F32.PACK_AB R15, R67, R68 ;  /* 0x00000044430f723e */ /* 0x004fe200000000ff */
[----:B------:R-:W-:Y:S01]  /*9100*/  FADD.FTZ R68, R68, R70 ;  /* 0x0000004644447221 */ /* 0x000fe20000010000 */
[----:B------:R-:W-:-:S03]  /*9110*/  MOV R70, R45 ;  /* 0x0000002d00467202 */ /* 0x000fc60000000f00 */
[----:B------:R-:W-:Y:S02]  /*9120*/  FADD.FTZ R68, R67, R68 ;  /* 0x0000004443447221 */ /* 0x000fe40000010000 */
[C---:B------:R-:W-:Y:S01]  /*9130*/  HMMA.16816.F32 R20, R12.reuse, R28, R20 ;  /* 0x0000001c0c14723c */ /* 0x040fe20000001814 */
[----:B------:R-:W2:Y:S05]  /*9140*/  MUFU.EX2 R57, R57 ;  /* 0x0000003900397308 */ /* 0x000eaa0000000800 */
[C---:B------:R-:W-:Y:S01]  /*9150*/  HMMA.16816.F32 R28, R12.reuse, R30, R16 ;  /* 0x0000001e0c1c723c */ /* 0x040fe20000001810 */
[----:B------:R-:W4:Y:S02]  /*9160*/  LDSM.16.MT88.4 R16, [R152+0x4000] ;  /* 0x004000009810783b */ /* 0x000f240000004200 */
[----:B------:R-:W3:Y:S01]  /*9170*/  MUFU.EX2 R56, R56 ;  /* 0x0000003800387308 */ /* 0x000ee20000000800 */
[----:B-----5:R-:W-:Y:S01]  /*9180*/  F2FP.F16.F32.PACK_AB R32, R58, R62 ;  /* 0x0000003e3a20723e */ /* 0x020fe200000000ff */
[----:B------:R-:W-:Y:S01]  /*9190*/  FADD.FTZ R62, R62, R65 ;  /* 0x000000413e3e7221 */ /* 0x000fe20000010000 */
[----:B-1----:R-:W-:Y:S03]  /*91a0*/  HMMA.16816.F32 R132, R12, R8, R132 ;  /* 0x000000080c84723c */ /* 0x002fe60000001884 */
[----:B------:R-:W-:-:S02]  /*91b0*/  FADD.FTZ R58, R58, R62 ;  /* 0x0000003e3a3a7221 */ /* 0x000fc40000010000 */
[----:B------:R-:W-:Y:S01]  /*91c0*/  MUFU.EX2 R80, R80 ;  /* 0x0000005000507308 */ /* 0x000fe20000000800 */
[----:B------:R-:W-:Y:S01]  /*91d0*/  HMMA.16816.F32 R128, R12, R10, R128 ;  /* 0x0000000a0c80723c */ /* 0x000fe20000001880 */
[----:B------:R-:W1:Y:S01]  /*91e0*/  LDSM.16.MT88.4 R8, [R155+0x4000] ;  /* 0x004000009b08783b */ /* 0x000e620000004200 */
[----:B--2---:R-:W-:-:S05]  /*91f0*/  FADD.FTZ R58, R57, R58 ;  /* 0x0000003a393a7221 */ /* 0x004fca0000010000 */
[----:B------:R-:W2:Y:S01]  /*9200*/  MUFU.EX2 R86, R86 ;  /* 0x0000005600567308 */ /* 0x000ea20000000800 */
[C---:B---3--:R-:W-:Y:S01]  /*9210*/  F2FP.F16.F32.PACK_AB R34, R56.reuse, R57 ;  /* 0x000000393822723e */ /* 0x048fe200000000ff */
[----:B------:R-:W-:-:S06]  /*9220*/  FADD.FTZ R56, R56, R58 ;  /* 0x0000003a38387221 */ /* 0x000fcc0000010000 */
[----:B------:R-:W3:Y:S08]  /*9230*/  MUFU.EX2 R89, R89 ;  /* 0x0000005900597308 */ /* 0x000ef00000000800 */
[----:B------:R-:W5:Y:S01]  /*9240*/  MUFU.EX2 R93, R93 ;  /* 0x0000005d005d7308 */ /* 0x000f620000000800 */
[----:B--2---:R-:W-:Y:S01]  /*9250*/  F2FP.F16.F32.PACK_AB R33, R86, R80 ;  /* 0x000000505621723e */ /* 0x004fe200000000ff */
[----:B------:R-:W-:-:S04]  /*9260*/  FADD.FTZ R80, R80, R68 ;  /* 0x0000004450507221 */ /* 0x000fc80000010000 */
[----:B------:R-:W-:Y:S02]  /*9270*/  FADD.FTZ R86, R86, R80 ;  /* 0x0000005056567221 */ /* 0x000fe40000010000 */
[----:B------:R-:W2:Y:S02]  /*9280*/  MUFU.EX2 R53, R53 ;  /* 0x0000003500357308 */ /* 0x000ea40000000800 */
[----:B---3--:R-:W-:-:S06]  /*9290*/  FADD.FTZ R86, R89, R86 ;  /* 0x0000005659567221 */ /* 0x008fcc0000010000 */
[----:B------:R-:W3:Y:S01]  /*92a0*/  MUFU.EX2 R50, R50 ;  /* 0x0000003200327308 */ /* 0x000ee20000000800 */
[C---:B-----5:R-:W-:Y:S01]  /*92b0*/  F2FP.F16.F32.PACK_AB R35, R93.reuse, R89 ;  /* 0x000000595d23723e */ /* 0x060fe200000000ff */
[----:B------:R-:W-:-:S06]  /*92c0*/  FADD.FTZ R93, R93, R86 ;  /* 0x000000565d5d7221 */ /* 0x000fcc0000010000 */
[----:B------:R-:W5:Y:S01]  /*92d0*/  MUFU.EX2 R49, R49 ;  /* 0x0000003100317308 */ /* 0x000f620000000800 */
[----:B------:R-:W-:Y:S01]  /*92e0*/  HMMA.16816.F32 R20, R32, R4, R20 ;  /* 0x000000042014723c */ /* 0x000fe20000001814 */
[----:B--2---:R-:W-:-:S05]  /*92f0*/  FADD.FTZ R56, R53, R56 ;  /* 0x0000003835387221 */ /* 0x004fca0000010000 */
[C---:B------:R-:W-:Y:S01]  /*9300*/  HMMA.16816.F32 R28, R32.reuse, R6, R28 ;  /* 0x00000006201c723c */ /* 0x040fe2000000181c */
[----:B------:R-:W2:Y:S01]  /*9310*/  MUFU.EX2 R48, R48 ;  /* 0x0000003000307308 */ /* 0x000ea20000000800 */
[----:B------:R-:W1:Y:S01]  /*9320*/  LDSM.16.MT88.4 R4, [R152+0x4400] ;  /* 0x004400009804783b */ /* 0x000e620000004200 */
[C---:B---3--:R-:W-:Y:S01]  /*9330*/  F2FP.F16.F32.PACK_AB R12, R50.reuse, R53 ;  /* 0x00000035320c723e */ /* 0x048fe200000000ff */
[----:B------:R-:W-:Y:S02]  /*9340*/  FADD.FTZ R50, R50, R56 ;  /* 0x0000003832327221 */ /* 0x000fe40000010000 */
[----:B----4-:R-:W-:Y:S03]  /*9350*/  HMMA.16816.F32 R132, R32, R24, R132 ;  /* 0x000000182084723c */ /* 0x010fe60000001884 */
[----:B------:R-:W3:Y:S01]  /*9360*/  MUFU.EX2 R99, R99 ;  /* 0x0000006300637308 */ /* 0x000ee20000000800 */
[----:B-----5:R-:W-:-:S02]  /*9370*/  FADD.FTZ R50, R49, R50 ;  /* 0x0000003231327221 */ /* 0x020fc40000010000 */
[----:B------:R-:W-:Y:S01]  /*9380*/  HMMA.16816.F32 R128, R32, R26, R128 ;  /* 0x0000001a2080723c */ /* 0x000fe20000001880 */
[----:B------:R-:W4:Y:S04]  /*9390*/  LDSM.16.MT88.4 R24, [R155+0x4400] ;  /* 0x004400009b18783b */ /* 0x000f280000004200 */
[----:B------:R-:W5:Y:S01]  /*93a0*/  MUFU.EX2 R88, R88 ;  /* 0x0000005800587308 */ /* 0x000f620000000800 */
[----:B--2---:R-:W-:Y:S01]  /*93b0*/  F2FP.F16.F32.PACK_AB R14, R48, R49 ;  /* 0x00000031300e723e */ /* 0x004fe200000000ff */
[--C-:B------:R-:W-:Y:S01]  /*93c0*/  FFMA.FTZ R35, R59, UR12, -R54.reuse ;  /* 0x0000000c3b237c23 */ /* 0x100fe20008010836 */
[--C-:B------:R-:W-:Y:S01]  /*93d0*/  FFMA.FTZ R34, R61, UR12, -R54.reuse ;  /* 0x0000000c3d227c23 */ /* 0x100fe20008010836 */
[----:B------:R-:W-:Y:S01]  /*93e0*/  FFMA.FTZ R59, R60, UR12, -R54 ;  /* 0x0000000c3c3b7c23 */ /* 0x000fe20008010836 */
[----:B------:R-:W-:Y:S01]  /*93f0*/  FFMA.FTZ R32, R83, UR12, -R76 ;  /* 0x0000000c53207c23 */ /* 0x000fe2000801084c */
[----:B------:R-:W-:-:S02]  /*9400*/  FADD.FTZ R48, R48, R50 ;  /* 0x0000003230307221 */ /* 0x000fc40000010000 */
[----:B------:R-:W-:Y:S01]  /*9410*/  MUFU.EX2 R92, R92 ;  /* 0x0000005c005c7308 */ /* 0x000fe20000000800 */
[----:B---3--:R-:W-:-:S07]  /*9420*/  FADD.FTZ R93, R99, R93 ;  /* 0x0000005d635d7221 */ /* 0x008fce0000010000 */
[----:B------:R-:W2:Y:S01]  /*9430*/  MUFU.EX2 R87, R87 ;  /* 0x0000005700577308 */ /* 0x000ea20000000800 */
[C---:B-----5:R-:W-:Y:S01]  /*9440*/  F2FP.F16.F32.PACK_AB R13, R88.reuse, R99 ;  /* 0x00000063580d723e */ /* 0x060fe200000000ff */
[----:B------:R-:W-:-:S06]  /*9450*/  FADD.FTZ R93, R88, R93 ;  /* 0x0000005d585d7221 */ /* 0x000fcc0000010000 */
[----:B------:R-:W3:Y:S08]  /*9460*/  MUFU.EX2 R46, R46 ;  /* 0x0000002e002e7308 */ /* 0x000ef00000000800 */
[----:B------:R-:W5:Y:S01]  /*9470*/  MUFU.EX2 R43, R43 ;  /* 0x0000002b002b7308 */ /* 0x000f620000000800 */
[----:B--2---:R-:W-:Y:S01]  /*9480*/  F2FP.F16.F32.PACK_AB R15, R87, R92 ;  /* 0x0000005c570f723e */ /* 0x004fe200000000ff */
[----:B------:R-:W-:-:S04]  /*9490*/  FADD.FTZ R92, R92, R93 ;  /* 0x0000005d5c5c7221 */ /* 0x000fc80000010000 */
[----:B------:R-:W-:Y:S02]  /*94a0*/  FADD.FTZ R92, R87, R92 ;  /* 0x0000005c575c7221 */ /* 0x000fe40000010000 */
[----:B------:R-:W2:Y:S01]  /*94b0*/  MUFU.EX2 R42, R42 ;  /* 0x0000002a002a7308 */ /* 0x000ea20000000800 */
[----:B------:R-:W-:Y:S01]  /*94c0*/  HMMA.16816.F32 R20, R12, R16, R20 ;  /* 0x000000100c14723c */ /* 0x000fe20000001814 */
[----:B---3--:R-:W-:-:S05]  /*94d0*/  FADD.FTZ R48, R46, R48 ;  /* 0x000000302e307221 */ /* 0x008fca0000010000 */
[----:B------:R-:W-:Y:S01]  /*94e0*/  HMMA.16816.F32 R28, R12, R18, R28 ;  /* 0x000000120c1c723c */ /* 0x000fe2000000181c */
[----:B------:R-:W3:Y:S01]  /*94f0*/  MUFU.EX2 R41, R41 ;  /* 0x0000002900297308 */ /* 0x000ee20000000800 */
[C---:B-----5:R-:W-:Y:S01]  /*9500*/  F2FP.F16.F32.PACK_AB R16, R43.reuse, R46 ;  /* 0x0000002e2b10723e */ /* 0x060fe200000000ff */
[----:B------:R-:W-:-:S03]  /*9510*/  FADD.FTZ R43, R43, R48 ;  /* 0x000000302b2b7221 */ /* 0x000fc60000010000 */
[C---:B-1----:R-:W-:Y:S03]  /*9520*/  HMMA.16816.F32 R132, R12.reuse, R8, R132 ;  /* 0x000000080c84723c */ /* 0x042fe60000001884 */
[----:B------:R-:W1:Y:S01]  /*9530*/  MUFU.EX2 R82, R82 ;  /* 0x0000005200527308 */ /* 0x000e620000000800 */
[----:B--2---:R-:W-:Y:S02]  /*9540*/  FADD.FTZ R43, R42, R43 ;  /* 0x0000002b2a2b7221 */ /* 0x004fe40000010000 */
[----:B------:R-:W-:Y:S01]  /*9550*/  HMMA.16816.F32 R128, R12, R10, R128 ;  /* 0x0000000a0c80723c */ /* 0x000fe20000001880 */
[----:B------:R-:W2:Y:S04]  /*9560*/  LDSM.16.MT88.4 R8, [R152+0x4800] ;  /* 0x004800009808783b */ /* 0x000ea80000004200 */
[----:B------:R-:W5:Y:S01]  /*9570*/  MUFU.EX2 R72, R72 ;  /* 0x0000004800487308 */ /* 0x000f620000000800 */
[C---:B---3--:R-:W-:Y:S01]  /*9580*/  F2FP.F16.F32.PACK_AB R18, R41.reuse, R42 ;  /* 0x0000002a2912723e */ /* 0x048fe200000000ff */
[----:B------:R-:W-:-:S06]  /*9590*/  FADD.FTZ R41, R41, R43 ;  /* 0x0000002b29297221 */ /* 0x000fcc0000010000 */
[----:B------:R-:W3:Y:S01]  /*95a0*/  MUFU.EX2 R81, R81 ;  /* 0x0000005100517308 */ /* 0x000ee20000000800 */
[----:B-1----:R-:W-:-:S07]  /*95b0*/  FADD.FTZ R92, R82, R92 ;  /* 0x0000005c525c7221 */ /* 0x002fce0000010000 */
[----:B------:R-:W1:Y:S01]  /*95c0*/  MUFU.EX2 R33, R71 ;  /* 0x0000004700217308 */ /* 0x000e620000000800 */
[C---:B-----5:R-:W-:Y:S01]  /*95d0*/  F2FP.F16.F32.PACK_AB R17, R72.reuse, R82 ;  /* 0x000000524811723e */ /* 0x060fe200000000ff */
[----:B------:R-:W-:-:S06]  /*95e0*/  FADD.FTZ R72, R72, R92 ;  /* 0x0000005c48487221 */ /* 0x000fcc0000010000 */
[----:B------:R-:W5:Y:S01]  /*95f0*/  MUFU.EX2 R40, R40 ;  /* 0x0000002800287308 */ /* 0x000f620000000800 */
[----:B---3--:R-:W-:-:S07]  /*9600*/  FADD.FTZ R72, R81, R72 ;  /* 0x0000004851487221 */ /* 0x008fce0000010000 */
[----:B------:R-:W3:Y:S01]  /*9610*/  MUFU.EX2 R39, R39 ;  /* 0x0000002700277308 */ /* 0x000ee20000000800 */
[C---:B-1----:R-:W-:Y:S01]  /*9620*/  F2FP.F16.F32.PACK_AB R19, R33.reuse, R81 ;  /* 0x000000512113723e */ /* 0x042fe200000000ff */
[----:B------:R-:W-:-:S06]  /*9630*/  FADD.FTZ R33, R33, R72 ;  /* 0x0000004821217221 */ /* 0x000fcc0000010000 */
[----:B------:R-:W1:Y:S01]  /*9640*/  MUFU.EX2 R38, R38 ;  /* 0x0000002600267308 */ /* 0x000e620000000800 */
[----:B------:R-:W-:Y:S01]  /*9650*/  HMMA.16816.F32 R20, R16, R4, R20 ;  /* 0x000000041014723c */ /* 0x000fe20000001814 */
[----:B-----5:R-:W-:-:S05]  /*9660*/  FADD.FTZ R41, R40, R41 ;  /* 0x0000002928297221 */ /* 0x020fca0000010000 */
[C---:B------:R-:W-:Y:S01]  /*9670*/  HMMA.16816.F32 R28, R16.reuse, R6, R28 ;  /* 0x00000006101c723c */ /* 0x040fe2000000181c */
[----:B------:R-:W5:Y:S01]  /*9680*/  MUFU.EX2 R37, R37 ;  /* 0x0000002500257308 */ /* 0x000f620000000800 */
[----:B------:R-:W2:Y:S01]  /*9690*/  LDSM.16.MT88.4 R4, [R155+0x4800] ;  /* 0x004800009b04783b */ /* 0x000ea20000004200 */
[C---:B---3--:R-:W-:Y:S01]  /*96a0*/  F2FP.F16.F32.PACK_AB R12, R39.reuse, R40 ;  /* 0x00000028270c723e */ /* 0x048fe200000000ff */
[----:B------:R-:W-:Y:S02]  /*96b0*/  FADD.FTZ R39, R39, R41 ;  /* 0x0000002927277221 */ /* 0x000fe40000010000 */
[----:B----4-:R-:W-:Y:S03]  /*96c0*/  HMMA.16816.F32 R132, R16, R24, R132 ;  /* 0x000000181084723c */ /* 0x010fe60000001884 */
[----:B------:R-:W3:Y:S01]  /*96d0*/  MUFU.EX2 R34, R34 ;  /* 0x0000002200227308 */ /* 0x000ee20000000800 */
[----:B-1----:R-:W-:-:S02]  /*96e0*/  FADD.FTZ R39, R38, R39 ;  /* 0x0000002726277221 */ /* 0x002fc40000010000 */
[----:B------:R-:W-:Y:S05]  /*96f0*/  HMMA.16816.F32 R128, R16, R26, R128 ;  /* 0x0000001a1080723c */ /* 0x000fea0000001880 */
[----:B------:R-:W1:Y:S01]  /*9700*/  MUFU.EX2 R35, R35 ;  /* 0x0000002300237308 */ /* 0x000e620000000800 */
[----:B-----5:R-:W-:Y:S01]  /*9710*/  F2FP.F16.F32.PACK_AB R14, R37, R38 ;  /* 0x00000026250e723e */ /* 0x020fe200000000ff */
[--C-:B------:R-:W-:Y:S01]  /*9720*/  FFMA.FTZ R16, R47, UR12, -R54.reuse ;  /* 0x0000000c2f107c23 */ /* 0x100fe20008010836 */
[----:B------:R-:W-:Y:S01]  /*9730*/  FFMA.FTZ R17, R51, UR12, -R54 ;  /* 0x0000000c33117c23 */ /* 0x000fe20008010836 */
[----:B------:R-:W-:-:S04]  /*9740*/  FADD.FTZ R37, R37, R39 ;  /* 0x0000002725257221 */ /* 0x000fc80000010000 */
[----:B------:R-:W4:Y:S01]  /*9750*/  MUFU.EX2 R59, R59 ;  /* 0x0000003b003b7308 */ /* 0x000f220000000800 */
[----:B---3--:R-:W-:-:S07]  /*9760*/  FADD.FTZ R33, R34, R33 ;  /* 0x0000002122217221 */ /* 0x008fce0000010000 */
[----:B------:R-:W3:Y:S01]  /*9770*/  MUFU.EX2 R55, R55 ;  /* 0x0000003700377308 */ /* 0x000ee20000000800 */
[C---:B-1----:R-:W-:Y:S01]  /*9780*/  F2FP.F16.F32.PACK_AB R13, R35.reuse, R34 ;  /* 0x00000022230d723e */ /* 0x042fe200000000ff */
[----:B------:R-:W-:-:S06]  /*9790*/  FADD.FTZ R35, R35, R33 ;  /* 0x0000002123237221 */ /* 0x000fcc0000010000 */
[----:B------:R-:W1:Y:S01]  /*97a0*/  MUFU.EX2 R36, R36 ;  /* 0x0000002400247308 */ /* 0x000e620000000800 */
[----:B----4-:R-:W-:-:S07]  /*97b0*/  FADD.FTZ R35, R59, R35 ;  /* 0x000000233b237221 */ /* 0x010fce0000010000 */
[----:B------:R-:W4:Y:S01]  /*97c0*/  MUFU.EX2 R2, R2 ;  /* 0x0000000200027308 */ /* 0x000f220000000800 */
[C---:B---3--:R-:W-:Y:S01]  /*97d0*/  F2FP.F16.F32.PACK_AB R15, R55.reuse, R59 ;  /* 0x0000003b370f723e */ /* 0x048fe200000000ff */
[----:B------:R-:W-:-:S06]  /*97e0*/  FADD.FTZ R55, R55, R35 ;  /* 0x0000002337377221 */ /* 0x000fcc0000010000 */
[----:B--2---:R-:W-:Y:S01]  /*97f0*/  HMMA.16816.F32 R20, R12, R8, R20 ;  /* 0x000000080c14723c */ /* 0x004fe20000001814 */
[----:B------:R-:W2:Y:S01]  /*9800*/  MUFU.EX2 R32, R32 ;  /* 0x0000002000207308 */ /* 0x000ea20000000800 */
[----:B-1----:R-:W-:-:S04]  /*9810*/  FADD.FTZ R37, R36, R37 ;  /* 0x0000002524257221 */ /* 0x002fc80000010000 */
[C---:B------:R-:W-:Y:S01]  /*9820*/  HMMA.16816.F32 R28, R12.reuse, R10, R28 ;  /* 0x0000000a0c1c723c */ /* 0x040fe2000000181c */
[----:B------:R-:W1:Y:S02]  /*9830*/  LDSM.16.MT88.4 R8, [R155+0x4c00] ;  /* 0x004c00009b08783b */ /* 0x000e640000004200 */
[----:B------:R-:W3:Y:S01]  /*9840*/  MUFU.EX2 R119, R119 ;  /* 0x0000007700777308 */ /* 0x000ee20000000800 */
[C---:B----4-:R-:W-:Y:S02]  /*9850*/  FADD.FTZ R37, R2.reuse, R37 ;  /* 0x0000002502257221 */ /* 0x050fe40000010000 */
[C---:B------:R-:W-:Y:S05]  /*9860*/  HMMA.16816.F32 R132, R12.reuse, R4, R132 ;  /* 0x000000040c84723c */ /* 0x040fea0000001884 */
[----:B------:R-:W4:Y:S01]  /*9870*/  MUFU.EX2 R16, R16 ;  /* 0x0000001000107308 */ /* 0x000f220000000800 */
[----:B------:R-:W-:Y:S01]  /*9880*/  HMMA.16816.F32 R128, R12, R6, R128 ;  /* 0x000000060c80723c */ /* 0x000fe20000001880 */
[----:B------:R-:W-:Y:S01]  /*9890*/  F2FP.F16.F32.PACK_AB R4, R2, R36 ;  /* 0x000000240204723e */ /* 0x000fe200000000ff */
[----:B--2---:R-:W-:-:S05]  /*98a0*/  FADD.FTZ R37, R32, R37 ;  /* 0x0000002520257221 */ /* 0x004fca0000010000 */
[----:B------:R-:W2:Y:S01]  /*98b0*/  MUFU.EX2 R17, R17 ;  /* 0x0000001100117308 */ /* 0x000ea20000000800 */
[C---:B---3--:R-:W-:Y:S01]  /*98c0*/  F2FP.F16.F32.PACK_AB R6, R119.reuse, R32 ;  /* 0x000000207706723e */ /* 0x048fe200000000ff */
[----:B------:R-:W-:-:S06]  /*98d0*/  FADD.FTZ R119, R119, R37 ;  /* 0x0000002577777221 */ /* 0x000fcc0000010000 */
[----:B------:R-:W3:Y:S01]  /*98e0*/  MUFU.EX2 R0, R0 ;  /* 0x0000000000007308 */ /* 0x000ee20000000800 */
[----:B----4-:R-:W-:-:S07]  /*98f0*/  FADD.FTZ R55, R16, R55 ;  /* 0x0000003710377221 */ /* 0x010fce0000010000 */
[----:B------:R-:W4:Y:S01]  /*9900*/  MUFU.EX2 R120, R120 ;  /* 0x0000007800787308 */ /* 0x000f220000000800 */
[C---:B--2---:R-:W-:Y:S01]  /*9910*/  F2FP.F16.F32.PACK_AB R5, R17.reuse, R16 ;  /* 0x000000101105723e */ /* 0x044fe200000000ff */
[----:B------:R-:W-:-:S04]  /*9920*/  FADD.FTZ R55, R17, R55 ;  /* 0x0000003711377221 */ /* 0x000fc80000010000 */
[----:B---3--:R-:W-:Y:S01]  /*9930*/  FADD.FTZ R55, R0, R55 ;  /* 0x0000003700377221 */ /* 0x008fe20000010000 */
[----:B----4-:R-:W-:-:S03]  /*9940*/  F2FP.F16.F32.PACK_AB R7, R120, R0 ;  /* 0x000000007807723e */ /* 0x010fc600000000ff */
[----:B------:R-:W-:-:S04]  /*9950*/  FADD.FTZ R120, R120, R55 ;  /* 0x0000003778787221 */ /* 0x000fc80000010000 */
[C---:B------:R-:W-:Y:S06]  /*9960*/  HMMA.16816.F32 R140, R4.reuse, R136, R20 ;  /* 0x00000088048c723c */ /* 0x040fec0000001814 */
[C---:B------:R-:W-:Y:S06]  /*9970*/  HMMA.16816.F32 R136, R4.reuse, R138, R28 ;  /* 0x0000008a0488723c */ /* 0x040fec000000181c */
[C---:B-1----:R-:W-:Y:S06]  /*9980*/  HMMA.16816.F32 R132, R4.reuse, R8, R132 ;  /* 0x000000080484723c */ /* 0x042fec0000001884 */
[----:B------:R-:W-:-:S15]  /*9990*/  HMMA.16816.F32 R128, R4, R10, R128 ;  /* 0x0000000a0480723c */ /* 0x000fde0000001880 */
[----:B------:R-:W-:-:S09]  /*99a0*/  NOP ;  /* 0x0000000000007918 */ /* 0x000fd20000000000 */
.L_x_4884:
[----:B------:R-:W-:Y:S01]  /*99b0*/  ULDC.64 UR6, c[0x0][0x208] ;  /* 0x0000820000067ab9 */ /* 0x000fe20000000a00 */
[----:B------:R-:W-:Y:S05]  /*99c0*/  @!P2 BRA `(.L_x_4892) ;  /* 0x00000030005ca947 */ /* 0x000fea0003800000 */
[----:B------:R-:W-:Y:S01]  /*99d0*/  IMAD.U32 R159, R160, -0x80, RZ ;  /* 0xffffff80a09f7824 */ /* 0x000fe200078e00ff */
[----:B------:R-:W-:Y:S01]  /*99e0*/  MOV R123, R69 ;  /* 0x00000045007b7202 */ /* 0x000fe20000000f00 */
[----:B------:R-:W-:Y:S01]  /*99f0*/  IMAD.MOV.U32 R124, RZ, RZ, R70 ;  /* 0x000000ffff7c7224 */ /* 0x000fe200078e0046 */
[----:B------:R-:W-:Y:S01]  /*9a00*/  ULDC UR5, c[0x0][0x2d0] ;  /* 0x0000b40000057ab9 */ /* 0x000fe20000000800 */
[----:B------:R-:W-:Y:S01]  /*9a10*/  ULDC UR4, c[0x0][0x2ec] ;  /* 0x0000bb0000047ab9 */ /* 0x000fe20000000800 */
[----:B------:R-:W-:-:S07]  /*9a20*/  SHF.R.S32.HI R158, RZ, 0x1f, R159 ;  /* 0x0000001fff9e7819 */ /* 0x000fce000001149f */
.L_x_4896:
        /* <DEDUP_REMOVED lines=62> */
[----:B------:R-:W-:Y:S05]  /*9e10*/  IMAD R2, R0, R11, R2 ;  /* 0x0000000b00027224 */ /* 0x000fea00078e0202 */
[----:B------:R-:W-:Y:S01]  /*9e20*/  IADD3 R15, R15, R2, RZ ;  /* 0x000000020f0f7210 */ /* 0x000fe20007ffe0ff */
[----:B---3--:R-:W-:Y:S04]  /*9e30*/  IMAD.IADD R12, R12, 0x1, -R13 ;  /* 0x000000010c0c7824 */ /* 0x008fe800078e0a0d */
[----:B----4-:R-:W-:Y:S01]  /*9e40*/  IMAD.WIDE.U32 R14, R12, R4, R14 ;  /* 0x000000040c0e7225 */ /* 0x010fe200078e000e */
[----:B------:R-:W-:Y:S02]  /*9e50*/  SHF.R.S32.HI R0, RZ, 0x1f, R12 ;  /* 0x0000001fff007819 */ /* 0x000fe4000001140c */
[----:B------:R-:W-:Y:S03]  /*9e60*/  MOV R2, R14 ;  /* 0x0000000e00027202 */ /* 0x000fe60000000f00 */
[----:B------:R-:W-:Y:S04]  /*9e70*/  IMAD R0, R0, R4, RZ ;  /* 0x0000000400007224 */ /* 0x000fe800078e02ff */
[----:B------:R-:W-:Y:S04]  /*9e80*/  IMAD R0, R12, R5, R0 ;  /* 0x000000050c007224 */ /* 0x000fe800078e0200 */
[----:B------:R-:W-:Y:S07]  /*9e90*/  IMAD.IADD R0, R15, 0x1, R0 ;  /* 0x000000010f007824 */ /* 0x000fee00078e0200 */
.L_x_4893:
[----:B------:R-:W-:Y:S01]  /*9ea0*/  @P2 STS [R147+0x3000], RZ ;  /* 0x003000ff93002388 */ /* 0x000fe20000000800 */
[----:B------:R-:W-:Y:S01]  /*9eb0*/  LEA R160, P5, R2, R156, 0x1 ;  /* 0x0000009c02a07211 */ /* 0x000fe200078a08ff */
[----:B------:R-:W-:Y:S01]  /*9ec0*/  @!P2 IMAD.MOV.U32 R10, RZ, RZ, R2 ;  /* 0x000000ffff0aa224 */ /* 0x000fe200078e0002 */
[----:B------:R-:W-:Y:S01]  /*9ed0*/  @!P2 IADD3 R5, P0, R146, R2, RZ ;  /* 0x000000029205a210 */ /* 0x000fe20007f1e0ff */
[----:B------:R-:W-:Y:S01]  /*9ee0*/  @P2 STS [R147+0x3004], RZ ;  /* 0x003004ff93002388 */ /* 0x000fe20000000800 */
[-CC-:B------:R-:W-:Y:S01]  /*9ef0*/  LEA.HI.X R161, R2, R157.reuse, R0.reuse, 0x1, P5 ;  /* 0x0000009d02a17211 */ /* 0x180fe200028f0c00 */
[----:B------:R-:W-:Y:S01]  /*9f00*/  @!P2 IMAD.MOV.U32 R11, RZ, RZ, R0 ;  /* 0x000000ffff0ba224 */ /* 0x000fe200078e0000 */
[----:B------:R-:W-:Y:S01]  /*9f10*/  @!P2 LEA R12, P4, R5, R156, 0x1 ;  /* 0x0000009c050ca211 */ /* 0x000fe200078808ff */
[----:B------:R-:W-:Y:S01]  /*9f20*/  @P2 STS.64 [R147+0x3008], RZ ;  /* 0x003008ff93002388 */ /* 0x000fe20000000a00 */
[----:B-1----:R-:W-:Y:S01]  /*9f30*/  @!P2 LEA R4, P3, R8, R2, 0x6 ;  /* 0x000000020804a211 */ /* 0x002fe200078630ff */
[----:B--2---:R-:W-:Y:S02]  /*9f40*/  @!P2 IMAD.WIDE.U32 R10, R6, 0x60, R10 ;  /* 0x00000060060aa825 */ /* 0x004fe400078e000a */
[----:B------:R-:W-:Y:S01]  /*9f50*/  @!PT LDS RZ, [RZ] ;  /* 0x00000000fffff984 */ /* 0x000fe20000000800 */
[----:B------:R-:W-:Y:S01]  /*9f60*/  @!PT LDS RZ, [RZ] ;  /* 0x00000000fffff984 */ /* 0x000fe20000000800 */
[----:B------:R-:W-:Y:S01]  /*9f70*/  @!PT LDS RZ, [RZ] ;  /* 0x00000000fffff984 */ /* 0x000fe20000000800 */
[----:B------:R-:W-:Y:S01]  /*9f80*/  @!P2 LDGSTS.E.BYPASS.LTC128B.128 [R147+0x3000], desc[UR6][R160.64] ;  /* 0x03000000a093afae */ /* 0x000fe2000b901d46 */
[----:B------:R-:W-:Y:S01]  /*9f90*/  @!P2 LEA.HI.X R9, R8, R0, R9, 0x6, P3 ;  /* 0x000000000809a211 */ /* 0x000fe200018f3409 */
[----:B------:R-:W-:Y:S01]  /*9fa0*/  @!P2 IMAD.X R6, R145, 0x1, R0, P0 ;  /* 0x000000019106a824 */ /* 0x000fe200000e0600 */
[-C--:B------:R-:W-:Y:S01]  /*9fb0*/  @!P2 LEA R8, P3, R4, R156.reuse, 0x1 ;  /* 0x0000009c0408a211 */ /* 0x080fe200078608ff */
[----:B------:R-:W-:Y:S01]  /*9fc0*/  @P2 STS.128 [R147+0x3800], RZ ;  /* 0x003800ff93002388 */ /* 0x000fe20000000c00 */
[----:B------:R-:W-:Y:S01]  /*9fd0*/  @!P2 LEA R14, P0, R10, R156, 0x1 ;  /* 0x0000009c0a0ea211 */ /* 0x000fe200078008ff */
[----:B------:R-:W-:Y:S01]  /*9fe0*/  @!P2 IMAD R7, R7, 0x60, RZ ;  /* 0x000000600707a824 */ /* 0x000fe200078e02ff */
[-C--:B------:R-:W-:Y:S01]  /*9ff0*/  @!P2 LEA.HI.X R9, R4, R157.reuse, R9, 0x1, P3 ;  /* 0x0000009d0409a211 */ /* 0x080fe200018f0c09 */
[----:B------:R-:W-:Y:S01]  /*a000*/  IMAD.MOV.U32 R156, RZ, RZ, R160 ;  /* 0x000000ffff9c7224 */ /* 0x000fe200078e00a0 */
[-C--:B------:R-:W-:Y:S01]  /*a010*/  @!P2 LEA.HI.X R13, R5, R157.reuse, R6, 0x1, P4 ;  /* 0x0000009d050da211 */ /* 0x080fe200020f0c06 */
[----:B------:R-:W-:Y:S04]  /*a020*/  @!P2 IMAD.IADD R7, R7, 0x1, R11 ;  /* 0x000000010707a824 */ /* 0x000fe800078e020b */
[----:B------:R-:W-:Y:S01]  /*a030*/  @!PT LDS RZ, [RZ] ;  /* 0x00000000fffff984 */ /* 0x000fe20000000800 */
[----:B------:R-:W-:Y:S01]  /*a040*/  @!PT LDS RZ, [RZ] ;  /* 0x00000000fffff984 */ /* 0x000fe20000000800 */
[----:B------:R-:W-:Y:S01]  /*a050*/  @!PT LDS RZ, [RZ] ;  /* 0x00000000fffff984 */ /* 0x000fe20000000800 */
[----:B------:R-:W-:Y:S01]  /*a060*/  @!P2 LDGSTS.E.BYPASS.LTC128B.128 [R147+0x3800], desc[UR6][R12.64] ;  /* 0x038000000c93afae */ /* 0x000fe2000b901d46 */
[----:B------:R-:W-:Y:S01]  /*a070*/  @!P2 LEA.HI.X R15, R10, R157, R7, 0x1, P0 ;  /* 0x0000009d0a0fa211 */ /* 0x000fe200000f0c07 */
[----:B------:R-:W-:Y:S01]  /*a080*/  IMAD.MOV.U32 R157, RZ, RZ, R161 ;  /* 0x000000ffff9d7224 */ /* 0x000fe200078e00a1 */
[----:B------:R-:W-:Y:S01]  /*a090*/  ISETP.GT.AND P0, PT, R121, R126, PT ;  /* 0x0000007e7900720c */ /* 0x000fe20003f04270 */
        /* <DEDUP_REMOVED lines=14> */
[----:B-1----:R-:W1:Y:S04]  /*a180*/  LDSM.16.M88.4 R8, [R115+0x1000] ;  /* 0x001000007308783b */ /* 0x002e680000000200 */
[----:B------:R-:W4:Y:S04]  /*a190*/  LDSM.16.M88.4 R32, [R115+0x1c00] ;  /* 0x001c00007320783b */ /* 0x000f280000000200 */
[----:B------:R-:W5:Y:S04]  /*a1a0*/  LDSM.16.M88.4 R40, [R115+0x2000] ;  /* 0x002000007328783b */ /* 0x000f680000000200 */
[----:B------:R-:W5:Y:S04]  /*a1b0*/  LDSM.16.M88.4 R48, [R115+0x2400] ;  /* 0x002400007330783b */ /* 0x000f680000000200 */
[----:B------:R-:W5:Y:S04]  /*a1c0*/  LDSM.16.M88.4 R56, [R115+0x2800] ;  /* 0x002800007338783b */ /* 0x000f680000000200 */
[----:B------:R-:W5:Y:S04]  /*a1d0*/  LDSM.16.M88.4 R104, [R115+0x2c00] ;  /* 0x002c00007368783b */ /* 0x000f680000000200 */
[----:B------:R-:W-:Y:S04]  /*a1e0*/  LDSM.16.M88.4 R68, [R116] ;  /* 0x000000007444783b */ /* 0x000fe80000000200 */
[----:B------:R-:W5:Y:S01]  /*a1f0*/  LDSM.16.M88.4 R100, [R114] ;  /* 0x000000007264783b */ /* 0x000f620000000200 */
[C---:B--2---:R-:W-:Y:S03]  /*a200*/  HMMA.16816.F32 R12, R64.reuse, R16, RZ ;  /* 0x00000010400c723c */ /* 0x044fe600000018ff */
[----:B------:R-:W2:Y:S04]  /*a210*/  LDSM.16.M88.4 R96, [R113] ;  /* 0x000000007160783b */ /* 0x000ea80000000200 */
[----:B------:R-:W2:Y:S01]  /*a220*/  LDSM.16.M88.4 R92, [R112] ;  /* 0x00000000705c783b */ /* 0x000ea20000000200 */
[C---:B---3--:R-:W-:Y:S03]  /*a230*/  HMMA.16816.F32 R20, R64.reuse, R24, RZ ;  /* 0x000000184014723c */ /* 0x048fe600000018ff */
[----:B------:R-:W3:Y:S03]  /*a240*/  LDSM.16.M88.4 R88, [R111] ;  /* 0x000000006f58783b */ /* 0x000ee60000000200 */
[C---:B-1----:R-:W-:Y:S01]  /*a250*/  HMMA.16816.F32 R4, R64.reuse, R8, RZ ;  /* 0x000000084004723c */ /* 0x042fe200000018ff */
[----:B------:R-:W1:Y:S04]  /*a260*/  LDSM.16.M88.4 R84, [R110] ;  /* 0x000000006e54783b */ /* 0x000e680000000200 */
[----:B------:R-:W1:Y:S01]  /*a270*/  LDSM.16.M88.4 R80, [R109] ;  /* 0x000000006d50783b */ /* 0x000e620000000200 */
[C---:B----4-:R-:W-:Y:S03]  /*a280*/  HMMA.16816.F32 R28, R64.reuse, R32, RZ ;  /* 0x00000020401c723c */ /* 0x050fe600000018ff */
[----:B------:R-:W4:Y:S03]  /*a290*/  LDSM.16.M88.4 R76, [R108] ;  /* 0x000000006c4c783b */ /* 0x000f260000000200 */
[C---:B-----5:R-:W-:Y:S01]  /*a2a0*/  HMMA.16816.F32 R36, R64.reuse, R40, RZ ;  /* 0x000000284024723c */ /* 0x060fe200000018ff */
[----:B------:R-:W5:Y:S01]  /*a2b0*/  LDSM.16.M88.4 R72, [R3] ;  /* 0x000000000348783b */ /* 0x000f620000000200 */
[----:B------:R-:W-:Y:S04]  /*a2c0*/  DEPBAR.LE SB0, 0x0 ;  /* 0x000080000000791a */ /* 0x000fe80000000000 */
[C---:B------:R-:W-:Y:S01]  /*a2d0*/  HMMA.16816.F32 R44, R64.reuse, R48, RZ ;  /* 0x00000030402c723c */ /* 0x040fe200000018ff */
[----:B------:R-:W-:Y:S05]  /*a2e0*/  BAR.SYNC.DEFER_BLOCKING 0x0 ;  /* 0x0000000000007b1d */ /* 0x000fea0000010000 */
        /* <DEDUP_REMOVED lines=11> */
[C---:B------:R-:W-:Y:S06]  /*a3a0*/  HMMA.16816.F32 R8, R68.reuse, R102, R8 ;  /* 0x000000664408723c */ /* 0x040fec0000001808 */
[C---:B--2---:R-:W-:Y:S06]  /*a3b0*/  HMMA.16816.F32 R12, R68.reuse, R96, R12 ;  /* 0x00000060440c723c */ /* 0x044fec000000180c */
[C---:B------:R-:W-:Y:S06]  /*a3c0*/  HMMA.16816.F32 R16, R68.reuse, R98, R16 ;  /* 0x000000624410723c */ /* 0x040fec0000001810 */
[C---:B------:R-:W-:Y:S06]  /*a3d0*/  HMMA.16816.F32 R20, R68.reuse, R92, R20 ;  /* 0x0000005c4414723c */ /* 0x040fec0000001814 */
[C---:B------:R-:W-:Y:S06]  /*a3e0*/  HMMA.16816.F32 R24, R68.reuse, R94, R24 ;  /* 0x0000005e4418723c */ /* 0x040fec0000001818 */
[C---:B---3--:R-:W-:Y:S06]  /*a3f0*/  HMMA.16816.F32 R28, R68.reuse, R88, R28 ;  /* 0x00000058441c723c */ /* 0x048fec000000181c */
[C---:B------:R-:W-:Y:S06]  /*a400*/  HMMA.16816.F32 R32, R68.reuse, R90, R32 ;  /* 0x0000005a4420723c */ /* 0x040fec0000001820 */
[C---:B-1----:R-:W-:Y:S06]  /*a410*/  HMMA.16816.F32 R36, R68.reuse, R84, R36 ;  /* 0x000000544424723c */ /* 0x042fec0000001824 */
[C---:B------:R-:W-:Y:S06]  /*a420*/  HMMA.16816.F32 R40, R68.reuse, R86, R40 ;  /* 0x000000564428723c */ /* 0x040fec0000001828 */
[C---:B------:R-:W-:Y:S06]  /*a430*/  HMMA.16816.F32 R44, R68.reuse, R80, R44 ;  /* 0x00000050442c723c */ /* 0x040fec000000182c */
[C---:B------:R-:W-:Y:S06]  /*a440*/  HMMA.16816.F32 R48, R68.reuse, R82, R48 ;  /* 0x000000524430723c */ /* 0x040fec0000001830 */
[C---:B----4-:R-:W-:Y:S06]  /*a450*/  HMMA.16816.F32 R52, R68.reuse, R76, R52 ;  /* 0x0000004c4434723c */ /* 0x050fec0000001834 */
[C---:B------:R-:W-:Y:S06]  /*a460*/  HMMA.16816.F32 R56, R68.reuse, R78, R56 ;  /* 0x0000004e4438723c */ /* 0x040fec0000001838 */
[C---:B-----5:R-:W-:Y:S06]  /*a470*/  HMMA.16816.F32 R60, R68.reuse, R72, R60 ;  /* 0x00000048443c723c */ /* 0x060fec000000183c */
        /* <DEDUP_REMOVED lines=41> */
[----:B------:R-:W1:Y:S01]  /*a710*/  LDC R73, c[0x0][0x24c] ;  /* 0x00009300ff497b82 */ /* 0x000e620000000800 */
        /* <DEDUP_REMOVED lines=17> */
[----:B------:R-:W-:Y:S05]  /*a830*/  SHF.R.S32.HI R2, RZ, 0x1f, R0 ;  /* 0x0000001fff027819 */ /* 0x000fea0000011400 */
[-C--:B------:R-:W-:Y:S04]  /*a840*/  IMAD R2, R2, R72.reuse, RZ ;  /* 0x0000004802027224 */ /* 0x080fe800078e02ff */
[C---:B-1----:R-:W-:Y:S01]  /*a850*/  IMAD R2, R0.reuse, R73, R2 ;  /* 0x0000004900027224 */ /* 0x042fe200078e0202 */
[----:B------:R1:W4:Y:S02]  /*a860*/  LDG.E R75, desc[UR6][R76.64] ;  /* 0x000000064c4b7981 */ /* 0x000324000c1e1900 */
[----:B-1----:R-:W-:Y:S05]  /*a870*/  IMAD.WIDE.U32 R76, R0, R72, RZ ;  /* 0x00000048004c7225 */ /* 0x002fea00078e00ff */
        /* <DEDUP_REMOVED lines=8> */
.L_x_4895:
[----:B------:R1:W-:Y:S01]  /*a900*/  @P2 STS [R147+0x1000], RZ ;  /* 0x001000ff93002388 */ /* 0x0003e20000000800 */
[----:B------:R-:W-:Y:S01]  /*a910*/  LEA R80, P5, R2, R154, 0x1 ;  /* 0x0000009a02507211 */ /* 0x000fe200078a08ff */
[----:B------:R-:W-:Y:S01]  /*a920*/  @!P2 IMAD.MOV.U32 R74, RZ, RZ, R2 ;  /* 0x000000ffff4aa224 */ /* 0x000fe200078e0002 */
[-C--:B------:R-:W-:Y:S01]  /*a930*/  @!P2 LEA R69, P3, R72, R2.reuse, 0x6 ;  /* 0x000000024845a211 */ /* 0x080fe200078630ff */
[----:B------:R1:W-:Y:S01]  /*a940*/  @P2 STS [R147+0x1004], RZ ;  /* 0x001004ff93002388 */ /* 0x0003e20000000800 */
[----:B------:R-:W-:Y:S01]  /*a950*/  @!P2 IADD3 R68, P0, R144, R2, RZ ;  /* 0x000000029044a210 */ /* 0x000fe20007f1e0ff */
[--C-:B------:R-:W-:Y:S01]  /*a960*/  @!P2 IMAD.MOV.U32 R75, RZ, RZ, R0.reuse ;  /* 0x000000ffff4ba224 */ /* 0x100fe200078e0000 */
[-C--:B------:R-:W-:Y:S01]  /*a970*/  LEA.HI.X R81, R2, R153.reuse, R0, 0x1, P5 ;  /* 0x0000009902517211 */ /* 0x080fe200028f0c00 */
[----:B------:R1:W-:Y:S01]  /*a980*/  @P2 STS.64 [R147+0x1008], RZ ;  /* 0x001008ff93002388 */ /* 0x0003e20000000a00 */
[C---:B--2---:R-:W-:Y:S01]  /*a990*/  @!P2 LEA.HI.X R71, R72.reuse, R0, R71, 0x6, P3 ;  /* 0x000000004847a211 */ /* 0x044fe200018f3447 */
[----:B------:R-:W-:Y:S01]  /*a9a0*/  @!P2 IMAD.WIDE.U32 R74, R72, 0x60, R74 ;  /* 0x00000060484aa825 */ /* 0x000fe200078e004a */
[-C--:B------:R-:W-:Y:S01]  /*a9b0*/  @!P2 LEA R78, P4, R68, R154.reuse, 0x1 ;  /* 0x0000009a444ea211 */ /* 0x080fe200078808ff */
[----:B------:R-:W-:Y:S01]  /*a9c0*/  @!PT LDS RZ, [RZ] ;  /* 0x00000000fffff984 */ /* 0x000fe20000000800 */
[----:B------:R-:W-:Y:S01]  /*a9d0*/  @!PT LDS RZ, [RZ] ;  /* 0x00000000fffff984 */ /* 0x000fe20000000800 */
[----:B------:R-:W-:Y:S01]  /*a9e0*/  @!PT LDS RZ, [RZ] ;  /* 0x00000000fffff984 */ /* 0x000fe20000000800 */
[----:B------:R1:W-:Y:S01]  /*a9f0*/  @!P2 LDGSTS.E.BYPASS.LTC128B.128 [R147+0x1000], desc[UR6][R80.64] ;  /* 0x010000005093afae */ /* 0x0003e2000b901d46 */
[-C--:B------:R-:W-:Y:S01]  /*aa00*/  @!P2 LEA R76, P3, R69, R154.reuse, 0x1 ;  /* 0x0000009a454ca211 */ /* 0x080fe200078608ff */
[----:B------:R-:W-:Y:S01]  /*aa10*/  @!P2 IMAD.X R72, R127, 0x1, R0, P0 ;  /* 0x000000017f48a824 */ /* 0x000fe200000e0600 */
[----:B------:R-:W-:Y:S01]  /*aa20*/  @!P2 LEA R82, P0, R74, R154, 0x1 ;  /* 0x0000009a4a52a211 */ /* 0x000fe200078008ff */
[----:B------:R1:W-:Y:S01]  /*aa30*/  @P2 STS.128 [R147+0x1800], RZ ;  /* 0x001800ff93002388 */ /* 0x0003e20000000c00 */
[----:B---3--:R-:W-:Y:S01]  /*aa40*/  @!P2 IMAD R70, R70, 0x60, RZ ;  /* 0x000000604646a824 */ /* 0x008fe200078e02ff */
[-C--:B------:R-:W-:Y:S01]  /*aa50*/  @!P2 LEA.HI.X R77, R69, R153.reuse, R71, 0x1, P3 ;  /* 0x00000099454da211 */ /* 0x080fe200018f0c47 */
[----:B------:R-:W-:Y:S01]  /*aa60*/  IMAD.MOV.U32 R154, RZ, RZ, R80 ;  /* 0x000000ffff9a7224 */ /* 0x000fe200078e0050 */
[-C--:B------:R-:W-:Y:S01]  /*aa70*/  @!P2 LEA.HI.X R79, R68, R153.reuse, R72, 0x1, P4 ;  /* 0x00000099444fa211 */ /* 0x080fe200020f0c48 */
[----:B------:R-:W-:Y:S04]  /*aa80*/  @!P2 IMAD.IADD R70, R70, 0x1, R75 ;  /* 0x000000014646a824 */ /* 0x000fe800078e024b */
        /* <DEDUP_REMOVED lines=17> */
.L_x_4894:
[----:B------:R-:W-:Y:S04]  /*aba0*/  LEA R69, R121, R122, 0x7 ;  /* 0x0000007a79457211 */ /* 0x000fe800078e38ff */
[----:B------:R-:W-:Y:S02]  /*abb0*/  I2FP.F32.S32 R0, R69 ;  /* 0x0000004500007245 */ /* 0x000fe40000201400 */
[C---:B------:R-:W-:Y:S02]  /*abc0*/  IADD3 R68, R69.reuse, 0x8, RZ ;  /* 0x0000000845447810 */ /* 0x040fe40007ffe0ff */
[C---:B------:R-:W-:Y:S01]  /*abd0*/  IADD3 R70, R69.reuse, 0x9, RZ ;  /* 0x0000000945467810 */ /* 0x040fe20007ffe0ff */
[CC--:B------:R-:W-:Y:S01]  /*abe0*/  FFMA.FTZ R4, R118.reuse, R0.reuse, R4 ;  /* 0x0000000076047223 */ /* 0x0c0fe20000010004 */
[----:B------:R-:W-:Y:S01]  /*abf0*/  FFMA.FTZ R6, R118, R0, R6 ;  /* 0x0000000076067223 */ /* 0x000fe20000010006 */
[----:B------:R-:W-:Y:S02]  /*ac00*/  I2FP.F32.S32 R0, R68 ;  /* 0x0000004400007245 */ /* 0x000fe40000201400 */
[C---:B------:R-:W-:Y:S02]  /*ac10*/  IADD3 R68, R69.reuse, 0x10, RZ ;  /* 0x0000001045447810 */ /* 0x040fe40007ffe0ff */
[C---:B------:R-:W-:Y:S02]  /*ac20*/  IADD3 R71, R69.reuse, 0x29, RZ ;  /* 0x0000002945477810 */ /* 0x040fe40007ffe0ff */
[----:B------:R-:W-:Y:S02]  /*ac30*/  FMNMX.FTZ R72, R6, R123, !PT ;  /* 0x0000007b06487209 */ /* 0x000fe40007810000 */
[C---:B------:R-:W-:Y:S04]  /*ac40*/  IADD3 R2, R69.reuse, 0x1, RZ ;  /* 0x0000000145027810 */ /* 0x040fe80007ffe0ff */
[----:B------:R-:W-:Y:S05]  /*ac50*/  I2FP.F32.S32 R2, R2 ;  /* 0x0000000200027245 */ /* 0x000fea0000201400 */
[CC--:B------:R-:W-:Y:S01]  /*ac60*/  FFMA.FTZ R5, R118.reuse, R2.reuse, R5 ;  /* 0x0000000276057223 */ /* 0x0c0fe20000010005 */
[C---:B------:R-:W-:Y:S01]  /*ac70*/  FFMA.FTZ R7, R118.reuse, R2, R7 ;  /* 0x0000000276077223 */ /* 0x040fe20000010007 */
[CC--:B------:R-:W-:Y:S01]  /*ac80*/  FFMA.FTZ R8, R118.reuse, R0.reuse, R8 ;  /* 0x0000000076087223 */ /* 0x0c0fe20000010008 */
[C---:B------:R-:W-:Y:S01]  /*ac90*/  FFMA.FTZ R10, R118.reuse, R0, R10 ;  /* 0x00000000760a7223 */ /* 0x040fe2000001000a */
[----:B------:R-:W-:Y:S02]  /*aca0*/  I2FP.F32.S32 R2, R70 ;  /* 0x0000004600027245 */ /* 0x000fe40000201400 */
[----:B------:R-:W-:Y:S02]  /*acb0*/  I2FP.F32.S32 R0, R68 ;  /* 0x0000004400007245 */ /* 0x000fe40000201400 */
[C---:B------:R-:W-:Y:S01]  /*acc0*/  IADD3 R70, R69.reuse, 0x11, RZ ;  /* 0x0000001145467810 */ /* 0x040fe20007ffe0ff */
[CC--:B------:R-:W-:Y:S01]  /*acd0*/  FFMA.FTZ R9, R118.reuse, R2.reuse, R9 ;  /* 0x0000000276097223 */ /* 0x0c0fe20000010009 */
[C---:B------:R-:W-:Y:S01]  /*ace0*/  FFMA.FTZ R11, R118.reuse, R2, R11 ;  /* 0x00000002760b7223 */ /* 0x040fe2000001000b */
[CC--:B------:R-:W-:Y:S01]  /*acf0*/  FFMA.FTZ R12, R118.reuse, R0.reuse, R12 ;  /* 0x00000000760c7223 */ /* 0x0c0fe2000001000c */
[C---:B------:R-:W-:Y:S01]  /*ad00*/  FFMA.FTZ R14, R118.reuse, R0, R14 ;  /* 0x00000000760e7223 */ /* 0x040fe2000001000e */
[----:B------:R-:W-:Y:S02]  /*ad10*/  I2FP.F32.S32 R2, R70 ;  /* 0x0000004600027245 */ /* 0x000fe40000201400 */
[C---:B------:R-:W-:Y:S02]  /*ad20*/  IADD3 R68, R69.reuse, 0x18, RZ ;  /* 0x0000001845447810 */ /* 0x040fe40007ffe0ff */
[C---:B------:R-:W-:Y:S01]  /*ad30*/  IADD3 R70, R69.reuse, 0x19, RZ ;  /* 0x0000001945467810 */ /* 0x040fe20007ffe0ff */
        /* <DEDUP_REMOVED lines=16> */
[C---:B------:R-:W-:Y:S02]  /*ae40*/  IADD3 R70, R69.reuse, 0x30, RZ ;  /* 0x0000003045467810 */ /* 0x040fe40007ffe0ff */
[----:B------:R-:W-:Y:S01]  /*ae50*/  IADD3 R68, R69, 0x31, RZ ;  /* 0x0000003145447810 */ /* 0x000fe20007ffe0ff */
[CC--:B------:R-:W-:Y:S01]  /*ae60*/  FFMA.FTZ R21, R118.reuse, R2.reuse, R21 ;  /* 0x0000000276157223 */ /* 0x0c0fe20000010015 */
[C---:B------:R-:W-:Y:S01]  /*ae70*/  FFMA.FTZ R23, R118.reuse, R2, R23 ;  /* 0x0000000276177223 */ /* 0x040fe20000010017 */
[CC--:B------:R-:W-:Y:S01]  /*ae80*/  FFMA.FTZ R24, R118.reuse, R0.reuse, R24 ;  /* 0x0000000076187223 */ /* 0x0c0fe20000010018 */
[----:B------:R-:W-:Y:S01]  /*ae90*/  FFMA.FTZ R26, R118, R0, R26 ;  /* 0x00000000761a7223 */ /* 0x000fe2000001001a */
[----:B------:R-:W-:Y:S02]  /*aea0*/  I2FP.F32.S32 R2, R71 ;  /* 0x0000004700027245 */ /* 0x000fe40000201400 */
[----:B------:R-:W-:Y:S02]  /*aeb0*/  FMNMX.FTZ R71, R4, R124, !PT ;  /* 0x0000007c04477209 */ /* 0x000fe40007810000 */
[----:B------:R-:W-:Y:S01]  /*aec0*/  I2FP.F32.S32 R0, R70 ;  /* 0x0000004600007245 */ /* 0x000fe20000201400 */
[CC--:B------:R-:W-:Y:S01]  /*aed0*/  FFMA.FTZ R25, R118.reuse, R2.reuse, R25 ;  /* 0x0000000276197223 */ /* 0x0c0fe20000010019 */
[C---:B------:R-:W-:Y:S01]  /*aee0*/  FFMA.FTZ R27, R118.reuse, R2, R27 ;  /* 0x00000002761b7223 */ /* 0x040fe2000001001b */
[----:B------:R-:W-:Y:S02]  /*aef0*/  FMNMX.FTZ R71, R5, R71, !PT ;  /* 0x0000004705477209 */ /* 0x000fe40007810000 */
[C---:B------:R-:W-:Y:S01]  /*af00*/  IADD3 R70, R69.reuse, 0x39, RZ ;  /* 0x0000003945467810 */ /* 0x040fe20007ffe0ff */
[-C--:B------:R-:W-:Y:S01]  /*af10*/  FFMA.FTZ R28, R118, R0.reuse, R28 ;  /* 0x00000000761c7223 */ /* 0x080fe2000001001c */
[----:B------:R-:W-:Y:S01]  /*af20*/  FMNMX.FTZ R71, R8, R71, !PT ;  /* 0x0000004708477209 */ /* 0x000fe20007810000 */
[----:B------:R-:W-:Y:S01]  /*af30*/  FFMA.FTZ R30, R118, R0, R30 ;  /* 0x00000000761e7223 */ /* 0x000fe2000001001e */
[----:B------:R-:W-:Y:S02]  /*af40*/  IADD3 R2, R69, 0x38, RZ ;  /* 0x0000003845027810 */ /* 0x000fe40007ffe0ff */
[----:B------:R-:W-:Y:S02]  /*af50*/  FMNMX.FTZ R71, R9, R71, !PT ;  /* 0x0000004709477209 */ /* 0x000fe40007810000 */
[----:B------:R-:W-:Y:S02]  /*af60*/  I2FP.F32.S32 R0, R2 ;  /* 0x0000000200007245 */ /* 0x000fe40000201400 */
        /* <DEDUP_REMOVED lines=19> */
[----:B------:R-:W-:Y:S03]  /*b0a0*/  FMNMX.FTZ R70, R23, R70, !PT ;  /* 0x0000004617467209 */ /* 0x000fe60007810000 */
[----:B------:R-:W-:Y:S01]  /*b0b0*/  FFMA.FTZ R29, R118, R68, R29 ;  /* 0x00000044761d7223 */ /* 0x000fe2000001001d */
[----:B------:R-:W-:Y:S01]  /*b0c0*/  FMNMX.FTZ R70, R26, R70, !PT ;  /* 0x000000461a467209 */ /* 0x000fe20007810000 */
[C---:B------:R-:W-:Y:S01]  /*b0d0*/  FFMA.FTZ R31, R118.reuse, R68, R31 ;  /* 0x00000044761f7223 */ /* 0x040fe2000001001f */
[----:B------:R-:W-:Y:S01]  /*b0e0*/  IADD3 R68, R69, 0x40, RZ ;  /* 0x0000004045447810 */ /* 0x000fe20007ffe0ff */
[C---:B------:R-:W-:Y:S01]  /*b0f0*/  FFMA.FTZ R32, R118.reuse, R0, R32 ;  /* 0x0000000076207223 */ /* 0x040fe20000010020 */
[----:B------:R-:W-:Y:S01]  /*b100*/  FMNMX.FTZ R70, R27, R70, !PT ;  /* 0x000000461b467209 */ /* 0x000fe20007810000 */
[C---:B------:R-:W-:Y:S01]  /*b110*/  FFMA.FTZ R34, R118.reuse, R0, R34 ;  /* 0x0000000076227223 */ /* 0x040fe20000010022 */
[----:B------:R-:W-:Y:S01]  /*b120*/  FMNMX.FTZ R71, R29, R71, !PT ;  /* 0x000000471d477209 */ /* 0x000fe20007810000 */
[----:B------:R-:W-:Y:S01]  /*b130*/  FFMA.FTZ R33, R118, R2, R33 ;  /* 0x0000000276217223 */ /* 0x000fe20000010021 */
[----:B------:R-:W-:Y:S01]  /*b140*/  FMNMX.FTZ R70, R30, R70, !PT ;  /* 0x000000461e467209 */ /* 0x000fe20007810000 */
[C---:B------:R-:W-:Y:S01]  /*b150*/  FFMA.FTZ R35, R118.reuse, R2, R35 ;  /* 0x0000000276237223 */ /* 0x040fe20000010023 */
[----:B------:R-:W-:Y:S02]  /*b160*/  IADD3 R2, R69, 0x48, RZ ;  /* 0x0000004845027810 */ /* 0x000fe40007ffe0ff */
[----:B------:R-:W-:Y:S02]  /*b170*/  FMNMX.FTZ R70, R31, R70, !PT ;  /* 0x000000461f467209 */ /* 0x000fe40007810000 */
[----:B------:R-:W-:Y:S02]  /*b180*/  I2FP.F32.S32 R0, R68 ;  /* 0x0000004400007245 */ /* 0x000fe40000201400 */
[C---:B------:R-:W-:Y:S02]  /*b190*/  IADD3 R68, R69.reuse, 0x49, RZ ;  /* 0x0000004945447810 */ /* 0x040fe40007ffe0ff */
[----:B------:R-:W-:Y:S01]  /*b1a0*/  I2FP.F32.S32 R2, R2 ;  /* 0x0000000200027245 */ /* 0x000fe20000201400 */
[CC--:B------:R-:W-:Y:S01]  /*b1b0*/  FFMA.FTZ R36, R118.reuse, R0.reuse, R36 ;  /* 0x0000000076247223 */ /* 0x0c0fe20000010024 */
[----:B------:R-:W-:Y:S01]  /*b1c0*/  FFMA.FTZ R38, R118, R0, R38 ;  /* 0x0000000076267223 */ /* 0x000fe20000010026 */
[----:B------:R-:W-:Y:S02]  /*b1d0*/  IADD3 R0, R69, 0x41, RZ ;  /* 0x0000004145007810 */ /* 0x000fe40007ffe0ff */
[----:B------:R-:W-:Y:S02]  /*b1e0*/  FMNMX.FTZ R71, R32, R71, !PT ;  /* 0x0000004720477209 */ /* 0x000fe40007810000 */
[----:B------:R-:W-:Y:S02]  /*b1f0*/  I2FP.F32.S32 R0, R0 ;  /* 0x0000000000007245 */ /* 0x000fe40000201400 */
[----:B------:R-:W-:Y:S02]  /*b200*/  FMNMX.FTZ R70, R34, R70, !PT ;  /* 0x0000004622467209 */ /* 0x000fe40007810000 */
[----:B------:R-:W-:Y:S01]  /*b210*/  FMNMX.FTZ R71, R33, R71, !PT ;  /* 0x0000004721477209 */ /* 0x000fe20007810000 */
[CC--:B------:R-:W-:Y:S01]  /*b220*/  FFMA.FTZ R37, R118.reuse, R0.reuse, R37 ;  /* 0x0000000076257223 */ /* 0x0c0fe20000010025 */
[C---:B------:R-:W-:Y:S01]  /*b230*/  FFMA.FTZ R39, R118.reuse, R0, R39 ;  /* 0x0000000076277223 */ /* 0x040fe20000010027 */
[-C--:B------:R-:W-:Y:S01]  /*b240*/  FFMA.FTZ R40, R118, R2.reuse, R40 ;  /* 0x0000000276287223 */ /* 0x080fe20000010028 */
[----:B------:R-:W-:Y:S01]  /*b250*/  FMNMX.FTZ R71, R36, R71, !PT ;  /* 0x0000004724477209 */ /* 0x000fe20007810000 */
[----:B------:R-:W-:Y:S01]  /*b260*/  FFMA.FTZ R42, R118, R2, R42 ;  /* 0x00000002762a7223 */ /* 0x000fe2000001002a */
[----:B------:R-:W-:Y:S02]  /*b270*/  IADD3 R2, R69, 0x51, RZ ;  /* 0x0000005145027810 */ /* 0x000fe40007ffe0ff */
[----:B------:R-:W-:Y:S02]  /*b280*/  FMNMX.FTZ R71, R37, R71, !PT ;  /* 0x0000004725477209 */ /* 0x000fe40007810000 */
[----:B------:R-:W-:Y:S02]  /*b290*/  I2FP.F32.S32 R0, R68 ;  /* 0x0000004400007245 */ /* 0x000fe40000201400 */
[C---:B------:R-:W-:Y:S02]  /*b2a0*/  IADD3 R68, R69.reuse, 0x58, RZ ;  /* 0x0000005845447810 */ /* 0x040fe40007ffe0ff */
[----:B------:R-:W-:Y:S01]  /*b2b0*/  FMNMX.FTZ R71, R40, R71, !PT ;  /* 0x0000004728477209 */ /* 0x000fe20007810000 */
[CC--:B------:R-:W-:Y:S01]  /*b2c0*/  FFMA.FTZ R41, R118.reuse, R0.reuse, R41 ;  /* 0x0000000076297223 */ /* 0x0c0fe20000010029 */
[C---:B------:R-:W-:Y:S01]  /*b2d0*/  FFMA.FTZ R43, R118.reuse, R0, R43 ;  /* 0x00000000762b7223 */ /* 0x040fe2000001002b */
[----:B------:R-:W-:Y:S02]  /*b2e0*/  IADD3 R0, R69, 0x50, RZ ;  /* 0x0000005045007810 */ /* 0x000fe40007ffe0ff */
[----:B------:R-:W-:Y:S02]  /*b2f0*/  I2FP.F32.S32 R2, R2 ;  /* 0x0000000200027245 */ /* 0x000fe40000201400 */
[----:B------:R-:W-:Y:S02]  /*b300*/  FMNMX.FTZ R71, R41, R71, !PT ;  /* 0x0000004729477209 */ /* 0x000fe40007810000 */
[----:B------:R-:W-:Y:S02]  /*b310*/  I2FP.F32.S32 R0, R0 ;  /* 0x0000000000007245 */ /* 0x000fe40000201400 */
[----:B------:R-:W-:Y:S03]  /*b320*/  FMNMX.FTZ R70, R35, R70, !PT ;  /* 0x0000004623467209 */ /* 0x000fe60007810000 */
[CC--:B------:R-:W-:Y:S01]  /*b330*/  FFMA.FTZ R44, R118.reuse, R0.reuse, R44 ;  /* 0x00000000762c7223 */ /* 0x0c0fe2000001002c */
[C---:B------:R-:W-:Y:S01]  /*b340*/  FFMA.FTZ R46, R118.reuse, R0, R46 ;  /* 0x00000000762e7223 */ /* 0x040fe2000001002e */
[----:B------:R-:W-:Y:S01]  /*b350*/  I2FP.F32.S32 R0, R68 ;  /* 0x0000004400007245 */ /* 0x000fe20000201400 */
[CC--:B------:R-:W-:Y:S01]  /*b360*/  FFMA.FTZ R45, R118.reuse, R2.reuse, R45 ;  /* 0x00000002762d7223 */ /* 0x0c0fe2000001002d */
[C---:B------:R-:W-:Y:S01]  /*b370*/  FFMA.FTZ R47, R118.reuse, R2, R47 ;  /* 0x00000002762f7223 */ /* 0x040fe2000001002f */
[C---:B------:R-:W-:Y:S02]  /*b380*/  IADD3 R2, R69.reuse, 0x60, RZ ;  /* 0x0000006045027810 */ /* 0x040fe40007ffe0ff */
[CC--:B------:R-:W-:Y:S01]  /*b390*/  FFMA.FTZ R48, R118.reuse, R0.reuse, R48 ;  /* 0x0000000076307223 */ /* 0x0c0fe20000010030 */
[----:B------:R-:W-:Y:S01]  /*b3a0*/  FFMA.FTZ R50, R118, R0, R50 ;  /* 0x0000000076327223 */ /* 0x000fe20000010032 */
[C---:B------:R-:W-:Y:S02]  /*b3b0*/  IADD3 R0, R69.reuse, 0x59, RZ ;  /* 0x0000005945007810 */ /* 0x040fe40007ffe0ff */
        /* <DEDUP_REMOVED lines=8> */
[CC--:B------:R-:W-:Y:S01]  /*b440*/  FFMA.FTZ R49, R118.reuse, R0.reuse, R49 ;  /* 0x0000000076317223 */ /* 0x0c0fe20000010031 */
[C---:B------:R-:W-:Y:S01]  /*b450*/  FFMA.FTZ R51, R118.reuse, R0, R51 ;  /* 0x0000000076337223 */ /* 0x040fe20000010033 */
[C---:B------:R-:W-:Y:S01]  /*b460*/  FFMA.FTZ R52, R118.reuse, R2, R52 ;  /* 0x0000000276347223 */ /* 0x040fe20000010034 */
[----:B------:R-:W-:Y:S01]  /*b470*/  I2FP.F32.S32 R0, R68 ;  /* 0x0000004400007245 */ /* 0x000fe20000201400 */
[C---:B------:R-:W-:Y:S01]  /*b480*/  FFMA.FTZ R54, R118.reuse, R2, R54 ;  /* 0x0000000276367223 */ /* 0x040fe20000010036 */
[C---:B------:R-:W-:Y:S02]  /*b490*/  IADD3 R2, R69.reuse, 0x69, RZ ;  /* 0x0000006945027810 */ /* 0x040fe40007ffe0ff */
[C---:B------:R-:W-:Y:S01]  /*b4a0*/  IADD3 R68, R69.reuse, 0x70, RZ ;  /* 0x0000007045447810 */ /* 0x040fe20007ffe0ff */
[CC--:B------:R-:W-:Y:S01]  /*b4b0*/  FFMA.FTZ R53, R118.reuse, R0.reuse, R53 ;  /* 0x0000000076357223 */ /* 0x0c0fe20000010035 */
[----:B------:R-:W-:Y:S01]  /*b4c0*/  FFMA.FTZ R55, R118, R0, R55 ;  /* 0x0000000076377223 */ /* 0x000fe20000010037 */
[----:B------:R-:W-:Y:S02]  /*b4d0*/  IADD3 R0, R69, 0x68, RZ ;  /* 0x0000006845007810 */ /* 0x000fe40007ffe0ff */
[----:B------:R-:W-:Y:S02]  /*b4e0*/  I2FP.F32.S32 R2, R2 ;  /* 0x0000000200027245 */ /* 0x000fe40000201400 */
[----:B------:R-:W-:Y:S02]  /*b4f0*/  I2FP.F32.S32 R0, R0 ;  /* 0x0000000000007245 */ /* 0x000fe40000201400 */
[----:B------:R-:W-:Y:S02]  /*b500*/  FMNMX.FTZ R71, R49, R71, !PT ;  /* 0x0000004731477209 */ /* 0x000fe40007810000 */
[----:B------:R-:W-:Y:S01]  /*b510*/  FMNMX.FTZ R70, R42, R70, !PT ;  /* 0x000000462a467209 */ /* 0x000fe20007810000 */
[CC--:B------:R-:W-:Y:S01]  /*b520*/  FFMA.FTZ R56, R118.reuse, R0.reuse, R56 ;  /* 0x0000000076387223 */ /* 0x0c0fe20000010038 */
[C---:B------:R-:W-:Y:S01]  /*b530*/  FFMA.FTZ R58, R118.reuse, R0, R58 ;  /* 0x00000000763a7223 */ /* 0x040fe2000001003a */
[----:B------:R-:W-:Y:S01]  /*b540*/  I2FP.F32.S32 R0, R68 ;  /* 0x0000004400007245 */ /* 0x000fe20000201400 */
[CC--:B------:R-:W-:Y:S01]  /*b550*/  FFMA.FTZ R57, R118.reuse, R2.reuse, R57 ;  /* 0x0000000276397223 */ /* 0x0c0fe20000010039 */
[----:B------:R-:W-:Y:S01]  /*b560*/  FFMA.FTZ R59, R118, R2, R59 ;  /* 0x00000002763b7223 */ /* 0x000fe2000001003b */
[----:B------:R-:W-:Y:S02]  /*b570*/  FMNMX.FTZ R68, R52, R71, !PT ;  /* 0x0000004734447209 */ /* 0x000fe40007810000 */
[CC--:B------:R-:W-:Y:S01]  /*b580*/  FFMA.FTZ R60, R118.reuse, R0.reuse, R60 ;  /* 0x00000000763c7223 */ /* 0x0c0fe2000001003c */
[C---:B------:R-:W-:Y:S01]  /*b590*/  FFMA.FTZ R62, R118.reuse, R0, R62 ;  /* 0x00000000763e7223 */ /* 0x040fe2000001003e */
[----:B------:R-:W-:Y:S02]  /*b5a0*/  FMNMX.FTZ R68, R53, R68, !PT ;  /* 0x0000004435447209 */ /* 0x000fe40007810000 */
[C---:B------:R-:W-:Y:S02]  /*b5b0*/  IADD3 R0, R69.reuse, 0x71, RZ ;  /* 0x0000007145007810 */ /* 0x040fe40007ffe0ff */
[----:B------:R-:W-:Y:S02]  /*b5c0*/  IADD3 R2, R69, 0x78, RZ ;  /* 0x0000007845027810 */ /* 0x000fe40007ffe0ff */
[----:B------:R-:W-:Y:S02]  /*b5d0*/  I2FP.F32.S32 R0, R0 ;  /* 0x0000000000007245 */ /* 0x000fe40000201400 */
[----:B------:R-:W-:Y:S02]  /*b5e0*/  FMNMX.FTZ R70, R43, R70, !PT ;  /* 0x000000462b467209 */ /* 0x000fe40007810000 */
[----:B------:R-:W-:Y:S01]  /*b5f0*/  I2FP.F32.S32 R2, R2 ;  /* 0x0000000200027245 */ /* 0x000fe20000201400 */
[----:B------:R-:W-:Y:S01]  /*b600*/  FFMA.FTZ R61, R118, R0, R61 ;  /* 0x00000000763d7223 */ /* 0x000fe2000001003d */
[----:B------:R-:W-:Y:S01]  /*b610*/  FMNMX.FTZ R70, R46, R70, !PT ;  /* 0x000000462e467209 */ /* 0x000fe20007810000 */
[C---:B------:R-:W-:Y:S02]  /*b620*/  FFMA.FTZ R63, R118.reuse, R0, R63 ;  /* 0x00000000763f7223 */ /* 0x040fe4000001003f */
[C---:B------:R-:W-:Y:S01]  /*b630*/  FFMA.FTZ R64, R118.reuse, R2, R64 ;  /* 0x0000000276407223 */ /* 0x040fe20000010040 */
[----:B------:R-:W-:Y:S01]  /*b640*/  FMNMX.FTZ R70, R47, R70, !PT ;  /* 0x000000462f467209 */ /* 0x000fe20007810000 */
[----:B------:R-:W-:Y:S03]  /*b650*/  FFMA.FTZ R66, R118, R2, R66 ;  /* 0x0000000276427223 */ /* 0x000fe60000010042 */
[----:B------:R-:W-:Y:S04]  /*b660*/  FMNMX.FTZ R70, R50, R70, !PT ;  /* 0x0000004632467209 */ /* 0x000fe80007810000 */
        /* <DEDUP_REMOVED lines=11> */
[CC--:B------:R-:W-:Y:S01]  /*b720*/  FFMA.FTZ R65, R118.reuse, R68.reuse, R65 ;  /* 0x0000004476417223 */ /* 0x0c0fe20000010041 */
[----:B------:R-:W-:Y:S01]  /*b730*/  FFMA.FTZ R67, R118, R68, R67 ;  /* 0x0000004476437223 */ /* 0x000fe20000010043 */
[----:B------:R-:W-:Y:S02]  /*b740*/  FMNMX.FTZ R0, R62, R0, !PT ;  /* 0x000000003e007209 */ /* 0x000fe40007810000 */
[----:B------:R-:W-:Y:S02]  /*b750*/  FMNMX.FTZ R69, R64, R69, !PT ;  /* 0x0000004540457209 */ /* 0x000fe40007810000 */
[----:B------:R-:W-:Y:S02]  /*b760*/  FMNMX.FTZ R0, R63, R0, !PT ;  /* 0x000000003f007209 */ /* 0x000fe40007810000 */
[----:B------:R-:W-:Y:S02]  /*b770*/  FMNMX.FTZ R69, R65, R69, !PT ;  /* 0x0000004541457209 */ /* 0x000fe40007810000 */
[----:B------:R-:W-:Y:S03]  /*b780*/  FMNMX.FTZ R0, R66, R0, !PT ;  /* 0x0000000042007209 */ /* 0x000fe60007810000 */
[----:B------:R-:W-:Y:S01]  /*b790*/  SHFL.BFLY PT, R68, R69, 0x2, 0x1f ;  /* 0x0c401f0045447f89 */ /* 0x000fe200000e0000 */
[----:B------:R-:W-:Y:S07]  /*b7a0*/  FMNMX.FTZ R0, R67, R0, !PT ;  /* 0x0000000043007209 */ /* 0x000fee0007810000 */
[----:B------:R-:W2:Y:S02]  /*b7b0*/  SHFL.BFLY PT, R2, R0, 0x2, 0x1f ;  /* 0x0c401f0000027f89 */ /* 0x000ea400000e0000 */
[----:B--2---:R-:W-:Y:S02]  /*b7c0*/  FMNMX.FTZ R2, R0, R2, !PT ;  /* 0x0000000200027209 */ /* 0x004fe40007810000 */
[----:B------:R-:W-:Y:S04]  /*b7d0*/  FMNMX.FTZ R69, R69, R68, !PT ;  /* 0x0000004445457209 */ /* 0x000fe80007810000 */
[----:B------:R-:W-:Y:S08]  /*b7e0*/  SHFL.BFLY PT, R0, R2, 0x1, 0x1f ;  /* 0x0c201f0002007f89 */ /* 0x000ff000000e0000 */
[----:B------:R-:W2:Y:S02]  /*b7f0*/  SHFL.BFLY PT, R70, R69, 0x1, 0x1f ;  /* 0x0c201f0045467f89 */ /* 0x000ea400000e0000 */
[----:B--2---:R-:W-:Y:S02]  /*b800*/  FMNMX.FTZ R70, R69, R70, !PT ;  /* 0x0000004645467209 */ /* 0x004fe40007810000 */
        /* <DEDUP_REMOVED lines=9> */
[----:B------:R2:W3:Y:S10]  /*b8a0*/  MUFU.EX2 R71, R68 ;  /* 0x0000004400477308 */ /* 0x0004f40000000800 */
[----:B------:R-:W4:Y:S01]  /*b8b0*/  MUFU.EX2 R72, R2 ;  /* 0x0000000200487308 */ /* 0x000f220000000800 */
[----:B--2---:R-:W-:Y:S01]  /*b8c0*/  FSEL R68, R0, RZ, P0 ;  /* 0x000000ff00447208 */ /* 0x004fe20000000000 */
[C---:B---3--:R-:W-:Y:S01]  /*b8d0*/  FMUL.FTZ R140, R71.reuse, R140 ;  /* 0x0000008c478c7220 */ /* 0x048fe20000410000 */
[C---:B------:R-:W-:Y:S01]  /*b8e0*/  FMUL.FTZ R141, R71.reuse, R141 ;  /* 0x0000008d478d7220 */ /* 0x040fe20000410000 */
[C---:B------:R-:W-:Y:S01]  /*b8f0*/  FMUL.FTZ R136, R71.reuse, R136 ;  /* 0x0000008847887220 */ /* 0x040fe20000410000 */
[----:B------:R-:W-:Y:S01]  /*b900*/  FMUL.FTZ R137, R71, R137 ;  /* 0x0000008947897220 */ /* 0x000fe20000410000 */
[--C-:B------:R-:W-:Y:S01]  /*b910*/  FFMA.FTZ R86, R8, UR4, -R68.reuse ;  /* 0x0000000408567c23 */ /* 0x100fe20008010844 */
[--C-:B------:R-:W-:Y:S01]  /*b920*/  FFMA.FTZ R87, R9, UR4, -R68.reuse ;  /* 0x0000000409577c23 */ /* 0x100fe20008010844 */
[--C-:B-1----:R-:W-:Y:S01]  /*b930*/  FFMA.FTZ R83, R16, UR4, -R68.reuse ;  /* 0x0000000410537c23 */ /* 0x102fe20008010844 */
[--C-:B------:R-:W-:Y:S01]  /*b940*/  FFMA.FTZ R81, R17, UR4, -R68.reuse ;  /* 0x0000000411517c23 */ /* 0x100fe20008010844 */
[--C-:B------:R-:W-:Y:S01]  /*b950*/  FFMA.FTZ R85, R12, UR4, -R68.reuse ;  /* 0x000000040c557c23 */ /* 0x100fe20008010844 */
[--C-:B------:R-:W-:Y:S01]  /*b960*/  FFMA.FTZ R84, R13, UR4, -R68.reuse ;  /* 0x000000040d547c23 */ /* 0x100fe20008010844 */
[----:B------:R-:W-:Y:S01]  /*b970*/  MUFU.EX2 R86, R86 ;  /* 0x0000005600567308 */ /* 0x000fe20000000800 */
[--C-:B------:R-:W-:Y:S01]  /*b980*/  FFMA.FTZ R80, R24, UR4, -R68.reuse ;  /* 0x0000000418507c23 */ /* 0x100fe20008010844 */
[--C-:B------:R-:W-:Y:S01]  /*b990*/  FFMA.FTZ R78, R25, UR4, -R68.reuse ;  /* 0x00000004194e7c23 */ /* 0x100fe20008010844 */
[C---:B----4-:R-:W-:Y:S01]  /*b9a0*/  FMUL.FTZ R142, R72.reuse, R142 ;  /* 0x0000008e488e7220 */ /* 0x050fe20000410000 */
[C---:B------:R-:W-:Y:S01]  /*b9b0*/  FMUL.FTZ R143, R72.reuse, R143 ;  /* 0x0000008f488f7220 */ /* 0x040fe20000410000 */
        /* <DEDUP_REMOVED lines=8> */
[----:B------:R-:W-:Y:S01]  /*ba40*/  FMUL.FTZ R129, R71, R129 ;  /* 0x0000008147817220 */ /* 0x000fe20000410000 */
        /* <DEDUP_REMOVED lines=28> */
[----:B------:R-:W-:Y:S01]  /*bc10*/  FFMA.FTZ R51, R51, UR4, -R4 ;  /* 0x0000000433337c23 */ /* 0x000fe20008010804 */
[--C-:B------:R-:W-:Y:S01]  /*bc20*/  FFMA.FTZ R5, R37, UR4, -R68.reuse ;  /* 0x0000000425057c23 */ /* 0x100fe20008010844 */
[--C-:B------:R-:W-:Y:S01]  /*bc30*/  FFMA.FTZ R37, R45, UR4, -R68.reuse ;  /* 0x000000042d257c23 */ /* 0x100fe20008010844 */
[--C-:B------:R-:W-:Y:S01]  /*bc40*/  FFMA.FTZ R45, R53, UR4, -R68.reuse ;  /* 0x00000004352d7c23 */ /* 0x100fe20008010844 */
[----:B------:R-:W-:Y:S01]  /*bc50*/  FFMA.FTZ R53, R61, UR4, -R68 ;  /* 0x000000043d357c23 */ /* 0x000fe20008010844 */
[--C-:B------:R-:W-:Y:S03]  /*bc60*/  FFMA.FTZ R61, R18, UR4, -R4.reuse ;  /* 0x00000004123d7c23 */ /* 0x100fe60008010804 */
[----:B------:R-:W-:Y:S01]  /*bc70*/  MUFU.EX2 R95, R95 ;  /* 0x0000005f005f7308 */ /* 0x000fe20000000800 */
[----:B------:R-:W1:Y:S01]  /*bc80*/  LDSM.16.MT88.4 R16, [R155+0x3000] ;  /* 0x003000009b10783b */ /* 0x000e620000004200 */
[--C-:B------:R-:W-:Y:S01]  /*bc90*/  FFMA.FTZ R2, R6, UR4, -R4.reuse ;  /* 0x0000000406027c23 */ /* 0x100fe20008010804 */
[----:B------:R-:W-:Y:S01]  /*bca0*/  FFMA.FTZ R6, R23, UR4, -R4 ;  /* 0x0000000417067c23 */ /* 0x000fe20008010804 */
[--C-:B------:R-:W-:Y:S01]  /*bcb0*/  FFMA.FTZ R73, R36, UR4, -R68.reuse ;  /* 0x0000000424497c23 */ /* 0x100fe20008010844 */
[--C-:B------:R-:W-:Y:S01]  /*bcc0*/  FFMA.FTZ R36, R44, UR4, -R68.reuse ;  /* 0x000000042c247c23 */ /* 0x100fe20008010844 */
[--C-:B------:R-:W-:Y:S01]  /*bcd0*/  FFMA.FTZ R44, R52, UR4, -R68.reuse ;  /* 0x00000004342c7c23 */ /* 0x100fe20008010844 */
[----:B------:R-:W-:Y:S03]  /*bce0*/  FFMA.FTZ R52, R60, UR4, -R68 ;  /* 0x000000043c347c23 */ /* 0x000fe60008010844 */
[----:B------:R-:W4:Y:S01]  /*bcf0*/  MUFU.EX2 R2, R2 ;  /* 0x0000000200027308 */ /* 0x000f220000000800 */
[----:B------:R-:W-:Y:S01]  /*bd00*/  FFMA.FTZ R60, R15, UR4, -R4 ;  /* 0x000000040f3c7c23 */ /* 0x000fe20008010804 */
[----:B---3--:R-:W-:Y:S01]  /*bd10*/  F2FP.F16.F32.PACK_AB R20, R88, R0 ;  /* 0x000000005814723e */ /* 0x008fe200000000ff */
[----:B------:R-:W3:Y:S01]  /*bd20*/  LDSM.16.MT88.4 R12, [R152+0x3400] ;  /* 0x00340000980c783b */ /* 0x000ee20000004200 */
[--C-:B------:R-:W-:Y:S01]  /*bd30*/  FFMA.FTZ R74, R32, UR4, -R68.reuse ;  /* 0x00000004204a7c23 */ /* 0x100fe20008010844 */
[--C-:B------:R-:W-:Y:S01]  /*bd40*/  FFMA.FTZ R32, R40, UR4, -R68.reuse ;  /* 0x0000000428207c23 */ /* 0x100fe20008010844 */
[--C-:B------:R-:W-:Y:S01]  /*bd50*/  FFMA.FTZ R40, R48, UR4, -R68.reuse ;  /* 0x0000000430287c23 */ /* 0x100fe20008010844 */
[----:B------:R-:W-:Y:S03]  /*bd60*/  FFMA.FTZ R48, R56, UR4, -R68 ;  /* 0x0000000438307c23 */ /* 0x000fe60008010844 */
[----:B------:R-:W-:Y:S01]  /*bd70*/  MUFU.EX2 R94, R94 ;  /* 0x0000005e005e7308 */ /* 0x000fe20000000800 */
[----:B------:R-:W-:Y:S01]  /*bd80*/  FFMA.FTZ R56, R26, UR4, -R4 ;  /* 0x000000041a387c23 */ /* 0x000fe20008010804 */
[--C-:B------:R-:W-:Y:S01]  /*bd90*/  FFMA.FTZ R75, R33, UR4, -R68.reuse ;  /* 0x00000004214b7c23 */ /* 0x100fe20008010844 */
[----:B------:R-:W5:Y:S01]  /*bda0*/  LDSM.16.MT88.4 R24, [R155+0x3400] ;  /* 0x003400009b18783b */ /* 0x000f620000004200 */
[--C-:B------:R-:W-:Y:S01]  /*bdb0*/  FFMA.FTZ R33, R41, UR4, -R68.reuse ;  /* 0x0000000429217c23 */ /* 0x100fe20008010844 */
[--C-:B------:R-:W-:Y:S01]  /*bdc0*/  FFMA.FTZ R41, R49, UR4, -R68.reuse ;  /* 0x0000000431297c23 */ /* 0x100fe20008010844 */
[----:B------:R-:W-:Y:S01]  /*bdd0*/  FFMA.FTZ R49, R57, UR4, -R68 ;  /* 0x0000000439317c23 */ /* 0x000fe20008010844 */
[--C-:B------:R-:W-:Y:S03]  /*bde0*/  FFMA.FTZ R57, R22, UR4, -R4.reuse ;  /* 0x0000000416397c23 */ /* 0x100fe60008010804 */
[----:B------:R-:W2:Y:S01]  /*bdf0*/  MUFU.EX2 R93, R93 ;  /* 0x0000005d005d7308 */ /* 0x000ea20000000800 */
[----:B------:R-:W-:Y:S01]  /*be00*/  F2FP.F16.F32.PACK_AB R22, R87, R86 ;  /* 0x000000565716723e */ /* 0x000fe200000000ff */
[--C-:B------:R-:W-:Y:S01]  /*be10*/  FFMA.FTZ R34, R34, UR4, -R4.reuse ;  /* 0x0000000422227c23 */ /* 0x100fe20008010804 */
        /* <DEDUP_REMOVED lines=9> */
[----:B------:R-:W-:Y:S01]  /*beb0*/  FFMA.FTZ R0, R119, R71, R0 ;  /* 0x0000004777007223 */ /* 0x000fe20000010000 */
[----:B------:R-:W-:Y:S01]  /*bec0*/  FFMA.FTZ R2, R120, R72, R2 ;  /* 0x0000004878027223 */ /* 0x000fe20000010002 */
[----:B------:R-:W-:Y:S01]  /*bed0*/  FFMA.FTZ R64, R64, UR4, -R68 ;  /* 0x0000000440407c23 */ /* 0x000fe20008010844 */
[----:B------:R-:W-:Y:S03]  /*bee0*/  ISETP.GT.AND P0, PT, R121, R126, PT ;  /* 0x0000007e7900720c */ /* 0x000fe60003f04270 */
[----:B------:R-:W4:Y:S01]  /*bef0*/  MUFU.EX2 R81, R81 ;  /* 0x0000005100517308 */ /* 0x000f220000000800 */
[----:B--2---:R-:W-:Y:S01]  /*bf00*/  F2FP.F16.F32.PACK_AB R23, R93, R94 ;  /* 0x0000005e5d17723e */ /* 0x004fe200000000ff */
[----:B------:R-:W-:Y:S01]  /*bf10*/  FADD.FTZ R2, R95, R2 ;  /* 0x000000025f027221 */ /* 0x000fe20000010000 */
[----:B------:R-:W-:Y:S01]  /*bf20*/  FADD.FTZ R0, R88, R0 ;  /* 0x0000000058007221 */ /* 0x000fe20000010000 */
[----:B------:R-:W-:Y:S02]  /*bf30*/  FFMA.FTZ R68, R65, UR4, -R68 ;  /* 0x0000000441447c23 */ /* 0x000fe40008010844 */
[----:B------:R-:W-:Y:S01]  /*bf40*/  FADD.FTZ R2, R94, R2 ;  /* 0x000000025e027221 */ /* 0x000fe20000010000 */
[----:B------:R-:W-:Y:S03]  /*bf50*/  FADD.FTZ R86, R86, R0 ;  /* 0x0000000056567221 */ /* 0x000fe60000010000 */
[----:B------:R-:W2:Y:S01]  /*bf60*/  MUFU.EX2 R90, R90 ;  /* 0x0000005a005a7308 */ /* 0x000ea20000000800 */
[C---:B------:R-:W-:Y:S05]  /*bf70*/  HMMA.16816.F32 R140, R20.reuse, R8, R140 ;  /* 0x00000008148c723c */ /* 0x040fea000000188c */
[----:B------:R-:W-:Y:S01]  /*bf80*/  FADD.FTZ R93, R93, R2 ;  /* 0x000000025d5d7221 */ /* 0x000fe20000010000 */
[C---:B------:R-:W-:Y:S03]  /*bf90*/  HMMA.16816.F32 R136, R20.reuse, R10, R136 ;  /* 0x0000000a1488723c */ /* 0x040fe60000001888 */
[----:B------:R-:W3:Y:S01]  /*bfa0*/  MUFU.EX2 R60, R60 ;  /* 0x0000003c003c7308 */ /* 0x000ee20000000800 */
[----:B------:R-:W5:Y:S01]  /*bfb0*/  LDSM.16.MT88.4 R8, [R152+0x3800] ;  /* 0x003800009808783b */ /* 0x000f620000004200 */
[----:B----4-:R-:W-:Y:S01]  /*bfc0*/  F2FP.F16.F32.PACK_AB R30, R81, R83 ;  /* 0x00000053511e723e */ /* 0x010fe200000000ff */
[C---:B-1----:R-:W-:Y:S07]  /*bfd0*/  HMMA.16816.F32 R132, R20.reuse, R16, R132 ;  /* 0x000000101484723c */ /* 0x042fee0000001884 */
[----:B------:R-:W-:Y:S01]  /*bfe0*/  MUFU.EX2 R61, R61 ;  /* 0x0000003d003d7308 */ /* 0x000fe20000000800 */
[----:B--2---:R-:W-:Y:S01]  /*bff0*/  FADD.FTZ R93, R90, R93 ;  /* 0x0000005d5a5d7221 */ /* 0x004fe20000010000 */
[----:B------:R-:W-:Y:S01]  /*c000*/  HMMA.16816.F32 R128, R20, R18, R128 ;  /* 0x000000121480723c */ /* 0x000fe20000001880 */
[----:B------:R-:W1:Y:S07]  /*c010*/  LDSM.16.MT88.4 R16, [R155+0x3800] ;  /* 0x003800009b10783b */ /* 0x000e6e0000004200 */
[----:B------:R-:W2:Y:S03]  /*c020*/  MUFU.EX2 R7, R7 ;  /* 0x0000000700077308 */ /* 0x000ea60000000800 */
[C---:B---3--:R-:W-:Y:S01]  /*c030*/  F2FP.F16.F32.PACK_AB R29, R60.reuse, R90 ;  /* 0x0000005a3c1d723e */ /* 0x048fe200000000ff */
[----:B------:R-:W-:Y:S01]  /*c040*/  FADD.FTZ R93, R60, R93 ;  /* 0x0000005d3c5d7221 */ /* 0x000fe20000010000 */
[----:B------:R-:W-:Y:S04]  /*c050*/  FADD.FTZ R87, R87, R86 ;  /* 0x0000005657577221 */ /* 0x000fe80000010000 */
[----:B------:R-:W-:Y:S01]  /*c060*/  FADD.FTZ R85, R85, R87 ;  /* 0x0000005755557221 */ /* 0x000fe20000010000 */
[----:B------:R-:W-:Y:S03]  /*c070*/  MUFU.EX2 R82, R82 ;  /* 0x0000005200527308 */ /* 0x000fe60000000800 */
[----:B------:R-:W-:Y:S04]  /*c080*/  FADD.FTZ R85, R84, R85 ;  /* 0x0000005554557221 */ /* 0x000fe80000010000 */
[----:B------:R-:W-:Y:S03]  /*c090*/  FADD.FTZ R85, R83, R85 ;  /* 0x0000005553557221 */ /* 0x000fe60000010000 */
[----:B------:R-:W3:Y:S01]  /*c0a0*/  MUFU.EX2 R79, R79 ;  /* 0x0000004f004f7308 */ /* 0x000ee20000000800 */
[----:B--2---:R-:W-:Y:S01]  /*c0b0*/  F2FP.F16.F32.PACK_AB R31, R7, R61 ;  /* 0x0000003d071f723e */ /* 0x004fe200000000ff */
[----:B------:R-:W-:Y:S01]  /*c0c0*/  FADD.FTZ R61, R61, R93 ;  /* 0x0000005d3d3d7221 */ /* 0x000fe20000010000 */
[----:B------:R-:W-:Y:S03]  /*c0d0*/  FADD.FTZ R85, R81, R85 ;  /* 0x0000005551557221 */ /* 0x000fe60000010000 */
[----:B------:R-:W-:Y:S04]  /*c0e0*/  FADD.FTZ R61, R7, R61 ;  /* 0x0000003d073d7221 */ /* 0x000fe80000010000 */
[----:B------:R-:W-:Y:S01]  /*c0f0*/  MUFU.EX2 R80, R80 ;  /* 0x0000005000507308 */ /* 0x000fe20000000800 */
[C---:B------:R-:W-:Y:S06]  /*c100*/  HMMA.16816.F32 R140, R28.reuse, R12, R140 ;  /* 0x0000000c1c8c723c */ /* 0x040fec000000188c */
[C---:B------:R-:W-:Y:S03]  /*c110*/  HMMA.16816.F32 R136, R28.reuse, R14, R136 ;  /* 0x0000000e1c88723c */ /* 0x040fe60000001888 */
[----:B------:R-:W2:Y:S01]  /*c120*/  MUFU.EX2 R78, R78 ;  /* 0x0000004e004e7308 */ /* 0x000ea20000000800 */
[----:B------:R-:W4:Y:S01]  /*c130*/  LDSM.16.MT88.4 R12, [R152+0x3c00] ;  /* 0x003c0000980c783b */ /* 0x000f220000004200 */
[C---:B---3--:R-:W-:Y:S01]  /*c140*/  F2FP.F16.F32.PACK_AB R20, R79.reuse, R82 ;  /* 0x000000524f14723e */ /* 0x048fe200000000ff */
[C---:B-----5:R-:W-:Y:S07]  /*c150*/  HMMA.16816.F32 R132, R28.reuse, R24, R132 ;  /* 0x000000181c84723c */ /* 0x060fee0000001884 */
[----:B------:R-:W-:Y:S01]  /*c160*/  MUFU.EX2 R57, R57 ;  /* 0x0000003900397308 */ /* 0x000fe20000000800 */
[----:B------:R-:W-:Y:S01]  /*c170*/  FADD.FTZ R82, R82, R85 ;  /* 0x0000005552527221 */ /* 0x000fe20000010000 */
[----:B------:R-:W-:Y:S01]  /*c180*/  HMMA.16816.F32 R128, R28, R26, R128 ;  /* 0x0000001a1c80723c */ /* 0x000fe20000001880 */
[----:B------:R-:W3:Y:S07]  /*c190*/  LDSM.16.MT88.4 R24, [R155+0x3c00] ;  /* 0x003c00009b18783b */ /* 0x000eee0000004200 */
[----:B------:R-:W5:Y:S03]  /*c1a0*/  MUFU.EX2 R6, R6 ;  /* 0x0000000600067308 */ /* 0x000f660000000800 */
[----:B--2---:R-:W-:Y:S01]  /*c1b0*/  F2FP.F16.F32.PACK_AB R22, R78, R80 ;  /* 0x000000504e16723e */ /* 0x004fe200000000ff */
[----:B------:R-:W-:Y:S04]  /*c1c0*/  FADD.FTZ R82, R79, R82 ;  /* 0x000000524f527221 */ /* 0x000fe80000010000 */
[----:B------:R-:W-:Y:S02]  /*c1d0*/  FADD.FTZ R80, R80, R82 ;  /* 0x0000005250507221 */ /* 0x000fe40000010000 */
[----:B------:R-:W-:Y:S02]  /*c1e0*/  MUFU.EX2 R56, R56 ;  /* 0x0000003800387308 */ /* 0x000fe40000000800 */
[----:B------:R-:W-:Y:S08]  /*c1f0*/  FADD.FTZ R80, R78, R80 ;  /* 0x000000504e507221 */ /* 0x000ff00000010000 */
[----:B------:R-:W2:Y:S01]  /*c200*/  MUFU.EX2 R89, R89 ;  /* 0x0000005900597308 */ /* 0x000ea20000000800 */
[C---:B-----5:R-:W-:Y:S01]  /*c210*/  F2FP.F16.F32.PACK_AB R21, R6.reuse, R57 ;  /* 0x000000390615723e */ /* 0x060fe200000000ff */
[----:B------:R-:W-:Y:S04]  /*c220*/  FADD.FTZ R57, R57, R61 ;  /* 0x0000003d39397221 */ /* 0x000fe80000010000 */
[----:B------:R-:W-:Y:S01]  /*c230*/  FADD.FTZ R57, R6, R57 ;  /* 0x0000003906397221 */ /* 0x000fe20000010000 */
[----:B------:R-:W-:Y:S03]  /*c240*/  FFMA.FTZ R6, R62, UR4, -R4 ;  /* 0x000000043e067c23 */ /* 0x000fe60008010804 */
        /* <DEDUP_REMOVED lines=9> */
[----:B------:R-:W-:Y:S01]  /*c2e0*/  LDSM.16.MT88.4 R8, [R152+0x4000] ;  /* 0x004000009808783b */ /* 0x000fe20000004200 */
[C---:B-----5:R-:W-:Y:S01]  /*c2f0*/  F2FP.F16.F32.PACK_AB R28, R76.reuse, R77 ;  /* 0x0000004d4c1c723e */ /* 0x060fe200000000ff */
[C---:B-1----:R-:W-:Y:S07]  /*c300*/  HMMA.16816.F32 R132, R20.reuse, R16, R132 ;  /* 0x000000101484723c */ /* 0x042fee0000001884 */
[----:B------:R-:W-:Y:S01]  /*c310*/  MUFU.EX2 R91, R91 ;  /* 0x0000005b005b7308 */ /* 0x000fe20000000800 */
[----:B------:R-:W-:Y:S01]  /*c320*/  FADD.FTZ R77, R77, R80 ;  /* 0x000000504d4d7221 */ /* 0x000fe20000010000 */
[----:B------:R-:W-:Y:S01]  /*c330*/  HMMA.16816.F32 R128, R20, R18, R128 ;  /* 0x000000121480723c */ /* 0x000fe20000001880 */
[----:B------:R-:W1:Y:S07]  /*c340*/  LDSM.16.MT88.4 R16, [R155+0x4000] ;  /* 0x004000009b10783b */ /* 0x000e6e0000004200 */
[----:B------:R-:W5:Y:S03]  /*c350*/  MUFU.EX2 R92, R92 ;  /* 0x0000005c005c7308 */ /* 0x000f660000000800 */
[C---:B--2---:R-:W-:Y:S01]  /*c360*/  F2FP.F16.F32.PACK_AB R30, R75.reuse, R74 ;  /* 0x0000004a4b1e723e */ /* 0x044fe200000000ff */
[----:B------:R-:W-:Y:S04]  /*c370*/  FADD.FTZ R76, R76, R77 ;  /* 0x0000004d4c4c7221 */ /* 0x000fe80000010000 */
[----:B------:R-:W-:Y:S02]  /*c380*/  FADD.FTZ R76, R74, R76 ;  /* 0x0000004c4a4c7221 */ /* 0x000fe40000010000 */
[----:B------:R-:W2:Y:S02]  /*c390*/  MUFU.EX2 R34, R34 ;  /* 0x0000002200227308 */ /* 0x000ea40000000800 */
[----:B------:R-:W-:Y:S08]  /*c3a0*/  FADD.FTZ R75, R75, R76 ;  /* 0x0000004c4b4b7221 */ /* 0x000ff00000010000 */
[----:B------:R-:W4:Y:S01]  /*c3b0*/  MUFU.EX2 R35, R35 ;  /* 0x0000002300237308 */ /* 0x000f220000000800 */
[C---:B-----5:R-:W-:Y:S01]  /*c3c0*/  F2FP.F16.F32.PACK_AB R29, R92.reuse, R91 ;  /* 0x0000005b5c1d723e */ /* 0x060fe200000000ff */
[----:B------:R-:W-:Y:S04]  /*c3d0*/  FADD.FTZ R91, R91, R56 ;  /* 0x000000385b5b7221 */ /* 0x000fe80000010000 */
[----:B------:R-:W-:Y:S04]  /*c3e0*/  FADD.FTZ R92, R92, R91 ;  /* 0x0000005b5c5c7221 */ /* 0x000fe80000010000 */
[----:B------:R-:W5:Y:S01]  /*c3f0*/  MUFU.EX2 R73, R73 ;  /* 0x0000004900497308 */ /* 0x000f620000000800 */
[----:B--2---:R-:W-:Y:S09]  /*c400*/  FADD.FTZ R92, R34, R92 ;  /* 0x0000005c225c7221 */ /* 0x004ff20000010000 */
[----:B------:R-:W2:Y:S01]  /*c410*/  MUFU.EX2 R5, R5 ;  /* 0x0000000500057308 */ /* 0x000ea20000000800 */
[C---:B----4-:R-:W-:Y:S01]  /*c420*/  F2FP.F16.F32.PACK_AB R31, R35.reuse, R34 ;  /* 0x00000022231f723e */ /* 0x050fe200000000ff */
[----:B------:R-:W-:Y:S08]  /*c430*/  FADD.FTZ R35, R35, R92 ;  /* 0x0000005c23237221 */ /* 0x000ff00000010000 */
[----:B------:R-:W-:Y:S01]  /*c440*/  MUFU.EX2 R32, R32 ;  /* 0x0000002000207308 */ /* 0x000fe20000000800 */
[C---:B------:R-:W-:Y:S05]  /*c450*/  HMMA.16816.F32 R140, R28.reuse, R12, R140 ;  /* 0x0000000c1c8c723c */ /* 0x040fea000000188c */
[----:B-----5:R-:W-:Y:S01]  /*c460*/  FADD.FTZ R75, R73, R75 ;  /* 0x0000004b494b7221 */ /* 0x020fe20000010000 */
[C---:B------:R-:W-:Y:S03]  /*c470*/  HMMA.16816.F32 R136, R28.reuse, R14, R136 ;  /* 0x0000000e1c88723c */ /* 0x040fe60000001888 */
[----:B------:R-:W4:Y:S01]  /*c480*/  MUFU.EX2 R33, R33 ;  /* 0x0000002100217308 */ /* 0x000f220000000800 */
[----:B------:R-:W5:Y:S01]  /*c490*/  LDSM.16.MT88.4 R12, [R152+0x4400] ;  /* 0x00440000980c783b */ /* 0x000f620000004200 */
[C---:B--2---:R-:W-:Y:S01]  /*c4a0*/  F2FP.F16.F32.PACK_AB R20, R5.reuse, R73 ;  /* 0x000000490514723e */ /* 0x044fe200000000ff */
[C---:B---3--:R-:W-:Y:S07]  /*c4b0*/  HMMA.16816.F32 R132, R28.reuse, R24, R132 ;  /* 0x000000181c84723c */ /* 0x048fee0000001884 */
[----:B------:R-:W2:Y:S01]  /*c4c0*/  MUFU.EX2 R38, R38 ;  /* 0x0000002600267308 */ /* 0x000ea20000000800 */
[----:B------:R-:W-:Y:S01]  /*c4d0*/  FADD.FTZ R5, R5, R75 ;  /* 0x0000004b05057221 */ /* 0x000fe20000010000 */
[----:B------:R-:W-:Y:S01]  /*c4e0*/  HMMA.16816.F32 R128, R28, R26, R128 ;  /* 0x0000001a1c80723c */ /* 0x000fe20000001880 */
[----:B------:R-:W3:Y:S07]  /*c4f0*/  LDSM.16.MT88.4 R24, [R155+0x4400] ;  /* 0x004400009b18783b */ /* 0x000eee0000004200 */
[----:B------:R-:W1:Y:S03]  /*c500*/  MUFU.EX2 R39, R39 ;  /* 0x0000002700277308 */ /* 0x000e660000000800 */
[----:B----4-:R-:W-:Y:S01]  /*c510*/  F2FP.F16.F32.PACK_AB R22, R33, R32 ;  /* 0x000000202116723e */ /* 0x010fe200000000ff */
[--C-:B------:R-:W-:Y:S01]  /*c520*/  FFMA.FTZ R29, R55, UR4, -R4.reuse ;  /* 0x00000004371d7c23 */ /* 0x100fe20008010804 */
[----:B------:R-:W-:Y:S01]  /*c530*/  FFMA.FTZ R30, R58, UR4, -R4 ;  /* 0x000000043a1e7c23 */ /* 0x000fe20008010804 */
[----:B------:R-:W-:Y:S04]  /*c540*/  FADD.FTZ R5, R32, R5 ;  /* 0x0000000520057221 */ /* 0x000fe80000010000 */
[----:B------:R-:W-:Y:S01]  /*c550*/  MUFU.EX2 R42, R42 ;  /* 0x0000002a002a7308 */ /* 0x000fe20000000800 */
[----:B--2---:R-:W-:Y:S01]  /*c560*/  FADD.FTZ R35, R38, R35 ;  /* 0x0000002326237221 */ /* 0x004fe20000010000 */
[----:B------:R-:W-:Y:S08]  /*c570*/  FADD.FTZ R33, R33, R5 ;  /* 0x0000000521217221 */ /* 0x000ff00000010000 */
[----:B------:R-:W2:Y:S01]  /*c580*/  MUFU.EX2 R43, R43 ;  /* 0x0000002b002b7308 */ /* 0x000ea20000000800 */
[C---:B-1----:R-:W-:Y:S01]  /*c590*/  F2FP.F16.F32.PACK_AB R21, R39.reuse, R38 ;  /* 0x000000262715723e */ /* 0x042fe200000000ff */
[----:B------:R-:W-:Y:S08]  /*c5a0*/  FADD.FTZ R35, R39, R35 ;  /* 0x0000002327237221 */ /* 0x000ff00000010000 */
[----:B------:R-:W1:Y:S10]  /*c5b0*/  MUFU.EX2 R36, R36 ;  /* 0x0000002400247308 */ /* 0x000e740000000800 */
[----:B------:R-:W4:Y:S01]  /*c5c0*/  MUFU.EX2 R37, R37 ;  /* 0x0000002500257308 */ /* 0x000f220000000800 */
[C---:B--2---:R-:W-:Y:S01]  /*c5d0*/  F2FP.F16.F32.PACK_AB R23, R43.reuse, R42 ;  /* 0x0000002a2b17723e */ /* 0x044fe200000000ff */
[----:B------:R-:W-:Y:S04]  /*c5e0*/  FADD.FTZ R42, R42, R35 ;  /* 0x000000232a2a7221 */ /* 0x000fe80000010000 */
[----:B------:R-:W-:Y:S04]  /*c5f0*/  FADD.FTZ R42, R43, R42 ;  /* 0x0000002a2b2a7221 */ /* 0x000fe80000010000 */
[----:B------:R-:W-:Y:S01]  /*c600*/  MUFU.EX2 R40, R40 ;  /* 0x0000002800287308 */ /* 0x000fe20000000800 */
[C---:B------:R-:W-:Y:S05]  /*c610*/  HMMA.16816.F32 R132, R20.reuse, R16, R132 ;  /* 0x000000101484723c */ /* 0x040fea0000001884 */
[----:B-1----:R-:W-:Y:S01]  /*c620*/  FADD.FTZ R33, R36, R33 ;  /* 0x0000002124217221 */ /* 0x002fe20000010000 */
[C---:B------:R-:W-:Y:S03]  /*c630*/  HMMA.16816.F32 R128, R20.reuse, R18, R128 ;  /* 0x000000121480723c */ /* 0x040fe60000001880 */
[----:B------:R-:W1:Y:S01]  /*c640*/  MUFU.EX2 R41, R41 ;  /* 0x0000002900297308 */ /* 0x000e620000000800 */
[----:B------:R-:W2:Y:S02]  /*c650*/  LDSM.16.MT88.4 R16, [R152+0x4800] ;  /* 0x004800009810783b */ /* 0x000ea40000004200 */
[C---:B------:R-:W-:Y:S07]  /*c660*/  HMMA.16816.F32 R140, R20.reuse, R8, R140 ;  /* 0x00000008148c723c */ /* 0x040fee000000188c */
[----:B------:R-:W5:Y:S01]  /*c670*/  MUFU.EX2 R46, R46 ;  /* 0x0000002e002e7308 */ /* 0x000f620000000800 */
[----:B------:R-:W-:Y:S09]  /*c680*/  HMMA.16816.F32 R136, R20, R10, R136 ;  /* 0x0000000a1488723c */ /* 0x000ff20000001888 */
[----:B------:R-:W3:Y:S02]  /*c690*/  MUFU.EX2 R47, R47 ;  /* 0x0000002f002f7308 */ /* 0x000ee40000000800 */
[C---:B----4-:R-:W-:Y:S01]  /*c6a0*/  F2FP.F16.F32.PACK_AB R8, R37.reuse, R36 ;  /* 0x000000242508723e */ /* 0x050fe200000000ff */
[----:B------:R-:W-:Y:S01]  /*c6b0*/  FADD.FTZ R37, R37, R33 ;  /* 0x0000002125257221 */ /* 0x000fe20000010000 */
[C---:B-1----:R-:W-:Y:S03]  /*c6c0*/  F2FP.F16.F32.PACK_AB R10, R41.reuse, R40 ;  /* 0x00000028290a723e */ /* 0x042fe600000000ff */
[----:B------:R-:W-:Y:S03]  /*c6d0*/  FADD.FTZ R37, R40, R37 ;  /* 0x0000002528257221 */ /* 0x000fe60000010000 */
[----:B------:R-:W1:Y:S01]  /*c6e0*/  MUFU.EX2 R50, R50 ;  /* 0x0000003200327308 */ /* 0x000e620000000800 */
[----:B-----5:R-:W-:Y:S01]  /*c6f0*/  FADD.FTZ R42, R46, R42 ;  /* 0x0000002a2e2a7221 */ /* 0x020fe20000010000 */
[----:B------:R-:W-:Y:S08]  /*c700*/  FADD.FTZ R41, R41, R37 ;  /* 0x0000002529297221 */ /* 0x000ff00000010000 */
[----:B------:R-:W4:Y:S01]  /*c710*/  MUFU.EX2 R28, R51 ;  /* 0x00000033001c7308 */ /* 0x000f220000000800 */
[C---:B---3--:R-:W-:Y:S01]  /*c720*/  F2FP.F16.F32.PACK_AB R9, R47.reuse, R46 ;  /* 0x0000002e2f09723e */ /* 0x048fe200000000ff */
[----:B------:R-:W-:Y:S08]  /*c730*/  FADD.FTZ R47, R47, R42 ;  /* 0x0000002a2f2f7221 */ /* 0x000ff00000010000 */
[----:B------:R-:W3:Y:S01]  /*c740*/  MUFU.EX2 R44, R44 ;  /* 0x0000002c002c7308 */ /* 0x000ee20000000800 */
[----:B-1----:R-:W-:Y:S09]  /*c750*/  FADD.FTZ R47, R50, R47 ;  /* 0x0000002f322f7221 */ /* 0x002ff20000010000 */
[----:B------:R-:W1:Y:S01]  /*c760*/  MUFU.EX2 R45, R45 ;  /* 0x0000002d002d7308 */ /* 0x000e620000000800 */
[C---:B----4-:R-:W-:Y:S01]  /*c770*/  F2FP.F16.F32.PACK_AB R11, R28.reuse, R50 ;  /* 0x000000321c0b723e */ /* 0x050fe200000000ff */
[----:B------:R-:W-:Y:S08]  /*c780*/  FADD.FTZ R28, R28, R47 ;  /* 0x0000002f1c1c7221 */ /* 0x000ff00000010000 */
[----:B------:R-:W-:Y:S01]  /*c790*/  MUFU.EX2 R48, R48 ;  /* 0x0000003000307308 */ /* 0x000fe20000000800 */
[C---:B------:R-:W-:Y:S05]  /*c7a0*/  HMMA.16816.F32 R140, R8.reuse, R12, R140 ;  /* 0x0000000c088c723c */ /* 0x040fea000000188c */
[----:B---3--:R-:W-:Y:S01]  /*c7b0*/  FADD.FTZ R41, R44, R41 ;  /* 0x000000292c297221 */ /* 0x008fe20000010000 */
        /* <DEDUP_REMOVED lines=10> */
[----:B---3--:R-:W-:Y:S01]  /*c860*/  F2FP.F16.F32.PACK_AB R22, R49, R48 ;  /* 0x000000303116723e */ /* 0x008fe200000000ff */
[--C-:B------:R-:W-:Y:S01]  /*c870*/  FFMA.FTZ R24, R63, UR4, -R4.reuse ;  /* 0x000000043f187c23 */ /* 0x100fe20008010804 */
[--C-:B------:R-:W-:Y:S01]  /*c880*/  FFMA.FTZ R25, R66, UR4, -R4.reuse ;  /* 0x0000000442197c23 */ /* 0x100fe20008010804 */
[----:B------:R-:W-:Y:S01]  /*c890*/  FFMA.FTZ R4, R67, UR4, -R4 ;  /* 0x0000000443047c23 */ /* 0x000fe20008010804 */
[----:B------:R-:W-:Y:S03]  /*c8a0*/  FADD.FTZ R45, R48, R45 ;  /* 0x0000002d302d7221 */ /* 0x000fe60000010000 */
[----:B------:R-:W3:Y:S01]  /*c8b0*/  MUFU.EX2 R30, R30 ;  /* 0x0000001e001e7308 */ /* 0x000ee20000000800 */
[----:B-1----:R-:W-:Y:S01]  /*c8c0*/  FADD.FTZ R28, R2, R28 ;  /* 0x0000001c021c7221 */ /* 0x002fe20000010000 */
[----:B------:R-:W-:Y:S08]  /*c8d0*/  FADD.FTZ R49, R49, R45 ;  /* 0x0000002d31317221 */ /* 0x000ff00000010000 */
        /* <DEDUP_REMOVED lines=14> */
[C---:B---3--:R-:W-:Y:S01]  /*c9c0*/  FADD.FTZ R49, R53.reuse, R49 ;  /* 0x0000003135317221 */ /* 0x048fe20000010000 */
[C---:B----4-:R-:W-:Y:S07]  /*c9d0*/  HMMA.16816.F32 R132, R20.reuse, R12, R132 ;  /* 0x0000000c1484723c */ /* 0x050fee0000001884 */
[----:B------:R-:W3:Y:S01]  /*c9e0*/  MUFU.EX2 R6, R6 ;  /* 0x0000000600067308 */ /* 0x000ee20000000800 */
[----:B-1----:R-:W-:Y:S01]  /*c9f0*/  FADD.FTZ R49, R0, R49 ;  /* 0x0000003100317221 */ /* 0x002fe20000010000 */
[----:B------:R-:W-:Y:S08]  /*ca00*/  HMMA.16816.F32 R128, R20, R14, R128 ;  /* 0x0000000e1480723c */ /* 0x000ff00000001880 */
[----:B------:R-:W1:Y:S03]  /*ca10*/  MUFU.EX2 R24, R24 ;  /* 0x0000001800187308 */ /* 0x000e660000000800 */
[----:B------:R-:W-:Y:S01]  /*ca20*/  F2FP.F16.F32.PACK_AB R12, R53, R52 ;  /* 0x00000034350c723e */ /* 0x000fe200000000ff */
[C---:B--2---:R-:W-:Y:S01]  /*ca30*/  FADD.FTZ R119, R68.reuse, R49 ;  /* 0x0000003144777221 */ /* 0x044fe20000010000 */
[----:B------:R-:W-:Y:S05]  /*ca40*/  F2FP.F16.F32.PACK_AB R14, R68, R0 ;  /* 0x00000000440e723e */ /* 0x000fea00000000ff */
[----:B------:R-:W2:Y:S01]  /*ca50*/  MUFU.EX2 R25, R25 ;  /* 0x0000001900197308 */ /* 0x000ea20000000800 */
[----:B---3--:R-:W-:Y:S09]  /*ca60*/  FADD.FTZ R7, R6, R7 ;  /* 0x0000000706077221 */ /* 0x008ff20000010000 */
[----:B------:R-:W3:Y:S01]  /*ca70*/  MUFU.EX2 R4, R4 ;  /* 0x0000000400047308 */ /* 0x000ee20000000800 */
[C---:B-1----:R-:W-:Y:S01]  /*ca80*/  F2FP.F16.F32.PACK_AB R13, R24.reuse, R6 ;  /* 0x00000006180d723e */ /* 0x042fe200000000ff */
[----:B------:R-:W-:Y:S04]  /*ca90*/  FADD.FTZ R7, R24, R7 ;  /* 0x0000000718077221 */ /* 0x000fe80000010000 */
[----:B--2---:R-:W-:Y:S01]  /*caa0*/  FADD.FTZ R7, R25, R7 ;  /* 0x0000000719077221 */ /* 0x004fe20000010000 */
[C---:B---3--:R-:W-:Y:S03]  /*cab0*/  F2FP.F16.F32.PACK_AB R15, R4.reuse, R25 ;  /* 0x00000019040f723e */ /* 0x048fe600000000ff */
[----:B------:R-:W-:Y:S04]  /*cac0*/  FADD.FTZ R120, R4, R7 ;  /* 0x0000000704787221 */ /* 0x000fe80000010000 */
[C---:B-----5:R-:W-:Y:S06]  /*cad0*/  HMMA.16816.F32 R140, R12.reuse, R8, R140 ;  /* 0x000000080c8c723c */ /* 0x060fec000000188c */
[C---:B------:R-:W-:Y:S06]  /*cae0*/  HMMA.16816.F32 R136, R12.reuse, R10, R136 ;  /* 0x0000000a0c88723c */ /* 0x040fec0000001888 */
[C---:B------:R-:W-:Y:S06]  /*caf0*/  HMMA.16816.F32 R132, R12.reuse, R16, R132 ;  /* 0x000000100c84723c */ /* 0x040fec0000001884 */
[----:B------:R-:W-:Y:S01]  /*cb00*/  HMMA.16816.F32 R128, R12, R18, R128 ;  /* 0x000000120c80723c */ /* 0x000fe20000001880 */
[----:B------:R-:W-:Y:S11]  /*cb10*/  @!UPT UIADD3 URZ, URZ, URZ, URZ ;  /* 0x0000003f3f3ff290 */ /* 0x000ff6000fffe03f */
[----:B------:R-:W-:Y:S01]  /*cb20*/  @!UPT UIADD3 URZ, URZ, URZ, URZ ;  /* 0x0000003f3f3ff290 */ /* 0x000fe2000fffe03f */
[----:B------:R-:W-:Y:S11]  /*cb30*/  @P0 BRA `(.L_x_4896) ;  /* 0xffffffcc00bc0947 */ /* 0x000ff6000383ffff */
.L_x_4892:
        /* <DEDUP_REMOVED lines=17> */
[----:B------:R-:W-:Y:S02]  /*cc50*/  LEA.HI R13, R4, R5, RZ, 0x2 ;  /* 0x00000005040d7211 */ /* 0x000fe400078f10ff */
[----:B-----5:R-:W-:Y:S02]  /*cc60*/  SHF.R.S32.HI R2, RZ, 0x1f, R15 ;  /* 0x0000001fff027819 */ /* 0x020fe4000001140f */
[----:B------:R-:W-:Y:S02]  /*cc70*/  SHF.R.S32.HI R18, RZ, 0x2, R13 ;  /* 0x00000002ff127819 */ /* 0x000fe4000001140d */
[----:B------:R-:W-:Y:S02]  /*cc80*/  LEA.HI R11, R2, R15, RZ, 0x3 ;  /* 0x0000000f020b7211 */ /* 0x000fe400078f18ff */
[----:B------:R-:W-:Y:S02]  /*cc90*/  LEA.HI R3, R4, R5, RZ, 0x5 ;  /* 0x0000000504037211 */ /* 0x000fe400078f28ff */
[----:B------:R-:W-:Y:S01]  /*cca0*/  LEA.HI R2, R2, R15, RZ, 0x5 ;  /* 0x0000000f02027211 */ /* 0x000fe200078f28ff */
[----:B--2---:R-:W-:Y:S01]  /*ccb0*/  FADD.FTZ R7, R7, R0 ;  /* 0x0000000007077221 */ /* 0x004fe20000010000 */
[----:B------:R-:W-:-:S02]  /*ccc0*/  LOP3.LUT R14, R13, 0xfffffffc, RZ, 0xc0, !PT ;  /* 0xfffffffc0d0e7812 */ /* 0x000fc400078ec0ff */
[----:B------:R-:W-:Y:S01]  /*ccd0*/  SHF.R.S32.HI R16, RZ, 0x1f, R18 ;  /* 0x0000001fff107819 */ /* 0x000fe20000011412 */
[----:B---3--:R-:W-:Y:S01]  /*cce0*/  FADD.FTZ R6, R120, R6 ;  /* 0x0000000678067221 */ /* 0x008fe20000010000 */
[----:B------:R-:W-:Y:S01]  /*ccf0*/  SHF.R.S32.HI R12, RZ, 0x5, R3 ;  /* 0x00000005ff0c7819 */ /* 0x000fe20000011403 */
[----:B------:R-:W-:Y:S01]  /*cd00*/  IMAD.IADD R14, R5, 0x1, -R14 ;  /* 0x00000001050e7824 */ /* 0x000fe200078e0a0e */
[----:B------:R-:W-:Y:S02]  /*cd10*/  LOP3.LUT R10, R11, 0xfffffff8, RZ, 0xc0, !PT ;  /* 0xfffffff80b0a7812 */ /* 0x000fe400078ec0ff */
[----:B------:R-:W-:Y:S01]  /*cd20*/  LOP3.LUT R0, R2, 0xffffffe0, RZ, 0xc0, !PT ;  /* 0xffffffe002007812 */ /* 0x000fe200078ec0ff */
[----:B------:R-:W-:Y:S01]  /*cd30*/  IMAD R12, R12, 0x100, R14 ;  /* 0x000001000c0c7824 */ /* 0x000fe200078e020e */
[----:B------:R-:W-:Y:S01]  /*cd40*/  SHF.R.S32.HI R13, RZ, 0x3, R11 ;  /* 0x00000003ff0d7819 */ /* 0x000fe2000001140b */
[C---:B------:R-:W-:Y:S01]  /*cd50*/  IMAD.IADD R10, R15.reuse, 0x1, -R10 ;  /* 0x000000010f0a7824 */ /* 0x040fe200078e0a0a */
[----:B------:R-:W-:Y:S01]  /*cd60*/  LEA.HI R16, R16, R18, RZ, 0x3 ;  /* 0x0000001210107211 */ /* 0x000fe200078f18ff */
[----:B------:R-:W-:Y:S01]  /*cd70*/  IMAD.IADD R0, R15, 0x1, -R0 ;  /* 0x000000010f007824 */ /* 0x000fe200078e0a00 */
[----:B------:R-:W-:-:S02]  /*cd80*/  LEA.HI R14, R4, R5, RZ, 0x6 ;  /* 0x00000005040e7211 */ /* 0x000fc400078f30ff */
[----:B------:R-:W-:Y:S02]  /*cd90*/  LEA.HI R15, R11, R13, RZ, 0x1 ;  /* 0x0000000d0b0f7211 */ /* 0x000fe400078f08ff */
[----:B------:R-:W-:Y:S02]  /*cda0*/  LOP3.LUT R16, R16, 0xfffffff8, RZ, 0xc0, !PT ;  /* 0xfffffff810107812 */ /* 0x000fe400078ec0ff */
[----:B------:R-:W-:Y:S02]  /*cdb0*/  SHF.L.U32 R11, R14, 0x2, RZ ;  /* 0x000000020e0b7819 */ /* 0x000fe400000006ff */
[----:B------:R-:W-:Y:S01]  /*cdc0*/  LOP3.LUT R15, R15, 0xfffffffe, RZ, 0xc0, !PT ;  /* 0xfffffffe0f0f7812 */ /* 0x000fe200078ec0ff */
[----:B------:R-:W-:Y:S01]  /*cdd0*/  IMAD.IADD R18, R18, 0x1, -R16 ;  /* 0x0000000112127824 */ /* 0x000fe200078e0a10 */
[----:B------:R-:W-:Y:S02]  /*cde0*/  LOP3.LUT R11, R11, 0x3fffff00, RZ, 0xc0, !PT ;  /* 0x3fffff000b0b7812 */ /* 0x000fe400078ec0ff */
[----:B------:R-:W-:Y:S01]  /*cdf0*/  LEA.HI R17, R10, R10, RZ, 0x1 ;  /* 0x0000000a0a117211 */ /* 0x000fe200078f08ff */
[----:B------:R-:W-:Y:S01]  /*ce00*/  IMAD.IADD R15, R13, 0x1, -R15 ;  /* 0x000000010d0f7824 */ /* 0x000fe200078e0a0f */
[----:B------:R-:W-:-:S02]  /*ce10*/  LEA.HI R19, R18, R18, RZ, 0x1 ;  /* 0x0000001212137211 */ /* 0x000fc400078f08ff */
[----:B------:R-:W-:Y:S01]  /*ce20*/  FSETP.NE.FTZ.AND P3, PT, R7, RZ, PT ;  /* 0x000000ff0700720b */ /* 0x000fe20003f75000 */
[----:B------:R-:W-:Y:S01]  /*ce30*/  IMAD R15, R15, 0x20, R11 ;  /* 0x000000200f0f7824 */ /* 0x000fe200078e020b */
[----:B------:R-:W-:Y:S02]  /*ce40*/  SHF.R.S32.HI R16, RZ, 0x1, R17 ;  /* 0x00000001ff107819 */ /* 0x000fe40000011411 */
[----:B------:R-:W-:Y:S02]  /*ce50*/  LOP3.LUT R17, R17, 0xfffffffe, RZ, 0xc0, !PT ;  /* 0xfffffffe11117812 */ /* 0x000fe400078ec0ff */
[----:B------:R-:W-:Y:S01]  /*ce60*/  SHF.R.S32.HI R11, RZ, 0x1, R19 ;  /* 0x00000001ff0b7819 */ /* 0x000fe20000011413 */
[----:B------:R-:W-:Y:S01]  /*ce70*/  IMAD.SHL.U32 R16, R16, 0x8, RZ ;  /* 0x0000000810107824 */ /* 0x000fe200078e00ff */
[----:B------:R-:W-:Y:S02]  /*ce80*/  FSETP.NE.FTZ.AND P2, PT, R6, RZ, PT ;  /* 0x000000ff0600720b */ /* 0x000fe40003f55000 */
[----:B------:R-:W-:Y:S01]  /*ce90*/  IADD3 R10, R10, -R17, RZ ;  /* 0x800000110a0a7210 */ /* 0x000fe20007ffe0ff */
[----:B------:R-:W-:Y:S01]  /*cea0*/  IMAD.SHL.U32 R17, R11, 0x40, RZ ;  /* 0x000000400b117824 */ /* 0x000fe200078e00ff */
[----:B------:R-:W-:Y:S01]  /*ceb0*/  LOP3.LUT R19, R19, 0x1fffffe, RZ, 0xc0, !PT ;  /* 0x01fffffe13137812 */ /* 0x000fe200078ec0ff */
[----:B------:R-:W2:Y:S01]  /*cec0*/  @P3 MUFU.RCP R9, R7 ;  /* 0x0000000700093308 */ /* 0x000ea20000001000 */
[----:B------:R-:W-:Y:S01]  /*ced0*/  LOP3.LUT P0, RZ, R11, 0x2, RZ, 0xc0, !PT ;  /* 0x000000020bff7812 */ /* 0x000fe2000780c0ff */
[----:B------:R-:W-:Y:S01]  /*cee0*/  IMAD R10, R10, 0x4, R15 ;  /* 0x000000040a0a7824 */ /* 0x000fe200078e020f */
[----:B------:R-:W-:Y:S01]  /*cef0*/  LOP3.LUT R17, R17, 0xc0, RZ, 0xc0, !PT ;  /* 0x000000c011117812 */ /* 0x000fe200078ec0ff */
[----:B------:R-:W-:Y:S01]  /*cf00*/  IMAD.IADD R19, R18, 0x1, -R19 ;  /* 0x0000000112137824 */ /* 0x000fe200078e0a13 */
[----:B------:R-:W-:Y:S01]  /*cf10*/  LOP3.LUT R15, R11, 0x1, RZ, 0xc0, !PT ;  /* 0x000000010b0f7812 */ /* 0x000fe200078ec0ff */
[----:B------:R-:W3:Y:S01]  /*cf20*/  @P3 LDC R33, c[0x0][0x2e8] ;  /* 0x0000ba00ff213b82 */ /* 0x000ee20000000800 */
[----:B------:R-:W-:Y:S01]  /*cf30*/  LEA.HI R17, R17, R17, RZ, 0x1d ;  /* 0x0000001111117211 */ /* 0x000fe200078fe8ff */
[----:B------:R-:W4:Y:S01]  /*cf40*/  @P2 MUFU.RCP R8, R6 ;  /* 0x0000000600082308 */ /* 0x000f220000001000 */
[----:B------:R-:W-:Y:S01]  /*cf50*/  IMAD R12, R19, 0x10, R12 ;  /* 0x00000010130c7824 */ /* 0x000fe200078e020c */
[----:B------:R-:W-:-:S02]  /*cf60*/  LEA.HI R14, R4, R5, RZ, 0x4 ;  /* 0x00000005040e7211 */ /* 0x000fc400078f20ff */
[----:B------:R-:W-:Y:S01]  /*cf70*/  ISETP.NE.U32.AND P1, PT, R15, 0x1, PT ;  /* 0x000000010f00780c */ /* 0x000fe20003f25070 */
[----:B------:R-:W-:Y:S01]  /*cf80*/  IMAD.U32 R12, R12, 0x2, R17 ;  /* 0x000000020c0c7824 */ /* 0x000fe200078e0011 */
[----:B------:R-:W-:Y:S01]  /*cf90*/  MOV R11, 0xffffffe0 ;  /* 0xffffffe0000b7802 */ /* 0x000fe20000000f00 */
[----:B------:R-:W5:Y:S01]  /*cfa0*/  @P2 LDC R32, c[0x0][0x2e8] ;  /* 0x0000ba00ff202b82 */ /* 0x000f620000000800 */
[----:B------:R-:W-:Y:S01]  /*cfb0*/  SHF.R.S32.HI R14, RZ, 0x4, R14 ;  /* 0x00000004ff0e7819 */ /* 0x000fe2000001140e */
[C---:B--2---:R-:W-:Y:S01]  /*cfc0*/  FMUL.FTZ R140, R9.reuse, R140 ;  /* 0x0000008c098c7220 */ /* 0x044fe20000410000 */
        /* <DEDUP_REMOVED lines=9> */
[----:B------:R-:W-:-:S02]  /*d060*/  IMAD.SHL.U32 R14, R14, 0x40, RZ ;  /* 0x000000400e0e7824 */ /* 0x000fc400078e00ff */
[----:B----4-:R-:W-:Y:S01]  /*d070*/  FMUL.FTZ R143, R8, R143 ;  /* 0x0000008f088f7220 */ /* 0x010fe20000410000 */
[----:B------:R-:W-:Y:S02]  /*d080*/  VIADD R9, R12, 0x40 ;  /* 0x000000400c097836 */ /* 0x000fe40000000000 */
[----:B------:R-:W-:Y:S01]  /*d090*/  FMUL.FTZ R142, R8, R142 ;  /* 0x0000008e088e7220 */ /* 0x000fe20000410000 */
[----:B------:R-:W-:Y:S02]  /*d0a0*/  @P0 VIADD R9, R12, 0xffffffc0 ;  /* 0xffffffc00c090836 */ /* 0x000fe40000000000 */
[C---:B------:R-:W-:Y:S01]  /*d0b0*/  FMUL.FTZ R139, R8.reuse, R139 ;  /* 0x0000008b088b7220 */ /* 0x040fe20000410000 */
[C---:B------:R-:W-:Y:S01]  /*d0c0*/  FMUL.FTZ R138, R8.reuse, R138 ;  /* 0x0000008a088a7220 */ /* 0x040fe20000410000 */
[C---:B------:R-:W-:Y:S01]  /*d0d0*/  FMUL.FTZ R135, R8.reuse, R135 ;  /* 0x0000008708877220 */ /* 0x040fe20000410000 */
[C---:B------:R-:W-:Y:S01]  /*d0e0*/  FMUL.FTZ R134, R8.reuse, R134 ;  /* 0x0000008608867220 */ /* 0x040fe20000410000 */
[C---:B------:R-:W-:Y:S01]  /*d0f0*/  FMUL.FTZ R131, R8.reuse, R131 ;  /* 0x0000008308837220 */ /* 0x040fe20000410000 */
[----:B------:R-:W-:Y:S01]  /*d100*/  FMUL.FTZ R130, R8, R130 ;  /* 0x0000008208827220 */ /* 0x000fe20000410000 */
[----:B------:R-:W-:Y:S01]  /*d110*/  IMAD.IADD R8, R12, 0x1, R11 ;  /* 0x000000010c087824 */ /* 0x000fe200078e020b */
[----:B------:R-:W-:Y:S01]  /*d120*/  LOP3.LUT R14, R14, 0xc0, RZ, 0xc0, !PT ;  /* 0x000000c00e0e7812 */ /* 0x000fe200078ec0ff */
[----:B------:R-:W-:Y:S01]  /*d130*/  IMAD.IADD R11, R11, 0x1, R9 ;  /* 0x000000010b0b7824 */ /* 0x000fe200078e0209 */
[----:B------:R-:W-:Y:S01]  /*d140*/  STS.64 [R12], R140 ;  /* 0x0000008c0c007388 */ /* 0x000fe20000000a00 */
[----:B------:R-:W-:Y:S01]  /*d150*/  SHF.R.S32.HI R2, RZ, 0x5, R2 ;  /* 0x00000005ff027819 */ /* 0x000fe20000011402 */
[----:B------:R-:W2:Y:S01]  /*d160*/  @P3 MUFU.LG2 R7, R7 ;  /* 0x0000000700073308 */ /* 0x000ea20000000c00 */
[----:B------:R-:W-:Y:S01]  /*d170*/  LOP3.LUT R16, R14, 0x18, R16, 0xf8, !PT ;  /* 0x000000180e107812 */ /* 0x000fe200078ef810 */
[----:B------:R4:W-:Y:S01]  /*d180*/  STS.64 [R12+0x400], R142 ;  /* 0x0004008e0c007388 */ /* 0x0009e20000000a00 */
[----:B------:R-:W-:-:S02]  /*d190*/  SHF.R.U32.HI R14, RZ, 0x3, R14 ;  /* 0x00000003ff0e7819 */ /* 0x000fc4000001160e */
[----:B------:R-:W-:Y:S01]  /*d1a0*/  LOP3.LUT R3, R3, 0xffffffe0, RZ, 0xc0, !PT ;  /* 0xffffffe003037812 */ /* 0x000fe200078ec0ff */
[----:B------:R-:W-:Y:S01]  /*d1b0*/  STS.64 [R8], R136 ;  /* 0x0000008808007388 */ /* 0x000fe20000000a00 */
[----:B------:R-:W-:Y:S01]  /*d1c0*/  LOP3.LUT R14, R16, R14, RZ, 0x3c, !PT ;  /* 0x0000000e100e7212 */ /* 0x000fe200078e3cff */
[----:B------:R-:W1:Y:S01]  /*d1d0*/  @P2 MUFU.LG2 R6, R6 ;  /* 0x0000000600062308 */ /* 0x000e620000000c00 */
[----:B------:R-:W-:Y:S01]  /*d1e0*/  LEA.HI R15, R4, R5, RZ, 0x3 ;  /* 0x00000005040f7211 */ /* 0x000fe200078f18ff */
[----:B------:R-:W-:Y:S01]  /*d1f0*/  STS.64 [R8+0x400], R138 ;  /* 0x0004008a08007388 */ /* 0x000fe20000000a00 */
[----:B------:R-:W-:Y:S02]  /*d200*/  IMAD.IADD R3, R5, 0x1, -R3 ;  /* 0x0000000105037824 */ /* 0x000fe400078e0a03 */
[----:B------:R-:W-:Y:S01]  /*d210*/  IMAD.IADD R14, R10, 0x1, R14 ;  /* 0x000000010a0e7824 */ /* 0x000fe200078e020e */
[----:B------:R-:W-:Y:S01]  /*d220*/  STS.64 [R9], R132 ;  /* 0x0000008409007388 */ /* 0x000fe20000000a00 */
[----:B------:R-:W-:-:S02]  /*d230*/  LOP3.LUT R15, R15, 0xfffffff8, RZ, 0xc0, !PT ;  /* 0xfffffff80f0f7812 */ /* 0x000fc400078ec0ff */
[----:B------:R-:W-:Y:S01]  /*d240*/  LOP3.LUT P0, RZ, R3, 0x3, RZ, 0xc0, !PT ;  /* 0x0000000303ff7812 */ /* 0x000fe2000780c0ff */
[----:B------:R3:W-:Y:S01]  /*d250*/  STS.64 [R9+0x400], R134 ;  /* 0x0004008609007388 */ /* 0x0007e20000000a00 */
[----:B------:R-:W-:Y:S01]  /*d260*/  LEA R14, R14, UR5, 0x2 ;  /* 0x000000050e0e7c11 */ /* 0x000fe2000f8e10ff */
[----:B------:R-:W-:Y:S02]  /*d270*/  IMAD.IADD R15, R5, 0x1, -R15 ;  /* 0x00000001050f7824 */ /* 0x000fe400078e0a0f */
[----:B--2---:R-:W-:Y:S01]  /*d280*/  @P3 FMUL.FTZ R7, R7, 0.69314718246459960938 ;  /* 0x3f31721807073820 */ /* 0x004fe20000410000 */
[----:B------:R-:W-:Y:S01]  /*d290*/  STS.64 [R11], R128 ;  /* 0x000000800b007388 */ /* 0x000fe20000000a00 */
[----:B------:R-:W-:Y:S02]  /*d2a0*/  IMAD.MOV.U32 R3, RZ, RZ, -0x800000 ;  /* 0xff800000ff037424 */ /* 0x000fe400078e00ff */
[----:B-1----:R-:W-:Y:S01]  /*d2b0*/  @P2 FMUL.FTZ R6, R6, 0.69314718246459960938 ;  /* 0x3f31721806062820 */ /* 0x002fe20000410000 */
[----:B------:R1:W-:Y:S01]  /*d2c0*/  STS.64 [R11+0x400], R130 ;  /* 0x000400820b007388 */ /* 0x0003e20000000a00 */
[----:B----4-:R-:W2:Y:S08]  /*d2d0*/  LDC R12, c[0x0][0x270] ;  /* 0x00009c00ff0c7b82 */ /* 0x010eb00000000800 */
[----:B------:R-:W-:Y:S01]  /*d2e0*/  BAR.SYNC.DEFER_BLOCKING 0x0 ;  /* 0x0000000000007b1d */ /* 0x000fe20000010000 */
[----:B-----5:R-:W-:-:S05]  /*d2f0*/  @P2 FFMA.FTZ R3, R69, R32, R6 ;  /* 0x0000002045032223 */ /* 0x020fca0000010006 */
[----:B------:R-:W4:Y:S02]  /*d300*/  S2R R10, SR_CTAID.Y ;  /* 0x00000000000a7919 */ /* 0x000f240000002600 */
[----:B---3--:R-:W4:Y:S01]  /*d310*/  LDC.64 R8, c[0x0][0x2c0] ;  /* 0x0000b000ff087b82 */ /* 0x008f220000000a00 */
[----:B-1----:R-:W1:Y:S01]  /*d320*/  S2R R11, SR_CTAID.X ;  /* 0x00000000000b7919 */ /* 0x002e620000002500 */
[----:B------:R-:W3:Y:S04]  /*d330*/  LDS.128 R28, [R14] ;  /* 0x000000000e1c7984 */ /* 0x000ee80000000c00 */
[----:B------:R-:W2:Y:S04]  /*d340*/  LDS.128 R24, [R14+0x800] ;  /* 0x000800000e187984 */ /* 0x000ea80000000c00 */
[----:B------:R-:W2:Y:S04]  /*d350*/  LDS.128 R20, [R14+0x1000] ;  /* 0x001000000e147984 */ /* 0x000ea80000000c00 */
[----:B------:R5:W2:Y:S01]  /*d360*/  LDS.128 R16, [R14+0x1800] ;  /* 0x001800000e107984 */ /* 0x000aa20000000c00 */
[----:B----4-:R-:W-:-:S02]  /*d370*/  IMAD R8, R10, R8, R149 ;  /* 0x000000080a087224 */ /* 0x010fc400078e0295 */
[----:B-1----:R-:W-:Y:S01]  /*d380*/  IMAD.SHL.U32 R11, R11, 0x40, RZ ;  /* 0x000000400b0b7824 */ /* 0x002fe200078e00ff */
[----:B-----5:R-:W-:-:S04]  /*d390*/  SHF.R.S32.HI R14, RZ, 0x1f, R2 ;  /* 0x0000001fff0e7819 */ /* 0x020fc80000011402 */
[----:B------:R-:W-:Y:S02]  /*d3a0*/  LEA.HI R4, R14, R2, RZ, 0x2 ;  /* 0x000000020e047211 */ /* 0x000fe400078f10ff */
[----:B------:R-:W-:Y:S02]  /*d3b0*/  SHF.R.S32.HI R14, RZ, 0x1f, R0 ;  /* 0x0000001fff0e7819 */ /* 0x000fe40000011400 */
[----:B------:R-:W-:Y:S02]  /*d3c0*/  LOP3.LUT R4, R4, 0xfffffffc, RZ, 0xc0, !PT ;  /* 0xfffffffc04047812 */ /* 0x000fe400078ec0ff */
[----:B------:R-:W-:Y:S01]  /*d3d0*/  LEA.HI R14, R14, R0, RZ, 0x2 ;  /* 0x000000000e0e7211 */ /* 0x000fe200078f10ff */
[----:B------:R-:W-:Y:S01]  /*d3e0*/  IMAD.MOV R0, RZ, RZ, -R149 ;  /* 0x000000ffff007224 */ /* 0x000fe200078e0a95 */
[----:B------:R-:W-:Y:S02]  /*d3f0*/  IADD3 R4, R2, -R4, RZ ;  /* 0x8000000402047210 */ /* 0x000fe40007ffe0ff */
[----:B------:R-:W-:Y:S01]  /*d400*/  SHF.R.S32.HI R14, RZ, 0x2, R14 ;  /* 0x00000002ff0e7819 */ /* 0x000fe2000001140e */
[----:B--2---:R-:W-:Y:S01]  /*d410*/  IMAD R0, R12, R0, UR4 ;  /* 0x000000040c007e24 */ /* 0x004fe2000f8e0200 */
[----:B------:R-:W-:Y:S01]  /*d420*/  MOV R2, 0xff800000 ;  /* 0xff80000000027802 */ /* 0x000fe20000000f00 */
[----:B------:R-:W-:-:S02]  /*d430*/  @P3 FFMA.FTZ R2, R70, R33, R7 ;  /* 0x0000002146023223 */ /* 0x000fc40000010007 */
[----:B------:R-:W-:Y:S02]  /*d440*/  IMAD R4, R4, 0x10, R14 ;  /* 0x0000001004047824 */ /* 0x000fe400078e020e */
[----:B------:R-:W-:Y:S02]  /*d450*/  IMAD.SHL.U32 R14, R15, 0x4, RZ ;  /* 0x000000040f0e7824 */ /* 0x000fe400078e00ff */
[----:B------:R-:W-:-:S03]  /*d460*/  IMAD R0, R8, R12, R0 ;  /* 0x0000000c08007224 */ /* 0x000fc600078e0200 */
[----:B------:R-:W-:Y:S01]  /*d470*/  SHF.R.S32.HI R15, RZ, 0x1f, R14 ;  /* 0x0000001fff0f7819 */ /* 0x000fe2000001140e */
[----:B------:R-:W-:Y:S01]  /*d480*/  IMAD R0, R0, R9, R11 ;  /* 0x0000000900007224 */ /* 0x000fe200078e020b */
[----:B---3--:R-:W-:Y:S06]  /*d490*/  @P0 BRA `(.L_x_4898) ;  /* 0x00000000002c0947 */ /* 0x008fec0003800000 */
        /* <DEDUP_REMOVED lines=11> */
.L_x_4898:
[----:B------:R-:W-:Y:S05]  /*d550*/  BSYNC B0 ;  /* 0x0000000000007941 */ /* 0x000fea0003800000 */
.L_x_4897:
[----:B------:R-:W-:Y:S01]  /*d560*/  ULDC UR4, c[0x0][0x2d0] ;  /* 0x0000b40000047ab9 */ /* 0x000fe20000000800 */
[C---:B-1----:R-:W-:Y:S01]  /*d570*/  VIADD R2, R13.reuse, 0x10 ;  /* 0x000000100d027836 */ /* 0x042fe20000000000 */
[----:B------:R-:W-:Y:S01]  /*d580*/  ISETP.GE.AND P1, PT, R14, UR4, PT ;  /* 0x000000040e007c0c */ /* 0x000fe2000bf26270 */
[----:B------:R-:W-:Y:S01]  /*d590*/  ULDC UR4, c[0x0][0x2dc] ;  /* 0x0000b70000047ab9 */ /* 0x000fe20000000800 */
[C---:B------:R-:W-:Y:S02]  /*d5a0*/  IMAD.WIDE R14, R13.reuse, 0x20, R14 ;  /* 0x000000200d0e7825 */ /* 0x040fe400078e020e */
[CC--:B------:R-:W-:Y:S02]  /*d5b0*/  ISETP.GE.OR P4, PT, R13.reuse, R125.reuse, P1 ;  /* 0x0000007d0d00720c */ /* 0x0c0fe40000f86670 */
        /* <DEDUP_REMOVED lines=18> */
.L_x_4899:
        /* <DEDUP_REMOVED lines=10> */
.L_x_5382:


//--------------------- .text._ZN5flash24flash_fwd_splitkv_kernelI23Flash_fwd_kernel_traitsILi32ELi64ELi128ELi4ELb0ELb0EN7cutlass6half_tE19Flash_kernel_traitsILi32ELi64ELi128ELi4ES3_EELb1ELb0ELb1ELb0ELb0ELb1ELb1ELb0EEEvNS_16Flash_fwd_paramsE --------------------------
	.section	.text._ZN5flash24flash_fwd_splitkv_kernelI23Flash_fwd_kernel_traitsILi32ELi64ELi128ELi4ELb0ELb0EN7cutlass6half_tE19Flash_kernel_traitsILi32ELi64ELi128ELi4ES3_EELb1ELb0ELb1ELb0ELb0ELb1ELb1ELb0EEEvNS_16Flash_fwd_paramsE,"ax",@progbits
	.align	128
        .global         _ZN5flash24flash_fwd_splitkv_kernelI23Flash_fwd_kernel_traitsILi32ELi64ELi128ELi4ELb0ELb0EN7cutlass6half_tE19Flash_kernel_traitsILi32ELi64ELi128ELi4ES3_EELb1ELb0ELb1ELb0ELb0ELb1ELb1ELb0EEEvNS_16Flash_fwd_paramsE
        .type           _ZN5flash24flash_fwd_splitkv_kernelI23Flash_fwd_kernel_traitsILi32ELi64ELi128ELi4ELb0ELb0EN7cutlass6half_tE19Flash_kernel_traitsILi32ELi64ELi128ELi4ES3_EELb1ELb0ELb1ELb0ELb0ELb1ELb1ELb0EEEvNS_16Flash_fwd_paramsE,@function
        .size           _ZN5flash24flash_fwd_splitkv_kernelI23Flash_fwd_kernel_traitsILi32ELi64ELi128ELi4ELb0ELb0EN7cutlass6half_tE19Flash_kernel_traitsILi32ELi64ELi128ELi4ES3_EELb1ELb0ELb1ELb0ELb0ELb1ELb1ELb0EEEvNS_16Flash_fwd_paramsE,(.L_x_5383 - _ZN5flash24flash_fwd_splitkv_kernelI23Flash_fwd_kernel_traitsILi32ELi64ELi128ELi4ELb0ELb0EN7cutlass6half_tE19Flash_kernel_traitsILi32ELi64ELi128ELi4ES3_EELb1ELb0ELb1ELb0ELb0ELb1ELb1ELb0EEEvNS_16Flash_fwd_paramsE)
        .other          _ZN5flash24flash_fwd_splitkv_kernelI23Flash_fwd_kernel_traitsILi32ELi64ELi128ELi4ELb0ELb0EN7cutlass6half_tE19Flash_kernel_traitsILi32ELi64ELi128ELi4ES3_EELb1ELb0ELb1ELb0ELb0ELb1ELb1ELb0EEEvNS_16Flash_fwd_paramsE,@"STO_CUDA_ENTRY STV_DEFAULT"
_ZN5flash24flash_fwd_splitkv_kernelI23Flash_fwd_kernel_traitsILi32ELi64ELi128ELi4ELb0ELb0EN7cutlass6half_tE19Flash_kernel_traitsILi32ELi64ELi128ELi4ES3_EELb1ELb0ELb1ELb0ELb0ELb1ELb1ELb0EEEvNS_16Flash_fwd_paramsE:
.text._ZN5flash24flash_fwd_splitkv_kernelI23Flash_fwd_kernel_traitsILi32ELi64ELi128ELi4ELb0ELb0EN7cutlass6half_tE19Flash_kernel_traitsILi32ELi64ELi128ELi4ES3_EELb1ELb0ELb1ELb0ELb0ELb1ELb1ELb0EEEvNS_16Flash_fwd_paramsE:
        /* <DEDUP_REMOVED lines=59> */
.L_x_4900:
[----:B------:R-:W1:Y:S02]  /*03b0*/  LDC R6, c[0x0][0x2c8] ;  /* 0x0000b200ff067b82 */ /* 0x000e640000000800 */
.L_x_4901:
        /* <DEDUP_REMOVED lines=9> */
[----:B------:R-:W4:Y:S01]  /*0450*/  LDC R8, c[0x0][0x10] ;  /* 0x00000400ff087b82 */ /* 0x000f220000000800 */
[----:B-----5:R-:W-:-:S07]  /*0460*/  @P3 IMAD.IADD R89, R16, 0x1, -R13 ;  /* 0x0000000110593824 */ /* 0x020fce00078e0a0d */
[----:B---3--:R-:W3:Y:S01]  /*0470*/  LDC R2, c[0x0][0x2c8] ;  /* 0x0000b200ff027b82 */ /* 0x008ee20000000800 */
[----:B----4-:R-:W-:-:S04]  /*0480*/  IABS R10, R8 ;  /* 0x00000008000a7213 */ /* 0x010fc80000000000 */
[----:B--2---:R-:W2:Y:S01]  /*0490*/  I2F.RP R4, R10 ;  /* 0x0000000a00047306 */ /* 0x004ea20000209400 */
        /* <DEDUP_REMOVED lines=13> */
[--C-:B--2---:R-:W-:Y:S02]  /*0570*/  IMAD.MOV R3, RZ, RZ, -R19.reuse ;  /* 0x000000ffff037224 */ /* 0x104fe400078e0a13 */
[----:B------:R-:W-:Y:S02]  /*0580*/  IMAD.MOV.U32 R18, RZ, RZ, RZ ;  /* 0x000000ffff127224 */ /* 0x000fe400078e00ff */
[----:B------:R-:W-:Y:S02]  /*0590*/  IMAD R4, R3, R10, RZ ;  /* 0x0000000a03047224 */ /* 0x000fe400078e02ff */
[----:B------:R-:W2:Y:S02]  /*05a0*/  @!P3 LDC R3, c[0x0][0x2cc] ;  /* 0x0000b300ff03bb82 */ /* 0x000ea40000000800 */
[----:B------:R-:W-:-:S06]  /*05b0*/  IMAD.HI.U32 R4, R19, R4, R18 ;  /* 0x0000000413047227 */ /* 0x000fcc00078e0012 */
[----:B------:R-:W-:Y:S02]  /*05c0*/  IMAD.HI.U32 R9, R4, R11, RZ ;  /* 0x0000000b04097227 */ /* 0x000fe400078e00ff */
[----:B------:R-:W3:Y:S02]  /*05d0*/  @!P3 LDC.64 R4, c[0x0][0x318] ;  /* 0x0000c600ff04bb82 */ /* 0x000ee40000000a00 */
[----:B------:R-:W-:-:S05]  /*05e0*/  IMAD R11, R9, R2, R11 ;  /* 0x00000002090b7224 */ /* 0x000fca00078e020b */
[----:B------:R-:W-:Y:S01]  /*05f0*/  ISETP.GT.U32.AND P1, PT, R10, R11, PT ;  /* 0x0000000b0a00720c */ /* 0x000fe20003f24070 */
[----:B------:R-:W4:-:S12]  /*0600*/  LDC R2, c[0x0][0x398] ;  /* 0x0000e600ff027b82 */ /* 0x000f180000000800 */
[----:B------:R-:W-:Y:S02]  /*0610*/  @!P1 IMAD.IADD R11, R11, 0x1, -R10 ;  /* 0x000000010b0b9824 */ /* 0x000fe400078e0a0a */
[----:B------:R-:W-:Y:S01]  /*0620*/  @!P1 VIADD R9, R9, 0x1 ;  /* 0x0000000109099836 */ /* 0x000fe20000000000 */
[----:B------:R-:W-:Y:S02]  /*0630*/  ISETP.NE.AND P1, PT, R8, RZ, PT ;  /* 0x000000ff0800720c */ /* 0x000fe40003f25270 */
[----:B---3--:R-:W-:Y:S02]  /*0640*/  @!P3 ISETP.NE.U32.AND P2, PT, R4, RZ, PT ;  /* 0x000000ff0400b20c */ /* 0x008fe40003f45070 */
[----:B------:R-:W-:Y:S02]  /*0650*/  ISETP.GE.U32.AND P4, PT, R11, R10, PT ;  /* 0x0000000a0b00720c */ /* 0x000fe40003f86070 */
[----:B------:R-:W-:Y:S02]  /*0660*/  @!P3 ISETP.NE.AND.EX P2, PT, R5, RZ, PT, P2 ;  /* 0x000000ff0500b20c */ /* 0x000fe40003f45320 */
[----:B------:R-:W-:-:S02]  /*0670*/  IADD3 R4, -R90, 0xbf, R109 ;  /* 0x000000bf5a047810 */ /* 0x000fc40007ffe16d */
[----:B--2---:R-:W-:-:S04]  /*0680*/  @!P3 SEL R3, R3, RZ, P2 ;  /* 0x000000ff0303b207 */ /* 0x004fc80001000000 */
[----:B-1----:R-:W-:-:S03]  /*0690*/  @!P3 IADD3 R89, R3, R6, -R13 ;  /* 0x000000060359b210 */ /* 0x002fc60007ffe80d */
[----:B------:R-:W-:Y:S01]  /*06a0*/  @P4 VIADD R9, R9, 0x1 ;  /* 0x0000000109094836 */ /* 0x000fe20000000000 */
[----:B----4-:R-:W-:Y:S01]  /*06b0*/  IADD3 R4, R4, R2, R89 ;  /* 0x0000000204047210 */ /* 0x010fe20007ffe059 */
[----:B------:R-:W-:Y:S02]  /*06c0*/  VIADD R6, R89, 0x7f ;  /* 0x0000007f59067836 */ /* 0x000fe40000000000 */
[----:B------:R-:W-:Y:S01]  /*06d0*/  @!P0 IMAD.MOV R9, RZ, RZ, -R9 ;  /* 0x000000ffff098224 */ /* 0x000fe200078e0a09 */
[----:B------:R-:W-:Y:S02]  /*06e0*/  @!P1 LOP3.LUT R9, RZ, R8, RZ, 0x33, !PT ;  /* 0x00000008ff099212 */ /* 0x000fe400078e33ff */
[----:B------:R-:W-:Y:S02]  /*06f0*/  SHF.R.S32.HI R5, RZ, 0x1f, R6 ;  /* 0x0000001fff057819 */ /* 0x000fe40000011406 */
[----:B------:R-:W-:Y:S01]  /*0700*/  SHF.R.S32.HI R3, RZ, 0x1f, R4 ;  /* 0x0000001fff037819 */ /* 0x000fe20000011404 */
[----:B------:R-:W-:Y:S01]  /*0710*/  IMAD R103, R9, R0, RZ ;  /* 0x0000000009677224 */ /* 0x000fe200078e02ff */
[----:B------:R-:W-:-:S02]  /*0720*/  LEA.HI R5, R5, R6, RZ, 0x7 ;  /* 0x0000000605057211 */ /* 0x000fc400078f38ff */
[----:B------:R-:W-:Y:S01]  /*0730*/  LEA.HI R3, R3, R4, RZ, 0x7 ;  /* 0x0000000403037211 */ /* 0x000fe200078f38ff */
[----:B------:R-:W1:Y:S01]  /*0740*/  S2R R6, SR_TID.X ;  /* 0x0000000000067919 */ /* 0x000e620000002100 */
[----:B------:R-:W-:Y:S02]  /*0750*/  SHF.R.S32.HI R4, RZ, 0x7, R5 ;  /* 0x00000007ff047819 */ /* 0x000fe40000011405 */
[----:B------:R-:W-:Y:S02]  /*0760*/  SHF.R.S32.HI R3, RZ, 0x7, R3 ;  /* 0x00000007ff037819 */ /* 0x000fe40000011403 */
[----:B------:R-:W-:-:S04]  /*0770*/  VIADDMNMX R4, R103, R9, R4, PT ;  /* 0x0000000967047246 */ /* 0x000fc80003800104 */
[----:B------:R-:W-:-:S04]  /*0780*/  VIMNMX R130, R4, R3, PT ;  /* 0x0000000304827248 */ /* 0x000fc80003fe0100 */
[----:B------:R-:W-:-:S13]  /*0790*/  ISETP.GE.AND P0, PT, R103, R130, PT ;  /* 0x000000826700720c */ /* 0x000fda0003f06270 */
[----:B------:R-:W-:Y:S05]  /*07a0*/  @!P0 BRA `(.L_x_4902) ;  /* 0x0000000000e48947 */ /* 0x000fea0003800000 */
[----:B------:R-:W2:Y:S01]  /*07b0*/  LDC.64 R2, c[0x0][0x2c0] ;  /* 0x0000b000ff027b82 */ /* 0x000ea20000000a00 */
[----:B-1----:R-:W-:Y:S01]  /*07c0*/  SHF.R.S32.HI R5, RZ, 0x1f, R6 ;  /* 0x0000001fff057819 */ /* 0x002fe20000011406 */
[----:B------:R-:W-:Y:S01]  /*07d0*/  ULDC UR4, c[0x0][0x2dc] ;  /* 0x0000b70000047ab9 */ /* 0x000fe20000000800 */
[----:B------:R-:W-:Y:S02]  /*07e0*/  IMAD.IADD R90, R90, 0x1, -R109 ;  /* 0x000000015a5a7824 */ /* 0x000fe400078e0a6d */
[----:B------:R-:W-:-:S04]  /*07f0*/  LEA.HI R4, R5, R6, RZ, 0x3 ;  /* 0x0000000605047211 */ /* 0x000fc800078f18ff */
[----:B------:R-:W-:-:S05]  /*0800*/  LOP3.LUT R5, R4, 0xfffffff8, RZ, 0xc0, !PT ;  /* 0xfffffff804057812 */ /* 0x000fca00078ec0ff */
[----:B------:R-:W-:-:S05]  /*0810*/  IMAD.IADD R5, R6, 0x1, -R5 ;  /* 0x0000000106057824 */ /* 0x000fca00078e0a05 */
[----:B------:R-:W-:Y:S01]  /*0820*/  ISETP.NE.AND P3, PT, R5, RZ, PT ;  /* 0x000000ff0500720c */ /* 0x000fe20003f65270 */
[----:B--2---:R-:W-:-:S04]  /*0830*/  IMAD R2, R0, R2, R127 ;  /* 0x0000000200027224 */ /* 0x004fc800078e027f */
[----:B------:R-:W-:Y:S01]  /*0840*/  IMAD R0, R2, R7, R22 ;  /* 0x0000000702007224 */ /* 0x000fe200078e0216 */
[----:B------:R-:W-:Y:S01]  /*0850*/  SHF.R.S32.HI R7, RZ, 0x3, R4 ;  /* 0x00000003ff077819 */ /* 0x000fe20000011404 */
[----:B------:R-:W-:Y:S02]  /*0860*/  IMAD.SHL.U32 R2, R5, 0x4, RZ ;  /* 0x0000000405027824 */ /* 0x000fe400078e00ff */
[----:B------:R-:W-:Y:S01]  /*0870*/  IMAD R0, R0, R3, R109 ;  /* 0x0000000300007224 */ /* 0x000fe200078e026d */
[CC--:B------:R-:W-:Y:S01]  /*0880*/  ISETP.GE.OR P3, PT, R7.reuse, R90.reuse, P3 ;  /* 0x0000005a0700720c */ /* 0x0c0fe20001f66670 */
[C---:B------:R-:W-:Y:S01]  /*0890*/  VIADD R11, R7.reuse, 0x10 ;  /* 0x00000010070b7836 */ /* 0x040fe20000000000 */
[--C-:B------:R-:W-:Y:S01]  /*08a0*/  SHF.R.S32.HI R3, RZ, 0x1f, R2.reuse ;  /* 0x0000001fff037819 */ /* 0x100fe20000011402 */
[----:B------:R-:W-:Y:S01]  /*08b0*/  IMAD R4, R0, UR4, RZ ;  /* 0x0000000400047c24 */ /* 0x000fe2000f8e02ff */
[----:B------:R-:W-:Y:S02]  /*08c0*/  ULDC UR4, c[0x0][0x2d0] ;  /* 0x0000b40000047ab9 */ /* 0x000fe40000000800 */
[----:B------:R-:W-:Y:S01]  /*08d0*/  ISETP.GE.AND P6, PT, R2, UR4, PT ;  /* 0x0000000402007c0c */ /* 0x000fe2000bfc6270 */
[----:B------:R-:W-:Y:S01]  /*08e0*/  IMAD.WIDE R8, R7, 0x20, R2 ;  /* 0x0000002007087825 */ /* 0x000fe200078e0202 */
[----:B------:R-:W-:Y:S01]  /*08f0*/  ULDC.64 UR4, c[0x0][0x288] ;  /* 0x0000a20000047ab9 */ /* 0x000fe20000000a00 */
[----:B------:R-:W-:-:S02]  /*0900*/  ISETP.GE.AND P1, PT, R11, R90, PT ;  /* 0x0000005a0b00720c */ /* 0x000fc40003f26270 */
[----:B------:R-:W-:Y:S02]  /*0910*/  ISETP.GE.OR P5, PT, R7, R90, P6 ;  /* 0x0000005a0700720c */ /* 0x000fe400037a6670 */
[C---:B------:R-:W-:Y:S01]  /*0920*/  IADD3 R3, P0, R4.reuse, R8, RZ ;  /* 0x0000000804037210 */ /* 0x040fe20007f1e0ff */
[----:B------:R-:W-:Y:S01]  /*0930*/  @!P3 IMAD.MOV.U32 R6, RZ, RZ, -0x800000 ;  /* 0xff800000ff06b424 */ /* 0x000fe200078e00ff */
[----:B------:R-:W-:Y:S01]  /*0940*/  ISETP.GE.OR P4, PT, R11, R90, P6 ;  /* 0x0000005a0b00720c */ /* 0x000fe20003786670 */
[C---:B------:R-:W-:Y:S01]  /*0950*/  VIADD R11, R7.reuse, 0x30 ;  /* 0x00000030070b7836 */ /* 0x040fe20000000000 */
[----:B------:R-:W-:Y:S01]  /*0960*/  LEA.HI.X.SX32 R4, R4, R9, 0x1, P0 ;  /* 0x0000000904047211 */ /* 0x000fe200000f0eff */
[----:B------:R-:W-:Y:S01]  /*0970*/  VIADD R9, R7, 0x20 ;  /* 0x0000002007097836 */ /* 0x000fe20000000000 */
[----:B------:R-:W-:Y:S02]  /*0980*/  LEA R2, P0, R3, UR4, 0x2 ;  /* 0x0000000403027c11 */ /* 0x000fe4000f8010ff */
[----:B------:R-:W-:-:S02]  /*0990*/  ISETP.NE.OR P1, PT, R5, RZ, P1 ;  /* 0x000000ff0500720c */ /* 0x000fc40000f25670 */
[----:B------:R-:W-:Y:S01]  /*09a0*/  LEA.HI.X R3, R3, UR5, R4, 0x2, P0 ;  /* 0x0000000503037c11 */ /* 0x000fe200080f1404 */
[----:B------:R-:W-:Y:S01]  /*09b0*/  ULDC.64 UR4, c[0x0][0x2b8] ;  /* 0x0000ae0000047ab9 */ /* 0x000fe20000000a00 */
[-C--:B------:R-:W-:Y:S02]  /*09c0*/  ISETP.GE.AND P0, PT, R9, R90.reuse, PT ;  /* 0x0000005a0900720c */ /* 0x080fe40003f06270 */
[----:B------:R-:W-:Y:S01]  /*09d0*/  SHF.R.S32.HI R4, RZ, 0x1f, R0 ;  /* 0x0000001fff047819 */ /* 0x000fe20000011400 */
[----:B------:R1:W-:Y:S01]  /*09e0*/  @!P5 STG.E.128 desc[UR12][R2.64], RZ ;  /* 0x000000ff0200d986 */ /* 0x0003e2000c101d0c */
[----:B------:R-:W-:Y:S02]  /*09f0*/  ISETP.NE.OR P0, PT, R5, RZ, P0 ;  /* 0x000000ff0500720c */ /* 0x000fe40000705670 */
[----:B------:R-:W-:Y:S01]  /*0a00*/  IADD3 R0, P2, R0, R7, RZ ;  /* 0x0000000700007210 */ /* 0x000fe20007f5e0ff */
[----:B------:R1:W-:Y:S01]  /*0a10*/  @!P4 STG.E.128 desc[UR12][R2.64+0x800], RZ ;  /* 0x000800ff0200c986 */ /* 0x0003e2000c101d0c */
[----:B------:R-:W-:-:S02]  /*0a20*/  ISETP.GE.OR P5, PT, R9, R90, P6 ;  /* 0x0000005a0900720c */ /* 0x000fc400037a6670 */
[----:B------:R-:W-:Y:S02]  /*0a30*/  ISETP.GE.OR P6, PT, R11, R90, P6 ;  /* 0x0000005a0b00720c */ /* 0x000fe400037c6670 */
[----:B------:R-:W-:Y:S01]  /*0a40*/  LEA.HI.X.SX32 R7, R7, R4, 0x1, P2 ;  /* 0x0000000407077211 */ /* 0x000fe200010f0eff */
[----:B------:R-:W-:Y:S01]  /*0a50*/  @!P1 IMAD.MOV.U32 R4, RZ, RZ, -0x800000 ;  /* 0xff800000ff049424 */ /* 0x000fe200078e00ff */
[----:B------:R-:W-:-:S04]  /*0a60*/  LEA R8, P2, R0, UR4, 0x2 ;  /* 0x0000000400087c11 */ /* 0x000fc8000f8410ff */
[----:B------:R-:W-:Y:S01]  /*0a70*/  LEA.HI.X R9, R0, UR5, R7, 0x2, P2 ;  /* 0x0000000500097c11 */ /* 0x000fe200090f1407 */
[----:B------:R-:W-:Y:S02]  /*0a80*/  @!P0 IMAD.MOV.U32 R0, RZ, RZ, -0x800000 ;  /* 0xff800000ff008424 */ /* 0x000fe400078e00ff */
[----:B------:R1:W-:Y:S04]  /*0a90*/  @!P5 STG.E.128 desc[UR12][R2.64+0x1000], RZ ;  /* 0x001000ff0200d986 */ /* 0x0003e8000c101d0c */
        /* <DEDUP_REMOVED lines=10> */
.L_x_4902:
        /* <DEDUP_REMOVED lines=24> */
.L_x_4903:
[----:B------:R-:W-:Y:S05]  /*0cc0*/  @!P1 BRA `(.L_x_4904) ;  /* 0x0000000400389947 */ /* 0x000fea0003800000 */
[----:B------:R-:W2:Y:S01]  /*0cd0*/  LDC R13, c[0x0][0x380] ;  /* 0x0000e000ff0d7b82 */ /* 0x000ea20000000800 */
[----:B------:R-:W-:Y:S01]  /*0ce0*/  LEA R138, R130, 0xffffff80, 0x7 ;  /* 0xffffff80828a7811 */ /* 0x000fe200078e38ff */
[----:B------:R-:W-:-:S06]  /*0cf0*/  ULDC.64 UR4, c[0x0][0x230] ;  /* 0x00008c0000047ab9 */ /* 0x000fcc0000000a00 */
        /* <DEDUP_REMOVED lines=9> */
[----:B-----5:R-:W-:Y:S01]  /*0d90*/  IMAD R0, R3, R4, RZ ;  /* 0x0000000403007224 */ /* 0x020fe200078e02ff */
        /* <DEDUP_REMOVED lines=17> */
[----:B---3--:R-:W-:Y:S02]  /*0eb0*/  IABS R3, R7 ;  /* 0x0000000700037213 */ /* 0x008fe40000000000 */
[----:B------:R-:W-:Y:S02]  /*0ec0*/  IADD3 R11, -R11, RZ, RZ ;  /* 0x000000ff0b0b7210 */ /* 0x000fe40007ffe1ff */
[----:B------:R-:W3:Y:S03]  /*0ed0*/  I2F.RP R10, R3 ;  /* 0x00000003000a7306 */ /* 0x000ee60000209400 */
[----:B------:R-:W-:-:S05]  /*0ee0*/  IMAD R138, R13, R11, R138 ;  /* 0x0000000b0d8a7224 */ /* 0x000fca00078e028a */
[----:B---3--:R-:W3:Y:S02]  /*0ef0*/  MUFU.RCP R9, R10 ;  /* 0x0000000a00097308 */ /* 0x008ee40000001000 */
[----:B---3--:R-:W-:-:S06]  /*0f00*/  IADD3 R9, R9, 0xffffffe, RZ ;  /* 0x0ffffffe09097810 */ /* 0x008fcc0007ffe0ff */
[----:B------:R-:W3:Y:S02]  /*0f10*/  F2I.FTZ.U32.TRUNC.NTZ R9, R9 ;  /* 0x0000000900097305 */ /* 0x000ee4000021f000 */
[----:B---3--:R-:W-:-:S04]  /*0f20*/  IMAD.MOV R4, RZ, RZ, -R9 ;  /* 0x000000ffff047224 */ /* 0x008fc800078e0a09 */
        /* <DEDUP_REMOVED lines=13> */
[----:B------:R-:W3:Y:S03]  /*1000*/  LDC.64 R4, c[0x0][0x238] ;  /* 0x00008e00ff047b82 */ /* 0x000ee60000000a00 */
[----:B------:R-:W-:-:S07]  /*1010*/  ISETP.GE.AND P0, PT, R3, RZ, PT ;  /* 0x000000ff0300720c */ /* 0x000fce0003f06270 */
[----:B------:R-:W-:-:S06]  /*1020*/  @P3 VIADD R16, R16, 0x1 ;  /* 0x0000000110103836 */ /* 0x000fcc0000000000 */
[----:B------:R-:W-:Y:S02]  /*1030*/  @!P0 IADD3 R16, -R16, RZ, RZ ;  /* 0x000000ff10108210 */ /* 0x000fe40007ffe1ff */
[----:B------:R-:W-:-:S04]  /*1040*/  @!P2 LOP3.LUT R16, RZ, R7, RZ, 0x33, !PT ;  /* 0x00000007ff10a212 */ /* 0x000fc800078e33ff */
[----:B------:R-:W-:Y:S02]  /*1050*/  SHF.R.S32.HI R7, RZ, 0x1f, R16 ;  /* 0x0000001fff077819 */ /* 0x000fe40000011410 */
[----:B--2---:R-:W-:Y:S01]  /*1060*/  SHF.R.S32.HI R9, RZ, 0x1f, R0 ;  /* 0x0000001fff097819 */ /* 0x004fe20000011400 */
[----:B------:R-:W-:-:S04]  /*1070*/  IMAD.WIDE.U32 R10, R0, UR4, RZ ;  /* 0x00000004000a7c25 */ /* 0x000fc8000f8e00ff */
[C---:B------:R-:W-:Y:S02]  /*1080*/  IMAD R3, R9.reuse, UR4, RZ ;  /* 0x0000000409037c24 */ /* 0x040fe4000f8e02ff */
[----:B---3--:R-:W-:Y:S02]  /*1090*/  IMAD R9, R9, R4, RZ ;  /* 0x0000000409097224 */ /* 0x008fe400078e02ff */
[C---:B------:R-:W-:Y:S01]  /*10a0*/  IMAD R8, R0.reuse, UR5, R3 ;  /* 0x0000000500087c24 */ /* 0x040fe2000f8e0203 */
[----:B------:R-:W-:Y:S01]  /*10b0*/  SHF.R.S32.HI R3, RZ, 0x1f, R138 ;  /* 0x0000001fff037819 */ /* 0x000fe2000001148a */
[----:B------:R-:W-:Y:S01]  /*10c0*/  ULDC.64 UR4, c[0x0][0x260] ;  /* 0x0000980000047ab9 */ /* 0x000fe20000000a00 */
[----:B------:R-:W-:Y:S02]  /*10d0*/  IMAD R5, R0, R5, R9 ;  /* 0x0000000500057224 */ /* 0x000fe400078e0209 */
[----:B------:R-:W-:Y:S02]  /*10e0*/  IMAD.IADD R11, R11, 0x1, R8 ;  /* 0x000000010b0b7824 */ /* 0x000fe400078e0208 */
[----:B----4-:R-:W-:-:S02]  /*10f0*/  IMAD R8, R3, R76, RZ ;  /* 0x0000004c03087224 */ /* 0x010fc400078e02ff */
[----:B------:R-:W-:-:S04]  /*1100*/  IMAD.WIDE.U32 R10, R138, R76, R10 ;  /* 0x0000004c8a0a7225 */ /* 0x000fc800078e000a */
[----:B------:R-:W-:Y:S02]  /*1110*/  IMAD R8, R138, R77, R8 ;  /* 0x0000004d8a087224 */ /* 0x000fe400078e0208 */
[----:B------:R-:W-:Y:S02]  /*1120*/  IMAD.MOV.U32 R14, RZ, RZ, R10 ;  /* 0x000000ffff0e7224 */ /* 0x000fe400078e000a */
[----:B------:R-:W-:Y:S01]  /*1130*/  IMAD.WIDE.U32 R24, R0, R4, RZ ;  /* 0x0000000400187225 */ /* 0x000fe200078e00ff */
[----:B------:R-:W-:-:S03]  /*1140*/  IADD3 R15, R11, R8, RZ ;  /* 0x000000080b0f7210 */ /* 0x000fc60007ffe0ff */
[----:B------:R-:W-:Y:S02]  /*1150*/  IMAD R11, R7, UR4, RZ ;  /* 0x00000004070b7c24 */ /* 0x000fe4000f8e02ff */
[----:B------:R-:W-:Y:S01]  /*1160*/  IMAD.WIDE.U32 R20, R16, UR4, R14 ;  /* 0x0000000410147c25 */ /* 0x000fe2000f8e000e */
[----:B------:R-:W-:-:S03]  /*1170*/  IADD3 R15, R25, R5, RZ ;  /* 0x00000005190f7210 */ /* 0x000fc60007ffe0ff */
[----:B------:R-:W-:-:S05]  /*1180*/  IMAD R11, R16, UR5, R11 ;  /* 0x00000005100b7c24 */ /* 0x000fca000f8e020b */
[----:B------:R-:W-:Y:S01]  /*1190*/  IADD3 R14, R21, R11, RZ ;  /* 0x0000000b150e7210 */ /* 0x000fe20007ffe0ff */
[----:B------:R-:W-:Y:S06]  /*11a0*/  BRA `(.L_x_4905) ;  /* 0x0000000400287947 */ /* 0x000fec0003800000 */
.L_x_4904:
[----:B------:R-:W2:Y:S01]  /*11b0*/  LDC R7, c[0x0][0x278] ;  /* 0x00009e00ff077b82 */ /* 0x000ea20000000800 */
[----:B------:R-:W-:Y:S02]  /*11c0*/  MOV R8, RZ ;  /* 0x000000ff00087202 */ /* 0x000fe40000000f00 */
[----:B------:R-:W-:Y:S02]  /*11d0*/  ISETP.NE.AND P4, PT, R14, -0x1, PT ;  /* 0xffffffff0e00780c */ /* 0x000fe40003f85270 */
[----:B------:R-:W-:-:S11]  /*11e0*/  LEA R138, R130, 0xffffff80, 0x7 ;  /* 0xffffff80828a7811 */ /* 0x000fd600078e38ff */
[----:B------:R-:W3:Y:S01]  /*11f0*/  @P4 LDC.64 R76, c[0x0][0x248] ;  /* 0x00009200ff4c4b82 */ /* 0x000ee20000000a00 */
[----:B------:R-:W-:Y:S02]  /*1200*/  @P4 IADD3 R18, R13, R14, RZ ;  /* 0x0000000e0d124210 */ /* 0x000fe40007ffe0ff */
[----:B--2---:R-:W-:-:S04]  /*1210*/  IABS R4, R7 ;  /* 0x0000000700047213 */ /* 0x004fc80000000000 */
[----:B------:R-:W2:Y:S08]  /*1220*/  I2F.RP R10, R4 ;  /* 0x00000004000a7306 */ /* 0x000eb00000209400 */
[----:B--2---:R-:W2:Y:S02]  /*1230*/  MUFU.RCP R9, R10 ;  /* 0x0000000a00097308 */ /* 0x004ea40000001000 */
[----:B--2---:R-:W-:Y:S01]  /*1240*/  VIADD R9, R9, 0xffffffe ;  /* 0x0ffffffe09097836 */ /* 0x004fe20000000000 */
[----:B------:R-:W2:Y:S05]  /*1250*/  @P4 LDC.64 R10, c[0x0][0x250] ;  /* 0x00009400ff0a4b82 */ /* 0x000eaa0000000a00 */
[----:B------:R-:W4:Y:S02]  /*1260*/  F2I.FTZ.U32.TRUNC.NTZ R9, R9 ;  /* 0x0000000900097305 */ /* 0x000f24000021f000 */
[----:B----4-:R-:W-:-:S04]  /*1270*/  IMAD.MOV R3, RZ, RZ, -R9 ;  /* 0x000000ffff037224 */ /* 0x010fc800078e0a09 */
[----:B------:R-:W-:Y:S01]  /*1280*/  IMAD R5, R3, R4, RZ ;  /* 0x0000000403057224 */ /* 0x000fe200078e02ff */
[----:B------:R-:W-:-:S03]  /*1290*/  IABS R3, R22 ;  /* 0x0000001600037213 */ /* 0x000fc60000000000 */
[----:B------:R-:W-:-:S04]  /*12a0*/  IMAD.HI.U32 R8, R9, R5, R8 ;  /* 0x0000000509087227 */ /* 0x000fc800078e0008 */
[----:B------:R-:W-:Y:S02]  /*12b0*/  IMAD.MOV.U32 R5, RZ, RZ, R3 ;  /* 0x000000ffff057224 */ /* 0x000fe400078e0003 */
[----:B---3--:R-:W-:Y:S02]  /*12c0*/  @P4 IMAD R9, R18, R77, RZ ;  /* 0x0000004d12094224 */ /* 0x008fe400078e02ff */
[----:B------:R-:W-:-:S04]  /*12d0*/  IMAD.HI.U32 R16, R8, R5, RZ ;  /* 0x0000000508107227 */ /* 0x000fc800078e00ff */
[----:B------:R-:W-:Y:S01]  /*12e0*/  @P4 IMAD.WIDE.U32 R18, R18, R76, RZ ;  /* 0x0000004c12124225 */ /* 0x000fe200078e00ff */
[----:B------:R-:W-:-:S03]  /*12f0*/  IADD3 R3, -R16, RZ, RZ ;  /* 0x000000ff10037210 */ /* 0x000fc60007ffe1ff */
[----:B------:R-:W-:Y:S02]  /*1300*/  @P4 IMAD.IADD R9, R19, 0x1, R9 ;  /* 0x0000000113094824 */ /* 0x000fe400078e0209 */
[----:B------:R-:W-:-:S05]  /*1310*/  IMAD R3, R4, R3, R5 ;  /* 0x0000000304037224 */ /* 0x000fca00078e0205 */
[----:B------:R-:W-:-:S13]  /*1320*/  ISETP.GT.U32.AND P0, PT, R4, R3, PT ;  /* 0x000000030400720c */ /* 0x000fda0003f04070 */
[----:B------:R-:W-:Y:S02]  /*1330*/  @!P0 IMAD.IADD R3, R3, 0x1, -R4 ;  /* 0x0000000103038824 */ /* 0x000fe400078e0a04 */
[----:B------:R-:W-:Y:S01]  /*1340*/  @!P0 VIADD R16, R16, 0x1 ;  /* 0x0000000110108836 */ /* 0x000fe20000000000 */
[----:B------:R-:W-:Y:S02]  /*1350*/  ISETP.NE.AND P0, PT, R7, RZ, PT ;  /* 0x000000ff0700720c */ /* 0x000fe40003f05270 */
[----:B------:R-:W-:Y:S02]  /*1360*/  ISETP.GE.U32.AND P3, PT, R3, R4, PT ;  /* 0x000000040300720c */ /* 0x000fe40003f66070 */
[----:B------:R-:W3:Y:S01]  /*1370*/  LDC.64 R4, c[0x0][0x260] ;  /* 0x00009800ff047b82 */ /* 0x000ee20000000a00 */
[----:B------:R-:W-:-:S04]  /*1380*/  LOP3.LUT R3, R22, R7, RZ, 0x3c, !PT ;  /* 0x0000000716037212 */ /* 0x000fc800078e3cff */
[----:B------:R-:W-:Y:S02]  /*1390*/  ISETP.GE.AND P2, PT, R3, RZ, PT ;  /* 0x000000ff0300720c */ /* 0x000fe40003f46270 */
[----:B------:R-:W-:-:S04]  /*13a0*/  SHF.R.S32.HI R3, RZ, 0x1f, R138 ;  /* 0x0000001fff037819 */ /* 0x000fc8000001148a */
[----:B------:R-:W-:-:S07]  /*13b0*/  @P3 IADD3 R16, R16, 0x1, RZ ;  /* 0x0000000110103810 */ /* 0x000fce0007ffe0ff */
[----:B------:R-:W-:Y:S01]  /*13c0*/  @!P2 IADD3 R16, -R16, RZ, RZ ;  /* 0x000000ff1010a210 */ /* 0x000fe20007ffe1ff */
[----:B--2---:R-:W-:Y:S06]  /*13d0*/  @P4 BRA `(.L_x_4906) ;  /* 0x0000000000304947 */ /* 0x004fec0003800000 */
[----:B------:R-:W2:Y:S01]  /*13e0*/  LDC.64 R76, c[0x0][0x248] ;  /* 0x00009200ff4c7b82 */ /* 0x000ea20000000a00 */
[----:B------:R-:W-:-:S07]  /*13f0*/  SHF.R.S32.HI R15, RZ, 0x1f, R13 ;  /* 0x0000001fff0f7819 */ /* 0x000fce000001140d */
[----:B------:R-:W4:Y:S01]  /*1400*/  LDC.64 R8, c[0x0][0x230] ;  /* 0x00008c00ff087b82 */ /* 0x000f220000000a00 */
[-C--:B--2---:R-:W-:Y:S01]  /*1410*/  IMAD R18, R15, R76.reuse, RZ ;  /* 0x0000004c0f127224 */ /* 0x084fe200078e02ff */
        /* <DEDUP_REMOVED lines=8> */
.L_x_4906:
[----:B------:R-:W-:Y:S01]  /*14a0*/  MOV R19, R9 ;  /* 0x0000000900137202 */ /* 0x000fe20000000f00 */
[----:B------:R-:W-:Y:S01]  /*14b0*/  IMAD R8, R3, R76, RZ ;  /* 0x0000004c03087224 */ /* 0x000fe200078e02ff */
[----:B------:R-:W-:Y:S02]  /*14c0*/  @!P0 LOP3.LUT R16, RZ, R7, RZ, 0x33, !PT ;  /* 0x00000007ff108212 */ /* 0x000fe400078e33ff */
[----:B------:R-:W-:Y:S01]  /*14d0*/  @P4 IADD3 R14, R13, R14, RZ ;  /* 0x0000000e0d0e4210 */ /* 0x000fe20007ffe0ff */
[----:B------:R-:W-:Y:S01]  /*14e0*/  IMAD.WIDE.U32 R18, R76, R138, R18 ;  /* 0x0000008a4c127225 */ /* 0x000fe200078e0012 */
[----:B------:R-:W-:-:S03]  /*14f0*/  SHF.R.S32.HI R7, RZ, 0x1f, R16 ;  /* 0x0000001fff077819 */ /* 0x000fc60000011410 */
[----:B------:R-:W-:Y:S02]  /*1500*/  IMAD R8, R77, R138, R8 ;  /* 0x0000008a4d087224 */ /* 0x000fe400078e0208 */
[----:B------:R-:W-:-:S03]  /*1510*/  @P4 IMAD.WIDE.U32 R24, R14, R10, RZ ;  /* 0x0000000a0e184225 */ /* 0x000fc600078e00ff */
[----:B------:R-:W-:Y:S01]  /*1520*/  IADD3 R19, R19, R8, RZ ;  /* 0x0000000813137210 */ /* 0x000fe20007ffe0ff */
[-C--:B---3--:R-:W-:Y:S02]  /*1530*/  IMAD R8, R7, R4.reuse, RZ ;  /* 0x0000000407087224 */ /* 0x088fe400078e02ff */
[----:B------:R-:W-:Y:S02]  /*1540*/  @P4 IMAD R15, R14, R11, R25 ;  /* 0x0000000b0e0f4224 */ /* 0x000fe400078e0219 */
[----:B------:R-:W-:-:S04]  /*1550*/  IMAD.WIDE.U32 R20, R16, R4, R18 ;  /* 0x0000000410147225 */ /* 0x000fc800078e0012 */
[----:B------:R-:W-:-:S05]  /*1560*/  IMAD R5, R16, R5, R8 ;  /* 0x0000000510057224 */ /* 0x000fca00078e0208 */
        /* <DEDUP_REMOVED lines=14> */
.L_x_4905:
[----:B------:R-:W-:Y:S01]  /*1650*/  ISETP.NE.AND P5, PT, R17, -0x1, PT ;  /* 0xffffffff1100780c */ /* 0x000fe20003fa5270 */
[----:B------:R-:W-:Y:S01]  /*1660*/  VIADD R98, R130, 0xffffffff ;  /* 0xffffffff82627836 */ /* 0x000fe20000000000 */
[----:B-1----:R-:W-:Y:S01]  /*1670*/  SHF.R.S32.HI R13, RZ, 0x1f, R6 ;  /* 0x0000001fff0d7819 */ /* 0x002fe20000011406 */
[----:B------:R-:W-:Y:S01]  /*1680*/  IMAD.IADD R102, R90, 0x1, -R109 ;  /* 0x000000015a667824 */ /* 0x000fe200078e0a6d */
[----:B------:R-:W1:Y:S01]  /*1690*/  S2UR UR4, SR_CgaCtaId ;  /* 0x00000000000479c3 */ /* 0x000e620000008800 */
[----:B------:R-:W-:Y:S01]  /*16a0*/  IMAD.SHL.U32 R4, R98, 0x80, RZ ;  /* 0x0000008062047824 */ /* 0x000fe200078e00ff */
[CC--:B------:R-:W-:Y:S01]  /*16b0*/  LEA.HI R19, R13.reuse, R6.reuse, RZ, 0x2 ;  /* 0x000000060d137211 */ /* 0x0c0fe200078f10ff */
[----:B------:R-:W-:Y:S01]  /*16c0*/  ULDC.64 UR6, c[0x0][0x258] ;  /* 0x0000960000067ab9 */ /* 0x000fe20000000a00 */
[----:B------:R-:W-:Y:S01]  /*16d0*/  LEA.HI R96, R13, R6, RZ, 0x5 ;  /* 0x000000060d607211 */ /* 0x000fe200078f28ff */
[----:B-----5:R-:W-:Y:S01]  /*16e0*/  IMAD.IADD R0, R89, 0x1, -R4 ;  /* 0x0000000159007824 */ /* 0x020fe200078e0a04 */
[----:B------:R-:W-:Y:S01]  /*16f0*/  LOP3.LUT R125, R19, 0xfffffffc, RZ, 0xc0, !PT ;  /* 0xfffffffc137d7812 */ /* 0x000fe200078ec0ff */
[----:B------:R-:W-:Y:S01]  /*1700*/  ULDC.64 UR8, c[0x0][0x268] ;  /* 0x00009a0000087ab9 */ /* 0x000fe20000000a00 */
[----:B------:R-:W-:Y:S01]  /*1710*/  SHF.R.S32.HI R18, RZ, 0x2, R19 ;  /* 0x00000002ff127819 */ /* 0x000fe20000011413 */
[----:B------:R-:W2:Y:S01]  /*1720*/  @P5 LDC.64 R10, c[0x0][0x240] ;  /* 0x00009000ff0a5b82 */ /* 0x000ea20000000a00 */
[----:B------:R-:W-:Y:S01]  /*1730*/  @!P5 SHF.R.S32.HI R5, RZ, 0x1f, R127 ;  /* 0x0000001fff05d819 */ /* 0x000fe2000001147f */
[----:B------:R-:W-:Y:S01]  /*1740*/  IMAD.IADD R125, R6, 0x1, -R125 ;  /* 0x00000001067d7824 */ /* 0x000fe200078e0a7d */
[----:B------:R-:W-:Y:S01]  /*1750*/  SHF.R.S32.HI R99, RZ, 0x5, R96 ;  /* 0x00000005ff637819 */ /* 0x000fe20000011460 */
[----:B------:R-:W-:Y:S01]  /*1760*/  VIADD R21, R18, 0x20 ;  /* 0x0000002012157836 */ /* 0x000fe20000000000 */
[----:B------:R-:W-:Y:S01]  /*1770*/  SHF.R.S32.HI R23, RZ, 0x1f, R22 ;  /* 0x0000001fff177819 */ /* 0x000fe20000011416 */
[----:B------:R-:W-:Y:S01]  /*1780*/  IMAD.SHL.U32 R125, R125, 0x8, RZ ;  /* 0x000000087d7d7824 */ /* 0x000fe200078e00ff */
[----:B------:R-:W-:Y:S01]  /*1790*/  UMOV UR5, 0x400 ;  /* 0x0000040000057882 */ /* 0x000fe20000000000 */
[----:B------:R-:W3:Y:S01]  /*17a0*/  @!P5 LDC.64 R8, c[0x0][0x228] ;  /* 0x00008a00ff08db82 */ /* 0x000ee20000000a00 */
[C---:B------:R-:W-:Y:S01]  /*17b0*/  ISETP.GE.AND P6, PT, R21.reuse, R102, PT ;  /* 0x000000661500720c */ /* 0x040fe20003fc6270 */
[----:B------:R-:W-:Y:S01]  /*17c0*/  BSSY B0, `(.L_x_4907) ;  /* 0x0000044000007945 */ /* 0x000fe20003800000 */
[----:B------:R-:W-:-:S02]  /*17d0*/  ISETP.GE.AND P2, PT, R21, R0, PT ;  /* 0x000000001500720c */ /* 0x000fc40003f46270 */
[----:B------:R-:W-:Y:S01]  /*17e0*/  ISETP.GE.AND P4, PT, R21, R0, PT ;  /* 0x000000001500720c */ /* 0x000fe20003f86270 */
[----:B------:R-:W-:Y:S01]  /*17f0*/  VIADD R21, R18, 0x40 ;  /* 0x0000004012157836 */ /* 0x000fe20000000000 */
[----:B-1----:R-:W-:-:S04]  /*1800*/  ULEA UR4, UR4, UR5, 0x18 ;  /* 0x0000000504047291 */ /* 0x002fc8000f8ec03f */
[CC--:B------:R-:W-:Y:S02]  /*1810*/  ISETP.GE.AND P0, PT, R21.reuse, R0.reuse, PT ;  /* 0x000000001500720c */ /* 0x0c0fe40003f06270 */
[----:B------:R-:W-:Y:S01]  /*1820*/  ISETP.GE.AND P3, PT, R21, R0, PT ;  /* 0x000000001500720c */ /* 0x000fe20003f66270 */
[----:B--2---:R-:W-:-:S04]  /*1830*/  @P5 IMAD.WIDE.U32 R28, R17, R10, RZ ;  /* 0x0000000a111c5225 */ /* 0x004fc800078e00ff */
[----:B---3--:R-:W-:Y:S02]  /*1840*/  @!P5 IMAD R10, R5, R8, RZ ;  /* 0x00000008050ad224 */ /* 0x008fe400078e02ff */
[----:B------:R-:W-:Y:S01]  /*1850*/  @P5 IMAD R5, R17, R11, R29 ;  /* 0x0000000b11055224 */ /* 0x000fe200078e021d */
[----:B------:R-:W-:Y:S01]  /*1860*/  LEA.HI R11, R13, R6, RZ, 0x3 ;  /* 0x000000060d0b7211 */ /* 0x000fe200078f18ff */
[C---:B------:R-:W-:Y:S02]  /*1870*/  @!P5 IMAD R9, R127.reuse, R9, R10 ;  /* 0x000000097f09d224 */ /* 0x040fe400078e020a */
[----:B------:R-:W-:Y:S01]  /*1880*/  @!P5 IMAD.WIDE.U32 R26, R127, R8, RZ ;  /* 0x000000087f1ad225 */ /* 0x000fe200078e00ff */
[----:B------:R-:W-:Y:S02]  /*1890*/  SHF.R.S32.HI R10, RZ, 0x3, R11 ;  /* 0x00000003ff0a7819 */ /* 0x000fe4000001140b */
[----:B------:R-:W-:Y:S01]  /*18a0*/  SHF.R.S32.HI R8, RZ, 0x1f, R125 ;  /* 0x0000001fff087819 */ /* 0x000fe2000001147d */
[----:B------:R-:W-:Y:S01]  /*18b0*/  @!P5 IMAD.IADD R5, R27, 0x1, R9 ;  /* 0x000000011b05d824 */ /* 0x000fe200078e0209 */
[----:B------:R-:W-:Y:S01]  /*18c0*/  LEA.HI R9, R19, R18, RZ, 0x1 ;  /* 0x0000001213097211 */ /* 0x000fe200078f08ff */
[----:B------:R-:W-:Y:S01]  /*18d0*/  @!P5 IMAD.MOV.U32 R28, RZ, RZ, R26 ;  /* 0x000000ffff1cd224 */ /* 0x000fe200078e001a */
[----:B------:R-:W-:-:S02]  /*18e0*/  IADD3 R24, P5, R125, R24, RZ ;  /* 0x000000187d187210 */ /* 0x000fc40007fbe0ff */
[----:B------:R-:W-:Y:S02]  /*18f0*/  SHF.L.U32 R124, R10, 0x6, RZ ;  /* 0x000000060a7c7819 */ /* 0x000fe400000006ff */
[----:B------:R-:W-:Y:S01]  /*1900*/  LOP3.LUT R9, R9, 0x7fffffe, RZ, 0xc0, !PT ;  /* 0x07fffffe09097812 */ /* 0x000fe200078ec0ff */
[----:B------:R-:W-:Y:S01]  /*1910*/  IMAD.X R25, R8, 0x1, R15, P5 ;  /* 0x0000000108197824 */ /* 0x000fe200028e060f */
[----:B------:R-:W-:Y:S01]  /*1920*/  LOP3.LUT R124, R124, 0xc0, RZ, 0xc0, !PT ;  /* 0x000000c07c7c7812 */ /* 0x000fe200078ec0ff */
[----:B------:R-:W-:Y:S01]  /*1930*/  IMAD R15, R7, UR8, RZ ;  /* 0x00000008070f7c24 */ /* 0x000fe2000f8e02ff */
[C---:B------:R-:W-:Y:S01]  /*1940*/  IADD3 R20, P5, R125.reuse, R20, RZ ;  /* 0x000000147d147210 */ /* 0x040fe20007fbe0ff */
[----:B------:R-:W-:Y:S01]  /*1950*/  IMAD.IADD R26, R18, 0x1, -R9 ;  /* 0x00000001121a7824 */ /* 0x000fe200078e0a09 */
[----:B------:R-:W-:Y:S02]  /*1960*/  LOP3.LUT R17, R124, 0x18, R125, 0xf8, !PT ;  /* 0x000000187c117812 */ /* 0x000fe400078ef87d */
[----:B------:R-:W-:Y:S01]  /*1970*/  SHF.R.U32.HI R124, RZ, 0x3, R124 ;  /* 0x00000003ff7c7819 */ /* 0x000fe2000001167c */
[----:B------:R-:W-:Y:S01]  /*1980*/  IMAD.X R21, R8, 0x1, R14, P5 ;  /* 0x0000000108157824 */ /* 0x000fe200028e060e */
[----:B------:R-:W-:Y:S01]  /*1990*/  IADD3 R28, P5, R125, R28, RZ ;  /* 0x0000001c7d1c7210 */ /* 0x000fe20007fbe0ff */
[----:B------:R-:W-:Y:S01]  /*19a0*/  IMAD R9, R99, 0x8, R26 ;  /* 0x0000000863097824 */ /* 0x000fe200078e021a */
[----:B------:R-:W-:Y:S01]  /*19b0*/  LOP3.LUT R124, R17, R124, RZ, 0x3c, !PT ;  /* 0x0000007c117c7212 */ /* 0x000fe200078e3cff */
[----:B------:R-:W-:Y:S01]  /*19c0*/  IMAD R14, R16, UR9, R15 ;  /* 0x00000009100e7c24 */ /* 0x000fe2000f8e020f */
[----:B------:R-:W-:Y:S01]  /*19d0*/  SHF.R.S32.HI R19, RZ, 0x1f, R18 ;  /* 0x0000001fff137819 */ /* 0x000fe20000011412 */
[----:B------:R-:W-:Y:S01]  /*19e0*/  IMAD.X R29, R8, 0x1, R5, P5 ;  /* 0x00000001081d7824 */ /* 0x000fe200028e0605 */
[----:B------:R-:W-:Y:S01]  /*19f0*/  LEA R124, R9, R124, 0x5 ;  /* 0x0000007c097c7211 */ /* 0x000fe200078e28ff */
[----:B------:R-:W-:Y:S01]  /*1a00*/  IMAD R5, R23, UR6, RZ ;  /* 0x0000000617057c24 */ /* 0x000fe2000f8e02ff */
[----:B------:R-:W-:Y:S01]  /*1a10*/  IADD3 R138, P5, R18, R138, RZ ;  /* 0x0000008a128a7210 */ /* 0x000fe20007fbe0ff */
[----:B------:R-:W1:Y:S01]  /*1a20*/  LDC.64 R8, c[0x0][0x3c8] ;  /* 0x0000f200ff087b82 */ /* 0x000e620000000a00 */
[----:B------:R-:W-:Y:S01]  /*1a30*/  IMAD.WIDE.U32 R28, R22, UR6, R28 ;  /* 0x00000006161c7c25 */ /* 0x000fe2000f8e001c */
[----:B------:R-:W-:-:S03]  /*1a40*/  LEA R124, R124, UR4, 0x1 ;  /* 0x000000047c7c7c11 */ /* 0x000fc6000f8e08ff */
[----:B------:R-:W-:Y:S02]  /*1a50*/  IMAD R7, R22, UR7, R5 ;  /* 0x0000000716077c24 */ /* 0x000fe4000f8e0205 */
[----:B------:R-:W-:Y:S01]  /*1a60*/  IMAD.X R5, R19, 0x1, R3, P5 ;  /* 0x0000000113057824 */ /* 0x000fe200028e0603 */
[----:B------:R-:W-:Y:S01]  /*1a70*/  ISETP.GE.AND P5, PT, R18, R102, PT ;  /* 0x000000661200720c */ /* 0x000fe20003fa6270 */
[----:B------:R-:W-:-:S04]  /*1a80*/  IMAD.WIDE.U32 R16, R16, UR8, R24 ;  /* 0x0000000810107c25 */ /* 0x000fc8000f8e0018 */
[----:B------:R-:W-:-:S04]  /*1a90*/  IMAD.WIDE R26, R12, 0x40, R18 ;  /* 0x000000400c1a7825 */ /* 0x000fc800078e0212 */
[----:B------:R-:W-:Y:S02]  /*1aa0*/  IMAD R3, R19, R76, RZ ;  /* 0x0000004c13037224 */ /* 0x000fe400078e02ff */
        /* <DEDUP_REMOVED lines=21> */
.L_x_4908:
[----:B------:R-:W-:Y:S05]  /*1c00*/  BSYNC B0 ;  /* 0x0000000000007941 */ /* 0x000fea0003800000 */
.L_x_4907:
        /* <DEDUP_REMOVED lines=21> */
.L_x_4910:
[----:B------:R-:W-:Y:S05]  /*1d60*/  BSYNC B0 ;  /* 0x0000000000007941 */ /* 0x000fea0003800000 */
.L_x_4909:
[C---:B------:R-:W-:Y:S01]  /*1d70*/  ISETP.GE.AND P6, PT, R18.reuse, R0, PT ;  /* 0x000000001200720c */ /* 0x040fe20003fc6270 */
[C---:B------:R-:W-:Y:S01]  /*1d80*/  IMAD R3, R18.reuse, R77, R3 ;  /* 0x0000004d12037224 */ /* 0x040fe200078e0203 */
[----:B------:R-:W-:Y:S01]  /*1d90*/  BSSY B0, `(.L_x_4911) ;  /* 0x0000014000007945 */ /* 0x000fe20003800000 */
[C---:B------:R-:W-:Y:S01]  /*1da0*/  IMAD.WIDE.U32 R100, R18.reuse, R76, R20 ;  /* 0x0000004c12647225 */ /* 0x040fe200078e0014 */
[C---:B------:R-:W-:Y:S02]  /*1db0*/  ISETP.GE.AND P5, PT, R18.reuse, R0, PT ;  /* 0x000000001200720c */ /* 0x040fe40003fa6270 */
[----:B------:R-:W-:Y:S01]  /*1dc0*/  LEA.HI R13, R13, R6, RZ, 0x4 ;  /* 0x000000060d0d7211 */ /* 0x000fe200078f20ff */
[----:B------:R-:W-:Y:S01]  /*1dd0*/  VIADD R19, R18, 0x60 ;  /* 0x0000006012137836 */ /* 0x000fe20000000000 */
        /* <DEDUP_REMOVED lines=15> */
.L_x_4912:
[----:B------:R-:W-:Y:S05]  /*1ed0*/  BSYNC B0 ;  /* 0x0000000000007941 */ /* 0x000fea0003800000 */
.L_x_4911:
[----:B------:R-:W-:Y:S01]  /*1ee0*/  SHF.R.S32.HI R7, RZ, 0x4, R13 ;  /* 0x00000004ff077819 */ /* 0x000fe2000001140d */
[----:B------:R-:W-:Y:S01]  /*1ef0*/  BSSY B0, `(.L_x_4913) ;  /* 0x0000016000007945 */ /* 0x000fe20003800000 */
[----:B------:R-:W-:Y:S01]  /*1f00*/  LEA.HI R15, R11, R10, RZ, 0x1 ;  /* 0x0000000a0b0f7211 */ /* 0x000fe200078f08ff */
[C---:B------:R-:W-:Y:S01]  /*1f10*/  IMAD.SHL.U32 R121, R76.reuse, 0x20, RZ ;  /* 0x000000204c797824 */ /* 0x040fe200078e00ff */
[----:B------:R-:W-:Y:S02]  /*1f20*/  ISETP.GE.AND P6, PT, R19, R0, PT ;  /* 0x000000001300720c */ /* 0x000fe40003fc6270 */
[----:B------:R-:W-:Y:S02]  /*1f30*/  SHF.L.U64.HI R120, R76, 0x5, R77 ;  /* 0x000000054c787819 */ /* 0x000fe4000001024d */
[----:B------:R-:W-:Y:S02]  /*1f40*/  LOP3.LUT R11, R11, 0xfffffff8, RZ, 0xc0, !PT ;  /* 0xfffffff80b0b7812 */ /* 0x000fe400078ec0ff */
[----:B------:R-:W-:-:S02]  /*1f50*/  LEA.HI R3, R7, R7, RZ, 0x1 ;  /* 0x0000000707037211 */ /* 0x000fc400078f08ff */
[----:B------:R-:W-:Y:S01]  /*1f60*/  LOP3.LUT R15, R15, 0xfffffffe, RZ, 0xc0, !PT ;  /* 0xfffffffe0f0f7812 */ /* 0x000fe200078ec0ff */
        /* <DEDUP_REMOVED lines=14> */
.L_x_4914:
[----:B------:R-:W-:Y:S05]  /*2050*/  BSYNC B0 ;  /* 0x0000000000007941 */ /* 0x000fea0003800000 */
.L_x_4913:
[----:B------:R-:W-:Y:S01]  /*2060*/  IMAD.IADD R11, R6, 0x1, -R11 ;  /* 0x00000001060b7824 */ /* 0x000fe200078e0a0b */
[----:B------:R-:W-:Y:S01]  /*2070*/  LOP3.LUT R12, R3, 0xfffffffe, RZ, 0xc0, !PT ;  /* 0xfffffffe030c7812 */ /* 0x000fe200078ec0ff */
[----:B------:R-:W-:Y:S01]  /*2080*/  BSSY B0, `(.L_x_4915) ;  /* 0x0000017000007945 */ /* 0x000fe20003800000 */
[----:B------:R-:W-:Y:S02]  /*2090*/  LOP3.LUT R13, R13, 0xfffffff0, RZ, 0xc0, !PT ;  /* 0xfffffff00d0d7812 */ /* 0x000fe400078ec0ff */
[----:B------:R-:W-:Y:S02]  /*20a0*/  LEA.HI R3, R11, R11, RZ, 0x1 ;  /* 0x0000000b0b037211 */ /* 0x000fe400078f08ff */
[----:B------:R-:W-:Y:S01]  /*20b0*/  ISETP.GE.AND P2, PT, R19, R0, PT ;  /* 0x000000001300720c */ /* 0x000fe20003f46270 */
[----:B------:R-:W-:Y:S01]  /*20c0*/  IMAD.IADD R0, R10, 0x1, -R15 ;  /* 0x000000010a007824 */ /* 0x000fe200078e0a0f */
[----:B------:R-:W-:Y:S01]  /*20d0*/  LOP3.LUT R24, R3, 0xfffffffe, RZ, 0xc0, !PT ;  /* 0xfffffffe03187812 */ /* 0x000fe200078ec0ff */
[----:B------:R-:W-:Y:S01]  /*20e0*/  IMAD.IADD R10, R7, 0x1, -R12 ;  /* 0x00000001070a7824 */ /* 0x000fe200078e0a0c */
[----:B------:R-:W-:Y:S01]  /*20f0*/  SHF.R.S32.HI R12, RZ, 0x1f, R127 ;  /* 0x0000001fff0c7819 */ /* 0x000fe2000001147f */
[----:B------:R-:W-:Y:S01]  /*2100*/  IMAD.IADD R18, R6, 0x1, -R13 ;  /* 0x0000000106127824 */ /* 0x000fe200078e0a0d */
        /* <DEDUP_REMOVED lines=14> */
.L_x_4916:
[----:B------:R-:W-:Y:S05]  /*21f0*/  BSYNC B0 ;  /* 0x0000000000007941 */ /* 0x000fea0003800000 */
.L_x_4915:
        /* <DEDUP_REMOVED lines=16> */
.L_x_4918:
[----:B------:R-:W-:Y:S05]  /*2300*/  BSYNC B0 ;  /* 0x0000000000007941 */ /* 0x000fea0003800000 */
.L_x_4917:
[----:B------:R-:W0:Y:S01]  /*2310*/  LDGDEPBAR ;  /* 0x00000000000079af */ /* 0x000e220000000000 */
[----:B------:R-:W-:Y:S01]  /*2320*/  ULDC.64 UR6, c[0x0][0x3d0] ;  /* 0x0000f40000067ab9 */ /* 0x000fe20000000a00 */
[----:B------:R-:W-:Y:S01]  /*2330*/  SHF.R.S32.HI R3, RZ, 0x1, R3 ;  /* 0x00000001ff037819 */ /* 0x000fe20000011403 */
[----:B------:R-:W-:Y:S01]  /*2340*/  IMAD R12, R12, UR6, RZ ;  /* 0x000000060c0c7c24 */ /* 0x000fe2000f8e02ff */
[----:B------:R-:W-:Y:S01]  /*2350*/  LEA.HI R95, R18, R18, RZ, 0x1 ;  /* 0x00000012125f7211 */ /* 0x000fe200078f08ff */
[----:B------:R-:W-:Y:S01]  /*2360*/  IMAD.WIDE.U32 R22, R127, UR6, R22 ;  /* 0x000000067f167c25 */ /* 0x000fe2000f8e0016 */
[----:B------:R-:W2:Y:S01]  /*2370*/  LDC.64 R78, c[0x0][0x250] ;  /* 0x00009400ff4e7b82 */ /* 0x000ea20000000a00 */
[----:B------:R-:W-:Y:S01]  /*2380*/  SHF.R.S32.HI R7, RZ, 0x1f, R18 ;  /* 0x0000001fff077819 */ /* 0x000fe20000011412 */
[----:B------:R-:W-:Y:S01]  /*2390*/  ULDC UR5, c[0x0][0x2e8] ;  /* 0x0000ba0000057ab9 */ /* 0x000fe20000000800 */
[----:B------:R-:W-:Y:S01]  /*23a0*/  IMAD.SHL.U32 R13, R3, 0x40, RZ ;  /* 0x00000040030d7824 */ /* 0x000fe200078e00ff */
[----:B-1----:R-:W-:Y:S01]  /*23b0*/  LEA R20, P0, R22, R8, 0x2 ;  /* 0x0000000816147211 */ /* 0x002fe200078010ff */
[----:B------:R-:W-:Y:S01]  /*23c0*/  IMAD R19, R127, UR7, R12 ;  /* 0x000000077f137c24 */ /* 0x000fe2000f8e020c */
[----:B------:R-:W-:Y:S01]  /*23d0*/  SHF.R.S32.HI R15, RZ, 0x1, R95 ;  /* 0x00000001ff0f7819 */ /* 0x000fe2000001145f */
[----:B------:R-:W-:Y:S01]  /*23e0*/  IMAD.SHL.U32 R0, R0, 0x8, RZ ;  /* 0x0000000800007824 */ /* 0x000fe200078e00ff */
[----:B------:R-:W-:Y:S01]  /*23f0*/  LOP3.LUT R13, R13, 0xc0, RZ, 0xc0, !PT ;  /* 0x000000c00d0d7812 */ /* 0x000fe200078ec0ff */
[----:B------:R-:W-:Y:S01]  /*2400*/  IMAD.IADD R8, R23, 0x1, R19 ;  /* 0x0000000117087824 */ /* 0x000fe200078e0213 */
[----:B------:R-:W-:Y:S01]  /*2410*/  SHF.R.S32.HI R12, RZ, 0x1f, R95 ;  /* 0x0000001fff0c7819 */ /* 0x000fe2000001145f */
[----:B------:R-:W-:Y:S01]  /*2420*/  IMAD.IADD R11, R11, 0x1, -R24 ;  /* 0x000000010b0b7824 */ /* 0x000fe200078e0a18 */
[----:B------:R-:W-:Y:S01]  /*2430*/  LOP3.LUT R0, R13, 0x8, R0, 0xf8, !PT ;  /* 0x000000080d007812 */ /* 0x000fe200078ef800 */
[----:B------:R-:W-:Y:S01]  /*2440*/  IMAD.IADD R17, R17, 0x1, R14 ;  /* 0x0000000111117824 */ /* 0x000fe200078e020e */
[----:B------:R-:W-:Y:S01]  /*2450*/  SHF.R.U32.HI R13, RZ, 0x3, R13 ;  /* 0x00000003ff0d7819 */ /* 0x000fe2000001160d */
[----:B------:R-:W-:Y:S01]  /*2460*/  ULDC.64 UR6, c[0x0][0x220] ;  /* 0x0000880000067ab9 */ /* 0x000fe20000000a00 */
[----:B------:R-:W-:-:S02]  /*2470*/  LEA.HI.X R21, R22, R9, R8, 0x2, P0 ;  /* 0x0000000916157211 */ /* 0x000fc400000f1408 */
[----:B------:R-:W-:Y:S01]  /*2480*/  LOP3.LUT R13, R0, R13, RZ, 0x3c, !PT ;  /* 0x0000000d000d7212 */ /* 0x000fe200078e3cff */
[----:B------:R-:W-:-:S04]  /*2490*/  DEPBAR.LE SB0, 0x0 ;  /* 0x000080000000791a */ /* 0x000fc80000000000 */
[----:B------:R1:W5:Y:S01]  /*24a0*/  LDG.E R0, desc[UR12][R20.64] ;  /* 0x0000000c14007981 */ /* 0x000362000c1e1900 */
[----:B------:R-:W-:Y:S02]  /*24b0*/  LEA.HI R12, R12, R15, RZ, 0x2 ;  /* 0x0000000f0c0c7211 */ /* 0x000fe400078f10ff */
[----:B------:R-:W-:Y:S01]  /*24c0*/  LEA.HI R7, R7, R18, RZ, 0x3 ;  /* 0x0000001207077211 */ /* 0x000fe200078f18ff */
[----:B------:R-:W-:Y:S01]  /*24d0*/  BAR.SYNC.DEFER_BLOCKING 0x0 ;  /* 0x0000000000007b1d */ /* 0x000fe20000010000 */
[----:B------:R-:W-:Y:S02]  /*24e0*/  LOP3.LUT R12, R12, 0xfffffffc, RZ, 0xc0, !PT ;  /* 0xfffffffc0c0c7812 */ /* 0x000fe400078ec0ff */
[----:B------:R-:W-:-:S03]  /*24f0*/  LOP3.LUT R95, R95, 0x7fffffe, RZ, 0xc0, !PT ;  /* 0x07fffffe5f5f7812 */ /* 0x000fc600078ec0ff */
[----:B------:R-:W-:Y:S02]  /*2500*/  IMAD.IADD R8, R15, 0x1, -R12 ;  /* 0x000000010f087824 */ /* 0x000fe400078e0a0c */
[----:B------:R-:W-:Y:S02]  /*2510*/  IMAD.SHL.U32 R7, R7, 0x20, RZ ;  /* 0x0000002007077824 */ /* 0x000fe400078e00ff */
[----:B------:R-:W-:Y:S02]  /*2520*/  IMAD.SHL.U32 R9, R8, 0x40, RZ ;  /* 0x0000004008097824 */ /* 0x000fe400078e00ff */
[C---:B------:R-:W-:Y:S01]  /*2530*/  IMAD R92, R10.reuse, 0x8, R11 ;  /* 0x000000080a5c7824 */ /* 0x040fe200078e020b */
[----:B------:R-:W-:Y:S01]  /*2540*/  LOP3.LUT R88, R7, 0xffffff00, RZ, 0xc0, !PT ;  /* 0xffffff0007587812 */ /* 0x000fe200078ec0ff */
[----:B------:R-:W-:Y:S01]  /*2550*/  IMAD.SHL.U32 R10, R10, 0x8, RZ ;  /* 0x000000080a0a7824 */ /* 0x000fe200078e00ff */
[----:B------:R-:W-:Y:S01]  /*2560*/  LOP3.LUT R9, R9, 0xc0, RZ, 0xc0, !PT ;  /* 0x000000c009097812 */ /* 0x000fe200078ec0ff */
[----:B--2---:R-:W-:-:S02]  /*2570*/  IMAD R5, R5, R78, RZ ;  /* 0x0000004e05057224 */ /* 0x004fc400078e02ff */
[----:B------:R-:W-:Y:S01]  /*2580*/  IMAD.IADD R95, R18, 0x1, -R95 ;  /* 0x00000001125f7824 */ /* 0x000fe200078e0a5f */
[----:B------:R1:W-:Y:S04]  /*2590*/  @P5 STS [R124+0x3000], RZ ;  /* 0x003000ff7c005388 */ /* 0x0003e80000000800 */
[----:B------:R1:W-:Y:S04]  /*25a0*/  @P5 STS [R124+0x3004], RZ ;  /* 0x003004ff7c005388 */ /* 0x0003e80000000800 */
[----:B------:R1:W-:Y:S01]  /*25b0*/  @P5 STS.64 [R124+0x3008], RZ ;  /* 0x003008ff7c005388 */ /* 0x0003e20000000a00 */
[----:B------:R-:W-:Y:S01]  /*25c0*/  LOP3.LUT R7, R9, 0x8, R10, 0xf8, !PT ;  /* 0x0000000809077812 */ /* 0x000fe200078ef80a */
[----:B------:R-:W-:Y:S01]  /*25d0*/  IMAD R10, R99, 0x200, R88 ;  /* 0x00000200630a7824 */ /* 0x000fe200078e0258 */
[----:B------:R-:W-:Y:S01]  /*25e0*/  SHF.R.U32.HI R12, RZ, 0x3, R9 ;  /* 0x00000003ff0c7819 */ /* 0x000fe20000011609 */
[----:B------:R-:W-:-:S02]  /*25f0*/  IMAD R131, R138, R79, R5 ;  /* 0x0000004f8a837224 */ /* 0x000fc400078e0205 */
[----:B------:R-:W-:Y:S01]  /*2600*/  IMAD.WIDE.U32 R138, R138, R78, R16 ;  /* 0x0000004e8a8a7225 */ /* 0x000fe200078e0010 */
[----:B------:R-:W-:-:S03]  /*2610*/  LOP3.LUT R7, R7, R12, RZ, 0x3c, !PT ;  /* 0x0000000c07077212 */ /* 0x000fc600078e3cff */
[----:B------:R-:W-:Y:S01]  /*2620*/  IMAD R10, R95, 0x20, R10 ;  /* 0x000000205f0a7824 */ /* 0x000fe200078e020a */
[----:B------:R-:W-:Y:S01]  /*2630*/  LEA R136, P0, R138, UR6, 0x1 ;  /* 0x000000068a887c11 */ /* 0x000fe2000f8008ff */
[----:B------:R-:W-:Y:S02]  /*2640*/  IMAD.U32 R92, R92, 0x20, R13 ;  /* 0x000000205c5c7824 */ /* 0x000fe400078e000d */
[----:B------:R-:W-:Y:S02]  /*2650*/  IMAD.IADD R131, R139, 0x1, R131 ;  /* 0x000000018b837824 */ /* 0x000fe400078e0283 */
[----:B------:R-:W-:Y:S01]  /*2660*/  IMAD.IADD R94, R7, 0x1, R10 ;  /* 0x00000001075e7824 */ /* 0x000fe200078e020a */
[----:B------:R-:W2:Y:S01]  /*2670*/  MUFU.RCP R5, UR5 ;  /* 0x0000000500057d08 */ /* 0x000ea20008001000 */
[----:B------:R-:W-:Y:S01]  /*2680*/  BSSY B0, `(.L_x_4919) ;  /* 0x0000011000007945 */ /* 0x000fe20003800000 */
[C---:B------:R-:W-:Y:S01]  /*2690*/  SHF.L.U64.HI R122, R78.reuse, 0x5, R79 ;  /* 0x000000054e7a7819 */ /* 0x040fe2000001024f */
[----:B------:R-:W-:Y:S01]  /*26a0*/  IMAD.SHL.U32 R123, R78, 0x20, RZ ;  /* 0x000000204e7b7824 */ /* 0x000fe200078e00ff */
[----:B------:R-:W-:-:S02]  /*26b0*/  LEA R92, R92, UR4, 0x1 ;  /* 0x000000045c5c7c11 */ /* 0x000fc4000f8e08ff */
[----:B------:R-:W-:Y:S02]  /*26c0*/  LEA.HI.X R137, R138, UR7, R131, 0x1, P0 ;  /* 0x000000078a897c11 */ /* 0x000fe400080f0c83 */
[----:B------:R-:W-:Y:S01]  /*26d0*/  LEA R94, R94, UR4, 0x1 ;  /* 0x000000045e5e7c11 */ /* 0x000fe2000f8e08ff */
[----:B-1----:R-:W-:Y:S06]  /*26e0*/  @P5 BRA `(.L_x_4920) ;  /* 0x0000000000285947 */ /* 0x002fec0003800000 */
        /* <DEDUP_REMOVED lines=10> */
.L_x_4920:
[----:B------:R-:W-:Y:S05]  /*2790*/  BSYNC B0 ;  /* 0x0000000000007941 */ /* 0x000fea0003800000 */
.L_x_4919:
        /* <DEDUP_REMOVED lines=13> */
.L_x_4922:
[----:B------:R-:W-:Y:S05]  /*2870*/  BSYNC B0 ;  /* 0x0000000000007941 */ /* 0x000fea0003800000 */
.L_x_4921:
        /* <DEDUP_REMOVED lines=13> */
.L_x_4924:
[----:B------:R-:W-:Y:S05]  /*2950*/  BSYNC B0 ;  /* 0x0000000000007941 */ /* 0x000fea0003800000 */
.L_x_4923:
        /* <DEDUP_REMOVED lines=14> */
.L_x_4926:
[----:B------:R-:W-:Y:S05]  /*2a40*/  BSYNC B0 ;  /* 0x0000000000007941 */ /* 0x000fea0003800000 */
.L_x_4925:
[----:B------:R-:W-:Y:S01]  /*2a50*/  LDSM.16.M88.4 R68, [R94] ;  /* 0x000000005e44783b */ /* 0x000fe20000000200 */
[----:B------:R-:W-:Y:S01]  /*2a60*/  LOP3.LUT P0, RZ, R3, 0x2, RZ, 0xc0, !PT ;  /* 0x0000000203ff7812 */ /* 0x000fe2000780c0ff */
[----:B------:R-:W-:Y:S01]  /*2a70*/  IMAD.MOV.U32 R3, RZ, RZ, 0x10 ;  /* 0x00000010ff037424 */ /* 0x000fe200078e00ff */
[----:B------:R-:W-:Y:S01]  /*2a80*/  LOP3.LUT P2, RZ, R8, 0x2, RZ, 0xc0, !PT ;  /* 0x0000000208ff7812 */ /* 0x000fe2000784c0ff */
[----:B------:R-:W2:Y:S01]  /*2a90*/  LDSM.16.M88.4 R80, [R92+0x1400] ;  /* 0x001400005c50783b */ /* 0x000ea20000000200 */
[C---:B------:R-:W-:Y:S01]  /*2aa0*/  VIADD R8, R92.reuse, 0x1000 ;  /* 0x000010005c087836 */ /* 0x040fe20000000000 */
[----:B------:R-:W-:Y:S01]  /*2ab0*/  ULDC UR10, c[0x0][0x39c] ;  /* 0x0000e700000a7ab9 */ /* 0x000fe20000000800 */
[----:B------:R-:W-:Y:S01]  /*2ac0*/  SEL R3, R3, 0xfffffff0, !P2 ;  /* 0xfffffff003037807 */ /* 0x000fe20005000000 */
[----:B------:R-:W3:Y:S01]  /*2ad0*/  LDSM.16.M88.4 R24, [R92+0x1000] ;  /* 0x001000005c18783b */ /* 0x000ee20000000200 */
[----:B------:R-:W-:Y:S02]  /*2ae0*/  VIADD R91, R92, 0x1020 ;  /* 0x000010205c5b7836 */ /* 0x000fe40000000000 */
[----:B------:R-:W-:Y:S01]  /*2af0*/  IMAD R99, R99, 0x10, R109 ;  /* 0x0000001063637824 */ /* 0x000fe200078e026d */
[----:B------:R-:W-:Y:S01]  /*2b00*/  LDSM.16.M88.4 R52, [R92+0x1800] ;  /* 0x001800005c34783b */ /* 0x000fe20000000200 */
[----:B------:R-:W-:-:S02]  /*2b10*/  IMAD R93, R3, 0x2, R94 ;  /* 0x00000002035d7824 */ /* 0x000fc400078e025e */
[----:B------:R-:W-:Y:S01]  /*2b20*/  @P0 VIADD R91, R8, 0xffffffe0 ;  /* 0xffffffe0085b0836 */ /* 0x000fe20000000000 */
[----:B------:R-:W-:Y:S01]  /*2b30*/  LDSM.16.M88.4 R44, [R92+0x1c00] ;  /* 0x001c00005c2c783b */ /* 0x000fe20000000200 */
[----:B------:R-:W-:Y:S02]  /*2b40*/  IMAD R126, R95, 0x20, R88 ;  /* 0x000000205f7e7824 */ /* 0x000fe400078e0258 */
[----:B------:R-:W-:Y:S01]  /*2b50*/  VIADD R88, R91, 0xc00 ;  /* 0x00000c005b587836 */ /* 0x000fe20000000000 */
[----:B-1----:R-:W-:Y:S01]  /*2b60*/  LDSM.16.M88.4 R8, [R93] ;  /* 0x000000005d08783b */ /* 0x002fe20000000200 */
[----:B------:R-:W-:-:S03]  /*2b70*/  IMAD.IADD R126, R7, 0x1, R126 ;  /* 0x00000001077e7824 */ /* 0x000fc600078e027e */
[----:B------:R-:W1:Y:S04]  /*2b80*/  LDSM.16.M88.4 R20, [R91+0x400] ;  /* 0x000400005b14783b */ /* 0x000e680000000200 */
[----:B------:R-:W4:Y:S04]  /*2b90*/  LDSM.16.M88.4 R12, [R91] ;  /* 0x000000005b0c783b */ /* 0x000f280000000200 */
[----:B------:R-:W-:Y:S04]  /*2ba0*/  LDSM.16.M88.4 R84, [R91+0x800] ;  /* 0x000800005b54783b */ /* 0x000fe80000000200 */
[----:B------:R-:W4:Y:S04]  /*2bb0*/  LDSM.16.M88.4 R36, [R92+0x2000] ;  /* 0x002000005c24783b */ /* 0x000f280000000200 */
[----:B------:R-:W4:Y:S01]  /*2bc0*/  LDSM.16.M88.4 R28, [R92+0x2400] ;  /* 0x002400005c1c783b */ /* 0x000f220000000200 */
[C---:B--2---:R-:W-:Y:S03]  /*2bd0*/  HMMA.16816.F32 R16, R68.reuse, R80, RZ ;  /* 0x000000504410723c */ /* 0x044fe600000018ff */
[----:B------:R-:W-:Y:S04]  /*2be0*/  LDSM.16.M88.4 R72, [R92+0x2c00] ;  /* 0x002c00005c48783b */ /* 0x000fe80000000200 */
[----:B------:R-:W2:Y:S01]  /*2bf0*/  LDSM.16.M88.4 R64, [R91+0xc00] ;  /* 0x000c00005b40783b */ /* 0x000ea20000000200 */
[C---:B------:R-:W-:Y:S03]  /*2c00*/  HMMA.16816.F32 R80, R68.reuse, R82, RZ ;  /* 0x000000524450723c */ /* 0x040fe600000018ff */
[----:B------:R-:W-:Y:S03]  /*2c10*/  LDSM.16.M88.4 R60, [R91+0x1000] ;  /* 0x001000005b3c783b */ /* 0x000fe60000000200 */
[C---:B---3--:R-:W-:Y:S01]  /*2c20*/  HMMA.16816.F32 R104, R68.reuse, R24, RZ ;  /* 0x000000184468723c */ /* 0x048fe200000018ff */
[----:B------:R-:W-:Y:S04]  /*2c30*/  LDSM.16.M88.4 R56, [R91+0x1400] ;  /* 0x001400005b38783b */ /* 0x000fe80000000200 */
[----:B------:R-:W0:Y:S01]  /*2c40*/  LDGDEPBAR ;  /* 0x00000000000079af */ /* 0x000e220000000000 */
[----:B------:R-:W-:Y:S06]  /*2c50*/  HMMA.16816.F32 R24, R68, R26, RZ ;  /* 0x0000001a4418723c */ /* 0x000fec00000018ff */
[C---:B-1----:R-:W-:Y:S06]  /*2c60*/  HMMA.16816.F32 R16, R8.reuse, R20, R16 ;  /* 0x000000140810723c */ /* 0x042fec0000001810 */
[C---:B------:R-:W-:Y:S01]  /*2c70*/  HMMA.16816.F32 R80, R8.reuse, R22, R80 ;  /* 0x000000160850723c */ /* 0x040fe20000001850 */
[----:B------:R-:W1:Y:S05]  /*2c80*/  LDSM.16.M88.4 R20, [R92+0x2800] ;  /* 0x002800005c14783b */ /* 0x000e6a0000000200 */
[C---:B----4-:R-:W-:Y:S06]  /*2c90*/  HMMA.16816.F32 R104, R8.reuse, R12, R104 ;  /* 0x0000000c0868723c */ /* 0x050fec0000001868 */
[----:B------:R-:W-:Y:S06]  /*2ca0*/  HMMA.16816.F32 R24, R8, R14, R24 ;  /* 0x0000000e0818723c */ /* 0x000fec0000001818 */
        /* <DEDUP_REMOVED lines=21> */
[----:B------:R-:W-:Y:S01]  /*2e00*/  MUFU.TANH R111, R24 ;  /* 0x00000018006f7308 */ /* 0x000fe20000002400 */
[----:B------:R-:W-:Y:S06]  /*2e10*/  HMMA.16816.F32 R40, R68, R36, RZ ;  /* 0x000000244428723c */ /* 0x000fec00000018ff */
[----:B------:R-:W-:Y:S01]  /*2e20*/  HMMA.16816.F32 R12, R8, R84, R12 ;  /* 0x00000054080c723c */ /* 0x000fe2000000180c */
[----:B------:R-:W-:Y:S05]  /*2e30*/  MUFU.TANH R85, R25 ;  /* 0x0000001900557308 */ /* 0x000fea0000002400 */
[----:B------:R-:W-:Y:S01]  /*2e40*/  HMMA.16816.F32 R32, R68, R28, RZ ;  /* 0x0000001c4420723c */ /* 0x000fe200000018ff */
[----:B------:R-:W-:-:S02]  /*2e50*/  VIADD R84, R91, 0x1c00 ;  /* 0x00001c005b547836 */ /* 0x000fc40000000000 */
[----:B------:R-:W-:Y:S03]  /*2e60*/  MUFU.TANH R113, R26 ;  /* 0x0000001a00717308 */ /* 0x000fe60000002400 */
[C---:B------:R-:W-:Y:S05]  /*2e70*/  HMMA.16816.F32 R52, R68.reuse, R54, RZ ;  /* 0x000000364434723c */ /* 0x040fea00000018ff */
[----:B------:R1:W-:Y:S01]  /*2e80*/  MUFU.TANH R115, R27 ;  /* 0x0000001b00737308 */ /* 0x0003e20000002400 */
[C---:B------:R-:W-:Y:S06]  /*2e90*/  HMMA.16816.F32 R36, R68.reuse, R38, RZ ;  /* 0x000000264424723c */ /* 0x040fec00000018ff */
[----:B------:R-:W-:Y:S01]  /*2ea0*/  HMMA.16816.F32 R28, R68, R30, RZ ;  /* 0x0000001e441c723c */ /* 0x000fe200000018ff */
[----:B------:R3:W-:Y:S01]  /*2eb0*/  MUFU.TANH R133, R18 ;  /* 0x0000001200857308 */ /* 0x0007e20000002400 */
[----:B------:R-:W-:Y:S01]  /*2ec0*/  FMUL.FTZ R12, R12, UR10 ;  /* 0x0000000a0c0c7c20 */ /* 0x000fe20008410000 */
[----:B------:R-:W-:Y:S01]  /*2ed0*/  FMUL.FTZ R14, R14, UR10 ;  /* 0x0000000a0e0e7c20 */ /* 0x000fe20008410000 */
[----:B------:R-:W-:Y:S01]  /*2ee0*/  FMUL.FTZ R13, R13, UR10 ;  /* 0x0000000a0d0d7c20 */ /* 0x000fe20008410000 */
[----:B------:R-:W-:Y:S01]  /*2ef0*/  FMUL.FTZ R15, R15, UR10 ;  /* 0x0000000a0f0f7c20 */ /* 0x000fe20008410000 */
[----:B--2---:R-:W-:Y:S03]  /*2f00*/  HMMA.16816.F32 R48, R8, R64, R48 ;  /* 0x000000400830723c */ /* 0x004fe60000001830 */
[----:B------:R-:W-:Y:S03]  /*2f10*/  MUFU.TANH R143, R82 ;  /* 0x00000052008f7308 */ /* 0x000fe60000002400 */
[C---:B-1----:R-:W-:Y:S05]  /*2f20*/  HMMA.16816.F32 R24, R68.reuse, R20, RZ ;  /* 0x000000144418723c */ /* 0x042fea00000018ff */
[----:B------:R-:W-:Y:S01]  /*2f30*/  MUFU.TANH R105, R105 ;  /* 0x0000006900697308 */ /* 0x000fe20000002400 */
[C---:B------:R-:W-:Y:S06]  /*2f40*/  HMMA.16816.F32 R20, R68.reuse, R22, RZ ;  /* 0x000000164414723c */ /* 0x040fec00000018ff */
[C---:B---3--:R-:W-:Y:S01]  /*2f50*/  HMMA.16816.F32 R16, R68.reuse, R72, RZ ;  /* 0x000000484410723c */ /* 0x048fe200000018ff */
[----:B------:R-:W-:Y:S05]  /*2f60*/  MUFU.TANH R107, R107 ;  /* 0x0000006b006b7308 */ /* 0x000fea0000002400 */
[----:B------:R-:W-:Y:S01]  /*2f70*/  HMMA.16816.F32 R68, R68, R74, RZ ;  /* 0x0000004a4444723c */ /* 0x000fe200000018ff */
[----:B------:R-:W1:Y:S01]  /*2f80*/  LDSM.16.M88.4 R72, [R91+0x1800] ;  /* 0x001800005b48783b */ /* 0x000e620000000200 */
[----:B------:R-:W-:Y:S01]  /*2f90*/  FMUL.FTZ R49, R49, UR10 ;  /* 0x0000000a31317c20 */ /* 0x000fe20008410000 */
[----:B------:R-:W-:Y:S03]  /*2fa0*/  MUFU.TANH R81, R81 ;  /* 0x0000005100517308 */ /* 0x000fe60000002400 */
[----:B------:R-:W-:Y:S01]  /*2fb0*/  HMMA.16816.F32 R44, R8, R66, R44 ;  /* 0x00000042082c723c */ /* 0x000fe2000000182c */
[----:B------:R-:W2:Y:S01]  /*2fc0*/  LDSM.16.M88.4 R64, [R91+0x1c00] ;  /* 0x001c00005b40783b */ /* 0x000ea20000000200 */
[----:B------:R-:W-:-:S04]  /*2fd0*/  DEPBAR.LE SB0, 0x0 ;  /* 0x000080000000791a */ /* 0x000fc80000000000 */
[C---:B------:R-:W-:Y:S01]  /*2fe0*/  HMMA.16816.F32 R52, R8.reuse, R86, R52 ;  /* 0x000000560834723c */ /* 0x040fe20000001834 */
[----:B------:R3:W-:Y:S05]  /*2ff0*/  MUFU.TANH R87, R12 ;  /* 0x0000000c00577308 */ /* 0x0007ea0000002400 */
[C---:B------:R-:W-:Y:S01]  /*3000*/  HMMA.16816.F32 R36, R8.reuse, R62, R36 ;  /* 0x0000003e0824723c */ /* 0x040fe20000001824 */
[----:B------:R-:W-:Y:S02]  /*3010*/  VIADD R86, R91, 0x1400 ;  /* 0x000014005b567836 */ /* 0x000fe40000000000 */
[----:B------:R-:W-:Y:S03]  /*3020*/  MUFU.TANH R49, R49 ;  /* 0x0000003100317308 */ /* 0x000fe60000002400 */
[----:B------:R-:W-:Y:S01]  /*3030*/  HMMA.16816.F32 R32, R8, R56, R32 ;  /* 0x000000380820723c */ /* 0x000fe20000001820 */
[----:B------:R-:W-:Y:S01]  /*3040*/  LOP3.LUT R63, R96, 0xffffffe0, RZ, 0xc0, !PT ;  /* 0xffffffe0603f7812 */ /* 0x000fe200078ec0ff */
[----:B-----5:R-:W-:Y:S01]  /*3050*/  FMUL.FTZ R96, R0, R5 ;  /* 0x0000000500607220 */ /* 0x020fe20000410000 */
[----:B------:R-:W-:-:S02]  /*3060*/  IMAD.SHL.U32 R0, R6, 0x2, RZ ;  /* 0x0000000206007824 */ /* 0x000fc400078e00ff */
[----:B------:R-:W-:Y:S01]  /*3070*/  MUFU.TANH R83, R83 ;  /* 0x0000005300537308 */ /* 0x000fe20000002400 */
[----:B---3--:R-:W-:Y:S01]  /*3080*/  IMAD.IADD R12, R6, 0x1, -R63 ;  /* 0x00000001060c7824 */ /* 0x008fe200078e0a3f */
[C---:B------:R-:W-:Y:S01]  /*3090*/  HMMA.16816.F32 R28, R8.reuse, R58, R28 ;  /* 0x0000003a081c723c */ /* 0x040fe2000000181c */
[----:B------:R-:W-:Y:S01]  /*30a0*/  FMUL.FTZ R56, R44, UR10 ;  /* 0x0000000a2c387c20 */ /* 0x000fe20008410000 */
[----:B------:R-:W-:Y:S01]  /*30b0*/  FMUL.FTZ R63, R50, UR10 ;  /* 0x0000000a323f7c20 */ /* 0x000fe20008410000 */
[----:B------:R-:W-:Y:S01]  /*30c0*/  FMUL.FTZ R46, R46, UR10 ;  /* 0x0000000a2e2e7c20 */ /* 0x000fe20008410000 */
[----:B------:R-:W-:Y:S01]  /*30d0*/  SHF.R.S32.HI R57, RZ, 0x1f, R12 ;  /* 0x0000001fff397819 */ /* 0x000fe2000001140c */
[----:B------:R-:W-:Y:S01]  /*30e0*/  FMUL.FTZ R53, R53, UR10 ;  /* 0x0000000a35357c20 */ /* 0x000fe20008410000 */
[C---:B------:R-:W-:Y:S01]  /*30f0*/  HMMA.16816.F32 R40, R8.reuse, R60, R40 ;  /* 0x0000003c0828723c */ /* 0x040fe20000001828 */
[----:B------:R-:W-:Y:S01]  /*3100*/  FMUL.FTZ R55, R55, UR10 ;  /* 0x0000000a37377c20 */ /* 0x000fe20008410000 */
[----:B------:R-:W-:Y:S01]  /*3110*/  LEA.HI R12, R57, R12, RZ, 0x2 ;  /* 0x0000000c390c7211 */ /* 0x000fe200078f10ff */
[----:B------:R3:W-:Y:S01]  /*3120*/  MUFU.TANH R61, R14 ;  /* 0x0000000e003d7308 */ /* 0x0007e20000002400 */
[----:B------:R-:W-:Y:S01]  /*3130*/  FMUL.FTZ R52, R52, UR10 ;  /* 0x0000000a34347c20 */ /* 0x000fe20008410000 */
[----:B------:R-:W-:Y:S01]  /*3140*/  FMUL.FTZ R54, R54, UR10 ;  /* 0x0000000a36367c20 */ /* 0x000fe20008410000 */
[----:B-1----:R-:W-:Y:S01]  /*3150*/  HMMA.16816.F32 R24, R8, R72, R24 ;  /* 0x000000480818723c */ /* 0x002fe20000001818 */
[----:B------:R-:W-:Y:S01]  /*3160*/  SHF.R.S32.HI R12, RZ, 0x2, R12 ;  /* 0x00000002ff0c7819 */ /* 0x000fe2000001140c */
[----:B------:R-:W-:-:S03]  /*3170*/  FMUL.FTZ R50, R38, UR10 ;  /* 0x0000000a26327c20 */ /* 0x000fc60008410000 */
[----:B------:R-:W-:Y:S01]  /*3180*/  IADD3 R12, R99, 0x1, R12 ;  /* 0x00000001630c7810 */ /* 0x000fe20007ffe00c */
[C---:B------:R-:W-:Y:S01]  /*3190*/  HMMA.16816.F32 R20, R8.reuse, R74, R20 ;  /* 0x0000004a0814723c */ /* 0x040fe20000001814 */
[----:B------:R-:W-:Y:S01]  /*31a0*/  LOP3.LUT R99, R0, 0x6, RZ, 0xc0, !PT ;  /* 0x0000000600637812 */ /* 0x000fe200078ec0ff */
[----:B------:R-:W-:Y:S01]  /*31b0*/  MUFU.TANH R53, R53 ;  /* 0x0000003500357308 */ /* 0x000fe20000002400 */
[----:B------:R-:W-:Y:S01]  /*31c0*/  IADD3 R59, R89, R12, -R90 ;  /* 0x0000000c593b7210 */ /* 0x000fe20007ffe85a */
[----:B------:R-:W-:Y:S01]  /*31d0*/  FMUL.FTZ R12, R51, UR10 ;  /* 0x0000000a330c7c20 */ /* 0x000fe20008410000 */
[----:B------:R-:W-:Y:S01]  /*31e0*/  FMUL.FTZ R51, R36, UR10 ;  /* 0x0000000a24337c20 */ /* 0x000fe20008410000 */
[C---:B--2---:R-:W-:Y:S01]  /*31f0*/  HMMA.16816.F32 R16, R8.reuse, R64, R16 ;  /* 0x000000400810723c */ /* 0x044fe20000001810 */
[----:B------:R-:W-:Y:S02]  /*3200*/  IMAD.IADD R5, R4, 0x1, R99 ;  /* 0x0000000104057824 */ /* 0x000fe400078e0263 */
[----:B------:R-:W-:Y:S01]  /*3210*/  FMUL.FTZ R44, R34, UR10 ;  /* 0x0000000a222c7c20 */ /* 0x000fe20008410000 */
[----:B------:R-:W-:Y:S01]  /*3220*/  IMAD.IADD R2, R59, 0x1, R2 ;  /* 0x000000013b027824 */ /* 0x000fe200078e0202 */
[----:B------:R1:W2:Y:S01]  /*3230*/  MUFU.TANH R7, R55 ;  /* 0x0000003700077308 */ /* 0x0002a20000002400 */
[C---:B------:R-:W-:Y:S01]  /*3240*/  VIADD R75, R5.reuse, 0x21 ;  /* 0x00000021054b7836 */ /* 0x040fe20000000000 */
[----:B------:R-:W-:Y:S01]  /*3250*/  HMMA.16816.F32 R68, R8, R66, R68 ;  /* 0x000000420844723c */ /* 0x000fe20000001844 */
[----:B------:R-:W-:Y:S01]  /*3260*/  VIADD R65, R5, 0x58 ;  /* 0x0000005805417836 */ /* 0x000fe20000000000 */
[C---:B------:R-:W-:Y:S01]  /*3270*/  VIMNMX R64, R2.reuse, R89, PT ;  /* 0x0000005902407248 */ /* 0x040fe20003fe0100 */
[----:B------:R-:W-:Y:S01]  /*3280*/  FMUL.FTZ R43, R43, UR10 ;  /* 0x0000000a2b2b7c20 */ /* 0x000fe20008410000 */
[----:B------:R-:W-:Y:S01]  /*3290*/  VIADDMNMX R2, R2, 0x8, R89, PT ;  /* 0x0000000802027846 */ /* 0x000fe20003800159 */
[----:B------:R-:W-:-:S02]  /*32a0*/  VIADD R89, R5, 0x60 ;  /* 0x0000006005597836 */ /* 0x000fc40000000000 */
[----:B---3--:R-:W-:Y:S01]  /*32b0*/  FMUL.FTZ R14, R27, UR10 ;  /* 0x0000000a1b0e7c20 */ /* 0x008fe20008410000 */
[----:B------:R-:W-:Y:S01]  /*32c0*/  FMUL.FTZ R11, R48, UR10 ;  /* 0x0000000a300b7c20 */ /* 0x000fe20008410000 */
[----:B------:R-:W-:Y:S02]  /*32d0*/  VIADD R27, R5, 0x29 ;  /* 0x00000029051b7836 */ /* 0x000fe40000000000 */
[----:B------:R-:W-:Y:S01]  /*32e0*/  FMUL.FTZ R48, R32, UR10 ;  /* 0x0000000a20307c20 */ /* 0x000fe20008410000 */
[----:B------:R-:W-:Y:S01]  /*32f0*/  FMUL.FTZ R9, R29, UR10 ;  /* 0x0000000a1d097c20 */ /* 0x000fe20008410000 */
[----:B------:R3:W4:Y:S01]  /*3300*/  MUFU.TANH R57, R52 ;  /* 0x0000003400397308 */ /* 0x0007220000002400 */
[----:B------:R-:W-:Y:S01]  /*3310*/  FMUL.FTZ R32, R21, UR10 ;  /* 0x0000000a15207c20 */ /* 0x000fe20008410000 */
[----:B------:R-:W-:Y:S01]  /*3320*/  FMUL.FTZ R38, R25, UR10 ;  /* 0x0000000a19267c20 */ /* 0x000fe20008410000 */
[----:B------:R-:W-:Y:S01]  /*3330*/  FMUL.FTZ R8, R47, UR10 ;  /* 0x0000000a2f087c20 */ /* 0x000fe20008410000 */
[----:B-1----:R-:W-:Y:S01]  /*3340*/  FMUL.FTZ R55, R42, UR10 ;  /* 0x0000000a2a377c20 */ /* 0x002fe20008410000 */
[----:B------:R-:W-:-:S02]  /*3350*/  VIADD R25, R5, 0x30 ;  /* 0x0000003005197836 */ /* 0x000fc40000000000 */
[----:B------:R-:W-:Y:S01]  /*3360*/  FMUL.FTZ R47, R39, UR10 ;  /* 0x0000000a272f7c20 */ /* 0x000fe20008410000 */
[----:B------:R-:W-:Y:S01]  /*3370*/  FMUL.FTZ R42, R35, UR10 ;  /* 0x0000000a232a7c20 */ /* 0x000fe20008410000 */
[----:B------:R-:W1:Y:S01]  /*3380*/  MUFU.TANH R11, R11 ;  /* 0x0000000b000b7308 */ /* 0x000e620000002400 */
[----:B------:R-:W-:Y:S01]  /*3390*/  FMUL.FTZ R36, R26, UR10 ;  /* 0x0000000a1a247c20 */ /* 0x000fe20008410000 */
[----:B------:R-:W-:Y:S01]  /*33a0*/  FMUL.FTZ R35, R30, UR10 ;  /* 0x0000000a1e237c20 */ /* 0x000fe20008410000 */
[----:B------:R-:W-:Y:S01]  /*33b0*/  FMUL.FTZ R39, R31, UR10 ;  /* 0x0000000a1f277c20 */ /* 0x000fe20008410000 */
[----:B------:R-:W-:Y:S01]  /*33c0*/  FMUL.FTZ R34, R20, UR10 ;  /* 0x0000000a14227c20 */ /* 0x000fe20008410000 */
[----:B------:R-:W-:Y:S01]  /*33d0*/  FMUL.FTZ R26, R19, UR10 ;  /* 0x0000000a131a7c20 */ /* 0x000fe20008410000 */
[----:B------:R-:W-:Y:S01]  /*33e0*/  FMUL.FTZ R10, R45, UR10 ;  /* 0x0000000a2d0a7c20 */ /* 0x000fe20008410000 */
[----:B------:R-:W-:Y:S01]  /*33f0*/  FMUL.FTZ R20, R23, UR10 ;  /* 0x0000000a17147c20 */ /* 0x000fe20008410000 */
[----:B------:R1:W1:Y:S01]  /*3400*/  MUFU.TANH R29, R12 ;  /* 0x0000000c001d7308 */ /* 0x0002620000002400 */
[----:B------:R-:W-:Y:S01]  /*3410*/  FMUL.FTZ R30, R16, UR10 ;  /* 0x0000000a101e7c20 */ /* 0x000fe20008410000 */
[----:B------:R-:W-:-:S02]  /*3420*/  VIADD R19, R5, 0x28 ;  /* 0x0000002805137836 */ /* 0x000fc40000000000 */
[----:B---3--:R-:W-:Y:S01]  /*3430*/  FMUL.FTZ R52, R40, UR10 ;  /* 0x0000000a28347c20 */ /* 0x008fe20008410000 */
[----:B------:R-:W-:Y:S01]  /*3440*/  I2FP.F32.S32 R16, R27 ;  /* 0x0000001b00107245 */ /* 0x000fe20000201400 */
[----:B------:R-:W-:Y:S01]  /*3450*/  FMUL.FTZ R40, R28, UR10 ;  /* 0x0000000a1c287c20 */ /* 0x000fe20008410000 */
[----:B------:R-:W-:Y:S01]  /*3460*/  FMUL.FTZ R28, R17, UR10 ;  /* 0x0000000a111c7c20 */ /* 0x000fe20008410000 */
[----:B------:R-:W-:Y:S01]  /*3470*/  FMUL.FTZ R45, R33, UR10 ;  /* 0x0000000a212d7c20 */ /* 0x000fe20008410000 */
[----:B------:R3:W-:Y:S01]  /*3480*/  MUFU.TANH R21, R56 ;  /* 0x0000003800157308 */ /* 0x0007e20000002400 */
[----:B------:R-:W-:Y:S01]  /*3490*/  I2FP.F32.S32 R33, R19 ;  /* 0x0000001300217245 */ /* 0x000fe20000201400 */
[C---:B--2---:R-:W-:Y:S01]  /*34a0*/  FFMA.FTZ R16, R96.reuse, R16, R7 ;  /* 0x0000001060107223 */ /* 0x044fe20000010007 */
[----:B------:R-:W-:Y:S01]  /*34b0*/  ISETP.GE.AND P6, PT, R19, R64, PT ;  /* 0x000000401300720c */ /* 0x000fe20003fc6270 */
[----:B------:R-:W-:Y:S01]  /*34c0*/  FMUL.FTZ R6, R69, UR10 ;  /* 0x0000000a45067c20 */ /* 0x000fe20008410000 */
[----:B------:R-:W-:Y:S01]  /*34d0*/  ISETP.GE.AND P4, PT, R19, R2, PT ;  /* 0x000000021300720c */ /* 0x000fe20003f86270 */
[----:B----4-:R-:W-:Y:S01]  /*34e0*/  FFMA.FTZ R33, R96, R33, R57 ;  /* 0x0000002160217223 */ /* 0x010fe20000010039 */
[C---:B------:R-:W-:Y:S01]  /*34f0*/  ISETP.GE.AND P5, PT, R27.reuse, R64, PT ;  /* 0x000000401b00720c */ /* 0x040fe20003fa6270 */
[----:B------:R2:W-:Y:S01]  /*3500*/  MUFU.TANH R59, R54 ;  /* 0x00000036003b7308 */ /* 0x0005e20000002400 */
[----:B-1----:R-:W-:Y:S01]  /*3510*/  FMUL.FTZ R12, R68, UR10 ;  /* 0x0000000a440c7c20 */ /* 0x002fe20008410000 */
[----:B------:R-:W-:Y:S01]  /*3520*/  ISETP.GE.AND P3, PT, R27, R2, PT ;  /* 0x000000021b00720c */ /* 0x000fe20003f66270 */
[----:B------:R-:W-:Y:S01]  /*3530*/  VIADD R57, R5, 0x39 ;  /* 0x0000003905397836 */ /* 0x000fe20000000000 */
[C---:B------:R-:W-:Y:S01]  /*3540*/  ISETP.GE.AND P2, PT, R25.reuse, R64, PT ;  /* 0x000000401900720c */ /* 0x040fe20003f46270 */
[----:B------:R-:W-:Y:S01]  /*3550*/  FMUL.FTZ R22, R22, UR10 ;  /* 0x0000000a16167c20 */ /* 0x000fe20008410000 */
[----:B------:R-:W-:Y:S01]  /*3560*/  ISETP.GE.AND P0, PT, R25, R2, PT ;  /* 0x000000021900720c */ /* 0x000fe20003f06270 */
[----:B------:R-:W-:Y:S01]  /*3570*/  FMUL.FTZ R71, R71, UR10 ;  /* 0x0000000a47477c20 */ /* 0x000fe20008410000 */
[----:B------:R-:W1:Y:S01]  /*3580*/  MUFU.TANH R63, R63 ;  /* 0x0000003f003f7308 */ /* 0x000e620000002400 */
[----:B---3--:R-:W-:Y:S01]  /*3590*/  I2FP.F32.S32 R56, R27 ;  /* 0x0000001b00387245 */ /* 0x008fe20000201400 */
[----:B------:R-:W-:Y:S01]  /*35a0*/  VIADD R27, R5, 0x38 ;  /* 0x00000038051b7836 */ /* 0x000fe20000000000 */
[----:B------:R-:W-:Y:S01]  /*35b0*/  FSEL R33, R33, -INF , !P6 ;  /* 0xff80000021217808 */ /* 0x000fe20007000000 */
[----:B------:R-:W-:Y:S01]  /*35c0*/  FMUL.FTZ R0, R70, UR10 ;  /* 0x0000000a46007c20 */ /* 0x000fe20008410000 */
[----:B------:R-:W-:Y:S01]  /*35d0*/  FMUL.FTZ R41, R41, UR10 ;  /* 0x0000000a29297c20 */ /* 0x000fe20008410000 */
[----:B------:R-:W-:Y:S01]  /*35e0*/  FFMA.FTZ R31, R96, R56, R53 ;  /* 0x00000038601f7223 */ /* 0x000fe20000010035 */
[----:B------:R-:W-:Y:S01]  /*35f0*/  VIADD R53, R5, 0x31 ;  /* 0x0000003105357836 */ /* 0x000fe20000000000 */
[----:B------:R3:W-:Y:S01]  /*3600*/  MUFU.TANH R23, R46 ;  /* 0x0000002e00177308 */ /* 0x0007e20000002400 */
[----:B--2---:R-:W-:Y:S01]  /*3610*/  FMUL.FTZ R54, R37, UR10 ;  /* 0x0000000a25367c20 */ /* 0x004fe20008410000 */
[----:B------:R-:W-:Y:S01]  /*3620*/  FMUL.FTZ R37, R24, UR10 ;  /* 0x0000000a18257c20 */ /* 0x000fe20008410000 */
[----:B------:R-:W-:Y:S01]  /*3630*/  FMUL.FTZ R24, R18, UR10 ;  /* 0x0000000a12187c20 */ /* 0x000fe20008410000 */
[----:B------:R-:W-:Y:S01]  /*3640*/  I2FP.F32.S32 R18, R25 ;  /* 0x0000001900127245 */ /* 0x000fe20000201400 */
[----:B------:R-:W-:Y:S01]  /*3650*/  VIADD R90, R91, 0x400 ;  /* 0x000004005b5a7836 */ /* 0x000fe20000000000 */
[----:B------:R-:W-:-:S02]  /*3660*/  I2FP.F32.S32 R68, R53 ;  /* 0x0000003500447245 */ /* 0x000fc40000201400 */
[----:B------:R2:W-:Y:S01]  /*3670*/  MUFU.TANH R17, R10 ;  /* 0x0000000a00117308 */ /* 0x0005e20000002400 */
[C---:B------:R-:W-:Y:S01]  /*3680*/  FFMA.FTZ R11, R96.reuse, R18, R11 ;  /* 0x00000012600b7223 */ /* 0x040fe2000001000b */
[----:B------:R-:W-:Y:S01]  /*3690*/  I2FP.F32.S32 R25, R25 ;  /* 0x0000001900197245 */ /* 0x000fe20000201400 */
[C---:B------:R-:W-:Y:S01]  /*36a0*/  FFMA.FTZ R68, R96.reuse, R68, R29 ;  /* 0x0000004460447223 */ /* 0x040fe2000001001d */
[----:B------:R-:W-:Y:S02]  /*36b0*/  FSEL R31, R31, -INF , !P5 ;  /* 0xff8000001f1f7808 */ /* 0x000fe40006800000 */
[----:B------:R-:W-:Y:S01]  /*36c0*/  I2FP.F32.S32 R18, R27 ;  /* 0x0000001b00127245 */ /* 0x000fe20000201400 */
[C---:B-1----:R-:W-:Y:S01]  /*36d0*/  FFMA.FTZ R63, R96.reuse, R25, R63 ;  /* 0x00000019603f7223 */ /* 0x042fe2000001003f */
[----:B------:R-:W-:Y:S01]  /*36e0*/  MUFU.TANH R51, R51 ;  /* 0x0000003300337308 */ /* 0x000fe20000002400 */
[----:B---3--:R-:W-:Y:S02]  /*36f0*/  I2FP.F32.S32 R46, R53 ;  /* 0x00000035002e7245 */ /* 0x008fe40000201400 */
[----:B------:R-:W-:Y:S01]  /*3700*/  ISETP.GE.AND P5, PT, R27, R64, PT ;  /* 0x000000401b00720c */ /* 0x000fe20003fa6270 */
[----:B------:R-:W-:Y:S01]  /*3710*/  FFMA.FTZ R25, R96, R18, R21 ;  /* 0x0000001260197223 */ /* 0x000fe20000010015 */
[----:B------:R-:W-:-:S02]  /*3720*/  FSEL R29, R11, -INF , !P2 ;  /* 0xff8000000b1d7808 */ /* 0x000fc40005000000 */
[----:B------:R-:W-:Y:S01]  /*3730*/  I2FP.F32.S32 R18, R57 ;  /* 0x0000003900127245 */ /* 0x000fe20000201400 */
[----:B------:R-:W-:Y:S01]  /*3740*/  MUFU.TANH R11, R50 ;  /* 0x00000032000b7308 */ /* 0x000fe20000002400 */
[----:B--2---:R-:W-:Y:S02]  /*3750*/  I2FP.F32.S32 R10, R19 ;  /* 0x00000013000a7245 */ /* 0x004fe40000201400 */
[----:B------:R-:W-:Y:S02]  /*3760*/  ISETP.GE.AND P6, PT, R53, R64, PT ;  /* 0x000000403500720c */ /* 0x000fe40003fc6270 */
[----:B------:R-:W-:Y:S01]  /*3770*/  FSEL R25, R25, -INF , !P5 ;  /* 0xff80000019197808 */ /* 0x000fe20006800000 */
[----:B------:R-:W-:Y:S01]  /*3780*/  FFMA.FTZ R10, R96, R10, R59 ;  /* 0x0000000a600a7223 */ /* 0x000fe2000001003b */
[----:B------:R-:W-:Y:S01]  /*3790*/  FSEL R164, R63, -INF , !P0 ;  /* 0xff8000003fa47808 */ /* 0x000fe20004000000 */
[----:B------:R1:W2:Y:S01]  /*37a0*/  MUFU.TANH R19, R8 ;  /* 0x0000000800137308 */ /* 0x0002a20000002400 */
[----:B------:R-:W-:Y:S01]  /*37b0*/  ISETP.GE.AND P2, PT, R57, R64, PT ;  /* 0x000000403900720c */ /* 0x000fe20003f46270 */
[C---:B------:R-:W-:Y:S01]  /*37c0*/  VIADD R59, R5.reuse, 0x51 ;  /* 0x00000051053b7836 */ /* 0x040fe20000000000 */
[----:B------:R-:W-:Y:S01]  /*37d0*/  FSEL R10, R10, -INF , !P4 ;  /* 0xff8000000a0a7808 */ /* 0x000fe20006000000 */
[----:B------:R-:W-:Y:S01]  /*37e0*/  VIADD R63, R5, 0x18 ;  /* 0x00000018053f7836 */ /* 0x000fe20000000000 */
[-C--:B------:R-:W-:Y:S01]  /*37f0*/  ISETP.GE.AND P4, PT, R53, R2.reuse, PT ;  /* 0x000000023500720c */ /* 0x080fe20003f86270 */
[----:B------:R-:W-:Y:S01]  /*3800*/  VIADD R53, R5, 0x40 ;  /* 0x0000004005357836 */ /* 0x000fe20000000000 */
[----:B------:R-:W-:Y:S01]  /*3810*/  ISETP.GE.AND P0, PT, R57, R2, PT ;  /* 0x000000023900720c */ /* 0x000fe20003f06270 */
[----:B------:R-:W3:Y:S01]  /*3820*/  MUFU.TANH R7, R52 ;  /* 0x0000003400077308 */ /* 0x000ee20000002400 */
[----:B------:R-:W-:-:S02]  /*3830*/  FSEL R68, R68, -INF , !P4 ;  /* 0xff80000044447808 */ /* 0x000fc40006000000 */
[----:B------:R-:W-:-:S05]  /*3840*/  ISETP.GE.AND P4, PT, R53, R2, PT ;  /* 0x000000023500720c */ /* 0x000fca0003f86270 */
[----:B------:R4:W-:Y:S01]  /*3850*/  MUFU.TANH R21, R54 ;  /* 0x0000003600157308 */ /* 0x0009e20000002400 */
[----:B-1----:R-:W-:Y:S01]  /*3860*/  FSEL R8, R16, -INF , !P3 ;  /* 0xff80000010087808 */ /* 0x002fe20005800000 */
[C---:B--2---:R-:W-:Y:S01]  /*3870*/  FFMA.FTZ R18, R96.reuse, R18, R19 ;  /* 0x0000001260127223 */ /* 0x044fe20000010013 */
[----:B------:R-:W-:Y:S02]  /*3880*/  ISETP.GE.AND P3, PT, R27, R2, PT ;  /* 0x000000021b00720c */ /* 0x000fe40003f66270 */
[----:B------:R-:W-:Y:S01]  /*3890*/  I2FP.F32.S32 R16, R27 ;  /* 0x0000001b00107245 */ /* 0x000fe20000201400 */
[C---:B------:R-:W-:Y:S01]  /*38a0*/  FFMA.FTZ R27, R96.reuse, R46, R49 ;  /* 0x0000002e601b7223 */ /* 0x040fe20000010031 */
[----:B------:R-:W-:Y:S01]  /*38b0*/  VIADD R49, R5, 0x48 ;  /* 0x0000004805317836 */ /* 0x000fe20000000000 */
[----:B------:R-:W1:Y:S01]  /*38c0*/  MUFU.TANH R55, R55 ;  /* 0x0000003700377308 */ /* 0x000e620000002400 */
[----:B------:R-:W-:Y:S01]  /*38d0*/  I2FP.F32.S32 R46, R53 ;  /* 0x00000035002e7245 */ /* 0x000fe20000201400 */
[----:B------:R-:W-:Y:S01]  /*38e0*/  FFMA.FTZ R23, R96, R16, R23 ;  /* 0x0000001060177223 */ /* 0x000fe20000010017 */
[----:B------:R-:W-:-:S02]  /*38f0*/  I2FP.F32.S32 R16, R57 ;  /* 0x0000003900107245 */ /* 0x000fc40000201400 */
[----:B------:R-:W-:Y:S01]  /*3900*/  ISETP.GE.AND P5, PT, R49, R64, PT ;  /* 0x000000403100720c */ /* 0x000fe20003fa6270 */
[C---:B---3--:R-:W-:Y:S01]  /*3910*/  FFMA.FTZ R7, R96.reuse, R46, R7 ;  /* 0x0000002e60077223 */ /* 0x048fe20000010007 */
[----:B------:R-:W-:Y:S01]  /*3920*/  FSEL R82, R23, -INF , !P3 ;  /* 0xff80000017527808 */ /* 0x000fe20005800000 */
[----:B------:R-:W-:Y:S01]  /*3930*/  MUFU.TANH R57, R42 ;  /* 0x0000002a00397308 */ /* 0x000fe20000002400 */
[-C--:B----4-:R-:W-:Y:S01]  /*3940*/  I2FP.F32.S32 R54, R49.reuse ;  /* 0x0000003100367245 */ /* 0x090fe20000201400 */
[C---:B------:R-:W-:Y:S01]  /*3950*/  FFMA.FTZ R16, R96.reuse, R16, R17 ;  /* 0x0000001060107223 */ /* 0x040fe20000010011 */
[----:B------:R-:W-:Y:S01]  /*3960*/  ISETP.GE.AND P3, PT, R49, R2, PT ;  /* 0x000000023100720c */ /* 0x000fe20003f66270 */
[----:B------:R-:W-:Y:S01]  /*3970*/  VIADD R17, R5, 0x50 ;  /* 0x0000005005117836 */ /* 0x000fe20000000000 */
[----:B------:R-:W-:Y:S01]  /*3980*/  I2FP.F32.S32 R49, R49 ;  /* 0x0000003100317245 */ /* 0x000fe20000201400 */
[C---:B------:R-:W-:Y:S01]  /*3990*/  FFMA.FTZ R19, R96.reuse, R54, R51 ;  /* 0x0000003660137223 */ /* 0x040fe20000010033 */
[----:B------:R-:W-:Y:S01]  /*39a0*/  FSEL R27, R27, -INF , !P6 ;  /* 0xff8000001b1b7808 */ /* 0x000fe20007000000 */
[----:B------:R-:W2:Y:S01]  /*39b0*/  MUFU.TANH R51, R48 ;  /* 0x0000003000337308 */ /* 0x000ea20000002400 */
[----:B------:R-:W-:Y:S01]  /*39c0*/  ISETP.GE.AND P6, PT, R53, R64, PT ;  /* 0x000000403500720c */ /* 0x000fe20003fc6270 */
[----:B------:R-:W-:Y:S01]  /*39d0*/  FFMA.FTZ R11, R96, R49, R11 ;  /* 0x00000031600b7223 */ /* 0x000fe2000001000b */
[----:B------:R-:W-:Y:S01]  /*39e0*/  I2FP.F32.S32 R52, R53 ;  /* 0x0000003500347245 */ /* 0x000fe20000201400 */
[----:B------:R-:W-:Y:S01]  /*39f0*/  VIADD R53, R5, 0x49 ;  /* 0x0000004905357836 */ /* 0x000fe20000000000 */
[----:B------:R-:W-:-:S02]  /*3a00*/  FSEL R162, R18, -INF , !P0 ;  /* 0xff80000012a27808 */ /* 0x000fc40004000000 */
[----:B------:R-:W-:Y:S01]  /*3a10*/  I2FP.F32.S32 R18, R17 ;  /* 0x0000001100127245 */ /* 0x000fe20000201400 */
[----:B------:R-:W3:Y:S01]  /*3a20*/  MUFU.TANH R47, R47 ;  /* 0x0000002f002f7308 */ /* 0x000ee20000002400 */
[-C--:B------:R-:W-:Y:S01]  /*3a30*/  I2FP.F32.S32 R46, R53.reuse ;  /* 0x00000035002e7245 */ /* 0x080fe20000201400 */
[----:B-1----:R-:W-:Y:S01]  /*3a40*/  FFMA.FTZ R52, R96, R52, R55 ;  /* 0x0000003460347223 */ /* 0x002fe20000010037 */
[----:B------:R-:W-:Y:S01]  /*3a50*/  FSEL R23, R16, -INF , !P2 ;  /* 0xff80000010177808 */ /* 0x000fe20005000000 */
[----:B------:R-:W-:Y:S01]  /*3a60*/  VIADD R55, R5, 0x1 ;  /* 0x0000000105377836 */ /* 0x000fe20000000000 */
[----:B------:R-:W-:Y:S01]  /*3a70*/  ISETP.GE.AND P2, PT, R53, R64, PT ;  /* 0x000000403500720c */ /* 0x000fe20003f46270 */
[----:B------:R-:W-:Y:S01]  /*3a80*/  FFMA.FTZ R16, R96, R46, R21 ;  /* 0x0000002e60107223 */ /* 0x000fe20000010015 */
[----:B------:R-:W-:Y:S01]  /*3a90*/  FSEL R21, R7, -INF , !P6 ;  /* 0xff80000007157808 */ /* 0x000fe20007000000 */
[----:B------:R-:W1:Y:S01]  /*3aa0*/  MUFU.TANH R45, R45 ;  /* 0x0000002d002d7308 */ /* 0x000e620000002400 */
[----:B------:R-:W-:Y:S01]  /*3ab0*/  FSEL R132, R52, -INF , !P4 ;  /* 0xff80000034847808 */ /* 0x000fe20006000000 */
[----:B--2---:R-:W-:Y:S01]  /*3ac0*/  FFMA.FTZ R51, R96, R18, R51 ;  /* 0x0000001260337223 */ /* 0x004fe20000010033 */
[----:B------:R-:W-:-:S02]  /*3ad0*/  I2FP.F32.S32 R48, R53 ;  /* 0x0000003500307245 */ /* 0x000fc40000201400 */
[C---:B------:R-:W-:Y:S02]  /*3ae0*/  ISETP.GE.AND P6, PT, R17.reuse, R64, PT ;  /* 0x000000401100720c */ /* 0x040fe40003fc6270 */
[----:B------:R-:W-:Y:S01]  /*3af0*/  ISETP.GE.AND P4, PT, R17, R2, PT ;  /* 0x000000021100720c */ /* 0x000fe20003f86270 */
[----:B------:R-:W2:Y:S01]  /*3b00*/  MUFU.TANH R49, R44 ;  /* 0x0000002c00317308 */ /* 0x000ea20000002400 */
[----:B------:R-:W-:Y:S01]  /*3b10*/  I2FP.F32.S32 R17, R17 ;  /* 0x0000001100117245 */ /* 0x000fe20000201400 */
[C---:B---3--:R-:W-:Y:S01]  /*3b20*/  FFMA.FTZ R47, R96.reuse, R48, R47 ;  /* 0x00000030602f7223 */ /* 0x048fe2000001002f */
[----:B------:R-:W-:Y:S02]  /*3b30*/  I2FP.F32.S32 R18, R59 ;  /* 0x0000003b00127245 */ /* 0x000fe40000201400 */
[----:B------:R-:W-:Y:S02]  /*3b40*/  I2FP.F32.S32 R74, R55 ;  /* 0x00000037004a7245 */ /* 0x000fe40000201400 */
[----:B------:R-:W-:Y:S01]  /*3b50*/  FSEL R146, R11, -INF , !P3 ;  /* 0xff8000000b927808 */ /* 0x000fe20005800000 */
[----:B------:R-:W3:Y:S01]  /*3b60*/  MUFU.TANH R135, R135 ;  /* 0x0000008700877308 */ /* 0x000ee20000002400 */
[----:B------:R-:W-:Y:S01]  /*3b70*/  ISETP.GE.AND P0, PT, R53, R2, PT ;  /* 0x000000023500720c */ /* 0x000fe20003f06270 */
[----:B-1----:R-:W-:Y:S01]  /*3b80*/  FFMA.FTZ R18, R96, R18, R45 ;  /* 0x0000001260127223 */ /* 0x002fe2000001002d */
[----:B------:R-:W-:Y:S01]  /*3b90*/  FSEL R11, R16, -INF , !P2 ;  /* 0xff800000100b7808 */ /* 0x000fe20005000000 */
[----:B------:R-:W-:-:S02]  /*3ba0*/  VIADD R45, R5, 0x10 ;  /* 0x00000010052d7836 */ /* 0x000fc40000000000 */
[CC--:B------:R-:W-:Y:S01]  /*3bb0*/  FFMA.FTZ R105, R96.reuse, R74.reuse, R105 ;  /* 0x0000004a60697223 */ /* 0x0c0fe20000010069 */
[----:B------:R-:W-:Y:S01]  /*3bc0*/  FSEL R19, R19, -INF , !P5 ;  /* 0xff80000013137808 */ /* 0x000fe20006800000 */
[C---:B------:R-:W-:Y:S01]  /*3bd0*/  FFMA.FTZ R74, R96.reuse, R74, R107 ;  /* 0x0000004a604a7223 */ /* 0x040fe2000001006b */
[----:B------:R-:W-:Y:S01]  /*3be0*/  FSEL R158, R47, -INF , !P0 ;  /* 0xff8000002f9e7808 */ /* 0x000fe20004000000 */
[C---:B--2---:R-:W-:Y:S01]  /*3bf0*/  FFMA.FTZ R49, R96.reuse, R17, R49 ;  /* 0x0000001160317223 */ /* 0x044fe20000010031 */
[----:B------:R-:W-:Y:S01]  /*3c00*/  I2FP.F32.S32 R44, R59 ;  /* 0x0000003b002c7245 */ /* 0x000fe20000201400 */
[----:B------:R1:W-:Y:S01]  /*3c10*/  MUFU.TANH R53, R40 ;  /* 0x0000002800357308 */ /* 0x0003e20000002400 */
[-C--:B------:R-:W-:Y:S01]  /*3c20*/  ISETP.GE.AND P5, PT, R59, R64.reuse, PT ;  /* 0x000000403b00720c */ /* 0x080fe20003fa6270 */
[----:B------:R-:W-:Y:S01]  /*3c30*/  VIADD R47, R5, 0x9 ;  /* 0x00000009052f7836 */ /* 0x000fe20000000000 */
[----:B------:R-:W-:Y:S01]  /*3c40*/  ISETP.GE.AND P2, PT, R55, R64, PT ;  /* 0x000000403700720c */ /* 0x000fe20003f46270 */
[----:B------:R-:W-:Y:S01]  /*3c50*/  FFMA.FTZ R44, R96, R44, R57 ;  /* 0x0000002c602c7223 */ /* 0x000fe20000010039 */
[----:B------:R-:W-:Y:S01]  /*3c60*/  VIADD R57, R5, 0x8 ;  /* 0x0000000805397836 */ /* 0x000fe20000000000 */
[----:B------:R-:W-:-:S02]  /*3c70*/  ISETP.GE.AND P0, PT, R55, R2, PT ;  /* 0x000000023700720c */ /* 0x000fc40003f06270 */
[----:B------:R-:W-:Y:S01]  /*3c80*/  FSEL R150, R49, -INF , !P4 ;  /* 0xff80000031967808 */ /* 0x000fe20006000000 */
[----:B------:R-:W2:Y:S01]  /*3c90*/  MUFU.TANH R141, R80 ;  /* 0x00000050008d7308 */ /* 0x000ea20000002400 */
[----:B------:R-:W-:Y:S02]  /*3ca0*/  I2FP.F32.S32 R16, R57 ;  /* 0x0000003900107245 */ /* 0x000fe40000201400 */
[----:B------:R-:W-:Y:S01]  /*3cb0*/  ISETP.GE.AND P3, PT, R59, R2, PT ;  /* 0x000000023b00720c */ /* 0x000fe20003f66270 */
[----:B------:R-:W-:Y:S01]  /*3cc0*/  VIADD R59, R5, 0x11 ;  /* 0x00000011053b7836 */ /* 0x000fe20000000000 */
[----:B------:R-:W-:Y:S01]  /*3cd0*/  FSEL R17, R51, -INF , !P6 ;  /* 0xff80000033117808 */ /* 0x000fe20007000000 */
[CC--:B------:R-:W-:Y:S01]  /*3ce0*/  FFMA.FTZ R49, R96.reuse, R16.reuse, R111 ;  /* 0x0000001060317223 */ /* 0x0c0fe2000001006f */
[C---:B------:R-:W-:Y:S01]  /*3cf0*/  FFMA.FTZ R66, R96.reuse, R16, R113 ;  /* 0x0000001060427223 */ /* 0x040fe20000010071 */
[----:B-1----:R-:W-:Y:S01]  /*3d00*/  I2FP.F32.S32 R40, R45 ;  /* 0x0000002d00287245 */ /* 0x002fe20000201400 */
[----:B------:R1:W-:Y:S01]  /*3d10*/  MUFU.TANH R7, R9 ;  /* 0x0000000900077308 */ /* 0x0003e20000002400 */
[----:B------:R-:W-:Y:S01]  /*3d20*/  ISETP.GE.AND P6, PT, R57, R64, PT ;  /* 0x000000403900720c */ /* 0x000fe20003fc6270 */
[----:B------:R-:W-:Y:S01]  /*3d30*/  VIADD R51, R5, 0x19 ;  /* 0x0000001905337836 */ /* 0x000fe20000000000 */
[----:B------:R-:W-:Y:S01]  /*3d40*/  ISETP.GE.AND P4, PT, R57, R2, PT ;  /* 0x000000023900720c */ /* 0x000fe20003f86270 */
[----:B------:R-:W-:Y:S01]  /*3d50*/  FFMA.FTZ R16, R96, R40, R133 ;  /* 0x0000002860107223 */ /* 0x000fe20000010085 */
[----:B------:R-:W-:-:S02]  /*3d60*/  FSEL R74, R74, -INF , !P0 ;  /* 0xff8000004a4a7808 */ /* 0x000fc40004000000 */
[----:B------:R-:W-:Y:S01]  /*3d70*/  ISETP.GE.AND P0, PT, R45, R2, PT ;  /* 0x000000022d00720c */ /* 0x000fe20003f06270 */
[----:B------:R4:W-:Y:S01]  /*3d80*/  MUFU.TANH R55, R35 ;  /* 0x0000002300377308 */ /* 0x0009e20000002400 */
[----:B------:R-:W-:Y:S02]  /*3d90*/  FSEL R49, R49, -INF , !P6 ;  /* 0xff80000031317808 */ /* 0x000fe40007000000 */
[----:B------:R-:W-:Y:S02]  /*3da0*/  FSEL R66, R66, -INF , !P4 ;  /* 0xff80000042427808 */ /* 0x000fe40006000000 */
[C---:B------:R-:W-:Y:S02]  /*3db0*/  ISETP.GE.AND P6, PT, R59.reuse, R64, PT ;  /* 0x000000403b00720c */ /* 0x040fe40003fc6270 */
[----:B------:R-:W-:Y:S01]  /*3dc0*/  ISETP.GE.AND P4, PT, R59, R2, PT ;  /* 0x000000023b00720c */ /* 0x000fe20003f86270 */
[----:B------:R-:W2:Y:S01]  /*3dd0*/  MUFU.TANH R13, R13 ;  /* 0x0000000d000d7308 */ /* 0x000ea20000002400 */
[----:B-1----:R-:W-:-:S02]  /*3de0*/  FSEL R9, R18, -INF , !P5 ;  /* 0xff80000012097808 */ /* 0x002fc40006800000 */
[----:B------:R-:W-:Y:S02]  /*3df0*/  I2FP.F32.S32 R18, R47 ;  /* 0x0000002f00127245 */ /* 0x000fe40000201400 */
[----:B------:R-:W-:Y:S02]  /*3e00*/  FSEL R156, R44, -INF , !P3 ;  /* 0xff8000002c9c7808 */ /* 0x000fe40005800000 */
[-C--:B------:R-:W-:Y:S01]  /*3e10*/  ISETP.GE.AND P5, PT, R47, R64.reuse, PT ;  /* 0x000000402f00720c */ /* 0x080fe20003fa6270 */
[----:B------:R-:W1:Y:S01]  /*3e20*/  MUFU.TANH R15, R15 ;  /* 0x0000000f000f7308 */ /* 0x000e620000002400 */
[----:B----4-:R-:W-:Y:S02]  /*3e30*/  FSEL R35, R105, -INF , !P2 ;  /* 0xff80000069237808 */ /* 0x010fe40005000000 */
[----:B------:R-:W-:Y:S01]  /*3e40*/  ISETP.GE.AND P2, PT, R45, R64, PT ;  /* 0x000000402d00720c */ /* 0x000fe20003f46270 */
[----:B------:R-:W-:Y:S01]  /*3e50*/  FFMA.FTZ R45, R96, R40, R117 ;  /* 0x00000028602d7223 */ /* 0x000fe20000010075 */
[----:B------:R-:W-:-:S02]  /*3e60*/  I2FP.F32.S32 R40, R59 ;  /* 0x0000003b00287245 */ /* 0x000fc40000201400 */
[----:B------:R-:W-:Y:S01]  /*3e70*/  ISETP.GE.AND P3, PT, R47, R2, PT ;  /* 0x000000022f00720c */ /* 0x000fe20003f66270 */
[----:B------:R4:W-:Y:S01]  /*3e80*/  MUFU.TANH R59, R36 ;  /* 0x00000024003b7308 */ /* 0x0009e20000002400 */
[CC--:B------:R-:W-:Y:S01]  /*3e90*/  FFMA.FTZ R47, R96.reuse, R18.reuse, R85 ;  /* 0x00000012602f7223 */ /* 0x0c0fe20000010055 */
[C---:B------:R-:W-:Y:S01]  /*3ea0*/  FFMA.FTZ R18, R96.reuse, R18, R115 ;  /* 0x0000001260127223 */ /* 0x040fe20000010073 */
[----:B------:R-:W-:Y:S01]  /*3eb0*/  FSEL R45, R45, -INF , !P2 ;  /* 0xff8000002d2d7808 */ /* 0x000fe20005000000 */
[-C--:B------:R-:W-:Y:S01]  /*3ec0*/  FFMA.FTZ R69, R96, R40.reuse, R119 ;  /* 0x0000002860457223 */ /* 0x080fe20000010077 */
[----:B------:R-:W-:Y:S01]  /*3ed0*/  FSEL R16, R16, -INF , !P0 ;  /* 0xff80000010107808 */ /* 0x000fe20004000000 */
[----:B---3--:R-:W-:Y:S01]  /*3ee0*/  FFMA.FTZ R62, R96, R40, R135 ;  /* 0x00000028603e7223 */ /* 0x008fe20000010087 */
[C---:B------:R-:W-:Y:S01]  /*3ef0*/  ISETP.GE.AND P2, PT, R51.reuse, R64, PT ;  /* 0x000000403300720c */ /* 0x040fe20003f46270 */
[----:B------:R3:W-:Y:S01]  /*3f00*/  MUFU.TANH R57, R38 ;  /* 0x0000002600397308 */ /* 0x0007e20000002400 */
[----:B------:R-:W-:-:S02]  /*3f10*/  ISETP.GE.AND P0, PT, R51, R2, PT ;  /* 0x000000023300720c */ /* 0x000fc40003f06270 */
[----:B------:R-:W-:Y:S02]  /*3f20*/  FSEL R47, R47, -INF , !P5 ;  /* 0xff8000002f2f7808 */ /* 0x000fe40006800000 */
[----:B------:R-:W-:Y:S02]  /*3f30*/  FSEL R18, R18, -INF , !P3 ;  /* 0xff80000012127808 */ /* 0x000fe40005800000 */
[C---:B------:R-:W-:Y:S01]  /*3f40*/  ISETP.GE.AND P5, PT, R63.reuse, R64, PT ;  /* 0x000000403f00720c */ /* 0x040fe20003fa6270 */
[----:B------:R-:W1:Y:S01]  /*3f50*/  MUFU.TANH R39, R39 ;  /* 0x0000002700277308 */ /* 0x000e620000002400 */
[----:B----4-:R-:W-:Y:S02]  /*3f60*/  I2FP.F32.S32 R36, R51 ;  /* 0x0000003300247245 */ /* 0x010fe40000201400 */
[----:B------:R-:W-:Y:S02]  /*3f70*/  ISETP.GE.AND P3, PT, R63, R2, PT ;  /* 0x000000023f00720c */ /* 0x000fe40003f66270 */
[----:B------:R-:W-:Y:S01]  /*3f80*/  FSEL R69, R69, -INF , !P6 ;  /* 0xff80000045457808 */ /* 0x000fe20007000000 */
[CC--:B------:R-:W-:Y:S01]  /*3f90*/  FFMA.FTZ R51, R96.reuse, R36.reuse, R81 ;  /* 0x0000002460337223 */ /* 0x0c0fe20000010051 */
[----:B------:R-:W-:Y:S01]  /*3fa0*/  FFMA.FTZ R83, R96, R36, R83 ;  /* 0x0000002460537223 */ /* 0x000fe20000010053 */
[----:B------:R-:W4:Y:S01]  /*3fb0*/  MUFU.TANH R37, R37 ;  /* 0x0000002500257308 */ /* 0x000f220000002400 */
[----:B---3--:R-:W-:Y:S01]  /*3fc0*/  I2FP.F32.S32 R38, R63 ;  /* 0x0000003f00267245 */ /* 0x008fe20000201400 */
[----:B------:R-:W-:Y:S01]  /*3fd0*/  VIADD R81, R5, 0x20 ;  /* 0x0000002005517836 */ /* 0x000fe20000000000 */
[----:B------:R-:W-:-:S02]  /*3fe0*/  I2FP.F32.S32 R36, R75 ;  /* 0x0000004b00247245 */ /* 0x000fc40000201400 */
[----:B------:R-:W-:Y:S01]  /*3ff0*/  FSEL R51, R51, -INF , !P2 ;  /* 0xff80000033337808 */ /* 0x000fe20005000000 */
[CC--:B--2---:R-:W-:Y:S01]  /*4000*/  FFMA.FTZ R141, R96.reuse, R38.reuse, R141 ;  /* 0x00000026608d7223 */ /* 0x0c4fe2000001008d */
[----:B------:R-:W-:Y:S01]  /*4010*/  FFMA.FTZ R56, R96, R38, R143 ;  /* 0x0000002660387223 */ /* 0x000fe2000001008f */
[----:B------:R2:W-:Y:S01]  /*4020*/  MUFU.TANH R73, R32 ;  /* 0x0000002000497308 */ /* 0x0005e20000002400 */
[----:B------:R-:W-:Y:S01]  /*4030*/  FSEL R62, R62, -INF , !P4 ;  /* 0xff8000003e3e7808 */ /* 0x000fe20006000000 */
[C---:B------:R-:W-:Y:S01]  /*4040*/  FFMA.FTZ R13, R96.reuse, R36, R13 ;  /* 0x00000024600d7223 */ /* 0x040fe2000001000d */
[----:B------:R-:W-:Y:S01]  /*4050*/  ISETP.GE.AND P2, PT, R65, R64, PT ;  /* 0x000000404100720c */ /* 0x000fe20003f46270 */
[----:B-1----:R-:W-:Y:S01]  /*4060*/  FFMA.FTZ R36, R96, R36, R15 ;  /* 0x0000002460247223 */ /* 0x002fe2000001000f */
[C---:B------:R-:W-:Y:S02]  /*4070*/  ISETP.GE.AND P6, PT, R81.reuse, R64, PT ;  /* 0x000000405100720c */ /* 0x040fe40003fc6270 */
[----:B------:R-:W-:Y:S01]  /*4080*/  ISETP.GE.AND P4, PT, R81, R2, PT ;  /* 0x000000025100720c */ /* 0x000fe20003f86270 */
[----:B------:R1:W3:Y:S01]  /*4090*/  MUFU.TANH R63, R14 ;  /* 0x0000000e003f7308 */ /* 0x0002e20000002400 */
[----:B------:R-:W-:-:S02]  /*40a0*/  FSEL R56, R56, -INF , !P3 ;  /* 0xff80000038387808 */ /* 0x000fc40005800000 */
[----:B------:R-:W-:-:S05]  /*40b0*/  ISETP.GE.AND P3, PT, R75, R2, PT ;  /* 0x000000024b00720c */ /* 0x000fca0003f66270 */
[----:B------:R4:W3:Y:S01]  /*40c0*/  MUFU.TANH R67, R34 ;  /* 0x0000002200437308 */ /* 0x0008e20000002400 */
[----:B--2---:R-:W-:-:S05]  /*40d0*/  I2FP.F32.S32 R32, R65 ;  /* 0x0000004100207245 */ /* 0x004fca0000201400 */
[C---:B------:R-:W-:Y:S02]  /*40e0*/  FFMA.FTZ R55, R96.reuse, R32, R55 ;  /* 0x0000002060377223 */ /* 0x040fe40000010037 */
[----:B------:R2:W-:Y:S01]  /*40f0*/  MUFU.TANH R15, R30 ;  /* 0x0000001e000f7308 */ /* 0x0005e20000002400 */
[----:B-1----:R-:W-:Y:S01]  /*4100*/  FSEL R14, R83, -INF , !P0 ;  /* 0xff800000530e7808 */ /* 0x002fe20004000000 */
[----:B------:R-:W-:Y:S01]  /*4110*/  VIADD R83, R5, 0x59 ;  /* 0x0000005905537836 */ /* 0x000fe20000000000 */
[----:B------:R-:W-:Y:S01]  /*4120*/  BAR.SYNC.DEFER_BLOCKING 0x0 ;  /* 0x0000000000007b1d */ /* 0x000fe20000010000 */
[----:B------:R-:W-:Y:S01]  /*4130*/  ISETP.GE.AND P0, PT, R65, R2, PT ;  /* 0x000000024100720c */ /* 0x000fe20003f06270 */
[C---:B------:R-:W-:Y:S01]  /*4140*/  FFMA.FTZ R65, R96.reuse, R32, R53 ;  /* 0x0000002060417223 */ /* 0x040fe20000010035 */
[----:B------:R-:W-:Y:S01]  /*4150*/  VIADD R53, R5, 0x61 ;  /* 0x0000006105357836 */ /* 0x000fe20000000000 */
[----:B------:R-:W-:Y:S02]  /*4160*/  I2FP.F32.S32 R32, R83 ;  /* 0x0000005300207245 */ /* 0x000fe40000201400 */
[----:B----4-:R-:W-:Y:S01]  /*4170*/  I2FP.F32.S32 R34, R81 ;  /* 0x0000005100227245 */ /* 0x010fe20000201400 */
[----:B------:R1:W-:Y:S01]  /*4180*/  MUFU.TANH R85, R20 ;  /* 0x0000001400557308 */ /* 0x0003e20000002400 */
[----:B------:R-:W-:Y:S01]  /*4190*/  FSEL R81, R141, -INF , !P5 ;  /* 0xff8000008d517808 */ /* 0x000fe20006800000 */
[C---:B------:R-:W-:Y:S01]  /*41a0*/  FFMA.FTZ R39, R96.reuse, R32, R39 ;  /* 0x0000002060277223 */ /* 0x040fe20000010027 */
[----:B------:R-:W-:Y:S01]  /*41b0*/  ISETP.GE.AND P5, PT, R75, R64, PT ;  /* 0x000000404b00720c */ /* 0x000fe20003fa6270 */
[CC--:B------:R-:W-:Y:S01]  /*41c0*/  FFMA.FTZ R61, R96.reuse, R34.reuse, R61 ;  /* 0x00000022603d7223 */ /* 0x0c0fe2000001003d */
[----:B------:R-:W-:Y:S01]  /*41d0*/  FFMA.FTZ R87, R96, R34, R87 ;  /* 0x0000002260577223 */ /* 0x000fe20000010057 */
[----:B------:R-:W-:-:S02]  /*41e0*/  FSEL R65, R65, -INF , !P2 ;  /* 0xff80000041417808 */ /* 0x000fc40005000000 */
[----:B------:R4:W3:Y:S01]  /*41f0*/  MUFU.TANH R75, R22 ;  /* 0x00000016004b7308 */ /* 0x0008e20000002400 */
[----:B--2---:R-:W-:Y:S02]  /*4200*/  I2FP.F32.S32 R30, R89 ;  /* 0x00000059001e7245 */ /* 0x004fe40000201400 */
[----:B------:R-:W-:Y:S01]  /*4210*/  FSEL R152, R55, -INF , !P0 ;  /* 0xff80000037987808 */ /* 0x000fe20004000000 */
[----:B------:R-:W-:Y:S01]  /*4220*/  VIADD R55, R5, 0x70 ;  /* 0x0000007005377836 */ /* 0x000fe20000000000 */
[C---:B------:R-:W-:Y:S01]  /*4230*/  ISETP.GE.AND P2, PT, R53.reuse, R64, PT ;  /* 0x000000403500720c */ /* 0x040fe20003f46270 */
[----:B------:R-:W-:Y:S01]  /*4240*/  FFMA.FTZ R59, R96, R30, R59 ;  /* 0x0000001e603b7223 */ /* 0x000fe2000001003b */
[----:B------:R-:W-:Y:S01]  /*4250*/  ISETP.GE.AND P0, PT, R53, R2, PT ;  /* 0x000000023500720c */ /* 0x000fe20003f06270 */
[----:B------:R-:W-:Y:S01]  /*4260*/  MUFU.TANH R71, R71 ;  /* 0x0000004700477308 */ /* 0x000fe20000002400 */
[----:B------:R-:W-:Y:S02]  /*4270*/  I2FP.F32.S32 R34, R53 ;  /* 0x0000003500227245 */ /* 0x000fe40000201400 */
[----:B-1----:R-:W-:Y:S01]  /*4280*/  FSEL R20, R36, -INF , !P3 ;  /* 0xff80000024147808 */ /* 0x002fe20005800000 */
[C---:B------:R-:W-:Y:S01]  /*4290*/  FFMA.FTZ R36, R96.reuse, R32, R7 ;  /* 0x0000002060247223 */ /* 0x040fe20000010007 */
[----:B------:R-:W-:Y:S01]  /*42a0*/  FSEL R95, R87, -INF , !P6 ;  /* 0xff800000575f7808 */ /* 0x000fe20007000000 */
[----:B------:R-:W-:Y:S01]  /*42b0*/  VIADD R87, R5, 0x69 ;  /* 0x0000006905577836 */ /* 0x000fe20000000000 */
[----:B------:R-:W-:Y:S01]  /*42c0*/  ISETP.GE.AND P6, PT, R83, R64, PT ;  /* 0x000000405300720c */ /* 0x000fe20003fc6270 */
[----:B------:R1:W2:Y:S01]  /*42d0*/  MUFU.TANH R53, R24 ;  /* 0x0000001800357308 */ /* 0x0002a20000002400 */
[----:B----4-:R-:W-:Y:S01]  /*42e0*/  FSEL R22, R61, -INF , !P4 ;  /* 0xff8000003d167808 */ /* 0x010fe20006000000 */
[----:B------:R-:W-:Y:S01]  /*42f0*/  FFMA.FTZ R61, R96, R30, R37 ;  /* 0x0000001e603d7223 */ /* 0x000fe20000010025 */
[----:B------:R-:W-:Y:S01]  /*4300*/  ISETP.GE.AND P4, PT, R83, R2, PT ;  /* 0x000000025300720c */ /* 0x000fe20003f86270 */
[----:B------:R-:W-:-:S02]  /*4310*/  VIADD R37, R5, 0x68 ;  /* 0x0000006805257836 */ /* 0x000fc40000000000 */
[CC--:B---3--:R-:W-:Y:S01]  /*4320*/  FFMA.FTZ R58, R96.reuse, R34.reuse, R63 ;  /* 0x00000022603a7223 */ /* 0x0c8fe2000001003f */
[----:B------:R-:W-:Y:S01]  /*4330*/  FSEL R83, R13, -INF , !P5 ;  /* 0xff8000000d537808 */ /* 0x000fe20006800000 */
[----:B------:R-:W-:Y:S01]  /*4340*/  FFMA.FTZ R57, R96, R34, R57 ;  /* 0x0000002260397223 */ /* 0x000fe20000010039 */
[----:B------:R-:W-:Y:S01]  /*4350*/  ISETP.GE.AND P3, PT, R89, R2, PT ;  /* 0x000000025900720c */ /* 0x000fe20003f66270 */
[----:B------:R-:W3:Y:S01]  /*4360*/  MUFU.TANH R13, R28 ;  /* 0x0000001c000d7308 */ /* 0x000ee20000002400 */
[----:B------:R-:W-:Y:S02]  /*4370*/  FSEL R63, R36, -INF , !P6 ;  /* 0xff800000243f7808 */ /* 0x000fe40007000000 */
[----:B------:R-:W-:Y:S02]  /*4380*/  FSEL R140, R39, -INF , !P4 ;  /* 0xff800000278c7808 */ /* 0x000fe40006000000 */
[C---:B------:R-:W-:Y:S02]  /*4390*/  ISETP.GE.AND P6, PT, R37.reuse, R64, PT ;  /* 0x000000402500720c */ /* 0x040fe40003fc6270 */
[----:B------:R-:W-:Y:S01]  /*43a0*/  ISETP.GE.AND P4, PT, R37, R2, PT ;  /* 0x000000022500720c */ /* 0x000fe20003f86270 */
[----:B------:R4:W3:Y:S01]  /*43b0*/  MUFU.TANH R7, R26 ;  /* 0x0000001a00077308 */ /* 0x0008e20000002400 */
[----:B-1----:R-:W-:-:S02]  /*43c0*/  I2FP.F32.S32 R24, R37 ;  /* 0x0000002500187245 */ /* 0x002fc40000201400 */
[----:B------:R-:W-:Y:S02]  /*43d0*/  FSEL R70, R59, -INF , !P3 ;  /* 0xff8000003b467808 */ /* 0x000fe40005800000 */
[----:B------:R-:W-:Y:S01]  /*43e0*/  FSEL R59, R57, -INF , !P2 ;  /* 0xff800000393b7808 */ /* 0x000fe20005000000 */
[----:B------:R-:W-:Y:S01]  /*43f0*/  FFMA.FTZ R57, R96, R24, R67 ;  /* 0x0000001860397223 */ /* 0x000fe20000010043 */
[----:B------:R-:W-:Y:S01]  /*4400*/  FSEL R58, R58, -INF , !P0 ;  /* 0xff8000003a3a7808 */ /* 0x000fe20004000000 */
[----:B------:R1:W-:Y:S01]  /*4410*/  MUFU.TANH R37, R12 ;  /* 0x0000000c00257308 */ /* 0x0003e20000002400 */
[C---:B------:R-:W-:Y:S01]  /*4420*/  ISETP.GE.AND P2, PT, R55.reuse, R64, PT ;  /* 0x000000403700720c */ /* 0x040fe20003f46270 */
[----:B------:R-:W-:Y:S01]  /*4430*/  FFMA.FTZ R52, R96, R24, R75 ;  /* 0x0000001860347223 */ /* 0x000fe2000001004b */
[----:B------:R-:W-:Y:S02]  /*4440*/  ISETP.GE.AND P0, PT, R55, R2, PT ;  /* 0x000000023700720c */ /* 0x000fe40003f06270 */
[----:B------:R-:W-:Y:S01]  /*4450*/  ISETP.GE.AND P5, PT, R89, R64, PT ;  /* 0x000000405900720c */ /* 0x000fe20003fa6270 */
[----:B------:R-:W-:Y:S01]  /*4460*/  VIADD R89, R91, 0x800 ;  /* 0x000008005b597836 */ /* 0x000fe20000000000 */
[----:B------:R-:W-:Y:S01]  /*4470*/  ISETP.GE.AND P3, PT, R87, R2, PT ;  /* 0x000000025700720c */ /* 0x000fe20003f66270 */
[----:B------:R-:W3:Y:S01]  /*4480*/  MUFU.TANH R39, R6 ;  /* 0x0000000600277308 */ /* 0x000ee20000002400 */
[----:B----4-:R-:W-:-:S02]  /*4490*/  I2FP.F32.S32 R26, R87 ;  /* 0x00000057001a7245 */ /* 0x010fc40000201400 */
[----:B------:R-:W-:Y:S02]  /*44a0*/  FSEL R61, R61, -INF , !P5 ;  /* 0xff8000003d3d7808 */ /* 0x000fe40006800000 */
[----:B------:R-:W-:Y:S01]  /*44b0*/  ISETP.GE.AND P5, PT, R87, R64, PT ;  /* 0x000000405700720c */ /* 0x000fe20003fa6270 */
[CC--:B------:R-:W-:Y:S01]  /*44c0*/  FFMA.FTZ R48, R96.reuse, R26.reuse, R85 ;  /* 0x0000001a60307223 */ /* 0x0c0fe20000010055 */
[----:B------:R-:W-:Y:S01]  /*44d0*/  FSEL R57, R57, -INF , !P6 ;  /* 0xff80000039397808 */ /* 0x000fe20007000000 */
[----:B------:R4:W3:Y:S01]  /*44e0*/  MUFU.TANH R67, R0 ;  /* 0x0000000000437308 */ /* 0x0008e20000002400 */
[----:B-1----:R-:W-:Y:S01]  /*44f0*/  I2FP.F32.S32 R12, R55 ;  /* 0x00000037000c7245 */ /* 0x002fe20000201400 */
[----:B------:R-:W-:Y:S01]  /*4500*/  FFMA.FTZ R55, R96, R26, R73 ;  /* 0x0000001a60377223 */ /* 0x000fe20000010049 */
[----:B------:R-:W-:Y:S01]  /*4510*/  VIADD R73, R5, 0x71 ;  /* 0x0000007105497836 */ /* 0x000fe20000000000 */
[----:B------:R-:W-:Y:S01]  /*4520*/  FSEL R52, R52, -INF , !P4 ;  /* 0xff80000034347808 */ /* 0x000fe20006000000 */
[----:B------:R-:W-:-:S02]  /*4530*/  VIADD R87, R91, 0x1000 ;  /* 0x000010005b577836 */ /* 0x000fc40000000000 */
[CC--:B------:R-:W-:Y:S01]  /*4540*/  FFMA.FTZ R24, R96.reuse, R12.reuse, R15 ;  /* 0x0000000c60187223 */ /* 0x0c0fe2000001000f */
[C---:B------:R-:W-:Y:S02]  /*4550*/  VIADD R15, R5.reuse, 0x79 ;  /* 0x00000079050f7836 */ /* 0x040fe40000000000 */
[----:B--2---:R-:W-:Y:S01]  /*4560*/  FFMA.FTZ R44, R96, R12, R53 ;  /* 0x0000000c602c7223 */ /* 0x004fe20000010035 */
[----:B------:R-:W-:Y:S01]  /*4570*/  VIADD R53, R5, 0x78 ;  /* 0x0000007805357836 */ /* 0x000fe20000000000 */
[----:B------:R-:W-:Y:S01]  /*4580*/  ISETP.GE.AND P6, PT, R73, R64, PT ;  /* 0x000000404900720c */ /* 0x000fe20003fc6270 */
[----:B------:R-:W1:Y:S01]  /*4590*/  MUFU.TANH R97, R97 ;  /* 0x0000006100617308 */ /* 0x000e620000002400 */
[----:B------:R-:W-:Y:S01]  /*45a0*/  I2FP.F32.S32 R12, R15 ;  /* 0x0000000f000c7245 */ /* 0x000fe20000201400 */
[----:B------:R-:W-:Y:S01]  /*45b0*/  VIADD R85, R91, 0x1800 ;  /* 0x000018005b557836 */ /* 0x000fe20000000000 */
[----:B------:R-:W-:Y:S02]  /*45c0*/  ISETP.GE.AND P4, PT, R73, R2, PT ;  /* 0x000000024900720c */ /* 0x000fe40003f86270 */
[----:B------:R-:W-:-:S02]  /*45d0*/  FSEL R55, R55, -INF , !P5 ;  /* 0xff80000037377808 */ /* 0x000fc40006800000 */
[----:B----4-:R-:W-:Y:S01]  /*45e0*/  I2FP.F32.S32 R0, R73 ;  /* 0x0000004900007245 */ /* 0x010fe20000201400 */
[----:B------:R1:W-:Y:S01]  /*45f0*/  MUFU.TANH R75, R41 ;  /* 0x00000029004b7308 */ /* 0x0003e20000002400 */
[----:B------:R-:W-:Y:S02]  /*4600*/  FSEL R48, R48, -INF , !P3 ;  /* 0xff80000030307808 */ /* 0x000fe40005800000 */
[----:B------:R-:W-:Y:S01]  /*4610*/  I2FP.F32.S32 R6, R53 ;  /* 0x0000003500067245 */ /* 0x000fe20000201400 */
[C---:B---3--:R-:W-:Y:S01]  /*4620*/  FFMA.FTZ R13, R96.reuse, R0, R13 ;  /* 0x00000000600d7223 */ /* 0x048fe2000001000d */
[C---:B------:R-:W-:Y:S01]  /*4630*/  ISETP.GE.AND P5, PT, R53.reuse, R64, PT ;  /* 0x000000403500720c */ /* 0x040fe20003fa6270 */
[----:B------:R-:W-:Y:S01]  /*4640*/  FFMA.FTZ R7, R96, R0, R7 ;  /* 0x0000000060077223 */ /* 0x000fe20000010007 */
[----:B------:R-:W-:Y:S01]  /*4650*/  ISETP.GE.AND P3, PT, R53, R2, PT ;  /* 0x000000023500720c */ /* 0x000fe20003f66270 */
[----:B------:R-:W2:Y:S01]  /*4660*/  MUFU.TANH R73, R106 ;  /* 0x0000006a00497308 */ /* 0x000ea20000002400 */
[----:B------:R-:W-:Y:S01]  /*4670*/  FSEL R53, R24, -INF , !P2 ;  /* 0xff80000018357808 */ /* 0x000fe20005000000 */
[C---:B------:R-:W-:Y:S01]  /*4680*/  FFMA.FTZ R0, R96.reuse, R12, R39 ;  /* 0x0000000c60007223 */ /* 0x040fe20000010027 */
[----:B------:R-:W-:Y:S01]  /*4690*/  ISETP.GE.AND P2, PT, R15, R64, PT ;  /* 0x000000400f00720c */ /* 0x000fe20003f46270 */
[----:B------:R-:W-:Y:S01]  /*46a0*/  FFMA.FTZ R38, R96, R6, R67 ;  /* 0x0000000660267223 */ /* 0x000fe20000010043 */
[----:B------:R-:W-:Y:S01]  /*46b0*/  FSEL R44, R44, -INF , !P0 ;  /* 0xff8000002c2c7808 */ /* 0x000fe20004000000 */
[----:B------:R-:W-:Y:S01]  /*46c0*/  VIADD R67, R5, 0x41 ;  /* 0x0000004105437836 */ /* 0x000fe20000000000 */
[----:B------:R-:W-:Y:S01]  /*46d0*/  ISETP.GE.AND P0, PT, R15, R2, PT ;  /* 0x000000020f00720c */ /* 0x000fe20003f06270 */
[----:B------:R-:W3:Y:S01]  /*46e0*/  MUFU.TANH R43, R43 ;  /* 0x0000002b002b7308 */ /* 0x000ee20000002400 */
[C---:B------:R-:W-:Y:S01]  /*46f0*/  FFMA.FTZ R15, R96.reuse, R6, R37 ;  /* 0x00000006600f7223 */ /* 0x040fe20000010025 */
[----:B------:R-:W-:Y:S01]  /*4700*/  FFMA.FTZ R37, R96, R12, R71 ;  /* 0x0000000c60257223 */ /* 0x000fe20000010047 */
[----:B------:R-:W-:-:S02]  /*4710*/  FSEL R71, R0, -INF , !P2 ;  /* 0xff80000000477808 */ /* 0x000fc40005000000 */
[----:B------:R-:W-:Y:S02]  /*4720*/  ISETP.GT.AND P2, PT, R98, R103, PT ;  /* 0x000000676200720c */ /* 0x000fe40003f44270 */
[----:B------:R-:W-:Y:S02]  /*4730*/  FSEL R39, R13, -INF , !P6 ;  /* 0xff8000000d277808 */ /* 0x000fe40007000000 */
[----:B------:R-:W-:Y:S02]  /*4740*/  FSEL R42, R7, -INF , !P4 ;  /* 0xff800000072a7808 */ /* 0x000fe40006000000 */
[C---:B------:R-:W-:Y:S02]  /*4750*/  ISETP.GE.AND P6, PT, R5.reuse, R64, PT ;  /* 0x000000400500720c */ /* 0x040fe40003fc6270 */
[----:B------:R-:W-:Y:S02]  /*4760*/  ISETP.GE.AND P4, PT, R5, R2, PT ;  /* 0x000000020500720c */ /* 0x000fe40003f86270 */
[----:B------:R-:W-:-:S02]  /*4770*/  I2FP.F32.S32 R5, R5 ;  /* 0x0000000500057245 */ /* 0x000fc40000201400 */
[-C--:B------:R-:W-:Y:S02]  /*4780*/  I2FP.F32.S32 R6, R67.reuse ;  /* 0x0000004300067245 */ /* 0x080fe40000201400 */
[----:B------:R-:W-:Y:S01]  /*4790*/  I2FP.F32.S32 R160, R67 ;  /* 0x0000004300a07245 */ /* 0x000fe20000201400 */
[CC--:B-1----:R-:W-:Y:S01]  /*47a0*/  FFMA.FTZ R41, R96.reuse, R5.reuse, R97 ;  /* 0x0000000560297223 */ /* 0x0c2fe20000010061 */
[----:B------:R-:W-:Y:S01]  /*47b0*/  FSEL R15, R15, -INF , !P5 ;  /* 0xff8000000f0f7808 */ /* 0x000fe20006800000 */
[----:B--2---:R-:W-:Y:S01]  /*47c0*/  FFMA.FTZ R73, R96, R5, R73 ;  /* 0x0000000560497223 */ /* 0x004fe20000010049 */
[----:B------:R-:W-:Y:S01]  /*47d0*/  FSEL R38, R38, -INF , !P3 ;  /* 0xff80000026267808 */ /* 0x000fe20005800000 */
[C---:B------:R-:W-:Y:S01]  /*47e0*/  FFMA.FTZ R75, R96.reuse, R6, R75 ;  /* 0x00000006604b7223 */ /* 0x040fe2000001004b */
[----:B---3--:R-:W-:Y:S01]  /*47f0*/  FFMA.FTZ R160, R96, R160, R43 ;  /* 0x000000a060a07223 */ /* 0x008fe2000001002b */
        /* <DEDUP_REMOVED lines=68> */
.L_x_4928:
[----:B------:R-:W-:-:S04]  /*4c40*/  LEA R43, -R76, RZ, 0x7 ;  /* 0x000000ff4c2b7211 */ /* 0x000fc800078e39ff */
[----:B------:R-:W-:-:S07]  /*4c50*/  SHF.R.S32.HI R24, RZ, 0x1f, R43 ;  /* 0x0000001fff187819 */ /* 0x000fce000001142b */
.L_x_4929:
        /* <DEDUP_REMOVED lines=50> */
.L_x_4931:
[----:B------:R-:W-:Y:S05]  /*4f80*/  BSYNC B0 ;  /* 0x0000000000007941 */ /* 0x000fea0003800000 */
.L_x_4930:
[----:B------:R-:W0:Y:S01]  /*4f90*/  LDGDEPBAR ;  /* 0x00000000000079af */ /* 0x000e220000000000 */
[----:B------:R-:W-:-:S04]  /*4fa0*/  IADD3 R100, P0, R43, R100, RZ ;  /* 0x000000642b647210 */ /* 0x000fc80007f1e0ff */
[----:B------:R-:W-:-:S09]  /*4fb0*/  IADD3.X R101, R24, R101, RZ, P0, !PT ;  /* 0x0000006518657210 */ /* 0x000fd200007fe4ff */
.L_x_4927:
[----:B------:R-:W-:Y:S01]  /*4fc0*/  FMNMX.FTZ R0, R41, R35, !PT ;  /* 0x0000002329007209 */ /* 0x000fe20007810000 */
[----:B------:R-:W-:Y:S01]  /*4fd0*/  ULDC UR11, c[0x0][0x2ec] ;  /* 0x0000bb00000b7ab9 */ /* 0x000fe20000000800 */
[----:B------:R-:W3:Y:S01]  /*4fe0*/  S2UR UR4, SR_CgaCtaId ;  /* 0x00000000000479c3 */ /* 0x000ee20000008800 */
        /* <DEDUP_REMOVED lines=35> */
[----:B-12---:R-:W-:-:S05]  /*5220*/  FMNMX.FTZ R5, R71, R0, !PT ;  /* 0x0000000047057209 */ /* 0x006fca0007810000 */
        /* <DEDUP_REMOVED lines=83> */
[----:B-1----:R-:W-:-:S02]  /*5760*/  FMNMX.FTZ R65, R0, R5, !PT ;  /* 0x0000000500417209 */ /* 0x002fc40007810000 */
[----:B------:R-:W-:Y:S05]  /*5770*/  LDSM.16.MT88.4 R4, [R134+0x3000] ;  /* 0x003000008604783b */ /* 0x000fea0000004200 */
        /* <DEDUP_REMOVED lines=18> */
[----:B------:R-:W1:Y:S01]  /*58a0*/  LDSM.16.MT88.4 R16, [R126+0x3400] ;  /* 0x003400007e10783b */ /* 0x000e620000004200 */
[----:B------:R-:W-:Y:S01]  /*58b0*/  MUFU.EX2 R142, R142 ;  /* 0x0000008e008e7308 */ /* 0x000fe20000000800 */
[----:B------:R-:W-:Y:S01]  /*58c0*/  F2FP.F16.F32.PACK_AB R104, R97, R154 ;  /* 0x0000009a6168723e */ /* 0x000fe200000000ff */
[--C-:B------:R-:W-:Y:S01]  /*58d0*/  FFMA.FTZ R59, R62, UR11, -R39.reuse ;  /* 0x0000000b3e3b7c23 */ /* 0x100fe20008010827 */
[----:B------:R-:W2:Y:S01]  /*58e0*/  LDSM.16.MT88.4 R12, [R134+0x3400] ;  /* 0x00340000860c783b */ /* 0x000ea20000004200 */
        /* <DEDUP_REMOVED lines=9> */
[----:B------:R-:W5:Y:S01]  /*5980*/  LDSM.16.MT88.4 R8, [R134+0x3800] ;  /* 0x003800008608783b */ /* 0x000f620000004200 */
        /* <DEDUP_REMOVED lines=21> */
[----:B------:R-:W-:-:S05]  /*5ae0*/  FADD.FTZ R73, R73, R144 ;  /* 0x0000009049497221 */ /* 0x000fca0000010000 */
[----:B------:R-:W3:Y:S01]  /*5af0*/  MUFU.EX2 R59, R59 ;  /* 0x0000003b003b7308 */ /* 0x000ee20000000800 */
[----:B-1----:R-:W-:-:S07]  /*5b00*/  F2FP.F16.F32.PACK_AB R107, R75, R148 ;  /* 0x000000944b6b723e */ /* 0x002fce00000000ff */
[----:B------:R-:W-:Y:S01]  /*5b10*/  MUFU.EX2 R66, R66 ;  /* 0x0000004200427308 */ /* 0x000fe20000000800 */
[C---:B------:R-:W-:Y:S06]  /*5b20*/  HMMA.16816.F32 R116, R104.reuse, R112, RZ ;  /* 0x000000706874723c */ /* 0x040fec00000018ff */
[C---:B------:R-:W-:Y:S01]  /*5b30*/  HMMA.16816.F32 R112, R104.reuse, R114, RZ ;  /* 0x000000726870723c */ /* 0x040fe200000018ff */
[----:B------:R-:W1:Y:S05]  /*5b40*/  MUFU.EX2 R55, R55 ;  /* 0x0000003700377308 */ /* 0x000e6a0000000800 */
[C---:B------:R-:W-:Y:S03]  /*5b50*/  HMMA.16816.F32 R108, R104.reuse, R4, RZ ;  /* 0x00000004686c723c */ /* 0x040fe600000018ff */
[----:B------:R-:W-:Y:S03]  /*5b60*/  MUFU.EX2 R56, R56 ;  /* 0x0000003800387308 */ /* 0x000fe60000000800 */
[----:B------:R-:W-:Y:S01]  /*5b70*/  HMMA.16816.F32 R104, R104, R6, RZ ;  /* 0x000000066868723c */ /* 0x000fe200000018ff */
[----:B------:R-:W-:Y:S01]  /*5b80*/  F2FP.F16.F32.PACK_AB R4, R69, R72 ;  /* 0x000000484504723e */ /* 0x000fe200000000ff */
[----:B------:R-:W-:Y:S01]  /*5b90*/  FADD.FTZ R72, R72, R73 ;  /* 0x0000004948487221 */ /* 0x000fe20000010000 */
[----:B---3--:R-:W-:-:S02]  /*5ba0*/  F2FP.F16.F32.PACK_AB R5, R59, R74 ;  /* 0x0000004a3b05723e */ /* 0x008fc400000000ff */
[----:B------:R-:W3:Y:S01]  /*5bb0*/  MUFU.EX2 R3, R3 ;  /* 0x0000000300037308 */ /* 0x000ee20000000800 */
[----:B------:R-:W-:Y:S01]  /*5bc0*/  FADD.FTZ R73, R69, R72 ;  /* 0x0000004845497221 */ /* 0x000fe20000010000 */
[----:B------:R-:W-:Y:S02]  /*5bd0*/  F2FP.F16.F32.PACK_AB R6, R51, R60 ;  /* 0x0000003c3306723e */ /* 0x000fe400000000ff */
[----:B-1----:R-:W-:Y:S01]  /*5be0*/  F2FP.F16.F32.PACK_AB R7, R55, R66 ;  /* 0x000000423707723e */ /* 0x002fe200000000ff */
[----:B------:R-:W-:-:S03]  /*5bf0*/  FADD.FTZ R60, R60, R73 ;  /* 0x000000493c3c7221 */ /* 0x000fc60000010000 */
[----:B------:R-:W-:Y:S03]  /*5c00*/  MUFU.EX2 R62, R62 ;  /* 0x0000003e003e7308 */ /* 0x000fe60000000800 */
[C---:B------:R-:W-:Y:S05]  /*5c10*/  HMMA.16816.F32 R116, R4.reuse, R16, R116 ;  /* 0x000000100474723c */ /* 0x040fea0000001874 */
[----:B------:R-:W1:Y:S01]  /*5c20*/  MUFU.EX2 R53, R53 ;  /* 0x0000003500357308 */ /* 0x000e620000000800 */
[C---:B------:R-:W-:Y:S01]  /*5c30*/  HMMA.16816.F32 R112, R4.reuse, R18, R112 ;  /* 0x000000120470723c */ /* 0x040fe20000001870 */
[----:B------:R-:W5:Y:S05]  /*5c40*/  LDSM.16.MT88.4 R16, [R126+0x3c00] ;  /* 0x003c00007e10783b */ /* 0x000f6a0000004200 */
[C---:B--2---:R-:W-:Y:S01]  /*5c50*/  HMMA.16816.F32 R108, R4.reuse, R12, R108 ;  /* 0x0000000c046c723c */ /* 0x044fe2000000186c */
[----:B------:R-:W-:Y:S05]  /*5c60*/  MUFU.EX2 R57, R57 ;  /* 0x0000003900397308 */ /* 0x000fea0000000800 */
[----:B------:R-:W-:Y:S01]  /*5c70*/  HMMA.16816.F32 R104, R4, R14, R104 ;  /* 0x0000000e0468723c */ /* 0x000fe20000001868 */
[----:B------:R-:W2:Y:S02]  /*5c80*/  LDSM.16.MT88.4 R12, [R134+0x3c00] ;  /* 0x003c0000860c783b */ /* 0x000ea40000004200 */
[----:B------:R-:W5:Y:S04]  /*5c90*/  MUFU.EX2 R68, R68 ;  /* 0x0000004400447308 */ /* 0x000f680000000800 */
[----:B------:R-:W-:-:S02]  /*5ca0*/  F2FP.F16.F32.PACK_AB R4, R49, R54 ;  /* 0x000000363104723e */ /* 0x000fc400000000ff */
[----:B---3--:R-:W-:Y:S02]  /*5cb0*/  F2FP.F16.F32.PACK_AB R5, R3, R56 ;  /* 0x000000380305723e */ /* 0x008fe400000000ff */
[----:B------:R-:W-:Y:S01]  /*5cc0*/  F2FP.F16.F32.PACK_AB R6, R47, R50 ;  /* 0x000000322f06723e */ /* 0x000fe200000000ff */
[----:B------:R-:W-:Y:S01]  /*5cd0*/  MUFU.EX2 R82, R82 ;  /* 0x0000005200527308 */ /* 0x000fe20000000800 */
[----:B-1----:R-:W-:-:S07]  /*5ce0*/  F2FP.F16.F32.PACK_AB R7, R53, R62 ;  /* 0x0000003e3507723e */ /* 0x002fce00000000ff */
[----:B------:R-:W1:Y:S01]  /*5cf0*/  MUFU.EX2 R61, R61 ;  /* 0x0000003d003d7308 */ /* 0x000e620000000800 */
[C---:B----4-:R-:W-:Y:S06]  /*5d00*/  HMMA.16816.F32 R116, R4.reuse, R20, R116 ;  /* 0x000000140474723c */ /* 0x050fec0000001874 */
[C---:B------:R-:W-:Y:S01]  /*5d10*/  HMMA.16816.F32 R112, R4.reuse, R22, R112 ;  /* 0x000000160470723c */ /* 0x040fe20000001870 */
[----:B------:R-:W-:Y:S01]  /*5d20*/  MUFU.EX2 R35, R35 ;  /* 0x0000002300237308 */ /* 0x000fe20000000800 */
[----:B------:R-:W-:Y:S04]  /*5d30*/  LDSM.16.MT88.4 R20, [R134+0x4000] ;  /* 0x004000008614783b */ /* 0x000fe80000004200 */
[C---:B-----5:R-:W-:Y:S03]  /*5d40*/  HMMA.16816.F32 R108, R4.reuse, R8, R108 ;  /* 0x00000008046c723c */ /* 0x060fe6000000186c */
[----:B------:R-:W-:Y:S03]  /*5d50*/  MUFU.EX2 R34, R34 ;  /* 0x0000002200227308 */ /* 0x000fe60000000800 */
[----:B------:R-:W-:Y:S01]  /*5d60*/  HMMA.16816.F32 R104, R4, R10, R104 ;  /* 0x0000000a0468723c */ /* 0x000fe20000001868 */
[----:B------:R-:W3:Y:S04]  /*5d70*/  LDSM.16.MT88.4 R8, [R126+0x4000] ;  /* 0x004000007e08783b */ /* 0x000ee80000004200 */
[----:B------:R-:W-:Y:S02]  /*5d80*/  MUFU.EX2 R63, R63 ;  /* 0x0000003f003f7308 */ /* 0x000fe40000000800 */
[----:B------:R-:W-:-:S02]  /*5d90*/  F2FP.F16.F32.PACK_AB R4, R45, R46 ;  /* 0x0000002e2d04723e */ /* 0x000fc400000000ff */
[----:B------:R-:W-:Y:S02]  /*5da0*/  F2FP.F16.F32.PACK_AB R5, R68, R57 ;  /* 0x000000394405723e */ /* 0x000fe400000000ff */
[----:B------:R-:W-:Y:S02]  /*5db0*/  F2FP.F16.F32.PACK_AB R6, R40, R43 ;  /* 0x0000002b2806723e */ /* 0x000fe400000000ff */
[----:B-1----:R-:W-:Y:S01]  /*5dc0*/  F2FP.F16.F32.PACK_AB R7, R61, R82 ;  /* 0x000000523d07723e */ /* 0x002fe200000000ff */
[----:B------:R-:W1:Y:S06]  /*5dd0*/  MUFU.EX2 R132, R132 ;  /* 0x0000008400847308 */ /* 0x000e6c0000000800 */
[C---:B------:R-:W-:Y:S02]  /*5de0*/  HMMA.16816.F32 R116, R4.reuse, R16, R116 ;  /* 0x000000100474723c */ /* 0x040fe40000001874 */
[----:B------:R-:W-:Y:S04]  /*5df0*/  MUFU.EX2 R146, R146 ;  /* 0x0000009200927308 */ /* 0x000fe80000000800 */
[C---:B------:R-:W-:Y:S01]  /*5e00*/  HMMA.16816.F32 R112, R4.reuse, R18, R112 ;  /* 0x000000120470723c */ /* 0x040fe20000001870 */
[----:B------:R-:W4:Y:S03]  /*5e10*/  LDSM.16.MT88.4 R16, [R126+0x4400] ;  /* 0x004400007e10783b */ /* 0x000f260000004200 */
[----:B------:R-:W5:Y:S02]  /*5e20*/  MUFU.EX2 R95, R95 ;  /* 0x0000005f005f7308 */ /* 0x000f640000000800 */
[C---:B--2---:R-:W-:Y:S06]  /*5e30*/  HMMA.16816.F32 R108, R4.reuse, R12, R108 ;  /* 0x0000000c046c723c */ /* 0x044fec000000186c */
[----:B------:R-:W-:Y:S01]  /*5e40*/  HMMA.16816.F32 R104, R4, R14, R104 ;  /* 0x0000000e0468723c */ /* 0x000fe20000001868 */
[----:B------:R-:W-:Y:S01]  /*5e50*/  FADD.FTZ R13, R142, R81 ;  /* 0x000000518e0d7221 */ /* 0x000fe20000010000 */
[----:B------:R-:W-:Y:S03]  /*5e60*/  MUFU.EX2 R33, R33 ;  /* 0x0000002100217308 */ /* 0x000fe60000000800 */
[----:B------:R-:W-:-:S02]  /*5e70*/  FADD.FTZ R148, R148, R13 ;  /* 0x0000000d94947221 */ /* 0x000fc40000010000 */
[----:B------:R-:W-:Y:S01]  /*5e80*/  F2FP.F16.F32.PACK_AB R4, R36, R41 ;  /* 0x000000292404723e */ /* 0x000fe200000000ff */
[----:B------:R-:W2:Y:S01]  /*5e90*/  LDSM.16.MT88.4 R12, [R134+0x4400] ;  /* 0x00440000860c783b */ /* 0x000ea20000004200 */
[----:B-1----:R-:W-:Y:S01]  /*5ea0*/  F2FP.F16.F32.PACK_AB R5, R132, R63 ;  /* 0x0000003f8405723e */ /* 0x002fe200000000ff */
[----:B------:R-:W1:Y:S01]  /*5eb0*/  MUFU.EX2 R32, R32 ;  /* 0x0000002000207308 */ /* 0x000e620000000800 */
[----:B------:R-:W-:Y:S01]  /*5ec0*/  F2FP.F16.F32.PACK_AB R6, R34, R35 ;  /* 0x000000232206723e */ /* 0x000fe200000000ff */
[----:B------:R-:W-:Y:S01]  /*5ed0*/  FADD.FTZ R75, R75, R148 ;  /* 0x000000944b4b7221 */ /* 0x000fe20000010000 */
[----:B-----5:R-:W-:-:S03]  /*5ee0*/  F2FP.F16.F32.PACK_AB R7, R95, R146 ;  /* 0x000000925f07723e */ /* 0x020fc600000000ff */
[----:B------:R-:W-:Y:S02]  /*5ef0*/  FADD.FTZ R74, R74, R75 ;  /* 0x0000004b4a4a7221 */ /* 0x000fe40000010000 */
[----:B------:R-:W-:Y:S02]  /*5f00*/  MUFU.EX2 R31, R31 ;  /* 0x0000001f001f7308 */ /* 0x000fe40000000800 */
[----:B---3--:R-:W-:Y:S01]  /*5f10*/  HMMA.16816.F32 R116, R4, R8, R116 ;  /* 0x000000080474723c */ /* 0x008fe20000001874 */
[----:B------:R-:W-:-:S04]  /*5f20*/  FADD.FTZ R59, R59, R74 ;  /* 0x0000004a3b3b7221 */ /* 0x000fc80000010000 */
[----:B------:R-:W-:Y:S01]  /*5f30*/  FADD.FTZ R66, R66, R59 ;  /* 0x0000003b42427221 */ /* 0x000fe20000010000 */
[----:B------:R-:W3:Y:S01]  /*5f40*/  MUFU.EX2 R30, R30 ;  /* 0x0000001e001e7308 */ /* 0x000ee20000000800 */
[----:B------:R-:W-:Y:S01]  /*5f50*/  HMMA.16816.F32 R112, R4, R10, R112 ;  /* 0x0000000a0470723c */ /* 0x000fe20000001870 */
[----:B-1----:R-:W-:Y:S01]  /*5f60*/  F2FP.F16.F32.PACK_AB R8, R32, R33 ;  /* 0x000000212008723e */ /* 0x002fe200000000ff */
[----:B------:R-:W-:-:S04]  /*5f70*/  FADD.FTZ R55, R55, R66 ;  /* 0x0000004237377221 */ /* 0x000fc80000010000 */
[----:B------:R-:W-:Y:S01]  /*5f80*/  HMMA.16816.F32 R108, R4, R20, R108 ;  /* 0x00000014046c723c */ /* 0x000fe2000000186c */
[----:B------:R-:W-:Y:S01]  /*5f90*/  MUFU.EX2 R150, R150 ;  /* 0x0000009600967308 */ /* 0x000fe20000000800 */
[----:B------:R-:W-:-:S04]  /*5fa0*/  FADD.FTZ R56, R56, R55 ;  /* 0x0000003738387221 */ /* 0x000fc80000010000 */
[----:B------:R-:W-:Y:S01]  /*5fb0*/  HMMA.16816.F32 R104, R4, R22, R104 ;  /* 0x000000160468723c */ /* 0x000fe20000001868 */
[----:B------:R-:W1:Y:S01]  /*5fc0*/  LDSM.16.MT88.4 R4, [R126+0x4800] ;  /* 0x004800007e04783b */ /* 0x000e620000004200 */
[----:B------:R-:W-:Y:S01]  /*5fd0*/  FADD.FTZ R3, R3, R56 ;  /* 0x0000003803037221 */ /* 0x000fe20000010000 */
[----:B------:R-:W5:Y:S01]  /*5fe0*/  MUFU.EX2 R83, R83 ;  /* 0x0000005300537308 */ /* 0x000f620000000800 */
[----:B---3--:R-:W-:Y:S01]  /*5ff0*/  F2FP.F16.F32.PACK_AB R10, R30, R31 ;  /* 0x0000001f1e0a723e */ /* 0x008fe200000000ff */
[----:B------:R-:W3:Y:S01]  /*6000*/  LDSM.16.MT88.4 R20, [R134+0x4800] ;  /* 0x004800008614783b */ /* 0x000ee20000004200 */
[----:B------:R-:W-:Y:S01]  /*6010*/  FADD.FTZ R62, R62, R3 ;  /* 0x000000033e3e7221 */ /* 0x000fe20000010000 */
[----:B------:R-:W-:-:S03]  /*6020*/  FFMA.FTZ R3, R44, UR11, -R39 ;  /* 0x0000000b2c037c23 */ /* 0x000fc60008010827 */
[----:B------:R-:W-:Y:S01]  /*6030*/  FADD.FTZ R62, R53, R62 ;  /* 0x0000003e353e7221 */ /* 0x000fe20000010000 */
[----:B------:R-:W-:Y:S08]  /*6040*/  MUFU.EX2 R152, R152 ;  /* 0x0000009800987308 */ /* 0x000ff00000000800 */
[----:B------:R-:W4:Y:S01]  /*6050*/  MUFU.EX2 R81, R140 ;  /* 0x0000008c00517308 */ /* 0x000f220000000800 */
[----:B-----5:R-:W-:-:S07]  /*6060*/  F2FP.F16.F32.PACK_AB R9, R83, R150 ;  /* 0x000000965309723e */ /* 0x020fce00000000ff */
[----:B------:R-:W-:Y:S08]  /*6070*/  MUFU.EX2 R29, R29 ;  /* 0x0000001d001d7308 */ /* 0x000ff00000000800 */
[----:B------:R-:W5:Y:S01]  /*6080*/  MUFU.EX2 R28, R28 ;  /* 0x0000001c001c7308 */ /* 0x000f620000000800 */
[----:B----4-:R-:W-:-:S07]  /*6090*/  F2FP.F16.F32.PACK_AB R11, R81, R152 ;  /* 0x00000098510b723e */ /* 0x010fce00000000ff */
[C---:B------:R-:W-:Y:S01]  /*60a0*/  HMMA.16816.F32 R116, R8.reuse, R16, R116 ;  /* 0x000000100874723c */ /* 0x040fe20000001874 */
[----:B------:R-:W-:Y:S05]  /*60b0*/  MUFU.EX2 R27, R27 ;  /* 0x0000001b001b7308 */ /* 0x000fea0000000800 */
[C---:B--2---:R-:W-:Y:S01]  /*60c0*/  HMMA.16816.F32 R108, R8.reuse, R12, R108 ;  /* 0x0000000c086c723c */ /* 0x044fe2000000186c */
[----:B------:R-:W-:Y:S01]  /*60d0*/  FADD.FTZ R17, R51, R60 ;  /* 0x0000003c33117221 */ /* 0x000fe20000010000 */
[----:B------:R-:W-:Y:S01]  /*60e0*/  FFMA.FTZ R51, R52, UR11, -R39 ;  /* 0x0000000b34337c23 */ /* 0x000fe20008010827 */
[----:B------:R-:W2:Y:S01]  /*60f0*/  MUFU.EX2 R26, R26 ;  /* 0x0000001a001a7308 */ /* 0x000ea20000000800 */
[----:B-----5:R-:W-:Y:S01]  /*6100*/  F2FP.F16.F32.PACK_AB R16, R28, R29 ;  /* 0x0000001d1c10723e */ /* 0x020fe200000000ff */
[----:B------:R-:W-:Y:S01]  /*6110*/  FADD.FTZ R54, R54, R17 ;  /* 0x0000001136367221 */ /* 0x000fe20000010000 */
[----:B------:R-:W-:Y:S01]  /*6120*/  HMMA.16816.F32 R112, R8, R18, R112 ;  /* 0x000000120870723c */ /* 0x000fe20000001870 */
[----:B------:R-:W-:Y:S01]  /*6130*/  FADD.FTZ R13, R57, R62 ;  /* 0x0000003e390d7221 */ /* 0x000fe20000010000 */
[----:B------:R-:W-:Y:S01]  /*6140*/  FFMA.FTZ R39, R37, UR11, -R39 ;  /* 0x0000000b25277c23 */ /* 0x000fe20008010827 */
[----:B------:R-:W-:-:S02]  /*6150*/  FADD.FTZ R49, R49, R54 ;  /* 0x0000003631317221 */ /* 0x000fc40000010000 */
[----:B------:R-:W-:Y:S01]  /*6160*/  MUFU.EX2 R69, R70 ;  /* 0x0000004600457308 */ /* 0x000fe20000000800 */
[----:B------:R-:W-:Y:S01]  /*6170*/  FADD.FTZ R13, R68, R13 ;  /* 0x0000000d440d7221 */ /* 0x000fe20000010000 */
[----:B------:R-:W-:Y:S01]  /*6180*/  FADD.FTZ R50, R50, R49 ;  /* 0x0000003132327221 */ /* 0x000fe20000010000 */
[----:B------:R-:W-:Y:S03]  /*6190*/  HMMA.16816.F32 R104, R8, R14, R104 ;  /* 0x0000000e0868723c */ /* 0x000fe60000001868 */
[----:B------:R-:W-:Y:S02]  /*61a0*/  FADD.FTZ R47, R47, R50 ;  /* 0x000000322f2f7221 */ /* 0x000fe40000010000 */
[----:B------:R-:W4:Y:S01]  /*61b0*/  MUFU.EX2 R58, R58 ;  /* 0x0000003a003a7308 */ /* 0x000f220000000800 */
[----:B--2---:R-:W-:Y:S01]  /*61c0*/  F2FP.F16.F32.PACK_AB R18, R26, R27 ;  /* 0x0000001b1a12723e */ /* 0x004fe200000000ff */
[----:B------:R-:W-:Y:S01]  /*61d0*/  FADD.FTZ R12, R46, R47 ;  /* 0x0000002f2e0c7221 */ /* 0x000fe20000010000 */
[----:B------:R-:W-:-:S03]  /*61e0*/  FADD.FTZ R8, R82, R13 ;  /* 0x0000000d52087221 */ /* 0x000fc60000010000 */
[----:B------:R-:W-:Y:S01]  /*61f0*/  FADD.FTZ R12, R45, R12 ;  /* 0x0000000c2d0c7221 */ /* 0x000fe20000010000 */
[----:B------:R-:W-:Y:S01]  /*6200*/  FADD.FTZ R8, R61, R8 ;  /* 0x000000083d087221 */ /* 0x000fe20000010000 */
[----:B------:R-:W-:Y:S02]  /*6210*/  MUFU.EX2 R51, R51 ;  /* 0x0000003300337308 */ /* 0x000fe40000000800 */
[----:B------:R-:W-:Y:S02]  /*6220*/  FADD.FTZ R43, R43, R12 ;  /* 0x0000000c2b2b7221 */ /* 0x000fe40000010000 */
[----:B------:R-:W2:Y:S02]  /*6230*/  LDSM.16.MT88.4 R12, [R126+0x4c00] ;  /* 0x004c00007e0c783b */ /* 0x000ea40000004200 */
[----:B------:R-:W-:Y:S02]  /*6240*/  FADD.FTZ R40, R40, R43 ;  /* 0x0000002b28287221 */ /* 0x000fe40000010000 */
[----:B------:R-:W5:Y:S01]  /*6250*/  MUFU.EX2 R48, R48 ;  /* 0x0000003000307308 */ /* 0x000f620000000800 */
[----:B----4-:R-:W-:Y:S01]  /*6260*/  F2FP.F16.F32.PACK_AB R17, R58, R69 ;  /* 0x000000453a11723e */ /* 0x010fe200000000ff */
[----:B------:R-:W-:-:S06]  /*6270*/  FADD.FTZ R41, R41, R40 ;  /* 0x0000002829297221 */ /* 0x000fcc0000010000 */
[----:B------:R-:W-:Y:S08]  /*6280*/  MUFU.EX2 R25, R25 ;  /* 0x0000001900197308 */ /* 0x000ff00000000800 */
[----:B------:R-:W4:Y:S01]  /*6290*/  MUFU.EX2 R24, R24 ;  /* 0x0000001800187308 */ /* 0x000f220000000800 */
[----:B-----5:R-:W-:-:S07]  /*62a0*/  F2FP.F16.F32.PACK_AB R19, R48, R51 ;  /* 0x000000333013723e */ /* 0x020fce00000000ff */
[C---:B-1----:R-:W-:Y:S01]  /*62b0*/  HMMA.16816.F32 R116, R16.reuse, R4, R116 ;  /* 0x000000041074723c */ /* 0x042fe20000001874 */
[----:B------:R-:W-:Y:S05]  /*62c0*/  MUFU.EX2 R3, R3 ;  /* 0x0000000300037308 */ /* 0x000fea0000000800 */
[C---:B------:R-:W-:Y:S01]  /*62d0*/  HMMA.16816.F32 R112, R16.reuse, R6, R112 ;  /* 0x000000061070723c */ /* 0x040fe20000001870 */
[----:B------:R-:W-:Y:S01]  /*62e0*/  FADD.FTZ R5, R63, R8 ;  /* 0x000000083f057221 */ /* 0x000fe20000010000 */
[----:B------:R-:W-:Y:S01]  /*62f0*/  FADD.FTZ R4, R36, R41 ;  /* 0x0000002924047221 */ /* 0x000fe20000010000 */
[----:B------:R-:W1:Y:S01]  /*6300*/  LDSM.16.MT88.4 R8, [R134+0x4c00] ;  /* 0x004c00008608783b */ /* 0x000e620000004200 */
[----:B------:R-:W5:Y:S01]  /*6310*/  MUFU.EX2 R42, R42 ;  /* 0x0000002a002a7308 */ /* 0x000f620000000800 */
[----:B------:R-:W-:Y:S01]  /*6320*/  FADD.FTZ R5, R132, R5 ;  /* 0x0000000584057221 */ /* 0x000fe20000010000 */
[----:B------:R-:W-:Y:S01]  /*6330*/  FADD.FTZ R35, R35, R4 ;  /* 0x0000000423237221 */ /* 0x000fe20000010000 */
[C---:B---3--:R-:W-:Y:S01]  /*6340*/  HMMA.16816.F32 R108, R16.reuse, R20, R108 ;  /* 0x00000014106c723c */ /* 0x048fe2000000186c */
[----:B----4-:R-:W-:Y:S01]  /*6350*/  F2FP.F16.F32.PACK_AB R4, R24, R25 ;  /* 0x000000191804723e */ /* 0x010fe200000000ff */
[----:B------:R-:W-:Y:S01]  /*6360*/  FADD.FTZ R146, R146, R5 ;  /* 0x0000000592927221 */ /* 0x000fe20000010000 */
[----:B------:R-:W-:Y:S01]  /*6370*/  FADD.FTZ R34, R34, R35 ;  /* 0x0000002322227221 */ /* 0x000fe20000010000 */
[C---:B------:R-:W-:Y:S01]  /*6380*/  LEA R132, P0, R100.reuse, UR8, 0x1 ;  /* 0x0000000864847c11 */ /* 0x040fe2000f8008ff */
[----:B------:R-:W-:Y:S01]  /*6390*/  MUFU.EX2 R0, R0 ;  /* 0x0000000000007308 */ /* 0x000fe20000000800 */
[----:B------:R-:W-:Y:S01]  /*63a0*/  FADD.FTZ R95, R95, R146 ;  /* 0x000000925f5f7221 */ /* 0x000fe20000010000 */
[----:B------:R-:W-:Y:S01]  /*63b0*/  FADD.FTZ R33, R33, R34 ;  /* 0x0000002221217221 */ /* 0x000fe20000010000 */
[----:B------:R-:W-:Y:S01]  /*63c0*/  HMMA.16816.F32 R104, R16, R22, R104 ;  /* 0x000000161068723c */ /* 0x000fe20000001868 */
[----:B------:R-:W-:Y:S01]  /*63d0*/  LEA.HI.X R133, R100, UR9, R101, 0x1, P0 ;  /* 0x0000000964857c11 */ /* 0x000fe200080f0c65 */
[----:B------:R-:W-:Y:S01]  /*63e0*/  FADD.FTZ R150, R150, R95 ;  /* 0x0000005f96967221 */ /* 0x000fe20000010000 */
[----:B------:R-:W-:-:S02]  /*63f0*/  FADD.FTZ R32, R32, R33 ;  /* 0x0000002120207221 */ /* 0x000fc40000010000 */
[----:B------:R-:W3:Y:S01]  /*6400*/  MUFU.EX2 R71, R71 ;  /* 0x0000004700477308 */ /* 0x000ee20000000800 */
[----:B------:R-:W-:Y:S01]  /*6410*/  FADD.FTZ R83, R83, R150 ;  /* 0x0000009653537221 */ /* 0x000fe20000010000 */
[----:B------:R-:W-:Y:S01]  /*6420*/  FADD.FTZ R31, R31, R32 ;  /* 0x000000201f1f7221 */ /* 0x000fe20000010000 */
[----:B-----5:R-:W-:Y:S02]  /*6430*/  F2FP.F16.F32.PACK_AB R5, R42, R3 ;  /* 0x000000032a05723e */ /* 0x020fe400000000ff */
[----:B------:R-:W-:Y:S01]  /*6440*/  FADD.FTZ R152, R152, R83 ;  /* 0x0000005398987221 */ /* 0x000fe20000010000 */
[----:B------:R-:W-:Y:S02]  /*6450*/  FADD.FTZ R30, R30, R31 ;  /* 0x0000001f1e1e7221 */ /* 0x000fe40000010000 */
[----:B------:R-:W-:Y:S01]  /*6460*/  MUFU.EX2 R37, R38 ;  /* 0x0000002600257308 */ /* 0x000fe20000000800 */
[----:B------:R-:W-:Y:S01]  /*6470*/  FADD.FTZ R152, R81, R152 ;  /* 0x0000009851987221 */ /* 0x000fe20000010000 */
[----:B------:R-:W-:-:S03]  /*6480*/  FADD.FTZ R29, R29, R30 ;  /* 0x0000001e1d1d7221 */ /* 0x000fc60000010000 */
[----:B------:R-:W-:Y:S01]  /*6490*/  FADD.FTZ R69, R69, R152 ;  /* 0x0000009845457221 */ /* 0x000fe20000010000 */
[----:B------:R-:W-:Y:S02]  /*64a0*/  FADD.FTZ R28, R28, R29 ;  /* 0x0000001d1c1c7221 */ /* 0x000fe40000010000 */
[----:B------:R-:W4:Y:S01]  /*64b0*/  MUFU.EX2 R36, R39 ;  /* 0x0000002700247308 */ /* 0x000f220000000800 */
[----:B------:R-:W-:Y:S01]  /*64c0*/  FADD.FTZ R58, R58, R69 ;  /* 0x000000453a3a7221 */ /* 0x000fe20000010000 */
[----:B------:R-:W-:Y:S01]  /*64d0*/  FADD.FTZ R27, R27, R28 ;  /* 0x0000001c1b1b7221 */ /* 0x000fe20000010000 */
[----:B---3--:R-:W-:Y:S02]  /*64e0*/  F2FP.F16.F32.PACK_AB R6, R71, R0 ;  /* 0x000000004706723e */ /* 0x008fe400000000ff */
[----:B------:R-:W-:Y:S01]  /*64f0*/  FADD.FTZ R51, R51, R58 ;  /* 0x0000003a33337221 */ /* 0x000fe20000010000 */
[----:B------:R-:W-:-:S03]  /*6500*/  FADD.FTZ R26, R26, R27 ;  /* 0x0000001b1a1a7221 */ /* 0x000fc60000010000 */
        /* <DEDUP_REMOVED lines=10> */
[----:B------:R-:W-:-:S04]  /*65b0*/  FADD.FTZ R97, R36, R37 ;  /* 0x0000002524617221 */ /* 0x000fc80000010000 */
        /* <DEDUP_REMOVED lines=69> */
.L_x_4933:
[----:B------:R-:W-:-:S04]  /*6a10*/  LEA R0, -R78, RZ, 0x7 ;  /* 0x000000ff4e007211 */ /* 0x000fc800078e39ff */
[----:B------:R-:W-:-:S07]  /*6a20*/  SHF.R.S32.HI R3, RZ, 0x1f, R0 ;  /* 0x0000001fff037819 */ /* 0x000fce0000011400 */
.L_x_4934:
[----:B------:R-:W-:Y:S01]  /*6a30*/  ULDC UR4, c[0x0][0x2d0] ;  /* 0x0000b40000047ab9 */ /* 0x000fe20000000800 */
[C---:B------:R-:W-:Y:S02]  /*6a40*/  LEA R136, P5, R0.reuse, R136, 0x1 ;  /* 0x0000008800887211 */ /* 0x040fe400078a08ff */
        /* <DEDUP_REMOVED lines=17> */
[----:B------:R-:W-:Y:S01]  /*6b60*/  @!P0 IADD3.X R6, R3, R11, R6, P2, !PT ;  /* 0x0000000b03068210 */ /* 0x000fe200017fe406 */
[----:B------:R-:W-:Y:S01]  /*6b70*/  IMAD.SHL.U32 R0, R98, 0x80, RZ ;  /* 0x0000008062007824 */ /* 0x000fe200078e00ff */
        /* <DEDUP_REMOVED lines=9> */
[----:B------:R-:W-:Y:S01]  /*6c10*/  LOP3.LUT R149, R0, 0x48, R99, 0xfe, !PT ;  /* 0x0000004800957812 */ /* 0x000fe200078efe63 */
        /* <DEDUP_REMOVED lines=18> */
[----:B------:R-:W5:Y:S04]  /*6d40*/  LDSM.16.M88.4 R20, [R91] ;  /* 0x000000005b14783b */ /* 0x000f680000000200 */
[----:B------:R-:W5:Y:S04]  /*6d50*/  LDSM.16.M88.4 R16, [R92+0x1800] ;  /* 0x001800005c10783b */ /* 0x000f680000000200 */
[----:B-1----:R-:W1:Y:S04]  /*6d60*/  LDSM.16.M88.4 R12, [R90] ;  /* 0x000000005a0c783b */ /* 0x002e680000000200 */
[----:B--2---:R-:W2:Y:S04]  /*6d70*/  LDSM.16.M88.4 R8, [R92+0x1c00] ;  /* 0x001c00005c08783b */ /* 0x004ea80000000200 */
[----:B------:R-:W2:Y:S04]  /*6d80*/  LDSM.16.M88.4 R36, [R89] ;  /* 0x000000005924783b */ /* 0x000ea80000000200 */
[----:B------:R-:W-:Y:S04]  /*6d90*/  LDSM.16.M88.4 R28, [R92+0x2000] ;  /* 0x002000005c1c783b */ /* 0x000fe80000000200 */
[----:B------:R-:W2:Y:S01]  /*6da0*/  LDSM.16.M88.4 R24, [R88] ;  /* 0x000000005818783b */ /* 0x000ea20000000200 */
[C---:B---3--:R-:W-:Y:S03]  /*6db0*/  HMMA.16816.F32 R4, R48.reuse, R32, RZ ;  /* 0x000000203004723c */ /* 0x048fe600000018ff */
[----:B------:R-:W-:Y:S04]  /*6dc0*/  LDSM.16.M88.4 R68, [R87] ;  /* 0x000000005744783b */ /* 0x000fe80000000200 */
[----:B------:R-:W-:Y:S01]  /*6dd0*/  LDSM.16.M88.4 R44, [R92+0x2800] ;  /* 0x002800005c2c783b */ /* 0x000fe20000000200 */
[C---:B------:R-:W-:Y:S03]  /*6de0*/  HMMA.16816.F32 R32, R48.reuse, R34, RZ ;  /* 0x000000223020723c */ /* 0x040fe600000018ff */
[----:B------:R-:W0:Y:S03]  /*6df0*/  LDGDEPBAR ;  /* 0x00000000000079af */ /* 0x000e260000000000 */
[C---:B----4-:R-:W-:Y:S06]  /*6e00*/  HMMA.16816.F32 R72, R48.reuse, R60, RZ ;  /* 0x0000003c3048723c */ /* 0x050fec00000018ff */
[----:B------:R-:W-:Y:S06]  /*6e10*/  HMMA.16816.F32 R60, R48, R62, RZ ;  /* 0x0000003e303c723c */ /* 0x000fec00000018ff */
[----:B-----5:R-:W-:Y:S06]  /*6e20*/  HMMA.16816.F32 R4, R40, R20, R4 ;  /* 0x000000142804723c */ /* 0x020fec0000001804 */
[----:B------:R-:W-:Y:S06]  /*6e30*/  HMMA.16816.F32 R52, R48, R16, RZ ;  /* 0x000000103034723c */ /* 0x000fec00000018ff */
[----:B------:R-:W-:Y:S01]  /*6e40*/  HMMA.16816.F32 R32, R40, R22, R32 ;  /* 0x000000162820723c */ /* 0x000fe20000001820 */
[----:B------:R-:W3:Y:S05]  /*6e50*/  LDSM.16.M88.4 R20, [R92+0x2400] ;  /* 0x002400005c14783b */ /* 0x000eea0000000200 */
[----:B------:R-:W-:Y:S06]  /*6e60*/  HMMA.16816.F32 R16, R48, R18, RZ ;  /* 0x000000123010723c */ /* 0x000fec00000018ff */
[C---:B-1----:R-:W-:Y:S01]  /*6e70*/  HMMA.16816.F32 R72, R40.reuse, R12, R72 ;  /* 0x0000000c2848723c */ /* 0x042fe20000001848 */
[----:B------:R-:W-:Y:S01]  /*6e80*/  FMUL.FTZ R4, R4, UR10 ;  /* 0x0000000a04047c20 */ /* 0x000fe20008410000 */
[----:B------:R-:W-:Y:S01]  /*6e90*/  FMUL.FTZ R5, R5, UR10 ;  /* 0x0000000a05057c20 */ /* 0x000fe20008410000 */
[----:B------:R-:W-:Y:S01]  /*6ea0*/  FMUL.FTZ R7, R7, UR10 ;  /* 0x0000000a07077c20 */ /* 0x000fe20008410000 */
[----:B------:R-:W-:Y:S01]  /*6eb0*/  FMUL.FTZ R3, R6, UR10 ;  /* 0x0000000a06037c20 */ /* 0x000fe20008410000 */
[----:B------:R-:W-:Y:S01]  /*6ec0*/  MUFU.TANH R131, R4 ;  /* 0x0000000400837308 */ /* 0x000fe20000002400 */
[----:B------:R-:W-:Y:S06]  /*6ed0*/  HMMA.16816.F32 R60, R40, R14, R60 ;  /* 0x0000000e283c723c */ /* 0x000fec000000183c */
[C---:B--2---:R-:W-:Y:S01]  /*6ee0*/  HMMA.16816.F32 R12, R48.reuse, R8, RZ ;  /* 0x00000008300c723c */ /* 0x044fe200000018ff */
[----:B------:R-:W-:Y:S01]  /*6ef0*/  MUFU.TANH R135, R5 ;  /* 0x0000000500877308 */ /* 0x000fe20000002400 */
[----:B------:R-:W-:Y:S01]  /*6f00*/  FMUL.FTZ R32, R32, UR10 ;  /* 0x0000000a20207c20 */ /* 0x000fe20008410000 */
[----:B------:R-:W-:Y:S01]  /*6f10*/  FMUL.FTZ R33, R33, UR10 ;  /* 0x0000000a21217c20 */ /* 0x000fe20008410000 */
[----:B------:R-:W-:Y:S01]  /*6f20*/  FMUL.FTZ R34, R34, UR10 ;  /* 0x0000000a22227c20 */ /* 0x000fe20008410000 */
[----:B------:R-:W-:Y:S01]  /*6f30*/  FMUL.FTZ R35, R35, UR10 ;  /* 0x0000000a23237c20 */ /* 0x000fe20008410000 */
[----:B------:R-:W-:Y:S03]  /*6f40*/  HMMA.16816.F32 R8, R48, R10, RZ ;  /* 0x0000000a3008723c */ /* 0x000fe600000018ff */
[----:B------:R1:W-:Y:S03]  /*6f50*/  MUFU.TANH R139, R7 ;  /* 0x00000007008b7308 */ /* 0x0003e60000002400 */
[C---:B------:R-:W-:Y:S01]  /*6f60*/  HMMA.16816.F32 R52, R40.reuse, R36, R52 ;  /* 0x000000242834723c */ /* 0x040fe20000001834 */
[----:B------:R-:W-:Y:S01]  /*6f70*/  FMUL.FTZ R73, R73, UR10 ;  /* 0x0000000a49497c20 */ /* 0x000fe20008410000 */
[----:B------:R-:W-:Y:S01]  /*6f80*/  FMUL.FTZ R75, R75, UR10 ;  /* 0x0000000a4b4b7c20 */ /* 0x000fe20008410000 */
[----:B------:R-:W-:Y:S01]  /*6f90*/  FMUL.FTZ R72, R72, UR10 ;  /* 0x0000000a48487c20 */ /* 0x000fe20008410000 */
        /* <DEDUP_REMOVED lines=8> */
[----:B------:R-:W-:Y:S01]  /*7020*/  HMMA.16816.F32 R12, R40, R24, R12 ;  /* 0x00000018280c723c */ /* 0x000fe2000000180c */
[----:B------:R-:W-:Y:S05]  /*7030*/  MUFU.TANH R141, R33 ;  /* 0x00000021008d7308 */ /* 0x000fea0000002400 */
[----:B-1----:R-:W-:Y:S03]  /*7040*/  HMMA.16816.F32 R4, R48, R28, RZ ;  /* 0x0000001c3004723c */ /* 0x002fe600000018ff */
[----:B------:R-:W-:Y:S03]  /*7050*/  MUFU.TANH R81, R34 ;  /* 0x0000002200517308 */ /* 0x000fe60000002400 */
[----:B------:R-:W-:Y:S01]  /*7060*/  HMMA.16816.F32 R8, R40, R26, R8 ;  /* 0x0000001a2808723c */ /* 0x000fe20000001808 */
[----:B------:R-:W-:-:S04]  /*7070*/  FMUL.FTZ R54, R54, UR10 ;  /* 0x0000000a36367c20 */ /* 0x000fc80008410000 */
[----:B------:R1:W4:Y:S01]  /*7080*/  MUFU.TANH R143, R35 ;  /* 0x00000023008f7308 */ /* 0x0003220000002400 */
[----:B---3--:R-:W-:Y:S01]  /*7090*/  HMMA.16816.F32 R24, R48, R20, RZ ;  /* 0x000000143018723c */ /* 0x008fe200000018ff */
[----:B------:R-:W-:Y:S01]  /*70a0*/  FMUL.FTZ R17, R17, UR10 ;  /* 0x0000000a11117c20 */ /* 0x000fe20008410000 */
[----:B------:R-:W-:-:S04]  /*70b0*/  FMUL.FTZ R19, R19, UR10 ;  /* 0x0000000a13137c20 */ /* 0x000fc80008410000 */
[----:B------:R-:W-:Y:S01]  /*70c0*/  HMMA.16816.F32 R20, R48, R22, RZ ;  /* 0x000000163014723c */ /* 0x000fe200000018ff */
[----:B------:R-:W3:Y:S01]  /*70d0*/  MUFU.TANH R73, R73 ;  /* 0x0000004900497308 */ /* 0x000ee20000002400 */
[----:B------:R-:W-:-:S04]  /*70e0*/  FMUL.FTZ R13, R13, UR10 ;  /* 0x0000000a0d0d7c20 */ /* 0x000fc80008410000 */
[----:B------:R-:W-:Y:S03]  /*70f0*/  HMMA.16816.F32 R28, R48, R30, RZ ;  /* 0x0000001e301c723c */ /* 0x000fe600000018ff */
[----:B------:R-:W-:Y:S01]  /*7100*/  MUFU.TANH R63, R63 ;  /* 0x0000003f003f7308 */ /* 0x000fe20000002400 */
[----:B-1----:R-:W1:Y:S02]  /*7110*/  LDSM.16.M88.4 R32, [R85] ;  /* 0x000000005520783b */ /* 0x002e640000000200 */
[----:B------:R-:W-:Y:S01]  /*7120*/  HMMA.16816.F32 R4, R40, R68, R4 ;  /* 0x000000442804723c */ /* 0x000fe20000001804 */
[----:B------:R-:W-:-:S04]  /*7130*/  FMUL.FTZ R10, R10, UR10 ;  /* 0x0000000a0a0a7c20 */ /* 0x000fc80008410000 */
[----:B------:R-:W5:Y:S01]  /*7140*/  MUFU.TANH R75, R75 ;  /* 0x0000004b004b7308 */ /* 0x000f620000002400 */
[----:B------:R-:W-:Y:S01]  /*7150*/  HMMA.16816.F32 R56, R48, R44, RZ ;  /* 0x0000002c3038723c */ /* 0x000fe200000018ff */
[----:B------:R-:W-:Y:S01]  /*7160*/  FMUL.FTZ R69, R53, UR10 ;  /* 0x0000000a35457c20 */ /* 0x000fe20008410000 */
[----:B------:R-:W-:-:S04]  /*7170*/  FMUL.FTZ R53, R55, UR10 ;  /* 0x0000000a37357c20 */ /* 0x000fc80008410000 */
[----:B------:R-:W-:Y:S01]  /*7180*/  HMMA.16816.F32 R44, R48, R46, RZ ;  /* 0x0000002e302c723c */ /* 0x000fe200000018ff */
[----:B------:R-:W-:Y:S05]  /*7190*/  MUFU.TANH R69, R69 ;  /* 0x0000004500457308 */ /* 0x000fea0000002400 */
[C---:B--2---:R-:W-:Y:S03]  /*71a0*/  HMMA.16816.F32 R20, R40.reuse, R38, R20 ;  /* 0x000000262814723c */ /* 0x044fe60000001814 */
[----:B------:R2:W-:Y:S03]  /*71b0*/  MUFU.TANH R55, R17 ;  /* 0x0000001100377308 */ /* 0x0005e60000002400 */
[C---:B------:R-:W-:Y:S01]  /*71c0*/  HMMA.16816.F32 R28, R40.reuse, R70, R28 ;  /* 0x00000046281c723c */ /* 0x040fe2000000181c */
[----:B------:R-:W-:Y:S01]  /*71d0*/  FMUL.FTZ R39, R9, UR10 ;  /* 0x0000000a09277c20 */ /* 0x000fe20008410000 */
[----:B------:R-:W-:Y:S01]  /*71e0*/  FMUL.FTZ R4, R4, UR10 ;  /* 0x0000000a04047c20 */ /* 0x000fe20008410000 */
[----:B------:R-:W-:Y:S01]  /*71f0*/  FMUL.FTZ R9, R11, UR10 ;  /* 0x0000000a0b097c20 */ /* 0x000fe20008410000 */
[----:B------:R-:W-:Y:S01]  /*7200*/  FMUL.FTZ R11, R7, UR10 ;  /* 0x0000000a070b7c20 */ /* 0x000fe20008410000 */
[----:B------:R-:W5:Y:S01]  /*7210*/  MUFU.TANH R61, R61 ;  /* 0x0000003d003d7308 */ /* 0x000f620000002400 */
[----:B------:R-:W-:Y:S01]  /*7220*/  HMMA.16816.F32 R24, R40, R36, R24 ;  /* 0x000000242818723c */ /* 0x000fe20000001818 */
[----:B------:R-:W-:-:S06]  /*7230*/  FMUL.FTZ R147, R6, UR10 ;  /* 0x0000000a06937c20 */ /* 0x000fcc0008410000 */
[----:B------:R-:W-:Y:S01]  /*7240*/  FMUL.FTZ R37, R15, UR10 ;  /* 0x0000000a0f257c20 */ /* 0x000fe20008410000 */
[----:B------:R-:W-:Y:S01]  /*7250*/  FMUL.FTZ R15, R5, UR10 ;  /* 0x0000000a050f7c20 */ /* 0x000fe20008410000 */
[----:B------:R-:W-:Y:S01]  /*7260*/  LOP3.LUT R5, R0, R99, RZ, 0xfc, !PT ;  /* 0x0000006300057212 */ /* 0x000fe200078efcff */
[C---:B-1----:R-:W-:Y:S01]  /*7270*/  HMMA.16816.F32 R44, R40.reuse, R34, R44 ;  /* 0x00000022282c723c */ /* 0x042fe2000000182c */
[----:B------:R1:W-:Y:S01]  /*7280*/  MUFU.TANH R145, R4 ;  /* 0x0000000400917308 */ /* 0x0003e20000002400 */
[----:B------:R-:W-:Y:S02]  /*7290*/  FMUL.FTZ R22, R22, UR10 ;  /* 0x0000000a16167c20 */ /* 0x000fe40008410000 */
[----:B--2---:R-:W-:Y:S02]  /*72a0*/  VIADD R17, R5, 0x9 ;  /* 0x0000000905117836 */ /* 0x004fe40000000000 */
[----:B------:R-:W-:Y:S02]  /*72b0*/  HMMA.16816.F32 R56, R40, R32, R56 ;  /* 0x000000202838723c */ /* 0x000fe40000001838 */
[----:B------:R-:W-:Y:S01]  /*72c0*/  FMUL.FTZ R28, R28, UR10 ;  /* 0x0000000a1c1c7c20 */ /* 0x000fe20008410000 */
[----:B------:R2:W-:Y:S01]  /*72d0*/  MUFU.TANH R35, R9 ;  /* 0x0000000900237308 */ /* 0x0005e20000002400 */
[----:B------:R-:W-:Y:S01]  /*72e0*/  I2FP.F32.S32 R130, R17 ;  /* 0x0000001100827245 */ /* 0x000fe20000201400 */
[----:B------:R-:W-:Y:S01]  /*72f0*/  FMUL.FTZ R30, R30, UR10 ;  /* 0x0000000a1e1e7c20 */ /* 0x000fe20008410000 */
[----:B------:R-:W-:Y:S01]  /*7300*/  ISETP.GE.AND P4, PT, R17, R64, PT ;  /* 0x000000401100720c */ /* 0x000fe20003f86270 */
[----:B------:R-:W-:-:S02]  /*7310*/  VIADD R33, R5, 0x31 ;  /* 0x0000003105217836 */ /* 0x000fc40000000000 */
[----:B------:R-:W-:Y:S01]  /*7320*/  FMUL.FTZ R7, R24, UR10 ;  /* 0x0000000a18077c20 */ /* 0x000fe20008410000 */
[----:B------:R-:W-:Y:S01]  /*7330*/  I2FP.F32.S32 R32, R17 ;  /* 0x0000001100207245 */ /* 0x000fe20000201400 */
[----:B------:R-:W-:Y:S01]  /*7340*/  FMUL.FTZ R24, R23, UR10 ;  /* 0x0000000a17187c20 */ /* 0x000fe20008410000 */
[----:B------:R-:W-:Y:S01]  /*7350*/  MUFU.TANH R19, R19 ;  /* 0x0000001300137308 */ /* 0x000fe20000002400 */
[----:B-1----:R-:W-:Y:S01]  /*7360*/  FMUL.FTZ R4, R20, UR10 ;  /* 0x0000000a14047c20 */ /* 0x002fe20008410000 */
[----:B------:R-:W-:Y:S01]  /*7370*/  FMUL.FTZ R20, R21, UR10 ;  /* 0x0000000a15147c20 */ /* 0x000fe20008410000 */
[----:B------:R-:W-:Y:S02]  /*7380*/  VIADD R21, R5, 0x11 ;  /* 0x0000001105157836 */ /* 0x000fe40000000000 */
[----:B------:R-:W-:Y:S01]  /*7390*/  FMUL.FTZ R66, R25, UR10 ;  /* 0x0000000a19427c20 */ /* 0x000fe20008410000 */
[----:B------:R-:W-:Y:S01]  /*73a0*/  VIADD R23, R5, 0x19 ;  /* 0x0000001905177836 */ /* 0x000fe20000000000 */
[----:B------:R-:W-:Y:S01]  /*73b0*/  ISETP.GE.AND P6, PT, R17, R2, PT ;  /* 0x000000021100720c */ /* 0x000fe20003fc6270 */
[C---:B----4-:R-:W-:Y:S01]  /*73c0*/  FFMA.FTZ R17, R96.reuse, R32, R143 ;  /* 0x0000002060117223 */ /* 0x050fe2000001008f */
[----:B------:R-:W1:Y:S01]  /*73d0*/  MUFU.TANH R13, R13 ;  /* 0x0000000d000d7308 */ /* 0x000e620000002400 */
[----:B--2---:R-:W-:Y:S01]  /*73e0*/  FMUL.FTZ R9, R31, UR10 ;  /* 0x0000000a1f097c20 */ /* 0x004fe20008410000 */
[----:B------:R-:W-:Y:S01]  /*73f0*/  I2FP.F32.S32 R25, R21 ;  /* 0x0000001500197245 */ /* 0x000fe20000201400 */
[----:B------:R-:W-:Y:S01]  /*7400*/  FMUL.FTZ R6, R27, UR10 ;  /* 0x0000000a1b067c20 */ /* 0x000fe20008410000 */
[C---:B------:R-:W-:Y:S01]  /*7410*/  FFMA.FTZ R130, R96.reuse, R130, R141 ;  /* 0x0000008260827223 */ /* 0x040fe2000001008d */
[----:B------:R-:W-:Y:S01]  /*7420*/  I2FP.F32.S32 R34, R23 ;  /* 0x0000001700227245 */ /* 0x000fe20000201400 */
[----:B------:R-:W-:Y:S01]  /*7430*/  VIADD R27, R5, 0x29 ;  /* 0x00000029051b7836 */ /* 0x000fe20000000000 */
[----:B------:R-:W-:Y:S01]  /*7440*/  I2FP.F32.S32 R36, R21 ;  /* 0x0000001500247245 */ /* 0x000fe20000201400 */
[----:B------:R2:W-:Y:S01]  /*7450*/  MUFU.TANH R31, R15 ;  /* 0x0000000f001f7308 */ /* 0x0005e20000002400 */
[----:B------:R-:W-:Y:S01]  /*7460*/  I2FP.F32.S32 R38, R23 ;  /* 0x0000001700267245 */ /* 0x000fe20000201400 */
[C---:B---3--:R-:W-:Y:S01]  /*7470*/  FFMA.FTZ R73, R96.reuse, R25, R73 ;  /* 0x0000001960497223 */ /* 0x048fe20000010049 */
[----:B------:R-:W-:Y:S01]  /*7480*/  ISETP.GE.AND P3, PT, R21, R64, PT ;  /* 0x000000401500720c */ /* 0x000fe20003f66270 */
[----:B-----5:R-:W-:Y:S01]  /*7490*/  FFMA.FTZ R75, R96, R36, R75 ;  /* 0x00000024604b7223 */ /* 0x020fe2000001004b */
[----:B------:R-:W-:Y:S01]  /*74a0*/  FSEL R130, R130, -INF , !P4 ;  /* 0xff80000082827808 */ /* 0x000fe20006000000 */
[----:B------:R-:W-:Y:S01]  /*74b0*/  FFMA.FTZ R61, R96, R38, R61 ;  /* 0x00000026603d7223 */ /* 0x000fe2000001003d */
[-C--:B------:R-:W-:Y:S01]  /*74c0*/  ISETP.GE.AND P4, PT, R23, R2.reuse, PT ;  /* 0x000000021700720c */ /* 0x080fe20003f86270 */
[----:B------:R-:W3:Y:S01]  /*74d0*/  MUFU.TANH R53, R53 ;  /* 0x0000003500357308 */ /* 0x000ee20000002400 */
[----:B------:R-:W-:Y:S01]  /*74e0*/  ISETP.GE.AND P2, PT, R21, R2, PT ;  /* 0x000000021500720c */ /* 0x000fe20003f46270 */
[----:B------:R-:W-:Y:S01]  /*74f0*/  FMUL.FTZ R29, R29, UR10 ;  /* 0x0000000a1d1d7c20 */ /* 0x000fe20008410000 */
[----:B------:R-:W-:Y:S01]  /*7500*/  ISETP.GE.AND P5, PT, R23, R64, PT ;  /* 0x000000401700720c */ /* 0x000fe20003fa6270 */
[----:B------:R-:W-:Y:S01]  /*7510*/  FMUL.FTZ R26, R26, UR10 ;  /* 0x0000000a1a1a7c20 */ /* 0x000fe20008410000 */
[----:B------:R-:W-:Y:S01]  /*7520*/  FSEL R17, R17, -INF , !P6 ;  /* 0xff80000011117808 */ /* 0x000fe20007000000 */
[----:B------:R-:W-:Y:S01]  /*7530*/  FMUL.FTZ R44, R44, UR10 ;  /* 0x0000000a2c2c7c20 */ /* 0x000fe20008410000 */
[----:B------:R-:W-:Y:S01]  /*7540*/  FSEL R142, R73, -INF , !P3 ;  /* 0xff800000498e7808 */ /* 0x000fe20005800000 */
[----:B------:R4:W-:Y:S01]  /*7550*/  MUFU.TANH R141, R11 ;  /* 0x0000000b008d7308 */ /* 0x0009e20000002400 */
[----:B--2---:R-:W-:Y:S01]  /*7560*/  VIADD R15, R5, 0x21 ;  /* 0x00000021050f7836 */ /* 0x004fe20000000000 */
[----:B------:R-:W-:Y:S01]  /*7570*/  I2FP.F32.S32 R68, R33 ;  /* 0x0000002100447245 */ /* 0x000fe20000201400 */
[----:B------:R-:W-:Y:S01]  /*7580*/  FMUL.FTZ R47, R47, UR10 ;  /* 0x0000000a2f2f7c20 */ /* 0x000fe20008410000 */
[----:B------:R-:W-:-:S02]  /*7590*/  FSEL R70, R61, -INF , !P5 ;  /* 0xff8000003d467808 */ /* 0x000fc40006800000 */
[----:B------:R-:W-:Y:S01]  /*75a0*/  I2FP.F32.S32 R32, R15 ;  /* 0x0000000f00207245 */ /* 0x000fe20000201400 */
[C---:B-1----:R-:W-:Y:S01]  /*75b0*/  FFMA.FTZ R68, R96.reuse, R68, R13 ;  /* 0x0000004460447223 */ /* 0x042fe2000001000d */
[----:B------:R1:W-:Y:S01]  /*75c0*/  MUFU.TANH R21, R28 ;  /* 0x0000001c00157308 */ /* 0x0003e20000002400 */
[C---:B------:R-:W-:Y:S02]  /*75d0*/  ISETP.GE.AND P6, PT, R15.reuse, R64, PT ;  /* 0x000000400f00720c */ /* 0x040fe40003fc6270 */
[C---:B------:R-:W-:Y:S01]  /*75e0*/  FFMA.FTZ R69, R96.reuse, R32, R69 ;  /* 0x0000002060457223 */ /* 0x040fe20000010045 */
[----:B------:R-:W-:Y:S02]  /*75f0*/  I2FP.F32.S32 R32, R27 ;  /* 0x0000001b00207245 */ /* 0x000fe40000201400 */
[----:B------:R-:W-:Y:S02]  /*7600*/  ISETP.GE.AND P3, PT, R15, R2, PT ;  /* 0x000000020f00720c */ /* 0x000fe40003f66270 */
[----:B------:R-:W-:Y:S01]  /*7610*/  I2FP.F32.S32 R36, R5 ;  /* 0x0000000500247245 */ /* 0x000fe20000201400 */
[C---:B----4-:R-:W-:Y:S01]  /*7620*/  FFMA.FTZ R11, R96.reuse, R34, R63 ;  /* 0x00000022600b7223 */ /* 0x050fe2000001003f */
[----:B------:R-:W-:Y:S01]  /*7630*/  I2FP.F32.S32 R34, R27 ;  /* 0x0000001b00227245 */ /* 0x000fe20000201400 */
[C---:B------:R-:W-:Y:S01]  /*7640*/  FFMA.FTZ R19, R96.reuse, R32, R19 ;  /* 0x0000002060137223 */ /* 0x040fe20000010013 */
[----:B------:R-:W-:Y:S01]  /*7650*/  ISETP.GE.AND P5, PT, R27, R2, PT ;  /* 0x000000021b00720c */ /* 0x000fe20003fa6270 */
[----:B------:R2:W-:Y:S01]  /*7660*/  MUFU.TANH R83, R72 ;  /* 0x0000004800537308 */ /* 0x0005e20000002400 */
[----:B------:R-:W-:Y:S01]  /*7670*/  FSEL R11, R11, -INF , !P4 ;  /* 0xff8000000b0b7808 */ /* 0x000fe20006000000 */
[C---:B------:R-:W-:Y:S01]  /*7680*/  FFMA.FTZ R55, R96.reuse, R34, R55 ;  /* 0x0000002260377223 */ /* 0x040fe20000010037 */
[C---:B------:R-:W-:Y:S01]  /*7690*/  ISETP.GE.AND P4, PT, R5.reuse, R64, PT ;  /* 0x000000400500720c */ /* 0x040fe20003f86270 */
[----:B------:R-:W-:Y:S01]  /*76a0*/  VIADD R5, R5, 0x1 ;  /* 0x0000000105057836 */ /* 0x000fe20000000000 */
[----:B-1----:R-:W-:Y:S01]  /*76b0*/  I2FP.F32.S32 R28, R15 ;  /* 0x0000000f001c7245 */ /* 0x002fe20000201400 */
[C---:B------:R-:W-:Y:S01]  /*76c0*/  FFMA.FTZ R131, R96.reuse, R36, R131 ;  /* 0x0000002460837223 */ /* 0x040fe20000010083 */
[----:B------:R-:W-:Y:S01]  /*76d0*/  FSEL R15, R75, -INF , !P2 ;  /* 0xff8000004b0f7808 */ /* 0x000fe20005000000 */
[----:B------:R-:W1:Y:S01]  /*76e0*/  MUFU.TANH R37, R37 ;  /* 0x0000002500257308 */ /* 0x000e620000002400 */
[----:B------:R-:W-:Y:S01]  /*76f0*/  ISETP.GE.AND P2, PT, R27, R64, PT ;  /* 0x000000401b00720c */ /* 0x000fe20003f46270 */
[----:B---3--:R-:W-:Y:S01]  /*7700*/  FFMA.FTZ R53, R96, R28, R53 ;  /* 0x0000001c60357223 */ /* 0x008fe20000010035 */
[----:B------:R-:W-:-:S02]  /*7710*/  FSEL R13, R19, -INF , !P5 ;  /* 0xff800000130d7808 */ /* 0x000fc40006800000 */
[----:B------:R-:W-:Y:S02]  /*7720*/  ISETP.GE.AND P5, PT, R5, R2, PT ;  /* 0x000000020500720c */ /* 0x000fe40003fa6270 */
[----:B------:R-:W-:Y:S01]  /*7730*/  I2FP.F32.S32 R28, R5 ;  /* 0x00000005001c7245 */ /* 0x000fe20000201400 */
[----:B------:R-:W3:Y:S01]  /*7740*/  MUFU.TANH R39, R39 ;  /* 0x0000002700277308 */ /* 0x000ee20000002400 */
[----:B--2---:R-:W-:Y:S02]  /*7750*/  FSEL R72, R55, -INF , !P2 ;  /* 0xff80000037487808 */ /* 0x004fe40005000000 */
[----:B------:R-:W-:Y:S01]  /*7760*/  ISETP.GE.AND P2, PT, R5, R64, PT ;  /* 0x000000400500720c */ /* 0x000fe20003f46270 */
[----:B------:R-:W-:Y:S01]  /*7770*/  FFMA.FTZ R19, R96, R28, R139 ;  /* 0x0000001c60137223 */ /* 0x000fe2000001008b */
[----:B------:R-:W-:Y:S02]  /*7780*/  FSEL R82, R69, -INF , !P6 ;  /* 0xff80000045527808 */ /* 0x000fe40007000000 */
[----:B------:R-:W-:Y:S01]  /*7790*/  ISETP.GE.AND P6, PT, R33, R64, PT ;  /* 0x000000402100720c */ /* 0x000fe20003fc6270 */
[----:B------:R2:W4:Y:S01]  /*77a0*/  MUFU.TANH R23, R30 ;  /* 0x0000001e00177308 */ /* 0x0005220000002400 */
[----:B------:R-:W-:-:S02]  /*77b0*/  FSEL R144, R131, -INF , !P4 ;  /* 0xff80000083907808 */ /* 0x000fc40006000000 */
[----:B------:R-:W-:Y:S02]  /*77c0*/  FSEL R68, R68, -INF , !P6 ;  /* 0xff80000044447808 */ /* 0x000fe40007000000 */
[----:B------:R-:W-:-:S03]  /*77d0*/  FSEL R19, R19, -INF , !P5 ;  /* 0xff80000013137808 */ /* 0x000fc60006800000 */
[----:B------:R5:W-:Y:S08]  /*77e0*/  MUFU.TANH R27, R9 ;  /* 0x00000009001b7308 */ /* 0x000bf00000002400 */
[----:B------:R1:W-:Y:S01]  /*77f0*/  MUFU.TANH R25, R29 ;  /* 0x0000001d00197308 */ /* 0x0003e20000002400 */
[----:B--2---:R-:W-:Y:S02]  /*7800*/  I2FP.F32.S32 R30, R5 ;  /* 0x00000005001e7245 */ /* 0x004fe40000201400 */
[----:B------:R-:W-:-:S03]  /*7810*/  LOP3.LUT R5, R0, R99, RZ, 0xfc, !PT ;  /* 0x0000006300057212 */ /* 0x000fc600078efcff */
[----:B------:R-:W-:Y:S02]  /*7820*/  FFMA.FTZ R135, R96, R30, R135 ;  /* 0x0000001e60877223 */ /* 0x000fe40000010087 */
[----:B------:R-:W-:Y:S01]  /*7830*/  VIADD R5, R5, 0x39 ;  /* 0x0000003905057836 */ /* 0x000fe20000000000 */
[----:B-----5:R-:W-:Y:S01]  /*7840*/  FSEL R9, R53, -INF , !P3 ;  /* 0xff80000035097808 */ /* 0x020fe20005800000 */
[----:B------:R2:W-:Y:S01]  /*7850*/  MUFU.TANH R73, R7 ;  /* 0x0000000700497308 */ /* 0x0005e20000002400 */
[----:B------:R-:W-:Y:S01]  /*7860*/  ISETP.GE.AND P3, PT, R33, R2, PT ;  /* 0x000000022100720c */ /* 0x000fe20003f66270 */
[----:B------:R-:W-:Y:S01]  /*7870*/  FMUL.FTZ R53, R58, UR10 ;  /* 0x0000000a3a357c20 */ /* 0x000fe20008410000 */
[----:B------:R-:W-:Y:S02]  /*7880*/  I2FP.F32.S32 R33, R33 ;  /* 0x0000002100217245 */ /* 0x000fe40000201400 */
[----:B------:R-:W-:Y:S02]  /*7890*/  I2FP.F32.S32 R30, R5 ;  /* 0x00000005001e7245 */ /* 0x000fe40000201400 */
[----:B-1----:R-:W-:Y:S01]  /*78a0*/  LOP3.LUT R29, R0, R99, RZ, 0xfc, !PT ;  /* 0x00000063001d7212 */ /* 0x002fe200078efcff */
[C---:B------:R-:W-:Y:S01]  /*78b0*/  FFMA.FTZ R33, R96.reuse, R33, R37 ;  /* 0x0000002160217223 */ /* 0x040fe20000010025 */
[C---:B------:R-:W-:Y:S01]  /*78c0*/  ISETP.GE.AND P4, PT, R5.reuse, R64, PT ;  /* 0x000000400500720c */ /* 0x040fe20003f86270 */
[C---:B---3--:R-:W-:Y:S01]  /*78d0*/  FFMA.FTZ R34, R96.reuse, R30, R39 ;  /* 0x0000001e60227223 */ /* 0x048fe20000010027 */
[----:B------:R-:W-:Y:S01]  /*78e0*/  ISETP.GE.AND P6, PT, R5, R2, PT ;  /* 0x000000020500720c */ /* 0x000fe20003fc6270 */
[----:B------:R-:W-:Y:S01]  /*78f0*/  VIADD R5, R29, 0x41 ;  /* 0x000000411d057836 */ /* 0x000fe20000000000 */
[----:B------:R1:W-:Y:S01]  /*7900*/  MUFU.TANH R71, R26 ;  /* 0x0000001a00477308 */ /* 0x0003e20000002400 */
[----:B------:R-:W-:Y:S01]  /*7910*/  FSEL R33, R33, -INF , !P3 ;  /* 0xff80000021217808 */ /* 0x000fe20005800000 */
[----:B------:R-:W-:Y:S01]  /*7920*/  FFMA.FTZ R35, R96, R30, R35 ;  /* 0x0000001e60237223 */ /* 0x000fe20000010023 */
[----:B------:R-:W-:Y:S01]  /*7930*/  FSEL R140, R135, -INF , !P2 ;  /* 0xff800000878c7808 */ /* 0x000fe20005000000 */
[----:B------:R-:W-:Y:S01]  /*7940*/  FMUL.FTZ R37, R56, UR10 ;  /* 0x0000000a38257c20 */ /* 0x000fe20008410000 */
[----:B--2---:R-:W-:-:S02]  /*7950*/  LOP3.LUT R7, R0, 0x40, R99, 0xfe, !PT ;  /* 0x0000004000077812 */ /* 0x004fc400078efe63 */
[----:B------:R-:W-:Y:S01]  /*7960*/  FSEL R34, R34, -INF , !P4 ;  /* 0xff80000022227808 */ /* 0x000fe20006000000 */
[----:B------:R-:W-:Y:S01]  /*7970*/  MUFU.TANH R63, R6 ;  /* 0x00000006003f7308 */ /* 0x000fe20000002400 */
[C---:B------:R-:W-:Y:S02]  /*7980*/  ISETP.GE.AND P3, PT, R7.reuse, R64, PT ;  /* 0x000000400700720c */ /* 0x040fe40003f66270 */
[----:B------:R-:W-:Y:S02]  /*7990*/  ISETP.GE.AND P2, PT, R7, R2, PT ;  /* 0x000000020700720c */ /* 0x000fe40003f46270 */
[----:B------:R-:W-:Y:S02]  /*79a0*/  I2FP.F32.S32 R28, R7 ;  /* 0x00000007001c7245 */ /* 0x000fe40000201400 */
[C---:B------:R-:W-:Y:S01]  /*79b0*/  ISETP.GE.AND P5, PT, R5.reuse, R64, PT ;  /* 0x000000400500720c */ /* 0x040fe20003fa6270 */
[----:B------:R2:W-:Y:S01]  /*79c0*/  MUFU.TANH R61, R4 ;  /* 0x00000004003d7308 */ /* 0x0005e20000002400 */
[----:B------:R-:W-:Y:S01]  /*79d0*/  ISETP.GE.AND P4, PT, R5, R2, PT ;  /* 0x000000020500720c */ /* 0x000fe20003f86270 */
[----:B------:R-:W-:Y:S01]  /*79e0*/  FFMA.FTZ R32, R96, R28, R145 ;  /* 0x0000001c60207223 */ /* 0x000fe20000010091 */
[----:B-1----:R-:W-:-:S02]  /*79f0*/  I2FP.F32.S32 R26, R5 ;  /* 0x00000005001a7245 */ /* 0x002fc40000201400 */
[----:B------:R-:W-:Y:S01]  /*7a00*/  FSEL R155, R35, -INF , !P6 ;  /* 0xff800000239b7808 */ /* 0x000fe20007000000 */
[----:B------:R-:W-:Y:S01]  /*7a10*/  VIADD R35, R29, 0x49 ;  /* 0x000000491d237836 */ /* 0x000fe20000000000 */
[----:B------:R-:W-:Y:S01]  /*7a20*/  FSEL R32, R32, -INF , !P3 ;  /* 0xff80000020207808 */ /* 0x000fe20005800000 */
[----:B------:R-:W1:Y:S01]  /*7a30*/  MUFU.TANH R147, R147 ;  /* 0x0000009300937308 */ /* 0x000e620000002400 */
[C---:B------:R-:W-:Y:S01]  /*7a40*/  ISETP.GE.AND P6, PT, R149.reuse, R64, PT ;  /* 0x000000409500720c */ /* 0x040fe20003fc6270 */
[C---:B------:R-:W-:Y:S01]  /*7a50*/  FFMA.FTZ R141, R96.reuse, R26, R141 ;  /* 0x0000001a608d7223 */ /* 0x040fe2000001008d */
[----:B------:R-:W-:Y:S02]  /*7a60*/  ISETP.GE.AND P3, PT, R149, R2, PT ;  /* 0x000000029500720c */ /* 0x000fe40003f66270 */
[----:B------:R-:W-:Y:S02]  /*7a70*/  I2FP.F32.S32 R149, R149 ;  /* 0x0000009500957245 */ /* 0x000fe40000201400 */
[----:B------:R-:W-:Y:S01]  /*7a80*/  FSEL R151, R141, -INF , !P4 ;  /* 0xff8000008d977808 */ /* 0x000fe20006000000 */
[----:B------:R-:W-:Y:S01]  /*7a90*/  MUFU.TANH R55, R20 ;  /* 0x0000001400377308 */ /* 0x000fe20000002400 */
[----:B--2---:R-:W2:Y:S01]  /*7aa0*/  LDSM.16.M88.4 R4, [R92+0x2c00] ;  /* 0x002c00005c04783b */ /* 0x004ea20000000200 */
[CC--:B------:R-:W-:Y:S01]  /*7ab0*/  FFMA.FTZ R30, R96.reuse, R149.reuse, R21 ;  /* 0x00000095601e7223 */ /* 0x0c0fe20000010015 */
[----:B----4-:R-:W-:Y:S01]  /*7ac0*/  FFMA.FTZ R149, R96, R149, R23 ;  /* 0x0000009560957223 */ /* 0x010fe20000010017 */
[----:B------:R-:W-:-:S03]  /*7ad0*/  LOP3.LUT R39, R0, 0x38, R99, 0xfe, !PT ;  /* 0x0000003800277812 */ /* 0x000fc600078efe63 */
[----:B------:R-:W-:Y:S01]  /*7ae0*/  FSEL R30, R30, -INF , !P6 ;  /* 0xff8000001e1e7808 */ /* 0x000fe20007000000 */
[----:B------:R3:W-:Y:S01]  /*7af0*/  MUFU.TANH R69, R22 ;  /* 0x0000001600457308 */ /* 0x0007e20000002400 */
[C---:B-1----:R-:W-:Y:S01]  /*7b00*/  FFMA.FTZ R147, R96.reuse, R28, R147 ;  /* 0x0000001c60937223 */ /* 0x042fe20000010093 */
[C---:B------:R-:W-:Y:S01]  /*7b10*/  FFMA.FTZ R28, R96.reuse, R26, R31 ;  /* 0x0000001a601c7223 */ /* 0x040fe2000001001f */
[----:B------:R-:W-:Y:S02]  /*7b20*/  I2FP.F32.S32 R26, R35 ;  /* 0x00000023001a7245 */ /* 0x000fe40000201400 */
[----:B------:R-:W-:Y:S02]  /*7b30*/  FSEL R149, R149, -INF , !P3 ;  /* 0xff80000095957808 */ /* 0x000fe40005800000 */
[----:B------:R-:W-:Y:S01]  /*7b40*/  FSEL R153, R147, -INF , !P2 ;  /* 0xff80000093997808 */ /* 0x000fe20005000000 */
[-C--:B------:R-:W-:Y:S01]  /*7b50*/  FFMA.FTZ R38, R96, R26.reuse, R25 ;  /* 0x0000001a60267223 */ /* 0x080fe20000010019 */
[----:B------:R-:W-:Y:S01]  /*7b60*/  LOP3.LUT R25, R0, 0x50, R99, 0xfe, !PT ;  /* 0x0000005000197812 */ /* 0x000fe200078efe63 */
[----:B------:R2:W-:Y:S01]  /*7b70*/  MUFU.TANH R31, R24 ;  /* 0x00000018001f7308 */ /* 0x0005e20000002400 */
[----:B------:R-:W-:Y:S01]  /*7b80*/  FFMA.FTZ R143, R96, R26, R27 ;  /* 0x0000001a608f7223 */ /* 0x000fe2000001001b */
[----:B------:R-:W-:-:S02]  /*7b90*/  FSEL R28, R28, -INF , !P5 ;  /* 0xff8000001c1c7808 */ /* 0x000fc40006800000 */
[C---:B------:R-:W-:Y:S02]  /*7ba0*/  ISETP.GE.AND P4, PT, R25.reuse, R64, PT ;  /* 0x000000401900720c */ /* 0x040fe40003f86270 */
[----:B------:R-:W-:Y:S01]  /*7bb0*/  ISETP.GE.AND P6, PT, R25, R2, PT ;  /* 0x000000021900720c */ /* 0x000fe20003fc6270 */
[----:B---3--:R-:W1:Y:S01]  /*7bc0*/  LDSM.16.M88.4 R20, [R84] ;  /* 0x000000005414783b */ /* 0x008e620000000200 */
[----:B------:R-:W-:Y:S01]  /*7bd0*/  I2FP.F32.S32 R56, R25 ;  /* 0x0000001900387245 */ /* 0x000fe20000201400 */
[----:B------:R-:W3:Y:S01]  /*7be0*/  MUFU.TANH R66, R66 ;  /* 0x0000004200427308 */ /* 0x000ee20000002400 */
[----:B------:R-:W-:Y:S01]  /*7bf0*/  ISETP.GE.AND P2, PT, R35, R64, PT ;  /* 0x000000402300720c */ /* 0x000fe20003f46270 */
[----:B------:R-:W-:-:S04]  /*7c00*/  DEPBAR.LE SB0, 0x0 ;  /* 0x000080000000791a */ /* 0x000fc80000000000 */
[----:B------:R-:W-:Y:S01]  /*7c10*/  ISETP.GE.AND P5, PT, R35, R2, PT ;  /* 0x000000022300720c */ /* 0x000fe20003fa6270 */
[----:B------:R-:W-:Y:S01]  /*7c20*/  FMUL.FTZ R35, R57, UR10 ;  /* 0x0000000a39237c20 */ /* 0x000fe20008410000 */
[CC--:B------:R-:W-:Y:S01]  /*7c30*/  FFMA.FTZ R36, R96.reuse, R56.reuse, R73 ;  /* 0x0000003860247223 */ /* 0x0c0fe20000010049 */
[----:B------:R-:W-:Y:S01]  /*7c40*/  VIADD R57, R29, 0x51 ;  /* 0x000000511d397836 */ /* 0x000fe20000000000 */
[----:B------:R-:W-:Y:S01]  /*7c50*/  MUFU.TANH R37, R37 ;  /* 0x0000002500257308 */ /* 0x000fe20000002400 */
[----:B------:R-:W-:Y:S01]  /*7c60*/  FSEL R143, R143, -INF , !P5 ;  /* 0xff8000008f8f7808 */ /* 0x000fe20006800000 */
[----:B------:R-:W-:Y:S01]  /*7c70*/  FFMA.FTZ R71, R96, R56, R71 ;  /* 0x0000003860477223 */ /* 0x000fe20000010047 */
[----:B------:R-:W-:Y:S01]  /*7c80*/  FSEL R36, R36, -INF , !P4 ;  /* 0xff80000024247808 */ /* 0x000fe20006000000 */
[C---:B--2---:R-:W-:Y:S01]  /*7c90*/  HMMA.16816.F32 R24, R48.reuse, R4, RZ ;  /* 0x000000043018723c */ /* 0x044fe200000018ff */
[C---:B------:R-:W-:Y:S02]  /*7ca0*/  ISETP.GE.AND P5, PT, R57.reuse, R64, PT ;  /* 0x000000403900720c */ /* 0x040fe40003fa6270 */
[----:B------:R-:W-:Y:S01]  /*7cb0*/  ISETP.GE.AND P4, PT, R57, R2, PT ;  /* 0x000000023900720c */ /* 0x000fe20003f86270 */
[----:B------:R-:W-:Y:S01]  /*7cc0*/  MUFU.TANH R35, R35 ;  /* 0x0000002300237308 */ /* 0x000fe20000002400 */
[----:B------:R-:W-:Y:S01]  /*7cd0*/  I2FP.F32.S32 R57, R57 ;  /* 0x0000003900397245 */ /* 0x000fe20000201400 */
[----:B------:R-:W-:Y:S01]  /*7ce0*/  HMMA.16816.F32 R4, R48, R6, RZ ;  /* 0x000000063004723c */ /* 0x000fe200000018ff */
[----:B------:R-:W-:-:S02]  /*7cf0*/  FSEL R38, R38, -INF , !P2 ;  /* 0xff80000026267808 */ /* 0x000fc40005000000 */
[C---:B------:R-:W-:Y:S01]  /*7d00*/  ISETP.GE.AND P3, PT, R39.reuse, R64, PT ;  /* 0x000000402700720c */ /* 0x040fe20003f66270 */
[-C--:B---3--:R-:W-:Y:S01]  /*7d10*/  FFMA.FTZ R66, R96, R57.reuse, R66 ;  /* 0x0000003960427223 */ /* 0x088fe20000010042 */
[----:B------:R-:W-:Y:S01]  /*7d20*/  ISETP.GE.AND P2, PT, R39, R2, PT ;  /* 0x000000022700720c */ /* 0x000fe20003f46270 */
[----:B------:R-:W2:Y:S01]  /*7d30*/  MUFU.TANH R53, R53 ;  /* 0x0000003500357308 */ /* 0x000ea20000002400 */
[----:B------:R-:W-:Y:S01]  /*7d40*/  FMUL.FTZ R39, R59, UR10 ;  /* 0x0000000a3b277c20 */ /* 0x000fe20008410000 */
[----:B------:R-:W-:Y:S01]  /*7d50*/  LOP3.LUT R59, R0, 0x58, R99, 0xfe, !PT ;  /* 0x00000058003b7812 */ /* 0x000fe200078efe63 */
[----:B------:R-:W-:Y:S01]  /*7d60*/  FMUL.FTZ R50, R45, UR10 ;  /* 0x0000000a2d327c20 */ /* 0x000fe20008410000 */
[----:B------:R-:W-:Y:S01]  /*7d70*/  FFMA.FTZ R63, R96, R57, R63 ;  /* 0x00000039603f7223 */ /* 0x000fe2000001003f */
[----:B------:R-:W-:Y:S02]  /*7d80*/  VIADD R51, R29, 0x59 ;  /* 0x000000591d337836 */ /* 0x000fe40000000000 */
[----:B------:R-:W-:Y:S01]  /*7d90*/  FMUL.FTZ R45, R46, UR10 ;  /* 0x0000000a2e2d7c20 */ /* 0x000fe20008410000 */
[----:B------:R-:W-:Y:S01]  /*7da0*/  LOP3.LUT R57, R0, 0x60, R99, 0xfe, !PT ;  /* 0x0000006000397812 */ /* 0x000fe200078efe63 */
[----:B------:R3:W-:Y:S01]  /*7db0*/  MUFU.TANH R49, R44 ;  /* 0x0000002c00317308 */ /* 0x0007e20000002400 */
[----:B------:R-:W-:-:S02]  /*7dc0*/  I2FP.F32.S32 R48, R59 ;  /* 0x0000003b00307245 */ /* 0x000fc40000201400 */
[----:B------:R-:W-:Y:S01]  /*7dd0*/  I2FP.F32.S32 R46, R57 ;  /* 0x00000039002e7245 */ /* 0x000fe20000201400 */
[C---:B-1----:R-:W-:Y:S01]  /*7de0*/  HMMA.16816.F32 R24, R40.reuse, R20, R24 ;  /* 0x000000142818723c */ /* 0x042fe20000001818 */
[----:B------:R-:W-:Y:S01]  /*7df0*/  FSEL R141, R71, -INF , !P6 ;  /* 0xff800000478d7808 */ /* 0x000fe20007000000 */
[C---:B------:R-:W-:Y:S01]  /*7e00*/  FFMA.FTZ R61, R96.reuse, R48, R61 ;  /* 0x00000030603d7223 */ /* 0x040fe2000001003d */
[-C--:B------:R-:W-:Y:S01]  /*7e10*/  ISETP.GE.AND P6, PT, R59, R64.reuse, PT ;  /* 0x000000403b00720c */ /* 0x080fe20003fc6270 */
[----:B------:R-:W1:Y:S01]  /*7e20*/  MUFU.TANH R39, R39 ;  /* 0x0000002700277308 */ /* 0x000e620000002400 */
[----:B------:R-:W-:Y:S01]  /*7e30*/  FSEL R139, R63, -INF , !P4 ;  /* 0xff8000003f8b7808 */ /* 0x000fe20006000000 */
[----:B------:R-:W-:Y:S01]  /*7e40*/  HMMA.16816.F32 R4, R40, R22, R4 ;  /* 0x000000162804723c */ /* 0x000fe20000001804 */
[----:B------:R-:W-:Y:S01]  /*7e50*/  ISETP.GE.AND P4, PT, R51, R64, PT ;  /* 0x000000403300720c */ /* 0x000fe20003f86270 */
[----:B------:R-:W-:Y:S01]  /*7e60*/  FFMA.FTZ R69, R96, R48, R69 ;  /* 0x0000003060457223 */ /* 0x000fe20000010045 */
[----:B------:R-:W-:Y:S01]  /*7e70*/  FSEL R138, R66, -INF , !P5 ;  /* 0xff800000428a7808 */ /* 0x000fe20006800000 */
[CC--:B--2---:R-:W-:Y:S01]  /*7e80*/  FFMA.FTZ R53, R96.reuse, R46.reuse, R53 ;  /* 0x0000002e60357223 */ /* 0x0c4fe20000010035 */
[----:B------:R-:W-:Y:S01]  /*7e90*/  FSEL R146, R61, -INF , !P6 ;  /* 0xff8000003d927808 */ /* 0x000fe20007000000 */
[----:B------:R-:W2:Y:S01]  /*7ea0*/  MUFU.TANH R45, R45 ;  /* 0x0000002d002d7308 */ /* 0x000ea20000002400 */
[----:B------:R-:W-:Y:S01]  /*7eb0*/  VIADD R23, R29, 0x61 ;  /* 0x000000611d177836 */ /* 0x000fe20000000000 */
[----:B---3--:R-:W-:Y:S01]  /*7ec0*/  I2FP.F32.S32 R44, R51 ;  /* 0x00000033002c7245 */ /* 0x008fe20000201400 */
[----:B------:R-:W-:Y:S01]  /*7ed0*/  FFMA.FTZ R42, R96, R46, R37 ;  /* 0x0000002e602a7223 */ /* 0x000fe20000010025 */
[----:B------:R-:W-:-:S02]  /*7ee0*/  LOP3.LUT R37, R0, 0x68, R99, 0xfe, !PT ;  /* 0x0000006800257812 */ /* 0x000fc400078efe63 */
[----:B------:R-:W-:Y:S01]  /*7ef0*/  I2FP.F32.S32 R22, R23 ;  /* 0x0000001700167245 */ /* 0x000fe20000201400 */
[CC--:B------:R-:W-:Y:S01]  /*7f00*/  FFMA.FTZ R20, R96.reuse, R44.reuse, R55 ;  /* 0x0000002c60147223 */ /* 0x0c0fe20000010037 */
[----:B------:R-:W3:Y:S01]  /*7f10*/  MUFU.TANH R21, R50 ;  /* 0x0000003200157308 */ /* 0x000ee20000002400 */
[C---:B------:R-:W-:Y:S01]  /*7f20*/  FFMA.FTZ R135, R96.reuse, R44, R31 ;  /* 0x0000002c60877223 */ /* 0x040fe2000001001f */
[----:B------:R-:W-:Y:S01]  /*7f30*/  ISETP.GE.AND P5, PT, R59, R2, PT ;  /* 0x000000023b00720c */ /* 0x000fe20003fa6270 */
[----:B-1----:R-:W-:Y:S01]  /*7f40*/  FFMA.FTZ R39, R96, R22, R39 ;  /* 0x0000001660277223 */ /* 0x002fe20000010027 */
[----:B------:R-:W-:Y:S01]  /*7f50*/  FMUL.FTZ R41, R25, UR10 ;  /* 0x0000000a19297c20 */ /* 0x000fe20008410000 */
[----:B------:R-:W-:Y:S01]  /*7f60*/  FMUL.FTZ R25, R26, UR10 ;  /* 0x0000000a1a197c20 */ /* 0x000fe20008410000 */
[----:B------:R-:W-:Y:S01]  /*7f70*/  FMUL.FTZ R31, R24, UR10 ;  /* 0x0000000a181f7c20 */ /* 0x000fe20008410000 */
[----:B------:R-:W-:Y:S01]  /*7f80*/  ISETP.GE.AND P6, PT, R51, R2, PT ;  /* 0x000000023300720c */ /* 0x000fe20003fc6270 */
[----:B------:R-:W-:Y:S01]  /*7f90*/  FFMA.FTZ R24, R96, R22, R35 ;  /* 0x0000001660187223 */ /* 0x000fe20000010023 */
[----:B------:R-:W-:Y:S01]  /*7fa0*/  FSEL R20, R20, -INF , !P4 ;  /* 0xff80000014147808 */ /* 0x000fe20006000000 */
[----:B------:R-:W-:Y:S01]  /*7fb0*/  VIADD R35, R29, 0x69 ;  /* 0x000000691d237836 */ /* 0x000fe20000000000 */
[----:B------:R-:W-:Y:S01]  /*7fc0*/  I2FP.F32.S32 R44, R37 ;  /* 0x00000025002c7245 */ /* 0x000fe20000201400 */
[----:B------:R-:W-:Y:S01]  /*7fd0*/  MUFU.TANH R25, R25 ;  /* 0x0000001900197308 */ /* 0x000fe20000002400 */
[----:B------:R-:W-:Y:S01]  /*7fe0*/  ISETP.GE.AND P4, PT, R57, R2, PT ;  /* 0x000000023900720c */ /* 0x000fe20003f86270 */
[----:B------:R-:W-:Y:S01]  /*7ff0*/  FMUL.FTZ R27, R27, UR10 ;  /* 0x0000000a1b1b7c20 */ /* 0x000fe20008410000 */
[----:B------:R-:W-:Y:S01]  /*8000*/  FSEL R131, R69, -INF , !P5 ;  /* 0xff80000045837808 */ /* 0x000fe20006800000 */
[CC--:B------:R-:W-:Y:S01]  /*8010*/  FFMA.FTZ R26, R96.reuse, R44.reuse, R49 ;  /* 0x0000002c601a7223 */ /* 0x0c0fe20000010031 */
[----:B------:R-:W-:Y:S01]  /*8020*/  FSEL R135, R135, -INF , !P6 ;  /* 0xff80000087877808 */ /* 0x000fe20007000000 */
[----:B--2---:R-:W-:Y:S01]  /*8030*/  FFMA.FTZ R45, R96, R44, R45 ;  /* 0x0000002c602d7223 */ /* 0x004fe2000001002d */
[-C--:B------:R-:W-:Y:S01]  /*8040*/  ISETP.GE.AND P5, PT, R57, R64.reuse, PT ;  /* 0x000000403900720c */ /* 0x080fe20003fa6270 */
[----:B------:R-:W1:Y:S01]  /*8050*/  MUFU.TANH R47, R47 ;  /* 0x0000002f002f7308 */ /* 0x000e620000002400 */
[----:B------:R-:W-:Y:S01]  /*8060*/  ISETP.GE.AND P6, PT, R23, R64, PT ;  /* 0x000000401700720c */ /* 0x000fe20003fc6270 */
[----:B------:R-:W-:Y:S01]  /*8070*/  FMUL.FTZ R7, R7, UR10 ;  /* 0x0000000a07077c20 */ /* 0x000fe20008410000 */
[----:B------:R-:W-:-:S02]  /*8080*/  FSEL R75, R53, -INF , !P4 ;  /* 0xff800000354b7808 */ /* 0x000fc40006000000 */
[----:B------:R-:W-:Y:S02]  /*8090*/  I2FP.F32.S32 R40, R35 ;  /* 0x0000002300287245 */ /* 0x000fe40000201400 */
[----:B------:R-:W-:Y:S01]  /*80a0*/  ISETP.GE.AND P4, PT, R37, R64, PT ;  /* 0x000000402500720c */ /* 0x000fe20003f86270 */
[----:B------:R-:W2:Y:S01]  /*80b0*/  MUFU.TANH R31, R31 ;  /* 0x0000001f001f7308 */ /* 0x000ea20000002400 */
[----:B------:R-:W-:Y:S01]  /*80c0*/  FSEL R42, R42, -INF , !P5 ;  /* 0xff8000002a2a7808 */ /* 0x000fe20006800000 */
[----:B---3--:R-:W-:Y:S01]  /*80d0*/  FFMA.FTZ R22, R96, R40, R21 ;  /* 0x0000002860167223 */ /* 0x008fe20000010015 */
[----:B------:R-:W-:Y:S01]  /*80e0*/  FSEL R24, R24, -INF , !P6 ;  /* 0xff80000018187808 */ /* 0x000fe20007000000 */
[----:B------:R-:W-:Y:S01]  /*80f0*/  FMUL.FTZ R21, R4, UR10 ;  /* 0x0000000a04157c20 */ /* 0x000fe20008410000 */
[-C--:B------:R-:W-:Y:S02]  /*8100*/  ISETP.GE.AND P5, PT, R23, R2.reuse, PT ;  /* 0x000000021700720c */ /* 0x080fe40003fa6270 */
[----:B------:R-:W-:Y:S01]  /*8110*/  ISETP.GE.AND P6, PT, R37, R2, PT ;  /* 0x000000022500720c */ /* 0x000fe20003fc6270 */
[----:B------:R3:W4:Y:S01]  /*8120*/  MUFU.TANH R23, R41 ;  /* 0x0000002900177308 */ /* 0x0007220000002400 */
[----:B------:R-:W-:Y:S01]  /*8130*/  LOP3.LUT R37, R0, 0x70, R99, 0xfe, !PT ;  /* 0x0000007000257812 */ /* 0x000fe200078efe63 */
[----:B-1----:R-:W-:Y:S01]  /*8140*/  FFMA.FTZ R47, R96, R40, R47 ;  /* 0x00000028602f7223 */ /* 0x002fe2000001002f */
[----:B------:R-:W-:-:S02]  /*8150*/  FSEL R26, R26, -INF , !P4 ;  /* 0xff8000001a1a7808 */ /* 0x000fc40006000000 */
[-C--:B------:R-:W-:Y:S02]  /*8160*/  ISETP.GE.AND P4, PT, R35, R64.reuse, PT ;  /* 0x000000402300720c */ /* 0x080fe40003f86270 */
[----:B------:R-:W-:Y:S01]  /*8170*/  FSEL R69, R39, -INF , !P5 ;  /* 0xff80000027457808 */ /* 0x000fe20006800000 */
[----:B------:R-:W1:Y:S01]  /*8180*/  MUFU.TANH R27, R27 ;  /* 0x0000001b001b7308 */ /* 0x000e620000002400 */
[----:B------:R-:W-:Y:S01]  /*8190*/  FSEL R61, R45, -INF , !P6 ;  /* 0xff8000002d3d7808 */ /* 0x000fe20007000000 */
[----:B------:R-:W-:Y:S01]  /*81a0*/  FMUL.FTZ R39, R6, UR10 ;  /* 0x0000000a06277c20 */ /* 0x000fe20008410000 */
[C---:B------:R-:W-:Y:S01]  /*81b0*/  ISETP.GE.AND P5, PT, R37.reuse, R64, PT ;  /* 0x000000402500720c */ /* 0x040fe20003fa6270 */
[----:B------:R-:W-:Y:S01]  /*81c0*/  BAR.SYNC.DEFER_BLOCKING 0x0 ;  /* 0x0000000000007b1d */ /* 0x000fe20000010000 */
[----:B------:R-:W-:Y:S02]  /*81d0*/  ISETP.GE.AND P6, PT, R37, R2, PT ;  /* 0x000000022500720c */ /* 0x000fe40003fc6270 */
[----:B------:R-:W-:-:S02]  /*81e0*/  I2FP.F32.S32 R37, R37 ;  /* 0x0000002500257245 */ /* 0x000fc40000201400 */
[----:B------:R-:W-:Y:S01]  /*81f0*/  FSEL R22, R22, -INF , !P4 ;  /* 0xff80000016167808 */ /* 0x000fe20006000000 */
[----:B------:R-:W5:Y:S01]  /*8200*/  MUFU.TANH R21, R21 ;  /* 0x0000001500157308 */ /* 0x000f620000002400 */
[----:B------:R-:W-:Y:S01]  /*8210*/  ISETP.GE.AND P4, PT, R35, R2, PT ;  /* 0x000000022300720c */ /* 0x000fe20003f86270 */
[----:B------:R-:W-:Y:S02]  /*8220*/  VIADD R35, R29, 0x71 ;  /* 0x000000711d237836 */ /* 0x000fe40000000000 */
[CC--:B------:R-:W-:Y:S01]  /*8230*/  FFMA.FTZ R25, R96.reuse, R37.reuse, R25 ;  /* 0x0000002560197223 */ /* 0x0c0fe20000010019 */
[----:B--2---:R-:W-:Y:S01]  /*8240*/  FFMA.FTZ R4, R96, R37, R31 ;  /* 0x0000002560047223 */ /* 0x004fe2000001001f */
[----:B------:R-:W-:Y:S01]  /*8250*/  FSEL R57, R47, -INF , !P4 ;  /* 0xff8000002f397808 */ /* 0x000fe20006000000 */
[----:B---3--:R-:W-:Y:S01]  /*8260*/  FMUL.FTZ R41, R16, UR10 ;  /* 0x0000000a10297c20 */ /* 0x008fe20008410000 */
[----:B------:R-:W-:Y:S01]  /*8270*/  I2FP.F32.S32 R6, R35 ;  /* 0x0000002300067245 */ /* 0x000fe20000201400 */
[----:B------:R2:W3:Y:S01]  /*8280*/  MUFU.TANH R31, R39 ;  /* 0x00000027001f7308 */ /* 0x0004e20000002400 */
[----:B------:R-:W-:Y:S01]  /*8290*/  FSEL R49, R25, -INF , !P6 ;  /* 0xff80000019317808 */ /* 0x000fe20007000000 */
[----:B------:R-:W-:Y:S01]  /*82a0*/  FMUL.FTZ R25, R52, UR10 ;  /* 0x0000000a34197c20 */ /* 0x000fe20008410000 */
[----:B------:R-:W-:Y:S01]  /*82b0*/  ISETP.GE.AND P4, PT, R35, R64, PT ;  /* 0x000000402300720c */ /* 0x000fe20003f86270 */
[CC--:B----4-:R-:W-:Y:S01]  /*82c0*/  FFMA.FTZ R37, R96.reuse, R6.reuse, R23 ;  /* 0x0000000660257223 */ /* 0x0d0fe20000010017 */
[----:B-1----:R-:W-:Y:S01]  /*82d0*/  FFMA.FTZ R51, R96, R6, R27 ;  /* 0x0000000660337223 */ /* 0x002fe2000001001b */
[----:B------:R-:W-:-:S02]  /*82e0*/  LOP3.LUT R27, R0, 0x78, R99, 0xfe, !PT ;  /* 0x00000078001b7812 */ /* 0x000fc400078efe63 */
[----:B------:R-:W1:Y:S01]  /*82f0*/  MUFU.TANH R23, R60 ;  /* 0x0000003c00177308 */ /* 0x000e620000002400 */
[----:B------:R-:W-:Y:S02]  /*8300*/  FSEL R4, R4, -INF , !P5 ;  /* 0xff80000004047808 */ /* 0x000fe40006800000 */
[----:B------:R-:W-:Y:S02]  /*8310*/  FSEL R6, R37, -INF , !P4 ;  /* 0xff80000025067808 */ /* 0x000fe40006000000 */
[----:B------:R-:W-:Y:S02]  /*8320*/  ISETP.GE.AND P5, PT, R35, R2, PT ;  /* 0x000000022300720c */ /* 0x000fe40003fa6270 */
[C---:B------:R-:W-:Y:S01]  /*8330*/  ISETP.GE.AND P6, PT, R27.reuse, R64, PT ;  /* 0x000000401b00720c */ /* 0x040fe20003fc6270 */
[----:B------:R-:W4:Y:S01]  /*8340*/  MUFU.TANH R25, R25 ;  /* 0x0000001900197308 */ /* 0x000f220000002400 */
[----:B------:R-:W-:Y:S01]  /*8350*/  ISETP.GE.AND P4, PT, R27, R2, PT ;  /* 0x000000021b00720c */ /* 0x000fe20003f86270 */
[----:B--2---:R-:W-:Y:S01]  /*8360*/  FMUL.FTZ R39, R8, UR10 ;  /* 0x0000000a08277c20 */ /* 0x004fe20008410000 */
[----:B------:R-:W-:-:S02]  /*8370*/  LOP3.LUT R35, R0, 0x8, R99, 0xfe, !PT ;  /* 0x0000000800237812 */ /* 0x000fc400078efe63 */
[----:B------:R-:W-:Y:S02]  /*8380*/  I2FP.F32.S32 R27, R27 ;  /* 0x0000001b001b7245 */ /* 0x000fe40000201400 */
[----:B------:R-:W-:Y:S01]  /*8390*/  FSEL R51, R51, -INF , !P5 ;  /* 0xff80000033337808 */ /* 0x000fe20006800000 */
[----:B------:R-:W-:Y:S01]  /*83a0*/  MUFU.TANH R3, R3 ;  /* 0x0000000300037308 */ /* 0x000fe20000002400 */
[----:B------:R-:W-:Y:S01]  /*83b0*/  ISETP.GE.AND P5, PT, R35, R64, PT ;  /* 0x000000402300720c */ /* 0x000fe20003fa6270 */
[----:B-----5:R-:W-:Y:S01]  /*83c0*/  FFMA.FTZ R80, R96, R27, R21 ;  /* 0x0000001b60507223 */ /* 0x020fe20000010015 */
[----:B------:R-:W-:Y:S01]  /*83d0*/  I2FP.F32.S32 R40, R35 ;  /* 0x0000002300287245 */ /* 0x000fe20000201400 */
[----:B------:R-:W-:Y:S01]  /*83e0*/  FMUL.FTZ R35, R12, UR10 ;  /* 0x0000000a0c237c20 */ /* 0x000fe20008410000 */
[----:B------:R-:W-:Y:S01]  /*83f0*/  LOP3.LUT R43, R0, 0x10, R99, 0xfe, !PT ;  /* 0x00000010002b7812 */ /* 0x000fe200078efe63 */
[----:B---3--:R-:W-:Y:S01]  /*8400*/  FFMA.FTZ R31, R96, R27, R31 ;  /* 0x0000001b601f7223 */ /* 0x008fe2000001001f */
[C-C-:B------:R-:W-:Y:S01]  /*8410*/  LOP3.LUT R37, R0.reuse, 0x18, R99.reuse, 0xfe, !PT ;  /* 0x0000001800257812 */ /* 0x140fe200078efe63 */
[----:B------:R2:W-:Y:S01]  /*8420*/  MUFU.TANH R27, R41 ;  /* 0x00000029001b7308 */ /* 0x0005e20000002400 */
[----:B------:R-:W-:Y:S01]  /*8430*/  LOP3.LUT R21, R0, 0x20, R99, 0xfe, !PT ;  /* 0x0000002000157812 */ /* 0x000fe200078efe63 */
[----:B------:R-:W-:Y:S01]  /*8440*/  FFMA.FTZ R40, R96, R40, R79 ;  /* 0x0000002860287223 */ /* 0x000fe2000001004f */
[----:B------:R-:W-:-:S02]  /*8450*/  I2FP.F32.S32 R16, R43 ;  /* 0x0000002b00107245 */ /* 0x000fc40000201400 */
[----:B------:R-:W-:Y:S02]  /*8460*/  I2FP.F32.S32 R12, R37 ;  /* 0x00000025000c7245 */ /* 0x000fe40000201400 */
[----:B------:R-:W-:Y:S01]  /*8470*/  I2FP.F32.S32 R8, R21 ;  /* 0x0000001500087245 */ /* 0x000fe20000201400 */
[----:B------:R-:W3:Y:S01]  /*8480*/  MUFU.TANH R35, R35 ;  /* 0x0000002300237308 */ /* 0x000ee20000002400 */
[----:B------:R-:W-:Y:S01]  /*8490*/  FSEL R44, R31, -INF , !P4 ;  /* 0xff8000001f2c7808 */ /* 0x000fe20006000000 */
[C---:B------:R-:W-:Y:S01]  /*84a0*/  FFMA.FTZ R16, R96.reuse, R16, R83 ;  /* 0x0000001060107223 */ /* 0x040fe20000010053 */
[----:B------:R-:W-:Y:S01]  /*84b0*/  ISETP.GE.AND P4, PT, R37, R64, PT ;  /* 0x000000402500720c */ /* 0x000fe20003f86270 */
[----:B-1----:R-:W-:Y:S01]  /*84c0*/  FFMA.FTZ R12, R96, R12, R23 ;  /* 0x0000000c600c7223 */ /* 0x002fe20000010017 */
[----:B------:R-:W-:Y:S01]  /*84d0*/  FSEL R80, R80, -INF , !P6 ;  /* 0xff80000050507808 */ /* 0x000fe20007000000 */
[----:B----4-:R-:W-:Y:S01]  /*84e0*/  FFMA.FTZ R8, R96, R8, R25 ;  /* 0x0000000860087223 */ /* 0x010fe20000010019 */
[----:B------:R-:W-:Y:S01]  /*84f0*/  ISETP.GE.AND P6, PT, R43, R64, PT ;  /* 0x000000402b00720c */ /* 0x000fe20003fc6270 */
[----:B------:R1:W4:Y:S01]  /*8500*/  MUFU.TANH R37, R10 ;  /* 0x0000000a00257308 */ /* 0x0003220000002400 */
[--C-:B------:R-:W-:Y:S01]  /*8510*/  LOP3.LUT R23, R0, 0x28, R99.reuse, 0xfe, !PT ;  /* 0x0000002800177812 */ /* 0x100fe200078efe63 */
[----:B------:R-:W-:Y:S01]  /*8520*/  FMUL.FTZ R43, R14, UR10 ;  /* 0x0000000a0e2b7c20 */ /* 0x000fe20008410000 */
[----:B------:R-:W-:Y:S01]  /*8530*/  LOP3.LUT R25, R0, 0x30, R99, 0xfe, !PT ;  /* 0x0000003000197812 */ /* 0x000fe200078efe63 */
[----:B--2---:R-:W-:Y:S01]  /*8540*/  FMUL.FTZ R41, R18, UR10 ;  /* 0x0000000a12297c20 */ /* 0x004fe20008410000 */
[----:B------:R-:W-:-:S02]  /*8550*/  FSEL R16, R16, -INF , !P6 ;  /* 0xff80000010107808 */ /* 0x000fc40007000000 */
[----:B------:R-:W-:Y:S01]  /*8560*/  FSEL R12, R12, -INF , !P4 ;  /* 0xff8000000c0c7808 */ /* 0x000fe20006000000 */
[----:B------:R-:W2:Y:S01]  /*8570*/  MUFU.TANH R31, R39 ;  /* 0x00000027001f7308 */ /* 0x000ea20000002400 */
[-C--:B------:R-:W-:Y:S02]  /*8580*/  ISETP.GE.AND P6, PT, R23, R64.reuse, PT ;  /* 0x000000401700720c */ /* 0x080fe40003fc6270 */
[----:B------:R-:W-:Y:S02]  /*8590*/  ISETP.GE.AND P4, PT, R25, R64, PT ;  /* 0x000000401900720c */ /* 0x000fe40003f86270 */
[----:B------:R-:W-:Y:S01]  /*85a0*/  I2FP.F32.S32 R14, R25 ;  /* 0x00000019000e7245 */ /* 0x000fe20000201400 */
[----:B------:R-:W-:Y:S01]  /*85b0*/  FMUL.FTZ R25, R5, UR10 ;  /* 0x0000000a05197c20 */ /* 0x000fe20008410000 */
[----:B------:R-:W-:Y:S01]  /*85c0*/  LOP3.LUT R18, R0, 0x38, R99, 0xfe, !PT ;  /* 0x0000003800127812 */ /* 0x000fe200078efe63 */
[----:B------:R-:W-:Y:S01]  /*85d0*/  MUFU.TANH R39, R74 ;  /* 0x0000004a00277308 */ /* 0x000fe20000002400 */
[----:B------:R-:W-:Y:S01]  /*85e0*/  I2FP.F32.S32 R23, R23 ;  /* 0x0000001700177245 */ /* 0x000fe20000201400 */
[----:B---3--:R-:W-:Y:S01]  /*85f0*/  FFMA.FTZ R14, R96, R14, R35 ;  /* 0x0000000e600e7223 */ /* 0x008fe20000010023 */
[----:B-1----:R-:W-:-:S02]  /*8600*/  I2FP.F32.S32 R10, R18 ;  /* 0x00000012000a7245 */ /* 0x002fc40000201400 */
[----:B------:R-:W-:Y:S01]  /*8610*/  LOP3.LUT R35, R0, 0x10, R99, 0xfe, !PT ;  /* 0x0000001000237812 */ /* 0x000fe200078efe63 */
[----:B------:R-:W-:Y:S01]  /*8620*/  FFMA.FTZ R18, R96, R23, R27 ;  /* 0x0000001760127223 */ /* 0x000fe2000001001b */
[----:B------:R-:W-:Y:S01]  /*8630*/  FSEL R40, R40, -INF , !P5 ;  /* 0xff80000028287808 */ /* 0x000fe20006800000 */
[----:B------:R-:W1:Y:S01]  /*8640*/  MUFU.TANH R5, R62 ;  /* 0x0000003e00057308 */ /* 0x000e620000002400 */
[----:B------:R-:W-:Y:S01]  /*8650*/  ISETP.GE.AND P5, PT, R21, R64, PT ;  /* 0x000000401500720c */ /* 0x000fe20003fa6270 */
[-C--:B----4-:R-:W-:Y:S01]  /*8660*/  FFMA.FTZ R37, R96, R10.reuse, R37 ;  /* 0x0000000a60257223 */ /* 0x090fe20000010025 */
[----:B------:R-:W-:Y:S01]  /*8670*/  LOP3.LUT R27, R0, 0x18, R99, 0xfe, !PT ;  /* 0x00000018001b7812 */ /* 0x000fe200078efe63 */
[C---:B------:R-:W-:Y:S01]  /*8680*/  VIADD R21, R29.reuse, 0x79 ;  /* 0x000000791d157836 */ /* 0x040fe20000000000 */
[----:B------:R-:W-:Y:S01]  /*8690*/  FSEL R18, R18, -INF , !P6 ;  /* 0xff80000012127808 */ /* 0x000fe20007000000 */
[----:B--2---:R-:W-:Y:S01]  /*86a0*/  FFMA.FTZ R23, R96, R10, R31 ;  /* 0x0000000a60177223 */ /* 0x004fe2000001001f */
[----:B------:R-:W-:Y:S01]  /*86b0*/  ISETP.GE.AND P6, PT, R29, R2, PT ;  /* 0x000000021d00720c */ /* 0x000fe20003fc6270 */
[----:B------:R-:W2:Y:S01]  /*86c0*/  MUFU.TANH R25, R25 ;  /* 0x0000001900197308 */ /* 0x000ea20000002400 */
[----:B------:R-:W-:-:S02]  /*86d0*/  I2FP.F32.S32 R29, R29 ;  /* 0x0000001d001d7245 */ /* 0x000fc40000201400 */
[----:B------:R-:W-:Y:S02]  /*86e0*/  I2FP.F32.S32 R48, R35 ;  /* 0x0000002300307245 */ /* 0x000fe40000201400 */
[----:B------:R-:W-:Y:S02]  /*86f0*/  I2FP.F32.S32 R50, R27 ;  /* 0x0000001b00327245 */ /* 0x000fe40000201400 */
[----:B------:R-:W-:Y:S01]  /*8700*/  LOP3.LUT R45, R0, 0x8, R99, 0xfe, !PT ;  /* 0x00000008002d7812 */ /* 0x000fe200078efe63 */
[----:B------:R-:W-:Y:S01]  /*8710*/  MUFU.TANH R31, R54 ;  /* 0x00000036001f7308 */ /* 0x000fe20000002400 */
[----:B------:R-:W-:Y:S01]  /*8720*/  FSEL R157, R37, -INF , !P2 ;  /* 0xff800000259d7808 */ /* 0x000fe20005000000 */
[C---:B-1----:R-:W-:Y:S01]  /*8730*/  FFMA.FTZ R5, R96.reuse, R50, R5 ;  /* 0x0000003260057223 */ /* 0x042fe20000010005 */
[----:B------:R-:W-:Y:S01]  /*8740*/  FSEL R10, R23, -INF , !P3 ;  /* 0xff800000170a7808 */ /* 0x000fe20005800000 */
[C---:B------:R-:W-:Y:S01]  /*8750*/  FFMA.FTZ R23, R96.reuse, R48, R39 ;  /* 0x0000003060177223 */ /* 0x040fe20000010027 */
[-C--:B------:R-:W-:Y:S01]  /*8760*/  ISETP.GE.AND P2, PT, R27, R2.reuse, PT ;  /* 0x000000021b00720c */ /* 0x080fe20003f46270 */
[----:B------:R-:W-:Y:S01]  /*8770*/  FFMA.FTZ R27, R96, R29, R3 ;  /* 0x0000001d601b7223 */ /* 0x000fe20000010003 */
[----:B------:R-:W-:Y:S01]  /*8780*/  ISETP.GE.AND P3, PT, R35, R2, PT ;  /* 0x000000022300720c */ /* 0x000fe20003f66270 */
[----:B------:R-:W-:Y:S01]  /*8790*/  MUFU.TANH R41, R41 ;  /* 0x0000002900297308 */ /* 0x000fe20000002400 */
[----:B------:R-:W-:-:S02]  /*87a0*/  I2FP.F32.S32 R3, R21 ;  /* 0x0000001500037245 */ /* 0x000fc40000201400 */
[----:B------:R-:W-:Y:S02]  /*87b0*/  I2FP.F32.S32 R46, R45 ;  /* 0x0000002d002e7245 */ /* 0x000fe40000201400 */
[----:B------:R-:W-:Y:S01]  /*87c0*/  FSEL R8, R8, -INF , !P5 ;  /* 0xff80000008087808 */ /* 0x000fe20006800000 */
[C---:B--2---:R-:W-:Y:S01]  /*87d0*/  FFMA.FTZ R25, R96.reuse, R3, R25 ;  /* 0x0000000360197223 */ /* 0x044fe20000010019 */
[----:B------:R-:W-:Y:S01]  /*87e0*/  FSEL R23, R23, -INF , !P3 ;  /* 0xff80000017177808 */ /* 0x000fe20005800000 */
[----:B------:R-:W-:Y:S01]  /*87f0*/  MUFU.TANH R43, R43 ;  /* 0x0000002b002b7308 */ /* 0x000fe20000002400 */
[C---:B------:R-:W-:Y:S01]  /*8800*/  ISETP.GE.AND P5, PT, R21.reuse, R64, PT ;  /* 0x000000401500720c */ /* 0x040fe20003fa6270 */
[----:B------:R-:W-:Y:S01]  /*8810*/  FFMA.FTZ R46, R96, R46, R81 ;  /* 0x0000002e602e7223 */ /* 0x000fe20000010051 */
[----:B------:R-:W-:Y:S02]  /*8820*/  ISETP.GE.AND P3, PT, R21, R2, PT ;  /* 0x000000021500720c */ /* 0x000fe40003f66270 */
[----:B------:R-:W-:-:S02]  /*8830*/  FSEL R14, R14, -INF , !P4 ;  /* 0xff8000000e0e7808 */ /* 0x000fc40006000000 */
[----:B------:R-:W-:Y:S01]  /*8840*/  FSEL R21, R5, -INF , !P2 ;  /* 0xff80000005157808 */ /* 0x000fe20005000000 */
[----:B------:R-:W1:Y:S01]  /*8850*/  MUFU.TANH R48, R7 ;  /* 0x0000000700307308 */ /* 0x000e620000002400 */
[----:B------:R-:W-:Y:S02]  /*8860*/  ISETP.GE.AND P4, PT, R45, R2, PT ;  /* 0x000000022d00720c */ /* 0x000fe40003f86270 */
[--C-:B------:R-:W-:Y:S02]  /*8870*/  LOP3.LUT R37, R0, 0x20, R99.reuse, 0xfe, !PT ;  /* 0x0000002000257812 */ /* 0x100fe400078efe63 */
[----:B------:R-:W-:Y:S02]  /*8880*/  ISETP.GT.AND P2, PT, R98, R103, PT ;  /* 0x000000676200720c */ /* 0x000fe40003f44270 */
[C-C-:B------:R-:W-:Y:S02]  /*8890*/  LOP3.LUT R29, R0.reuse, 0x28, R99.reuse, 0xfe, !PT ;  /* 0x00000028001d7812 */ /* 0x140fe400078efe63 */
[----:B------:R-:W-:-:S02]  /*88a0*/  LOP3.LUT R35, R0, 0x30, R99, 0xfe, !PT ;  /* 0x0000003000237812 */ /* 0x000fc400078efe63 */
[----:B------:R-:W-:Y:S02]  /*88b0*/  FSEL R27, R27, -INF , !P6 ;  /* 0xff8000001b1b7808 */ /* 0x000fe40007000000 */
[----:B------:R-:W-:Y:S02]  /*88c0*/  FSEL R66, R25, -INF , !P5 ;  /* 0xff80000019427808 */ /* 0x000fe40006800000 */
[----:B------:R-:W-:Y:S02]  /*88d0*/  ISETP.GE.AND P6, PT, R37, R2, PT ;  /* 0x000000022500720c */ /* 0x000fe40003fc6270 */
[----:B------:R-:W-:Y:S01]  /*88e0*/  FSEL R25, R46, -INF , !P4 ;  /* 0xff8000002e197808 */ /* 0x000fe20006000000 */
[----:B-1----:R-:W-:Y:S01]  /*88f0*/  FFMA.FTZ R48, R96, R3, R48 ;  /* 0x0000000360307223 */ /* 0x002fe20000010030 */
[----:B------:R-:W-:Y:S02]  /*8900*/  I2FP.F32.S32 R37, R37 ;  /* 0x0000002500257245 */ /* 0x000fe40000201400 */
[----:B------:R-:W-:-:S02]  /*8910*/  I2FP.F32.S32 R50, R29 ;  /* 0x0000001d00327245 */ /* 0x000fc40000201400 */
[----:B------:R-:W-:Y:S01]  /*8920*/  I2FP.F32.S32 R46, R35 ;  /* 0x00000023002e7245 */ /* 0x000fe20000201400 */
[C---:B------:R-:W-:Y:S01]  /*8930*/  FFMA.FTZ R31, R96.reuse, R37, R31 ;  /* 0x00000025601f7223 */ /* 0x040fe2000001001f */
[----:B------:R-:W-:Y:S01]  /*8940*/  ISETP.GE.AND P5, PT, R29, R2, PT ;  /* 0x000000021d00720c */ /* 0x000fe20003fa6270 */
[C---:B------:R-:W-:Y:S01]  /*8950*/  FFMA.FTZ R41, R96.reuse, R50, R41 ;  /* 0x0000003260297223 */ /* 0x040fe20000010029 */
[----:B------:R-:W-:Y:S01]  /*8960*/  ISETP.GE.AND P4, PT, R35, R2, PT ;  /* 0x000000022300720c */ /* 0x000fe20003f86270 */
[----:B------:R-:W-:Y:S01]  /*8970*/  FFMA.FTZ R29, R96, R46, R43 ;  /* 0x0000002e601d7223 */ /* 0x000fe2000001002b */
[----:B------:R-:W-:Y:S02]  /*8980*/  FSEL R7, R31, -INF , !P6 ;  /* 0xff8000001f077808 */ /* 0x000fe40007000000 */
[----:B------:R-:W-:Y:S02]  /*8990*/  FSEL R5, R41, -INF , !P5 ;  /* 0xff80000029057808 */ /* 0x000fe40006800000 */
[----:B------:R-:W-:-:S02]  /*89a0*/  FSEL R29, R29, -INF , !P4 ;  /* 0xff8000001d1d7808 */ /* 0x000fc40006000000 */
[----:B------:R-:W-:Y:S01]  /*89b0*/  FSEL R50, R48, -INF , !P3 ;  /* 0xff80000030327808 */ /* 0x000fe20005800000 */
[----:B------:R-:W-:Y:S06]  /*89c0*/  @!P2 BRA `(.L_x_4935) ;  /* 0x0000000400b8a947 */ /* 0x000fec0003800000 */
[----:B------:R-:W-:Y:S01]  /*89d0*/  ULDC.64 UR6, c[0x0][0x208] ;  /* 0x0000820000067ab9 */ /* 0x000fe20000000a00 */
        /* <DEDUP_REMOVED lines=9> */
[----:B-1----:R-:W-:Y:S01]  /*8a70*/  VIADD R46, R46, 0xffffffe ;  /* 0x0ffffffe2e2e7836 */ /* 0x002fe20000000000 */
[----:B------:R-:W-:-:S02]  /*8a80*/  IABS R35, R48 ;  /* 0x0000003000237213 */ /* 0x000fc40000000000 */
[----:B------:R-:W-:-:S03]  /*8a90*/  LOP3.LUT R48, R48, R31, RZ, 0x3c, !PT ;  /* 0x0000001f30307212 */ /* 0x000fc600078e3cff */
        /* <DEDUP_REMOVED lines=49> */
.L_x_4936:
[----:B------:R-:W-:-:S04]  /*8db0*/  LEA R3, -R76, RZ, 0x7 ;  /* 0x000000ff4c037211 */ /* 0x000fc800078e39ff */
[----:B------:R-:W-:-:S07]  /*8dc0*/  SHF.R.S32.HI R0, RZ, 0x1f, R3 ;  /* 0x0000001fff007819 */ /* 0x000fce0000011403 */
.L_x_4937:
        /* <DEDUP_REMOVED lines=42> */
.L_x_4939:
[----:B------:R-:W-:Y:S05]  /*9070*/  BSYNC B0 ;  /* 0x0000000000007941 */ /* 0x000fea0003800000 */
.L_x_4938:
[----:B------:R-:W0:Y:S01]  /*9080*/  LDGDEPBAR ;  /* 0x00000000000079af */ /* 0x000e220000000000 */
[----:B------:R-:W-:-:S04]  /*9090*/  LEA R132, P0, R3, R132, 0x1 ;  /* 0x0000008403847211 */ /* 0x000fc800078008ff */
[----:B------:R-:W-:-:S09]  /*90a0*/  LEA.HI.X R133, R3, R133, R0, 0x1, P0 ;  /* 0x0000008503857211 */ /* 0x000fd200000f0c00 */
.L_x_4935:
        /* <DEDUP_REMOVED lines=60> */
[----:B------:R-:W-:-:S05]  /*9470*/  FMNMX.FTZ R3, R66, R3, !PT ;  /* 0x0000000342037209 */ /* 0x000fca0007810000 */
[----:B------:R-:W3:Y:S02]  /*9480*/  SHFL.BFLY PT, R2, R3, 0x2, 0x1f ;  /* 0x0c401f0003027f89 */ /* 0x000ee400000e0000 */
[----:B---3--:R-:W-:Y:S02]  /*9490*/  FMNMX.FTZ R2, R3, R2, !PT ;  /* 0x0000000203027209 */ /* 0x008fe40007810000 */
[----:B------:R-:W-:-:S03]  /*94a0*/  FMNMX.FTZ R3, R51, R0, !PT ;  /* 0x0000000033037209 */ /* 0x000fc60007810000 */
[----:B------:R-:W3:Y:S01]  /*94b0*/  SHFL.BFLY PT, R43, R2, 0x1, 0x1f ;  /* 0x0c201f00022b7f89 */ /* 0x000ee200000e0000 */
[----:B------:R-:W-:Y:S02]  /*94c0*/  FMNMX.FTZ R3, R44, R3, !PT ;  /* 0x000000032c037209 */ /* 0x000fe40007810000 */
[----:B---3--:R-:W-:Y:S02]  /*94d0*/  FMNMX.FTZ R43, R2, R43, !PT ;  /* 0x0000002b022b7209 */ /* 0x008fe40007810000 */
[----:B------:R-:W-:Y:S02]  /*94e0*/  FMNMX.FTZ R2, R50, R3, !PT ;  /* 0x0000000332027209 */ /* 0x000fe40007810000 */
[C---:B------:R-:W-:Y:S01]  /*94f0*/  FSETP.NEU.FTZ.AND P3, PT, R43.reuse, -INF , PT ;  /* 0xff8000002b00780b */ /* 0x040fe20003f7d000 */
[----:B------:R-:W-:Y:S02]  /*9500*/  FMUL.FTZ R73, R43, UR11 ;  /* 0x0000000b2b497c20 */ /* 0x000fe40008410000 */
[----:B------:R-:W3:Y:S03]  /*9510*/  SHFL.BFLY PT, R3, R2, 0x2, 0x1f ;  /* 0x0c401f0002037f89 */ /* 0x000ee600000e0000 */
        /* <DEDUP_REMOVED lines=8> */
[--C-:B-1----:R-:W-:Y:S01]  /*95a0*/  FFMA.FTZ R55, R10, UR11, -R73.reuse ;  /* 0x0000000b0a377c23 */ /* 0x102fe20008010849 */
        /* <DEDUP_REMOVED lines=8> */
[----:B---3--:R-:W-:Y:S01]  /*9630*/  FMNMX.FTZ R0, R2, R3, !PT ;  /* 0x0000000302007209 */ /* 0x008fe20007810000 */
[--C-:B--2---:R-:W-:Y:S01]  /*9640*/  FFMA.FTZ R46, R38, UR11, -R73.reuse ;  /* 0x0000000b262e7c23 */ /* 0x104fe20008010849 */
[--C-:B------:R-:W-:Y:S01]  /*9650*/  FFMA.FTZ R36, R24, UR11, -R73.reuse ;  /* 0x0000000b18247c23 */ /* 0x100fe20008010849 */
[--C-:B------:R-:W-:Y:S01]  /*9660*/  FFMA.FTZ R37, R26, UR11, -R73.reuse ;  /* 0x0000000b1a257c23 */ /* 0x100fe20008010849 */
[--C-:B------:R-:W-:Y:S01]  /*9670*/  FFMA.FTZ R79, R12, UR11, -R73.reuse ;  /* 0x0000000b0c4f7c23 */ /* 0x100fe20008010849 */
[----:B------:R-:W1:Y:S01]  /*9680*/  SHFL.BFLY PT, R3, R0, 0x1, 0x1f ;  /* 0x0c201f0000037f89 */ /* 0x000e6200000e0000 */
        /* <DEDUP_REMOVED lines=11> */
[----:B------:R-:W3:Y:S01]  /*9740*/  MUFU.EX2 R130, R130 ;  /* 0x0000008200827308 */ /* 0x000ee20000000800 */
[----:B-1----:R-:W-:Y:S01]  /*9750*/  FMNMX.FTZ R42, R0, R3, !PT ;  /* 0x00000003002a7209 */ /* 0x002fe20007810000 */
[--C-:B------:R-:W-:Y:S01]  /*9760*/  FFMA.FTZ R3, R4, UR11, -R73.reuse ;  /* 0x0000000b04037c23 */ /* 0x100fe20008010849 */
[----:B------:R-:W-:Y:S01]  /*9770*/  FFMA.FTZ R0, R6, UR11, -R73 ;  /* 0x0000000b06007c23 */ /* 0x000fe20008010849 */
[----:B------:R-:W-:-:S04]  /*9780*/  FSEL R4, R43, RZ, P3 ;  /* 0x000000ff2b047208 */ /* 0x000fc80001800000 */
[----:B------:R-:W-:Y:S01]  /*9790*/  MUFU.EX2 R101, R101 ;  /* 0x0000006500657308 */ /* 0x000fe20000000800 */
[C---:B------:R-:W-:Y:S01]  /*97a0*/  FMUL.FTZ R52, R42.reuse, UR11 ;  /* 0x0000000b2a347c20 */ /* 0x040fe20008410000 */
[----:B------:R-:W-:Y:S01]  /*97b0*/  FSETP.NEU.FTZ.AND P0, PT, R42, -INF , PT ;  /* 0xff8000002a00780b */ /* 0x000fe20003f1d000 */
[----:B------:R-:W-:Y:S01]  /*97c0*/  FADD.FTZ R4, R67, -R4 ;  /* 0x8000000443047221 */ /* 0x000fe20000010000 */
[----:B--2---:R-:W-:Y:S02]  /*97d0*/  F2FP.F16.F32.PACK_AB R12, R140, R144 ;  /* 0x000000908c0c723e */ /* 0x004fe400000000ff */
[----:B------:R-:W-:Y:S01]  /*97e0*/  FSEL R52, R52, RZ, P0 ;  /* 0x000000ff34347208 */ /* 0x000fe20000000000 */
[----:B------:R-:W-:Y:S01]  /*97f0*/  FMUL.FTZ R148, R4, UR11 ;  /* 0x0000000b04947c20 */ /* 0x000fe20008410000 */
[----:B------:R-:W-:Y:S01]  /*9800*/  FSEL R6, R42, RZ, P0 ;  /* 0x000000ff2a067208 */ /* 0x000fe20000000000 */
[----:B------:R-:W1:Y:S01]  /*9810*/  MUFU.EX2 R76, R76 ;  /* 0x0000004c004c7308 */ /* 0x000e620000000800 */
[----:B---3--:R-:W-:Y:S01]  /*9820*/  F2FP.F16.F32.PACK_AB R14, R130, R147 ;  /* 0x00000093820e723e */ /* 0x008fe200000000ff */
[--C-:B------:R-:W-:Y:S01]  /*9830*/  FFMA.FTZ R138, R19, UR11, -R52.reuse ;  /* 0x0000000b138a7c23 */ /* 0x100fe20008010834 */
[----:B------:R-:W-:Y:S01]  /*9840*/  FFMA.FTZ R100, R17, UR11, -R52 ;  /* 0x0000000b11647c23 */ /* 0x000fe20008010834 */
[----:B------:R-:W-:Y:S01]  /*9850*/  FADD.FTZ R6, R65, -R6 ;  /* 0x8000000641067221 */ /* 0x000fe20000010000 */
[----:B------:R-:W2:Y:S01]  /*9860*/  LDSM.16.MT88.4 R16, [R126+0x3000] ;  /* 0x003000007e10783b */ /* 0x000ea20000004200 */
[--C-:B------:R-:W-:Y:S01]  /*9870*/  FFMA.FTZ R68, R11, UR11, -R52.reuse ;  /* 0x0000000b0b447c23 */ /* 0x100fe20008010834 */
[--C-:B------:R-:W-:Y:S01]  /*9880*/  FFMA.FTZ R64, R9, UR11, -R52.reuse ;  /* 0x0000000b09407c23 */ /* 0x100fe20008010834 */
[--C-:B------:R-:W-:Y:S01]  /*9890*/  FFMA.FTZ R142, R27, UR11, -R52.reuse ;  /* 0x0000000b1b8e7c23 */ /* 0x100fe20008010834 */
[----:B------:R-:W3:Y:S01]  /*98a0*/  LDSM.16.MT88.4 R8, [R134+0x3000] ;  /* 0x003000008608783b */ /* 0x000ee20000004200 */
[--C-:B------:R-:W-:Y:S01]  /*98b0*/  FFMA.FTZ R145, R25, UR11, -R52.reuse ;  /* 0x0000000b19917c23 */ /* 0x100fe20008010834 */
[----:B------:R-:W-:Y:S01]  /*98c0*/  FMUL.FTZ R146, R6, UR11 ;  /* 0x0000000b06927c20 */ /* 0x000fe20008410000 */
[----:B------:R-:W-:Y:S01]  /*98d0*/  MUFU.EX2 R138, R138 ;  /* 0x0000008a008a7308 */ /* 0x000fe20000000800 */
[--C-:B------:R-:W-:Y:S01]  /*98e0*/  FFMA.FTZ R67, R7, UR11, -R52.reuse ;  /* 0x0000000b07437c23 */ /* 0x100fe20008010834 */
[--C-:B------:R-:W-:Y:S01]  /*98f0*/  FFMA.FTZ R65, R5, UR11, -R52.reuse ;  /* 0x0000000b05417c23 */ /* 0x100fe20008010834 */
[--C-:B------:R-:W-:Y:S01]  /*9900*/  FFMA.FTZ R81, R23, UR11, -R52.reuse ;  /* 0x0000000b17517c23 */ /* 0x100fe20008010834 */
[----:B------:R-:W4:Y:S01]  /*9910*/  LDSM.16.MT88.4 R4, [R126+0x3400] ;  /* 0x003400007e04783b */ /* 0x000f220000004200 */
[--C-:B------:R-:W-:Y:S01]  /*9920*/  FFMA.FTZ R72, R15, UR11, -R52.reuse ;  /* 0x0000000b0f487c23 */ /* 0x100fe20008010834 */
[--C-:B------:R-:W-:Y:S01]  /*9930*/  FFMA.FTZ R77, R21, UR11, -R52.reuse ;  /* 0x0000000b154d7c23 */ /* 0x100fe20008010834 */
[--C-:B------:R-:W-:Y:S01]  /*9940*/  FFMA.FTZ R62, R13, UR11, -R52.reuse ;  /* 0x0000000b0d3e7c23 */ /* 0x100fe20008010834 */
[----:B------:R-:W5:Y:S01]  /*9950*/  MUFU.EX2 R142, R142 ;  /* 0x0000008e008e7308 */ /* 0x000f620000000800 */
[----:B------:R-:W4:Y:S01]  /*9960*/  LDSM.16.MT88.4 R24, [R134+0x3400] ;  /* 0x003400008618783b */ /* 0x000f220000004200 */
[--C-:B------:R-:W-:Y:S01]  /*9970*/  FFMA.FTZ R74, R29, UR11, -R52.reuse ;  /* 0x0000000b1d4a7c23 */ /* 0x100fe20008010834 */
[--C-:B------:R-:W-:Y:S01]  /*9980*/  FFMA.FTZ R83, R33, UR11, -R52.reuse ;  /* 0x0000000b21537c23 */ /* 0x100fe20008010834 */
[----:B-1----:R-:W-:Y:S01]  /*9990*/  F2FP.F16.F32.PACK_AB R32, R76, R101 ;  /* 0x000000654c20723e */ /* 0x002fe200000000ff */
[----:B------:R-:W1:Y:S01]  /*99a0*/  LDSM.16.MT88.4 R28, [R126+0x3800] ;  /* 0x003800007e1c783b */ /* 0x000e620000004200 */
        /* <DEDUP_REMOVED lines=8> */
[----:B------:R-:W2:Y:S01]  /*9a30*/  MUFU.EX2 R100, R100 ;  /* 0x0000006400647308 */ /* 0x000ea20000000800 */
[----:B-----5:R-:W-:-:S07]  /*9a40*/  F2FP.F16.F32.PACK_AB R13, R138, R142 ;  /* 0x0000008e8a0d723e */ /* 0x020fce00000000ff */
[----:B------:R-:W5:Y:S08]  /*9a50*/  MUFU.EX2 R148, R148 ;  /* 0x0000009400947308 */ /* 0x000f700000000800 */
[----:B------:R-:W3:Y:S01]  /*9a60*/  MUFU.EX2 R146, R146 ;  /* 0x0000009200927308 */ /* 0x000ee20000000800 */
[----:B--2---:R-:W-:-:S07]  /*9a70*/  F2FP.F16.F32.PACK_AB R15, R100, R145 ;  /* 0x00000091640f723e */ /* 0x004fce00000000ff */
[----:B------:R-:W-:Y:S01]  /*9a80*/  MUFU.EX2 R79, R79 ;  /* 0x0000004f004f7308 */ /* 0x000fe20000000800 */
[-C--:B-----5:R-:W-:Y:S01]  /*9a90*/  FMUL.FTZ R20, R116, R148.reuse ;  /* 0x0000009474147220 */ /* 0x0a0fe20000410000 */
[-C--:B------:R-:W-:Y:S01]  /*9aa0*/  FMUL.FTZ R21, R117, R148.reuse ;  /* 0x0000009475157220 */ /* 0x080fe20000410000 */
[-C--:B------:R-:W-:Y:S01]  /*9ab0*/  FMUL.FTZ R112, R112, R148.reuse ;  /* 0x0000009470707220 */ /* 0x080fe20000410000 */
[-C--:B------:R-:W-:Y:S01]  /*9ac0*/  FMUL.FTZ R113, R113, R148.reuse ;  /* 0x0000009471717220 */ /* 0x080fe20000410000 */
[-C--:B------:R-:W-:Y:S01]  /*9ad0*/  FMUL.FTZ R108, R108, R148.reuse ;  /* 0x000000946c6c7220 */ /* 0x080fe20000410000 */
[-C--:B------:R-:W-:Y:S01]  /*9ae0*/  FMUL.FTZ R109, R109, R148.reuse ;  /* 0x000000946d6d7220 */ /* 0x080fe20000410000 */
[----:B------:R-:W-:Y:S01]  /*9af0*/  FMUL.FTZ R104, R104, R148 ;  /* 0x0000009468687220 */ /* 0x000fe20000410000 */
[----:B------:R-:W2:Y:S01]  /*9b00*/  MUFU.EX2 R70, R70 ;  /* 0x0000004600467308 */ /* 0x000ea20000000800 */
[-C--:B---3--:R-:W-:Y:S01]  /*9b10*/  FMUL.FTZ R22, R118, R146.reuse ;  /* 0x0000009276167220 */ /* 0x088fe20000410000 */
        /* <DEDUP_REMOVED lines=13> */
[----:B------:R-:W-:Y:S01]  /*9bf0*/  HMMA.16816.F32 R16, R12, R18, R112 ;  /* 0x000000120c10723c */ /* 0x000fe20000001870 */
[----:B------:R-:W3:Y:S01]  /*9c00*/  MUFU.EX2 R72, R72 ;  /* 0x0000004800487308 */ /* 0x000ee20000000800 */
[----:B--2---:R-:W-:Y:S01]  /*9c10*/  F2FP.F16.F32.PACK_AB R34, R70, R79 ;  /* 0x0000004f4622723e */ /* 0x004fe200000000ff */
[----:B------:R-:W-:Y:S01]  /*9c20*/  FFMA.FTZ R118, R149, UR11, -R52 ;  /* 0x0000000b95767c23 */ /* 0x000fe20008010834 */
[----:B------:R-:W-:-:S02]  /*9c30*/  FFMA.FTZ R97, R97, R146, R142 ;  /* 0x0000009261617223 */ /* 0x000fc4000001008e */
[C---:B------:R-:W-:Y:S01]  /*9c40*/  HMMA.16816.F32 R108, R12.reuse, R8, R108 ;  /* 0x000000080c6c723c */ /* 0x040fe2000000186c */
[----:B------:R-:W-:Y:S01]  /*9c50*/  FFMA.FTZ R113, R95, R148, R144 ;  /* 0x000000945f717223 */ /* 0x000fe20000010090 */
[----:B------:R-:W-:Y:S01]  /*9c60*/  FADD.FTZ R138, R138, R97 ;  /* 0x000000618a8a7221 */ /* 0x000fe20000010000 */
[----:B------:R-:W-:Y:S01]  /*9c70*/  MUFU.EX2 R77, R77 ;  /* 0x0000004d004d7308 */ /* 0x000fe20000000800 */
[----:B------:R-:W-:Y:S01]  /*9c80*/  FFMA.FTZ R97, R50, UR11, -R52 ;  /* 0x0000000b32617c23 */ /* 0x000fe20008010834 */
[----:B------:R-:W-:Y:S01]  /*9c90*/  FADD.FTZ R140, R140, R113 ;  /* 0x000000718c8c7221 */ /* 0x000fe20000010000 */
[----:B------:R-:W-:Y:S01]  /*9ca0*/  HMMA.16816.F32 R104, R12, R10, R104 ;  /* 0x0000000a0c68723c */ /* 0x000fe20000001868 */
[----:B------:R-:W2:Y:S01]  /*9cb0*/  LDSM.16.MT88.4 R8, [R134+0x3800] ;  /* 0x003800008608783b */ /* 0x000ea20000004200 */
[----:B------:R-:W-:Y:S01]  /*9cc0*/  FADD.FTZ R145, R145, R138 ;  /* 0x0000008a91917221 */ /* 0x000fe20000010000 */
[----:B------:R-:W-:Y:S02]  /*9cd0*/  FADD.FTZ R147, R147, R140 ;  /* 0x0000008c93937221 */ /* 0x000fe40000010000 */
[----:B------:R-:W5:Y:S01]  /*9ce0*/  MUFU.EX2 R68, R68 ;  /* 0x0000004400447308 */ /* 0x000f620000000800 */
        /* <DEDUP_REMOVED lines=11> */
[----:B-----5:R-:W-:Y:S01]  /*9da0*/  F2FP.F16.F32.PACK_AB R35, R68, R77 ;  /* 0x0000004d4423723e */ /* 0x020fe200000000ff */
[----:B------:R-:W-:Y:S01]  /*9db0*/  FADD.FTZ R77, R77, R72 ;  /* 0x000000484d4d7221 */ /* 0x000fe20000010000 */
[----:B------:R-:W-:-:S03]  /*9dc0*/  FADD.FTZ R70, R70, R79 ;  /* 0x0000004f46467221 */ /* 0x000fc60000010000 */
[----:B------:R-:W-:Y:S02]  /*9dd0*/  FADD.FTZ R68, R68, R77 ;  /* 0x0000004d44447221 */ /* 0x000fe40000010000 */
[----:B------:R-:W-:Y:S01]  /*9de0*/  MUFU.EX2 R63, R63 ;  /* 0x0000003f003f7308 */ /* 0x000fe20000000800 */
[C---:B----4-:R-:W-:Y:S06]  /*9df0*/  HMMA.16816.F32 R20, R32.reuse, R4, R20 ;  /* 0x000000042014723c */ /* 0x050fec0000001814 */
[----:B------:R-:W-:Y:S01]  /*9e00*/  HMMA.16816.F32 R16, R32, R6, R16 ;  /* 0x000000062010723c */ /* 0x000fe20000001810 */
[----:B------:R-:W4:Y:S01]  /*9e10*/  MUFU.EX2 R58, R58 ;  /* 0x0000003a003a7308 */ /* 0x000f220000000800 */
[----:B------:R-:W5:Y:S01]  /*9e20*/  LDSM.16.MT88.4 R4, [R126+0x3c00] ;  /* 0x003c00007e04783b */ /* 0x000f620000004200 */
[----:B---3--:R-:W-:Y:S01]  /*9e30*/  F2FP.F16.F32.PACK_AB R12, R60, R71 ;  /* 0x000000473c0c723e */ /* 0x008fe200000000ff */
[----:B------:R-:W-:-:S02]  /*9e40*/  FADD.FTZ R71, R71, R70 ;  /* 0x0000004647477221 */ /* 0x000fc40000010000 */
[C---:B------:R-:W-:Y:S02]  /*9e50*/  HMMA.16816.F32 R108, R32.reuse, R24, R108 ;  /* 0x00000018206c723c */ /* 0x040fe4000000186c */
[----:B------:R-:W-:Y:S01]  /*9e60*/  FADD.FTZ R60, R60, R71 ;  /* 0x000000473c3c7221 */ /* 0x000fe20000010000 */
[----:B------:R-:W-:Y:S03]  /*9e70*/  MUFU.EX2 R67, R67 ;  /* 0x0000004300437308 */ /* 0x000fe60000000800 */
[----:B------:R-:W-:Y:S01]  /*9e80*/  HMMA.16816.F32 R104, R32, R26, R104 ;  /* 0x0000001a2068723c */ /* 0x000fe20000001868 */
[----:B------:R-:W3:Y:S04]  /*9e90*/  LDSM.16.MT88.4 R24, [R134+0x3c00] ;  /* 0x003c00008618783b */ /* 0x000ee80000004200 */
[----:B------:R-:W1:Y:S01]  /*9ea0*/  MUFU.EX2 R64, R64 ;  /* 0x0000004000407308 */ /* 0x000e620000000800 */
[----:B----4-:R-:W-:Y:S01]  /*9eb0*/  F2FP.F16.F32.PACK_AB R14, R58, R63 ;  /* 0x0000003f3a0e723e */ /* 0x010fe200000000ff */
[----:B------:R-:W-:-:S04]  /*9ec0*/  FADD.FTZ R63, R63, R60 ;  /* 0x0000003c3f3f7221 */ /* 0x000fc80000010000 */
[----:B------:R-:W-:Y:S02]  /*9ed0*/  FADD.FTZ R58, R58, R63 ;  /* 0x0000003f3a3a7221 */ /* 0x000fe40000010000 */
[----:B------:R-:W-:Y:S08]  /*9ee0*/  MUFU.EX2 R65, R65 ;  /* 0x0000004100417308 */ /* 0x000ff00000000800 */
[----:B------:R-:W4:Y:S01]  /*9ef0*/  MUFU.EX2 R62, R62 ;  /* 0x0000003e003e7308 */ /* 0x000f220000000800 */
[----:B-1----:R-:W-:Y:S01]  /*9f00*/  F2FP.F16.F32.PACK_AB R13, R64, R67 ;  /* 0x00000043400d723e */ /* 0x002fe200000000ff */
[----:B------:R-:W-:-:S04]  /*9f10*/  FADD.FTZ R67, R67, R68 ;  /* 0x0000004443437221 */ /* 0x000fc80000010000 */
[----:B------:R-:W-:Y:S01]  /*9f20*/  FADD.FTZ R64, R64, R67 ;  /* 0x0000004340407221 */ /* 0x000fe20000010000 */
[----:B------:R-:W-:Y:S01]  /*9f30*/  MOV R67, R43 ;  /* 0x0000002b00437202 */ /* 0x000fe20000000f00 */
[----:B------:R-:W-:Y:S08]  /*9f40*/  MUFU.EX2 R59, R59 ;  /* 0x0000003b003b7308 */ /* 0x000ff00000000800 */
[----:B------:R-:W1:Y:S01]  /*9f50*/  MUFU.EX2 R56, R56 ;  /* 0x0000003800387308 */ /* 0x000e620000000800 */
[----:B----4-:R-:W-:Y:S01]  /*9f60*/  F2FP.F16.F32.PACK_AB R15, R62, R65 ;  /* 0x000000413e0f723e */ /* 0x010fe200000000ff */
[----:B------:R-:W-:-:S04]  /*9f70*/  FADD.FTZ R65, R65, R64 ;  /* 0x0000004041417221 */ /* 0x000fc80000010000 */
[----:B------:R-:W-:Y:S02]  /*9f80*/  FADD.FTZ R65, R62, R65 ;  /* 0x000000413e417221 */ /* 0x000fe40000010000 */
[C---:B------:R-:W-:Y:S01]  /*9f90*/  HMMA.16816.F32 R20, R12.reuse, R28, R20 ;  /* 0x0000001c0c14723c */ /* 0x040fe20000001814 */
[----:B------:R-:W-:Y:S05]  /*9fa0*/  MUFU.EX2 R55, R55 ;  /* 0x0000003700377308 */ /* 0x000fea0000000800 */
[C---:B------:R-:W-:Y:S01]  /*9fb0*/  HMMA.16816.F32 R28, R12.reuse, R30, R16 ;  /* 0x0000001e0c1c723c */ /* 0x040fe20000001810 */
[----:B------:R-:W4:Y:S02]  /*9fc0*/  LDSM.16.MT88.4 R16, [R126+0x4000] ;  /* 0x004000007e10783b */ /* 0x000f240000004200 */
[----:B------:R-:W5:Y:S01]  /*9fd0*/  MUFU.EX2 R54, R54 ;  /* 0x0000003600367308 */ /* 0x000f620000000800 */
[C---:B-1----:R-:W-:Y:S01]  /*9fe0*/  F2FP.F16.F32.PACK_AB R32, R56.reuse, R59 ;  /* 0x0000003b3820723e */ /* 0x042fe200000000ff */
[----:B------:R-:W-:Y:S01]  /*9ff0*/  FADD.FTZ R59, R59, R58 ;  /* 0x0000003a3b3b7221 */ /* 0x000fe20000010000 */
[----:B--2---:R-:W-:Y:S03]  /*a000*/  HMMA.16816.F32 R108, R12, R8, R108 ;  /* 0x000000080c6c723c */ /* 0x004fe6000000186c */
[----:B------:R-:W-:-:S02]  /*a010*/  FADD.FTZ R56, R56, R59 ;  /* 0x0000003b38387221 */ /* 0x000fc40000010000 */
[----:B------:R-:W-:Y:S01]  /*a020*/  MUFU.EX2 R74, R74 ;  /* 0x0000004a004a7308 */ /* 0x000fe20000000800 */
[----:B------:R-:W-:Y:S01]  /*a030*/  HMMA.16816.F32 R104, R12, R10, R104 ;  /* 0x0000000a0c68723c */ /* 0x000fe20000001868 */
[----:B------:R-:W1:Y:S06]  /*a040*/  LDSM.16.MT88.4 R8, [R134+0x4000] ;  /* 0x004000008608783b */ /* 0x000e6c0000004200 */
[----:B------:R-:W2:Y:S01]  /*a050*/  MUFU.EX2 R83, R83 ;  /* 0x0000005300537308 */ /* 0x000ea20000000800 */
[----:B-----5:R-:W-:Y:S01]  /*a060*/  F2FP.F16.F32.PACK_AB R34, R54, R55 ;  /* 0x000000373622723e */ /* 0x020fe200000000ff */
[----:B------:R-:W-:-:S04]  /*a070*/  FADD.FTZ R55, R55, R56 ;  /* 0x0000003837377221 */ /* 0x000fc80000010000 */
[----:B------:R-:W-:Y:S02]  /*a080*/  FADD.FTZ R54, R54, R55 ;  /* 0x0000003736367221 */ /* 0x000fe40000010000 */
[----:B------:R-:W-:Y:S08]  /*a090*/  MUFU.EX2 R82, R82 ;  /* 0x0000005200527308 */ /* 0x000ff00000000800 */
[----:B------:R-:W5:Y:S01]  /*a0a0*/  MUFU.EX2 R117, R117 ;  /* 0x0000007500757308 */ /* 0x000f620000000800 */
[----:B--2---:R-:W-:Y:S01]  /*a0b0*/  F2FP.F16.F32.PACK_AB R33, R83, R74 ;  /* 0x0000004a5321723e */ /* 0x004fe200000000ff */
[----:B------:R-:W-:Y:S01]  /*a0c0*/  FADD.FTZ R74, R74, R65 ;  /* 0x000000414a4a7221 */ /* 0x000fe20000010000 */
[----:B------:R-:W-:-:S03]  /*a0d0*/  MOV R65, R42 ;  /* 0x0000002a00417202 */ /* 0x000fc60000000f00 */
[----:B------:R-:W-:Y:S02]  /*a0e0*/  FADD.FTZ R83, R83, R74 ;  /* 0x0000004a53537221 */ /* 0x000fe40000010000 */
[----:B------:R-:W-:Y:S08]  /*a0f0*/  MUFU.EX2 R53, R53 ;  /* 0x0000003500357308 */ /* 0x000ff00000000800 */
[----:B------:R-:W2:Y:S01]  /*a100*/  MUFU.EX2 R48, R48 ;  /* 0x0000003000307308 */ /* 0x000ea20000000800 */
[----:B-----5:R-:W-:Y:S01]  /*a110*/  F2FP.F16.F32.PACK_AB R35, R117, R82 ;  /* 0x000000527523723e */ /* 0x020fe200000000ff */
[----:B------:R-:W-:-:S04]  /*a120*/  FADD.FTZ R82, R82, R83 ;  /* 0x0000005352527221 */ /* 0x000fc80000010000 */
[----:B------:R-:W-:Y:S02]  /*a130*/  FADD.FTZ R117, R117, R82 ;  /* 0x0000005275757221 */ /* 0x000fe40000010000 */
[----:B------:R-:W-:Y:S01]  /*a140*/  MUFU.EX2 R47, R47 ;  /* 0x0000002f002f7308 */ /* 0x000fe20000000800 */
[C---:B------:R-:W-:Y:S06]  /*a150*/  HMMA.16816.F32 R20, R32.reuse, R4, R20 ;  /* 0x000000042014723c */ /* 0x040fec0000001814 */
[----:B------:R-:W-:Y:S01]  /*a160*/  HMMA.16816.F32 R28, R32, R6, R28 ;  /* 0x00000006201c723c */ /* 0x000fe2000000181c */
[----:B------:R-:W5:Y:S01]  /*a170*/  MUFU.EX2 R46, R46 ;  /* 0x0000002e002e7308 */ /* 0x000f620000000800 */
[----:B------:R-:W1:Y:S01]  /*a180*/  LDSM.16.MT88.4 R4, [R126+0x4400] ;  /* 0x004400007e04783b */ /* 0x000e620000004200 */
        /* <DEDUP_REMOVED lines=8> */
[----:B-----5:R-:W-:Y:S01]  /*a210*/  F2FP.F16.F32.PACK_AB R14, R46, R47 ;  /* 0x0000002f2e0e723e */ /* 0x020fe200000000ff */
[--C-:B------:R-:W-:Y:S01]  /*a220*/  FFMA.FTZ R32, R80, UR11, -R73.reuse ;  /* 0x0000000b50207c23 */ /* 0x100fe20008010849 */
[--C-:B------:R-:W-:Y:S01]  /*a230*/  FFMA.FTZ R33, R75, UR11, -R52.reuse ;  /* 0x0000000b4b217c23 */ /* 0x100fe20008010834 */
[--C-:B------:R-:W-:Y:S01]  /*a240*/  FFMA.FTZ R80, R69, UR11, -R52.reuse ;  /* 0x0000000b45507c23 */ /* 0x100fe20008010834 */
[----:B------:R-:W-:Y:S01]  /*a250*/  FFMA.FTZ R35, R61, UR11, -R52 ;  /* 0x0000000b3d237c23 */ /* 0x000fe20008010834 */
[----:B------:R-:W-:Y:S01]  /*a260*/  FFMA.FTZ R73, R66, UR11, -R73 ;  /* 0x0000000b42497c23 */ /* 0x000fe20008010849 */
[----:B------:R-:W-:Y:S01]  /*a270*/  FADD.FTZ R47, R47, R48 ;  /* 0x000000302f2f7221 */ /* 0x000fe20000010000 */
[----:B------:R-:W-:Y:S03]  /*a280*/  MUFU.EX2 R118, R118 ;  /* 0x0000007600767308 */ /* 0x000fe60000000800 */
[----:B------:R-:W-:-:S05]  /*a290*/  FADD.FTZ R46, R46, R47 ;  /* 0x0000002f2e2e7221 */ /* 0x000fca0000010000 */
[----:B------:R-:W5:Y:S01]  /*a2a0*/  MUFU.EX2 R143, R143 ;  /* 0x0000008f008f7308 */ /* 0x000f620000000800 */
[----:B---3--:R-:W-:Y:S01]  /*a2b0*/  F2FP.F16.F32.PACK_AB R13, R119, R116 ;  /* 0x00000074770d723e */ /* 0x008fe200000000ff */
[----:B------:R-:W-:-:S04]  /*a2c0*/  FADD.FTZ R116, R116, R117 ;  /* 0x0000007574747221 */ /* 0x000fc80000010000 */
[----:B------:R-:W-:Y:S02]  /*a2d0*/  FADD.FTZ R119, R119, R116 ;  /* 0x0000007477777221 */ /* 0x000fe40000010000 */
[----:B------:R-:W-:Y:S08]  /*a2e0*/  MUFU.EX2 R45, R45 ;  /* 0x0000002d002d7308 */ /* 0x000ff00000000800 */
[----:B------:R-:W3:Y:S01]  /*a2f0*/  MUFU.EX2 R40, R40 ;  /* 0x0000002800287308 */ /* 0x000ee20000000800 */
[----:B-----5:R-:W-:Y:S01]  /*a300*/  F2FP.F16.F32.PACK_AB R15, R143, R118 ;  /* 0x000000768f0f723e */ /* 0x020fe200000000ff */
[----:B------:R-:W-:-:S04]  /*a310*/  FADD.FTZ R118, R118, R119 ;  /* 0x0000007776767221 */ /* 0x000fc80000010000 */
[----:B------:R-:W-:Y:S02]  /*a320*/  FADD.FTZ R118, R143, R118 ;  /* 0x000000768f767221 */ /* 0x000fe40000010000 */
[----:B------:R-:W-:Y:S01]  /*a330*/  MUFU.EX2 R41, R41 ;  /* 0x0000002900297308 */ /* 0x000fe20000000800 */
[C---:B----4-:R-:W-:Y:S06]  /*a340*/  HMMA.16816.F32 R20, R12.reuse, R16, R20 ;  /* 0x000000100c14723c */ /* 0x050fec0000001814 */
[----:B------:R-:W-:Y:S01]  /*a350*/  HMMA.16816.F32 R28, R12, R18, R28 ;  /* 0x000000120c1c723c */ /* 0x000fe2000000181c */
[----:B------:R-:W4:Y:S01]  /*a360*/  MUFU.EX2 R38, R38 ;  /* 0x0000002600267308 */ /* 0x000f220000000800 */
[----:B---3--:R-:W-:Y:S01]  /*a370*/  F2FP.F16.F32.PACK_AB R16, R40, R45 ;  /* 0x0000002d2810723e */ /* 0x008fe200000000ff */
[----:B------:R-:W-:-:S03]  /*a380*/  FADD.FTZ R45, R45, R46 ;  /* 0x0000002e2d2d7221 */ /* 0x000fc60000010000 */
[C---:B-1----:R-:W-:Y:S01]  /*a390*/  HMMA.16816.F32 R108, R12.reuse, R8, R108 ;  /* 0x000000080c6c723c */ /* 0x042fe2000000186c */
[----:B------:R-:W-:Y:S02]  /*a3a0*/  FADD.FTZ R40, R40, R45 ;  /* 0x0000002d28287221 */ /* 0x000fe40000010000 */
[----:B------:R-:W-:Y:S03]  /*a3b0*/  MUFU.EX2 R141, R141 ;  /* 0x0000008d008d7308 */ /* 0x000fe60000000800 */
[----:B------:R-:W-:Y:S01]  /*a3c0*/  HMMA.16816.F32 R104, R12, R10, R104 ;  /* 0x0000000a0c68723c */ /* 0x000fe20000001868 */
[----:B------:R-:W1:Y:S04]  /*a3d0*/  LDSM.16.MT88.4 R8, [R126+0x4800] ;  /* 0x004800007e08783b */ /* 0x000e680000004200 */
        /* <DEDUP_REMOVED lines=9> */
[----:B------:R-:W-:Y:S08]  /*a470*/  MUFU.EX2 R39, R39 ;  /* 0x0000002700277308 */ /* 0x000ff00000000800 */
[----:B------:R-:W3:Y:S01]  /*a480*/  MUFU.EX2 R36, R36 ;  /* 0x0000002400247308 */ /* 0x000ee20000000800 */
        /* <DEDUP_REMOVED lines=8> */
[----:B---3--:R-:W-:Y:S01]  /*a510*/  F2FP.F16.F32.PACK_AB R12, R36, R39 ;  /* 0x00000027240c723e */ /* 0x008fe200000000ff */
[----:B------:R-:W-:-:S02]  /*a520*/  FADD.FTZ R39, R39, R38 ;  /* 0x0000002627277221 */ /* 0x000fc40000010000 */
[C---:B--2---:R-:W-:Y:S02]  /*a530*/  HMMA.16816.F32 R108, R16.reuse, R24, R108 ;  /* 0x00000018106c723c */ /* 0x044fe4000000186c */
[----:B------:R-:W-:Y:S01]  /*a540*/  FADD.FTZ R36, R36, R39 ;  /* 0x0000002724247221 */ /* 0x000fe20000010000 */
[----:B------:R-:W-:Y:S03]  /*a550*/  MUFU.EX2 R33, R33 ;  /* 0x0000002100217308 */ /* 0x000fe60000000800 */
[----:B------:R-:W-:Y:S05]  /*a560*/  HMMA.16816.F32 R104, R16, R26, R104 ;  /* 0x0000001a1068723c */ /* 0x000fea0000001868 */
[----:B------:R-:W2:Y:S01]  /*a570*/  MUFU.EX2 R80, R80 ;  /* 0x0000005000507308 */ /* 0x000ea20000000800 */
[----:B----4-:R-:W-:Y:S01]  /*a580*/  F2FP.F16.F32.PACK_AB R14, R2, R37 ;  /* 0x00000025020e723e */ /* 0x010fe200000000ff */
[--C-:B------:R-:W-:Y:S01]  /*a590*/  FFMA.FTZ R16, R49, UR11, -R52.reuse ;  /* 0x0000000b31107c23 */ /* 0x100fe20008010834 */
[--C-:B------:R-:W-:Y:S01]  /*a5a0*/  FFMA.FTZ R17, R51, UR11, -R52.reuse ;  /* 0x0000000b33117c23 */ /* 0x100fe20008010834 */
[----:B------:R-:W-:Y:S01]  /*a5b0*/  FFMA.FTZ R18, R44, UR11, -R52 ;  /* 0x0000000b2c127c23 */ /* 0x000fe20008010834 */
[----:B------:R-:W-:-:S03]  /*a5c0*/  FADD.FTZ R37, R37, R36 ;  /* 0x0000002425257221 */ /* 0x000fc60000010000 */
[----:B------:R-:W-:Y:S01]  /*a5d0*/  MUFU.EX2 R35, R35 ;  /* 0x0000002300237308 */ /* 0x000fe20000000800 */
[----:B------:R-:W-:-:S07]  /*a5e0*/  FADD.FTZ R2, R2, R37 ;  /* 0x0000002502027221 */ /* 0x000fce0000010000 */
[----:B------:R-:W3:Y:S01]  /*a5f0*/  MUFU.EX2 R66, R57 ;  /* 0x0000003900427308 */ /* 0x000ee20000000800 */
[----:B--2---:R-:W-:Y:S01]  /*a600*/  F2FP.F16.F32.PACK_AB R13, R80, R33 ;  /* 0x00000021500d723e */ /* 0x004fe200000000ff */
[----:B------:R-:W-:-:S04]  /*a610*/  FADD.FTZ R33, R33, R34 ;  /* 0x0000002221217221 */ /* 0x000fc80000010000 */
[----:B------:R-:W-:Y:S02]  /*a620*/  FADD.FTZ R80, R80, R33 ;  /* 0x0000002150507221 */ /* 0x000fe40000010000 */
        /* <DEDUP_REMOVED lines=15> */
[----:B---3--:R-:W-:Y:S02]  /*a720*/  F2FP.F16.F32.PACK_AB R6, R25, R32 ;  /* 0x000000201906723e */ /* 0x008fe400000000ff */
[----:B------:R-:W-:-:S04]  /*a730*/  FADD.FTZ R32, R32, R3 ;  /* 0x0000000320207221 */ /* 0x000fc80000010000 */
        /* <DEDUP_REMOVED lines=15> */
.L_x_4932:
[----:B------:R-:W-:Y:S01]  /*a830*/  ULDC.64 UR6, c[0x0][0x208] ;  /* 0x0000820000067ab9 */ /* 0x000fe20000000a00 */
        /* <DEDUP_REMOVED lines=8> */
.L_x_4944:
        /* <DEDUP_REMOVED lines=10> */
[-C--:B---3--:R-:W-:Y:S02]  /*a960*/  IABS R6, R3.reuse ;  /* 0x0000000300067213 */ /* 0x088fe40000000000 */
[-C--:B------:R-:W-:Y:S02]  /*a970*/  LOP3.LUT R2, RZ, R3.reuse, RZ, 0x33, !PT ;  /* 0x00000003ff027212 */ /* 0x080fe400078e33ff */
        /* <DEDUP_REMOVED lines=46> */
[CC--:B---3--:R-:W-:Y:S01]  /*ac60*/  IMAD.WIDE.U32 R142, R0.reuse, R10.reuse, RZ ;  /* 0x0000000a008e7225 */ /* 0x0c8fe200078e00ff */
[----:B------:R-:W-:Y:S01]  /*ac70*/  SHF.R.S32.HI R17, RZ, 0x1f, R0 ;  /* 0x0000001fff117819 */ /* 0x000fe20000011400 */
[----:B------:R-:W5:Y:S04]  /*ac80*/  LDG.E R15, desc[UR6][R18.64] ;  /* 0x00000006120f7981 */ /* 0x000f68000c1e1900 */
[----:B------:R-:W-:Y:S04]  /*ac90*/  IMAD R8, R17, R10, RZ ;  /* 0x0000000a11087224 */ /* 0x000fe800078e02ff */
[----:B------:R-:W-:Y:S04]  /*aca0*/  IMAD R8, R0, R11, R8 ;  /* 0x0000000b00087224 */ /* 0x000fe800078e0208 */
[----:B------:R-:W-:Y:S01]  /*acb0*/  IMAD.IADD R143, R143, 0x1, R8 ;  /* 0x000000018f8f7824 */ /* 0x000fe200078e0208 */
[----:B-----5:R-:W-:Y:S04]  /*acc0*/  IADD3 R15, -R15, R6, RZ ;  /* 0x000000060f0f7210 */ /* 0x020fe80007ffe1ff */
[----:B------:R-:W-:Y:S01]  /*acd0*/  SHF.R.S32.HI R11, RZ, 0x1f, R15 ;  /* 0x0000001fff0b7819 */ /* 0x000fe2000001140f */
[-C--:B----4-:R-:W-:Y:S04]  /*ace0*/  IMAD.WIDE.U32 R142, R15, R12.reuse, R142 ;  /* 0x0000000c0f8e7225 */ /* 0x090fe800078e008e */
[----:B------:R-:W-:Y:S04]  /*acf0*/  IMAD R6, R11, R12, RZ ;  /* 0x0000000c0b067224 */ /* 0x000fe800078e02ff */
[----:B------:R-:W-:Y:S05]  /*ad00*/  IMAD R6, R15, R13, R6 ;  /* 0x0000000d0f067224 */ /* 0x000fea00078e0206 */
[----:B------:R-:W-:Y:S07]  /*ad10*/  IADD3 R135, R143, R6, RZ ;  /* 0x000000068f877210 */ /* 0x000fee0007ffe0ff */
.L_x_4941:
[----:B------:R-:W-:Y:S01]  /*ad20*/  @P2 STS.64 [R124+0x3008], RZ ;  /* 0x003008ff7c002388 */ /* 0x000fe20000000a00 */
[----:B--2---:R-:W-:Y:S01]  /*ad30*/  @!P2 IMAD R139, R139, 0x60, RZ ;  /* 0x000000608b8ba824 */ /* 0x004fe200078e02ff */
[CC--:B-1----:R-:W-:Y:S02]  /*ad40*/  @!P2 LEA R144, P3, R140.reuse, R142.reuse, 0x6 ;  /* 0x0000008e8c90a211 */ /* 0x0c2fe400078630ff */
[----:B------:R-:W-:Y:S02]  /*ad50*/  @!P2 IADD3 R145, P0, R123, R142, RZ ;  /* 0x0000008e7b91a210 */ /* 0x000fe40007f1e0ff */
[----:B------:R-:W-:Y:S01]  /*ad60*/  @P2 STS [R124+0x3000], RZ ;  /* 0x003000ff7c002388 */ /* 0x000fe20000000800 */
[-C--:B------:R-:W-:Y:S02]  /*ad70*/  @!P2 LEA.HI.X R141, R140, R135.reuse, R141, 0x6, P3 ;  /* 0x000000878c8da211 */ /* 0x080fe400018f348d */
[CC--:B------:R-:W-:Y:S01]  /*ad80*/  @!P2 LEA R152, P4, R145.reuse, R136.reuse, 0x1 ;  /* 0x000000889198a211 */ /* 0x0c0fe200078808ff */
[----:B------:R-:W-:Y:S01]  /*ad90*/  @P2 STS [R124+0x3004], RZ ;  /* 0x003004ff7c002388 */ /* 0x000fe20000000800 */
[-C--:B------:R-:W-:Y:S02]  /*ada0*/  @!P2 LEA R150, P3, R144, R136.reuse, 0x1 ;  /* 0x000000889096a211 */ /* 0x080fe400078608ff */
[----:B------:R-:W-:Y:S02]  /*adb0*/  @!P2 IADD3.X R140, R122, R135, RZ, P0, !PT ;  /* 0x000000877a8ca210 */ /* 0x000fe400007fe4ff */
[-C--:B------:R-:W-:Y:S02]  /*adc0*/  @!P2 LEA.HI.X R151, R144, R137.reuse, R141, 0x1, P3 ;  /* 0x000000899097a211 */ /* 0x080fe400018f0c8d */
[----:B------:R-:W-:Y:S02]  /*add0*/  @!P2 LEA.HI.X R153, R145, R137, R140, 0x1, P4 ;  /* 0x000000899199a211 */ /* 0x000fe400020f0c8c */
[----:B------:R-:W-:Y:S03]  /*ade0*/  @!P2 MOV R143, R135 ;  /* 0x00000087008fa202 */ /* 0x000fe60000000f00 */
[----:B------:R-:W-:Y:S01]  /*adf0*/  @!P2 IMAD.WIDE.U32 R148, R138, 0x60, R142 ;  /* 0x000000608a94a825 */ /* 0x000fe200078e008e */
[-C--:B------:R-:W-:Y:S02]  /*ae00*/  LEA R138, P5, R142, R136.reuse, 0x1 ;  /* 0x000000888e8a7211 */ /* 0x080fe400078a08ff */
[----:B------:R-:W-:Y:S02]  /*ae10*/  @!P2 LEA R136, P0, R148, R136, 0x1 ;  /* 0x000000889488a211 */ /* 0x000fe400078008ff */
[----:B------:R-:W-:Y:S02]  /*ae20*/  @!P2 IADD3 R146, R139, R149, RZ ;  /* 0x000000958b92a210 */ /* 0x000fe40007ffe0ff */
[-C--:B------:R-:W-:Y:S02]  /*ae30*/  LEA.HI.X R139, R142, R137.reuse, R135, 0x1, P5 ;  /* 0x000000898e8b7211 */ /* 0x080fe400028f0c87 */
[----:B------:R-:W-:Y:S02]  /*ae40*/  @!P2 LEA.HI.X R137, R148, R137, R146, 0x1, P0 ;  /* 0x000000899489a211 */ /* 0x000fe400000f0c92 */
[----:B------:R-:W-:Y:S01]  /*ae50*/  ISETP.GT.AND P0, PT, R98, R103, PT ;  /* 0x000000676200720c */ /* 0x000fe20003f04270 */
        /* <DEDUP_REMOVED lines=29> */
[----:B------:R-:W-:Y:S08]  /*b030*/  LDSM.16.M88.4 R24, [R92+0x1800] ;  /* 0x001800005c18783b */ /* 0x000ff00000000200 */
[----:B------:R-:W5:Y:S08]  /*b040*/  LDSM.16.M88.4 R48, [R88] ;  /* 0x000000005830783b */ /* 0x000f700000000200 */
[----:B------:R-:W-:Y:S08]  /*b050*/  LDSM.16.M88.4 R36, [R89] ;  /* 0x000000005924783b */ /* 0x000ff00000000200 */
[----:B------:R-:W-:Y:S08]  /*b060*/  LDSM.16.M88.4 R40, [R92+0x2000] ;  /* 0x002000005c28783b */ /* 0x000ff00000000200 */
[----:B------:R-:W-:Y:S08]  /*b070*/  LDSM.16.M88.4 R44, [R87] ;  /* 0x00000000572c783b */ /* 0x000ff00000000200 */
[----:B------:R-:W-:Y:S08]  /*b080*/  LDSM.16.M88.4 R52, [R86] ;  /* 0x000000005634783b */ /* 0x000ff00000000200 */
[----:B------:R-:W-:Y:S08]  /*b090*/  LDSM.16.M88.4 R68, [R92+0x2800] ;  /* 0x002800005c44783b */ /* 0x000ff00000000200 */
[----:B------:R-:W5:Y:S08]  /*b0a0*/  LDSM.16.M88.4 R76, [R92+0x2c00] ;  /* 0x002c00005c4c783b */ /* 0x000f700000000200 */
[----:B------:R-:W-:Y:S08]  /*b0b0*/  LDSM.16.M88.4 R80, [R85] ;  /* 0x000000005550783b */ /* 0x000ff00000000200 */
[----:B------:R-:W5:Y:S01]  /*b0c0*/  LDSM.16.M88.4 R56, [R84] ;  /* 0x000000005438783b */ /* 0x000f620000000200 */
[C---:B--2---:R-:W-:Y:S06]  /*b0d0*/  HMMA.16816.F32 R12, R60.reuse, R16, RZ ;  /* 0x000000103c0c723c */ /* 0x044fec00000018ff */
[C---:B------:R-:W-:Y:S06]  /*b0e0*/  HMMA.16816.F32 R16, R60.reuse, R18, RZ ;  /* 0x000000123c10723c */ /* 0x040fec00000018ff */
[C---:B-1----:R-:W-:Y:S06]  /*b0f0*/  HMMA.16816.F32 R4, R60.reuse, R8, RZ ;  /* 0x000000083c04723c */ /* 0x042fec00000018ff */
[----:B------:R-:W-:Y:S06]  /*b100*/  HMMA.16816.F32 R8, R60, R10, RZ ;  /* 0x0000000a3c08723c */ /* 0x000fec00000018ff */
[C---:B---3--:R-:W-:Y:S06]  /*b110*/  HMMA.16816.F32 R12, R64.reuse, R28, R12 ;  /* 0x0000001c400c723c */ /* 0x048fec000000180c */
[----:B------:R-:W-:Y:S06]  /*b120*/  HMMA.16816.F32 R16, R64, R30, R16 ;  /* 0x0000001e4010723c */ /* 0x000fec0000001810 */
[C---:B----4-:R-:W-:Y:S06]  /*b130*/  HMMA.16816.F32 R28, R60.reuse, R32, RZ ;  /* 0x000000203c1c723c */ /* 0x050fec00000018ff */
[----:B------:R-:W-:Y:S06]  /*b140*/  HMMA.16816.F32 R32, R60, R34, RZ ;  /* 0x000000223c20723c */ /* 0x000fec00000018ff */
[C---:B-----5:R-:W-:Y:S06]  /*b150*/  HMMA.16816.F32 R4, R64.reuse, R20, R4 ;  /* 0x000000144004723c */ /* 0x060fec0000001804 */
[C---:B------:R-:W-:Y:S06]  /*b160*/  HMMA.16816.F32 R8, R64.reuse, R22, R8 ;  /* 0x000000164008723c */ /* 0x040fec0000001808 */
[C---:B------:R-:W-:Y:S06]  /*b170*/  HMMA.16816.F32 R28, R64.reuse, R48, R28 ;  /* 0x00000030401c723c */ /* 0x040fec000000181c */
[----:B------:R-:W-:Y:S01]  /*b180*/  HMMA.16816.F32 R32, R64, R50, R32 ;  /* 0x000000324020723c */ /* 0x000fe20000001820 */
[----:B------:R-:W1:Y:S01]  /*b190*/  LDSM.16.M88.4 R48, [R92+0x2400] ;  /* 0x002400005c30783b */ /* 0x000e620000000200 */
[----:B------:R-:W-:Y:S04]  /*b1a0*/  DEPBAR.LE SB0, 0x0 ;  /* 0x000080000000791a */ /* 0x000fe80000000000 */
[C---:B------:R-:W-:Y:S01]  /*b1b0*/  HMMA.16816.F32 R20, R60.reuse, R24, RZ ;  /* 0x000000183c14723c */ /* 0x040fe200000018ff */
[----:B------:R-:W-:Y:S04]  /*b1c0*/  BAR.SYNC.DEFER_BLOCKING 0x0 ;  /* 0x0000000000007b1d */ /* 0x000fe80000010000 */
[----:B------:R-:W-:Y:S01]  /*b1d0*/  FMUL.FTZ R0, R4, UR5 ;  /* 0x0000000504007c20 */ /* 0x000fe20008410000 */
[C---:B------:R-:W-:Y:S01]  /*b1e0*/  HMMA.16816.F32 R24, R60.reuse, R26, RZ ;  /* 0x0000001a3c18723c */ /* 0x040fe200000018ff */
[----:B------:R-:W-:Y:S01]  /*b1f0*/  FMUL.FTZ R3, R5, UR5 ;  /* 0x0000000505037c20 */ /* 0x000fe20008410000 */
[----:B------:R-:W-:Y:S03]  /*b200*/  FMUL.FTZ R4, R7, UR5 ;  /* 0x0000000507047c20 */ /* 0x000fe60008410000 */
[----:B------:R-:W2:Y:S01]  /*b210*/  MUFU.TANH R0, R0 ;  /* 0x0000000000007308 */ /* 0x000ea20000002400 */
[----:B------:R-:W-:Y:S01]  /*b220*/  HMMA.16816.F32 R72, R60, R76, RZ ;  /* 0x0000004c3c48723c */ /* 0x000fe200000018ff */
[----:B------:R-:W-:Y:S01]  /*b230*/  FMUL.FTZ R5, R8, UR5 ;  /* 0x0000000508057c20 */ /* 0x000fe20008410000 */
[----:B------:R-:W-:Y:S03]  /*b240*/  FMUL.FTZ R7, R9, UR5 ;  /* 0x0000000509077c20 */ /* 0x000fe60008410000 */
[----:B------:R-:W-:Y:S01]  /*b250*/  FMUL.FTZ R8, R11, UR5 ;  /* 0x000000050b087c20 */ /* 0x000fe20008410000 */
[----:B------:R-:W-:Y:S03]  /*b260*/  FMUL.FTZ R9, R12, UR5 ;  /* 0x000000050c097c20 */ /* 0x000fe60008410000 */
[----:B------:R-:W3:Y:S02]  /*b270*/  MUFU.TANH R3, R3 ;  /* 0x0000000300037308 */ /* 0x000ee40000002400 */
[----:B------:R-:W-:Y:S01]  /*b280*/  FMUL.FTZ R11, R13, UR5 ;  /* 0x000000050d0b7c20 */ /* 0x000fe20008410000 */
[----:B------:R-:W-:Y:S01]  /*b290*/  FMUL.FTZ R12, R15, UR5 ;  /* 0x000000050f0c7c20 */ /* 0x000fe20008410000 */
[C---:B------:R-:W-:Y:S06]  /*b2a0*/  HMMA.16816.F32 R20, R64.reuse, R36, R20 ;  /* 0x000000244014723c */ /* 0x040fec0000001814 */
[----:B------:R-:W4:Y:S01]  /*b2b0*/  MUFU.TANH R4, R4 ;  /* 0x0000000400047308 */ /* 0x000f220000002400 */
        /* <DEDUP_REMOVED lines=9> */
[C---:B------:R-:W-:Y:S06]  /*b350*/  HMMA.16816.F32 R72, R64.reuse, R56, R72 ;  /* 0x000000384048723c */ /* 0x040fec0000001848 */
[----:B------:R-:W1:Y:S01]  /*b360*/  MUFU.TANH R8, R8 ;  /* 0x0000000800087308 */ /* 0x000e620000002400 */
[----:B------:R-:W-:Y:S01]  /*b370*/  FMUL.FTZ R17, R20, UR5 ;  /* 0x0000000514117c20 */ /* 0x000fe20008410000 */
[----:B------:R-:W-:Y:S03]  /*b380*/  FMUL.FTZ R19, R21, UR5 ;  /* 0x0000000515137c20 */ /* 0x000fe60008410000 */
[----:B------:R-:W-:Y:S01]  /*b390*/  FMUL.FTZ R20, R23, UR5 ;  /* 0x0000000517147c20 */ /* 0x000fe20008410000 */
[----:B------:R-:W-:Y:S04]  /*b3a0*/  FMUL.FTZ R6, R10, UR5 ;  /* 0x000000050a067c20 */ /* 0x000fe80008410000 */
[----:B------:R-:W2:Y:S01]  /*b3b0*/  MUFU.TANH R2, R2 ;  /* 0x0000000200027308 */ /* 0x000ea20000002400 */
[C---:B------:R-:W-:Y:S03]  /*b3c0*/  HMMA.16816.F32 R36, R64.reuse, R44, R36 ;  /* 0x0000002c4024723c */ /* 0x040fe60000001824 */
[----:B------:R-:W-:Y:S01]  /*b3d0*/  FMUL.FTZ R21, R24, UR5 ;  /* 0x0000000518157c20 */ /* 0x000fe20008410000 */
[----:B------:R-:W-:Y:S01]  /*b3e0*/  FMUL.FTZ R23, R25, UR5 ;  /* 0x0000000519177c20 */ /* 0x000fe20008410000 */
[----:B------:R-:W-:Y:S01]  /*b3f0*/  FMUL.FTZ R10, R14, UR5 ;  /* 0x000000050e0a7c20 */ /* 0x000fe20008410000 */
[----:B------:R-:W-:Y:S03]  /*b400*/  HMMA.16816.F32 R40, R64, R46, R40 ;  /* 0x0000002e4028723c */ /* 0x000fe60000001828 */
[----:B------:R-:W2:Y:S02]  /*b410*/  MUFU.TANH R6, R6 ;  /* 0x0000000600067308 */ /* 0x000ea40000002400 */
[----:B------:R-:W-:Y:S01]  /*b420*/  FMUL.FTZ R24, R27, UR5 ;  /* 0x000000051b187c20 */ /* 0x000fe20008410000 */
[C---:B-1----:R-:W-:Y:S07]  /*b430*/  HMMA.16816.F32 R44, R60.reuse, R48, RZ ;  /* 0x000000303c2c723c */ /* 0x042fee00000018ff */
        /* <DEDUP_REMOVED lines=111> */
[----:B------:R-:W4:Y:S01]  /*bb30*/  @!P2 LDC R70, c[0x0][0x24c] ;  /* 0x00009300ff46ab82 */ /* 0x000f220000000800 */
[----:B--2---:R-:W-:Y:S04]  /*bb40*/  LEA R74, -R76, RZ, 0x7 ;  /* 0x000000ff4c4a7211 */ /* 0x004fe800078e39ff */
[----:B------:R-:W-:Y:S01]  /*bb50*/  SHF.R.S32.HI R75, RZ, 0x1f, R74 ;  /* 0x0000001fff4b7819 */ /* 0x000fe2000001144a */
        /* <DEDUP_REMOVED lines=33> */
[----:B------:R-:W2:Y:S01]  /*bd70*/  LDC R78, c[0x0][0x24c] ;  /* 0x00009300ff4e7b82 */ /* 0x000ea20000000800 */
[----:B------:R-:W-:Y:S02]  /*bd80*/  ISETP.GE.U32.AND P6, PT, R80, R74, PT ;  /* 0x0000004a5000720c */ /* 0x000fe40003fc6070 */
[----:B------:R-:W-:Y:S05]  /*bd90*/  ISETP.NE.AND P0, PT, R67, RZ, PT ;  /* 0x000000ff4300720c */ /* 0x000fea0003f05270 */
[----:B------:R-:W5:Y:S04]  /*bda0*/  LDC.64 R74, c[0x0][0x230] ;  /* 0x00008c00ff4a7b82 */ /* 0x000f680000000a00 */
        /* <DEDUP_REMOVED lines=12> */
[----:B------:R-:W3:Y:S02]  /*be70*/  LDG.E R77, desc[UR6][R140.64] ;  /* 0x000000068c4d7981 */ /* 0x000ee4000c1e1900 */
[-C--:B------:R-:W-:Y:S01]  /*be80*/  IMAD.WIDE.U32 R82, R65, R76.reuse, RZ ;  /* 0x0000004c41527225 */ /* 0x080fe200078e00ff */
[----:B------:R-:W-:Y:S01]  /*be90*/  SHF.R.S32.HI R79, RZ, 0x1f, R65 ;  /* 0x0000001fff4f7819 */ /* 0x000fe20000011441 */
[----:B------:R-:W3:Y:S04]  /*bea0*/  LDG.E R80, desc[UR6][R138.64] ;  /* 0x000000068a507981 */ /* 0x000ee8000c1e1900 */
[----:B------:R-:W-:Y:S04]  /*beb0*/  IMAD R79, R79, R76, RZ ;  /* 0x0000004c4f4f7224 */ /* 0x000fe800078e02ff */
[----:B--2---:R-:W-:Y:S05]  /*bec0*/  IMAD R79, R65, R78, R79 ;  /* 0x0000004e414f7224 */ /* 0x004fea00078e024f */
[----:B------:R-:W-:Y:S01]  /*bed0*/  IADD3 R83, R83, R79, RZ ;  /* 0x0000004f53537210 */ /* 0x000fe20007ffe0ff */
[----:B---3--:R-:W-:Y:S04]  /*bee0*/  IMAD.IADD R77, R77, 0x1, -R80 ;  /* 0x000000014d4d7824 */ /* 0x008fe800078e0a50 */
[-C--:B-----5:R-:W-:Y:S01]  /*bef0*/  IMAD.WIDE.U32 R82, R77, R74.reuse, R82 ;  /* 0x0000004a4d527225 */ /* 0x0a0fe200078e0052 */
[----:B------:R-:W-:Y:S05]  /*bf00*/  SHF.R.S32.HI R81, RZ, 0x1f, R77 ;  /* 0x0000001fff517819 */ /* 0x000fea000001144d */
[----:B------:R-:W-:Y:S01]  /*bf10*/  IMAD R78, R81, R74, RZ ;  /* 0x0000004a514e7224 */ /* 0x000fe200078e02ff */
[----:B------:R-:W-:Y:S03]  /*bf20*/  MOV R74, R82 ;  /* 0x00000052004a7202 */ /* 0x000fe60000000f00 */
[----:B------:R-:W-:Y:S04]  /*bf30*/  IMAD R78, R77, R75, R78 ;  /* 0x0000004b4d4e7224 */ /* 0x000fe800078e024e */
[----:B------:R-:W-:Y:S07]  /*bf40*/  IMAD.IADD R75, R83, 0x1, R78 ;  /* 0x00000001534b7824 */ /* 0x000fee00078e024e */
.L_x_4943:
[----:B------:R2:W-:Y:S01]  /*bf50*/  @P2 STS [R124+0x1000], RZ ;  /* 0x001000ff7c002388 */ /* 0x0005e20000000800 */
[----:B------:R-:W-:Y:S01]  /*bf60*/  LEA R80, P5, R74, R132, 0x1 ;  /* 0x000000844a507211 */ /* 0x000fe200078a08ff */
[----:B------:R-:W-:Y:S01]  /*bf70*/  @!P2 IMAD.WIDE.U32 R68, R76, 0x60, R74 ;  /* 0x000000604c44a825 */ /* 0x000fe200078e004a */
[----:B------:R-:W-:Y:S01]  /*bf80*/  @!P2 IADD3 R65, P0, R121, R74, RZ ;  /* 0x0000004a7941a210 */ /* 0x000fe20007f1e0ff */
[----:B------:R2:W-:Y:S01]  /*bf90*/  @P2 STS [R124+0x1004], RZ ;  /* 0x001004ff7c002388 */ /* 0x0005e20000000800 */
[-CC-:B------:R-:W-:Y:S01]  /*bfa0*/  LEA.HI.X R81, R74, R133.reuse, R75.reuse, 0x1, P5 ;  /* 0x000000854a517211 */ /* 0x180fe200028f0c4b */
[----:B----4-:R-:W-:Y:S01]  /*bfb0*/  @!P2 IMAD R67, R70, 0x60, RZ ;  /* 0x000000604643a824 */ /* 0x010fe200078e02ff */
[-C--:B------:R-:W-:Y:S01]  /*bfc0*/  @!P2 LEA R78, P4, R65, R132.reuse, 0x1 ;  /* 0x00000084414ea211 */ /* 0x080fe200078808ff */
[----:B------:R2:W-:Y:S01]  /*bfd0*/  @P2 STS.64 [R124+0x1008], RZ ;  /* 0x001008ff7c002388 */ /* 0x0005e20000000a00 */
[----:B------:R-:W-:Y:S01]  /*bfe0*/  @!P2 IMAD.X R70, R120, 0x1, R75, P0 ;  /* 0x000000017846a824 */ /* 0x000fe200000e064b */
[----:B------:R-:W-:Y:S01]  /*bff0*/  @!P2 LEA R82, P0, R68, R132, 0x1 ;  /* 0x000000844452a211 */ /* 0x000fe200078008ff */
[----:B------:R-:W-:Y:S01]  /*c000*/  @!P2 IMAD.IADD R67, R67, 0x1, R69 ;  /* 0x000000014343a824 */ /* 0x000fe200078e0245 */
[----:B------:R-:W-:Y:S01]  /*c010*/  @!PT LDS RZ, [RZ] ;  /* 0x00000000fffff984 */ /* 0x000fe20000000800 */
[----:B------:R-:W-:Y:S01]  /*c020*/  @!PT LDS RZ, [RZ] ;  /* 0x00000000fffff984 */ /* 0x000fe20000000800 */
[----:B------:R-:W-:Y:S01]  /*c030*/  @!PT LDS RZ, [RZ] ;  /* 0x00000000fffff984 */ /* 0x000fe20000000800 */
[----:B------:R2:W-:Y:S01]  /*c040*/  @!P2 LDGSTS.E.BYPASS.LTC128B.128 [R124+0x1000], desc[UR6][R80.64] ;  /* 0x01000000507cafae */ /* 0x0005e2000b901d46 */
[C---:B------:R-:W-:Y:S02]  /*c050*/  @!P2 LEA R66, P3, R76.reuse, R74, 0x6 ;  /* 0x0000004a4c42a211 */ /* 0x040fe400078630ff */
[----:B------:R-:W-:Y:S01]  /*c060*/  @!P2 LEA.HI.X R79, R65, R133, R70, 0x1, P4 ;  /* 0x00000085414fa211 */ /* 0x000fe200020f0c46 */
[----:B------:R2:W-:Y:S01]  /*c070*/  @P2 STS.128 [R124+0x1800], RZ ;  /* 0x001800ff7c002388 */ /* 0x0005e20000000c00 */
[----:B---3--:R-:W-:Y:S02]  /*c080*/  @!P2 LEA.HI.X R72, R76, R75, R72, 0x6, P3 ;  /* 0x0000004b4c48a211 */ /* 0x008fe400018f3448 */
[----:B------:R-:W-:Y:S01]  /*c090*/  @!P2 LEA R76, P3, R66, R132, 0x1 ;  /* 0x00000084424ca211 */ /* 0x000fe200078608ff */
        /* <DEDUP_REMOVED lines=19> */
.L_x_4942:
[----:B------:R-:W-:Y:S01]  /*c1d0*/  LEA R72, R98, R99, 0x7 ;  /* 0x0000006362487211 */ /* 0x000fe200078e38ff */
[----:B------:R-:W-:Y:S03]  /*c1e0*/  LDSM.16.MT88.4 R140, [R134+0x3000] ;  /* 0x00300000868c783b */ /* 0x000fe60000004200 */
[----:B------:R-:W-:Y:S02]  /*c1f0*/  I2FP.F32.S32 R69, R72 ;  /* 0x0000004800457245 */ /* 0x000fe40000201400 */
[C---:B------:R-:W-:Y:S02]  /*c200*/  IADD3 R71, R72.reuse, 0x1, RZ ;  /* 0x0000000148477810 */ /* 0x040fe40007ffe0ff */
[----:B------:R-:W-:Y:S01]  /*c210*/  IADD3 R73, R72, 0x8, RZ ;  /* 0x0000000848497810 */ /* 0x000fe20007ffe0ff */
[C---:B------:R-:W-:Y:S01]  /*c220*/  FFMA.FTZ R0, R96.reuse, R69, R0 ;  /* 0x0000004560007223 */ /* 0x040fe20000010000 */
[----:B------:R-:W-:Y:S01]  /*c230*/  I2FP.F32.S32 R71, R71 ;  /* 0x0000004700477245 */ /* 0x000fe20000201400 */
[----:B------:R-:W-:Y:S01]  /*c240*/  FFMA.FTZ R2, R96, R69, R2 ;  /* 0x0000004560027223 */ /* 0x000fe20000010002 */
[----:B------:R-:W-:Y:S01]  /*c250*/  I2FP.F32.S32 R69, R73 ;  /* 0x0000004900457245 */ /* 0x000fe20000201400 */
[----:B--2---:R-:W-:Y:S01]  /*c260*/  LDSM.16.MT88.4 R80, [R126+0x3400] ;  /* 0x003400007e50783b */ /* 0x004fe20000004200 */
[----:B------:R-:W-:Y:S01]  /*c270*/  IADD3 R74, R72, 0x9, RZ ;  /* 0x00000009484a7810 */ /* 0x000fe20007ffe0ff */
[CC--:B------:R-:W-:Y:S01]  /*c280*/  FFMA.FTZ R3, R96.reuse, R71.reuse, R3 ;  /* 0x0000004760037223 */ /* 0x0c0fe20000010003 */
[C---:B------:R-:W-:Y:S01]  /*c290*/  FFMA.FTZ R4, R96.reuse, R71, R4 ;  /* 0x0000004760047223 */ /* 0x040fe20000010004 */
[CC--:B------:R-:W-:Y:S01]  /*c2a0*/  FFMA.FTZ R5, R96.reuse, R69.reuse, R5 ;  /* 0x0000004560057223 */ /* 0x0c0fe20000010005 */
[----:B------:R-:W-:Y:S01]  /*c2b0*/  FFMA.FTZ R6, R96, R69, R6 ;  /* 0x0000004560067223 */ /* 0x000fe20000010006 */
[----:B------:R-:W-:Y:S02]  /*c2c0*/  I2FP.F32.S32 R71, R74 ;  /* 0x0000004a00477245 */ /* 0x000fe40000201400 */
[----:B------:R-:W-:Y:S01]  /*c2d0*/  LDSM.16.MT88.4 R148, [R134+0x3400] ;  /* 0x003400008694783b */ /* 0x000fe20000004200 */
[----:B------:R-:W-:Y:S02]  /*c2e0*/  FMNMX.FTZ R75, R2, R100, !PT ;  /* 0x00000064024b7209 */ /* 0x000fe40007810000 */
[CC--:B------:R-:W-:Y:S01]  /*c2f0*/  FFMA.FTZ R7, R96.reuse, R71.reuse, R7 ;  /* 0x0000004760077223 */ /* 0x0c0fe20000010007 */
[----:B------:R-:W-:Y:S01]  /*c300*/  FFMA.FTZ R8, R96, R71, R8 ;  /* 0x0000004760087223 */ /* 0x000fe20000010008 */
[----:B------:R-:W-:Y:S02]  /*c310*/  FMNMX.FTZ R75, R4, R75, !PT ;  /* 0x0000004b044b7209 */ /* 0x000fe40007810000 */
[----:B------:R-:W-:Y:S02]  /*c320*/  IADD3 R73, R72, 0x10, RZ ;  /* 0x0000001048497810 */ /* 0x000fe40007ffe0ff */
[----:B------:R-:W-:Y:S02]  /*c330*/  FMNMX.FTZ R75, R6, R75, !PT ;  /* 0x0000004b064b7209 */ /* 0x000fe40007810000 */
[----:B------:R-:W-:Y:S02]  /*c340*/  I2FP.F32.S32 R69, R73 ;  /* 0x0000004900457245 */ /* 0x000fe40000201400 */
[----:B------:R-:W-:Y:S02]  /*c350*/  FMNMX.FTZ R75, R8, R75, !PT ;  /* 0x0000004b084b7209 */ /* 0x000fe40007810000 */
[----:B------:R-:W-:Y:S01]  /*c360*/  IADD3 R74, R72, 0x11, RZ ;  /* 0x00000011484a7810 */ /* 0x000fe20007ffe0ff */
[CC--:B-1----:R-:W-:Y:S01]  /*c370*/  FFMA.FTZ R9, R96.reuse, R69.reuse, R9 ;  /* 0x0000004560097223 */ /* 0x0c2fe20000010009 */
[----:B------:R-:W-:Y:S01]  /*c380*/  FFMA.FTZ R10, R96, R69, R10 ;  /* 0x00000045600a7223 */ /* 0x000fe2000001000a */
[C---:B------:R-:W-:Y:S02]  /*c390*/  IADD3 R73, R72.reuse, 0x18, RZ ;  /* 0x0000001848497810 */ /* 0x040fe40007ffe0ff */
[----:B------:R-:W-:Y:S02]  /*c3a0*/  I2FP.F32.S32 R71, R74 ;  /* 0x0000004a00477245 */ /* 0x000fe40000201400 */
[----:B------:R-:W-:Y:S02]  /*c3b0*/  I2FP.F32.S32 R69, R73 ;  /* 0x0000004900457245 */ /* 0x000fe40000201400 */
[----:B------:R-:W-:Y:S01]  /*c3c0*/  IADD3 R74, R72, 0x19, RZ ;  /* 0x00000019484a7810 */ /* 0x000fe20007ffe0ff */
[-C--:B------:R-:W-:Y:S01]  /*c3d0*/  FFMA.FTZ R11, R96, R71.reuse, R11 ;  /* 0x00000047600b7223 */ /* 0x080fe2000001000b */
[----:B------:R-:W-:Y:S01]  /*c3e0*/  IADD3 R73, R72, 0x20, RZ ;  /* 0x0000002048497810 */ /* 0x000fe20007ffe0ff */
[C---:B------:R-:W-:Y:S01]  /*c3f0*/  FFMA.FTZ R12, R96.reuse, R71, R12 ;  /* 0x00000047600c7223 */ /* 0x040fe2000001000c */
[CC--:B------:R-:W-:Y:S01]  /*c400*/  FFMA.FTZ R13, R96.reuse, R69.reuse, R13 ;  /* 0x00000045600d7223 */ /* 0x0c0fe2000001000d */
[----:B------:R-:W-:Y:S01]  /*c410*/  FFMA.FTZ R14, R96, R69, R14 ;  /* 0x00000045600e7223 */ /* 0x000fe2000001000e */
[----:B------:R-:W-:Y:S02]  /*c420*/  I2FP.F32.S32 R71, R74 ;  /* 0x0000004a00477245 */ /* 0x000fe40000201400 */
[----:B------:R-:W-:Y:S02]  /*c430*/  IADD3 R74, R72, 0x21, RZ ;  /* 0x00000021484a7810 */ /* 0x000fe40007ffe0ff */
        /* <DEDUP_REMOVED lines=9> */
[CC--:B------:R-:W-:Y:S01]  /*c4d0*/  FFMA.FTZ R19, R96.reuse, R71.reuse, R19 ;  /* 0x0000004760137223 */ /* 0x0c0fe20000010013 */
[----:B------:R-:W-:Y:S01]  /*c4e0*/  I2FP.F32.S32 R65, R74 ;  /* 0x0000004a00417245 */ /* 0x000fe20000201400 */
[----:B------:R-:W-:Y:S01]  /*c4f0*/  FFMA.FTZ R20, R96, R71, R20 ;  /* 0x0000004760147223 */ /* 0x000fe20000010014 */
[----:B------:R-:W-:Y:S01]  /*c500*/  IADD3 R73, R72, 0x30, RZ ;  /* 0x0000003048497810 */ /* 0x000fe20007ffe0ff */
[CC--:B------:R-:W-:Y:S01]  /*c510*/  FFMA.FTZ R21, R96.reuse, R69.reuse, R21 ;  /* 0x0000004560157223 */ /* 0x0c0fe20000010015 */
[C---:B------:R-:W-:Y:S01]  /*c520*/  FFMA.FTZ R22, R96.reuse, R69, R22 ;  /* 0x0000004560167223 */ /* 0x040fe20000010016 */
[CC--:B------:R-:W-:Y:S01]  /*c530*/  FFMA.FTZ R23, R96.reuse, R65.reuse, R23 ;  /* 0x0000004160177223 */ /* 0x0c0fe20000010017 */
[----:B------:R-:W-:Y:S01]  /*c540*/  FFMA.FTZ R24, R96, R65, R24 ;  /* 0x0000004160187223 */ /* 0x000fe20000010018 */
[----:B------:R-:W-:Y:S02]  /*c550*/  I2FP.F32.S32 R66, R73 ;  /* 0x0000004900427245 */ /* 0x000fe40000201400 */
[C---:B------:R-:W-:Y:S02]  /*c560*/  IADD3 R71, R72.reuse, 0x31, RZ ;  /* 0x0000003148477810 */ /* 0x040fe40007ffe0ff */
[----:B------:R-:W-:Y:S01]  /*c570*/  IADD3 R65, R72, 0x38, RZ ;  /* 0x0000003848417810 */ /* 0x000fe20007ffe0ff */
[CC--:B------:R-:W-:Y:S01]  /*c580*/  FFMA.FTZ R25, R96.reuse, R66.reuse, R25 ;  /* 0x0000004260197223 */ /* 0x0c0fe20000010019 */
[----:B------:R-:W-:Y:S01]  /*c590*/  FFMA.FTZ R26, R96, R66, R26 ;  /* 0x00000042601a7223 */ /* 0x000fe2000001001a */
[----:B------:R-:W-:Y:S02]  /*c5a0*/  I2FP.F32.S32 R67, R71 ;  /* 0x0000004700437245 */ /* 0x000fe40000201400 */
[----:B------:R-:W-:Y:S02]  /*c5b0*/  I2FP.F32.S32 R65, R65 ;  /* 0x0000004100417245 */ /* 0x000fe40000201400 */
[----:B------:R-:W-:Y:S01]  /*c5c0*/  FMNMX.FTZ R66, R0, R101, !PT ;  /* 0x0000006500427209 */ /* 0x000fe20007810000 */
[CC--:B------:R-:W-:Y:S01]  /*c5d0*/  FFMA.FTZ R27, R96.reuse, R67.reuse, R27 ;  /* 0x00000043601b7223 */ /* 0x0c0fe2000001001b */
[C---:B------:R-:W-:Y:S01]  /*c5e0*/  FFMA.FTZ R28, R96.reuse, R67, R28 ;  /* 0x00000043601c7223 */ /* 0x040fe2000001001c */
[CC--:B------:R-:W-:Y:S01]  /*c5f0*/  FFMA.FTZ R29, R96.reuse, R65.reuse, R29 ;  /* 0x00000041601d7223 */ /* 0x0c0fe2000001001d */
[----:B------:R-:W-:Y:S01]  /*c600*/  FFMA.FTZ R30, R96, R65, R30 ;  /* 0x00000041601e7223 */ /* 0x000fe2000001001e */
        /* <DEDUP_REMOVED lines=16> */
[C---:B------:R-:W-:Y:S02]  /*c710*/  IADD3 R65, R72.reuse, 0x41, RZ ;  /* 0x0000004148417810 */ /* 0x040fe40007ffe0ff */
[----:B------:R-:W-:Y:S02]  /*c720*/  IADD3 R66, R72, 0x49, RZ ;  /* 0x0000004948427810 */ /* 0x000fe40007ffe0ff */
[----:B------:R-:W-:Y:S02]  /*c730*/  I2FP.F32.S32 R65, R65 ;  /* 0x0000004100417245 */ /* 0x000fe40000201400 */
[----:B------:R-:W-:Y:S02]  /*c740*/  FMNMX.FTZ R68, R15, R68, !PT ;  /* 0x000000440f447209 */ /* 0x000fe40007810000 */
[----:B------:R-:W-:Y:S01]  /*c750*/  FMNMX.FTZ R75, R10, R75, !PT ;  /* 0x0000004b0a4b7209 */ /* 0x000fe20007810000 */
        /* <DEDUP_REMOVED lines=16> */
[CC--:B------:R-:W-:Y:S01]  /*c860*/  FFMA.FTZ R43, R96.reuse, R67.reuse, R43 ;  /* 0x00000043602b7223 */ /* 0x0c0fe2000001002b */
[----:B------:R-:W-:Y:S01]  /*c870*/  FFMA.FTZ R44, R96, R67, R44 ;  /* 0x00000043602c7223 */ /* 0x000fe2000001002c */
[C---:B------:R-:W-:Y:S02]  /*c880*/  IADD3 R67, R72.reuse, 0x60, RZ ;  /* 0x0000006048437810 */ /* 0x040fe40007ffe0ff */
[----:B------:R-:W-:Y:S02]  /*c890*/  FMNMX.FTZ R68, R19, R68, !PT ;  /* 0x0000004413447209 */ /* 0x000fe40007810000 */
[----:B------:R-:W-:Y:S02]  /*c8a0*/  I2FP.F32.S32 R65, R66 ;  /* 0x0000004200417245 */ /* 0x000fe40000201400 */
[----:B------:R-:W-:Y:S02]  /*c8b0*/  FMNMX.FTZ R68, R21, R68, !PT ;  /* 0x0000004415447209 */ /* 0x000fe40007810000 */
[----:B------:R-:W-:Y:S01]  /*c8c0*/  IADD3 R66, R72, 0x61, RZ ;  /* 0x0000006148427810 */ /* 0x000fe20007ffe0ff */
[CC--:B------:R-:W-:Y:S01]  /*c8d0*/  FFMA.FTZ R45, R96.reuse, R65.reuse, R45 ;  /* 0x00000041602d7223 */ /* 0x0c0fe2000001002d */
        /* <DEDUP_REMOVED lines=9> */
[C---:B------:R-:W-:Y:S01]  /*c970*/  FFMA.FTZ R48, R96.reuse, R65, R48 ;  /* 0x0000004160307223 */ /* 0x040fe20000010030 */
[----:B------:R-:W-:Y:S01]  /*c980*/  I2FP.F32.S32 R65, R66 ;  /* 0x0000004200417245 */ /* 0x000fe20000201400 */
[CC--:B------:R-:W-:Y:S01]  /*c990*/  FFMA.FTZ R49, R96.reuse, R67.reuse, R49 ;  /* 0x0000004360317223 */ /* 0x0c0fe20000010031 */
[----:B------:R-:W-:Y:S01]  /*c9a0*/  FMNMX.FTZ R68, R31, R68, !PT ;  /* 0x000000441f447209 */ /* 0x000fe20007810000 */
[----:B------:R-:W-:Y:S01]  /*c9b0*/  FFMA.FTZ R50, R96, R67, R50 ;  /* 0x0000004360327223 */ /* 0x000fe20000010032 */
[----:B------:R-:W-:Y:S01]  /*c9c0*/  IADD3 R67, R72, 0x69, RZ ;  /* 0x0000006948437810 */ /* 0x000fe20007ffe0ff */
[CC--:B------:R-:W-:Y:S01]  /*c9d0*/  FFMA.FTZ R51, R96.reuse, R65.reuse, R51 ;  /* 0x0000004160337223 */ /* 0x0c0fe20000010033 */
[----:B------:R-:W-:Y:S01]  /*c9e0*/  FMNMX.FTZ R68, R33, R68, !PT ;  /* 0x0000004421447209 */ /* 0x000fe20007810000 */
[----:B------:R-:W-:Y:S01]  /*c9f0*/  FFMA.FTZ R52, R96, R65, R52 ;  /* 0x0000004160347223 */ /* 0x000fe20000010034 */
[C---:B------:R-:W-:Y:S02]  /*ca00*/  IADD3 R65, R72.reuse, 0x68, RZ ;  /* 0x0000006848417810 */ /* 0x040fe40007ffe0ff */
[----:B------:R-:W-:Y:S02]  /*ca10*/  FMNMX.FTZ R68, R35, R68, !PT ;  /* 0x0000004423447209 */ /* 0x000fe40007810000 */
[----:B------:R-:W-:Y:S02]  /*ca20*/  IADD3 R66, R72, 0x70, RZ ;  /* 0x0000007048427810 */ /* 0x000fe40007ffe0ff */
[----:B------:R-:W-:Y:S02]  /*ca30*/  FMNMX.FTZ R68, R37, R68, !PT ;  /* 0x0000004425447209 */ /* 0x000fe40007810000 */
[----:B------:R-:W-:Y:S02]  /*ca40*/  I2FP.F32.S32 R67, R67 ;  /* 0x0000004300437245 */ /* 0x000fe40000201400 */
[----:B------:R-:W-:Y:S02]  /*ca50*/  FMNMX.FTZ R68, R39, R68, !PT ;  /* 0x0000004427447209 */ /* 0x000fe40007810000 */
[----:B------:R-:W-:Y:S02]  /*ca60*/  I2FP.F32.S32 R65, R65 ;  /* 0x0000004100417245 */ /* 0x000fe40000201400 */
[----:B------:R-:W-:Y:S02]  /*ca70*/  FMNMX.FTZ R68, R41, R68, !PT ;  /* 0x0000004429447209 */ /* 0x000fe40007810000 */
[----:B------:R-:W-:Y:S01]  /*ca80*/  FMNMX.FTZ R75, R14, R75, !PT ;  /* 0x0000004b0e4b7209 */ /* 0x000fe20007810000 */
[CC--:B------:R-:W-:Y:S01]  /*ca90*/  FFMA.FTZ R53, R96.reuse, R65.reuse, R53 ;  /* 0x0000004160357223 */ /* 0x0c0fe20000010035 */
[----:B------:R-:W-:Y:S01]  /*caa0*/  FMNMX.FTZ R68, R43, R68, !PT ;  /* 0x000000442b447209 */ /* 0x000fe20007810000 */
[C---:B------:R-:W-:Y:S01]  /*cab0*/  FFMA.FTZ R54, R96.reuse, R65, R54 ;  /* 0x0000004160367223 */ /* 0x040fe20000010036 */
[----:B------:R-:W-:Y:S01]  /*cac0*/  FFMA.FTZ R55, R96, R67, R55 ;  /* 0x0000004360377223 */ /* 0x000fe20000010037 */
[----:B------:R-:W-:Y:S01]  /*cad0*/  FMNMX.FTZ R75, R16, R75, !PT ;  /* 0x0000004b104b7209 */ /* 0x000fe20007810000 */
[----:B------:R-:W-:Y:S01]  /*cae0*/  FFMA.FTZ R56, R96, R67, R56 ;  /* 0x0000004360387223 */ /* 0x000fe20000010038 */
        /* <DEDUP_REMOVED lines=33> */
[CC--:B------:R-:W-:Y:S01]  /*cd00*/  FFMA.FTZ R61, R96.reuse, R67.reuse, R61 ;  /* 0x00000043603d7223 */ /* 0x0c0fe2000001003d */
[C---:B------:R-:W-:Y:S01]  /*cd10*/  FFMA.FTZ R62, R96.reuse, R67, R62 ;  /* 0x00000043603e7223 */ /* 0x040fe2000001003e */
[----:B------:R-:W-:Y:S01]  /*cd20*/  FMNMX.FTZ R68, R59, R68, !PT ;  /* 0x000000443b447209 */ /* 0x000fe20007810000 */
[CC--:B------:R-:W-:Y:S01]  /*cd30*/  FFMA.FTZ R63, R96.reuse, R66.reuse, R63 ;  /* 0x00000042603f7223 */ /* 0x0c0fe2000001003f */
[----:B------:R-:W-:Y:S01]  /*cd40*/  FFMA.FTZ R64, R96, R66, R64 ;  /* 0x0000004260407223 */ /* 0x000fe20000010040 */
[----:B------:R-:W-:Y:S02]  /*cd50*/  FMNMX.FTZ R75, R48, R75, !PT ;  /* 0x0000004b304b7209 */ /* 0x000fe40007810000 */
[----:B------:R-:W-:Y:S02]  /*cd60*/  FMNMX.FTZ R68, R61, R68, !PT ;  /* 0x000000443d447209 */ /* 0x000fe40007810000 */
        /* <DEDUP_REMOVED lines=22> */
[----:B------:R-:W-:Y:S01]  /*ced0*/  MUFU.EX2 R68, R72 ;  /* 0x0000004800447308 */ /* 0x000fe20000000800 */
[----:B------:R-:W-:Y:S01]  /*cee0*/  FSEL R66, R66, RZ, P0 ;  /* 0x000000ff42427208 */ /* 0x000fe20000000000 */
[----:B------:R-:W-:Y:S01]  /*cef0*/  FMUL.FTZ R71, R69, UR4 ;  /* 0x0000000445477c20 */ /* 0x000fe20008410000 */
[----:B------:R-:W-:Y:S03]  /*cf00*/  FSETP.NEU.FTZ.AND P0, PT, R65, -INF , PT ;  /* 0xff8000004100780b */ /* 0x000fe60003f1d000 */
[--C-:B------:R-:W-:Y:S01]  /*cf10*/  FFMA.FTZ R76, R3, UR4, -R66.reuse ;  /* 0x00000004034c7c23 */ /* 0x100fe20008010842 */
[--C-:B------:R-:W-:Y:S03]  /*cf20*/  FFMA.FTZ R70, R7, UR4, -R66.reuse ;  /* 0x0000000407467c23 */ /* 0x100fe60008010842 */
[----:B------:R-:W1:Y:S01]  /*cf30*/  MUFU.EX2 R69, R71 ;  /* 0x0000004700457308 */ /* 0x000e620000000800 */
[--C-:B------:R-:W-:Y:S01]  /*cf40*/  FFMA.FTZ R139, R27, UR4, -R66.reuse ;  /* 0x000000041b8b7c23 */ /* 0x100fe20008010842 */
[--C-:B------:R-:W-:Y:S01]  /*cf50*/  FFMA.FTZ R164, R21, UR4, -R66.reuse ;  /* 0x0000000415a47c23 */ /* 0x100fe20008010842 */
[----:B------:R-:W-:Y:S01]  /*cf60*/  FMUL.FTZ R21, R65, UR4 ;  /* 0x0000000441157c20 */ /* 0x000fe20008410000 */
[--C-:B------:R-:W-:Y:S01]  /*cf70*/  FFMA.FTZ R162, R25, UR4, -R66.reuse ;  /* 0x0000000419a27c23 */ /* 0x100fe20008010842 */
[--C-:B------:R-:W-:Y:S01]  /*cf80*/  FFMA.FTZ R135, R29, UR4, -R66.reuse ;  /* 0x000000041d877c23 */ /* 0x100fe20008010842 */
[--C-:B------:R-:W-:Y:S01]  /*cf90*/  FFMA.FTZ R160, R31, UR4, -R66.reuse ;  /* 0x000000041fa07c23 */ /* 0x100fe20008010842 */
[--C-:B------:R-:W-:Y:S03]  /*cfa0*/  FFMA.FTZ R158, R33, UR4, -R66.reuse ;  /* 0x00000004219e7c23 */ /* 0x100fe60008010842 */
[----:B------:R2:W-:Y:S01]  /*cfb0*/  MUFU.EX2 R74, R76 ;  /* 0x0000004c004a7308 */ /* 0x0005e20000000800 */
[----:B------:R-:W-:Y:S01]  /*cfc0*/  FSEL R21, R21, RZ, P0 ;  /* 0x000000ff15157208 */ /* 0x000fe20000000000 */
        /* <DEDUP_REMOVED lines=13> */
[C---:B-1----:R-:W-:Y:S03]  /*d0a0*/  FMUL.FTZ R116, R69.reuse, R116 ;  /* 0x0000007445747220 */ /* 0x042fe60000410000 */
[----:B------:R1:W-:Y:S01]  /*d0b0*/  MUFU.EX2 R8, R25 ;  /* 0x0000001900087308 */ /* 0x0003e20000000800 */
[----:B--2---:R-:W2:Y:S01]  /*d0c0*/  LDSM.16.MT88.4 R76, [R126+0x3000] ;  /* 0x003000007e4c783b */ /* 0x004ea20000004200 */
[----:B------:R-:W-:Y:S01]  /*d0d0*/  FMUL.FTZ R117, R69, R117 ;  /* 0x0000007545757220 */ /* 0x000fe20000410000 */
[C---:B------:R-:W-:Y:S01]  /*d0e0*/  FMUL.FTZ R118, R68.reuse, R118 ;  /* 0x0000007644767220 */ /* 0x040fe20000410000 */
[C---:B------:R-:W-:Y:S01]  /*d0f0*/  FMUL.FTZ R119, R68.reuse, R119 ;  /* 0x0000007744777220 */ /* 0x040fe20000410000 */
[--C-:B------:R-:W-:Y:S01]  /*d100*/  FFMA.FTZ R157, R15, UR4, -R66.reuse ;  /* 0x000000040f9d7c23 */ /* 0x100fe20008010842 */
[C---:B------:R-:W-:Y:S01]  /*d110*/  FMUL.FTZ R112, R69.reuse, R112 ;  /* 0x0000007045707220 */ /* 0x040fe20000410000 */
[----:B------:R-:W-:Y:S03]  /*d120*/  FMUL.FTZ R113, R69, R113 ;  /* 0x0000007145717220 */ /* 0x000fe60000410000 */
[----:B------:R4:W5:Y:S01]  /*d130*/  MUFU.EX2 R5, R70 ;  /* 0x0000004600057308 */ /* 0x0009620000000800 */
[--C-:B---3--:R-:W-:Y:S01]  /*d140*/  FFMA.FTZ R75, R39, UR4, -R66.reuse ;  /* 0x00000004274b7c23 */ /* 0x108fe20008010842 */
[C---:B------:R-:W-:Y:S01]  /*d150*/  FMUL.FTZ R114, R68.reuse, R114 ;  /* 0x0000007244727220 */ /* 0x040fe20000410000 */
[C---:B------:R-:W-:Y:S01]  /*d160*/  FMUL.FTZ R115, R68.reuse, R115 ;  /* 0x0000007344737220 */ /* 0x040fe20000410000 */
[C---:B------:R-:W-:Y:S01]  /*d170*/  FMUL.FTZ R108, R69.reuse, R108 ;  /* 0x0000006c456c7220 */ /* 0x040fe20000410000 */
[C---:B------:R-:W-:Y:S01]  /*d180*/  FMUL.FTZ R109, R69.reuse, R109 ;  /* 0x0000006d456d7220 */ /* 0x040fe20000410000 */
[C---:B------:R-:W-:Y:S01]  /*d190*/  FMUL.FTZ R110, R68.reuse, R110 ;  /* 0x0000006e446e7220 */ /* 0x040fe20000410000 */
[----:B------:R-:W-:Y:S03]  /*d1a0*/  FMUL.FTZ R111, R68, R111 ;  /* 0x0000006f446f7220 */ /* 0x000fe60000410000 */
[----:B------:R3:W-:Y:S01]  /*d1b0*/  MUFU.EX2 R13, R33 ;  /* 0x00000021000d7308 */ /* 0x0007e20000000800 */
[--C-:B-1----:R-:W-:Y:S01]  /*d1c0*/  FFMA.FTZ R25, R20, UR4, -R21.reuse ;  /* 0x0000000414197c23 */ /* 0x102fe20008010815 */
[C---:B------:R-:W-:Y:S01]  /*d1d0*/  FMUL.FTZ R104, R69.reuse, R104 ;  /* 0x0000006845687220 */ /* 0x040fe20000410000 */
[----:B------:R-:W-:Y:S01]  /*d1e0*/  FMUL.FTZ R105, R69, R105 ;  /* 0x0000006945697220 */ /* 0x000fe20000410000 */
[C---:B------:R-:W-:Y:S01]  /*d1f0*/  FMUL.FTZ R106, R68.reuse, R106 ;  /* 0x0000006a446a7220 */ /* 0x040fe20000410000 */
[----:B------:R-:W-:Y:S01]  /*d200*/  FMUL.FTZ R107, R68, R107 ;  /* 0x0000006b446b7220 */ /* 0x000fe20000410000 */
[--C-:B------:R-:W-:Y:S01]  /*d210*/  FFMA.FTZ R159, R17, UR4, -R66.reuse ;  /* 0x00000004119f7c23 */ /* 0x100fe20008010842 */
[--C-:B------:R-:W-:Y:S03]  /*d220*/  FFMA.FTZ R155, R19, UR4, -R66.reuse ;  /* 0x00000004139b7c23 */ /* 0x100fe60008010842 */
[----:B------:R1:W-:Y:S01]  /*d230*/  MUFU.EX2 R11, R31 ;  /* 0x0000001f000b7308 */ /* 0x0003e20000000800 */
[--C-:B----4-:R-:W-:Y:S01]  /*d240*/  FFMA.FTZ R70, R37, UR4, -R66.reuse ;  /* 0x0000000425467c23 */ /* 0x110fe20008010842 */
[----:B-----5:R-:W-:Y:S01]  /*d250*/  F2FP.F16.F32.PACK_AB R146, R5, R3 ;  /* 0x000000030592723e */ /* 0x020fe200000000ff */
[--C-:B------:R-:W-:Y:S01]  /*d260*/  FFMA.FTZ R153, R23, UR4, -R66.reuse ;  /* 0x0000000417997c23 */ /* 0x100fe20008010842 */
[--C-:B------:R-:W-:Y:S01]  /*d270*/  FFMA.FTZ R23, R35, UR4, -R66.reuse ;  /* 0x0000000423177c23 */ /* 0x100fe20008010842 */
[--C-:B------:R-:W-:Y:S01]  /*d280*/  FFMA.FTZ R100, R41, UR4, -R66.reuse ;  /* 0x0000000429647c23 */ /* 0x100fe20008010842 */
[--C-:B------:R-:W-:Y:S01]  /*d290*/  FFMA.FTZ R101, R43, UR4, -R66.reuse ;  /* 0x000000042b657c23 */ /* 0x100fe20008010842 */
[--C-:B------:R-:W-:Y:S03]  /*d2a0*/  FFMA.FTZ R45, R45, UR4, -R66.reuse ;  /* 0x000000042d2d7c23 */ /* 0x100fe60008010842 */
[----:B------:R4:W5:Y:S01]  /*d2b0*/  MUFU.EX2 R9, R29 ;  /* 0x0000001d00097308 */ /* 0x0009620000000800 */
[--C-:B---3--:R-:W-:Y:S01]  /*d2c0*/  FFMA.FTZ R33, R28, UR4, -R21.reuse ;  /* 0x000000041c217c23 */ /* 0x108fe20008010815 */
[--C-:B------:R-:W-:Y:S01]  /*d2d0*/  FFMA.FTZ R44, R44, UR4, -R21.reuse ;  /* 0x000000042c2c7c23 */ /* 0x100fe20008010815 */
[--C-:B------:R-:W-:Y:S01]  /*d2e0*/  FFMA.FTZ R46, R46, UR4, -R21.reuse ;  /* 0x000000042e2e7c23 */ /* 0x100fe20008010815 */
[--C-:B------:R-:W-:Y:S01]  /*d2f0*/  FFMA.FTZ R47, R49, UR4, -R66.reuse ;  /* 0x00000004312f7c23 */ /* 0x100fe20008010842 */
[--C-:B------:R-:W-:Y:S01]  /*d300*/  FFMA.FTZ R49, R53, UR4, -R66.reuse ;  /* 0x0000000435317c23 */ /* 0x100fe20008010842 */
[--C-:B------:R-:W-:Y:S01]  /*d310*/  FFMA.FTZ R53, R16, UR4, -R21.reuse ;  /* 0x0000000410357c23 */ /* 0x100fe20008010815 */
[--C-:B------:R-:W-:Y:S03]  /*d320*/  FFMA.FTZ R156, R59, UR4, -R66.reuse ;  /* 0x000000043b9c7c23 */ /* 0x100fe60008010842 */
[----:B------:R-:W-:Y:S01]  /*d330*/  MUFU.EX2 R4, R27 ;  /* 0x0000001b00047308 */ /* 0x000fe20000000800 */
[--C-:B-1----:R-:W-:Y:S01]  /*d340*/  FFMA.FTZ R31, R24, UR4, -R21.reuse ;  /* 0x00000004181f7c23 */ /* 0x102fe20008010815 */
[--C-:B------:R-:W-:Y:S01]  /*d350*/  FFMA.FTZ R59, R12, UR4, -R21.reuse ;  /* 0x000000040c3b7c23 */ /* 0x100fe20008010815 */
[--C-:B------:R-:W-:Y:S01]  /*d360*/  FFMA.FTZ R152, R51, UR4, -R66.reuse ;  /* 0x0000000433987c23 */ /* 0x100fe20008010842 */
[--C-:B------:R-:W-:Y:S01]  /*d370*/  FFMA.FTZ R51, R57, UR4, -R66.reuse ;  /* 0x0000000439337c23 */ /* 0x100fe20008010842 */
[--C-:B------:R-:W-:Y:S01]  /*d380*/  FFMA.FTZ R57, R18, UR4, -R21.reuse ;  /* 0x0000000412397c23 */ /* 0x100fe20008010815 */
[--C-:B------:R-:W-:Y:S01]  /*d390*/  FFMA.FTZ R50, R50, UR4, -R21.reuse ;  /* 0x0000000432327c23 */ /* 0x100fe20008010815 */
[--C-:B------:R-:W-:Y:S03]  /*d3a0*/  FFMA.FTZ R52, R52, UR4, -R21.reuse ;  /* 0x0000000434347c23 */ /* 0x100fe60008010815 */
[----:B------:R1:W-:Y:S01]  /*d3b0*/  MUFU.EX2 R22, R25 ;  /* 0x0000001900167308 */ /* 0x0003e20000000800 */
[--C-:B----4-:R-:W-:Y:S01]  /*d3c0*/  FFMA.FTZ R29, R26, UR4, -R21.reuse ;  /* 0x000000041a1d7c23 */ /* 0x110fe20008010815 */
[----:B-----5:R-:W-:Y:S01]  /*d3d0*/  F2FP.F16.F32.PACK_AB R147, R9, R11 ;  /* 0x0000000b0993723e */ /* 0x020fe200000000ff */
[--C-:B------:R-:W-:Y:S01]  /*d3e0*/  FFMA.FTZ R54, R54, UR4, -R21.reuse ;  /* 0x0000000436367c23 */ /* 0x100fe20008010815 */
[----:B------:R-:W-:Y:S01]  /*d3f0*/  FFMA.FTZ R0, R0, UR4, -R66 ;  /* 0x0000000400007c23 */ /* 0x000fe20008010842 */
[--C-:B------:R-:W-:Y:S01]  /*d400*/  FFMA.FTZ R2, R2, UR4, -R21.reuse ;  /* 0x0000000402027c23 */ /* 0x100fe20008010815 */
[--C-:B------:R-:W-:Y:S01]  /*d410*/  FFMA.FTZ R58, R58, UR4, -R21.reuse ;  /* 0x000000043a3a7c23 */ /* 0x100fe20008010815 */
[----:B------:R-:W-:Y:S03]  /*d420*/  ISETP.GT.AND P0, PT, R98, R103, PT ;  /* 0x000000676200720c */ /* 0x000fe60003f04270 */
[----:B------:R-:W-:Y:S01]  /*d430*/  MUFU.EX2 R165, R165 ;  /* 0x000000a500a57308 */ /* 0x000fe20000000800 */
[--C-:B------:R-:W-:Y:S09]  /*d440*/  FFMA.FTZ R62, R62, UR4, -R21.reuse ;  /* 0x000000043e3e7c23 */ /* 0x100ff20008010815 */
[----:B------:R-:W3:Y:S01]  /*d450*/  MUFU.EX2 R0, R0 ;  /* 0x0000000000007308 */ /* 0x000ee20000000800 */
[----:B-1----:R-:W1:Y:S09]  /*d460*/  LDSM.16.MT88.4 R24, [R126+0x3800] ;  /* 0x003800007e18783b */ /* 0x002e720000004200 */
[----:B------:R-:W4:Y:S10]  /*d470*/  MUFU.EX2 R2, R2 ;  /* 0x0000000200027308 */ /* 0x000f340000000800 */
[----:B------:R-:W5:Y:S01]  /*d480*/  MUFU.EX2 R163, R163 ;  /* 0x000000a300a37308 */ /* 0x000f620000000800 */
[----:B---3--:R-:W-:Y:S01]  /*d490*/  F2FP.F16.F32.PACK_AB R144, R74, R0 ;  /* 0x000000004a90723e */ /* 0x008fe200000000ff */
[----:B------:R-:W-:Y:S08]  /*d4a0*/  FFMA.FTZ R0, R95, R69, R0 ;  /* 0x000000455f007223 */ /* 0x000ff00000010000 */
[----:B------:R-:W-:Y:S01]  /*d4b0*/  MUFU.EX2 R161, R161 ;  /* 0x000000a100a17308 */ /* 0x000fe20000000800 */
[----:B----4-:R-:W-:Y:S01]  /*d4c0*/  F2FP.F16.F32.PACK_AB R145, R13, R2 ;  /* 0x000000020d91723e */ /* 0x010fe200000000ff */
[----:B------:R-:W-:Y:S04]  /*d4d0*/  FFMA.FTZ R2, R97, R68, R2 ;  /* 0x0000004461027223 */ /* 0x000fe80000010002 */
[----:B------:R-:W-:Y:S04]  /*d4e0*/  FADD.FTZ R68, R13, R2 ;  /* 0x000000020d447221 */ /* 0x000fe80000010000 */
[----:B------:R-:W3:Y:S01]  /*d4f0*/  MUFU.EX2 R157, R157 ;  /* 0x0000009d009d7308 */ /* 0x000ee20000000800 */
[C---:B--2---:R-:W-:Y:S05]  /*d500*/  HMMA.16816.F32 R116, R144.reuse, R76, R116 ;  /* 0x0000004c9074723c */ /* 0x044fea0000001874 */
[----:B------:R-:W-:Y:S01]  /*d510*/  FADD.FTZ R68, R11, R68 ;  /* 0x000000440b447221 */ /* 0x000fe20000010000 */
[C---:B------:R-:W-:Y:S03]  /*d520*/  HMMA.16816.F32 R112, R144.reuse, R78, R112 ;  /* 0x0000004e9070723c */ /* 0x040fe60000001870 */
[----:B------:R-:W2:Y:S02]  /*d530*/  MUFU.EX2 R59, R59 ;  /* 0x0000003b003b7308 */ /* 0x000ea40000000800 */
[----:B-----5:R-:W-:Y:S01]  /*d540*/  F2FP.F16.F32.PACK_AB R76, R163, R165 ;  /* 0x000000a5a34c723e */ /* 0x020fe200000000ff */
[C---:B------:R-:W-:Y:S07]  /*d550*/  HMMA.16816.F32 R108, R144.reuse, R140, R108 ;  /* 0x0000008c906c723c */ /* 0x040fee000000186c */
[----:B------:R-:W4:Y:S01]  /*d560*/  MUFU.EX2 R53, R53 ;  /* 0x0000003500357308 */ /* 0x000f220000000800 */
[----:B---3--:R-:W-:Y:S01]  /*d570*/  F2FP.F16.F32.PACK_AB R78, R157, R161 ;  /* 0x000000a19d4e723e */ /* 0x008fe200000000ff */
[----:B------:R-:W-:Y:S08]  /*d580*/  HMMA.16816.F32 R104, R144, R142, R104 ;  /* 0x0000008e9068723c */ /* 0x000ff00000001868 */
[----:B------:R-:W-:Y:S03]  /*d590*/  MUFU.EX2 R6, R31 ;  /* 0x0000001f00067308 */ /* 0x000fe60000000800 */
[----:B--2---:R-:W-:Y:S01]  /*d5a0*/  F2FP.F16.F32.PACK_AB R77, R59, R8 ;  /* 0x000000083b4d723e */ /* 0x004fe200000000ff */
[--C-:B------:R-:W-:Y:S01]  /*d5b0*/  FFMA.FTZ R141, R30, UR4, -R21.reuse ;  /* 0x000000041e8d7c23 */ /* 0x100fe20008010815 */
[--C-:B------:R-:W-:Y:S01]  /*d5c0*/  FFMA.FTZ R142, R32, UR4, -R21.reuse ;  /* 0x00000004208e7c23 */ /* 0x100fe20008010815 */
[--C-:B------:R-:W-:Y:S01]  /*d5d0*/  FFMA.FTZ R143, R34, UR4, -R21.reuse ;  /* 0x00000004228f7c23 */ /* 0x100fe20008010815 */
[--C-:B------:R-:W-:Y:S03]  /*d5e0*/  FFMA.FTZ R144, R36, UR4, -R21.reuse ;  /* 0x0000000424907c23 */ /* 0x100fe60008010815 */
[----:B------:R2:W-:Y:S01]  /*d5f0*/  MUFU.EX2 R7, R29 ;  /* 0x0000001d00077308 */ /* 0x0005e20000000800 */
[----:B----4-:R-:W-:Y:S01]  /*d600*/  F2FP.F16.F32.PACK_AB R79, R53, R4 ;  /* 0x00000004354f723e */ /* 0x010fe200000000ff */
[--C-:B------:R-:W-:Y:S01]  /*d610*/  FFMA.FTZ R145, R38, UR4, -R21.reuse ;  /* 0x0000000426917c23 */ /* 0x100fe20008010815 */
[--C-:B------:R-:W-:Y:S01]  /*d620*/  FFMA.FTZ R146, R40, UR4, -R21.reuse ;  /* 0x0000000428927c23 */ /* 0x100fe20008010815 */
[--C-:B------:R-:W-:Y:S06]  /*d630*/  FFMA.FTZ R147, R42, UR4, -R21.reuse ;  /* 0x000000042a937c23 */ /* 0x100fec0008010815 */
[----:B------:R-:W-:Y:S01]  /*d640*/  MUFU.EX2 R159, R159 ;  /* 0x0000009f009f7308 */ /* 0x000fe20000000800 */
[C---:B------:R-:W-:Y:S06]  /*d650*/  HMMA.16816.F32 R116, R76.reuse, R80, R116 ;  /* 0x000000504c74723c */ /* 0x040fec0000001874 */
[C---:B------:R-:W-:Y:S03]  /*d660*/  HMMA.16816.F32 R112, R76.reuse, R82, R112 ;  /* 0x000000524c70723c */ /* 0x040fe60000001870 */
[----:B------:R-:W3:Y:S01]  /*d670*/  MUFU.EX2 R155, R155 ;  /* 0x0000009b009b7308 */ /* 0x000ee20000000800 */
[----:B--2---:R-:W2:Y:S02]  /*d680*/  LDSM.16.MT88.4 R28, [R134+0x3800] ;  /* 0x00380000861c783b */ /* 0x004ea40000004200 */
[C---:B------:R-:W-:Y:S07]  /*d690*/  HMMA.16816.F32 R108, R76.reuse, R148, R108 ;  /* 0x000000944c6c723c */ /* 0x040fee000000186c */
[----:B------:R-:W-:Y:S01]  /*d6a0*/  MUFU.EX2 R164, R164 ;  /* 0x000000a400a47308 */ /* 0x000fe20000000800 */
[----:B------:R-:W4:Y:S01]  /*d6b0*/  LDSM.16.MT88.4 R80, [R126+0x3c00] ;  /* 0x003c00007e50783b */ /* 0x000f220000004200 */
[----:B------:R-:W-:Y:S08]  /*d6c0*/  HMMA.16816.F32 R104, R76, R150, R104 ;  /* 0x000000964c68723c */ /* 0x000ff00000001868 */
[----:B------:R-:W5:Y:S01]  /*d6d0*/  MUFU.EX2 R153, R153 ;  /* 0x0000009900997308 */ /* 0x000f620000000800 */
[----:B------:R-:W4:Y:S02]  /*d6e0*/  LDSM.16.MT88.4 R76, [R134+0x3c00] ;  /* 0x003c0000864c783b */ /* 0x000f240000004200 */
[----:B---3--:R-:W-:Y:S07]  /*d6f0*/  F2FP.F16.F32.PACK_AB R32, R155, R159 ;  /* 0x0000009f9b20723e */ /* 0x008fee00000000ff */
[----:B------:R-:W-:Y:S10]  /*d700*/  MUFU.EX2 R57, R57 ;  /* 0x0000003900397308 */ /* 0x000ff40000000800 */
[----:B------:R-:W3:Y:S01]  /*d710*/  MUFU.EX2 R55, R55 ;  /* 0x0000003700377308 */ /* 0x000ee20000000800 */
[----:B-----5:R-:W-:Y:S09]  /*d720*/  F2FP.F16.F32.PACK_AB R34, R153, R164 ;  /* 0x000000a49922723e */ /* 0x020ff200000000ff */
[----:B------:R5:W1:Y:S10]  /*d730*/  MUFU.EX2 R140, R33 ;  /* 0x00000021008c7308 */ /* 0x000a740000000800 */
[----:B------:R-:W-:Y:S01]  /*d740*/  MUFU.EX2 R162, R162 ;  /* 0x000000a200a27308 */ /* 0x000fe20000000800 */
[----:B---3--:R-:W-:Y:S09]  /*d750*/  F2FP.F16.F32.PACK_AB R35, R6, R55 ;  /* 0x000000370623723e */ /* 0x008ff200000000ff */
[----:B------:R-:W3:Y:S01]  /*d760*/  MUFU.EX2 R139, R139 ;  /* 0x0000008b008b7308 */ /* 0x000ee20000000800 */
[----:B-----5:R-:W-:Y:S02]  /*d770*/  F2FP.F16.F32.PACK_AB R33, R22, R57 ;  /* 0x000000391621723e */ /* 0x020fe400000000ff */
[----:B-1----:R-:W-:Y:S07]  /*d780*/  F2FP.F16.F32.PACK_AB R37, R140, R7 ;  /* 0x000000078c25723e */ /* 0x002fee00000000ff */
[----:B------:R-:W-:Y:S01]  /*d790*/  MUFU.EX2 R135, R135 ;  /* 0x0000008700877308 */ /* 0x000fe20000000800 */
[C---:B------:R-:W-:Y:S06]  /*d7a0*/  HMMA.16816.F32 R116, R32.reuse, R24, R116 ;  /* 0x000000182074723c */ /* 0x040fec0000001874 */
[C---:B------:R-:W-:Y:S03]  /*d7b0*/  HMMA.16816.F32 R112, R32.reuse, R26, R112 ;  /* 0x0000001a2070723c */ /* 0x040fe60000001870 */
[----:B------:R-:W1:Y:S01]  /*d7c0*/  MUFU.EX2 R160, R160 ;  /* 0x000000a000a07308 */ /* 0x000e620000000800 */
[----:B------:R-:W-:Y:S01]  /*d7d0*/  LDSM.16.MT88.4 R24, [R126+0x4000] ;  /* 0x004000007e18783b */ /* 0x000fe20000004200 */
[----:B---3--:R-:W-:Y:S01]  /*d7e0*/  F2FP.F16.F32.PACK_AB R36, R139, R162 ;  /* 0x000000a28b24723e */ /* 0x008fe200000000ff */
[C---:B--2---:R-:W-:Y:S07]  /*d7f0*/  HMMA.16816.F32 R108, R32.reuse, R28, R108 ;  /* 0x0000001c206c723c */ /* 0x044fee000000186c */
[----:B------:R-:W-:Y:S01]  /*d800*/  MUFU.EX2 R141, R141 ;  /* 0x0000008d008d7308 */ /* 0x000fe20000000800 */
[----:B------:R-:W-:Y:S01]  /*d810*/  HMMA.16816.F32 R104, R32, R30, R104 ;  /* 0x0000001e2068723c */ /* 0x000fe20000001868 */
[----:B------:R-:W2:Y:S08]  /*d820*/  LDSM.16.MT88.4 R28, [R134+0x4000] ;  /* 0x00400000861c783b */ /* 0x000eb00000004200 */
[----:B------:R-:W3:Y:S02]  /*d830*/  MUFU.EX2 R142, R142 ;  /* 0x0000008e008e7308 */ /* 0x000ee40000000800 */
[----:B-1----:R-:W-:Y:S01]  /*d840*/  F2FP.F16.F32.PACK_AB R38, R160, R135 ;  /* 0x00000087a026723e */ /* 0x002fe200000000ff */
[----:B------:R-:W1:Y:S07]  /*d850*/  LDSM.16.MT88.4 R32, [R126+0x4400] ;  /* 0x004400007e20783b */ /* 0x000e6e0000004200 */
[----:B------:R-:W-:Y:S10]  /*d860*/  MUFU.EX2 R158, R158 ;  /* 0x0000009e009e7308 */ /* 0x000ff40000000800 */
[----:B------:R-:W5:Y:S01]  /*d870*/  MUFU.EX2 R23, R23 ;  /* 0x0000001700177308 */ /* 0x000f620000000800 */
[----:B---3--:R-:W-:Y:S09]  /*d880*/  F2FP.F16.F32.PACK_AB R39, R142, R141 ;  /* 0x0000008d8e27723e */ /* 0x008ff200000000ff */
[----:B------:R-:W-:Y:S01]  /*d890*/  MUFU.EX2 R70, R70 ;  /* 0x0000004600467308 */ /* 0x000fe20000000800 */
[C---:B----4-:R-:W-:Y:S06]  /*d8a0*/  HMMA.16816.F32 R116, R36.reuse, R80, R116 ;  /* 0x000000502474723c */ /* 0x050fec0000001874 */
[C---:B------:R-:W-:Y:S03]  /*d8b0*/  HMMA.16816.F32 R112, R36.reuse, R82, R112 ;  /* 0x000000522470723c */ /* 0x040fe60000001870 */
[----:B------:R-:W3:Y:S02]  /*d8c0*/  MUFU.EX2 R75, R75 ;  /* 0x0000004b004b7308 */ /* 0x000ee40000000800 */
[----:B-----5:R-:W-:Y:S01]  /*d8d0*/  F2FP.F16.F32.PACK_AB R40, R23, R158 ;  /* 0x0000009e1728723e */ /* 0x020fe200000000ff */
[C---:B------:R-:W-:Y:S07]  /*d8e0*/  HMMA.16816.F32 R108, R36.reuse, R76, R108 ;  /* 0x0000004c246c723c */ /* 0x040fee000000186c */
[----:B------:R-:W-:Y:S01]  /*d8f0*/  MUFU.EX2 R143, R143 ;  /* 0x0000008f008f7308 */ /* 0x000fe20000000800 */
[----:B------:R-:W-:Y:S01]  /*d900*/  HMMA.16816.F32 R104, R36, R78, R104 ;  /* 0x0000004e2468723c */ /* 0x000fe20000001868 */
[----:B------:R-:W4:Y:S08]  /*d910*/  LDSM.16.MT88.4 R36, [R134+0x4400] ;  /* 0x004400008624783b */ /* 0x000f300000004200 */
[----:B------:R-:W5:Y:S02]  /*d920*/  MUFU.EX2 R144, R144 ;  /* 0x0000009000907308 */ /* 0x000f640000000800 */
[----:B---3--:R-:W-:Y:S01]  /*d930*/  F2FP.F16.F32.PACK_AB R42, R75, R70 ;  /* 0x000000464b2a723e */ /* 0x008fe200000000ff */
[----:B------:R-:W-:Y:S01]  /*d940*/  FFMA.FTZ R77, R48, UR4, -R21 ;  /* 0x00000004304d7c23 */ /* 0x000fe20008010815 */
[----:B------:R-:W-:Y:S01]  /*d950*/  FADD.FTZ R48, R74, R0 ;  /* 0x000000004a307221 */ /* 0x000fe20000010000 */
[----:B------:R-:W-:Y:S01]  /*d960*/  FFMA.FTZ R76, R61, UR4, -R66 ;  /* 0x000000043d4c7c23 */ /* 0x000fe20008010842 */
[----:B------:R-:W-:Y:S04]  /*d970*/  FADD.FTZ R61, R9, R68 ;  /* 0x00000044093d7221 */ /* 0x000fe80000010000 */
[----:B------:R-:W-:Y:S01]  /*d980*/  MUFU.EX2 R145, R145 ;  /* 0x0000009100917308 */ /* 0x000fe20000000800 */
[----:B------:R-:W-:Y:S09]  /*d990*/  FFMA.FTZ R66, R63, UR4, -R66 ;  /* 0x000000043f427c23 */ /* 0x000ff20008010842 */
[----:B------:R-:W3:Y:S01]  /*d9a0*/  MUFU.EX2 R146, R146 ;  /* 0x0000009200927308 */ /* 0x000ee20000000800 */
[----:B-----5:R-:W-:Y:S09]  /*d9b0*/  F2FP.F16.F32.PACK_AB R41, R144, R143 ;  /* 0x0000008f9029723e */ /* 0x020ff200000000ff */
[----:B------:R-:W-:Y:S10]  /*d9c0*/  MUFU.EX2 R100, R100 ;  /* 0x0000006400647308 */ /* 0x000ff40000000800 */
[----:B------:R-:W-:Y:S01]  /*d9d0*/  MUFU.EX2 R101, R101 ;  /* 0x0000006500657308 */ /* 0x000fe20000000800 */
[----:B---3--:R-:W-:Y:S09]  /*d9e0*/  F2FP.F16.F32.PACK_AB R43, R146, R145 ;  /* 0x00000091922b723e */ /* 0x008ff200000000ff */
[----:B------:R-:W-:Y:S01]  /*d9f0*/  MUFU.EX2 R45, R45 ;  /* 0x0000002d002d7308 */ /* 0x000fe20000000800 */
[C---:B--2---:R-:W-:Y:S06]  /*da00*/  HMMA.16816.F32 R108, R40.reuse, R28, R108 ;  /* 0x0000001c286c723c */ /* 0x044fec000000186c */
[C---:B------:R-:W-:Y:S03]  /*da10*/  HMMA.16816.F32 R104, R40.reuse, R30, R104 ;  /* 0x0000001e2868723c */ /* 0x040fe60000001868 */
[----:B------:R-:W2:Y:S01]  /*da20*/  MUFU.EX2 R138, R138 ;  /* 0x0000008a008a7308 */ /* 0x000ea20000000800 */
[----:B------:R-:W3:Y:S02]  /*da30*/  LDSM.16.MT88.4 R28, [R126+0x4800] ;  /* 0x004800007e1c783b */ /* 0x000ee40000004200 */
[C---:B------:R-:W-:Y:S07]  /*da40*/  HMMA.16816.F32 R116, R40.reuse, R24, R116 ;  /* 0x000000182874723c */ /* 0x040fee0000001874 */
[----:B------:R-:W-:Y:S01]  /*da50*/  MUFU.EX2 R147, R147 ;  /* 0x0000009300937308 */ /* 0x000fe20000000800 */
[----:B------:R-:W-:Y:S09]  /*da60*/  HMMA.16816.F32 R112, R40, R26, R112 ;  /* 0x0000001a2870723c */ /* 0x000ff20000001870 */
[----:B------:R-:W5:Y:S02]  /*da70*/  MUFU.EX2 R44, R44 ;  /* 0x0000002c002c7308 */ /* 0x000f640000000800 */
[----:B------:R-:W-:Y:S01]  /*da80*/  FADD.FTZ R24, R3, R48 ;  /* 0x0000003003187221 */ /* 0x000fe20000010000 */
[----:B--2---:R-:W-:Y:S01]  /*da90*/  F2FP.F16.F32.PACK_AB R26, R138, R45 ;  /* 0x0000002d8a1a723e */ /* 0x004fe200000000ff */
[----:B------:R-:W-:Y:S02]  /*daa0*/  FADD.FTZ R40, R8, R61 ;  /* 0x0000003d08287221 */ /* 0x000fe40000010000 */
[----:B------:R-:W-:Y:S02]  /*dab0*/  FADD.FTZ R24, R5, R24 ;  /* 0x0000001805187221 */ /* 0x000fe40000010000 */
[----:B------:R-:W-:Y:S02]  /*dac0*/  FADD.FTZ R59, R59, R40 ;  /* 0x000000283b3b7221 */ /* 0x000fe40000010000 */
[----:B------:R-:W-:Y:S01]  /*dad0*/  MUFU.EX2 R46, R46 ;  /* 0x0000002e002e7308 */ /* 0x000fe20000000800 */
[----:B------:R-:W-:Y:S01]  /*dae0*/  FFMA.FTZ R43, R56, UR4, -R21 ;  /* 0x00000004382b7c23 */ /* 0x000fe20008010815 */
[----:B------:R-:W-:Y:S01]  /*daf0*/  FADD.FTZ R68, R165, R24 ;  /* 0x00000018a5447221 */ /* 0x000fe20000010000 */
[----:B------:R-:W-:Y:S03]  /*db00*/  F2FP.F16.F32.PACK_AB R24, R101, R100 ;  /* 0x000000646518723e */ /* 0x000fe600000000ff */
[----:B------:R-:W-:Y:S04]  /*db10*/  FADD.FTZ R68, R163, R68 ;  /* 0x00000044a3447221 */ /* 0x000fe80000010000 */
[----:B------:R-:W2:Y:S01]  /*db20*/  MUFU.EX2 R77, R77 ;  /* 0x0000004d004d7308 */ /* 0x000ea20000000800 */
[----:B-----5:R-:W-:Y:S01]  /*db30*/  F2FP.F16.F32.PACK_AB R25, R44, R147 ;  /* 0x000000932c19723e */ /* 0x020fe200000000ff */
[----:B------:R-:W-:Y:S04]  /*db40*/  FADD.FTZ R68, R161, R68 ;  /* 0x00000044a1447221 */ /* 0x000fe80000010000 */
[----:B------:R-:W-:Y:S04]  /*db50*/  FADD.FTZ R42, R157, R68 ;  /* 0x000000449d2a7221 */ /* 0x000fe80000010000 */
[----:B------:R-:W-:Y:S01]  /*db60*/  MUFU.EX2 R47, R47 ;  /* 0x0000002f002f7308 */ /* 0x000fe20000000800 */
[----:B------:R-:W-:Y:S04]  /*db70*/  FADD.FTZ R42, R159, R42 ;  /* 0x0000002a9f2a7221 */ /* 0x000fe80000010000 */
[----:B------:R-:W-:Y:S05]  /*db80*/  FADD.FTZ R155, R155, R42 ;  /* 0x0000002a9b9b7221 */ /* 0x000fea0000010000 */
[----:B------:R-:W5:Y:S01]  /*db90*/  MUFU.EX2 R152, R152 ;  /* 0x0000009800987308 */ /* 0x000f620000000800 */
[----:B--2---:R-:W-:Y:S01]  /*dba0*/  F2FP.F16.F32.PACK_AB R27, R77, R46 ;  /* 0x0000002e4d1b723e */ /* 0x004fe200000000ff */
[----:B------:R-:W-:Y:S04]  /*dbb0*/  FADD.FTZ R164, R164, R155 ;  /* 0x0000009ba4a47221 */ /* 0x000fe80000010000 */
[----:B------:R-:W-:Y:S04]  /*dbc0*/  FADD.FTZ R153, R153, R164 ;  /* 0x000000a499997221 */ /* 0x000fe80000010000 */
[----:B------:R-:W-:Y:S01]  /*dbd0*/  MUFU.EX2 R49, R49 ;  /* 0x0000003100317308 */ /* 0x000fe20000000800 */
[C---:B-1----:R-:W-:Y:S05]  /*dbe0*/  HMMA.16816.F32 R116, R24.reuse, R32, R116 ;  /* 0x000000201874723c */ /* 0x042fea0000001874 */
[----:B------:R-:W-:Y:S01]  /*dbf0*/  FADD.FTZ R42, R162, R153 ;  /* 0x00000099a22a7221 */ /* 0x000fe20000010000 */
[C---:B------:R-:W-:Y:S03]  /*dc00*/  HMMA.16816.F32 R112, R24.reuse, R34, R112 ;  /* 0x000000221870723c */ /* 0x040fe60000001870 */
[----:B------:R-:W1:Y:S02]  /*dc10*/  MUFU.EX2 R154, R154 ;  /* 0x0000009a009a7308 */ /* 0x000e640000000800 */
[----:B------:R-:W-:Y:S01]  /*dc20*/  FADD.FTZ R32, R4, R59 ;  /* 0x0000003b04207221 */ /* 0x000fe20000010000 */
[C---:B----4-:R-:W-:Y:S07]  /*dc30*/  HMMA.16816.F32 R108, R24.reuse, R36, R108 ;  /* 0x00000024186c723c */ /* 0x050fee000000186c */
[----:B------:R-:W-:Y:S01]  /*dc40*/  MUFU.EX2 R50, R50 ;  /* 0x0000003200327308 */ /* 0x000fe20000000800 */
[----:B------:R-:W-:Y:S01]  /*dc50*/  FADD.FTZ R32, R53, R32 ;  /* 0x0000002035207221 */ /* 0x000fe20000010000 */
[----:B------:R-:W-:Y:S08]  /*dc60*/  HMMA.16816.F32 R104, R24, R38, R104 ;  /* 0x000000261868723c */ /* 0x000ff00000001868 */
[----:B------:R-:W2:Y:S03]  /*dc70*/  MUFU.EX2 R41, R52 ;  /* 0x0000003400297308 */ /* 0x000ea60000000800 */
[----:B------:R-:W-:Y:S01]  /*dc80*/  FADD.FTZ R57, R57, R32 ;  /* 0x0000002039397221 */ /* 0x000fe20000010000 */
[----:B-----5:R-:W-:Y:S01]  /*dc90*/  F2FP.F16.F32.PACK_AB R36, R152, R47 ;  /* 0x0000002f9824723e */ /* 0x020fe200000000ff */
[----:B------:R-:W4:Y:S01]  /*dca0*/  LDSM.16.MT88.4 R32, [R134+0x4800] ;  /* 0x004800008620783b */ /* 0x000f220000004200 */
[----:B-1----:R-:W-:Y:S01]  /*dcb0*/  F2FP.F16.F32.PACK_AB R38, R154, R49 ;  /* 0x000000319a26723e */ /* 0x002fe200000000ff */
[----:B------:R-:W-:Y:S03]  /*dcc0*/  FADD.FTZ R22, R22, R57 ;  /* 0x0000003916167221 */ /* 0x000fe60000010000 */
[----:B------:R-:W-:Y:S01]  /*dcd0*/  MUFU.EX2 R40, R54 ;  /* 0x0000003600287308 */ /* 0x000fe20000000800 */
[----:B------:R-:W-:Y:S01]  /*dce0*/  FADD.FTZ R42, R139, R42 ;  /* 0x0000002a8b2a7221 */ /* 0x000fe20000010000 */
[--C-:B------:R-:W-:Y:S01]  /*dcf0*/  FFMA.FTZ R53, R60, UR4, -R21.reuse ;  /* 0x000000043c357c23 */ /* 0x100fe20008010815 */
[----:B------:R-:W-:Y:S01]  /*dd00*/  FADD.FTZ R55, R55, R22 ;  /* 0x0000001637377221 */ /* 0x000fe20000010000 */
[----:B------:R-:W-:Y:S03]  /*dd10*/  FFMA.FTZ R21, R64, UR4, -R21 ;  /* 0x0000000440157c23 */ /* 0x000fe60008010815 */
[----:B------:R-:W-:Y:S03]  /*dd20*/  FADD.FTZ R24, R6, R55 ;  /* 0x0000003706187221 */ /* 0x000fe60000010000 */
[----:B------:R-:W1:Y:S01]  /*dd30*/  MUFU.EX2 R43, R43 ;  /* 0x0000002b002b7308 */ /* 0x000e620000000800 */
[----:B--2---:R-:W-:Y:S01]  /*dd40*/  F2FP.F16.F32.PACK_AB R37, R41, R50 ;  /* 0x000000322925723e */ /* 0x004fe200000000ff */
[----:B------:R-:W-:Y:S02]  /*dd50*/  FADD.FTZ R55, R7, R24 ;  /* 0x0000001807377221 */ /* 0x000fe40000010000 */
[----:B------:R-:W2:Y:S02]  /*dd60*/  LDSM.16.MT88.4 R24, [R126+0x4c00] ;  /* 0x004c00007e18783b */ /* 0x000ea40000004200 */
[----:B------:R-:W-:Y:S04]  /*dd70*/  FADD.FTZ R140, R140, R55 ;  /* 0x000000378c8c7221 */ /* 0x000fe80000010000 */
[----:B------:R-:W-:Y:S01]  /*dd80*/  MUFU.EX2 R51, R51 ;  /* 0x0000003300337308 */ /* 0x000fe20000000800 */
[----:B------:R-:W-:Y:S04]  /*dd90*/  FADD.FTZ R141, R141, R140 ;  /* 0x0000008c8d8d7221 */ /* 0x000fe80000010000 */
[----:B------:R-:W-:Y:S05]  /*dda0*/  FADD.FTZ R142, R142, R141 ;  /* 0x0000008d8e8e7221 */ /* 0x000fea0000010000 */
[----:B------:R-:W5:Y:S01]  /*ddb0*/  MUFU.EX2 R156, R156 ;  /* 0x0000009c009c7308 */ /* 0x000f620000000800 */
[----:B-1----:R-:W-:Y:S01]  /*ddc0*/  F2FP.F16.F32.PACK_AB R39, R43, R40 ;  /* 0x000000282b27723e */ /* 0x002fe200000000ff */
[----:B------:R-:W-:Y:S04]  /*ddd0*/  FADD.FTZ R143, R143, R142 ;  /* 0x0000008e8f8f7221 */ /* 0x000fe80000010000 */
[----:B------:R-:W-:Y:S04]  /*dde0*/  FADD.FTZ R144, R144, R143 ;  /* 0x0000008f90907221 */ /* 0x000fe80000010000 */
[----:B------:R-:W-:Y:S01]  /*ddf0*/  MUFU.EX2 R48, R76 ;  /* 0x0000004c00307308 */ /* 0x000fe20000000800 */
[C---:B---3--:R-:W-:Y:S05]  /*de00*/  HMMA.16816.F32 R116, R36.reuse, R28, R116 ;  /* 0x0000001c2474723c */ /* 0x048fea0000001874 */
[----:B------:R-:W-:Y:S01]  /*de10*/  FADD.FTZ R145, R145, R144 ;  /* 0x0000009091917221 */ /* 0x000fe20000010000 */
[C---:B------:R-:W-:Y:S03]  /*de20*/  HMMA.16816.F32 R112, R36.reuse, R30, R112 ;  /* 0x0000001e2470723c */ /* 0x040fe60000001870 */
[----:B------:R-:W1:Y:S02]  /*de30*/  MUFU.EX2 R95, R66 ;  /* 0x00000042005f7308 */ /* 0x000e640000000800 */
[----:B------:R-:W-:Y:S01]  /*de40*/  FADD.FTZ R29, R135, R42 ;  /* 0x0000002a871d7221 */ /* 0x000fe20000010000 */
[C---:B----4-:R-:W-:Y:S07]  /*de50*/  HMMA.16816.F32 R108, R36.reuse, R32, R108 ;  /* 0x00000020246c723c */ /* 0x050fee000000186c */
[----:B------:R-:W-:Y:S01]  /*de60*/  MUFU.EX2 R22, R58 ;  /* 0x0000003a00167308 */ /* 0x000fe20000000800 */
[----:B------:R-:W-:Y:S01]  /*de70*/  FADD.FTZ R29, R160, R29 ;  /* 0x0000001da01d7221 */ /* 0x000fe20000010000 */
[----:B------:R-:W-:Y:S03]  /*de80*/  HMMA.16816.F32 R104, R36, R34, R104 ;  /* 0x000000222468723c */ /* 0x000fe60000001868 */
[----:B------:R-:W-:Y:S01]  /*de90*/  FADD.FTZ R158, R158, R29 ;  /* 0x0000001d9e9e7221 */ /* 0x000fe20000010000 */
[----:B------:R-:W-:Y:S01]  /*dea0*/  FADD.FTZ R146, R146, R145 ;  /* 0x0000009192927221 */ /* 0x000fe20000010000 */
[----:B------:R-:W3:Y:S01]  /*deb0*/  LDSM.16.MT88.4 R28, [R134+0x4c00] ;  /* 0x004c0000861c783b */ /* 0x000ee20000004200 */
[----:B-----5:R-:W-:Y:S02]  /*dec0*/  F2FP.F16.F32.PACK_AB R32, R156, R51 ;  /* 0x000000339c20723e */ /* 0x020fe400000000ff */
[----:B------:R-:W4:Y:S03]  /*ded0*/  MUFU.EX2 R53, R53 ;  /* 0x0000003500357308 */ /* 0x000f260000000800 */
[----:B------:R-:W-:Y:S01]  /*dee0*/  FADD.FTZ R23, R23, R158 ;  /* 0x0000009e17177221 */ /* 0x000fe20000010000 */
[----:B-1----:R-:W-:Y:S03]  /*def0*/  F2FP.F16.F32.PACK_AB R34, R95, R48 ;  /* 0x000000305f22723e */ /* 0x002fe600000000ff */
        /* <DEDUP_REMOVED lines=8> */
[----:B----4-:R-:W-:Y:S01]  /*df80*/  F2FP.F16.F32.PACK_AB R33, R53, R22 ;  /* 0x000000163521723e */ /* 0x010fe200000000ff */
[----:B------:R-:W-:Y:S01]  /*df90*/  FADD.FTZ R36, R101, R36 ;  /* 0x0000002465247221 */ /* 0x000fe20000010000 */
[----:B------:R-:W-:Y:S01]  /*dfa0*/  FADD.FTZ R77, R77, R46 ;  /* 0x0000002e4d4d7221 */ /* 0x000fe20000010000 */
[----:B------:R-:W-:Y:S02]  /*dfb0*/  MOV R101, R67 ;  /* 0x0000004300657202 */ /* 0x000fe40000000f00 */
[----:B------:R-:W-:Y:S01]  /*dfc0*/  FADD.FTZ R45, R45, R36 ;  /* 0x000000242d2d7221 */ /* 0x000fe20000010000 */
[----:B------:R-:W-:Y:S01]  /*dfd0*/  FADD.FTZ R50, R50, R77 ;  /* 0x0000004d32327221 */ /* 0x000fe20000010000 */
[----:B------:R-:W-:Y:S02]  /*dfe0*/  MOV R100, R65 ;  /* 0x0000004100647202 */ /* 0x000fe40000000f00 */
        /* <DEDUP_REMOVED lines=9> */
[C---:B--2---:R-:W-:Y:S05]  /*e080*/  HMMA.16816.F32 R116, R32.reuse, R24, R116 ;  /* 0x000000182074723c */ /* 0x044fea0000001874 */
        /* <DEDUP_REMOVED lines=9> */
[----:B------:R-:W-:Y:S03]  /*e120*/  FADD.FTZ R95, R95, R48 ;  /* 0x000000305f5f7221 */ /* 0x000fe60000010000 */
[----:B------:R-:W-:Y:S01]  /*e130*/  FADD.FTZ R97, R21, R42 ;  /* 0x0000002a15617221 */ /* 0x000fe20000010000 */
[----:B------:R-:W-:Y:S08]  /*e140*/  @P0 BRA `(.L_x_4944) ;  /* 0xffffffc400dc0947 */ /* 0x000ff0000383ffff */
.L_x_4940:
        /* <DEDUP_REMOVED lines=11> */
[----:B--2---:R-:W-:-:S06]  /*e200*/  ULEA UR5, UR5, UR4, 0x18 ;  /* 0x0000000405057291 */ /* 0x004fcc000f8ec03f */
[----:B------:R-:W1:Y:S01]  /*e210*/  S2UR UR4, SR_CTAID.Z ;  /* 0x00000000000479c3 */ /* 0x000e620000002700 */
[----:B------:R-:W2:Y:S01]  /*e220*/  SHFL.BFLY PT, R6, R3, 0x1, 0x1f ;  /* 0x0c201f0003067f89 */ /* 0x000ea200000e0000 */
[----:B---3--:R-:W-:Y:S01]  /*e230*/  SHF.R.S32.HI R4, RZ, 0x1f, R5 ;  /* 0x0000001fff047819 */ /* 0x008fe20000011405 */
[----:B-----5:R-:W-:-:S03]  /*e240*/  FADD.FTZ R0, R0, R95 ;  /* 0x0000005f00007221 */ /* 0x020fc60000010000 */
[----:B------:R-:W-:Y:S02]  /*e250*/  LEA.HI R13, R4, R5, RZ, 0x2 ;  /* 0x00000005040d7211 */ /* 0x000fe400078f10ff */
[----:B----4-:R-:W-:Y:S01]  /*e260*/  SHF.R.S32.HI R2, RZ, 0x1f, R17 ;  /* 0x0000001fff027819 */ /* 0x010fe20000011411 */
[----:B------:R-:W3:Y:S01]  /*e270*/  SHFL.BFLY PT, R7, R0, 0x1, 0x1f ;  /* 0x0c201f0000077f89 */ /* 0x000ee200000e0000 */
[----:B------:R-:W-:Y:S02]  /*e280*/  LOP3.LUT R14, R13, 0xfffffffc, RZ, 0xc0, !PT ;  /* 0xfffffffc0d0e7812 */ /* 0x000fe400078ec0ff */
[----:B------:R-:W-:Y:S02]  /*e290*/  LEA.HI R11, R2, R17, RZ, 0x3 ;  /* 0x00000011020b7211 */ /* 0x000fe400078f18ff */
[----:B------:R-:W-:Y:S01]  /*e2a0*/  SHF.R.S32.HI R18, RZ, 0x2, R13 ;  /* 0x00000002ff127819 */ /* 0x000fe2000001140d */
[----:B------:R-:W-:Y:S01]  /*e2b0*/  IMAD.IADD R15, R5, 0x1, -R14 ;  /* 0x00000001050f7824 */ /* 0x000fe200078e0a0e */
[----:B------:R-:W-:-:S02]  /*e2c0*/  SHF.R.S32.HI R13, RZ, 0x3, R11 ;  /* 0x00000003ff0d7819 */ /* 0x000fc4000001140b */
[----:B------:R-:W-:Y:S01]  /*e2d0*/  LOP3.LUT R10, R11, 0xfffffff8, RZ, 0xc0, !PT ;  /* 0xfffffff80b0a7812 */ /* 0x000fe200078ec0ff */
[----:B--2---:R-:W-:Y:S01]  /*e2e0*/  FADD.FTZ R6, R3, R6 ;  /* 0x0000000603067221 */ /* 0x004fe20000010000 */
[C---:B------:R-:W-:Y:S02]  /*e2f0*/  LEA.HI R3, R4.reuse, R5, RZ, 0x5 ;  /* 0x0000000504037211 */ /* 0x040fe400078f28ff */
[----:B------:R-:W-:Y:S01]  /*e300*/  LEA.HI R20, R11, R13, RZ, 0x1 ;  /* 0x0000000d0b147211 */ /* 0x000fe200078f08ff */
[----:B------:R-:W-:Y:S01]  /*e310*/  IMAD.IADD R10, R17, 0x1, -R10 ;  /* 0x00000001110a7824 */ /* 0x000fe200078e0a0a */
[----:B------:R-:W-:Y:S02]  /*e320*/  SHF.R.S32.HI R12, RZ, 0x5, R3 ;  /* 0x00000005ff0c7819 */ /* 0x000fe40000011403 */
[----:B------:R-:W-:Y:S02]  /*e330*/  LEA.HI R16, R4, R5, RZ, 0x6 ;  /* 0x0000000504107211 */ /* 0x000fe400078f30ff */
[----:B------:R-:W-:Y:S01]  /*e340*/  LEA.HI R2, R2, R17, RZ, 0x5 ;  /* 0x0000001102027211 */ /* 0x000fe200078f28ff */
[----:B------:R-:W-:Y:S01]  /*e350*/  IMAD R12, R12, 0x100, R15 ;  /* 0x000001000c0c7824 */ /* 0x000fe200078e020f */
[----:B------:R-:W-:-:S02]  /*e360*/  SHF.R.S32.HI R15, RZ, 0x1f, R18 ;  /* 0x0000001fff0f7819 */ /* 0x000fc40000011412 */
[----:B------:R-:W-:Y:S01]  /*e370*/  SHF.L.U32 R16, R16, 0x2, RZ ;  /* 0x0000000210107819 */ /* 0x000fe200000006ff */
[----:B---3--:R-:W-:Y:S01]  /*e380*/  FADD.FTZ R7, R0, R7 ;  /* 0x0000000700077221 */ /* 0x008fe20000010000 */
[----:B------:R-:W-:Y:S02]  /*e390*/  LEA.HI R11, R15, R18, RZ, 0x3 ;  /* 0x000000120f0b7211 */ /* 0x000fe400078f18ff */
[----:B------:R-:W-:Y:S02]  /*e3a0*/  LOP3.LUT R20, R20, 0xfffffffe, RZ, 0xc0, !PT ;  /* 0xfffffffe14147812 */ /* 0x000fe400078ec0ff */
[----:B------:R-:W-:Y:S02]  /*e3b0*/  LOP3.LUT R11, R11, 0xfffffff8, RZ, 0xc0, !PT ;  /* 0xfffffff80b0b7812 */ /* 0x000fe400078ec0ff */
[----:B------:R-:W-:Y:S01]  /*e3c0*/  LEA.HI R14, R4, R5, RZ, 0x4 ;  /* 0x00000005040e7211 */ /* 0x000fe200078f20ff */
[----:B------:R-:W-:Y:S01]  /*e3d0*/  IMAD.IADD R15, R13, 0x1, -R20 ;  /* 0x000000010d0f7824 */ /* 0x000fe200078e0a14 */
[----:B------:R-:W-:Y:S01]  /*e3e0*/  LOP3.LUT R0, R2, 0xffffffe0, RZ, 0xc0, !PT ;  /* 0xffffffe002007812 */ /* 0x000fe200078ec0ff */
[----:B------:R-:W-:Y:S01]  /*e3f0*/  IMAD.IADD R18, R18, 0x1, -R11 ;  /* 0x0000000112127824 */ /* 0x000fe200078e0a0b */
[----:B------:R-:W-:-:S02]  /*e400*/  LOP3.LUT R16, R16, 0x3fffff00, RZ, 0xc0, !PT ;  /* 0x3fffff0010107812 */ /* 0x000fc400078ec0ff */
[----:B------:R-:W-:Y:S01]  /*e410*/  SHF.R.S32.HI R14, RZ, 0x4, R14 ;  /* 0x00000004ff0e7819 */ /* 0x000fe2000001140e */
[----:B------:R-:W-:Y:S01]  /*e420*/  IMAD.IADD R0, R17, 0x1, -R0 ;  /* 0x0000000111007824 */ /* 0x000fe200078e0a00 */
[----:B------:R-:W-:Y:S01]  /*e430*/  LEA.HI R19, R18, R18, RZ, 0x1 ;  /* 0x0000001212137211 */ /* 0x000fe200078f08ff */
[----:B------:R-:W-:Y:S01]  /*e440*/  IMAD R15, R15, 0x20, R16 ;  /* 0x000000200f0f7824 */ /* 0x000fe200078e0210 */
[----:B------:R-:W-:Y:S01]  /*e450*/  LEA.HI R21, R10, R10, RZ, 0x1 ;  /* 0x0000000a0a157211 */ /* 0x000fe200078f08ff */
[----:B------:R-:W-:Y:S01]  /*e460*/  IMAD.SHL.U32 R14, R14, 0x40, RZ ;  /* 0x000000400e0e7824 */ /* 0x000fe200078e00ff */
[----:B------:R-:W-:Y:S02]  /*e470*/  SHF.R.S32.HI R11, RZ, 0x1, R19 ;  /* 0x00000001ff0b7819 */ /* 0x000fe40000011413 */
[----:B------:R-:W-:Y:S02]  /*e480*/  FSETP.NE.FTZ.AND P3, PT, R7, RZ, PT ;  /* 0x000000ff0700720b */ /* 0x000fe40003f75000 */
[----:B------:R-:W-:Y:S01]  /*e490*/  FSETP.NE.FTZ.AND P2, PT, R6, RZ, PT ;  /* 0x000000ff0600720b */ /* 0x000fe20003f55000 */
[----:B------:R-:W-:Y:S01]  /*e4a0*/  IMAD.SHL.U32 R16, R11, 0x40, RZ ;  /* 0x000000400b107824 */ /* 0x000fe200078e00ff */
[----:B------:R-:W-:-:S02]  /*e4b0*/  SHF.R.S32.HI R17, RZ, 0x1, R21 ;  /* 0x00000001ff117819 */ /* 0x000fc40000011415 */
[----:B------:R-:W-:Y:S02]  /*e4c0*/  LOP3.LUT R21, R21, 0xfffffffe, RZ, 0xc0, !PT ;  /* 0xfffffffe15157812 */ /* 0x000fe400078ec0ff */
[----:B------:R-:W-:Y:S01]  /*e4d0*/  LOP3.LUT R19, R19, 0x1fffffe, RZ, 0xc0, !PT ;  /* 0x01fffffe13137812 */ /* 0x000fe200078ec0ff */
[----:B------:R-:W-:Y:S01]  /*e4e0*/  IMAD.SHL.U32 R17, R17, 0x8, RZ ;  /* 0x0000000811117824 */ /* 0x000fe200078e00ff */
[----:B------:R-:W-:Y:S02]  /*e4f0*/  IADD3 R10, R10, -R21, RZ ;  /* 0x800000150a0a7210 */ /* 0x000fe40007ffe0ff */
[----:B------:R-:W-:Y:S01]  /*e500*/  LOP3.LUT R14, R14, 0xc0, RZ, 0xc0, !PT ;  /* 0x000000c00e0e7812 */ /* 0x000fe200078ec0ff */
[----:B------:R-:W-:Y:S01]  /*e510*/  IMAD.IADD R19, R18, 0x1, -R19 ;  /* 0x0000000112137824 */ /* 0x000fe200078e0a13 */
[----:B------:R-:W-:Y:S01]  /*e520*/  LOP3.LUT R16, R16, 0xc0, RZ, 0xc0, !PT ;  /* 0x000000c010107812 */ /* 0x000fe200078ec0ff */
[----:B------:R-:W-:Y:S01]  /*e530*/  IMAD R10, R10, 0x4, R15 ;  /* 0x000000040a0a7824 */ /* 0x000fe200078e020f */
[----:B------:R-:W-:Y:S01]  /*e540*/  LOP3.LUT R17, R14, 0x18, R17, 0xf8, !PT ;  /* 0x000000180e117812 */ /* 0x000fe200078ef811 */
[----:B------:R-:W2:Y:S01]  /*e550*/  @P3 MUFU.RCP R9, R7 ;  /* 0x0000000700093308 */ /* 0x000ea20000001000 */
[----:B------:R-:W-:Y:S01]  /*e560*/  SHF.R.U32.HI R14, RZ, 0x3, R14 ;  /* 0x00000003ff0e7819 */ /* 0x000fe2000001160e */
[----:B------:R-:W-:Y:S01]  /*e570*/  IMAD R12, R19, 0x10, R12 ;  /* 0x00000010130c7824 */ /* 0x000fe200078e020c */
[----:B------:R-:W-:Y:S01]  /*e580*/  LEA.HI R15, R16, R16, RZ, 0x1d ;  /* 0x00000010100f7211 */ /* 0x000fe200078fe8ff */
[----:B------:R-:W3:Y:S01]  /*e590*/  @P3 LDC R32, c[0x0][0x2e8] ;  /* 0x0000ba00ff203b82 */ /* 0x000ee20000000800 */
[----:B------:R-:W-:-:S02]  /*e5a0*/  LOP3.LUT P0, RZ, R11, 0x2, RZ, 0xc0, !PT ;  /* 0x000000020bff7812 */ /* 0x000fc4000780c0ff */
[----:B------:R-:W-:Y:S01]  /*e5b0*/  LOP3.LUT R17, R17, R14, RZ, 0x3c, !PT ;  /* 0x0000000e11117212 */ /* 0x000fe200078e3cff */
[----:B------:R-:W4:Y:S01]  /*e5c0*/  @P2 MUFU.RCP R8, R6 ;  /* 0x0000000600082308 */ /* 0x000f220000001000 */
[----:B------:R-:W-:Y:S01]  /*e5d0*/  LOP3.LUT R14, R11, 0x1, RZ, 0xc0, !PT ;  /* 0x000000010b0e7812 */ /* 0x000fe200078ec0ff */
[----:B------:R-:W-:Y:S01]  /*e5e0*/  IMAD.U32 R12, R12, 0x2, R15 ;  /* 0x000000020c0c7824 */ /* 0x000fe200078e000f */
[----:B------:R-:W-:Y:S01]  /*e5f0*/  MOV R11, 0xffffffe0 ;  /* 0xffffffe0000b7802 */ /* 0x000fe20000000f00 */
[----:B------:R-:W-:Y:S01]  /*e600*/  IMAD.IADD R17, R10, 0x1, R17 ;  /* 0x000000010a117824 */ /* 0x000fe200078e0211 */
[----:B------:R-:W-:Y:S01]  /*e610*/  ISETP.NE.U32.AND P1, PT, R14, 0x1, PT ;  /* 0x000000010e00780c */ /* 0x000fe20003f25070 */
[----:B------:R-:W5:Y:S01]  /*e620*/  S2R R10, SR_CTAID.Y ;  /* 0x00000000000a7919 */ /* 0x000f620000002600 */
[----:B------:R-:W-:Y:S01]  /*e630*/  LEA R12, R12, UR5, 0x2 ;  /* 0x000000050c0c7c11 */ /* 0x000fe2000f8e10ff */
[----:B------:R-:W-:Y:S01]  /*e640*/  @P3 MUFU.LG2 R7, R7 ;  /* 0x0000000700073308 */ /* 0x000fe20000000c00 */
[----:B------:R-:W-:Y:S01]  /*e650*/  SEL R11, R11, 0x20, !P1 ;  /* 0x000000200b0b7807 */ /* 0x000fe20004800000 */
[C---:B--2---:R-:W-:Y:S01]  /*e660*/  FMUL.FTZ R116, R9.reuse, R116 ;  /* 0x0000007409747220 */ /* 0x044fe20000410000 */
[----:B------:R-:W-:Y:S01]  /*e670*/  FMUL.FTZ R117, R9, R117 ;  /* 0x0000007509757220 */ /* 0x000fe20000410000 */
[----:B------:R-:W-:-:S02]  /*e680*/  VIADD R14, R12, 0x40 ;  /* 0x000000400c0e7836 */ /* 0x000fc40000000000 */
[C---:B------:R-:W-:Y:S01]  /*e690*/  FMUL.FTZ R112, R9.reuse, R112 ;  /* 0x0000007009707220 */ /* 0x040fe20000410000 */
[C---:B------:R-:W-:Y:S02]  /*e6a0*/  @P0 VIADD R14, R12.reuse, 0xffffffc0 ;  /* 0xffffffc00c0e0836 */ /* 0x040fe40000000000 */
[C---:B------:R-:W-:Y:S01]  /*e6b0*/  FMUL.FTZ R113, R9.reuse, R113 ;  /* 0x0000007109717220 */ /* 0x040fe20000410000 */
[----:B------:R-:W-:Y:S02]  /*e6c0*/  IMAD.IADD R15, R12, 0x1, R11 ;  /* 0x000000010c0f7824 */ /* 0x000fe400078e020b */
[C---:B----4-:R-:W-:Y:S01]  /*e6d0*/  FMUL.FTZ R119, R8.reuse, R119 ;  /* 0x0000007708777220 */ /* 0x050fe20000410000 */
[C---:B------:R-:W-:Y:S01]  /*e6e0*/  FMUL.FTZ R118, R8.reuse, R118 ;  /* 0x0000007608767220 */ /* 0x040fe20000410000 */
[C---:B------:R-:W-:Y:S01]  /*e6f0*/  FMUL.FTZ R115, R8.reuse, R115 ;  /* 0x0000007308737220 */ /* 0x040fe20000410000 */
        /* <DEDUP_REMOVED lines=9> */
[----:B------:R-:W-:Y:S01]  /*e790*/  IMAD.IADD R16, R11, 0x1, R14 ;  /* 0x000000010b107824 */ /* 0x000fe200078e020e */
[----:B------:R-:W-:Y:S01]  /*e7a0*/  STS.64 [R12], R116 ;  /* 0x000000740c007388 */ /* 0x000fe20000000a00 */
[----:B------:R-:W-:Y:S01]  /*e7b0*/  LEA R35, R17, UR5, 0x2 ;  /* 0x0000000511237c11 */ /* 0x000fe2000f8e10ff */
[----:B------:R-:W5:Y:S01]  /*e7c0*/  LDC.64 R8, c[0x0][0x2c0] ;  /* 0x0000b000ff087b82 */ /* 0x000f620000000a00 */
[----:B------:R-:W-:Y:S01]  /*e7d0*/  LOP3.LUT R34, R3, 0xffffffe0, RZ, 0xc0, !PT ;  /* 0xffffffe003227812 */ /* 0x000fe200078ec0ff */
[----:B------:R2:W-:Y:S01]  /*e7e0*/  STS.64 [R12+0x400], R118 ;  /* 0x000400760c007388 */ /* 0x0005e20000000a00 */
[----:B------:R-:W-:Y:S01]  /*e7f0*/  SHF.R.S32.HI R2, RZ, 0x5, R2 ;  /* 0x00000005ff027819 */ /* 0x000fe20000011402 */
[----:B------:R-:W4:Y:S01]  /*e800*/  @P2 MUFU.LG2 R6, R6 ;  /* 0x0000000600062308 */ /* 0x000f220000000c00 */
[----:B------:R-:W-:Y:S01]  /*e810*/  LEA.HI R4, R4, R5, RZ, 0x3 ;  /* 0x0000000504047211 */ /* 0x000fe200078f18ff */
[----:B------:R-:W-:Y:S01]  /*e820*/  STS.64 [R15], R112 ;  /* 0x000000700f007388 */ /* 0x000fe20000000a00 */
[----:B------:R-:W-:Y:S01]  /*e830*/  IMAD.IADD R34, R5, 0x1, -R34 ;  /* 0x0000000105227824 */ /* 0x000fe200078e0a22 */
[----:B------:R-:W-:Y:S01]  /*e840*/  SHF.R.S32.HI R33, RZ, 0x1f, R0 ;  /* 0x0000001fff217819 */ /* 0x000fe20000011400 */
[----:B------:R-:W-:Y:S01]  /*e850*/  IMAD.MOV R3, RZ, RZ, -R127 ;  /* 0x000000ffff037224 */ /* 0x000fe200078e0a7f */
[----:B------:R1:W-:Y:S01]  /*e860*/  STS.64 [R15+0x400], R114 ;  /* 0x000400720f007388 */ /* 0x0003e20000000a00 */
[----:B------:R-:W-:-:S02]  /*e870*/  LOP3.LUT R4, R4, 0xfffffff8, RZ, 0xc0, !PT ;  /* 0xfffffff804047812 */ /* 0x000fc400078ec0ff */
[----:B------:R-:W-:Y:S01]  /*e880*/  LOP3.LUT P0, RZ, R34, 0x3, RZ, 0xc0, !PT ;  /* 0x0000000322ff7812 */ /* 0x000fe2000780c0ff */
[----:B------:R-:W-:Y:S01]  /*e890*/  STS.64 [R14], R108 ;  /* 0x0000006c0e007388 */ /* 0x000fe20000000a00 */
[----:B------:R-:W-:Y:S01]  /*e8a0*/  LEA.HI R33, R33, R0, RZ, 0x2 ;  /* 0x0000000021217211 */ /* 0x000fe200078f10ff */
[----:B------:R-:W-:Y:S02]  /*e8b0*/  IMAD.IADD R4, R5, 0x1, -R4 ;  /* 0x0000000105047824 */ /* 0x000fe400078e0a04 */
[----:B------:R3:W-:Y:S01]  /*e8c0*/  STS.64 [R14+0x400], R110 ;  /* 0x0004006e0e007388 */ /* 0x0007e20000000a00 */
[----:B------:R-:W-:Y:S01]  /*e8d0*/  SHF.R.S32.HI R0, RZ, 0x2, R33 ;  /* 0x00000002ff007819 */ /* 0x000fe20000011421 */
[----:B------:R-:W-:Y:S02]  /*e8e0*/  IMAD.SHL.U32 R4, R4, 0x4, RZ ;  /* 0x0000000404047824 */ /* 0x000fe400078e00ff */
[----:B----4-:R-:W-:Y:S01]  /*e8f0*/  @P2 FMUL.FTZ R6, R6, 0.69314718246459960938 ;  /* 0x3f31721806062820 */ /* 0x010fe20000410000 */
[----:B------:R4:W-:Y:S01]  /*e900*/  STS.64 [R16], R104 ;  /* 0x0000006810007388 */ /* 0x0009e20000000a00 */
[----:B-----5:R-:W-:-:S02]  /*e910*/  IMAD R127, R10, R8, R127 ;  /* 0x000000080a7f7224 */ /* 0x020fc400078e027f */
[----:B------:R-:W-:Y:S01]  /*e920*/  @P3 FMUL.FTZ R10, R7, 0.69314718246459960938 ;  /* 0x3f317218070a3820 */ /* 0x000fe20000410000 */
[----:B------:R4:W-:Y:S01]  /*e930*/  STS.64 [R16+0x400], R106 ;  /* 0x0004006a10007388 */ /* 0x0009e20000000a00 */
[----:B------:R-:W-:Y:S01]  /*e940*/  SHF.R.S32.HI R5, RZ, 0x1f, R4 ;  /* 0x0000001fff057819 */ /* 0x000fe20000011404 */
[----:B--2---:R-:W2:Y:S08]  /*e950*/  LDC R12, c[0x0][0x270] ;  /* 0x00009c00ff0c7b82 */ /* 0x004eb00000000800 */
[----:B------:R-:W-:Y:S01]  /*e960*/  BAR.SYNC.DEFER_BLOCKING 0x0 ;  /* 0x0000000000007b1d */ /* 0x000fe20000010000 */
[----:B-1----:R-:W-:-:S05]  /*e970*/  SHF.R.S32.HI R15, RZ, 0x1f, R2 ;  /* 0x0000001fff0f7819 */ /* 0x002fca0000011402 */
[----:B------:R-:W1:Y:S01]  /*e980*/  S2R R11, SR_CTAID.X ;  /* 0x00000000000b7919 */ /* 0x000e620000002500 */
[----:B------:R-:W-:Y:S01]  /*e990*/  LEA.HI R15, R15, R2, RZ, 0x2 ;  /* 0x000000020f0f7211 */ /* 0x000fe200078f10ff */
[----:B---3--:R-:W3:Y:S03]  /*e9a0*/  @P2 LDC R14, c[0x0][0x2e8] ;  /* 0x0000ba00ff0e2b82 */ /* 0x008ee60000000800 */
[----:B------:R-:W-:-:S04]  /*e9b0*/  LOP3.LUT R15, R15, 0xfffffffc, RZ, 0xc0, !PT ;  /* 0xfffffffc0f0f7812 */ /* 0x000fc800078ec0ff */
[----:B------:R-:W-:Y:S01]  /*e9c0*/  IADD3 R15, R2, -R15, RZ ;  /* 0x8000000f020f7210 */ /* 0x000fe20007ffe0ff */
[----:B------:R-:W-:Y:S02]  /*e9d0*/  IMAD.MOV.U32 R2, RZ, RZ, -0x800000 ;  /* 0xff800000ff027424 */ /* 0x000fe400078e00ff */
[----:B--2---:R-:W-:Y:S01]  /*e9e0*/  IMAD R3, R12, R3, UR4 ;  /* 0x000000040c037e24 */ /* 0x004fe2000f8e0203 */
[----:B------:R4:W2:Y:S01]  /*e9f0*/  LDS.128 R28, [R35] ;  /* 0x00000000231c7984 */ /* 0x0008a20000000c00 */
[----:B------:R-:W-:Y:S01]  /*ea00*/  IMAD R15, R15, 0x10, R0 ;  /* 0x000000100f0f7824 */ /* 0x000fe200078e0200 */
[----:B------:R-:W-:Y:S01]  /*ea10*/  MOV R0, 0xff800000 ;  /* 0xff80000000007802 */ /* 0x000fe20000000f00 */
[----:B------:R-:W-:Y:S01]  /*ea20*/  IMAD R3, R127, R12, R3 ;  /* 0x0000000c7f037224 */ /* 0x000fe200078e0203 */
[----:B------:R4:W2:Y:S01]  /*ea30*/  LDS.128 R24, [R35+0x800] ;  /* 0x0008000023187984 */ /* 0x0008a20000000c00 */
[----:B------:R-:W-:-:S03]  /*ea40*/  @P3 FFMA.FTZ R0, R67, R32, R10 ;  /* 0x0000002043003223 */ /* 0x000fc6000001000a */
[----:B------:R4:W2:Y:S04]  /*ea50*/  LDS.128 R20, [R35+0x1000] ;  /* 0x0010000023147984 */ /* 0x0008a80000000c00 */
[----:B------:R4:W2:Y:S01]  /*ea60*/  LDS.128 R16, [R35+0x1800] ;  /* 0x0018000023107984 */ /* 0x0008a20000000c00 */
[----:B---3--:R-:W-:Y:S01]  /*ea70*/  @P2 FFMA.FTZ R2, R65, R14, R6 ;  /* 0x0000000e41022223 */ /* 0x008fe20000010006 */
[----:B-1----:R-:W-:-:S04]  /*ea80*/  IMAD.SHL.U32 R8, R11, 0x40, RZ ;  /* 0x000000400b087824 */ /* 0x002fc800078e00ff */
[----:B------:R-:W-:Y:S01]  /*ea90*/  IMAD R8, R3, R9, R8 ;  /* 0x0000000903087224 */ /* 0x000fe200078e0208 */
[----:B------:R-:W-:Y:S06]  /*eaa0*/  @P0 BRA `(.L_x_4946) ;  /* 0x00000000002c0947 */ /* 0x000fec0003800000 */
        /* <DEDUP_REMOVED lines=11> */
.L_x_4946:
[----:B------:R-:W-:Y:S05]  /*eb60*/  BSYNC B0 ;  /* 0x0000000000007941 */ /* 0x000fea0003800000 */
.L_x_4945:
[----:B------:R-:W-:Y:S01]  /*eb70*/  ULDC UR4, c[0x0][0x2d0] ;  /* 0x0000b40000047ab9 */ /* 0x000fe20000000800 */
[C---:B------:R-:W-:Y:S01]  /*eb80*/  IMAD.WIDE R6, R13.reuse, 0x20, R4 ;  /* 0x000000200d067825 */ /* 0x040fe200078e0204 */
[----:B------:R-:W-:Y:S01]  /*eb90*/  ISETP.GE.AND P1, PT, R4, UR4, PT ;  /* 0x0000000404007c0c */ /* 0x000fe2000bf26270 */
[----:B------:R-:W-:Y:S02]  /*eba0*/  ULDC UR4, c[0x0][0x2dc] ;  /* 0x0000b70000047ab9 */ /* 0x000fe40000000800 */
[----:B------:R-:W-:Y:S01]  /*ebb0*/  IMAD R8, R8, UR4, RZ ;  /* 0x0000000408087c24 */ /* 0x000fe2000f8e02ff */
[C---:B------:R-:W-:Y:S01]  /*ebc0*/  ISETP.GE.OR P4, PT, R13.reuse, R102, P1 ;  /* 0x000000660d00720c */ /* 0x040fe20000f86670 */
[C---:B------:R-:W-:Y:S01]  /*ebd0*/  VIADD R3, R13.reuse, 0x10 ;  /* 0x000000100d037836 */ /* 0x040fe20000000000 */
[----:B------:R-:W-:Y:S01]  /*ebe0*/  ULDC.64 UR4, c[0x0][0x288] ;  /* 0x0000a20000047ab9 */ /* 0x000fe20000000a00 */
[C---:B------:R-:W-:Y:S01]  /*ebf0*/  VIADD R5, R13.reuse, 0x20 ;  /* 0x000000200d057836 */ /* 0x040fe20000000000 */
[----:B-1----:R-:W-:Y:S01]  /*ec00*/  IADD3 R0, P0, R8, R6, RZ ;  /* 0x0000000608007210 */ /* 0x002fe20007f1e0ff */
[----:B------:R-:W-:Y:S01]  /*ec10*/  VIADD R13, R13, 0x30 ;  /* 0x000000300d0d7836 */ /* 0x000fe20000000000 */
[----:B------:R-:W-:-:S02]  /*ec20*/  ISETP.GE.OR P3, PT, R3, R102, P1 ;  /* 0x000000660300720c */ /* 0x000fc40000f66670 */
[-C--:B------:R-:W-:Y:S02]  /*ec30*/  ISETP.GE.OR P2, PT, R5, R102.reuse, P1 ;  /* 0x000000660500720c */ /* 0x080fe40000f46670 */
[----:B------:R-:W-:Y:S02]  /*ec40*/  ISETP.GE.OR P1, PT, R13, R102, P1 ;  /* 0x000000660d00720c */ /* 0x000fe40000f26670 */
[----:B------:R-:W-:Y:S02]  /*ec50*/  LEA.HI.X.SX32 R3, R8, R7, 0x1, P0 ;  /* 0x0000000708037211 */ /* 0x000fe400000f0eff */
[----:B------:R-:W-:-:S04]  /*ec60*/  LEA R2, P0, R0, UR4, 0x2 ;  /* 0x0000000400027c11 */ /* 0x000fc8000f8010ff */
[----:B------:R-:W-:-:S05]  /*ec70*/  LEA.HI.X R3, R0, UR5, R3, 0x2, P0 ;  /* 0x0000000500037c11 */ /* 0x000fca00080f1403 */
[----:B--2---:R1:W-:Y:S04]  /*ec80*/  @!P4 STG.E.64 desc[UR6][R2.64], R28 ;  /* 0x0000001c0200c986 */ /* 0x0043e8000c101b06 */
[----:B------:R1:W-:Y:S04]  /*ec90*/  @!P4 STG.E.64 desc[UR6][R2.64+0x8], R30 ;  /* 0x0000081e0200c986 */ /* 0x0003e8000c101b06 */
[----:B------:R1:W-:Y:S04]  /*eca0*/  @!P3 STG.E.128 desc[UR6][R2.64+0x800], R24 ;  /* 0x000800180200b986 */ /* 0x0003e8000c101d06 */
[----:B------:R1:W-:Y:S01]  /*ecb0*/  @!P2 STG.E.128 desc[UR6][R2.64+0x1000], R20 ;  /* 0x001000140200a986 */ /* 0x0003e2000c101d06 */
[----:B------:R-:W-:Y:S05]  /*ecc0*/  @P1 EXIT ;  /* 0x000000000000194d */ /* 0x000fea0003800000 */
[----:B------:R-:W-:Y:S01]  /*ecd0*/  STG.E.128 desc[UR6][R2.64+0x1800], R16 ;  /* 0x0018001002007986 */ /* 0x000fe2000c101d06 */
[----:B------:R-:W-:Y:S05]  /*ece0*/  EXIT ;  /* 0x000000000000794d */ /* 0x000fea0003800000 */
.L_x_4947:
        /* <DEDUP_REMOVED lines=9> */
.L_x_5383:


//--------------------- .text._ZN5flash24flash_fwd_splitkv_kernelI23Flash_fwd_kernel_traitsILi32ELi64ELi128ELi4ELb0ELb0EN7cutlass6half_tE19Flash_kernel_traitsILi32ELi64ELi128ELi4ES3_EELb1ELb0ELb0ELb0ELb1ELb0ELb1ELb1EEEvNS_16Flash_fwd_paramsE --------------------------
	.section	.text._ZN5flash24flash_fwd_splitkv_kernelI23Flash_fwd_kernel_traitsILi32ELi64ELi128ELi4ELb0ELb0EN7cutlass6half_tE19Flash_kernel_traitsILi32ELi64ELi128ELi4ES3_EELb1ELb0ELb0ELb0ELb1ELb0ELb1ELb1EEEvNS_16Flash_fwd_paramsE,"ax",@progbits
	.align	128
        .global         _ZN5flash24flash_fwd_splitkv_kernelI23Flash_fwd_kernel_traitsILi32ELi64ELi128ELi4ELb0ELb0EN7cutlass6half_tE19Flash_kernel_traitsILi32ELi64ELi128ELi4ES3_EELb1ELb0ELb0ELb0ELb1ELb0ELb1ELb1EEEvNS_16Flash_fwd_paramsE
        .type           _ZN5flash24flash_fwd_splitkv_kernelI23Flash_fwd_kernel_traitsILi32ELi64ELi128ELi4ELb0ELb0EN7cutlass6half_tE19Flash_kernel_traitsILi32ELi64ELi128ELi4ES3_EELb1ELb0ELb0ELb0ELb1ELb0ELb1ELb1EEEvNS_16Flash_fwd_paramsE,@function
        .size           _ZN5flash24flash_fwd_splitkv_kernelI23Flash_fwd_kernel_traitsILi32ELi64ELi128ELi4ELb0ELb0EN7cutlass6half_tE19Flash_kernel_traitsILi32ELi64ELi128ELi4ES3_EELb1ELb0ELb0ELb0ELb1ELb0ELb1ELb1EEEvNS_16Flash_fwd_paramsE,(.L_x_5384 - _ZN5flash24flash_fwd_splitkv_kernelI23Flash_fwd_kernel_traitsILi32ELi64ELi128ELi4ELb0ELb0EN7cutlass6half_tE19Flash_kernel_traitsILi32ELi64ELi128ELi4ES3_EELb1ELb0ELb0ELb0ELb1ELb0ELb1ELb1EEEvNS_16Flash_fwd_paramsE)
        .other          _ZN5flash24flash_fwd_splitkv_kernelI23Flash_fwd_kernel_traitsILi32ELi64ELi128ELi4ELb0ELb0EN7cutlass6half_tE19Flash_kernel_traitsILi32ELi64ELi128ELi4ES3_EELb1ELb0ELb0ELb0ELb1ELb0ELb1ELb1EEEvNS_16Flash_fwd_paramsE,@"STO_CUDA_ENTRY STV_DEFAULT"
_ZN5flash24flash_fwd_splitkv_kernelI23Flash_fwd_kernel_traitsILi32ELi64ELi128ELi4ELb0ELb0EN7cutlass6half_tE19Flash_kernel_traitsILi32ELi64ELi128ELi4ES3_EELb1ELb0ELb0ELb0ELb1ELb0ELb1ELb1EEEvNS_16Flash_fwd_paramsE:
.text._ZN5flash24flash_fwd_splitkv_kernelI23Flash_fwd_kernel_traitsILi32ELi64ELi128ELi4ELb0ELb0EN7cutlass6half_tE19Flash_kernel_traitsILi32ELi64ELi128ELi4ES3_EELb1ELb0ELb0ELb0ELb1ELb0ELb1ELb1EEEvNS_16Flash_fwd_paramsE:
[----:B------:R-:W-:Y:S08]  /*0000*/  LDC R1, c[0x0][0x28] ;  /* 0x00000a00ff017b82 */ /* 0x000ff00000000800 */
[----:B------:R-:W1:Y:S01]  /*0010*/  LDC R5, c[0x0][0x270] ;  /* 0x00009c00ff057b82 */ /* 0x000e620000000800 */
[----:B------:R-:W2:Y:S01]  /*0020*/  S2R R106, SR_CTAID.Z ;  /* 0x00000000006a7919 */ /* 0x000ea20000002700 */
[----:B------:R-:W-:Y:S01]  /*0030*/  MOV R2, RZ ;  /* 0x000000ff00027202 */ /* 0x000fe20000000f00 */
[----:B------:R-:W-:Y:S01]  /*0040*/  ULDC.64 UR6, c[0x0][0x208] ;  /* 0x0000820000067ab9 */ /* 0x000fe20000000a00 */
[----:B------:R-:W-:-:S04]  /*0050*/  ULDC.64 UR4, c[0x0][0x300] ;  /* 0x0000c00000047ab9 */ /* 0x000fc80000000a00 */
[----:B------:R-:W3:Y:S08]  /*0060*/  LDC.64 R8, c[0x0][0x2f0] ;  /* 0x0000bc00ff087b82 */ /* 0x000ef00000000a00 */
[----:B------:R-:W4:Y:S01]  /*0070*/  LDC.64 R22, c[0x0][0x300] ;  /* 0x0000c000ff167b82 */ /* 0x000f220000000a00 */
[----:B-1----:R-:W1:Y:S01]  /*0080*/  I2F.U32.RP R6, R5 ;  /* 0x0000000500067306 */ /* 0x002e620000209000 */
[----:B------:R-:W-:-:S07]  /*0090*/  ISETP.NE.U32.AND P1, PT, R5, RZ, PT ;  /* 0x000000ff0500720c */ /* 0x000fce0003f25070 */
[----:B-1----:R-:W1:Y:S02]  /*00a0*/  MUFU.RCP R4, R6 ;  /* 0x0000000600047308 */ /* 0x002e640000001000 */
[----:B-1----:R-:W-:Y:S01]  /*00b0*/  VIADD R4, R4, 0xffffffe ;  /* 0x0ffffffe04047836 */ /* 0x002fe20000000000 */
[----:B------:R-:W-:-:S05]  /*00c0*/  MOV R6, 0xffffffff ;  /* 0xffffffff00067802 */ /* 0x000fca0000000f00 */
[----:B------:R-:W1:Y:S02]  /*00d0*/  F2I.FTZ.U32.TRUNC.NTZ R3, R4 ;  /* 0x0000000400037305 */ /* 0x000e64000021f000 */
[----:B-1----:R-:W-:-:S04]  /*00e0*/  IMAD.MOV R0, RZ, RZ, -R3 ;  /* 0x000000ffff007224 */ /* 0x002fc800078e0a03 */
        /* <DEDUP_REMOVED lines=16> */
[C---:B---3--:R-:W-:Y:S02]  /*01f0*/  IMAD.WIDE R10, R143.reuse, 0x4, R8 ;  /* 0x000000048f0a7825 */ /* 0x048fe400078e0208 */
[----:B------:R-:W3:Y:S03]  /*0200*/  LDC.64 R8, c[0x0][0x2f8] ;  /* 0x0000be00ff087b82 */ /* 0x000ee60000000a00 */
[----:B------:R-:W3:Y:S04]  /*0210*/  @P0 LDG.E R6, desc[UR6][R10.64] ;  /* 0x000000060a060981 */ /* 0x000ee8000c1e1900 */
[----:B------:R-:W3:Y:S01]  /*0220*/  @P0 LDG.E R7, desc[UR6][R10.64+0x4] ;  /* 0x000004060a070981 */ /* 0x000ee2000c1e1900 */
[----:B--2---:R-:W-:Y:S01]  /*0230*/  ISETP.NE.AND P1, PT, R0, RZ, PT ;  /* 0x000000ff0000720c */ /* 0x004fe20003f25270 */
[----:B------:R-:W-:Y:S01]  /*0240*/  IMAD.MOV.U32 R17, RZ, RZ, -0x1 ;  /* 0xffffffffff117424 */ /* 0x000fe200078e00ff */
[----:B-1----:R-:W-:Y:S01]  /*0250*/  ISETP.EQ.U32.AND P2, PT, R2, RZ, PT ;  /* 0x000000ff0200720c */ /* 0x002fe20003f42070 */
[----:B----4-:R-:W-:Y:S01]  /*0260*/  IMAD.WIDE R22, R143, 0x4, R22 ;  /* 0x000000048f167825 */ /* 0x010fe200078e0216 */
[----:B------:R-:W-:-:S02]  /*0270*/  ISETP.NE.U32.AND P5, PT, RZ, UR4, PT ;  /* 0x00000004ff007c0c */ /* 0x000fc4000bfa5070 */
[----:B------:R-:W-:Y:S02]  /*0280*/  ISETP.EQ.OR.EX P2, PT, R3, RZ, !P1, P2 ;  /* 0x000000ff0300720c */ /* 0x000fe40004f42720 */
[----:B------:R-:W-:Y:S02]  /*0290*/  ISETP.NE.AND.EX P5, PT, RZ, UR5, PT, P5 ;  /* 0x00000005ff007c0c */ /* 0x000fe4000bfa5350 */
[----:B------:R-:W-:Y:S01]  /*02a0*/  MOV R12, RZ ;  /* 0x000000ff000c7202 */ /* 0x000fe20000000f00 */
[----:B---3--:R-:W-:-:S08]  /*02b0*/  IMAD.WIDE R8, R143, 0x4, R8 ;  /* 0x000000048f087825 */ /* 0x008fd000078e0208 */
        /* <DEDUP_REMOVED lines=15> */
.L_x_4948:
[----:B------:R-:W1:Y:S02]  /*03b0*/  LDC R63, c[0x0][0x2c8] ;  /* 0x0000b200ff3f7b82 */ /* 0x000e640000000800 */
.L_x_4949:
        /* <DEDUP_REMOVED lines=10> */
[--C-:B-1---5:R-:W-:Y:S02]  /*0460*/  IMAD.IADD R63, R63, 0x1, -R12.reuse ;  /* 0x000000013f3f7824 */ /* 0x122fe400078e0a0c */
[----:B------:R-:W-:-:S05]  /*0470*/  @P3 IMAD.IADD R53, R53, 0x1, -R12 ;  /* 0x0000000135353824 */ /* 0x000fca00078e0a0c */
[----:B---3--:R-:W1:Y:S08]  /*0480*/  LDC R3, c[0x0][0x2c8] ;  /* 0x0000b200ff037b82 */ /* 0x008e700000000800 */
[----:B------:R-:W3:Y:S01]  /*0490*/  @!P3 LDC R8, c[0x0][0x2cc] ;  /* 0x0000b300ff08bb82 */ /* 0x000ee20000000800 */
[-C--:B--2---:R-:W-:Y:S02]  /*04a0*/  IABS R11, R9.reuse ;  /* 0x00000009000b7213 */ /* 0x084fe40000000000 */
[----:B------:R-:W-:-:S02]  /*04b0*/  IABS R15, R9 ;  /* 0x00000009000f7213 */ /* 0x000fc40000000000 */
[----:B------:R-:W2:Y:S03]  /*04c0*/  I2F.RP R4, R11 ;  /* 0x0000000b00047306 */ /* 0x000ea60000209400 */
[----:B------:R-:W-:Y:S02]  /*04d0*/  IMAD.MOV R15, RZ, RZ, -R15 ;  /* 0x000000ffff0f7224 */ /* 0x000fe400078e0a0f */
[----:B-1----:R-:W-:-:S05]  /*04e0*/  VIADD R3, R3, 0x7f ;  /* 0x0000007f03037836 */ /* 0x002fca0000000000 */
[----:B------:R-:W-:-:S04]  /*04f0*/  SHF.R.S32.HI R16, RZ, 0x1f, R3 ;  /* 0x0000001fff107819 */ /* 0x000fc80000011403 */
[----:B------:R-:W-:Y:S01]  /*0500*/  LEA.HI R16, R16, R3, RZ, 0x7 ;  /* 0x0000000310107211 */ /* 0x000fe200078f38ff */
[----:B--2---:R-:W1:Y:S03]  /*0510*/  MUFU.RCP R18, R4 ;  /* 0x0000000400127308 */ /* 0x004e660000001000 */
        /* <DEDUP_REMOVED lines=37> */
[----:B------:R-:W-:Y:S02]  /*0770*/  VIADDMNMX R3, R137, R10, R4, PT ;  /* 0x0000000a89037246 */ /* 0x000fe40003800104 */
[----:B------:R-:W1:Y:S02]  /*0780*/  S2R R10, SR_TID.X ;  /* 0x00000000000a7919 */ /* 0x000e640000002100 */
        /* <DEDUP_REMOVED lines=12> */
[----:B--2---:R-:W-:-:S03]  /*0850*/  IMAD R2, R0, R2, R143 ;  /* 0x0000000200027224 */ /* 0x004fc600078e028f */
        /* <DEDUP_REMOVED lines=42> */
.L_x_4950:
        /* <DEDUP_REMOVED lines=11> */
[----:B------:R-:W-:Y:S02]  /*0bb0*/  ISETP.NE.AND.EX P0, PT, RZ, UR5, PT, P0 ;  /* 0x00000005ff007c0c */ /* 0x000fe4000bf05300 */
[----:B------:R-:W-:-:S11]  /*0bc0*/  SHF.R.S32.HI R7, RZ, 0x1f, R143 ;  /* 0x0000001fff077819 */ /* 0x000fd6000001148f */
[----:B------:R-:W-:Y:S05]  /*0bd0*/  @!P0 BRA `(.L_x_4951) ;  /* 0x0000000000288947 */ /* 0x000fea0003800000 */
[----:B--2---:R-:W2:Y:S02]  /*0be0*/  LDC.64 R2, c[0x0][0x378] ;  /* 0x0000de00ff027b82 */ /* 0x004ea40000000a00 */
        /* <DEDUP_REMOVED lines=9> */
.L_x_4951:
[----:B------:R-:W-:Y:S05]  /*0c80*/  @!P1 BRA `(.L_x_4952) ;  /* 0x00000004003c9947 */ /* 0x000fea0003800000 */
        /* <DEDUP_REMOVED lines=31> */
[----:B------:R-:W-:Y:S01]  /*0e80*/  IMAD.MOV R17, RZ, RZ, -R17 ;  /* 0x000000ffff117224 */ /* 0x000fe200078e0a11 */
[----:B------:R-:W-:Y:S02]  /*0e90*/  MOV R8, RZ ;  /* 0x000000ff00087202 */ /* 0x000fe40000000f00 */
[----:B-----5:R-:W2:Y:S01]  /*0ea0*/  I2F.RP R11, R2 ;  /* 0x00000002000b7306 */ /* 0x020ea20000209400 */
[----:B------:R-:W-:-:S05]  /*0eb0*/  IMAD R17, R15, R17, R42 ;  /* 0x000000110f117224 */ /* 0x000fca00078e022a */
[----:B------:R-:W-:Y:S02]  /*0ec0*/  SHF.R.S32.HI R15, RZ, 0x1f, R17 ;  /* 0x0000001fff0f7819 */ /* 0x000fe40000011411 */
        /* <DEDUP_REMOVED lines=32> */
[----:B---3--:R-:W-:-:S02]  /*10d0*/  IMAD R8, R15, R110, RZ ;  /* 0x0000006e0f087224 */ /* 0x008fc400078e02ff */
[----:B------:R-:W-:Y:S02]  /*10e0*/  IMAD R11, R0, UR5, R11 ;  /* 0x00000005000b7c24 */ /* 0x000fe4000f8e020b */
[C---:B------:R-:W-:Y:S02]  /*10f0*/  IMAD R8, R17.reuse, R111, R8 ;  /* 0x0000006f11087224 */ /* 0x040fe400078e0208 */
[----:B------:R-:W-:-:S05]  /*1100*/  IMAD.WIDE.U32 R18, R17, R110, R18 ;  /* 0x0000006e11127225 */ /* 0x000fca00078e0012 */
[----:B------:R-:W-:Y:S01]  /*1110*/  IADD3 R19, R19, R8, RZ ;  /* 0x0000000813137210 */ /* 0x000fe20007ffe0ff */
[----:B------:R-:W-:-:S04]  /*1120*/  IMAD.WIDE.U32 R8, R4, R2, RZ ;  /* 0x0000000204087225 */ /* 0x000fc800078e00ff */
[----:B------:R-:W-:-:S04]  /*1130*/  IMAD.WIDE.U32 R20, R0, UR4, R18 ;  /* 0x0000000400147c25 */ /* 0x000fc8000f8e0012 */
[----:B------:R-:W-:Y:S01]  /*1140*/  IMAD.IADD R19, R9, 0x1, R3 ;  /* 0x0000000109137824 */ /* 0x000fe200078e0203 */
[----:B------:R-:W-:Y:S02]  /*1150*/  IADD3 R21, R21, R11, RZ ;  /* 0x0000000b15157210 */ /* 0x000fe40007ffe0ff */
[----:B------:R-:W-:Y:S01]  /*1160*/  MOV R14, R20 ;  /* 0x00000014000e7202 */ /* 0x000fe20000000f00 */
[----:B------:R-:W-:Y:S06]  /*1170*/  BRA `(.L_x_4953) ;  /* 0x0000000400407947 */ /* 0x000fec0003800000 */
.L_x_4952:
[----:B------:R-:W2:Y:S01]  /*1180*/  LDC R19, c[0x0][0x278] ;  /* 0x00009e00ff137b82 */ /* 0x000ea20000000800 */
[----:B------:R-:W-:Y:S02]  /*1190*/  MOV R4, RZ ;  /* 0x000000ff00047202 */ /* 0x000fe40000000f00 */
[----:B------:R-:W-:Y:S02]  /*11a0*/  ISETP.NE.AND P4, PT, R17, -0x1, PT ;  /* 0xffffffff1100780c */ /* 0x000fe40003f85270 */
[----:B------:R-:W-:-:S04]  /*11b0*/  LEA R42, R52, 0xffffff80, 0x7 ;  /* 0xffffff80342a7811 */ /* 0x000fc800078e38ff */
[----:B------:R-:W-:-:S07]  /*11c0*/  SHF.R.S32.HI R15, RZ, 0x1f, R42 ;  /* 0x0000001fff0f7819 */ /* 0x000fce000001142a */
[----:B------:R-:W3:Y:S01]  /*11d0*/  @P4 LDC.64 R110, c[0x0][0x248] ;  /* 0x00009200ff6e4b82 */ /* 0x000ee20000000a00 */
[----:B------:R-:W-:Y:S01]  /*11e0*/  @P4 IMAD.IADD R20, R12, 0x1, R17 ;  /* 0x000000010c144824 */ /* 0x000fe200078e0211 */
[----:B--2---:R-:W-:-:S04]  /*11f0*/  IABS R3, R19 ;  /* 0x0000001300037213 */ /* 0x004fc80000000000 */
[----:B------:R-:W2:Y:S08]  /*1200*/  I2F.RP R9, R3 ;  /* 0x0000000300097306 */ /* 0x000eb00000209400 */
[----:B--2---:R-:W2:Y:S02]  /*1210*/  MUFU.RCP R8, R9 ;  /* 0x0000000900087308 */ /* 0x004ea40000001000 */
[----:B--2---:R-:W-:-:S06]  /*1220*/  VIADD R8, R8, 0xffffffe ;  /* 0x0ffffffe08087836 */ /* 0x004fcc0000000000 */
[----:B------:R-:W2:Y:S02]  /*1230*/  F2I.FTZ.U32.TRUNC.NTZ R5, R8 ;  /* 0x0000000800057305 */ /* 0x000ea4000021f000 */
[----:B--2---:R-:W-:Y:S01]  /*1240*/  IMAD.MOV R0, RZ, RZ, -R5 ;  /* 0x000000ffff007224 */ /* 0x004fe200078e0a05 */
[----:B------:R-:W2:Y:S03]  /*1250*/  @P4 LDC.64 R8, c[0x0][0x250] ;  /* 0x00009400ff084b82 */ /* 0x000ea60000000a00 */
[----:B------:R-:W-:Y:S01]  /*1260*/  IMAD R2, R0, R3, RZ ;  /* 0x0000000300027224 */ /* 0x000fe200078e02ff */
[----:B------:R-:W-:-:S03]  /*1270*/  IABS R0, R106 ;  /* 0x0000006a00007213 */ /* 0x000fc60000000000 */
[----:B------:R-:W-:-:S04]  /*1280*/  IMAD.HI.U32 R5, R5, R2, R4 ;  /* 0x0000000205057227 */ /* 0x000fc800078e0004 */
[----:B------:R-:W-:-:S04]  /*1290*/  IMAD.MOV.U32 R4, RZ, RZ, R0 ;  /* 0x000000ffff047224 */ /* 0x000fc800078e0000 */
[----:B------:R-:W-:-:S04]  /*12a0*/  IMAD.HI.U32 R0, R5, R4, RZ ;  /* 0x0000000405007227 */ /* 0x000fc800078e00ff */
[----:B------:R-:W-:Y:S02]  /*12b0*/  IMAD.MOV R2, RZ, RZ, -R0 ;  /* 0x000000ffff027224 */ /* 0x000fe400078e0a00 */
[----:B---3--:R-:W-:Y:S02]  /*12c0*/  @P4 IMAD R5, R20, R111, RZ ;  /* 0x0000006f14054224 */ /* 0x008fe400078e02ff */
        /* <DEDUP_REMOVED lines=10> */
[----:B------:R-:W3:Y:S01]  /*1370*/  LDC.64 R2, c[0x0][0x260] ;  /* 0x00009800ff027b82 */ /* 0x000ee20000000a00 */
[----:B------:R-:W-:-:S10]  /*1380*/  ISETP.NE.AND P0, PT, R19, RZ, PT ;  /* 0x000000ff1300720c */ /* 0x000fd40003f05270 */
[----:B------:R-:W-:-:S04]  /*1390*/  @P3 VIADD R0, R0, 0x1 ;  /* 0x0000000100003836 */ /* 0x000fc80000000000 */
[----:B------:R-:W-:Y:S01]  /*13a0*/  @!P2 IMAD.MOV R0, RZ, RZ, -R0 ;  /* 0x000000ffff00a224 */ /* 0x000fe200078e0a00 */
        /* <DEDUP_REMOVED lines=14> */
.L_x_4954:
        /* <DEDUP_REMOVED lines=10> */
[----:B---3--:R-:W-:Y:S01]  /*1530*/  IMAD R4, R5, R2, RZ ;  /* 0x0000000205047224 */ /* 0x008fe200078e02ff */
[----:B------:R-:W-:Y:S01]  /*1540*/  @P4 MOV R8, R20 ;  /* 0x0000001400084202 */ /* 0x000fe20000000f00 */
[----:B------:R-:W-:-:S04]  /*1550*/  IMAD.WIDE.U32 R24, R0, R2, R18 ;  /* 0x0000000200187225 */ /* 0x000fc800078e0012 */
[----:B------:R-:W-:Y:S01]  /*1560*/  IMAD R3, R0, R3, R4 ;  /* 0x0000000300037224 */ /* 0x000fe200078e0204 */
[----:B------:R-:W-:Y:S01]  /*1570*/  MOV R14, R24 ;  /* 0x00000018000e7202 */ /* 0x000fe20000000f00 */
[----:B------:R-:W-:Y:S01]  /*1580*/  @P4 IMAD R19, R17, R9, R21 ;  /* 0x0000000911134224 */ /* 0x000fe200078e0215 */
[----:B------:R-:W-:Y:S02]  /*1590*/  MOV R17, R42 ;  /* 0x0000002a00117202 */ /* 0x000fe40000000f00 */
        /* <DEDUP_REMOVED lines=14> */
.L_x_4953:
[----:B------:R2:W5:Y:S02]  /*1680*/  @P5 LDG.E R9, desc[UR6][R22.64] ;  /* 0x0000000616095981 */ /* 0x000564000c1e1900 */
[----:B-1---5:R-:W-:Y:S01]  /*1690*/  SHF.R.S32.HI R11, RZ, 0x1f, R10 ;  /* 0x0000001fff0b7819 */ /* 0x022fe2000001140a */
[----:B------:R-:W1:Y:S01]  /*16a0*/  LDC.64 R108, c[0x0][0x250] ;  /* 0x00009400ff6c7b82 */ /* 0x000e620000000a00 */
        /* <DEDUP_REMOVED lines=9> */
[----:B------:R-:W-:Y:S01]  /*1740*/  LEA.HI R18, R11, R10, RZ, 0x5 ;  /* 0x0000000a0b127211 */ /* 0x000fe200078f28ff */
[----:B------:R-:W-:Y:S01]  /*1750*/  IMAD.IADD R4, R10, 0x1, -R3 ;  /* 0x000000010a047824 */ /* 0x000fe200078e0a03 */
[----:B------:R-:W-:Y:S02]  /*1760*/  LOP3.LUT R101, R101, 0xfffffff0, RZ, 0xc0, !PT ;  /* 0xfffffff065657812 */ /* 0x000fe400078ec0ff */
[----:B------:R-:W-:Y:S01]  /*1770*/  SHF.R.S32.HI R104, RZ, 0x2, R27 ;  /* 0x00000002ff687819 */ /* 0x000fe2000001141b */
[----:B------:R-:W-:Y:S01]  /*1780*/  IMAD.SHL.U32 R12, R4, 0x8, RZ ;  /* 0x00000008040c7824 */ /* 0x000fe200078e00ff */
[----:B------:R-:W-:Y:S01]  /*1790*/  SHF.R.S32.HI R18, RZ, 0x5, R18 ;  /* 0x00000005ff127819 */ /* 0x000fe20000011412 */
[----:B------:R-:W-:Y:S01]  /*17a0*/  IMAD.IADD R101, R10, 0x1, -R101 ;  /* 0x000000010a657824 */ /* 0x000fe200078e0a65 */
[----:B------:R-:W-:Y:S01]  /*17b0*/  LEA.HI R27, R27, R104, RZ, 0x1 ;  /* 0x000000681b1b7211 */ /* 0x000fe200078f08ff */
[----:B------:R-:W4:Y:S01]  /*17c0*/  @!P0 LDC.64 R10, c[0x0][0x228] ;  /* 0x00008a00ff0a8b82 */ /* 0x000f220000000a00 */
[----:B------:R-:W-:-:S02]  /*17d0*/  SHF.R.S32.HI R105, RZ, 0x1f, R104 ;  /* 0x0000001fff697819 */ /* 0x000fc40000011468 */
[----:B--2---:R-:W-:Y:S01]  /*17e0*/  SHF.R.S32.HI R23, RZ, 0x3, R2 ;  /* 0x00000003ff177819 */ /* 0x004fe20000011402 */
[----:B-1----:R-:W-:Y:S01]  /*17f0*/  IMAD.SHL.U32 R89, R108, 0x20, RZ ;  /* 0x000000206c597824 */ /* 0x002fe200078e00ff */
[----:B------:R-:W-:Y:S02]  /*1800*/  LEA.HI R101, R101, R101, RZ, 0x1 ;  /* 0x0000006565657211 */ /* 0x000fe400078f08ff */
[----:B------:R-:W-:Y:S01]  /*1810*/  LOP3.LUT R27, R27, 0x7fffffe, RZ, 0xc0, !PT ;  /* 0x07fffffe1b1b7812 */ /* 0x000fe200078ec0ff */
[----:B------:R-:W1:Y:S01]  /*1820*/  LDC.64 R2, c[0x0][0x240] ;  /* 0x00009000ff027b82 */ /* 0x000e620000000a00 */
[----:B------:R-:W-:Y:S01]  /*1830*/  IMAD.SHL.U32 R23, R23, 0x40, RZ ;  /* 0x0000004017177824 */ /* 0x000fe200078e00ff */
[--C-:B------:R-:W-:Y:S02]  /*1840*/  SHF.R.S32.HI R54, RZ, 0x1, R101.reuse ;  /* 0x00000001ff367819 */ /* 0x100fe40000011465 */
[----:B------:R-:W-:Y:S01]  /*1850*/  SHF.R.S32.HI R25, RZ, 0x1f, R101 ;  /* 0x0000001fff197819 */ /* 0x000fe20000011465 */
[----:B------:R-:W-:Y:S01]  /*1860*/  IMAD.IADD R27, R104, 0x1, -R27 ;  /* 0x00000001681b7824 */ /* 0x000fe200078e0a1b */
[----:B------:R-:W-:-:S02]  /*1870*/  LOP3.LUT R23, R23, 0xc0, RZ, 0xc0, !PT ;  /* 0x000000c017177812 */ /* 0x000fc400078ec0ff */
[----:B------:R-:W-:Y:S01]  /*1880*/  LEA.HI R25, R25, R54, RZ, 0x2 ;  /* 0x0000003619197211 */ /* 0x000fe200078f10ff */
[----:B------:R-:W-:Y:S01]  /*1890*/  IMAD R18, R18, 0x8, R27 ;  /* 0x0000000812127824 */ /* 0x000fe200078e021b */
[----:B------:R-:W-:Y:S02]  /*18a0*/  LOP3.LUT R29, R23, 0x18, R12, 0xf8, !PT ;  /* 0x00000018171d7812 */ /* 0x000fe400078ef80c */
[----:B------:R-:W-:Y:S01]  /*18b0*/  SHF.R.U32.HI R16, RZ, 0x3, R23 ;  /* 0x00000003ff107819 */ /* 0x000fe20000011617 */
[----:B------:R-:W-:Y:S01]  /*18c0*/  IMAD.WIDE R22, R13, 0x40, R104 ;  /* 0x000000400d167825 */ /* 0x000fe200078e0268 */
[----:B------:R-:W-:Y:S02]  /*18d0*/  IADD3 R20, P2, R12, R14, RZ ;  /* 0x0000000e0c147210 */ /* 0x000fe40007f5e0ff */
[----:B------:R-:W-:Y:S01]  /*18e0*/  SHF.R.S32.HI R13, RZ, 0x1f, R12 ;  /* 0x0000001fff0d7819 */ /* 0x000fe2000001140c */
[----:B------:R-:W-:Y:S01]  /*18f0*/  IMAD R14, R105, R110, RZ ;  /* 0x0000006e690e7224 */ /* 0x000fe200078e02ff */
[----:B------:R-:W-:-:S02]  /*1900*/  LOP3.LUT R25, R25, 0xfffffffc, RZ, 0xc0, !PT ;  /* 0xfffffffc19197812 */ /* 0x000fc400078ec0ff */
[----:B------:R-:W-:Y:S01]  /*1910*/  IADD3.X R21, R13, R21, RZ, P2, !PT ;  /* 0x000000150d157210 */ /* 0x000fe200017fe4ff */
[----:B------:R-:W-:Y:S01]  /*1920*/  IMAD R14, R104, R111, R14 ;  /* 0x0000006f680e7224 */ /* 0x000fe200078e020e */
[----:B------:R-:W-:Y:S01]  /*1930*/  LOP3.LUT R29, R29, R16, RZ, 0x3c, !PT ;  /* 0x000000101d1d7212 */ /* 0x000fe200078e3cff */
[----:B------:R-:W-:Y:S01]  /*1940*/  IMAD.IADD R54, R54, 0x1, -R25 ;  /* 0x0000000136367824 */ /* 0x000fe200078e0a19 */
[----:B---3--:R-:W-:Y:S01]  /*1950*/  LEA.HI R100, R100, R100, RZ, 0x1 ;  /* 0x0000006464647211 */ /* 0x008fe200078f08ff */
[----:B-1----:R-:W-:Y:S01]  /*1960*/  @P0 IMAD.WIDE.U32 R26, R6, R2, RZ ;  /* 0x00000002061a0225 */ /* 0x002fe200078e00ff */
[----:B------:R-:W-:Y:S02]  /*1970*/  SHF.L.U32 R4, R4, 0x2, RZ ;  /* 0x0000000204047819 */ /* 0x000fe400000006ff */
[----:B------:R-:W-:Y:S01]  /*1980*/  SHF.R.S32.HI R97, RZ, 0x1, R100 ;  /* 0x00000001ff617819 */ /* 0x000fe20000011464 */
[----:B------:R-:W-:Y:S01]  /*1990*/  IMAD.WIDE.U32 R24, R104, R110, R20 ;  /* 0x0000006e68187225 */ /* 0x000fe200078e0014 */
[----:B------:R-:W-:-:S02]  /*19a0*/  SHF.L.U64.HI R86, R110, 0x5, R111 ;  /* 0x000000056e567819 */ /* 0x000fc4000001026f */
[----:B------:R-:W-:Y:S01]  /*19b0*/  SHF.L.U64.HI R88, R108, 0x5, R109 ;  /* 0x000000056c587819 */ /* 0x000fe2000001026d */
[----:B------:R-:W-:Y:S01]  /*19c0*/  @P0 IMAD R21, R6, R3, R27 ;  /* 0x0000000306150224 */ /* 0x000fe200078e021b */
[----:B------:R-:W-:Y:S01]  /*19d0*/  LEA R66, P2, R24, UR8, 0x1 ;  /* 0x0000000818427c11 */ /* 0x000fe2000f8408ff */
[-C--:B----4-:R-:W-:Y:S02]  /*19e0*/  @!P0 IMAD R16, R7, R10.reuse, RZ ;  /* 0x0000000a07108224 */ /* 0x090fe400078e02ff */
[----:B------:R-:W-:Y:S02]  /*19f0*/  @P0 IMAD.MOV.U32 R6, RZ, RZ, R26 ;  /* 0x000000ffff060224 */ /* 0x000fe400078e001a */
[----:B------:R-:W-:-:S04]  /*1a00*/  @!P0 IMAD.WIDE.U32 R26, R143, R10, RZ ;  /* 0x0000000a8f1a8225 */ /* 0x000fc800078e00ff */
[----:B------:R-:W-:Y:S02]  /*1a10*/  @!P0 IMAD R11, R143, R11, R16 ;  /* 0x0000000b8f0b8224 */ /* 0x000fe400078e0210 */
[----:B------:R-:W-:Y:S02]  /*1a20*/  @!P0 IMAD.MOV.U32 R6, RZ, RZ, R26 ;  /* 0x000000ffff068224 */ /* 0x000fe400078e001a */
[----:B------:R-:W-:Y:S02]  /*1a30*/  IMAD.U32 R102, R18, 0x20, R29 ;  /* 0x0000002012667824 */ /* 0x000fe400078e001d */
        /* <DEDUP_REMOVED lines=11> */
[----:B------:R-:W-:Y:S01]  /*1af0*/  IMAD.WIDE.U32 R16, R22, R2, R16 ;  /* 0x0000000216107225 */ /* 0x000fe200078e0010 */
[----:B------:R-:W-:-:S03]  /*1b00*/  SHF.R.S32.HI R2, RZ, 0x1f, R106 ;  /* 0x0000001fff027819 */ /* 0x000fc6000001146a */
[----:B------:R-:W-:Y:S02]  /*1b10*/  IMAD.X R15, R105, 0x1, R15, P0 ;  /* 0x00000001690f7824 */ /* 0x000fe400000e060f */
[----:B------:R-:W-:Y:S02]  /*1b20*/  IMAD R6, R22, R3, R6 ;  /* 0x0000000316067224 */ /* 0x000fe400078e0206 */
[----:B------:R-:W-:Y:S02]  /*1b30*/  IMAD.IADD R19, R19, 0x1, R11 ;  /* 0x0000000113137824 */ /* 0x000fe400078e020b */
[----:B------:R-:W-:Y:S02]  /*1b40*/  IMAD R15, R15, R108, RZ ;  /* 0x0000006c0f0f7224 */ /* 0x000fe400078e02ff */
[----:B------:R-:W-:Y:S01]  /*1b50*/  IMAD R3, R2, UR4, RZ ;  /* 0x0000000402037c24 */ /* 0x000fe2000f8e02ff */
[----:B------:R-:W-:Y:S01]  /*1b60*/  SHF.R.S32.HI R2, RZ, 0x1f, R63 ;  /* 0x0000001fff027819 */ /* 0x000fe2000001143f */
[----:B------:R-:W-:-:S02]  /*1b70*/  IMAD.IADD R17, R17, 0x1, R6 ;  /* 0x0000000111117824 */ /* 0x000fc400078e0206 */
[----:B------:R-:W-:Y:S01]  /*1b80*/  IMAD R6, R8, R109, R15 ;  /* 0x0000006d08067224 */ /* 0x000fe200078e020f */
[----:B------:R-:W-:Y:S01]  /*1b90*/  LEA.HI R2, R2, R63, RZ, 0x7 ;  /* 0x0000003f02027211 */ /* 0x000fe200078f38ff */
[----:B------:R-:W-:-:S03]  /*1ba0*/  IMAD.WIDE.U32 R10, R8, R108, R18 ;  /* 0x0000006c080a7225 */ /* 0x000fc600078e0012 */
[----:B------:R-:W-:Y:S01]  /*1bb0*/  SHF.R.S32.HI R2, RZ, 0x7, R2 ;  /* 0x00000007ff027819 */ /* 0x000fe20000011402 */
[----:B------:R-:W-:Y:S02]  /*1bc0*/  IMAD.IADD R6, R11, 0x1, R6 ;  /* 0x000000010b067824 */ /* 0x000fe400078e0206 */
[C---:B------:R-:W-:Y:S01]  /*1bd0*/  IMAD R3, R106.reuse, UR5, R3 ;  /* 0x000000056a037c24 */ /* 0x040fe2000f8e0203 */
[----:B------:R-:W-:Y:S01]  /*1be0*/  VIMNMX R61, R137, R2, !PT ;  /* 0x00000002893d7248 */ /* 0x000fe20007fe0100 */
[----:B------:R-:W-:Y:S01]  /*1bf0*/  IMAD.WIDE.U32 R106, R106, UR4, R16 ;  /* 0x000000046a6a7c25 */ /* 0x000fe2000f8e0010 */
[----:B------:R-:W-:Y:S01]  /*1c00*/  ULDC.64 UR4, c[0x0][0x220] ;  /* 0x0000880000047ab9 */ /* 0x000fe20000000a00 */
[C---:B------:R-:W-:Y:S02]  /*1c10*/  SHF.L.U64.HI R69, R10.reuse, 0x1, R6 ;  /* 0x000000010a457819 */ /* 0x040fe40000010206 */
[----:B------:R-:W-:Y:S01]  /*1c20*/  LEA R68, P0, R10, UR4, 0x1 ;  /* 0x000000040a447c11 */ /* 0x000fe2000f8008ff */
[----:B------:R-:W-:-:S02]  /*1c30*/  IMAD.IADD R65, R25, 0x1, R14 ;  /* 0x0000000119417824 */ /* 0x000fc400078e020e */
[----:B------:R-:W-:Y:S01]  /*1c40*/  IMAD R99, R104, R97, R4 ;  /* 0x0000006168637224 */ /* 0x000fe200078e0204 */
[----:B------:R-:W-:Y:S01]  /*1c50*/  IADD3.X R69, R69, UR5, RZ, P0, !PT ;  /* 0x0000000545457c10 */ /* 0x000fe200087fe4ff */
[----:B------:R-:W-:Y:S01]  /*1c60*/  IMAD.MOV.U32 R138, RZ, RZ, R66 ;  /* 0x000000ffff8a7224 */ /* 0x000fe200078e0042 */
[----:B------:R-:W-:Y:S01]  /*1c70*/  ISETP.GT.AND P0, PT, R52, R61, PT ;  /* 0x0000003d3400720c */ /* 0x000fe20003f04270 */
[----:B------:R-:W-:Y:S01]  /*1c80*/  IMAD.IADD R98, R4, 0x1, R99 ;  /* 0x0000000104627824 */ /* 0x000fe200078e0263 */
[----:B------:R-:W-:Y:S01]  /*1c90*/  SHF.L.U64.HI R65, R24, 0x1, R65 ;  /* 0x0000000118417819 */ /* 0x000fe20000010241 */
[----:B------:R-:W-:Y:S01]  /*1ca0*/  IMAD.IADD R62, R107, 0x1, R3 ;  /* 0x000000016b3e7824 */ /* 0x000fe200078e0203 */
[----:B------:R-:W-:Y:S01]  /*1cb0*/  SHF.R.S32.HI R93, RZ, 0x1f, R99 ;  /* 0x0000001fff5d7819 */ /* 0x000fe20000011463 */
[----:B------:R-:W-:Y:S01]  /*1cc0*/  IMAD.MOV.U32 R140, RZ, RZ, R68 ;  /* 0x000000ffff8c7224 */ /* 0x000fe200078e0044 */
[----:B------:R-:W-:Y:S01]  /*1cd0*/  IADD3.X R65, R65, UR9, RZ, P2, !PT ;  /* 0x0000000941417c10 */ /* 0x000fe200097fe4ff */
[----:B------:R-:W-:Y:S01]  /*1ce0*/  IMAD.MOV.U32 R141, RZ, RZ, R69 ;  /* 0x000000ffff8d7224 */ /* 0x000fe200078e0045 */
[----:B------:R-:W-:-:S02]  /*1cf0*/  SHF.R.S32.HI R92, RZ, 0x1f, R98 ;  /* 0x0000001fff5c7819 */ /* 0x000fc40000011462 */
[----:B------:R-:W-:Y:S01]  /*1d00*/  MOV R139, R65 ;  /* 0x00000041008b7202 */ /* 0x000fe20000000f00 */
[----:B------:R-:W-:Y:S02]  /*1d10*/  @!P5 IMAD.MOV.U32 R9, RZ, RZ, RZ ;  /* 0x000000ffff09d224 */ /* 0x000fe400078e00ff */
[----:B------:R-:W-:Y:S05]  /*1d20*/  @!P0 BRA `(.L_x_4955) ;  /* 0x0000003800948947 */ /* 0x000fea0003800000 */
        /* <DEDUP_REMOVED lines=11> */
[----:B------:R-:W2:Y:S01]  /*1de0*/  LDC R64, c[0x0][0x340] ;  /* 0x0000d000ff407b82 */ /* 0x000ea20000000800 */
[----:B------:R-:W-:Y:S01]  /*1df0*/  SHF.L.U32 R74, R109, 0x6, RZ ;  /* 0x000000066d4a7819 */ /* 0x000fe200000006ff */
[----:B------:R-:W-:Y:S01]  /*1e00*/  ULDC.U8 UR18, c[0x0][0x3c3] ;  /* 0x0000f0c000127ab9 */ /* 0x000fe20000000000 */
[C---:B------:R-:W-:Y:S01]  /*1e10*/  IMAD R10, R143.reuse, UR5, R10 ;  /* 0x000000058f0a7c24 */ /* 0x040fe2000f8e020a */
[----:B------:R-:W-:Y:S01]  /*1e20*/  ULDC.64 UR4, c[0x0][0x340] ;  /* 0x0000d00000047ab9 */ /* 0x000fe20000000a00 */
[----:B------:R-:W-:Y:S01]  /*1e30*/  IMAD.WIDE.U32 R14, R143, UR8, R12 ;  /* 0x000000088f0e7c25 */ /* 0x000fe2000f8e000c */
[----:B------:R-:W-:Y:S01]  /*1e40*/  USHF.L.U64.HI UR21, UR4, 0x6, UR5 ;  /* 0x0000000604157899 */ /* 0x000fe20008010205 */
[----:B------:R-:W-:Y:S01]  /*1e50*/  SHF.L.U32 R58, R97, 0x6, RZ ;  /* 0x00000006613a7819 */ /* 0x000fe200000006ff */
[----:B------:R-:W-:Y:S01]  /*1e60*/  USHF.L.U32 UR22, UR4, 0x6, URZ ;  /* 0x0000000604167899 */ /* 0x000fe2000800063f */
[----:B------:R-:W-:Y:S01]  /*1e70*/  IMAD R4, R143, UR9, R4 ;  /* 0x000000098f047c24 */ /* 0x000fe2000f8e0204 */
[----:B------:R-:W-:Y:S01]  /*1e80*/  ULDC.64 UR8, c[0x0][0x348] ;  /* 0x0000d20000087ab9 */ /* 0x000fe20000000a00 */
[----:B------:R-:W-:Y:S01]  /*1e90*/  IMAD R7, R11, UR4, RZ ;  /* 0x000000040b077c24 */ /* 0x000fe2000f8e02ff */
[----:B------:R-:W-:Y:S01]  /*1ea0*/  USHF.L.U64.HI UR19, UR4, 0x5, UR5 ;  /* 0x0000000504137899 */ /* 0x000fe20008010205 */
[----:B------:R-:W-:Y:S01]  /*1eb0*/  IMAD.IADD R17, R17, 0x1, R10 ;  /* 0x0000000111117824 */ /* 0x000fe200078e020a */
[----:B------:R-:W-:Y:S01]  /*1ec0*/  USHF.L.U32 UR20, UR4, 0x5, URZ ;  /* 0x0000000504147899 */ /* 0x000fe2000800063f */
[-C--:B-1----:R-:W-:Y:S01]  /*1ed0*/  IMAD R11, R11, R2.reuse, RZ ;  /* 0x000000020b0b7224 */ /* 0x082fe200078e02ff */
[----:B------:R-:W-:Y:S01]  /*1ee0*/  UIMAD.WIDE.U32 UR24, UR4, 0xc0, URZ ;  /* 0x000000c0041878a5 */ /* 0x000fe2000f8e003f */
[----:B------:R-:W-:Y:S01]  /*1ef0*/  IMAD.IADD R15, R15, 0x1, R4 ;  /* 0x000000010f0f7824 */ /* 0x000fe200078e0204 */
[----:B------:R-:W-:Y:S01]  /*1f00*/  UIMAD UR23, UR5, 0xc0, URZ ;  /* 0x000000c0051778a4 */ /* 0x000fe2000f8e023f */
[----:B------:R-:W-:Y:S01]  /*1f10*/  IMAD R11, R6, R3, R11 ;  /* 0x00000003060b7224 */ /* 0x000fe200078e020b */
[----:B------:R-:W-:Y:S01]  /*1f20*/  SHF.L.U64.HI R70, R2, 0x6, R3 ;  /* 0x0000000602467819 */ /* 0x000fe20000010203 */
[----:B------:R-:W-:Y:S01]  /*1f30*/  IMAD.WIDE.U32 R16, R6, R2, R16 ;  /* 0x0000000206107225 */ /* 0x000fe200078e0010 */
[C---:B------:R-:W-:Y:S01]  /*1f40*/  SHF.L.U64.HI R90, R2.reuse, 0x5, R3 ;  /* 0x00000005025a7819 */ /* 0x040fe20000010203 */
[----:B------:R-:W-:Y:S01]  /*1f50*/  USHF.L.U64.HI UR19, UR20, 0x1, UR19 ;  /* 0x0000000114137899 */ /* 0x000fe20008010213 */
[----:B------:R-:W-:Y:S01]  /*1f60*/  SHF.L.U32 R71, R2, 0x6, RZ ;  /* 0x0000000602477819 */ /* 0x000fe200000006ff */
[C---:B------:R-:W-:Y:S01]  /*1f70*/  IMAD R7, R6.reuse, UR5, R7 ;  /* 0x0000000506077c24 */ /* 0x040fe2000f8e0207 */
[----:B------:R-:W-:Y:S01]  /*1f80*/  IADD3 R11, R17, R11, RZ ;  /* 0x0000000b110b7210 */ /* 0x000fe20007ffe0ff */
[----:B------:R-:W-:Y:S01]  /*1f90*/  IMAD.WIDE.U32 R14, R6, UR4, R14 ;  /* 0x00000004060e7c25 */ /* 0x000fe2000f8e000e */
[----:B------:R-:W-:Y:S01]  /*1fa0*/  ULDC.64 UR4, c[0x0][0x358] ;  /* 0x0000d60000047ab9 */ /* 0x000fe20000000a00 */
[C---:B------:R-:W-:Y:S01]  /*1fb0*/  IADD3 R96, R104.reuse, 0x20, RZ ;  /* 0x0000002068607810 */ /* 0x040fe20007ffe0ff */
[----:B------:R-:W-:Y:S01]  /*1fc0*/  USHF.L.U64.HI UR21, UR22, 0x1, UR21 ;  /* 0x0000000116157899 */ /* 0x000fe20008010215 */
[----:B------:R-:W-:Y:S01]  /*1fd0*/  IMAD.MOV.U32 R10, RZ, RZ, R16 ;  /* 0x000000ffff0a7224 */ /* 0x000fe200078e0010 */
[----:B------:R-:W-:Y:S01]  /*1fe0*/  IADD3 R15, R15, R7, RZ ;  /* 0x000000070f0f7210 */ /* 0x000fe20007ffe0ff */
[C---:B------:R-:W-:Y:S01]  /*1ff0*/  IMAD R77, R5.reuse, UR8, RZ ;  /* 0x00000008054d7c24 */ /* 0x040fe2000f8e02ff */
[----:B------:R-:W-:Y:S01]  /*2000*/  IADD3 R94, R104, 0x60, RZ ;  /* 0x00000060685e7810 */ /* 0x000fe20007ffe0ff */
[----:B------:R-:W-:Y:S01]  /*2010*/  IMAD R75, R5, UR10, RZ ;  /* 0x0000000a054b7c24 */ /* 0x000fe2000f8e02ff */
[----:B------:R-:W-:Y:S01]  /*2020*/  SHF.R.S32.HI R57, RZ, 0x1f, R58 ;  /* 0x0000001fff397819 */ /* 0x000fe2000001143a */
[----:B------:R-:W-:Y:S01]  /*2030*/  IMAD R77, R0, UR9, R77 ;  /* 0x00000009004d7c24 */ /* 0x000fe2000f8e024d */
[----:B--2---:R-:W-:Y:S01]  /*2040*/  LEA R64, -R64, RZ, 0x7 ;  /* 0x000000ff40407211 */ /* 0x004fe200078e39ff */
[----:B------:R-:W-:Y:S01]  /*2050*/  IMAD.WIDE.U32 R4, R0, UR8, R10 ;  /* 0x0000000800047c25 */ /* 0x000fe2000f8e000a */
[----:B------:R-:W-:Y:S01]  /*2060*/  ULDC.64 UR8, c[0x0][0x318] ;  /* 0x0000c60000087ab9 */ /* 0x000fe20000000a00 */
[----:B------:R-:W-:Y:S01]  /*2070*/  ULDC UR16, c[0x0][0x2e0] ;  /* 0x0000b80000107ab9 */ /* 0x000fe20000000800 */
[----:B------:R-:W-:Y:S01]  /*2080*/  ULDC.64 UR14, c[0x0][0x250] ;  /* 0x00009400000e7ab9 */ /* 0x000fe20000000a00 */
[----:B------:R-:W-:Y:S01]  /*2090*/  IMAD.IADD R42, R9, 0x1, R42 ;  /* 0x00000001092a7824 */ /* 0x000fe200078e022a */
[----:B------:R-:W-:Y:S01]  /*20a0*/  LEA R80, P0, R4, UR8, 0x1 ;  /* 0x0000000804507c11 */ /* 0x000fe2000f8008ff */
[C---:B------:R-:W-:Y:S01]  /*20b0*/  IMAD R75, R0.reuse, UR11, R75 ;  /* 0x0000000b004b7c24 */ /* 0x040fe2000f8e024b */
[----:B------:R-:W-:Y:S01]  /*20c0*/  USHF.L.U32 UR20, UR20, 0x1, URZ ;  /* 0x0000000114147899 */ /* 0x000fe2000800063f */
[----:B------:R-:W-:Y:S01]  /*20d0*/  IMAD.WIDE.U32 R6, R0, UR10, R14 ;  /* 0x0000000a00067c25 */ /* 0x000fe2000f8e000e */
[----:B------:R-:W-:Y:S01]  /*20e0*/  ULDC.64 UR10, c[0x0][0x320] ;  /* 0x0000c800000a7ab9 */ /* 0x000fe20000000a00 */
[----:B------:R-:W-:-:S02]  /*20f0*/  USHF.L.U32 UR22, UR22, 0x1, URZ ;  /* 0x0000000116167899 */ /* 0x000fc4000800063f */
[----:B------:R-:W-:Y:S01]  /*2100*/  IMAD.IADD R77, R5, 0x1, R77 ;  /* 0x00000001054d7824 */ /* 0x000fe200078e024d */
[----:B------:R-:W-:Y:S01]  /*2110*/  IADD3 R75, R7, R75, RZ ;  /* 0x0000004b074b7210 */ /* 0x000fe20007ffe0ff */
[----:B------:R-:W-:Y:S01]  /*2120*/  IMAD R42, R97, R42, RZ ;  /* 0x0000002a612a7224 */ /* 0x000fe200078e02ff */
[----:B------:R-:W-:Y:S01]  /*2130*/  LEA R78, P2, R6, UR10, 0x1 ;  /* 0x0000000a064e7c11 */ /* 0x000fe2000f8408ff */
[----:B------:R-:W-:Y:S01]  /*2140*/  IMAD.WIDE.U32 R8, R108, 0x40, RZ ;  /* 0x000000406c087825 */ /* 0x000fe200078e00ff */
[----:B------:R-:W-:Y:S01]  /*2150*/  LEA.HI.X R77, R4, UR9, R77, 0x1, P0 ;  /* 0x00000009044d7c11 */ /* 0x000fe200080f0c4d */
[----:B------:R-:W-:Y:S01]  /*2160*/  ULDC.64 UR8, c[0x0][0x360] ;  /* 0x0000d80000087ab9 */ /* 0x000fe20000000a00 */
[----:B------:R-:W-:Y:S01]  /*2170*/  LEA.HI.X R75, R6, UR11, R75, 0x1, P2 ;  /* 0x0000000b064b7c11 */ /* 0x000fe200090f0c4b */
[----:B------:R-:W-:Y:S01]  /*2180*/  IMAD.SHL.U32 R5, R111, 0x40, RZ ;  /* 0x000000406f057824 */ /* 0x000fe200078e00ff */
[----:B------:R-:W-:Y:S01]  /*2190*/  SHF.R.S32.HI R41, RZ, 0x1f, R42 ;  /* 0x0000001fff297819 */ /* 0x000fe2000001142a */
[----:B------:R-:W-:Y:S01]  /*21a0*/  IMAD.IADD R74, R9, 0x1, R74 ;  /* 0x00000001094a7824 */ /* 0x000fe200078e024a */
[-C--:B------:R-:W-:Y:S01]  /*21b0*/  IADD3 R84, P0, R98, R42.reuse, RZ ;  /* 0x0000002a62547210 */ /* 0x080fe20007f1e0ff */
[----:B------:R-:W-:Y:S01]  /*21c0*/  IMAD.WIDE.U32 R110, R110, 0x40, RZ ;  /* 0x000000406e6e7825 */ /* 0x000fe200078e00ff */
[----:B------:R-:W-:Y:S01]  /*21d0*/  IADD3 R42, P2, R99, R42, RZ ;  /* 0x0000002a632a7210 */ /* 0x000fe20007f5e0ff */
[----:B------:R-:W-:Y:S01]  /*21e0*/  UIADD3 UR23, UR25, UR23, URZ ;  /* 0x0000001719177290 */ /* 0x000fe2000fffe03f */
[----:B------:R-:W-:Y:S01]  /*21f0*/  IADD3.X R85, R92, R41, RZ, P0, !PT ;  /* 0x000000295c557210 */ /* 0x000fe200007fe4ff */
[----:B------:R-:W-:Y:S01]  /*2200*/  IMAD R7, R109, 0xc0, RZ ;  /* 0x000000c06d077824 */ /* 0x000fe200078e02ff */
[----:B------:R-:W-:Y:S01]  /*2210*/  SHF.L.U32 R73, R8, 0x1, RZ ;  /* 0x0000000108497819 */ /* 0x000fe200000006ff */
[----:B------:R-:W-:Y:S01]  /*2220*/  IMAD.X R41, R93, 0x1, R41, P2 ;  /* 0x000000015d297824 */ /* 0x000fe200010e0629 */
[C---:B------:R-:W-:Y:S01]  /*2230*/  SHF.L.U64.HI R85, R84.reuse, 0x1, R85 ;  /* 0x0000000154557819 */ /* 0x040fe20000010255 */
[C---:B------:R-:W-:Y:S01]  /*2240*/  IMAD.SHL.U32 R60, R97.reuse, 0x20, RZ ;  /* 0x00000020613c7824 */ /* 0x040fe200078e00ff */
[----:B------:R-:W-:Y:S01]  /*2250*/  SHF.L.U32 R84, R84, 0x1, RZ ;  /* 0x0000000154547819 */ /* 0x000fe200000006ff */
[----:B------:R-:W-:Y:S01]  /*2260*/  IMAD R56, R97, 0x60, RZ ;  /* 0x0000006061387824 */ /* 0x000fe200078e02ff */
[C---:B------:R-:W-:Y:S01]  /*2270*/  SHF.L.U64.HI R41, R42.reuse, 0x1, R41 ;  /* 0x000000012a297819 */ /* 0x040fe20000010229 */
[----:B------:R-:W-:Y:S01]  /*2280*/  IMAD.SHL.U32 R42, R42, 0x2, RZ ;  /* 0x000000022a2a7824 */ /* 0x000fe200078e00ff */
[----:B------:R-:W-:Y:S01]  /*2290*/  IADD3 R82, P4, R84, UR8, RZ ;  /* 0x0000000854527c10 */ /* 0x000fe2000ff9e0ff */
[----:B------:R-:W-:Y:S01]  /*22a0*/  IMAD.WIDE.U32 R108, R108, 0xc0, RZ ;  /* 0x000000c06c6c7825 */ /* 0x000fe200078e00ff */
[----:B------:R-:W-:Y:S01]  /*22b0*/  IADD3 R84, P3, R84, UR4, RZ ;  /* 0x0000000454547c10 */ /* 0x000fe2000ff7e0ff */
[----:B------:R-:W-:Y:S01]  /*22c0*/  ULDC.64 UR10, c[0x0][0x230] ;  /* 0x00008c00000a7ab9 */ /* 0x000fe20000000a00 */
[----:B------:R-:W-:Y:S01]  /*22d0*/  IADD3 R10, P2, R42, UR8, RZ ;  /* 0x000000082a0a7c10 */ /* 0x000fe2000ff5e0ff */
[----:B------:R-:W-:Y:S01]  /*22e0*/  IMAD.SHL.U32 R91, R2, 0x20, RZ ;  /* 0x00000020025b7824 */ /* 0x000fe200078e00ff */
[----:B------:R-:W-:Y:S01]  /*22f0*/  IADD3 R42, P0, R42, UR4, RZ ;  /* 0x000000042a2a7c10 */ /* 0x000fe2000ff1e0ff */
[----:B------:R-:W-:Y:S01]  /*2300*/  VIADD R95, R104, 0x40 ;  /* 0x00000040685f7836 */ /* 0x000fe20000000000 */
[----:B------:R-:W-:Y:S01]  /*2310*/  SHF.L.U64.HI R74, R8, 0x1, R74 ;  /* 0x00000001084a7819 */ /* 0x000fe2000001024a */
[----:B------:R-:W-:Y:S01]  /*2320*/  IMAD.MOV.U32 R11, RZ, RZ, R52 ;  /* 0x000000ffff0b7224 */ /* 0x000fe200078e0034 */
[----:B------:R-:W-:Y:S01]  /*2330*/  IADD3 R72, R111, R5, RZ ;  /* 0x000000056f487210 */ /* 0x000fe20007ffe0ff */
        /* <DEDUP_REMOVED lines=11> */
.L_x_4985:
[----:B------:R-:W-:Y:S01]  /*23f0*/  LEA R0, R11, 0xffffff80, 0x7 ;  /* 0xffffff800b007811 */ /* 0x000fe200078e38ff */
[----:B------:R-:W-:Y:S04]  /*2400*/  IMAD.MOV.U32 R79, RZ, RZ, R75 ;  /* 0x000000ffff4f7224 */ /* 0x000fe800078e004b */
        /* <DEDUP_REMOVED lines=95> */
.L_x_4959:
[----:B------:R-:W-:Y:S05]  /*2a00*/  BSYNC B0 ;  /* 0x0000000000007941 */ /* 0x000fea0003800000 */
.L_x_4958:
        /* <DEDUP_REMOVED lines=61> */
.L_x_4961:
[----:B------:R-:W-:Y:S05]  /*2de0*/  BSYNC B0 ;  /* 0x0000000000007941 */ /* 0x000fea0003800000 */
.L_x_4960:
        /* <DEDUP_REMOVED lines=61> */
.L_x_4963:
[----:B------:R-:W-:Y:S05]  /*31c0*/  BSYNC B0 ;  /* 0x0000000000007941 */ /* 0x000fea0003800000 */
.L_x_4962:
        /* <DEDUP_REMOVED lines=67> */
.L_x_4965:
[----:B------:R-:W-:Y:S05]  /*3600*/  BSYNC B0 ;  /* 0x0000000000007941 */ /* 0x000fea0003800000 */
.L_x_4964:
[C---:B------:R-:W-:Y:S01]  /*3610*/  LEA R42, P2, R33.reuse, R40, 0x1 ;  /* 0x00000028212a7211 */ /* 0x040fe200078408ff */
[----:B------:R-:W-:Y:S01]  /*3620*/  IMAD.MOV.U32 R8, RZ, RZ, R10 ;  /* 0x000000ffff087224 */ /* 0x000fe200078e000a */
[----:B------:R-:W-:Y:S02]  /*3630*/  UMOV UR4, UR16 ;  /* 0x0000001000047c82 */ /* 0x000fe40008000000 */
[C---:B------:R-:W-:Y:S02]  /*3640*/  LEA.HI.X.SX32 R41, R33.reuse, R41, 0x1, P2 ;  /* 0x0000002921297211 */ /* 0x040fe400010f0eff */
[C---:B------:R-:W-:Y:S04]  /*3650*/  LEA R10, P0, R33.reuse, R8, 0x1 ;  /* 0x00000008210a7211 */ /* 0x040fe800078008ff */
[----:B------:R-:W-:Y:S01]  /*3660*/  LEA.HI.X.SX32 R9, R33, R9, 0x1, P0 ;  /* 0x0000000921097211 */ /* 0x000fe200000f0eff */
[----:B------:R-:W-:Y:S08]  /*3670*/  BRA `(.L_x_4966) ;  /* 0x0000001800bc7947 */ /* 0x000ff00003800000 */
.L_x_4957:
        /* <DEDUP_REMOVED lines=92> */
.L_x_4970:
[----:B------:R-:W-:Y:S05]  /*3c40*/  BSYNC B0 ;  /* 0x0000000000007941 */ /* 0x000fea0003800000 */
.L_x_4969:
[----:B-----5:R3:W-:Y:S02]  /*3c50*/  STG.E.128 desc[UR6][R66.64], R48 ;  /* 0x0000003042007986 */ /* 0x0207e4000c101d06 */
.L_x_4968:
[----:B------:R-:W-:Y:S05]  /*3c60*/  BSYNC B1 ;  /* 0x0000000000017941 */ /* 0x000fea0003800000 */
.L_x_4967:
        /* <DEDUP_REMOVED lines=13> */
[----:B-1----:R-:W-:Y:S02]  /*3d40*/  MOV R81, RZ ;  /* 0x000000ff00517202 */ /* 0x002fe40000000f00 */
[----:B------:R-:W-:Y:S02]  /*3d50*/  MOV R118, RZ ;  /* 0x000000ff00767202 */ /* 0x000fe40000000f00 */
[----:B------:R-:W-:Y:S02]  /*3d60*/  MOV R31, R48 ;  /* 0x00000030001f7202 */ /* 0x000fe40000000f00 */
[----:B------:R-:W-:Y:S02]  /*3d70*/  MOV R48, R50 ;  /* 0x0000003200307202 */ /* 0x000fe40000000f00 */
[----:B------:R-:W-:Y:S01]  /*3d80*/  MOV R43, R51 ;  /* 0x00000033002b7202 */ /* 0x000fe20000000f00 */
[--C-:B--2---:R-:W-:Y:S01]  /*3d90*/  HADD2.F32 R29, -RZ, R31.reuse.H0_H0 ;  /* 0x2000001fff1d7230 */ /* 0x104fe20000004100 */
[----:B------:R-:W-:Y:S02]  /*3da0*/  @P4 IADD3 R103, RZ, -UR17, RZ ;  /* 0x80000011ff674c10 */ /* 0x000fe4000fffe0ff */
[----:B------:R-:W-:Y:S02]  /*3db0*/  @P4 IADD3 R81, RZ, -UR17, RZ ;  /* 0x80000011ff514c10 */ /* 0x000fe4000fffe0ff */
[C---:B------:R-:W-:Y:S02]  /*3dc0*/  LEA R14, P0, R103.reuse, R112, 0x1 ;  /* 0x00000070670e7211 */ /* 0x040fe400078008ff */
[C---:B------:R-:W-:Y:S02]  /*3dd0*/  IADD3 R67, P5, R60.reuse, R81, RZ ;  /* 0x000000513c437210 */ /* 0x040fe40007fbe0ff */
[----:B------:R-:W-:Y:S02]  /*3de0*/  LEA.HI.X.SX32 R15, R103, R113, 0x1, P0 ;  /* 0x00000071670f7211 */ /* 0x000fe400000f0eff */
[----:B---3--:R-:W-:Y:S02]  /*3df0*/  LEA.HI.X.SX32 R112, R81, R59, 0x1, P5 ;  /* 0x0000003b51707211 */ /* 0x008fe400028f0eff */
        /* <DEDUP_REMOVED lines=70> */
.L_x_4974:
[----:B------:R-:W-:Y:S05]  /*4260*/  BSYNC B0 ;  /* 0x0000000000007941 */ /* 0x000fea0003800000 */
.L_x_4973:
[----:B-----5:R4:W-:Y:S02]  /*4270*/  STG.E.128 desc[UR6][R116.64], R48 ;  /* 0x0000003074007986 */ /* 0x0209e4000c101d06 */
.L_x_4972:
[----:B------:R-:W-:Y:S05]  /*4280*/  BSYNC B1 ;  /* 0x0000000000017941 */ /* 0x000fea0003800000 */
.L_x_4971:
        /* <DEDUP_REMOVED lines=95> */
.L_x_4978:
[----:B------:R-:W-:Y:S05]  /*4880*/  BSYNC B0 ;  /* 0x0000000000007941 */ /* 0x000fea0003800000 */
.L_x_4977:
[----:B-----5:R4:W-:Y:S02]  /*4890*/  STG.E.128 desc[UR6][R116.64], R48 ;  /* 0x0000003074007986 */ /* 0x0209e4000c101d06 */
.L_x_4976:
[----:B------:R-:W-:Y:S05]  /*48a0*/  BSYNC B1 ;  /* 0x0000000000017941 */ /* 0x000fea0003800000 */
.L_x_4975:
        /* <DEDUP_REMOVED lines=26> */
[C---:B------:R-:W-:Y:S02]  /*4a50*/  LEA R14, P0, R79.reuse, R112, 0x1 ;  /* 0x000000704f0e7211 */ /* 0x040fe400078008ff */
[C---:B------:R-:W-:Y:S02]  /*4a60*/  IADD3 R67, P3, R56.reuse, R81, RZ ;  /* 0x0000005138437210 */ /* 0x040fe40007f7e0ff */
        /* <DEDUP_REMOVED lines=72> */
.L_x_4982:
[----:B------:R-:W-:Y:S05]  /*4ef0*/  BSYNC B0 ;  /* 0x0000000000007941 */ /* 0x000fea0003800000 */
.L_x_4981:
[----:B-----5:R1:W-:Y:S02]  /*4f00*/  STG.E.128 desc[UR6][R116.64], R48 ;  /* 0x0000003074007986 */ /* 0x0203e4000c101d06 */
.L_x_4980:
[----:B------:R-:W-:Y:S05]  /*4f10*/  BSYNC B1 ;  /* 0x0000000000017941 */ /* 0x000fea0003800000 */
.L_x_4979:
        /* <DEDUP_REMOVED lines=8> */
.L_x_4956:
        /* <DEDUP_REMOVED lines=21> */
[----:B-1----:R-:W-:Y:S01]  /*50f0*/  @P2 IMAD R3, R3, 0xc0, RZ ;  /* 0x000000c003032824 */ /* 0x002fe200078e02ff */
[----:B---3--:R1:W-:Y:S04]  /*5100*/  @P4 STG.E.128 desc[UR6][R24.64], R4 ;  /* 0x0000000418004986 */ /* 0x0083e8000c101d06 */
[----:B------:R-:W2:Y:S04]  /*5110*/  @P3 LDG.E.128 R16, desc[UR6][R16.64] ;  /* 0x0000000610103981 */ /* 0x000ea8000c1e1d00 */
[----:B--2---:R2:W-:Y:S04]  /*5120*/  @P3 STG.E.128 desc[UR6][R20.64], R16 ;  /* 0x0000001014003986 */ /* 0x0045e8000c101d06 */
[----:B-1----:R1:W3:Y:S02]  /*5130*/  @P2 LDG.E.128 R4, desc[UR6][R14.64] ;  /* 0x000000060e042981 */ /* 0x0022e4000c1e1d00 */
[----:B-1----:R-:W-:Y:S05]  /*5140*/  @P2 IMAD.WIDE.U32 R14, R2, 0xc0, R66 ;  /* 0x000000c0020e2825 */ /* 0x002fea00078e0042 */
[----:B------:R-:W-:Y:S05]  /*5150*/  @P2 IADD3 R15, R15, R3, RZ ;  /* 0x000000030f0f2210 */ /* 0x000fea0007ffe0ff */
[----:B---3--:R2:W-:Y:S02]  /*5160*/  @P2 STG.E.128 desc[UR6][R14.64], R4 ;  /* 0x000000040e002986 */ /* 0x0085e4000c101d06 */
.L_x_4966:
        /* <DEDUP_REMOVED lines=84> */
.L_x_4983:
        /* <DEDUP_REMOVED lines=9> */
.L_x_4984:
[----:B------:R-:W-:Y:S04]  /*5740*/  IADD3 R11, R11, -0x1, RZ ;  /* 0xffffffff0b0b7810 */ /* 0x000fe80007ffe0ff */
[----:B------:R-:W-:Y:S11]  /*5750*/  ISETP.GT.AND P0, PT, R11, R61, PT ;  /* 0x0000003d0b00720c */ /* 0x000ff60003f04270 */
[----:B------:R-:W-:Y:S02]  /*5760*/  @!UPT UIADD3 URZ, URZ, URZ, URZ ;  /* 0x0000003f3f3ff290 */ /* 0x000fe4000fffe03f */
[----:B------:R-:W-:Y:S05]  /*5770*/  @P0 BRA `(.L_x_4985) ;  /* 0xffffffcc001c0947 */ /* 0x000fea000383ffff */
.L_x_4955:
[----:B------:R-:W1:Y:S01]  /*5780*/  S2UR UR4, SR_CgaCtaId ;  /* 0x00000000000479c3 */ /* 0x000e620000008800 */
[----:B------:R-:W-:Y:S01]  /*5790*/  ULDC UR5, c[0x0][0x2e0] ;  /* 0x0000b80000057ab9 */ /* 0x000fe20000000800 */
[----:B------:R-:W-:-:S06]  /*57a0*/  UMOV UR10, 0x400 ;  /* 0x00000400000a7882 */ /* 0x000fcc0000000000 */
[----:B------:R-:W-:Y:S01]  /*57b0*/  BAR.SYNC.DEFER_BLOCKING 0x0 ;  /* 0x0000000000007b1d */ /* 0x000fe20000010000 */
[----:B------:R-:W-:-:S05]  /*57c0*/  ISETP.NE.AND P0, PT, RZ, UR5, PT ;  /* 0x00000005ff007c0c */ /* 0x000fca000bf05270 */
[----:B------:R-:W-:Y:S01]  /*57d0*/  ULDC.64 UR8, c[0x0][0x240] ;  /* 0x0000900000087ab9 */ /* 0x000fe20000000a00 */
[----:B------:R-:W-:Y:S01]  /*57e0*/  BSSY B2, `(.L_x_4986) ;  /* 0x000016d000027945 */ /* 0x000fe20003800000 */
[----:B-1----:R-:W-:Y:S02]  /*57f0*/  ULEA UR4, UR4, UR10, 0x18 ;  /* 0x0000000a04047291 */ /* 0x002fe4000f8ec03f */
[----:B------:R-:W-:Y:S02]  /*5800*/  USHF.L.U64.HI UR10, UR8, 0x5, UR9 ;  /* 0x00000005080a7899 */ /* 0x000fe40008010209 */
[----:B------:R-:W-:Y:S02]  /*5810*/  USHF.L.U32 UR8, UR8, 0x5, URZ ;  /* 0x0000000508087899 */ /* 0x000fe4000800063f */
[----:B------:R-:W-:Y:S01]  /*5820*/  LEA R147, R102, UR4, 0x1 ;  /* 0x0000000466937c11 */ /* 0x000fe2000f8e08ff */
[----:B------:R-:W-:Y:S09]  /*5830*/  @!P0 BRA `(.L_x_4987) ;  /* 0x0000001400548947 */ /* 0x000ff20003800000 */
[----:B------:R-:W1:Y:S02]  /*5840*/  LDC.64 R2, c[0x0][0x300] ;  /* 0x0000c000ff027b82 */ /* 0x000e640000000a00 */
[----:B-1----:R-:W-:Y:S01]  /*5850*/  ISETP.NE.U32.AND P0, PT, R2, RZ, PT ;  /* 0x000000ff0200720c */ /* 0x002fe20003f05070 */
[----:B------:R-:W-:-:S03]  /*5860*/  IMAD.MOV.U32 R2, RZ, RZ, RZ ;  /* 0x000000ffff027224 */ /* 0x000fc600078e00ff */
[----:B------:R-:W-:-:S13]  /*5870*/  ISETP.NE.AND.EX P0, PT, R3, RZ, PT, P0 ;  /* 0x000000ff0300720c */ /* 0x000fda0003f05300 */
[----:B------:R-:W1:Y:S02]  /*5880*/  @P0 LDC.64 R6, c[0x0][0x300] ;  /* 0x0000c000ff060b82 */ /* 0x000e640000000a00 */
[----:B-1----:R-:W-:-:S05]  /*5890*/  @P0 IMAD.WIDE R6, R143, 0x4, R6 ;  /* 0x000000048f060825 */ /* 0x002fca00078e0206 */
[----:B------:R-:W2:Y:S01]  /*58a0*/  @P0 LDG.E R2, desc[UR6][R6.64] ;  /* 0x0000000606020981 */ /* 0x000ea2000c1e1900 */
[----:B------:R-:W-:Y:S01]  /*58b0*/  IADD3 R5, P0, R106, UR8, RZ ;  /* 0x000000086a057c10 */ /* 0x000fe2000ff1e0ff */
[----:B------:R-:W-:Y:S01]  /*58c0*/  ULDC.U8 UR11, c[0x0][0x3c3] ;  /* 0x0000f0c0000b7ab9 */ /* 0x000fe20000000000 */
[----:B------:R-:W-:Y:S01]  /*58d0*/  ULDC.64 UR8, c[0x0][0x210] ;  /* 0x0000840000087ab9 */ /* 0x000fe20000000a00 */
[----:B------:R-:W1:Y:S01]  /*58e0*/  S2R R25, SR_CTAID.X ;  /* 0x0000000000197919 */ /* 0x000e620000002500 */
[----:B------:R-:W-:Y:S02]  /*58f0*/  IADD3.X R0, R62, UR10, RZ, P0, !PT ;  /* 0x0000000a3e007c10 */ /* 0x000fe400087fe4ff */
[----:B------:R-:W-:Y:S02]  /*5900*/  ISETP.NE.AND P0, PT, RZ, UR11, PT ;  /* 0x0000000bff007c0c */ /* 0x000fe4000bf05270 */
[----:B------:R-:W-:Y:S02]  /*5910*/  LEA R8, P3, R106, UR8, 0x1 ;  /* 0x000000086a087c11 */ /* 0x000fe4000f8608ff */
[----:B------:R-:W-:-:S02]  /*5920*/  LEA R26, P2, R5, UR8, 0x1 ;  /* 0x00000008051a7c11 */ /* 0x000fc4000f8408ff */
[----:B------:R-:W-:Y:S02]  /*5930*/  LEA.HI.X R9, R106, UR9, R62, 0x1, P3 ;  /* 0x000000096a097c11 */ /* 0x000fe400098f0c3e */
        /* <DEDUP_REMOVED lines=39> */
[-C--:B------:R-:W-:Y:S01]  /*5bb0*/  FMUL.FTZ R11, R19, R10.reuse ;  /* 0x0000000a130b7220 */ /* 0x080fe20000410000 */
[----:B------:R-:W-:Y:S02]  /*5bc0*/  HADD2.F32 R16, -RZ, R4.H1_H1 ;  /* 0x30000004ff107230 */ /* 0x000fe40000004100 */
[-C--:B------:R-:W-:Y:S01]  /*5bd0*/  FMUL.FTZ R9, R18, R7.reuse ;  /* 0x0000000712097220 */ /* 0x080fe20000410000 */
[----:B------:R-:W-:Y:S01]  /*5be0*/  FMUL.FTZ R10, R22, R10 ;  /* 0x0000000a160a7220 */ /* 0x000fe20000410000 */
[----:B------:R-:W-:Y:S01]  /*5bf0*/  FMUL.FTZ R7, R20, R7 ;  /* 0x0000000714077220 */ /* 0x000fe20000410000 */
[----:B------:R-:W-:-:S02]  /*5c00*/  HADD2.F32 R3, -RZ, R3.H0_H0 ;  /* 0x20000003ff037230 */ /* 0x000fc40000004100 */
[----:B------:R-:W-:Y:S01]  /*5c10*/  FFMA.FTZ R9, R20, R14, -R9 ;  /* 0x0000000e14097223 */ /* 0x000fe20000010809 */
[-C--:B------:R-:W-:Y:S01]  /*5c20*/  FFMA.FTZ R11, R22, R16.reuse, -R11 ;  /* 0x00000010160b7223 */ /* 0x080fe2000001080b */
[----:B------:R-:W-:Y:S01]  /*5c30*/  FFMA.FTZ R10, R19, R16, R10 ;  /* 0x00000010130a7223 */ /* 0x000fe2000001000a */
[----:B------:R-:W-:Y:S01]  /*5c40*/  FFMA.FTZ R14, R18, R14, R7 ;  /* 0x0000000e120e7223 */ /* 0x000fe20000010007 */
[--C-:B------:R-:W-:Y:S02]  /*5c50*/  HADD2.F32 R7, -RZ, R8.reuse.H0_H0 ;  /* 0x20000008ff077230 */ /* 0x100fe40000004100 */
[----:B------:R-:W-:Y:S01]  /*5c60*/  HADD2.F32 R19, -RZ, R8.H1_H1 ;  /* 0x30000008ff137230 */ /* 0x000fe20000004100 */
[----:B------:R-:W-:Y:S01]  /*5c70*/  F2FP.F16.F32.PACK_AB R10, R10, R11 ;  /* 0x0000000b0a0a723e */ /* 0x000fe200000000ff */
[--C-:B------:R-:W-:Y:S01]  /*5c80*/  HADD2.F32 R16, -RZ, R17.reuse.H1_H1 ;  /* 0x30000011ff107230 */ /* 0x100fe20000004100 */
[----:B------:R-:W-:Y:S01]  /*5c90*/  F2FP.F16.F32.PACK_AB R11, R14, R9 ;  /* 0x000000090e0b723e */ /* 0x000fe200000000ff */
[----:B------:R-:W-:Y:S01]  /*5ca0*/  HADD2.F32 R8, -RZ, R17.H0_H0 ;  /* 0x20000011ff087230 */ /* 0x000fe20000004100 */
[----:B------:R-:W-:Y:S01]  /*5cb0*/  MOV R9, R10 ;  /* 0x0000000a00097202 */ /* 0x000fe20000000f00 */
        /* <DEDUP_REMOVED lines=14> */
.L_x_4992:
[----:B------:R-:W-:Y:S05]  /*5da0*/  BSYNC B0 ;  /* 0x0000000000007941 */ /* 0x000fea0003800000 */
.L_x_4991:
[----:B-----5:R1:W-:Y:S04]  /*5db0*/  STS.64 [R147], R8 ;  /* 0x0000000893007388 */ /* 0x0203e80000000a00 */
[----:B------:R1:W-:Y:S02]  /*5dc0*/  STS.64 [R147+0x8], R10 ;  /* 0x0000080a93007388 */ /* 0x0003e40000000a00 */
.L_x_4990:
[----:B------:R-:W-:Y:S05]  /*5dd0*/  BSYNC B1 ;  /* 0x0000000000017941 */ /* 0x000fea0003800000 */
.L_x_4989:
        /* <DEDUP_REMOVED lines=57> */
.L_x_4995:
[----:B------:R-:W-:Y:S05]  /*6170*/  BSYNC B0 ;  /* 0x0000000000007941 */ /* 0x000fea0003800000 */
.L_x_4994:
[----:B-----5:R2:W-:Y:S01]  /*6180*/  STS.128 [R147+0x800], R8 ;  /* 0x0008000893007388 */ /* 0x0205e20000000c00 */
[----:B------:R-:W-:Y:S05]  /*6190*/  BRA `(.L_x_4993) ;  /* 0x0000000c00447947 */ /* 0x000fea0003800000 */
.L_x_4988:
        /* <DEDUP_REMOVED lines=92> */
.L_x_4999:
[----:B------:R-:W-:Y:S05]  /*6760*/  BSYNC B0 ;  /* 0x0000000000007941 */ /* 0x000fea0003800000 */
.L_x_4998:
[----:B-----5:R2:W-:Y:S04]  /*6770*/  STS.64 [R147], R20 ;  /* 0x0000001493007388 */ /* 0x0205e80000000a00 */
[----:B------:R2:W-:Y:S02]  /*6780*/  STS.64 [R147+0x8], R22 ;  /* 0x0000081693007388 */ /* 0x0005e40000000a00 */
.L_x_4997:
[----:B------:R-:W-:Y:S05]  /*6790*/  BSYNC B1 ;  /* 0x0000000000017941 */ /* 0x000fea0003800000 */
.L_x_4996:
        /* <DEDUP_REMOVED lines=92> */
.L_x_5001:
[----:B------:R-:W-:Y:S05]  /*6d60*/  BSYNC B0 ;  /* 0x0000000000007941 */ /* 0x000fea0003800000 */
.L_x_5000:
[----:B-----5:R3:W-:Y:S01]  /*6d70*/  STS.128 [R147+0x800], R16 ;  /* 0x0008001093007388 */ /* 0x0207e20000000c00 */
[----:B------:R-:W-:Y:S05]  /*6d80*/  BRA `(.L_x_4993) ;  /* 0x0000000000487947 */ /* 0x000fea0003800000 */
.L_x_4987:
        /* <DEDUP_REMOVED lines=18> */
.L_x_4993:
[----:B------:R-:W-:Y:S05]  /*6eb0*/  BSYNC B2 ;  /* 0x0000000000027941 */ /* 0x000fea0003800000 */
.L_x_4986:
[----:B------:R-:W-:Y:S01]  /*6ec0*/  VIADD R146, R52, 0xffffffff ;  /* 0xffffffff34927836 */ /* 0x000fe20000000000 */
[----:B------:R-:W5:Y:S01]  /*6ed0*/  S2R R24, SR_TID.X ;  /* 0x0000000000187919 */ /* 0x000f620000002100 */
[----:B------:R-:W-:Y:S01]  /*6ee0*/  VIADD R7, R104, 0x40 ;  /* 0x0000004068077836 */ /* 0x000fe20000000000 */
[----:B---34-:R-:W-:Y:S01]  /*6ef0*/  LOP3.LUT R49, R101, 0x7fffffe, RZ, 0xc0, !PT ;  /* 0x07fffffe65317812 */ /* 0x018fe200078ec0ff */
[----:B------:R-:W-:Y:S01]  /*6f00*/  IMAD.SHL.U32 R0, R146, 0x80, RZ ;  /* 0x0000008092007824 */ /* 0x000fe200078e00ff */
[----:B------:R-:W-:Y:S01]  /*6f10*/  ULDC UR5, c[0x0][0x398] ;  /* 0x0000e60000057ab9 */ /* 0x000fe20000000800 */
[----:B------:R-:W-:Y:S02]  /*6f20*/  VIADD R6, R104, 0x60 ;  /* 0x0000006068067836 */ /* 0x000fe40000000000 */
[----:B-12---:R-:W-:-:S05]  /*6f30*/  IMAD.IADD R11, R53, 0x1, -R0 ;  /* 0x00000001350b7824 */ /* 0x006fca00078e0a00 */
[-C--:B------:R-:W-:Y:S02]  /*6f40*/  ISETP.GE.AND P0, PT, R7, R11.reuse, PT ;  /* 0x0000000b0700720c */ /* 0x080fe40003f06270 */
[-C--:B------:R-:W-:Y:S02]  /*6f50*/  ISETP.GE.AND P3, PT, R20, R11.reuse, PT ;  /* 0x0000000b1400720c */ /* 0x080fe40003f66270 */
[-C--:B------:R-:W-:Y:S02]  /*6f60*/  ISETP.GE.AND P6, PT, R6, R11.reuse, PT ;  /* 0x0000000b0600720c */ /* 0x080fe40003fc6270 */
[-C--:B------:R-:W-:Y:S02]  /*6f70*/  ISETP.GE.AND P2, PT, R104, R11.reuse, PT ;  /* 0x0000000b6800720c */ /* 0x080fe40003f46270 */
[----:B------:R-:W-:-:S05]  /*6f80*/  ISETP.GE.AND P4, PT, R20, R11, PT ;  /* 0x0000000b1400720c */ /* 0x000fca0003f86270 */
[----:B------:R-:W1:Y:S02]  /*6f90*/  @!P0 LDC.64 R4, c[0x0][0x248] ;  /* 0x00009200ff048b82 */ /* 0x000e640000000a00 */
[----:B------:R-:W-:-:S04]  /*6fa0*/  @!P3 LEA R12, P5, R87, R138, 0x1 ;  /* 0x0000008a570cb211 */ /* 0x000fc800078a08ff */
[----:B------:R-:W-:Y:S01]  /*6fb0*/  @!P3 LEA.HI.X R13, R87, R139, R86, 0x1, P5 ;  /* 0x0000008b570db211 */ /* 0x000fe200028f0c56 */
[----:B------:R-:W-:Y:S01]  /*6fc0*/  @!PT LDS RZ, [RZ] ;  /* 0x00000000fffff984 */ /* 0x000fe20000000800 */
[----:B------:R-:W-:Y:S01]  /*6fd0*/  @!PT LDS RZ, [RZ] ;  /* 0x00000000fffff984 */ /* 0x000fe20000000800 */
[----:B------:R-:W-:Y:S01]  /*6fe0*/  @!PT LDS RZ, [RZ] ;  /* 0x00000000fffff984 */ /* 0x000fe20000000800 */
[----:B------:R-:W-:Y:S01]  /*6ff0*/  @!P2 LDGSTS.E.BYPASS.LTC128B.128 [R147+0x1000], desc[UR6][R138.64] ;  /* 0x010000008a93afae */ /* 0x000fe2000b901d46 */
[----:B------:R-:W2:Y:S01]  /*7000*/  @!P6 LDC.64 R2, c[0x0][0x248] ;  /* 0x00009200ff02eb82 */ /* 0x000ea20000000a00 */
[----:B-----5:R-:W-:Y:S01]  /*7010*/  SHF.R.S32.HI R9, RZ, 0x1f, R24 ;  /* 0x0000001fff097819 */ /* 0x020fe20000011418 */
[----:B------:R-:W-:Y:S01]  /*7020*/  IMAD.SHL.U32 R93, R24, 0x2, RZ ;  /* 0x00000002185d7824 */ /* 0x000fe200078e00ff */
[----:B------:R3:W-:Y:S01]  /*7030*/  @!P3 LDGSTS.E.BYPASS.LTC128B.128 [R147+0x1800], desc[UR6][R12.64] ;  /* 0x018000000c93bfae */ /* 0x0007e2000b901d46 */
[-C--:B------:R-:W-:Y:S02]  /*7040*/  ISETP.GE.AND P3, PT, R7, R11.reuse, PT ;  /* 0x0000000b0700720c */ /* 0x080fe40003f66270 */
[----:B------:R-:W-:Y:S02]  /*7050*/  LEA.HI R7, R9, R24, RZ, 0x3 ;  /* 0x0000001809077211 */ /* 0x000fe400078f18ff */
[----:B------:R-:W-:-:S02]  /*7060*/  ISETP.GE.AND P5, PT, R104, R11, PT ;  /* 0x0000000b6800720c */ /* 0x000fc40003fa6270 */
[----:B------:R-:W-:Y:S02]  /*7070*/  LOP3.LUT R19, R7, 0xfffffff8, RZ, 0xc0, !PT ;  /* 0xfffffff807137812 */ /* 0x000fe400078ec0ff */
[----:B------:R-:W-:Y:S02]  /*7080*/  LOP3.LUT R93, R93, 0x6, RZ, 0xc0, !PT ;  /* 0x000000065d5d7812 */ /* 0x000fe400078ec0ff */
[----:B-1----:R-:W-:-:S03]  /*7090*/  @!P0 LEA R16, P2, R4, R138, 0x7 ;  /* 0x0000008a04108211 */ /* 0x002fc600078438ff */
[----:B------:R-:W-:Y:S01]  /*70a0*/  IMAD.IADD R71, R0, 0x1, R93 ;  /* 0x0000000100477824 */ /* 0x000fe200078e025d */
[----:B------:R-:W-:-:S03]  /*70b0*/  @!P0 LEA.HI.X R17, R4, R139, R5, 0x7, P2 ;  /* 0x0000008b04118211 */ /* 0x000fc600010f3c05 */
[----:B------:R-:W-:Y:S01]  /*70c0*/  VIADD R55, R71, 0x39 ;  /* 0x0000003947377836 */ /* 0x000fe20000000000 */
[----:B------:R-:W-:Y:S02]  /*70d0*/  SHF.R.S32.HI R4, RZ, 0x3, R7 ;  /* 0x00000003ff047819 */ /* 0x000fe40000011407 */
[----:B------:R-:W-:Y:S01]  /*70e0*/  ISETP.GE.AND P2, PT, R6, R11, PT ;  /* 0x0000000b0600720c */ /* 0x000fe20003f46270 */
[----:B------:R1:W-:Y:S01]  /*70f0*/  @!P0 LDGSTS.E.BYPASS.LTC128B.128 [R147+0x2000], desc[UR6][R16.64] ;  /* 0x0200000010938fae */ /* 0x0003e2000b901d46 */
[----:B------:R-:W-:Y:S01]  /*7100*/  LEA.HI R11, R7, R4, RZ, 0x1 ;  /* 0x00000004070b7211 */ /* 0x000fe200078f08ff */
[----:B------:R-:W-:Y:S01]  /*7110*/  IMAD.IADD R7, R24, 0x1, -R19 ;  /* 0x0000000118077824 */ /* 0x000fe200078e0a13 */
[----:B------:R-:W-:Y:S01]  /*7120*/  LEA.HI R6, R9, R24, RZ, 0x4 ;  /* 0x0000001809067211 */ /* 0x000fe200078f20ff */
[----:B--2---:R-:W-:Y:S01]  /*7130*/  @!P6 IMAD R10, R3, 0xc0, RZ ;  /* 0x000000c0030ae824 */ /* 0x004fe200078e02ff */
[----:B------:R-:W-:Y:S01]  /*7140*/  LOP3.LUT R11, R11, 0xfffffffe, RZ, 0xc0, !PT ;  /* 0xfffffffe0b0b7812 */ /* 0x000fe200078ec0ff */
[----:B---3--:R-:W-:Y:S01]  /*7150*/  @!P6 IMAD.WIDE.U32 R12, R2, 0xc0, R138 ;  /* 0x000000c0020ce825 */ /* 0x008fe200078e008a */
[----:B------:R-:W-:-:S02]  /*7160*/  LEA.HI R8, R7, R7, RZ, 0x1 ;  /* 0x0000000707087211 */ /* 0x000fc400078f08ff */
[----:B------:R-:W-:Y:S01]  /*7170*/  SHF.R.S32.HI R5, RZ, 0x4, R6 ;  /* 0x00000004ff057819 */ /* 0x000fe20000011406 */
[----:B------:R-:W-:Y:S01]  /*7180*/  IMAD.IADD R4, R4, 0x1, -R11 ;  /* 0x0000000104047824 */ /* 0x000fe200078e0a0b */
[----:B------:R-:W-:Y:S02]  /*7190*/  SHF.R.S32.HI R3, RZ, 0x1, R8 ;  /* 0x00000001ff037819 */ /* 0x000fe40000011408 */
[----:B------:R-:W-:Y:S02]  /*71a0*/  LEA.HI R2, R5, R5, RZ, 0x1 ;  /* 0x0000000505027211 */ /* 0x000fe400078f08ff */
[----:B------:R-:W-:Y:S02]  /*71b0*/  LOP3.LUT R19, R6, 0xfffffff0, RZ, 0xc0, !PT ;  /* 0xfffffff006137812 */ /* 0x000fe400078ec0ff */
[----:B------:R-:W-:Y:S02]  /*71c0*/  LOP3.LUT R2, R2, 0xfffffffe, RZ, 0xc0, !PT ;  /* 0xfffffffe02027812 */ /* 0x000fe400078ec0ff */
[----:B------:R-:W-:-:S03]  /*71d0*/  @!P4 LEA R14, P0, R89, R140, 0x1 ;  /* 0x0000008c590ec211 */ /* 0x000fc600078008ff */
[----:B------:R-:W-:Y:S01]  /*71e0*/  IMAD.IADD R2, R5, 0x1, -R2 ;  /* 0x0000000105027824 */ /* 0x000fe200078e0a02 */
[----:B------:R-:W-:Y:S02]  /*71f0*/  @!P4 LEA.HI.X R15, R89, R141, R88, 0x1, P0 ;  /* 0x0000008d590fc211 */ /* 0x000fe400000f0c58 */
[----:B-1----:R-:W-:Y:S01]  /*7200*/  LOP3.LUT R16, R8, 0xfffffffe, RZ, 0xc0, !PT ;  /* 0xfffffffe08107812 */ /* 0x002fe200078ec0ff */
[----:B------:R-:W-:Y:S02]  /*7210*/  @!P6 IMAD.IADD R17, R10, 0x1, R13 ;  /* 0x000000010a11e824 */ /* 0x000fe400078e020d */
[----:B------:R-:W-:Y:S02]  /*7220*/  IMAD.SHL.U32 R8, R3, 0x40, RZ ;  /* 0x0000004003087824 */ /* 0x000fe400078e00ff */
[----:B------:R-:W-:Y:S02]  /*7230*/  IMAD.IADD R7, R7, 0x1, -R16 ;  /* 0x0000000107077824 */ /* 0x000fe400078e0a10 */
[----:B------:R-:W-:Y:S01]  /*7240*/  @!P6 IMAD.MOV.U32 R16, RZ, RZ, R12 ;  /* 0x000000ffff10e224 */ /* 0x000fe200078e000c */
[----:B------:R-:W-:Y:S01]  /*7250*/  LOP3.LUT R11, R8, 0xc0, RZ, 0xc0, !PT ;  /* 0x000000c0080b7812 */ /* 0x000fe200078ec0ff */
[----:B------:R-:W-:Y:S01]  /*7260*/  IMAD.SHL.U32 R10, R4, 0x8, RZ ;  /* 0x00000008040a7824 */ /* 0x000fe200078e00ff */
[----:B------:R-:W-:Y:S01]  /*7270*/  LEA.HI R12, R9, R24, RZ, 0x5 ;  /* 0x00000018090c7211 */ /* 0x000fe200078f28ff */
[----:B------:R-:W1:Y:S01]  /*7280*/  @!P3 LDC.64 R4, c[0x0][0x250] ;  /* 0x00009400ff04bb82 */ /* 0x000e620000000a00 */
[----:B------:R2:W-:Y:S01]  /*7290*/  @!P6 LDGSTS.E.BYPASS.LTC128B.128 [R147+0x2800], desc[UR6][R16.64] ;  /* 0x028000001093efae */ /* 0x0005e2000b901d46 */
[----:B------:R-:W-:Y:S01]  /*72a0*/  IMAD.IADD R8, R24, 0x1, -R19 ;  /* 0x0000000118087824 */ /* 0x000fe200078e0a13 */
[----:B------:R-:W-:Y:S01]  /*72b0*/  SHF.R.S32.HI R26, RZ, 0x5, R12 ;  /* 0x00000005ff1a7819 */ /* 0x000fe2000001140c */
[----:B------:R-:W-:Y:S01]  /*72c0*/  IMAD R134, R2, 0x8, R7 ;  /* 0x0000000802867824 */ /* 0x000fe200078e0207 */
[----:B------:R-:W0:Y:S01]  /*72d0*/  LDGDEPBAR ;  /* 0x00000000000079af */ /* 0x000e220000000000 */
[----:B------:R-:W-:Y:S01]  /*72e0*/  IMAD.IADD R49, R8, 0x1, -R49 ;  /* 0x0000000108317824 */ /* 0x000fe200078e0a31 */
[----:B------:R-:W-:Y:S01]  /*72f0*/  LOP3.LUT R10, R11, 0x8, R10, 0xf8, !PT ;  /* 0x000000080b0a7812 */ /* 0x000fe200078ef80a */
[----:B------:R-:W3:Y:S01]  /*7300*/  @!P2 LDC.64 R6, c[0x0][0x250] ;  /* 0x00009400ff06ab82 */ /* 0x000ee20000000a00 */
[----:B------:R-:W-:Y:S01]  /*7310*/  IMAD.SHL.U32 R13, R54, 0x40, RZ ;  /* 0x00000040360d7824 */ /* 0x000fe200078e00ff */
[----:B------:R-:W-:Y:S01]  /*7320*/  SHF.R.U32.HI R11, RZ, 0x3, R11 ;  /* 0x00000003ff0b7819 */ /* 0x000fe2000001160b */
[----:B------:R-:W-:-:S03]  /*7330*/  IMAD.SHL.U32 R2, R2, 0x8, RZ ;  /* 0x0000000802027824 */ /* 0x000fc600078e00ff */
[----:B------:R-:W-:Y:S02]  /*7340*/  LOP3.LUT R13, R13, 0xc0, RZ, 0xc0, !PT ;  /* 0x000000c00d0d7812 */ /* 0x000fe400078ec0ff */
[----:B------:R-:W-:Y:S02]  /*7350*/  LOP3.LUT R11, R10, R11, RZ, 0x3c, !PT ;  /* 0x0000000b0a0b7212 */ /* 0x000fe400078e3cff */
[----:B------:R-:W-:Y:S02]  /*7360*/  LOP3.LUT R2, R13, 0x8, R2, 0xf8, !PT ;  /* 0x000000080d027812 */ /* 0x000fe400078ef802 */
[----:B------:R-:W-:Y:S01]  /*7370*/  SHF.R.U32.HI R13, RZ, 0x3, R13 ;  /* 0x00000003ff0d7819 */ /* 0x000fe2000001160d */
[----:B------:R-:W-:Y:S01]  /*7380*/  IMAD.U32 R134, R134, 0x20, R11 ;  /* 0x0000002086867824 */ /* 0x000fe200078e000b */
[----:B-1----:R-:W-:Y:S02]  /*7390*/  @!P3 LEA R20, P0, R4, R140, 0x7 ;  /* 0x0000008c0414b211 */ /* 0x002fe400078038ff */
[----:B------:R-:W-:-:S02]  /*73a0*/  LOP3.LUT R2, R2, R13, RZ, 0x3c, !PT ;  /* 0x0000000d02027212 */ /* 0x000fc400078e3cff */
[----:B--2---:R-:W-:Y:S01]  /*73b0*/  SHF.R.S32.HI R17, RZ, 0x1f, R8 ;  /* 0x0000001fff117819 */ /* 0x004fe20000011408 */
[----:B------:R-:W-:-:S04]  /*73c0*/  DEPBAR.LE SB0, 0x0 ;  /* 0x000080000000791a */ /* 0x000fc80000000000 */
[----:B------:R-:W-:Y:S01]  /*73d0*/  LEA.HI R8, R17, R8, RZ, 0x3 ;  /* 0x0000000811087211 */ /* 0x000fe200078f18ff */
[----:B------:R-:W-:Y:S01]  /*73e0*/  BAR.SYNC.DEFER_BLOCKING 0x0 ;  /* 0x0000000000007b1d */ /* 0x000fe20000010000 */
[----:B------:R-:W-:Y:S01]  /*73f0*/  @!P3 LEA.HI.X R21, R4, R141, R5, 0x7, P0 ;  /* 0x0000008d0415b211 */ /* 0x000fe200000f3c05 */
[----:B---3--:R-:W-:Y:S01]  /*7400*/  @!P2 IMAD R7, R7, 0xc0, RZ ;  /* 0x000000c00707a824 */ /* 0x008fe200078e02ff */
[----:B------:R-:W-:Y:S01]  /*7410*/  LEA R134, R134, UR4, 0x1 ;  /* 0x0000000486867c11 */ /* 0x000fe2000f8e08ff */
[----:B------:R-:W-:Y:S01]  /*7420*/  IMAD.SHL.U32 R8, R8, 0x20, RZ ;  /* 0x0000002008087824 */ /* 0x000fe200078e00ff */
[----:B------:R-:W-:Y:S01]  /*7430*/  LOP3.LUT P0, RZ, R3, 0x2, RZ, 0xc0, !PT ;  /* 0x0000000203ff7812 */ /* 0x000fe2000780c0ff */
[----:B------:R-:W-:Y:S01]  /*7440*/  IMAD.MOV.U32 R3, RZ, RZ, 0x20 ;  /* 0x00000020ff037424 */ /* 0x000fe200078e00ff */
[----:B------:R-:W-:Y:S01]  /*7450*/  LOP3.LUT R13, R12, 0xffffffe0, RZ, 0xc0, !PT ;  /* 0xffffffe00c0d7812 */ /* 0x000fe200078ec0ff */
[----:B------:R-:W-:Y:S01]  /*7460*/  VIADD R133, R134, 0x1020 ;  /* 0x0000102086857836 */ /* 0x000fe20000000000 */
[----:B------:R-:W-:Y:S01]  /*7470*/  LOP3.LUT R48, R8, 0xffffff00, RZ, 0xc0, !PT ;  /* 0xffffff0008307812 */ /* 0x000fe200078ec0ff */
[----:B------:R-:W-:-:S04]  /*7480*/  @!P2 IMAD.WIDE.U32 R8, R6, 0xc0, R140 ;  /* 0x000000c00608a825 */ /* 0x000fc800078e008c */
[----:B------:R-:W-:Y:S02]  /*7490*/  IMAD R4, R26, 0x200, R48 ;  /* 0x000002001a047824 */ /* 0x000fe400078e0230 */
[----:B------:R-:W-:Y:S02]  /*74a0*/  @!P2 IMAD.IADD R7, R7, 0x1, R9 ;  /* 0x000000010707a824 */ /* 0x000fe400078e0209 */
[----:B------:R-:W-:Y:S02]  /*74b0*/  IMAD R5, R49, 0x20, R4 ;  /* 0x0000002031057824 */ /* 0x000fe400078e0204 */
[----:B------:R-:W-:Y:S02]  /*74c0*/  @!P2 IMAD.MOV.U32 R6, RZ, RZ, R8 ;  /* 0x000000ffff06a224 */ /* 0x000fe400078e0008 */
[----:B------:R-:W-:Y:S01]  /*74d0*/  IMAD.IADD R136, R2, 0x1, R5 ;  /* 0x0000000102887824 */ /* 0x000fe200078e0205 */
[----:B------:R-:W-:Y:S01]  /*74e0*/  @P5 STS [R147+0x3000], RZ ;  /* 0x003000ff93005388 */ /* 0x000fe20000000800 */
[----:B------:R-:W-:-:S03]  /*74f0*/  VIADD R4, R134, 0x1000 ;  /* 0x0000100086047836 */ /* 0x000fc60000000000 */
[----:B------:R-:W-:Y:S01]  /*7500*/  LEA R136, R136, UR4, 0x1 ;  /* 0x0000000488887c11 */ /* 0x000fe2000f8e08ff */
[----:B------:R-:W-:Y:S01]  /*7510*/  @P5 STS [R147+0x3004], RZ ;  /* 0x003004ff93005388 */ /* 0x000fe20000000800 */
[----:B------:R-:W-:Y:S02]  /*7520*/  @P0 VIADD R133, R4, 0xffffffe0 ;  /* 0xffffffe004850836 */ /* 0x000fe40000000000 */
[----:B------:R-:W-:Y:S01]  /*7530*/  IMAD.IADD R148, R24, 0x1, -R13 ;  /* 0x0000000118947824 */ /* 0x000fe200078e0a0d */
[----:B------:R-:W-:Y:S01]  /*7540*/  @P5 STS.64 [R147+0x3008], RZ ;  /* 0x003008ff93005388 */ /* 0x000fe20000000a00 */
[----:B------:R-:W-:Y:S02]  /*7550*/  IMAD R49, R49, 0x20, R48 ;  /* 0x0000002031317824 */ /* 0x000fe400078e0230 */
[C---:B------:R-:W-:Y:S01]  /*7560*/  VIADD R130, R133.reuse, 0x400 ;  /* 0x0000040085827836 */ /* 0x040fe20000000000 */
[----:B------:R-:W-:Y:S01]  /*7570*/  @!PT LDS RZ, [RZ] ;  /* 0x00000000fffff984 */ /* 0x000fe20000000800 */
[----:B------:R-:W-:Y:S01]  /*7580*/  @!PT LDS RZ, [RZ] ;  /* 0x00000000fffff984 */ /* 0x000fe20000000800 */
[----:B------:R-:W-:Y:S01]  /*7590*/  @!PT LDS RZ, [RZ] ;  /* 0x00000000fffff984 */ /* 0x000fe20000000800 */
[----:B------:R-:W-:Y:S01]  /*75a0*/  @!P5 LDGSTS.E.BYPASS.LTC128B.128 [R147+0x3000], desc[UR6][R140.64] ;  /* 0x030000008c93dfae */ /* 0x000fe2000b901d46 */
[----:B------:R-:W-:Y:S01]  /*75b0*/  SHF.R.S32.HI R27, RZ, 0x1f, R148 ;  /* 0x0000001fff1b7819 */ /* 0x000fe20000011494 */
[----:B------:R-:W-:-:S02]  /*75c0*/  VIADD R129, R133, 0x800 ;  /* 0x0000080085817836 */ /* 0x000fc40000000000 */
[----:B------:R-:W-:Y:S01]  /*75d0*/  @P4 STS.128 [R147+0x3800], RZ ;  /* 0x003800ff93004388 */ /* 0x000fe20000000c00 */
[----:B------:R-:W-:Y:S01]  /*75e0*/  LEA.HI R148, R27, R148, RZ, 0x2 ;  /* 0x000000941b947211 */ /* 0x000fe200078f10ff */
[C---:B------:R-:W-:Y:S02]  /*75f0*/  VIADD R128, R133.reuse, 0xc00 ;  /* 0x00000c0085807836 */ /* 0x040fe40000000000 */
[----:B------:R-:W-:Y:S01]  /*7600*/  @!PT LDS RZ, [RZ] ;  /* 0x00000000fffff984 */ /* 0x000fe20000000800 */
[----:B------:R-:W-:Y:S01]  /*7610*/  @!PT LDS RZ, [RZ] ;  /* 0x00000000fffff984 */ /* 0x000fe20000000800 */
[----:B------:R-:W-:Y:S01]  /*7620*/  @!PT LDS RZ, [RZ] ;  /* 0x00000000fffff984 */ /* 0x000fe20000000800 */
[----:B------:R-:W-:Y:S01]  /*7630*/  @!P4 LDGSTS.E.BYPASS.LTC128B.128 [R147+0x3800], desc[UR6][R14.64] ;  /* 0x038000000e93cfae */ /* 0x000fe2000b901d46 */
[----:B------:R-:W-:Y:S01]  /*7640*/  SHF.R.S32.HI R148, RZ, 0x2, R148 ;  /* 0x00000002ff947819 */ /* 0x000fe20000011494 */
[C---:B------:R-:W-:Y:S02]  /*7650*/  VIADD R127, R133.reuse, 0x1000 ;  /* 0x00001000857f7836 */ /* 0x040fe40000000000 */
[----:B------:R-:W-:Y:S01]  /*7660*/  @P3 STS.128 [R147+0x4000], RZ ;  /* 0x004000ff93003388 */ /* 0x000fe20000000c00 */
[C---:B------:R-:W-:Y:S02]  /*7670*/  VIADD R126, R133.reuse, 0x1400 ;  /* 0x00001400857e7836 */ /* 0x040fe40000000000 */
[C---:B------:R-:W-:Y:S01]  /*7680*/  VIADD R125, R133.reuse, 0x1800 ;  /* 0x00001800857d7836 */ /* 0x040fe20000000000 */
[----:B------:R-:W-:Y:S01]  /*7690*/  @!PT LDS RZ, [RZ] ;  /* 0x00000000fffff984 */ /* 0x000fe20000000800 */
[----:B------:R-:W-:Y:S01]  /*76a0*/  @!PT LDS RZ, [RZ] ;  /* 0x00000000fffff984 */ /* 0x000fe20000000800 */
[----:B------:R-:W-:Y:S01]  /*76b0*/  @!PT LDS RZ, [RZ] ;  /* 0x00000000fffff984 */ /* 0x000fe20000000800 */
[----:B------:R-:W-:Y:S01]  /*76c0*/  @!P3 LDGSTS.E.BYPASS.LTC128B.128 [R147+0x4000], desc[UR6][R20.64] ;  /* 0x040000001493bfae */ /* 0x000fe2000b901d46 */
[----:B------:R-:W-:-:S03]  /*76d0*/  VIADD R124, R133, 0x1c00 ;  /* 0x00001c00857c7836 */ /* 0x000fc60000000000 */
        /* <DEDUP_REMOVED lines=8> */
[----:B------:R-:W2:Y:S02]  /*7760*/  LDSM.16.M88.4 R16, [R134+0x1000] ;  /* 0x001000008610783b */ /* 0x000ea40000000200 */
[----:B------:R-:W-:Y:S02]  /*7770*/  IMAD.IADD R135, R136, 0x1, R3 ;  /* 0x0000000188877824 */ /* 0x000fe400078e0203 */
[----:B------:R-:W3:Y:S04]  /*7780*/  LDSM.16.M88.4 R36, [R134+0x1400] ;  /* 0x001400008624783b */ /* 0x000ee80000000200 */
[----:B------:R-:W-:Y:S04]  /*7790*/  LDSM.16.M88.4 R28, [R135] ;  /* 0x00000000871c783b */ /* 0x000fe80000000200 */
[----:B------:R-:W4:Y:S04]  /*77a0*/  LDSM.16.M88.4 R44, [R133] ;  /* 0x00000000852c783b */ /* 0x000f280000000200 */
[----:B------:R-:W-:Y:S04]  /*77b0*/  LDSM.16.M88.4 R40, [R134+0x1800] ;  /* 0x001800008628783b */ /* 0x000fe80000000200 */
[----:B-1----:R-:W1:Y:S04]  /*77c0*/  LDSM.16.M88.4 R4, [R133+0x400] ;  /* 0x000400008504783b */ /* 0x002e680000000200 */
[----:B------:R-:W5:Y:S04]  /*77d0*/  LDSM.16.M88.4 R32, [R134+0x1c00] ;  /* 0x001c00008620783b */ /* 0x000f680000000200 */
        /* <DEDUP_REMOVED lines=12> */
[----:B-1----:R-:W-:Y:S04]  /*78a0*/  HMMA.16816.F32 R12, R28, R4, R12 ;  /* 0x000000041c0c723c */ /* 0x002fe8000000180c */
[----:B------:R-:W-:Y:S02]  /*78b0*/  IADD3 R94, -R142, 0x1, R45 ;  /* 0x000000018e5e7810 */ /* 0x000fe40007ffe12d */
[----:B------:R-:W-:Y:S01]  /*78c0*/  HMMA.16816.F32 R44, R8, R40, RZ ;  /* 0x00000028082c723c */ /* 0x000fe200000018ff */
[----:B------:R-:W-:Y:S01]  /*78d0*/  VIADD R5, R71, 0x1 ;  /* 0x0000000147057836 */ /* 0x000fe20000000000 */
[----:B------:R-:W-:Y:S01]  /*78e0*/  IADD3 R94, R94, UR5, R53 ;  /* 0x000000055e5e7c10 */ /* 0x000fe2000fffe035 */
[----:B------:R-:W-:-:S02]  /*78f0*/  IMAD.IADD R4, R2, 0x1, R49 ;  /* 0x0000000102047824 */ /* 0x000fc400078e0231 */
[----:B------:R-:W1:Y:S01]  /*7900*/  LDSM.16.M88.4 R48, [R133+0xc00] ;  /* 0x000c00008530783b */ /* 0x000e620000000200 */
[C---:B------:R-:W-:Y:S01]  /*7910*/  VIMNMX R92, R94.reuse, R53, PT ;  /* 0x000000355e5c7248 */ /* 0x040fe20003fe0100 */
[----:B------:R-:W-:Y:S01]  /*7920*/  VIADD R41, R71, 0x8 ;  /* 0x0000000847297836 */ /* 0x000fe20000000000 */
[----:B------:R-:W-:Y:S01]  /*7930*/  VIADDMNMX R94, R94, 0x8, R53, PT ;  /* 0x000000085e5e7846 */ /* 0x000fe20003800135 */
[----:B------:R-:W-:Y:S01]  /*7940*/  HMMA.16816.F32 R36, R28, R6, R36 ;  /* 0x000000061c24723c */ /* 0x000fe20000001824 */
[C---:B------:R-:W-:Y:S02]  /*7950*/  ISETP.GE.AND P5, PT, R5.reuse, R92, PT ;  /* 0x0000005c0500720c */ /* 0x040fe40003fa6270 */
[----:B------:R-:W-:Y:S01]  /*7960*/  ISETP.GE.AND P6, PT, R5, R94, PT ;  /* 0x0000005e0500720c */ /* 0x000fe20003fc6270 */
[----:B------:R-:W-:Y:S01]  /*7970*/  VIADD R5, R71, 0x9 ;  /* 0x0000000947057836 */ /* 0x000fe20000000000 */
[C---:B------:R-:W-:Y:S01]  /*7980*/  ISETP.GE.AND P3, PT, R41.reuse, R92, PT ;  /* 0x0000005c2900720c */ /* 0x040fe20003f66270 */
[----:B-----5:R-:W-:Y:S01]  /*7990*/  HMMA.16816.F32 R60, R8, R32, RZ ;  /* 0x00000020083c723c */ /* 0x020fe200000018ff */
[----:B------:R-:W-:Y:S01]  /*79a0*/  ISETP.GE.AND P2, PT, R41, R94, PT ;  /* 0x0000005e2900720c */ /* 0x000fe20003f46270 */
[----:B------:R-:W-:Y:S01]  /*79b0*/  VIADD R7, R71, 0x11 ;  /* 0x0000001147077836 */ /* 0x000fe20000000000 */
[----:B------:R-:W-:-:S02]  /*79c0*/  ISETP.GE.AND P0, PT, R5, R92, PT ;  /* 0x0000005c0500720c */ /* 0x000fc40003f06270 */
[----:B------:R-:W-:Y:S01]  /*79d0*/  ISETP.GE.AND P4, PT, R5, R94, PT ;  /* 0x0000005e0500720c */ /* 0x000fe20003f86270 */
[----:B------:R-:W-:Y:S01]  /*79e0*/  VIADD R5, R71, 0x10 ;  /* 0x0000001047057836 */ /* 0x000fe20000000000 */
[----:B------:R-:W-:Y:S01]  /*79f0*/  FSEL R6, R21, -INF , !P5 ;  /* 0xff80000015067808 */ /* 0x000fe20006800000 */
[C---:B------:R-:W-:Y:S01]  /*7a00*/  HMMA.16816.F32 R40, R8.reuse, R42, RZ ;  /* 0x0000002a0828723c */ /* 0x040fe200000018ff */
[----:B------:R-:W-:Y:S01]  /*7a10*/  FSEL R68, R16, -INF , !P3 ;  /* 0xff80000010447808 */ /* 0x000fe20005800000 */
[----:B------:R-:W-:Y:S01]  /*7a20*/  VIADD R21, R71, 0x18 ;  /* 0x0000001847157836 */ /* 0x000fe20000000000 */
[C---:B------:R-:W-:Y:S02]  /*7a30*/  ISETP.GE.AND P5, PT, R5.reuse, R92, PT ;  /* 0x0000005c0500720c */ /* 0x040fe40003fa6270 */
[----:B------:R-:W-:Y:S01]  /*7a40*/  ISETP.GE.AND P3, PT, R5, R94, PT ;  /* 0x0000005e0500720c */ /* 0x000fe20003f66270 */
[----:B------:R-:W-:Y:S01]  /*7a50*/  HMMA.16816.F32 R32, R8, R34, RZ ;  /* 0x000000220820723c */ /* 0x000fe200000018ff */
[----:B------:R-:W-:-:S02]  /*7a60*/  FSEL R5, R18, -INF , !P2 ;  /* 0xff80000012057808 */ /* 0x000fc40005000000 */
[----:B------:R-:W-:Y:S02]  /*7a70*/  FSEL R70, R17, -INF , !P0 ;  /* 0xff80000011467808 */ /* 0x000fe40004000000 */
[C---:B------:R-:W-:Y:S01]  /*7a80*/  ISETP.GE.AND P2, PT, R7.reuse, R92, PT ;  /* 0x0000005c0700720c */ /* 0x040fe20003f46270 */
[C---:B--2---:R-:W-:Y:S01]  /*7a90*/  HMMA.16816.F32 R44, R28.reuse, R24, R44 ;  /* 0x000000181c2c723c */ /* 0x044fe2000000182c */
[----:B------:R-:W-:Y:S02]  /*7aa0*/  ISETP.GE.AND P0, PT, R7, R94, PT ;  /* 0x0000005e0700720c */ /* 0x000fe40003f06270 */
[----:B------:R-:W-:Y:S02]  /*7ab0*/  FSEL R7, R19, -INF , !P4 ;  /* 0xff80000013077808 */ /* 0x000fe40006000000 */
[----:B------:R-:W2:Y:S01]  /*7ac0*/  LDSM.16.M88.4 R16, [R134+0x2400] ;  /* 0x002400008610783b */ /* 0x000ea20000000200 */
[----:B------:R-:W-:Y:S01]  /*7ad0*/  FSEL R72, R12, -INF , !P5 ;  /* 0xff8000000c487808 */ /* 0x000fe20006800000 */
[----:B------:R-:W-:Y:S01]  /*7ae0*/  VIADD R25, R71, 0x19 ;  /* 0x0000001947197836 */ /* 0x000fe20000000000 */
[C---:B------:R-:W-:Y:S01]  /*7af0*/  ISETP.GE.AND P4, PT, R21.reuse, R92, PT ;  /* 0x0000005c1500720c */ /* 0x040fe20003f86270 */
[----:B-1----:R-:W-:Y:S01]  /*7b00*/  HMMA.16816.F32 R60, R28, R48, R60 ;  /* 0x000000301c3c723c */ /* 0x002fe2000000183c */
[----:B------:R-:W-:Y:S01]  /*7b10*/  ISETP.GE.AND P5, PT, R21, R94, PT ;  /* 0x0000005e1500720c */ /* 0x000fe20003fa6270 */
[----:B------:R-:W-:Y:S01]  /*7b20*/  VIADD R21, R71, 0x20 ;  /* 0x0000002047157836 */ /* 0x000fe20000000000 */
[----:B------:R-:W-:-:S02]  /*7b30*/  FSEL R69, R14, -INF , !P3 ;  /* 0xff8000000e457808 */ /* 0x000fc40005800000 */
[----:B------:R-:W-:Y:S01]  /*7b40*/  FSEL R74, R13, -INF , !P2 ;  /* 0xff8000000d4a7808 */ /* 0x000fe20005000000 */
[C---:B------:R-:W-:Y:S01]  /*7b50*/  HMMA.16816.F32 R40, R28.reuse, R26, R40 ;  /* 0x0000001a1c28723c */ /* 0x040fe20000001828 */
[-C--:B------:R-:W-:Y:S01]  /*7b60*/  ISETP.GE.AND P3, PT, R25, R92.reuse, PT ;  /* 0x0000005c1900720c */ /* 0x080fe20003f66270 */
[----:B------:R-:W-:Y:S01]  /*7b70*/  VIADD R13, R71, 0x21 ;  /* 0x00000021470d7836 */ /* 0x000fe20000000000 */
[----:B------:R-:W-:Y:S01]  /*7b80*/  FSEL R77, R15, -INF , !P0 ;  /* 0xff8000000f4d7808 */ /* 0x000fe20004000000 */
[----:B------:R-:W-:Y:S01]  /*7b90*/  VIADD R49, R71, 0x29 ;  /* 0x0000002947317836 */ /* 0x000fe20000000000 */
[----:B------:R-:W-:Y:S01]  /*7ba0*/  FSEL R76, R36, -INF , !P4 ;  /* 0xff800000244c7808 */ /* 0x000fe20006000000 */
[----:B------:R-:W-:Y:S01]  /*7bb0*/  HMMA.16816.F32 R32, R28, R50, R32 ;  /* 0x000000321c20723c */ /* 0x000fe20000001820 */
[C---:B------:R-:W-:Y:S02]  /*7bc0*/  ISETP.GE.AND P0, PT, R21.reuse, R92, PT ;  /* 0x0000005c1500720c */ /* 0x040fe40003f06270 */
[-C--:B------:R-:W-:Y:S01]  /*7bd0*/  ISETP.GE.AND P4, PT, R21, R94.reuse, PT ;  /* 0x0000005e1500720c */ /* 0x080fe20003f86270 */
[----:B------:R-:W-:Y:S01]  /*7be0*/  VIADD R21, R71, 0x28 ;  /* 0x0000002847157836 */ /* 0x000fe20000000000 */
[----:B------:R-:W-:-:S02]  /*7bf0*/  ISETP.GE.AND P2, PT, R25, R94, PT ;  /* 0x0000005e1900720c */ /* 0x000fc40003f46270 */
[----:B------:R-:W-:Y:S01]  /*7c00*/  FSEL R79, R38, -INF , !P5 ;  /* 0xff800000264f7808 */ /* 0x000fe20006800000 */
[----:B------:R-:W1:Y:S01]  /*7c10*/  LDSM.16.M88.4 R24, [R133+0x1400] ;  /* 0x001400008518783b */ /* 0x000e620000000200 */
[----:B------:R-:W-:Y:S02]  /*7c20*/  FSEL R78, R37, -INF , !P3 ;  /* 0xff800000254e7808 */ /* 0x000fe40005800000 */
[C---:B------:R-:W-:Y:S02]  /*7c30*/  ISETP.GE.AND P5, PT, R13.reuse, R92, PT ;  /* 0x0000005c0d00720c */ /* 0x040fe40003fa6270 */
[----:B------:R-:W-:Y:S02]  /*7c40*/  ISETP.GE.AND P3, PT, R13, R94, PT ;  /* 0x0000005e0d00720c */ /* 0x000fe40003f66270 */
[C---:B------:R-:W-:Y:S01]  /*7c50*/  HMMA.16816.F32 R12, R8.reuse, R56, RZ ;  /* 0x00000038080c723c */ /* 0x040fe200000018ff */
[----:B------:R-:W-:Y:S02]  /*7c60*/  FSEL R81, R39, -INF , !P2 ;  /* 0xff80000027517808 */ /* 0x000fe40005000000 */
[----:B------:R-:W-:Y:S01]  /*7c70*/  FSEL R84, R44, -INF , !P0 ;  /* 0xff8000002c547808 */ /* 0x000fe20004000000 */
[----:B------:R-:W3:Y:S01]  /*7c80*/  LDSM.16.M88.4 R36, [R134+0x2800] ;  /* 0x002800008624783b */ /* 0x000ee20000000200 */
[C---:B------:R-:W-:Y:S01]  /*7c90*/  ISETP.GE.AND P2, PT, R21.reuse, R92, PT ;  /* 0x0000005c1500720c */ /* 0x040fe20003f46270 */
[----:B------:R-:W-:Y:S01]  /*7ca0*/  HMMA.16816.F32 R56, R8, R58, RZ ;  /* 0x0000003a0838723c */ /* 0x000fe200000018ff */
[----:B------:R-:W-:Y:S01]  /*7cb0*/  ISETP.GE.AND P0, PT, R21, R94, PT ;  /* 0x0000005e1500720c */ /* 0x000fe20003f06270 */
[----:B------:R-:W-:Y:S01]  /*7cc0*/  VIADD R21, R71, 0x30 ;  /* 0x0000003047157836 */ /* 0x000fe20000000000 */
[----:B------:R-:W-:-:S02]  /*7cd0*/  FSEL R89, R46, -INF , !P4 ;  /* 0xff8000002e597808 */ /* 0x000fc40006000000 */
[----:B------:R-:W-:Y:S02]  /*7ce0*/  FSEL R86, R45, -INF , !P5 ;  /* 0xff8000002d567808 */ /* 0x000fe40006800000 */
[----:B------:R-:W-:Y:S02]  /*7cf0*/  FSEL R97, R47, -INF , !P3 ;  /* 0xff8000002f617808 */ /* 0x000fe40005800000 */
[----:B--2---:R-:W-:Y:S01]  /*7d00*/  HMMA.16816.F32 R44, R8, R16, RZ ;  /* 0x00000010082c723c */ /* 0x004fe200000018ff */
[----:B------:R-:W-:Y:S02]  /*7d10*/  ISETP.GE.AND P5, PT, R49, R94, PT ;  /* 0x0000005e3100720c */ /* 0x000fe40003fa6270 */
[-C--:B------:R-:W-:Y:S02]  /*7d20*/  ISETP.GE.AND P3, PT, R21, R92.reuse, PT ;  /* 0x0000005c1500720c */ /* 0x080fe40003f66270 */
[-C--:B------:R-:W-:Y:S02]  /*7d30*/  ISETP.GE.AND P4, PT, R49, R92.reuse, PT ;  /* 0x0000005c3100720c */ /* 0x080fe40003f86270 */
[----:B------:R-:W-:Y:S01]  /*7d40*/  VIADD R17, R71, 0x38 ;  /* 0x0000003847117836 */ /* 0x000fe20000000000 */
[----:B------:R-:W-:Y:S01]  /*7d50*/  FSEL R101, R43, -INF , !P5 ;  /* 0xff8000002b657808 */ /* 0x000fe20006800000 */
[----:B------:R-:W-:Y:S01]  /*7d60*/  HMMA.16816.F32 R12, R28, R64, R12 ;  /* 0x000000401c0c723c */ /* 0x000fe2000000180c */
[----:B------:R-:W-:Y:S01]  /*7d70*/  FSEL R53, R60, -INF , !P3 ;  /* 0xff8000003c357808 */ /* 0x000fe20005800000 */
[----:B------:R-:W2:Y:S01]  /*7d80*/  LDSM.16.M88.4 R48, [R133+0x1800] ;  /* 0x001800008530783b */ /* 0x000ea20000000200 */
[----:B------:R-:W-:-:S02]  /*7d90*/  ISETP.GE.AND P5, PT, R17, R92, PT ;  /* 0x0000005c1100720c */ /* 0x000fc40003fa6270 */
[-C--:B------:R-:W-:Y:S01]  /*7da0*/  ISETP.GE.AND P3, PT, R17, R94.reuse, PT ;  /* 0x0000005e1100720c */ /* 0x080fe20003f66270 */
[----:B------:R-:W-:Y:S01]  /*7db0*/  HMMA.16816.F32 R56, R28, R66, R56 ;  /* 0x000000421c38723c */ /* 0x000fe20000001838 */
[----:B------:R-:W-:Y:S02]  /*7dc0*/  FSEL R88, R40, -INF , !P2 ;  /* 0xff80000028587808 */ /* 0x000fe40005000000 */
[----:B------:R-:W-:Y:S02]  /*7dd0*/  FSEL R95, R42, -INF , !P0 ;  /* 0xff8000002a5f7808 */ /* 0x000fe40004000000 */
[----:B------:R-:W-:Y:S01]  /*7de0*/  FSEL R96, R41, -INF , !P4 ;  /* 0xff80000029607808 */ /* 0x000fe20006000000 */
[----:B------:R-:W-:Y:S01]  /*7df0*/  HMMA.16816.F32 R16, R8, R18, RZ ;  /* 0x000000120810723c */ /* 0x000fe200000018ff */
[----:B------:R-:W4:Y:S01]  /*7e00*/  LDSM.16.M88.4 R40, [R134+0x2c00] ;  /* 0x002c00008628783b */ /* 0x000f220000000200 */
[----:B------:R-:W-:Y:S01]  /*7e10*/  ISETP.GE.AND P2, PT, R21, R94, PT ;  /* 0x0000005e1500720c */ /* 0x000fe20003f46270 */
[----:B------:R-:W-:Y:S01]  /*7e20*/  VIADD R21, R71, 0x31 ;  /* 0x0000003147157836 */ /* 0x000fe20000000000 */
[----:B------:R-:W-:-:S02]  /*7e30*/  FSEL R66, R32, -INF , !P5 ;  /* 0xff80000020427808 */ /* 0x000fc40006800000 */
[----:B------:R-:W-:Y:S01]  /*7e40*/  FSEL R65, R62, -INF , !P2 ;  /* 0xff8000003e417808 */ /* 0x000fe20005000000 */
[----:B-1----:R-:W-:Y:S01]  /*7e50*/  HMMA.16816.F32 R44, R28, R24, R44 ;  /* 0x000000181c2c723c */ /* 0x002fe2000000182c */
[C---:B------:R-:W-:Y:S02]  /*7e60*/  ISETP.GE.AND P0, PT, R21.reuse, R92, PT ;  /* 0x0000005c1500720c */ /* 0x040fe40003f06270 */
[----:B------:R-:W-:Y:S01]  /*7e70*/  ISETP.GE.AND P4, PT, R21, R94, PT ;  /* 0x0000005e1500720c */ /* 0x000fe20003f86270 */
[----:B------:R-:W-:Y:S01]  /*7e80*/  VIADD R21, R71, 0x40 ;  /* 0x0000004047157836 */ /* 0x000fe20000000000 */
[----:B------:R-:W-:Y:S02]  /*7e90*/  FSEL R64, R61, -INF , !P0 ;  /* 0xff8000003d407808 */ /* 0x000fe40004000000 */
[C---:B------:R-:W-:Y:S02]  /*7ea0*/  ISETP.GE.AND P2, PT, R55.reuse, R92, PT ;  /* 0x0000005c3700720c */ /* 0x040fe40003f46270 */
[----:B------:R-:W-:Y:S01]  /*7eb0*/  ISETP.GE.AND P0, PT, R55, R94, PT ;  /* 0x0000005e3700720c */ /* 0x000fe20003f06270 */
[----:B------:R-:W-:Y:S01]  /*7ec0*/  VIADD R55, R71, 0x41 ;  /* 0x0000004147377836 */ /* 0x000fe20000000000 */
[----:B------:R-:W-:-:S02]  /*7ed0*/  FSEL R87, R63, -INF , !P4 ;  /* 0xff8000003f577808 */ /* 0x000fc40006000000 */
[C---:B------:R-:W-:Y:S01]  /*7ee0*/  ISETP.GE.AND P4, PT, R21.reuse, R92, PT ;  /* 0x0000005c1500720c */ /* 0x040fe20003f86270 */
[----:B---3--:R-:W-:Y:S01]  /*7ef0*/  HMMA.16816.F32 R60, R8, R36, RZ ;  /* 0x00000024083c723c */ /* 0x008fe200000018ff */
[----:B------:R-:W-:Y:S01]  /*7f00*/  ISETP.GE.AND P5, PT, R21, R94, PT ;  /* 0x0000005e1500720c */ /* 0x000fe20003fa6270 */
[----:B------:R-:W-:Y:S01]  /*7f10*/  VIADD R21, R71, 0x48 ;  /* 0x0000004847157836 */ /* 0x000fe20000000000 */
[----:B------:R-:W-:Y:S02]  /*7f20*/  FSEL R91, R34, -INF , !P3 ;  /* 0xff800000225b7808 */ /* 0x000fe40005800000 */
[----:B------:R-:W-:Y:S01]  /*7f30*/  ISETP.GE.AND P3, PT, R55, R92, PT ;  /* 0x0000005c3700720c */ /* 0x000fe20003f66270 */
[----:B------:R-:W-:Y:S01]  /*7f40*/  HMMA.16816.F32 R16, R28, R26, R16 ;  /* 0x0000001a1c10723c */ /* 0x000fe20000001810 */
[----:B------:R-:W1:Y:S01]  /*7f50*/  LDSM.16.M88.4 R24, [R133+0x1c00] ;  /* 0x001c00008518783b */ /* 0x000e620000000200 */
[----:B------:R-:W-:Y:S01]  /*7f60*/  FSEL R90, R33, -INF , !P2 ;  /* 0xff800000215a7808 */ /* 0x000fe20005000000 */
[----:B------:R-:W-:-:S04]  /*7f70*/  DEPBAR.LE SB0, 0x0 ;  /* 0x000080000000791a */ /* 0x000fc80000000000 */
[----:B------:R-:W-:Y:S01]  /*7f80*/  FSEL R99, R35, -INF , !P0 ;  /* 0xff80000023637808 */ /* 0x000fe20004000000 */
[----:B------:R-:W-:Y:S01]  /*7f90*/  HMMA.16816.F32 R36, R8, R38, RZ ;  /* 0x000000260824723c */ /* 0x000fe200000018ff */
[----:B------:R-:W-:Y:S01]  /*7fa0*/  FSEL R54, R13, -INF , !P3 ;  /* 0xff8000000d367808 */ /* 0x000fe20005800000 */
[----:B------:R-:W-:Y:S01]  /*7fb0*/  VIADD R13, R71, 0x50 ;  /* 0x00000050470d7836 */ /* 0x000fe20000000000 */
[----:B------:R-:W-:Y:S01]  /*7fc0*/  BAR.SYNC.DEFER_BLOCKING 0x0 ;  /* 0x0000000000007b1d */ /* 0x000fe20000010000 */
[----:B------:R-:W-:Y:S02]  /*7fd0*/  ISETP.GE.AND P2, PT, R55, R94, PT ;  /* 0x0000005e3700720c */ /* 0x000fe40003f46270 */
[----:B------:R-:W-:Y:S02]  /*7fe0*/  ISETP.GE.AND P0, PT, R21, R92, PT ;  /* 0x0000005c1500720c */ /* 0x000fe40003f06270 */
[----:B------:R-:W-:Y:S02]  /*7ff0*/  FSEL R85, R15, -INF , !P2 ;  /* 0xff8000000f557808 */ /* 0x000fe40005000000 */
[----:B------:R-:W-:Y:S01]  /*8000*/  FSEL R56, R56, -INF , !P0 ;  /* 0xff80000038387808 */ /* 0x000fe20004000000 */
[----:B--2---:R-:W-:Y:S01]  /*8010*/  HMMA.16816.F32 R60, R28, R48, R60 ;  /* 0x000000301c3c723c */ /* 0x004fe2000000183c */
[----:B------:R-:W-:-:S02]  /*8020*/  FSEL R33, R12, -INF , !P4 ;  /* 0xff8000000c217808 */ /* 0x000fc40006000000 */
[----:B------:R-:W-:Y:S02]  /*8030*/  FSEL R55, R14, -INF , !P5 ;  /* 0xff8000000e377808 */ /* 0x000fe40006800000 */
[C---:B------:R-:W-:Y:S02]  /*8040*/  ISETP.GE.AND P2, PT, R13.reuse, R92, PT ;  /* 0x0000005c0d00720c */ /* 0x040fe40003f46270 */
[-C--:B------:R-:W-:Y:S02]  /*8050*/  ISETP.GE.AND P0, PT, R13, R94.reuse, PT ;  /* 0x0000005e0d00720c */ /* 0x080fe40003f06270 */
[C---:B----4-:R-:W-:Y:S01]  /*8060*/  HMMA.16816.F32 R12, R8.reuse, R40, RZ ;  /* 0x00000028080c723c */ /* 0x050fe200000018ff */
[----:B------:R-:W-:Y:S01]  /*8070*/  ISETP.GE.AND P4, PT, R21, R94, PT ;  /* 0x0000005e1500720c */ /* 0x000fe20003f86270 */
[----:B------:R-:W-:Y:S01]  /*8080*/  VIADD R21, R71, 0x49 ;  /* 0x0000004947157836 */ /* 0x000fe20000000000 */
[----:B------:R-:W-:Y:S02]  /*8090*/  FSEL R32, R44, -INF , !P2 ;  /* 0xff8000002c207808 */ /* 0x000fe40005000000 */
[----:B------:R-:W-:Y:S01]  /*80a0*/  FSEL R67, R58, -INF , !P4 ;  /* 0xff8000003a437808 */ /* 0x000fe20006000000 */
[----:B------:R-:W-:Y:S01]  /*80b0*/  HMMA.16816.F32 R8, R8, R42, RZ ;  /* 0x0000002a0808723c */ /* 0x000fe200000018ff */
[----:B------:R-:W-:Y:S01]  /*80c0*/  ISETP.GE.AND P5, PT, R21, R92, PT ;  /* 0x0000005c1500720c */ /* 0x000fe20003fa6270 */
[----:B------:R-:W-:Y:S01]  /*80d0*/  VIADD R41, R71, 0x59 ;  /* 0x0000005947297836 */ /* 0x000fe20000000000 */
        /* <DEDUP_REMOVED lines=10> */
[C---:B------:R-:W-:Y:S01]  /*8180*/  ISETP.GE.AND P2, PT, R21.reuse, R94, PT ;  /* 0x0000005e1500720c */ /* 0x040fe20003f46270 */
[C---:B-1----:R-:W-:Y:S01]  /*8190*/  HMMA.16816.F32 R12, R28.reuse, R24, R12 ;  /* 0x000000181c0c723c */ /* 0x042fe2000000180c */
[----:B------:R-:W-:Y:S01]  /*81a0*/  ISETP.GE.AND P3, PT, R21, R92, PT ;  /* 0x0000005c1500720c */ /* 0x000fe20003f66270 */
[----:B------:R-:W-:Y:S01]  /*81b0*/  VIADD R21, R71, 0x60 ;  /* 0x0000006047157836 */ /* 0x000fe20000000000 */
[----:B------:R-:W-:Y:S01]  /*81c0*/  FSEL R34, R45, -INF , !P4 ;  /* 0xff8000002d227808 */ /* 0x000fe20006000000 */
[----:B------:R-:W-:Y:S01]  /*81d0*/  VIADD R45, R71, 0x61 ;  /* 0x00000061472d7836 */ /* 0x000fe20000000000 */
[----:B------:R-:W-:Y:S01]  /*81e0*/  ISETP.GE.AND P4, PT, R41, R94, PT ;  /* 0x0000005e2900720c */ /* 0x000fe20003f86270 */
[----:B------:R-:W-:Y:S01]  /*81f0*/  HMMA.16816.F32 R8, R28, R26, R8 ;  /* 0x0000001a1c08723c */ /* 0x000fe20000001808 */
[----:B------:R-:W-:Y:S01]  /*8200*/  FSEL R43, R18, -INF , !P2 ;  /* 0xff800000122b7808 */ /* 0x000fe20005000000 */
[----:B------:R-:W-:Y:S01]  /*8210*/  VIADD R25, R71, 0x78 ;  /* 0x0000007847197836 */ /* 0x000fe20000000000 */
[----:B------:R-:W-:Y:S01]  /*8220*/  FSEL R18, R17, -INF , !P0 ;  /* 0xff80000011127808 */ /* 0x000fe20004000000 */
[----:B------:R-:W-:Y:S01]  /*8230*/  VIADD R17, R71, 0x68 ;  /* 0x0000006847117836 */ /* 0x000fe20000000000 */
[----:B------:R-:W-:-:S02]  /*8240*/  FSEL R41, R47, -INF , !P5 ;  /* 0xff8000002f297808 */ /* 0x000fc40006800000 */
[-C--:B------:R-:W-:Y:S02]  /*8250*/  ISETP.GE.AND P5, PT, R21, R92.reuse, PT ;  /* 0x0000005c1500720c */ /* 0x080fe40003fa6270 */
[C---:B------:R-:W-:Y:S02]  /*8260*/  ISETP.GE.AND P2, PT, R45.reuse, R92, PT ;  /* 0x0000005c2d00720c */ /* 0x040fe40003f46270 */
[-C--:B------:R-:W-:Y:S02]  /*8270*/  ISETP.GE.AND P0, PT, R45, R94.reuse, PT ;  /* 0x0000005e2d00720c */ /* 0x080fe40003f06270 */
[----:B------:R-:W-:Y:S02]  /*8280*/  FSEL R16, R16, -INF , !P3 ;  /* 0xff80000010107808 */ /* 0x000fe40005800000 */
[----:B------:R-:W-:Y:S01]  /*8290*/  FSEL R45, R19, -INF , !P4 ;  /* 0xff800000132d7808 */ /* 0x000fe20006000000 */
[----:B------:R-:W-:Y:S01]  /*82a0*/  VIADD R19, R71, 0x69 ;  /* 0x0000006947137836 */ /* 0x000fe20000000000 */
[----:B------:R-:W-:Y:S01]  /*82b0*/  ISETP.GE.AND P3, PT, R21, R94, PT ;  /* 0x0000005e1500720c */ /* 0x000fe20003f66270 */
[----:B------:R-:W-:Y:S01]  /*82c0*/  VIADD R21, R71, 0x70 ;  /* 0x0000007047157836 */ /* 0x000fe20000000000 */
[----:B------:R-:W-:-:S02]  /*82d0*/  ISETP.GE.AND P4, PT, R17, R92, PT ;  /* 0x0000005c1100720c */ /* 0x000fc40003f86270 */
[----:B------:R-:W-:Y:S02]  /*82e0*/  FSEL R60, R60, -INF , !P5 ;  /* 0xff8000003c3c7808 */ /* 0x000fe40006800000 */
[----:B------:R-:W-:Y:S02]  /*82f0*/  ISETP.GE.AND P5, PT, R17, R94, PT ;  /* 0x0000005e1100720c */ /* 0x000fe40003fa6270 */
[----:B------:R-:W-:Y:S02]  /*8300*/  FSEL R17, R62, -INF , !P3 ;  /* 0xff8000003e117808 */ /* 0x000fe40005800000 */
[----:B------:R-:W-:Y:S02]  /*8310*/  FSEL R40, R61, -INF , !P2 ;  /* 0xff8000003d287808 */ /* 0x000fe40005000000 */
[C---:B------:R-:W-:Y:S02]  /*8320*/  ISETP.GE.AND P3, PT, R19.reuse, R92, PT ;  /* 0x0000005c1300720c */ /* 0x040fe40003f66270 */
[----:B------:R-:W-:-:S02]  /*8330*/  ISETP.GE.AND P2, PT, R19, R94, PT ;  /* 0x0000005e1300720c */ /* 0x000fc40003f46270 */
        /* <DEDUP_REMOVED lines=8> */
[----:B------:R-:W-:Y:S02]  /*83c0*/  FSEL R26, R12, -INF , !P0 ;  /* 0xff8000000c1a7808 */ /* 0x000fe40004000000 */
[----:B------:R-:W-:Y:S02]  /*83d0*/  FSEL R23, R14, -INF , !P4 ;  /* 0xff8000000e177808 */ /* 0x000fe40006000000 */
[C---:B------:R-:W-:Y:S02]  /*83e0*/  ISETP.GE.AND P0, PT, R71.reuse, R92, PT ;  /* 0x0000005c4700720c */ /* 0x040fe40003f06270 */
[C---:B------:R-:W-:Y:S01]  /*83f0*/  ISETP.GE.AND P4, PT, R71.reuse, R94, PT ;  /* 0x0000005e4700720c */ /* 0x040fe20003f86270 */
[----:B------:R-:W-:Y:S01]  /*8400*/  VIADD R71, R71, 0x79 ;  /* 0x0000007947477836 */ /* 0x000fe20000000000 */
[----:B------:R-:W-:-:S02]  /*8410*/  FSEL R12, R20, -INF , !P0 ;  /* 0xff800000140c7808 */ /* 0x000fc40004000000 */
[----:B------:R-:W-:Y:S02]  /*8420*/  ISETP.GE.AND P5, PT, R21, R92, PT ;  /* 0x0000005c1500720c */ /* 0x000fe40003fa6270 */
[----:B------:R-:W-:Y:S02]  /*8430*/  ISETP.GE.AND P0, PT, R71, R94, PT ;  /* 0x0000005e4700720c */ /* 0x000fe40003f06270 */
[----:B------:R-:W-:Y:S02]  /*8440*/  FSEL R39, R39, -INF , !P2 ;  /* 0xff80000027277808 */ /* 0x000fe40005000000 */
[----:B------:R-:W-:Y:S02]  /*8450*/  FSEL R20, R11, -INF , !P0 ;  /* 0xff8000000b147808 */ /* 0x000fe40004000000 */
[----:B------:R-:W-:Y:S02]  /*8460*/  ISETP.GT.AND P0, PT, R146, R137, PT ;  /* 0x000000899200720c */ /* 0x000fe40003f04270 */
[----:B------:R-:W-:-:S02]  /*8470*/  FSEL R28, R13, -INF , !P5 ;  /* 0xff8000000d1c7808 */ /* 0x000fc40006800000 */
[----:B------:R-:W-:Y:S02]  /*8480*/  ISETP.GE.AND P3, PT, R21, R94, PT ;  /* 0x0000005e1500720c */ /* 0x000fe40003f66270 */
[C---:B------:R-:W-:Y:S02]  /*8490*/  ISETP.GE.AND P6, PT, R25.reuse, R92, PT ;  /* 0x0000005c1900720c */ /* 0x040fe40003fc6270 */
[----:B------:R-:W-:Y:S02]  /*84a0*/  ISETP.GE.AND P2, PT, R25, R94, PT ;  /* 0x0000005e1900720c */ /* 0x000fe40003f46270 */
[----:B------:R-:W-:Y:S02]  /*84b0*/  ISETP.GE.AND P5, PT, R71, R92, PT ;  /* 0x0000005c4700720c */ /* 0x000fe40003fa6270 */
[----:B------:R-:W-:Y:S02]  /*84c0*/  FSEL R47, R22, -INF , !P4 ;  /* 0xff800000162f7808 */ /* 0x000fe40006000000 */
[----:B------:R-:W-:-:S02]  /*84d0*/  FSEL R25, R15, -INF , !P3 ;  /* 0xff8000000f197808 */ /* 0x000fc40005800000 */
        /* <DEDUP_REMOVED lines=64> */
.L_x_5003:
[----:B------:R-:W-:Y:S02]  /*88e0*/  ULDC UR10, c[0x0][0x248] ;  /* 0x00009200000a7ab9 */ /* 0x000fe40000000800 */
[----:B------:R-:W-:-:S06]  /*88f0*/  USHF.L.U32 UR5, UR10, 0x7, URZ ;  /* 0x000000070a057899 */ /* 0x000fcc000800063f */
[----:B------:R-:W-:-:S04]  /*8900*/  IADD3 R10, RZ, -UR5, RZ ;  /* 0x80000005ff0a7c10 */ /* 0x000fc8000fffe0ff */
[----:B------:R-:W-:-:S07]  /*8910*/  SHF.R.S32.HI R0, RZ, 0x1f, R10 ;  /* 0x0000001fff007819 */ /* 0x000fce000001140a */
.L_x_5004:
        /* <DEDUP_REMOVED lines=19> */
.L_x_5002:
        /* <DEDUP_REMOVED lines=127> */
[----:B------:R-:W-:Y:S01]  /*9240*/  FFMA.FTZ R54, R57, UR10, -R29 ;  /* 0x0000000a39367c23 */ /* 0x000fe2000801081d */
[--C-:B------:R-:W-:Y:S01]  /*9250*/  FFMA.FTZ R55, R55, UR10, -R22.reuse ;  /* 0x0000000a37377c23 */ /* 0x100fe20008010816 */
[--C-:B------:R-:W-:Y:S01]  /*9260*/  FFMA.FTZ R100, R85, UR10, -R22.reuse ;  /* 0x0000000a55647c23 */ /* 0x100fe20008010816 */
[--C-:B------:R-:W-:Y:S01]  /*9270*/  FFMA.FTZ R56, R67, UR10, -R22.reuse ;  /* 0x0000000a43387c23 */ /* 0x100fe20008010816 */
[--C-:B------:R-:W-:Y:S01]  /*9280*/  FFMA.FTZ R33, R59, UR10, -R22.reuse ;  /* 0x0000000a3b217c23 */ /* 0x100fe20008010816 */
[----:B------:R-:W-:Y:S01]  /*9290*/  MUFU.EX2 R50, R50 ;  /* 0x0000003200327308 */ /* 0x000fe20000000800 */
[----:B------:R-:W-:Y:S01]  /*92a0*/  FADD.FTZ R13, R12, R13 ;  /* 0x0000000d0c0d7221 */ /* 0x000fe20000010000 */
[--C-:B------:R-:W-:Y:S01]  /*92b0*/  FFMA.FTZ R59, R32, UR10, -R29.reuse ;  /* 0x0000000a203b7c23 */ /* 0x100fe2000801081d */
[--C-:B------:R-:W-:Y:S01]  /*92c0*/  FFMA.FTZ R102, R35, UR10, -R22.reuse ;  /* 0x0000000a23667c23 */ /* 0x100fe20008010816 */
[----:B------:R-:W-:Y:S01]  /*92d0*/  FFMA.FTZ R57, R16, UR10, -R29 ;  /* 0x0000000a10397c23 */ /* 0x000fe2000801081d */
[----:B------:R-:W-:Y:S01]  /*92e0*/  FADD.FTZ R14, R14, R13 ;  /* 0x0000000d0e0e7221 */ /* 0x000fe20000010000 */
[--C-:B------:R-:W-:Y:S01]  /*92f0*/  FFMA.FTZ R32, R18, UR10, -R29.reuse ;  /* 0x0000000a12207c23 */ /* 0x100fe2000801081d */
[----:B------:R-:W-:Y:S01]  /*9300*/  FFMA.FTZ R41, R41, UR10, -R22 ;  /* 0x0000000a29297c23 */ /* 0x000fe20008010816 */
[----:B------:R-:W4:Y:S01]  /*9310*/  MUFU.EX2 R51, R51 ;  /* 0x0000003300337308 */ /* 0x000f220000000800 */
[----:B-1----:R-:W-:Y:S01]  /*9320*/  F2FP.F16.F32.PACK_AB R77, R48, R47 ;  /* 0x0000002f304d723e */ /* 0x002fe200000000ff */
[----:B------:R-:W-:Y:S01]  /*9330*/  FADD.FTZ R14, R15, R14 ;  /* 0x0000000e0f0e7221 */ /* 0x000fe20000010000 */
[----:B------:R-:W-:Y:S01]  /*9340*/  FADD.FTZ R47, R47, R48 ;  /* 0x000000302f2f7221 */ /* 0x000fe20000010000 */
        /* <DEDUP_REMOVED lines=10> */
[----:B------:R-:W-:-:S02]  /*93f0*/  FFMA.FTZ R152, R20, UR10, -R22 ;  /* 0x0000000a14987c23 */ /* 0x000fc40008010816 */
[----:B------:R-:W1:Y:S01]  /*9400*/  MUFU.EX2 R46, R46 ;  /* 0x0000002e002e7308 */ /* 0x000e620000000800 */
[----:B----4-:R-:W-:Y:S01]  /*9410*/  F2FP.F16.F32.PACK_AB R79, R51, R50 ;  /* 0x00000032334f723e */ /* 0x010fe200000000ff */
[----:B------:R-:W-:Y:S01]  /*9420*/  FADD.FTZ R50, R50, R47 ;  /* 0x0000002f32327221 */ /* 0x000fe20000010000 */
[--C-:B------:R-:W-:Y:S01]  /*9430*/  FFMA.FTZ R47, R28, UR10, -R29.reuse ;  /* 0x0000000a1c2f7c23 */ /* 0x100fe2000801081d */
[----:B------:R-:W-:Y:S01]  /*9440*/  FFMA.FTZ R28, R42, UR10, -R29 ;  /* 0x0000000a2a1c7c23 */ /* 0x000fe2000801081d */
[----:B------:R-:W-:Y:S01]  /*9450*/  FFMA.FTZ R42, R39, UR10, -R22 ;  /* 0x0000000a272a7c23 */ /* 0x000fe20008010816 */
        /* <DEDUP_REMOVED lines=13> */
[----:B--2---:R-:W-:Y:S01]  /*9530*/  F2FP.F16.F32.PACK_AB R6, R30, R31 ;  /* 0x0000001f1e06723e */ /* 0x004fe200000000ff */
[----:B------:R-:W-:Y:S01]  /*9540*/  FFMA.FTZ R49, R27, UR10, -R22 ;  /* 0x0000000a1b317c23 */ /* 0x000fe20008010816 */
[----:B------:R-:W-:-:S04]  /*9550*/  FADD.FTZ R31, R31, R46 ;  /* 0x0000002e1f1f7221 */ /* 0x000fc80000010000 */
[----:B------:R-:W-:Y:S01]  /*9560*/  FADD.FTZ R31, R30, R31 ;  /* 0x0000001f1e1f7221 */ /* 0x000fe20000010000 */
[----:B------:R-:W-:Y:S08]  /*9570*/  MUFU.EX2 R44, R44 ;  /* 0x0000002c002c7308 */ /* 0x000ff00000000800 */
[----:B------:R-:W2:Y:S01]  /*9580*/  MUFU.EX2 R3, R3 ;  /* 0x0000000300037308 */ /* 0x000ea20000000800 */
[----:B-1----:R-:W-:Y:S01]  /*9590*/  F2FP.F16.F32.PACK_AB R5, R37, R58 ;  /* 0x0000003a2505723e */ /* 0x002fe200000000ff */
[----:B------:R-:W-:-:S06]  /*95a0*/  FADD.FTZ R58, R58, R51 ;  /* 0x000000333a3a7221 */ /* 0x000fcc0000010000 */
        /* <DEDUP_REMOVED lines=45> */
[----:B-1----:R-:W-:-:S02]  /*9880*/  F2FP.F16.F32.PACK_AB R5, R87, R96 ;  /* 0x000000605705723e */ /* 0x002fc400000000ff */
[----:B------:R-:W-:Y:S01]  /*9890*/  F2FP.F16.F32.PACK_AB R6, R53, R66 ;  /* 0x000000423506723e */ /* 0x000fe200000000ff */
[----:B------:R-:W-:Y:S01]  /*98a0*/  FADD.FTZ R95, R64, R95 ;  /* 0x0000005f405f7221 */ /* 0x000fe20000010000 */
[----:B---3--:R-:W-:Y:S01]  /*98b0*/  F2FP.F16.F32.PACK_AB R7, R65, R90 ;  /* 0x0000005a4107723e */ /* 0x008fe200000000ff */
[----:B------:R-:W-:Y:S02]  /*98c0*/  MUFU.EX2 R56, R56 ;  /* 0x0000003800387308 */ /* 0x000fe40000000800 */
[----:B------:R-:W-:-:S04]  /*98d0*/  FADD.FTZ R66, R66, R95 ;  /* 0x0000005f42427221 */ /* 0x000fc80000010000 */
[----:B------:R-:W-:Y:S02]  /*98e0*/  FADD.FTZ R53, R53, R66 ;  /* 0x0000004235357221 */ /* 0x000fe40000010000 */
[----:B------:R-:W1:Y:S08]  /*98f0*/  MUFU.EX2 R33, R33 ;  /* 0x0000002100217308 */ /* 0x000e700000000800 */
[----:B------:R3:W-:Y:S08]  /*9900*/  MUFU.EX2 R48, R45 ;  /* 0x0000002d00307308 */ /* 0x0007f00000000800 */
[----:B------:R-:W-:Y:S01]  /*9910*/  MUFU.EX2 R59, R59 ;  /* 0x0000003b003b7308 */ /* 0x000fe20000000800 */
[C---:B--2---:R-:W-:Y:S07]  /*9920*/  HMMA.16816.F32 R68, R4.reuse, R8, R68 ;  /* 0x000000080444723c */ /* 0x044fee0000001844 */
[----:B------:R-:W2:Y:S01]  /*9930*/  MUFU.EX2 R34, R34 ;  /* 0x0000002200227308 */ /* 0x000ea20000000800 */
[----:B------:R-:W-:Y:S01]  /*9940*/  HMMA.16816.F32 R72, R4, R10, R72 ;  /* 0x0000000a0448723c */ /* 0x000fe20000001848 */
[----:B------:R-:W5:Y:S01]  /*9950*/  LDSM.16.MT88.4 R8, [R131+0x3c00] ;  /* 0x003c00008308783b */ /* 0x000f620000004200 */
[----:B---3--:R-:W-:Y:S01]  /*9960*/  FFMA.FTZ R45, R38, UR10, -R29 ;  /* 0x0000000a262d7c23 */ /* 0x008fe2000801081d */
[----:B------:R-:W-:Y:S01]  /*9970*/  FFMA.FTZ R38, R17, UR10, -R22 ;  /* 0x0000000a11267c23 */ /* 0x000fe20008010816 */
[----:B------:R-:W-:-:S03]  /*9980*/  FADD.FTZ R17, R37, R58 ;  /* 0x0000003a25117221 */ /* 0x000fc60000010000 */
[----:B------:R-:W-:Y:S01]  /*9990*/  MUFU.EX2 R57, R57 ;  /* 0x0000003900397308 */ /* 0x000fe20000000800 */
[----:B------:R-:W-:-:S04]  /*99a0*/  FADD.FTZ R44, R44, R17 ;  /* 0x000000112c2c7221 */ /* 0x000fc80000010000 */
[----:B------:R-:W-:-:S03]  /*99b0*/  FADD.FTZ R3, R3, R44 ;  /* 0x0000002c03037221 */ /* 0x000fc60000010000 */
[----:B------:R-:W-:Y:S01]  /*99c0*/  MUFU.EX2 R32, R32 ;  /* 0x0000002000207308 */ /* 0x000fe20000000800 */
[----:B------:R-:W-:Y:S01]  /*99d0*/  FADD.FTZ R88, R88, R3 ;  /* 0x0000000358587221 */ /* 0x000fe20000010000 */
[----:B------:R-:W-:-:S03]  /*99e0*/  FFMA.FTZ R3, R23, UR10, -R22 ;  /* 0x0000000a17037c23 */ /* 0x000fc60008010816 */
[----:B------:R-:W-:-:S03]  /*99f0*/  FADD.FTZ R89, R89, R88 ;  /* 0x0000005859597221 */ /* 0x000fc60000010000 */
[----:B------:R-:W-:Y:S01]  /*9a00*/  MUFU.EX2 R102, R102 ;  /* 0x0000006600667308 */ /* 0x000fe20000000800 */
[----:B------:R-:W-:-:S04]  /*9a10*/  FADD.FTZ R86, R86, R89 ;  /* 0x0000005956567221 */ /* 0x000fc80000010000 */
[----:B------:R-:W-:-:S03]  /*9a20*/  FADD.FTZ R63, R63, R86 ;  /* 0x000000563f3f7221 */ /* 0x000fc60000010000 */
[----:B------:R-:W3:Y:S01]  /*9a30*/  MUFU.EX2 R41, R41 ;  /* 0x0000002900297308 */ /* 0x000ee20000000800 */
[----:B------:R-:W-:-:S04]  /*9a40*/  FADD.FTZ R96, R96, R63 ;  /* 0x0000003f60607221 */ /* 0x000fc80000010000 */
[----:B------:R-:W-:-:S03]  /*9a50*/  FADD.FTZ R87, R87, R96 ;  /* 0x0000006057577221 */ /* 0x000fc60000010000 */
[----:B------:R-:W3:Y:S01]  /*9a60*/  MUFU.EX2 R35, R35 ;  /* 0x0000002300237308 */ /* 0x000ee20000000800 */
[----:B------:R-:W-:Y:S01]  /*9a70*/  FADD.FTZ R90, R90, R87 ;  /* 0x000000575a5a7221 */ /* 0x000fe20000010000 */
[----:B-----5:R-:W-:Y:S03]  /*9a80*/  HMMA.16816.F32 R80, R4, R8, R80 ;  /* 0x000000080450723c */ /* 0x020fe60000001850 */
[----:B------:R-:W-:-:S03]  /*9a90*/  FADD.FTZ R90, R65, R90 ;  /* 0x0000005a415a7221 */ /* 0x000fc60000010000 */
[----:B------:R-:W-:Y:S01]  /*9aa0*/  HMMA.16816.F32 R76, R4, R10, R76 ;  /* 0x0000000a044c723c */ /* 0x000fe2000000184c */
[----:B------:R-:W5:Y:S01]  /*9ab0*/  LDSM.16.MT88.4 R8, [R132+0x4000] ;  /* 0x004000008408783b */ /* 0x000f620000004200 */
[----:B------:R2:W-:Y:S05]  /*9ac0*/  MUFU.EX2 R27, R19 ;  /* 0x00000013001b7308 */ /* 0x0005ea0000000800 */
[C---:B----4-:R-:W-:Y:S01]  /*9ad0*/  F2FP.F16.F32.PACK_AB R4, R91.reuse, R98 ;  /* 0x000000625b04723e */ /* 0x050fe200000000ff */
[----:B------:R-:W-:Y:S01]  /*9ae0*/  FADD.FTZ R98, R98, R53 ;  /* 0x0000003562627221 */ /* 0x000fe20000010000 */
[----:B------:R-:W-:Y:S01]  /*9af0*/  F2FP.F16.F32.PACK_AB R5, R100, R55 ;  /* 0x000000376405723e */ /* 0x000fe200000000ff */
[----:B------:R-:W-:Y:S01]  /*9b00*/  MUFU.EX2 R43, R43 ;  /* 0x0000002b002b7308 */ /* 0x000fe20000000800 */
[----:B------:R-:W-:Y:S01]  /*9b10*/  F2FP.F16.F32.PACK_AB R6, R54, R97 ;  /* 0x000000613606723e */ /* 0x000fe200000000ff */
[----:B------:R-:W-:Y:S01]  /*9b20*/  FADD.FTZ R98, R91, R98 ;  /* 0x000000625b627221 */ /* 0x000fe20000010000 */
[----:B-1----:R-:W-:-:S03]  /*9b30*/  F2FP.F16.F32.PACK_AB R7, R33, R56 ;  /* 0x000000382107723e */ /* 0x002fc600000000ff */
[----:B------:R-:W-:Y:S02]  /*9b40*/  FADD.FTZ R97, R97, R98 ;  /* 0x0000006261617221 */ /* 0x000fe40000010000 */
[----:B------:R-:W1:Y:S01]  /*9b50*/  MUFU.EX2 R40, R40 ;  /* 0x0000002800287308 */ /* 0x000e620000000800 */
[----:B--2---:R-:W-:Y:S01]  /*9b60*/  LDSM.16.MT88.4 R16, [R131+0x4800] ;  /* 0x004800008310783b */ /* 0x004fe20000004200 */
[----:B------:R-:W-:-:S06]  /*9b70*/  FADD.FTZ R54, R54, R97 ;  /* 0x0000006136367221 */ /* 0x000fcc0000010000 */
[----:B------:R-:W-:Y:S08]  /*9b80*/  MUFU.EX2 R36, R36 ;  /* 0x0000002400247308 */ /* 0x000ff00000000800 */
[----:B------:R-:W-:Y:S01]  /*9b90*/  MUFU.EX2 R45, R45 ;  /* 0x0000002d002d7308 */ /* 0x000fe20000000800 */
[C---:B-----5:R-:W-:Y:S07]  /*9ba0*/  HMMA.16816.F32 R68, R4.reuse, R8, R68 ;  /* 0x000000080444723c */ /* 0x060fee0000001844 */
[----:B------:R-:W2:Y:S01]  /*9bb0*/  MUFU.EX2 R38, R38 ;  /* 0x0000002600267308 */ /* 0x000ea20000000800 */
[C---:B------:R-:W-:Y:S01]  /*9bc0*/  HMMA.16816.F32 R72, R4.reuse, R10, R72 ;  /* 0x0000000a0448723c */ /* 0x040fe20000001848 */
[----:B------:R-:W4:Y:S06]  /*9bd0*/  LDSM.16.MT88.4 R8, [R131+0x4000] ;  /* 0x004000008308783b */ /* 0x000f2c0000004200 */
[----:B------:R-:W-:Y:S08]  /*9be0*/  MUFU.EX2 R37, R49 ;  /* 0x0000003100257308 */ /* 0x000ff00000000800 */
[----:B------:R-:W5:Y:S08]  /*9bf0*/  MUFU.EX2 R42, R42 ;  /* 0x0000002a002a7308 */ /* 0x000f700000000800 */
[----:B------:R-:W-:Y:S08]  /*9c00*/  MUFU.EX2 R26, R26 ;  /* 0x0000001a001a7308 */ /* 0x000ff00000000800 */
[----:B------:R-:W5:Y:S08]  /*9c10*/  MUFU.EX2 R47, R47 ;  /* 0x0000002f002f7308 */ /* 0x000f700000000800 */
[----:B------:R-:W-:Y:S01]  /*9c20*/  MUFU.EX2 R3, R3 ;  /* 0x0000000300037308 */ /* 0x000fe20000000800 */
[C---:B----4-:R-:W-:Y:S07]  /*9c30*/  HMMA.16816.F32 R80, R4.reuse, R8, R80 ;  /* 0x000000080450723c */ /* 0x050fee0000001850 */
[----:B------:R-:W4:Y:S01]  /*9c40*/  MUFU.EX2 R24, R24 ;  /* 0x0000001800187308 */ /* 0x000f220000000800 */
[----:B------:R-:W-:Y:S01]  /*9c50*/  HMMA.16816.F32 R76, R4, R10, R76 ;  /* 0x0000000a044c723c */ /* 0x000fe2000000184c */
[----:B------:R-:W1:Y:S06]  /*9c60*/  LDSM.16.MT88.4 R8, [R132+0x4400] ;  /* 0x004400008408783b */ /* 0x000e6c0000004200 */
[----:B------:R-:W-:Y:S01]  /*9c70*/  MUFU.EX2 R28, R28 ;  /* 0x0000001c001c7308 */ /* 0x000fe20000000800 */
[----:B------:R-:W-:Y:S01]  /*9c80*/  F2FP.F16.F32.PACK_AB R4, R34, R59 ;  /* 0x0000003b2204723e */ /* 0x000fe200000000ff */
[----:B------:R-:W-:Y:S01]  /*9c90*/  FADD.FTZ R59, R59, R54 ;  /* 0x000000363b3b7221 */ /* 0x000fe20000010000 */
[----:B---3--:R-:W-:-:S02]  /*9ca0*/  F2FP.F16.F32.PACK_AB R5, R41, R102 ;  /* 0x000000662905723e */ /* 0x008fc400000000ff */
[----:B------:R-:W-:Y:S01]  /*9cb0*/  F2FP.F16.F32.PACK_AB R6, R32, R57 ;  /* 0x000000392006723e */ /* 0x000fe200000000ff */
[----:B------:R-:W-:Y:S01]  /*9cc0*/  FADD.FTZ R34, R34, R59 ;  /* 0x0000003b22227221 */ /* 0x000fe20000010000 */
[----:B------:R-:W-:Y:S01]  /*9cd0*/  F2FP.F16.F32.PACK_AB R7, R48, R35 ;  /* 0x000000233007723e */ /* 0x000fe200000000ff */
[----:B------:R-:W3:Y:S02]  /*9ce0*/  MUFU.EX2 R151, R151 ;  /* 0x0000009700977308 */ /* 0x000ee40000000800 */
[----:B------:R-:W-:-:S04]  /*9cf0*/  FADD.FTZ R57, R57, R34 ;  /* 0x0000002239397221 */ /* 0x000fc80000010000 */
[C---:B------:R-:W-:Y:S01]  /*9d00*/  HMMA.16816.F32 R80, R4.reuse, R12, R80 ;  /* 0x0000000c0450723c */ /* 0x040fe20000001850 */
[----:B------:R-:W-:Y:S01]  /*9d10*/  FADD.FTZ R32, R32, R57 ;  /* 0x0000003920207221 */ /* 0x000fe20000010000 */
[----:B------:R-:W-:Y:S04]  /*9d20*/  MUFU.EX2 R21, R21 ;  /* 0x0000001500157308 */ /* 0x000fe80000000800 */
[C---:B------:R-:W-:Y:S01]  /*9d30*/  HMMA.16816.F32 R76, R4.reuse, R14, R76 ;  /* 0x0000000e044c723c */ /* 0x040fe2000000184c */
[----:B------:R-:W-:Y:S03]  /*9d40*/  LDSM.16.MT88.4 R12, [R132+0x4c00] ;  /* 0x004c0000840c783b */ /* 0x000fe60000004200 */
[----:B------:R-:W3:Y:S02]  /*9d50*/  MUFU.EX2 R152, R152 ;  /* 0x0000009800987308 */ /* 0x000ee40000000800 */
[C---:B-1----:R-:W-:Y:S06]  /*9d60*/  HMMA.16816.F32 R68, R4.reuse, R8, R68 ;  /* 0x000000080444723c */ /* 0x042fec0000001844 */
[----:B------:R-:W-:Y:S01]  /*9d70*/  HMMA.16816.F32 R72, R4, R10, R72 ;  /* 0x0000000a0448723c */ /* 0x000fe20000001848 */
[----:B------:R-:W1:Y:S06]  /*9d80*/  LDSM.16.MT88.4 R8, [R132+0x4800] ;  /* 0x004800008408783b */ /* 0x000e6c0000004200 */
[----:B------:R-:W-:Y:S01]  /*9d90*/  F2FP.F16.F32.PACK_AB R4, R40, R43 ;  /* 0x0000002b2804723e */ /* 0x000fe200000000ff */
[----:B------:R-:W-:Y:S01]  /*9da0*/  FADD.FTZ R43, R43, R32 ;  /* 0x000000202b2b7221 */ /* 0x000fe20000010000 */
[----:B--2---:R-:W-:-:S02]  /*9db0*/  F2FP.F16.F32.PACK_AB R5, R27, R38 ;  /* 0x000000261b05723e */ /* 0x004fc400000000ff */
[----:B------:R-:W-:Y:S01]  /*9dc0*/  F2FP.F16.F32.PACK_AB R6, R45, R36 ;  /* 0x000000242d06723e */ /* 0x000fe200000000ff */
[----:B------:R-:W-:Y:S01]  /*9dd0*/  FADD.FTZ R43, R40, R43 ;  /* 0x0000002b282b7221 */ /* 0x000fe20000010000 */
[----:B-----5:R-:W-:-:S03]  /*9de0*/  F2FP.F16.F32.PACK_AB R7, R42, R37 ;  /* 0x000000252a07723e */ /* 0x020fc600000000ff */
        /* <DEDUP_REMOVED lines=8> */
[----:B-1----:R-:W-:Y:S03]  /*9e70*/  HMMA.16816.F32 R68, R4, R8, R68 ;  /* 0x000000080444723c */ /* 0x002fe60000001844 */
[----:B------:R-:W-:-:S03]  /*9e80*/  FADD.FTZ R102, R102, R33 ;  /* 0x0000002166667221 */ /* 0x000fc60000010000 */
[----:B------:R-:W-:Y:S01]  /*9e90*/  HMMA.16816.F32 R72, R4, R10, R72 ;  /* 0x0000000a0448723c */ /* 0x000fe20000001848 */
[----:B------:R-:W1:Y:S01]  /*9ea0*/  LDSM.16.MT88.4 R8, [R131+0x4c00] ;  /* 0x004c00008308783b */ /* 0x000e620000004200 */
[----:B------:R-:W-:-:S04]  /*9eb0*/  FADD.FTZ R102, R41, R102 ;  /* 0x0000006629667221 */ /* 0x000fc80000010000 */
[----:B------:R-:W-:Y:S01]  /*9ec0*/  FADD.FTZ R35, R35, R102 ;  /* 0x0000006623237221 */ /* 0x000fe20000010000 */
[----:B------:R-:W-:Y:S01]  /*9ed0*/  F2FP.F16.F32.PACK_AB R4, R47, R26 ;  /* 0x0000001a2f04723e */ /* 0x000fe200000000ff */
[----:B------:R-:W-:Y:S01]  /*9ee0*/  FADD.FTZ R26, R26, R45 ;  /* 0x0000002d1a1a7221 */ /* 0x000fe20000010000 */
[----:B----4-:R-:W-:Y:S01]  /*9ef0*/  F2FP.F16.F32.PACK_AB R5, R24, R3 ;  /* 0x000000031805723e */ /* 0x010fe200000000ff */
[----:B------:R-:W-:Y:S01]  /*9f00*/  FADD.FTZ R35, R48, R35 ;  /* 0x0000002330237221 */ /* 0x000fe20000010000 */
[----:B---3--:R-:W-:Y:S01]  /*9f10*/  F2FP.F16.F32.PACK_AB R6, R151, R28 ;  /* 0x0000001c9706723e */ /* 0x008fe200000000ff */
        /* <DEDUP_REMOVED lines=82> */
.L_x_5006:
[----:B------:R-:W-:Y:S02]  /*a440*/  ULDC UR8, c[0x0][0x250] ;  /* 0x0000940000087ab9 */ /* 0x000fe40000000800 */
[----:B------:R-:W-:-:S06]  /*a450*/  USHF.L.U32 UR4, UR8, 0x7, URZ ;  /* 0x0000000708047899 */ /* 0x000fcc000800063f */
[----:B------:R-:W-:-:S04]  /*a460*/  IADD3 R8, RZ, -UR4, RZ ;  /* 0x80000004ff087c10 */ /* 0x000fc8000fffe0ff */
[----:B------:R-:W-:-:S07]  /*a470*/  SHF.R.S32.HI R4, RZ, 0x1f, R8 ;  /* 0x0000001fff047819 */ /* 0x000fce0000011408 */
.L_x_5007:
        /* <DEDUP_REMOVED lines=14> */
[----:B------:R-:W-:Y:S01]  /*a560*/  ISETP.GE.AND P6, PT, R3, R92, PT ;  /* 0x0000005c0300720c */ /* 0x000fe20003fc6270 */
[----:B------:R-:W-:Y:S01]  /*a570*/  LDGSTS.E.BYPASS.LTC128B.128 [R147+0x3800], desc[UR6][R12.64] ;  /* 0x038000000c937fae */ /* 0x000fe2000b901d46 */
[----:B------:R-:W-:Y:S02]  /*a580*/  IADD3.X R7, R13, UR4, RZ, P0, !PT ;  /* 0x000000040d077c10 */ /* 0x000fe400087fe4ff */
[----:B------:R-:W-:Y:S02]  /*a590*/  IADD3 R4, P0, R6, UR5, RZ ;  /* 0x0000000506047c10 */ /* 0x000fe4000ff1e0ff */
[----:B------:R-:W-:Y:S01]  /*a5a0*/  ISETP.GE.AND P5, PT, R3, R94, PT ;  /* 0x0000005e0300720c */ /* 0x000fe20003fa6270 */
[----:B------:R-:W-:Y:S01]  /*a5b0*/  LDGSTS.E.BYPASS.LTC128B.128 [R147+0x4000], desc[UR6][R6.64] ;  /* 0x0400000006937fae */ /* 0x000fe2000b901d46 */
[----:B------:R-:W-:-:S02]  /*a5c0*/  IADD3.X R5, R7, UR4, RZ, P0, !PT ;  /* 0x0000000407057c10 */ /* 0x000fc400087fe4ff */
[----:B------:R-:W-:-:S03]  /*a5d0*/  LOP3.LUT R3, R118, 0x10, R93, 0xfe, !PT ;  /* 0x0000001076037812 */ /* 0x000fc600078efe5d */
[----:B------:R1:W-:Y:S01]  /*a5e0*/  LDGSTS.E.BYPASS.LTC128B.128 [R147+0x4800], desc[UR6][R4.64] ;  /* 0x0480000004937fae */ /* 0x0003e2000b901d46 */
[C---:B------:R-:W-:Y:S02]  /*a5f0*/  ISETP.GE.AND P0, PT, R3.reuse, R92, PT ;  /* 0x0000005c0300720c */ /* 0x040fe40003f06270 */
[----:B------:R-:W-:Y:S01]  /*a600*/  ISETP.GE.AND P3, PT, R3, R94, PT ;  /* 0x0000005e0300720c */ /* 0x000fe20003f66270 */
[----:B------:R-:W-:Y:S01]  /*a610*/  LDSM.16.M88.4 R88, [R136] ;  /* 0x000000008858783b */ /* 0x000fe20000000200 */
[----:B------:R-:W-:-:S03]  /*a620*/  LOP3.LUT R3, R118, R93, RZ, 0xfc, !PT ;  /* 0x0000005d76037212 */ /* 0x000fc600078efcff */
[----:B------:R-:W2:Y:S01]  /*a630*/  LDSM.16.M88.4 R28, [R134+0x1400] ;  /* 0x00140000861c783b */ /* 0x000ea20000000200 */
[C---:B------:R-:W-:Y:S02]  /*a640*/  ISETP.GE.AND P4, PT, R3.reuse, R92, PT ;  /* 0x0000005c0300720c */ /* 0x040fe40003f86270 */
[----:B------:R-:W-:Y:S01]  /*a650*/  ISETP.GE.AND P2, PT, R3, R94, PT ;  /* 0x0000005e0300720c */ /* 0x000fe20003f46270 */
[----:B------:R-:W3:Y:S04]  /*a660*/  LDSM.16.M88.4 R20, [R134+0x1800] ;  /* 0x001800008614783b */ /* 0x000ee80000000200 */
[----:B------:R-:W-:Y:S04]  /*a670*/  LDSM.16.M88.4 R84, [R135] ;  /* 0x000000008754783b */ /* 0x000fe80000000200 */
[----:B------:R-:W4:Y:S04]  /*a680*/  LDSM.16.M88.4 R8, [R130] ;  /* 0x000000008208783b */ /* 0x000f280000000200 */
[----:B------:R-:W-:Y:S04]  /*a690*/  LDSM.16.M88.4 R36, [R134+0x1000] ;  /* 0x001000008624783b */ /* 0x000fe80000000200 */
[----:B-1----:R-:W1:Y:S04]  /*a6a0*/  LDSM.16.M88.4 R4, [R134+0x2000] ;  /* 0x002000008604783b */ /* 0x002e680000000200 */
[----:B------:R-:W5:Y:S04]  /*a6b0*/  LDSM.16.M88.4 R60, [R129] ;  /* 0x00000000813c783b */ /* 0x000f680000000200 */
[----:B------:R-:W5:Y:S04]  /*a6c0*/  LDSM.16.M88.4 R48, [R127] ;  /* 0x000000007f30783b */ /* 0x000f680000000200 */
[----:B------:R-:W5:Y:S04]  /*a6d0*/  LDSM.16.M88.4 R44, [R134+0x2800] ;  /* 0x00280000862c783b */ /* 0x000f680000000200 */
[----:B------:R-:W5:Y:S01]  /*a6e0*/  LDSM.16.M88.4 R16, [R133] ;  /* 0x000000008510783b */ /* 0x000f620000000200 */
[C---:B--2---:R-:W-:Y:S03]  /*a6f0*/  HMMA.16816.F32 R32, R88.reuse, R28, RZ ;  /* 0x0000001c5820723c */ /* 0x044fe600000018ff */
[----:B------:R-:W2:Y:S04]  /*a700*/  LDSM.16.M88.4 R12, [R134+0x1c00] ;  /* 0x001c0000860c783b */ /* 0x000ea80000000200 */
[----:B------:R-:W-:Y:S01]  /*a710*/  LDSM.16.M88.4 R56, [R128] ;  /* 0x000000008038783b */ /* 0x000fe20000000200 */
[C---:B------:R-:W-:Y:S03]  /*a720*/  HMMA.16816.F32 R28, R88.reuse, R30, RZ ;  /* 0x0000001e581c723c */ /* 0x040fe600000018ff */
[----:B------:R-:W-:Y:S03]  /*a730*/  LDSM.16.M88.4 R52, [R134+0x2400] ;  /* 0x002400008634783b */ /* 0x000fe60000000200 */
[C---:B---3--:R-:W-:Y:S01]  /*a740*/  HMMA.16816.F32 R24, R88.reuse, R20, RZ ;  /* 0x000000145818723c */ /* 0x048fe200000018ff */
[----:B------:R-:W-:Y:S04]  /*a750*/  LDSM.16.M88.4 R64, [R126] ;  /* 0x000000007e40783b */ /* 0x000fe80000000200 */
[----:B------:R-:W0:Y:S01]  /*a760*/  LDGDEPBAR ;  /* 0x00000000000079af */ /* 0x000e220000000000 */
[----:B------:R-:W-:Y:S06]  /*a770*/  HMMA.16816.F32 R20, R88, R22, RZ ;  /* 0x000000165814723c */ /* 0x000fec00000018ff */
[C---:B----4-:R-:W-:Y:S06]  /*a780*/  HMMA.16816.F32 R32, R84.reuse, R8, R32 ;  /* 0x000000085420723c */ /* 0x050fec0000001820 */
[----:B------:R-:W-:Y:S06]  /*a790*/  HMMA.16816.F32 R28, R84, R10, R28 ;  /* 0x0000000a541c723c */ /* 0x000fec000000181c */
[C---:B-1----:R-:W-:Y:S06]  /*a7a0*/  HMMA.16816.F32 R8, R88.reuse, R4, RZ ;  /* 0x000000045808723c */ /* 0x042fec00000018ff */
[C---:B------:R-:W-:Y:S06]  /*a7b0*/  HMMA.16816.F32 R4, R88.reuse, R6, RZ ;  /* 0x000000065804723c */ /* 0x040fec00000018ff */
[----:B------:R-:W-:Y:S01]  /*a7c0*/  HMMA.16816.F32 R40, R88, R36, RZ ;  /* 0x000000245828723c */ /* 0x000fe200000018ff */
[----:B------:R-:W-:-:S05]  /*a7d0*/  FSEL R114, R32, -INF , !P0 ;  /* 0xff80000020727808 */ /* 0x000fca0004000000 */
[C---:B-----5:R-:W-:Y:S06]  /*a7e0*/  HMMA.16816.F32 R24, R84.reuse, R60, R24 ;  /* 0x0000003c5418723c */ /* 0x060fec0000001818 */
[----:B------:R-:W-:Y:S01]  /*a7f0*/  HMMA.16816.F32 R20, R84, R62, R20 ;  /* 0x0000003e5414723c */ /* 0x000fe20000001814 */
[----:B------:R-:W1:Y:S05]  /*a800*/  LDSM.16.M88.4 R60, [R125] ;  /* 0x000000007d3c783b */ /* 0x000e6a0000000200 */
[----:B------:R-:W-:Y:S06]  /*a810*/  HMMA.16816.F32 R36, R88, R38, RZ ;  /* 0x000000265824723c */ /* 0x000fec00000018ff */
[C---:B------:R-:W-:Y:S06]  /*a820*/  HMMA.16816.F32 R8, R84.reuse, R48, R8 ;  /* 0x000000305408723c */ /* 0x040fec0000001808 */
[----:B------:R-:W-:Y:S06]  /*a830*/  HMMA.16816.F32 R4, R84, R50, R4 ;  /* 0x000000325404723c */ /* 0x000fec0000001804 */
[----:B------:R-:W-:Y:S06]  /*a840*/  HMMA.16816.F32 R48, R88, R44, RZ ;  /* 0x0000002c5830723c */ /* 0x000fec00000018ff */
[C---:B------:R-:W-:Y:S06]  /*a850*/  HMMA.16816.F32 R40, R84.reuse, R16, R40 ;  /* 0x000000105428723c */ /* 0x040fec0000001828 */
[----:B------:R-:W-:Y:S06]  /*a860*/  HMMA.16816.F32 R36, R84, R18, R36 ;  /* 0x000000125424723c */ /* 0x000fec0000001824 */
[C---:B--2---:R-:W-:Y:S06]  /*a870*/  HMMA.16816.F32 R16, R88.reuse, R12, RZ ;  /* 0x0000000c5810723c */ /* 0x044fec00000018ff */
[----:B------:R-:W-:Y:S06]  /*a880*/  HMMA.16816.F32 R12, R88, R14, RZ ;  /* 0x0000000e580c723c */ /* 0x000fec00000018ff */
[----:B-1----:R-:W-:Y:S01]  /*a890*/  HMMA.16816.F32 R48, R84, R60, R48 ;  /* 0x0000003c5430723c */ /* 0x002fe20000001830 */
[----:B------:R-:W-:-:S02]  /*a8a0*/  FSEL R150, R40, -INF , !P4 ;  /* 0xff80000028967808 */ /* 0x000fc40006000000 */
[----:B------:R-:W-:-:S03]  /*a8b0*/  FSEL R111, R42, -INF , !P2 ;  /* 0xff8000002a6f7808 */ /* 0x000fc60005000000 */
[----:B------:R-:W-:Y:S01]  /*a8c0*/  HMMA.16816.F32 R44, R88, R46, RZ ;  /* 0x0000002e582c723c */ /* 0x000fe200000018ff */
[----:B------:R-:W-:Y:S01]  /*a8d0*/  VIADD R61, R3, 0x1 ;  /* 0x00000001033d7836 */ /* 0x000fe20000000000 */
[----:B------:R-:W-:-:S04]  /*a8e0*/  FSEL R36, R36, -INF , !P6 ;  /* 0xff80000024247808 */ /* 0x000fc80007000000 */
[C---:B------:R-:W-:Y:S01]  /*a8f0*/  ISETP.GE.AND P4, PT, R61.reuse, R92, PT ;  /* 0x0000005c3d00720c */ /* 0x040fe20003f86270 */
[C---:B------:R-:W-:Y:S01]  /*a900*/  HMMA.16816.F32 R16, R84.reuse, R56, R16 ;  /* 0x000000385410723c */ /* 0x040fe20000001810 */
[----:B------:R-:W-:Y:S01]  /*a910*/  ISETP.GE.AND P2, PT, R61, R94, PT ;  /* 0x0000005e3d00720c */ /* 0x000fe20003f46270 */
[----:B------:R-:W-:Y:S01]  /*a920*/  VIADD R61, R3, 0x9 ;  /* 0x00000009033d7836 */ /* 0x000fe20000000000 */
[----:B------:R-:W-:Y:S01]  /*a930*/  FSEL R122, R41, -INF , !P4 ;  /* 0xff800000297a7808 */ /* 0x000fe20006000000 */
[----:B------:R-:W-:Y:S01]  /*a940*/  VIADD R41, R3, 0x11 ;  /* 0x0000001103297836 */ /* 0x000fe20000000000 */
[----:B------:R-:W-:Y:S01]  /*a950*/  FSEL R117, R43, -INF , !P2 ;  /* 0xff8000002b757808 */ /* 0x000fe20005000000 */
[----:B------:R-:W-:Y:S01]  /*a960*/  HMMA.16816.F32 R12, R84, R58, R12 ;  /* 0x0000003a540c723c */ /* 0x000fe2000000180c */
[C---:B------:R-:W-:Y:S02]  /*a970*/  ISETP.GE.AND P4, PT, R61.reuse, R92, PT ;  /* 0x0000005c3d00720c */ /* 0x040fe40003f86270 */
[----:B------:R-:W-:-:S02]  /*a980*/  ISETP.GE.AND P2, PT, R61, R94, PT ;  /* 0x0000005e3d00720c */ /* 0x000fc40003f46270 */
[----:B------:R-:W-:Y:S01]  /*a990*/  FSEL R120, R37, -INF , !P4 ;  /* 0xff80000025787808 */ /* 0x000fe20006000000 */
[----:B------:R-:W-:Y:S01]  /*a9a0*/  VIADD R37, R3, 0x19 ;  /* 0x0000001903257836 */ /* 0x000fe20000000000 */
[-C--:B------:R-:W-:Y:S01]  /*a9b0*/  ISETP.GE.AND P4, PT, R41, R92.reuse, PT ;  /* 0x0000005c2900720c */ /* 0x080fe20003f86270 */
[C---:B------:R-:W-:Y:S01]  /*a9c0*/  HMMA.16816.F32 R56, R88.reuse, R52, RZ ;  /* 0x000000345838723c */ /* 0x040fe200000018ff */
[----:B------:R-:W-:Y:S02]  /*a9d0*/  FSEL R113, R39, -INF , !P2 ;  /* 0xff80000027717808 */ /* 0x000fe40005000000 */
[----:B------:R-:W-:Y:S01]  /*a9e0*/  FSEL R110, R33, -INF , !P4 ;  /* 0xff800000216e7808 */ /* 0x000fe20006000000 */
[----:B------:R-:W-:Y:S01]  /*a9f0*/  VIADD R33, R3, 0x21 ;  /* 0x0000002103217836 */ /* 0x000fe20000000000 */
[----:B------:R-:W-:Y:S01]  /*aa00*/  ISETP.GE.AND P4, PT, R37, R92, PT ;  /* 0x0000005c2500720c */ /* 0x000fe20003f86270 */
[----:B------:R-:W-:Y:S01]  /*aa10*/  HMMA.16816.F32 R52, R88, R54, RZ ;  /* 0x000000365834723c */ /* 0x000fe200000018ff */
[----:B------:R-:W-:-:S02]  /*aa20*/  ISETP.GE.AND P2, PT, R41, R94, PT ;  /* 0x0000005e2900720c */ /* 0x000fc40003f46270 */
[----:B------:R-:W-:Y:S01]  /*aa30*/  FSEL R112, R29, -INF , !P4 ;  /* 0xff8000001d707808 */ /* 0x000fe20006000000 */
[----:B------:R-:W-:Y:S01]  /*aa40*/  VIADD R29, R3, 0x29 ;  /* 0x00000029031d7836 */ /* 0x000fe20000000000 */
[-C--:B------:R-:W-:Y:S01]  /*aa50*/  ISETP.GE.AND P4, PT, R33, R92.reuse, PT ;  /* 0x0000005c2100720c */ /* 0x080fe20003f86270 */
[----:B------:R-:W-:Y:S01]  /*aa60*/  HMMA.16816.F32 R44, R84, R62, R44 ;  /* 0x0000003e542c723c */ /* 0x000fe2000000182c */
[----:B------:R-:W-:Y:S02]  /*aa70*/  FSEL R105, R35, -INF , !P2 ;  /* 0xff80000023697808 */ /* 0x000fe40005000000 */
[----:B------:R-:W-:Y:S01]  /*aa80*/  FSEL R106, R25, -INF , !P4 ;  /* 0xff800000196a7808 */ /* 0x000fe20006000000 */
[----:B------:R-:W-:Y:S01]  /*aa90*/  VIADD R25, R3, 0x31 ;  /* 0x0000003103197836 */ /* 0x000fe20000000000 */
[----:B------:R-:W-:Y:S02]  /*aaa0*/  ISETP.GE.AND P4, PT, R29, R92, PT ;  /* 0x0000005c1d00720c */ /* 0x000fe40003f86270 */
[----:B------:R-:W-:-:S02]  /*aab0*/  ISETP.GE.AND P2, PT, R37, R94, PT ;  /* 0x0000005e2500720c */ /* 0x000fc40003f46270 */
[----:B------:R-:W-:Y:S01]  /*aac0*/  FSEL R108, R21, -INF , !P4 ;  /* 0xff800000156c7808 */ /* 0x000fe20006000000 */
[----:B------:R-:W-:Y:S01]  /*aad0*/  VIADD R21, R3, 0x39 ;  /* 0x0000003903157836 */ /* 0x000fe20000000000 */
[----:B------:R-:W-:Y:S01]  /*aae0*/  ISETP.GE.AND P4, PT, R25, R92, PT ;  /* 0x0000005c1900720c */ /* 0x000fe20003f86270 */
[C---:B------:R-:W-:Y:S01]  /*aaf0*/  HMMA.16816.F32 R56, R84.reuse, R64, R56 ;  /* 0x000000405438723c */ /* 0x040fe20000001838 */
[----:B------:R-:W-:Y:S02]  /*ab00*/  FSEL R103, R31, -INF , !P2 ;  /* 0xff8000001f677808 */ /* 0x000fe40005000000 */
[----:B------:R-:W-:Y:S02]  /*ab10*/  FSEL R62, R17, -INF , !P4 ;  /* 0xff800000113e7808 */ /* 0x000fe40006000000 */
[----:B------:R-:W-:Y:S01]  /*ab20*/  ISETP.GE.AND P2, PT, R33, R94, PT ;  /* 0x0000005e2100720c */ /* 0x000fe20003f46270 */
[----:B------:R-:W-:Y:S01]  /*ab30*/  HMMA.16816.F32 R52, R84, R66, R52 ;  /* 0x000000425434723c */ /* 0x000fe20000001834 */
[----:B------:R-:W-:-:S02]  /*ab40*/  ISETP.GE.AND P4, PT, R21, R92, PT ;  /* 0x0000005c1500720c */ /* 0x000fc40003f86270 */
[----:B------:R-:W-:Y:S02]  /*ab50*/  FSEL R31, R27, -INF , !P2 ;  /* 0xff8000001b1f7808 */ /* 0x000fe40005000000 */
[----:B------:R-:W-:Y:S01]  /*ab60*/  FSEL R64, R13, -INF , !P4 ;  /* 0xff8000000d407808 */ /* 0x000fe20006000000 */
[----:B------:R-:W-:Y:S01]  /*ab70*/  VIADD R13, R3, 0x41 ;  /* 0x00000041030d7836 */ /* 0x000fe20000000000 */
[-C--:B------:R-:W-:Y:S02]  /*ab80*/  ISETP.GE.AND P2, PT, R29, R94.reuse, PT ;  /* 0x0000005e1d00720c */ /* 0x080fe40003f46270 */
[----:B------:R-:W-:Y:S02]  /*ab90*/  LOP3.LUT R17, R118, 0x18, R93, 0xfe, !PT ;  /* 0x0000001876117812 */ /* 0x000fe400078efe5d */
[----:B------:R-:W-:Y:S02]  /*aba0*/  FSEL R29, R23, -INF , !P2 ;  /* 0xff800000171d7808 */ /* 0x000fe40005000000 */
[----:B------:R-:W-:-:S02]  /*abb0*/  ISETP.GE.AND P2, PT, R25, R94, PT ;  /* 0x0000005e1900720c */ /* 0x000fc40003f46270 */
[----:B------:R-:W-:Y:S02]  /*abc0*/  ISETP.GE.AND P6, PT, R13, R92, PT ;  /* 0x0000005c0d00720c */ /* 0x000fe40003fc6270 */
[----:B------:R-:W-:Y:S02]  /*abd0*/  FSEL R65, R19, -INF , !P2 ;  /* 0xff80000013417808 */ /* 0x000fe40005000000 */
[----:B------:R-:W-:Y:S02]  /*abe0*/  FSEL R60, R9, -INF , !P6 ;  /* 0xff800000093c7808 */ /* 0x000fe40007000000 */
[-C--:B------:R-:W-:Y:S02]  /*abf0*/  ISETP.GE.AND P0, PT, R13, R94.reuse, PT ;  /* 0x0000005e0d00720c */ /* 0x080fe40003f06270 */
[----:B------:R-:W-:Y:S02]  /*ac00*/  ISETP.GE.AND P2, PT, R21, R94, PT ;  /* 0x0000005e1500720c */ /* 0x000fe40003f46270 */
[----:B------:R-:W-:-:S02]  /*ac10*/  LOP3.LUT R9, R118, 0x28, R93, 0xfe, !PT ;  /* 0x0000002876097812 */ /* 0x000fc400078efe5d */
[----:B------:R-:W-:Y:S02]  /*ac20*/  FSEL R25, R34, -INF , !P3 ;  /* 0xff80000022197808 */ /* 0x000fe40005800000 */
[----:B------:R-:W-:Y:S02]  /*ac30*/  FSEL R61, R11, -INF , !P0 ;  /* 0xff8000000b3d7808 */ /* 0x000fe40004000000 */
[----:B------:R-:W-:Y:S02]  /*ac40*/  FSEL R67, R15, -INF , !P2 ;  /* 0xff8000000f437808 */ /* 0x000fe40005000000 */
[C---:B------:R-:W-:Y:S02]  /*ac50*/  ISETP.GE.AND P3, PT, R9.reuse, R92, PT ;  /* 0x0000005c0900720c */ /* 0x040fe40003f66270 */
[----:B------:R-:W-:Y:S01]  /*ac60*/  ISETP.GE.AND P0, PT, R9, R94, PT ;  /* 0x0000005e0900720c */ /* 0x000fe20003f06270 */
[----:B------:R-:W-:Y:S01]  /*ac70*/  VIADD R9, R3, 0x49 ;  /* 0x0000004903097836 */ /* 0x000fe20000000000 */
[----:B------:R-:W-:-:S02]  /*ac80*/  ISETP.GE.AND P4, PT, R17, R92, PT ;  /* 0x0000005c1100720c */ /* 0x000fc40003f86270 */
[----:B------:R-:W-:Y:S02]  /*ac90*/  LOP3.LUT R15, R118, 0x20, R93, 0xfe, !PT ;  /* 0x00000020760f7812 */ /* 0x000fe400078efe5d */
[----:B------:R-:W-:Y:S02]  /*aca0*/  ISETP.GE.AND P2, PT, R17, R94, PT ;  /* 0x0000005e1100720c */ /* 0x000fe40003f46270 */
[----:B------:R-:W-:Y:S02]  /*acb0*/  FSEL R17, R38, -INF , !P5 ;  /* 0xff80000026117808 */ /* 0x000fe40006800000 */
[-C--:B------:R-:W-:Y:S02]  /*acc0*/  ISETP.GE.AND P5, PT, R15, R92.reuse, PT ;  /* 0x0000005c0f00720c */ /* 0x080fe40003fa6270 */
[----:B------:R-:W-:Y:S02]  /*acd0*/  FSEL R116, R28, -INF , !P4 ;  /* 0xff8000001c747808 */ /* 0x000fe40006000000 */
[----:B------:R-:W-:-:S02]  /*ace0*/  ISETP.GE.AND P4, PT, R9, R92, PT ;  /* 0x0000005c0900720c */ /* 0x000fc40003f86270 */
[----:B------:R-:W-:Y:S02]  /*acf0*/  FSEL R28, R24, -INF , !P5 ;  /* 0xff800000181c7808 */ /* 0x000fe40006800000 */
[-C--:B------:R-:W-:Y:S02]  /*ad00*/  ISETP.GE.AND P6, PT, R15, R94.reuse, PT ;  /* 0x0000005e0f00720c */ /* 0x080fe40003fc6270 */
[----:B------:R-:W-:Y:S02]  /*ad10*/  FSEL R38, R5, -INF , !P4 ;  /* 0xff80000005267808 */ /* 0x000fe40006000000 */
[----:B------:R-:W-:Y:S01]  /*ad20*/  ISETP.GE.AND P5, PT, R9, R94, PT ;  /* 0x0000005e0900720c */ /* 0x000fe20003fa6270 */
[----:B------:R-:W-:Y:S01]  /*ad30*/  VIADD R9, R3, 0x69 ;  /* 0x0000006903097836 */ /* 0x000fe20000000000 */
[C-C-:B------:R-:W-:Y:S02]  /*ad40*/  LOP3.LUT R5, R118.reuse, 0x38, R93.reuse, 0xfe, !PT ;  /* 0x0000003876057812 */ /* 0x140fe400078efe5d */
        /* <DEDUP_REMOVED lines=8> */
[----:B------:R-:W-:Y:S02]  /*add0*/  FSEL R30, R20, -INF , !P3 ;  /* 0xff800000141e7808 */ /* 0x000fe40005800000 */
[----:B------:R-:W-:Y:S02]  /*ade0*/  FSEL R100, R16, -INF , !P2 ;  /* 0xff80000010647808 */ /* 0x000fe40005000000 */
[----:B------:R-:W-:Y:S02]  /*adf0*/  ISETP.GE.AND P4, PT, R11, R94, PT ;  /* 0x0000005e0b00720c */ /* 0x000fe40003f86270 */
        /* <DEDUP_REMOVED lines=13> */
[----:B------:R-:W-:Y:S02]  /*aed0*/  FSEL R102, R8, -INF , !P0 ;  /* 0xff80000008667808 */ /* 0x000fe40004000000 */
        /* <DEDUP_REMOVED lines=9> */
[----:B------:R-:W-:Y:S01]  /*af70*/  ISETP.GE.AND P0, PT, R5, R94, PT ;  /* 0x0000005e0500720c */ /* 0x000fe20003f06270 */
[----:B------:R-:W-:Y:S01]  /*af80*/  VIADD R5, R3, 0x61 ;  /* 0x0000006103057836 */ /* 0x000fe20000000000 */
[----:B------:R-:W-:Y:S02]  /*af90*/  ISETP.GE.AND P5, PT, R7, R92, PT ;  /* 0x0000005c0700720c */ /* 0x000fe40003fa6270 */
[----:B------:R-:W-:Y:S02]  /*afa0*/  FSEL R66, R53, -INF , !P6 ;  /* 0xff80000035427808 */ /* 0x000fe40007000000 */
[----:B------:R-:W-:Y:S02]  /*afb0*/  FSEL R98, R4, -INF , !P4 ;  /* 0xff80000004627808 */ /* 0x000fe40006000000 */
[----:B------:R-:W-:Y:S02]  /*afc0*/  FSEL R56, R56, -INF , !P5 ;  /* 0xff80000038387808 */ /* 0x000fe40006800000 */
[----:B------:R-:W-:-:S02]  /*afd0*/  ISETP.GE.AND P6, PT, R7, R94, PT ;  /* 0x0000005e0700720c */ /* 0x000fc40003fc6270 */
[C---:B------:R-:W-:Y:S02]  /*afe0*/  ISETP.GE.AND P4, PT, R5.reuse, R92, PT ;  /* 0x0000005c0500720c */ /* 0x040fe40003f86270 */
[----:B------:R-:W-:Y:S02]  /*aff0*/  ISETP.GE.AND P5, PT, R5, R94, PT ;  /* 0x0000005e0500720c */ /* 0x000fe40003fa6270 */
[----:B------:R-:W-:Y:S02]  /*b000*/  LOP3.LUT R5, R118, 0x68, R93, 0xfe, !PT ;  /* 0x0000006876057812 */ /* 0x000fe400078efe5d */
[----:B------:R-:W-:Y:S02]  /*b010*/  FSEL R53, R58, -INF , !P6 ;  /* 0xff8000003a357808 */ /* 0x000fe40007000000 */
[----:B------:R-:W-:Y:S02]  /*b020*/  FSEL R39, R51, -INF , !P5 ;  /* 0xff80000033277808 */ /* 0x000fe40006800000 */
[----:B------:R-:W-:-:S02]  /*b030*/  ISETP.GE.AND P6, PT, R5, R92, PT ;  /* 0x0000005c0500720c */ /* 0x000fc40003fc6270 */
[----:B------:R-:W-:Y:S02]  /*b040*/  ISETP.GE.AND P5, PT, R5, R94, PT ;  /* 0x0000005e0500720c */ /* 0x000fe40003fa6270 */
[----:B------:R-:W-:Y:S02]  /*b050*/  FSEL R58, R52, -INF , !P3 ;  /* 0xff800000343a7808 */ /* 0x000fe40005800000 */
[C-C-:B------:R-:W-:Y:S02]  /*b060*/  LOP3.LUT R7, R118.reuse, 0x60, R93.reuse, 0xfe, !PT ;  /* 0x0000006076077812 */ /* 0x140fe400078efe5d */
        /* <DEDUP_REMOVED lines=10> */
[----:B------:R-:W1:Y:S01]  /*b110*/  LDSM.16.M88.4 R4, [R134+0x2c00] ;  /* 0x002c00008604783b */ /* 0x000e620000000200 */
[----:B------:R-:W-:Y:S02]  /*b120*/  FSEL R54, R48, -INF , !P2 ;  /* 0xff80000030367808 */ /* 0x000fe40005000000 */
[----:B------:R-:W-:Y:S01]  /*b130*/  ISETP.GE.AND P2, PT, R9, R94, PT ;  /* 0x0000005e0900720c */ /* 0x000fe20003f46270 */
[C---:B------:R-:W-:Y:S01]  /*b140*/  VIADD R9, R3.reuse, 0x71 ;  /* 0x0000007103097836 */ /* 0x040fe20000000000 */
[----:B------:R-:W-:Y:S01]  /*b150*/  FSEL R43, R50, -INF , !P4 ;  /* 0xff800000322b7808 */ /* 0x000fe20006000000 */
[----:B------:R-:W-:Y:S01]  /*b160*/  VIADD R3, R3, 0x79 ;  /* 0x0000007903037836 */ /* 0x000fe20000000000 */
[----:B------:R-:W-:Y:S02]  /*b170*/  FSEL R33, R47, -INF , !P2 ;  /* 0xff8000002f217808 */ /* 0x000fe40005000000 */
[----:B------:R-:W-:-:S02]  /*b180*/  ISETP.GE.AND P2, PT, R9, R92, PT ;  /* 0x0000005c0900720c */ /* 0x000fc40003f46270 */
[----:B------:R-:W-:Y:S02]  /*b190*/  ISETP.GE.AND P4, PT, R9, R94, PT ;  /* 0x0000005e0900720c */ /* 0x000fe40003f86270 */
[----:B------:R-:W2:Y:S01]  /*b1a0*/  LDSM.16.M88.4 R8, [R124] ;  /* 0x000000007c08783b */ /* 0x000ea20000000200 */
[----:B------:R-:W-:Y:S01]  /*b1b0*/  LOP3.LUT R93, R118, 0x78, R93, 0xfe, !PT ;  /* 0x00000078765d7812 */ /* 0x000fe200078efe5d */
[----:B------:R-:W-:-:S04]  /*b1c0*/  DEPBAR.LE SB0, 0x0 ;  /* 0x000080000000791a */ /* 0x000fc80000000000 */
[----:B------:R-:W-:Y:S02]  /*b1d0*/  FSEL R37, R46, -INF , !P5 ;  /* 0xff8000002e257808 */ /* 0x000fe40006800000 */
[----:B------:R-:W-:Y:S01]  /*b1e0*/  FSEL R50, R44, -INF , !P6 ;  /* 0xff8000002c327808 */ /* 0x000fe20007000000 */
[----:B------:R-:W-:Y:S01]  /*b1f0*/  BAR.SYNC.DEFER_BLOCKING 0x0 ;  /* 0x0000000000007b1d */ /* 0x000fe20000010000 */
[-C--:B------:R-:W-:Y:S02]  /*b200*/  ISETP.GE.AND P6, PT, R93, R92.reuse, PT ;  /* 0x0000005c5d00720c */ /* 0x080fe40003fc6270 */
        /* <DEDUP_REMOVED lines=8> */
[----:B------:R-:W-:Y:S02]  /*b290*/  ISETP.GT.AND P0, PT, R146, R137, PT ;  /* 0x000000899200720c */ /* 0x000fe40003f04270 */
[----:B------:R-:W-:Y:S02]  /*b2a0*/  FSEL R48, R12, -INF , !P3 ;  /* 0xff8000000c307808 */ /* 0x000fe40005800000 */
[----:B------:R-:W-:Y:S02]  /*b2b0*/  FSEL R46, R13, -INF , !P2 ;  /* 0xff8000000d2e7808 */ /* 0x000fe40005000000 */
        /* <DEDUP_REMOVED lines=58> */
[----:B------:R-:W-:Y:S01]  /*b660*/  IMAD R3, R3, UR8, RZ ;  /* 0x0000000803037c24 */ /* 0x000fe2000f8e02ff */
[----:B--2---:R-:W-:-:S03]  /*b670*/  IADD3 R4, -R7, R4, RZ ;  /* 0x0000000407047210 */ /* 0x004fc60007ffe1ff */
[----:B------:R-:W-:Y:S01]  /*b680*/  IMAD R7, R6, UR9, R3 ;  /* 0x0000000906077c24 */ /* 0x000fe2000f8e0203 */
[----:B------:R-:W-:Y:S02]  /*b690*/  MOV R6, R8 ;  /* 0x0000000800067202 */ /* 0x000fe40000000f00 */
[----:B------:R-:W-:Y:S01]  /*b6a0*/  SHF.R.S32.HI R3, RZ, 0x1f, R4 ;  /* 0x0000001fff037819 */ /* 0x000fe20000011404 */
[----:B------:R-:W-:-:S04]  /*b6b0*/  IMAD.IADD R7, R9, 0x1, R7 ;  /* 0x0000000109077824 */ /* 0x000fc800078e0207 */
[----:B------:R-:W-:Y:S02]  /*b6c0*/  IMAD R3, R3, UR4, RZ ;  /* 0x0000000403037c24 */ /* 0x000fe4000f8e02ff */
[----:B------:R-:W-:-:S04]  /*b6d0*/  IMAD.WIDE.U32 R6, R4, UR4, R6 ;  /* 0x0000000404067c25 */ /* 0x000fc8000f8e0006 */
[----:B------:R-:W-:-:S04]  /*b6e0*/  IMAD R3, R4, UR5, R3 ;  /* 0x0000000504037c24 */ /* 0x000fc8000f8e0203 */
[----:B------:R-:W-:Y:S01]  /*b6f0*/  IMAD.IADD R4, R7, 0x1, R3 ;  /* 0x0000000107047824 */ /* 0x000fe200078e0203 */
[----:B------:R-:W-:Y:S06]  /*b700*/  BRA `(.L_x_5010) ;  /* 0x0000000000107947 */ /* 0x000fec0003800000 */
.L_x_5009:
[----:B------:R-:W-:Y:S02]  /*b710*/  ULDC UR8, c[0x0][0x248] ;  /* 0x0000920000087ab9 */ /* 0x000fe40000000800 */
[----:B------:R-:W-:-:S06]  /*b720*/  USHF.L.U32 UR4, UR8, 0x7, URZ ;  /* 0x0000000708047899 */ /* 0x000fcc000800063f */
[----:B------:R-:W-:-:S04]  /*b730*/  IADD3 R6, RZ, -UR4, RZ ;  /* 0x80000004ff067c10 */ /* 0x000fc8000fffe0ff */
[----:B------:R-:W-:-:S07]  /*b740*/  SHF.R.S32.HI R4, RZ, 0x1f, R6 ;  /* 0x0000001fff047819 */ /* 0x000fce0000011406 */
.L_x_5010:
        /* <DEDUP_REMOVED lines=19> */
.L_x_5008:
[----:B------:R-:W-:Y:S01]  /*b880*/  FMNMX.FTZ R3, R2, R150, !PT ;  /* 0x0000009602037209 */ /* 0x000fe20007810000 */
[----:B-1----:R-:W-:Y:S01]  /*b890*/  LDSM.16.MT88.4 R8, [R132+0x3000] ;  /* 0x003000008408783b */ /* 0x002fe20000004200 */
        /* <DEDUP_REMOVED lines=72> */
[----:B------:R-:W-:Y:S01]  /*bd20*/  FMUL.FTZ R51, R32, UR10 ;  /* 0x0000000a20337c20 */ /* 0x000fe20008410000 */
[----:B--2---:R-:W-:Y:S02]  /*bd30*/  FMNMX.FTZ R3, R6, R3, !PT ;  /* 0x0000000306037209 */ /* 0x004fe40007810000 */
[----:B------:R-:W-:Y:S02]  /*bd40*/  FSEL R119, R32, RZ, P3 ;  /* 0x000000ff20777208 */ /* 0x000fe40001800000 */
[----:B------:R-:W-:Y:S01]  /*bd50*/  FSEL R51, R51, RZ, P3 ;  /* 0x000000ff33337208 */ /* 0x000fe20001800000 */
[C---:B------:R-:W-:Y:S01]  /*bd60*/  FMUL.FTZ R4, R3.reuse, UR10 ;  /* 0x0000000a03047c20 */ /* 0x040fe20008410000 */
[----:B------:R-:W-:Y:S01]  /*bd70*/  FSETP.NEU.FTZ.AND P2, PT, R3, -INF , PT ;  /* 0xff8000000300780b */ /* 0x000fe20003f5d000 */
[----:B------:R-:W-:Y:S02]  /*bd80*/  FADD.FTZ R119, R2, -R119 ;  /* 0x8000007702777221 */ /* 0x000fe40000010000 */
[--C-:B------:R-:W-:Y:S01]  /*bd90*/  FFMA.FTZ R109, R36, UR10, -R51.reuse ;  /* 0x0000000a246d7c23 */ /* 0x100fe20008010833 */
[----:B------:R-:W-:Y:S01]  /*bda0*/  FSEL R36, R4, RZ, P2 ;  /* 0x000000ff04247208 */ /* 0x000fe20001000000 */
[--C-:B------:R-:W-:Y:S01]  /*bdb0*/  FFMA.FTZ R118, R150, UR10, -R51.reuse ;  /* 0x0000000a96767c23 */ /* 0x100fe20008010833 */
[--C-:B------:R-:W-:Y:S01]  /*bdc0*/  FFMA.FTZ R94, R122, UR10, -R51.reuse ;  /* 0x0000000a7a5e7c23 */ /* 0x100fe20008010833 */
[----:B------:R-:W-:Y:S01]  /*bdd0*/  FFMA.FTZ R84, R120, UR10, -R51 ;  /* 0x0000000a78547c23 */ /* 0x000fe20008010833 */
[----:B------:R-:W-:Y:S01]  /*bde0*/  FMUL.FTZ R119, R119, UR10 ;  /* 0x0000000a77777c20 */ /* 0x000fe20008410000 */
[--C-:B------:R-:W-:Y:S01]  /*bdf0*/  FFMA.FTZ R92, R117, UR10, -R36.reuse ;  /* 0x0000000a755c7c23 */ /* 0x100fe20008010824 */
[----:B------:R-:W-:Y:S01]  /*be00*/  FSEL R117, R3, RZ, P2 ;  /* 0x000000ff03757208 */ /* 0x000fe20001000000 */
[--C-:B------:R-:W-:Y:S01]  /*be10*/  FFMA.FTZ R115, R111, UR10, -R36.reuse ;  /* 0x0000000a6f737c23 */ /* 0x100fe20008010824 */
[--C-:B------:R-:W-:Y:S01]  /*be20*/  FFMA.FTZ R111, R17, UR10, -R36.reuse ;  /* 0x0000000a116f7c23 */ /* 0x100fe20008010824 */
[--C-:B------:R-:W-:Y:S01]  /*be30*/  FFMA.FTZ R2, R113, UR10, -R36.reuse ;  /* 0x0000000a71027c23 */ /* 0x100fe20008010824 */
[----:B------:R-:W-:Y:S01]  /*be40*/  MUFU.EX2 R118, R118 ;  /* 0x0000007600767308 */ /* 0x000fe20000000800 */
[----:B------:R-:W-:Y:S01]  /*be50*/  FADD.FTZ R117, R0, -R117 ;  /* 0x8000007500757221 */ /* 0x000fe20000010000 */
        /* <DEDUP_REMOVED lines=28> */
[----:B------:R-:W-:Y:S01]  /*c020*/  FFMA.FTZ R40, R40, UR10, -R51 ;  /* 0x0000000a28287c23 */ /* 0x000fe20008010833 */
[----:B------:R-:W-:Y:S01]  /*c030*/  FFMA.FTZ R35, R35, UR10, -R36 ;  /* 0x0000000a23237c23 */ /* 0x000fe20008010824 */
[----:B------:R-:W-:Y:S08]  /*c040*/  MUFU.EX2 R115, R115 ;  /* 0x0000007300737308 */ /* 0x000ff00000000800 */
[----:B------:R-:W2:Y:S01]  /*c050*/  MUFU.EX2 R92, R92 ;  /* 0x0000005c005c7308 */ /* 0x000ea20000000800 */
[----:B---3--:R-:W-:-:S07]  /*c060*/  F2FP.F16.F32.PACK_AB R18, R84, R109 ;  /* 0x0000006d5412723e */ /* 0x008fce00000000ff */
[----:B------:R-:W-:Y:S08]  /*c070*/  MUFU.EX2 R111, R111 ;  /* 0x0000006f006f7308 */ /* 0x000ff00000000800 */
[----:B------:R-:W3:Y:S01]  /*c080*/  MUFU.EX2 R119, R119 ;  /* 0x0000007700777308 */ /* 0x000ee20000000800 */
[----:B--2---:R-:W-:-:S07]  /*c090*/  F2FP.F16.F32.PACK_AB R17, R92, R115 ;  /* 0x000000735c11723e */ /* 0x004fce00000000ff */
[----:B------:R-:W2:Y:S08]  /*c0a0*/  MUFU.EX2 R117, R117 ;  /* 0x0000007500757308 */ /* 0x000eb00000000800 */
[----:B------:R-:W4:Y:S01]  /*c0b0*/  MUFU.EX2 R2, R2 ;  /* 0x0000000200027308 */ /* 0x000f220000000800 */
[-C--:B---3--:R-:W-:Y:S01]  /*c0c0*/  FMUL.FTZ R4, R68, R119.reuse ;  /* 0x0000007744047220 */ /* 0x088fe20000410000 */
        /* <DEDUP_REMOVED lines=15> */
[----:B----4-:R-:W-:Y:S01]  /*c1c0*/  F2FP.F16.F32.PACK_AB R19, R2, R111 ;  /* 0x0000006f0213723e */ /* 0x010fe200000000ff */
        /* <DEDUP_REMOVED lines=12> */
[----:B------:R-:W3:Y:S01]  /*c290*/  MUFU.EX2 R85, R85 ;  /* 0x0000005500557308 */ /* 0x000ee20000000800 */
[----:B------:R-:W-:Y:S02]  /*c2a0*/  FADD.FTZ R109, R109, R94 ;  /* 0x0000005e6d6d7221 */ /* 0x000fe40000010000 */
[C---:B------:R-:W-:Y:S01]  /*c2b0*/  HMMA.16816.F32 R12, R16.reuse, R20, R12 ;  /* 0x00000014100c723c */ /* 0x040fe2000000180c */
[----:B------:R-:W-:Y:S01]  /*c2c0*/  FADD.FTZ R111, R2, R111 ;  /* 0x0000006f026f7221 */ /* 0x000fe20000010000 */
[----:B------:R-:W-:Y:S01]  /*c2d0*/  FFMA.FTZ R2, R48, UR10, -R51 ;  /* 0x0000000a30027c23 */ /* 0x000fe20008010833 */
[--C-:B------:R-:W-:Y:S01]  /*c2e0*/  FFMA.FTZ R48, R49, UR10, -R36.reuse ;  /* 0x0000000a31307c23 */ /* 0x100fe20008010824 */
[----:B------:R-:W-:Y:S01]  /*c2f0*/  FFMA.FTZ R49, R55, UR10, -R36 ;  /* 0x0000000a37317c23 */ /* 0x000fe20008010824 */
        /* <DEDUP_REMOVED lines=9> */
[----:B------:R-:W-:Y:S03]  /*c390*/  MUFU.EX2 R87, R87 ;  /* 0x0000005700577308 */ /* 0x000fe60000000800 */
[----:B------:R-:W-:-:S05]  /*c3a0*/  FADD.FTZ R85, R85, R86 ;  /* 0x0000005655557221 */ /* 0x000fca0000010000 */
        /* <DEDUP_REMOVED lines=9> */
[C---:B-1----:R-:W-:Y:S01]  /*c440*/  HMMA.16816.F32 R4, R20.reuse, R24, R4 ;  /* 0x000000181404723c */ /* 0x042fe20000001804 */
        /* <DEDUP_REMOVED lines=34> */
[----:B------:R-:W-:Y:S01]  /*c670*/  FFMA.FTZ R64, R65, UR10, -R36 ;  /* 0x0000000a41407c23 */ /* 0x000fe20008010824 */
[--C-:B------:R-:W-:Y:S01]  /*c680*/  FFMA.FTZ R65, R56, UR10, -R51.reuse ;  /* 0x0000000a38417c23 */ /* 0x100fe20008010833 */
[----:B------:R-:W-:-:S03]  /*c690*/  FFMA.FTZ R23, R54, UR10, -R51 ;  /* 0x0000000a36177c23 */ /* 0x000fc60008010833 */
[----:B------:R1:W-:Y:S01]  /*c6a0*/  MUFU.EX2 R0, R33 ;  /* 0x0000002100007308 */ /* 0x0003e20000000800 */
[C---:B------:R-:W-:Y:S01]  /*c6b0*/  HMMA.16816.F32 R8, R28.reuse, R26, R8 ;  /* 0x0000001a1c08723c */ /* 0x040fe20000001808 */
[--C-:B------:R-:W-:Y:S01]  /*c6c0*/  FFMA.FTZ R25, R60, UR10, -R51.reuse ;  /* 0x0000000a3c197c23 */ /* 0x100fe20008010833 */
[--C-:B------:R-:W-:Y:S01]  /*c6d0*/  FFMA.FTZ R60, R38, UR10, -R51.reuse ;  /* 0x0000000a263c7c23 */ /* 0x100fe20008010833 */
[--C-:B------:R-:W-:Y:S01]  /*c6e0*/  FFMA.FTZ R38, R42, UR10, -R51.reuse ;  /* 0x0000000a2a267c23 */ /* 0x100fe20008010833 */
[--C-:B------:R-:W-:Y:S01]  /*c6f0*/  FFMA.FTZ R42, R59, UR10, -R36.reuse ;  /* 0x0000000a3b2a7c23 */ /* 0x100fe20008010824 */
[--C-:B------:R-:W-:Y:S01]  /*c700*/  FFMA.FTZ R59, R46, UR10, -R51.reuse ;  /* 0x0000000a2e3b7c23 */ /* 0x100fe20008010833 */
        /* <DEDUP_REMOVED lines=20> */
[--C-:B------:R-:W-:Y:S01]  /*c850*/  FFMA.FTZ R44, R43, UR10, -R36.reuse ;  /* 0x0000000a2b2c7c23 */ /* 0x100fe20008010824 */
[--C-:B-1----:R-:W-:Y:S01]  /*c860*/  FFMA.FTZ R33, R45, UR10, -R36.reuse ;  /* 0x0000000a2d217c23 */ /* 0x102fe20008010824 */
[----:B------:R-:W-:-:S05]  /*c870*/  FFMA.FTZ R52, R47, UR10, -R36 ;  /* 0x0000000a2f347c23 */ /* 0x000fca0008010824 */
[----:B------:R-:W1:Y:S01]  /*c880*/  MUFU.EX2 R64, R64 ;  /* 0x0000004000407308 */ /* 0x000e620000000800 */
[----:B--2---:R-:W-:Y:S01]  /*c890*/  F2FP.F16.F32.PACK_AB R76, R26, R101 ;  /* 0x000000651a4c723e */ /* 0x004fe200000000ff */
[----:B------:R-:W-:-:S04]  /*c8a0*/  FADD.FTZ R101, R101, R90 ;  /* 0x0000005a65657221 */ /* 0x000fc80000010000 */
[----:B------:R-:W-:Y:S02]  /*c8b0*/  FADD.FTZ R26, R26, R101 ;  /* 0x000000651a1a7221 */ /* 0x000fe40000010000 */
[----:B------:R-:W-:Y:S01]  /*c8c0*/  MUFU.EX2 R27, R27 ;  /* 0x0000001b001b7308 */ /* 0x000fe20000000800 */
[----:B---3--:R-:W-:-:S07]  /*c8d0*/  F2FP.F16.F32.PACK_AB R78, R22, R21 ;  /* 0x00000015164e723e */ /* 0x008fce00000000ff */
        /* <DEDUP_REMOVED lines=8> */
[----:B------:R-:W-:Y:S02]  /*c960*/  FADD.FTZ R27, R30, R27 ;  /* 0x0000001b1e1b7221 */ /* 0x000fe40000010000 */
        /* <DEDUP_REMOVED lines=11> */
[----:B------:R-:W-:Y:S01]  /*ca20*/  MUFU.EX2 R65, R65 ;  /* 0x0000004100417308 */ /* 0x000fe20000000800 */
[----:B------:R-:W-:Y:S01]  /*ca30*/  HMMA.16816.F32 R76, R76, R6, R16 ;  /* 0x000000064c4c723c */ /* 0x000fe20000001810 */
[----:B------:R-:W2:Y:S01]  /*ca40*/  LDSM.16.MT88.4 R16, [R132+0x4400] ;  /* 0x004400008410783b */ /* 0x000ea20000004200 */
[----:B-1----:R-:W-:-:S02]  /*ca50*/  F2FP.F16.F32.PACK_AB R4, R25, R62 ;  /* 0x0000003e1904723e */ /* 0x002fc400000000ff */
[----:B----4-:R-:W-:-:S03]  /*ca60*/  F2FP.F16.F32.PACK_AB R5, R61, R42 ;  /* 0x0000002a3d05723e */ /* 0x010fc600000000ff */
[----:B------:R-:W1:Y:S01]  /*ca70*/  MUFU.EX2 R38, R38 ;  /* 0x0000002600267308 */ /* 0x000e620000000800 */
[----:B------:R-:W-:Y:S01]  /*ca80*/  FADD.FTZ R42, R42, R27 ;  /* 0x0000001b2a2a7221 */ /* 0x000fe20000010000 */
[----:B------:R-:W-:Y:S02]  /*ca90*/  F2FP.F16.F32.PACK_AB R6, R60, R31 ;  /* 0x0000001f3c06723e */ /* 0x000fe400000000ff */
[----:B-----5:R-:W-:Y:S01]  /*caa0*/  F2FP.F16.F32.PACK_AB R7, R50, R67 ;  /* 0x000000433207723e */ /* 0x020fe200000000ff */
[----:B------:R-:W-:-:S03]  /*cab0*/  FADD.FTZ R42, R61, R42 ;  /* 0x0000002a3d2a7221 */ /* 0x000fc60000010000 */
[----:B------:R-:W-:Y:S01]  /*cac0*/  MUFU.EX2 R28, R28 ;  /* 0x0000001c001c7308 */ /* 0x000fe20000000800 */
[----:B------:R-:W-:Y:S02]  /*cad0*/  FADD.FTZ R67, R67, R42 ;  /* 0x0000002a43437221 */ /* 0x000fe40000010000 */
[----:B---3--:R-:W-:Y:S02]  /*cae0*/  HMMA.16816.F32 R80, R4, R8, R80 ;  /* 0x000000080450723c */ /* 0x008fe40000001850 */
[----:B------:R-:W-:-:S03]  /*caf0*/  FADD.FTZ R67, R50, R67 ;  /* 0x0000004332437221 */ /* 0x000fc60000010000 */
[----:B------:R-:W3:Y:S01]  /*cb00*/  MUFU.EX2 R29, R29 ;  /* 0x0000001d001d7308 */ /* 0x000ee20000000800 */
[C---:B------:R-:W-:Y:S01]  /*cb10*/  HMMA.16816.F32 R76, R4.reuse, R10, R76 ;  /* 0x0000000a044c723c */ /* 0x040fe2000000184c */
[----:B------:R-:W-:Y:S06]  /*cb20*/  LDSM.16.MT88.4 R8, [R132+0x4800] ;  /* 0x004800008408783b */ /* 0x000fec0000004200 */
[----:B------:R-:W-:Y:S01]  /*cb30*/  MUFU.EX2 R46, R46 ;  /* 0x0000002e002e7308 */ /* 0x000fe20000000800 */
[C---:B--2---:R-:W-:Y:S07]  /*cb40*/  HMMA.16816.F32 R68, R4.reuse, R12, R68 ;  /* 0x0000000c0444723c */ /* 0x044fee0000001844 */
[----:B------:R-:W2:Y:S01]  /*cb50*/  MUFU.EX2 R53, R53 ;  /* 0x0000003500357308 */ /* 0x000ea20000000800 */
[----:B------:R-:W-:Y:S01]  /*cb60*/  HMMA.16816.F32 R72, R4, R14, R72 ;  /* 0x0000000e0448723c */ /* 0x000fe20000001848 */
[----:B------:R-:W4:Y:S06]  /*cb70*/  LDSM.16.MT88.4 R12, [R131+0x4400] ;  /* 0x00440000830c783b */ /* 0x000f2c0000004200 */
[----:B------:R-:W-:Y:S01]  /*cb80*/  MUFU.EX2 R23, R23 ;  /* 0x0000001700177308 */ /* 0x000fe20000000800 */
[----:B-1----:R-:W-:-:S02]  /*cb90*/  F2FP.F16.F32.PACK_AB R4, R38, R65 ;  /* 0x000000412604723e */ /* 0x002fc400000000ff */
[----:B---3--:R-:W-:Y:S02]  /*cba0*/  F2FP.F16.F32.PACK_AB R6, R29, R28 ;  /* 0x0000001c1d06723e */ /* 0x008fe400000000ff */
[----:B------:R-:W-:-:S03]  /*cbb0*/  F2FP.F16.F32.PACK_AB R7, R49, R48 ;  /* 0x000000303107723e */ /* 0x000fc600000000ff */
[----:B------:R-:W1:Y:S01]  /*cbc0*/  MUFU.EX2 R24, R24 ;  /* 0x0000001800187308 */ /* 0x000e620000000800 */
        /* <DEDUP_REMOVED lines=8> */
[----:B------:R-:W-:Y:S01]  /*cc50*/  MUFU.EX2 R57, R57 ;  /* 0x0000003900397308 */ /* 0x000fe20000000800 */
[----:B------:R-:W2:Y:S07]  /*cc60*/  LDSM.16.MT88.4 R16, [R131+0x4800] ;  /* 0x004800008310783b */ /* 0x000eae0000004200 */
[----:B------:R-:W3:Y:S01]  /*cc70*/  MUFU.EX2 R44, R44 ;  /* 0x0000002c002c7308 */ /* 0x000ee20000000800 */
[C---:B----4-:R-:W-:Y:S07]  /*cc80*/  HMMA.16816.F32 R80, R4.reuse, R12, R80 ;  /* 0x0000000c0450723c */ /* 0x050fee0000001850 */
[----:B------:R-:W-:Y:S01]  /*cc90*/  MUFU.EX2 R2, R2 ;  /* 0x0000000200027308 */ /* 0x000fe20000000800 */
[----:B------:R-:W-:Y:S01]  /*cca0*/  HMMA.16816.F32 R76, R4, R14, R76 ;  /* 0x0000000e044c723c */ /* 0x000fe2000000184c */
[----:B------:R-:W4:Y:S06]  /*ccb0*/  LDSM.16.MT88.4 R12, [R132+0x4c00] ;  /* 0x004c0000840c783b */ /* 0x000f2c0000004200 */
[----:B------:R-:W5:Y:S01]  /*ccc0*/  MUFU.EX2 R59, R59 ;  /* 0x0000003b003b7308 */ /* 0x000f620000000800 */
[----:B-1----:R-:W-:-:S02]  /*ccd0*/  F2FP.F16.F32.PACK_AB R4, R24, R23 ;  /* 0x000000171804723e */ /* 0x002fc400000000ff */
[----:B---3--:R-:W-:Y:S02]  /*cce0*/  F2FP.F16.F32.PACK_AB R5, R39, R44 ;  /* 0x0000002c2705723e */ /* 0x008fe400000000ff */
[----:B------:R-:W-:Y:S02]  /*ccf0*/  F2FP.F16.F32.PACK_AB R6, R57, R20 ;  /* 0x000000143906723e */ /* 0x000fe400000000ff */
[----:B------:R-:W-:Y:S01]  /*cd00*/  F2FP.F16.F32.PACK_AB R7, R0, R37 ;  /* 0x000000250007723e */ /* 0x000fe200000000ff */
[----:B------:R-:W-:Y:S06]  /*cd10*/  MUFU.EX2 R41, R41 ;  /* 0x0000002900297308 */ /* 0x000fec0000000800 */
[C---:B------:R-:W-:Y:S02]  /*cd20*/  HMMA.16816.F32 R68, R4.reuse, R8, R68 ;  /* 0x000000080444723c */ /* 0x040fe40000001844 */
[----:B------:R-:W1:Y:S04]  /*cd30*/  MUFU.EX2 R40, R40 ;  /* 0x0000002800287308 */ /* 0x000e680000000800 */
[----:B------:R-:W-:Y:S01]  /*cd40*/  HMMA.16816.F32 R72, R4, R10, R72 ;  /* 0x0000000a0448723c */ /* 0x000fe20000001848 */
[----:B------:R-:W-:-:S03]  /*cd50*/  FADD.FTZ R9, R21, R26 ;  /* 0x0000001a15097221 */ /* 0x000fc60000010000 */
[----:B------:R-:W-:Y:S01]  /*cd60*/  MUFU.EX2 R33, R33 ;  /* 0x0000002100217308 */ /* 0x000fe20000000800 */
[----:B------:R-:W-:Y:S01]  /*cd70*/  FADD.FTZ R9, R22, R9 ;  /* 0x0000000916097221 */ /* 0x000fe20000010000 */
[C---:B--2---:R-:W-:Y:S03]  /*cd80*/  HMMA.16816.F32 R80, R4.reuse, R16, R80 ;  /* 0x000000100450723c */ /* 0x044fe60000001850 */
[----:B------:R-:W-:Y:S02]  /*cd90*/  FADD.FTZ R22, R62, R9 ;  /* 0x000000093e167221 */ /* 0x000fe40000010000 */
[----:B------:R-:W2:Y:S01]  /*cda0*/  LDSM.16.MT88.4 R8, [R131+0x4c00] ;  /* 0x004c00008308783b */ /* 0x000ea20000004200 */
[----:B------:R-:W3:Y:S01]  /*cdb0*/  MUFU.EX2 R52, R52 ;  /* 0x0000003400347308 */ /* 0x000ee20000000800 */
[----:B------:R-:W-:Y:S01]  /*cdc0*/  FADD.FTZ R22, R25, R22 ;  /* 0x0000001619167221 */ /* 0x000fe20000010000 */
[----:B------:R-:W-:Y:S03]  /*cdd0*/  HMMA.16816.F32 R76, R4, R18, R76 ;  /* 0x00000012044c723c */ /* 0x000fe6000000184c */
[----:B------:R-:W-:-:S03]  /*cde0*/  FADD.FTZ R31, R31, R22 ;  /* 0x000000161f1f7221 */ /* 0x000fc60000010000 */
[----:B------:R-:W-:Y:S01]  /*cdf0*/  MUFU.EX2 R21, R35 ;  /* 0x0000002300157308 */ /* 0x000fe20000000800 */
[----:B------:R-:W-:Y:S01]  /*ce00*/  FADD.FTZ R60, R60, R31 ;  /* 0x0000001f3c3c7221 */ /* 0x000fe20000010000 */
[----:B-----5:R-:W-:Y:S02]  /*ce10*/  F2FP.F16.F32.PACK_AB R4, R59, R2 ;  /* 0x000000023b04723e */ /* 0x020fe400000000ff */
[----:B-1----:R-:W-:Y:S01]  /*ce20*/  F2FP.F16.F32.PACK_AB R6, R40, R41 ;  /* 0x000000292806723e */ /* 0x002fe200000000ff */
[----:B------:R-:W-:-:S03]  /*ce30*/  FADD.FTZ R17, R65, R60 ;  /* 0x0000003c41117221 */ /* 0x000fc60000010000 */
[----:B------:R-:W1:Y:S01]  /*ce40*/  MUFU.EX2 R152, R152 ;  /* 0x0000009800987308 */ /* 0x000e620000000800 */
[----:B---3--:R-:W-:Y:S01]  /*ce50*/  F2FP.F16.F32.PACK_AB R5, R52, R33 ;  /* 0x000000213405723e */ /* 0x008fe200000000ff */
[----:B------:R-:W-:Y:S01]  /*ce60*/  FADD.FTZ R17, R38, R17 ;  /* 0x0000001126117221 */ /* 0x000fe20000010000 */
[----:B-1----:R-:W-:-:S07]  /*ce70*/  F2FP.F16.F32.PACK_AB R7, R152, R21 ;  /* 0x000000159807723e */ /* 0x002fce00000000ff */
[C---:B----4-:R-:W-:Y:S06]  /*ce80*/  HMMA.16816.F32 R68, R4.reuse, R12, R68 ;  /* 0x0000000c0444723c */ /* 0x050fec0000001844 */
        /* <DEDUP_REMOVED lines=23> */
.L_x_5005:
        /* <DEDUP_REMOVED lines=16> */
.L_x_5015:
        /* <DEDUP_REMOVED lines=67> */
.L_x_5012:
        /* <DEDUP_REMOVED lines=138> */
.L_x_5014:
        /* <DEDUP_REMOVED lines=16> */
.L_x_5013:
        /* <DEDUP_REMOVED lines=85> */
[----:B------:R-:W-:Y:S01]  /*e420*/  FSEL R87, R87, RZ, P0 ;  /* 0x000000ff57577208 */ /* 0x000fe20000000000 */
        /* <DEDUP_REMOVED lines=16> */
[----:B------:R-:W-:Y:S03]  /*e530*/  FMUL.FTZ R79, R3, R79 ;  /* 0x0000004f034f7220 */ /* 0x000fe60000410000 */
[----:B------:R-:W2:Y:S01]  /*e540*/  MUFU.EX2 R113, R113 ;  /* 0x0000007100717308 */ /* 0x000ea20000000800 */
[C---:B---3--:R-:W-:Y:S01]  /*e550*/  FMUL.FTZ R68, R84.reuse, R68 ;  /* 0x0000004454447220 */ /* 0x048fe20000410000 */
[C---:B------:R-:W-:Y:S01]  /*e560*/  FMUL.FTZ R69, R84.reuse, R69 ;  /* 0x0000004554457220 */ /* 0x040fe20000410000 */
[C---:B------:R-:W-:Y:S01]  /*e570*/  FMUL.FTZ R72, R84.reuse, R72 ;  /* 0x0000004854487220 */ /* 0x040fe20000410000 */
[C---:B------:R-:W-:Y:S01]  /*e580*/  FMUL.FTZ R73, R84.reuse, R73 ;  /* 0x0000004954497220 */ /* 0x040fe20000410000 */
[C---:B------:R-:W-:Y:S01]  /*e590*/  FMUL.FTZ R76, R84.reuse, R76 ;  /* 0x0000004c544c7220 */ /* 0x040fe20000410000 */
[----:B------:R-:W-:Y:S01]  /*e5a0*/  FMUL.FTZ R77, R84, R77 ;  /* 0x0000004d544d7220 */ /* 0x000fe20000410000 */
[--C-:B------:R-:W-:Y:S03]  /*e5b0*/  FFMA.FTZ R156, R11, UR4, -R87.reuse ;  /* 0x000000040b9c7c23 */ /* 0x100fe60008010857 */
[----:B------:R-:W3:Y:S01]  /*e5c0*/  MUFU.EX2 R110, R110 ;  /* 0x0000006e006e7308 */ /* 0x000ee20000000800 */
[--C-:B------:R-:W-:Y:S01]  /*e5d0*/  FFMA.FTZ R99, R33, UR4, -R96.reuse ;  /* 0x0000000421637c23 */ /* 0x100fe20008010860 */
[--C-:B------:R-:W-:Y:S01]  /*e5e0*/  FFMA.FTZ R33, R39, UR4, -R87.reuse ;  /* 0x0000000427217c23 */ /* 0x100fe20008010857 */
[----:B------:R-:W-:Y:S01]  /*e5f0*/  FMUL.FTZ R39, R3, R83 ;  /* 0x0000005303277220 */ /* 0x000fe20000410000 */
[--C-:B------:R-:W-:Y:S01]  /*e600*/  FFMA.FTZ R101, R34, UR4, -R87.reuse ;  /* 0x0000000422657c23 */ /* 0x100fe20008010857 */
[--C-:B------:R-:W-:Y:S01]  /*e610*/  FFMA.FTZ R34, R36, UR4, -R96.reuse ;  /* 0x0000000424227c23 */ /* 0x100fe20008010860 */
[C---:B------:R-:W-:Y:S01]  /*e620*/  FMUL.FTZ R36, R84.reuse, R80 ;  /* 0x0000005054247220 */ /* 0x040fe20000410000 */
[----:B------:R-:W-:Y:S03]  /*e630*/  FFMA.FTZ R104, R35, UR4, -R87 ;  /* 0x0000000423687c23 */ /* 0x000fe60008010857 */
[----:B------:R-:W4:Y:S01]  /*e640*/  MUFU.EX2 R115, R115 ;  /* 0x0000007300737308 */ /* 0x000f220000000800 */
[----:B--2---:R-:W-:Y:S01]  /*e650*/  F2FP.F16.F32.PACK_AB R88, R113, R159 ;  /* 0x0000009f7158723e */ /* 0x004fe200000000ff */
[--C-:B------:R-:W-:Y:S01]  /*e660*/  FFMA.FTZ R35, R37, UR4, -R96.reuse ;  /* 0x0000000425237c23 */ /* 0x100fe20008010860 */
[C---:B------:R-:W-:Y:S01]  /*e670*/  FMUL.FTZ R37, R84.reuse, R81 ;  /* 0x0000005154257220 */ /* 0x040fe20000410000 */
[----:B------:R-:W-:Y:S01]  /*e680*/  FFMA.FTZ R159, R84, R151, R159 ;  /* 0x00000097549f7223 */ /* 0x000fe2000001009f */
[----:B------:R-:W-:Y:S01]  /*e690*/  LDSM.16.MT88.4 R80, [R132+0x3400] ;  /* 0x003400008450783b */ /* 0x000fe20000004200 */
[----:B------:R-:W-:Y:S01]  /*e6a0*/  FFMA.FTZ R84, R44, UR4, -R96 ;  /* 0x000000042c547c23 */ /* 0x000fe20008010860 */
[--C-:B------:R-:W-:Y:S03]  /*e6b0*/  FFMA.FTZ R151, R47, UR4, -R87.reuse ;  /* 0x000000042f977c23 */ /* 0x100fe60008010857 */
[----:B------:R-:W-:Y:S01]  /*e6c0*/  MUFU.EX2 R112, R112 ;  /* 0x0000007000707308 */ /* 0x000fe20000000800 */
[----:B---3--:R-:W-:Y:S01]  /*e6d0*/  FFMA.FTZ R152, R3, R152, R110 ;  /* 0x0000009803987223 */ /* 0x008fe2000001006e */
        /* <DEDUP_REMOVED lines=9> */
[----:B------:R-:W-:Y:S01]  /*e770*/  FFMA.FTZ R109, R23, UR4, -R87 ;  /* 0x00000004176d7c23 */ /* 0x000fe20008010857 */
[----:B------:R-:W-:Y:S01]  /*e780*/  FADD.FTZ R159, R113, R159 ;  /* 0x0000009f719f7221 */ /* 0x000fe20000010000 */
        /* <DEDUP_REMOVED lines=20> */
[----:B------:R-:W-:Y:S01]  /*e8d0*/  ISETP.GT.AND P0, PT, R146, R137, PT ;  /* 0x000000899200720c */ /* 0x000fe20003f04270 */
[--C-:B------:R-:W-:Y:S01]  /*e8e0*/  FFMA.FTZ R66, R66, UR4, -R87.reuse ;  /* 0x0000000442427c23 */ /* 0x100fe20008010857 */
[----:B------:R-:W-:Y:S02]  /*e8f0*/  MOV R3, R0 ;  /* 0x0000000000037202 */ /* 0x000fe40000000f00 */
[----:B------:R-:W-:Y:S05]  /*e900*/  MOV R85, R2 ;  /* 0x0000000200557202 */ /* 0x000fea0000000f00 */
[----:B------:R-:W2:Y:S01]  /*e910*/  MUFU.EX2 R122, R122 ;  /* 0x0000007a007a7308 */ /* 0x000ea20000000800 */
[----:B---3--:R-:W-:Y:S09]  /*e920*/  F2FP.F16.F32.PACK_AB R91, R156, R157 ;  /* 0x0000009d9c5b723e */ /* 0x008ff200000000ff */
[----:B------:R-:W-:Y:S01]  /*e930*/  MUFU.EX2 R154, R154 ;  /* 0x0000009a009a7308 */ /* 0x000fe20000000800 */
[C---:B-1----:R-:W-:Y:S06]  /*e940*/  HMMA.16816.F32 R68, R88.reuse, R92, R68 ;  /* 0x0000005c5844723c */ /* 0x042fec0000001844 */
[C---:B------:R-:W-:Y:S03]  /*e950*/  HMMA.16816.F32 R72, R88.reuse, R94, R72 ;  /* 0x0000005e5848723c */ /* 0x040fe60000001848 */
[----:B------:R-:W1:Y:S01]  /*e960*/  MUFU.EX2 R121, R121 ;  /* 0x0000007900797308 */ /* 0x000e620000000800 */
[----:B------:R-:W3:Y:S01]  /*e970*/  LDSM.16.MT88.4 R92, [R131+0x3000] ;  /* 0x00300000835c783b */ /* 0x000ee20000004200 */
[----:B--2---:R-:W-:Y:S08]  /*e980*/  F2FP.F16.F32.PACK_AB R40, R122, R153 ;  /* 0x000000997a28723e */ /* 0x004ff000000000ff */
[----:B------:R-:W-:Y:S10]  /*e990*/  MUFU.EX2 R123, R123 ;  /* 0x0000007b007b7308 */ /* 0x000ff40000000800 */
[----:B------:R-:W2:Y:S10]  /*e9a0*/  MUFU.EX2 R118, R118 ;  /* 0x0000007600767308 */ /* 0x000eb40000000800 */
[----:B------:R-:W-:Y:S10]  /*e9b0*/  MUFU.EX2 R119, R119 ;  /* 0x0000007700777308 */ /* 0x000ff40000000800 */
[----:B------:R-:W4:Y:S10]  /*e9c0*/  MUFU.EX2 R120, R120 ;  /* 0x0000007800787308 */ /* 0x000f340000000800 */
[----:B------:R-:W-:Y:S01]  /*e9d0*/  MUFU.EX2 R117, R117 ;  /* 0x0000007500757308 */ /* 0x000fe20000000800 */
[C---:B---3--:R-:W-:Y:S06]  /*e9e0*/  HMMA.16816.F32 R36, R88.reuse, R92, R36 ;  /* 0x0000005c5824723c */ /* 0x048fec0000001824 */
[----:B------:R-:W-:Y:S03]  /*e9f0*/  HMMA.16816.F32 R76, R88, R94, R76 ;  /* 0x0000005e584c723c */ /* 0x000fe6000000184c */
[----:B------:R-:W3:Y:S01]  /*ea00*/  MUFU.EX2 R114, R114 ;  /* 0x0000007200727308 */ /* 0x000ee20000000800 */
[----:B------:R-:W5:Y:S01]  /*ea10*/  LDSM.16.MT88.4 R88, [R131+0x3400] ;  /* 0x003400008358783b */ /* 0x000f620000004200 */
[--C-:B------:R-:W-:Y:S01]  /*ea20*/  FFMA.FTZ R92, R41, UR4, -R96.reuse ;  /* 0x00000004295c7c23 */ /* 0x100fe20008010860 */
[----:B-1----:R-:W-:Y:S01]  /*ea30*/  F2FP.F16.F32.PACK_AB R41, R121, R154 ;  /* 0x0000009a7929723e */ /* 0x002fe200000000ff */
[----:B------:R-:W-:Y:S01]  /*ea40*/  FFMA.FTZ R95, R45, UR4, -R96 ;  /* 0x000000042d5f7c23 */ /* 0x000fe20008010860 */
[--C-:B------:R-:W-:Y:S05]  /*ea50*/  FFMA.FTZ R93, R42, UR4, -R87.reuse ;  /* 0x000000042a5d7c23 */ /* 0x100fea0008010857 */
[----:B------:R-:W-:Y:S01]  /*ea60*/  MUFU.EX2 R116, R116 ;  /* 0x0000007400747308 */ /* 0x000fe20000000800 */
[----:B------:R-:W1:Y:S01]  /*ea70*/  LDSM.16.MT88.4 R44, [R132+0x3800] ;  /* 0x00380000842c783b */ /* 0x000e620000004200 */
[----:B--2---:R-:W-:Y:S01]  /*ea80*/  F2FP.F16.F32.PACK_AB R42, R118, R123 ;  /* 0x0000007b762a723e */ /* 0x004fe200000000ff */
[----:B------:R-:W-:Y:S01]  /*ea90*/  FFMA.FTZ R94, R43, UR4, -R87 ;  /* 0x000000042b5e7c23 */ /* 0x000fe20008010857 */
[----:B----4-:R-:W-:Y:S06]  /*eaa0*/  F2FP.F16.F32.PACK_AB R43, R120, R119 ;  /* 0x00000077782b723e */ /* 0x010fec00000000ff */
[----:B------:R-:W2:Y:S01]  /*eab0*/  MUFU.EX2 R109, R109 ;  /* 0x0000006d006d7308 */ /* 0x000ea20000000800 */
[C---:B------:R-:W-:Y:S09]  /*eac0*/  HMMA.16816.F32 R68, R40.reuse, R80, R68 ;  /* 0x000000502844723c */ /* 0x040ff20000001844 */
[----:B------:R-:W-:Y:S01]  /*ead0*/  MUFU.EX2 R105, R105 ;  /* 0x0000006900697308 */ /* 0x000fe20000000800 */
[C---:B------:R-:W-:Y:S03]  /*eae0*/  HMMA.16816.F32 R72, R40.reuse, R82, R72 ;  /* 0x000000522848723c */ /* 0x040fe60000001848 */
[----:B------:R-:W-:Y:S01]  /*eaf0*/  FADD.FTZ R80, R115, R152 ;  /* 0x0000009873507221 */ /* 0x000fe20000010000 */
[----:B------:R-:W-:Y:S05]  /*eb00*/  FFMA.FTZ R115, R48, UR4, -R96 ;  /* 0x0000000430737c23 */ /* 0x000fea0008010860 */
[----:B------:R-:W4:Y:S02]  /*eb10*/  MUFU.EX2 R100, R100 ;  /* 0x0000006400647308 */ /* 0x000f240000000800 */
[----:B------:R-:W-:Y:S01]  /*eb20*/  FADD.FTZ R152, R112, R159 ;  /* 0x0000009f70987221 */ /* 0x000fe20000010000 */
[----:B------:R-:W-:Y:S02]  /*eb30*/  FADD.FTZ R157, R157, R80 ;  /* 0x000000509d9d7221 */ /* 0x000fe40000010000 */
[----:B------:R-:W1:Y:S05]  /*eb40*/  LDSM.16.MT88.4 R80, [R131+0x3800] ;  /* 0x003800008350783b */ /* 0x000e6a0000004200 */
[----:B------:R-:W-:Y:S01]  /*eb50*/  MUFU.EX2 R108, R108 ;  /* 0x0000006c006c7308 */ /* 0x000fe20000000800 */
[C---:B-----5:R-:W-:Y:S03]  /*eb60*/  HMMA.16816.F32 R36, R40.reuse, R88, R36 ;  /* 0x000000582824723c */ /* 0x060fe60000001824 */
[----:B------:R-:W-:Y:S03]  /*eb70*/  FADD.FTZ R157, R156, R157 ;  /* 0x0000009d9c9d7221 */ /* 0x000fe60000010000 */
[----:B------:R-:W-:Y:S03]  /*eb80*/  HMMA.16816.F32 R76, R40, R90, R76 ;  /* 0x0000005a284c723c */ /* 0x000fe6000000184c */
[----:B------:R-:W5:Y:S02]  /*eb90*/  MUFU.EX2 R103, R103 ;  /* 0x0000006700677308 */ /* 0x000f640000000800 */
[--C-:B------:R-:W-:Y:S01]  /*eba0*/  FFMA.FTZ R89, R50, UR4, -R87.reuse ;  /* 0x0000000432597c23 */ /* 0x100fe20008010857 */
[----:B------:R-:W-:Y:S01]  /*ebb0*/  FFMA.FTZ R88, R51, UR4, -R87 ;  /* 0x0000000433587c23 */ /* 0x000fe20008010857 */
[----:B------:R-:W-:Y:S01]  /*ebc0*/  FFMA.FTZ R91, R53, UR4, -R96 ;  /* 0x00000004355b7c23 */ /* 0x000fe20008010860 */
[----:B------:R-:W1:Y:S05]  /*ebd0*/  LDSM.16.MT88.4 R48, [R132+0x3c00] ;  /* 0x003c00008430783b */ /* 0x000e6a0000004200 */
[----:B------:R1:W-:Y:S01]  /*ebe0*/  MUFU.EX2 R113, R151 ;  /* 0x0000009700717308 */ /* 0x0003e20000000800 */
[----:B---3--:R-:W-:Y:S01]  /*ebf0*/  F2FP.F16.F32.PACK_AB R40, R114, R117 ;  /* 0x000000757228723e */ /* 0x008fe200000000ff */
[----:B------:R-:W-:Y:S01]  /*ec00*/  FADD.FTZ R154, R154, R157 ;  /* 0x0000009d9a9a7221 */ /* 0x000fe20000010000 */
[----:B--2---:R-:W-:Y:S02]  /*ec10*/  F2FP.F16.F32.PACK_AB R41, R109, R116 ;  /* 0x000000746d29723e */ /* 0x004fe400000000ff */
[----:B----4-:R-:W-:Y:S01]  /*ec20*/  F2FP.F16.F32.PACK_AB R42, R100, R105 ;  /* 0x00000069642a723e */ /* 0x010fe200000000ff */
[----:B------:R-:W-:Y:S04]  /*ec30*/  FADD.FTZ R154, R121, R154 ;  /* 0x0000009a799a7221 */ /* 0x000fe80000010000 */
[----:B------:R-:W-:Y:S01]  /*ec40*/  MUFU.EX2 R98, R98 ;  /* 0x0000006200627308 */ /* 0x000fe20000000800 */
[----:B-----5:R-:W-:Y:S09]  /*ec50*/  F2FP.F16.F32.PACK_AB R43, R103, R108 ;  /* 0x0000006c672b723e */ /* 0x020ff200000000ff */
[----:B------:R-:W2:Y:S01]  /*ec60*/  MUFU.EX2 R97, R97 ;  /* 0x0000006100617308 */ /* 0x000ea20000000800 */
[C---:B-1----:R-:W-:Y:S03]  /*ec70*/  HMMA.16816.F32 R68, R40.reuse, R44, R68 ;  /* 0x0000002c2844723c */ /* 0x042fe60000001844 */
[----:B------:R-:W-:Y:S01]  /*ec80*/  FFMA.FTZ R151, R52, UR4, -R96 ;  /* 0x0000000434977c23 */ /* 0x000fe20008010860 */
[----:B------:R-:W-:Y:S01]  /*ec90*/  FADD.FTZ R52, R155, R152 ;  /* 0x000000989b347221 */ /* 0x000fe20000010000 */
[--C-:B------:R-:W-:Y:S01]  /*eca0*/  FFMA.FTZ R152, R54, UR4, -R87.reuse ;  /* 0x0000000436987c23 */ /* 0x100fe20008010857 */
[C---:B------:R-:W-:Y:S03]  /*ecb0*/  HMMA.16816.F32 R72, R40.reuse, R46, R72 ;  /* 0x0000002e2848723c */ /* 0x040fe60000001848 */
[----:B------:R1:W-:Y:S01]  /*ecc0*/  MUFU.EX2 R90, R151 ;  /* 0x00000097005a7308 */ /* 0x0003e20000000800 */
[----:B------:R-:W3:Y:S01]  /*ecd0*/  LDSM.16.MT88.4 R44, [R131+0x3c00] ;  /* 0x003c0000832c783b */ /* 0x000ee20000004200 */
[----:B------:R-:W-:Y:S01]  /*ece0*/  FFMA.FTZ R155, R57, UR4, -R96 ;  /* 0x00000004399b7c23 */ /* 0x000fe20008010860 */
[C---:B------:R-:W-:Y:S07]  /*ecf0*/  HMMA.16816.F32 R36, R40.reuse, R80, R36 ;  /* 0x000000502824723c */ /* 0x040fee0000001824 */
[----:B------:R-:W-:Y:S01]  /*ed00*/  MUFU.EX2 R107, R107 ;  /* 0x0000006b006b7308 */ /* 0x000fe20000000800 */
[----:B------:R-:W-:Y:S09]  /*ed10*/  HMMA.16816.F32 R76, R40, R82, R76 ;  /* 0x00000052284c723c */ /* 0x000ff2000000184c */
[----:B------:R-:W4:Y:S02]  /*ed20*/  MUFU.EX2 R86, R86 ;  /* 0x0000005600567308 */ /* 0x000f240000000800 */
[----:B-1----:R-:W-:Y:S01]  /*ed30*/  FFMA.FTZ R151, R55, UR4, -R87 ;  /* 0x0000000437977c23 */ /* 0x002fe20008010857 */
[----:B------:R-:W-:Y:S01]  /*ed40*/  FADD.FTZ R81, R153, R52 ;  /* 0x0000003499517221 */ /* 0x000fe20000010000 */
[----:B--2---:R-:W-:Y:S01]  /*ed50*/  F2FP.F16.F32.PACK_AB R40, R97, R98 ;  /* 0x000000626128723e */ /* 0x004fe200000000ff */
[----:B------:R-:W1:Y:S01]  /*ed60*/  LDSM.16.MT88.4 R52, [R132+0x4000] ;  /* 0x004000008434783b */ /* 0x000e620000004200 */
[----:B------:R-:W-:Y:S01]  /*ed70*/  FFMA.FTZ R153, R56, UR4, -R96 ;  /* 0x0000000438997c23 */ /* 0x000fe20008010860 */
[----:B------:R-:W-:Y:S03]  /*ed80*/  FADD.FTZ R56, R122, R81 ;  /* 0x000000517a387221 */ /* 0x000fe60000010000 */
[----:B------:R-:W-:Y:S01]  /*ed90*/  MUFU.EX2 R102, R102 ;  /* 0x0000006600667308 */ /* 0x000fe20000000800 */
[----:B------:R-:W-:Y:S02]  /*eda0*/  FADD.FTZ R123, R123, R56 ;  /* 0x000000387b7b7221 */ /* 0x000fe40000010000 */
[----:B------:R-:W2:Y:S07]  /*edb0*/  LDSM.16.MT88.4 R80, [R131+0x4000] ;  /* 0x004000008350783b */ /* 0x000eae0000004200 */
[----:B------:R-:W5:Y:S01]  /*edc0*/  MUFU.EX2 R99, R99 ;  /* 0x0000006300637308 */ /* 0x000f620000000800 */
[----:B----4-:R-:W-:Y:S09]  /*edd0*/  F2FP.F16.F32.PACK_AB R41, R86, R107 ;  /* 0x0000006b5629723e */ /* 0x010ff200000000ff */
[----:B------:R-:W-:Y:S10]  /*ede0*/  MUFU.EX2 R101, R101 ;  /* 0x0000006500657308 */ /* 0x000ff40000000800 */
[----:B------:R-:W4:Y:S01]  /*edf0*/  MUFU.EX2 R104, R104 ;  /* 0x0000006800687308 */ /* 0x000f220000000800 */
[----:B-----5:R-:W-:Y:S09]  /*ee00*/  F2FP.F16.F32.PACK_AB R42, R99, R102 ;  /* 0x00000066632a723e */ /* 0x020ff200000000ff */
[----:B------:R-:W-:Y:S10]  /*ee10*/  MUFU.EX2 R34, R34 ;  /* 0x0000002200227308 */ /* 0x000ff40000000800 */
[----:B------:R-:W5:Y:S01]  /*ee20*/  MUFU.EX2 R35, R35 ;  /* 0x0000002300237308 */ /* 0x000f620000000800 */
[----:B----4-:R-:W-:Y:S09]  /*ee30*/  F2FP.F16.F32.PACK_AB R43, R104, R101 ;  /* 0x00000065682b723e */ /* 0x010ff200000000ff */
[----:B------:R-:W-:Y:S01]  /*ee40*/  MUFU.EX2 R106, R106 ;  /* 0x0000006a006a7308 */ /* 0x000fe20000000800 */
[C---:B------:R-:W-:Y:S06]  /*ee50*/  HMMA.16816.F32 R68, R40.reuse, R48, R68 ;  /* 0x000000302844723c */ /* 0x040fec0000001844 */
[C---:B------:R-:W-:Y:S03]  /*ee60*/  HMMA.16816.F32 R72, R40.reuse, R50, R72 ;  /* 0x000000322848723c */ /* 0x040fe60000001848 */
[----:B------:R-:W4:Y:S02]  /*ee70*/  MUFU.EX2 R33, R33 ;  /* 0x0000002100217308 */ /* 0x000f240000000800 */
[----:B------:R-:W-:Y:S01]  /*ee80*/  FADD.FTZ R49, R119, R154 ;  /* 0x0000009a77317221 */ /* 0x000fe20000010000 */
[C---:B---3--:R-:W-:Y:S07]  /*ee90*/  HMMA.16816.F32 R36, R40.reuse, R44, R36 ;  /* 0x0000002c2824723c */ /* 0x048fee0000001824 */
[----:B------:R-:W-:Y:S01]  /*eea0*/  MUFU.EX2 R111, R111 ;  /* 0x0000006f006f7308 */ /* 0x000fe20000000800 */
[----:B------:R-:W-:Y:S01]  /*eeb0*/  FFMA.FTZ R119, R58, UR4, -R87 ;  /* 0x000000043a777c23 */ /* 0x000fe20008010857 */
[----:B------:R-:W-:Y:S01]  /*eec0*/  HMMA.16816.F32 R76, R40, R46, R76 ;  /* 0x0000002e284c723c */ /* 0x000fe2000000184c */
[----:B------:R-:W-:Y:S07]  /*eed0*/  LDSM.16.MT88.4 R44, [R131+0x4400] ;  /* 0x00440000832c783b */ /* 0x000fee0000004200 */
[----:B------:R-:W3:Y:S03]  /*eee0*/  MUFU.EX2 R92, R92 ;  /* 0x0000005c005c7308 */ /* 0x000ee60000000800 */
[----:B------:R-:W-:Y:S01]  /*eef0*/  FADD.FTZ R48, R118, R123 ;  /* 0x0000007b76307221 */ /* 0x000fe20000010000 */
[----:B------:R-:W-:Y:S01]  /*ef00*/  FFMA.FTZ R42, R61, UR4, -R96 ;  /* 0x000000043d2a7c23 */ /* 0x000fe20008010860 */
[----:B------:R-:W-:Y:S02]  /*ef10*/  FADD.FTZ R49, R120, R49 ;  /* 0x0000003178317221 */ /* 0x000fe40000010000 */
[----:B------:R-:W-:Y:S01]  /*ef20*/  FADD.FTZ R51, R117, R48 ;  /* 0x0000003075337221 */ /* 0x000fe20000010000 */
[----:B------:R-:W-:Y:S02]  /*ef30*/  FFMA.FTZ R117, R59, UR4, -R87 ;  /* 0x000000043b757c23 */ /* 0x000fe40008010857 */
[----:B------:R-:W-:Y:S01]  /*ef40*/  MUFU.EX2 R93, R93 ;  /* 0x0000005d005d7308 */ /* 0x000fe20000000800 */
[----:B------:R-:W2:Y:S01]  /*ef50*/  LDSM.16.MT88.4 R56, [R132+0x4400] ;  /* 0x004400008438783b */ /* 0x000ea20000004200 */
[----:B-----5:R-:W-:Y:S01]  /*ef60*/  F2FP.F16.F32.PACK_AB R48, R35, R34 ;  /* 0x000000222330723e */ /* 0x020fe200000000ff */
[----:B------:R-:W-:Y:S01]  /*ef70*/  FADD.FTZ R116, R116, R49 ;  /* 0x0000003174747221 */ /* 0x000fe20000010000 */
[----:B----4-:R-:W-:Y:S01]  /*ef80*/  F2FP.F16.F32.PACK_AB R49, R33, R106 ;  /* 0x0000006a2131723e */ /* 0x010fe200000000ff */
[----:B------:R-:W-:Y:S01]  /*ef90*/  FADD.FTZ R114, R114, R51 ;  /* 0x0000003372727221 */ /* 0x000fe20000010000 */
        /* <DEDUP_REMOVED lines=13> */
[----:B------:R-:W3:Y:S01]  /*f070*/  MUFU.EX2 R95, R95 ;  /* 0x0000005f005f7308 */ /* 0x000ee20000000800 */
[----:B----4-:R-:W-:Y:S01]  /*f080*/  F2FP.F16.F32.PACK_AB R51, R94, R93 ;  /* 0x0000005d5e33723e */ /* 0x010fe200000000ff */
[----:B------:R-:W-:Y:S04]  /*f090*/  FADD.FTZ R102, R102, R61 ;  /* 0x0000003d66667221 */ /* 0x000fe80000010000 */
[----:B------:R-:W-:Y:S04]  /*f0a0*/  FADD.FTZ R99, R99, R102 ;  /* 0x0000006663637221 */ /* 0x000fe80000010000 */
[----:B------:R-:W4:Y:S01]  /*f0b0*/  MUFU.EX2 R110, R110 ;  /* 0x0000006e006e7308 */ /* 0x000f220000000800 */
[C---:B-1----:R-:W-:Y:S05]  /*f0c0*/  HMMA.16816.F32 R68, R48.reuse, R52, R68 ;  /* 0x000000343044723c */ /* 0x042fea0000001844 */
[----:B------:R-:W-:Y:S01]  /*f0d0*/  FADD.FTZ R34, R34, R99 ;  /* 0x0000006322227221 */ /* 0x000fe20000010000 */
[C---:B------:R-:W-:Y:S03]  /*f0e0*/  HMMA.16816.F32 R72, R48.reuse, R54, R72 ;  /* 0x000000363048723c */ /* 0x040fe60000001848 */
[----:B------:R-:W-:Y:S01]  /*f0f0*/  MUFU.EX2 R115, R115 ;  /* 0x0000007300737308 */ /* 0x000fe20000000800 */
[----:B------:R-:W1:Y:S01]  /*f100*/  LDSM.16.MT88.4 R52, [R132+0x4800] ;  /* 0x004800008434783b */ /* 0x000e620000004200 */
[----:B---3--:R-:W-:Y:S01]  /*f110*/  F2FP.F16.F32.PACK_AB R40, R95, R84 ;  /* 0x000000545f28723e */ /* 0x008fe200000000ff */
[C---:B--2---:R-:W-:Y:S07]  /*f120*/  HMMA.16816.F32 R36, R48.reuse, R80, R36 ;  /* 0x000000503024723c */ /* 0x044fee0000001824 */
[----:B------:R-:W-:Y:S01]  /*f130*/  MUFU.EX2 R112, R158 ;  /* 0x0000009e00707308 */ /* 0x000fe20000000800 */
[----:B----4-:R-:W-:Y:S01]  /*f140*/  F2FP.F16.F32.PACK_AB R41, R113, R110 ;  /* 0x0000006e7129723e */ /* 0x010fe200000000ff */
[----:B------:R-:W-:Y:S08]  /*f150*/  HMMA.16816.F32 R76, R48, R82, R76 ;  /* 0x00000052304c723c */ /* 0x000ff0000000184c */
[----:B------:R-:W-:Y:S03]  /*f160*/  MUFU.EX2 R89, R89 ;  /* 0x0000005900597308 */ /* 0x000fe60000000800 */
[----:B------:R-:W-:Y:S01]  /*f170*/  FADD.FTZ R34, R35, R34 ;  /* 0x0000002223227221 */ /* 0x000fe20000010000 */
[----:B------:R-:W-:Y:S01]  /*f180*/  FFMA.FTZ R49, R63, UR4, -R87 ;  /* 0x000000043f317c23 */ /* 0x000fe20008010857 */
[----:B------:R-:W-:Y:S01]  /*f190*/  FADD.FTZ R48, R86, R107 ;  /* 0x0000006b56307221 */ /* 0x000fe20000010000 */
[----:B------:R-:W-:Y:S03]  /*f1a0*/  FFMA.FTZ R87, R67, UR4, -R87 ;  /* 0x0000000443577c23 */ /* 0x000fe60008010857 */
[----:B------:R-:W-:Y:S01]  /*f1b0*/  FADD.FTZ R51, R101, R48 ;  /* 0x0000003065337221 */ /* 0x000fe20000010000 */
[----:B------:R-:W2:Y:S01]  /*f1c0*/  MUFU.EX2 R88, R88 ;  /* 0x0000005800587308 */ /* 0x000ea20000000800 */
[----:B------:R-:W-:Y:S02]  /*f1d0*/  FADD.FTZ R111, R111, R34 ;  /* 0x000000226f6f7221 */ /* 0x000fe40000010000 */
[----:B------:R-:W-:Y:S02]  /*f1e0*/  FADD.FTZ R51, R104, R51 ;  /* 0x0000003368337221 */ /* 0x000fe40000010000 */
[----:B------:R-:W-:Y:S02]  /*f1f0*/  FADD.FTZ R111, R92, R111 ;  /* 0x0000006f5c6f7221 */ /* 0x000fe40000010000 */
[----:B------:R-:W-:Y:S03]  /*f200*/  FADD.FTZ R106, R106, R51 ;  /* 0x000000336a6a7221 */ /* 0x000fe60000010000 */
[----:B------:R3:W-:Y:S01]  /*f210*/  MUFU.EX2 R100, R42 ;  /* 0x0000002a00647308 */ /* 0x0007e20000000800 */
[----:B------:R-:W-:Y:S09]  /*f220*/  FADD.FTZ R106, R33, R106 ;  /* 0x0000006a216a7221 */ /* 0x000ff20000010000 */
[----:B------:R4:W-:Y:S01]  /*f230*/  MUFU.EX2 R109, R60 ;  /* 0x0000003c006d7308 */ /* 0x0009e20000000800 */
[----:B--2---:R-:W-:Y:S09]  /*f240*/  F2FP.F16.F32.PACK_AB R43, R88, R89 ;  /* 0x00000059582b723e */ /* 0x004ff200000000ff */
[----:B------:R-:W2:Y:S01]  /*f250*/  MUFU.EX2 R91, R91 ;  /* 0x0000005b005b7308 */ /* 0x000ea20000000800 */
[----:B---3--:R-:W-:Y:S09]  /*f260*/  F2FP.F16.F32.PACK_AB R42, R112, R115 ;  /* 0x00000073702a723e */ /* 0x008ff200000000ff */
[----:B------:R-:W-:Y:S01]  /*f270*/  MUFU.EX2 R152, R152 ;  /* 0x0000009800987308 */ /* 0x000fe20000000800 */
[----:B----4-:R-:W3:Y:S01]  /*f280*/  LDSM.16.MT88.4 R60, [R131+0x4800] ;  /* 0x00480000833c783b */ /* 0x010ee20000004200 */
[C---:B------:R-:W-:Y:S08]  /*f290*/  HMMA.16816.F32 R68, R40.reuse, R56, R68 ;  /* 0x000000382844723c */ /* 0x040ff00000001844 */
[----:B------:R-:W-:Y:S01]  /*f2a0*/  MUFU.EX2 R151, R151 ;  /* 0x0000009700977308 */ /* 0x000fe20000000800 */
[C---:B------:R-:W-:Y:S01]  /*f2b0*/  HMMA.16816.F32 R72, R40.reuse, R58, R72 ;  /* 0x0000003a2848723c */ /* 0x040fe20000001848 */
[----:B------:R-:W4:Y:S02]  /*f2c0*/  LDSM.16.MT88.4 R56, [R132+0x4c00] ;  /* 0x004c00008438783b */ /* 0x000f240000004200 */
[----:B--2---:R-:W-:Y:S03]  /*f2d0*/  F2FP.F16.F32.PACK_AB R48, R91, R90 ;  /* 0x0000005a5b30723e */ /* 0x004fe600000000ff */
[C---:B------:R-:W-:Y:S03]  /*f2e0*/  HMMA.16816.F32 R36, R40.reuse, R44, R36 ;  /* 0x0000002c2824723c */ /* 0x040fe60000001824 */
[----:B------:R-:W-:Y:S03]  /*f2f0*/  MUFU.EX2 R122, R153 ;  /* 0x00000099007a7308 */ /* 0x000fe60000000800 */
[----:B------:R-:W-:Y:S01]  /*f300*/  HMMA.16816.F32 R76, R40, R46, R76 ;  /* 0x0000002e284c723c */ /* 0x000fe2000000184c */
[----:B------:R-:W2:Y:S06]  /*f310*/  LDSM.16.MT88.4 R44, [R131+0x4c00] ;  /* 0x004c0000832c783b */ /* 0x000eac0000004200 */
[----:B------:R-:W5:Y:S01]  /*f320*/  MUFU.EX2 R121, R155 ;  /* 0x0000009b00797308 */ /* 0x000f620000000800 */
[----:B------:R-:W-:Y:S03]  /*f330*/  FADD.FTZ R41, R93, R106 ;  /* 0x0000006a5d297221 */ /* 0x000fe60000010000 */
[----:B------:R-:W-:Y:S06]  /*f340*/  FADD.FTZ R40, R84, R111 ;  /* 0x0000006f54287221 */ /* 0x000fec0000010000 */
[----:B------:R-:W-:Y:S01]  /*f350*/  MUFU.EX2 R118, R119 ;  /* 0x0000007700767308 */ /* 0x000fe20000000800 */
[----:B------:R-:W-:Y:S01]  /*f360*/  FADD.FTZ R41, R94, R41 ;  /* 0x000000295e297221 */ /* 0x000fe20000010000 */
[----:B------:R-:W-:Y:S03]  /*f370*/  FADD.FTZ R40, R95, R40 ;  /* 0x000000285f287221 */ /* 0x000fe60000010000 */
[----:B------:R-:W-:Y:S01]  /*f380*/  FADD.FTZ R110, R110, R41 ;  /* 0x000000296e6e7221 */ /* 0x000fe20000010000 */
[----:B------:R-:W-:Y:S01]  /*f390*/  FADD.FTZ R115, R115, R40 ;  /* 0x0000002873737221 */ /* 0x000fe20000010000 */
[----:B------:R-:W-:Y:S03]  /*f3a0*/  F2FP.F16.F32.PACK_AB R40, R100, R109 ;  /* 0x0000006d6428723e */ /* 0x000fe600000000ff */
[----:B------:R-:W1:Y:S01]  /*f3b0*/  MUFU.EX2 R117, R117 ;  /* 0x0000007500757308 */ /* 0x000e620000000800 */
[----:B-----5:R-:W-:Y:S01]  /*f3c0*/  F2FP.F16.F32.PACK_AB R50, R121, R122 ;  /* 0x0000007a7932723e */ /* 0x020fe200000000ff */
[----:B------:R-:W-:Y:S01]  /*f3d0*/  FADD.FTZ R110, R113, R110 ;  /* 0x0000006e716e7221 */ /* 0x000fe20000010000 */
[----:B------:R-:W-:Y:S03]  /*f3e0*/  FADD.FTZ R115, R112, R115 ;  /* 0x0000007370737221 */ /* 0x000fe60000010000 */
[----:B------:R-:W-:Y:S01]  /*f3f0*/  FADD.FTZ R89, R89, R110 ;  /* 0x0000006e59597221 */ /* 0x000fe20000010000 */
[----:B------:R-:W-:Y:S03]  /*f400*/  FADD.FTZ R90, R90, R115 ;  /* 0x000000735a5a7221 */ /* 0x000fe60000010000 */
[----:B------:R5:W-:Y:S01]  /*f410*/  MUFU.EX2 R86, R49 ;  /* 0x0000003100567308 */ /* 0x000be20000000800 */
        /* <DEDUP_REMOVED lines=8> */
[C---:B-----5:R-:W-:Y:S01]  /*f4a0*/  F2FP.F16.F32.PACK_AB R49, R151.reuse, R152 ;  /* 0x000000989731723e */ /* 0x060fe200000000ff */
[----:B------:R-:W-:Y:S01]  /*f4b0*/  FADD.FTZ R152, R152, R89 ;  /* 0x0000005998987221 */ /* 0x000fe20000010000 */
[----:B------:R-:W-:Y:S03]  /*f4c0*/  FADD.FTZ R109, R100, R109 ;  /* 0x0000006d646d7221 */ /* 0x000fe60000010000 */
[----:B------:R-:W-:Y:S02]  /*f4d0*/  FADD.FTZ R151, R151, R152 ;  /* 0x0000009897977221 */ /* 0x000fe40000010000 */
[C---:B------:R-:W-:Y:S02]  /*f4e0*/  HMMA.16816.F32 R68, R48.reuse, R52, R68 ;  /* 0x000000343044723c */ /* 0x040fe40000001844 */
[----:B------:R-:W1:Y:S03]  /*f4f0*/  MUFU.EX2 R35, R96 ;  /* 0x0000006000237308 */ /* 0x000e660000000800 */
[----:B---3--:R-:W-:Y:S01]  /*f500*/  F2FP.F16.F32.PACK_AB R41, R86, R97 ;  /* 0x000000615629723e */ /* 0x008fe200000000ff */
[C---:B------:R-:W-:Y:S06]  /*f510*/  HMMA.16816.F32 R72, R48.reuse, R54, R72 ;  /* 0x000000363048723c */ /* 0x040fec0000001848 */
[----:B------:R-:W-:Y:S01]  /*f520*/  MUFU.EX2 R33, R66 ;  /* 0x0000004200217308 */ /* 0x000fe20000000800 */
[----:B------:R-:W-:Y:S01]  /*f530*/  FADD.FTZ R118, R118, R151 ;  /* 0x0000009776767221 */ /* 0x000fe20000010000 */
[C---:B------:R-:W-:Y:S08]  /*f540*/  HMMA.16816.F32 R36, R48.reuse, R60, R36 ;  /* 0x0000003c3024723c */ /* 0x040ff00000001824 */
[----:B------:R-:W3:Y:S01]  /*f550*/  MUFU.EX2 R34, R87 ;  /* 0x0000005700227308 */ /* 0x000ee20000000800 */
[----:B------:R-:W-:Y:S03]  /*f560*/  HMMA.16816.F32 R76, R48, R62, R76 ;  /* 0x0000003e304c723c */ /* 0x000fe6000000184c */
[----:B-1----:R-:W-:Y:S01]  /*f570*/  F2FP.F16.F32.PACK_AB R42, R35, R64 ;  /* 0x00000040232a723e */ /* 0x002fe200000000ff */
[----:B------:R-:W-:Y:S01]  /*f580*/  FADD.FTZ R118, R117, R118 ;  /* 0x0000007675767221 */ /* 0x000fe20000010000 */
[----:B------:R-:W-:Y:S03]  /*f590*/  FADD.FTZ R64, R64, R109 ;  /* 0x0000006d40407221 */ /* 0x000fe60000010000 */
[----:B------:R-:W-:Y:S03]  /*f5a0*/  FADD.FTZ R97, R97, R118 ;  /* 0x0000007661617221 */ /* 0x000fe60000010000 */
[----:B------:R-:W-:Y:S01]  /*f5b0*/  FADD.FTZ R151, R35, R64 ;  /* 0x0000004023977221 */ /* 0x000fe20000010000 */
[----:B------:R-:W-:Y:S01]  /*f5c0*/  FADD.FTZ R86, R86, R97 ;  /* 0x0000006156567221 */ /* 0x000fe20000010000 */
[C---:B---3--:R-:W-:Y:S03]  /*f5d0*/  F2FP.F16.F32.PACK_AB R43, R34.reuse, R33 ;  /* 0x00000021222b723e */ /* 0x048fe600000000ff */
[----:B------:R-:W-:Y:S04]  /*f5e0*/  FADD.FTZ R33, R33, R86 ;  /* 0x0000005621217221 */ /* 0x000fe80000010000 */
[C---:B----4-:R-:W-:Y:S05]  /*f5f0*/  HMMA.16816.F32 R68, R40.reuse, R56, R68 ;  /* 0x000000382844723c */ /* 0x050fea0000001844 */
[----:B------:R-:W-:Y:S01]  /*f600*/  FADD.FTZ R152, R34, R33 ;  /* 0x0000002122987221 */ /* 0x000fe20000010000 */
[C---:B------:R-:W-:Y:S06]  /*f610*/  HMMA.16816.F32 R72, R40.reuse, R58, R72 ;  /* 0x0000003a2848723c */ /* 0x040fec0000001848 */
[C---:B--2---:R-:W-:Y:S06]  /*f620*/  HMMA.16816.F32 R80, R40.reuse, R44, R36 ;  /* 0x0000002c2850723c */ /* 0x044fec0000001824 */
[----:B------:R-:W-:Y:S01]  /*f630*/  HMMA.16816.F32 R76, R40, R46, R76 ;  /* 0x0000002e284c723c */ /* 0x000fe2000000184c */
[----:B------:R-:W-:Y:S11]  /*f640*/  @!UPT UIADD3 URZ, URZ, URZ, URZ ;  /* 0x0000003f3f3ff290 */ /* 0x000ff6000fffe03f */
[----:B------:R-:W-:Y:S01]  /*f650*/  @!UPT UIADD3 URZ, URZ, URZ, URZ ;  /* 0x0000003f3f3ff290 */ /* 0x000fe2000fffe03f */
[----:B------:R-:W-:Y:S11]  /*f660*/  @P0 BRA `(.L_x_5015) ;  /* 0xffffffd800a40947 */ /* 0x000ff6000383ffff */
.L_x_5011:
        /* <DEDUP_REMOVED lines=107> */
[----:B------:R-:W-:Y:S01]  /*fd20*/  @P3 FMUL.FTZ R39, R6, 0.69314718246459960938 ;  /* 0x3f31721806273820 */ /* 0x000fe20000410000 */
[----:B------:R-:W-:Y:S01]  /*fd30*/  STS.64 [R13+0x400], R74 ;  /* 0x0004004a0d007388 */ /* 0x000fe20000000a00 */
[----:B------:R-:W-:Y:S01]  /*fd40*/  LOP3.LUT P0, RZ, R37, 0x3, RZ, 0xc0, !PT ;  /* 0x0000000325ff7812 */ /* 0x000fe2000780c0ff */
[----:B------:R-:W-:Y:S01]  /*fd50*/  IMAD.MOV.U32 R4, RZ, RZ, -0x800000 ;  /* 0xff800000ff047424 */ /* 0x000fe200078e00ff */
[----:B------:R-:W-:Y:S01]  /*fd60*/  LEA.HI R30, R30, R7, RZ, 0x2 ;  /* 0x000000071e1e7211 */ /* 0x000fe200078f10ff */
[----:B------:R-:W-:Y:S01]  /*fd70*/  STS.64 [R14], R80 ;  /* 0x000000500e007388 */ /* 0x000fe20000000a00 */
[----:B------:R-:W-:Y:S01]  /*fd80*/  IADD3 R6, -R143, RZ, RZ ;  /* 0x000000ff8f067210 */ /* 0x000fe20007ffe1ff */
[----:B---3--:R-:W-:Y:S01]  /*fd90*/  @P3 FFMA.FTZ R4, R2, R33, R39 ;  /* 0x0000002102043223 */ /* 0x008fe20000010027 */
[----:B------:R-:W-:Y:S01]  /*fda0*/  LOP3.LUT R30, R30, 0xffffffc, RZ, 0xc0, !PT ;  /* 0x0ffffffc1e1e7812 */ /* 0x000fe200078ec0ff */
[----:B------:R-:W-:Y:S01]  /*fdb0*/  STS.64 [R14+0x400], R82 ;  /* 0x000400520e007388 */ /* 0x000fe20000000a00 */
[----:B-----5:R-:W-:Y:S01]  /*fdc0*/  SHF.L.U32 R8, R31, 0x6, RZ ;  /* 0x000000061f087819 */ /* 0x020fe200000006ff */
[----:B------:R-:W-:-:S02]  /*fdd0*/  IMAD.MOV.U32 R2, RZ, RZ, -0x800000 ;  /* 0xff800000ff027424 */ /* 0x000fc400078e00ff */
[----:B----4-:R-:W-:Y:S01]  /*fde0*/  @P2 FMUL.FTZ R5, R5, 0.69314718246459960938 ;  /* 0x3f31721805052820 */ /* 0x010fe20000410000 */
[----:B------:R-:W-:Y:S01]  /*fdf0*/  STS.64 [R29], R76 ;  /* 0x0000004c1d007388 */ /* 0x000fe20000000a00 */
[----:B------:R-:W-:Y:S02]  /*fe00*/  IMAD.IADD R7, R7, 0x1, -R30 ;  /* 0x0000000107077824 */ /* 0x000fe400078e0a1e */
[----:B-1----:R-:W-:Y:S01]  /*fe10*/  @P2 FFMA.FTZ R2, R0, R35, R5 ;  /* 0x0000002300022223 */ /* 0x002fe20000010005 */
[----:B------:R1:W-:Y:S01]  /*fe20*/  STS.64 [R29+0x400], R78 ;  /* 0x0004004e1d007388 */ /* 0x0003e20000000a00 */
[----:B------:R-:W-:Y:S02]  /*fe30*/  IMAD R7, R7, 0x10, R148 ;  /* 0x0000001007077824 */ /* 0x000fe400078e0294 */
[----:B------:R-:W-:Y:S01]  /*fe40*/  IMAD R0, R31, -0x40, R142 ;  /* 0xffffffc01f007824 */ /* 0x000fe200078e028e */
[----:B------:R-:W-:Y:S01]  /*fe50*/  BAR.SYNC.DEFER_BLOCKING 0x0 ;  /* 0x0000000000007b1d */ /* 0x000fe20000010000 */
[----:B--2---:R-:W-:-:S02]  /*fe60*/  IMAD R10, R28, R10, R143 ;  /* 0x0000000a1c0a7224 */ /* 0x004fc400078e028f */
[----:B------:R-:W-:-:S05]  /*fe70*/  IMAD.SHL.U32 R28, R9, 0x4, RZ ;  /* 0x00000004091c7824 */ /* 0x000fca00078e00ff */
[----:B-1----:R-:W1:Y:S01]  /*fe80*/  LDC R29, c[0x0][0x270] ;  /* 0x00009c00ff1d7b82 */ /* 0x002e620000000800 */
[----:B------:R2:W3:Y:S04]  /*fe90*/  LDS.128 R24, [R32] ;  /* 0x0000000020187984 */ /* 0x0004e80000000c00 */
[----:B------:R2:W4:Y:S04]  /*fea0*/  LDS.128 R20, [R32+0x800] ;  /* 0x0008000020147984 */ /* 0x0005280000000c00 */
[----:B------:R2:W2:Y:S04]  /*feb0*/  LDS.128 R16, [R32+0x1000] ;  /* 0x0010000020107984 */ /* 0x0004a80000000c00 */
[----:B------:R1:W2:Y:S02]  /*fec0*/  LDS.128 R12, [R32+0x1800] ;  /* 0x00180000200c7984 */ /* 0x0002a40000000c00 */
[----:B-1----:R-:W-:-:S04]  /*fed0*/  IMAD R6, R29, R6, UR4 ;  /* 0x000000041d067e24 */ /* 0x002fc8000f8e0206 */
[----:B------:R-:W-:Y:S01]  /*fee0*/  IMAD R6, R10, R29, R6 ;  /* 0x0000001d0a067224 */ /* 0x000fe200078e0206 */
[----:B------:R-:W-:-:S03]  /*fef0*/  SHF.R.S32.HI R29, RZ, 0x1f, R28 ;  /* 0x0000001fff1d7819 */ /* 0x000fc6000001141c */
        /* <DEDUP_REMOVED lines=14> */
.L_x_5017:
[----:B------:R-:W-:Y:S05]  /*ffe0*/  BSYNC B0 ;  /* 0x0000000000007941 */ /* 0x000fea0003800000 */
.L_x_5016:
[----:B------:R-:W-:Y:S01]  /*fff0*/  ULDC UR4, c[0x0][0x2dc] ;  /* 0x0000b70000047ab9 */ /* 0x000fe20000000800 */
[C---:B------:R-:W-:Y:S01]  /*10000*/  IMAD.WIDE R28, R3.reuse, 0x20, R28 ;  /* 0x00000020031c7825 */ /* 0x040fe200078e021c */
[----:B------:R-:W-:-:S03]  /*10010*/  ISETP.GE.AND P3, PT, R3, R0, PT ;  /* 0x000000000300720c */ /* 0x000fc60003f66270 */
[----:B------:R-:W-:Y:S01]  /*10020*/  IMAD R6, R6, UR4, RZ ;  /* 0x0000000406067c24 */ /* 0x000fe2000f8e02ff */
[----:B------:R-:W-:Y:S01]  /*10030*/  ULDC.64 UR4, c[0x0][0x288] ;  /* 0x0000a20000047ab9 */ /* 0x000fe20000000a00 */
[C---:B------:R-:W-:Y:S02]  /*10040*/  VIADD R5, R3.reuse, 0x10 ;  /* 0x0000001003057836 */ /* 0x040fe40000000000 */
[C---:B------:R-:W-:Y:S01]  /*10050*/  VIADD R7, R3.reuse, 0x20 ;  /* 0x0000002003077836 */ /* 0x040fe20000000000 */
[C---:B-1----:R-:W-:Y:S01]  /*10060*/  IADD3 R2, P0, R6.reuse, R28, RZ ;  /* 0x0000001c06027210 */ /* 0x042fe20007f1e0ff */
[----:B------:R-:W-:Y:S01]  /*10070*/  VIADD R3, R3, 0x30 ;  /* 0x0000003003037836 */ /* 0x000fe20000000000 */
[----:B------:R-:W-:Y:S02]  /*10080*/  ISETP.GE.AND P2, PT, R5, R0, PT ;  /* 0x000000000500720c */ /* 0x000fe40003f46270 */
        /* <DEDUP_REMOVED lines=12> */
.L_x_5018:
        /* <DEDUP_REMOVED lines=11> */
.L_x_5384:


//--------------------- .text._ZN5flash24flash_fwd_splitkv_kernelI23Flash_fwd_kernel_traitsILi32ELi64ELi128ELi4ELb0ELb0EN7cutlass6half_tE19Flash_kernel_traitsILi32ELi64ELi128ELi4ES3_EELb1ELb0ELb0ELb0ELb1ELb1ELb1ELb1EEEvNS_16Flash_fwd_paramsE --------------------------
	.section	.text._ZN5flash24flash_fwd_splitkv_kernelI23Flash_fwd_kernel_traitsILi32ELi64ELi128ELi4ELb0ELb0EN7cutlass6half_tE19Flash_kernel_traitsILi32ELi64ELi128ELi4ES3_EELb1ELb0ELb0ELb0ELb1ELb1ELb1ELb1EEEvNS_16Flash_fwd_paramsE,"ax",@progbits
	.align	128
        .global         _ZN5flash24flash_fwd_splitkv_kernelI23Flash_fwd_kernel_traitsILi32ELi64ELi128ELi4ELb0ELb0EN7cutlass6half_tE19Flash_kernel_traitsILi32ELi64ELi128ELi4ES3_EELb1ELb0ELb0ELb0ELb1ELb1ELb1ELb1EEEvNS_16Flash_fwd_paramsE
        .type           _ZN5flash24flash_fwd_splitkv_kernelI23Flash_fwd_kernel_traitsILi32ELi64ELi128ELi4ELb0ELb0EN7cutlass6half_tE19Flash_kernel_traitsILi32ELi64ELi128ELi4ES3_EELb1ELb0ELb0ELb0ELb1ELb1ELb1ELb1EEEvNS_16Flash_fwd_paramsE,@function
        .size           _ZN5flash24flash_fwd_splitkv_kernelI23Flash_fwd_kernel_traitsILi32ELi64ELi128ELi4ELb0ELb0EN7cutlass6half_tE19Flash_kernel_traitsILi32ELi64ELi128ELi4ES3_EELb1ELb0ELb0ELb0ELb1ELb1ELb1ELb1EEEvNS_16Flash_fwd_paramsE,(.L_x_5385 - _ZN5flash24flash_fwd_splitkv_kernelI23Flash_fwd_kernel_traitsILi32ELi64ELi128ELi4ELb0ELb0EN7cutlass6half_tE19Flash_kernel_traitsILi32ELi64ELi128ELi4ES3_EELb1ELb0ELb0ELb0ELb1ELb1ELb1ELb1EEEvNS_16Flash_fwd_paramsE)
        .other          _ZN5flash24flash_fwd_splitkv_kernelI23Flash_fwd_kernel_traitsILi32ELi64ELi128ELi4ELb0ELb0EN7cutlass6half_tE19Flash_kernel_traitsILi32ELi64ELi128ELi4ES3_EELb1ELb0ELb0ELb0ELb1ELb1ELb1ELb1EEEvNS_16Flash_fwd_paramsE,@"STO_CUDA_ENTRY STV_DEFAULT"
_ZN5flash24flash_fwd_splitkv_kernelI23Flash_fwd_kernel_traitsILi32ELi64ELi128ELi4ELb0ELb0EN7cutlass6half_tE19Flash_kernel_traitsILi32ELi64ELi128ELi4ES3_EELb1ELb0ELb0ELb0ELb1ELb1ELb1ELb1EEEvNS_16Flash_fwd_paramsE:
.text._ZN5flash24flash_fwd_splitkv_kernelI23Flash_fwd_kernel_traitsILi32ELi64ELi128ELi4ELb0ELb0EN7cutlass6half_tE19Flash_kernel_traitsILi32ELi64ELi128ELi4ES3_EELb1ELb0ELb0ELb0ELb1ELb1ELb1ELb1EEEvNS_16Flash_fwd_paramsE:
        /* <DEDUP_REMOVED lines=59> */
.L_x_5019:
[----:B------:R-:W1:Y:S02]  /*03b0*/  LDC R63, c[0x0][0x2c8] ;  /* 0x0000b200ff3f7b82 */ /* 0x000e640000000800 */
.L_x_5020:
        /* <DEDUP_REMOVED lines=116> */
.L_x_5021:
        /* <DEDUP_REMOVED lines=24> */
.L_x_5022:
        /* <DEDUP_REMOVED lines=80> */
.L_x_5023:
        /* <DEDUP_REMOVED lines=49> */
.L_x_5025:
        /* <DEDUP_REMOVED lines=31> */
.L_x_5024:
        /* <DEDUP_REMOVED lines=215> */
.L_x_5056:
        /* <DEDUP_REMOVED lines=97> */
.L_x_5030:
[----:B------:R-:W-:Y:S05]  /*2a00*/  BSYNC B0 ;  /* 0x0000000000007941 */ /* 0x000fea0003800000 */
.L_x_5029:
        /* <DEDUP_REMOVED lines=61> */
.L_x_5032:
[----:B------:R-:W-:Y:S05]  /*2de0*/  BSYNC B0 ;  /* 0x0000000000007941 */ /* 0x000fea0003800000 */
.L_x_5031:
        /* <DEDUP_REMOVED lines=61> */
.L_x_5034:
[----:B------:R-:W-:Y:S05]  /*31c0*/  BSYNC B0 ;  /* 0x0000000000007941 */ /* 0x000fea0003800000 */
.L_x_5033:
        /* <DEDUP_REMOVED lines=67> */
.L_x_5036:
[----:B------:R-:W-:Y:S05]  /*3600*/  BSYNC B0 ;  /* 0x0000000000007941 */ /* 0x000fea0003800000 */
.L_x_5035:
[C---:B------:R-:W-:Y:S01]  /*3610*/  LEA R42, P2, R33.reuse, R40, 0x1 ;  /* 0x00000028212a7211 */ /* 0x040fe200078408ff */
[----:B------:R-:W-:Y:S01]  /*3620*/  IMAD.MOV.U32 R8, RZ, RZ, R10 ;  /* 0x000000ffff087224 */ /* 0x000fe200078e000a */
[----:B------:R-:W-:Y:S02]  /*3630*/  UMOV UR4, UR16 ;  /* 0x0000001000047c82 */ /* 0x000fe40008000000 */
[C---:B------:R-:W-:Y:S02]  /*3640*/  LEA.HI.X.SX32 R41, R33.reuse, R41, 0x1, P2 ;  /* 0x0000002921297211 */ /* 0x040fe400010f0eff */
[C---:B------:R-:W-:Y:S04]  /*3650*/  LEA R10, P0, R33.reuse, R8, 0x1 ;  /* 0x00000008210a7211 */ /* 0x040fe800078008ff */
[----:B------:R-:W-:Y:S01]  /*3660*/  LEA.HI.X.SX32 R9, R33, R9, 0x1, P0 ;  /* 0x0000000921097211 */ /* 0x000fe200000f0eff */
[----:B------:R-:W-:Y:S08]  /*3670*/  BRA `(.L_x_5037) ;  /* 0x0000001800bc7947 */ /* 0x000ff00003800000 */
.L_x_5028:
        /* <DEDUP_REMOVED lines=92> */
.L_x_5041:
[----:B------:R-:W-:Y:S05]  /*3c40*/  BSYNC B0 ;  /* 0x0000000000007941 */ /* 0x000fea0003800000 */
.L_x_5040:
[----:B-----5:R3:W-:Y:S02]  /*3c50*/  STG.E.128 desc[UR6][R66.64], R48 ;  /* 0x0000003042007986 */ /* 0x0207e4000c101d06 */
.L_x_5039:
[----:B------:R-:W-:Y:S05]  /*3c60*/  BSYNC B1 ;  /* 0x0000000000017941 */ /* 0x000fea0003800000 */
.L_x_5038:
        /* <DEDUP_REMOVED lines=95> */
.L_x_5045:
[----:B------:R-:W-:Y:S05]  /*4260*/  BSYNC B0 ;  /* 0x0000000000007941 */ /* 0x000fea0003800000 */
.L_x_5044:
[----:B-----5:R4:W-:Y:S02]  /*4270*/  STG.E.128 desc[UR6][R116.64], R48 ;  /* 0x0000003074007986 */ /* 0x0209e4000c101d06 */
.L_x_5043:
[----:B------:R-:W-:Y:S05]  /*4280*/  BSYNC B1 ;  /* 0x0000000000017941 */ /* 0x000fea0003800000 */
.L_x_5042:
        /* <DEDUP_REMOVED lines=95> */
.L_x_5049:
[----:B------:R-:W-:Y:S05]  /*4880*/  BSYNC B0 ;  /* 0x0000000000007941 */ /* 0x000fea0003800000 */
.L_x_5048:
[----:B-----5:R4:W-:Y:S02]  /*4890*/  STG.E.128 desc[UR6][R116.64], R48 ;  /* 0x0000003074007986 */ /* 0x0209e4000c101d06 */
.L_x_5047:
[----:B------:R-:W-:Y:S05]  /*48a0*/  BSYNC B1 ;  /* 0x0000000000017941 */ /* 0x000fea0003800000 */
.L_x_5046:
        /* <DEDUP_REMOVED lines=100> */
.L_x_5053:
[----:B------:R-:W-:Y:S05]  /*4ef0*/  BSYNC B0 ;  /* 0x0000000000007941 */ /* 0x000fea0003800000 */
.L_x_5052:
[----:B-----5:R1:W-:Y:S02]  /*4f00*/  STG.E.128 desc[UR6][R116.64], R48 ;  /* 0x0000003074007986 */ /* 0x0203e4000c101d06 */
.L_x_5051:
[----:B------:R-:W-:Y:S05]  /*4f10*/  BSYNC B1 ;  /* 0x0000000000017941 */ /* 0x000fea0003800000 */
.L_x_5050:
        /* <DEDUP_REMOVED lines=8> */
.L_x_5027:
        /* <DEDUP_REMOVED lines=29> */
.L_x_5037:
        /* <DEDUP_REMOVED lines=84> */
.L_x_5054:
        /* <DEDUP_REMOVED lines=9> */
.L_x_5055:
[----:B------:R-:W-:Y:S04]  /*5740*/  IADD3 R11, R11, -0x1, RZ ;  /* 0xffffffff0b0b7810 */ /* 0x000fe80007ffe0ff */
[----:B------:R-:W-:Y:S11]  /*5750*/  ISETP.GT.AND P0, PT, R11, R61, PT ;  /* 0x0000003d0b00720c */ /* 0x000ff60003f04270 */
[----:B------:R-:W-:Y:S02]  /*5760*/  @!UPT UIADD3 URZ, URZ, URZ, URZ ;  /* 0x0000003f3f3ff290 */ /* 0x000fe4000fffe03f */
[----:B------:R-:W-:Y:S05]  /*5770*/  @P0 BRA `(.L_x_5056) ;  /* 0xffffffcc001c0947 */ /* 0x000fea000383ffff */
.L_x_5026:
        /* <DEDUP_REMOVED lines=98> */
.L_x_5063:
[----:B------:R-:W-:Y:S05]  /*5da0*/  BSYNC B0 ;  /* 0x0000000000007941 */ /* 0x000fea0003800000 */
.L_x_5062:
[----:B-----5:R1:W-:Y:S04]  /*5db0*/  STS.64 [R153], R8 ;  /* 0x0000000899007388 */ /* 0x0203e80000000a00 */
[----:B------:R1:W-:Y:S02]  /*5dc0*/  STS.64 [R153+0x8], R10 ;  /* 0x0000080a99007388 */ /* 0x0003e40000000a00 */
.L_x_5061:
[----:B------:R-:W-:Y:S05]  /*5dd0*/  BSYNC B1 ;  /* 0x0000000000017941 */ /* 0x000fea0003800000 */
.L_x_5060:
        /* <DEDUP_REMOVED lines=57> */
.L_x_5066:
[----:B------:R-:W-:Y:S05]  /*6170*/  BSYNC B0 ;  /* 0x0000000000007941 */ /* 0x000fea0003800000 */
.L_x_5065:
[----:B-----5:R2:W-:Y:S01]  /*6180*/  STS.128 [R153+0x800], R8 ;  /* 0x0008000899007388 */ /* 0x0205e20000000c00 */
[----:B------:R-:W-:Y:S05]  /*6190*/  BRA `(.L_x_5064) ;  /* 0x0000000c00447947 */ /* 0x000fea0003800000 */
.L_x_5059:
        /* <DEDUP_REMOVED lines=53> */
[----:B------:R-:W-:Y:S01]  /*64f0*/  @!P0 FADD.FTZ R26, -R26, -RZ ;  /* 0x800000ff1a1a8221 */ /* 0x000fe20000010100 */
[----:B------:R-:W-:-:S02]  /*6500*/  HADD2.F32 R17, -RZ, R17.H1_H1 ;  /* 0x30000011ff117230 */ /* 0x000fc40000004100 */
[----:B------:R-:W-:Y:S01]  /*6510*/  FMUL.FTZ R5, R14, R5 ;  /* 0x000000050e057220 */ /* 0x000fe20000410000 */
[----:B------:R-:W-:Y:S01]  /*6520*/  FMUL.FTZ R29, R18, R29 ;  /* 0x0000001d121d7220 */ /* 0x000fe20000410000 */
[----:B------:R-:W-:Y:S01]  /*6530*/  FMUL.FTZ R7, R4, R7 ;  /* 0x0000000704077220 */ /* 0x000fe20000410000 */
[----:B------:R-:W-:Y:S01]  /*6540*/  @!P0 FADD.FTZ R28, -R28, -RZ ;  /* 0x800000ff1c1c8221 */ /* 0x000fe20000010100 */
[----:B-----5:R-:W-:Y:S02]  /*6550*/  HADD2.F32 R4, -RZ, R20.H0_H0 ;  /* 0x20000014ff047230 */ /* 0x020fe40000004100 */
[--C-:B----4-:R-:W-:Y:S02]  /*6560*/  HADD2.F32 R14, -RZ, R8.reuse.H0_H0 ;  /* 0x20000008ff0e7230 */ /* 0x110fe40000004100 */
[----:B------:R-:W-:Y:S02]  /*6570*/  HADD2.F32 R18, -RZ, R8.H1_H1 ;  /* 0x30000008ff127230 */ /* 0x000fe40000004100 */
[----:B------:R-:W-:Y:S01]  /*6580*/  FMUL.FTZ R35, R35, R26 ;  /* 0x0000001a23237220 */ /* 0x000fe20000410000 */
[----:B------:R-:W-:-:S02]  /*6590*/  HADD2.F32 R20, -RZ, R20.H1_H1 ;  /* 0x30000014ff147230 */ /* 0x000fc40000004100 */
[----:B------:R-:W-:Y:S02]  /*65a0*/  HADD2.F32 R16, -RZ, R21.H0_H0 ;  /* 0x20000015ff107230 */ /* 0x000fe40000004100 */
[----:B------:R-:W-:Y:S02]  /*65b0*/  HADD2.F32 R8, -RZ, R9.H0_H0 ;  /* 0x20000009ff087230 */ /* 0x000fe40000004100 */
[----:B------:R-:W-:Y:S01]  /*65c0*/  FMUL.FTZ R17, R17, R28 ;  /* 0x0000001c11117220 */ /* 0x000fe20000410000 */
[----:B------:R-:W-:Y:S02]  /*65d0*/  HADD2.F32 R37, -RZ, R19.H0_H0 ;  /* 0x20000013ff257230 */ /* 0x000fe40000004100 */
[----:B------:R-:W-:Y:S01]  /*65e0*/  @!P0 FADD.FTZ R6, -R6, -RZ ;  /* 0x800000ff06068221 */ /* 0x000fe20000010100 */
[----:B------:R-:W-:Y:S02]  /*65f0*/  HADD2.F32 R28, -RZ, R9.H1_H1 ;  /* 0x30000009ff1c7230 */ /* 0x000fe40000004100 */
[----:B------:R-:W-:Y:S01]  /*6600*/  FFMA.FTZ R4, R4, R14, R31 ;  /* 0x0000000e04047223 */ /* 0x000fe2000001001f */
[----:B------:R-:W-:-:S02]  /*6610*/  HADD2.F32 R26, -RZ, R10.H0_H0 ;  /* 0x2000000aff1a7230 */ /* 0x000fc40000004100 */
[----:B------:R-:W-:Y:S01]  /*6620*/  FFMA.FTZ R35, R20, R18, R35 ;  /* 0x0000001214237223 */ /* 0x000fe20000010023 */
[--C-:B------:R-:W-:Y:S02]  /*6630*/  HADD2.F32 R9, -RZ, R11.reuse.H0_H0 ;  /* 0x2000000bff097230 */ /* 0x100fe40000004100 */
[----:B------:R-:W-:Y:S01]  /*6640*/  FFMA.FTZ R8, R16, R8, R33 ;  /* 0x0000000810087223 */ /* 0x000fe20000010021 */
[----:B------:R-:W-:Y:S02]  /*6650*/  HADD2.F32 R30, -RZ, R11.H1_H1 ;  /* 0x3000000bff1e7230 */ /* 0x000fe40000004100 */
[----:B------:R-:W-:Y:S02]  /*6660*/  HADD2.F32 R14, -RZ, R22.H0_H0 ;  /* 0x20000016ff0e7230 */ /* 0x000fe40000004100 */
[----:B------:R-:W-:Y:S01]  /*6670*/  FMUL.FTZ R6, R37, R6 ;  /* 0x0000000625067220 */ /* 0x000fe20000410000 */
        /* <DEDUP_REMOVED lines=14> */
.L_x_5070:
[----:B------:R-:W-:Y:S05]  /*6760*/  BSYNC B0 ;  /* 0x0000000000007941 */ /* 0x000fea0003800000 */
.L_x_5069:
[----:B-----5:R2:W-:Y:S04]  /*6770*/  STS.64 [R153], R20 ;  /* 0x0000001499007388 */ /* 0x0205e80000000a00 */
[----:B------:R2:W-:Y:S02]  /*6780*/  STS.64 [R153+0x8], R22 ;  /* 0x0000081699007388 */ /* 0x0005e40000000a00 */
.L_x_5068:
[----:B------:R-:W-:Y:S05]  /*6790*/  BSYNC B1 ;  /* 0x0000000000017941 */ /* 0x000fea0003800000 */
.L_x_5067:
        /* <DEDUP_REMOVED lines=92> */
.L_x_5072:
[----:B------:R-:W-:Y:S05]  /*6d60*/  BSYNC B0 ;  /* 0x0000000000007941 */ /* 0x000fea0003800000 */
.L_x_5071:
[----:B-----5:R3:W-:Y:S01]  /*6d70*/  STS.128 [R153+0x800], R16 ;  /* 0x0008001099007388 */ /* 0x0207e20000000c00 */
[----:B------:R-:W-:Y:S05]  /*6d80*/  BRA `(.L_x_5064) ;  /* 0x0000000000487947 */ /* 0x000fea0003800000 */
.L_x_5058:
        /* <DEDUP_REMOVED lines=18> */
.L_x_5064:
[----:B------:R-:W-:Y:S05]  /*6eb0*/  BSYNC B2 ;  /* 0x0000000000027941 */ /* 0x000fea0003800000 */
.L_x_5057:
[----:B------:R-:W-:Y:S01]  /*6ec0*/  VIADD R152, R52, 0xffffffff ;  /* 0xffffffff34987836 */ /* 0x000fe20000000000 */
[----:B------:R-:W3:Y:S01]  /*6ed0*/  S2R R43, SR_TID.X ;  /* 0x00000000002b7919 */ /* 0x000ee20000002100 */
[----:B------:R-:W-:Y:S01]  /*6ee0*/  VIADD R7, R104, 0x40 ;  /* 0x0000004068077836 */ /* 0x000fe20000000000 */
[----:B------:R-:W-:Y:S01]  /*6ef0*/  ULDC.64 UR12, c[0x0][0x398] ;  /* 0x0000e600000c7ab9 */ /* 0x000fe20000000a00 */
[----:B------:R-:W-:Y:S02]  /*6f00*/  IMAD.SHL.U32 R0, R152, 0x80, RZ ;  /* 0x0000008098007824 */ /* 0x000fe400078e00ff */
[----:B------:R-:W-:Y:S02]  /*6f10*/  VIADD R6, R104, 0x60 ;  /* 0x0000006068067836 */ /* 0x000fe40000000000 */
[----:B-12---:R-:W-:-:S05]  /*6f20*/  IMAD.IADD R9, R53, 0x1, -R0 ;  /* 0x0000000135097824 */ /* 0x006fca00078e0a00 */
[-C--:B------:R-:W-:Y:S02]  /*6f30*/  ISETP.GE.AND P0, PT, R7, R9.reuse, PT ;  /* 0x000000090700720c */ /* 0x080fe40003f06270 */
[-C--:B------:R-:W-:Y:S02]  /*6f40*/  ISETP.GE.AND P6, PT, R6, R9.reuse, PT ;  /* 0x000000090600720c */ /* 0x080fe40003fc6270 */
[-C--:B------:R-:W-:Y:S02]  /*6f50*/  ISETP.GE.AND P2, PT, R104, R9.reuse, PT ;  /* 0x000000096800720c */ /* 0x080fe40003f46270 */
[CC--:B------:R-:W-:Y:S02]  /*6f60*/  ISETP.GE.AND P3, PT, R20.reuse, R9.reuse, PT ;  /* 0x000000091400720c */ /* 0x0c0fe40003f66270 */
[----:B------:R-:W-:-:S05]  /*6f70*/  ISETP.GE.AND P4, PT, R20, R9, PT ;  /* 0x000000091400720c */ /* 0x000fca0003f86270 */
[----:B------:R-:W1:Y:S04]  /*6f80*/  @!P0 LDC.64 R4, c[0x0][0x248] ;  /* 0x00009200ff048b82 */ /* 0x000e680000000a00 */
[----:B------:R-:W-:Y:S01]  /*6f90*/  @!PT LDS RZ, [RZ] ;  /* 0x00000000fffff984 */ /* 0x000fe20000000800 */
[----:B------:R-:W-:Y:S01]  /*6fa0*/  @!PT LDS RZ, [RZ] ;  /* 0x00000000fffff984 */ /* 0x000fe20000000800 */
[----:B------:R-:W-:Y:S01]  /*6fb0*/  @!PT LDS RZ, [RZ] ;  /* 0x00000000fffff984 */ /* 0x000fe20000000800 */
[----:B------:R-:W-:Y:S02]  /*6fc0*/  @!P2 LDGSTS.E.BYPASS.LTC128B.128 [R153+0x1000], desc[UR6][R144.64] ;  /* 0x010000009099afae */ /* 0x000fe4000b901d46 */
[----:B------:R-:W-:Y:S01]  /*6fd0*/  @!P3 LEA R14, P5, R87, R144, 0x1 ;  /* 0x00000090570eb211 */ /* 0x000fe200078a08ff */
[----:B---3--:R-:W-:Y:S01]  /*6fe0*/  IMAD.SHL.U32 R66, R43, 0x2, RZ ;  /* 0x000000022b427824 */ /* 0x008fe200078e00ff */
[----:B------:R-:W2:Y:S01]  /*6ff0*/  @!P6 LDC.64 R2, c[0x0][0x248] ;  /* 0x00009200ff02eb82 */ /* 0x000ea20000000a00 */
[----:B------:R-:W-:Y:S02]  /*7000*/  SHF.R.S32.HI R10, RZ, 0x1f, R43 ;  /* 0x0000001fff0a7819 */ /* 0x000fe4000001142b */
[----:B------:R-:W-:-:S02]  /*7010*/  @!P3 LEA.HI.X R15, R87, R145, R86, 0x1, P5 ;  /* 0x00000091570fb211 */ /* 0x000fc400028f0c56 */
[----:B------:R-:W-:Y:S02]  /*7020*/  LEA.HI R47, R10, R43, RZ, 0x5 ;  /* 0x0000002b0a2f7211 */ /* 0x000fe400078f28ff */
[-C--:B------:R-:W-:Y:S01]  /*7030*/  ISETP.GE.AND P5, PT, R104, R9.reuse, PT ;  /* 0x000000096800720c */ /* 0x080fe20003fa6270 */
[----:B------:R2:W-:Y:S01]  /*7040*/  @!P3 LDGSTS.E.BYPASS.LTC128B.128 [R153+0x1800], desc[UR6][R14.64] ;  /* 0x018000000e99bfae */ /* 0x0005e2000b901d46 */
[----:B------:R-:W-:Y:S02]  /*7050*/  ISETP.GE.AND P3, PT, R7, R9, PT ;  /* 0x000000090700720c */ /* 0x000fe40003f66270 */
[----:B------:R-:W-:Y:S02]  /*7060*/  SHF.R.S32.HI R46, RZ, 0x5, R47 ;  /* 0x00000005ff2e7819 */ /* 0x000fe4000001142f */
[----:B------:R-:W-:Y:S02]  /*7070*/  LOP3.LUT R154, R47, 0xffffffe0, RZ, 0xc0, !PT ;  /* 0xffffffe02f9a7812 */ /* 0x000fe400078ec0ff */
[----:B------:R-:W-:-:S02]  /*7080*/  LOP3.LUT R66, R66, 0x6, RZ, 0xc0, !PT ;  /* 0x0000000642427812 */ /* 0x000fc400078ec0ff */
[----:B-1----:R-:W-:Y:S01]  /*7090*/  @!P0 LEA R12, P2, R4, R144, 0x7 ;  /* 0x00000090040c8211 */ /* 0x002fe200078438ff */
[----:B------:R-:W-:-:S03]  /*70a0*/  IMAD.IADD R154, R43, 0x1, -R154 ;  /* 0x000000012b9a7824 */ /* 0x000fc600078e0a9a */
[----:B------:R-:W-:Y:S02]  /*70b0*/  @!P0 LEA.HI.X R13, R4, R145, R5, 0x7, P2 ;  /* 0x00000091040d8211 */ /* 0x000fe400010f3c05 */
[----:B------:R-:W-:Y:S02]  /*70c0*/  ISETP.GE.AND P2, PT, R6, R9, PT ;  /* 0x000000090600720c */ /* 0x000fe40003f46270 */
[CC--:B------:R-:W-:Y:S01]  /*70d0*/  LEA.HI R6, R10.reuse, R43.reuse, RZ, 0x3 ;  /* 0x0000002b0a067211 */ /* 0x0c0fe200078f18ff */
[----:B------:R1:W-:Y:S01]  /*70e0*/  @!P0 LDGSTS.E.BYPASS.LTC128B.128 [R153+0x2000], desc[UR6][R12.64] ;  /* 0x020000000c998fae */ /* 0x0003e2000b901d46 */
[----:B------:R-:W-:Y:S02]  /*70f0*/  LEA.HI R4, R10, R43, RZ, 0x4 ;  /* 0x0000002b0a047211 */ /* 0x000fe400078f20ff */
[----:B------:R-:W-:Y:S02]  /*7100*/  SHF.R.S32.HI R5, RZ, 0x3, R6 ;  /* 0x00000003ff057819 */ /* 0x000fe40000011406 */
[----:B----4-:R-:W-:-:S02]  /*7110*/  LOP3.LUT R16, R6, 0xfffffff8, RZ, 0xc0, !PT ;  /* 0xfffffff806107812 */ /* 0x010fc400078ec0ff */
[----:B------:R-:W-:Y:S01]  /*7120*/  LEA.HI R6, R6, R5, RZ, 0x1 ;  /* 0x0000000506067211 */ /* 0x000fe200078f08ff */
[----:B--2---:R-:W-:Y:S01]  /*7130*/  @!P6 IMAD.WIDE.U32 R14, R2, 0xc0, R144 ;  /* 0x000000c0020ee825 */ /* 0x004fe200078e0090 */
[----:B------:R-:W-:Y:S02]  /*7140*/  SHF.R.S32.HI R42, RZ, 0x4, R4 ;  /* 0x00000004ff2a7819 */ /* 0x000fe40000011404 */
[----:B------:R-:W-:Y:S01]  /*7150*/  LOP3.LUT R6, R6, 0xfffffffe, RZ, 0xc0, !PT ;  /* 0xfffffffe06067812 */ /* 0x000fe200078ec0ff */
[----:B------:R-:W-:Y:S01]  /*7160*/  IMAD.IADD R7, R43, 0x1, -R16 ;  /* 0x000000012b077824 */ /* 0x000fe200078e0a10 */
[----:B------:R-:W-:Y:S02]  /*7170*/  LEA.HI R2, R42, R42, RZ, 0x1 ;  /* 0x0000002a2a027211 */ /* 0x000fe400078f08ff */
[----:B------:R-:W-:Y:S02]  /*7180*/  LOP3.LUT R4, R4, 0xfffffff0, RZ, 0xc0, !PT ;  /* 0xfffffff004047812 */ /* 0x000fe400078ec0ff */
[----:B------:R-:W-:-:S02]  /*7190*/  LEA.HI R11, R7, R7, RZ, 0x1 ;  /* 0x00000007070b7211 */ /* 0x000fc400078f08ff */
[----:B------:R-:W-:Y:S02]  /*71a0*/  @!P4 LEA R8, P0, R89, R146, 0x1 ;  /* 0x000000925908c211 */ /* 0x000fe400078008ff */
[----:B------:R-:W-:Y:S02]  /*71b0*/  LOP3.LUT R16, R11, 0xfffffffe, RZ, 0xc0, !PT ;  /* 0xfffffffe0b107812 */ /* 0x000fe400078ec0ff */
[----:B------:R-:W-:Y:S01]  /*71c0*/  @!P4 LEA.HI.X R9, R89, R147, R88, 0x1, P0 ;  /* 0x000000935909c211 */ /* 0x000fe200000f0c58 */
[----:B-1----:R-:W-:Y:S02]  /*71d0*/  @!P6 IMAD R12, R3, 0xc0, RZ ;  /* 0x000000c0030ce824 */ /* 0x002fe400078e02ff */
[----:B------:R-:W-:Y:S01]  /*71e0*/  IMAD.IADD R3, R5, 0x1, -R6 ;  /* 0x0000000105037824 */ /* 0x000fe200078e0a06 */
[----:B------:R-:W-:Y:S01]  /*71f0*/  SHF.R.S32.HI R6, RZ, 0x1, R11 ;  /* 0x00000001ff067819 */ /* 0x000fe2000001140b */
[----:B------:R-:W-:Y:S01]  /*7200*/  @!P6 IMAD.IADD R15, R12, 0x1, R15 ;  /* 0x000000010c0fe824 */ /* 0x000fe200078e020f */
[----:B------:R-:W-:Y:S01]  /*7210*/  LOP3.LUT R5, R2, 0xfffffffe, RZ, 0xc0, !PT ;  /* 0xfffffffe02057812 */ /* 0x000fe200078ec0ff */
[----:B------:R-:W-:-:S02]  /*7220*/  IMAD.IADD R11, R43, 0x1, -R4 ;  /* 0x000000012b0b7824 */ /* 0x000fc400078e0a04 */
[----:B------:R-:W-:Y:S01]  /*7230*/  IMAD.SHL.U32 R2, R6, 0x40, RZ ;  /* 0x0000004006027824 */ /* 0x000fe200078e00ff */
[----:B------:R1:W-:Y:S01]  /*7240*/  @!P6 LDGSTS.E.BYPASS.LTC128B.128 [R153+0x2800], desc[UR6][R14.64] ;  /* 0x028000000e99efae */ /* 0x0003e2000b901d46 */
[----:B------:R-:W-:Y:S02]  /*7250*/  IMAD.IADD R42, R42, 0x1, -R5 ;  /* 0x000000012a2a7824 */ /* 0x000fe400078e0a05 */
[----:B------:R-:W-:Y:S01]  /*7260*/  IMAD.IADD R5, R7, 0x1, -R16 ;  /* 0x0000000107057824 */ /* 0x000fe200078e0a10 */
[----:B------:R-:W0:Y:S01]  /*7270*/  LDGDEPBAR ;  /* 0x00000000000079af */ /* 0x000e220000000000 */
[----:B------:R-:W-:Y:S01]  /*7280*/  IMAD.SHL.U32 R7, R3, 0x8, RZ ;  /* 0x0000000803077824 */ /* 0x000fe200078e00ff */
[----:B------:R-:W-:Y:S01]  /*7290*/  LOP3.LUT R12, R2, 0xc0, RZ, 0xc0, !PT ;  /* 0x000000c0020c7812 */ /* 0x000fe200078ec0ff */
[----:B------:R-:W-:Y:S01]  /*72a0*/  IMAD R140, R42, 0x8, R5 ;  /* 0x000000082a8c7824 */ /* 0x000fe200078e0205 */
[----:B------:R-:W2:Y:S01]  /*72b0*/  @!P3 LDC.64 R2, c[0x0][0x250] ;  /* 0x00009400ff02bb82 */ /* 0x000ea20000000a00 */
[----:B------:R-:W-:Y:S01]  /*72c0*/  IMAD.SHL.U32 R13, R54, 0x40, RZ ;  /* 0x00000040360d7824 */ /* 0x000fe200078e00ff */
[----:B------:R-:W-:Y:S01]  /*72d0*/  LOP3.LUT R7, R12, 0x8, R7, 0xf8, !PT ;  /* 0x000000080c077812 */ /* 0x000fe200078ef807 */
[----:B------:R-:W-:Y:S01]  /*72e0*/  IMAD.SHL.U32 R42, R42, 0x8, RZ ;  /* 0x000000082a2a7824 */ /* 0x000fe200078e00ff */
[----:B------:R-:W-:-:S02]  /*72f0*/  SHF.R.U32.HI R12, RZ, 0x3, R12 ;  /* 0x00000003ff0c7819 */ /* 0x000fc4000001160c */
[----:B------:R-:W-:Y:S02]  /*7300*/  LOP3.LUT R13, R13, 0xc0, RZ, 0xc0, !PT ;  /* 0x000000c00d0d7812 */ /* 0x000fe400078ec0ff */
[----:B------:R-:W-:Y:S01]  /*7310*/  LOP3.LUT R7, R7, R12, RZ, 0x3c, !PT ;  /* 0x0000000c07077212 */ /* 0x000fe200078e3cff */
[----:B------:R-:W3:Y:S01]  /*7320*/  @!P2 LDC.64 R4, c[0x0][0x250] ;  /* 0x00009400ff04ab82 */ /* 0x000ee20000000a00 */
[----:B------:R-:W-:Y:S02]  /*7330*/  SHF.R.S32.HI R12, RZ, 0x1f, R11 ;  /* 0x0000001fff0c7819 */ /* 0x000fe4000001140b */
[----:B------:R-:W-:Y:S01]  /*7340*/  LOP3.LUT R42, R13, 0x8, R42, 0xf8, !PT ;  /* 0x000000080d2a7812 */ /* 0x000fe200078ef82a */
[----:B------:R-:W-:Y:S01]  /*7350*/  IMAD.U32 R140, R140, 0x20, R7 ;  /* 0x000000208c8c7824 */ /* 0x000fe200078e0007 */
[----:B------:R-:W-:-:S04]  /*7360*/  SHF.R.U32.HI R13, RZ, 0x3, R13 ;  /* 0x00000003ff0d7819 */ /* 0x000fc8000001160d */
[----:B------:R-:W-:Y:S02]  /*7370*/  LOP3.LUT R42, R42, R13, RZ, 0x3c, !PT ;  /* 0x0000000d2a2a7212 */ /* 0x000fe400078e3cff */
[----:B-1----:R-:W-:Y:S01]  /*7380*/  LOP3.LUT R14, R101, 0x7fffffe, RZ, 0xc0, !PT ;  /* 0x07fffffe650e7812 */ /* 0x002fe200078ec0ff */
[----:B------:R-:W-:-:S04]  /*7390*/  DEPBAR.LE SB0, 0x0 ;  /* 0x000080000000791a */ /* 0x000fc80000000000 */
[----:B------:R-:W-:Y:S01]  /*73a0*/  IMAD.IADD R45, R11, 0x1, -R14 ;  /* 0x000000010b2d7824 */ /* 0x000fe200078e0a0e */
[----:B------:R-:W-:Y:S01]  /*73b0*/  LEA.HI R11, R12, R11, RZ, 0x3 ;  /* 0x0000000b0c0b7211 */ /* 0x000fe200078f18ff */
[----:B------:R-:W-:Y:S01]  /*73c0*/  BAR.SYNC.DEFER_BLOCKING 0x0 ;  /* 0x0000000000007b1d */ /* 0x000fe20000010000 */
[----:B--2---:R-:W-:Y:S02]  /*73d0*/  @!P3 LEA R10, P0, R2, R146, 0x7 ;  /* 0x00000092020ab211 */ /* 0x004fe400078038ff */
[----:B------:R-:W-:Y:S01]  /*73e0*/  LEA R140, R140, UR4, 0x1 ;  /* 0x000000048c8c7c11 */ /* 0x000fe2000f8e08ff */
[----:B------:R-:W-:Y:S02]  /*73f0*/  IMAD.SHL.U32 R11, R11, 0x20, RZ ;  /* 0x000000200b0b7824 */ /* 0x000fe400078e00ff */
[----:B---3--:R-:W-:-:S03]  /*7400*/  @!P2 IMAD.WIDE.U32 R12, R4, 0xc0, R146 ;  /* 0x000000c0040ca825 */ /* 0x008fc600078e0092 */
[----:B------:R-:W-:Y:S01]  /*7410*/  LOP3.LUT R44, R11, 0xffffff00, RZ, 0xc0, !PT ;  /* 0xffffff000b2c7812 */ /* 0x000fe200078ec0ff */
[----:B------:R-:W-:Y:S01]  /*7420*/  @!P2 IMAD R5, R5, 0xc0, RZ ;  /* 0x000000c00505a824 */ /* 0x000fe200078e02ff */
[----:B------:R-:W-:Y:S01]  /*7430*/  @!P3 LEA.HI.X R11, R2, R147, R3, 0x7, P0 ;  /* 0x00000093020bb211 */ /* 0x000fe200000f3c03 */
[----:B------:R-:W-:Y:S01]  /*7440*/  @!P2 IMAD.MOV.U32 R4, RZ, RZ, R12 ;  /* 0x000000ffff04a224 */ /* 0x000fe200078e000c */
[----:B------:R-:W-:Y:S01]  /*7450*/  LOP3.LUT P0, RZ, R6, 0x2, RZ, 0xc0, !PT ;  /* 0x0000000206ff7812 */ /* 0x000fe2000780c0ff */
[----:B------:R-:W-:Y:S02]  /*7460*/  IMAD R2, R46, 0x200, R44 ;  /* 0x000002002e027824 */ /* 0x000fe400078e022c */
[----:B------:R-:W-:Y:S02]  /*7470*/  @!P2 IMAD.IADD R5, R5, 0x1, R13 ;  /* 0x000000010505a824 */ /* 0x000fe400078e020d */
[----:B------:R-:W-:Y:S02]  /*7480*/  IMAD R3, R45, 0x20, R2 ;  /* 0x000000202d037824 */ /* 0x000fe400078e0202 */
[----:B------:R-:W-:-:S02]  /*7490*/  VIADD R2, R140, 0x1000 ;  /* 0x000010008c027836 */ /* 0x000fc40000000000 */
[----:B------:R-:W-:Y:S01]  /*74a0*/  IMAD.IADD R142, R42, 0x1, R3 ;  /* 0x000000012a8e7824 */ /* 0x000fe200078e0203 */
[----:B------:R-:W-:Y:S01]  /*74b0*/  @P5 STS [R153+0x3000], RZ ;  /* 0x003000ff99005388 */ /* 0x000fe20000000800 */
[----:B------:R-:W-:-:S03]  /*74c0*/  IMAD.MOV.U32 R3, RZ, RZ, 0x20 ;  /* 0x00000020ff037424 */ /* 0x000fc600078e00ff */
[----:B------:R-:W-:Y:S01]  /*74d0*/  LEA R142, R142, UR4, 0x1 ;  /* 0x000000048e8e7c11 */ /* 0x000fe2000f8e08ff */
[----:B------:R-:W-:Y:S01]  /*74e0*/  @P5 STS [R153+0x3004], RZ ;  /* 0x003004ff99005388 */ /* 0x000fe20000000800 */
[----:B------:R-:W-:Y:S02]  /*74f0*/  VIADD R139, R140, 0x1020 ;  /* 0x000010208c8b7836 */ /* 0x000fe40000000000 */
[----:B------:R-:W-:Y:S01]  /*7500*/  @P0 VIADD R139, R2, 0xffffffe0 ;  /* 0xffffffe0028b0836 */ /* 0x000fe20000000000 */
[----:B------:R-:W-:Y:S01]  /*7510*/  @P5 STS.64 [R153+0x3008], RZ ;  /* 0x003008ff99005388 */ /* 0x000fe20000000a00 */
[----:B------:R-:W-:Y:S02]  /*7520*/  IMAD R45, R45, 0x20, R44 ;  /* 0x000000202d2d7824 */ /* 0x000fe400078e022c */
[C---:B------:R-:W-:Y:S01]  /*7530*/  VIADD R136, R139.reuse, 0x400 ;  /* 0x000004008b887836 */ /* 0x040fe20000000000 */
[----:B------:R-:W-:Y:S01]  /*7540*/  @!PT LDS RZ, [RZ] ;  /* 0x00000000fffff984 */ /* 0x000fe20000000800 */
[----:B------:R-:W-:Y:S01]  /*7550*/  @!PT LDS RZ, [RZ] ;  /* 0x00000000fffff984 */ /* 0x000fe20000000800 */
[----:B------:R-:W-:Y:S01]  /*7560*/  @!PT LDS RZ, [RZ] ;  /* 0x00000000fffff984 */ /* 0x000fe20000000800 */
[----:B------:R-:W-:Y:S01]  /*7570*/  @!P5 LDGSTS.E.BYPASS.LTC128B.128 [R153+0x3000], desc[UR6][R146.64] ;  /* 0x030000009299dfae */ /* 0x000fe2000b901d46 */
[----:B------:R-:W-:-:S02]  /*7580*/  VIADD R135, R139, 0x800 ;  /* 0x000008008b877836 */ /* 0x000fc40000000000 */
[C---:B------:R-:W-:Y:S01]  /*7590*/  VIADD R134, R139.reuse, 0xc00 ;  /* 0x00000c008b867836 */ /* 0x040fe20000000000 */
[----:B------:R-:W-:Y:S01]  /*75a0*/  @P4 STS.128 [R153+0x3800], RZ ;  /* 0x003800ff99004388 */ /* 0x000fe20000000c00 */
[C---:B------:R-:W-:Y:S02]  /*75b0*/  VIADD R133, R139.reuse, 0x1000 ;  /* 0x000010008b857836 */ /* 0x040fe40000000000 */
[C---:B------:R-:W-:Y:S01]  /*75c0*/  VIADD R132, R139.reuse, 0x1400 ;  /* 0x000014008b847836 */ /* 0x040fe20000000000 */
[----:B------:R-:W-:Y:S01]  /*75d0*/  @!PT LDS RZ, [RZ] ;  /* 0x00000000fffff984 */ /* 0x000fe20000000800 */
[----:B------:R-:W-:Y:S01]  /*75e0*/  @!PT LDS RZ, [RZ] ;  /* 0x00000000fffff984 */ /* 0x000fe20000000800 */
[----:B------:R-:W-:Y:S01]  /*75f0*/  @!PT LDS RZ, [RZ] ;  /* 0x00000000fffff984 */ /* 0x000fe20000000800 */
[----:B------:R-:W-:Y:S01]  /*7600*/  @!P4 LDGSTS.E.BYPASS.LTC128B.128 [R153+0x3800], desc[UR6][R8.64] ;  /* 0x038000000899cfae */ /* 0x000fe2000b901d46 */
[C---:B------:R-:W-:Y:S02]  /*7610*/  VIADD R86, R139.reuse, 0x1800 ;  /* 0x000018008b567836 */ /* 0x040fe40000000000 */
[----:B------:R-:W-:Y:S01]  /*7620*/  VIADD R84, R139, 0x1c00 ;  /* 0x00001c008b547836 */ /* 0x000fe20000000000 */
        /* <DEDUP_REMOVED lines=14> */
[----:B------:R-:W-:Y:S02]  /*7710*/  IMAD.IADD R141, R142, 0x1, R3 ;  /* 0x000000018e8d7824 */ /* 0x000fe400078e0203 */
[----:B------:R-:W-:Y:S04]  /*7720*/  LDSM.16.M88.4 R20, [R139] ;  /* 0x000000008b14783b */ /* 0x000fe80000000200 */
[----:B------:R-:W-:Y:S04]  /*7730*/  LDSM.16.M88.4 R24, [R139+0x400] ;  /* 0x000400008b18783b */ /* 0x000fe80000000200 */
[----:B-1----:R-:W-:Y:S04]  /*7740*/  LDSM.16.M88.4 R8, [R141] ;  /* 0x000000008d08783b */ /* 0x002fe80000000200 */
        /* <DEDUP_REMOVED lines=20> */
[----:B------:R-:W-:Y:S01]  /*7890*/  HMMA.16816.F32 R4, R8, R26, R4 ;  /* 0x0000001a0804723c */ /* 0x000fe20000001804 */
[----:B------:R-:W3:Y:S01]  /*78a0*/  LDSM.16.M88.4 R24, [R140+0x1c00] ;  /* 0x001c00008c18783b */ /* 0x000ee20000000200 */
[----:B------:R-:W4:Y:S04]  /*78b0*/  MUFU.TANH R50, R50 ;  /* 0x0000003200327308 */ /* 0x000f280000002400 */
[----:B------:R-:W-:Y:S01]  /*78c0*/  FMUL.FTZ R32, R32, UR13 ;  /* 0x0000000d20207c20 */ /* 0x000fe20008410000 */
[----:B------:R-:W-:Y:S01]  /*78d0*/  FMUL.FTZ R55, R33, UR13 ;  /* 0x0000000d21377c20 */ /* 0x000fe20008410000 */
[----:B------:R-:W-:Y:S01]  /*78e0*/  FMUL.FTZ R58, R34, UR13 ;  /* 0x0000000d223a7c20 */ /* 0x000fe20008410000 */
[----:B--2---:R-:W2:Y:S01]  /*78f0*/  LDSM.16.M88.4 R28, [R139+0x800] ;  /* 0x000800008b1c783b */ /* 0x004ea20000000200 */
[----:B------:R5:W-:Y:S01]  /*7900*/  MUFU.TANH R56, R32 ;  /* 0x0000002000387308 */ /* 0x000be20000002400 */
[----:B-1----:R-:W-:Y:S01]  /*7910*/  HMMA.16816.F32 R12, R16, R20, RZ ;  /* 0x00000014100c723c */ /* 0x002fe200000018ff */
[----:B------:R-:W-:-:S05]  /*7920*/  FMUL.FTZ R69, R35, UR13 ;  /* 0x0000000d23457c20 */ /* 0x000fca0008410000 */
[C---:B------:R-:W-:Y:S01]  /*7930*/  HMMA.16816.F32 R20, R16.reuse, R22, RZ ;  /* 0x000000161014723c */ /* 0x040fe200000018ff */
[----:B------:R-:W-:Y:S06]  /*7940*/  MUFU.TANH R49, R49 ;  /* 0x0000003100317308 */ /* 0x000fec0000002400 */
[----:B------:R-:W-:Y:S01]  /*7950*/  FMUL.FTZ R68, R4, UR13 ;  /* 0x0000000d04447c20 */ /* 0x000fe20008410000 */
[----:B------:R-:W-:Y:S01]  /*7960*/  FMUL.FTZ R57, R5, UR13 ;  /* 0x0000000d05397c20 */ /* 0x000fe20008410000 */
[----:B------:R-:W-:Y:S01]  /*7970*/  FMUL.FTZ R73, R6, UR13 ;  /* 0x0000000d06497c20 */ /* 0x000fe20008410000 */
[----:B-----5:R-:W1:Y:S01]  /*7980*/  LDSM.16.M88.4 R32, [R139+0xc00] ;  /* 0x000c00008b20783b */ /* 0x020e620000000200 */
[----:B------:R-:W-:Y:S01]  /*7990*/  FMUL.FTZ R59, R7, UR13 ;  /* 0x0000000d073b7c20 */ /* 0x000fe20008410000 */
[----:B------:R-:W5:Y:S08]  /*79a0*/  MUFU.TANH R51, R51 ;  /* 0x0000003300337308 */ /* 0x000f700000002400 */
[----:B------:R-:W5:Y:S01]  /*79b0*/  MUFU.TANH R54, R54 ;  /* 0x0000003600367308 */ /* 0x000f620000002400 */
[C---:B---3--:R-:W-:Y:S07]  /*79c0*/  HMMA.16816.F32 R4, R16.reuse, R24, RZ ;  /* 0x000000181004723c */ /* 0x048fee00000018ff */
[----:B------:R-:W3:Y:S01]  /*79d0*/  MUFU.TANH R58, R58 ;  /* 0x0000003a003a7308 */ /* 0x000ee20000002400 */
[----:B------:R-:W-:Y:S06]  /*79e0*/  HMMA.16816.F32 R24, R16, R26, RZ ;  /* 0x0000001a1018723c */ /* 0x000fec00000018ff */
[C---:B--2---:R-:W-:Y:S01]  /*79f0*/  HMMA.16816.F32 R12, R8.reuse, R28, R12 ;  /* 0x0000001c080c723c */ /* 0x044fe2000000180c */
[----:B------:R-:W2:Y:S05]  /*7a00*/  MUFU.TANH R48, R48 ;  /* 0x0000003000307308 */ /* 0x000eaa0000002400 */
[C---:B------:R-:W-:Y:S01]  /*7a10*/  HMMA.16816.F32 R20, R8.reuse, R30, R20 ;  /* 0x0000001e0814723c */ /* 0x040fe20000001814 */
[----:B------:R-:W4:Y:S02]  /*7a20*/  LDSM.16.M88.4 R28, [R140+0x2000] ;  /* 0x002000008c1c783b */ /* 0x000f240000000200 */
[----:B------:R-:W2:Y:S03]  /*7a30*/  MUFU.TANH R71, R71 ;  /* 0x0000004700477308 */ /* 0x000ea60000002400 */
[C---:B-1----:R-:W-:Y:S05]  /*7a40*/  HMMA.16816.F32 R4, R8.reuse, R32, R4 ;  /* 0x000000200804723c */ /* 0x042fea0000001804 */
[----:B------:R-:W1:Y:S01]  /*7a50*/  MUFU.TANH R55, R55 ;  /* 0x0000003700377308 */ /* 0x000e620000002400 */
[----:B------:R-:W-:Y:S01]  /*7a60*/  HMMA.16816.F32 R24, R8, R34, R24 ;  /* 0x000000220818723c */ /* 0x000fe20000001818 */
[----:B------:R-:W-:Y:S05]  /*7a70*/  LDSM.16.M88.4 R32, [R139+0x1400] ;  /* 0x001400008b20783b */ /* 0x000fea0000000200 */
        /* <DEDUP_REMOVED lines=19> */
[----:B------:R5:W-:Y:S08]  /*7bb0*/  MUFU.TANH R76, R20 ;  /* 0x00000014004c7308 */ /* 0x000bf00000002400 */
[----:B------:R3:W-:Y:S01]  /*7bc0*/  MUFU.TANH R96, R4 ;  /* 0x0000000400607308 */ /* 0x0007e20000002400 */
[C---:B----4-:R-:W-:Y:S07]  /*7bd0*/  HMMA.16816.F32 R12, R16.reuse, R28, RZ ;  /* 0x0000001c100c723c */ /* 0x050fee00000018ff */
[----:B------:R-:W-:Y:S01]  /*7be0*/  MUFU.TANH R92, R24 ;  /* 0x00000018005c7308 */ /* 0x000fe20000002400 */
[----:B-----5:R-:W4:Y:S07]  /*7bf0*/  LDSM.16.M88.4 R20, [R140+0x2400] ;  /* 0x002400008c14783b */ /* 0x020f2e0000000200 */
[----:B------:R-:W-:Y:S01]  /*7c00*/  MUFU.TANH R90, R25 ;  /* 0x00000019005a7308 */ /* 0x000fe20000002400 */
[----:B---3--:R-:W-:Y:S07]  /*7c10*/  HMMA.16816.F32 R4, R16, R30, RZ ;  /* 0x0000001e1004723c */ /* 0x008fee00000018ff */
[----:B------:R-:W-:Y:S01]  /*7c20*/  MUFU.TANH R93, R26 ;  /* 0x0000001a005d7308 */ /* 0x000fe20000002400 */
[----:B------:R-:W-:Y:S07]  /*7c30*/  HMMA.16816.F32 R12, R8, R36, R12 ;  /* 0x00000024080c723c */ /* 0x000fee000000180c */
[----:B------:R3:W-:Y:S01]  /*7c40*/  MUFU.TANH R36, R27 ;  /* 0x0000001b00247308 */ /* 0x0007e20000002400 */
[----:B------:R-:W-:-:S07]  /*7c50*/  IMAD.IADD R37, R0, 0x1, R66 ;  /* 0x0000000100257824 */ /* 0x000fce00078e0242 */
[----:B------:R-:W5:Y:S01]  /*7c60*/  MUFU.TANH R69, R69 ;  /* 0x0000004500457308 */ /* 0x000f620000002400 */
[----:B------:R-:W-:Y:S07]  /*7c70*/  HMMA.16816.F32 R4, R8, R38, R4 ;  /* 0x000000260804723c */ /* 0x000fee0000001804 */
[----:B------:R-:W5:Y:S01]  /*7c80*/  MUFU.TANH R68, R68 ;  /* 0x0000004400447308 */ /* 0x000f620000002400 */
[C---:B----4-:R-:W-:Y:S01]  /*7c90*/  HMMA.16816.F32 R28, R16.reuse, R20, RZ ;  /* 0x00000014101c723c */ /* 0x050fe200000018ff */
[----:B------:R-:W-:Y:S01]  /*7ca0*/  FMUL.FTZ R102, R13, UR13 ;  /* 0x0000000d0d667c20 */ /* 0x000fe20008410000 */
[----:B------:R-:W-:Y:S01]  /*7cb0*/  SHF.R.S32.HI R13, RZ, 0x1f, R154 ;  /* 0x0000001fff0d7819 */ /* 0x000fe2000001149a */
[----:B---3--:R-:W3:Y:S01]  /*7cc0*/  LDSM.16.M88.4 R24, [R140+0x2800] ;  /* 0x002800008c18783b */ /* 0x008ee20000000200 */
[----:B------:R-:W-:Y:S01]  /*7cd0*/  FMUL.FTZ R12, R12, UR13 ;  /* 0x0000000d0c0c7c20 */ /* 0x000fe20008410000 */
[----:B------:R-:W-:Y:S01]  /*7ce0*/  FMUL.FTZ R14, R14, UR13 ;  /* 0x0000000d0e0e7c20 */ /* 0x000fe20008410000 */
[----:B------:R-:W-:Y:S01]  /*7cf0*/  LEA.HI R154, R13, R154, RZ, 0x2 ;  /* 0x0000009a0d9a7211 */ /* 0x000fe200078f10ff */
[----:B------:R-:W-:Y:S01]  /*7d00*/  IMAD R13, R41, 0x4, R46 ;  /* 0x00000004290d7824 */ /* 0x000fe200078e022e */
[----:B------:R-:W-:Y:S01]  /*7d10*/  HMMA.16816.F32 R20, R16, R22, RZ ;  /* 0x000000161014723c */ /* 0x000fe200000018ff */
[----:B------:R4:W-:Y:S01]  /*7d20*/  MUFU.TANH R104, R12 ;  /* 0x0000000c00687308 */ /* 0x0009e20000002400 */
[----:B------:R-:W-:Y:S01]  /*7d30*/  SHF.R.S32.HI R154, RZ, 0x2, R154 ;  /* 0x00000002ff9a7819 */ /* 0x000fe2000001149a */
[----:B------:R-:W-:Y:S01]  /*7d40*/  FMUL.FTZ R15, R15, UR13 ;  /* 0x0000000d0f0f7c20 */ /* 0x000fe20008410000 */
[----:B------:R-:W-:-:S02]  /*7d50*/  VIADD R39, R37, 0x18 ;  /* 0x0000001825277836 */ /* 0x000fc40000000000 */
[----:B------:R-:W-:Y:S02]  /*7d60*/  VIADD R41, R37, 0x40 ;  /* 0x0000004025297836 */ /* 0x000fe40000000000 */
[----:B------:R-:W-:Y:S01]  /*7d70*/  IMAD.U32 R13, R13, 0x10, R154 ;  /* 0x000000100d0d7824 */ /* 0x000fe200078e009a */
[----:B------:R-:W-:Y:S01]  /*7d80*/  MUFU.TANH R91, R14 ;  /* 0x0000000e005b7308 */ /* 0x000fe20000002400 */
[----:B------:R-:W-:Y:S01]  /*7d90*/  FMUL.FTZ R87, R6, UR13 ;  /* 0x0000000d06577c20 */ /* 0x000fe20008410000 */
[----:B------:R-:W-:Y:S02]  /*7da0*/  VIADD R6, R37, 0x9 ;  /* 0x0000000925067836 */ /* 0x000fe40000000000 */
[----:B------:R-:W-:Y:S01]  /*7db0*/  FMUL.FTZ R5, R5, UR13 ;  /* 0x0000000d05057c20 */ /* 0x000fe20008410000 */
[----:B------:R-:W-:Y:S01]  /*7dc0*/  IADD3 R64, -R148, 0x1, R13 ;  /* 0x0000000194407810 */ /* 0x000fe20007ffe10d */
[----:B------:R-:W-:Y:S02]  /*7dd0*/  VIADD R13, R37, 0x8 ;  /* 0x00000008250d7836 */ /* 0x000fe40000000000 */
[----:B------:R-:W-:Y:S01]  /*7de0*/  FMUL.FTZ R85, R7, UR13 ;  /* 0x0000000d07557c20 */ /* 0x000fe20008410000 */
[C---:B------:R-:W-:Y:S01]  /*7df0*/  HMMA.16816.F32 R28, R8.reuse, R32, R28 ;  /* 0x00000020081c723c */ /* 0x040fe2000000181c */
[----:B------:R-:W-:Y:S01]  /*7e00*/  IADD3 R64, R64, UR12, R53 ;  /* 0x0000000c40407c10 */ /* 0x000fe2000fffe035 */
[C---:B----4-:R-:W-:Y:S01]  /*7e10*/  VIADD R12, R37.reuse, 0x1 ;  /* 0x00000001250c7836 */ /* 0x050fe20000000000 */
[----:B------:R4:W-:Y:S01]  /*7e20*/  MUFU.TANH R89, R15 ;  /* 0x0000000f00597308 */ /* 0x0009e20000002400 */
[----:B------:R-:W-:Y:S01]  /*7e30*/  FMUL.FTZ R100, R4, UR13 ;  /* 0x0000000d04647c20 */ /* 0x000fe20008410000 */
[----:B------:R-:W-:Y:S01]  /*7e40*/  VIMNMX R65, R64, R53, PT ;  /* 0x0000003540417248 */ /* 0x000fe20003fe0100 */
[----:B------:R-:W-:Y:S01]  /*7e50*/  IMAD.IADD R4, R42, 0x1, R45 ;  /* 0x000000012a047824 */ /* 0x000fe200078e022d */
[----:B------:R-:W-:Y:S01]  /*7e60*/  VIADDMNMX R64, R64, 0x8, R53, PT ;  /* 0x0000000840407846 */ /* 0x000fe20003800135 */
[----:B------:R-:W-:Y:S01]  /*7e70*/  VIADD R32, R37, 0x10 ;  /* 0x0000001025207836 */ /* 0x000fe20000000000 */
[CC--:B------:R-:W-:Y:S01]  /*7e80*/  ISETP.GE.AND P6, PT, R12.reuse, R65.reuse, PT ;  /* 0x000000410c00720c */ /* 0x0c0fe20003fc6270 */
[----:B------:R-:W-:Y:S01]  /*7e90*/  HMMA.16816.F32 R20, R8, R34, R20 ;  /* 0x000000220814723c */ /* 0x000fe20000001814 */
[-C--:B------:R-:W-:Y:S01]  /*7ea0*/  ISETP.GE.AND P4, PT, R12, R64.reuse, PT ;  /* 0x000000400c00720c */ /* 0x080fe20003f86270 */
[----:B------:R2:W-:Y:S01]  /*7eb0*/  MUFU.TANH R98, R5 ;  /* 0x0000000500627308 */ /* 0x0005e20000002400 */
[----:B------:R-:W-:Y:S01]  /*7ec0*/  ISETP.GE.AND P5, PT, R13, R65, PT ;  /* 0x000000410d00720c */ /* 0x000fe20003fa6270 */
[----:B------:R-:W-:Y:S01]  /*7ed0*/  VIADD R42, R37, 0x39 ;  /* 0x00000039252a7836 */ /* 0x000fe20000000000 */
[----:B------:R-:W-:-:S02]  /*7ee0*/  ISETP.GE.AND P2, PT, R13, R64, PT ;  /* 0x000000400d00720c */ /* 0x000fc40003f46270 */
[CC--:B------:R-:W-:Y:S02]  /*7ef0*/  ISETP.GE.AND P0, PT, R6.reuse, R65.reuse, PT ;  /* 0x000000410600720c */ /* 0x0c0fe40003f06270 */
[-C--:B------:R-:W-:Y:S01]  /*7f00*/  ISETP.GE.AND P3, PT, R6, R64.reuse, PT ;  /* 0x000000400600720c */ /* 0x080fe20003f66270 */
[----:B----4-:R-:W4:Y:S01]  /*7f10*/  LDSM.16.M88.4 R12, [R139+0x1800] ;  /* 0x001800008b0c783b */ /* 0x010f220000000200 */
[----:B------:R-:W-:Y:S01]  /*7f20*/  FSEL R6, R50, -INF , !P6 ;  /* 0xff80000032067808 */ /* 0x000fe20007000000 */
[----:B------:R-:W5:Y:S01]  /*7f30*/  MUFU.TANH R73, R73 ;  /* 0x0000004900497308 */ /* 0x000f620000002400 */
[-C--:B------:R-:W-:Y:S01]  /*7f40*/  ISETP.GE.AND P6, PT, R32, R65.reuse, PT ;  /* 0x000000412000720c */ /* 0x080fe20003fc6270 */
[----:B------:R-:W-:Y:S01]  /*7f50*/  FMUL.FTZ R38, R28, UR13 ;  /* 0x0000000d1c267c20 */ /* 0x000fe20008410000 */
[----:B------:R-:W-:Y:S02]  /*7f60*/  VIADD R28, R37, 0x19 ;  /* 0x00000019251c7836 */ /* 0x000fe40000000000 */
[----:B------:R-:W-:Y:S01]  /*7f70*/  FMUL.FTZ R29, R29, UR13 ;  /* 0x0000000d1d1d7c20 */ /* 0x000fe20008410000 */
[----:B------:R-:W-:Y:S01]  /*7f80*/  FMUL.FTZ R30, R30, UR13 ;  /* 0x0000000d1e1e7c20 */ /* 0x000fe20008410000 */
[----:B------:R-:W-:Y:S01]  /*7f90*/  FSEL R44, R51, -INF , !P5 ;  /* 0xff800000332c7808 */ /* 0x000fe20006800000 */
[----:B------:R-:W-:Y:S01]  /*7fa0*/  FMUL.FTZ R47, R31, UR13 ;  /* 0x0000000d1f2f7c20 */ /* 0x000fe20008410000 */
[----:B--2---:R-:W-:Y:S01]  /*7fb0*/  FSEL R5, R49, -INF , !P4 ;  /* 0xff80000031057808 */ /* 0x004fe20006000000 */
[----:B------:R-:W2:Y:S01]  /*7fc0*/  MUFU.TANH R57, R57 ;  /* 0x0000003900397308 */ /* 0x000ea20000002400 */
[-C--:B------:R-:W-:Y:S01]  /*7fd0*/  ISETP.GE.AND P4, PT, R32, R64.reuse, PT ;  /* 0x000000402000720c */ /* 0x080fe20003f86270 */
[----:B------:R-:W-:Y:S01]  /*7fe0*/  VIADD R32, R37, 0x11 ;  /* 0x0000001125207836 */ /* 0x000fe20000000000 */
        /* <DEDUP_REMOVED lines=8> */
[----:B---3--:R-:W-:Y:S01]  /*8070*/  HMMA.16816.F32 R32, R16, R24, RZ ;  /* 0x000000181020723c */ /* 0x008fe200000018ff */
[----:B------:R-:W-:-:S02]  /*8080*/  FSEL R43, R58, -INF , !P4 ;  /* 0xff8000003a2b7808 */ /* 0x000fc40006000000 */
[CC--:B------:R-:W-:Y:S02]  /*8090*/  ISETP.GE.AND P6, PT, R28.reuse, R65.reuse, PT ;  /* 0x000000411c00720c */ /* 0x0c0fe40003fc6270 */
[-C--:B------:R-:W-:Y:S01]  /*80a0*/  ISETP.GE.AND P4, PT, R28, R64.reuse, PT ;  /* 0x000000401c00720c */ /* 0x080fe20003f86270 */
[----:B------:R3:W-:Y:S01]  /*80b0*/  MUFU.TANH R49, R30 ;  /* 0x0000001e00317308 */ /* 0x0007e20000002400 */
[----:B------:R-:W-:Y:S01]  /*80c0*/  FSEL R46, R48, -INF , !P0 ;  /* 0xff800000302e7808 */ /* 0x000fe20004000000 */
[----:B------:R-:W-:Y:S01]  /*80d0*/  VIADD R25, R37, 0x20 ;  /* 0x0000002025197836 */ /* 0x000fe20000000000 */
[----:B------:R-:W-:Y:S01]  /*80e0*/  FSEL R71, R71, -INF , !P3 ;  /* 0xff80000047477808 */ /* 0x000fe20005800000 */
[----:B------:R-:W-:Y:S01]  /*80f0*/  VIADD R24, R37, 0x21 ;  /* 0x0000002125187836 */ /* 0x000fe20000000000 */
[C---:B------:R-:W-:Y:S02]  /*8100*/  ISETP.GE.AND P0, PT, R39.reuse, R65, PT ;  /* 0x000000412700720c */ /* 0x040fe40003f06270 */
[----:B------:R-:W-:Y:S01]  /*8110*/  ISETP.GE.AND P3, PT, R39, R64, PT ;  /* 0x000000402700720c */ /* 0x000fe20003f66270 */
[----:B------:R-:W2:Y:S01]  /*8120*/  MUFU.TANH R59, R59 ;  /* 0x0000003b003b7308 */ /* 0x000ea20000002400 */
[----:B-1----:R-:W-:Y:S01]  /*8130*/  FSEL R74, R55, -INF , !P5 ;  /* 0xff800000374a7808 */ /* 0x002fe20006800000 */
[----:B------:R-:W-:Y:S01]  /*8140*/  FMUL.FTZ R39, R23, UR13 ;  /* 0x0000000d17277c20 */ /* 0x000fe20008410000 */
[----:B-----5:R-:W-:-:S02]  /*8150*/  FSEL R69, R69, -INF , !P2 ;  /* 0xff80000045457808 */ /* 0x020fc40005000000 */
[----:B------:R-:W-:Y:S02]  /*8160*/  FSEL R68, R68, -INF , !P0 ;  /* 0xff80000044447808 */ /* 0x000fe40004000000 */
[----:B------:R-:W-:Y:S01]  /*8170*/  FSEL R53, R73, -INF , !P3 ;  /* 0xff80000049357808 */ /* 0x000fe20005800000 */
[----:B------:R-:W1:Y:S01]  /*8180*/  MUFU.TANH R61, R61 ;  /* 0x0000003d003d7308 */ /* 0x000e620000002400 */
[----:B---3--:R-:W3:Y:S01]  /*8190*/  LDSM.16.M88.4 R28, [R140+0x2c00] ;  /* 0x002c00008c1c783b */ /* 0x008ee20000000200 */
[CC--:B------:R-:W-:Y:S01]  /*81a0*/  ISETP.GE.AND P5, PT, R25.reuse, R65.reuse, PT ;  /* 0x000000411900720c */ /* 0x0c0fe20003fa6270 */
[----:B----4-:R-:W-:Y:S01]  /*81b0*/  HMMA.16816.F32 R32, R8, R12, R32 ;  /* 0x0000000c0820723c */ /* 0x010fe20000001820 */
[-C--:B------:R-:W-:Y:S02]  /*81c0*/  ISETP.GE.AND P2, PT, R25, R64.reuse, PT ;  /* 0x000000401900720c */ /* 0x080fe40003f46270 */
[C---:B------:R-:W-:Y:S02]  /*81d0*/  ISETP.GE.AND P0, PT, R24.reuse, R65, PT ;  /* 0x000000411800720c */ /* 0x040fe40003f06270 */
[----:B------:R-:W-:Y:S01]  /*81e0*/  ISETP.GE.AND P3, PT, R24, R64, PT ;  /* 0x000000401800720c */ /* 0x000fe20003f66270 */
[----:B------:R-:W4:Y:S01]  /*81f0*/  MUFU.TANH R75, R75 ;  /* 0x0000004b004b7308 */ /* 0x000f220000002400 */
[----:B------:R-:W-:Y:S01]  /*8200*/  HMMA.16816.F32 R24, R16, R26, RZ ;  /* 0x0000001a1018723c */ /* 0x000fe200000018ff */
[----:B------:R-:W-:Y:S01]  /*8210*/  VIADD R12, R37, 0x29 ;  /* 0x00000029250c7836 */ /* 0x000fe20000000000 */
[----:B--2---:R-:W-:Y:S01]  /*8220*/  FSEL R78, R57, -INF , !P6 ;  /* 0xff800000394e7808 */ /* 0x004fe20007000000 */
[----:B------:R-:W-:Y:S01]  /*8230*/  VIADD R13, R37, 0x28 ;  /* 0x00000028250d7836 */ /* 0x000fe20000000000 */
[----:B------:R-:W-:-:S02]  /*8240*/  FSEL R62, R62, -INF , !P5 ;  /* 0xff8000003e3e7808 */ /* 0x000fc40006800000 */
[----:B------:R-:W-:Y:S01]  /*8250*/  FSEL R67, R67, -INF , !P2 ;  /* 0xff80000043437808 */ /* 0x000fe20005000000 */
[----:B------:R-:W2:Y:S01]  /*8260*/  MUFU.TANH R106, R106 ;  /* 0x0000006a006a7308 */ /* 0x000ea20000002400 */
[----:B------:R-:W-:Y:S02]  /*8270*/  FSEL R57, R59, -INF , !P4 ;  /* 0xff8000003b397808 */ /* 0x000fe40006000000 */
[CC--:B------:R-:W-:Y:S02]  /*8280*/  ISETP.GE.AND P5, PT, R12.reuse, R65.reuse, PT ;  /* 0x000000410c00720c */ /* 0x0c0fe40003fa6270 */
[-C--:B------:R-:W-:Y:S01]  /*8290*/  ISETP.GE.AND P2, PT, R12, R64.reuse, PT ;  /* 0x000000400c00720c */ /* 0x080fe20003f46270 */
[----:B------:R-:W-:Y:S01]  /*82a0*/  VIADD R12, R37, 0x31 ;  /* 0x00000031250c7836 */ /* 0x000fe20000000000 */
[CC--:B------:R-:W-:Y:S01]  /*82b0*/  ISETP.GE.AND P6, PT, R13.reuse, R65.reuse, PT ;  /* 0x000000410d00720c */ /* 0x0c0fe20003fc6270 */
[----:B------:R-:W5:Y:S01]  /*82c0*/  MUFU.TANH R63, R63 ;  /* 0x0000003f003f7308 */ /* 0x000f620000002400 */
[-C--:B------:R-:W-:Y:S01]  /*82d0*/  ISETP.GE.AND P4, PT, R13, R64.reuse, PT ;  /* 0x000000400d00720c */ /* 0x080fe20003f86270 */
[----:B------:R-:W-:Y:S01]  /*82e0*/  VIADD R13, R37, 0x30 ;  /* 0x00000030250d7836 */ /* 0x000fe20000000000 */
[----:B-1----:R-:W-:Y:S01]  /*82f0*/  FSEL R55, R61, -INF , !P3 ;  /* 0xff8000003d377808 */ /* 0x002fe20005800000 */
[----:B------:R-:W-:Y:S01]  /*8300*/  FMUL.FTZ R56, R33, UR13 ;  /* 0x0000000d21387c20 */ /* 0x000fe20008410000 */
[----:B------:R-:W-:Y:S01]  /*8310*/  FSEL R58, R76, -INF , !P6 ;  /* 0xff8000004c3a7808 */ /* 0x000fe20007000000 */
[----:B------:R-:W-:Y:S01]  /*8320*/  FMUL.FTZ R33, R34, UR13 ;  /* 0x0000000d22217c20 */ /* 0x000fe20008410000 */
[----:B----4-:R-:W-:Y:S01]  /*8330*/  FSEL R61, R75, -INF , !P4 ;  /* 0xff8000004b3d7808 */ /* 0x010fe20006000000 */
[----:B------:R-:W-:Y:S01]  /*8340*/  MUFU.TANH R50, R20 ;  /* 0x0000001400327308 */ /* 0x000fe20000002400 */
[CC--:B------:R-:W-:Y:S01]  /*8350*/  ISETP.GE.AND P6, PT, R12.reuse, R65.reuse, PT ;  /* 0x000000410c00720c */ /* 0x0c0fe20003fc6270 */
[----:B------:R-:W-:Y:S01]  /*8360*/  HMMA.16816.F32 R24, R8, R14, R24 ;  /* 0x0000000e0818723c */ /* 0x000fe20000001818 */
[-C--:B------:R-:W-:Y:S01]  /*8370*/  ISETP.GE.AND P4, PT, R12, R64.reuse, PT ;  /* 0x000000400c00720c */ /* 0x080fe20003f86270 */
[C---:B------:R-:W-:Y:S01]  /*8380*/  VIADD R12, R37.reuse, 0x38 ;  /* 0x00000038250c7836 */ /* 0x040fe20000000000 */
[----:B------:R-:W-:Y:S01]  /*8390*/  FSEL R60, R60, -INF , !P0 ;  /* 0xff8000003c3c7808 */ /* 0x000fe20004000000 */
[----:B------:R-:W-:Y:S01]  /*83a0*/  VIADD R34, R37, 0x48 ;  /* 0x0000004825227836 */ /* 0x000fe20000000000 */
[----:B--2---:R-:W-:Y:S01]  /*83b0*/  FSEL R106, R106, -INF , !P5 ;  /* 0xff8000006a6a7808 */ /* 0x004fe20006800000 */
[----:B------:R1:W-:Y:S01]  /*83c0*/  MUFU.TANH R48, R21 ;  /* 0x0000001500307308 */ /* 0x0003e20000002400 */
[----:B-----5:R-:W-:Y:S01]  /*83d0*/  FSEL R51, R63, -INF , !P2 ;  /* 0xff8000003f337808 */ /* 0x020fe20005000000 */
[----:B------:R-:W-:Y:S01]  /*83e0*/  FMUL.FTZ R35, R35, UR13 ;  /* 0x0000000d23237c20 */ /* 0x000fe20008410000 */
[C---:B------:R-:W-:Y:S01]  /*83f0*/  ISETP.GE.AND P0, PT, R13.reuse, R65, PT ;  /* 0x000000410d00720c */ /* 0x040fe20003f06270 */
[----:B------:R-:W-:Y:S01]  /*8400*/  FMUL.FTZ R32, R32, UR13 ;  /* 0x0000000d20207c20 */ /* 0x000fe20008410000 */
[----:B------:R-:W-:-:S02]  /*8410*/  ISETP.GE.AND P3, PT, R13, R64, PT ;  /* 0x000000400d00720c */ /* 0x000fc40003f66270 */
[CC--:B------:R-:W-:Y:S01]  /*8420*/  ISETP.GE.AND P5, PT, R12.reuse, R65.reuse, PT ;  /* 0x000000410c00720c */ /* 0x0c0fe20003fa6270 */
[----:B------:R-:W2:Y:S01]  /*8430*/  MUFU.TANH R95, R95 ;  /* 0x0000005f005f7308 */ /* 0x000ea20000002400 */
[----:B------:R-:W-:Y:S02]  /*8440*/  ISETP.GE.AND P2, PT, R12, R64, PT ;  /* 0x000000400c00720c */ /* 0x000fe40003f46270 */
[C---:B---3--:R-:W-:Y:S01]  /*8450*/  HMMA.16816.F32 R12, R16.reuse, R28, RZ ;  /* 0x0000001c100c723c */ /* 0x048fe200000018ff */
[----:B------:R-:W-:Y:S02]  /*8460*/  FSEL R96, R96, -INF , !P0 ;  /* 0xff80000060607808 */ /* 0x000fe40004000000 */
[-C--:B------:R-:W-:Y:S02]  /*8470*/  ISETP.GE.AND P0, PT, R42, R65.reuse, PT ;  /* 0x000000412a00720c */ /* 0x080fe40003f06270 */
[----:B------:R-:W3:Y:S01]  /*8480*/  MUFU.TANH R94, R94 ;  /* 0x0000005e005e7308 */ /* 0x000ee20000002400 */
[----:B-1----:R-:W1:Y:S01]  /*8490*/  LDSM.16.M88.4 R20, [R139+0x1c00] ;  /* 0x001c00008b14783b */ /* 0x002e620000000200 */
[----:B------:R-:W-:Y:S01]  /*84a0*/  HMMA.16816.F32 R16, R16, R30, RZ ;  /* 0x0000001e1010723c */ /* 0x000fe200000018ff */
[----:B------:R-:W-:Y:S01]  /*84b0*/  VIADD R29, R37, 0x41 ;  /* 0x00000041251d7836 */ /* 0x000fe20000000000 */
[----:B------:R-:W-:Y:S01]  /*84c0*/  FSEL R90, R90, -INF , !P0 ;  /* 0xff8000005a5a7808 */ /* 0x000fe20004000000 */
[----:B------:R-:W-:Y:S01]  /*84d0*/  FMUL.FTZ R25, R25, UR13 ;  /* 0x0000000d19197c20 */ /* 0x000fe20008410000 */
[----:B------:R-:W-:Y:S01]  /*84e0*/  ISETP.GE.AND P0, PT, R34, R65, PT ;  /* 0x000000412200720c */ /* 0x000fe20003f06270 */
[----:B------:R-:W-:-:S04]  /*84f0*/  DEPBAR.LE SB0, 0x0 ;  /* 0x000080000000791a */ /* 0x000fc80000000000 */
[----:B------:R-:W4:Y:S01]  /*8500*/  MUFU.TANH R102, R102 ;  /* 0x0000006600667308 */ /* 0x000f220000002400 */
[----:B--2---:R-:W-:Y:S01]  /*8510*/  FSEL R95, R95, -INF , !P3 ;  /* 0xff8000005f5f7808 */ /* 0x004fe20005800000 */
[----:B------:R-:W-:Y:S01]  /*8520*/  VIADD R30, R37, 0x51 ;  /* 0x00000051251e7836 */ /* 0x000fe20000000000 */
[-C--:B------:R-:W-:Y:S02]  /*8530*/  ISETP.GE.AND P3, PT, R42, R64.reuse, PT ;  /* 0x000000402a00720c */ /* 0x080fe40003f66270 */
[----:B------:R-:W-:Y:S02]  /*8540*/  FSEL R92, R92, -INF , !P5 ;  /* 0xff8000005c5c7808 */ /* 0x000fe40006800000 */
[----:B------:R-:W-:Y:S01]  /*8550*/  FSEL R59, R36, -INF , !P3 ;  /* 0xff800000243b7808 */ /* 0x000fe20005800000 */
[----:B------:R-:W2:Y:S01]  /*8560*/  MUFU.TANH R72, R72 ;  /* 0x0000004800487308 */ /* 0x000ea20000002400 */
[----:B------:R-:W-:Y:S01]  /*8570*/  ISETP.GE.AND P3, PT, R34, R64, PT ;  /* 0x000000402200720c */ /* 0x000fe20003f66270 */
[----:B------:R-:W-:Y:S01]  /*8580*/  FMUL.FTZ R34, R24, UR13 ;  /* 0x0000000d18227c20 */ /* 0x000fe20008410000 */
[----:B------:R-:W-:Y:S01]  /*8590*/  FSEL R93, R93, -INF , !P2 ;  /* 0xff8000005d5d7808 */ /* 0x000fe20005000000 */
[----:B------:R-:W-:Y:S01]  /*85a0*/  VIADD R24, R37, 0x50 ;  /* 0x0000005025187836 */ /* 0x000fe20000000000 */
[----:B------:R-:W-:-:S02]  /*85b0*/  ISETP.GE.AND P5, PT, R29, R65, PT ;  /* 0x000000411d00720c */ /* 0x000fc40003fa6270 */
[----:B------:R-:W-:Y:S01]  /*85c0*/  ISETP.GE.AND P2, PT, R29, R64, PT ;  /* 0x000000401d00720c */ /* 0x000fe20003f46270 */
[----:B------:R-:W5:Y:S01]  /*85d0*/  MUFU.TANH R100, R100 ;  /* 0x0000006400647308 */ /* 0x000f620000002400 */
[----:B---3--:R-:W-:Y:S02]  /*85e0*/  FSEL R94, R94, -INF , !P6 ;  /* 0xff8000005e5e7808 */ /* 0x008fe40007000000 */
[-C--:B------:R-:W-:Y:S02]  /*85f0*/  ISETP.GE.AND P6, PT, R41, R65.reuse, PT ;  /* 0x000000412900720c */ /* 0x080fe40003fc6270 */
[----:B----4-:R-:W-:Y:S02]  /*8600*/  FSEL R102, R102, -INF , !P5 ;  /* 0xff80000066667808 */ /* 0x010fe40006800000 */
[----:B------:R-:W-:Y:S01]  /*8610*/  FSEL R89, R89, -INF , !P2 ;  /* 0xff80000059597808 */ /* 0x000fe20005000000 */
[----:B------:R-:W3:Y:S01]  /*8620*/  MUFU.TANH R87, R87 ;  /* 0x0000005700577308 */ /* 0x000ee20000002400 */
[----:B------:R-:W-:-:S02]  /*8630*/  ISETP.GE.AND P5, PT, R24, R65, PT ;  /* 0x000000411800720c */ /* 0x000fc40003fa6270 */
[-C--:B------:R-:W-:Y:S01]  /*8640*/  ISETP.GE.AND P2, PT, R24, R64.reuse, PT ;  /* 0x000000401800720c */ /* 0x080fe20003f46270 */
[----:B------:R-:W-:Y:S01]  /*8650*/  FMUL.FTZ R24, R26, UR13 ;  /* 0x0000000d1a187c20 */ /* 0x000fe20008410000 */
[----:B------:R-:W-:Y:S01]  /*8660*/  FSEL R104, R104, -INF , !P6 ;  /* 0xff80000068687808 */ /* 0x000fe20007000000 */
[C---:B-1----:R-:W-:Y:S01]  /*8670*/  HMMA.16816.F32 R12, R8.reuse, R20, R12 ;  /* 0x00000014080c723c */ /* 0x042fe2000000180c */
[C---:B------:R-:W-:Y:S01]  /*8680*/  VIADD R26, R37.reuse, 0x58 ;  /* 0x00000058251a7836 */ /* 0x040fe20000000000 */
[----:B------:R-:W1:Y:S01]  /*8690*/  MUFU.TANH R85, R85 ;  /* 0x0000005500557308 */ /* 0x000e620000002400 */
[----:B--2---:R-:W-:Y:S02]  /*86a0*/  FSEL R63, R72, -INF , !P4 ;  /* 0xff800000483f7808 */ /* 0x004fe40006000000 */
[----:B-----5:R-:W-:Y:S01]  /*86b0*/  FSEL R100, R100, -INF , !P0 ;  /* 0xff80000064647808 */ /* 0x020fe20004000000 */
[----:B------:R-:W-:Y:S01]  /*86c0*/  HMMA.16816.F32 R8, R8, R22, R16 ;  /* 0x000000160808723c */ /* 0x000fe20000001810 */
[----:B------:R-:W-:Y:S01]  /*86d0*/  VIADD R21, R37, 0x49 ;  /* 0x0000004925157836 */ /* 0x000fe20000000000 */
[----:B------:R-:W-:-:S02]  /*86e0*/  ISETP.GE.AND P4, PT, R41, R64, PT ;  /* 0x000000402900720c */ /* 0x000fc40003f86270 */
[----:B------:R-:W2:Y:S01]  /*86f0*/  MUFU.TANH R28, R56 ;  /* 0x00000038001c7308 */ /* 0x000ea20000002400 */
[----:B---3--:R-:W-:Y:S02]  /*8700*/  FSEL R87, R87, -INF , !P3 ;  /* 0xff80000057577808 */ /* 0x008fe40005800000 */
[-C--:B------:R-:W-:Y:S01]  /*8710*/  ISETP.GE.AND P6, PT, R21, R65.reuse, PT ;  /* 0x000000411500720c */ /* 0x080fe20003fc6270 */
[----:B------:R-:W-:Y:S01]  /*8720*/  VIADD R17, R37, 0x68 ;  /* 0x0000006825117836 */ /* 0x000fe20000000000 */
[CC--:B------:R-:W-:Y:S02]  /*8730*/  ISETP.GE.AND P0, PT, R30.reuse, R65.reuse, PT ;  /* 0x000000411e00720c */ /* 0x0c0fe40003f06270 */
[----:B------:R-:W-:Y:S01]  /*8740*/  ISETP.GE.AND P3, PT, R30, R64, PT ;  /* 0x000000401e00720c */ /* 0x000fe20003f66270 */
[----:B------:R-:W3:Y:S01]  /*8750*/  MUFU.TANH R38, R38 ;  /* 0x0000002600267308 */ /* 0x000ee20000002400 */
[----:B------:R-:W-:Y:S02]  /*8760*/  FSEL R98, R98, -INF , !P6 ;  /* 0xff80000062627808 */ /* 0x000fe40007000000 */
[----:B------:R-:W-:-:S02]  /*8770*/  ISETP.GE.AND P6, PT, R26, R65, PT ;  /* 0x000000411a00720c */ /* 0x000fc40003fc6270 */
[----:B------:R-:W-:Y:S01]  /*8780*/  FSEL R91, R91, -INF , !P4 ;  /* 0xff8000005b5b7808 */ /* 0x000fe20006000000 */
[----:B------:R-:W-:Y:S01]  /*8790*/  FMUL.FTZ R30, R13, UR13 ;  /* 0x0000000d0d1e7c20 */ /* 0x000fe20008410000 */
[----:B------:R-:W-:Y:S01]  /*87a0*/  VIADD R13, R37, 0x61 ;  /* 0x00000061250d7836 */ /* 0x000fe20000000000 */
[----:B------:R-:W4:Y:S01]  /*87b0*/  MUFU.TANH R45, R45 ;  /* 0x0000002d002d7308 */ /* 0x000f220000002400 */
[-C--:B------:R-:W-:Y:S01]  /*87c0*/  ISETP.GE.AND P4, PT, R21, R64.reuse, PT ;  /* 0x000000401500720c */ /* 0x080fe20003f86270 */
[----:B------:R-:W-:Y:S01]  /*87d0*/  FMUL.FTZ R12, R12, UR13 ;  /* 0x0000000d0c0c7c20 */ /* 0x000fe20008410000 */
[----:B------:R-:W-:Y:S01]  /*87e0*/  FSEL R50, R50, -INF , !P6 ;  /* 0xff80000032327808 */ /* 0x000fe20007000000 */
[----:B------:R-:W-:Y:S01]  /*87f0*/  FMUL.FTZ R16, R14, UR13 ;  /* 0x0000000d0e107c20 */ /* 0x000fe20008410000 */
[-C--:B------:R-:W-:Y:S01]  /*8800*/  ISETP.GE.AND P6, PT, R13, R65.reuse, PT ;  /* 0x000000410d00720c */ /* 0x080fe20003fc6270 */
[----:B------:R-:W-:Y:S01]  /*8810*/  VIADD R14, R37, 0x69 ;  /* 0x00000069250e7836 */ /* 0x000fe20000000000 */
[----:B-1----:R-:W-:Y:S01]  /*8820*/  FSEL R85, R85, -INF , !P4 ;  /* 0xff80000055557808 */ /* 0x002fe20006000000 */
[----:B------:R-:W1:Y:S01]  /*8830*/  MUFU.TANH R47, R47 ;  /* 0x0000002f002f7308 */ /* 0x000e620000002400 */
[-C--:B------:R-:W-:Y:S01]  /*8840*/  ISETP.GE.AND P4, PT, R26, R64.reuse, PT ;  /* 0x000000401a00720c */ /* 0x080fe20003f86270 */
[----:B------:R-:W-:Y:S01]  /*8850*/  VIADD R26, R37, 0x59 ;  /* 0x00000059251a7836 */ /* 0x000fe20000000000 */
[----:B--2---:R-:W-:Y:S01]  /*8860*/  FSEL R36, R28, -INF , !P6 ;  /* 0xff8000001c247808 */ /* 0x004fe20007000000 */
[----:B------:R-:W-:Y:S01]  /*8870*/  FMUL.FTZ R28, R8, UR13 ;  /* 0x0000000d081c7c20 */ /* 0x000fe20008410000 */
[----:B---3--:R-:W-:Y:S01]  /*8880*/  FSEL R56, R38, -INF , !P5 ;  /* 0xff80000026387808 */ /* 0x008fe20006800000 */
[----:B------:R-:W-:Y:S01]  /*8890*/  FMUL.FTZ R15, R15, UR13 ;  /* 0x0000000d0f0f7c20 */ /* 0x000fe20008410000 */
[----:B------:R-:W-:Y:S01]  /*88a0*/  FSEL R49, R49, -INF , !P2 ;  /* 0xff80000031317808 */ /* 0x000fe20005000000 */
[----:B------:R-:W2:Y:S01]  /*88b0*/  MUFU.TANH R29, R35 ;  /* 0x00000023001d7308 */ /* 0x000ea20000002400 */
[C---:B------:R-:W-:Y:S01]  /*88c0*/  ISETP.GE.AND P5, PT, R26.reuse, R65, PT ;  /* 0x000000411a00720c */ /* 0x040fe20003fa6270 */
[----:B------:R-:W-:Y:S01]  /*88d0*/  VIADD R8, R37, 0x78 ;  /* 0x0000007825087836 */ /* 0x000fe20000000000 */
[-C--:B------:R-:W-:Y:S01]  /*88e0*/  ISETP.GE.AND P2, PT, R26, R64.reuse, PT ;  /* 0x000000401a00720c */ /* 0x080fe20003f46270 */
[----:B------:R-:W-:Y:S01]  /*88f0*/  FMUL.FTZ R9, R9, UR13 ;  /* 0x0000000d09097c20 */ /* 0x000fe20008410000 */
[----:B----4-:R-:W-:Y:S01]  /*8900*/  FSEL R45, R45, -INF , !P4 ;  /* 0xff8000002d2d7808 */ /* 0x010fe20006000000 */
[----:B------:R-:W-:Y:S01]  /*8910*/  FMUL.FTZ R10, R10, UR13 ;  /* 0x0000000d0a0a7c20 */ /* 0x000fe20008410000 */
[----:B------:R-:W-:Y:S01]  /*8920*/  ISETP.GE.AND P4, PT, R13, R64, PT ;  /* 0x000000400d00720c */ /* 0x000fe20003f86270 */
[----:B------:R-:W3:Y:S01]  /*8930*/  MUFU.TANH R39, R39 ;  /* 0x0000002700277308 */ /* 0x000ee20000002400 */
[----:B------:R-:W-:Y:S01]  /*8940*/  FSEL R54, R54, -INF , !P0 ;  /* 0xff80000036367808 */ /* 0x000fe20004000000 */
[----:B------:R-:W-:Y:S01]  /*8950*/  FMUL.FTZ R11, R11, UR13 ;  /* 0x0000000d0b0b7c20 */ /* 0x000fe20008410000 */
[----:B-1----:R-:W-:-:S02]  /*8960*/  FSEL R47, R47, -INF , !P3 ;  /* 0xff8000002f2f7808 */ /* 0x002fc40005800000 */
[----:B------:R-:W-:Y:S02]  /*8970*/  FSEL R48, R48, -INF , !P5 ;  /* 0xff80000030307808 */ /* 0x000fe40006800000 */
[----:B------:R-:W-:Y:S01]  /*8980*/  ISETP.GE.AND P5, PT, R17, R65, PT ;  /* 0x000000411100720c */ /* 0x000fe20003fa6270 */
[----:B------:R-:W-:Y:S01]  /*8990*/  MUFU.TANH R32, R32 ;  /* 0x0000002000207308 */ /* 0x000fe20000002400 */
[----:B--2---:R-:W-:-:S07]  /*89a0*/  FSEL R31, R29, -INF , !P4 ;  /* 0xff8000001d1f7808 */ /* 0x004fce0006000000 */
[----:B------:R-:W-:Y:S01]  /*89b0*/  MUFU.TANH R33, R33 ;  /* 0x0000002100217308 */ /* 0x000fe20000002400 */
[----:B---3--:R-:W-:Y:S02]  /*89c0*/  FSEL R13, R39, -INF , !P2 ;  /* 0xff800000270d7808 */ /* 0x008fe40005000000 */
[----:B------:R-:W-:-:S05]  /*89d0*/  ISETP.GE.AND P2, PT, R17, R64, PT ;  /* 0x000000401100720c */ /* 0x000fca0003f46270 */
[----:B------:R-:W-:Y:S08]  /*89e0*/  MUFU.TANH R20, R34 ;  /* 0x0000002200147308 */ /* 0x000ff00000002400 */
[----:B------:R-:W1:Y:S08]  /*89f0*/  MUFU.TANH R24, R24 ;  /* 0x0000001800187308 */ /* 0x000e700000002400 */
[----:B------:R2:W3:Y:S08]  /*8a00*/  MUFU.TANH R21, R25 ;  /* 0x0000001900157308 */ /* 0x0004f00000002400 */
[----:B------:R4:W-:Y:S01]  /*8a10*/  MUFU.TANH R26, R12 ;  /* 0x0000000c001a7308 */ /* 0x0009e20000002400 */
[----:B-1----:R-:W-:-:S07]  /*8a20*/  FSEL R29, R24, -INF , !P2 ;  /* 0xff800000181d7808 */ /* 0x002fce0005000000 */
[----:B------:R-:W-:Y:S01]  /*8a30*/  MUFU.TANH R28, R28 ;  /* 0x0000001c001c7308 */ /* 0x000fe20000002400 */
[----:B--2---:R-:W-:Y:S01]  /*8a40*/  FMUL.FTZ R25, R27, UR13 ;  /* 0x0000000d1b197c20 */ /* 0x004fe20008410000 */
[----:B------:R-:W-:-:S05]  /*8a50*/  VIADD R27, R37, 0x60 ;  /* 0x00000060251b7836 */ /* 0x000fca0000000000 */
[-C--:B------:R-:W-:Y:S01]  /*8a60*/  ISETP.GE.AND P0, PT, R27, R65.reuse, PT ;  /* 0x000000411b00720c */ /* 0x080fe20003f06270 */
[----:B------:R-:W1:Y:S01]  /*8a70*/  MUFU.TANH R25, R25 ;  /* 0x0000001900197308 */ /* 0x000e620000002400 */
[----:B----4-:R-:W-:Y:S01]  /*8a80*/  VIADD R12, R37, 0x70 ;  /* 0x00000070250c7836 */ /* 0x010fe20000000000 */
[-C--:B------:R-:W-:Y:S02]  /*8a90*/  ISETP.GE.AND P3, PT, R27, R64.reuse, PT ;  /* 0x000000401b00720c */ /* 0x080fe40003f66270 */
[----:B------:R-:W-:Y:S02]  /*8aa0*/  FSEL R38, R32, -INF , !P0 ;  /* 0xff80000020267808 */ /* 0x000fe40004000000 */
[CC--:B------:R-:W-:Y:S02]  /*8ab0*/  ISETP.GE.AND P6, PT, R12.reuse, R65.reuse, PT ;  /* 0x000000410c00720c */ /* 0x0c0fe40003fc6270 */
[----:B------:R-:W2:Y:S01]  /*8ac0*/  MUFU.TANH R16, R16 ;  /* 0x0000001000107308 */ /* 0x000ea20000002400 */
[----:B------:R-:W-:Y:S01]  /*8ad0*/  ISETP.GE.AND P4, PT, R12, R64, PT ;  /* 0x000000400c00720c */ /* 0x000fe20003f86270 */
[----:B------:R-:W-:Y:S01]  /*8ae0*/  VIADD R12, R37, 0x71 ;  /* 0x00000071250c7836 */ /* 0x000fe20000000000 */
[----:B------:R-:W-:-:S02]  /*8af0*/  ISETP.GE.AND P0, PT, R14, R65, PT ;  /* 0x000000410e00720c */ /* 0x000fc40003f06270 */
[----:B------:R-:W-:Y:S01]  /*8b00*/  FSEL R33, R33, -INF , !P3 ;  /* 0xff80000021217808 */ /* 0x000fe20005800000 */
[----:B------:R-:W-:Y:S01]  /*8b10*/  BAR.SYNC.DEFER_BLOCKING 0x0 ;  /* 0x0000000000007b1d */ /* 0x000fe20000010000 */
[-C--:B------:R-:W-:Y:S02]  /*8b20*/  ISETP.GE.AND P3, PT, R14, R64.reuse, PT ;  /* 0x000000400e00720c */ /* 0x080fe40003f66270 */
[----:B------:R-:W-:Y:S02]  /*8b30*/  FSEL R14, R20, -INF , !P5 ;  /* 0xff800000140e7808 */ /* 0x000fe40006800000 */
[C---:B------:R-:W-:Y:S01]  /*8b40*/  ISETP.GE.AND P5, PT, R12.reuse, R65, PT ;  /* 0x000000410c00720c */ /* 0x040fe20003fa6270 */
[----:B------:R-:W4:Y:S01]  /*8b50*/  MUFU.TANH R30, R30 ;  /* 0x0000001e001e7308 */ /* 0x000f220000002400 */
[----:B------:R-:W-:Y:S02]  /*8b60*/  ISETP.GE.AND P2, PT, R12, R64, PT ;  /* 0x000000400c00720c */ /* 0x000fe40003f46270 */
[----:B---3--:R-:W-:-:S02]  /*8b70*/  FSEL R12, R21, -INF , !P0 ;  /* 0xff800000150c7808 */ /* 0x008fc40004000000 */
[----:B------:R-:W-:Y:S02]  /*8b80*/  ISETP.GE.AND P0, PT, R8, R65, PT ;  /* 0x000000410800720c */ /* 0x000fe40003f06270 */
[----:B-1----:R-:W-:Y:S01]  /*8b90*/  FSEL R17, R25, -INF , !P3 ;  /* 0xff80000019117808 */ /* 0x002fe20005800000 */
[----:B------:R-:W1:Y:S01]  /*8ba0*/  MUFU.TANH R23, R15 ;  /* 0x0000000f00177308 */ /* 0x000e620000002400 */
[----:B------:R-:W-:Y:S02]  /*8bb0*/  FSEL R28, R28, -INF , !P0 ;  /* 0xff8000001c1c7808 */ /* 0x000fe40004000000 */
[----:B------:R-:W-:Y:S02]  /*8bc0*/  ISETP.GT.AND P0, PT, R152, R143, PT ;  /* 0x0000008f9800720c */ /* 0x000fe40003f04270 */
[----:B------:R-:W-:Y:S02]  /*8bd0*/  FSEL R32, R26, -INF , !P6 ;  /* 0xff8000001a207808 */ /* 0x000fe40007000000 */
[----:B--2---:R-:W-:Y:S01]  /*8be0*/  FSEL R25, R16, -INF , !P4 ;  /* 0xff80000010197808 */ /* 0x004fe20006000000 */
[----:B------:R-:W2:Y:S01]  /*8bf0*/  MUFU.TANH R2, R2 ;  /* 0x0000000200027308 */ /* 0x000ea20000002400 */
[----:B------:R-:W-:-:S02]  /*8c00*/  ISETP.GE.AND P6, PT, R37, R65, PT ;  /* 0x000000412500720c */ /* 0x000fc40003fc6270 */
[CC--:B------:R-:W-:Y:S01]  /*8c10*/  ISETP.GE.AND P4, PT, R37.reuse, R64.reuse, PT ;  /* 0x000000402500720c */ /* 0x0c0fe20003f86270 */
[----:B------:R-:W-:Y:S01]  /*8c20*/  VIADD R37, R37, 0x79 ;  /* 0x0000007925257836 */ /* 0x000fe20000000000 */
[----:B----4-:R-:W-:Y:S02]  /*8c30*/  FSEL R30, R30, -INF , !P5 ;  /* 0xff8000001e1e7808 */ /* 0x010fe40006800000 */
[-C--:B------:R-:W-:Y:S01]  /*8c40*/  ISETP.GE.AND P3, PT, R8, R64.reuse, PT ;  /* 0x000000400800720c */ /* 0x080fe20003f66270 */
[----:B------:R2:W3:Y:S01]  /*8c50*/  MUFU.TANH R24, R9 ;  /* 0x0000000900187308 */ /* 0x0004e20000002400 */
[----:B-1----:R-:W-:Y:S02]  /*8c60*/  FSEL R23, R23, -INF , !P2 ;  /* 0xff80000017177808 */ /* 0x002fe40005000000 */
[C---:B------:R-:W-:Y:S02]  /*8c70*/  ISETP.GE.AND P5, PT, R37.reuse, R65, PT ;  /* 0x000000412500720c */ /* 0x040fe40003fa6270 */
[----:B------:R-:W-:-:S02]  /*8c80*/  ISETP.GE.AND P2, PT, R37, R64, PT ;  /* 0x000000402500720c */ /* 0x000fc40003f46270 */
[----:B------:R-:W-:Y:S01]  /*8c90*/  FSEL R40, R40, -INF , !P6 ;  /* 0xff80000028287808 */ /* 0x000fe20007000000 */
[----:B------:R-:W1:Y:S08]  /*8ca0*/  MUFU.TANH R21, R10 ;  /* 0x0000000a00157308 */ /* 0x000e700000002400 */
[----:B------:R-:W4:Y:S01]  /*8cb0*/  MUFU.TANH R20, R11 ;  /* 0x0000000b00147308 */ /* 0x000f220000002400 */
[----:B--2---:R-:W-:-:S02]  /*8cc0*/  FSEL R9, R2, -INF , !P4 ;  /* 0xff80000002097808 */ /* 0x004fc40006000000 */
[----:B---3--:R-:W-:Y:S02]  /*8cd0*/  FSEL R24, R24, -INF , !P5 ;  /* 0xff80000018187808 */ /* 0x008fe40006800000 */
[----:B-1----:R-:W-:Y:S02]  /*8ce0*/  FSEL R21, R21, -INF , !P3 ;  /* 0xff80000015157808 */ /* 0x002fe40005800000 */
[----:B----4-:R-:W-:Y:S01]  /*8cf0*/  FSEL R20, R20, -INF , !P2 ;  /* 0xff80000014147808 */ /* 0x010fe20005000000 */
        /* <DEDUP_REMOVED lines=61> */
.L_x_5074:
[----:B------:R-:W-:Y:S02]  /*90d0*/  ULDC UR10, c[0x0][0x248] ;  /* 0x00009200000a7ab9 */ /* 0x000fe40000000800 */
[----:B------:R-:W-:-:S06]  /*90e0*/  USHF.L.U32 UR5, UR10, 0x7, URZ ;  /* 0x000000070a057899 */ /* 0x000fcc000800063f */
[----:B------:R-:W-:-:S04]  /*90f0*/  IADD3 R18, RZ, -UR5, RZ ;  /* 0x80000005ff127c10 */ /* 0x000fc8000fffe0ff */
[----:B------:R-:W-:-:S07]  /*9100*/  SHF.R.S32.HI R0, RZ, 0x1f, R18 ;  /* 0x0000001fff007819 */ /* 0x000fce0000011412 */
.L_x_5075:
        /* <DEDUP_REMOVED lines=19> */
.L_x_5073:
        /* <DEDUP_REMOVED lines=137> */
[----:B------:R-:W-:Y:S01]  /*9ad0*/  FFMA.FTZ R42, R13, UR10, -R22 ;  /* 0x0000000a0d2a7c23 */ /* 0x000fe20008010816 */
        /* <DEDUP_REMOVED lines=8> */
[----:B------:R-:W-:Y:S01]  /*9b60*/  FFMA.FTZ R50, R49, UR10, -R22 ;  /* 0x0000000a31327c23 */ /* 0x000fe20008010816 */
[----:B------:R-:W-:Y:S01]  /*9b70*/  FADD.FTZ R40, R37, R40 ;  /* 0x0000002825287221 */ /* 0x000fe20000010000 */
        /* <DEDUP_REMOVED lines=8> */
[----:B------:R-:W5:Y:S01]  /*9c00*/  MUFU.EX2 R34, R34 ;  /* 0x0000002200227308 */ /* 0x000f620000000800 */
[----:B----4-:R-:W-:Y:S01]  /*9c10*/  F2FP.F16.F32.PACK_AB R71, R46, R41 ;  /* 0x000000292e47723e */ /* 0x010fe200000000ff */
[----:B------:R-:W-:Y:S01]  /*9c20*/  FADD.FTZ R41, R41, R44 ;  /* 0x0000002c29297221 */ /* 0x000fe20000010000 */
[----:B------:R-:W-:Y:S01]  /*9c30*/  FFMA.FTZ R28, R28, UR10, -R27 ;  /* 0x0000000a1c1c7c23 */ /* 0x000fe2000801081b */
[--C-:B------:R-:W-:Y:S01]  /*9c40*/  FFMA.FTZ R21, R21, UR10, -R22.reuse ;  /* 0x0000000a15157c23 */ /* 0x100fe20008010816 */
[----:B------:R-:W-:Y:S01]  /*9c50*/  FFMA.FTZ R158, R20, UR10, -R22 ;  /* 0x0000000a149e7c23 */ /* 0x000fe20008010816 */
[----:B------:R-:W-:-:S02]  /*9c60*/  FADD.FTZ R46, R46, R41 ;  /* 0x000000292e2e7221 */ /* 0x000fc40000010000 */
[C---:B--2---:R-:W-:Y:S01]  /*9c70*/  HMMA.16816.F32 R80, R68.reuse, R76, RZ ;  /* 0x0000004c4450723c */ /* 0x044fe200000018ff */
[----:B------:R-:W-:Y:S01]  /*9c80*/  MUFU.EX2 R19, R19 ;  /* 0x0000001300137308 */ /* 0x000fe20000000800 */
[----:B-1----:R-:W-:Y:S01]  /*9c90*/  FADD.FTZ R41, R35, R40 ;  /* 0x0000002823297221 */ /* 0x002fe20000010000 */
[--C-:B------:R-:W-:Y:S01]  /*9ca0*/  FFMA.FTZ R40, R31, UR10, -R22.reuse ;  /* 0x0000000a1f287c23 */ /* 0x100fe20008010816 */
[----:B------:R-:W-:Y:S02]  /*9cb0*/  FFMA.FTZ R31, R17, UR10, -R22 ;  /* 0x0000000a111f7c23 */ /* 0x000fe40008010816 */
[C---:B------:R-:W-:Y:S03]  /*9cc0*/  HMMA.16816.F32 R76, R68.reuse, R78, RZ ;  /* 0x0000004e444c723c */ /* 0x040fe600000018ff */
[----:B------:R-:W1:Y:S03]  /*9cd0*/  MUFU.EX2 R16, R16 ;  /* 0x0000001000107308 */ /* 0x000e660000000800 */
[C---:B---3--:R-:W-:Y:S05]  /*9ce0*/  HMMA.16816.F32 R72, R68.reuse, R4, RZ ;  /* 0x000000044448723c */ /* 0x048fea00000018ff */
[----:B------:R-:W-:Y:S01]  /*9cf0*/  MUFU.EX2 R43, R43 ;  /* 0x0000002b002b7308 */ /* 0x000fe20000000800 */
[----:B------:R-:W-:Y:S01]  /*9d00*/  HMMA.16816.F32 R68, R68, R6, RZ ;  /* 0x000000064444723c */ /* 0x000fe200000018ff */
[C---:B-----5:R-:W-:Y:S01]  /*9d10*/  F2FP.F16.F32.PACK_AB R4, R34.reuse, R35 ;  /* 0x000000232204723e */ /* 0x060fe200000000ff */
        /* <DEDUP_REMOVED lines=241> */
.L_x_5077:
[----:B------:R-:W-:Y:S02]  /*ac30*/  ULDC UR8, c[0x0][0x250] ;  /* 0x0000940000087ab9 */ /* 0x000fe40000000800 */
[----:B------:R-:W-:-:S06]  /*ac40*/  USHF.L.U32 UR4, UR8, 0x7, URZ ;  /* 0x0000000708047899 */ /* 0x000fcc000800063f */
[----:B------:R-:W-:-:S04]  /*ac50*/  IADD3 R8, RZ, -UR4, RZ ;  /* 0x80000004ff087c10 */ /* 0x000fc8000fffe0ff */
[----:B------:R-:W-:-:S07]  /*ac60*/  SHF.R.S32.HI R4, RZ, 0x1f, R8 ;  /* 0x0000001fff047819 */ /* 0x000fce0000011408 */
.L_x_5078:
        /* <DEDUP_REMOVED lines=17> */
[----:B------:R-:W-:-:S05]  /*ad80*/  IADD3.X R5, R7, UR4, RZ, P0, !PT ;  /* 0x0000000407057c10 */ /* 0x000fca00087fe4ff */
[----:B------:R1:W-:Y:S04]  /*ad90*/  LDGSTS.E.BYPASS.LTC128B.128 [R153+0x4800], desc[UR6][R4.64] ;  /* 0x0480000004997fae */ /* 0x0003e8000b901d46 */
[----:B------:R-:W-:Y:S04]  /*ada0*/  LDSM.16.M88.4 R52, [R142] ;  /* 0x000000008e34783b */ /* 0x000fe80000000200 */
[----:B------:R-:W2:Y:S04]  /*adb0*/  LDSM.16.M88.4 R36, [R140+0x1000] ;  /* 0x001000008c24783b */ /* 0x000ea80000000200 */
[----:B------:R-:W3:Y:S04]  /*adc0*/  LDSM.16.M88.4 R20, [R140+0x1400] ;  /* 0x001400008c14783b */ /* 0x000ee80000000200 */
[----:B------:R-:W-:Y:S04]  /*add0*/  LDSM.16.M88.4 R44, [R141] ;  /* 0x000000008d2c783b */ /* 0x000fe80000000200 */
[----:B------:R-:W4:Y:S04]  /*ade0*/  LDSM.16.M88.4 R16, [R139] ;  /* 0x000000008b10783b */ /* 0x000f280000000200 */
[----:B------:R-:W5:Y:S04]  /*adf0*/  LDSM.16.M88.4 R12, [R140+0x1800] ;  /* 0x001800008c0c783b */ /* 0x000f680000000200 */
[----:B------:R-:W5:Y:S04]  /*ae00*/  LDSM.16.M88.4 R8, [R136] ;  /* 0x000000008808783b */ /* 0x000f680000000200 */
[----:B-1----:R-:W1:Y:S04]  /*ae10*/  LDSM.16.M88.4 R4, [R140+0x1c00] ;  /* 0x001c00008c04783b */ /* 0x002e680000000200 */
[----:B------:R-:W1:Y:S04]  /*ae20*/  LDSM.16.M88.4 R32, [R135] ;  /* 0x000000008720783b */ /* 0x000e680000000200 */
[----:B------:R-:W1:Y:S04]  /*ae30*/  LDSM.16.M88.4 R28, [R140+0x2000] ;  /* 0x002000008c1c783b */ /* 0x000e680000000200 */
[----:B------:R-:W1:Y:S01]  /*ae40*/  LDSM.16.M88.4 R24, [R134] ;  /* 0x000000008618783b */ /* 0x000e620000000200 */
[C---:B--2---:R-:W-:Y:S03]  /*ae50*/  HMMA.16816.F32 R40, R52.reuse, R36, RZ ;  /* 0x000000243428723c */ /* 0x044fe600000018ff */
[----:B------:R-:W2:Y:S04]  /*ae60*/  LDSM.16.M88.4 R56, [R140+0x2400] ;  /* 0x002400008c38783b */ /* 0x000ea80000000200 */
[----:B------:R-:W-:Y:S01]  /*ae70*/  LDSM.16.M88.4 R48, [R140+0x2800] ;  /* 0x002800008c30783b */ /* 0x000fe20000000200 */
[C---:B------:R-:W-:Y:S03]  /*ae80*/  HMMA.16816.F32 R36, R52.reuse, R38, RZ ;  /* 0x000000263424723c */ /* 0x040fe600000018ff */
[----:B------:R-:W0:Y:S03]  /*ae90*/  LDGDEPBAR ;  /* 0x00000000000079af */ /* 0x000e260000000000 */
[C---:B---3--:R-:W-:Y:S06]  /*aea0*/  HMMA.16816.F32 R60, R52.reuse, R20, RZ ;  /* 0x00000014343c723c */ /* 0x048fec00000018ff */
[----:B------:R-:W-:Y:S06]  /*aeb0*/  HMMA.16816.F32 R20, R52, R22, RZ ;  /* 0x000000163414723c */ /* 0x000fec00000018ff */
[C---:B----4-:R-:W-:Y:S06]  /*aec0*/  HMMA.16816.F32 R40, R44.reuse, R16, R40 ;  /* 0x000000102c28723c */ /* 0x050fec0000001828 */
[----:B------:R-:W-:Y:S06]  /*aed0*/  HMMA.16816.F32 R36, R44, R18, R36 ;  /* 0x000000122c24723c */ /* 0x000fec0000001824 */
[C---:B-----5:R-:W-:Y:S06]  /*aee0*/  HMMA.16816.F32 R16, R52.reuse, R12, RZ ;  /* 0x0000000c3410723c */ /* 0x060fec00000018ff */
[----:B------:R-:W-:Y:S06]  /*aef0*/  HMMA.16816.F32 R12, R52, R14, RZ ;  /* 0x0000000e340c723c */ /* 0x000fec00000018ff */
        /* <DEDUP_REMOVED lines=10> */
[----:B------:R-:W-:-:S02]  /*afa0*/  FMUL.FTZ R91, R39, UR13 ;  /* 0x0000000d275b7c20 */ /* 0x000fc40008410000 */
[C---:B-1----:R-:W-:Y:S01]  /*afb0*/  HMMA.16816.F32 R8, R52.reuse, R4, RZ ;  /* 0x000000043408723c */ /* 0x042fe200000018ff */
[----:B------:R-:W-:Y:S01]  /*afc0*/  LDSM.16.M88.4 R36, [R132] ;  /* 0x000000008424783b */ /* 0x000fe20000000200 */
[----:B------:R-:W1:Y:S04]  /*afd0*/  MUFU.TANH R87, R87 ;  /* 0x0000005700577308 */ /* 0x000e680000002400 */
[----:B------:R-:W-:Y:S01]  /*afe0*/  HMMA.16816.F32 R4, R52, R6, RZ ;  /* 0x000000063404723c */ /* 0x000fe200000018ff */
[----:B---3--:R-:W3:Y:S03]  /*aff0*/  LDSM.16.M88.4 R40, [R133] ;  /* 0x000000008528783b */ /* 0x008ee60000000200 */
[----:B------:R-:W-:Y:S02]  /*b000*/  MUFU.TANH R85, R85 ;  /* 0x0000005500557308 */ /* 0x000fe40000002400 */
[----:B------:R-:W-:Y:S01]  /*b010*/  HMMA.16816.F32 R16, R44, R32, R16 ;  /* 0x000000202c10723c */ /* 0x000fe20000001810 */
[----:B------:R-:W-:Y:S01]  /*b020*/  FMUL.FTZ R114, R61, UR13 ;  /* 0x0000000d3d727c20 */ /* 0x000fe20008410000 */
[----:B------:R-:W-:Y:S01]  /*b030*/  FMUL.FTZ R63, R63, UR13 ;  /* 0x0000000d3f3f7c20 */ /* 0x000fe20008410000 */
[----:B------:R-:W-:Y:S01]  /*b040*/  FMUL.FTZ R60, R60, UR13 ;  /* 0x0000000d3c3c7c20 */ /* 0x000fe20008410000 */
[----:B------:R-:W-:-:S02]  /*b050*/  FMUL.FTZ R61, R62, UR13 ;  /* 0x0000000d3e3d7c20 */ /* 0x000fc40008410000 */
[----:B------:R-:W-:Y:S01]  /*b060*/  HMMA.16816.F32 R12, R44, R34, R12 ;  /* 0x000000222c0c723c */ /* 0x000fe2000000180c */
[----:B------:R-:W4:Y:S01]  /*b070*/  MUFU.TANH R88, R88 ;  /* 0x0000005800587308 */ /* 0x000f220000002400 */
[----:B------:R-:W-:Y:S01]  /*b080*/  FMUL.FTZ R21, R21, UR13 ;  /* 0x0000000d15157c20 */ /* 0x000fe20008410000 */
[----:B------:R-:W-:Y:S01]  /*b090*/  FMUL.FTZ R99, R23, UR13 ;  /* 0x0000000d17637c20 */ /* 0x000fe20008410000 */
[----:B------:R-:W-:Y:S01]  /*b0a0*/  FMUL.FTZ R120, R20, UR13 ;  /* 0x0000000d14787c20 */ /* 0x000fe20008410000 */
[----:B------:R-:W-:Y:S01]  /*b0b0*/  FMUL.FTZ R103, R22, UR13 ;  /* 0x0000000d16677c20 */ /* 0x000fe20008410000 */
[C---:B------:R-:W-:Y:S03]  /*b0c0*/  HMMA.16816.F32 R32, R52.reuse, R28, RZ ;  /* 0x0000001c3420723c */ /* 0x040fe600000018ff */
[----:B------:R-:W-:Y:S03]  /*b0d0*/  MUFU.TANH R90, R90 ;  /* 0x0000005a005a7308 */ /* 0x000fe60000002400 */
[----:B------:R-:W-:Y:S05]  /*b0e0*/  HMMA.16816.F32 R28, R52, R30, RZ ;  /* 0x0000001e341c723c */ /* 0x000fea00000018ff */
[----:B------:R-:W5:Y:S01]  /*b0f0*/  MUFU.TANH R91, R91 ;  /* 0x0000005b005b7308 */ /* 0x000f620000002400 */
[----:B------:R-:W-:Y:S01]  /*b100*/  HMMA.16816.F32 R8, R44, R24, R8 ;  /* 0x000000182c08723c */ /* 0x000fe20000001808 */
[----:B------:R-:W-:Y:S01]  /*b110*/  FMUL.FTZ R19, R19, UR13 ;  /* 0x0000000d13137c20 */ /* 0x000fe20008410000 */
[----:B------:R-:W-:Y:S01]  /*b120*/  FMUL.FTZ R16, R16, UR13 ;  /* 0x0000000d10107c20 */ /* 0x000fe20008410000 */
[----:B------:R-:W-:Y:S01]  /*b130*/  FMUL.FTZ R17, R17, UR13 ;  /* 0x0000000d11117c20 */ /* 0x000fe20008410000 */
[----:B------:R-:W-:-:S02]  /*b140*/  FMUL.FTZ R18, R18, UR13 ;  /* 0x0000000d12127c20 */ /* 0x000fc40008410000 */
[----:B------:R-:W-:Y:S01]  /*b150*/  HMMA.16816.F32 R4, R44, R26, R4 ;  /* 0x0000001a2c04723c */ /* 0x000fe20000001804 */
[----:B------:R-:W-:Y:S01]  /*b160*/  MUFU.TANH R114, R114 ;  /* 0x0000007200727308 */ /* 0x000fe20000002400 */
[----:B------:R-:W-:Y:S01]  /*b170*/  FMUL.FTZ R14, R14, UR13 ;  /* 0x0000000d0e0e7c20 */ /* 0x000fe20008410000 */
[----:B------:R-:W-:Y:S01]  /*b180*/  FMUL.FTZ R108, R13, UR13 ;  /* 0x0000000d0d6c7c20 */ /* 0x000fe20008410000 */
[----:B------:R-:W-:Y:S01]  /*b190*/  FMUL.FTZ R13, R15, UR13 ;  /* 0x0000000d0f0d7c20 */ /* 0x000fe20008410000 */
[----:B------:R-:W-:Y:S01]  /*b1a0*/  FMUL.FTZ R12, R12, UR13 ;  /* 0x0000000d0c0c7c20 */ /* 0x000fe20008410000 */
[C---:B--2---:R-:W-:Y:S03]  /*b1b0*/  HMMA.16816.F32 R24, R52.reuse, R56, RZ ;  /* 0x000000383418723c */ /* 0x044fe600000018ff */
[----:B------:R-:W2:Y:S03]  /*b1c0*/  MUFU.TANH R101, R63 ;  /* 0x0000003f00657308 */ /* 0x000ea60000002400 */
[----:B------:R-:W-:Y:S05]  /*b1d0*/  HMMA.16816.F32 R56, R52, R58, RZ ;  /* 0x0000003a3438723c */ /* 0x000fea00000018ff */
[----:B------:R1:W2:Y:S01]  /*b1e0*/  MUFU.TANH R110, R21 ;  /* 0x00000015006e7308 */ /* 0x0002a20000002400 */
[C---:B---3--:R-:W-:Y:S01]  /*b1f0*/  HMMA.16816.F32 R32, R44.reuse, R40, R32 ;  /* 0x000000282c20723c */ /* 0x048fe20000001820 */
[----:B------:R-:W-:Y:S01]  /*b200*/  FMUL.FTZ R94, R9, UR13 ;  /* 0x0000000d095e7c20 */ /* 0x000fe20008410000 */
[----:B------:R-:W-:Y:S01]  /*b210*/  FMUL.FTZ R9, R11, UR13 ;  /* 0x0000000d0b097c20 */ /* 0x000fe20008410000 */
[----:B------:R-:W-:Y:S01]  /*b220*/  FMUL.FTZ R11, R10, UR13 ;  /* 0x0000000d0a0b7c20 */ /* 0x000fe20008410000 */
[--C-:B------:R-:W-:Y:S01]  /*b230*/  LOP3.LUT R10, R95, 0x10, R66.reuse, 0xfe, !PT ;  /* 0x000000105f0a7812 */ /* 0x100fe200078efe42 */
[----:B------:R-:W-:Y:S01]  /*b240*/  FMUL.FTZ R102, R8, UR13 ;  /* 0x0000000d08667c20 */ /* 0x000fe20008410000 */
[C---:B------:R-:W-:Y:S01]  /*b250*/  HMMA.16816.F32 R28, R44.reuse, R42, R28 ;  /* 0x0000002a2c1c723c */ /* 0x040fe2000000181c */
[----:B------:R-:W3:Y:S01]  /*b260*/  LDSM.16.M88.4 R40, [R86] ;  /* 0x000000005628783b */ /* 0x000ee20000000200 */
[----:B------:R-:W-:Y:S01]  /*b270*/  FMUL.FTZ R96, R5, UR13 ;  /* 0x0000000d05607c20 */ /* 0x000fe20008410000 */
[C---:B------:R-:W-:Y:S01]  /*b280*/  LOP3.LUT R5, R95.reuse, R66, RZ, 0xfc, !PT ;  /* 0x000000425f057212 */ /* 0x040fe200078efcff */
[----:B------:R-:W2:Y:S01]  /*b290*/  MUFU.TANH R99, R99 ;  /* 0x0000006300637308 */ /* 0x000ea20000002400 */
[----:B------:R-:W-:Y:S01]  /*b2a0*/  LOP3.LUT R8, R95, 0x8, R66, 0xfe, !PT ;  /* 0x000000085f087812 */ /* 0x000fe200078efe42 */
[C---:B------:R-:W-:Y:S01]  /*b2b0*/  HMMA.16816.F32 R24, R44.reuse, R36, R24 ;  /* 0x000000242c18723c */ /* 0x040fe20000001818 */
[CC--:B------:R-:W-:Y:S01]  /*b2c0*/  ISETP.GE.AND P3, PT, R10.reuse, R65.reuse, PT ;  /* 0x000000410a00720c */ /* 0x0c0fe20003f66270 */
[C---:B------:R-:W-:Y:S01]  /*b2d0*/  VIADD R15, R5.reuse, 0x21 ;  /* 0x00000021050f7836 */ /* 0x040fe20000000000 */
[-C--:B------:R-:W-:Y:S01]  /*b2e0*/  ISETP.GE.AND P5, PT, R10, R64.reuse, PT ;  /* 0x000000400a00720c */ /* 0x080fe20003fa6270 */
[C---:B------:R-:W-:Y:S01]  /*b2f0*/  VIADD R10, R5.reuse, 0x1 ;  /* 0x00000001050a7836 */ /* 0x040fe20000000000 */
[CC--:B------:R-:W-:Y:S01]  /*b300*/  ISETP.GE.AND P2, PT, R5.reuse, R65.reuse, PT ;  /* 0x000000410500720c */ /* 0x0c0fe20003f46270 */
[----:B------:R-:W-:Y:S01]  /*b310*/  HMMA.16816.F32 R56, R44, R38, R56 ;  /* 0x000000262c38723c */ /* 0x000fe20000001838 */
[-C--:B------:R-:W-:Y:S01]  /*b320*/  ISETP.GE.AND P4, PT, R5, R64.reuse, PT ;  /* 0x000000400500720c */ /* 0x080fe20003f86270 */
[----:B------:R4:W-:Y:S01]  /*b330*/  MUFU.TANH R37, R19 ;  /* 0x0000001300257308 */ /* 0x0009e20000002400 */
[CC--:B------:R-:W-:Y:S01]  /*b340*/  ISETP.GE.AND P0, PT, R8.reuse, R65.reuse, PT ;  /* 0x000000410800720c */ /* 0x0c0fe20003f06270 */
[----:B------:R-:W-:Y:S01]  /*b350*/  FMUL.FTZ R7, R7, UR13 ;  /* 0x0000000d07077c20 */ /* 0x000fe20008410000 */
[-C--:B------:R-:W-:Y:S01]  /*b360*/  ISETP.GE.AND P6, PT, R8, R64.reuse, PT ;  /* 0x000000400800720c */ /* 0x080fe20003fc6270 */
[C---:B-1----:R-:W-:Y:S01]  /*b370*/  HMMA.16816.F32 R20, R52.reuse, R48, RZ ;  /* 0x000000303414723c */ /* 0x042fe200000018ff */
[----:B------:R-:W-:Y:S01]  /*b380*/  FMUL.FTZ R33, R33, UR13 ;  /* 0x0000000d21217c20 */ /* 0x000fe20008410000 */
[----:B------:R-:W-:Y:S01]  /*b390*/  FMUL.FTZ R35, R35, UR13 ;  /* 0x0000000d23237c20 */ /* 0x000fe20008410000 */
[----:B------:R-:W-:Y:S01]  /*b3a0*/  FMUL.FTZ R104, R4, UR13 ;  /* 0x0000000d04687c20 */ /* 0x000fe20008410000 */
[----:B------:R1:W-:Y:S01]  /*b3b0*/  MUFU.TANH R38, R16 ;  /* 0x0000001000267308 */ /* 0x0003e20000002400 */
[----:B------:R-:W-:Y:S01]  /*b3c0*/  VIADD R4, R5, 0x69 ;  /* 0x0000006905047836 */ /* 0x000fe20000000000 */
[----:B------:R-:W-:Y:S01]  /*b3d0*/  HMMA.16816.F32 R48, R52, R50, RZ ;  /* 0x000000323430723c */ /* 0x000fe200000018ff */
[----:B------:R-:W-:Y:S01]  /*b3e0*/  FMUL.FTZ R31, R31, UR13 ;  /* 0x0000000d1f1f7c20 */ /* 0x000fe20008410000 */
[----:B------:R-:W-:Y:S01]  /*b3f0*/  FMUL.FTZ R29, R29, UR13 ;  /* 0x0000000d1d1d7c20 */ /* 0x000fe20008410000 */
[----:B------:R-:W-:Y:S01]  /*b400*/  FMUL.FTZ R32, R32, UR13 ;  /* 0x0000000d20207c20 */ /* 0x000fe20008410000 */
[----:B------:R-:W-:Y:S01]  /*b410*/  FMUL.FTZ R34, R34, UR13 ;  /* 0x0000000d22227c20 */ /* 0x000fe20008410000 */
[----:B------:R-:W-:Y:S01]  /*b420*/  FMUL.FTZ R98, R28, UR13 ;  /* 0x0000000d1c627c20 */ /* 0x000fe20008410000 */
[----:B------:R5:W-:Y:S01]  /*b430*/  MUFU.TANH R8, R11 ;  /* 0x0000000b00087308 */ /* 0x000be20000002400 */
[----:B----4-:R-:W-:Y:S01]  /*b440*/  FSEL R19, R87, -INF , !P4 ;  /* 0xff80000057137808 */ /* 0x010fe20006000000 */
[----:B------:R-:W-:Y:S01]  /*b450*/  FMUL.FTZ R25, R25, UR13 ;  /* 0x0000000d19197c20 */ /* 0x000fe20008410000 */
[----:B------:R-:W-:Y:S01]  /*b460*/  ISETP.GE.AND P4, PT, R10, R64, PT ;  /* 0x000000400a00720c */ /* 0x000fe20003f86270 */
[----:B------:R-:W-:Y:S01]  /*b470*/  FMUL.FTZ R27, R27, UR13 ;  /* 0x0000000d1b1b7c20 */ /* 0x000fe20008410000 */
[----:B------:R-:W-:Y:S01]  /*b480*/  FMUL.FTZ R63, R30, UR13 ;  /* 0x0000000d1e3f7c20 */ /* 0x000fe20008410000 */
[----:B------:R-:W-:Y:S01]  /*b490*/  FMUL.FTZ R57, R57, UR13 ;  /* 0x0000000d39397c20 */ /* 0x000fe20008410000 */
[----:B------:R-:W-:Y:S01]  /*b4a0*/  FSEL R105, R88, -INF , !P4 ;  /* 0xff80000058697808 */ /* 0x000fe20006000000 */
[----:B------:R4:W-:Y:S01]  /*b4b0*/  MUFU.TANH R97, R14 ;  /* 0x0000000e00617308 */ /* 0x0009e20000002400 */
[----:B-1----:R-:W-:Y:S01]  /*b4c0*/  FSEL R16, R67, -INF , !P2 ;  /* 0xff80000043107808 */ /* 0x002fe20005000000 */
[----:B------:R-:W-:Y:S01]  /*b4d0*/  FMUL.FTZ R24, R24, UR13 ;  /* 0x0000000d18187c20 */ /* 0x000fe20008410000 */
[-C--:B------:R-:W-:Y:S01]  /*b4e0*/  ISETP.GE.AND P2, PT, R10, R65.reuse, PT ;  /* 0x000000410a00720c */ /* 0x080fe20003f46270 */
[C---:B---3--:R-:W-:Y:S01]  /*b4f0*/  HMMA.16816.F32 R20, R44.reuse, R40, R20 ;  /* 0x000000282c14723c */ /* 0x048fe20000001814 */
[----:B------:R-:W-:Y:S01]  /*b500*/  FMUL.FTZ R26, R26, UR13 ;  /* 0x0000000d1a1a7c20 */ /* 0x000fe20008410000 */
[----:B------:R-:W-:Y:S01]  /*b510*/  FMUL.FTZ R56, R56, UR13 ;  /* 0x0000000d38387c20 */ /* 0x000fe20008410000 */
[----:B------:R-:W-:Y:S01]  /*b520*/  FSEL R36, R85, -INF , !P2 ;  /* 0xff80000055247808 */ /* 0x000fe20005000000 */
[----:B------:R1:W3:Y:S01]  /*b530*/  MUFU.TANH R106, R17 ;  /* 0x00000011006a7308 */ /* 0x0002e20000002400 */
[----:B-----5:R-:W-:Y:S01]  /*b540*/  VIADD R11, R5, 0x9 ;  /* 0x00000009050b7836 */ /* 0x020fe20000000000 */
[----:B------:R-:W-:Y:S04]  /*b550*/  HMMA.16816.F32 R48, R44, R42, R48 ;  /* 0x0000002a2c30723c */ /* 0x000fe80000001830 */
[----:B------:R-:W-:-:S02]  /*b560*/  ISETP.GE.AND P2, PT, R11, R65, PT ;  /* 0x000000410b00720c */ /* 0x000fc40003f46270 */
[----:B------:R-:W-:Y:S01]  /*b570*/  ISETP.GE.AND P4, PT, R11, R64, PT ;  /* 0x000000400b00720c */ /* 0x000fe20003f86270 */
[----:B----4-:R-:W-:Y:S01]  /*b580*/  VIADD R14, R5, 0x11 ;  /* 0x00000011050e7836 */ /* 0x010fe20000000000 */
[----:B------:R4:W-:Y:S01]  /*b590*/  MUFU.TANH R93, R18 ;  /* 0x00000012005d7308 */ /* 0x0009e20000002400 */
[----:B------:R-:W-:Y:S01]  /*b5a0*/  FMUL.FTZ R43, R59, UR13 ;  /* 0x0000000d3b2b7c20 */ /* 0x000fe20008410000 */
[----:B-1----:R-:W-:-:S06]  /*b5b0*/  FSEL R17, R91, -INF , !P4 ;  /* 0xff8000005b117808 */ /* 0x002fcc0006000000 */
[----:B------:R-:W1:Y:S01]  /*b5c0*/  MUFU.TANH R108, R108 ;  /* 0x0000006c006c7308 */ /* 0x000e620000002400 */
[----:B------:R-:W-:Y:S01]  /*b5d0*/  ISETP.GE.AND P4, PT, R14, R64, PT ;  /* 0x000000400e00720c */ /* 0x000fe20003f86270 */
[----:B------:R-:W-:Y:S01]  /*b5e0*/  FMUL.FTZ R21, R21, UR13 ;  /* 0x0000000d15157c20 */ /* 0x000fe20008410000 */
[----:B------:R-:W-:Y:S01]  /*b5f0*/  FMUL.FTZ R23, R23, UR13 ;  /* 0x0000000d17177c20 */ /* 0x000fe20008410000 */
[----:B------:R-:W-:Y:S01]  /*b600*/  FMUL.FTZ R20, R20, UR13 ;  /* 0x0000000d14147c20 */ /* 0x000fe20008410000 */
[----:B--2---:R-:W-:Y:S01]  /*b610*/  FSEL R101, R101, -INF , !P4 ;  /* 0xff80000065657808 */ /* 0x004fe20006000000 */
[----:B------:R-:W-:Y:S02]  /*b620*/  FMUL.FTZ R22, R22, UR13 ;  /* 0x0000000d16167c20 */ /* 0x000fe40008410000 */
[----:B------:R-:W-:Y:S01]  /*b630*/  MUFU.TANH R13, R13 ;  /* 0x0000000d000d7308 */ /* 0x000fe20000002400 */
[----:B----4-:R-:W-:Y:S01]  /*b640*/  FSEL R18, R90, -INF , !P2 ;  /* 0xff8000005a127808 */ /* 0x010fe20005000000 */
[----:B------:R-:W-:Y:S01]  /*b650*/  FMUL.FTZ R40, R49, UR13 ;  /* 0x0000000d31287c20 */ /* 0x000fe20008410000 */
[----:B------:R-:W-:Y:S01]  /*b660*/  ISETP.GE.AND P2, PT, R14, R65, PT ;  /* 0x000000410e00720c */ /* 0x000fe20003f46270 */
[----:B------:R-:W-:-:S02]  /*b670*/  VIADD R14, R5, 0x19 ;  /* 0x00000019050e7836 */ /* 0x000fc40000000000 */
[----:B------:R-:W-:Y:S01]  /*b680*/  FMUL.FTZ R48, R48, UR13 ;  /* 0x0000000d30307c20 */ /* 0x000fe20008410000 */
[----:B------:R-:W-:Y:S01]  /*b690*/  FMUL.FTZ R39, R50, UR13 ;  /* 0x0000000d32277c20 */ /* 0x000fe20008410000 */
[----:B------:R-:W-:Y:S01]  /*b6a0*/  FSEL R114, R114, -INF , !P2 ;  /* 0xff80000072727808 */ /* 0x000fe20005000000 */
[----:B------:R-:W2:Y:S01]  /*b6b0*/  MUFU.TANH R94, R94 ;  /* 0x0000005e005e7308 */ /* 0x000ea20000002400 */
[CC--:B------:R-:W-:Y:S02]  /*b6c0*/  ISETP.GE.AND P2, PT, R14.reuse, R65.reuse, PT ;  /* 0x000000410e00720c */ /* 0x0c0fe40003f46270 */
[----:B------:R-:W-:Y:S02]  /*b6d0*/  ISETP.GE.AND P4, PT, R14, R64, PT ;  /* 0x000000400e00720c */ /* 0x000fe40003f86270 */
[----:B------:R-:W-:Y:S02]  /*b6e0*/  FSEL R110, R110, -INF , !P2 ;  /* 0xff8000006e6e7808 */ /* 0x000fe40005000000 */
[----:B------:R-:W-:Y:S01]  /*b6f0*/  FSEL R99, R99, -INF , !P4 ;  /* 0xff80000063637808 */ /* 0x000fe20006000000 */
[----:B------:R-:W4:Y:S01]  /*b700*/  MUFU.TANH R9, R9 ;  /* 0x0000000900097308 */ /* 0x000f220000002400 */
[----:B------:R-:W-:-:S02]  /*b710*/  ISETP.GE.AND P2, PT, R15, R65, PT ;  /* 0x000000410f00720c */ /* 0x000fc40003f46270 */
[----:B------:R-:W-:Y:S01]  /*b720*/  ISETP.GE.AND P4, PT, R15, R64, PT ;  /* 0x000000400f00720c */ /* 0x000fe20003f86270 */
[----:B------:R-:W-:Y:S01]  /*b730*/  VIADD R15, R5, 0x29 ;  /* 0x00000029050f7836 */ /* 0x000fe20000000000 */
[----:B---3--:R-:W-:-:S03]  /*b740*/  FSEL R106, R106, -INF , !P2 ;  /* 0xff8000006a6a7808 */ /* 0x008fc60005000000 */
[----:B------:R-:W3:Y:S01]  /*b750*/  MUFU.TANH R96, R96 ;  /* 0x0000006000607308 */ /* 0x000ee20000002400 */
[----:B------:R-:W-:-:S04]  /*b760*/  ISETP.GE.AND P2, PT, R15, R65, PT ;  /* 0x000000410f00720c */ /* 0x000fc80003f46270 */
[----:B-1----:R-:W-:-:S03]  /*b770*/  FSEL R108, R108, -INF , !P2 ;  /* 0xff8000006c6c7808 */ /* 0x002fc60005000000 */
[----:B------:R-:W1:Y:S08]  /*b780*/  MUFU.TANH R7, R7 ;  /* 0x0000000700077308 */ /* 0x000e700000002400 */
[----:B------:R5:W-:Y:S08]  /*b790*/  MUFU.TANH R14, R31 ;  /* 0x0000001f000e7308 */ /* 0x000bf00000002400 */
[----:B------:R2:W1:Y:S08]  /*b7a0*/  MUFU.TANH R10, R33 ;  /* 0x00000021000a7308 */ /* 0x0004700000002400 */
[----:B------:R-:W-:Y:S01]  /*b7b0*/  MUFU.TANH R11, R35 ;  /* 0x00000023000b7308 */ /* 0x000fe20000002400 */
[----:B-----5:R-:W-:-:S02]  /*b7c0*/  FSEL R31, R37, -INF , !P4 ;  /* 0xff800000251f7808 */ /* 0x020fc40006000000 */
[----:B------:R-:W-:Y:S01]  /*b7d0*/  ISETP.GE.AND P4, PT, R15, R64, PT ;  /* 0x000000400f00720c */ /* 0x000fe20003f86270 */
[----:B------:R-:W-:-:S04]  /*b7e0*/  VIADD R15, R5, 0x31 ;  /* 0x00000031050f7836 */ /* 0x000fc80000000000 */
[----:B------:R5:W-:Y:S01]  /*b7f0*/  MUFU.TANH R42, R29 ;  /* 0x0000001d002a7308 */ /* 0x000be20000002400 */
[----:B------:R-:W-:Y:S01]  /*b800*/  ISETP.GE.AND P2, PT, R15, R65, PT ;  /* 0x000000410f00720c */ /* 0x000fe20003f46270 */
[----:B--2---:R-:W-:Y:S01]  /*b810*/  FMUL.FTZ R33, R51, UR13 ;  /* 0x0000000d33217c20 */ /* 0x004fe20008410000 */
[----:B------:R-:W-:Y:S02]  /*b820*/  FMUL.FTZ R51, R58, UR13 ;  /* 0x0000000d3a337c20 */ /* 0x000fe40008410000 */
[----:B------:R-:W-:-:S03]  /*b830*/  FSEL R94, R94, -INF , !P2 ;  /* 0xff8000005e5e7808 */ /* 0x000fc60005000000 */
[----:B------:R-:W2:Y:S08]  /*b840*/  MUFU.TANH R112, R60 ;  /* 0x0000003c00707308 */ /* 0x000eb00000002400 */
[----:B------:R-:W2:Y:S01]  /*b850*/  MUFU.TANH R60, R25 ;  /* 0x00000019003c7308 */ /* 0x000ea20000002400 */
[----:B-----5:R-:W-:Y:S01]  /*b860*/  FSEL R29, R13, -INF , !P4 ;  /* 0xff8000000d1d7808 */ /* 0x020fe20006000000 */
[----:B------:R-:W-:Y:S01]  /*b870*/  VIADD R13, R5, 0x39 ;  /* 0x00000039050d7836 */ /* 0x000fe20000000000 */
[----:B------:R-:W-:-:S04]  /*b880*/  ISETP.GE.AND P4, PT, R15, R64, PT ;  /* 0x000000400f00720c */ /* 0x000fc80003f86270 */
[----:B----4-:R-:W-:Y:S01]  /*b890*/  FSEL R85, R9, -INF , !P4 ;  /* 0xff80000009557808 */ /* 0x010fe20006000000 */
[----:B------:R-:W-:Y:S01]  /*b8a0*/  VIADD R9, R5, 0x41 ;  /* 0x0000004105097836 */ /* 0x000fe20000000000 */
[CC--:B------:R-:W-:Y:S01]  /*b8b0*/  ISETP.GE.AND P2, PT, R13.reuse, R65.reuse, PT ;  /* 0x000000410d00720c */ /* 0x0c0fe20003f46270 */
[----:B------:R-:W4:Y:S01]  /*b8c0*/  MUFU.TANH R41, R27 ;  /* 0x0000001b00297308 */ /* 0x000f220000002400 */
[-C--:B------:R-:W-:Y:S02]  /*b8d0*/  ISETP.GE.AND P4, PT, R13, R64.reuse, PT ;  /* 0x000000400d00720c */ /* 0x080fe40003f86270 */
[----:B---3--:R-:W-:Y:S02]  /*b8e0*/  FSEL R96, R96, -INF , !P2 ;  /* 0xff80000060607808 */ /* 0x008fe40005000000 */
[----:B-1----:R-:W-:Y:S01]  /*b8f0*/  FSEL R87, R7, -INF , !P4 ;  /* 0xff80000007577808 */ /* 0x002fe20006000000 */
[----:B------:R-:W-:Y:S01]  /*b900*/  VIADD R7, R5, 0x49 ;  /* 0x0000004905077836 */ /* 0x000fe20000000000 */
[C---:B------:R-:W-:Y:S01]  /*b910*/  ISETP.GE.AND P2, PT, R9.reuse, R65, PT ;  /* 0x000000410900720c */ /* 0x040fe20003f46270 */
[----:B------:R1:W3:Y:S01]  /*b920*/  MUFU.TANH R62, R57 ;  /* 0x00000039003e7308 */ /* 0x0002e20000002400 */
[----:B------:R-:W-:-:S02]  /*b930*/  ISETP.GE.AND P4, PT, R9, R64, PT ;  /* 0x000000400900720c */ /* 0x000fc40003f86270 */
[----:B------:R-:W-:Y:S02]  /*b940*/  FSEL R90, R10, -INF , !P2 ;  /* 0xff8000000a5a7808 */ /* 0x000fe40005000000 */
[----:B------:R-:W-:Y:S02]  /*b950*/  ISETP.GE.AND P2, PT, R7, R65, PT ;  /* 0x000000410700720c */ /* 0x000fe40003f46270 */
[----:B--2---:R-:W-:Y:S01]  /*b960*/  FSEL R112, R112, -INF , !P3 ;  /* 0xff80000070707808 */ /* 0x004fe20005800000 */
[----:B------:R-:W2:Y:S01]  /*b970*/  MUFU.TANH R43, R43 ;  /* 0x0000002b002b7308 */ /* 0x000ea20000002400 */
[----:B------:R-:W-:-:S07]  /*b980*/  FSEL R42, R42, -INF , !P2 ;  /* 0xff8000002a2a7808 */ /* 0x000fce0005000000 */
[----:B------:R-:W5:Y:S01]  /*b990*/  MUFU.TANH R88, R21 ;  /* 0x0000001500587308 */ /* 0x000f620000002400 */
[----:B-1----:R-:W-:Y:S02]  /*b9a0*/  FSEL R57, R11, -INF , !P4 ;  /* 0xff8000000b397808 */ /* 0x002fe40006000000 */
[----:B------:R-:W-:Y:S01]  /*b9b0*/  ISETP.GE.AND P4, PT, R7, R64, PT ;  /* 0x000000400700720c */ /* 0x000fe20003f86270 */
[----:B------:R-:W-:-:S03]  /*b9c0*/  VIADD R7, R5, 0x51 ;  /* 0x0000005105077836 */ /* 0x000fc60000000000 */
[----:B------:R-:W-:Y:S01]  /*b9d0*/  FSEL R59, R14, -INF , !P4 ;  /* 0xff8000000e3b7808 */ /* 0x000fe20006000000 */
[----:B------:R-:W1:Y:S01]  /*b9e0*/  MUFU.TANH R37, R23 ;  /* 0x0000001700257308 */ /* 0x000e620000002400 */
[CC--:B------:R-:W-:Y:S02]  /*b9f0*/  ISETP.GE.AND P2, PT, R7.reuse, R65.reuse, PT ;  /* 0x000000410700720c */ /* 0x0c0fe40003f46270 */
[----:B------:R-:W-:Y:S01]  /*ba00*/  ISETP.GE.AND P4, PT, R7, R64, PT ;  /* 0x000000400700720c */ /* 0x000fe20003f86270 */
[----:B------:R-:W-:Y:S01]  /*ba10*/  VIADD R7, R5, 0x59 ;  /* 0x0000005905077836 */ /* 0x000fe20000000000 */
[----:B------:R-:W-:Y:S02]  /*ba20*/  FSEL R60, R60, -INF , !P2 ;  /* 0xff8000003c3c7808 */ /* 0x000fe40005000000 */
[----:B----4-:R-:W-:Y:S01]  /*ba30*/  FSEL R41, R41, -INF , !P4 ;  /* 0xff80000029297808 */ /* 0x010fe20006000000 */
[----:B------:R-:W4:Y:S01]  /*ba40*/  MUFU.TANH R3, R3 ;  /* 0x0000000300037308 */ /* 0x000f220000002400 */
[----:B------:R-:W-:-:S02]  /*ba50*/  ISETP.GE.AND P2, PT, R7, R65, PT ;  /* 0x000000410700720c */ /* 0x000fc40003f46270 */
[-C--:B------:R-:W-:Y:S01]  /*ba60*/  ISETP.GE.AND P4, PT, R7, R64.reuse, PT ;  /* 0x000000400700720c */ /* 0x080fe20003f86270 */
[----:B------:R-:W-:Y:S01]  /*ba70*/  VIADD R7, R5, 0x61 ;  /* 0x0000006105077836 */ /* 0x000fe20000000000 */
[----:B---3--:R-:W-:Y:S02]  /*ba80*/  FSEL R62, R62, -INF , !P2 ;  /* 0xff8000003e3e7808 */ /* 0x008fe40005000000 */
[----:B--2---:R-:W-:Y:S01]  /*ba90*/  FSEL R43, R43, -INF , !P4 ;  /* 0xff8000002b2b7808 */ /* 0x004fe20006000000 */
[----:B------:R-:W2:Y:S01]  /*baa0*/  MUFU.TANH R61, R61 ;  /* 0x0000003d003d7308 */ /* 0x000ea20000002400 */
[C---:B------:R-:W-:Y:S02]  /*bab0*/  ISETP.GE.AND P2, PT, R7.reuse, R65, PT ;  /* 0x000000410700720c */ /* 0x040fe40003f46270 */
[----:B------:R-:W-:Y:S01]  /*bac0*/  ISETP.GE.AND P4, PT, R7, R64, PT ;  /* 0x000000400700720c */ /* 0x000fe20003f86270 */
[----:B------:R-:W-:Y:S01]  /*bad0*/  FMUL.FTZ R7, R6, UR13 ;  /* 0x0000000d06077c20 */ /* 0x000fe20008410000 */
[----:B-----5:R-:W-:-:S02]  /*bae0*/  FSEL R88, R88, -INF , !P2 ;  /* 0xff80000058587808 */ /* 0x020fc40005000000 */
[----:B-1----:R-:W-:Y:S01]  /*baf0*/  FSEL R37, R37, -INF , !P4 ;  /* 0xff80000025257808 */ /* 0x002fe20006000000 */
[----:B------:R-:W1:Y:S01]  /*bb00*/  MUFU.TANH R40, R40 ;  /* 0x0000002800287308 */ /* 0x000e620000002400 */
[C---:B------:R-:W-:Y:S02]  /*bb10*/  ISETP.GE.AND P2, PT, R4.reuse, R65, PT ;  /* 0x000000410400720c */ /* 0x040fe40003f46270 */
[----:B------:R-:W-:Y:S02]  /*bb20*/  ISETP.GE.AND P4, PT, R4, R64, PT ;  /* 0x000000400400720c */ /* 0x000fe40003f86270 */
[----:B----4-:R-:W-:Y:S02]  /*bb30*/  FSEL R118, R3, -INF , !P0 ;  /* 0xff80000003767808 */ /* 0x010fe40004000000 */
[C-C-:B------:R-:W-:Y:S01]  /*bb40*/  LOP3.LUT R6, R95.reuse, 0x18, R66.reuse, 0xfe, !PT ;  /* 0x000000185f067812 */ /* 0x140fe200078efe42 */
[----:B------:R-:W3:Y:S01]  /*bb50*/  MUFU.TANH R33, R33 ;  /* 0x0000002100217308 */ /* 0x000ee20000002400 */
[----:B------:R-:W-:-:S02]  /*bb60*/  LOP3.LUT R3, R95, 0x28, R66, 0xfe, !PT ;  /* 0x000000285f037812 */ /* 0x000fc400078efe42 */
[----:B--2---:R-:W-:Y:S02]  /*bb70*/  FSEL R25, R61, -INF , !P5 ;  /* 0xff8000003d197808 */ /* 0x004fe40006800000 */
[CC--:B------:R-:W-:Y:S02]  /*bb80*/  ISETP.GE.AND P3, PT, R3.reuse, R65.reuse, PT ;  /* 0x000000410300720c */ /* 0x0c0fe40003f66270 */
[----:B------:R-:W-:Y:S01]  /*bb90*/  ISETP.GE.AND P5, PT, R3, R64, PT ;  /* 0x000000400300720c */ /* 0x000fe20003fa6270 */
[----:B------:R-:W2:Y:S01]  /*bba0*/  MUFU.TANH R89, R89 ;  /* 0x0000005900597308 */ /* 0x000ea20000002400 */
[----:B-1----:R-:W-:Y:S02]  /*bbb0*/  FSEL R40, R40, -INF , !P2 ;  /* 0xff80000028287808 */ /* 0x002fe40005000000 */
[----:B------:R-:W-:Y:S02]  /*bbc0*/  ISETP.GE.AND P2, PT, R6, R65, PT ;  /* 0x000000410600720c */ /* 0x000fe40003f46270 */
[----:B------:R-:W-:-:S02]  /*bbd0*/  LOP3.LUT R3, R95, 0x30, R66, 0xfe, !PT ;  /* 0x000000305f037812 */ /* 0x000fc400078efe42 */
[----:B------:R-:W-:Y:S01]  /*bbe0*/  FSEL R97, R97, -INF , !P5 ;  /* 0xff80000061617808 */ /* 0x000fe20006800000 */
[----:B------:R-:W1:Y:S01]  /*bbf0*/  MUFU.TANH R120, R120 ;  /* 0x0000007800787308 */ /* 0x000e620000002400 */
[----:B---3--:R-:W-:Y:S02]  /*bc00*/  FSEL R33, R33, -INF , !P4 ;  /* 0xff80000021217808 */ /* 0x008fe40006000000 */
[----:B------:R-:W-:Y:S02]  /*bc10*/  ISETP.GE.AND P4, PT, R6, R64, PT ;  /* 0x000000400600720c */ /* 0x000fe40003f86270 */
[----:B------:R-:W-:-:S03]  /*bc20*/  LOP3.LUT R6, R95, 0x20, R66, 0xfe, !PT ;  /* 0x000000205f067812 */ /* 0x000fc600078efe42 */
[----:B------:R-:W3:Y:S01]  /*bc30*/  MUFU.TANH R103, R103 ;  /* 0x0000006700677308 */ /* 0x000ee20000002400 */
[----:B--2---:R-:W-:Y:S02]  /*bc40*/  FSEL R21, R89, -INF , !P6 ;  /* 0xff80000059157808 */ /* 0x004fe40007000000 */
[C---:B------:R-:W-:Y:S02]  /*bc50*/  ISETP.GE.AND P6, PT, R6.reuse, R64, PT ;  /* 0x000000400600720c */ /* 0x040fe40003fc6270 */
[-C--:B------:R-:W-:Y:S02]  /*bc60*/  ISETP.GE.AND P0, PT, R6, R65.reuse, PT ;  /* 0x000000410600720c */ /* 0x080fe40003f06270 */
[----:B------:R-:W-:Y:S01]  /*bc70*/  FSEL R93, R93, -INF , !P6 ;  /* 0xff8000005d5d7808 */ /* 0x000fe20007000000 */
[----:B------:R-:W2:Y:S01]  /*bc80*/  MUFU.TANH R12, R12 ;  /* 0x0000000c000c7308 */ /* 0x000ea20000002400 */
[----:B-1----:R-:W-:Y:S02]  /*bc90*/  FSEL R120, R120, -INF , !P2 ;  /* 0xff80000078787808 */ /* 0x002fe40005000000 */
[----:B------:R-:W-:-:S02]  /*bca0*/  ISETP.GE.AND P2, PT, R3, R65, PT ;  /* 0x000000410300720c */ /* 0x000fc40003f46270 */
[----:B------:R-:W-:Y:S02]  /*bcb0*/  FSEL R28, R38, -INF , !P0 ;  /* 0xff800000261c7808 */ /* 0x000fe40004000000 */
[--C-:B------:R-:W-:Y:S01]  /*bcc0*/  LOP3.LUT R6, R95, 0x40, R66.reuse, 0xfe, !PT ;  /* 0x000000405f067812 */ /* 0x100fe200078efe42 */
[----:B------:R-:W1:Y:S01]  /*bcd0*/  MUFU.TANH R4, R7 ;  /* 0x0000000700047308 */ /* 0x000e620000002400 */
[----:B---3--:R-:W-:Y:S02]  /*bce0*/  FSEL R103, R103, -INF , !P4 ;  /* 0xff80000067677808 */ /* 0x008fe40006000000 */
[-C--:B------:R-:W-:Y:S02]  /*bcf0*/  ISETP.GE.AND P4, PT, R3, R64.reuse, PT ;  /* 0x000000400300720c */ /* 0x080fe40003f86270 */
[----:B------:R-:W-:Y:S02]  /*bd00*/  LOP3.LUT R3, R95, 0x38, R66, 0xfe, !PT ;  /* 0x000000385f037812 */ /* 0x000fe400078efe42 */
[----:B------:R-:W-:Y:S01]  /*bd10*/  ISETP.GE.AND P5, PT, R6, R64, PT ;  /* 0x000000400600720c */ /* 0x000fe20003fa6270 */
[----:B------:R-:W3:Y:S01]  /*bd20*/  MUFU.TANH R102, R102 ;  /* 0x0000006600667308 */ /* 0x000ee20000002400 */
[----:B--2---:R-:W-:-:S02]  /*bd30*/  FSEL R30, R12, -INF , !P3 ;  /* 0xff8000000c1e7808 */ /* 0x004fc40005800000 */
[----:B------:R-:W2:Y:S01]  /*bd40*/  LDSM.16.M88.4 R12, [R140+0x2c00] ;  /* 0x002c00008c0c783b */ /* 0x000ea20000000200 */
[C---:B------:R-:W-:Y:S02]  /*bd50*/  ISETP.GE.AND P6, PT, R3.reuse, R64, PT ;  /* 0x000000400300720c */ /* 0x040fe40003fc6270 */
[-C--:B------:R-:W-:Y:S02]  /*bd60*/  ISETP.GE.AND P0, PT, R3, R65.reuse, PT ;  /* 0x000000410300720c */ /* 0x080fe40003f06270 */
[----:B------:R-:W4:Y:S01]  /*bd70*/  MUFU.TANH R100, R32 ;  /* 0x0000002000647308 */ /* 0x000f220000002400 */
[----:B------:R-:W-:Y:S02]  /*bd80*/  ISETP.GE.AND P3, PT, R6, R65, PT ;  /* 0x000000410600720c */ /* 0x000fe40003f66270 */
[----:B-1----:R-:W-:Y:S02]  /*bd90*/  FSEL R89, R4, -INF , !P6 ;  /* 0xff80000004597808 */ /* 0x002fe40007000000 */
[----:B------:R-:W-:-:S02]  /*bda0*/  LOP3.LUT R6, R95, 0x48, R66, 0xfe, !PT ;  /* 0x000000485f067812 */ /* 0x000fc400078efe42 */
[----:B------:R-:W-:Y:S01]  /*bdb0*/  LOP3.LUT R4, R95, 0x58, R66, 0xfe, !PT ;  /* 0x000000585f047812 */ /* 0x000fe200078efe42 */
[----:B------:R-:W1:Y:S01]  /*bdc0*/  MUFU.TANH R67, R34 ;  /* 0x0000002200437308 */ /* 0x000e620000002400 */
[----:B---3--:R-:W-:Y:S02]  /*bdd0*/  FSEL R102, R102, -INF , !P2 ;  /* 0xff80000066667808 */ /* 0x008fe40005000000 */
[----:B------:R-:W-:Y:S02]  /*bde0*/  FSEL R91, R8, -INF , !P4 ;  /* 0xff800000085b7808 */ /* 0x000fe40006000000 */
[C---:B------:R-:W-:Y:S01]  /*bdf0*/  ISETP.GE.AND P2, PT, R6.reuse, R65, PT ;  /* 0x000000410600720c */ /* 0x040fe20003f46270 */
[----:B------:R-:W3:Y:S01]  /*be00*/  LDSM.16.M88.4 R8, [R84] ;  /* 0x000000005408783b */ /* 0x000ee20000000200 */
[----:B------:R-:W-:Y:S01]  /*be10*/  ISETP.GE.AND P4, PT, R6, R64, PT ;  /* 0x000000400600720c */ /* 0x000fe20003f86270 */
[----:B------:R-:W5:Y:S01]  /*be20*/  MUFU.TANH R98, R98 ;  /* 0x0000006200627308 */ /* 0x000f620000002400 */
[----:B----4-:R-:W-:Y:S01]  /*be30*/  FSEL R100, R100, -INF , !P3 ;  /* 0xff80000064647808 */ /* 0x010fe20005800000 */
[----:B------:R-:W-:-:S04]  /*be40*/  DEPBAR.LE SB0, 0x0 ;  /* 0x000080000000791a */ /* 0x000fc80000000000 */
[C---:B------:R-:W-:Y:S02]  /*be50*/  ISETP.GE.AND P3, PT, R4.reuse, R65, PT ;  /* 0x000000410400720c */ /* 0x040fe40003f66270 */
[----:B------:R-:W4:Y:S01]  /*be60*/  MUFU.TANH R63, R63 ;  /* 0x0000003f003f7308 */ /* 0x000f220000002400 */
[----:B-1----:R-:W-:Y:S02]  /*be70*/  FSEL R67, R67, -INF , !P5 ;  /* 0xff80000043437808 */ /* 0x002fe40006800000 */
[----:B------:R-:W-:Y:S02]  /*be80*/  ISETP.GE.AND P5, PT, R4, R64, PT ;  /* 0x000000400400720c */ /* 0x000fe40003fa6270 */
[C-C-:B------:R-:W-:Y:S02]  /*be90*/  LOP3.LUT R4, R95.reuse, 0x60, R66.reuse, 0xfe, !PT ;  /* 0x000000605f047812 */ /* 0x140fe400078efe42 */
[----:B------:R-:W-:Y:S01]  /*bea0*/  LOP3.LUT R6, R95, 0x50, R66, 0xfe, !PT ;  /* 0x000000505f067812 */ /* 0x000fe200078efe42 */
[----:B------:R-:W1:Y:S01]  /*beb0*/  MUFU.TANH R104, R104 ;  /* 0x0000006800687308 */ /* 0x000e620000002400 */
[----:B-----5:R-:W-:-:S02]  /*bec0*/  FSEL R98, R98, -INF , !P2 ;  /* 0xff80000062627808 */ /* 0x020fc40005000000 */
[----:B------:R-:W-:Y:S02]  /*bed0*/  ISETP.GE.AND P2, PT, R4, R65, PT ;  /* 0x000000410400720c */ /* 0x000fe40003f46270 */
[----:B------:R-:W-:-:S03]  /*bee0*/  ISETP.GE.AND P6, PT, R6, R64, PT ;  /* 0x000000400600720c */ /* 0x000fc60003fc6270 */
[----:B------:R-:W-:Y:S01]  /*bef0*/  MUFU.TANH R3, R24 ;  /* 0x0000001800037308 */ /* 0x000fe20000002400 */
[----:B----4-:R-:W-:Y:S02]  /*bf00*/  FSEL R63, R63, -INF , !P4 ;  /* 0xff8000003f3f7808 */ /* 0x010fe40006000000 */
[----:B------:R-:W-:Y:S02]  /*bf10*/  ISETP.GE.AND P4, PT, R4, R64, PT ;  /* 0x000000400400720c */ /* 0x000fe40003f86270 */
[----:B------:R-:W-:-:S03]  /*bf20*/  LOP3.LUT R4, R95, 0x68, R66, 0xfe, !PT ;  /* 0x000000685f047812 */ /* 0x000fc600078efe42 */
[----:B------:R-:W4:Y:S01]  /*bf30*/  MUFU.TANH R61, R26 ;  /* 0x0000001a003d7308 */ /* 0x000f220000002400 */
[----:B-1----:R-:W-:Y:S01]  /*bf40*/  FSEL R104, R104, -INF , !P0 ;  /* 0xff80000068687808 */ /* 0x002fe20004000000 */
[----:B------:R-:W-:Y:S01]  /*bf50*/  BAR.SYNC.DEFER_BLOCKING 0x0 ;  /* 0x0000000000007b1d */ /* 0x000fe20000010000 */
[----:B------:R-:W-:-:S05]  /*bf60*/  ISETP.GE.AND P0, PT, R6, R65, PT ;  /* 0x000000410600720c */ /* 0x000fca0003f06270 */
[----:B------:R1:W5:Y:S08]  /*bf70*/  MUFU.TANH R92, R56 ;  /* 0x00000038005c7308 */ /* 0x0003700000002400 */
[----:B------:R-:W2:Y:S01]  /*bf80*/  MUFU.TANH R51, R51 ;  /* 0x0000003300337308 */ /* 0x000ea20000002400 */
[----:B----4-:R-:W-:Y:S02]  /*bf90*/  FSEL R61, R61, -INF , !P6 ;  /* 0xff8000003d3d7808 */ /* 0x010fe40007000000 */
[----:B------:R-:W-:-:S05]  /*bfa0*/  ISETP.GE.AND P6, PT, R4, R64, PT ;  /* 0x000000400400720c */ /* 0x000fca0003fc6270 */
[----:B------:R-:W4:Y:S01]  /*bfb0*/  MUFU.TANH R58, R20 ;  /* 0x00000014003a7308 */ /* 0x000f220000002400 */
[----:B-1----:R-:W-:Y:S02]  /*bfc0*/  FSEL R56, R3, -INF , !P0 ;  /* 0xff80000003387808 */ /* 0x002fe40004000000 */
[-C--:B------:R-:W-:Y:S02]  /*bfd0*/  ISETP.GE.AND P0, PT, R4, R65.reuse, PT ;  /* 0x000000410400720c */ /* 0x080fe40003f06270 */
[----:B------:R-:W-:Y:S02]  /*bfe0*/  LOP3.LUT R3, R95, 0x70, R66, 0xfe, !PT ;  /* 0x000000705f037812 */ /* 0x000fe400078efe42 */
[----:B-----5:R-:W-:Y:S01]  /*bff0*/  FSEL R92, R92, -INF , !P3 ;  /* 0xff8000005c5c7808 */ /* 0x020fe20005800000 */
[----:B------:R-:W1:Y:S01]  /*c000*/  MUFU.TANH R49, R22 ;  /* 0x0000001600317308 */ /* 0x000e620000002400 */
[----:B--2---:R-:W-:Y:S02]  /*c010*/  FSEL R51, R51, -INF , !P5 ;  /* 0xff80000033337808 */ /* 0x004fe40006800000 */
[----:B------:R-:W-:-:S02]  /*c020*/  ISETP.GE.AND P3, PT, R3, R65, PT ;  /* 0x000000410300720c */ /* 0x000fc40003f66270 */
[----:B------:R-:W-:Y:S01]  /*c030*/  ISETP.GE.AND P5, PT, R3, R64, PT ;  /* 0x000000400300720c */ /* 0x000fe20003fa6270 */
[----:B------:R-:W-:Y:S02]  /*c040*/  VIADD R3, R5, 0x71 ;  /* 0x0000007105037836 */ /* 0x000fe40000000000 */
[----:B------:R-:W2:Y:S01]  /*c050*/  MUFU.TANH R4, R48 ;  /* 0x0000003000047308 */ /* 0x000ea20000002400 */
[----:B----4-:R-:W-:Y:S02]  /*c060*/  FSEL R58, R58, -INF , !P2 ;  /* 0xff8000003a3a7808 */ /* 0x010fe40005000000 */
[----:B------:R-:W-:Y:S02]  /*c070*/  ISETP.GE.AND P2, PT, R3, R65, PT ;  /* 0x000000410300720c */ /* 0x000fe40003f46270 */
[----:B------:R-:W-:-:S03]  /*c080*/  LOP3.LUT R20, R95, 0x78, R66, 0xfe, !PT ;  /* 0x000000785f147812 */ /* 0x000fc600078efe42 */
[----:B------:R-:W4:Y:S01]  /*c090*/  MUFU.TANH R39, R39 ;  /* 0x0000002700277308 */ /* 0x000f220000002400 */
[----:B-1----:R-:W-:Y:S02]  /*c0a0*/  FSEL R49, R49, -INF , !P4 ;  /* 0xff80000031317808 */ /* 0x002fe40006000000 */
[----:B------:R-:W-:Y:S01]  /*c0b0*/  ISETP.GE.AND P4, PT, R3, R64, PT ;  /* 0x000000400300720c */ /* 0x000fe20003f86270 */
[----:B------:R-:W-:Y:S01]  /*c0c0*/  VIADD R3, R5, 0x79 ;  /* 0x0000007905037836 */ /* 0x000fe20000000000 */
[----:B--2---:R-:W-:Y:S02]  /*c0d0*/  FSEL R66, R4, -INF , !P0 ;  /* 0xff80000004427808 */ /* 0x004fe40004000000 */
[----:B------:R-:W-:Y:S01]  /*c0e0*/  HMMA.16816.F32 R4, R52, R12, RZ ;  /* 0x0000000c3404723c */ /* 0x000fe200000018ff */
[----:B------:R-:W-:-:S05]  /*c0f0*/  ISETP.GE.AND P0, PT, R20, R65, PT ;  /* 0x000000411400720c */ /* 0x000fca0003f06270 */
[----:B------:R-:W-:Y:S01]  /*c100*/  HMMA.16816.F32 R12, R52, R14, RZ ;  /* 0x0000000e340c723c */ /* 0x000fe200000018ff */
[----:B----4-:R-:W-:Y:S02]  /*c110*/  FSEL R39, R39, -INF , !P6 ;  /* 0xff80000027277808 */ /* 0x010fe40007000000 */
[----:B------:R-:W-:-:S15]  /*c120*/  ISETP.GE.AND P6, PT, R3, R65, PT ;  /* 0x000000410300720c */ /* 0x000fde0003fc6270 */
[C---:B---3--:R-:W-:Y:S06]  /*c130*/  HMMA.16816.F32 R4, R44.reuse, R8, R4 ;  /* 0x000000082c04723c */ /* 0x048fec0000001804 */
        /* <DEDUP_REMOVED lines=17> */
[----:B------:R-:W-:-:S05]  /*c250*/  ISETP.GT.AND P0, PT, R152, R143, PT ;  /* 0x0000008f9800720c */ /* 0x000fca0003f04270 */
[----:B------:R-:W2:Y:S01]  /*c260*/  MUFU.TANH R47, R6 ;  /* 0x00000006002f7308 */ /* 0x000ea20000002400 */
[----:B---3--:R-:W-:Y:S02]  /*c270*/  FSEL R48, R48, -INF , !P2 ;  /* 0xff80000030307808 */ /* 0x008fe40005000000 */
[----:B------:R-:W-:-:S05]  /*c280*/  ISETP.GE.AND P2, PT, R3, R64, PT ;  /* 0x000000400300720c */ /* 0x000fca0003f46270 */
[----:B------:R-:W3:Y:S01]  /*c290*/  MUFU.TANH R45, R7 ;  /* 0x00000007002d7308 */ /* 0x000ee20000002400 */
[----:B-1----:R-:W-:-:S07]  /*c2a0*/  FSEL R38, R38, -INF , !P6 ;  /* 0xff80000026267808 */ /* 0x002fce0007000000 */
        /* <DEDUP_REMOVED lines=9> */
[----:B------:R-:W-:Y:S01]  /*c340*/  MOV R6, RZ ;  /* 0x000000ff00067202 */ /* 0x000fe20000000f00 */
[----:B------:R-:W-:Y:S01]  /*c350*/  VIADD R11, R95, 0xffffff80 ;  /* 0xffffff805f0b7836 */ /* 0x000fe20000000000 */
[----:B------:R-:W-:Y:S01]  /*c360*/  ULDC.64 UR8, c[0x0][0x248] ;  /* 0x0000920000087ab9 */ /* 0x000fe20000000a00 */
        /* <DEDUP_REMOVED lines=11> */
[-C--:B------:R-:W-:Y:S01]  /*c420*/  LOP3.LUT R95, R95, R4.reuse, RZ, 0x3c, !PT ;  /* 0x000000045f5f7212 */ /* 0x080fe200078e3cff */
[C---:B------:R-:W-:Y:S01]  /*c430*/  IMAD.HI.U32 R10, R6.reuse, R7, RZ ;  /* 0x00000007060a7227 */ /* 0x040fe200078e00ff */
[----:B------:R-:W-:Y:S02]  /*c440*/  LOP3.LUT R11, R11, R4, RZ, 0x3c, !PT ;  /* 0x000000040b0b7212 */ /* 0x000fe400078e3cff */
[----:B------:R-:W-:Y:S01]  /*c450*/  ISETP.GE.AND P4, PT, R95, RZ, PT ;  /* 0x000000ff5f00720c */ /* 0x000fe20003f86270 */
        /* <DEDUP_REMOVED lines=40> */
.L_x_5080:
[----:B------:R-:W-:Y:S02]  /*c6e0*/  ULDC UR8, c[0x0][0x248] ;  /* 0x0000920000087ab9 */ /* 0x000fe40000000800 */
[----:B------:R-:W-:-:S06]  /*c6f0*/  USHF.L.U32 UR4, UR8, 0x7, URZ ;  /* 0x0000000708047899 */ /* 0x000fcc000800063f */
[----:B------:R-:W-:-:S04]  /*c700*/  IADD3 R6, RZ, -UR4, RZ ;  /* 0x80000004ff067c10 */ /* 0x000fc8000fffe0ff */
[----:B------:R-:W-:-:S07]  /*c710*/  SHF.R.S32.HI R4, RZ, 0x1f, R6 ;  /* 0x0000001fff047819 */ /* 0x000fce0000011406 */
.L_x_5081:
        /* <DEDUP_REMOVED lines=19> */
.L_x_5079:
        /* <DEDUP_REMOVED lines=76> */
[----:B------:R-:W-:Y:S02]  /*cd10*/  FSEL R53, R53, RZ, P3 ;  /* 0x000000ff35357208 */ /* 0x000fe40001800000 */
[----:B------:R-:W-:-:S03]  /*cd20*/  FSETP.NEU.FTZ.AND P2, PT, R3, -INF , PT ;  /* 0xff8000000300780b */ /* 0x000fc60003f5d000 */
[--C-:B------:R-:W-:Y:S01]  /*cd30*/  FFMA.FTZ R109, R36, UR10, -R53.reuse ;  /* 0x0000000a246d7c23 */ /* 0x100fe20008010835 */
[C---:B------:R-:W-:Y:S01]  /*cd40*/  FMUL.FTZ R36, R3.reuse, UR10 ;  /* 0x0000000a03247c20 */ /* 0x040fe20008410000 */
[----:B------:R-:W-:Y:S01]  /*cd50*/  FSEL R117, R3, RZ, P2 ;  /* 0x000000ff03757208 */ /* 0x000fe20001000000 */
[----:B------:R-:W-:Y:S01]  /*cd60*/  FFMA.FTZ R107, R118, UR10, -R53 ;  /* 0x0000000a766b7c23 */ /* 0x000fe20008010835 */
[----:B------:R-:W-:Y:S01]  /*cd70*/  FADD.FTZ R118, R2, -R5 ;  /* 0x8000000502767221 */ /* 0x000fe20000010000 */
[----:B------:R-:W-:Y:S01]  /*cd80*/  FFMA.FTZ R116, R16, UR10, -R53 ;  /* 0x0000000a10747c23 */ /* 0x000fe20008010835 */
[----:B------:R-:W-:Y:S01]  /*cd90*/  FSEL R36, R36, RZ, P2 ;  /* 0x000000ff24247208 */ /* 0x000fe20001000000 */
[----:B------:R-:W-:Y:S01]  /*cda0*/  FADD.FTZ R117, R0, -R117 ;  /* 0x8000007500757221 */ /* 0x000fe20000010000 */
[--C-:B------:R-:W-:Y:S01]  /*cdb0*/  FFMA.FTZ R46, R18, UR10, -R53.reuse ;  /* 0x0000000a122e7c23 */ /* 0x100fe20008010835 */
[----:B------:R-:W-:Y:S01]  /*cdc0*/  FMUL.FTZ R118, R118, UR10 ;  /* 0x0000000a76767c20 */ /* 0x000fe20008410000 */
[----:B------:R-:W-:Y:S01]  /*cdd0*/  MUFU.EX2 R109, R109 ;  /* 0x0000006d006d7308 */ /* 0x000fe20000000800 */
[--C-:B------:R-:W-:Y:S01]  /*cde0*/  FFMA.FTZ R115, R19, UR10, -R36.reuse ;  /* 0x0000000a13737c23 */ /* 0x100fe20008010824 */
[--C-:B------:R-:W-:Y:S01]  /*cdf0*/  FFMA.FTZ R105, R105, UR10, -R36.reuse ;  /* 0x0000000a69697c23 */ /* 0x100fe20008010824 */
[--C-:B------:R-:W-:Y:S01]  /*ce00*/  FFMA.FTZ R111, R21, UR10, -R36.reuse ;  /* 0x0000000a156f7c23 */ /* 0x100fe20008010824 */
[----:B------:R-:W-:Y:S01]  /*ce10*/  FMUL.FTZ R117, R117, UR10 ;  /* 0x0000000a75757c20 */ /* 0x000fe20008410000 */
[--C-:B------:R-:W-:Y:S01]  /*ce20*/  FFMA.FTZ R2, R17, UR10, -R36.reuse ;  /* 0x0000000a11027c23 */ /* 0x100fe20008010824 */
[----:B------:R-:W1:Y:S01]  /*ce30*/  LDSM.16.MT88.4 R20, [R137+0x3000] ;  /* 0x003000008914783b */ /* 0x000e620000004200 */
[--C-:B------:R-:W-:Y:S01]  /*ce40*/  FFMA.FTZ R113, R25, UR10, -R36.reuse ;  /* 0x0000000a19717c23 */ /* 0x100fe20008010824 */
[----:B------:R-:W2:Y:S01]  /*ce50*/  MUFU.EX2 R116, R116 ;  /* 0x0000007400747308 */ /* 0x000ea20000000800 */
[--C-:B------:R-:W-:Y:S01]  /*ce60*/  FFMA.FTZ R112, R112, UR10, -R53.reuse ;  /* 0x0000000a70707c23 */ /* 0x100fe20008010835 */
[----:B------:R-:W3:Y:S01]  /*ce70*/  LDSM.16.MT88.4 R24, [R138+0x3400] ;  /* 0x003400008a18783b */ /* 0x000ee20000004200 */
        /* <DEDUP_REMOVED lines=43> */
[-C--:B--2---:R-:W-:Y:S01]  /*d130*/  FMUL.FTZ R6, R82, R117.reuse ;  /* 0x0000007552067220 */ /* 0x084fe20000410000 */
[-C--:B------:R-:W-:Y:S01]  /*d140*/  FMUL.FTZ R7, R83, R117.reuse ;  /* 0x0000007553077220 */ /* 0x080fe20000410000 */
[-C--:B------:R-:W-:Y:S01]  /*d150*/  FMUL.FTZ R78, R78, R117.reuse ;  /* 0x000000754e4e7220 */ /* 0x080fe20000410000 */
[-C--:B------:R-:W-:Y:S01]  /*d160*/  FMUL.FTZ R79, R79, R117.reuse ;  /* 0x000000754f4f7220 */ /* 0x080fe20000410000 */
[-C--:B------:R-:W-:Y:S01]  /*d170*/  FMUL.FTZ R14, R74, R117.reuse ;  /* 0x000000754a0e7220 */ /* 0x080fe20000410000 */
[----:B------:R-:W-:Y:S01]  /*d180*/  FMUL.FTZ R15, R75, R117 ;  /* 0x000000754b0f7220 */ /* 0x000fe20000410000 */
[-C--:B------:R-:W-:Y:S01]  /*d190*/  FMUL.FTZ R69, R69, R118.reuse ;  /* 0x0000007645457220 */ /* 0x080fe20000410000 */
[----:B------:R-:W2:Y:S01]  /*d1a0*/  MUFU.EX2 R95, R95 ;  /* 0x0000005f005f7308 */ /* 0x000ea20000000800 */
[----:B-----5:R-:W-:Y:S01]  /*d1b0*/  F2FP.F16.F32.PACK_AB R19, R2, R111 ;  /* 0x0000006f0213723e */ /* 0x020fe200000000ff */
        /* <DEDUP_REMOVED lines=13> */
[--C-:B------:R-:W-:Y:S01]  /*d290*/  FFMA.FTZ R158, R34, UR10, -R36.reuse ;  /* 0x0000000a229e7c23 */ /* 0x100fe20008010824 */
[C---:B-1----:R-:W-:Y:S01]  /*d2a0*/  HMMA.16816.F32 R12, R16.reuse, R20, R12 ;  /* 0x00000014100c723c */ /* 0x042fe2000000180c */
[----:B------:R-:W-:Y:S01]  /*d2b0*/  FADD.FTZ R107, R46, R107 ;  /* 0x0000006b2e6b7221 */ /* 0x000fe20000010000 */
[----:B------:R-:W-:Y:S01]  /*d2c0*/  FFMA.FTZ R46, R51, UR10, -R36 ;  /* 0x0000000a332e7c23 */ /* 0x000fe20008010824 */
[----:B------:R-:W-:Y:S02]  /*d2d0*/  FADD.FTZ R2, R2, R111 ;  /* 0x0000006f02027221 */ /* 0x000fe40000010000 */
[----:B------:R-:W-:Y:S01]  /*d2e0*/  MUFU.EX2 R113, R113 ;  /* 0x0000007100717308 */ /* 0x000fe20000000800 */
[----:B------:R-:W-:Y:S01]  /*d2f0*/  HMMA.16816.F32 R16, R16, R22, R68 ;  /* 0x000000161010723c */ /* 0x000fe20000001844 */
[----:B--2---:R-:W-:Y:S01]  /*d300*/  F2FP.F16.F32.PACK_AB R20, R95, R112 ;  /* 0x000000705f14723e */ /* 0x004fe200000000ff */
[----:B------:R-:W-:-:S04]  /*d310*/  FADD.FTZ R112, R112, R107 ;  /* 0x0000006b70707221 */ /* 0x000fc80000010000 */
[----:B------:R-:W-:Y:S01]  /*d320*/  FADD.FTZ R112, R95, R112 ;  /* 0x000000705f707221 */ /* 0x000fe20000010000 */
[----:B------:R-:W1:Y:S01]  /*d330*/  MUFU.EX2 R64, R64 ;  /* 0x0000004000407308 */ /* 0x000e620000000800 */
[----:B----4-:R-:W-:Y:S02]  /*d340*/  F2FP.F16.F32.PACK_AB R22, R52, R65 ;  /* 0x000000413416723e */ /* 0x010fe400000000ff */
[----:B------:R-:W-:-:S04]  /*d350*/  FADD.FTZ R65, R65, R112 ;  /* 0x0000007041417221 */ /* 0x000fc80000010000 */
[----:B------:R-:W-:Y:S01]  /*d360*/  FADD.FTZ R65, R52, R65 ;  /* 0x0000004134417221 */ /* 0x000fe20000010000 */
[----:B------:R-:W-:Y:S08]  /*d370*/  MUFU.EX2 R55, R55 ;  /* 0x0000003700377308 */ /* 0x000ff00000000800 */
        /* <DEDUP_REMOVED lines=9> */
[C---:B---3--:R-:W-:Y:S01]  /*d410*/  HMMA.16816.F32 R4, R20.reuse, R24, R4 ;  /* 0x000000181404723c */ /* 0x048fe20000001804 */
        /* <DEDUP_REMOVED lines=48> */
[----:B------:R-:W-:Y:S01]  /*d720*/  FFMA.FTZ R94, R100, UR10, -R53 ;  /* 0x0000000a645e7c23 */ /* 0x000fe20008010835 */
[----:B------:R-:W-:-:S02]  /*d730*/  FFMA.FTZ R48, R45, UR10, -R36 ;  /* 0x0000000a2d307c23 */ /* 0x000fc40008010824 */
        /* <DEDUP_REMOVED lines=14> */
[----:B------:R-:W-:Y:S01]  /*d820*/  FFMA.FTZ R20, R66, UR10, -R53 ;  /* 0x0000000a42147c23 */ /* 0x000fe20008010835 */
[--C-:B------:R-:W-:Y:S01]  /*d830*/  FFMA.FTZ R44, R49, UR10, -R36.reuse ;  /* 0x0000000a312c7c23 */ /* 0x100fe20008010824 */
[----:B-1----:R-:W-:-:S04]  /*d840*/  FFMA.FTZ R33, R47, UR10, -R36 ;  /* 0x0000000a2f217c23 */ /* 0x002fc80008010824 */
[----:B------:R-:W1:Y:S01]  /*d850*/  MUFU.EX2 R96, R96 ;  /* 0x0000006000607308 */ /* 0x000e620000000800 */
[----:B--2---:R-:W-:Y:S01]  /*d860*/  F2FP.F16.F32.PACK_AB R68, R26, R97 ;  /* 0x000000611a44723e */ /* 0x004fe200000000ff */
[----:B------:R-:W-:-:S04]  /*d870*/  FADD.FTZ R97, R97, R54 ;  /* 0x0000003661617221 */ /* 0x000fc80000010000 */
[----:B------:R-:W-:Y:S02]  /*d880*/  FADD.FTZ R26, R26, R97 ;  /* 0x000000611a1a7221 */ /* 0x000fe40000010000 */
[----:B------:R-:W-:Y:S01]  /*d890*/  MUFU.EX2 R27, R27 ;  /* 0x0000001b001b7308 */ /* 0x000fe20000000800 */
[----:B---3--:R-:W-:-:S07]  /*d8a0*/  F2FP.F16.F32.PACK_AB R70, R22, R21 ;  /* 0x000000151646723e */ /* 0x008fce00000000ff */
        /* <DEDUP_REMOVED lines=11> */
[----:B------:R-:W-:Y:S08]  /*d960*/  MUFU.EX2 R56, R56 ;  /* 0x0000003800387308 */ /* 0x000ff00000000800 */
[----:B------:R-:W4:Y:S08]  /*d970*/  MUFU.EX2 R67, R67 ;  /* 0x0000004300437308 */ /* 0x000f300000000800 */
        /* <DEDUP_REMOVED lines=9> */
[----:B------:R-:W-:Y:S02]  /*da10*/  F2FP.F16.F32.PACK_AB R6, R90, R31 ;  /* 0x0000001f5a06723e */ /* 0x000fe400000000ff */
[----:B-----5:R-:W-:-:S05]  /*da20*/  F2FP.F16.F32.PACK_AB R7, R58, R63 ;  /* 0x0000003f3a07723e */ /* 0x020fca00000000ff */
[----:B------:R-:W-:Y:S02]  /*da30*/  MUFU.EX2 R28, R28 ;  /* 0x0000001c001c7308 */ /* 0x000fe40000000800 */
[C---:B---3--:R-:W-:Y:S06]  /*da40*/  HMMA.16816.F32 R72, R4.reuse, R8, R72 ;  /* 0x000000080448723c */ /* 0x048fec0000001848 */
        /* <DEDUP_REMOVED lines=13> */
[----:B--2---:R-:W-:-:S07]  /*db20*/  F2FP.F16.F32.PACK_AB R5, R61, R40 ;  /* 0x000000283d05723e */ /* 0x004fce00000000ff */
[----:B------:R-:W-:Y:S01]  /*db30*/  MUFU.EX2 R20, R20 ;  /* 0x0000001400147308 */ /* 0x000fe20000000800 */
[C---:B------:R-:W-:Y:S06]  /*db40*/  HMMA.16816.F32 R80, R4.reuse, R16, R80 ;  /* 0x000000100450723c */ /* 0x040fec0000001850 */
[C---:B------:R-:W-:Y:S01]  /*db50*/  HMMA.16816.F32 R76, R4.reuse, R18, R76 ;  /* 0x00000012044c723c */ /* 0x040fe2000000184c */
[----:B------:R-:W-:Y:S01]  /*db60*/  MUFU.EX2 R57, R57 ;  /* 0x0000003900397308 */ /* 0x000fe20000000800 */
[----:B------:R-:W2:Y:S07]  /*db70*/  LDSM.16.MT88.4 R16, [R137+0x4800] ;  /* 0x004800008910783b */ /* 0x000eae0000004200 */
[----:B------:R-:W3:Y:S01]  /*db80*/  MUFU.EX2 R44, R44 ;  /* 0x0000002c002c7308 */ /* 0x000ee20000000800 */
[C---:B----4-:R-:W-:Y:S07]  /*db90*/  HMMA.16816.F32 R72, R4.reuse, R12, R72 ;  /* 0x0000000c0448723c */ /* 0x050fee0000001848 */
[----:B------:R4:W-:Y:S01]  /*dba0*/  MUFU.EX2 R2, R50 ;  /* 0x0000003200027308 */ /* 0x0009e20000000800 */
[----:B------:R-:W-:Y:S01]  /*dbb0*/  HMMA.16816.F32 R68, R4, R14, R68 ;  /* 0x0000000e0444723c */ /* 0x000fe20000001844 */
[----:B------:R-:W5:Y:S06]  /*dbc0*/  LDSM.16.MT88.4 R12, [R138+0x4c00] ;  /* 0x004c00008a0c783b */ /* 0x000f6c0000004200 */
[----:B------:R-:W2:Y:S01]  /*dbd0*/  MUFU.EX2 R59, R59 ;  /* 0x0000003b003b7308 */ /* 0x000ea20000000800 */
[----:B-1----:R-:W-:-:S02]  /*dbe0*/  F2FP.F16.F32.PACK_AB R4, R24, R23 ;  /* 0x000000171804723e */ /* 0x002fc400000000ff */
[----:B---3--:R-:W-:Y:S02]  /*dbf0*/  F2FP.F16.F32.PACK_AB R5, R37, R44 ;  /* 0x0000002c2505723e */ /* 0x008fe400000000ff */
[----:B------:R-:W-:Y:S02]  /*dc00*/  F2FP.F16.F32.PACK_AB R6, R57, R20 ;  /* 0x000000143906723e */ /* 0x000fe400000000ff */
[----:B------:R-:W-:Y:S01]  /*dc10*/  F2FP.F16.F32.PACK_AB R7, R0, R39 ;  /* 0x000000270007723e */ /* 0x000fe200000000ff */
[----:B----4-:R-:W-:Y:S01]  /*dc20*/  FADD.FTZ R50, R96, R93 ;  /* 0x0000005d60327221 */ /* 0x010fe20000010000 */
[----:B------:R-:W-:Y:S03]  /*dc30*/  MUFU.EX2 R41, R41 ;  /* 0x0000002900297308 */ /* 0x000fe60000000800 */
[----:B------:R-:W-:Y:S02]  /*dc40*/  FADD.FTZ R50, R85, R50 ;  /* 0x0000003255327221 */ /* 0x000fe40000010000 */
[C---:B------:R-:W-:Y:S02]  /*dc50*/  HMMA.16816.F32 R80, R4.reuse, R8, R80 ;  /* 0x000000080450723c */ /* 0x040fe40000001850 */
[----:B------:R-:W-:Y:S01]  /*dc60*/  FADD.FTZ R27, R27, R50 ;  /* 0x000000321b1b7221 */ /* 0x000fe20000010000 */
[----:B------:R-:W1:Y:S03]  /*dc70*/  MUFU.EX2 R38, R38 ;  /* 0x0000002600267308 */ /* 0x000e660000000800 */
[----:B------:R-:W-:Y:S01]  /*dc80*/  FADD.FTZ R27, R30, R27 ;  /* 0x0000001b1e1b7221 */ /* 0x000fe20000010000 */
[----:B------:R-:W-:Y:S01]  /*dc90*/  FADD.FTZ R9, R21, R26 ;  /* 0x0000001a15097221 */ /* 0x000fe20000010000 */
[C---:B------:R-:W-:Y:S02]  /*dca0*/  HMMA.16816.F32 R76, R4.reuse, R10, R76 ;  /* 0x0000000a044c723c */ /* 0x040fe4000000184c */
[----:B------:R-:W-:Y:S01]  /*dcb0*/  FADD.FTZ R56, R56, R27 ;  /* 0x0000001b38387221 */ /* 0x000fe20000010000 */
[----:B------:R-:W-:Y:S01]  /*dcc0*/  FADD.FTZ R9, R22, R9 ;  /* 0x0000000916097221 */ /* 0x000fe20000010000 */
[----:B------:R-:W-:Y:S02]  /*dcd0*/  MUFU.EX2 R33, R33 ;  /* 0x0000002100217308 */ /* 0x000fe40000000800 */
[----:B------:R-:W-:Y:S01]  /*dce0*/  FADD.FTZ R56, R67, R56 ;  /* 0x0000003843387221 */ /* 0x000fe20000010000 */
[----:B------:R-:W-:Y:S01]  /*dcf0*/  FADD.FTZ R22, R94, R9 ;  /* 0x000000095e167221 */ /* 0x000fe20000010000 */
[C---:B--2---:R-:W-:Y:S01]  /*dd00*/  HMMA.16816.F32 R72, R4.reuse, R16, R72 ;  /* 0x000000100448723c */ /* 0x044fe20000001848 */
[----:B------:R-:W2:Y:S01]  /*dd10*/  LDSM.16.MT88.4 R8, [R137+0x4c00] ;  /* 0x004c00008908783b */ /* 0x000ea20000004200 */
[----:B------:R-:W-:Y:S01]  /*dd20*/  FADD.FTZ R63, R63, R56 ;  /* 0x000000383f3f7221 */ /* 0x000fe20000010000 */
[----:B------:R-:W-:Y:S01]  /*dd30*/  FADD.FTZ R22, R25, R22 ;  /* 0x0000001619167221 */ /* 0x000fe20000010000 */
[----:B------:R-:W3:Y:S02]  /*dd40*/  MUFU.EX2 R48, R48 ;  /* 0x0000003000307308 */ /* 0x000ee40000000800 */
        /* <DEDUP_REMOVED lines=8> */
[----:B------:R-:W-:-:S02]  /*ddd0*/  F2FP.F16.F32.PACK_AB R4, R59, R2 ;  /* 0x000000023b04723e */ /* 0x000fc400000000ff */
[----:B-1----:R-:W-:Y:S01]  /*dde0*/  F2FP.F16.F32.PACK_AB R6, R38, R41 ;  /* 0x000000292606723e */ /* 0x002fe200000000ff */
[----:B------:R-:W-:Y:S01]  /*ddf0*/  FADD.FTZ R17, R42, R17 ;  /* 0x000000112a117221 */ /* 0x000fe20000010000 */
[----:B------:R-:W1:Y:S01]  /*de00*/  MUFU.EX2 R158, R158 ;  /* 0x0000009e009e7308 */ /* 0x000e620000000800 */
[----:B---3--:R-:W-:Y:S01]  /*de10*/  F2FP.F16.F32.PACK_AB R5, R48, R33 ;  /* 0x000000213005723e */ /* 0x008fe200000000ff */
[----:B------:R-:W-:-:S04]  /*de20*/  FADD.FTZ R46, R46, R61 ;  /* 0x0000003d2e2e7221 */ /* 0x000fc80000010000 */
[----:B------:R-:W-:Y:S01]  /*de30*/  FADD.FTZ R43, R43, R46 ;  /* 0x0000002e2b2b7221 */ /* 0x000fe20000010000 */
[----:B-1----:R-:W-:-:S07]  /*de40*/  F2FP.F16.F32.PACK_AB R7, R158, R21 ;  /* 0x000000159e07723e */ /* 0x002fce00000000ff */
        /* <DEDUP_REMOVED lines=24> */
.L_x_5076:
        /* <DEDUP_REMOVED lines=17> */
.L_x_5086:
        /* <DEDUP_REMOVED lines=67> */
.L_x_5083:
        /* <DEDUP_REMOVED lines=265> */
.L_x_5085:
        /* <DEDUP_REMOVED lines=16> */
.L_x_5084:
[----:B--2---:R-:W-:Y:S02]  /*f6a0*/  FMNMX.FTZ R5, R102, R87, !PT ;  /* 0x0000005766057209 */ /* 0x004fe40007810000 */
        /* <DEDUP_REMOVED lines=85> */
[--C-:B------:R-:W-:Y:S01]  /*fc00*/  FFMA.FTZ R55, R34, UR4, -R23.reuse ;  /* 0x0000000422377c23 */ /* 0x100fe20008010817 */
[--C-:B------:R-:W-:Y:S01]  /*fc10*/  FFMA.FTZ R58, R36, UR4, -R23.reuse ;  /* 0x00000004243a7c23 */ /* 0x100fe20008010817 */
[----:B------:R-:W-:Y:S01]  /*fc20*/  FSEL R48, R48, RZ, P0 ;  /* 0x000000ff30307208 */ /* 0x000fe20000000000 */
        /* <DEDUP_REMOVED lines=8> */
[----:B------:R-:W-:Y:S01]  /*fcb0*/  LDSM.16.MT88.4 R28, [R137+0x3000] ;  /* 0x00300000891c783b */ /* 0x000fe20000004200 */
[--C-:B------:R-:W-:Y:S03]  /*fcc0*/  FFMA.FTZ R53, R35, UR4, -R48.reuse ;  /* 0x0000000423357c23 */ /* 0x100fe60008010830 */
[----:B------:R-:W-:Y:S01]  /*fcd0*/  MUFU.EX2 R51, R51 ;  /* 0x0000003300337308 */ /* 0x000fe20000000800 */
[C---:B-1----:R-:W-:Y:S01]  /*fce0*/  FMUL.FTZ R8, R22.reuse, R76 ;  /* 0x0000004c16087220 */ /* 0x042fe20000410000 */
[----:B------:R-:W-:Y:S01]  /*fcf0*/  FMUL.FTZ R9, R22, R77 ;  /* 0x0000004d16097220 */ /* 0x000fe20000410000 */
[--C-:B------:R-:W-:Y:S01]  /*fd00*/  FFMA.FTZ R52, R97, UR4, -R48.reuse ;  /* 0x0000000461347c23 */ /* 0x100fe20008010830 */
[--C-:B------:R-:W-:Y:S01]  /*fd10*/  FFMA.FTZ R97, R14, UR4, -R23.reuse ;  /* 0x000000040e617c23 */ /* 0x100fe20008010817 */
[--C-:B------:R-:W-:Y:S01]  /*fd20*/  FFMA.FTZ R102, R122, UR4, -R23.reuse ;  /* 0x000000047a667c23 */ /* 0x100fe20008010817 */
[----:B------:R-:W1:Y:S01]  /*fd30*/  LDSM.16.MT88.4 R12, [R138+0x3000] ;  /* 0x003000008a0c783b */ /* 0x000e620000004200 */
[--C-:B------:R-:W-:Y:S03]  /*fd40*/  FFMA.FTZ R93, R6, UR4, -R23.reuse ;  /* 0x00000004065d7c23 */ /* 0x100fe60008010817 */
[----:B------:R-:W2:Y:S01]  /*fd50*/  MUFU.EX2 R59, R59 ;  /* 0x0000003b003b7308 */ /* 0x000ea20000000800 */
        /* <DEDUP_REMOVED lines=8> */
[--C-:B------:R-:W-:Y:S01]  /*fde0*/  FFMA.FTZ R56, R130, UR4, -R23.reuse ;  /* 0x0000000482387c23 */ /* 0x100fe20008010817 */
[--C-:B------:R-:W-:Y:S01]  /*fdf0*/  FFMA.FTZ R164, R164, UR4, -R23.reuse ;  /* 0x00000004a4a47c23 */ /* 0x100fe20008010817 */
[--C-:B------:R-:W-:Y:S01]  /*fe00*/  FFMA.FTZ R162, R162, UR4, -R23.reuse ;  /* 0x00000004a2a27c23 */ /* 0x100fe20008010817 */
[----:B------:R-:W-:Y:S01]  /*fe10*/  FMUL.FTZ R21, R4, UR4 ;  /* 0x0000000404157c20 */ /* 0x000fe20008410000 */
[--C-:B------:R-:W-:Y:S01]  /*fe20*/  FFMA.FTZ R66, R101, UR4, -R48.reuse ;  /* 0x0000000465427c23 */ /* 0x100fe20008010830 */
[--C-:B------:R-:W-:Y:S01]  /*fe30*/  FFMA.FTZ R101, R111, UR4, -R23.reuse ;  /* 0x000000046f657c23 */ /* 0x100fe20008010817 */
[--C-:B------:R-:W-:Y:S03]  /*fe40*/  FFMA.FTZ R90, R26, UR4, -R48.reuse ;  /* 0x000000041a5a7c23 */ /* 0x100fe60008010830 */
[----:B------:R-:W-:Y:S01]  /*fe50*/  MUFU.EX2 R63, R63 ;  /* 0x0000003f003f7308 */ /* 0x000fe20000000800 */
[----:B--2---:R-:W-:Y:S01]  /*fe60*/  F2FP.F16.F32.PACK_AB R24, R59, R51 ;  /* 0x000000333b18723e */ /* 0x004fe200000000ff */
[--C-:B------:R-:W-:Y:S01]  /*fe70*/  FFMA.FTZ R85, R25, UR4, -R48.reuse ;  /* 0x0000000419557c23 */ /* 0x100fe20008010830 */
[--C-:B------:R-:W-:Y:S01]  /*fe80*/  FFMA.FTZ R16, R27, UR4, -R48.reuse ;  /* 0x000000041b107c23 */ /* 0x100fe20008010830 */
[C---:B------:R-:W-:Y:S01]  /*fe90*/  FMUL.FTZ R4, R22.reuse, R80 ;  /* 0x0000005016047220 */ /* 0x040fe20000410000 */
[C---:B------:R-:W-:Y:S01]  /*fea0*/  FMUL.FTZ R5, R22.reuse, R81 ;  /* 0x0000005116057220 */ /* 0x040fe20000410000 */
[--C-:B------:R-:W-:Y:S01]  /*feb0*/  FFMA.FTZ R61, R17, UR4, -R48.reuse ;  /* 0x00000004113d7c23 */ /* 0x100fe20008010830 */
[----:B------:R-:W-:Y:S03]  /*fec0*/  FMUL.FTZ R17, R22, R69 ;  /* 0x0000004516117220 */ /* 0x000fe60000410000 */
        /* <DEDUP_REMOVED lines=13> */
[----:B------:R-:W-:Y:S01]  /*ffa0*/  ISETP.GT.AND P0, PT, R152, R143, PT ;  /* 0x0000008f9800720c */ /* 0x000fe20003f04270 */
[--C-:B------:R-:W-:Y:S04]  /*ffb0*/  FFMA.FTZ R161, R161, UR4, -R48.reuse ;  /* 0x00000004a1a17c23 */ /* 0x100fe80008010830 */
[----:B------:R-:W4:Y:S01]  /*ffc0*/  MUFU.EX2 R102, R102 ;  /* 0x0000006600667308 */ /* 0x000f220000000800 */
[C---:B--2---:R-:W-:Y:S01]  /*ffd0*/  FMUL.FTZ R10, R21.reuse, R78 ;  /* 0x0000004e150a7220 */ /* 0x044fe20000410000 */
[C---:B------:R-:W-:Y:S01]  /*ffe0*/  FMUL.FTZ R11, R21.reuse, R79 ;  /* 0x0000004f150b7220 */ /* 0x040fe20000410000 */
[C---:B------:R-:W-:Y:S01]  /*fff0*/  FMUL.FTZ R18, R21.reuse, R70 ;  /* 0x0000004615127220 */ /* 0x040fe20000410000 */
[----:B------:R-:W-:Y:S01]  /*10000*/  LDSM.16.MT88.4 R76, [R138+0x4c00] ;  /* 0x004c00008a4c783b */ /* 0x000fe20000004200 */
[----:B------:R-:W-:Y:S01]  /*10010*/  FMUL.FTZ R19, R21, R71 ;  /* 0x0000004715137220 */ /* 0x000fe20000410000 */
[--C-:B------:R-:W-:Y:S01]  /*10020*/  FFMA.FTZ R71, R38, UR4, -R23.reuse ;  /* 0x0000000426477c23 */ /* 0x100fe20008010817 */
[----:B------:R-:W-:Y:S03]  /*10030*/  FFMA.FTZ R70, R117, UR4, -R23 ;  /* 0x0000000475467c23 */ /* 0x000fe60008010817 */
[----:B------:R-:W-:Y:S01]  /*10040*/  MUFU.EX2 R125, R125 ;  /* 0x0000007d007d7308 */ /* 0x000fe20000000800 */
[----:B---3--:R-:W-:Y:S01]  /*10050*/  F2FP.F16.F32.PACK_AB R25, R66, R52 ;  /* 0x000000344219723e */ /* 0x008fe200000000ff */
[C---:B------:R-:W-:Y:S01]  /*10060*/  FMUL.FTZ R6, R21.reuse, R82 ;  /* 0x0000005215067220 */ /* 0x040fe20000410000 */
[C---:B------:R-:W-:Y:S07]  /*10070*/  FMUL.FTZ R7, R21.reuse, R83 ;  /* 0x0000005315077220 */ /* 0x040fee0000410000 */
[----:B------:R-:W2:Y:S01]  /*10080*/  MUFU.EX2 R104, R104 ;  /* 0x0000006800687308 */ /* 0x000ea20000000800 */
[----:B----4-:R-:W-:Y:S09]  /*10090*/  F2FP.F16.F32.PACK_AB R26, R102, R63 ;  /* 0x0000003f661a723e */ /* 0x010ff200000000ff */
[----:B------:R3:W-:Y:S10]  /*100a0*/  MUFU.EX2 R81, R16 ;  /* 0x0000001000517308 */ /* 0x0007f40000000800 */
[----:B------:R-:W-:Y:S01]  /*100b0*/  MUFU.EX2 R40, R40 ;  /* 0x0000002800287308 */ /* 0x000fe20000000800 */
[----:B--2---:R-:W-:Y:S09]  /*100c0*/  F2FP.F16.F32.PACK_AB R27, R104, R125 ;  /* 0x0000007d681b723e */ /* 0x004ff200000000ff */
[----:B------:R-:W2:Y:S01]  /*100d0*/  MUFU.EX2 R101, R101 ;  /* 0x0000006500657308 */ /* 0x000ea20000000800 */
[C---:B-1----:R-:W-:Y:S05]  /*100e0*/  HMMA.16816.F32 R4, R24.reuse, R12, R4 ;  /* 0x0000000c1804723c */ /* 0x042fea0000001804 */
[C---:B---3--:R-:W-:Y:S01]  /*100f0*/  FMUL.FTZ R16, R22.reuse, R68 ;  /* 0x0000004416107220 */ /* 0x048fe20000410000 */
[C---:B------:R-:W-:Y:S03]  /*10100*/  HMMA.16816.F32 R8, R24.reuse, R14, R8 ;  /* 0x0000000e1808723c */ /* 0x040fe60000001808 */
[----:B------:R-:W-:Y:S02]  /*10110*/  MUFU.EX2 R103, R103 ;  /* 0x0000006700677308 */ /* 0x000fe40000000800 */
[C---:B------:R-:W-:Y:S01]  /*10120*/  FMUL.FTZ R12, R22.reuse, R72 ;  /* 0x00000048160c7220 */ /* 0x040fe20000410000 */
[C---:B------:R-:W-:Y:S01]  /*10130*/  FMUL.FTZ R13, R22.reuse, R73 ;  /* 0x00000049160d7220 */ /* 0x040fe20000410000 */
[----:B------:R-:W-:Y:S01]  /*10140*/  FMUL.FTZ R14, R21, R74 ;  /* 0x0000004a150e7220 */ /* 0x000fe20000410000 */
[--C-:B------:R-:W-:Y:S05]  /*10150*/  FFMA.FTZ R74, R41, UR4, -R48.reuse ;  /* 0x00000004294a7c23 */ /* 0x100fea0008010830 */
[----:B------:R-:W1:Y:S01]  /*10160*/  MUFU.EX2 R98, R98 ;  /* 0x0000006200627308 */ /* 0x000e620000000800 */
[----:B------:R-:W-:Y:S01]  /*10170*/  FMUL.FTZ R15, R21, R75 ;  /* 0x0000004b150f7220 */ /* 0x000fe20000410000 */
[----:B------:R-:W-:Y:S01]  /*10180*/  FFMA.FTZ R75, R43, UR4, -R48 ;  /* 0x000000042b4b7c23 */ /* 0x000fe20008010830 */
[----:B------:R-:W-:Y:S01]  /*10190*/  FFMA.FTZ R21, R21, R158, R52 ;  /* 0x0000009e15157223 */ /* 0x000fe20000010034 */
[----:B------:R-:W-:Y:S01]  /*101a0*/  FFMA.FTZ R52, R39, UR4, -R48 ;  /* 0x0000000427347c23 */ /* 0x000fe20008010830 */
[----:B------:R-:W-:Y:S01]  /*101b0*/  FFMA.FTZ R22, R22, R157, R51 ;  /* 0x0000009d16167223 */ /* 0x000fe20000010033 */
[----:B------:R-:W-:Y:S04]  /*101c0*/  LDSM.16.MT88.4 R36, [R137+0x3800] ;  /* 0x003800008924783b */ /* 0x000fe80000004200 */
[----:B------:R-:W-:Y:S01]  /*101d0*/  MUFU.EX2 R100, R100 ;  /* 0x0000006400647308 */ /* 0x000fe20000000800 */
[C---:B------:R-:W-:Y:S03]  /*101e0*/  HMMA.16816.F32 R12, R24.reuse, R28, R12 ;  /* 0x0000001c180c723c */ /* 0x040fe6000000180c */
[----:B------:R-:W-:Y:S01]  /*101f0*/  FADD.FTZ R22, R59, R22 ;  /* 0x000000163b167221 */ /* 0x000fe20000010000 */
[----:B------:R-:W-:Y:S01]  /*10200*/  FADD.FTZ R66, R66, R21 ;  /* 0x0000001542427221 */ /* 0x000fe20000010000 */
[----:B------:R-:W-:Y:S01]  /*10210*/  FFMA.FTZ R51, R105, UR4, -R23 ;  /* 0x0000000469337c23 */ /* 0x000fe20008010817 */
[----:B------:R-:W-:Y:S03]  /*10220*/  HMMA.16816.F32 R16, R24, R30, R16 ;  /* 0x0000001e1810723c */ /* 0x000fe60000001810 */
[----:B------:R-:W3:Y:S01]  /*10230*/  MUFU.EX2 R97, R97 ;  /* 0x0000006100617308 */ /* 0x000ee20000000800 */
[----:B------:R-:W4:Y:S01]  /*10240*/  LDSM.16.MT88.4 R28, [R138+0x3400] ;  /* 0x003400008a1c783b */ /* 0x000f220000004200 */
[----:B------:R-:W-:Y:S01]  /*10250*/  FADD.FTZ R21, R63, R22 ;  /* 0x000000163f157221 */ /* 0x000fe20000010000 */
[----:B------:R-:W-:Y:S01]  /*10260*/  FADD.FTZ R125, R125, R66 ;  /* 0x000000427d7d7221 */ /* 0x000fe20000010000 */
[----:B--2---:R-:W-:Y:S01]  /*10270*/  F2FP.F16.F32.PACK_AB R24, R101, R40 ;  /* 0x000000286518723e */ /* 0x004fe200000000ff */
[----:B------:R-:W-:Y:S05]  /*10280*/  FFMA.FTZ R66, R47, UR4, -R48 ;  /* 0x000000042f427c23 */ /* 0x000fea0008010830 */
[----:B------:R-:W-:Y:S01]  /*10290*/  MUFU.EX2 R96, R96 ;  /* 0x0000006000607308 */ /* 0x000fe20000000800 */
[----:B-1----:R-:W-:Y:S01]  /*102a0*/  F2FP.F16.F32.PACK_AB R25, R98, R103 ;  /* 0x000000676219723e */ /* 0x002fe200000000ff */
[----:B------:R-:W-:Y:S01]  /*102b0*/  FADD.FTZ R21, R102, R21 ;  /* 0x0000001566157221 */ /* 0x000fe20000010000 */
[--C-:B------:R-:W-:Y:S01]  /*102c0*/  FFMA.FTZ R68, R118, UR4, -R23.reuse ;  /* 0x0000000476447c23 */ /* 0x100fe20008010817 */
[--C-:B------:R-:W-:Y:S01]  /*102d0*/  FFMA.FTZ R72, R110, UR4, -R23.reuse ;  /* 0x000000046e487c23 */ /* 0x100fe20008010817 */
[----:B------:R-:W-:Y:S01]  /*102e0*/  FFMA.FTZ R73, R106, UR4, -R23 ;  /* 0x000000046a497c23 */ /* 0x000fe20008010817 */
[----:B------:R-:W-:Y:S04]  /*102f0*/  FADD.FTZ R22, R40, R21 ;  /* 0x0000001528167221 */ /* 0x000fe80000010000 */
[----:B------:R-:W1:Y:S01]  /*10300*/  MUFU.EX2 R95, R95 ;  /* 0x0000005f005f7308 */ /* 0x000e620000000800 */
[----:B------:R-:W-:Y:S01]  /*10310*/  FFMA.FTZ R21, R46, UR4, -R23 ;  /* 0x000000042e157c23 */ /* 0x000fe20008010817 */
[----:B---3--:R-:W-:Y:S01]  /*10320*/  F2FP.F16.F32.PACK_AB R26, R97, R100 ;  /* 0x00000064611a723e */ /* 0x008fe200000000ff */
[----:B------:R-:W-:Y:S01]  /*10330*/  FADD.FTZ R101, R101, R22 ;  /* 0x0000001665657221 */ /* 0x000fe20000010000 */
[----:B------:R-:W-:Y:S03]  /*10340*/  FADD.FTZ R104, R104, R125 ;  /* 0x0000007d68687221 */ /* 0x000fe60000010000 */
[----:B------:R-:W-:Y:S03]  /*10350*/  FADD.FTZ R100, R100, R101 ;  /* 0x0000006564647221 */ /* 0x000fe60000010000 */
[----:B------:R-:W-:Y:S01]  /*10360*/  MUFU.EX2 R94, R94 ;  /* 0x0000005e005e7308 */ /* 0x000fe20000000800 */
[----:B------:R-:W-:Y:S01]  /*10370*/  FADD.FTZ R103, R103, R104 ;  /* 0x0000006867677221 */ /* 0x000fe20000010000 */
[----:B------:R-:W-:Y:S03]  /*10380*/  FADD.FTZ R97, R97, R100 ;  /* 0x0000006461617221 */ /* 0x000fe60000010000 */
[----:B------:R-:W-:Y:S05]  /*10390*/  FADD.FTZ R103, R98, R103 ;  /* 0x0000006762677221 */ /* 0x000fea0000010000 */
[----:B------:R-:W-:Y:S01]  /*103a0*/  MUFU.EX2 R93, R93 ;  /* 0x0000005d005d7308 */ /* 0x000fe20000000800 */
[----:B-1----:R-:W-:Y:S01]  /*103b0*/  F2FP.F16.F32.PACK_AB R27, R95, R96 ;  /* 0x000000605f1b723e */ /* 0x002fe200000000ff */
[----:B------:R-:W-:Y:S08]  /*103c0*/  FADD.FTZ R96, R96, R103 ;  /* 0x0000006760607221 */ /* 0x000ff00000010000 */
[----:B------:R-:W-:Y:S01]  /*103d0*/  MUFU.EX2 R44, R44 ;  /* 0x0000002c002c7308 */ /* 0x000fe20000000800 */
[C---:B----4-:R-:W-:Y:S06]  /*103e0*/  HMMA.16816.F32 R4, R24.reuse, R28, R4 ;  /* 0x0000001c1804723c */ /* 0x050fec0000001804 */
[C---:B------:R-:W-:Y:S03]  /*103f0*/  HMMA.16816.F32 R8, R24.reuse, R30, R8 ;  /* 0x0000001e1808723c */ /* 0x040fe60000001808 */
[----:B------:R-:W1:Y:S01]  /*10400*/  MUFU.EX2 R91, R91 ;  /* 0x0000005b005b7308 */ /* 0x000e620000000800 */
[----:B------:R-:W2:Y:S02]  /*10410*/  LDSM.16.MT88.4 R28, [R138+0x3800] ;  /* 0x003800008a1c783b */ /* 0x000ea40000004200 */
[C---:B------:R-:W-:Y:S07]  /*10420*/  HMMA.16816.F32 R12, R24.reuse, R32, R12 ;  /* 0x00000020180c723c */ /* 0x040fee000000180c */
[----:B------:R-:W-:Y:S01]  /*10430*/  MUFU.EX2 R92, R92 ;  /* 0x0000005c005c7308 */ /* 0x000fe20000000800 */
[----:B------:R-:W-:Y:S01]  /*10440*/  HMMA.16816.F32 R16, R24, R34, R16 ;  /* 0x000000221810723c */ /* 0x000fe20000001810 */
[----:B------:R-:W3:Y:S08]  /*10450*/  LDSM.16.MT88.4 R32, [R138+0x3c00] ;  /* 0x003c00008a20783b */ /* 0x000ef00000004200 */
[----:B------:R-:W4:Y:S02]  /*10460*/  MUFU.EX2 R89, R89 ;  /* 0x0000005900597308 */ /* 0x000f240000000800 */
[----:B-1----:R-:W-:Y:S02]  /*10470*/  F2FP.F16.F32.PACK_AB R25, R91, R44 ;  /* 0x0000002c5b19723e */ /* 0x002fe400000000ff */
[----:B------:R-:W-:Y:S06]  /*10480*/  F2FP.F16.F32.PACK_AB R24, R93, R94 ;  /* 0x0000005e5d18723e */ /* 0x000fec00000000ff */
[----:B------:R-:W-:Y:S10]  /*10490*/  MUFU.EX2 R90, R90 ;  /* 0x0000005a005a7308 */ /* 0x000ff40000000800 */
[----:B------:R-:W1:Y:S01]  /*104a0*/  MUFU.EX2 R85, R85 ;  /* 0x0000005500557308 */ /* 0x000e620000000800 */
[----:B----4-:R-:W-:Y:S09]  /*104b0*/  F2FP.F16.F32.PACK_AB R26, R89, R92 ;  /* 0x0000005c591a723e */ /* 0x010ff200000000ff */
[----:B------:R4:W-:Y:S10]  /*104c0*/  MUFU.EX2 R59, R69 ;  /* 0x00000045003b7308 */ /* 0x0009f40000000800 */
[----:B------:R-:W5:Y:S01]  /*104d0*/  MUFU.EX2 R65, R65 ;  /* 0x0000004100417308 */ /* 0x000f620000000800 */
[----:B-1----:R-:W-:Y:S09]  /*104e0*/  F2FP.F16.F32.PACK_AB R27, R85, R90 ;  /* 0x0000005a551b723e */ /* 0x002ff200000000ff */
[----:B------:R-:W1:Y:S01]  /*104f0*/  MUFU.EX2 R50, R50 ;  /* 0x0000003200327308 */ /* 0x000e620000000800 */
[C---:B--2---:R-:W-:Y:S03]  /*10500*/  HMMA.16816.F32 R4, R24.reuse, R28, R4 ;  /* 0x0000001c1804723c */ /* 0x044fe60000001804 */
[--C-:B----4-:R-:W-:Y:S01]  /*10510*/  FFMA.FTZ R69, R99, UR4, -R48.reuse ;  /* 0x0000000463457c23 */ /* 0x110fe20008010830 */
[----:B------:R-:W-:Y:S02]  /*10520*/  FFMA.FTZ R99, R42, UR4, -R23 ;  /* 0x000000042a637c23 */ /* 0x000fe40008010817 */
[----:B------:R-:W-:Y:S03]  /*10530*/  LDSM.16.MT88.4 R40, [R138+0x4000] ;  /* 0x004000008a28783b */ /* 0x000fe60000004200 */
[----:B------:R-:W-:Y:S01]  /*10540*/  MUFU.EX2 R67, R67 ;  /* 0x0000004300437308 */ /* 0x000fe20000000800 */
[C---:B------:R-:W-:Y:S04]  /*10550*/  HMMA.16816.F32 R8, R24.reuse, R30, R8 ;  /* 0x0000001e1808723c */ /* 0x040fe80000001808 */
[----:B------:R-:W2:Y:S05]  /*10560*/  LDSM.16.MT88.4 R28, [R137+0x3c00] ;  /* 0x003c0000891c783b */ /* 0x000eaa0000004200 */
[----:B------:R-:W4:Y:S01]  /*10570*/  MUFU.EX2 R64, R64 ;  /* 0x0000004000407308 */ /* 0x000f220000000800 */
[C---:B------:R-:W-:Y:S06]  /*10580*/  HMMA.16816.F32 R12, R24.reuse, R36, R12 ;  /* 0x00000024180c723c */ /* 0x040fec000000180c */
[----:B------:R-:W-:Y:S03]  /*10590*/  HMMA.16816.F32 R16, R24, R38, R16 ;  /* 0x000000261810723c */ /* 0x000fe60000001810 */
[----:B------:R-:W-:Y:S01]  /*105a0*/  MUFU.EX2 R62, R62 ;  /* 0x0000003e003e7308 */ /* 0x000fe20000000800 */
[----:B------:R-:W2:Y:S03]  /*105b0*/  LDSM.16.MT88.4 R36, [R137+0x4000] ;  /* 0x004000008924783b */ /* 0x000ea60000004200 */
[----:B-----5:R-:W-:Y:S06]  /*105c0*/  F2FP.F16.F32.PACK_AB R24, R65, R88 ;  /* 0x000000584118723e */ /* 0x020fec00000000ff */
[----:B------:R-:W5:Y:S01]  /*105d0*/  MUFU.EX2 R61, R61 ;  /* 0x0000003d003d7308 */ /* 0x000f620000000800 */
[----:B-1----:R-:W-:Y:S02]  /*105e0*/  F2FP.F16.F32.PACK_AB R25, R50, R81 ;  /* 0x000000513219723e */ /* 0x002fe400000000ff */
[----:B----4-:R-:W-:Y:S07]  /*105f0*/  F2FP.F16.F32.PACK_AB R26, R64, R67 ;  /* 0x00000043401a723e */ /* 0x010fee00000000ff */
[----:B------:R1:W-:Y:S10]  /*10600*/  MUFU.EX2 R63, R71 ;  /* 0x00000047003f7308 */ /* 0x0003f40000000800 */
[----:B------:R-:W-:Y:S01]  /*10610*/  MUFU.EX2 R58, R58 ;  /* 0x0000003a003a7308 */ /* 0x000fe20000000800 */
[----:B-----5:R-:W-:Y:S09]  /*10620*/  F2FP.F16.F32.PACK_AB R27, R61, R62 ;  /* 0x0000003e3d1b723e */ /* 0x020ff200000000ff */
[----:B------:R-:W4:Y:S01]  /*10630*/  MUFU.EX2 R57, R57 ;  /* 0x0000003900397308 */ /* 0x000f220000000800 */
[----:B-1----:R-:W-:Y:S01]  /*10640*/  FFMA.FTZ R71, R45, UR4, -R48 ;  /* 0x000000042d477c23 */ /* 0x002fe20008010830 */
[C---:B---3--:R-:W-:Y:S08]  /*10650*/  HMMA.16816.F32 R4, R24.reuse, R32, R4 ;  /* 0x000000201804723c */ /* 0x048ff00000001804 */
[----:B------:R-:W-:Y:S03]  /*10660*/  MUFU.EX2 R60, R60 ;  /* 0x0000003c003c7308 */ /* 0x000fe60000000800 */
[----:B------:R-:W-:Y:S01]  /*10670*/  FADD.FTZ R33, R95, R96 ;  /* 0x000000605f217221 */ /* 0x000fe20000010000 */
[C---:B------:R-:W-:Y:S03]  /*10680*/  HMMA.16816.F32 R8, R24.reuse, R34, R8 ;  /* 0x000000221808723c */ /* 0x040fe60000001808 */
[----:B------:R-:W-:Y:S01]  /*10690*/  FADD.FTZ R22, R44, R33 ;  /* 0x000000212c167221 */ /* 0x000fe20000010000 */
[----:B------:R-:W-:Y:S01]  /*106a0*/  FADD.FTZ R32, R94, R97 ;  /* 0x000000615e207221 */ /* 0x000fe20000010000 */
[----:B------:R-:W1:Y:S01]  /*106b0*/  LDSM.16.MT88.4 R44, [R138+0x4400] ;  /* 0x004400008a2c783b */ /* 0x000e620000004200 */
[----:B------:R-:W3:Y:S01]  /*106c0*/  MUFU.EX2 R49, R49 ;  /* 0x0000003100317308 */ /* 0x000ee20000000800 */
[C---:B--2---:R-:W-:Y:S04]  /*106d0*/  HMMA.16816.F32 R12, R24.reuse, R28, R12 ;  /* 0x0000001c180c723c */ /* 0x044fe8000000180c */
[----:B------:R-:W-:Y:S01]  /*106e0*/  FADD.FTZ R93, R93, R32 ;  /* 0x000000205d5d7221 */ /* 0x000fe20000010000 */
[----:B----4-:R-:W-:Y:S01]  /*106f0*/  F2FP.F16.F32.PACK_AB R32, R57, R58 ;  /* 0x0000003a3920723e */ /* 0x010fe200000000ff */
[----:B------:R-:W-:Y:S03]  /*10700*/  HMMA.16816.F32 R16, R24, R30, R16 ;  /* 0x0000001e1810723c */ /* 0x000fe60000001810 */
[----:B------:R-:W-:Y:S01]  /*10710*/  MUFU.EX2 R70, R70 ;  /* 0x0000004600467308 */ /* 0x000fe20000000800 */
[----:B------:R-:W2:Y:S01]  /*10720*/  LDSM.16.MT88.4 R28, [R137+0x4400] ;  /* 0x00440000891c783b */ /* 0x000ea20000004200 */
[----:B------:R-:W-:Y:S01]  /*10730*/  FADD.FTZ R92, R92, R93 ;  /* 0x0000005d5c5c7221 */ /* 0x000fe20000010000 */
[----:B------:R-:W-:Y:S07]  /*10740*/  FFMA.FTZ R94, R165, UR4, -R48 ;  /* 0x00000004a55e7c23 */ /* 0x000fee0008010830 */
[----:B------:R-:W4:Y:S01]  /*10750*/  MUFU.EX2 R55, R55 ;  /* 0x0000003700377308 */ /* 0x000f220000000800 */
[----:B---3--:R-:W-:Y:S01]  /*10760*/  F2FP.F16.F32.PACK_AB R33, R49, R60 ;  /* 0x0000003c3121723e */ /* 0x008fe200000000ff */
[----:B------:R-:W-:Y:S04]  /*10770*/  FADD.FTZ R89, R89, R92 ;  /* 0x0000005c59597221 */ /* 0x000fe80000010000 */
[----:B------:R-:W-:Y:S04]  /*10780*/  FADD.FTZ R88, R88, R89 ;  /* 0x0000005958587221 */ /* 0x000fe80000010000 */
[----:B------:R-:W-:Y:S10]  /*10790*/  MUFU.EX2 R54, R54 ;  /* 0x0000003600367308 */ /* 0x000ff40000000800 */
[----:B------:R-:W3:Y:S01]  /*107a0*/  MUFU.EX2 R53, R53 ;  /* 0x0000003500357308 */ /* 0x000ee20000000800 */
[----:B----4-:R-:W-:Y:S09]  /*107b0*/  F2FP.F16.F32.PACK_AB R34, R55, R70 ;  /* 0x000000463722723e */ /* 0x010ff200000000ff */
[----:B------:R-:W-:Y:S10]  /*107c0*/  MUFU.EX2 R51, R51 ;  /* 0x0000003300337308 */ /* 0x000ff40000000800 */
[----:B------:R-:W4:Y:S01]  /*107d0*/  MUFU.EX2 R56, R56 ;  /* 0x0000003800387308 */ /* 0x000f220000000800 */
[----:B---3--:R-:W-:Y:S09]  /*107e0*/  F2FP.F16.F32.PACK_AB R35, R53, R54 ;  /* 0x000000363523723e */ /* 0x008ff200000000ff */
[----:B------:R-:W3:Y:S01]  /*107f0*/  MUFU.EX2 R52, R52 ;  /* 0x0000003400347308 */ /* 0x000ee20000000800 */
[C---:B------:R-:W-:Y:S06]  /*10800*/  HMMA.16816.F32 R4, R32.reuse, R40, R4 ;  /* 0x000000282004723c */ /* 0x040fec0000001804 */
[C---:B------:R-:W-:Y:S03]  /*10810*/  HMMA.16816.F32 R8, R32.reuse, R42, R8 ;  /* 0x0000002a2008723c */ /* 0x040fe60000001808 */
[----:B------:R-:W5:Y:S01]  /*10820*/  MUFU.EX2 R68, R68 ;  /* 0x0000004400447308 */ /* 0x000f620000000800 */
[----:B------:R-:W2:Y:S01]  /*10830*/  LDSM.16.MT88.4 R40, [R138+0x4800] ;  /* 0x004800008a28783b */ /* 0x000ea20000004200 */
[----:B----4-:R-:W-:Y:S01]  /*10840*/  F2FP.F16.F32.PACK_AB R24, R56, R51 ;  /* 0x000000333818723e */ /* 0x010fe200000000ff */
[C---:B------:R-:W-:Y:S07]  /*10850*/  HMMA.16816.F32 R12, R32.reuse, R36, R12 ;  /* 0x00000024200c723c */ /* 0x040fee000000180c */
[----:B------:R-:W-:Y:S01]  /*10860*/  MUFU.EX2 R69, R69 ;  /* 0x0000004500457308 */ /* 0x000fe20000000800 */
[----:B---3--:R-:W-:Y:S01]  /*10870*/  F2FP.F16.F32.PACK_AB R25, R59, R52 ;  /* 0x000000343b19723e */ /* 0x008fe200000000ff */
[----:B------:R-:W-:Y:S01]  /*10880*/  HMMA.16816.F32 R16, R32, R38, R16 ;  /* 0x000000262010723c */ /* 0x000fe20000001810 */
[----:B------:R-:W3:Y:S07]  /*10890*/  LDSM.16.MT88.4 R36, [R137+0x4800] ;  /* 0x004800008924783b */ /* 0x000eee0000004200 */
[----:B------:R-:W4:Y:S03]  /*108a0*/  MUFU.EX2 R66, R66 ;  /* 0x0000004200427308 */ /* 0x000f260000000800 */
[----:B-----5:R-:W-:Y:S07]  /*108b0*/  F2FP.F16.F32.PACK_AB R26, R63, R68 ;  /* 0x000000443f1a723e */ /* 0x020fee00000000ff */
[----:B------:R5:W-:Y:S10]  /*108c0*/  MUFU.EX2 R98, R21 ;  /* 0x0000001500627308 */ /* 0x000bf40000000800 */
[----:B------:R-:W-:Y:S01]  /*108d0*/  MUFU.EX2 R72, R72 ;  /* 0x0000004800487308 */ /* 0x000fe20000000800 */
[----:B----4-:R-:W-:Y:S09]  /*108e0*/  F2FP.F16.F32.PACK_AB R27, R66, R69 ;  /* 0x00000045421b723e */ /* 0x010ff200000000ff */
[----:B------:R-:W4:Y:S01]  /*108f0*/  MUFU.EX2 R73, R73 ;  /* 0x0000004900497308 */ /* 0x000f220000000800 */
[----:B-----5:R-:W-:Y:S01]  /*10900*/  FADD.FTZ R21, R91, R22 ;  /* 0x000000165b157221 */ /* 0x020fe20000010000 */
[C---:B-1----:R-:W-:Y:S05]  /*10910*/  HMMA.16816.F32 R4, R24.reuse, R44, R4 ;  /* 0x0000002c1804723c */ /* 0x042fea0000001804 */
[----:B------:R-:W-:Y:S03]  /*10920*/  FADD.FTZ R90, R90, R21 ;  /* 0x000000155a5a7221 */ /* 0x000fe60000010000 */
[----:B------:R-:W-:Y:S03]  /*10930*/  MUFU.EX2 R75, R75 ;  /* 0x0000004b004b7308 */ /* 0x000fe60000000800 */
[--C-:B------:R-:W-:Y:S01]  /*10940*/  FFMA.FTZ R44, R160, UR4, -R23.reuse ;  /* 0x00000004a02c7c23 */ /* 0x100fe20008010817 */
[----:B------:R-:W-:Y:S01]  /*10950*/  FFMA.FTZ R23, R159, UR4, -R23 ;  /* 0x000000049f177c23 */ /* 0x000fe20008010817 */
[C---:B------:R-:W-:Y:S03]  /*10960*/  HMMA.16816.F32 R8, R24.reuse, R46, R8 ;  /* 0x0000002e1808723c */ /* 0x040fe60000001808 */
[----:B------:R-:W-:Y:S01]  /*10970*/  FADD.FTZ R22, R85, R90 ;  /* 0x0000005a55167221 */ /* 0x000fe20000010000 */
[----:B------:R-:W-:Y:S01]  /*10980*/  MOV R85, R0 ;  /* 0x0000000000557202 */ /* 0x000fe20000000f00 */
[----:B------:R1:W-:Y:S01]  /*10990*/  MUFU.EX2 R157, R23 ;  /* 0x00000017009d7308 */ /* 0x0003e20000000800 */
[C---:B--2---:R-:W-:Y:S05]  /*109a0*/  HMMA.16816.F32 R12, R24.reuse, R28, R12 ;  /* 0x0000001c180c723c */ /* 0x044fea000000180c */
[----:B------:R-:W-:Y:S01]  /*109b0*/  FADD.FTZ R81, R81, R22 ;  /* 0x0000001651517221 */ /* 0x000fe20000010000 */
[----:B------:R-:W-:Y:S03]  /*109c0*/  FADD.FTZ R22, R65, R88 ;  /* 0x0000005841167221 */ /* 0x000fe60000010000 */
[----:B------:R-:W2:Y:S01]  /*109d0*/  MUFU.EX2 R74, R74 ;  /* 0x0000004a004a7308 */ /* 0x000ea20000000800 */
[----:B------:R-:W-:Y:S03]  /*109e0*/  HMMA.16816.F32 R16, R24, R30, R16 ;  /* 0x0000001e1810723c */ /* 0x000fe60000001810 */
[----:B------:R-:W-:Y:S01]  /*109f0*/  FADD.FTZ R67, R67, R22 ;  /* 0x0000001643437221 */ /* 0x000fe20000010000 */
[----:B------:R-:W-:Y:S01]  /*10a00*/  FADD.FTZ R81, R50, R81 ;  /* 0x0000005132517221 */ /* 0x000fe20000010000 */
[----:B----4-:R-:W-:Y:S04]  /*10a10*/  F2FP.F16.F32.PACK_AB R32, R73, R72 ;  /* 0x000000484920723e */ /* 0x010fe800000000ff */
[----:B------:R-:W4:Y:S02]  /*10a20*/  MUFU.EX2 R99, R99 ;  /* 0x0000006300637308 */ /* 0x000f240000000800 */
[--C-:B------:R-:W-:Y:S02]  /*10a30*/  FFMA.FTZ R24, R20, UR4, -R48.reuse ;  /* 0x0000000414187c23 */ /* 0x100fe40008010830 */
[----:B-1----:R-:W1:Y:S01]  /*10a40*/  LDSM.16.MT88.4 R20, [R137+0x4c00] ;  /* 0x004c00008914783b */ /* 0x002e620000004200 */
[----:B------:R-:W-:Y:S01]  /*10a50*/  FADD.FTZ R62, R62, R81 ;  /* 0x000000513e3e7221 */ /* 0x000fe20000010000 */
[----:B------:R-:W-:Y:S01]  /*10a60*/  FADD.FTZ R67, R64, R67 ;  /* 0x0000004340437221 */ /* 0x000fe20000010000 */
[----:B------:R-:W-:Y:S03]  /*10a70*/  FFMA.FTZ R48, R3, UR4, -R48 ;  /* 0x0000000403307c23 */ /* 0x000fe60008010830 */
[----:B------:R-:W-:Y:S01]  /*10a80*/  MUFU.EX2 R95, R71 ;  /* 0x00000047005f7308 */ /* 0x000fe20000000800 */
[----:B------:R-:W-:Y:S01]  /*10a90*/  FADD.FTZ R61, R61, R62 ;  /* 0x0000003e3d3d7221 */ /* 0x000fe20000010000 */
[----:B------:R-:W-:Y:S01]  /*10aa0*/  FADD.FTZ R58, R58, R67 ;  /* 0x000000433a3a7221 */ /* 0x000fe20000010000 */
[----:B--2---:R-:W-:Y:S02]  /*10ab0*/  F2FP.F16.F32.PACK_AB R33, R74, R75 ;  /* 0x0000004b4a21723e */ /* 0x004fe400000000ff */
[----:B------:R-:W-:Y:S01]  /*10ac0*/  FADD.FTZ R60, R60, R61 ;  /* 0x0000003d3c3c7221 */ /* 0x000fe20000010000 */
[----:B------:R-:W-:Y:S04]  /*10ad0*/  FADD.FTZ R57, R57, R58 ;  /* 0x0000003a39397221 */ /* 0x000fe80000010000 */
[----:B------:R-:W2:Y:S01]  /*10ae0*/  MUFU.EX2 R94, R94 ;  /* 0x0000005e005e7308 */ /* 0x000ea20000000800 */
        /* <DEDUP_REMOVED lines=18> */
[----:B------:R-:W-:Y:S01]  /*10c10*/  FADD.FTZ R66, R66, R25 ;  /* 0x0000001942427221 */ /* 0x000fe20000010000 */
[C---:B------:R-:W-:Y:S06]  /*10c20*/  HMMA.16816.F32 R8, R32.reuse, R42, R8 ;  /* 0x0000002a2008723c */ /* 0x040fec0000001808 */
[----:B------:R-:W2:Y:S01]  /*10c30*/  MUFU.EX2 R50, R161 ;  /* 0x000000a100327308 */ /* 0x000ea20000000800 */
[----:B----4-:R-:W-:Y:S01]  /*10c40*/  F2FP.F16.F32.PACK_AB R68, R90, R91 ;  /* 0x0000005b5a44723e */ /* 0x010fe200000000ff */
[C---:B---3--:R-:W-:Y:S08]  /*10c50*/  HMMA.16816.F32 R12, R32.reuse, R36, R12 ;  /* 0x00000024200c723c */ /* 0x048ff0000000180c */
[----:B------:R-:W3:Y:S01]  /*10c60*/  MUFU.EX2 R44, R44 ;  /* 0x0000002c002c7308 */ /* 0x000ee20000000800 */
[----:B------:R-:W-:Y:S03]  /*10c70*/  HMMA.16816.F32 R16, R32, R38, R16 ;  /* 0x000000262010723c */ /* 0x000fe60000001810 */
[----:B------:R-:W-:Y:S01]  /*10c80*/  FADD.FTZ R72, R72, R63 ;  /* 0x0000003f48487221 */ /* 0x000fe20000010000 */
[----:B------:R-:W-:Y:S05]  /*10c90*/  FADD.FTZ R75, R75, R66 ;  /* 0x000000424b4b7221 */ /* 0x000fea0000010000 */
[----:B------:R-:W-:Y:S02]  /*10ca0*/  MUFU.EX2 R24, R24 ;  /* 0x0000001800187308 */ /* 0x000fe40000000800 */
[----:B--2---:R-:W-:Y:S01]  /*10cb0*/  F2FP.F16.F32.PACK_AB R69, R50, R65 ;  /* 0x000000413245723e */ /* 0x004fe200000000ff */
[----:B------:R-:W-:Y:S01]  /*10cc0*/  FADD.FTZ R72, R73, R72 ;  /* 0x0000004849487221 */ /* 0x000fe20000010000 */
[----:B------:R-:W-:Y:S06]  /*10cd0*/  FADD.FTZ R74, R74, R75 ;  /* 0x0000004b4a4a7221 */ /* 0x000fec0000010000 */
[----:B------:R-:W2:Y:S01]  /*10ce0*/  MUFU.EX2 R3, R48 ;  /* 0x0000003000037308 */ /* 0x000ea20000000800 */
[----:B---3--:R-:W-:Y:S01]  /*10cf0*/  F2FP.F16.F32.PACK_AB R70, R157, R44 ;  /* 0x0000002c9d46723e */ /* 0x008fe200000000ff */
        /* <DEDUP_REMOVED lines=8> */
[----:B--2---:R-:W-:Y:S02]  /*10d80*/  F2FP.F16.F32.PACK_AB R71, R3, R24 ;  /* 0x000000180347723e */ /* 0x004fe400000000ff */
[----:B------:R-:W-:Y:S01]  /*10d90*/  FADD.FTZ R44, R44, R91 ;  /* 0x0000005b2c2c7221 */ /* 0x000fe20000010000 */
[----:B------:R-:W-:Y:S03]  /*10da0*/  FADD.FTZ R24, R24, R65 ;  /* 0x0000004118187221 */ /* 0x000fe60000010000 */
[----:B------:R-:W-:Y:S01]  /*10db0*/  FADD.FTZ R157, R157, R44 ;  /* 0x0000002c9d9d7221 */ /* 0x000fe20000010000 */
[----:B------:R-:W-:Y:S01]  /*10dc0*/  FADD.FTZ R158, R3, R24 ;  /* 0x00000018039e7221 */ /* 0x000fe20000010000 */
[C---:B------:R-:W-:Y:S06]  /*10dd0*/  HMMA.16816.F32 R80, R68.reuse, R76, R4 ;  /* 0x0000004c4450723c */ /* 0x040fec0000001804 */
[C---:B------:R-:W-:Y:S06]  /*10de0*/  HMMA.16816.F32 R76, R68.reuse, R78, R8 ;  /* 0x0000004e444c723c */ /* 0x040fec0000001808 */
[C---:B-1----:R-:W-:Y:S06]  /*10df0*/  HMMA.16816.F32 R72, R68.reuse, R20, R12 ;  /* 0x000000144448723c */ /* 0x042fec000000180c */
[----:B------:R-:W-:Y:S01]  /*10e00*/  HMMA.16816.F32 R68, R68, R22, R16 ;  /* 0x000000164444723c */ /* 0x000fe20000001810 */
[----:B------:R-:W-:Y:S11]  /*10e10*/  @!UPT UIADD3 URZ, URZ, URZ, URZ ;  /* 0x0000003f3f3ff290 */ /* 0x000ff6000fffe03f */
[----:B------:R-:W-:Y:S01]  /*10e20*/  @!UPT UIADD3 URZ, URZ, URZ, URZ ;  /* 0x0000003f3f3ff290 */ /* 0x000fe2000fffe03f */
[----:B------:R-:W-:Y:S11]  /*10e30*/  @P0 BRA `(.L_x_5086) ;  /* 0xffffffd000a80947 */ /* 0x000ff6000383ffff */
.L_x_5082:
        /* <DEDUP_REMOVED lines=151> */
.L_x_5088:
[----:B------:R-:W-:Y:S05]  /*117b0*/  BSYNC B0 ;  /* 0x0000000000007941 */ /* 0x000fea0003800000 */
.L_x_5087:
        /* <DEDUP_REMOVED lines=22> */
.L_x_5089:
        /* <DEDUP_REMOVED lines=14> */
.L_x_5385:


//--------------------- .text._ZN5flash24flash_fwd_splitkv_kernelI23Flash_fwd_kernel_traitsILi32ELi64ELi128ELi4ELb0ELb0EN7cutlass6half_tE19Flash_kernel_traitsILi32ELi64ELi128ELi4ES3_EELb1ELb0ELb1ELb0ELb0ELb0ELb1ELb1EEEvNS_16Flash_fwd_paramsE --------------------------
	.section	.text._ZN5flash24flash_fwd_splitkv_kernelI23Flash_fwd_kernel_traitsILi32ELi64ELi128ELi4ELb0ELb0EN7cutlass6half_tE19Flash_kernel_traitsILi32ELi64ELi128ELi4ES3_EELb1ELb0ELb1ELb0ELb0ELb0ELb1ELb1EEEvNS_16Flash_fwd_paramsE,"ax",@progbits
	.align	128
        .global         _ZN5flash24flash_fwd_splitkv_kernelI23Flash_fwd_kernel_traitsILi32ELi64ELi128ELi4ELb0ELb0EN7cutlass6half_tE19Flash_kernel_traitsILi32ELi64ELi128ELi4ES3_EELb1ELb0ELb1ELb0ELb0ELb0ELb1ELb1EEEvNS_16Flash_fwd_paramsE
        .type           _ZN5flash24flash_fwd_splitkv_kernelI23Flash_fwd_kernel_traitsILi32ELi64ELi128ELi4ELb0ELb0EN7cutlass6half_tE19Flash_kernel_traitsILi32ELi64ELi128ELi4ES3_EELb1ELb0ELb1ELb0ELb0ELb0ELb1ELb1EEEvNS_16Flash_fwd_paramsE,@function
        .size           _ZN5flash24flash_fwd_splitkv_kernelI23Flash_fwd_kernel_traitsILi32ELi64ELi128ELi4ELb0ELb0EN7cutlass6half_tE19Flash_kernel_traitsILi32ELi64ELi128ELi4ES3_EELb1ELb0ELb1ELb0ELb0ELb0ELb1ELb1EEEvNS_16Flash_fwd_paramsE,(.L_x_5386 - _ZN5flash24flash_fwd_splitkv_kernelI23Flash_fwd_kernel_traitsILi32ELi64ELi128ELi4ELb0ELb0EN7cutlass6half_tE19Flash_kernel_traitsILi32ELi64ELi128ELi4ES3_EELb1ELb0ELb1ELb0ELb0ELb0ELb1ELb1EEEvNS_16Flash_fwd_paramsE)
        .other          _ZN5flash24flash_fwd_splitkv_kernelI23Flash_fwd_kernel_traitsILi32ELi64ELi128ELi4ELb0ELb0EN7cutlass6half_tE19Flash_kernel_traitsILi32ELi64ELi128ELi4ES3_EELb1ELb0ELb1ELb0ELb0ELb0ELb1ELb1EEEvNS_16Flash_fwd_paramsE,@"STO_CUDA_ENTRY STV_DEFAULT"
_ZN5flash24flash_fwd_splitkv_kernelI23Flash_fwd_kernel_traitsILi32ELi64ELi128ELi4ELb0ELb0EN7cutlass6half_tE19Flash_kernel_traitsILi32ELi64ELi128ELi4ES3_EELb1ELb0ELb1ELb0ELb0ELb0ELb1ELb1EEEvNS_16Flash_fwd_paramsE:
.text._ZN5flash24flash_fwd_splitkv_kernelI23Flash_fwd_kernel_traitsILi32ELi64ELi128ELi4ELb0ELb0EN7cutlass6half_tE19Flash_kernel_traitsILi32ELi64ELi128ELi4ES3_EELb1ELb0ELb1ELb0ELb0ELb0ELb1ELb1EEEvNS_16Flash_fwd_paramsE:
        /* <DEDUP_REMOVED lines=46> */
[----:B------:R-:W-:Y:S01]  /*02e0*/  IADD3 R99, -R149, RZ, RZ ;  /* 0x000000ff95637210 */ /* 0x000fe20007ffe1ff */
[----:B------:R-:W2:Y:S04]  /*02f0*/  S2R R17, SR_CTAID.X ;  /* 0x0000000000117919 */ /* 0x000ea80000002500 */
[----:B------:R-:W-:Y:S01]  /*0300*/  IMAD R98, R5, R99, R98 ;  /* 0x0000006305627224 */ /* 0x000fe200078e0262 */
[----:B------:R-:W3:Y:S01]  /*0310*/  S2R R0, SR_CTAID.Y ;  /* 0x0000000000007919 */ /* 0x000ee20000002600 */
[----:B------:R-:W-:-:S06]  /*0320*/  @P0 IMAD.IADD R148, R9, 0x1, -R10 ;  /* 0x0000000109940824 */ /* 0x000fcc00078e0a0a */
[----:B------:R-:W4:Y:S01]  /*0330*/  @!P0 LDC R148, c[0x0][0x2c4] ;  /* 0x0000b100ff948b82 */ /* 0x000f220000000800 */
[----:B------:R-:W-:-:S04]  /*0340*/  ISETP.NE.U32.AND P0, PT, R2, RZ, PT ;  /* 0x000000ff0200720c */ /* 0x000fc80003f05070 */
[----:B------:R-:W-:-:S13]  /*0350*/  ISETP.NE.AND.EX P0, PT, R3, RZ, PT, P0 ;  /* 0x000000ff0300720c */ /* 0x000fda0003f05300 */
[----:B-123--:R-:W-:Y:S05]  /*0360*/  @!P0 BRA `(.L_x_5090) ;  /* 0x0000000000108947 */ /* 0x00efea0003800000 */
[----:B------:R-:W2:Y:S02]  /*0370*/  @P1 LDG.E R2, desc[UR6][R6.64+0x4] ;  /* 0x0000040606021981 */ /* 0x000ea4000c1e1900 */
[----:B--2--5:R-:W-:-:S06]  /*0380*/  @P1 IADD3 R11, R2, -R13, RZ ;  /* 0x8000000d020b1210 */ /* 0x024fcc0007ffe0ff */
[----:B------:R2:W5:Y:S01]  /*0390*/  @!P1 LDG.E R11, desc[UR6][R6.64] ;  /* 0x00000006060b9981 */ /* 0x000562000c1e1900 */
[----:B------:R-:W-:Y:S05]  /*03a0*/  BRA `(.L_x_5091) ;  /* 0x0000000000047947 */ /* 0x000fea0003800000 */
.L_x_5090:
[----:B------:R-:W1:Y:S02]  /*03b0*/  LDC R11, c[0x0][0x2c8] ;  /* 0x0000b200ff0b7b82 */ /* 0x000e640000000800 */
.L_x_5091:
        /* <DEDUP_REMOVED lines=104> */
[----:B------:R-:W-:Y:S02]  /*0a40*/  LEA R6, P2, R0, UR4, 0x2 ;  /* 0x0000000400067c11 */ /* 0x000fe4000f8410ff */
[----:B------:R-:W-:-:S02]  /*0a50*/  ISETP.NE.OR P1, PT, R9, RZ, P1 ;  /* 0x000000ff0900720c */ /* 0x000fc40000f25670 */
        /* <DEDUP_REMOVED lines=15> */
.L_x_5092:
        /* <DEDUP_REMOVED lines=24> */
.L_x_5093:
        /* <DEDUP_REMOVED lines=81> */
.L_x_5094:
[----:B------:R-:W2:Y:S01]  /*11e0*/  LDC R19, c[0x0][0x278] ;  /* 0x00009e00ff137b82 */ /* 0x000ea20000000800 */
[----:B-1----:R-:W-:Y:S02]  /*11f0*/  IABS R2, R98 ;  /* 0x0000006200027213 */ /* 0x002fe40000000000 */
[----:B------:R-:W-:Y:S02]  /*1200*/  ISETP.NE.AND P4, PT, R13, -0x1, PT ;  /* 0xffffffff0d00780c */ /* 0x000fe40003f85270 */
[----:B------:R-:W-:-:S04]  /*1210*/  LEA R9, R49, 0xffffff80, 0x7 ;  /* 0xffffff8031097811 */ /* 0x000fc800078e38ff */
[----:B------:R-:W-:-:S07]  /*1220*/  SHF.R.S32.HI R15, RZ, 0x1f, R9 ;  /* 0x0000001fff0f7819 */ /* 0x000fce0000011409 */
[----:B------:R-:W1:Y:S01]  /*1230*/  @P4 LDC.64 R104, c[0x0][0x248] ;  /* 0x00009200ff684b82 */ /* 0x000e620000000a00 */
[----:B------:R-:W-:Y:S01]  /*1240*/  @P4 IMAD.IADD R20, R12, 0x1, R13 ;  /* 0x000000010c144824 */ /* 0x000fe200078e020d */
        /* <DEDUP_REMOVED lines=8> */
[----:B------:R-:W-:Y:S02]  /*12d0*/  IMAD.HI.U32 R5, R7, R5, R6 ;  /* 0x0000000507057227 */ /* 0x000fe400078e0006 */
[----:B------:R-:W2:Y:S04]  /*12e0*/  @P4 LDC.64 R6, c[0x0][0x250] ;  /* 0x00009400ff064b82 */ /* 0x000ea80000000a00 */
[----:B------:R-:W-:-:S04]  /*12f0*/  IMAD.HI.U32 R16, R5, R2, RZ ;  /* 0x0000000205107227 */ /* 0x000fc800078e00ff */
[----:B------:R-:W-:Y:S02]  /*1300*/  IMAD.MOV R0, RZ, RZ, -R16 ;  /* 0x000000ffff007224 */ /* 0x000fe400078e0a10 */
[C---:B-1----:R-:W-:Y:S02]  /*1310*/  @P4 IMAD R5, R20.reuse, R105, RZ ;  /* 0x0000006914054224 */ /* 0x042fe400078e02ff */
        /* <DEDUP_REMOVED lines=11> */
[----:B------:R-:W-:-:S06]  /*13d0*/  ISETP.GE.AND P2, PT, R0, RZ, PT ;  /* 0x000000ff0000720c */ /* 0x000fcc0003f46270 */
[----:B------:R-:W-:-:S07]  /*13e0*/  @P3 VIADD R16, R16, 0x1 ;  /* 0x0000000110103836 */ /* 0x000fce0000000000 */
[----:B------:R-:W-:Y:S01]  /*13f0*/  @!P2 IMAD.MOV R16, RZ, RZ, -R16 ;  /* 0x000000ffff10a224 */ /* 0x000fe200078e0a10 */
[----:B--2---:R-:W-:Y:S06]  /*1400*/  @P4 BRA `(.L_x_5096) ;  /* 0x0000000000304947 */ /* 0x004fec0003800000 */
        /* <DEDUP_REMOVED lines=12> */
.L_x_5096:
        /* <DEDUP_REMOVED lines=9> */
[----:B-1----:R-:W-:Y:S01]  /*1560*/  IMAD R0, R5, R2, RZ ;  /* 0x0000000205007224 */ /* 0x002fe200078e02ff */
[----:B------:R-:W-:Y:S01]  /*1570*/  @P4 MOV R14, R20 ;  /* 0x00000014000e4202 */ /* 0x000fe20000000f00 */
[----:B------:R-:W-:Y:S02]  /*1580*/  @P4 IMAD R21, R13, R7, R21 ;  /* 0x000000070d154224 */ /* 0x000fe400078e0215 */
[----:B------:R-:W-:-:S04]  /*1590*/  IMAD.WIDE.U32 R18, R16, R2, R18 ;  /* 0x0000000210127225 */ /* 0x000fc800078e0012 */
[----:B------:R-:W-:Y:S01]  /*15a0*/  IMAD R3, R16, R3, R0 ;  /* 0x0000000310037224 */ /* 0x000fe200078e0200 */
[----:B------:R-:W-:-:S04]  /*15b0*/  MOV R0, R18 ;  /* 0x0000001200007202 */ /* 0x000fc80000000f00 */
        /* <DEDUP_REMOVED lines=16> */
.L_x_5095:
[----:B------:R1:W5:Y:S01]  /*16c0*/  @P5 LDG.E R12, desc[UR6][R24.64] ;  /* 0x00000006180c5981 */ /* 0x000362000c1e1900 */
[----:B------:R-:W-:Y:S01]  /*16d0*/  ISETP.NE.AND P0, PT, R10, -0x1, PT ;  /* 0xffffffff0a00780c */ /* 0x000fe20003f05270 */
[----:B------:R-:W1:Y:S01]  /*16e0*/  LDC.64 R2, c[0x0][0x240] ;  /* 0x00009000ff027b82 */ /* 0x000e620000000a00 */
[----:B------:R-:W-:Y:S01]  /*16f0*/  SHF.R.S32.HI R29, RZ, 0x1f, R48 ;  /* 0x0000001fff1d7819 */ /* 0x000fe20000011430 */
[----:B------:R-:W-:Y:S01]  /*1700*/  ULDC.64 UR4, c[0x0][0x268] ;  /* 0x00009a0000047ab9 */ /* 0x000fe20000000a00 */
[----:B------:R-:W-:Y:S01]  /*1710*/  SHF.R.S32.HI R99, RZ, 0x1f, R98 ;  /* 0x0000001fff637819 */ /* 0x000fe20000011462 */
[----:B------:R-:W-:Y:S01]  /*1720*/  IMAD.SHL.U32 R145, R104, 0x20, RZ ;  /* 0x0000002068917824 */ /* 0x000fe200078e00ff */
[CC--:B------:R-:W-:Y:S02]  /*1730*/  LEA.HI R23, R29.reuse, R48.reuse, RZ, 0x2 ;  /* 0x000000301d177211 */ /* 0x0c0fe400078f10ff */
[CC--:B------:R-:W-:Y:S01]  /*1740*/  LEA.HI R27, R29.reuse, R48.reuse, RZ, 0x4 ;  /* 0x000000301d1b7211 */ /* 0x0c0fe200078f20ff */
[----:B------:R-:W2:Y:S01]  /*1750*/  LDC.64 R102, c[0x0][0x250] ;  /* 0x00009400ff667b82 */ /* 0x000ea20000000a00 */
[----:B------:R-:W-:-:S02]  /*1760*/  LEA.HI R18, R29, R48, RZ, 0x5 ;  /* 0x000000301d127211 */ /* 0x000fc400078f28ff */
[----:B------:R-:W-:Y:S02]  /*1770*/  LEA.HI R29, R29, R48, RZ, 0x3 ;  /* 0x000000301d1d7211 */ /* 0x000fe400078f18ff */
[----:B------:R-:W-:Y:S02]  /*1780*/  LOP3.LUT R31, R23, 0xfffffffc, RZ, 0xc0, !PT ;  /* 0xfffffffc171f7812 */ /* 0x000fe400078ec0ff */
[----:B------:R-:W-:Y:S01]  /*1790*/  SHF.R.S32.HI R29, RZ, 0x3, R29 ;  /* 0x00000003ff1d7819 */ /* 0x000fe2000001141d */
[----:B------:R-:W3:Y:S01]  /*17a0*/  @!P0 LDC.64 R6, c[0x0][0x228] ;  /* 0x00008a00ff068b82 */ /* 0x000ee20000000a00 */
[----:B------:R-:W-:Y:S01]  /*17b0*/  SHF.R.S32.HI R96, RZ, 0x2, R23 ;  /* 0x00000002ff607819 */ /* 0x000fe20000011417 */
[----:B-----5:R-:W-:Y:S01]  /*17c0*/  IMAD.IADD R8, R48, 0x1, -R31 ;  /* 0x0000000130087824 */ /* 0x020fe200078e0a1f */
[----:B------:R-:W-:Y:S01]  /*17d0*/  LOP3.LUT R27, R27, 0xfffffff0, RZ, 0xc0, !PT ;  /* 0xfffffff01b1b7812 */ /* 0x000fe200078ec0ff */
[----:B------:R-:W-:Y:S01]  /*17e0*/  IMAD.SHL.U32 R29, R29, 0x40, RZ ;  /* 0x000000401d1d7824 */ /* 0x000fe200078e00ff */
[----:B------:R-:W-:-:S02]  /*17f0*/  SHF.R.S32.HI R97, RZ, 0x1f, R96 ;  /* 0x0000001fff617819 */ /* 0x000fc40000011460 */
[----:B------:R-:W-:Y:S01]  /*1800*/  SHF.L.U32 R108, R8, 0x3, RZ ;  /* 0x00000003086c7819 */ /* 0x000fe200000006ff */
[----:B-1----:R-:W-:Y:S01]  /*1810*/  @P0 IMAD.WIDE.U32 R24, R10, R2, RZ ;  /* 0x000000020a180225 */ /* 0x002fe200078e00ff */
[----:B------:R-:W-:Y:S01]  /*1820*/  LOP3.LUT R29, R29, 0xc0, RZ, 0xc0, !PT ;  /* 0x000000c01d1d7812 */ /* 0x000fe200078ec0ff */
[----:B------:R-:W1:Y:S01]  /*1830*/  LDC R63, c[0x0][0x2e0] ;  /* 0x0000b800ff3f7b82 */ /* 0x000e620000000800 */
[----:B------:R-:W-:Y:S01]  /*1840*/  SHF.R.S32.HI R109, RZ, 0x1f, R108 ;  /* 0x0000001fff6d7819 */ /* 0x000fe2000001146c */
[----:B------:R-:W-:Y:S01]  /*1850*/  IMAD.IADD R48, R48, 0x1, -R27 ;  /* 0x0000000130307824 */ /* 0x000fe200078e0a1b */
[----:B------:R-:W-:Y:S01]  /*1860*/  SHF.R.U32.HI R16, RZ, 0x3, R29 ;  /* 0x00000003ff107819 */ /* 0x000fe2000001161d */
[----:B------:R-:W-:Y:S01]  /*1870*/  IMAD.WIDE R26, R17, 0x40, R96 ;  /* 0x00000040111a7825 */ /* 0x000fe200078e0260 */
[----:B------:R-:W-:Y:S02]  /*1880*/  LEA.HI R23, R23, R96, RZ, 0x1 ;  /* 0x0000006017177211 */ /* 0x000fe400078f08ff */
[----:B------:R-:W-:Y:S01]  /*1890*/  SHF.R.S32.HI R18, RZ, 0x5, R18 ;  /* 0x00000005ff127819 */ /* 0x000fe20000011412 */
[----:B------:R-:W-:Y:S01]  /*18a0*/  @P0 IMAD R17, R10, R3, R25 ;  /* 0x000000030a110224 */ /* 0x000fe200078e0219 */
[----:B------:R-:W-:Y:S01]  /*18b0*/  LOP3.LUT R25, R29, 0x18, R108, 0xf8, !PT ;  /* 0x000000181d197812 */ /* 0x000fe200078ef86c */
[----:B------:R-:W-:Y:S01]  /*18c0*/  @P0 IMAD.MOV.U32 R10, RZ, RZ, R24 ;  /* 0x000000ffff0a0224 */ /* 0x000fe200078e0018 */
[----:B------:R-:W-:Y:S01]  /*18d0*/  LOP3.LUT R23, R23, 0x7fffffe, RZ, 0xc0, !PT ;  /* 0x07fffffe17177812 */ /* 0x000fe200078ec0ff */
[----:B------:R-:W-:Y:S01]  /*18e0*/  IMAD R57, R97, R104, RZ ;  /* 0x0000006861397224 */ /* 0x000fe200078e02ff */
[----:B------:R-:W-:Y:S01]  /*18f0*/  LOP3.LUT R25, R25, R16, RZ, 0x3c, !PT ;  /* 0x0000001019197212 */ /* 0x000fe200078e3cff */
[-C--:B---3--:R-:W-:Y:S01]  /*1900*/  @!P0 IMAD R20, R11, R6.reuse, RZ ;  /* 0x000000060b148224 */ /* 0x088fe200078e02ff */
[----:B------:R-:W-:Y:S01]  /*1910*/  SHF.L.U64.HI R144, R104, 0x5, R105 ;  /* 0x0000000568907819 */ /* 0x000fe20000010269 */
[----:B------:R-:W-:Y:S01]  /*1920*/  @!P0 IMAD.WIDE.U32 R28, R149, R6, RZ ;  /* 0x00000006951c8225 */ /* 0x000fe200078e00ff */
[----:B--2---:R-:W-:-:S02]  /*1930*/  SHF.L.U64.HI R146, R102, 0x5, R103 ;  /* 0x0000000566927819 */ /* 0x004fc40000010267 */
[----:B------:R-:W-:Y:S01]  /*1940*/  SHF.L.U32 R147, R102, 0x5, RZ ;  /* 0x0000000566937819 */ /* 0x000fe200000006ff */
[----:B------:R-:W-:Y:S01]  /*1950*/  @!P0 IMAD R7, R149, R7, R20 ;  /* 0x0000000795078224 */ /* 0x000fe200078e0214 */
[----:B------:R-:W-:Y:S01]  /*1960*/  LEA.HI R48, R48, R48, RZ, 0x1 ;  /* 0x0000003030307211 */ /* 0x000fe200078f08ff */
[----:B------:R-:W-:Y:S01]  /*1970*/  @!P0 IMAD.MOV.U32 R10, RZ, RZ, R28 ;  /* 0x000000ffff0a8224 */ /* 0x000fe200078e001c */
[----:B-1----:R-:W-:Y:S01]  /*1980*/  LEA.HI R63, R63, R63, RZ, 0x1 ;  /* 0x0000003f3f3f7211 */ /* 0x002fe200078f08ff */
[----:B------:R-:W-:Y:S01]  /*1990*/  IMAD R6, R27, R2, RZ ;  /* 0x000000021b067224 */ /* 0x000fe200078e02ff */
[----:B------:R-:W-:Y:S01]  /*19a0*/  @!P0 IADD3 R17, R29, R7, RZ ;  /* 0x000000071d118210 */ /* 0x000fe20007ffe0ff */
[----:B------:R-:W-:Y:S01]  /*19b0*/  IMAD R7, R5, UR4, RZ ;  /* 0x0000000405077c24 */ /* 0x000fe2000f8e02ff */
[----:B------:R-:W-:Y:S01]  /*19c0*/  IADD3 R20, P0, R108, R14, RZ ;  /* 0x0000000e6c147210 */ /* 0x000fe20007f1e0ff */
[----:B------:R-:W-:Y:S01]  /*19d0*/  IMAD R6, R26, R3, R6 ;  /* 0x000000031a067224 */ /* 0x000fe200078e0206 */
[----:B------:R-:W-:Y:S01]  /*19e0*/  IADD3 R16, P2, R108, R10, RZ ;  /* 0x0000000a6c107210 */ /* 0x000fe20007f5e0ff */
[----:B------:R-:W-:Y:S01]  /*19f0*/  IMAD R7, R4, UR5, R7 ;  /* 0x0000000504077c24 */ /* 0x000fe2000f8e0207 */
[----:B------:R-:W-:Y:S01]  /*1a00*/  SHF.R.S32.HI R61, RZ, 0x1, R63 ;  /* 0x00000001ff3d7819 */ /* 0x000fe2000001143f */
[C---:B------:R-:W-:Y:S01]  /*1a10*/  IMAD.X R21, R109.reuse, 0x1, R21, P0 ;  /* 0x000000016d157824 */ /* 0x040fe200000e0615 */
[----:B------:R-:W-:Y:S01]  /*1a20*/  IADD3 R50, P0, R96, R19, RZ ;  /* 0x0000001360327210 */ /* 0x000fe20007f1e0ff */
[----:B------:R-:W-:-:S02]  /*1a30*/  IMAD.X R17, R109, 0x1, R17, P2 ;  /* 0x000000016d117824 */ /* 0x000fc400010e0611 */
[----:B------:R-:W-:Y:S01]  /*1a40*/  IMAD.WIDE.U32 R20, R4, UR4, R20 ;  /* 0x0000000404147c25 */ /* 0x000fe2000f8e0014 */
[----:B------:R-:W-:Y:S01]  /*1a50*/  IADD3.X R15, R97, R15, RZ, P0, !PT ;  /* 0x0000000f610f7210 */ /* 0x000fe200007fe4ff */
[----:B------:R-:W-:Y:S01]  /*1a60*/  ULDC.64 UR4, c[0x0][0x258] ;  /* 0x0000960000047ab9 */ /* 0x000fe20000000a00 */
[----:B------:R-:W-:Y:S01]  /*1a70*/  IADD3 R54, P0, R108, R0, RZ ;  /* 0x000000006c367210 */ /* 0x000fe20007f1e0ff */
[----:B------:R-:W-:Y:S02]  /*1a80*/  IMAD.IADD R21, R21, 0x1, R7 ;  /* 0x0000000115157824 */ /* 0x000fe400078e0207 */
[----:B------:R-:W-:Y:S02]  /*1a90*/  IMAD R15, R15, R102, RZ ;  /* 0x000000660f0f7224 */ /* 0x000fe400078e02ff */
[----:B------:R-:W-:Y:S02]  /*1aa0*/  IMAD.X R55, R109, 0x1, R13, P0 ;  /* 0x000000016d377824 */ /* 0x000fe400000e060d */
[----:B------:R-:W-:Y:S01]  /*1ab0*/  IMAD R53, R50, R103, R15 ;  /* 0x0000006732357224 */ /* 0x000fe200078e020f */
[----:B------:R-:W-:Y:S01]  /*1ac0*/  SHF.R.S32.HI R15, RZ, 0x1f, R56 ;  /* 0x0000001fff0f7819 */ /* 0x000fe20000011438 */
[----:B------:R-:W-:-:S03]  /*1ad0*/  IMAD.WIDE.U32 R16, R26, R2, R16 ;  /* 0x000000021a107225 */ /* 0x000fc600078e0010 */
[----:B------:R-:W-:Y:S01]  /*1ae0*/  LEA.HI R15, R15, R56, RZ, 0x7 ;  /* 0x000000380f0f7211 */ /* 0x000fe200078f38ff */
[----:B------:R-:W-:Y:S02]  /*1af0*/  IMAD.SHL.U32 R7, R8, 0x4, RZ ;  /* 0x0000000408077824 */ /* 0x000fe400078e00ff */
[----:B------:R-:W-:Y:S01]  /*1b00*/  IMAD.IADD R17, R17, 0x1, R6 ;  /* 0x0000000111117824 */ /* 0x000fe200078e0206 */
[----:B------:R-:W-:Y:S01]  /*1b10*/  SHF.R.S32.HI R15, RZ, 0x7, R15 ;  /* 0x00000007ff0f7819 */ /* 0x000fe2000001140f */
[----:B------:R-:W-:Y:S02]  /*1b20*/  IMAD R3, R99, UR4, RZ ;  /* 0x0000000463037c24 */ /* 0x000fe4000f8e02ff */
[----:B------:R-:W-:Y:S01]  /*1b30*/  IMAD R62, R96, R61, R7 ;  /* 0x0000003d603e7224 */ /* 0x000fe200078e0207 */
[----:B------:R-:W-:Y:S01]  /*1b40*/  VIMNMX R70, R126, R15, !PT ;  /* 0x0000000f7e467248 */ /* 0x000fe20007fe0100 */
[----:B------:R-:W-:Y:S02]  /*1b50*/  IMAD.IADD R23, R96, 0x1, -R23 ;  /* 0x0000000160177824 */ /* 0x000fe400078e0a17 */
[C---:B------:R-:W-:Y:S01]  /*1b60*/  IMAD R3, R98.reuse, UR5, R3 ;  /* 0x0000000562037c24 */ /* 0x040fe2000f8e0203 */
[----:B------:R-:W-:Y:S01]  /*1b70*/  ISETP.GT.AND P0, PT, R49, R70, PT ;  /* 0x000000463100720c */ /* 0x000fe20003f04270 */
[----:B------:R-:W-:Y:S01]  /*1b80*/  IMAD.WIDE.U32 R100, R98, UR4, R16 ;  /* 0x0000000462647c25 */ /* 0x000fe2000f8e0010 */
[----:B------:R-:W-:-:S03]  /*1b90*/  SHF.R.S32.HI R59, RZ, 0x1f, R62 ;  /* 0x0000001fff3b7819 */ /* 0x000fc6000001143e */
[----:B------:R-:W-:Y:S01]  /*1ba0*/  IMAD.IADD R60, R7, 0x1, R62 ;  /* 0x00000001073c7824 */ /* 0x000fe200078e023e */
[----:B------:R-:W-:Y:S01]  /*1bb0*/  IADD3 R52, R101, R3, RZ ;  /* 0x0000000365347210 */ /* 0x000fe20007ffe0ff */
        /* <DEDUP_REMOVED lines=33> */
[----:B------:R-:W-:Y:S01]  /*1dd0*/  IMAD R11, R7, UR4, RZ ;  /* 0x00000004070b7c24 */ /* 0x000fe2000f8e02ff */
[----:B------:R-:W-:Y:S01]  /*1de0*/  USHF.L.U64.HI UR13, UR4, 0x5, UR5 ;  /* 0x00000005040d7899 */ /* 0x000fe20008010205 */
[----:B------:R-:W-:Y:S01]  /*1df0*/  IMAD.WIDE.U32 R14, R8, UR4, R14 ;  /* 0x00000004080e7c25 */ /* 0x000fe2000f8e000e */
[----:B------:R-:W-:Y:S01]  /*1e00*/  USHF.L.U32 UR18, UR4, 0x5, URZ ;  /* 0x0000000504127899 */ /* 0x000fe2000800063f */
[----:B-1----:R-:W-:Y:S01]  /*1e10*/  SHF.L.U64.HI R72, R2, 0x6, R3 ;  /* 0x0000000602487819 */ /* 0x002fe20000010203 */
[----:B------:R-:W-:Y:S01]  /*1e20*/  UIMAD.WIDE.U32 UR16, UR4, 0xc0, URZ ;  /* 0x000000c0041078a5 */ /* 0x000fe2000f8e003f */
[----:B------:R-:W-:Y:S01]  /*1e30*/  IMAD R11, R8, UR5, R11 ;  /* 0x00000005080b7c24 */ /* 0x000fe2000f8e020b */
[C---:B------:R-:W-:Y:S01]  /*1e40*/  SHF.L.U64.HI R90, R2.reuse, 0x5, R3 ;  /* 0x00000005025a7819 */ /* 0x040fe20000010203 */
[----:B------:R-:W-:Y:S01]  /*1e50*/  IMAD.IADD R17, R17, 0x1, R0 ;  /* 0x0000000111117824 */ /* 0x000fe200078e0200 */
[----:B------:R-:W-:Y:S01]  /*1e60*/  SHF.L.U32 R73, R2, 0x6, RZ ;  /* 0x0000000602497819 */ /* 0x000fe200000006ff */
[-C--:B------:R-:W-:Y:S01]  /*1e70*/  IMAD R6, R7, R2.reuse, RZ ;  /* 0x0000000207067224 */ /* 0x080fe200078e02ff */
[----:B------:R-:W-:Y:S01]  /*1e80*/  IADD3 R15, R15, R11, RZ ;  /* 0x0000000b0f0f7210 */ /* 0x000fe20007ffe0ff */
[----:B------:R-:W-:Y:S01]  /*1e90*/  IMAD.WIDE.U32 R16, R8, R2, R16 ;  /* 0x0000000208107225 */ /* 0x000fe200078e0010 */
[----:B------:R-:W-:Y:S01]  /*1ea0*/  IADD3 R92, R96, 0x60, RZ ;  /* 0x00000060605c7810 */ /* 0x000fe20007ffe0ff */
[----:B------:R-:W-:Y:S01]  /*1eb0*/  USHF.L.U64.HI UR21, UR18, 0x1, UR13 ;  /* 0x0000000112157899 */ /* 0x000fe2000801020d */
[----:B------:R-:W-:Y:S01]  /*1ec0*/  SHF.R.S32.HI R66, RZ, 0x1f, R67 ;  /* 0x0000001fff427819 */ /* 0x000fe20000011443 */
[----:B------:R-:W-:Y:S01]  /*1ed0*/  IMAD R6, R8, R3, R6 ;  /* 0x0000000308067224 */ /* 0x000fe200078e0206 */
[----:B------:R-:W-:Y:S01]  /*1ee0*/  MOV R10, R16 ;  /* 0x00000010000a7202 */ /* 0x000fe20000000f00 */
[----:B------:R-:W-:Y:S01]  /*1ef0*/  IMAD R83, R5, UR10, RZ ;  /* 0x0000000a05537c24 */ /* 0x000fe2000f8e02ff */
[----:B--2---:R-:W-:Y:S01]  /*1f00*/  LEA R71, -R71, RZ, 0x7 ;  /* 0x000000ff47477211 */ /* 0x004fe200078e39ff */
[----:B------:R-:W-:Y:S01]  /*1f10*/  IMAD.IADD R11, R17, 0x1, R6 ;  /* 0x00000001110b7824 */ /* 0x000fe200078e0206 */
[----:B------:R-:W-:Y:S01]  /*1f20*/  USHF.L.U32 UR24, UR12, 0x1, URZ ;  /* 0x000000010c187899 */ /* 0x000fe2000800063f */
[C---:B------:R-:W-:Y:S01]  /*1f30*/  IMAD R83, R4.reuse, UR11, R83 ;  /* 0x0000000b04537c24 */ /* 0x040fe2000f8e0253 */
[----:B------:R-:W-:Y:S01]  /*1f40*/  ULDC UR19, c[0x0][0x2e0] ;  /* 0x0000b80000137ab9 */ /* 0x000fe20000000800 */
[----:B------:R-:W-:Y:S01]  /*1f50*/  IMAD.WIDE.U32 R6, R4, UR10, R14 ;  /* 0x0000000a04067c25 */ /* 0x000fe2000f8e000e */
[----:B------:R-:W-:Y:S01]  /*1f60*/  ULDC.64 UR10, c[0x0][0x320] ;  /* 0x0000c800000a7ab9 */ /* 0x000fe20000000a00 */
[----:B------:R-:W-:Y:S01]  /*1f70*/  ULDC.64 UR14, c[0x0][0x250] ;  /* 0x00009400000e7ab9 */ /* 0x000fe20000000a00 */
[----:B------:R-:W-:Y:S01]  /*1f80*/  USHF.L.U32 UR18, UR18, 0x1, URZ ;  /* 0x0000000112127899 */ /* 0x000fe2000800063f */
[----:B------:R-:W-:Y:S01]  /*1f90*/  IMAD.IADD R0, R12, 0x1, R9 ;  /* 0x000000010c007824 */ /* 0x000fe200078e0209 */
[----:B------:R-:W-:Y:S01]  /*1fa0*/  IADD3 R83, R7, R83, RZ ;  /* 0x0000005307537210 */ /* 0x000fe20007ffe0ff */
[----:B------:R-:W-:Y:S01]  /*1fb0*/  IMAD R85, R5, UR8, RZ ;  /* 0x0000000805557c24 */ /* 0x000fe2000f8e02ff */
[----:B------:R-:W-:Y:S01]  /*1fc0*/  LEA R82, P2, R6, UR10, 0x1 ;  /* 0x0000000a06527c11 */ /* 0x000fe2000f8408ff */
[----:B------:R-:W-:Y:S01]  /*1fd0*/  IMAD R7, R61, R0, RZ ;  /* 0x000000003d077224 */ /* 0x000fe200078e02ff */
[----:B------:R-:W-:Y:S01]  /*1fe0*/  UIMAD UR10, UR5, 0xc0, URZ ;  /* 0x000000c0050a78a4 */ /* 0x000fe2000f8e023f */
[----:B------:R-:W-:Y:S01]  /*1ff0*/  IMAD R85, R4, UR9, R85 ;  /* 0x0000000904557c24 */ /* 0x000fe2000f8e0255 */
[----:B------:R-:W-:Y:S01]  /*2000*/  LEA.HI.X R83, R6, UR11, R83, 0x1, P2 ;  /* 0x0000000b06537c11 */ /* 0x000fe200090f0c53 */
[----:B------:R-:W-:Y:S01]  /*2010*/  IMAD.WIDE.U32 R4, R4, UR8, R10 ;  /* 0x0000000804047c25 */ /* 0x000fe2000f8e000a */
[----:B------:R-:W-:Y:S01]  /*2020*/  SHF.R.S32.HI R39, RZ, 0x1f, R7 ;  /* 0x0000001fff277819 */ /* 0x000fe20000011407 */
[----:B------:R-:W-:Y:S01]  /*2030*/  ULDC.64 UR8, c[0x0][0x318] ;  /* 0x0000c60000087ab9 */ /* 0x000fe20000000a00 */
[-C--:B------:R-:W-:Y:S01]  /*2040*/  IADD3 R88, P3, R60, R7.reuse, RZ ;  /* 0x000000073c587210 */ /* 0x080fe20007f7e0ff */
[----:B------:R-:W-:Y:S01]  /*2050*/  IMAD.IADD R85, R5, 0x1, R85 ;  /* 0x0000000105557824 */ /* 0x000fe200078e0255 */
[----:B------:R-:W-:Y:S01]  /*2060*/  IADD3 R38, P4, R62, R7, RZ ;  /* 0x000000073e267210 */ /* 0x000fe20007f9e0ff */
[----:B------:R-:W-:Y:S01]  /*2070*/  USHF.L.U64.HI UR11, UR4, 0x6, UR5 ;  /* 0x00000006040b7899 */ /* 0x000fe20008010205 */
[----:B------:R-:W-:Y:S01]  /*2080*/  LEA R84, P0, R4, UR8, 0x1 ;  /* 0x0000000804547c11 */ /* 0x000fe2000f8008ff */
[--C-:B------:R-:W-:Y:S01]  /*2090*/  IMAD.X R89, R58, 0x1, R39.reuse, P3 ;  /* 0x000000013a597824 */ /* 0x100fe200018e0627 */
[----:B------:R-:W-:Y:S01]  /*20a0*/  ULDC.64 UR4, c[0x0][0x220] ;  /* 0x0000880000047ab9 */ /* 0x000fe20000000a00 */
[----:B------:R-:W-:Y:S01]  /*20b0*/  IMAD.X R39, R59, 0x1, R39, P4 ;  /* 0x000000013b277824 */ /* 0x000fe200020e0627 */
[----:B------:R-:W-:Y:S01]  /*20c0*/  LEA.HI.X R85, R4, UR9, R85, 0x1, P0 ;  /* 0x0000000904557c11 */ /* 0x000fe200080f0c55 */
[----:B------:R-:W-:Y:S01]  /*20d0*/  ULDC.64 UR8, c[0x0][0x218] ;  /* 0x0000860000087ab9 */ /* 0x000fe20000000a00 */
[----:B------:R-:W-:Y:S01]  /*20e0*/  IMAD.SHL.U32 R75, R103, 0x40, RZ ;  /* 0x00000040674b7824 */ /* 0x000fe200078e00ff */
[----:B------:R-:W-:Y:S01]  /*20f0*/  LEA R78, P2, R54, UR8, 0x1 ;  /* 0x00000008364e7c11 */ /* 0x000fe2000f8408ff */
[----:B------:R-:W-:Y:S01]  /*2100*/  IMAD.WIDE.U32 R8, R102, 0x40, RZ ;  /* 0x0000004066087825 */ /* 0x000fe200078e00ff */
[----:B------:R-:W-:Y:S01]  /*2110*/  SHF.L.U64.HI R39, R38, 0x1, R39 ;  /* 0x0000000126277819 */ /* 0x000fe20000010227 */
[----:B------:R-:W-:Y:S01]  /*2120*/  USHF.L.U64.HI UR22, UR12, 0x1, UR11 ;  /* 0x000000010c167899 */ /* 0x000fe2000801020b */
[----:B------:R-:W-:Y:S01]  /*2130*/  LEA R81, P0, R50, UR4, 0x1 ;  /* 0x0000000432517c11 */ /* 0x000fe2000f8008ff */
[----:B------:R-:W-:Y:S01]  /*2140*/  IMAD.SHL.U32 R38, R38, 0x2, RZ ;  /* 0x0000000226267824 */ /* 0x000fe200078e00ff */
[----:B------:R-:W-:Y:S01]  /*2150*/  LEA.HI.X R79, R54, UR9, R57, 0x1, P2 ;  /* 0x00000009364f7c11 */ /* 0x000fe200090f0c39 */
[----:B------:R-:W-:Y:S01]  /*2160*/  ULDC.64 UR8, c[0x0][0x360] ;  /* 0x0000d80000087ab9 */ /* 0x000fe20000000a00 */
[C---:B------:R-:W-:Y:S01]  /*2170*/  SHF.L.U64.HI R89, R88.reuse, 0x1, R89 ;  /* 0x0000000158597819 */ /* 0x040fe20000010259 */
[----:B------:R-:W-:Y:S01]  /*2180*/  IMAD.IADD R75, R9, 0x1, R75 ;  /* 0x00000001094b7824 */ /* 0x000fe200078e024b */
[----:B------:R-:W-:Y:S01]  /*2190*/  SHF.L.U32 R88, R88, 0x1, RZ ;  /* 0x0000000158587819 */ /* 0x000fe200000006ff */
[----:B------:R-:W-:Y:S01]  /*21a0*/  IMAD R77, R103, 0xc0, RZ ;  /* 0x000000c0674d7824 */ /* 0x000fe200078e02ff */
[----:B------:R-:W-:Y:S01]  /*21b0*/  SHF.L.U32 R5, R105, 0x6, RZ ;  /* 0x0000000669057819 */ /* 0x000fe200000006ff */
[----:B------:R-:W-:Y:S01]  /*21c0*/  IMAD.WIDE.U32 R104, R104, 0x40, RZ ;  /* 0x0000004068687825 */ /* 0x000fe200078e00ff */
[----:B------:R-:W-:Y:S01]  /*21d0*/  LEA.HI.X R80, R50, UR5, R53, 0x1, P0 ;  /* 0x0000000532507c11 */ /* 0x000fe200080f0c35 */
[----:B------:R-:W-:Y:S01]  /*21e0*/  ULDC.64 UR4, c[0x0][0x358] ;  /* 0x0000d60000047ab9 */ /* 0x000fe20000000a00 */
[----:B------:R-:W-:Y:S01]  /*21f0*/  IADD3 R10, P2, R38, UR8, RZ ;  /* 0x00000008260a7c10 */ /* 0x000fe2000ff5e0ff */
[C---:B------:R-:W-:Y:S01]  /*2200*/  IMAD.SHL.U32 R69, R61.reuse, 0x20, RZ ;  /* 0x000000203d457824 */ /* 0x040fe200078e00ff */
[C---:B------:R-:W-:Y:S01]  /*2210*/  IADD3 R86, P4, R88.reuse, UR8, RZ ;  /* 0x0000000858567c10 */ /* 0x040fe2000ff9e0ff */
[----:B------:R-:W-:Y:S01]  /*2220*/  IMAD R65, R61, 0x60, RZ ;  /* 0x000000603d417824 */ /* 0x000fe200078e02ff */
[----:B------:R-:W-:Y:S01]  /*2230*/  IADD3 R88, P3, R88, UR4, RZ ;  /* 0x0000000458587c10 */ /* 0x000fe2000ff7e0ff */
[----:B------:R-:W-:Y:S01]  /*2240*/  IMAD.WIDE.U32 R102, R102, 0xc0, RZ ;  /* 0x000000c066667825 */ /* 0x000fe200078e00ff */
[----:B------:R-:W-:Y:S01]  /*2250*/  IADD3 R38, P0, R38, UR4, RZ ;  /* 0x0000000426267c10 */ /* 0x000fe2000ff1e0ff */
[----:B------:R-:W-:Y:S01]  /*2260*/  UIADD3 UR25, UR17, UR10, URZ ;  /* 0x0000000a11197290 */ /* 0x000fe2000fffe03f */
[----:B------:R-:W-:Y:S01]  /*2270*/  IADD3.X R9, R39, UR9, RZ, P2, !PT ;  /* 0x0000000927097c10 */ /* 0x000fe200097fe4ff */
[C---:B------:R-:W-:Y:S01]  /*2280*/  IMAD.SHL.U32 R76, R8.reuse, 0x2, RZ ;  /* 0x00000002084c7824 */ /* 0x040fe200078e00ff */
[----:B------:R-:W-:Y:S01]  /*2290*/  SHF.L.U64.HI R75, R8, 0x1, R75 ;  /* 0x00000001084b7819 */ /* 0x000fe2000001024b */
[----:B------:R-:W-:Y:S01]  /*22a0*/  IMAD.SHL.U32 R91, R2, 0x20, RZ ;  /* 0x00000020025b7824 */ /* 0x000fe200078e00ff */
[----:B------:R-:W-:Y:S01]  /*22b0*/  IADD3 R74, R105, R5, RZ ;  /* 0x00000005694a7210 */ /* 0x000fe20007ffe0ff */
[----:B------:R-:W-:Y:S01]  /*22c0*/  VIADD R93, R96, 0x40 ;  /* 0x00000040605d7836 */ /* 0x000fe20000000000 */
[----:B------:R-:W-:Y:S01]  /*22d0*/  ISETP.GE.AND P2, PT, R108, UR23, PT ;  /* 0x000000176c007c0c */ /* 0x000fe2000bf46270 */
[----:B------:R-:W-:Y:S01]  /*22e0*/  IMAD.MOV.U32 R11, RZ, RZ, R49 ;  /* 0x000000ffff0b7224 */ /* 0x000fe200078e0031 */
[----:B------:R-:W-:Y:S01]  /*22f0*/  SHF.R.S32.HI R68, RZ, 0x1f, R69 ;  /* 0x0000001fff447819 */ /* 0x000fe20000011445 */
[----:B------:R-:W-:Y:S01]  /*2300*/  IMAD.IADD R77, R103, 0x1, R77 ;  /* 0x00000001674d7824 */ /* 0x000fe200078e024d */
[----:B------:R-:W-:Y:S01]  /*2310*/  SHF.R.S32.HI R64, RZ, 0x1f, R65 ;  /* 0x0000001fff407819 */ /* 0x000fe20000011441 */
[----:B------:R-:W-:Y:S01]  /*2320*/  ULDC UR4, c[0x0][0x2e0] ;  /* 0x0000b80000047ab9 */ /* 0x000fe20000000800 */
[C---:B------:R-:W-:Y:S01]  /*2330*/  IADD3.X R87, R89.reuse, UR9, RZ, P4, !PT ;  /* 0x0000000959577c10 */ /* 0x040fe2000a7fe4ff */
[----:B------:R-:W-:Y:S01]  /*2340*/  ULDC.64 UR8, c[0x0][0x248] ;  /* 0x0000920000087ab9 */ /* 0x000fe20000000a00 */
[----:B------:R-:W-:Y:S01]  /*2350*/  IADD3.X R89, R89, UR5, RZ, P3, !PT ;  /* 0x0000000559597c10 */ /* 0x000fe20009ffe4ff */
[----:B------:R-:W-:Y:S01]  /*2360*/  ULDC.64 UR10, c[0x0][0x230] ;  /* 0x00008c00000a7ab9 */ /* 0x000fe20000000a00 */
[----:B------:R-:W-:Y:S01]  /*2370*/  IADD3.X R39, R39, UR5, RZ, P0, !PT ;  /* 0x0000000527277c10 */ /* 0x000fe200087fe4ff */
[----:B------:R-:W-:Y:S01]  /*2380*/  ULDC UR5, c[0x0][0x2e0] ;  /* 0x0000b80000057ab9 */ /* 0x000fe20000000800 */
[----:B------:R-:W-:-:S05]  /*2390*/  ULDC.64 UR12, c[0x0][0x238] ;  /* 0x00008e00000c7ab9 */ /* 0x000fca0000000a00 */
.L_x_5127:
        /* <DEDUP_REMOVED lines=46> */
[----:B--2---:R-:W2:Y:S11]  /*2680*/  LDG.E.128 R12, desc[UR6][R84.64] ;  /* 0x00000006540c7981 */ /* 0x004eb6000c1e1d00 */
[----:B------:R-:W-:Y:S01]  /*2690*/  @!UPT UIADD3 URZ, URZ, URZ, URZ ;  /* 0x0000003f3f3ff290 */ /* 0x000fe2000fffe03f */
        /* <DEDUP_REMOVED lines=50> */
.L_x_5101:
[----:B------:R-:W-:Y:S05]  /*29c0*/  BSYNC B0 ;  /* 0x0000000000007941 */ /* 0x000fea0003800000 */
.L_x_5100:
        /* <DEDUP_REMOVED lines=61> */
.L_x_5103:
[----:B------:R-:W-:Y:S05]  /*2da0*/  BSYNC B0 ;  /* 0x0000000000007941 */ /* 0x000fea0003800000 */
.L_x_5102:
        /* <DEDUP_REMOVED lines=61> */
.L_x_5105:
[----:B------:R-:W-:Y:S05]  /*3180*/  BSYNC B0 ;  /* 0x0000000000007941 */ /* 0x000fea0003800000 */
.L_x_5104:
[----:B------:R-:W-:Y:S04]  /*3190*/  BSSY B0, `(.L_x_5106) ;  /* 0x0000042000007945 */ /* 0x000fe80003800000 */
[----:B------:R-:W-:Y:S05]  /*31a0*/  @P3 BRA `(.L_x_5107) ;  /* 0x0000000400003947 */ /* 0x000fea0003800000 */
[----:B---34-:R-:W3:Y:S01]  /*31b0*/  LDC.64 R32, c[0x0][0x338] ;  /* 0x0000ce00ff207b82 */ /* 0x018ee20000000a00 */
[----:B------:R-:W-:Y:S11]  /*31c0*/  ISETP.GE.AND P0, PT, R108, UR4, PT ;  /* 0x000000046c007c0c */ /* 0x000ff6000bf06270 */
[----:B------:R-:W-:Y:S02]  /*31d0*/  @!UPT UIADD3 URZ, URZ, URZ, URZ ;  /* 0x0000003f3f3ff290 */ /* 0x000fe4000fffe03f */
        /* <DEDUP_REMOVED lines=61> */
.L_x_5107:
[----:B------:R-:W-:Y:S05]  /*35b0*/  BSYNC B0 ;  /* 0x0000000000007941 */ /* 0x000fea0003800000 */
.L_x_5106:
[C---:B------:R-:W-:Y:S01]  /*35c0*/  LEA R38, P3, R31.reuse, R38, 0x1 ;  /* 0x000000261f267211 */ /* 0x040fe200078608ff */
[----:B------:R-:W-:Y:S01]  /*35d0*/  IMAD.MOV.U32 R8, RZ, RZ, R10 ;  /* 0x000000ffff087224 */ /* 0x000fe200078e000a */
[----:B------:R-:W-:Y:S02]  /*35e0*/  UMOV UR4, UR19 ;  /* 0x0000001300047c82 */ /* 0x000fe40008000000 */
[C---:B------:R-:W-:Y:S02]  /*35f0*/  LEA.HI.X.SX32 R39, R31.reuse, R39, 0x1, P3 ;  /* 0x000000271f277211 */ /* 0x040fe400018f0eff */
[C---:B------:R-:W-:Y:S04]  /*3600*/  LEA R10, P0, R31.reuse, R8, 0x1 ;  /* 0x000000081f0a7211 */ /* 0x040fe800078008ff */
[----:B------:R-:W-:Y:S01]  /*3610*/  LEA.HI.X.SX32 R9, R31, R9, 0x1, P0 ;  /* 0x000000091f097211 */ /* 0x000fe200000f0eff */
[----:B------:R-:W-:Y:S08]  /*3620*/  BRA `(.L_x_5108) ;  /* 0x0000001800d07947 */ /* 0x000ff00003800000 */
.L_x_5099:
        /* <DEDUP_REMOVED lines=13> */
[----:B-----5:R-:W-:Y:S02]  /*3700*/  MOV R30, R32 ;  /* 0x00000020001e7202 */ /* 0x020fe40000000f00 */
[----:B------:R-:W-:Y:S02]  /*3710*/  MOV R47, R33 ;  /* 0x00000021002f7202 */ /* 0x000fe40000000f00 */
[----:B------:R-:W-:Y:S01]  /*3720*/  MOV R44, R34 ;  /* 0x00000022002c7202 */ /* 0x000fe20000000f00 */
[--C-:B--2---:R-:W-:Y:S01]  /*3730*/  HADD2.F32 R25, -RZ, R30.reuse.H0_H0 ;  /* 0x2000001eff197230 */ /* 0x104fe20000004100 */
[----:B------:R-:W-:Y:S01]  /*3740*/  MOV R45, R35 ;  /* 0x00000023002d7202 */ /* 0x000fe20000000f00 */
[----:B------:R-:W-:Y:S01]  /*3750*/  HADD2.F32 R29, -RZ, R30.H1_H1 ;  /* 0x3000001eff1d7230 */ /* 0x000fe20000004100 */
[----:B------:R-:W-:Y:S01]  /*3760*/  @P6 IADD3 R113, RZ, -UR23, RZ ;  /* 0x80000017ff716c10 */ /* 0x000fe2000fffe0ff */
[----:B------:R-:W-:Y:S01]  /*3770*/  HADD2.F32 R32, -RZ, R47.H0_H0 ;  /* 0x2000002fff207230 */ /* 0x000fe20000004100 */
[----:B------:R-:W-:Y:S02]  /*3780*/  @P6 IADD3 R111, RZ, -UR23, RZ ;  /* 0x80000017ff6f6c10 */ /* 0x000fe4000fffe0ff */
[C---:B------:R-:W-:Y:S04]  /*3790*/  LEA R12, P0, R113.reuse, R84, 0x1 ;  /* 0x00000054710c7211 */ /* 0x040fe800078008ff */
[----:B------:R-:W-:Y:S02]  /*37a0*/  LEA.HI.X.SX32 R13, R113, R85, 0x1, P0 ;  /* 0x00000055710d7211 */ /* 0x000fe400000f0eff */
[C---:B------:R-:W-:Y:S04]  /*37b0*/  LEA R114, P0, R111.reuse, R86, 0x1 ;  /* 0x000000566f727211 */ /* 0x040fe800078008ff */
[----:B------:R-:W-:Y:S01]  /*37c0*/  LEA.HI.X.SX32 R115, R111, R87, 0x1, P0 ;  /* 0x000000576f737211 */ /* 0x000fe200000f0eff */
[----:B------:R-:W2:Y:S01]  /*37d0*/  LDG.E.128 R12, desc[UR6][R12.64] ;  /* 0x000000060c0c7981 */ /* 0x000ea2000c1e1d00 */
[----:B------:R-:W-:Y:S02]  /*37e0*/  MOV R111, RZ ;  /* 0x000000ff006f7202 */ /* 0x000fe40000000f00 */
[----:B------:R-:W-:Y:S04]  /*37f0*/  @P6 IADD3 R111, RZ, -UR23, RZ ;  /* 0x80000017ff6f6c10 */ /* 0x000fe8000fffe0ff */
[C---:B------:R-:W-:Y:S01]  /*3800*/  LEA R36, P0, R111.reuse, R88, 0x1 ;  /* 0x000000586f247211 */ /* 0x040fe200078008ff */
[----:B------:R-:W3:Y:S03]  /*3810*/  LDG.E.128 R112, desc[UR6][R114.64] ;  /* 0x0000000672707981 */ /* 0x000ee6000c1e1d00 */
[----:B------:R-:W-:Y:S05]  /*3820*/  LEA.HI.X.SX32 R37, R111, R89, 0x1, P0 ;  /* 0x000000596f257211 */ /* 0x000fea00000f0eff */
        /* <DEDUP_REMOVED lines=62> */
.L_x_5112:
[----:B------:R-:W-:Y:S05]  /*3c10*/  BSYNC B0 ;  /* 0x0000000000007941 */ /* 0x000fea0003800000 */
.L_x_5111:
[----:B-----5:R3:W-:Y:S02]  /*3c20*/  STG.E.128 desc[UR6][R78.64], R32 ;  /* 0x000000204e007986 */ /* 0x0207e4000c101d06 */
.L_x_5110:
[----:B------:R-:W-:Y:S05]  /*3c30*/  BSYNC B1 ;  /* 0x0000000000017941 */ /* 0x000fea0003800000 */
.L_x_5109:
        /* <DEDUP_REMOVED lines=22> */
[----:B------:R-:W-:Y:S02]  /*3da0*/  LEA R12, P0, R113, R114, 0x1 ;  /* 0x00000072710c7211 */ /* 0x000fe400078008ff */
[----:B------:R-:W-:Y:S02]  /*3db0*/  IADD3 R106, P6, R69, R112, RZ ;  /* 0x00000070456a7210 */ /* 0x000fe40007fde0ff */
[----:B------:R-:W-:Y:S02]  /*3dc0*/  LEA.HI.X.SX32 R13, R113, R115, 0x1, P0 ;  /* 0x00000073710d7211 */ /* 0x000fe400000f0eff */
[----:B------:R-:W-:Y:S02]  /*3dd0*/  LEA.HI.X.SX32 R112, R112, R68, 0x1, P6 ;  /* 0x0000004470707211 */ /* 0x000fe400030f0eff */
[C---:B---3--:R-:W-:Y:S02]  /*3de0*/  LEA R114, P0, R106.reuse, R86, 0x1 ;  /* 0x000000566a727211 */ /* 0x048fe400078008ff */
        /* <DEDUP_REMOVED lines=71> */
.L_x_5116:
[----:B------:R-:W-:Y:S05]  /*4260*/  BSYNC B0 ;  /* 0x0000000000007941 */ /* 0x000fea0003800000 */
.L_x_5115:
[----:B-----5:R4:W-:Y:S02]  /*4270*/  STG.E.128 desc[UR6][R110.64], R32 ;  /* 0x000000206e007986 */ /* 0x0209e4000c101d06 */
.L_x_5114:
[----:B------:R-:W-:Y:S05]  /*4280*/  BSYNC B1 ;  /* 0x0000000000017941 */ /* 0x000fea0003800000 */
.L_x_5113:
        /* <DEDUP_REMOVED lines=98> */
.L_x_5120:
[----:B------:R-:W-:Y:S05]  /*48b0*/  BSYNC B0 ;  /* 0x0000000000007941 */ /* 0x000fea0003800000 */
.L_x_5119:
[----:B-----5:R4:W-:Y:S02]  /*48c0*/  STG.E.128 desc[UR6][R110.64], R32 ;  /* 0x000000206e007986 */ /* 0x0209e4000c101d06 */
.L_x_5118:
[----:B------:R-:W-:Y:S05]  /*48d0*/  BSYNC B1 ;  /* 0x0000000000017941 */ /* 0x000fea0003800000 */
.L_x_5117:
[----:B------:R-:W-:Y:S04]  /*48e0*/  BSSY B1, `(.L_x_5121) ;  /* 0x0000067000017945 */ /* 0x000fe80003800000 */
[----:B------:R-:W-:Y:S05]  /*48f0*/  @P3 BRA `(.L_x_5122) ;  /* 0x0000000400943947 */ /* 0x000fea0003800000 */
[----:B--2---:R-:W3:Y:S01]  /*4900*/  LDC.64 R2, c[0x0][0x338] ;  /* 0x0000ce00ff027b82 */ /* 0x004ee20000000a00 */
[----:B------:R-:W-:Y:S01]  /*4910*/  ISETP.GE.AND P0, PT, R108, UR4, PT ;  /* 0x000000046c007c0c */ /* 0x000fe2000bf06270 */
[----:B------:R-:W-:Y:S01]  /*4920*/  BSSY B0, `(.L_x_5123) ;  /* 0x0000061000007945 */ /* 0x000fe20003800000 */
[----:B---3--:R-:W-:Y:S04]  /*4930*/  IMAD.WIDE.U32 R114, R2, 0xc0, R84 ;  /* 0x000000c002727825 */ /* 0x008fe800078e0054 */
        /* <DEDUP_REMOVED lines=10> */
[----:B-----5:R-:W-:Y:S02]  /*49e0*/  MOV R30, R32 ;  /* 0x00000020001e7202 */ /* 0x020fe40000000f00 */
[----:B------:R-:W-:Y:S02]  /*49f0*/  MOV R47, R33 ;  /* 0x00000021002f7202 */ /* 0x000fe40000000f00 */
[----:B------:R-:W-:Y:S01]  /*4a00*/  MOV R44, R34 ;  /* 0x00000022002c7202 */ /* 0x000fe20000000f00 */
[--C-:B------:R-:W-:Y:S01]  /*4a10*/  HADD2.F32 R25, -RZ, R30.reuse.H0_H0 ;  /* 0x2000001eff197230 */ /* 0x100fe20000004100 */
[----:B------:R-:W-:Y:S01]  /*4a20*/  MOV R45, R35 ;  /* 0x00000023002d7202 */ /* 0x000fe20000000f00 */
[----:B------:R-:W-:Y:S02]  /*4a30*/  HADD2.F32 R29, -RZ, R30.H1_H1 ;  /* 0x3000001eff1d7230 */ /* 0x000fe40000004100 */
[----:B------:R-:W-:Y:S01]  /*4a40*/  HADD2.F32 R32, -RZ, R47.H0_H0 ;  /* 0x2000002fff207230 */ /* 0x000fe20000004100 */
[----:B------:R-:W-:Y:S02]  /*4a50*/  @P3 IADD3 R107, RZ, -UR23, RZ ;  /* 0x80000017ff6b3c10 */ /* 0x000fe4000fffe0ff */
[----:B------:R-:W-:Y:S02]  /*4a60*/  @P3 IADD3 R112, RZ, -UR23, RZ ;  /* 0x80000017ff703c10 */ /* 0x000fe4000fffe0ff */
[----:B------:R-:W-:Y:S02]  /*4a70*/  LEA R12, P0, R107, R114, 0x1 ;  /* 0x000000726b0c7211 */ /* 0x000fe400078008ff */
[----:B------:R-:W-:Y:S02]  /*4a80*/  IADD3 R106, P4, R65, R112, RZ ;  /* 0x00000070416a7210 */ /* 0x000fe40007f9e0ff */
[----:B------:R-:W-:Y:S02]  /*4a90*/  LEA.HI.X.SX32 R13, R107, R115, 0x1, P0 ;  /* 0x000000736b0d7211 */ /* 0x000fe400000f0eff */
[----:B------:R-:W-:Y:S02]  /*4aa0*/  LEA.HI.X.SX32 R112, R112, R64, 0x1, P4 ;  /* 0x0000004070707211 */ /* 0x000fe400020f0eff */
[C---:B------:R-:W-:Y:S02]  /*4ab0*/  LEA R114, P0, R106.reuse, R86, 0x1 ;  /* 0x000000566a727211 */ /* 0x040fe400078008ff */
        /* <DEDUP_REMOVED lines=71> */
.L_x_5124:
[----:B------:R-:W-:Y:S05]  /*4f30*/  BSYNC B0 ;  /* 0x0000000000007941 */ /* 0x000fea0003800000 */
.L_x_5123:
[----:B-----5:R2:W-:Y:S02]  /*4f40*/  STG.E.128 desc[UR6][R110.64], R32 ;  /* 0x000000206e007986 */ /* 0x0205e4000c101d06 */
.L_x_5122:
[----:B------:R-:W-:Y:S05]  /*4f50*/  BSYNC B1 ;  /* 0x0000000000017941 */ /* 0x000fea0003800000 */
.L_x_5121:
        /* <DEDUP_REMOVED lines=8> */
.L_x_5098:
[----:B--2---:R-:W2:Y:S01]  /*4fe0*/  @!P6 LDG.E.128 R16, desc[UR6][R84.64] ;  /* 0x000000065410e981 */ /* 0x004ea2000c1e1d00 */
        /* <DEDUP_REMOVED lines=24> */
.L_x_5108:
        /* <DEDUP_REMOVED lines=14> */
[----:B---34-:R-:W-:Y:S01]  /*5250*/  IABS R13, R2 ;  /* 0x00000002000d7213 */ /* 0x018fe20000000000 */
[----:B------:R-:W-:Y:S01]  /*5260*/  IMAD.IADD R0, R2, 0x1, -R3 ;  /* 0x0000000102007824 */ /* 0x000fe200078e0a03 */
[----:B------:R-:W-:Y:S02]  /*5270*/  IABS R15, R3 ;  /* 0x00000003000f7213 */ /* 0x000fe40000000000 */
        /* <DEDUP_REMOVED lines=25> */
[----:B------:R-:W-:Y:S02]  /*5410*/  LOP3.LUT R7, R2, R4, RZ, 0x3c, !PT ;  /* 0x0000000402077212 */ /* 0x000fe400078e3cff */
[----:B------:R-:W-:Y:S02]  /*5420*/  ISETP.NE.AND P0, PT, R4, RZ, PT ;  /* 0x000000ff0400720c */ /* 0x000fe40003f05270 */
[----:B------:R-:W-:Y:S05]  /*5430*/  ISETP.GE.AND P3, PT, R7, RZ, PT ;  /* 0x000000ff0700720c */ /* 0x000fea0003f66270 */
        /* <DEDUP_REMOVED lines=12> */
[----:B------:R-:W-:Y:S01]  /*5500*/  IMAD R0, R5, R4, R0 ;  /* 0x0000000405007224 */ /* 0x000fe200078e0200 */
[----:B------:R-:W2:Y:S03]  /*5510*/  LDG.E R12, desc[UR6][R20.64] ;  /* 0x00000006140c7981 */ /* 0x000ea6000c1e1900 */
[----:B------:R-:W-:Y:S01]  /*5520*/  IMAD.WIDE.U32 R18, R0, UR14, RZ ;  /* 0x0000000e00127c25 */ /* 0x000fe2000f8e00ff */
[----:B------:R-:W-:Y:S03]  /*5530*/  SHF.R.S32.HI R13, RZ, 0x1f, R0 ;  /* 0x0000001fff0d7819 */ /* 0x000fe60000011400 */
[----:B--2---:R-:W-:Y:S02]  /*5540*/  IMAD.IADD R16, R7, 0x1, -R12 ;  /* 0x0000000107107824 */ /* 0x004fe400078e0a0c */
[C---:B------:R-:W-:Y:S02]  /*5550*/  IMAD R12, R13.reuse, UR14, RZ ;  /* 0x0000000e0d0c7c24 */ /* 0x040fe4000f8e02ff */
[----:B------:R-:W-:Y:S01]  /*5560*/  IMAD.WIDE.U32 R20, R16, UR10, RZ ;  /* 0x0000000a10147c25 */ /* 0x000fe2000f8e00ff */
[----:B------:R-:W-:Y:S03]  /*5570*/  SHF.R.S32.HI R14, RZ, 0x1f, R16 ;  /* 0x0000001fff0e7819 */ /* 0x000fe60000011410 */
[----:B------:R-:W-:Y:S02]  /*5580*/  IMAD R12, R0, UR15, R12 ;  /* 0x0000000f000c7c24 */ /* 0x000fe4000f8e020c */
[----:B------:R-:W-:Y:S02]  /*5590*/  IMAD R7, R14, UR10, RZ ;  /* 0x0000000a0e077c24 */ /* 0x000fe4000f8e02ff */
[----:B------:R-:W-:Y:S01]  /*55a0*/  IMAD R13, R13, UR8, RZ ;  /* 0x000000080d0d7c24 */ /* 0x000fe2000f8e02ff */
[----:B------:R-:W-:Y:S01]  /*55b0*/  IADD3 R19, R19, R12, RZ ;  /* 0x0000000c13137210 */ /* 0x000fe20007ffe0ff */
[----:B------:R-:W-:Y:S02]  /*55c0*/  IMAD R7, R16, UR11, R7 ;  /* 0x0000000b10077c24 */ /* 0x000fe4000f8e0207 */
[----:B------:R-:W-:Y:S02]  /*55d0*/  IMAD R13, R0, UR9, R13 ;  /* 0x00000009000d7c24 */ /* 0x000fe4000f8e020d */
[----:B------:R-:W-:Y:S02]  /*55e0*/  IMAD.IADD R15, R21, 0x1, R7 ;  /* 0x00000001150f7824 */ /* 0x000fe400078e0207 */
[----:B------:R-:W-:Y:S01]  /*55f0*/  IMAD R7, R14, UR12, RZ ;  /* 0x0000000c0e077c24 */ /* 0x000fe2000f8e02ff */
[----:B------:R-:W-:Y:S01]  /*5600*/  MOV R14, R20 ;  /* 0x00000014000e7202 */ /* 0x000fe20000000f00 */
        /* <DEDUP_REMOVED lines=10> */
.L_x_5125:
        /* <DEDUP_REMOVED lines=10> */
.L_x_5126:
[----:B------:R-:W-:Y:S04]  /*5750*/  IADD3 R11, R11, -0x1, RZ ;  /* 0xffffffff0b0b7810 */ /* 0x000fe80007ffe0ff */
[----:B------:R-:W-:Y:S11]  /*5760*/  ISETP.GT.AND P0, PT, R11, R70, PT ;  /* 0x000000460b00720c */ /* 0x000ff60003f04270 */
[----:B------:R-:W-:Y:S02]  /*5770*/  @!UPT UIADD3 URZ, URZ, URZ, URZ ;  /* 0x0000003f3f3ff290 */ /* 0x000fe4000fffe03f */
[----:B------:R-:W-:Y:S05]  /*5780*/  @P0 BRA `(.L_x_5127) ;  /* 0xffffffcc00040947 */ /* 0x000fea000383ffff */
.L_x_5097:
        /* <DEDUP_REMOVED lines=14> */
[----:B------:R-:W2:Y:S01]  /*5870*/  S2R R45, SR_CTAID.X ;  /* 0x00000000002d7919 */ /* 0x000ea20000002500 */
[----:B------:R-:W-:Y:S01]  /*5880*/  ULDC.64 UR8, c[0x0][0x210] ;  /* 0x0000840000087ab9 */ /* 0x000fe20000000a00 */
[----:B-1----:R-:W-:-:S04]  /*5890*/  ISETP.NE.U32.AND P0, PT, R2, RZ, PT ;  /* 0x000000ff0200720c */ /* 0x002fc80003f05070 */
[----:B------:R-:W-:-:S13]  /*58a0*/  ISETP.NE.AND.EX P0, PT, R3, RZ, PT, P0 ;  /* 0x000000ff0300720c */ /* 0x000fda0003f05300 */
[----:B------:R-:W1:Y:S02]  /*58b0*/  @P0 LDC.64 R6, c[0x0][0x300] ;  /* 0x0000c000ff060b82 */ /* 0x000e640000000a00 */
[----:B-1----:R-:W-:-:S05]  /*58c0*/  @P0 IMAD.WIDE R6, R149, 0x4, R6 ;  /* 0x0000000495060825 */ /* 0x002fca00078e0206 */
[----:B------:R-:W5:Y:S01]  /*58d0*/  @P0 LDG.E R0, desc[UR6][R6.64] ;  /* 0x0000000606000981 */ /* 0x000f62000c1e1900 */
[----:B--2---:R-:W-:Y:S01]  /*58e0*/  IMAD R3, R45, 0x40, R56 ;  /* 0x000000402d037824 */ /* 0x004fe200078e0238 */
[C---:B------:R-:W-:Y:S01]  /*58f0*/  LEA R8, P3, R100.reuse, UR8, 0x1 ;  /* 0x0000000864087c11 */ /* 0x040fe2000f8608ff */
[----:B------:R-:W-:Y:S02]  /*5900*/  IMAD.SHL.U32 R21, R61, 0x20, RZ ;  /* 0x000000203d157824 */ /* 0x000fe400078e00ff */
[----:B------:R-:W-:Y:S01]  /*5910*/  IMAD R23, R45, -0x40, R148 ;  /* 0xffffffc02d177824 */ /* 0x000fe200078e0294 */
[C---:B------:R-:W-:Y:S01]  /*5920*/  LEA.HI.X R9, R100.reuse, UR9, R52, 0x1, P3 ;  /* 0x0000000964097c11 */ /* 0x040fe200098f0c34 */
[----:B-----5:R-:W-:Y:S01]  /*5930*/  IMAD.IADD R0, R3, 0x1, R0 ;  /* 0x0000000103007824 */ /* 0x020fe200078e0200 */
[----:B------:R-:W-:Y:S01]  /*5940*/  IADD3 R3, P0, R100, UR11, RZ ;  /* 0x0000000b64037c10 */ /* 0x000fe2000ff1e0ff */
[----:B------:R-:W-:Y:S02]  /*5950*/  ULDC.U8 UR11, c[0x0][0x3c3] ;  /* 0x0000f0c0000b7ab9 */ /* 0x000fe40000000000 */
[----:B------:R-:W-:Y:S01]  /*5960*/  IMAD R5, R61, R0, RZ ;  /* 0x000000003d057224 */ /* 0x000fe200078e02ff */
[----:B------:R-:W-:-:S02]  /*5970*/  IADD3.X R0, R52, UR10, RZ, P0, !PT ;  /* 0x0000000a34007c10 */ /* 0x000fc400087fe4ff */
[----:B------:R-:W-:Y:S02]  /*5980*/  ISETP.NE.AND P0, PT, RZ, UR11, PT ;  /* 0x0000000bff007c0c */ /* 0x000fe4000bf05270 */
[C---:B------:R-:W-:Y:S02]  /*5990*/  LEA R24, P2, R3.reuse, UR8, 0x1 ;  /* 0x0000000803187c11 */ /* 0x040fe4000f8408ff */
[-C--:B------:R-:W-:Y:S02]  /*59a0*/  IADD3 R62, P5, R62, R5.reuse, RZ ;  /* 0x000000053e3e7210 */ /* 0x080fe40007fbe0ff */
[----:B------:R-:W-:Y:S02]  /*59b0*/  IADD3 R60, P4, R60, R5, RZ ;  /* 0x000000053c3c7210 */ /* 0x000fe40007f9e0ff */
[----:B------:R-:W-:Y:S02]  /*59c0*/  SHF.R.S32.HI R5, RZ, 0x1f, R5 ;  /* 0x0000001fff057819 */ /* 0x000fe40000011405 */
[----:B------:R-:W-:-:S03]  /*59d0*/  LEA.HI.X R25, R3, UR9, R0, 0x1, P2 ;  /* 0x0000000903197c11 */ /* 0x000fc600090f0c00 */
        /* <DEDUP_REMOVED lines=28> */
[--C-:B-----5:R-:W-:Y:S01]  /*5ba0*/  HADD2.F32 R17, -RZ, R9.reuse.H0_H0 ;  /* 0x20000009ff117230 */ /* 0x120fe20000004100 */
[----:B---34-:R-:W-:Y:S01]  /*5bb0*/  MOV R15, R10 ;  /* 0x0000000a000f7202 */ /* 0x018fe20000000f00 */
        /* <DEDUP_REMOVED lines=16> */
[----:B------:R-:W-:Y:S01]  /*5cc0*/  HADD2.F32 R3, -RZ, R3.H0_H0 ;  /* 0x20000003ff037230 */ /* 0x000fe20000004100 */
[----:B------:R-:W-:Y:S01]  /*5cd0*/  F2FP.F16.F32.PACK_AB R9, R9, R10 ;  /* 0x0000000a0909723e */ /* 0x000fe200000000ff */
[--C-:B------:R-:W-:Y:S02]  /*5ce0*/  HADD2.F32 R11, -RZ, R8.reuse.H0_H0 ;  /* 0x20000008ff0b7230 */ /* 0x100fe40000004100 */
        /* <DEDUP_REMOVED lines=8> */
[----:B------:R-:W-:Y:S01]  /*5d70*/  FMUL.FTZ R3, R8, R3 ;  /* 0x0000000308037220 */ /* 0x000fe20000410000 */
[-C--:B------:R-:W-:Y:S01]  /*5d80*/  FFMA.FTZ R14, R11, R4.reuse, -R14 ;  /* 0x000000040b0e7223 */ /* 0x080fe2000001080e */
[----:B------:R-:W-:Y:S01]  /*5d90*/  F2FP.F16.F32.PACK_AB R11, R0, R7 ;  /* 0x00000007000b723e */ /* 0x000fe200000000ff */
[----:B------:R-:W-:Y:S01]  /*5da0*/  FFMA.FTZ R13, R13, R4, R2 ;  /* 0x000000040d0d7223 */ /* 0x000fe20000010002 */
[-C--:B------:R-:W-:Y:S01]  /*5db0*/  FFMA.FTZ R15, R8, R5.reuse, -R15 ;  /* 0x00000005080f7223 */ /* 0x080fe2000001080f */
[----:B------:R-:W-:-:S03]  /*5dc0*/  FFMA.FTZ R12, R12, R5, R3 ;  /* 0x000000050c0c7223 */ /* 0x000fc60000010003 */
[----:B------:R-:W-:Y:S02]  /*5dd0*/  F2FP.F16.F32.PACK_AB R8, R13, R14 ;  /* 0x0000000e0d08723e */ /* 0x000fe400000000ff */
[----:B------:R-:W-:Y:S02]  /*5de0*/  F2FP.F16.F32.PACK_AB R10, R12, R15 ;  /* 0x0000000f0c0a723e */ /* 0x000fe400000000ff */
.L_x_5134:
[----:B------:R-:W-:Y:S05]  /*5df0*/  BSYNC B0 ;  /* 0x0000000000007941 */ /* 0x000fea0003800000 */
.L_x_5133:
[----:B-----5:R2:W-:Y:S04]  /*5e00*/  STS.64 [R154], R8 ;  /* 0x000000089a007388 */ /* 0x0205e80000000a00 */
[----:B------:R2:W-:Y:S02]  /*5e10*/  STS.64 [R154+0x8], R10 ;  /* 0x0000080a9a007388 */ /* 0x0005e40000000a00 */
.L_x_5132:
[----:B------:R-:W-:Y:S05]  /*5e20*/  BSYNC B1 ;  /* 0x0000000000017941 */ /* 0x000fea0003800000 */
.L_x_5131:
        /* <DEDUP_REMOVED lines=26> */
[--C-:B------:R-:W-:Y:S02]  /*5fd0*/  HADD2.F32 R15, -RZ, R25.reuse.H1_H1 ;  /* 0x30000019ff0f7230 */ /* 0x100fe40000004100 */
[----:B------:R-:W-:-:S02]  /*5fe0*/  HADD2.F32 R14, -RZ, R25.H0_H0 ;  /* 0x20000019ff0e7230 */ /* 0x000fc40000004100 */
[----:B--2---:R-:W-:Y:S02]  /*5ff0*/  HADD2.F32 R6, -RZ, R3.H1_H1 ;  /* 0x30000003ff067230 */ /* 0x004fe40000004100 */
[----:B------:R-:W-:Y:S02]  /*6000*/  HADD2.F32 R8, -RZ, R2.H1_H1 ;  /* 0x30000002ff087230 */ /* 0x000fe40000004100 */
[----:B------:R-:W-:Y:S02]  /*6010*/  HADD2.F32 R10, -RZ, R5.H1_H1 ;  /* 0x30000005ff0a7230 */ /* 0x000fe40000004100 */
        /* <DEDUP_REMOVED lines=29> */
.L_x_5137:
[----:B------:R-:W-:Y:S05]  /*61f0*/  BSYNC B0 ;  /* 0x0000000000007941 */ /* 0x000fea0003800000 */
.L_x_5136:
[----:B-----5:R1:W-:Y:S01]  /*6200*/  STS.128 [R154+0x800], R24 ;  /* 0x000800189a007388 */ /* 0x0203e20000000c00 */
[----:B------:R-:W-:Y:S05]  /*6210*/  BRA `(.L_x_5135) ;  /* 0x0000000c00b07947 */ /* 0x000fea0003800000 */
.L_x_5130:
        /* <DEDUP_REMOVED lines=98> */
.L_x_5141:
[----:B------:R-:W-:Y:S05]  /*6840*/  BSYNC B0 ;  /* 0x0000000000007941 */ /* 0x000fea0003800000 */
.L_x_5140:
[----:B-----5:R1:W-:Y:S04]  /*6850*/  STS.64 [R154], R16 ;  /* 0x000000109a007388 */ /* 0x0203e80000000a00 */
[----:B------:R1:W-:Y:S02]  /*6860*/  STS.64 [R154+0x8], R18 ;  /* 0x000008129a007388 */ /* 0x0003e40000000a00 */
.L_x_5139:
[----:B------:R-:W-:Y:S05]  /*6870*/  BSYNC B1 ;  /* 0x0000000000017941 */ /* 0x000fea0003800000 */
.L_x_5138:
        /* <DEDUP_REMOVED lines=37> */
[----:B---3--:R-:W-:Y:S02]  /*6ad0*/  HADD2.F32 R24, -RZ, R16.H0_H0 ;  /* 0x20000010ff187230 */ /* 0x008fe40000004100 */
        /* <DEDUP_REMOVED lines=25> */
[----:B-----5:R-:W-:Y:S02]  /*6c70*/  HADD2.F32 R2, -RZ, R13.H0_H0 ;  /* 0x2000000dff027230 */ /* 0x020fe40000004100 */
        /* <DEDUP_REMOVED lines=32> */
.L_x_5143:
[----:B------:R-:W-:Y:S05]  /*6e80*/  BSYNC B0 ;  /* 0x0000000000007941 */ /* 0x000fea0003800000 */
.L_x_5142:
[----:B-----5:R4:W-:Y:S01]  /*6e90*/  STS.128 [R154+0x800], R12 ;  /* 0x0008000c9a007388 */ /* 0x0209e20000000c00 */
[----:B------:R-:W-:Y:S05]  /*6ea0*/  BRA `(.L_x_5135) ;  /* 0x00000000008c7947 */ /* 0x000fea0003800000 */
.L_x_5129:
        /* <DEDUP_REMOVED lines=20> */
.L_x_5145:
[----:B------:R-:W-:Y:S05]  /*6ff0*/  BSYNC B0 ;  /* 0x0000000000007941 */ /* 0x000fea0003800000 */
.L_x_5144:
        /* <DEDUP_REMOVED lines=14> */
.L_x_5135:
[----:B------:R-:W-:Y:S05]  /*70e0*/  BSYNC B2 ;  /* 0x0000000000027941 */ /* 0x000fea0003800000 */
.L_x_5128:
[----:B------:R-:W-:Y:S01]  /*70f0*/  VIADD R125, R49, 0xffffffff ;  /* 0xffffffff317d7836 */ /* 0x000fe20000000000 */
[----:B------:R-:W1:Y:S01]  /*7100*/  LDC.64 R4, c[0x0][0x3c8] ;  /* 0x0000f200ff047b82 */ /* 0x000e620000000a00 */
[----:B------:R-:W-:Y:S01]  /*7110*/  ULDC.64 UR12, c[0x0][0x218] ;  /* 0x00008600000c7ab9 */ /* 0x000fe20000000a00 */
[----:B------:R-:W-:Y:S01]  /*7120*/  VIADD R6, R96, 0x40 ;  /* 0x0000004060067836 */ /* 0x000fe20000000000 */
[----:B------:R-:W-:Y:S01]  /*7130*/  LEA R152, P0, R54, UR12, 0x1 ;  /* 0x0000000c36987c11 */ /* 0x000fe2000f8008ff */
[----:B--2---:R-:W-:Y:S01]  /*7140*/  IMAD R9, R125, -0x80, R46 ;  /* 0xffffff807d097824 */ /* 0x004fe200078e022e */
[----:B------:R-:W-:Y:S01]  /*7150*/  BSSY B0, `(.L_x_5146) ;  /* 0x0000013000007945 */ /* 0x000fe20003800000 */
[C---:B------:R-:W-:Y:S01]  /*7160*/  VIADD R7, R96.reuse, 0x60 ;  /* 0x0000006060077836 */ /* 0x040fe20000000000 */
[----:B------:R-:W-:Y:S02]  /*7170*/  SHF.R.S32.HI R8, RZ, 0x1f, R149 ;  /* 0x0000001fff087819 */ /* 0x000fe40000011495 */
[----:B------:R-:W-:-:S02]  /*7180*/  ISETP.GE.AND P5, PT, R96, R9, PT ;  /* 0x000000096000720c */ /* 0x000fc40003fa6270 */
[-C--:B------:R-:W-:Y:S02]  /*7190*/  ISETP.GE.AND P4, PT, R0, R9.reuse, PT ;  /* 0x000000090000720c */ /* 0x080fe40003f86270 */
[-C--:B------:R-:W-:Y:S02]  /*71a0*/  ISETP.GE.AND P3, PT, R6, R9.reuse, PT ;  /* 0x000000090600720c */ /* 0x080fe40003f66270 */
[----:B------:R-:W-:Y:S02]  /*71b0*/  ISETP.GE.AND P2, PT, R7, R9, PT ;  /* 0x000000090700720c */ /* 0x000fe40003f46270 */
[----:B------:R-:W-:-:S05]  /*71c0*/  LEA.HI.X R153, R54, UR13, R57, 0x1, P0 ;  /* 0x0000000d36997c11 */ /* 0x000fca00080f0c39 */
        /* <DEDUP_REMOVED lines=11> */
.L_x_5147:
[----:B------:R-:W-:Y:S05]  /*7280*/  BSYNC B0 ;  /* 0x0000000000007941 */ /* 0x000fea0003800000 */
.L_x_5146:
        /* <DEDUP_REMOVED lines=12> */
.L_x_5149:
[----:B------:R-:W-:Y:S05]  /*7350*/  BSYNC B0 ;  /* 0x0000000000007941 */ /* 0x000fea0003800000 */
.L_x_5148:
        /* <DEDUP_REMOVED lines=13> */
.L_x_5151:
[----:B------:R-:W-:Y:S05]  /*7430*/  BSYNC B0 ;  /* 0x0000000000007941 */ /* 0x000fea0003800000 */
.L_x_5150:
        /* <DEDUP_REMOVED lines=14> */
.L_x_5153:
[----:B------:R-:W-:Y:S05]  /*7520*/  BSYNC B0 ;  /* 0x0000000000007941 */ /* 0x000fea0003800000 */
.L_x_5152:
[----:B------:R-:W4:Y:S01]  /*7530*/  S2R R47, SR_TID.X ;  /* 0x00000000002f7919 */ /* 0x000f220000002100 */
[----:B------:R-:W-:Y:S01]  /*7540*/  ULDC.64 UR8, c[0x0][0x3d0] ;  /* 0x0000f40000087ab9 */ /* 0x000fe20000000a00 */
[----:B------:R-:W0:Y:S01]  /*7550*/  LDGDEPBAR ;  /* 0x00000000000079af */ /* 0x000e220000000000 */
[----:B------:R-:W-:Y:S01]  /*7560*/  IMAD R8, R8, UR8, RZ ;  /* 0x0000000808087c24 */ /* 0x000fe2000f8e02ff */
[-C--:B------:R-:W-:Y:S01]  /*7570*/  ISETP.GE.AND P3, PT, R6, R9.reuse, PT ;  /* 0x000000090600720c */ /* 0x080fe20003f66270 */
[C---:B------:R-:W-:Y:S01]  /*7580*/  IMAD.WIDE.U32 R98, R149.reuse, UR8, R98 ;  /* 0x0000000895627c25 */ /* 0x040fe2000f8e0062 */
[-C--:B------:R-:W-:Y:S01]  /*7590*/  ISETP.GE.AND P4, PT, R0, R9.reuse, PT ;  /* 0x000000090000720c */ /* 0x080fe20003f86270 */
[----:B------:R-:W-:Y:S01]  /*75a0*/  ULDC.64 UR10, c[0x0][0x220] ;  /* 0x00008800000a7ab9 */ /* 0x000fe20000000a00 */
[----:B------:R-:W-:Y:S01]  /*75b0*/  ISETP.GE.AND P5, PT, R96, R9, PT ;  /* 0x000000096000720c */ /* 0x000fe20003fa6270 */
[----:B------:R-:W-:Y:S01]  /*75c0*/  IMAD R8, R149, UR9, R8 ;  /* 0x0000000995087c24 */ /* 0x000fe2000f8e0208 */
[----:B-1----:R-:W-:Y:S01]  /*75d0*/  LEA R10, P0, R98, R4, 0x2 ;  /* 0x00000004620a7211 */ /* 0x002fe200078010ff */
[----:B------:R-:W-:-:S02]  /*75e0*/  ULDC UR5, c[0x0][0x2e8] ;  /* 0x0000ba0000057ab9 */ /* 0x000fc40000000800 */
[----:B------:R-:W-:Y:S01]  /*75f0*/  IMAD.IADD R8, R99, 0x1, R8 ;  /* 0x0000000163087824 */ /* 0x000fe200078e0208 */
[----:B------:R-:W-:-:S04]  /*7600*/  SHF.R.S32.HI R4, RZ, 0x1, R48 ;  /* 0x00000001ff047819 */ /* 0x000fc80000011430 */
[----:B------:R-:W-:Y:S02]  /*7610*/  LEA.HI.X R11, R98, R5, R8, 0x2, P0 ;  /* 0x00000005620b7211 */ /* 0x000fe400000f1408 */
[----:B------:R-:W-:-:S03]  /*7620*/  SHF.R.S32.HI R5, RZ, 0x1f, R48 ;  /* 0x0000001fff057819 */ /* 0x000fc60000011430 */
[----:B------:R1:W5:Y:S01]  /*7630*/  LDG.E R2, desc[UR6][R10.64] ;  /* 0x000000060a027981 */ /* 0x000362000c1e1900 */
[----:B------:R-:W-:Y:S01]  /*7640*/  LEA.HI R5, R5, R4, RZ, 0x2 ;  /* 0x0000000405057211 */ /* 0x000fe200078f10ff */
[----:B------:R-:W-:Y:S01]  /*7650*/  BSSY B0, `(.L_x_5154) ;  /* 0x0000045000007945 */ /* 0x000fe20003800000 */
[----:B------:R-:W-:-:S04]  /*7660*/  DEPBAR.LE SB0, 0x0 ;  /* 0x000080000000791a */ /* 0x000fc80000000000 */
[----:B----4-:R-:W-:Y:S01]  /*7670*/  SHF.R.S32.HI R110, RZ, 0x1f, R47 ;  /* 0x0000001fff6e7819 */ /* 0x010fe2000001142f */
[----:B------:R-:W-:Y:S01]  /*7680*/  BAR.SYNC.DEFER_BLOCKING 0x0 ;  /* 0x0000000000007b1d */ /* 0x000fe20000010000 */
[----:B---3--:R-:W-:Y:S02]  /*7690*/  LOP3.LUT R13, R5, 0xfffffffc, RZ, 0xc0, !PT ;  /* 0xfffffffc050d7812 */ /* 0x008fe400078ec0ff */
[----:B------:R-:W-:Y:S02]  /*76a0*/  LEA.HI R3, R110, R47, RZ, 0x4 ;  /* 0x0000002f6e037211 */ /* 0x000fe400078f20ff */
[----:B------:R-:W-:Y:S01]  /*76b0*/  LEA R158, P0, R50, UR10, 0x1 ;  /* 0x0000000a329e7c11 */ /* 0x000fe2000f8008ff */
[----:B------:R-:W-:Y:S01]  /*76c0*/  IMAD.IADD R0, R4, 0x1, -R13 ;  /* 0x0000000104007824 */ /* 0x000fe200078e0a0d */
[----:B------:R-:W-:Y:S02]  /*76d0*/  SHF.R.S32.HI R44, RZ, 0x4, R3 ;  /* 0x00000004ff2c7819 */ /* 0x000fe40000011403 */
[----:B------:R-:W-:-:S02]  /*76e0*/  LOP3.LUT R8, R3, 0xfffffff0, RZ, 0xc0, !PT ;  /* 0xfffffff003087812 */ /* 0x000fc400078ec0ff */
[----:B------:R-:W-:Y:S02]  /*76f0*/  LEA.HI R5, R44, R44, RZ, 0x1 ;  /* 0x0000002c2c057211 */ /* 0x000fe400078f08ff */
[----:B------:R-:W-:Y:S02]  /*7700*/  ISETP.GE.AND P2, PT, R7, R9, PT ;  /* 0x000000090700720c */ /* 0x000fe40003f46270 */
[----:B------:R-:W-:Y:S02]  /*7710*/  LOP3.LUT R5, R5, 0xfffffffe, RZ, 0xc0, !PT ;  /* 0xfffffffe05057812 */ /* 0x000fe400078ec0ff */
[CC--:B-1----:R-:W-:Y:S02]  /*7720*/  LEA.HI R11, R110.reuse, R47.reuse, RZ, 0x3 ;  /* 0x0000002f6e0b7211 */ /* 0x0c2fe400078f18ff */
[----:B------:R-:W-:Y:S01]  /*7730*/  LEA.HI R110, R110, R47, RZ, 0x5 ;  /* 0x0000002f6e6e7211 */ /* 0x000fe200078f28ff */
[----:B------:R-:W-:Y:S01]  /*7740*/  IMAD.IADD R44, R44, 0x1, -R5 ;  /* 0x000000012c2c7824 */ /* 0x000fe200078e0a05 */
[----:B------:R-:W-:Y:S01]  /*7750*/  LOP3.LUT R6, R11, 0xfffffff8, RZ, 0xc0, !PT ;  /* 0xfffffff80b067812 */ /* 0x000fe200078ec0ff */
[C---:B------:R-:W-:Y:S01]  /*7760*/  IMAD.IADD R5, R47.reuse, 0x1, -R8 ;  /* 0x000000012f057824 */ /* 0x040fe200078e0a08 */
[----:B------:R-:W-:Y:S01]  /*7770*/  SHF.R.S32.HI R4, RZ, 0x3, R11 ;  /* 0x00000003ff047819 */ /* 0x000fe2000001140b */
[----:B------:R1:W-:Y:S01]  /*7780*/  @P5 STS [R154+0x3000], RZ ;  /* 0x003000ff9a005388 */ /* 0x0003e20000000800 */
[----:B------:R-:W-:Y:S01]  /*7790*/  LOP3.LUT R8, R48, 0x7fffffe, RZ, 0xc0, !PT ;  /* 0x07fffffe30087812 */ /* 0x000fe200078ec0ff */
[----:B------:R-:W-:Y:S01]  /*77a0*/  IMAD.IADD R117, R47, 0x1, -R6 ;  /* 0x000000012f757824 */ /* 0x000fe200078e0a06 */
[----:B------:R-:W-:Y:S01]  /*77b0*/  LEA.HI R3, R11, R4, RZ, 0x1 ;  /* 0x000000040b037211 */ /* 0x000fe200078f08ff */
[----:B------:R1:W-:Y:S01]  /*77c0*/  @P5 STS [R154+0x3004], RZ ;  /* 0x003004ff9a005388 */ /* 0x0003e20000000800 */
[----:B------:R-:W-:Y:S01]  /*77d0*/  SHF.R.S32.HI R48, RZ, 0x1f, R5 ;  /* 0x0000001fff307819 */ /* 0x000fe20000011405 */
[----:B------:R-:W-:Y:S01]  /*77e0*/  IMAD.IADD R59, R5, 0x1, -R8 ;  /* 0x00000001053b7824 */ /* 0x000fe200078e0a08 */
[----:B------:R-:W-:Y:S01]  /*77f0*/  LEA.HI R6, R117, R117, RZ, 0x1 ;  /* 0x0000007575067211 */ /* 0x000fe200078f08ff */
[----:B------:R1:W-:Y:S01]  /*7800*/  @P5 STS.64 [R154+0x3008], RZ ;  /* 0x003008ff9a005388 */ /* 0x0003e20000000a00 */
[----:B------:R-:W-:-:S02]  /*7810*/  LOP3.LUT R3, R3, 0xfffffffe, RZ, 0xc0, !PT ;  /* 0xfffffffe03037812 */ /* 0x000fc400078ec0ff */
[----:B------:R-:W-:Y:S02]  /*7820*/  LOP3.LUT R8, R6, 0xfffffffe, RZ, 0xc0, !PT ;  /* 0xfffffffe06087812 */ /* 0x000fe400078ec0ff */
[----:B------:R-:W-:Y:S01]  /*7830*/  SHF.R.S32.HI R6, RZ, 0x1, R6 ;  /* 0x00000001ff067819 */ /* 0x000fe20000011406 */
[----:B------:R-:W-:Y:S01]  /*7840*/  IMAD.IADD R4, R4, 0x1, -R3 ;  /* 0x0000000104047824 */ /* 0x000fe200078e0a03 */
[----:B------:R-:W-:Y:S01]  /*7850*/  LEA.HI R48, R48, R5, RZ, 0x3 ;  /* 0x0000000530307211 */ /* 0x000fe200078f18ff */
[----:B------:R-:W-:Y:S01]  /*7860*/  IMAD.IADD R117, R117, 0x1, -R8 ;  /* 0x0000000175757824 */ /* 0x000fe200078e0a08 */
[----:B------:R-:W-:Y:S01]  /*7870*/  SHF.R.S32.HI R58, RZ, 0x5, R110 ;  /* 0x00000005ff3a7819 */ /* 0x000fe2000001146e */
[----:B------:R-:W-:Y:S01]  /*7880*/  IMAD.SHL.U32 R5, R0, 0x40, RZ ;  /* 0x0000004000057824 */ /* 0x000fe200078e00ff */
[----:B------:R-:W-:Y:S01]  /*7890*/  LEA.HI.X R159, R50, UR11, R53, 0x1, P0 ;  /* 0x0000000b329f7c11 */ /* 0x000fe200080f0c35 */
[----:B------:R-:W-:Y:S02]  /*78a0*/  IMAD.SHL.U32 R3, R6, 0x40, RZ ;  /* 0x0000004006037824 */ /* 0x000fe400078e00ff */
[----:B------:R-:W-:Y:S01]  /*78b0*/  IMAD.SHL.U32 R48, R48, 0x20, RZ ;  /* 0x0000002030307824 */ /* 0x000fe200078e00ff */
[----:B------:R-:W-:Y:S01]  /*78c0*/  LOP3.LUT R5, R5, 0xc0, RZ, 0xc0, !PT ;  /* 0x000000c005057812 */ /* 0x000fe200078ec0ff */
[C---:B------:R-:W-:Y:S01]  /*78d0*/  IMAD R117, R44.reuse, 0x8, R117 ;  /* 0x000000082c757824 */ /* 0x040fe200078e0275 */
[----:B------:R-:W-:Y:S01]  /*78e0*/  LOP3.LUT R3, R3, 0xc0, RZ, 0xc0, !PT ;  /* 0x000000c003037812 */ /* 0x000fe200078ec0ff */
[----:B------:R-:W-:Y:S01]  /*78f0*/  IMAD.SHL.U32 R44, R44, 0x8, RZ ;  /* 0x000000082c2c7824 */ /* 0x000fe200078e00ff */
[----:B------:R-:W-:Y:S01]  /*7900*/  LOP3.LUT R48, R48, 0xffffff00, RZ, 0xc0, !PT ;  /* 0xffffff0030307812 */ /* 0x000fe200078ec0ff */
[----:B------:R-:W-:-:S03]  /*7910*/  IMAD.SHL.U32 R4, R4, 0x8, RZ ;  /* 0x0000000804047824 */ /* 0x000fc600078e00ff */
[----:B------:R-:W-:Y:S01]  /*7920*/  LOP3.LUT R44, R5, 0x8, R44, 0xf8, !PT ;  /* 0x00000008052c7812 */ /* 0x000fe200078ef82c */
[----:B------:R-:W-:Y:S01]  /*7930*/  IMAD R8, R58, 0x200, R48 ;  /* 0x000002003a087824 */ /* 0x000fe200078e0230 */
[----:B------:R-:W-:Y:S02]  /*7940*/  LOP3.LUT R4, R3, 0x8, R4, 0xf8, !PT ;  /* 0x0000000803047812 */ /* 0x000fe400078ef804 */
[----:B------:R-:W-:Y:S01]  /*7950*/  SHF.R.U32.HI R5, RZ, 0x3, R5 ;  /* 0x00000003ff057819 */ /* 0x000fe20000011605 */
[----:B------:R-:W-:Y:S01]  /*7960*/  IMAD R119, R59, 0x20, R8 ;  /* 0x000000203b777824 */ /* 0x000fe200078e0208 */
[----:B------:R-:W-:Y:S02]  /*7970*/  SHF.R.U32.HI R3, RZ, 0x3, R3 ;  /* 0x00000003ff037819 */ /* 0x000fe40000011603 */
[----:B------:R-:W-:Y:S02]  /*7980*/  LOP3.LUT R44, R44, R5, RZ, 0x3c, !PT ;  /* 0x000000052c2c7212 */ /* 0x000fe400078e3cff */
[----:B------:R-:W-:-:S02]  /*7990*/  LOP3.LUT R4, R4, R3, RZ, 0x3c, !PT ;  /* 0x0000000304047212 */ /* 0x000fc400078e3cff */
[----:B------:R-:W3:Y:S01]  /*79a0*/  MUFU.RCP R3, UR5 ;  /* 0x0000000500037d08 */ /* 0x000ee20008001000 */
[----:B------:R-:W-:Y:S02]  /*79b0*/  IMAD.IADD R119, R44, 0x1, R119 ;  /* 0x000000012c777824 */ /* 0x000fe400078e0277 */
[----:B------:R-:W-:-:S03]  /*79c0*/  IMAD.U32 R117, R117, 0x20, R4 ;  /* 0x0000002075757824 */ /* 0x000fc600078e0004 */
[----:B------:R-:W-:Y:S02]  /*79d0*/  LEA R119, R119, UR4, 0x1 ;  /* 0x0000000477777c11 */ /* 0x000fe4000f8e08ff */
        /* <DEDUP_REMOVED lines=12> */
.L_x_5155:
[----:B------:R-:W-:Y:S05]  /*7aa0*/  BSYNC B0 ;  /* 0x0000000000007941 */ /* 0x000fea0003800000 */
.L_x_5154:
        /* <DEDUP_REMOVED lines=13> */
.L_x_5157:
[----:B------:R-:W-:Y:S05]  /*7b80*/  BSYNC B0 ;  /* 0x0000000000007941 */ /* 0x000fea0003800000 */
.L_x_5156:
        /* <DEDUP_REMOVED lines=14> */
.L_x_5159:
[----:B------:R-:W-:Y:S05]  /*7c70*/  BSYNC B0 ;  /* 0x0000000000007941 */ /* 0x000fea0003800000 */
.L_x_5158:
        /* <DEDUP_REMOVED lines=15> */
.L_x_5161:
[----:B------:R-:W-:Y:S05]  /*7d70*/  BSYNC B0 ;  /* 0x0000000000007941 */ /* 0x000fea0003800000 */
.L_x_5160:
[----:B------:R-:W-:Y:S01]  /*7d80*/  LOP3.LUT P0, RZ, R6, 0x2, RZ, 0xc0, !PT ;  /* 0x0000000206ff7812 */ /* 0x000fe2000780c0ff */
[----:B------:R-:W-:Y:S01]  /*7d90*/  LDSM.16.M88.4 R12, [R119] ;  /* 0x00000000770c783b */ /* 0x000fe20000000200 */
[----:B------:R-:W-:Y:S01]  /*7da0*/  LOP3.LUT P2, RZ, R0, 0x2, RZ, 0xc0, !PT ;  /* 0x0000000200ff7812 */ /* 0x000fe2000784c0ff */
[----:B------:R-:W-:Y:S01]  /*7db0*/  IMAD.MOV.U32 R0, RZ, RZ, 0x20 ;  /* 0x00000020ff007424 */ /* 0x000fe200078e00ff */
[----:B------:R-:W-:Y:S01]  /*7dc0*/  LOP3.LUT R110, R110, 0xffffffe0, RZ, 0xc0, !PT ;  /* 0xffffffe06e6e7812 */ /* 0x000fe200078ec0ff */
[----:B-1----:R-:W1:Y:S01]  /*7dd0*/  LDSM.16.M88.4 R4, [R117+0x2800] ;  /* 0x002800007504783b */ /* 0x002e620000000200 */
[C---:B------:R-:W-:Y:S01]  /*7de0*/  VIADD R16, R117.reuse, 0x1000 ;  /* 0x0000100075107836 */ /* 0x040fe20000000000 */
[----:B------:R-:W-:Y:S01]  /*7df0*/  ULDC UR5, c[0x0][0x398] ;  /* 0x0000e60000057ab9 */ /* 0x000fe20000000800 */
[----:B------:R-:W-:Y:S01]  /*7e00*/  SEL R0, R0, 0xffffffe0, !P2 ;  /* 0xffffffe000007807 */ /* 0x000fe20005000000 */
[----:B------:R-:W2:Y:S01]  /*7e10*/  LDSM.16.M88.4 R80, [R117+0x1400] ;  /* 0x001400007550783b */ /* 0x000ea20000000200 */
[----:B------:R-:W-:-:S02]  /*7e20*/  VIADD R116, R117, 0x1020 ;  /* 0x0000102075747836 */ /* 0x000fc40000000000 */
[----:B------:R-:W-:Y:S01]  /*7e30*/  IMAD.IADD R110, R47, 0x1, -R110 ;  /* 0x000000012f6e7824 */ /* 0x000fe200078e0a6e */
[----:B------:R-:W3:Y:S01]  /*7e40*/  LDSM.16.M88.4 R72, [R117+0x1800] ;  /* 0x001800007548783b */ /* 0x000ee20000000200 */
[----:B------:R-:W-:Y:S02]  /*7e50*/  IMAD.IADD R118, R119, 0x1, R0 ;  /* 0x0000000177767824 */ /* 0x000fe400078e0200 */
[----:B------:R-:W-:Y:S01]  /*7e60*/  @P0 VIADD R116, R16, 0xffffffe0 ;  /* 0xffffffe010740836 */ /* 0x000fe20000000000 */
[----:B------:R-:W4:Y:S01]  /*7e70*/  LDSM.16.M88.4 R88, [R117+0x1000] ;  /* 0x001000007558783b */ /* 0x000f220000000200 */
[----:B------:R-:W-:Y:S01]  /*7e80*/  SHF.R.S32.HI R155, RZ, 0x1f, R110 ;  /* 0x0000001fff9b7819 */ /* 0x000fe2000001146e */
[----:B------:R-:W-:Y:S02]  /*7e90*/  IMAD R58, R45, 0x4, R58 ;  /* 0x000000042d3a7824 */ /* 0x000fe400078e023a */
[----:B------:R-:W4:Y:S01]  /*7ea0*/  LDSM.16.M88.4 R64, [R117+0x1c00] ;  /* 0x001c00007540783b */ /* 0x000f220000000200 */
[----:B------:R-:W-:Y:S01]  /*7eb0*/  LEA.HI R155, R155, R110, RZ, 0x2 ;  /* 0x0000006e9b9b7211 */ /* 0x000fe200078f10ff */
[----:B------:R-:W-:-:S02]  /*7ec0*/  IMAD R157, R59, 0x20, R48 ;  /* 0x000000203b9d7824 */ /* 0x000fc400078e0230 */
[----:B------:R-:W4:Y:S01]  /*7ed0*/  LDSM.16.M88.4 R40, [R117+0x2000] ;  /* 0x002000007528783b */ /* 0x000f220000000200 */
[----:B------:R-:W-:Y:S01]  /*7ee0*/  SHF.R.S32.HI R155, RZ, 0x2, R155 ;  /* 0x00000002ff9b7819 */ /* 0x000fe2000001149b */
[----:B------:R-:W-:Y:S02]  /*7ef0*/  IMAD.IADD R157, R44, 0x1, R157 ;  /* 0x000000012c9d7824 */ /* 0x000fe400078e029d */
[----:B------:R-:W4:Y:S01]  /*7f00*/  LDSM.16.M88.4 R32, [R117+0x2400] ;  /* 0x002400007520783b */ /* 0x000f220000000200 */
[C---:B------:R-:W-:Y:S02]  /*7f10*/  VIADD R111, R116.reuse, 0x1400 ;  /* 0x00001400746f7836 */ /* 0x040fe40000000000 */
[----:B------:R-:W-:Y:S01]  /*7f20*/  VIADD R110, R116, 0x1800 ;  /* 0x00001800746e7836 */ /* 0x000fe20000000000 */
[----:B------:R-:W4:Y:S04]  /*7f30*/  LDSM.16.M88.4 R132, [R117+0x2c00] ;  /* 0x002c00007584783b */ /* 0x000f280000000200 */
[----:B------:R-:W-:Y:S04]  /*7f40*/  LDSM.16.M88.4 R16, [R118] ;  /* 0x000000007610783b */ /* 0x000fe80000000200 */
[----:B------:R-:W4:Y:S04]  /*7f50*/  LDSM.16.M88.4 R92, [R116+0x1800] ;  /* 0x00180000745c783b */ /* 0x000f280000000200 */
[----:B------:R-:W4:Y:S01]  /*7f60*/  LDSM.16.M88.4 R120, [R116+0x400] ;  /* 0x000400007478783b */ /* 0x000f220000000200 */
[C---:B-1----:R-:W-:Y:S03]  /*7f70*/  HMMA.16816.F32 R28, R12.reuse, R4, RZ ;  /* 0x000000040c1c723c */ /* 0x042fe600000018ff */
[----:B------:R-:W1:Y:S03]  /*7f80*/  LDSM.16.M88.4 R112, [R116+0x800] ;  /* 0x000800007470783b */ /* 0x000e660000000200 */
[C---:B--2---:R-:W-:Y:S01]  /*7f90*/  HMMA.16816.F32 R84, R12.reuse, R80, RZ ;  /* 0x000000500c54723c */ /* 0x044fe200000018ff */
[----:B------:R-:W2:Y:S04]  /*7fa0*/  LDSM.16.M88.4 R128, [R116] ;  /* 0x000000007480783b */ /* 0x000ea80000000200 */
[----:B------:R-:W2:Y:S01]  /*7fb0*/  LDSM.16.M88.4 R104, [R116+0xc00] ;  /* 0x000c00007468783b */ /* 0x000ea20000000200 */
[C---:B------:R-:W-:Y:S03]  /*7fc0*/  HMMA.16816.F32 R4, R12.reuse, R6, RZ ;  /* 0x000000060c04723c */ /* 0x040fe600000018ff */
[----:B------:R-:W2:Y:S03]  /*7fd0*/  LDSM.16.M88.4 R100, [R116+0x1000] ;  /* 0x001000007464783b */ /* 0x000ea60000000200 */
[C---:B------:R-:W-:Y:S01]  /*7fe0*/  HMMA.16816.F32 R80, R12.reuse, R82, RZ ;  /* 0x000000520c50723c */ /* 0x040fe200000018ff */
[----:B------:R-:W2:Y:S04]  /*7ff0*/  LDSM.16.M88.4 R96, [R116+0x1400] ;  /* 0x001400007460783b */ /* 0x000ea80000000200 */
[----:B------:R-:W2:Y:S01]  /*8000*/  LDSM.16.M88.4 R20, [R116+0x1c00] ;  /* 0x001c00007414783b */ /* 0x000ea20000000200 */
[C---:B---3--:R-:W-:Y:S03]  /*8010*/  HMMA.16816.F32 R76, R12.reuse, R72, RZ ;  /* 0x000000480c4c723c */ /* 0x048fe600000018ff */
[----:B------:R-:W0:Y:S03]  /*8020*/  LDGDEPBAR ;  /* 0x00000000000079af */ /* 0x000e260000000000 */
[C---:B----4-:R-:W-:Y:S06]  /*8030*/  HMMA.16816.F32 R8, R12.reuse, R88, RZ ;  /* 0x000000580c08723c */ /* 0x050fec00000018ff */
[C---:B------:R-:W-:Y:S06]  /*8040*/  HMMA.16816.F32 R68, R12.reuse, R64, RZ ;  /* 0x000000400c44723c */ /* 0x040fec00000018ff */
[C---:B------:R-:W-:Y:S06]  /*8050*/  HMMA.16816.F32 R60, R12.reuse, R40, RZ ;  /* 0x000000280c3c723c */ /* 0x040fec00000018ff */
[----:B------:R-:W-:Y:S01]  /*8060*/  HMMA.16816.F32 R36, R12, R32, RZ ;  /* 0x000000200c24723c */ /* 0x000fe200000018ff */
[----:B------:R-:W-:-:S05]  /*8070*/  DEPBAR.LE SB0, 0x0 ;  /* 0x000080000000791a */ /* 0x000fca0000000000 */
        /* <DEDUP_REMOVED lines=9> */
[----:B------:R-:W-:Y:S01]  /*8110*/  HMMA.16816.F32 R80, R16, R122, R80 ;  /* 0x0000007a1050723c */ /* 0x000fe20000001850 */
[----:B------:R-:W-:-:S02]  /*8120*/  IMAD.SHL.U32 R4, R47, 0x2, RZ ;  /* 0x000000022f047824 */ /* 0x000fc400078e00ff */
[----:B------:R-:W-:-:S03]  /*8130*/  IMAD.U32 R5, R58, 0x10, R155 ;  /* 0x000000103a057824 */ /* 0x000fc600078e009b */
[----:B-1----:R-:W-:Y:S01]  /*8140*/  HMMA.16816.F32 R76, R16, R112, R76 ;  /* 0x00000070104c723c */ /* 0x002fe2000000184c */
[----:B------:R-:W-:Y:S02]  /*8150*/  LOP3.LUT R122, R4, 0x6, RZ, 0xc0, !PT ;  /* 0x00000006047a7812 */ /* 0x000fe400078ec0ff */
[----:B------:R-:W-:-:S03]  /*8160*/  IADD3 R5, -R148, 0x1, R5 ;  /* 0x0000000194057810 */ /* 0x000fc60007ffe105 */
[----:B------:R-:W-:Y:S01]  /*8170*/  IMAD R45, R125, 0x80, R122 ;  /* 0x000000807d2d7824 */ /* 0x000fe200078e027a */
[C---:B--2---:R-:W-:Y:S01]  /*8180*/  HMMA.16816.F32 R8, R16.reuse, R128, R8 ;  /* 0x000000801008723c */ /* 0x044fe20000001808 */
[C---:B------:R-:W-:Y:S02]  /*8190*/  VIADD R113, R116.reuse, 0xc00 ;  /* 0x00000c0074717836 */ /* 0x040fe40000000000 */
[----:B------:R-:W-:Y:S02]  /*81a0*/  VIADD R7, R45, 0x19 ;  /* 0x000000192d077836 */ /* 0x000fe40000000000 */
[----:B------:R-:W-:Y:S01]  /*81b0*/  VIADD R112, R116, 0x1000 ;  /* 0x0000100074707836 */ /* 0x000fe20000000000 */
[----:B------:R-:W-:Y:S02]  /*81c0*/  HMMA.16816.F32 R88, R16, R130, R88 ;  /* 0x000000821058723c */ /* 0x000fe40000001858 */
[----:B------:R-:W-:-:S04]  /*81d0*/  I2FP.F32.S32 R6, R7 ;  /* 0x0000000700067245 */ /* 0x000fc80000201400 */
[C---:B------:R-:W-:Y:S06]  /*81e0*/  HMMA.16816.F32 R84, R16.reuse, R120, R84 ;  /* 0x000000781054723c */ /* 0x040fec0000001854 */
[----:B------:R-:W-:Y:S01]  /*81f0*/  HMMA.16816.F32 R72, R16, R114, R72 ;  /* 0x000000721048723c */ /* 0x000fe20000001848 */
[----:B-----5:R-:W-:Y:S01]  /*8200*/  FMUL.FTZ R120, R2, R3 ;  /* 0x0000000302787220 */ /* 0x020fe20000410000 */
[----:B------:R-:W-:-:S03]  /*8210*/  VIADD R3, R45, 0x18 ;  /* 0x000000182d037836 */ /* 0x000fc60000000000 */
[----:B------:R-:W-:Y:S01]  /*8220*/  FFMA.FTZ R6, R120, R6, R81 ;  /* 0x0000000678067223 */ /* 0x000fe20000010051 */
[----:B------:R-:W-:Y:S01]  /*8230*/  HMMA.16816.F32 R68, R16, R104, R68 ;  /* 0x000000681044723c */ /* 0x000fe20000001844 */
[C---:B------:R-:W-:Y:S02]  /*8240*/  VIADD R115, R116.reuse, 0x400 ;  /* 0x0000040074737836 */ /* 0x040fe40000000000 */
[----:B------:R-:W-:-:S03]  /*8250*/  VIADD R114, R116, 0x800 ;  /* 0x0000080074727836 */ /* 0x000fc60000000000 */
[C---:B------:R-:W-:Y:S06]  /*8260*/  HMMA.16816.F32 R64, R16.reuse, R106, R64 ;  /* 0x0000006a1040723c */ /* 0x040fec0000001840 */
[C---:B------:R-:W-:Y:S06]  /*8270*/  HMMA.16816.F32 R60, R16.reuse, R100, R60 ;  /* 0x00000064103c723c */ /* 0x040fec000000183c */
[C---:B------:R-:W-:Y:S06]  /*8280*/  HMMA.16816.F32 R40, R16.reuse, R102, R40 ;  /* 0x000000661028723c */ /* 0x040fec0000001828 */
[C---:B------:R-:W-:Y:S06]  /*8290*/  HMMA.16816.F32 R36, R16.reuse, R96, R36 ;  /* 0x000000601024723c */ /* 0x040fec0000001824 */
[C---:B------:R-:W-:Y:S06]  /*82a0*/  HMMA.16816.F32 R32, R16.reuse, R98, R32 ;  /* 0x000000621020723c */ /* 0x040fec0000001820 */
[C---:B------:R-:W-:Y:S06]  /*82b0*/  HMMA.16816.F32 R24, R16.reuse, R20, R24 ;  /* 0x000000141018723c */ /* 0x040fec0000001818 */
[----:B------:R-:W-:Y:S01]  /*82c0*/  HMMA.16816.F32 R12, R16, R22, R12 ;  /* 0x00000016100c723c */ /* 0x000fe2000000180c */
[----:B------:R-:W-:-:S06]  /*82d0*/  VIADD R21, R45, 0x20 ;  /* 0x000000202d157836 */ /* 0x000fcc0000000000 */
[--C-:B------:R-:W-:Y:S02]  /*82e0*/  IADD3 R19, R5, UR5, R46.reuse ;  /* 0x0000000505137c10 */ /* 0x100fe4000fffe02e */
[----:B------:R-:W-:Y:S02]  /*82f0*/  I2FP.F32.S32 R5, R3 ;  /* 0x0000000300057245 */ /* 0x000fe40000201400 */
[C---:B------:R-:W-:Y:S02]  /*8300*/  VIMNMX R2, R19.reuse, R46, PT ;  /* 0x0000002e13027248 */ /* 0x040fe40003fe0100 */
[----:B------:R-:W-:Y:S01]  /*8310*/  VIADDMNMX R104, R19, 0x8, R46, PT ;  /* 0x0000000813687846 */ /* 0x000fe2000380012e */
[----:B------:R-:W-:Y:S01]  /*8320*/  FFMA.FTZ R4, R120, R5, R80 ;  /* 0x0000000578047223 */ /* 0x000fe20000010050 */
[----:B------:R-:W-:Y:S01]  /*8330*/  I2FP.F32.S32 R17, R3 ;  /* 0x0000000300117245 */ /* 0x000fe20000201400 */
[----:B------:R-:W-:Y:S01]  /*8340*/  VIADD R5, R45, 0x21 ;  /* 0x000000212d057836 */ /* 0x000fe20000000000 */
[----:B------:R-:W-:-:S02]  /*8350*/  ISETP.GE.AND P6, PT, R3, R2, PT ;  /* 0x000000020300720c */ /* 0x000fc40003fc6270 */
[----:B------:R-:W-:Y:S01]  /*8360*/  ISETP.GE.AND P4, PT, R3, R104, PT ;  /* 0x000000680300720c */ /* 0x000fe20003f86270 */
[C---:B------:R-:W-:Y:S01]  /*8370*/  FFMA.FTZ R17, R120.reuse, R17, R82 ;  /* 0x0000001178117223 */ /* 0x040fe20000010052 */
[----:B------:R-:W-:Y:S02]  /*8380*/  I2FP.F32.S32 R16, R7 ;  /* 0x0000000700107245 */ /* 0x000fe40000201400 */
[-C--:B------:R-:W-:Y:S02]  /*8390*/  I2FP.F32.S32 R3, R21.reuse ;  /* 0x0000001500037245 */ /* 0x080fe40000201400 */
[----:B------:R-:W-:Y:S01]  /*83a0*/  I2FP.F32.S32 R23, R21 ;  /* 0x0000001500177245 */ /* 0x000fe20000201400 */
[C---:B------:R-:W-:Y:S01]  /*83b0*/  FFMA.FTZ R19, R120.reuse, R16, R83 ;  /* 0x0000001078137223 */ /* 0x040fe20000010053 */
[C---:B------:R-:W-:Y:S01]  /*83c0*/  ISETP.GE.AND P5, PT, R7.reuse, R2, PT ;  /* 0x000000020700720c */ /* 0x040fe20003fa6270 */
[C---:B------:R-:W-:Y:S01]  /*83d0*/  FFMA.FTZ R78, R120.reuse, R3, R78 ;  /* 0x00000003784e7223 */ /* 0x040fe2000001004e */
[----:B------:R-:W-:Y:S01]  /*83e0*/  ISETP.GE.AND P3, PT, R7, R104, PT ;  /* 0x000000680700720c */ /* 0x000fe20003f66270 */
[C---:B------:R-:W-:Y:S01]  /*83f0*/  VIADD R3, R45.reuse, 0x28 ;  /* 0x000000282d037836 */ /* 0x040fe20000000000 */
[----:B------:R-:W-:Y:S01]  /*8400*/  I2FP.F32.S32 R18, R5 ;  /* 0x0000000500127245 */ /* 0x000fe20000201400 */
[C---:B------:R-:W-:Y:S01]  /*8410*/  FFMA.FTZ R16, R120.reuse, R23, R76 ;  /* 0x0000001778107223 */ /* 0x040fe2000001004c */
[----:B------:R-:W-:Y:S01]  /*8420*/  I2FP.F32.S32 R20, R5 ;  /* 0x0000000500147245 */ /* 0x000fe20000201400 */
[----:B------:R-:W-:Y:S01]  /*8430*/  VIADD R23, R45, 0x29 ;  /* 0x000000292d177836 */ /* 0x000fe20000000000 */
[C---:B------:R-:W-:Y:S01]  /*8440*/  ISETP.GE.AND P2, PT, R21.reuse, R2, PT ;  /* 0x000000021500720c */ /* 0x040fe20003f46270 */
[C---:B------:R-:W-:Y:S01]  /*8450*/  FFMA.FTZ R18, R120.reuse, R18, R77 ;  /* 0x0000001278127223 */ /* 0x040fe2000001004d */
[----:B------:R-:W-:Y:S01]  /*8460*/  ISETP.GE.AND P0, PT, R21, R104, PT ;  /* 0x000000681500720c */ /* 0x000fe20003f06270 */
[----:B------:R-:W-:Y:S01]  /*8470*/  FFMA.FTZ R7, R120, R20, R79 ;  /* 0x0000001478077223 */ /* 0x000fe2000001004f */
[----:B------:R-:W-:-:S02]  /*8480*/  FSEL R6, R6, -INF , !P5 ;  /* 0xff80000006067808 */ /* 0x000fc40006800000 */
[----:B------:R-:W-:Y:S02]  /*8490*/  FSEL R19, R19, -INF , !P3 ;  /* 0xff80000013137808 */ /* 0x000fe40005800000 */
[-C--:B------:R-:W-:Y:S02]  /*84a0*/  I2FP.F32.S32 R47, R3.reuse ;  /* 0x00000003002f7245 */ /* 0x080fe40000201400 */
[----:B------:R-:W-:Y:S02]  /*84b0*/  I2FP.F32.S32 R21, R3 ;  /* 0x0000000300157245 */ /* 0x000fe40000201400 */
[C---:B------:R-:W-:Y:S01]  /*84c0*/  ISETP.GE.AND P5, PT, R3.reuse, R2, PT ;  /* 0x000000020300720c */ /* 0x040fe20003fa6270 */
[----:B------:R-:W-:Y:S01]  /*84d0*/  FFMA.FTZ R20, R120, R47, R72 ;  /* 0x0000002f78147223 */ /* 0x000fe20000010048 */
[----:B------:R-:W-:Y:S01]  /*84e0*/  ISETP.GE.AND P3, PT, R3, R104, PT ;  /* 0x000000680300720c */ /* 0x000fe20003f66270 */
[----:B------:R-:W-:Y:S01]  /*84f0*/  VIADD R3, R45, 0x30 ;  /* 0x000000302d037836 */ /* 0x000fe20000000000 */
[----:B------:R-:W-:-:S02]  /*8500*/  FSEL R4, R4, -INF , !P6 ;  /* 0xff80000004047808 */ /* 0x000fc40007000000 */
[----:B------:R-:W-:Y:S02]  /*8510*/  FSEL R17, R17, -INF , !P4 ;  /* 0xff80000011117808 */ /* 0x000fe40006000000 */
[C---:B------:R-:W-:Y:S02]  /*8520*/  ISETP.GE.AND P6, PT, R5.reuse, R2, PT ;  /* 0x000000020500720c */ /* 0x040fe40003fc6270 */
[----:B------:R-:W-:Y:S01]  /*8530*/  ISETP.GE.AND P4, PT, R5, R104, PT ;  /* 0x000000680500720c */ /* 0x000fe20003f86270 */
[C---:B------:R-:W-:Y:S01]  /*8540*/  FFMA.FTZ R5, R120.reuse, R21, R74 ;  /* 0x0000001578057223 */ /* 0x040fe2000001004a */
[-C--:B------:R-:W-:Y:S01]  /*8550*/  I2FP.F32.S32 R22, R23.reuse ;  /* 0x0000001700167245 */ /* 0x080fe20000201400 */
[----:B------:R-:W-:Y:S01]  /*8560*/  VIADD R21, R45, 0x31 ;  /* 0x000000312d157836 */ /* 0x000fe20000000000 */
[----:B------:R-:W-:Y:S02]  /*8570*/  I2FP.F32.S32 R44, R23 ;  /* 0x00000017002c7245 */ /* 0x000fe40000201400 */
[----:B------:R-:W-:Y:S01]  /*8580*/  I2FP.F32.S32 R59, R3 ;  /* 0x00000003003b7245 */ /* 0x000fe20000201400 */
[----:B------:R-:W-:Y:S01]  /*8590*/  FFMA.FTZ R22, R120, R22, R73 ;  /* 0x0000001678167223 */ /* 0x000fe20000010049 */
[----:B------:R-:W-:Y:S01]  /*85a0*/  FSEL R18, R18, -INF , !P6 ;  /* 0xff80000012127808 */ /* 0x000fe20007000000 */
[C---:B------:R-:W-:Y:S01]  /*85b0*/  FFMA.FTZ R73, R120.reuse, R44, R75 ;  /* 0x0000002c78497223 */ /* 0x040fe2000001004b */
[----:B------:R-:W-:Y:S01]  /*85c0*/  FSEL R7, R7, -INF , !P4 ;  /* 0xff80000007077808 */ /* 0x000fe20006000000 */
[----:B------:R-:W-:Y:S01]  /*85d0*/  FFMA.FTZ R46, R120, R59, R68 ;  /* 0x0000003b782e7223 */ /* 0x000fe20000010044 */
[----:B------:R-:W-:Y:S01]  /*85e0*/  I2FP.F32.S32 R47, R3 ;  /* 0x00000003002f7245 */ /* 0x000fe20000201400 */
[----:B------:R-:W-:Y:S01]  /*85f0*/  VIADD R59, R45, 0x39 ;  /* 0x000000392d3b7836 */ /* 0x000fe20000000000 */
[----:B------:R-:W-:-:S02]  /*8600*/  ISETP.GE.AND P6, PT, R3, R2, PT ;  /* 0x000000020300720c */ /* 0x000fc40003fc6270 */
[----:B------:R-:W-:Y:S01]  /*8610*/  ISETP.GE.AND P4, PT, R3, R104, PT ;  /* 0x000000680300720c */ /* 0x000fe20003f86270 */
[----:B------:R-:W-:Y:S01]  /*8620*/  VIADD R3, R45, 0x38 ;  /* 0x000000382d037836 */ /* 0x000fe20000000000 */
[----:B------:R-:W-:Y:S01]  /*8630*/  I2FP.F32.S32 R44, R21 ;  /* 0x00000015002c7245 */ /* 0x000fe20000201400 */
[----:B------:R-:W-:Y:S01]  /*8640*/  FFMA.FTZ R70, R120, R47, R70 ;  /* 0x0000002f78467223 */ /* 0x000fe20000010046 */
[----:B------:R-:W-:Y:S02]  /*8650*/  FSEL R16, R16, -INF , !P2 ;  /* 0xff80000010107808 */ /* 0x000fe40005000000 */
[----:B------:R-:W-:Y:S01]  /*8660*/  I2FP.F32.S32 R47, R3 ;  /* 0x00000003002f7245 */ /* 0x000fe20000201400 */
[----:B------:R-:W-:Y:S01]  /*8670*/  FFMA.FTZ R71, R120, R44, R71 ;  /* 0x0000002c78477223 */ /* 0x000fe20000010047 */
[----:B------:R-:W-:Y:S02]  /*8680*/  FSEL R133, R78, -INF , !P0 ;  /* 0xff8000004e857808 */ /* 0x000fe40004000000 */
[----:B------:R-:W-:Y:S01]  /*8690*/  FSEL R20, R20, -INF , !P5 ;  /* 0xff80000014147808 */ /* 0x000fe20006800000 */
[----:B------:R-:W-:Y:S01]  /*86a0*/  FFMA.FTZ R64, R120, R47, R64 ;  /* 0x0000002f78407223 */ /* 0x000fe20000010040 */
[----:B------:R-:W-:Y:S01]  /*86b0*/  FSEL R5, R5, -INF , !P3 ;  /* 0xff80000005057808 */ /* 0x000fe20005800000 */
[----:B------:R-:W-:Y:S01]  /*86c0*/  VIADD R47, R45, 0x40 ;  /* 0x000000402d2f7836 */ /* 0x000fe20000000000 */
[----:B------:R-:W-:-:S02]  /*86d0*/  ISETP.GE.AND P2, PT, R23, R2, PT ;  /* 0x000000021700720c */ /* 0x000fc40003f46270 */
[----:B------:R-:W-:Y:S02]  /*86e0*/  ISETP.GE.AND P0, PT, R23, R104, PT ;  /* 0x000000681700720c */ /* 0x000fe40003f06270 */
[----:B------:R-:W-:Y:S02]  /*86f0*/  I2FP.F32.S32 R48, R21 ;  /* 0x0000001500307245 */ /* 0x000fe40000201400 */
[C---:B------:R-:W-:Y:S02]  /*8700*/  ISETP.GE.AND P5, PT, R21.reuse, R2, PT ;  /* 0x000000021500720c */ /* 0x040fe40003fa6270 */
[----:B------:R-:W-:Y:S01]  /*8710*/  ISETP.GE.AND P3, PT, R21, R104, PT ;  /* 0x000000681500720c */ /* 0x000fe20003f66270 */
[----:B------:R-:W-:Y:S01]  /*8720*/  FFMA.FTZ R48, R120, R48, R69 ;  /* 0x0000003078307223 */ /* 0x000fe20000010045 */
[-C--:B------:R-:W-:Y:S02]  /*8730*/  I2FP.F32.S32 R21, R59.reuse ;  /* 0x0000003b00157245 */ /* 0x080fe40000201400 */
[----:B------:R-:W-:-:S02]  /*8740*/  I2FP.F32.S32 R44, R59 ;  /* 0x0000003b002c7245 */ /* 0x000fc40000201400 */
[----:B------:R-:W-:Y:S02]  /*8750*/  FSEL R22, R22, -INF , !P2 ;  /* 0xff80000016167808 */ /* 0x000fe40005000000 */
[----:B------:R-:W-:Y:S02]  /*8760*/  FSEL R73, R73, -INF , !P0 ;  /* 0xff80000049497808 */ /* 0x000fe40004000000 */
[----:B------:R-:W-:Y:S01]  /*8770*/  I2FP.F32.S32 R23, R3 ;  /* 0x0000000300177245 */ /* 0x000fe20000201400 */
[----:B------:R-:W-:Y:S01]  /*8780*/  BAR.SYNC.DEFER_BLOCKING 0x0 ;  /* 0x0000000000007b1d */ /* 0x000fe20000010000 */
[C---:B------:R-:W-:Y:S02]  /*8790*/  ISETP.GE.AND P2, PT, R3.reuse, R2, PT ;  /* 0x000000020300720c */ /* 0x040fe40003f46270 */
[----:B------:R-:W-:Y:S01]  /*87a0*/  ISETP.GE.AND P0, PT, R3, R104, PT ;  /* 0x000000680300720c */ /* 0x000fe20003f06270 */
[C---:B------:R-:W-:Y:S01]  /*87b0*/  FFMA.FTZ R3, R120.reuse, R21, R65 ;  /* 0x0000001578037223 */ /* 0x040fe20000010041 */
        /* <DEDUP_REMOVED lines=8> */
[-C--:B------:R-:W-:Y:S02]  /*8840*/  I2FP.F32.S32 R123, R47.reuse ;  /* 0x0000002f007b7245 */ /* 0x080fe40000201400 */
[----:B------:R-:W-:Y:S02]  /*8850*/  I2FP.F32.S32 R65, R47 ;  /* 0x0000002f00417245 */ /* 0x000fe40000201400 */
[----:B------:R-:W-:Y:S01]  /*8860*/  I2FP.F32.S32 R58, R67 ;  /* 0x00000043003a7245 */ /* 0x000fe20000201400 */
[C---:B------:R-:W-:Y:S01]  /*8870*/  FFMA.FTZ R123, R120.reuse, R123, R62 ;  /* 0x0000007b787b7223 */ /* 0x040fe2000001003e */
[----:B------:R-:W-:Y:S01]  /*8880*/  I2FP.F32.S32 R81, R59 ;  /* 0x0000003b00517245 */ /* 0x000fe20000201400 */
[----:B------:R-:W-:Y:S01]  /*8890*/  FFMA.FTZ R68, R120, R65, R60 ;  /* 0x0000004178447223 */ /* 0x000fe2000001003c */
[----:B------:R-:W-:Y:S01]  /*88a0*/  FSEL R62, R3, -INF , !P6 ;  /* 0xff800000033e7808 */ /* 0x000fe20007000000 */
[----:B------:R-:W-:Y:S01]  /*88b0*/  VIADD R3, R45, 0x9 ;  /* 0x000000092d037836 */ /* 0x000fe20000000000 */
[----:B------:R-:W-:Y:S01]  /*88c0*/  FSEL R48, R48, -INF , !P5 ;  /* 0xff80000030307808 */ /* 0x000fe20006800000 */
[C---:B------:R-:W-:Y:S01]  /*88d0*/  FFMA.FTZ R61, R120.reuse, R58, R61 ;  /* 0x0000003a783d7223 */ /* 0x040fe2000001003d */
[----:B------:R-:W-:Y:S01]  /*88e0*/  FSEL R65, R71, -INF , !P3 ;  /* 0xff80000047417808 */ /* 0x000fe20005800000 */
[CC--:B------:R-:W-:Y:S01]  /*88f0*/  FFMA.FTZ R58, R120.reuse, R81.reuse, R9 ;  /* 0x00000051783a7223 */ /* 0x0c0fe20000010009 */
[C---:B------:R-:W-:Y:S01]  /*8900*/  ISETP.GE.AND P5, PT, R47.reuse, R2, PT ;  /* 0x000000022f00720c */ /* 0x040fe20003fa6270 */
[----:B------:R-:W-:Y:S01]  /*8910*/  FFMA.FTZ R81, R120, R81, R11 ;  /* 0x0000005178517223 */ /* 0x000fe2000001000b */
[----:B------:R-:W-:Y:S01]  /*8920*/  ISETP.GE.AND P3, PT, R47, R104, PT ;  /* 0x000000682f00720c */ /* 0x000fe20003f66270 */
[----:B------:R-:W-:Y:S01]  /*8930*/  VIADD R47, R45, 0x8 ;  /* 0x000000082d2f7836 */ /* 0x000fe20000000000 */
[----:B------:R-:W-:-:S02]  /*8940*/  I2FP.F32.S32 R44, R67 ;  /* 0x00000043002c7245 */ /* 0x000fc40000201400 */
[----:B------:R-:W-:Y:S02]  /*8950*/  I2FP.F32.S32 R11, R3 ;  /* 0x00000003000b7245 */ /* 0x000fe40000201400 */
[----:B------:R-:W-:Y:S01]  /*8960*/  FSEL R60, R64, -INF , !P2 ;  /* 0xff800000403c7808 */ /* 0x000fe20005000000 */
[C---:B------:R-:W-:Y:S01]  /*8970*/  FFMA.FTZ R63, R120.reuse, R44, R63 ;  /* 0x0000002c783f7223 */ /* 0x040fe2000001003f */
[----:B------:R-:W-:Y:S01]  /*8980*/  FSEL R23, R23, -INF , !P0 ;  /* 0xff80000017177808 */ /* 0x000fe20004000000 */
[C---:B------:R-:W-:Y:S01]  /*8990*/  FFMA.FTZ R76, R120.reuse, R11, R89 ;  /* 0x0000000b784c7223 */ /* 0x040fe20000010059 */
[----:B------:R-:W-:Y:S01]  /*89a0*/  I2FP.F32.S32 R79, R47 ;  /* 0x0000002f004f7245 */ /* 0x000fe20000201400 */
[C---:B------:R-:W-:Y:S01]  /*89b0*/  FFMA.FTZ R11, R120.reuse, R11, R91 ;  /* 0x0000000b780b7223 */ /* 0x040fe2000001005b */
[C---:B------:R-:W-:Y:S02]  /*89c0*/  ISETP.GE.AND P2, PT, R67.reuse, R2, PT ;  /* 0x000000024300720c */ /* 0x040fe40003f46270 */
[----:B------:R-:W-:Y:S01]  /*89d0*/  ISETP.GE.AND P0, PT, R67, R104, PT ;  /* 0x000000684300720c */ /* 0x000fe20003f06270 */
[CC--:B------:R-:W-:Y:S01]  /*89e0*/  FFMA.FTZ R66, R120.reuse, R79.reuse, R88 ;  /* 0x0000004f78427223 */ /* 0x0c0fe20000010058 */
[----:B------:R-:W-:Y:S01]  /*89f0*/  FSEL R72, R61, -INF , !P2 ;  /* 0xff8000003d487808 */ /* 0x000fe20005000000 */
[----:B------:R-:W-:Y:S01]  /*8a00*/  FFMA.FTZ R79, R120, R79, R90 ;  /* 0x0000004f784f7223 */ /* 0x000fe2000001005a */
[----:B------:R-:W-:Y:S01]  /*8a10*/  FSEL R91, R63, -INF , !P0 ;  /* 0xff8000003f5b7808 */ /* 0x000fe20004000000 */
[----:B------:R-:W-:Y:S01]  /*8a20*/  VIADD R61, R45, 0x51 ;  /* 0x000000512d3d7836 */ /* 0x000fe20000000000 */
[----:B------:R-:W-:-:S02]  /*8a30*/  FSEL R21, R21, -INF , !P4 ;  /* 0xff80000015157808 */ /* 0x000fc40006000000 */
[----:B------:R-:W-:Y:S02]  /*8a40*/  FSEL R68, R68, -INF , !P5 ;  /* 0xff80000044447808 */ /* 0x000fe40006800000 */
[----:B------:R-:W-:Y:S02]  /*8a50*/  FSEL R123, R123, -INF , !P3 ;  /* 0xff8000007b7b7808 */ /* 0x000fe40005800000 */
[C---:B------:R-:W-:Y:S02]  /*8a60*/  ISETP.GE.AND P2, PT, R3.reuse, R2, PT ;  /* 0x000000020300720c */ /* 0x040fe40003f46270 */
[----:B------:R-:W-:Y:S01]  /*8a70*/  ISETP.GE.AND P0, PT, R3, R104, PT ;  /* 0x000000680300720c */ /* 0x000fe20003f06270 */
[----:B------:R-:W-:Y:S01]  /*8a80*/  VIADD R3, R45, 0x11 ;  /* 0x000000112d037836 */ /* 0x000fe20000000000 */
        /* <DEDUP_REMOVED lines=11> */
[----:B------:R-:W-:Y:S01]  /*8b40*/  VIADD R3, R45, 0x50 ;  /* 0x000000502d037836 */ /* 0x000fe20000000000 */
[----:B------:R-:W-:Y:S01]  /*8b50*/  I2FP.F32.S32 R9, R59 ;  /* 0x0000003b00097245 */ /* 0x000fe20000201400 */
[-C--:B------:R-:W-:Y:S01]  /*8b60*/  FFMA.FTZ R85, R120, R67.reuse, R85 ;  /* 0x0000004378557223 */ /* 0x080fe20000010055 */
        /* <DEDUP_REMOVED lines=10> */
[----:B------:R-:W-:Y:S01]  /*8c10*/  I2FP.F32.S32 R103, R61 ;  /* 0x0000003d00677245 */ /* 0x000fe20000201400 */
[CC--:B------:R-:W-:Y:S01]  /*8c20*/  FFMA.FTZ R41, R120.reuse, R121.reuse, R41 ;  /* 0x0000007978297223 */ /* 0x0c0fe20000010029 */
[----:B------:R-:W-:Y:S01]  /*8c30*/  FFMA.FTZ R121, R120, R121, R43 ;  /* 0x0000007978797223 */ /* 0x000fe2000001002b */
[----:B------:R-:W-:Y:S01]  /*8c40*/  FSEL R76, R76, -INF , !P2 ;  /* 0xff8000004c4c7808 */ /* 0x000fe20005000000 */
[CC--:B------:R-:W-:Y:S01]  /*8c50*/  FFMA.FTZ R43, R120.reuse, R107.reuse, R36 ;  /* 0x0000006b782b7223 */ /* 0x0c0fe20000010024 */
[----:B------:R-:W-:Y:S01]  /*8c60*/  FSEL R11, R11, -INF , !P0 ;  /* 0xff8000000b0b7808 */ /* 0x000fe20004000000 */
[----:B------:R-:W-:Y:S01]  /*8c70*/  FFMA.FTZ R107, R120, R107, R38 ;  /* 0x0000006b786b7223 */ /* 0x000fe20000010026 */
[----:B------:R-:W-:Y:S02]  /*8c80*/  I2FP.F32.S32 R99, R59 ;  /* 0x0000003b00637245 */ /* 0x000fe40000201400 */
[----:B------:R-:W-:-:S02]  /*8c90*/  ISETP.GE.AND P2, PT, R47, R2, PT ;  /* 0x000000022f00720c */ /* 0x000fc40003f46270 */
[----:B------:R-:W-:Y:S01]  /*8ca0*/  ISETP.GE.AND P0, PT, R47, R104, PT ;  /* 0x000000682f00720c */ /* 0x000fe20003f06270 */
[----:B------:R-:W-:Y:S01]  /*8cb0*/  VIADD R47, R45, 0x59 ;  /* 0x000000592d2f7836 */ /* 0x000fe20000000000 */
[----:B------:R-:W-:Y:S02]  /*8cc0*/  FSEL R36, R84, -INF , !P6 ;  /* 0xff80000054247808 */ /* 0x000fe40007000000 */
[----:B------:R-:W-:Y:S02]  /*8cd0*/  FSEL R9, R9, -INF , !P4 ;  /* 0xff80000009097808 */ /* 0x000fe40006000000 */
[C---:B------:R-:W-:Y:S02]  /*8ce0*/  ISETP.GE.AND P6, PT, R3.reuse, R2, PT ;  /* 0x000000020300720c */ /* 0x040fe40003fc6270 */
[----:B------:R-:W-:Y:S01]  /*8cf0*/  ISETP.GE.AND P4, PT, R3, R104, PT ;  /* 0x000000680300720c */ /* 0x000fe20003f86270 */
[C---:B------:R-:W-:Y:S01]  /*8d00*/  FFMA.FTZ R3, R120.reuse, R103, R37 ;  /* 0x0000006778037223 */ /* 0x040fe20000010025 */
[CC--:B------:R-:W-:Y:S01]  /*8d10*/  FFMA.FTZ R37, R120.reuse, R99.reuse, R32 ;  /* 0x0000006378257223 */ /* 0x0c0fe20000010020 */
[C---:B------:R-:W-:Y:S01]  /*8d20*/  FFMA.FTZ R99, R120.reuse, R99, R34 ;  /* 0x0000006378637223 */ /* 0x040fe20000010022 */
[----:B------:R-:W-:Y:S01]  /*8d30*/  FSEL R32, R41, -INF , !P2 ;  /* 0xff80000029207808 */ /* 0x000fe20005000000 */
[----:B------:R-:W-:Y:S01]  /*8d40*/  VIADD R41, R45, 0x60 ;  /* 0x000000602d297836 */ /* 0x000fe20000000000 */
[----:B------:R-:W-:Y:S01]  /*8d50*/  I2FP.F32.S32 R34, R47 ;  /* 0x0000002f00227245 */ /* 0x000fe20000201400 */
[C---:B------:R-:W-:Y:S01]  /*8d60*/  FFMA.FTZ R103, R120.reuse, R103, R39 ;  /* 0x0000006778677223 */ /* 0x040fe20000010027 */
[----:B------:R-:W-:Y:S01]  /*8d70*/  FSEL R38, R85, -INF , !P5 ;  /* 0xff80000055267808 */ /* 0x000fe20006800000 */
[----:B------:R-:W-:Y:S01]  /*8d80*/  VIADD R39, R45, 0x61 ;  /* 0x000000612d277836 */ /* 0x000fe20000000000 */
[----:B------:R-:W-:Y:S01]  /*8d90*/  I2FP.F32.S32 R85, R41 ;  /* 0x0000002900557245 */ /* 0x000fe20000201400 */
[CC--:B------:R-:W-:Y:S01]  /*8da0*/  FFMA.FTZ R33, R120.reuse, R34.reuse, R33 ;  /* 0x0000002278217223 */ /* 0x0c0fe20000010021 */
[----:B------:R-:W-:Y:S01]  /*8db0*/  FFMA.FTZ R35, R120, R34, R35 ;  /* 0x0000002278237223 */ /* 0x000fe20000010023 */
[----:B------:R-:W-:-:S02]  /*8dc0*/  FSEL R34, R43, -INF , !P6 ;  /* 0xff8000002b227808 */ /* 0x000fc40007000000 */
[-C--:B------:R-:W-:Y:S01]  /*8dd0*/  ISETP.GE.AND P5, PT, R61, R2.reuse, PT ;  /* 0x000000023d00720c */ /* 0x080fe20003fa6270 */
[CC--:B------:R-:W-:Y:S01]  /*8de0*/  FFMA.FTZ R78, R120.reuse, R85.reuse, R28 ;  /* 0x00000055784e7223 */ /* 0x0c0fe2000001001c */
[----:B------:R-:W-:Y:S01]  /*8df0*/  ISETP.GE.AND P6, PT, R47, R2, PT ;  /* 0x000000022f00720c */ /* 0x000fe20003fc6270 */
[C---:B------:R-:W-:Y:S01]  /*8e00*/  FFMA.FTZ R85, R120.reuse, R85, R30 ;  /* 0x0000005578557223 */ /* 0x040fe2000001001e */
[----:B------:R-:W-:Y:S02]  /*8e10*/  I2FP.F32.S32 R83, R39 ;  /* 0x0000002700537245 */ /* 0x000fe40000201400 */
[----:B------:R-:W-:Y:S02]  /*8e20*/  FSEL R67, R67, -INF , !P3 ;  /* 0xff80000043437808 */ /* 0x000fe40005800000 */
[-C--:B------:R-:W-:Y:S01]  /*8e30*/  ISETP.GE.AND P3, PT, R61, R104.reuse, PT ;  /* 0x000000683d00720c */ /* 0x080fe20003f66270 */
[CC--:B------:R-:W-:Y:S01]  /*8e40*/  FFMA.FTZ R29, R120.reuse, R83.reuse, R29 ;  /* 0x00000053781d7223 */ /* 0x0c0fe2000001001d */
[----:B------:R-:W-:Y:S01]  /*8e50*/  FSEL R107, R107, -INF , !P4 ;  /* 0xff8000006b6b7808 */ /* 0x000fe20006000000 */
[----:B------:R-:W-:Y:S01]  /*8e60*/  FFMA.FTZ R83, R120, R83, R31 ;  /* 0x0000005378537223 */ /* 0x000fe2000001001f */
[----:B------:R-:W-:Y:S01]  /*8e70*/  FSEL R28, R3, -INF , !P5 ;  /* 0xff800000031c7808 */ /* 0x000fe20006800000 */
[----:B------:R-:W-:Y:S01]  /*8e80*/  VIADD R3, R45, 0x68 ;  /* 0x000000682d037836 */ /* 0x000fe20000000000 */
[----:B------:R-:W-:Y:S01]  /*8e90*/  FSEL R74, R33, -INF , !P6 ;  /* 0xff800000214a7808 */ /* 0x000fe20007000000 */
[----:B------:R-:W-:Y:S01]  /*8ea0*/  VIADD R33, R45, 0x70 ;  /* 0x000000702d217836 */ /* 0x000fe20000000000 */
[----:B------:R-:W-:Y:S01]  /*8eb0*/  ISETP.GE.AND P4, PT, R47, R104, PT ;  /* 0x000000682f00720c */ /* 0x000fe20003f86270 */
[----:B------:R-:W-:Y:S01]  /*8ec0*/  VIADD R31, R45, 0x69 ;  /* 0x000000692d1f7836 */ /* 0x000fe20000000000 */
[----:B------:R-:W-:-:S02]  /*8ed0*/  FSEL R121, R121, -INF , !P0 ;  /* 0xff80000079797808 */ /* 0x000fc40004000000 */
[C---:B------:R-:W-:Y:S02]  /*8ee0*/  ISETP.GE.AND P2, PT, R59.reuse, R2, PT ;  /* 0x000000023b00720c */ /* 0x040fe40003f46270 */
[----:B------:R-:W-:Y:S02]  /*8ef0*/  ISETP.GE.AND P0, PT, R59, R104, PT ;  /* 0x000000683b00720c */ /* 0x000fe40003f06270 */
[----:B------:R-:W-:Y:S02]  /*8f00*/  FSEL R103, R103, -INF , !P3 ;  /* 0xff80000067677808 */ /* 0x000fe40005800000 */
[C---:B------:R-:W-:Y:S02]  /*8f10*/  ISETP.GE.AND P5, PT, R41.reuse, R2, PT ;  /* 0x000000022900720c */ /* 0x040fe40003fa6270 */
[----:B------:R-:W-:Y:S02]  /*8f20*/  ISETP.GE.AND P3, PT, R41, R104, PT ;  /* 0x000000682900720c */ /* 0x000fe40003f66270 */
[----:B------:R-:W-:-:S02]  /*8f30*/  FSEL R97, R35, -INF , !P4 ;  /* 0xff80000023617808 */ /* 0x000fc40006000000 */
[----:B------:R-:W-:Y:S02]  /*8f40*/  I2FP.F32.S32 R71, R3 ;  /* 0x0000000300477245 */ /* 0x000fe40000201400 */
[C---:B------:R-:W-:Y:S02]  /*8f50*/  ISETP.GE.AND P6, PT, R3.reuse, R2, PT ;  /* 0x000000020300720c */ /* 0x040fe40003fc6270 */
[----:B------:R-:W-:Y:S01]  /*8f60*/  ISETP.GE.AND P4, PT, R3, R104, PT ;  /* 0x000000680300720c */ /* 0x000fe20003f86270 */
[----:B------:R-:W-:Y:S01]  /*8f70*/  VIADD R3, R45, 0x71 ;  /* 0x000000712d037836 */ /* 0x000fe20000000000 */
[----:B------:R-:W-:Y:S01]  /*8f80*/  I2FP.F32.S32 R59, R33 ;  /* 0x00000021003b7245 */ /* 0x000fe20000201400 */
[CC--:B------:R-:W-:Y:S01]  /*8f90*/  FFMA.FTZ R92, R120.reuse, R71.reuse, R92 ;  /* 0x00000047785c7223 */ /* 0x0c0fe2000001005c */
[----:B------:R-:W-:Y:S01]  /*8fa0*/  FSEL R30, R37, -INF , !P2 ;  /* 0xff800000251e7808 */ /* 0x000fe20005000000 */
[----:B------:R-:W-:Y:S01]  /*8fb0*/  FFMA.FTZ R71, R120, R71, R94 ;  /* 0x0000004778477223 */ /* 0x000fe2000001005e */
[----:B------:R-:W-:-:S02]  /*8fc0*/  FSEL R99, R99, -INF , !P0 ;  /* 0xff80000063637808 */ /* 0x000fc40004000000 */
[C---:B------:R-:W-:Y:S02]  /*8fd0*/  ISETP.GE.AND P2, PT, R39.reuse, R2, PT ;  /* 0x000000022700720c */ /* 0x040fe40003f46270 */
[----:B------:R-:W-:Y:S02]  /*8fe0*/  ISETP.GE.AND P0, PT, R39, R104, PT ;  /* 0x000000682700720c */ /* 0x000fe40003f06270 */
[----:B------:R-:W-:Y:S02]  /*8ff0*/  FSEL R78, R78, -INF , !P5 ;  /* 0xff8000004e4e7808 */ /* 0x000fe40006800000 */
[----:B------:R-:W-:Y:S02]  /*9000*/  FSEL R85, R85, -INF , !P3 ;  /* 0xff80000055557808 */ /* 0x000fe40005800000 */
[----:B------:R-:W-:Y:S02]  /*9010*/  I2FP.F32.S32 R63, R31 ;  /* 0x0000001f003f7245 */ /* 0x000fe40000201400 */
[----:B------:R-:W-:-:S02]  /*9020*/  ISETP.GE.AND P5, PT, R31, R2, PT ;  /* 0x000000021f00720c */ /* 0x000fc40003fa6270 */
[----:B------:R-:W-:Y:S01]  /*9030*/  ISETP.GE.AND P3, PT, R31, R104, PT ;  /* 0x000000681f00720c */ /* 0x000fe20003f66270 */
[C---:B------:R-:W-:Y:S01]  /*9040*/  FFMA.FTZ R31, R120.reuse, R59, R24 ;  /* 0x0000003b781f7223 */ /* 0x040fe20000010018 */
[----:B------:R-:W-:Y:S01]  /*9050*/  I2FP.F32.S32 R61, R3 ;  /* 0x00000003003d7245 */ /* 0x000fe20000201400 */
[C---:B------:R-:W-:Y:S01]  /*9060*/  FFMA.FTZ R59, R120.reuse, R59, R26 ;  /* 0x0000003b783b7223 */ /* 0x040fe2000001001a */
[----:B------:R-:W-:Y:S01]  /*9070*/  FSEL R24, R29, -INF , !P2 ;  /* 0xff8000001d187808 */ /* 0x000fe20005000000 */
[C---:B------:R-:W-:Y:S01]  /*9080*/  FFMA.FTZ R93, R120.reuse, R63, R93 ;  /* 0x0000003f785d7223 */ /* 0x040fe2000001005d */
[----:B------:R-:W-:Y:S01]  /*9090*/  FSEL R83, R83, -INF , !P0 ;  /* 0xff80000053537808 */ /* 0x000fe20004000000 */
[CC--:B------:R-:W-:Y:S01]  /*90a0*/  FFMA.FTZ R29, R120.reuse, R61.reuse, R25 ;  /* 0x0000003d781d7223 */ /* 0x0c0fe20000010019 */
[C---:B------:R-:W-:Y:S01]  /*90b0*/  ISETP.GE.AND P2, PT, R33.reuse, R2, PT ;  /* 0x000000022100720c */ /* 0x040fe20003f46270 */
[----:B------:R-:W-:Y:S01]  /*90c0*/  FFMA.FTZ R61, R120, R61, R27 ;  /* 0x0000003d783d7223 */ /* 0x000fe2000001001b */
[----:B------:R-:W-:Y:S01]  /*90d0*/  ISETP.GE.AND P0, PT, R33, R104, PT ;  /* 0x000000682100720c */ /* 0x000fe20003f06270 */
[C---:B------:R-:W-:Y:S01]  /*90e0*/  VIADD R33, R45.reuse, 0x78 ;  /* 0x000000782d217836 */ /* 0x040fe20000000000 */
[----:B------:R-:W-:Y:S01]  /*90f0*/  FSEL R26, R92, -INF , !P6 ;  /* 0xff8000005c1a7808 */ /* 0x000fe20007000000 */
[----:B------:R-:W-:Y:S01]  /*9100*/  VIADD R25, R45, 0x79 ;  /* 0x000000792d197836 */ /* 0x000fe20000000000 */
[----:B------:R-:W-:Y:S01]  /*9110*/  FSEL R71, R71, -INF , !P4 ;  /* 0xff80000047477808 */ /* 0x000fe20006000000 */
[----:B------:R-:W-:Y:S01]  /*9120*/  FFMA.FTZ R63, R120, R63, R95 ;  /* 0x0000003f783f7223 */ /* 0x000fe2000001005f */
[----:B------:R-:W-:-:S02]  /*9130*/  I2FP.F32.S32 R27, R33 ;  /* 0x00000021001b7245 */ /* 0x000fc40000201400 */
[C---:B------:R-:W-:Y:S02]  /*9140*/  ISETP.GE.AND P6, PT, R3.reuse, R2, PT ;  /* 0x000000020300720c */ /* 0x040fe40003fc6270 */
[----:B------:R-:W-:Y:S01]  /*9150*/  ISETP.GE.AND P4, PT, R3, R104, PT ;  /* 0x000000680300720c */ /* 0x000fe20003f86270 */
[C---:B------:R-:W-:Y:S01]  /*9160*/  FFMA.FTZ R3, R120.reuse, R27, R12 ;  /* 0x0000001b78037223 */ /* 0x040fe2000001000c */
[----:B------:R-:W-:Y:S01]  /*9170*/  I2FP.F32.S32 R12, R25 ;  /* 0x00000019000c7245 */ /* 0x000fe20000201400 */
[C---:B------:R-:W-:Y:S01]  /*9180*/  FFMA.FTZ R44, R120.reuse, R27, R14 ;  /* 0x0000001b782c7223 */ /* 0x040fe2000001000e */
[----:B------:R-:W-:Y:S01]  /*9190*/  VIADD R27, R45, 0x48 ;  /* 0x000000482d1b7836 */ /* 0x000fe20000000000 */
[----:B------:R-:W-:Y:S02]  /*91a0*/  FSEL R14, R93, -INF , !P5 ;  /* 0xff8000005d0e7808 */ /* 0x000fe40006800000 */
[CC--:B------:R-:W-:Y:S01]  /*91b0*/  FFMA.FTZ R64, R120.reuse, R12.reuse, R13 ;  /* 0x0000000c78407223 */ /* 0x0c0fe2000001000d */
[----:B------:R-:W-:Y:S01]  /*91c0*/  FFMA.FTZ R15, R120, R12, R15 ;  /* 0x0000000c780f7223 */ /* 0x000fe2000001000f */
[----:B------:R-:W-:-:S02]  /*91d0*/  FSEL R12, R31, -INF , !P2 ;  /* 0xff8000001f0c7808 */ /* 0x000fc40005000000 */
[----:B------:R-:W-:Y:S02]  /*91e0*/  ISETP.GE.AND P2, PT, R25, R2, PT ;  /* 0x000000021900720c */ /* 0x000fe40003f46270 */
[----:B------:R-:W-:Y:S02]  /*91f0*/  I2FP.F32.S32 R13, R45 ;  /* 0x0000002d000d7245 */ /* 0x000fe40000201400 */
[----:B------:R-:W-:Y:S02]  /*9200*/  FSEL R64, R64, -INF , !P2 ;  /* 0xff80000040407808 */ /* 0x000fe40005000000 */
[----:B------:R-:W-:Y:S02]  /*9210*/  ISETP.GT.AND P2, PT, R125, R126, PT ;  /* 0x0000007e7d00720c */ /* 0x000fe40003f44270 */
[----:B------:R-:W-:Y:S02]  /*9220*/  FSEL R63, R63, -INF , !P3 ;  /* 0xff8000003f3f7808 */ /* 0x000fe40005800000 */
[----:B------:R-:W-:-:S02]  /*9230*/  I2FP.F32.S32 R31, R27 ;  /* 0x0000001b001f7245 */ /* 0x000fc40000201400 */
[----:B------:R-:W-:Y:S02]  /*9240*/  I2FP.F32.S32 R161, R27 ;  /* 0x0000001b00a17245 */ /* 0x000fe40000201400 */
[C---:B------:R-:W-:Y:S01]  /*9250*/  ISETP.GE.AND P5, PT, R33.reuse, R2, PT ;  /* 0x000000022100720c */ /* 0x040fe20003fa6270 */
[C---:B------:R-:W-:Y:S01]  /*9260*/  FFMA.FTZ R40, R120.reuse, R31, R40 ;  /* 0x0000001f78287223 */ /* 0x040fe20000010028 */
[-C--:B------:R-:W-:Y:S01]  /*9270*/  ISETP.GE.AND P3, PT, R33, R104.reuse, PT ;  /* 0x000000682100720c */ /* 0x080fe20003f66270 */
[C---:B------:R-:W-:Y:S01]  /*9280*/  FFMA.FTZ R161, R120.reuse, R161, R42 ;  /* 0x000000a178a17223 */ /* 0x040fe2000001002a */
[----:B------:R-:W-:Y:S02]  /*9290*/  FSEL R59, R59, -INF , !P0 ;  /* 0xff8000003b3b7808 */ /* 0x000fe40004000000 */
[----:B------:R-:W-:Y:S01]  /*92a0*/  ISETP.GE.AND P0, PT, R25, R104, PT ;  /* 0x000000681900720c */ /* 0x000fe20003f06270 */
[CC--:B------:R-:W-:Y:S01]  /*92b0*/  FFMA.FTZ R25, R120.reuse, R13.reuse, R8 ;  /* 0x0000000d78197223 */ /* 0x0c0fe20000010008 */
[----:B------:R-:W-:Y:S01]  /*92c0*/  FFMA.FTZ R13, R120, R13, R10 ;  /* 0x0000000d780d7223 */ /* 0x000fe2000001000a */
        /* <DEDUP_REMOVED lines=17> */
[----:B------:R-:W-:Y:S01]  /*93e0*/  IMAD.SHL.U32 R70, R125, 0x80, RZ ;  /* 0x000000807d467824 */ /* 0x000fe200078e00ff */
[----:B------:R-:W-:-:S04]  /*93f0*/  ULDC.64 UR8, c[0x0][0x248] ;  /* 0x0000920000087ab9 */ /* 0x000fc80000000a00 */
        /* <DEDUP_REMOVED lines=59> */
.L_x_5163:
[----:B------:R-:W1:Y:S02]  /*97b0*/  LDC R15, c[0x0][0x248] ;  /* 0x00009200ff0f7b82 */ /* 0x000e640000000800 */
[----:B-1----:R-:W-:-:S05]  /*97c0*/  IMAD.SHL.U32 R70, R15, 0x80, RZ ;  /* 0x000000800f467824 */ /* 0x002fca00078e00ff */
[----:B------:R-:W-:-:S04]  /*97d0*/  IADD3 R70, -R70, RZ, RZ ;  /* 0x000000ff46467210 */ /* 0x000fc80007ffe1ff */
[----:B------:R-:W-:-:S07]  /*97e0*/  SHF.R.S32.HI R25, RZ, 0x1f, R70 ;  /* 0x0000001fff197819 */ /* 0x000fce0000011446 */
.L_x_5164:
        /* <DEDUP_REMOVED lines=10> */
[----:B------:R-:W-:Y:S01]  /*9890*/  @!P0 LEA R88, P6, R80, UR12, 0x1 ;  /* 0x0000000c50588c11 */ /* 0x000fe2000f8c08ff */
[----:B------:R2:W-:Y:S01]  /*98a0*/  @P0 STS.64 [R154+0x1008], RZ ;  /* 0x001008ff9a000388 */ /* 0x0005e20000000a00 */
[----:B------:R-:W-:-:S02]  /*98b0*/  @!P0 LEA R86, P5, R29, UR12, 0x1 ;  /* 0x0000000c1d568c11 */ /* 0x000fc4000f8a08ff */
[----:B------:R-:W-:Y:S02]  /*98c0*/  @!P0 LEA.HI.X R89, R80, UR13, R27, 0x1, P6 ;  /* 0x0000000d50598c11 */ /* 0x000fe4000b0f0c1b */
[----:B-1----:R-:W-:Y:S02]  /*98d0*/  @!P0 LEA.HI.X R82, R15, R57, R82, 0x6, P4 ;  /* 0x000000390f528211 */ /* 0x002fe400020f3452 */
[----:B------:R-:W-:-:S03]  /*98e0*/  @!P0 LEA R92, P4, R70, R152, 0x1 ;  /* 0x00000098465c8211 */ /* 0x000fc600078808ff */
[----:B------:R-:W-:Y:S01]  /*98f0*/  @!P0 IMAD.X R82, R25, 0x1, R82, P3 ;  /* 0x0000000119528824 */ /* 0x000fe200018e0652 */
[----:B------:R-:W-:-:S04]  /*9900*/  @!P0 LEA.HI.X R93, R70, R153, R25, 0x1, P4 ;  /* 0x00000099465d8211 */ /* 0x000fc800020f0c19 */
        /* <DEDUP_REMOVED lines=29> */
.L_x_5166:
[----:B------:R-:W-:Y:S05]  /*9ae0*/  BSYNC B0 ;  /* 0x0000000000007941 */ /* 0x000fea0003800000 */
.L_x_5165:
[----:B------:R-:W0:Y:S01]  /*9af0*/  LDGDEPBAR ;  /* 0x00000000000079af */ /* 0x000e220000000000 */
[----:B------:R-:W-:-:S04]  /*9b00*/  LEA R152, P0, R70, R152, 0x1 ;  /* 0x0000009846987211 */ /* 0x000fc800078008ff */
[----:B------:R-:W-:-:S09]  /*9b10*/  LEA.HI.X R153, R70, R153, R25, 0x1, P0 ;  /* 0x0000009946997211 */ /* 0x000fd200000f0c19 */
.L_x_5162:
[----:B------:R-:W-:Y:S01]  /*9b20*/  FMNMX.FTZ R15, R42, R58, !PT ;  /* 0x0000003a2a0f7209 */ /* 0x000fe20007810000 */
[----:B------:R-:W-:Y:S01]  /*9b30*/  ULDC UR8, c[0x0][0x2ec] ;  /* 0x0000bb0000087ab9 */ /* 0x000fe20000000800 */
[----:B------:R-:W-:Y:S02]  /*9b40*/  LEA R157, R157, UR4, 0x1 ;  /* 0x000000049d9d7c11 */ /* 0x000fe4000f8e08ff */
[----:B------:R-:W-:Y:S02]  /*9b50*/  FMNMX.FTZ R15, R66, R15, !PT ;  /* 0x0000000f420f7209 */ /* 0x000fe40007810000 */
[----:B------:R-:W-:Y:S01]  /*9b60*/  IADD3 R156, R0, R157, RZ ;  /* 0x0000009d009c7210 */ /* 0x000fe20007ffe0ff */
        /* <DEDUP_REMOVED lines=55> */
[--C-:B-1----:R-:W-:Y:S01]  /*9ee0*/  FFMA.FTZ R57, R18, UR8, -R75.reuse ;  /* 0x0000000812397c23 */ /* 0x102fe2000801084b */
        /* <DEDUP_REMOVED lines=24> */
[----:B------:R-:W-:Y:S01]  /*a070*/  LDSM.16.MT88.4 R24, [R156+0x3800] ;  /* 0x003800009c18783b */ /* 0x000fe20000004200 */
[--C-:B------:R-:W-:Y:S01]  /*a080*/  FFMA.FTZ R35, R74, UR8, -R75.reuse ;  /* 0x000000084a237c23 */ /* 0x100fe2000801084b */
[--C-:B------:R-:W-:Y:S01]  /*a090*/  FFMA.FTZ R38, R34, UR8, -R75.reuse ;  /* 0x0000000822267c23 */ /* 0x100fe2000801084b */
[----:B------:R-:W-:Y:S01]  /*a0a0*/  FMNMX.FTZ R4, R127, R4, !PT ;  /* 0x000000047f047209 */ /* 0x000fe20007810000 */
[----:B------:R-:W-:Y:S01]  /*a0b0*/  MUFU.EX2 R87, R87 ;  /* 0x0000005700577308 */ /* 0x000fe20000000800 */
[--C-:B------:R-:W-:Y:S01]  /*a0c0*/  FFMA.FTZ R34, R78, UR8, -R75.reuse ;  /* 0x000000084e227c23 */ /* 0x100fe2000801084b */
[----:B------:R-:W-:Y:S01]  /*a0d0*/  FFMA.FTZ R40, R40, UR8, -R75 ;  /* 0x0000000828287c23 */ /* 0x000fe2000801084b */
[----:B------:R-:W-:Y:S01]  /*a0e0*/  FMNMX.FTZ R4, R65, R4, !PT ;  /* 0x0000000441047209 */ /* 0x000fe20007810000 */
[----:B------:R-:W-:-:S03]  /*a0f0*/  FADD.FTZ R86, R105, R86 ;  /* 0x0000005669567221 */ /* 0x000fc60000010000 */
[----:B------:R-:W-:Y:S01]  /*a100*/  FMNMX.FTZ R4, R23, R4, !PT ;  /* 0x0000000417047209 */ /* 0x000fe20007810000 */
[----:B------:R-:W-:Y:S01]  /*a110*/  MUFU.EX2 R76, R76 ;  /* 0x0000004c004c7308 */ /* 0x000fe20000000800 */
[----:B--2---:R-:W-:Y:S01]  /*a120*/  F2FP.F16.F32.PACK_AB R130, R82, R101 ;  /* 0x000000655282723e */ /* 0x004fe200000000ff */
[----:B------:R-:W-:Y:S01]  /*a130*/  FADD.FTZ R101, R101, R86 ;  /* 0x0000005665657221 */ /* 0x000fe20000010000 */
[----:B------:R-:W-:-:S03]  /*a140*/  FMNMX.FTZ R4, R21, R4, !PT ;  /* 0x0000000415047209 */ /* 0x000fc60007810000 */
[----:B------:R-:W-:Y:S01]  /*a150*/  FADD.FTZ R82, R82, R101 ;  /* 0x0000006552527221 */ /* 0x000fe20000010000 */
        /* <DEDUP_REMOVED lines=10> */
[----:B------:R-:W1:Y:S03]  /*a200*/  MUFU.EX2 R57, R57 ;  /* 0x0000003900397308 */ /* 0x000e660000000800 */
[----:B------:R-:W-:-:S04]  /*a210*/  FMNMX.FTZ R4, R97, R4, !PT ;  /* 0x0000000461047209 */ /* 0x000fc80007810000 */
[----:B------:R-:W-:Y:S01]  /*a220*/  FMNMX.FTZ R4, R85, R4, !PT ;  /* 0x0000000455047209 */ /* 0x000fe20007810000 */
[----:B------:R-:W-:Y:S03]  /*a230*/  MUFU.EX2 R56, R56 ;  /* 0x0000003800387308 */ /* 0x000fe60000000800 */
[----:B------:R-:W-:-:S04]  /*a240*/  FMNMX.FTZ R4, R83, R4, !PT ;  /* 0x0000000453047209 */ /* 0x000fc80007810000 */
[----:B------:R-:W-:Y:S01]  /*a250*/  FMNMX.FTZ R4, R71, R4, !PT ;  /* 0x0000000447047209 */ /* 0x000fe20007810000 */
[----:B------:R-:W2:Y:S01]  /*a260*/  MUFU.EX2 R55, R55 ;  /* 0x0000003700377308 */ /* 0x000ea20000000800 */
[----:B-1----:R-:W-:Y:S02]  /*a270*/  F2FP.F16.F32.PACK_AB R20, R57, R58 ;  /* 0x0000003a3914723e */ /* 0x002fe400000000ff */
[----:B------:R-:W-:-:S04]  /*a280*/  FMNMX.FTZ R4, R63, R4, !PT ;  /* 0x000000043f047209 */ /* 0x000fc80007810000 */
[----:B------:R-:W-:Y:S01]  /*a290*/  FMNMX.FTZ R4, R59, R4, !PT ;  /* 0x000000043b047209 */ /* 0x000fe20007810000 */
[----:B------:R-:W-:Y:S03]  /*a2a0*/  MUFU.EX2 R54, R54 ;  /* 0x0000003600367308 */ /* 0x000fe60000000800 */
[----:B------:R-:W-:-:S04]  /*a2b0*/  FMNMX.FTZ R15, R61, R4, !PT ;  /* 0x000000043d0f7209 */ /* 0x000fc80007810000 */
[----:B------:R-:W-:Y:S01]  /*a2c0*/  FMNMX.FTZ R6, R44, R15, !PT ;  /* 0x0000000f2c067209 */ /* 0x000fe20007810000 */
[----:B------:R-:W-:Y:S01]  /*a2d0*/  MUFU.EX2 R47, R47 ;  /* 0x0000002f002f7308 */ /* 0x000fe20000000800 */
[----:B--2---:R-:W-:Y:S02]  /*a2e0*/  F2FP.F16.F32.PACK_AB R22, R55, R56 ;  /* 0x000000383716723e */ /* 0x004fe400000000ff */
        /* <DEDUP_REMOVED lines=51> */
[----:B------:R-:W-:-:S05]  /*a620*/  FFMA.FTZ R44, R44, UR8, -R46 ;  /* 0x000000082c2c7c23 */ /* 0x000fca000801082e */
[----:B------:R-:W-:Y:S08]  /*a630*/  MUFU.EX2 R81, R81 ;  /* 0x0000005100517308 */ /* 0x000ff00000000800 */
[----:B------:R-:W4:Y:S01]  /*a640*/  MUFU.EX2 R72, R72 ;  /* 0x0000004800487308 */ /* 0x000f220000000800 */
        /* <DEDUP_REMOVED lines=10> */
[----:B----4-:R-:W-:-:S02]  /*a6f0*/  F2FP.F16.F32.PACK_AB R9, R72, R81 ;  /* 0x000000514809723e */ /* 0x010fc400000000ff */
[----:B------:R-:W4:Y:S01]  /*a700*/  MUFU.EX2 R67, R67 ;  /* 0x0000004300437308 */ /* 0x000f220000000800 */
[----:B------:R-:W-:Y:S01]  /*a710*/  FADD.FTZ R76, R76, R87 ;  /* 0x000000574c4c7221 */ /* 0x000fe20000010000 */
[----:B------:R-:W-:Y:S02]  /*a720*/  F2FP.F16.F32.PACK_AB R10, R66, R77 ;  /* 0x0000004d420a723e */ /* 0x000fe400000000ff */
[----:B-1----:R-:W-:Y:S01]  /*a730*/  F2FP.F16.F32.PACK_AB R11, R68, R79 ;  /* 0x0000004f440b723e */ /* 0x002fe200000000ff */
[----:B------:R-:W-:-:S03]  /*a740*/  FADD.FTZ R77, R77, R76 ;  /* 0x0000004c4d4d7221 */ /* 0x000fc60000010000 */
[----:B------:R-:W-:Y:S01]  /*a750*/  MUFU.EX2 R60, R60 ;  /* 0x0000003c003c7308 */ /* 0x000fe20000000800 */
[----:B------:R-:W-:Y:S02]  /*a760*/  FADD.FTZ R77, R66, R77 ;  /* 0x0000004d424d7221 */ /* 0x000fe40000010000 */
[----:B--2---:R-:W-:Y:S02]  /*a770*/  HMMA.16816.F32 R140, R8, R16, R140 ;  /* 0x00000010088c723c */ /* 0x004fe4000000188c */
[----:B------:R-:W-:-:S03]  /*a780*/  FADD.FTZ R58, R58, R77 ;  /* 0x0000004d3a3a7221 */ /* 0x000fc60000010000 */
[----:B------:R-:W1:Y:S01]  /*a790*/  MUFU.EX2 R73, R73 ;  /* 0x0000004900497308 */ /* 0x000e620000000800 */
[----:B------:R-:W-:Y:S01]  /*a7a0*/  HMMA.16816.F32 R136, R8, R18, R136 ;  /* 0x000000120888723c */ /* 0x000fe20000001888 */
[----:B------:R-:W2:Y:S01]  /*a7b0*/  LDSM.16.MT88.4 R16, [R157+0x3c00] ;  /* 0x003c00009d10783b */ /* 0x000ea20000004200 */
[----:B----4-:R-:W-:Y:S01]  /*a7c0*/  F2FP.F16.F32.PACK_AB R21, R67, R62 ;  /* 0x0000003e4315723e */ /* 0x010fe200000000ff */
[----:B------:R-:W-:-:S03]  /*a7d0*/  FADD.FTZ R57, R57, R58 ;  /* 0x0000003a39397221 */ /* 0x000fc60000010000 */
[----:B---3--:R-:W-:Y:S01]  /*a7e0*/  HMMA.16816.F32 R132, R8, R12, R132 ;  /* 0x0000000c0884723c */ /* 0x008fe20000001884 */
[----:B------:R-:W-:Y:S01]  /*a7f0*/  MUFU.EX2 R0, R0 ;  /* 0x0000000000007308 */ /* 0x000fe20000000800 */
[----:B------:R-:W-:-:S04]  /*a800*/  FADD.FTZ R56, R56, R57 ;  /* 0x0000003938387221 */ /* 0x000fc80000010000 */
[----:B------:R-:W-:Y:S01]  /*a810*/  HMMA.16816.F32 R128, R8, R14, R128 ;  /* 0x0000000e0880723c */ /* 0x000fe20000001880 */
[----:B------:R-:W3:Y:S01]  /*a820*/  LDSM.16.MT88.4 R12, [R156+0x3c00] ;  /* 0x003c00009c0c783b */ /* 0x000ee20000004200 */
[----:B------:R-:W-:Y:S01]  /*a830*/  FADD.FTZ R57, R55, R56 ;  /* 0x0000003837397221 */ /* 0x000fe20000010000 */
[----:B------:R-:W4:Y:S01]  /*a840*/  MUFU.EX2 R65, R65 ;  /* 0x0000004100417308 */ /* 0x000f220000000800 */
[----:B-1----:R-:W-:-:S03]  /*a850*/  F2FP.F16.F32.PACK_AB R23, R73, R60 ;  /* 0x0000003c4917723e */ /* 0x002fc600000000ff */
[----:B------:R-:W-:Y:S01]  /*a860*/  F2FP.F16.F32.PACK_AB R8, R47, R54 ;  /* 0x000000362f08723e */ /* 0x000fe200000000ff */
[----:B------:R-:W-:Y:S01]  /*a870*/  FADD.FTZ R54, R54, R57 ;  /* 0x0000003936367221 */ /* 0x000fe20000010000 */
[----:B------:R-:W-:Y:S02]  /*a880*/  F2FP.F16.F32.PACK_AB R10, R45, R48 ;  /* 0x000000302d0a723e */ /* 0x000fe400000000ff */
        /* <DEDUP_REMOVED lines=12> */
[----:B------:R-:W-:Y:S01]  /*a950*/  FFMA.FTZ R25, R121, UR8, -R46 ;  /* 0x0000000879197c23 */ /* 0x000fe2000801082e */
[----:B------:R-:W4:Y:S01]  /*a960*/  LDSM.16.MT88.4 R20, [R156+0x4000] ;  /* 0x004000009c14783b */ /* 0x000f220000004200 */
[----:B------:R-:W-:-:S02]  /*a970*/  FFMA.FTZ R121, R64, UR8, -R75 ;  /* 0x0000000840797c23 */ /* 0x000fc4000801084b */
[----:B------:R-:W5:Y:S01]  /*a980*/  MUFU.EX2 R91, R91 ;  /* 0x0000005b005b7308 */ /* 0x000f620000000800 */
[----:B-1----:R-:W-:Y:S01]  /*a990*/  F2FP.F16.F32.PACK_AB R11, R89, R74 ;  /* 0x0000004a590b723e */ /* 0x002fe200000000ff */
[--C-:B------:R-:W-:Y:S01]  /*a9a0*/  FFMA.FTZ R26, R107, UR8, -R46.reuse ;  /* 0x000000086b1a7c23 */ /* 0x100fe2000801082e */
[----:B------:R-:W-:-:S05]  /*a9b0*/  FFMA.FTZ R27, R103, UR8, -R46 ;  /* 0x00000008671b7c23 */ /* 0x000fca000801082e */
[----:B------:R-:W-:Y:S01]  /*a9c0*/  MUFU.EX2 R24, R161 ;  /* 0x000000a100187308 */ /* 0x000fe20000000800 */
[C---:B--2---:R-:W-:Y:S06]  /*a9d0*/  HMMA.16816.F32 R140, R8.reuse, R16, R140 ;  /* 0x00000010088c723c */ /* 0x044fec000000188c */
[C---:B------:R-:W-:Y:S01]  /*a9e0*/  HMMA.16816.F32 R136, R8.reuse, R18, R136 ;  /* 0x000000120888723c */ /* 0x040fe20000001888 */
[----:B------:R-:W1:Y:S01]  /*a9f0*/  MUFU.EX2 R25, R25 ;  /* 0x0000001900197308 */ /* 0x000e620000000800 */
[----:B------:R-:W2:Y:S04]  /*aa00*/  LDSM.16.MT88.4 R16, [R157+0x4400] ;  /* 0x004400009d10783b */ /* 0x000ea80000004200 */
[C---:B---3--:R-:W-:Y:S03]  /*aa10*/  HMMA.16816.F32 R132, R8.reuse, R12, R132 ;  /* 0x0000000c0884723c */ /* 0x048fe60000001884 */
[----:B------:R-:W-:Y:S03]  /*aa20*/  MUFU.EX2 R35, R35 ;  /* 0x0000002300237308 */ /* 0x000fe60000000800 */
[----:B------:R-:W-:Y:S01]  /*aa30*/  HMMA.16816.F32 R128, R8, R14, R128 ;  /* 0x0000000e0880723c */ /* 0x000fe20000001880 */
[----:B------:R-:W3:Y:S04]  /*aa40*/  LDSM.16.MT88.4 R12, [R156+0x4400] ;  /* 0x004400009c0c783b */ /* 0x000ee80000004200 */
[----:B------:R-:W-:Y:S02]  /*aa50*/  MUFU.EX2 R26, R26 ;  /* 0x0000001a001a7308 */ /* 0x000fe40000000800 */
[----:B------:R-:W-:Y:S01]  /*aa60*/  F2FP.F16.F32.PACK_AB R8, R41, R42 ;  /* 0x0000002a2908723e */ /* 0x000fe200000000ff */
[----:B------:R-:W-:Y:S01]  /*aa70*/  FADD.FTZ R42, R42, R45 ;  /* 0x0000002d2a2a7221 */ /* 0x000fe20000010000 */
[----:B-----5:R-:W-:-:S02]  /*aa80*/  F2FP.F16.F32.PACK_AB R9, R91, R78 ;  /* 0x0000004e5b09723e */ /* 0x020fc400000000ff */
[----:B------:R-:W-:Y:S01]  /*aa90*/  F2FP.F16.F32.PACK_AB R10, R39, R40 ;  /* 0x00000028270a723e */ /* 0x000fe200000000ff */
[----:B------:R-:W-:Y:S01]  /*aaa0*/  FADD.FTZ R41, R41, R42 ;  /* 0x0000002a29297221 */ /* 0x000fe20000010000 */
[----:B-1----:R-:W-:Y:S01]  /*aab0*/  F2FP.F16.F32.PACK_AB R11, R25, R24 ;  /* 0x00000018190b723e */ /* 0x002fe200000000ff */
[----:B------:R-:W1:Y:S02]  /*aac0*/  MUFU.EX2 R27, R27 ;  /* 0x0000001b001b7308 */ /* 0x000e640000000800 */
[----:B------:R-:W-:-:S04]  /*aad0*/  FADD.FTZ R40, R40, R41 ;  /* 0x0000002928287221 */ /* 0x000fc80000010000 */
[C---:B------:R-:W-:Y:S01]  /*aae0*/  HMMA.16816.F32 R140, R8.reuse, R4, R140 ;  /* 0x00000004088c723c */ /* 0x040fe2000000188c */
[----:B------:R-:W-:Y:S01]  /*aaf0*/  FADD.FTZ R39, R39, R40 ;  /* 0x0000002827277221 */ /* 0x000fe20000010000 */
[----:B------:R-:W-:Y:S04]  /*ab00*/  MUFU.EX2 R99, R99 ;  /* 0x0000006300637308 */ /* 0x000fe80000000800 */
[----:B------:R-:W-:Y:S01]  /*ab10*/  HMMA.16816.F32 R136, R8, R6, R136 ;  /* 0x000000060888723c */ /* 0x000fe20000001888 */
[----:B------:R-:W-:-:S03]  /*ab20*/  FADD.FTZ R4, R95, R84 ;  /* 0x000000545f047221 */ /* 0x000fc60000010000 */
[----:B------:R-:W5:Y:S01]  /*ab30*/  MUFU.EX2 R88, R88 ;  /* 0x0000005800587308 */ /* 0x000f620000000800 */
[----:B------:R-:W-:Y:S01]  /*ab40*/  FADD.FTZ R93, R93, R4 ;  /* 0x000000045d5d7221 */ /* 0x000fe20000010000 */
[C---:B----4-:R-:W-:Y:S01]  /*ab50*/  HMMA.16816.F32 R132, R8.reuse, R20, R132 ;  /* 0x000000140884723c */ /* 0x050fe20000001884 */
[----:B------:R-:W-:Y:S01]  /*ab60*/  F2FP.F16.F32.PACK_AB R4, R37, R38 ;  /* 0x000000262504723e */ /* 0x000fe200000000ff */
[----:B------:R-:W-:Y:S01]  /*ab70*/  FADD.FTZ R38, R38, R39 ;  /* 0x0000002726267221 */ /* 0x000fe20000010000 */
[----:B------:R-:W-:Y:S01]  /*ab80*/  FADD.FTZ R80, R80, R93 ;  /* 0x0000005d50507221 */ /* 0x000fe20000010000 */
[----:B-1----:R-:W-:Y:S02]  /*ab90*/  F2FP.F16.F32.PACK_AB R5, R27, R26 ;  /* 0x0000001a1b05723e */ /* 0x002fe400000000ff */
[----:B------:R-:W-:Y:S01]  /*aba0*/  HMMA.16816.F32 R128, R8, R22, R128 ;  /* 0x000000160880723c */ /* 0x000fe20000001880 */
[----:B------:R-:W-:Y:S01]  /*abb0*/  FADD.FTZ R81, R81, R80 ;  /* 0x0000005051517221 */ /* 0x000fe20000010000 */
[----:B------:R-:W1:Y:S01]  /*abc0*/  LDSM.16.MT88.4 R8, [R157+0x4800] ;  /* 0x004800009d08783b */ /* 0x000e620000004200 */
[----:B------:R-:W-:Y:S01]  /*abd0*/  F2FP.F16.F32.PACK_AB R6, R35, R36 ;  /* 0x000000242306723e */ /* 0x000fe200000000ff */
[--C-:B------:R-:W-:Y:S01]  /*abe0*/  FFMA.FTZ R20, R71, UR8, -R46.reuse ;  /* 0x0000000847147c23 */ /* 0x100fe2000801082e */
[----:B------:R-:W-:Y:S01]  /*abf0*/  FADD.FTZ R72, R72, R81 ;  /* 0x0000005148487221 */ /* 0x000fe20000010000 */
[----:B------:R-:W-:Y:S01]  /*ac00*/  MUFU.EX2 R34, R34 ;  /* 0x0000002200227308 */ /* 0x000fe20000000800 */
[----:B------:R-:W-:Y:S01]  /*ac10*/  FFMA.FTZ R23, R63, UR8, -R46 ;  /* 0x000000083f177c23 */ /* 0x000fe2000801082e */
[----:B------:R-:W-:Y:S01]  /*ac20*/  FADD.FTZ R37, R37, R38 ;  /* 0x0000002625257221 */ /* 0x000fe20000010000 */
[----:B------:R-:W-:Y:S01]  /*ac30*/  FADD.FTZ R79, R79, R72 ;  /* 0x000000484f4f7221 */ /* 0x000fe20000010000 */
[----:B-----5:R-:W-:Y:S01]  /*ac40*/  F2FP.F16.F32.PACK_AB R7, R88, R99 ;  /* 0x000000635807723e */ /* 0x020fe200000000ff */
[----:B------:R-:W-:Y:S01]  /*ac50*/  FFMA.FTZ R22, R59, UR8, -R46 ;  /* 0x000000083b167c23 */ /* 0x000fe2000801082e */
[----:B------:R-:W-:Y:S01]  /*ac60*/  FADD.FTZ R36, R36, R37 ;  /* 0x0000002524247221 */ /* 0x000fe20000010000 */
[----:B------:R-:W-:Y:S01]  /*ac70*/  FADD.FTZ R79, R68, R79 ;  /* 0x0000004f444f7221 */ /* 0x000fe20000010000 */
[----:B------:R-:W4:Y:S02]  /*ac80*/  MUFU.EX2 R33, R33 ;  /* 0x0000002100217308 */ /* 0x000f240000000800 */
[----:B------:R-:W-:Y:S01]  /*ac90*/  FADD.FTZ R35, R35, R36 ;  /* 0x0000002423237221 */ /* 0x000fe20000010000 */
[----:B------:R-:W-:Y:S01]  /*aca0*/  FADD.FTZ R62, R62, R79 ;  /* 0x0000004f3e3e7221 */ /* 0x000fe20000010000 */
[C---:B--2---:R-:W-:Y:S03]  /*acb0*/  HMMA.16816.F32 R140, R4.reuse, R16, R140 ;  /* 0x00000010048c723c */ /* 0x044fe6000000188c */
[----:B------:R-:W-:Y:S01]  /*acc0*/  FADD.FTZ R67, R67, R62 ;  /* 0x0000003e43437221 */ /* 0x000fe20000010000 */
[----:B------:R-:W-:Y:S02]  /*acd0*/  MUFU.EX2 R32, R32 ;  /* 0x0000002000207308 */ /* 0x000fe40000000800 */
[C---:B------:R-:W-:Y:S01]  /*ace0*/  HMMA.16816.F32 R136, R4.reuse, R18, R136 ;  /* 0x000000120488723c */ /* 0x040fe20000001888 */
[----:B------:R-:W-:Y:S01]  /*acf0*/  FADD.FTZ R60, R60, R67 ;  /* 0x000000433c3c7221 */ /* 0x000fe20000010000 */
[----:B------:R-:W2:Y:S03]  /*ad00*/  LDSM.16.MT88.4 R16, [R156+0x4800] ;  /* 0x004800009c10783b */ /* 0x000ea60000004200 */
[----:B------:R-:W-:Y:S01]  /*ad10*/  FADD.FTZ R73, R73, R60 ;  /* 0x0000003c49497221 */ /* 0x000fe20000010000 */
[----:B------:R-:W5:Y:S01]  /*ad20*/  MUFU.EX2 R31, R31 ;  /* 0x0000001f001f7308 */ /* 0x000f620000000800 */
[----:B---3--:R-:W-:Y:S02]  /*ad30*/  HMMA.16816.F32 R132, R4, R12, R132 ;  /* 0x0000000c0484723c */ /* 0x008fe40000001884 */
[----:B------:R-:W-:-:S04]  /*ad40*/  FADD.FTZ R0, R0, R73 ;  /* 0x0000004900007221 */ /* 0x000fc80000010000 */
[----:B------:R-:W-:Y:S01]  /*ad50*/  FADD.FTZ R65, R65, R0 ;  /* 0x0000000041417221 */ /* 0x000fe20000010000 */
[----:B------:R-:W-:Y:S01]  /*ad60*/  MUFU.EX2 R84, R85 ;  /* 0x0000005500547308 */ /* 0x000fe20000000800 */
[----:B------:R-:W-:Y:S01]  /*ad70*/  HMMA.16816.F32 R128, R4, R14, R128 ;  /* 0x0000000e0480723c */ /* 0x000fe20000001880 */
[----:B------:R-:W3:Y:S01]  /*ad80*/  LDSM.16.MT88.4 R12, [R157+0x4c00] ;  /* 0x004c00009d0c783b */ /* 0x000ee20000004200 */
[----:B------:R-:W-:-:S04]  /*ad90*/  FADD.FTZ R74, R74, R65 ;  /* 0x000000414a4a7221 */ /* 0x000fc80000010000 */
[----:B------:R-:W-:Y:S01]  /*ada0*/  FADD.FTZ R89, R89, R74 ;  /* 0x0000004a59597221 */ /* 0x000fe20000010000 */
[----:B------:R-:W1:Y:S01]  /*adb0*/  MUFU.EX2 R21, R83 ;  /* 0x0000005300157308 */ /* 0x000e620000000800 */
[----:B----4-:R-:W-:Y:S01]  /*adc0*/  F2FP.F16.F32.PACK_AB R4, R33, R34 ;  /* 0x000000222104723e */ /* 0x010fe200000000ff */
[----:B------:R-:W-:Y:S01]  /*add0*/  FADD.FTZ R34, R34, R35 ;  /* 0x0000002322227221 */ /* 0x000fe20000010000 */
[----:B------:R-:W-:Y:S01]  /*ade0*/  FADD.FTZ R78, R78, R89 ;  /* 0x000000594e4e7221 */ /* 0x000fe20000010000 */
[----:B-----5:R-:W-:Y:S02]  /*adf0*/  F2FP.F16.F32.PACK_AB R6, R31, R32 ;  /* 0x000000201f06723e */ /* 0x020fe400000000ff */
        /* <DEDUP_REMOVED lines=8> */
[----:B-1----:R-:W-:Y:S02]  /*ae80*/  F2FP.F16.F32.PACK_AB R5, R21, R84 ;  /* 0x000000541505723e */ /* 0x002fe400000000ff */
[----:B------:R-:W-:-:S04]  /*ae90*/  FADD.FTZ R26, R26, R25 ;  /* 0x000000191a1a7221 */ /* 0x000fc80000010000 */
        /* <DEDUP_REMOVED lines=8> */
[----:B------:R-:W-:Y:S01]  /*af20*/  HMMA.16816.F32 R140, R4, R8, R140 ;  /* 0x00000008048c723c */ /* 0x000fe2000000188c */
[----:B------:R-:W-:Y:S02]  /*af30*/  MUFU.EX2 R22, R22 ;  /* 0x0000001600167308 */ /* 0x000fe40000000800 */
[----:B------:R-:W-:-:S03]  /*af40*/  FADD.FTZ R20, R20, R21 ;  /* 0x0000001514147221 */ /* 0x000fc60000010000 */
[C---:B------:R-:W-:Y:S01]  /*af50*/  HMMA.16816.F32 R136, R4.reuse, R10, R136 ;  /* 0x0000000a0488723c */ /* 0x040fe20000001888 */
[----:B------:R-:W4:Y:S01]  /*af60*/  LDSM.16.MT88.4 R8, [R156+0x4c00] ;  /* 0x004c00009c08783b */ /* 0x000f220000004200 */
[----:B------:R-:W-:Y:S01]  /*af70*/  FADD.FTZ R23, R23, R20 ;  /* 0x0000001417177221 */ /* 0x000fe20000010000 */
[----:B------:R-:W5:Y:S03]  /*af80*/  MUFU.EX2 R55, R61 ;  /* 0x0000003d00377308 */ /* 0x000f660000000800 */
[C---:B--2---:R-:W-:Y:S05]  /*af90*/  HMMA.16816.F32 R132, R4.reuse, R16, R132 ;  /* 0x000000100484723c */ /* 0x044fea0000001884 */
[----:B------:R-:W-:Y:S01]  /*afa0*/  MUFU.EX2 R28, R28 ;  /* 0x0000001c001c7308 */ /* 0x000fe20000000800 */
[----:B------:R-:W-:Y:S07]  /*afb0*/  HMMA.16816.F32 R128, R4, R18, R128 ;  /* 0x000000120480723c */ /* 0x000fee0000001880 */
[----:B------:R-:W2:Y:S01]  /*afc0*/  MUFU.EX2 R121, R121 ;  /* 0x0000007900797308 */ /* 0x000ea20000000800 */
[----:B-1----:R-:W-:Y:S01]  /*afd0*/  F2FP.F16.F32.PACK_AB R4, R29, R30 ;  /* 0x0000001e1d04723e */ /* 0x002fe200000000ff */
[----:B------:R-:W-:Y:S01]  /*afe0*/  FADD.FTZ R30, R30, R31 ;  /* 0x0000001f1e1e7221 */ /* 0x000fe20000010000 */
[----:B-----5:R-:W-:Y:S01]  /*aff0*/  F2FP.F16.F32.PACK_AB R5, R55, R22 ;  /* 0x000000163705723e */ /* 0x020fe200000000ff */
        /* <DEDUP_REMOVED lines=11> */
[C---:B---3--:R-:W-:Y:S06]  /*b0b0*/  HMMA.16816.F32 R140, R4.reuse, R12, R140 ;  /* 0x0000000c048c723c */ /* 0x048fec000000188c */
[C---:B------:R-:W-:Y:S06]  /*b0c0*/  HMMA.16816.F32 R136, R4.reuse, R14, R136 ;  /* 0x0000000e0488723c */ /* 0x040fec0000001888 */
[C---:B----4-:R-:W-:Y:S06]  /*b0d0*/  HMMA.16816.F32 R132, R4.reuse, R8, R132 ;  /* 0x000000080484723c */ /* 0x050fec0000001884 */
        /* <DEDUP_REMOVED lines=68> */
.L_x_5168:
[----:B------:R-:W1:Y:S02]  /*b520*/  LDC R7, c[0x0][0x250] ;  /* 0x00009400ff077b82 */ /* 0x000e640000000800 */
[----:B-1----:R-:W-:-:S05]  /*b530*/  IMAD.SHL.U32 R4, R7, 0x80, RZ ;  /* 0x0000008007047824 */ /* 0x002fca00078e00ff */
[----:B------:R-:W-:-:S04]  /*b540*/  IADD3 R4, -R4, RZ, RZ ;  /* 0x000000ff04047210 */ /* 0x000fc80007ffe1ff */
[----:B------:R-:W-:-:S07]  /*b550*/  SHF.R.S32.HI R9, RZ, 0x1f, R4 ;  /* 0x0000001fff097819 */ /* 0x000fce0000011404 */
.L_x_5169:
        /* <DEDUP_REMOVED lines=50> */
[----:B------:R-:W1:Y:S04]  /*b880*/  LDSM.16.M88.4 R48, [R117+0x1400] ;  /* 0x001400007530783b */ /* 0x000e680000000200 */
[----:B------:R-:W2:Y:S04]  /*b890*/  LDSM.16.M88.4 R40, [R117+0x1800] ;  /* 0x001800007528783b */ /* 0x000ea80000000200 */
[----:B------:R-:W-:Y:S04]  /*b8a0*/  LDSM.16.M88.4 R92, [R118] ;  /* 0x00000000765c783b */ /* 0x000fe80000000200 */
[----:B------:R-:W2:Y:S04]  /*b8b0*/  LDSM.16.M88.4 R72, [R112] ;  /* 0x000000007048783b */ /* 0x000ea80000000200 */
[----:B------:R-:W2:Y:S04]  /*b8c0*/  LDSM.16.M88.4 R76, [R113] ;  /* 0x00000000714c783b */ /* 0x000ea80000000200 */
[----:B------:R-:W2:Y:S04]  /*b8d0*/  LDSM.16.M88.4 R84, [R115] ;  /* 0x000000007354783b */ /* 0x000ea80000000200 */
[----:B------:R-:W2:Y:S04]  /*b8e0*/  LDSM.16.M88.4 R88, [R116] ;  /* 0x000000007458783b */ /* 0x000ea80000000200 */
[----:B------:R-:W2:Y:S01]  /*b8f0*/  LDSM.16.M88.4 R16, [R117+0x2400] ;  /* 0x002400007510783b */ /* 0x000ea20000000200 */
[C---:B---3--:R-:W-:Y:S03]  /*b900*/  HMMA.16816.F32 R28, R96.reuse, R24, RZ ;  /* 0x00000018601c723c */ /* 0x048fe600000018ff */
[----:B------:R-:W3:Y:S03]  /*b910*/  LDSM.16.M88.4 R80, [R114] ;  /* 0x000000007250783b */ /* 0x000ee60000000200 */
[C---:B----4-:R-:W-:Y:S01]  /*b920*/  HMMA.16816.F32 R36, R96.reuse, R32, RZ ;  /* 0x000000206024723c */ /* 0x050fe200000018ff */
[----:B------:R-:W4:Y:S04]  /*b930*/  LDSM.16.M88.4 R8, [R117+0x2800] ;  /* 0x002800007508783b */ /* 0x000f280000000200 */
[----:B------:R-:W4:Y:S01]  /*b940*/  LDSM.16.M88.4 R64, [R111] ;  /* 0x000000006f40783b */ /* 0x000f220000000200 */
[C---:B-----5:R-:W-:Y:S03]  /*b950*/  HMMA.16816.F32 R60, R96.reuse, R56, RZ ;  /* 0x00000038603c723c */ /* 0x060fe600000018ff */
[----:B------:R-:W-:Y:S03]  /*b960*/  LDSM.16.M88.4 R100, [R117+0x2c00] ;  /* 0x002c00007564783b */ /* 0x000fe60000000200 */
[C---:B-1----:R-:W-:Y:S01]  /*b970*/  HMMA.16816.F32 R52, R96.reuse, R48, RZ ;  /* 0x000000306034723c */ /* 0x042fe200000018ff */
[----:B------:R-:W0:Y:S05]  /*b980*/  LDGDEPBAR ;  /* 0x00000000000079af */ /* 0x000e2a0000000000 */
[C---:B------:R-:W-:Y:S06]  /*b990*/  HMMA.16816.F32 R24, R96.reuse, R26, RZ ;  /* 0x0000001a6018723c */ /* 0x040fec00000018ff */
[C---:B------:R-:W-:Y:S06]  /*b9a0*/  HMMA.16816.F32 R56, R96.reuse, R58, RZ ;  /* 0x0000003a6038723c */ /* 0x040fec00000018ff */
[C---:B------:R-:W-:Y:S06]  /*b9b0*/  HMMA.16816.F32 R32, R96.reuse, R34, RZ ;  /* 0x000000226020723c */ /* 0x040fec00000018ff */
[C---:B------:R-:W-:Y:S06]  /*b9c0*/  HMMA.16816.F32 R48, R96.reuse, R50, RZ ;  /* 0x000000326030723c */ /* 0x040fec00000018ff */
[----:B--2---:R-:W-:Y:S06]  /*b9d0*/  HMMA.16816.F32 R44, R96, R40, RZ ;  /* 0x00000028602c723c */ /* 0x004fec00000018ff */
[C---:B------:R-:W-:Y:S06]  /*b9e0*/  HMMA.16816.F32 R28, R92.reuse, R72, R28 ;  /* 0x000000485c1c723c */ /* 0x040fec000000181c */
[----:B------:R-:W-:Y:S01]  /*b9f0*/  HMMA.16816.F32 R36, R92, R76, R36 ;  /* 0x0000004c5c24723c */ /* 0x000fe20000001824 */
[----:B------:R-:W-:-:S04]  /*ba00*/  LOP3.LUT R73, R71, 0x8, R122, 0xfe, !PT ;  /* 0x0000000847497812 */ /* 0x000fc800078efe7a */
[C---:B------:R-:W-:Y:S01]  /*ba10*/  ISETP.GE.AND P4, PT, R73.reuse, R2, PT ;  /* 0x000000024900720c */ /* 0x040fe20003f86270 */
[----:B------:R-:W-:Y:S01]  /*ba20*/  HMMA.16816.F32 R52, R92, R84, R52 ;  /* 0x000000545c34723c */ /* 0x000fe20000001834 */
[----:B------:R-:W-:Y:S02]  /*ba30*/  I2FP.F32.S32 R77, R73 ;  /* 0x00000049004d7245 */ /* 0x000fe40000201400 */
[----:B------:R-:W-:-:S03]  /*ba40*/  ISETP.GE.AND P3, PT, R73, R104, PT ;  /* 0x000000684900720c */ /* 0x000fc60003f66270 */
[C---:B------:R-:W-:Y:S01]  /*ba50*/  HMMA.16816.F32 R24, R92.reuse, R74, R24 ;  /* 0x0000004a5c18723c */ /* 0x040fe20000001818 */
[----:B------:R-:W1:Y:S05]  /*ba60*/  LDSM.16.M88.4 R72, [R110] ;  /* 0x000000006e48783b */ /* 0x000e6a0000000200 */
[----:B------:R-:W-:Y:S06]  /*ba70*/  HMMA.16816.F32 R56, R92, R90, R56 ;  /* 0x0000005a5c38723c */ /* 0x000fec0000001838 */
[C---:B------:R-:W-:Y:S06]  /*ba80*/  HMMA.16816.F32 R20, R96.reuse, R16, RZ ;  /* 0x000000106014723c */ /* 0x040fec00000018ff */
[----:B------:R-:W-:Y:S06]  /*ba90*/  HMMA.16816.F32 R16, R96, R18, RZ ;  /* 0x000000126010723c */ /* 0x000fec00000018ff */
[----:B------:R-:W-:Y:S06]  /*baa0*/  HMMA.16816.F32 R32, R92, R78, R32 ;  /* 0x0000004e5c20723c */ /* 0x000fec0000001820 */
[----:B------:R-:W-:Y:S01]  /*bab0*/  HMMA.16816.F32 R40, R96, R42, RZ ;  /* 0x0000002a6028723c */ /* 0x000fe200000018ff */
[----:B------:R-:W-:Y:S01]  /*bac0*/  LOP3.LUT R79, R71, 0x9, R122, 0xfe, !PT ;  /* 0x00000009474f7812 */ /* 0x000fe200078efe7a */
[CC--:B------:R-:W-:Y:S01]  /*bad0*/  FFMA.FTZ R58, R120.reuse, R77.reuse, R58 ;  /* 0x0000004d783a7223 */ /* 0x0c0fe2000001003a */
[----:B------:R-:W-:-:S02]  /*bae0*/  FFMA.FTZ R56, R120, R77, R56 ;  /* 0x0000004d78387223 */ /* 0x000fc40000010038 */
[C---:B------:R-:W-:Y:S01]  /*baf0*/  ISETP.GE.AND P6, PT, R79.reuse, R2, PT ;  /* 0x000000024f00720c */ /* 0x040fe20003fc6270 */
[----:B------:R-:W-:Y:S01]  /*bb00*/  HMMA.16816.F32 R48, R92, R86, R48 ;  /* 0x000000565c30723c */ /* 0x000fe20000001830 */
[----:B------:R-:W-:Y:S02]  /*bb10*/  ISETP.GE.AND P5, PT, R79, R104, PT ;  /* 0x000000684f00720c */ /* 0x000fe40003fa6270 */
[----:B------:R-:W-:-:S03]  /*bb20*/  I2FP.F32.S32 R0, R79 ;  /* 0x0000004f00007245 */ /* 0x000fc60000201400 */
[----:B---3--:R-:W-:Y:S02]  /*bb30*/  HMMA.16816.F32 R44, R92, R80, R44 ;  /* 0x000000505c2c723c */ /* 0x008fe4000000182c */
[CC--:B------:R-:W-:Y:S01]  /*bb40*/  FFMA.FTZ R57, R120.reuse, R0.reuse, R57 ;  /* 0x0000000078397223 */ /* 0x0c0fe20000010039 */
[----:B------:R-:W-:Y:S01]  /*bb50*/  FFMA.FTZ R68, R120, R0, R59 ;  /* 0x0000000078447223 */ /* 0x000fe2000001003b */
[C-C-:B------:R-:W-:Y:S02]  /*bb60*/  LOP3.LUT R59, R71.reuse, 0x19, R122.reuse, 0xfe, !PT ;  /* 0x00000019473b7812 */ /* 0x140fe400078efe7a */
[----:B----4-:R-:W-:Y:S01]  /*bb70*/  HMMA.16816.F32 R12, R96, R8, RZ ;  /* 0x00000008600c723c */ /* 0x010fe200000018ff */
[----:B------:R-:W-:Y:S02]  /*bb80*/  LOP3.LUT R81, R71, 0x10, R122, 0xfe, !PT ;  /* 0x0000001047517812 */ /* 0x000fe400078efe7a */
[----:B------:R-:W-:Y:S02]  /*bb90*/  FSEL R77, R57, -INF , !P6 ;  /* 0xff800000394d7808 */ /* 0x000fe40007000000 */
[----:B------:R-:W-:Y:S01]  /*bba0*/  I2FP.F32.S32 R79, R81 ;  /* 0x00000051004f7245 */ /* 0x000fe20000201400 */
[----:B------:R-:W-:Y:S01]  /*bbb0*/  HMMA.16816.F32 R16, R92, R66, R16 ;  /* 0x000000425c10723c */ /* 0x000fe20000001810 */
[----:B------:R-:W-:-:S02]  /*bbc0*/  ISETP.GE.AND P2, PT, R81, R2, PT ;  /* 0x000000025100720c */ /* 0x000fc40003f46270 */
[----:B------:R-:W-:Y:S01]  /*bbd0*/  FSEL R68, R68, -INF , !P5 ;  /* 0xff80000044447808 */ /* 0x000fe20006800000 */
[CC--:B------:R-:W-:Y:S01]  /*bbe0*/  FFMA.FTZ R52, R120.reuse, R79.reuse, R52 ;  /* 0x0000004f78347223 */ /* 0x0c0fe20000010034 */
[----:B------:R-:W-:Y:S01]  /*bbf0*/  FFMA.FTZ R54, R120, R79, R54 ;  /* 0x0000004f78367223 */ /* 0x000fe20000010036 */
[C-C-:B------:R-:W-:Y:S01]  /*bc00*/  LOP3.LUT R79, R71.reuse, 0x11, R122.reuse, 0xfe, !PT ;  /* 0x00000011474f7812 */ /* 0x140fe200078efe7a */
[C---:B------:R-:W-:Y:S01]  /*bc10*/  HMMA.16816.F32 R60, R92.reuse, R88, R60 ;  /* 0x000000585c3c723c */ /* 0x040fe2000000183c */
[----:B------:R-:W-:Y:S02]  /*bc20*/  LOP3.LUT R67, R71, 0x18, R122, 0xfe, !PT ;  /* 0x0000001847437812 */ /* 0x000fe400078efe7a */
[----:B------:R-:W-:Y:S02]  /*bc30*/  I2FP.F32.S32 R0, R79 ;  /* 0x0000004f00007245 */ /* 0x000fe40000201400 */
[----:B------:R-:W-:Y:S01]  /*bc40*/  FSEL R57, R52, -INF , !P2 ;  /* 0xff80000034397808 */ /* 0x000fe20005000000 */
[----:B------:R-:W-:Y:S01]  /*bc50*/  HMMA.16816.F32 R20, R92, R64, R20 ;  /* 0x000000405c14723c */ /* 0x000fe20000001814 */
[----:B------:R-:W-:Y:S01]  /*bc60*/  FSEL R88, R58, -INF , !P3 ;  /* 0xff8000003a587808 */ /* 0x000fe20005800000 */
[----:B------:R-:W-:Y:S01]  /*bc70*/  FFMA.FTZ R55, R120, R0, R55 ;  /* 0x0000000078377223 */ /* 0x000fe20000010037 */
[----:B------:R-:W-:-:S02]  /*bc80*/  ISETP.GE.AND P5, PT, R67, R2, PT ;  /* 0x000000024300720c */ /* 0x000fc40003fa6270 */
[----:B------:R-:W-:Y:S01]  /*bc90*/  ISETP.GE.AND P2, PT, R67, R104, PT ;  /* 0x000000684300720c */ /* 0x000fe20003f46270 */
[C---:B------:R-:W-:Y:S01]  /*bca0*/  HMMA.16816.F32 R40, R92.reuse, R82, R40 ;  /* 0x000000525c28723c */ /* 0x040fe20000001828 */
[C---:B------:R-:W-:Y:S02]  /*bcb0*/  ISETP.GE.AND P3, PT, R79.reuse, R2, PT ;  /* 0x000000024f00720c */ /* 0x040fe40003f66270 */
[----:B------:R-:W-:Y:S01]  /*bcc0*/  ISETP.GE.AND P6, PT, R79, R104, PT ;  /* 0x000000684f00720c */ /* 0x000fe20003fc6270 */
[----:B------:R-:W-:Y:S01]  /*bcd0*/  FFMA.FTZ R79, R120, R0, R53 ;  /* 0x00000000784f7223 */ /* 0x000fe20000010035 */
[----:B------:R-:W-:Y:S01]  /*bce0*/  I2FP.F32.S32 R67, R67 ;  /* 0x0000004300437245 */ /* 0x000fe20000201400 */
[----:B-1----:R-:W-:Y:S01]  /*bcf0*/  HMMA.16816.F32 R12, R92, R72, R12 ;  /* 0x000000485c0c723c */ /* 0x002fe2000000180c */
[----:B------:R-:W-:Y:S02]  /*bd00*/  FSEL R65, R56, -INF , !P4 ;  /* 0xff80000038417808 */ /* 0x000fe40006000000 */
[----:B------:R-:W-:Y:S01]  /*bd10*/  I2FP.F32.S32 R0, R59 ;  /* 0x0000003b00007245 */ /* 0x000fe20000201400 */
[CC--:B------:R-:W-:Y:S01]  /*bd20*/  FFMA.FTZ R48, R120.reuse, R67.reuse, R48 ;  /* 0x0000004378307223 */ /* 0x0c0fe20000010030 */
[----:B------:R-:W-:Y:S01]  /*bd30*/  ISETP.GE.AND P4, PT, R81, R104, PT ;  /* 0x000000685100720c */ /* 0x000fe20003f86270 */
[C---:B------:R-:W-:Y:S01]  /*bd40*/  FFMA.FTZ R67, R120.reuse, R67, R50 ;  /* 0x0000004378437223 */ /* 0x040fe20000010032 */
[----:B------:R-:W-:Y:S01]  /*bd50*/  LOP3.LUT R53, R71, 0x20, R122, 0xfe, !PT ;  /* 0x0000002047357812 */ /* 0x000fe200078efe7a */
[-C--:B------:R-:W-:Y:S01]  /*bd60*/  FFMA.FTZ R49, R120, R0.reuse, R49 ;  /* 0x0000000078317223 */ /* 0x080fe20000010031 */
[----:B------:R-:W-:Y:S01]  /*bd70*/  FSEL R86, R54, -INF , !P4 ;  /* 0xff80000036567808 */ /* 0x000fe20006000000 */
[----:B------:R-:W-:Y:S01]  /*bd80*/  FFMA.FTZ R51, R120, R0, R51 ;  /* 0x0000000078337223 */ /* 0x000fe20000010033 */
[----:B------:R-:W-:Y:S01]  /*bd90*/  FSEL R79, R79, -INF , !P3 ;  /* 0xff8000004f4f7808 */ /* 0x000fe20005800000 */
[----:B------:R-:W-:Y:S01]  /*bda0*/  HMMA.16816.F32 R8, R96, R10, RZ ;  /* 0x0000000a6008723c */ /* 0x000fe200000018ff */
[----:B------:R-:W-:-:S02]  /*bdb0*/  ISETP.GE.AND P4, PT, R59, R2, PT ;  /* 0x000000023b00720c */ /* 0x000fc40003f86270 */
[----:B------:R-:W-:Y:S02]  /*bdc0*/  ISETP.GE.AND P3, PT, R59, R104, PT ;  /* 0x000000683b00720c */ /* 0x000fe40003f66270 */
[----:B------:R-:W-:Y:S01]  /*bdd0*/  LOP3.LUT R73, R71, 0x21, R122, 0xfe, !PT ;  /* 0x0000002147497812 */ /* 0x000fe200078efe7a */
[C---:B------:R-:W-:Y:S01]  /*bde0*/  HMMA.16816.F32 R4, R96.reuse, R100, RZ ;  /* 0x000000646004723c */ /* 0x040fe200000018ff */
[----:B------:R-:W-:Y:S02]  /*bdf0*/  FSEL R82, R55, -INF , !P6 ;  /* 0xff80000037527808 */ /* 0x000fe40007000000 */
[----:B------:R-:W-:Y:S02]  /*be00*/  FSEL R59, R48, -INF , !P5 ;  /* 0xff800000303b7808 */ /* 0x000fe40006800000 */
[C---:B------:R-:W-:Y:S01]  /*be10*/  ISETP.GE.AND P6, PT, R53.reuse, R2, PT ;  /* 0x000000023500720c */ /* 0x040fe20003fc6270 */
[----:B------:R-:W-:Y:S01]  /*be20*/  HMMA.16816.F32 R96, R96, R102, RZ ;  /* 0x000000666060723c */ /* 0x000fe200000018ff */
[----:B------:R-:W-:-:S02]  /*be30*/  ISETP.GE.AND P5, PT, R53, R104, PT ;  /* 0x000000683500720c */ /* 0x000fc40003fa6270 */
[----:B------:R-:W-:Y:S02]  /*be40*/  I2FP.F32.S32 R53, R53 ;  /* 0x0000003500357245 */ /* 0x000fe40000201400 */
[----:B------:R-:W-:Y:S02]  /*be50*/  FSEL R87, R49, -INF , !P4 ;  /* 0xff80000031577808 */ /* 0x000fe40006000000 */
[----:B------:R-:W-:Y:S01]  /*be60*/  FSEL R164, R51, -INF , !P3 ;  /* 0xff80000033a47808 */ /* 0x000fe20005800000 */
[C---:B------:R-:W-:Y:S01]  /*be70*/  FFMA.FTZ R44, R120.reuse, R53, R44 ;  /* 0x00000035782c7223 */ /* 0x040fe2000001002c */
[----:B------:R-:W-:Y:S01]  /*be80*/  I2FP.F32.S32 R0, R73 ;  /* 0x0000004900007245 */ /* 0x000fe20000201400 */
[----:B------:R-:W1:Y:S01]  /*be90*/  LDSM.16.M88.4 R48, [R3] ;  /* 0x000000000330783b */ /* 0x000e620000000200 */
[C---:B------:R-:W-:Y:S01]  /*bea0*/  FFMA.FTZ R46, R120.reuse, R53, R46 ;  /* 0x00000035782e7223 */ /* 0x040fe2000001002e */
[----:B------:R-:W-:Y:S01]  /*beb0*/  FSEL R67, R67, -INF , !P2 ;  /* 0xff80000043437808 */ /* 0x000fe20005000000 */
[----:B------:R-:W-:Y:S01]  /*bec0*/  HMMA.16816.F32 R8, R92, R74, R8 ;  /* 0x0000004a5c08723c */ /* 0x000fe20000001808 */
[CC--:B------:R-:W-:Y:S01]  /*bed0*/  FFMA.FTZ R45, R120.reuse, R0.reuse, R45 ;  /* 0x00000000782d7223 */ /* 0x0c0fe2000001002d */
[----:B------:R-:W-:Y:S01]  /*bee0*/  LOP3.LUT R53, R71, 0x28, R122, 0xfe, !PT ;  /* 0x0000002847357812 */ /* 0x000fe200078efe7a */
[----:B------:R-:W-:Y:S01]  /*bef0*/  FFMA.FTZ R47, R120, R0, R47 ;  /* 0x00000000782f7223 */ /* 0x000fe2000001002f */
[----:B------:R-:W-:Y:S01]  /*bf00*/  ISETP.GE.AND P2, PT, R73, R2, PT ;  /* 0x000000024900720c */ /* 0x000fe20003f46270 */
[----:B------:R-:W-:-:S04]  /*bf10*/  DEPBAR.LE SB0, 0x0 ;  /* 0x000080000000791a */ /* 0x000fc80000000000 */
[----:B------:R-:W-:Y:S01]  /*bf20*/  LOP3.LUT R55, R71, 0x50, R122, 0xfe, !PT ;  /* 0x0000005047377812 */ /* 0x000fe200078efe7a */
[----:B------:R-:W-:Y:S01]  /*bf30*/  BAR.SYNC.DEFER_BLOCKING 0x0 ;  /* 0x0000000000007b1d */ /* 0x000fe20000010000 */
[----:B------:R-:W-:Y:S02]  /*bf40*/  ISETP.GE.AND P4, PT, R73, R104, PT ;  /* 0x000000684900720c */ /* 0x000fe40003f86270 */
[----:B------:R-:W-:Y:S02]  /*bf50*/  FSEL R73, R44, -INF , !P6 ;  /* 0xff8000002c497808 */ /* 0x000fe40007000000 */
[C---:B------:R-:W-:Y:S02]  /*bf60*/  ISETP.GE.AND P3, PT, R53.reuse, R2, PT ;  /* 0x000000023500720c */ /* 0x040fe40003f66270 */
[----:B------:R-:W-:Y:S02]  /*bf70*/  ISETP.GE.AND P6, PT, R53, R104, PT ;  /* 0x000000683500720c */ /* 0x000fe40003fc6270 */
[----:B------:R-:W-:-:S02]  /*bf80*/  FSEL R85, R45, -INF , !P2 ;  /* 0xff8000002d557808 */ /* 0x000fc40005000000 */
[----:B------:R-:W-:Y:S02]  /*bf90*/  I2FP.F32.S32 R53, R53 ;  /* 0x0000003500357245 */ /* 0x000fe40000201400 */
[----:B------:R-:W-:Y:S02]  /*bfa0*/  I2FP.F32.S32 R45, R55 ;  /* 0x00000037002d7245 */ /* 0x000fe40000201400 */
[----:B------:R-:W-:Y:S01]  /*bfb0*/  FSEL R160, R46, -INF , !P5 ;  /* 0xff8000002ea07808 */ /* 0x000fe20006800000 */
[CC--:B------:R-:W-:Y:S01]  /*bfc0*/  FFMA.FTZ R40, R120.reuse, R53.reuse, R40 ;  /* 0x0000003578287223 */ /* 0x0c0fe20000010028 */
[C---:B------:R-:W-:Y:S01]  /*bfd0*/  FFMA.FTZ R42, R120.reuse, R53, R42 ;  /* 0x00000035782a7223 */ /* 0x040fe2000001002a */
[CC--:B------:R-:W-:Y:S01]  /*bfe0*/  FFMA.FTZ R0, R120.reuse, R45.reuse, R20 ;  /* 0x0000002d78007223 */ /* 0x0c0fe20000010014 */
[----:B------:R-:W-:Y:S01]  /*bff0*/  ISETP.GE.AND P5, PT, R55, R2, PT ;  /* 0x000000023700720c */ /* 0x000fe20003fa6270 */
[----:B------:R-:W-:Y:S01]  /*c000*/  FFMA.FTZ R80, R120, R45, R22 ;  /* 0x0000002d78507223 */ /* 0x000fe20000010016 */
[----:B------:R-:W-:-:S02]  /*c010*/  LOP3.LUT R53, R71, 0x51, R122, 0xfe, !PT ;  /* 0x0000005147357812 */ /* 0x000fc400078efe7a */
[----:B------:R-:W-:Y:S02]  /*c020*/  LOP3.LUT R45, R71, 0x58, R122, 0xfe, !PT ;  /* 0x00000058472d7812 */ /* 0x000fe400078efe7a */
[----:B------:R-:W-:Y:S02]  /*c030*/  FSEL R22, R47, -INF , !P4 ;  /* 0xff8000002f167808 */ /* 0x000fe40006000000 */
[----:B------:R-:W-:Y:S01]  /*c040*/  FSEL R91, R40, -INF , !P3 ;  /* 0xff800000285b7808 */ /* 0x000fe20005800000 */
[C---:B-1----:R-:W-:Y:S01]  /*c050*/  HMMA.16816.F32 R4, R92.reuse, R48, R4 ;  /* 0x000000305c04723c */ /* 0x042fe20000001804 */
[----:B------:R-:W-:Y:S02]  /*c060*/  FSEL R20, R42, -INF , !P6 ;  /* 0xff8000002a147808 */ /* 0x000fe40007000000 */
[----:B------:R-:W-:Y:S02]  /*c070*/  FSEL R47, R0, -INF , !P5 ;  /* 0xff800000002f7808 */ /* 0x000fe40006800000 */
[----:B------:R-:W-:Y:S01]  /*c080*/  I2FP.F32.S32 R40, R53 ;  /* 0x0000003500287245 */ /* 0x000fe20000201400 */
[----:B------:R-:W-:Y:S01]  /*c090*/  HMMA.16816.F32 R96, R92, R50, R96 ;  /* 0x000000325c60723c */ /* 0x000fe20000001860 */
[----:B------:R-:W-:-:S02]  /*c0a0*/  ISETP.GE.AND P6, PT, R45, R2, PT ;  /* 0x000000022d00720c */ /* 0x000fc40003fc6270 */
[----:B------:R-:W-:Y:S01]  /*c0b0*/  ISETP.GE.AND P5, PT, R45, R104, PT ;  /* 0x000000682d00720c */ /* 0x000fe20003fa6270 */
[CC--:B------:R-:W-:Y:S01]  /*c0c0*/  FFMA.FTZ R21, R120.reuse, R40.reuse, R21 ;  /* 0x0000002878157223 */ /* 0x0c0fe20000010015 */
[----:B------:R-:W-:Y:S01]  /*c0d0*/  I2FP.F32.S32 R45, R45 ;  /* 0x0000002d002d7245 */ /* 0x000fe20000201400 */
[C---:B------:R-:W-:Y:S01]  /*c0e0*/  FFMA.FTZ R74, R120.reuse, R40, R23 ;  /* 0x00000028784a7223 */ /* 0x040fe20000010017 */
[----:B------:R-:W-:Y:S02]  /*c0f0*/  ISETP.GE.AND P4, PT, R53, R2, PT ;  /* 0x000000023500720c */ /* 0x000fe40003f86270 */
[-C--:B------:R-:W-:Y:S01]  /*c100*/  ISETP.GE.AND P2, PT, R55, R104.reuse, PT ;  /* 0x000000683700720c */ /* 0x080fe20003f46270 */
[CC--:B------:R-:W-:Y:S01]  /*c110*/  FFMA.FTZ R16, R120.reuse, R45.reuse, R16 ;  /* 0x0000002d78107223 */ /* 0x0c0fe20000010010 */
[----:B------:R-:W-:Y:S01]  /*c120*/  ISETP.GE.AND P3, PT, R53, R104, PT ;  /* 0x000000683500720c */ /* 0x000fe20003f66270 */
[----:B------:R-:W-:Y:S01]  /*c130*/  FFMA.FTZ R18, R120, R45, R18 ;  /* 0x0000002d78127223 */ /* 0x000fe20000010012 */
[----:B------:R-:W-:-:S02]  /*c140*/  LOP3.LUT R55, R71, 0x59, R122, 0xfe, !PT ;  /* 0x0000005947377812 */ /* 0x000fc400078efe7a */
[----:B------:R-:W-:Y:S02]  /*c150*/  LOP3.LUT R53, R71, 0x60, R122, 0xfe, !PT ;  /* 0x0000006047357812 */ /* 0x000fe400078efe7a */
[----:B------:R-:W-:Y:S02]  /*c160*/  FSEL R23, R21, -INF , !P4 ;  /* 0xff80000015177808 */ /* 0x000fe40006000000 */
[----:B------:R-:W-:Y:S02]  /*c170*/  FSEL R74, R74, -INF , !P3 ;  /* 0xff8000004a4a7808 */ /* 0x000fe40005800000 */
[----:B------:R-:W-:Y:S02]  /*c180*/  FSEL R21, R16, -INF , !P6 ;  /* 0xff80000010157808 */ /* 0x000fe40007000000 */
[----:B------:R-:W-:Y:S02]  /*c190*/  I2FP.F32.S32 R0, R55 ;  /* 0x0000003700007245 */ /* 0x000fe40000201400 */
[----:B------:R-:W-:-:S02]  /*c1a0*/  ISETP.GE.AND P3, PT, R53, R2, PT ;  /* 0x000000023500720c */ /* 0x000fc40003f66270 */
[----:B------:R-:W-:Y:S01]  /*c1b0*/  ISETP.GE.AND P6, PT, R53, R104, PT ;  /* 0x000000683500720c */ /* 0x000fe20003fc6270 */
[CC--:B------:R-:W-:Y:S01]  /*c1c0*/  FFMA.FTZ R17, R120.reuse, R0.reuse, R17 ;  /* 0x0000000078117223 */ /* 0x0c0fe20000010011 */
[----:B------:R-:W-:Y:S01]  /*c1d0*/  I2FP.F32.S32 R53, R53 ;  /* 0x0000003500357245 */ /* 0x000fe20000201400 */
[----:B------:R-:W-:Y:S01]  /*c1e0*/  FFMA.FTZ R72, R120, R0, R19 ;  /* 0x0000000078487223 */ /* 0x000fe20000010013 */
[----:B------:R-:W-:Y:S02]  /*c1f0*/  FSEL R80, R80, -INF , !P2 ;  /* 0xff80000050507808 */ /* 0x000fe40005000000 */
[C---:B------:R-:W-:Y:S01]  /*c200*/  ISETP.GE.AND P2, PT, R55.reuse, R2, PT ;  /* 0x000000023700720c */ /* 0x040fe20003f46270 */
[CC--:B------:R-:W-:Y:S01]  /*c210*/  FFMA.FTZ R12, R120.reuse, R53.reuse, R12 ;  /* 0x00000035780c7223 */ /* 0x0c0fe2000001000c */
[----:B------:R-:W-:Y:S01]  /*c220*/  ISETP.GE.AND P4, PT, R55, R104, PT ;  /* 0x000000683700720c */ /* 0x000fe20003f86270 */
[----:B------:R-:W-:Y:S01]  /*c230*/  FFMA.FTZ R14, R120, R53, R14 ;  /* 0x00000035780e7223 */ /* 0x000fe2000001000e */
[----:B------:R-:W-:-:S02]  /*c240*/  LOP3.LUT R49, R71, 0x61, R122, 0xfe, !PT ;  /* 0x0000006147317812 */ /* 0x000fc400078efe7a */
[----:B------:R-:W-:Y:S02]  /*c250*/  LOP3.LUT R45, R71, 0x68, R122, 0xfe, !PT ;  /* 0x00000068472d7812 */ /* 0x000fe400078efe7a */
[----:B------:R-:W-:Y:S02]  /*c260*/  FSEL R19, R17, -INF , !P2 ;  /* 0xff80000011137808 */ /* 0x000fe40005000000 */
[----:B------:R-:W-:Y:S02]  /*c270*/  I2FP.F32.S32 R0, R49 ;  /* 0x0000003100007245 */ /* 0x000fe40000201400 */
[----:B------:R-:W-:Y:S02]  /*c280*/  FSEL R72, R72, -INF , !P4 ;  /* 0xff80000048487808 */ /* 0x000fe40006000000 */
[----:B------:R-:W-:Y:S01]  /*c290*/  FSEL R17, R12, -INF , !P3 ;  /* 0xff8000000c117808 */ /* 0x000fe20005800000 */
[C---:B------:R-:W-:Y:S01]  /*c2a0*/  FFMA.FTZ R13, R120.reuse, R0, R13 ;  /* 0x00000000780d7223 */ /* 0x040fe2000001000d */
[C---:B------:R-:W-:Y:S01]  /*c2b0*/  ISETP.GE.AND P4, PT, R45.reuse, R2, PT ;  /* 0x000000022d00720c */ /* 0x040fe20003f86270 */
[----:B------:R-:W-:Y:S01]  /*c2c0*/  FFMA.FTZ R12, R120, R0, R15 ;  /* 0x00000000780c7223 */ /* 0x000fe2000001000f */
[----:B------:R-:W-:-:S02]  /*c2d0*/  ISETP.GE.AND P3, PT, R45, R104, PT ;  /* 0x000000682d00720c */ /* 0x000fc40003f66270 */
[----:B------:R-:W-:Y:S02]  /*c2e0*/  I2FP.F32.S32 R45, R45 ;  /* 0x0000002d002d7245 */ /* 0x000fe40000201400 */
[----:B------:R-:W-:Y:S02]  /*c2f0*/  FSEL R78, R18, -INF , !P5 ;  /* 0xff800000124e7808 */ /* 0x000fe40006800000 */
[----:B------:R-:W-:Y:S01]  /*c300*/  ISETP.GE.AND P5, PT, R49, R2, PT ;  /* 0x000000023100720c */ /* 0x000fe20003fa6270 */
[CC--:B------:R-:W-:Y:S01]  /*c310*/  FFMA.FTZ R8, R120.reuse, R45.reuse, R8 ;  /* 0x0000002d78087223 */ /* 0x0c0fe20000010008 */
[----:B------:R-:W-:Y:S01]  /*c320*/  LOP3.LUT R53, R71, 0x69, R122, 0xfe, !PT ;  /* 0x0000006947357812 */ /* 0x000fe200078efe7a */
[----:B------:R-:W-:Y:S01]  /*c330*/  FFMA.FTZ R10, R120, R45, R10 ;  /* 0x0000002d780a7223 */ /* 0x000fe2000001000a */
[----:B------:R-:W-:Y:S02]  /*c340*/  ISETP.GE.AND P2, PT, R49, R104, PT ;  /* 0x000000683100720c */ /* 0x000fe40003f46270 */
        /* <DEDUP_REMOVED lines=8> */
[C---:B------:R-:W-:Y:S01]  /*c3d0*/  FFMA.FTZ R11, R120.reuse, R0, R11 ;  /* 0x00000000780b7223 */ /* 0x040fe2000001000b */
[C---:B------:R-:W-:Y:S01]  /*c3e0*/  ISETP.GE.AND P2, PT, R49.reuse, R2, PT ;  /* 0x000000023100720c */ /* 0x040fe20003f46270 */
[C---:B------:R-:W-:Y:S01]  /*c3f0*/  FFMA.FTZ R9, R120.reuse, R0, R9 ;  /* 0x0000000078097223 */ /* 0x040fe20000010009 */
[----:B------:R-:W-:Y:S02]  /*c400*/  ISETP.GE.AND P4, PT, R49, R104, PT ;  /* 0x000000683100720c */ /* 0x000fe40003f86270 */
[----:B------:R-:W-:Y:S02]  /*c410*/  I2FP.F32.S32 R49, R49 ;  /* 0x0000003100317245 */ /* 0x000fe40000201400 */
[C-C-:B------:R-:W-:Y:S02]  /*c420*/  LOP3.LUT R55, R71.reuse, 0x71, R122.reuse, 0xfe, !PT ;  /* 0x0000007147377812 */ /* 0x140fe400078efe7a */
[----:B------:R-:W-:Y:S01]  /*c430*/  LOP3.LUT R45, R71, 0x1, R122, 0xfe, !PT ;  /* 0x00000001472d7812 */ /* 0x000fe200078efe7a */
[CC--:B------:R-:W-:Y:S01]  /*c440*/  FFMA.FTZ R4, R120.reuse, R49.reuse, R4 ;  /* 0x0000003178047223 */ /* 0x0c0fe20000010004 */
[----:B------:R-:W-:Y:S01]  /*c450*/  FSEL R52, R11, -INF , !P5 ;  /* 0xff8000000b347808 */ /* 0x000fe20006800000 */
[----:B------:R-:W-:Y:S01]  /*c460*/  FFMA.FTZ R6, R120, R49, R6 ;  /* 0x0000003178067223 */ /* 0x000fe20000010006 */
[----:B------:R-:W-:-:S02]  /*c470*/  I2FP.F32.S32 R0, R55 ;  /* 0x0000003700007245 */ /* 0x000fc40000201400 */
[----:B------:R-:W-:Y:S02]  /*c480*/  FSEL R11, R4, -INF , !P2 ;  /* 0xff800000040b7808 */ /* 0x000fe40005000000 */
[----:B------:R-:W-:Y:S01]  /*c490*/  I2FP.F32.S32 R4, R45 ;  /* 0x0000002d00047245 */ /* 0x000fe20000201400 */
[CC--:B------:R-:W-:Y:S01]  /*c4a0*/  FFMA.FTZ R7, R120.reuse, R0.reuse, R7 ;  /* 0x0000000078077223 */ /* 0x0c0fe20000010007 */
[----:B------:R-:W-:Y:S01]  /*c4b0*/  LOP3.LUT R51, R71, 0x78, R122, 0xfe, !PT ;  /* 0x0000007847337812 */ /* 0x000fe200078efe7a */
[C---:B------:R-:W-:Y:S01]  /*c4c0*/  FFMA.FTZ R5, R120.reuse, R0, R5 ;  /* 0x0000000078057223 */ /* 0x040fe20000010005 */
[----:B------:R-:W-:Y:S01]  /*c4d0*/  FSEL R93, R9, -INF , !P6 ;  /* 0xff800000095d7808 */ /* 0x000fe20007000000 */
[----:B------:R-:W-:Y:S01]  /*c4e0*/  FFMA.FTZ R75, R120, R4, R61 ;  /* 0x00000004784b7223 */ /* 0x000fe2000001003d */
[----:B------:R-:W-:Y:S02]  /*c4f0*/  LOP3.LUT R49, R71, R122, RZ, 0xfc, !PT ;  /* 0x0000007a47317212 */ /* 0x000fe400078efcff */
[----:B------:R-:W-:-:S02]  /*c500*/  ISETP.GE.AND P6, PT, R55, R104, PT ;  /* 0x000000683700720c */ /* 0x000fc40003fc6270 */
[C---:B------:R-:W-:Y:S02]  /*c510*/  ISETP.GE.AND P5, PT, R51.reuse, R2, PT ;  /* 0x000000023300720c */ /* 0x040fe40003fa6270 */
[----:B------:R-:W-:Y:S02]  /*c520*/  ISETP.GE.AND P2, PT, R51, R104, PT ;  /* 0x000000683300720c */ /* 0x000fe40003f46270 */
[----:B------:R-:W-:Y:S02]  /*c530*/  FSEL R58, R10, -INF , !P3 ;  /* 0xff8000000a3a7808 */ /* 0x000fe40005800000 */
[----:B------:R-:W-:Y:S02]  /*c540*/  I2FP.F32.S32 R51, R51 ;  /* 0x0000003300337245 */ /* 0x000fe40000201400 */
[----:B------:R-:W-:Y:S02]  /*c550*/  LOP3.LUT R61, R71, 0x29, R122, 0xfe, !PT ;  /* 0x00000029473d7812 */ /* 0x000fe400078efe7a */
[-C--:B------:R-:W-:Y:S01]  /*c560*/  ISETP.GE.AND P3, PT, R55, R2.reuse, PT ;  /* 0x000000023700720c */ /* 0x080fe20003f66270 */
[-C--:B------:R-:W-:Y:S01]  /*c570*/  FFMA.FTZ R81, R120, R51.reuse, R96 ;  /* 0x0000003378517223 */ /* 0x080fe20000010060 */
[----:B------:R-:W-:Y:S01]  /*c580*/  FSEL R46, R6, -INF , !P4 ;  /* 0xff800000062e7808 */ /* 0x000fe20006000000 */
[----:B------:R-:W-:Y:S01]  /*c590*/  FFMA.FTZ R0, R120, R51, R98 ;  /* 0x0000003378007223 */ /* 0x000fe20000010062 */
[----:B------:R-:W-:-:S02]  /*c5a0*/  ISETP.GE.AND P4, PT, R49, R2, PT ;  /* 0x000000023100720c */ /* 0x000fc40003f86270 */
[----:B------:R-:W-:Y:S02]  /*c5b0*/  FSEL R48, R7, -INF , !P6 ;  /* 0xff80000007307808 */ /* 0x000fe40007000000 */
[----:B------:R-:W-:Y:S02]  /*c5c0*/  I2FP.F32.S32 R49, R49 ;  /* 0x0000003100317245 */ /* 0x000fe40000201400 */
[-C--:B------:R-:W-:Y:S02]  /*c5d0*/  ISETP.GE.AND P6, PT, R61, R2.reuse, PT ;  /* 0x000000023d00720c */ /* 0x080fe40003fc6270 */
[----:B------:R-:W-:Y:S01]  /*c5e0*/  FSEL R9, R5, -INF , !P3 ;  /* 0xff80000005097808 */ /* 0x000fe20005800000 */
[----:B------:R-:W-:Y:S01]  /*c5f0*/  FFMA.FTZ R60, R120, R49, R60 ;  /* 0x00000031783c7223 */ /* 0x000fe2000001003c */
[----:B------:R-:W-:Y:S02]  /*c600*/  I2FP.F32.S32 R61, R61 ;  /* 0x0000003d003d7245 */ /* 0x000fe40000201400 */
[----:B------:R-:W-:-:S02]  /*c610*/  ISETP.GE.AND P3, PT, R45, R2, PT ;  /* 0x000000022d00720c */ /* 0x000fc40003f66270 */
[C-C-:B------:R-:W-:Y:S01]  /*c620*/  LOP3.LUT R51, R71.reuse, 0x30, R122.reuse, 0xfe, !PT ;  /* 0x0000003047337812 */ /* 0x140fe200078efe7a */
[C---:B------:R-:W-:Y:S01]  /*c630*/  FFMA.FTZ R61, R120.reuse, R61, R41 ;  /* 0x0000003d783d7223 */ /* 0x040fe20000010029 */
[C-C-:B------:R-:W-:Y:S02]  /*c640*/  LOP3.LUT R45, R71.reuse, 0x39, R122.reuse, 0xfe, !PT ;  /* 0x00000039472d7812 */ /* 0x140fe400078efe7a */
[--C-:B------:R-:W-:Y:S02]  /*c650*/  LOP3.LUT R49, R71, 0x31, R122.reuse, 0xfe, !PT ;  /* 0x0000003147317812 */ /* 0x100fe400078efe7a */
[----:B------:R-:W-:Y:S02]  /*c660*/  I2FP.F32.S32 R7, R51 ;  /* 0x0000003300077245 */ /* 0x000fe40000201400 */
[----:B------:R-:W-:Y:S02]  /*c670*/  FSEL R75, R75, -INF , !P3 ;  /* 0xff8000004b4b7808 */ /* 0x000fe40005800000 */
[----:B------:R-:W-:Y:S01]  /*c680*/  LOP3.LUT R5, R71, 0x38, R122, 0xfe, !PT ;  /* 0x0000003847057812 */ /* 0x000fe200078efe7a */
[----:B------:R-:W-:Y:S01]  /*c690*/  FFMA.FTZ R36, R120, R7, R36 ;  /* 0x0000000778247223 */ /* 0x000fe20000010024 */
[----:B------:R-:W-:-:S02]  /*c6a0*/  ISETP.GE.AND P3, PT, R45, R2, PT ;  /* 0x000000022d00720c */ /* 0x000fc40003f66270 */
[----:B------:R-:W-:Y:S02]  /*c6b0*/  I2FP.F32.S32 R4, R45 ;  /* 0x0000002d00047245 */ /* 0x000fe40000201400 */
[----:B------:R-:W-:Y:S02]  /*c6c0*/  LOP3.LUT R45, R71, 0x40, R122, 0xfe, !PT ;  /* 0x00000040472d7812 */ /* 0x000fe400078efe7a */
[----:B------:R-:W-:Y:S01]  /*c6d0*/  FSEL R0, R0, -INF , !P2 ;  /* 0xff80000000007808 */ /* 0x000fe20005000000 */
[----:B------:R-:W-:Y:S01]  /*c6e0*/  FFMA.FTZ R7, R120, R4, R33 ;  /* 0x0000000478077223 */ /* 0x000fe20000010021 */
[----:B------:R-:W-:Y:S02]  /*c6f0*/  I2FP.F32.S32 R6, R49 ;  /* 0x0000003100067245 */ /* 0x000fe40000201400 */
[----:B------:R-:W-:Y:S02]  /*c700*/  FSEL R83, R60, -INF , !P4 ;  /* 0xff8000003c537808 */ /* 0x000fe40006000000 */
[----:B------:R-:W-:Y:S01]  /*c710*/  FSEL R81, R81, -INF , !P5 ;  /* 0xff80000051517808 */ /* 0x000fe20006800000 */
[----:B------:R-:W-:Y:S01]  /*c720*/  FFMA.FTZ R41, R120, R6, R37 ;  /* 0x0000000678297223 */ /* 0x000fe20000010025 */
[----:B------:R-:W-:-:S02]  /*c730*/  ISETP.GE.AND P2, PT, R49, R2, PT ;  /* 0x000000023100720c */ /* 0x000fc40003f46270 */
[-C--:B------:R-:W-:Y:S02]  /*c740*/  ISETP.GE.AND P4, PT, R5, R2.reuse, PT ;  /* 0x000000020500720c */ /* 0x080fe40003f86270 */
[----:B------:R-:W-:Y:S02]  /*c750*/  FSEL R61, R61, -INF , !P6 ;  /* 0xff8000003d3d7808 */ /* 0x000fe40007000000 */
[-C--:B------:R-:W-:Y:S02]  /*c760*/  ISETP.GE.AND P5, PT, R51, R2.reuse, PT ;  /* 0x000000023300720c */ /* 0x080fe40003fa6270 */
[----:B------:R-:W-:Y:S02]  /*c770*/  I2FP.F32.S32 R5, R5 ;  /* 0x0000000500057245 */ /* 0x000fe40000201400 */
[----:B------:R-:W-:Y:S02]  /*c780*/  LOP3.LUT R49, R71, 0x41, R122, 0xfe, !PT ;  /* 0x0000004147317812 */ /* 0x000fe400078efe7a */
[----:B------:R-:W-:Y:S01]  /*c790*/  ISETP.GE.AND P6, PT, R45, R2, PT ;  /* 0x000000022d00720c */ /* 0x000fe20003fc6270 */
[----:B------:R-:W-:Y:S01]  /*c7a0*/  FFMA.FTZ R32, R120, R5, R32 ;  /* 0x0000000578207223 */ /* 0x000fe20000010020 */
[----:B------:R-:W-:-:S02]  /*c7b0*/  I2FP.F32.S32 R45, R45 ;  /* 0x0000002d002d7245 */ /* 0x000fc40000201400 */
[----:B------:R-:W-:Y:S02]  /*c7c0*/  LOP3.LUT R33, R71, 0x48, R122, 0xfe, !PT ;  /* 0x0000004847217812 */ /* 0x000fe400078efe7a */
[----:B------:R-:W-:Y:S01]  /*c7d0*/  FSEL R51, R36, -INF , !P5 ;  /* 0xff80000024337808 */ /* 0x000fe20006800000 */
[C---:B------:R-:W-:Y:S01]  /*c7e0*/  FFMA.FTZ R28, R120.reuse, R45, R28 ;  /* 0x0000002d781c7223 */ /* 0x040fe2000001001c */
[----:B------:R-:W-:Y:S02]  /*c7f0*/  I2FP.F32.S32 R4, R49 ;  /* 0x0000003100047245 */ /* 0x000fe40000201400 */
[----:B------:R-:W-:Y:S02]  /*c800*/  ISETP.GE.AND P5, PT, R49, R2, PT ;  /* 0x000000023100720c */ /* 0x000fe40003fa6270 */
[----:B------:R-:W-:Y:S01]  /*c810*/  I2FP.F32.S32 R49, R33 ;  /* 0x0000002100317245 */ /* 0x000fe20000201400 */
[----:B------:R-:W-:Y:S01]  /*c820*/  FFMA.FTZ R4, R120, R4, R29 ;  /* 0x0000000478047223 */ /* 0x000fe2000001001d */
[----:B------:R-:W-:-:S02]  /*c830*/  LOP3.LUT R45, R71, 0x31, R122, 0xfe, !PT ;  /* 0x00000031472d7812 */ /* 0x000fc400078efe7a */
[C---:B------:R-:W-:Y:S01]  /*c840*/  LOP3.LUT R37, R71.reuse, 0x49, R122, 0xfe, !PT ;  /* 0x0000004947257812 */ /* 0x040fe200078efe7a */
[----:B------:R-:W-:Y:S01]  /*c850*/  FFMA.FTZ R24, R120, R49, R24 ;  /* 0x0000003178187223 */ /* 0x000fe20000010018 */
        /* <DEDUP_REMOVED lines=8> */
[----:B------:R-:W-:Y:S01]  /*c8e0*/  ISETP.GE.AND P3, PT, R5, R2, PT ;  /* 0x000000020500720c */ /* 0x000fe20003f66270 */
[----:B------:R-:W-:Y:S01]  /*c8f0*/  FFMA.FTZ R32, R120, R32, R39 ;  /* 0x0000002078207223 */ /* 0x000fe20000010027 */
[----:B------:R-:W-:Y:S02]  /*c900*/  LOP3.LUT R55, R71, R122, RZ, 0xfc, !PT ;  /* 0x0000007a47377212 */ /* 0x000fe400078efcff */
[----:B------:R-:W-:-:S02]  /*c910*/  I2FP.F32.S32 R2, R37 ;  /* 0x0000002500027245 */ /* 0x000fc40000201400 */
[----:B------:R-:W-:Y:S02]  /*c920*/  FSEL R37, R4, -INF , !P5 ;  /* 0xff80000004257808 */ /* 0x000fe40006800000 */
[----:B------:R-:W-:Y:S01]  /*c930*/  ISETP.GE.AND P5, PT, R29, R104, PT ;  /* 0x000000681d00720c */ /* 0x000fe20003fa6270 */
[----:B------:R-:W-:Y:S01]  /*c940*/  FFMA.FTZ R25, R120, R2, R25 ;  /* 0x0000000278197223 */ /* 0x000fe20000010019 */
[----:B------:R-:W-:Y:S02]  /*c950*/  I2FP.F32.S32 R6, R29 ;  /* 0x0000001d00067245 */ /* 0x000fe40000201400 */
[----:B------:R-:W-:Y:S02]  /*c960*/  FSEL R49, R28, -INF , !P6 ;  /* 0xff8000001c317808 */ /* 0x000fe40007000000 */
[----:B------:R-:W-:Y:S01]  /*c970*/  FSEL R29, R24, -INF , !P2 ;  /* 0xff800000181d7808 */ /* 0x000fe20005000000 */
[----:B------:R-:W-:Y:S01]  /*c980*/  FFMA.FTZ R6, R120, R6, R63 ;  /* 0x0000000678067223 */ /* 0x000fe2000001003f */
[----:B------:R-:W-:-:S02]  /*c990*/  ISETP.GE.AND P6, PT, R55, R104, PT ;  /* 0x000000683700720c */ /* 0x000fc40003fc6270 */
[-C--:B------:R-:W-:Y:S02]  /*c9a0*/  ISETP.GE.AND P2, PT, R45, R104.reuse, PT ;  /* 0x000000682d00720c */ /* 0x080fe40003f46270 */
[----:B------:R-:W-:Y:S02]  /*c9b0*/  I2FP.F32.S32 R55, R55 ;  /* 0x0000003700377245 */ /* 0x000fe40000201400 */
[C---:B------:R-:W-:Y:S02]  /*c9c0*/  LOP3.LUT R39, R71.reuse, 0x48, R122, 0xfe, !PT ;  /* 0x0000004847277812 */ /* 0x040fe400078efe7a */
[----:B------:R-:W-:Y:S01]  /*c9d0*/  FSEL R32, R32, -INF , !P2 ;  /* 0xff80000020207808 */ /* 0x000fe20005000000 */
[----:B------:R-:W-:Y:S01]  /*c9e0*/  FFMA.FTZ R8, R120, R55, R62 ;  /* 0x0000003778087223 */ /* 0x000fe2000001003e */
[----:B------:R-:W-:Y:S02]  /*c9f0*/  LOP3.LUT R89, R71, 0x40, R122, 0xfe, !PT ;  /* 0x0000004047597812 */ /* 0x000fe400078efe7a */
[----:B------:R-:W-:-:S02]  /*ca00*/  ISETP.GE.AND P2, PT, R39, R104, PT ;  /* 0x000000682700720c */ /* 0x000fc40003f46270 */
[----:B------:R-:W-:Y:S02]  /*ca10*/  I2FP.F32.S32 R39, R39 ;  /* 0x0000002700277245 */ /* 0x000fe40000201400 */
[C-C-:B------:R-:W-:Y:S02]  /*ca20*/  LOP3.LUT R63, R71.reuse, 0x39, R122.reuse, 0xfe, !PT ;  /* 0x00000039473f7812 */ /* 0x140fe400078efe7a */
[----:B------:R-:W-:Y:S01]  /*ca30*/  LOP3.LUT R55, R71, 0x41, R122, 0xfe, !PT ;  /* 0x0000004147377812 */ /* 0x000fe200078efe7a */
[----:B------:R-:W-:Y:S01]  /*ca40*/  FFMA.FTZ R26, R120, R39, R26 ;  /* 0x00000027781a7223 */ /* 0x000fe2000001001a */
[----:B------:R-:W-:Y:S02]  /*ca50*/  FSEL R6, R6, -INF , !P5 ;  /* 0xff80000006067808 */ /* 0x000fe40006800000 */
[----:B------:R-:W-:Y:S02]  /*ca60*/  ISETP.GE.AND P5, PT, R89, R104, PT ;  /* 0x000000685900720c */ /* 0x000fe40003fa6270 */
[----:B------:R-:W-:-:S02]  /*ca70*/  I2FP.F32.S32 R89, R89 ;  /* 0x0000005900597245 */ /* 0x000fc40000201400 */
[----:B------:R-:W-:Y:S02]  /*ca80*/  LOP3.LUT R45, R71, 0x38, R122, 0xfe, !PT ;  /* 0x00000038472d7812 */ /* 0x000fe400078efe7a */
[----:B------:R-:W-:Y:S01]  /*ca90*/  I2FP.F32.S32 R4, R63 ;  /* 0x0000003f00047245 */ /* 0x000fe20000201400 */
[C---:B------:R-:W-:Y:S01]  /*caa0*/  FFMA.FTZ R30, R120.reuse, R89, R30 ;  /* 0x00000059781e7223 */ /* 0x040fe2000001001e */
[----:B------:R-:W-:Y:S02]  /*cab0*/  I2FP.F32.S32 R10, R55 ;  /* 0x00000037000a7245 */ /* 0x000fe40000201400 */
[----:B------:R-:W-:Y:S01]  /*cac0*/  I2FP.F32.S32 R2, R5 ;  /* 0x0000000500027245 */ /* 0x000fe20000201400 */
[C---:B------:R-:W-:Y:S01]  /*cad0*/  FFMA.FTZ R4, R120.reuse, R4, R35 ;  /* 0x0000000478047223 */ /* 0x040fe20000010023 */
[----:B------:R-:W-:Y:S01]  /*cae0*/  FSEL R25, R25, -INF , !P4 ;  /* 0xff80000019197808 */ /* 0x000fe20006000000 */
[----:B------:R-:W-:Y:S01]  /*caf0*/  FFMA.FTZ R10, R120, R10, R31 ;  /* 0x0000000a780a7223 */ /* 0x000fe2000001001f */
[----:B------:R-:W-:-:S02]  /*cb00*/  ISETP.GE.AND P4, PT, R45, R104, PT ;  /* 0x000000682d00720c */ /* 0x000fc40003f86270 */
[----:B------:R-:W-:Y:S02]  /*cb10*/  FSEL R8, R8, -INF , !P6 ;  /* 0xff80000008087808 */ /* 0x000fe40007000000 */
[----:B------:R-:W-:Y:S02]  /*cb20*/  I2FP.F32.S32 R45, R45 ;  /* 0x0000002d002d7245 */ /* 0x000fe40000201400 */
[----:B------:R-:W-:Y:S01]  /*cb30*/  ISETP.GE.AND P6, PT, R63, R104, PT ;  /* 0x000000683f00720c */ /* 0x000fe20003fc6270 */
[----:B------:R-:W-:Y:S01]  /*cb40*/  FFMA.FTZ R63, R120, R2, R97 ;  /* 0x00000002783f7223 */ /* 0x000fe20000010061 */
[----:B------:R-:W-:Y:S01]  /*cb50*/  FSEL R106, R26, -INF , !P2 ;  /* 0xff8000001a6a7808 */ /* 0x000fe20005000000 */
[----:B------:R-:W-:Y:S01]  /*cb60*/  FFMA.FTZ R34, R120, R45, R34 ;  /* 0x0000002d78227223 */ /* 0x000fe20000010022 */
[C-C-:B------:R-:W-:Y:S02]  /*cb70*/  LOP3.LUT R39, R71.reuse, 0x49, R122.reuse, 0xfe, !PT ;  /* 0x0000004947277812 */ /* 0x140fe400078efe7a */
[----:B------:R-:W-:-:S02]  /*cb80*/  LOP3.LUT R31, R71, 0x30, R122, 0xfe, !PT ;  /* 0x00000030471f7812 */ /* 0x000fc400078efe7a */
[----:B------:R-:W-:Y:S02]  /*cb90*/  ISETP.GT.AND P2, PT, R125, R126, PT ;  /* 0x0000007e7d00720c */ /* 0x000fe40003f44270 */
[----:B------:R-:W-:Y:S02]  /*cba0*/  LOP3.LUT R35, R71, 0x29, R122, 0xfe, !PT ;  /* 0x0000002947237812 */ /* 0x000fe400078efe7a */
[----:B------:R-:W-:Y:S02]  /*cbb0*/  FSEL R124, R30, -INF , !P5 ;  /* 0xff8000001e7c7808 */ /* 0x000fe40006800000 */
[----:B------:R-:W-:Y:S02]  /*cbc0*/  I2FP.F32.S32 R12, R39 ;  /* 0x00000027000c7245 */ /* 0x000fe40000201400 */
[----:B------:R-:W-:Y:S02]  /*cbd0*/  FSEL R92, R4, -INF , !P6 ;  /* 0xff800000045c7808 */ /* 0x000fe40007000000 */
[----:B------:R-:W-:Y:S01]  /*cbe0*/  ISETP.GE.AND P5, PT, R31, R104, PT ;  /* 0x000000681f00720c */ /* 0x000fe20003fa6270 */
[----:B------:R-:W-:Y:S01]  /*cbf0*/  FFMA.FTZ R12, R120, R12, R27 ;  /* 0x0000000c780c7223 */ /* 0x000fe2000001001b */
[----:B------:R-:W-:-:S02]  /*cc00*/  FSEL R63, R63, -INF , !P3 ;  /* 0xff8000003f3f7808 */ /* 0x000fc40005800000 */
[----:B------:R-:W-:Y:S02]  /*cc10*/  I2FP.F32.S32 R4, R35 ;  /* 0x0000002300047245 */ /* 0x000fe40000201400 */
[----:B------:R-:W-:Y:S02]  /*cc20*/  I2FP.F32.S32 R31, R31 ;  /* 0x0000001f001f7245 */ /* 0x000fe40000201400 */
[----:B------:R-:W-:Y:S01]  /*cc30*/  ISETP.GE.AND P3, PT, R55, R104, PT ;  /* 0x000000683700720c */ /* 0x000fe20003f66270 */
[----:B------:R-:W-:Y:S01]  /*cc40*/  FFMA.FTZ R4, R120, R4, R43 ;  /* 0x0000000478047223 */ /* 0x000fe2000001002b */
[----:B------:R-:W-:Y:S01]  /*cc50*/  FSEL R162, R34, -INF , !P4 ;  /* 0xff80000022a27808 */ /* 0x000fe20006000000 */
[C---:B------:R-:W-:Y:S01]  /*cc60*/  FFMA.FTZ R28, R120.reuse, R31, R38 ;  /* 0x0000001f781c7223 */ /* 0x040fe20000010026 */
[----:B------:R-:W-:Y:S01]  /*cc70*/  ISETP.GE.AND P4, PT, R39, R104, PT ;  /* 0x000000682700720c */ /* 0x000fe20003f86270 */
[----:B------:R-:W-:Y:S01]  /*cc80*/  FFMA.FTZ R55, R120, R2, R99 ;  /* 0x0000000278377223 */ /* 0x000fe20000010063 */
[----:B------:R-:W-:-:S02]  /*cc90*/  FSEL R98, R10, -INF , !P3 ;  /* 0xff8000000a627808 */ /* 0x000fc40005800000 */
        /* <DEDUP_REMOVED lines=57> */
[-C--:B------:R-:W-:Y:S02]  /*d030*/  IMAD R14, R31, R2.reuse, RZ ;  /* 0x000000021f0e7224 */ /* 0x080fe400078e02ff */
[----:B------:R-:W-:-:S04]  /*d040*/  IMAD.WIDE.U32 R30, R35, R2, RZ ;  /* 0x00000002231e7225 */ /* 0x000fc800078e00ff */
[----:B------:R-:W-:-:S04]  /*d050*/  IMAD R14, R35, UR5, R14 ;  /* 0x00000005230e7c24 */ /* 0x000fc8000f8e020e */
[----:B------:R-:W-:Y:S01]  /*d060*/  IMAD.IADD R31, R31, 0x1, R14 ;  /* 0x000000011f1f7824 */ /* 0x000fe200078e020e */
[----:B--2---:R-:W-:-:S04]  /*d070*/  IADD3 R10, -R27, R10, RZ ;  /* 0x0000000a1b0a7210 */ /* 0x004fc80007ffe1ff */
[----:B------:R-:W-:Y:S01]  /*d080*/  SHF.R.S32.HI R27, RZ, 0x1f, R10 ;  /* 0x0000001fff1b7819 */ /* 0x000fe2000001140a */
[----:B-1----:R-:W-:-:S04]  /*d090*/  IMAD.WIDE.U32 R30, R10, R4, R30 ;  /* 0x000000040a1e7225 */ /* 0x002fc800078e001e */
[----:B------:R-:W-:-:S04]  /*d0a0*/  IMAD R27, R27, R4, RZ ;  /* 0x000000041b1b7224 */ /* 0x000fc800078e02ff */
[----:B------:R-:W-:Y:S02]  /*d0b0*/  IMAD R5, R10, R5, R27 ;  /* 0x000000050a057224 */ /* 0x000fe400078e021b */
[----:B------:R-:W-:-:S03]  /*d0c0*/  IMAD.MOV.U32 R27, RZ, RZ, R30 ;  /* 0x000000ffff1b7224 */ /* 0x000fc600078e001e */
[----:B------:R-:W-:Y:S01]  /*d0d0*/  IADD3 R4, R31, R5, RZ ;  /* 0x000000051f047210 */ /* 0x000fe20007ffe0ff */
[----:B------:R-:W-:Y:S06]  /*d0e0*/  BRA `(.L_x_5172) ;  /* 0x0000000000107947 */ /* 0x000fec0003800000 */
.L_x_5171:
[----:B------:R-:W1:Y:S02]  /*d0f0*/  LDC R2, c[0x0][0x248] ;  /* 0x00009200ff027b82 */ /* 0x000e640000000800 */
[----:B-1----:R-:W-:-:S05]  /*d100*/  IMAD.SHL.U32 R27, R2, 0x80, RZ ;  /* 0x00000080021b7824 */ /* 0x002fca00078e00ff */
[----:B------:R-:W-:-:S04]  /*d110*/  IADD3 R27, -R27, RZ, RZ ;  /* 0x000000ff1b1b7210 */ /* 0x000fc80007ffe1ff */
[----:B------:R-:W-:-:S07]  /*d120*/  SHF.R.S32.HI R4, RZ, 0x1f, R27 ;  /* 0x0000001fff047819 */ /* 0x000fce000001141b */
.L_x_5172:
[----:B------:R-:W1:Y:S01]  /*d130*/  @!P0 LDC R5, c[0x0][0x24c] ;  /* 0x00009300ff058b82 */ /* 0x000e620000000800 */
[-C--:B------:R-:W-:Y:S01]  /*d140*/  @!P0 IADD3 R31, P2, R145, R27.reuse, RZ ;  /* 0x0000001b911f8210 */ /* 0x080fe20007f5e0ff */
[----:B------:R2:W-:Y:S01]  /*d150*/  @P0 STS [R154+0x1000], RZ ;  /* 0x001000ff9a000388 */ /* 0x0005e20000000800 */
[----:B------:R-:W-:Y:S01]  /*d160*/  @!P0 LEA R14, P3, R2, R27, 0x6 ;  /* 0x0000001b020e8211 */ /* 0x000fe200078630ff */
[----:B------:R-:W-:Y:S01]  /*d170*/  BSSY B0, `(.L_x_5173) ;  /* 0x0000027000007945 */ /* 0x000fe20003800000 */
[-C--:B------:R-:W-:Y:S01]  /*d180*/  @!P0 LEA R38, P5, R27, R152.reuse, 0x1 ;  /* 0x000000981b268211 */ /* 0x080fe200078a08ff */
[--C-:B------:R-:W-:Y:S01]  /*d190*/  @!P0 IMAD.X R10, R144, 0x1, R4.reuse, P2 ;  /* 0x00000001900a8824 */ /* 0x100fe200010e0604 */
[-C--:B------:R-:W-:Y:S01]  /*d1a0*/  @!P0 LEA R34, P4, R31, R152.reuse, 0x1 ;  /* 0x000000981f228211 */ /* 0x080fe200078808ff */
[----:B------:R2:W-:Y:S01]  /*d1b0*/  @P0 STS [R154+0x1004], RZ ;  /* 0x001004ff9a000388 */ /* 0x0005e20000000800 */
[----:B------:R-:W-:Y:S02]  /*d1c0*/  @!P0 LEA R30, P2, R14, R152, 0x1 ;  /* 0x000000980e1e8211 */ /* 0x000fe400078408ff */
[-C--:B------:R-:W-:Y:S01]  /*d1d0*/  @!P0 LEA.HI.X R39, R27, R153.reuse, R4, 0x1, P5 ;  /* 0x000000991b278211 */ /* 0x080fe200028f0c04 */
[----:B------:R2:W-:Y:S01]  /*d1e0*/  @P0 STS.64 [R154+0x1008], RZ ;  /* 0x001008ff9a000388 */ /* 0x0005e20000000a00 */
[----:B------:R-:W-:-:S03]  /*d1f0*/  @!P0 LEA.HI.X R35, R31, R153, R10, 0x1, P4 ;  /* 0x000000991f238211 */ /* 0x000fc600020f0c0a */
[----:B------:R-:W-:Y:S01]  /*d200*/  @!PT LDS RZ, [RZ] ;  /* 0x00000000fffff984 */ /* 0x000fe20000000800 */
[----:B------:R-:W-:Y:S01]  /*d210*/  @!PT LDS RZ, [RZ] ;  /* 0x00000000fffff984 */ /* 0x000fe20000000800 */
[----:B------:R-:W-:Y:S01]  /*d220*/  @!PT LDS RZ, [RZ] ;  /* 0x00000000fffff984 */ /* 0x000fe20000000800 */
[----:B------:R2:W-:Y:S04]  /*d230*/  @!P0 LDGSTS.E.BYPASS.LTC128B.128 [R154+0x1000], desc[UR6][R38.64] ;  /* 0x01000000269a8fae */ /* 0x0005e8000b901d46 */
[----:B------:R2:W-:Y:S01]  /*d240*/  @P0 STS.128 [R154+0x1800], RZ ;  /* 0x001800ff9a000388 */ /* 0x0005e20000000c00 */
[----:B-1----:R-:W-:-:S03]  /*d250*/  @!P0 LEA.HI.X R5, R2, R4, R5, 0x6, P3 ;  /* 0x0000000402058211 */ /* 0x002fc600018f3405 */
        /* <DEDUP_REMOVED lines=12> */
[----:B--2---:R-:W-:Y:S01]  /*d320*/  MOV R31, R4 ;  /* 0x00000004001f7202 */ /* 0x004fe20000000f00 */
        /* <DEDUP_REMOVED lines=11> */
.L_x_5174:
[----:B------:R-:W-:Y:S05]  /*d3e0*/  BSYNC B0 ;  /* 0x0000000000007941 */ /* 0x000fea0003800000 */
.L_x_5173:
[----:B------:R-:W0:Y:S01]  /*d3f0*/  LDGDEPBAR ;  /* 0x00000000000079af */ /* 0x000e220000000000 */
[----:B------:R-:W-:-:S04]  /*d400*/  LEA R152, P0, R27, R152, 0x1 ;  /* 0x000000981b987211 */ /* 0x000fc800078008ff */
[----:B------:R-:W-:-:S09]  /*d410*/  LEA.HI.X R153, R27, R153, R4, 0x1, P0 ;  /* 0x000000991b997211 */ /* 0x000fd200000f0c04 */
.L_x_5170:
        /* <DEDUP_REMOVED lines=76> */
[----:B------:R-:W-:Y:S01]  /*d8e0*/  MUFU.EX2 R102, R102 ;  /* 0x0000006600667308 */ /* 0x000fe20000000800 */
[----:B------:R-:W-:Y:S01]  /*d8f0*/  FMNMX.FTZ R5, R124, R5, !PT ;  /* 0x000000057c057209 */ /* 0x000fe20007810000 */
[--C-:B------:R-:W-:Y:S01]  /*d900*/  FFMA.FTZ R43, R21, UR8, -R76.reuse ;  /* 0x00000008152b7c23 */ /* 0x100fe2000801084c */
[--C-:B--2---:R-:W-:Y:S01]  /*d910*/  FFMA.FTZ R38, R15, UR8, -R76.reuse ;  /* 0x000000080f267c23 */ /* 0x104fe2000801084c */
        /* <DEDUP_REMOVED lines=26> */
[----:B------:R-:W2:Y:S01]  /*dac0*/  MUFU.EX2 R75, R75 ;  /* 0x0000004b004b7308 */ /* 0x000ea20000000800 */
[----:B------:R-:W-:-:S04]  /*dad0*/  FMNMX.FTZ R5, R46, R5, !PT ;  /* 0x000000052e057209 */ /* 0x000fc80007810000 */
[----:B------:R-:W-:-:S03]  /*dae0*/  FMNMX.FTZ R5, R48, R5, !PT ;  /* 0x0000000530057209 */ /* 0x000fc60007810000 */
[----:B------:R-:W-:Y:S01]  /*daf0*/  MUFU.EX2 R73, R73 ;  /* 0x0000004900497308 */ /* 0x000fe20000000800 */
[----:B------:R-:W-:-:S04]  /*db00*/  FMNMX.FTZ R4, R0, R5, !PT ;  /* 0x0000000500047209 */ /* 0x000fc80007810000 */
[----:B------:R-:W-:-:S03]  /*db10*/  FMNMX.FTZ R4, R55, R4, !PT ;  /* 0x0000000437047209 */ /* 0x000fc60007810000 */
[----:B------:R-:W-:Y:S01]  /*db20*/  MUFU.EX2 R66, R66 ;  /* 0x0000004200427308 */ /* 0x000fe20000000800 */
[----:B--2---:R-:W-:Y:S01]  /*db30*/  F2FP.F16.F32.PACK_AB R34, R75, R84 ;  /* 0x000000544b22723e */ /* 0x004fe200000000ff */
        /* <DEDUP_REMOVED lines=9> */
[----:B--2---:R-:W-:Y:S01]  /*dbd0*/  FMNMX.FTZ R44, R2, R5, !PT ;  /* 0x00000005022c7209 */ /* 0x004fe20007810000 */
[----:B------:R-:W-:Y:S01]  /*dbe0*/  FFMA.FTZ R2, R9, UR8, -R76 ;  /* 0x0000000809027c23 */ /* 0x000fe2000801084c */
[----:B------:R-:W-:-:S05]  /*dbf0*/  FSEL R5, R45, RZ, P2 ;  /* 0x000000ff2d057208 */ /* 0x000fca0001000000 */
[----:B------:R-:W-:Y:S01]  /*dc00*/  MUFU.EX2 R54, R54 ;  /* 0x0000003600367308 */ /* 0x000fe20000000800 */
[C---:B------:R-:W-:Y:S01]  /*dc10*/  FSETP.NEU.FTZ.AND P0, PT, R44.reuse, -INF , PT ;  /* 0xff8000002c00780b */ /* 0x040fe20003f1d000 */
[----:B------:R-:W-:Y:S01]  /*dc20*/  FMUL.FTZ R57, R44, UR8 ;  /* 0x000000082c397c20 */ /* 0x000fe20008410000 */
[----:B------:R-:W-:-:S04]  /*dc30*/  FADD.FTZ R4, R70, -R5 ;  /* 0x8000000546047221 */ /* 0x000fc80000010000 */
[----:B------:R-:W-:Y:S01]  /*dc40*/  FSEL R57, R57, RZ, P0 ;  /* 0x000000ff39397208 */ /* 0x000fe20000000000 */
[----:B------:R-:W-:Y:S01]  /*dc50*/  FMUL.FTZ R101, R4, UR8 ;  /* 0x0000000804657c20 */ /* 0x000fe20008410000 */
[----:B------:R-:W-:Y:S03]  /*dc60*/  MUFU.EX2 R51, R51 ;  /* 0x0000003300337308 */ /* 0x000fe60000000800 */
[--C-:B------:R-:W-:Y:S01]  /*dc70*/  FFMA.FTZ R93, R6, UR8, -R57.reuse ;  /* 0x00000008065d7c23 */ /* 0x100fe20008010839 */
[----:B------:R-:W-:Y:S01]  /*dc80*/  FSEL R6, R44, RZ, P0 ;  /* 0x000000ff2c067208 */ /* 0x000fe20000000000 */
[--C-:B------:R-:W-:Y:S01]  /*dc90*/  FFMA.FTZ R100, R8, UR8, -R57.reuse ;  /* 0x0000000808647c23 */ /* 0x100fe20008010839 */
[--C-:B------:R-:W-:Y:S01]  /*dca0*/  FFMA.FTZ R94, R88, UR8, -R57.reuse ;  /* 0x00000008585e7c23 */ /* 0x100fe20008010839 */
[----:B------:R-:W2:Y:S01]  /*dcb0*/  LDSM.16.MT88.4 R8, [R156+0x3000] ;  /* 0x003000009c08783b */ /* 0x000ea20000004200 */
[--C-:B------:R-:W-:Y:S01]  /*dcc0*/  FFMA.FTZ R87, R68, UR8, -R57.reuse ;  /* 0x0000000844577c23 */ /* 0x100fe20008010839 */
[----:B------:R-:W-:Y:S01]  /*dcd0*/  FADD.FTZ R6, R69, -R6 ;  /* 0x8000000645067221 */ /* 0x000fe20000010000 */
[----:B------:R-:W-:Y:S01]  /*dce0*/  MUFU.EX2 R93, R93 ;  /* 0x0000005d005d7308 */ /* 0x000fe20000000800 */
[--C-:B------:R-:W-:Y:S01]  /*dcf0*/  FFMA.FTZ R77, R82, UR8, -R57.reuse ;  /* 0x00000008524d7c23 */ /* 0x100fe20008010839 */
[--C-:B------:R-:W-:Y:S01]  /*dd00*/  FFMA.FTZ R82, R67, UR8, -R57.reuse ;  /* 0x0000000843527c23 */ /* 0x100fe20008010839 */
[----:B------:R-:W-:Y:S01]  /*dd10*/  FMUL.FTZ R99, R6, UR8 ;  /* 0x0000000806637c20 */ /* 0x000fe20008410000 */
[--C-:B------:R-:W-:Y:S01]  /*dd20*/  FFMA.FTZ R69, R22, UR8, -R57.reuse ;  /* 0x0000000816457c23 */ /* 0x100fe20008010839 */
[----:B------:R-:W3:Y:S01]  /*dd30*/  LDSM.16.MT88.4 R4, [R157+0x3400] ;  /* 0x003400009d04783b */ /* 0x000ee20000004200 */
[--C-:B------:R-:W-:Y:S01]  /*dd40*/  FFMA.FTZ R68, R20, UR8, -R57.reuse ;  /* 0x0000000814447c23 */ /* 0x100fe20008010839 */
[--C-:B------:R-:W-:Y:S01]  /*dd50*/  FFMA.FTZ R67, R12, UR8, -R57.reuse ;  /* 0x000000080c437c23 */ /* 0x100fe20008010839 */
[----:B------:R-:W4:Y:S01]  /*dd60*/  MUFU.EX2 R100, R100 ;  /* 0x0000006400647308 */ /* 0x000f220000000800 */
[----:B------:R-:W-:Y:S01]  /*dd70*/  F2FP.F16.F32.PACK_AB R12, R95, R102 ;  /* 0x000000665f0c723e */ /* 0x000fe200000000ff */
[--C-:B------:R-:W-:Y:S01]  /*dd80*/  FFMA.FTZ R86, R86, UR8, -R57.reuse ;  /* 0x0000000856567c23 */ /* 0x100fe20008010839 */
[--C-:B------:R-:W-:Y:S01]  /*dd90*/  FFMA.FTZ R71, R164, UR8, -R57.reuse ;  /* 0x00000008a4477c23 */ /* 0x100fe20008010839 */
[--C-:B------:R-:W-:Y:S01]  /*dda0*/  FFMA.FTZ R79, R28, UR8, -R57.reuse ;  /* 0x000000081c4f7c23 */ /* 0x100fe20008010839 */
[--C-:B------:R-:W-:Y:S01]  /*ddb0*/  FFMA.FTZ R88, R32, UR8, -R57.reuse ;  /* 0x0000000820587c23 */ /* 0x100fe20008010839 */
[----:B-1----:R-:W1:Y:S01]  /*ddc0*/  LDSM.16.MT88.4 R28, [R157+0x3800] ;  /* 0x003800009d1c783b */ /* 0x002e620000004200 */
[----:B------:R-:W-:Y:S01]  /*ddd0*/  F2FP.F16.F32.PACK_AB R32, R83, R90 ;  /* 0x0000005a5320723e */ /* 0x000fe200000000ff */
        /* <DEDUP_REMOVED lines=15> */
[----:B------:R-:W-:Y:S01]  /*ded0*/  FFMA.FTZ R0, R0, UR8, -R57 ;  /* 0x0000000800007c23 */ /* 0x000fe20008010839 */
[----:B------:R-:W4:Y:S08]  /*dee0*/  MUFU.EX2 R101, R101 ;  /* 0x0000006500657308 */ /* 0x000f300000000800 */
[----:B------:R-:W2:Y:S01]  /*def0*/  MUFU.EX2 R99, R99 ;  /* 0x0000006300637308 */ /* 0x000ea20000000800 */
[----:B-----5:R-:W-:-:S07]  /*df00*/  F2FP.F16.F32.PACK_AB R15, R87, R94 ;  /* 0x0000005e570f723e */ /* 0x020fce00000000ff */
[----:B------:R-:W-:Y:S01]  /*df10*/  MUFU.EX2 R86, R86 ;  /* 0x0000005600567308 */ /* 0x000fe20000000800 */
[-C--:B----4-:R-:W-:Y:S01]  /*df20*/  FMUL.FTZ R20, R140, R101.reuse ;  /* 0x000000658c147220 */ /* 0x090fe20000410000 */
[-C--:B------:R-:W-:Y:S01]  /*df30*/  FMUL.FTZ R21, R141, R101.reuse ;  /* 0x000000658d157220 */ /* 0x080fe20000410000 */
[-C--:B------:R-:W-:Y:S01]  /*df40*/  FMUL.FTZ R136, R136, R101.reuse ;  /* 0x0000006588887220 */ /* 0x080fe20000410000 */
[-C--:B------:R-:W-:Y:S01]  /*df50*/  FMUL.FTZ R137, R137, R101.reuse ;  /* 0x0000006589897220 */ /* 0x080fe20000410000 */
[-C--:B------:R-:W-:Y:S01]  /*df60*/  FMUL.FTZ R132, R132, R101.reuse ;  /* 0x0000006584847220 */ /* 0x080fe20000410000 */
[-C--:B------:R-:W-:Y:S01]  /*df70*/  FMUL.FTZ R133, R133, R101.reuse ;  /* 0x0000006585857220 */ /* 0x080fe20000410000 */
[----:B------:R-:W-:Y:S01]  /*df80*/  FMUL.FTZ R128, R128, R101 ;  /* 0x0000006580807220 */ /* 0x000fe20000410000 */
[----:B------:R-:W4:Y:S01]  /*df90*/  MUFU.EX2 R77, R77 ;  /* 0x0000004d004d7308 */ /* 0x000f220000000800 */
        /* <DEDUP_REMOVED lines=11> */
[----:B------:R-:W-:Y:S01]  /*e050*/  FFMA.FTZ R102, R121, R101, R102 ;  /* 0x0000006579667223 */ /* 0x000fe20000010066 */
[----:B------:R-:W-:Y:S01]  /*e060*/  FFMA.FTZ R100, R123, R99, R100 ;  /* 0x000000637b647223 */ /* 0x000fe20000010064 */
[----:B------:R-:W-:Y:S01]  /*e070*/  FFMA.FTZ R121, R63, UR8, -R76 ;  /* 0x000000083f797c23 */ /* 0x000fe2000801084c */
[C---:B------:R-:W-:Y:S01]  /*e080*/  HMMA.16816.F32 R16, R12.reuse, R18, R136 ;  /* 0x000000120c10723c */ /* 0x040fe20000001888 */
[----:B------:R-:W2:Y:S01]  /*e090*/  MUFU.EX2 R71, R71 ;  /* 0x0000004700477308 */ /* 0x000ea20000000800 */
[----:B----4-:R-:W-:Y:S01]  /*e0a0*/  F2FP.F16.F32.PACK_AB R33, R77, R86 ;  /* 0x000000564d21723e */ /* 0x010fe200000000ff */
[----:B------:R-:W-:Y:S01]  /*e0b0*/  FADD.FTZ R95, R95, R102 ;  /* 0x000000665f5f7221 */ /* 0x000fe20000010000 */
[----:B------:R-:W-:Y:S01]  /*e0c0*/  FADD.FTZ R93, R93, R100 ;  /* 0x000000645d5d7221 */ /* 0x000fe20000010000 */
[----:B------:R-:W-:Y:S01]  /*e0d0*/  LDSM.16.MT88.4 R136, [R157+0x4c00] ;  /* 0x004c00009d88783b */ /* 0x000fe20000004200 */
[C---:B------:R-:W-:Y:S01]  /*e0e0*/  HMMA.16816.F32 R132, R12.reuse, R8, R132 ;  /* 0x000000080c84723c */ /* 0x040fe20000001884 */
[----:B------:R-:W-:Y:S01]  /*e0f0*/  FADD.FTZ R96, R96, R95 ;  /* 0x0000005f60607221 */ /* 0x000fe20000010000 */
[----:B------:R-:W-:Y:S01]  /*e100*/  FADD.FTZ R94, R94, R93 ;  /* 0x0000005d5e5e7221 */ /* 0x000fe20000010000 */
[----:B------:R-:W-:Y:S01]  /*e110*/  MUFU.EX2 R70, R70 ;  /* 0x0000004600467308 */ /* 0x000fe20000000800 */
[----:B------:R-:W-:Y:S01]  /*e120*/  FFMA.FTZ R123, R55, UR8, -R57 ;  /* 0x00000008377b7c23 */ /* 0x000fe20008010839 */
[----:B------:R-:W-:Y:S01]  /*e130*/  FADD.FTZ R89, R89, R96 ;  /* 0x0000006059597221 */ /* 0x000fe20000010000 */
[----:B------:R-:W-:Y:S01]  /*e140*/  HMMA.16816.F32 R128, R12, R10, R128 ;  /* 0x0000000a0c80723c */ /* 0x000fe20000001880 */
[----:B------:R-:W4:Y:S01]  /*e150*/  LDSM.16.MT88.4 R8, [R156+0x3800] ;  /* 0x003800009c08783b */ /* 0x000f220000004200 */
[----:B------:R-:W-:Y:S01]  /*e160*/  FADD.FTZ R87, R87, R94 ;  /* 0x0000005e57577221 */ /* 0x000fe20000010000 */
[----:B------:R-:W-:-:S02]  /*e170*/  FADD.FTZ R90, R90, R89 ;  /* 0x000000595a5a7221 */ /* 0x000fc40000010000 */
[----:B------:R-:W5:Y:S01]  /*e180*/  MUFU.EX2 R69, R69 ;  /* 0x0000004500457308 */ /* 0x000f620000000800 */
[----:B--2---:R-:W-:Y:S01]  /*e190*/  F2FP.F16.F32.PACK_AB R35, R71, R82 ;  /* 0x000000524723723e */ /* 0x004fe200000000ff */
[----:B------:R-:W-:Y:S01]  /*e1a0*/  FADD.FTZ R86, R86, R87 ;  /* 0x0000005756567221 */ /* 0x000fe20000010000 */
[----:B------:R-:W-:Y:S01]  /*e1b0*/  F2FP.F16.F32.PACK_AB R12, R66, R73 ;  /* 0x00000049420c723e */ /* 0x000fe200000000ff */
[----:B------:R-:W-:Y:S01]  /*e1c0*/  FADD.FTZ R83, R83, R90 ;  /* 0x0000005a53537221 */ /* 0x000fe20000010000 */
[----:B------:R-:W-:Y:S01]  /*e1d0*/  F2FP.F16.F32.PACK_AB R14, R62, R65 ;  /* 0x000000413e0e723e */ /* 0x000fe200000000ff */
[----:B------:R-:W-:Y:S02]  /*e1e0*/  FADD.FTZ R77, R77, R86 ;  /* 0x000000564d4d7221 */ /* 0x000fe40000010000 */
[----:B------:R-:W-:Y:S01]  /*e1f0*/  MUFU.EX2 R68, R68 ;  /* 0x0000004400447308 */ /* 0x000fe20000000800 */
[----:B---3--:R-:W-:Y:S01]  /*e200*/  HMMA.16816.F32 R20, R32, R4, R20 ;  /* 0x000000042014723c */ /* 0x008fe20000001814 */
[----:B------:R-:W-:Y:S01]  /*e210*/  FADD.FTZ R84, R84, R83 ;  /* 0x0000005354547221 */ /* 0x000fe20000010000 */
[----:B------:R-:W-:-:S03]  /*e220*/  FADD.FTZ R82, R82, R77 ;  /* 0x0000004d52527221 */ /* 0x000fc60000010000 */
[----:B------:R-:W-:Y:S01]  /*e230*/  FADD.FTZ R84, R75, R84 ;  /* 0x000000544b547221 */ /* 0x000fe20000010000 */
[C---:B------:R-:W-:Y:S01]  /*e240*/  HMMA.16816.F32 R16, R32.reuse, R6, R16 ;  /* 0x000000062010723c */ /* 0x040fe20000001810 */
[----:B------:R-:W2:Y:S01]  /*e250*/  MUFU.EX2 R67, R67 ;  /* 0x0000004300437308 */ /* 0x000ea20000000800 */
[----:B------:R-:W3:Y:S01]  /*e260*/  LDSM.16.MT88.4 R4, [R157+0x3c00] ;  /* 0x003c00009d04783b */ /* 0x000ee20000004200 */
[----:B-----5:R-:W-:Y:S01]  /*e270*/  F2FP.F16.F32.PACK_AB R13, R69, R70 ;  /* 0x00000046450d723e */ /* 0x020fe200000000ff */
[----:B------:R-:W-:Y:S01]  /*e280*/  FADD.FTZ R71, R71, R82 ;  /* 0x0000005247477221 */ /* 0x000fe20000010000 */
[----:B------:R-:W-:Y:S01]  /*e290*/  FADD.FTZ R73, R73, R84 ;  /* 0x0000005449497221 */ /* 0x000fe20000010000 */
[----:B------:R-:W-:Y:S02]  /*e2a0*/  HMMA.16816.F32 R132, R32, R24, R132 ;  /* 0x000000182084723c */ /* 0x000fe40000001884 */
[----:B------:R-:W-:Y:S01]  /*e2b0*/  FADD.FTZ R70, R70, R71 ;  /* 0x0000004746467221 */ /* 0x000fe20000010000 */
[----:B------:R-:W-:Y:S01]  /*e2c0*/  MUFU.EX2 R79, R79 ;  /* 0x0000004f004f7308 */ /* 0x000fe20000000800 */
[----:B------:R-:W-:-:S02]  /*e2d0*/  FADD.FTZ R66, R66, R73 ;  /* 0x0000004942427221 */ /* 0x000fc40000010000 */
[----:B------:R-:W-:Y:S01]  /*e2e0*/  HMMA.16816.F32 R128, R32, R26, R128 ;  /* 0x0000001a2080723c */ /* 0x000fe20000001880 */
[----:B------:R-:W5:Y:S01]  /*e2f0*/  LDSM.16.MT88.4 R24, [R156+0x3c00] ;  /* 0x003c00009c18783b */ /* 0x000f620000004200 */
[----:B------:R-:W-:Y:S01]  /*e300*/  FADD.FTZ R69, R69, R70 ;  /* 0x0000004645457221 */ /* 0x000fe20000010000 */
[----:B------:R-:W-:Y:S01]  /*e310*/  FADD.FTZ R65, R65, R66 ;  /* 0x0000004241417221 */ /* 0x000fe20000010000 */
[----:B------:R-:W-:Y:S01]  /*e320*/  MOV R70, R45 ;  /* 0x0000002d00467202 */ /* 0x000fe20000000f00 */
[----:B------:R-:W4:Y:S01]  /*e330*/  MUFU.EX2 R88, R88 ;  /* 0x0000005800587308 */ /* 0x000f220000000800 */
[C---:B--2---:R-:W-:Y:S01]  /*e340*/  F2FP.F16.F32.PACK_AB R15, R67.reuse, R68 ;  /* 0x00000044430f723e */ /* 0x044fe200000000ff */
[----:B------:R-:W-:Y:S01]  /*e350*/  FADD.FTZ R68, R68, R69 ;  /* 0x0000004544447221 */ /* 0x000fe20000010000 */
[----:B------:R-:W-:Y:S01]  /*e360*/  F2FP.F16.F32.PACK_AB R32, R60, R61 ;  /* 0x0000003d3c20723e */ /* 0x000fe200000000ff */
[----:B------:R-:W-:Y:S01]  /*e370*/  FADD.FTZ R62, R62, R65 ;  /* 0x000000413e3e7221 */ /* 0x000fe20000010000 */
[----:B------:R-:W-:Y:S01]  /*e380*/  F2FP.F16.F32.PACK_AB R34, R56, R59 ;  /* 0x0000003b3822723e */ /* 0x000fe200000000ff */
[----:B------:R-:W-:Y:S01]  /*e390*/  FADD.FTZ R68, R67, R68 ;  /* 0x0000004443447221 */ /* 0x000fe20000010000 */
[----:B------:R-:W-:Y:S01]  /*e3a0*/  MOV R69, R44 ;  /* 0x0000002c00457202 */ /* 0x000fe20000000f00 */
[----:B------:R-:W-:Y:S01]  /*e3b0*/  MUFU.EX2 R85, R85 ;  /* 0x0000005500557308 */ /* 0x000fe20000000800 */
[----:B-1----:R-:W-:Y:S01]  /*e3c0*/  HMMA.16816.F32 R20, R12, R28, R20 ;  /* 0x0000001c0c14723c */ /* 0x002fe20000001814 */
[----:B------:R-:W-:-:S04]  /*e3d0*/  FADD.FTZ R61, R61, R62 ;  /* 0x0000003e3d3d7221 */ /* 0x000fc80000010000 */
[----:B------:R-:W-:Y:S01]  /*e3e0*/  FADD.FTZ R60, R60, R61 ;  /* 0x0000003d3c3c7221 */ /* 0x000fe20000010000 */
[C---:B------:R-:W-:Y:S01]  /*e3f0*/  HMMA.16816.F32 R28, R12.reuse, R30, R16 ;  /* 0x0000001e0c1c723c */ /* 0x040fe20000001810 */
[----:B------:R-:W1:Y:S01]  /*e400*/  MUFU.EX2 R92, R92 ;  /* 0x0000005c005c7308 */ /* 0x000e620000000800 */
[----:B------:R-:W2:Y:S01]  /*e410*/  LDSM.16.MT88.4 R16, [R157+0x4000] ;  /* 0x004000009d10783b */ /* 0x000ea20000004200 */
[C---:B----4-:R-:W-:Y:S01]  /*e420*/  F2FP.F16.F32.PACK_AB R33, R88.reuse, R79 ;  /* 0x0000004f5821723e */ /* 0x050fe200000000ff */
[----:B------:R-:W-:Y:S02]  /*e430*/  FADD.FTZ R79, R79, R68 ;  /* 0x000000444f4f7221 */ /* 0x000fe40000010000 */
[C---:B------:R-:W-:Y:S02]  /*e440*/  HMMA.16816.F32 R132, R12.reuse, R8, R132 ;  /* 0x000000080c84723c */ /* 0x040fe40000001884 */
[----:B------:R-:W-:Y:S01]  /*e450*/  FADD.FTZ R88, R88, R79 ;  /* 0x0000004f58587221 */ /* 0x000fe20000010000 */
[----:B------:R-:W-:Y:S03]  /*e460*/  MUFU.EX2 R50, R50 ;  /* 0x0000003200327308 */ /* 0x000fe60000000800 */
[----:B------:R-:W-:Y:S01]  /*e470*/  HMMA.16816.F32 R128, R12, R10, R128 ;  /* 0x0000000a0c80723c */ /* 0x000fe20000001880 */
[----:B------:R-:W4:Y:S04]  /*e480*/  LDSM.16.MT88.4 R8, [R156+0x4000] ;  /* 0x004000009c08783b */ /* 0x000f280000004200 */
[----:B------:R-:W5:Y:S01]  /*e490*/  MUFU.EX2 R49, R49 ;  /* 0x0000003100317308 */ /* 0x000f620000000800 */
        /* <DEDUP_REMOVED lines=9> */
[----:B-----5:R-:W-:-:S03]  /*e530*/  F2FP.F16.F32.PACK_AB R14, R49, R50 ;  /* 0x00000032310e723e */ /* 0x020fc600000000ff */
[C---:B------:R-:W-:Y:S03]  /*e540*/  HMMA.16816.F32 R132, R32.reuse, R24, R132 ;  /* 0x000000182084723c */ /* 0x040fe60000001884 */
[----:B------:R-:W-:Y:S03]  /*e550*/  MUFU.EX2 R97, R97 ;  /* 0x0000006100617308 */ /* 0x000fe60000000800 */
[----:B------:R-:W-:Y:S01]  /*e560*/  HMMA.16816.F32 R128, R32, R26, R128 ;  /* 0x0000001a2080723c */ /* 0x000fe20000001880 */
[----:B------:R-:W5:Y:S04]  /*e570*/  LDSM.16.MT88.4 R24, [R156+0x4400] ;  /* 0x004400009c18783b */ /* 0x000f680000004200 */
[----:B------:R-:W2:Y:S01]  /*e580*/  MUFU.EX2 R104, R104 ;  /* 0x0000006800687308 */ /* 0x000ea20000000800 */
[----:B-1----:R-:W-:Y:S01]  /*e590*/  F2FP.F16.F32.PACK_AB R13, R98, R91 ;  /* 0x0000005b620d723e */ /* 0x002fe200000000ff */
[--C-:B------:R-:W-:Y:S01]  /*e5a0*/  FFMA.FTZ R35, R53, UR8, -R57.reuse ;  /* 0x0000000835237c23 */ /* 0x100fe20008010839 */
[--C-:B------:R-:W-:Y:S01]  /*e5b0*/  FFMA.FTZ R34, R64, UR8, -R57.reuse ;  /* 0x0000000840227c23 */ /* 0x100fe20008010839 */
[----:B------:R-:W-:Y:S01]  /*e5c0*/  FFMA.FTZ R53, R58, UR8, -R57 ;  /* 0x000000083a357c23 */ /* 0x000fe20008010839 */
[----:B------:R-:W-:Y:S01]  /*e5d0*/  FADD.FTZ R91, R91, R92 ;  /* 0x0000005c5b5b7221 */ /* 0x000fe20000010000 */
[----:B------:R-:W-:-:S02]  /*e5e0*/  FFMA.FTZ R32, R81, UR8, -R76 ;  /* 0x0000000851207c23 */ /* 0x000fc4000801084c */
[----:B------:R-:W-:Y:S01]  /*e5f0*/  MUFU.EX2 R47, R47 ;  /* 0x0000002f002f7308 */ /* 0x000fe20000000800 */
[----:B------:R-:W-:-:S07]  /*e600*/  FADD.FTZ R98, R98, R91 ;  /* 0x0000005b62627221 */ /* 0x000fce0000010000 */
[----:B------:R-:W1:Y:S01]  /*e610*/  MUFU.EX2 R42, R42 ;  /* 0x0000002a002a7308 */ /* 0x000e620000000800 */
[----:B--2---:R-:W-:Y:S01]  /*e620*/  F2FP.F16.F32.PACK_AB R15, R104, R97 ;  /* 0x00000061680f723e */ /* 0x004fe200000000ff */
[----:B------:R-:W-:-:S04]  /*e630*/  FADD.FTZ R97, R97, R98 ;  /* 0x0000006261617221 */ /* 0x000fc80000010000 */
[----:B------:R-:W-:Y:S02]  /*e640*/  FADD.FTZ R97, R104, R97 ;  /* 0x0000006168617221 */ /* 0x000fe40000010000 */
[----:B------:R-:W-:Y:S01]  /*e650*/  MUFU.EX2 R43, R43 ;  /* 0x0000002b002b7308 */ /* 0x000fe20000000800 */
[C---:B------:R-:W-:Y:S06]  /*e660*/  HMMA.16816.F32 R20, R12.reuse, R16, R20 ;  /* 0x000000100c14723c */ /* 0x040fec0000001814 */
[----:B------:R-:W-:Y:S01]  /*e670*/  HMMA.16816.F32 R28, R12, R18, R28 ;  /* 0x000000120c1c723c */ /* 0x000fe2000000181c */
[----:B------:R-:W2:Y:S01]  /*e680*/  MUFU.EX2 R40, R40 ;  /* 0x0000002800287308 */ /* 0x000ea20000000800 */
[----:B-1----:R-:W-:-:S04]  /*e690*/  F2FP.F16.F32.PACK_AB R16, R42, R47 ;  /* 0x0000002f2a10723e */ /* 0x002fc800000000ff */
[C---:B----4-:R-:W-:Y:S03]  /*e6a0*/  HMMA.16816.F32 R132, R12.reuse, R8, R132 ;  /* 0x000000080c84723c */ /* 0x050fe60000001884 */
[----:B------:R-:W-:Y:S03]  /*e6b0*/  MUFU.EX2 R80, R80 ;  /* 0x0000005000507308 */ /* 0x000fe60000000800 */
[----:B------:R-:W-:Y:S01]  /*e6c0*/  HMMA.16816.F32 R128, R12, R10, R128 ;  /* 0x0000000a0c80723c */ /* 0x000fe20000001880 */
[----:B------:R-:W1:Y:S04]  /*e6d0*/  LDSM.16.MT88.4 R8, [R157+0x4800] ;  /* 0x004800009d08783b */ /* 0x000e680000004200 */
[----:B------:R-:W4:Y:S01]  /*e6e0*/  MUFU.EX2 R103, R103 ;  /* 0x0000006700677308 */ /* 0x000f220000000800 */
[----:B--2---:R-:W-:-:S07]  /*e6f0*/  F2FP.F16.F32.PACK_AB R18, R40, R43 ;  /* 0x0000002b2812723e */ /* 0x004fce00000000ff */
[----:B------:R-:W-:Y:S08]  /*e700*/  MUFU.EX2 R74, R74 ;  /* 0x0000004a004a7308 */ /* 0x000ff00000000800 */
[----:B------:R-:W2:Y:S01]  /*e710*/  MUFU.EX2 R33, R72 ;  /* 0x0000004800217308 */ /* 0x000ea20000000800 */
[----:B----4-:R-:W-:Y:S01]  /*e720*/  F2FP.F16.F32.PACK_AB R17, R103, R80 ;  /* 0x000000506711723e */ /* 0x010fe200000000ff */
[----:B------:R-:W-:-:S04]  /*e730*/  FADD.FTZ R80, R80, R97 ;  /* 0x0000006150507221 */ /* 0x000fc80000010000 */
[----:B------:R-:W-:Y:S02]  /*e740*/  FADD.FTZ R103, R103, R80 ;  /* 0x0000005067677221 */ /* 0x000fe40000010000 */
[----:B------:R-:W-:Y:S08]  /*e750*/  MUFU.EX2 R41, R41 ;  /* 0x0000002900297308 */ /* 0x000ff00000000800 */
[----:B------:R-:W4:Y:S01]  /*e760*/  MUFU.EX2 R38, R38 ;  /* 0x0000002600267308 */ /* 0x000f220000000800 */
[----:B--2---:R-:W-:Y:S01]  /*e770*/  F2FP.F16.F32.PACK_AB R19, R33, R74 ;  /* 0x0000004a2113723e */ /* 0x004fe200000000ff */
[----:B------:R-:W-:-:S04]  /*e780*/  FADD.FTZ R74, R74, R103 ;  /* 0x000000674a4a7221 */ /* 0x000fc80000010000 */
[----:B------:R-:W-:Y:S02]  /*e790*/  FADD.FTZ R33, R33, R74 ;  /* 0x0000004a21217221 */ /* 0x000fe40000010000 */
[----:B------:R-:W-:Y:S01]  /*e7a0*/  MUFU.EX2 R39, R39 ;  /* 0x0000002700277308 */ /* 0x000fe20000000800 */
[C---:B---3--:R-:W-:Y:S06]  /*e7b0*/  HMMA.16816.F32 R20, R16.reuse, R4, R20 ;  /* 0x000000041014723c */ /* 0x048fec0000001814 */
[----:B------:R-:W-:Y:S01]  /*e7c0*/  HMMA.16816.F32 R28, R16, R6, R28 ;  /* 0x00000006101c723c */ /* 0x000fe2000000181c */
[----:B------:R-:W2:Y:S01]  /*e7d0*/  MUFU.EX2 R36, R36 ;  /* 0x0000002400247308 */ /* 0x000ea20000000800 */
[----:B------:R-:W3:Y:S01]  /*e7e0*/  LDSM.16.MT88.4 R4, [R156+0x4800] ;  /* 0x004800009c04783b */ /* 0x000ee20000004200 */
[----:B----4-:R-:W-:-:S03]  /*e7f0*/  F2FP.F16.F32.PACK_AB R12, R38, R41 ;  /* 0x00000029260c723e */ /* 0x010fc600000000ff */
[C---:B-----5:R-:W-:Y:S03]  /*e800*/  HMMA.16816.F32 R132, R16.reuse, R24, R132 ;  /* 0x000000181084723c */ /* 0x060fe60000001884 */
[----:B------:R-:W-:Y:S03]  /*e810*/  MUFU.EX2 R34, R34 ;  /* 0x0000002200227308 */ /* 0x000fe60000000800 */
[----:B------:R-:W-:Y:S05]  /*e820*/  HMMA.16816.F32 R128, R16, R26, R128 ;  /* 0x0000001a1080723c */ /* 0x000fea0000001880 */
[----:B------:R-:W4:Y:S01]  /*e830*/  MUFU.EX2 R35, R35 ;  /* 0x0000002300237308 */ /* 0x000f220000000800 */
[----:B--2---:R-:W-:Y:S01]  /*e840*/  F2FP.F16.F32.PACK_AB R14, R36, R39 ;  /* 0x00000027240e723e */ /* 0x004fe200000000ff */
[--C-:B------:R-:W-:Y:S01]  /*e850*/  FFMA.FTZ R16, R46, UR8, -R57.reuse ;  /* 0x000000082e107c23 */ /* 0x100fe20008010839 */
[----:B------:R-:W-:-:S05]  /*e860*/  FFMA.FTZ R17, R48, UR8, -R57 ;  /* 0x0000000830117c23 */ /* 0x000fca0008010839 */
[----:B------:R-:W-:Y:S08]  /*e870*/  MUFU.EX2 R53, R53 ;  /* 0x0000003500357308 */ /* 0x000ff00000000800 */
[----:B------:R-:W2:Y:S01]  /*e880*/  MUFU.EX2 R52, R52 ;  /* 0x0000003400347308 */ /* 0x000ea20000000800 */
[----:B----4-:R-:W-:-:S07]  /*e890*/  F2FP.F16.F32.PACK_AB R13, R35, R34 ;  /* 0x00000022230d723e */ /* 0x010fce00000000ff */
[----:B------:R-:W-:Y:S08]  /*e8a0*/  MUFU.EX2 R37, R37 ;  /* 0x0000002500257308 */ /* 0x000ff00000000800 */
[----:B------:R-:W-:Y:S01]  /*e8b0*/  MUFU.EX2 R2, R2 ;  /* 0x0000000200027308 */ /* 0x000fe20000000800 */
[----:B--2---:R-:W-:-:S07]  /*e8c0*/  F2FP.F16.F32.PACK_AB R15, R52, R53 ;  /* 0x00000035340f723e */ /* 0x004fce00000000ff */
        /* <DEDUP_REMOVED lines=8> */
[----:B------:R-:W2:Y:S01]  /*e950*/  LDSM.16.MT88.4 R8, [R156+0x4c00] ;  /* 0x004c00009c08783b */ /* 0x000ea20000004200 */
[----:B------:R-:W-:Y:S01]  /*e960*/  MUFU.EX2 R16, R16 ;  /* 0x0000001000107308 */ /* 0x000fe20000000800 */
[----:B------:R-:W-:Y:S01]  /*e970*/  FADD.FTZ R51, R51, R54 ;  /* 0x0000003633337221 */ /* 0x000fe20000010000 */
[----:B------:R-:W-:Y:S03]  /*e980*/  HMMA.16816.F32 R128, R12, R6, R128 ;  /* 0x000000060c80723c */ /* 0x000fe60000001880 */
[----:B------:R-:W-:-:S03]  /*e990*/  FADD.FTZ R4, R50, R51 ;  /* 0x0000003332047221 */ /* 0x000fc60000010000 */
[----:B------:R-:W3:Y:S01]  /*e9a0*/  MUFU.EX2 R17, R17 ;  /* 0x0000001100117308 */ /* 0x000ee20000000800 */
[----:B------:R-:W-:Y:S01]  /*e9b0*/  FADD.FTZ R4, R49, R4 ;  /* 0x0000000431047221 */ /* 0x000fe20000010000 */
[----:B-1----:R-:W-:Y:S01]  /*e9c0*/  F2FP.F16.F32.PACK_AB R6, R121, R32 ;  /* 0x000000207906723e */ /* 0x002fe200000000ff */
[----:B------:R-:W-:Y:S02]  /*e9d0*/  FADD.FTZ R12, R34, R33 ;  /* 0x00000021220c7221 */ /* 0x000fe40000010000 */
[----:B------:R-:W-:Y:S01]  /*e9e0*/  FADD.FTZ R47, R47, R4 ;  /* 0x000000042f2f7221 */ /* 0x000fe20000010000 */
[----:B------:R-:W-:Y:S01]  /*e9f0*/  F2FP.F16.F32.PACK_AB R4, R2, R37 ;  /* 0x000000250204723e */ /* 0x000fe200000000ff */
[----:B------:R-:W-:Y:S01]  /*ea00*/  FADD.FTZ R12, R35, R12 ;  /* 0x0000000c230c7221 */ /* 0x000fe20000010000 */
[----:B------:R-:W-:Y:S01]  /*ea10*/  MUFU.EX2 R0, R0 ;  /* 0x0000000000007308 */ /* 0x000fe20000000800 */
[----:B------:R-:W-:-:S04]  /*ea20*/  FADD.FTZ R42, R42, R47 ;  /* 0x0000002f2a2a7221 */ /* 0x000fc80000010000 */
[----:B------:R-:W-:-:S03]  /*ea30*/  FADD.FTZ R43, R43, R42 ;  /* 0x0000002a2b2b7221 */ /* 0x000fc60000010000 */
[----:B------:R-:W1:Y:S01]  /*ea40*/  MUFU.EX2 R123, R123 ;  /* 0x0000007b007b7308 */ /* 0x000e620000000800 */
[----:B------:R-:W-:Y:S01]  /*ea50*/  FADD.FTZ R40, R40, R43 ;  /* 0x0000002b28287221 */ /* 0x000fe20000010000 */
[----:B---3--:R-:W-:-:S03]  /*ea60*/  F2FP.F16.F32.PACK_AB R5, R17, R16 ;  /* 0x000000101105723e */ /* 0x008fc600000000ff */
[----:B------:R-:W-:-:S04]  /*ea70*/  FADD.FTZ R41, R41, R40 ;  /* 0x0000002829297221 */ /* 0x000fc80000010000 */
[----:B------:R-:W-:-:S04]  /*ea80*/  FADD.FTZ R38, R38, R41 ;  /* 0x0000002926267221 */ /* 0x000fc80000010000 */
[----:B------:R-:W-:Y:S01]  /*ea90*/  FADD.FTZ R39, R39, R38 ;  /* 0x0000002627277221 */ /* 0x000fe20000010000 */
[----:B-1----:R-:W-:-:S03]  /*eaa0*/  F2FP.F16.F32.PACK_AB R7, R123, R0 ;  /* 0x000000007b07723e */ /* 0x002fc600000000ff */
[----:B------:R-:W-:-:S04]  /*eab0*/  FADD.FTZ R36, R36, R39 ;  /* 0x0000002724247221 */ /* 0x000fc80000010000 */
[----:B------:R-:W-:Y:S01]  /*eac0*/  FADD.FTZ R37, R37, R36 ;  /* 0x0000002425257221 */ /* 0x000fe20000010000 */
[----:B--2---:R-:W-:Y:S03]  /*ead0*/  HMMA.16816.F32 R132, R4, R8, R132 ;  /* 0x000000080484723c */ /* 0x004fe60000001884 */
[----:B------:R-:W-:-:S03]  /*eae0*/  FADD.FTZ R37, R2, R37 ;  /* 0x0000002502257221 */ /* 0x000fc60000010000 */
[----:B------:R-:W-:Y:S01]  /*eaf0*/  HMMA.16816.F32 R140, R4, R136, R20 ;  /* 0x00000088048c723c */ /* 0x000fe20000001814 */
[----:B------:R-:W-:Y:S01]  /*eb00*/  FADD.FTZ R9, R53, R12 ;  /* 0x0000000c35097221 */ /* 0x000fe20000010000 */
[----:B------:R-:W-:-:S03]  /*eb10*/  FADD.FTZ R32, R32, R37 ;  /* 0x0000002520207221 */ /* 0x000fc60000010000 */
[----:B------:R-:W-:Y:S01]  /*eb20*/  FADD.FTZ R9, R52, R9 ;  /* 0x0000000934097221 */ /* 0x000fe20000010000 */
[----:B------:R-:W-:Y:S01]  /*eb30*/  HMMA.16816.F32 R136, R4, R138, R28 ;  /* 0x0000008a0488723c */ /* 0x000fe2000000181c */
[----:B------:R-:W-:Y:S02]  /*eb40*/  FADD.FTZ R121, R121, R32 ;  /* 0x0000002079797221 */ /* 0x000fe40000010000 */
[----:B------:R-:W-:-:S03]  /*eb50*/  FADD.FTZ R16, R16, R9 ;  /* 0x0000000910107221 */ /* 0x000fc60000010000 */
[----:B------:R-:W-:Y:S01]  /*eb60*/  HMMA.16816.F32 R128, R4, R10, R128 ;  /* 0x0000000a0480723c */ /* 0x000fe20000001880 */
[----:B------:R-:W-:-:S04]  /*eb70*/  FADD.FTZ R17, R17, R16 ;  /* 0x0000001011117221 */ /* 0x000fc80000010000 */
[----:B------:R-:W-:-:S04]  /*eb80*/  FADD.FTZ R0, R0, R17 ;  /* 0x0000001100007221 */ /* 0x000fc80000010000 */
[----:B------:R-:W-:-:S15]  /*eb90*/  FADD.FTZ R123, R123, R0 ;  /* 0x000000007b7b7221 */ /* 0x000fde0000010000 */
.L_x_5167:
[----:B------:R-:W-:-:S13]  /*eba0*/  ISETP.GT.AND P0, PT, R125, R126, PT ;  /* 0x0000007e7d00720c */ /* 0x000fda0003f04270 */
        /* <DEDUP_REMOVED lines=10> */
.L_x_5179:
        /* <DEDUP_REMOVED lines=21> */
[----:B------:R-:W-:Y:S02]  /*eda0*/  LOP3.LUT R14, R14, R5, RZ, 0x3c, !PT ;  /* 0x000000050e0e7212 */ /* 0x000fe400078e3cff */
        /* <DEDUP_REMOVED lines=48> */
.L_x_5176:
[----:B------:R-:W-:Y:S01]  /*f0b0*/  @P2 STS [R154+0x3000], RZ ;  /* 0x003000ff9a002388 */ /* 0x000fe20000000800 */
[----:B--2---:R-:W-:Y:S01]  /*f0c0*/  @!P2 IMAD.WIDE.U32 R78, R162, 0x60, R16 ;  /* 0x00000060a24ea825 */ /* 0x004fe200078e0010 */
[----:B------:R-:W-:Y:S02]  /*f0d0*/  LEA R162, P5, R16, R158, 0x1 ;  /* 0x0000009e10a27211 */ /* 0x000fe400078a08ff */
[----:B------:R-:W-:Y:S01]  /*f0e0*/  @P2 STS [R154+0x3004], RZ ;  /* 0x003004ff9a002388 */ /* 0x000fe20000000800 */
[CC--:B-1----:R-:W-:Y:S01]  /*f0f0*/  @!P2 LEA R0, P3, R164.reuse, R16.reuse, 0x6 ;  /* 0x00000010a400a211 */ /* 0x0c2fe200078630ff */
[----:B------:R-:W-:Y:S01]  /*f100*/  @!P2 IMAD R163, R163, 0x60, RZ ;  /* 0x00000060a3a3a824 */ /* 0x000fe200078e02ff */
[----:B------:R-:W-:Y:S01]  /*f110*/  @!P2 IADD3 R2, P0, R147, R16, RZ ;  /* 0x000000109302a210 */ /* 0x000fe20007f1e0ff */
[----:B------:R-:W-:Y:S01]  /*f120*/  @P2 STS.64 [R154+0x3008], RZ ;  /* 0x003008ff9a002388 */ /* 0x000fe20000000a00 */
[----:B------:R-:W-:Y:S01]  /*f130*/  @!P2 LEA.HI.X R165, R164, R17, R165, 0x6, P3 ;  /* 0x00000011a4a5a211 */ /* 0x000fe200018f34a5 */
[----:B------:R-:W-:Y:S01]  /*f140*/  @!P2 IMAD.IADD R74, R163, 0x1, R79 ;  /* 0x00000001a34aa824 */ /* 0x000fe200078e024f */
[-CC-:B------:R-:W-:Y:S01]  /*f150*/  LEA.HI.X R163, R16, R159.reuse, R17.reuse, 0x1, P5 ;  /* 0x0000009f10a37211 */ /* 0x180fe200028f0c11 */
[----:B------:R-:W-:Y:S01]  /*f160*/  @!P2 IMAD.X R164, R146, 0x1, R17, P0 ;  /* 0x0000000192a4a824 */ /* 0x000fe200000e0611 */
[-C--:B------:R-:W-:Y:S02]  /*f170*/  @!P2 LEA R86, P4, R2, R158.reuse, 0x1 ;  /* 0x0000009e0256a211 */ /* 0x080fe400078808ff */
[-C--:B------:R-:W-:Y:S01]  /*f180*/  @!P2 LEA R82, P3, R0, R158.reuse, 0x1 ;  /* 0x0000009e0052a211 */ /* 0x080fe200078608ff */
[----:B------:R-:W-:Y:S01]  /*f190*/  @!PT LDS RZ, [RZ] ;  /* 0x00000000fffff984 */ /* 0x000fe20000000800 */
[----:B------:R-:W-:Y:S01]  /*f1a0*/  @!PT LDS RZ, [RZ] ;  /* 0x00000000fffff984 */ /* 0x000fe20000000800 */
[----:B------:R-:W-:Y:S01]  /*f1b0*/  @!PT LDS RZ, [RZ] ;  /* 0x00000000fffff984 */ /* 0x000fe20000000800 */
[----:B------:R-:W-:Y:S01]  /*f1c0*/  @!P2 LDGSTS.E.BYPASS.LTC128B.128 [R154+0x3000], desc[UR6][R162.64] ;  /* 0x03000000a29aafae */ /* 0x000fe2000b901d46 */
[-C--:B------:R-:W-:Y:S02]  /*f1d0*/  @!P2 LEA.HI.X R87, R2, R159.reuse, R164, 0x1, P4 ;  /* 0x0000009f0257a211 */ /* 0x080fe400020f0ca4 */
[-C--:B------:R-:W-:Y:S01]  /*f1e0*/  @!P2 LEA.HI.X R83, R0, R159.reuse, R165, 0x1, P3 ;  /* 0x0000009f0053a211 */ /* 0x080fe200018f0ca5 */
[----:B------:R-:W-:Y:S01]  /*f1f0*/  @P2 STS.128 [R154+0x3800], RZ ;  /* 0x003800ff9a002388 */ /* 0x000fe20000000c00 */
[C---:B------:R-:W-:Y:S03]  /*f200*/  @!P2 LEA R158, P0, R78.reuse, R158, 0x1 ;  /* 0x0000009e4e9ea211 */ /* 0x040fe600078008ff */
[----:B------:R-:W-:Y:S01]  /*f210*/  @!PT LDS RZ, [RZ] ;  /* 0x00000000fffff984 */ /* 0x000fe20000000800 */
[----:B------:R-:W-:Y:S01]  /*f220*/  @!PT LDS RZ, [RZ] ;  /* 0x00000000fffff984 */ /* 0x000fe20000000800 */
[----:B------:R-:W-:Y:S01]  /*f230*/  @!PT LDS RZ, [RZ] ;  /* 0x00000000fffff984 */ /* 0x000fe20000000800 */
[----:B------:R-:W-:Y:S01]  /*f240*/  @!P2 LDGSTS.E.BYPASS.LTC128B.128 [R154+0x3800], desc[UR6][R86.64] ;  /* 0x03800000569aafae */ /* 0x000fe2000b901d46 */
[----:B------:R-:W-:Y:S02]  /*f250*/  @!P2 LEA.HI.X R159, R78, R159, R74, 0x1, P0 ;  /* 0x0000009f4e9fa211 */ /* 0x000fe400000f0c4a */
[----:B------:R-:W-:Y:S01]  /*f260*/  ISETP.GT.AND P0, PT, R125, R126, PT ;  /* 0x0000007e7d00720c */ /* 0x000fe20003f04270 */
        /* <DEDUP_REMOVED lines=15> */
[----:B------:R-:W5:Y:S01]  /*f360*/  LDSM.16.M88.4 R32, [R117+0x1c00] ;  /* 0x001c00007520783b */ /* 0x000f620000000200 */
[----:B-1----:R-:W-:Y:S03]  /*f370*/  IMAD.MOV.U32 R158, RZ, RZ, R162 ;  /* 0x000000ffff9e7224 */ /* 0x002fe600078e00a2 */
[----:B------:R-:W1:Y:S01]  /*f380*/  LDSM.16.M88.4 R40, [R117+0x2000] ;  /* 0x002000007528783b */ /* 0x000e620000000200 */
[----:B------:R-:W-:Y:S03]  /*f390*/  IMAD.MOV.U32 R159, RZ, RZ, R163 ;  /* 0x000000ffff9f7224 */ /* 0x000fe600078e00a3 */
[----:B------:R-:W1:Y:S04]  /*f3a0*/  LDSM.16.M88.4 R48, [R117+0x2400] ;  /* 0x002400007530783b */ /* 0x000e680000000200 */
[----:B------:R-:W1:Y:S04]  /*f3b0*/  LDSM.16.M88.4 R56, [R117+0x2800] ;  /* 0x002800007538783b */ /* 0x000e680000000200 */
[----:B------:R-:W1:Y:S04]  /*f3c0*/  LDSM.16.M88.4 R104, [R117+0x2c00] ;  /* 0x002c00007568783b */ /* 0x000e680000000200 */
[----:B------:R-:W-:Y:S04]  /*f3d0*/  LDSM.16.M88.4 R68, [R118] ;  /* 0x000000007644783b */ /* 0x000fe80000000200 */
[----:B------:R-:W1:Y:S01]  /*f3e0*/  LDSM.16.M88.4 R100, [R116] ;  /* 0x000000007464783b */ /* 0x000e620000000200 */
[C---:B--2---:R-:W-:Y:S03]  /*f3f0*/  HMMA.16816.F32 R4, R64.reuse, R8, RZ ;  /* 0x000000084004723c */ /* 0x044fe600000018ff */
[----:B------:R-:W2:Y:S04]  /*f400*/  LDSM.16.M88.4 R96, [R115] ;  /* 0x000000007360783b */ /* 0x000ea80000000200 */
[----:B------:R-:W2:Y:S01]  /*f410*/  LDSM.16.M88.4 R92, [R114] ;  /* 0x00000000725c783b */ /* 0x000ea20000000200 */
[C---:B---3--:R-:W-:Y:S03]  /*f420*/  HMMA.16816.F32 R12, R64.reuse, R16, RZ ;  /* 0x00000010400c723c */ /* 0x048fe600000018ff */
[----:B------:R-:W3:Y:S03]  /*f430*/  LDSM.16.M88.4 R88, [R113] ;  /* 0x000000007158783b */ /* 0x000ee60000000200 */
[C---:B----4-:R-:W-:Y:S01]  /*f440*/  HMMA.16816.F32 R20, R64.reuse, R24, RZ ;  /* 0x000000184014723c */ /* 0x050fe200000018ff */
[----:B------:R-:W4:Y:S04]  /*f450*/  LDSM.16.M88.4 R84, [R112] ;  /* 0x000000007054783b */ /* 0x000f280000000200 */
[----:B------:R-:W4:Y:S01]  /*f460*/  LDSM.16.M88.4 R80, [R111] ;  /* 0x000000006f50783b */ /* 0x000f220000000200 */
[C---:B-----5:R-:W-:Y:S03]  /*f470*/  HMMA.16816.F32 R28, R64.reuse, R32, RZ ;  /* 0x00000020401c723c */ /* 0x060fe600000018ff */
[----:B------:R-:W5:Y:S03]  /*f480*/  LDSM.16.M88.4 R76, [R110] ;  /* 0x000000006e4c783b */ /* 0x000f660000000200 */
[C---:B-1----:R-:W-:Y:S01]  /*f490*/  HMMA.16816.F32 R36, R64.reuse, R40, RZ ;  /* 0x000000284024723c */ /* 0x042fe200000018ff */
[----:B------:R-:W1:Y:S01]  /*f4a0*/  LDSM.16.M88.4 R72, [R3] ;  /* 0x000000000348783b */ /* 0x000e620000000200 */
        /* <DEDUP_REMOVED lines=21> */
[C---:B----4-:R-:W-:Y:S06]  /*f600*/  HMMA.16816.F32 R36, R68.reuse, R84, R36 ;  /* 0x000000544424723c */ /* 0x050fec0000001824 */
[C---:B------:R-:W-:Y:S06]  /*f610*/  HMMA.16816.F32 R40, R68.reuse, R86, R40 ;  /* 0x000000564428723c */ /* 0x040fec0000001828 */
[C---:B------:R-:W-:Y:S06]  /*f620*/  HMMA.16816.F32 R44, R68.reuse, R80, R44 ;  /* 0x00000050442c723c */ /* 0x040fec000000182c */
[C---:B------:R-:W-:Y:S06]  /*f630*/  HMMA.16816.F32 R48, R68.reuse, R82, R48 ;  /* 0x000000524430723c */ /* 0x040fec0000001830 */
[C---:B-----5:R-:W-:Y:S06]  /*f640*/  HMMA.16816.F32 R52, R68.reuse, R76, R52 ;  /* 0x0000004c4434723c */ /* 0x060fec0000001834 */
        /* <DEDUP_REMOVED lines=12> */
[----:B------:R-:W1:Y:S02]  /*f710*/  LDC R69, c[0x0][0x380] ;  /* 0x0000e000ff457b82 */ /* 0x000e640000000800 */
[-C--:B-1----:R-:W-:Y:S02]  /*f720*/  IABS R74, R69.reuse ;  /* 0x00000045004a7213 */ /* 0x082fe40000000000 */
[-C--:B------:R-:W-:Y:S02]  /*f730*/  LOP3.LUT R2, RZ, R69.reuse, RZ, 0x33, !PT ;  /* 0x00000045ff027212 */ /* 0x080fe400078e33ff */
        /* <DEDUP_REMOVED lines=9> */
[----:B------:R-:W-:Y:S04]  /*f7d0*/  LOP3.LUT R82, R82, R69, RZ, 0x3c, !PT ;  /* 0x0000004552527212 */ /* 0x000fe800078e3cff */
[----:B------:R-:W-:Y:S01]  /*f7e0*/  ISETP.GE.AND P3, PT, R82, RZ, PT ;  /* 0x000000ff5200720c */ /* 0x000fe20003f66270 */
        /* <DEDUP_REMOVED lines=19> */
[----:B------:R-:W4:Y:S01]  /*f920*/  LDC.64 R76, c[0x0][0x230] ;  /* 0x00008c00ff4c7b82 */ /* 0x000f220000000a00 */
        /* <DEDUP_REMOVED lines=28> */
.L_x_5178:
[----:B------:R1:W-:Y:S01]  /*faf0*/  @P2 STS [R154+0x1000], RZ ;  /* 0x001000ff9a002388 */ /* 0x0003e20000000800 */
[C---:B------:R-:W-:Y:S01]  /*fb00*/  LEA R80, P5, R76.reuse, R152, 0x1 ;  /* 0x000000984c507211 */ /* 0x040fe200078a08ff */
[----:B------:R-:W-:Y:S01]  /*fb10*/  @!P2 IMAD.WIDE.U32 R68, R79, 0x60, R76 ;  /* 0x000000604f44a825 */ /* 0x000fe200078e004c */
        /* <DEDUP_REMOVED lines=37> */
.L_x_5177:
[----:B-1----:R-:W-:Y:S01]  /*fd70*/  LDSM.16.MT88.4 R80, [R157+0x3000] ;  /* 0x003000009d50783b */ /* 0x002fe20000004200 */
[----:B------:R-:W-:Y:S04]  /*fd80*/  LEA R74, R125, R122, 0x7 ;  /* 0x0000007a7d4a7211 */ /* 0x000fe800078e38ff */
[C---:B------:R-:W-:Y:S02]  /*fd90*/  IADD3 R2, R74.reuse, 0x28, RZ ;  /* 0x000000284a027810 */ /* 0x040fe40007ffe0ff */
[C---:B------:R-:W-:Y:S01]  /*fda0*/  IADD3 R70, R74.reuse, 0x29, RZ ;  /* 0x000000294a467810 */ /* 0x040fe20007ffe0ff */
[----:B------:R-:W-:Y:S01]  /*fdb0*/  LDSM.16.MT88.4 R84, [R156+0x3000] ;  /* 0x003000009c54783b */ /* 0x000fe20000004200 */
[----:B------:R-:W-:Y:S02]  /*fdc0*/  I2FP.F32.S32 R75, R74 ;  /* 0x0000004a004b7245 */ /* 0x000fe40000201400 */
[C---:B------:R-:W-:Y:S02]  /*fdd0*/  IADD3 R68, R74.reuse, 0x21, RZ ;  /* 0x000000214a447810 */ /* 0x040fe40007ffe0ff */
[----:B------:R-:W-:Y:S01]  /*fde0*/  IADD3 R72, R74, 0x1, RZ ;  /* 0x000000014a487810 */ /* 0x000fe20007ffe0ff */
[CC--:B------:R-:W-:Y:S01]  /*fdf0*/  FFMA.FTZ R4, R120.reuse, R75.reuse, R4 ;  /* 0x0000004b78047223 */ /* 0x0c0fe20000010004 */
        /* <DEDUP_REMOVED lines=8> */
[----:B------:R-:W-:Y:S01]  /*fe80*/  FFMA.FTZ R10, R120, R75, R10 ;  /* 0x0000004b780a7223 */ /* 0x000fe2000001000a */
[----:B------:R-:W-:Y:S02]  /*fe90*/  I2FP.F32.S32 R75, R77 ;  /* 0x0000004d004b7245 */ /* 0x000fe40000201400 */
[----:B------:R-:W-:Y:S02]  /*fea0*/  IADD3 R77, R74, 0x18, RZ ;  /* 0x000000184a4d7810 */ /* 0x000fe40007ffe0ff */
[----:B------:R-:W-:Y:S02]  /*feb0*/  FMNMX.FTZ R78, R6, R124, !PT ;  /* 0x0000007c064e7209 */ /* 0x000fe40007810000 */
[C---:B------:R-:W-:Y:S02]  /*fec0*/  IADD3 R76, R74.reuse, 0x9, RZ ;  /* 0x000000094a4c7810 */ /* 0x040fe40007ffe0ff */
[----:B------:R-:W-:Y:S02]  /*fed0*/  FMNMX.FTZ R71, R7, R78, !PT ;  /* 0x0000004e07477209 */ /* 0x000fe40007810000 */
[----:B------:R-:W-:Y:S02]  /*fee0*/  I2FP.F32.S32 R72, R76 ;  /* 0x0000004c00487245 */ /* 0x000fe40000201400 */
[----:B------:R-:W-:Y:S03]  /*fef0*/  IADD3 R76, R74, 0x11, RZ ;  /* 0x000000114a4c7810 */ /* 0x000fe60007ffe0ff */
[CC--:B------:R-:W-:Y:S01]  /*ff00*/  FFMA.FTZ R9, R120.reuse, R72.reuse, R9 ;  /* 0x0000004878097223 */ /* 0x0c0fe20000010009 */
[C---:B------:R-:W-:Y:S01]  /*ff10*/  FFMA.FTZ R11, R120.reuse, R72, R11 ;  /* 0x00000048780b7223 */ /* 0x040fe2000001000b */
[----:B------:R-:W-:Y:S01]  /*ff20*/  I2FP.F32.S32 R72, R76 ;  /* 0x0000004c00487245 */ /* 0x000fe20000201400 */
[-C--:B------:R-:W-:Y:S01]  /*ff30*/  FFMA.FTZ R12, R120, R75.reuse, R12 ;  /* 0x0000004b780c7223 */ /* 0x080fe2000001000c */
[----:B------:R-:W-:Y:S01]  /*ff40*/  IADD3 R76, R74, 0x19, RZ ;  /* 0x000000194a4c7810 */ /* 0x000fe20007ffe0ff */
[C---:B------:R-:W-:Y:S01]  /*ff50*/  FFMA.FTZ R14, R120.reuse, R75, R14 ;  /* 0x0000004b780e7223 */ /* 0x040fe2000001000e */
[----:B------:R-:W-:Y:S01]  /*ff60*/  I2FP.F32.S32 R75, R77 ;  /* 0x0000004d004b7245 */ /* 0x000fe20000201400 */
[CC--:B------:R-:W-:Y:S01]  /*ff70*/  FFMA.FTZ R13, R120.reuse, R72.reuse, R13 ;  /* 0x00000048780d7223 */ /* 0x0c0fe2000001000d */
[C---:B------:R-:W-:Y:S01]  /*ff80*/  FFMA.FTZ R15, R120.reuse, R72, R15 ;  /* 0x00000048780f7223 */ /* 0x040fe2000001000f */
[----:B------:R-:W-:Y:S02]  /*ff90*/  I2FP.F32.S32 R0, R76 ;  /* 0x0000004c00007245 */ /* 0x000fe40000201400 */
        /* <DEDUP_REMOVED lines=9> */
[C---:B------:R-:W-:Y:S01]  /*10030*/  FFMA.FTZ R22, R120.reuse, R69, R22 ;  /* 0x0000004578167223 */ /* 0x040fe20000010016 */
[----:B------:R-:W-:Y:S01]  /*10040*/  I2FP.F32.S32 R69, R2 ;  /* 0x0000000200457245 */ /* 0x000fe20000201400 */
[CC--:B------:R-:W-:Y:S01]  /*10050*/  FFMA.FTZ R21, R120.reuse, R0.reuse, R21 ;  /* 0x0000000078157223 */ /* 0x0c0fe20000010015 */
[C---:B------:R-:W-:Y:S01]  /*10060*/  FFMA.FTZ R23, R120.reuse, R0, R23 ;  /* 0x0000000078177223 */ /* 0x040fe20000010017 */
[----:B------:R-:W-:Y:S02]  /*10070*/  I2FP.F32.S32 R0, R70 ;  /* 0x0000004600007245 */ /* 0x000fe40000201400 */
[CC--:B------:R-:W-:Y:S01]  /*10080*/  FFMA.FTZ R24, R120.reuse, R69.reuse, R24 ;  /* 0x0000004578187223 */ /* 0x0c0fe20000010018 */
[----:B------:R-:W-:Y:S01]  /*10090*/  FFMA.FTZ R26, R120, R69, R26 ;  /* 0x00000045781a7223 */ /* 0x000fe2000001001a */
[----:B------:R-:W-:Y:S01]  /*100a0*/  FMNMX.FTZ R70, R4, R127, !PT ;  /* 0x0000007f04467209 */ /* 0x000fe20007810000 */
[CC--:B------:R-:W-:Y:S01]  /*100b0*/  FFMA.FTZ R25, R120.reuse, R0.reuse, R25 ;  /* 0x0000000078197223 */ /* 0x0c0fe20000010019 */
[----:B------:R-:W-:Y:S01]  /*100c0*/  FFMA.FTZ R27, R120, R0, R27 ;  /* 0x00000000781b7223 */ /* 0x000fe2000001001b */
[----:B------:R-:W-:Y:S02]  /*100d0*/  I2FP.F32.S32 R69, R68 ;  /* 0x0000004400457245 */ /* 0x000fe40000201400 */
[----:B------:R-:W-:Y:S02]  /*100e0*/  FMNMX.FTZ R73, R5, R70, !PT ;  /* 0x0000004605497209 */ /* 0x000fe40007810000 */
[----:B------:R-:W-:Y:S01]  /*100f0*/  IADD3 R2, R74, 0x31, RZ ;  /* 0x000000314a027810 */ /* 0x000fe20007ffe0ff */
[CC--:B------:R-:W-:Y:S01]  /*10100*/  FFMA.FTZ R28, R120.reuse, R69.reuse, R28 ;  /* 0x00000045781c7223 */ /* 0x0c0fe2000001001c */
[----:B------:R-:W-:Y:S01]  /*10110*/  FFMA.FTZ R30, R120, R69, R30 ;  /* 0x00000045781e7223 */ /* 0x000fe2000001001e */
[C---:B------:R-:W-:Y:S02]  /*10120*/  IADD3 R68, R74.reuse, 0x39, RZ ;  /* 0x000000394a447810 */ /* 0x040fe40007ffe0ff */
[----:B------:R-:W-:Y:S02]  /*10130*/  I2FP.F32.S32 R2, R2 ;  /* 0x0000000200027245 */ /* 0x000fe40000201400 */
[----:B------:R-:W-:Y:S03]  /*10140*/  IADD3 R0, R74, 0x38, RZ ;  /* 0x000000384a007810 */ /* 0x000fe60007ffe0ff */
        /* <DEDUP_REMOVED lines=9> */
[C---:B------:R-:W-:Y:S02]  /*101e0*/  IADD3 R2, R74.reuse, 0x40, RZ ;  /* 0x000000404a027810 */ /* 0x040fe40007ffe0ff */
[----:B------:R-:W-:Y:S02]  /*101f0*/  IADD3 R0, R74, 0x41, RZ ;  /* 0x000000414a007810 */ /* 0x000fe40007ffe0ff */
[----:B------:R-:W-:Y:S02]  /*10200*/  I2FP.F32.S32 R69, R2 ;  /* 0x0000000200457245 */ /* 0x000fe40000201400 */
        /* <DEDUP_REMOVED lines=16> */
[----:B------:R-:W-:Y:S03]  /*10310*/  IADD3 R69, R74, 0x48, RZ ;  /* 0x000000484a457810 */ /* 0x000fe60007ffe0ff */
[CC--:B------:R-:W-:Y:S01]  /*10320*/  FFMA.FTZ R37, R120.reuse, R0.reuse, R37 ;  /* 0x0000000078257223 */ /* 0x0c0fe20000010025 */
[----:B------:R-:W-:Y:S01]  /*10330*/  I2FP.F32.S32 R69, R69 ;  /* 0x0000004500457245 */ /* 0x000fe20000201400 */
[----:B------:R-:W-:Y:S01]  /*10340*/  FFMA.FTZ R39, R120, R0, R39 ;  /* 0x0000000078277223 */ /* 0x000fe20000010027 */
[----:B------:R-:W-:Y:S02]  /*10350*/  I2FP.F32.S32 R0, R2 ;  /* 0x0000000200007245 */ /* 0x000fe40000201400 */
[----:B------:R-:W-:Y:S01]  /*10360*/  FMNMX.FTZ R2, R20, R71, !PT ;  /* 0x0000004714027209 */ /* 0x000fe20007810000 */
[CC--:B------:R-:W-:Y:S01]  /*10370*/  FFMA.FTZ R40, R120.reuse, R69.reuse, R40 ;  /* 0x0000004578287223 */ /* 0x0c0fe20000010028 */
[----:B------:R-:W-:Y:S01]  /*10380*/  FMNMX.FTZ R71, R23, R68, !PT ;  /* 0x0000004417477209 */ /* 0x000fe20007810000 */
[C---:B------:R-:W-:Y:S01]  /*10390*/  FFMA.FTZ R42, R120.reuse, R69, R42 ;  /* 0x00000045782a7223 */ /* 0x040fe2000001002a */
[----:B------:R-:W-:Y:S01]  /*103a0*/  FMNMX.FTZ R69, R21, R2, !PT ;  /* 0x0000000215457209 */ /* 0x000fe20007810000 */
[-C--:B------:R-:W-:Y:S01]  /*103b0*/  FFMA.FTZ R41, R120, R0.reuse, R41 ;  /* 0x0000000078297223 */ /* 0x080fe20000010029 */
        /* <DEDUP_REMOVED lines=8> */
[C---:B------:R-:W-:Y:S02]  /*10440*/  IADD3 R2, R74.reuse, 0x58, RZ ;  /* 0x000000584a027810 */ /* 0x040fe40007ffe0ff */
[----:B------:R-:W-:Y:S01]  /*10450*/  IADD3 R0, R74, 0x51, RZ ;  /* 0x000000514a007810 */ /* 0x000fe20007ffe0ff */
[CC--:B------:R-:W-:Y:S01]  /*10460*/  FFMA.FTZ R44, R120.reuse, R69.reuse, R44 ;  /* 0x00000045782c7223 */ /* 0x0c0fe2000001002c */
[----:B------:R-:W-:Y:S01]  /*10470*/  FFMA.FTZ R46, R120, R69, R46 ;  /* 0x00000045782e7223 */ /* 0x000fe2000001002e */
        /* <DEDUP_REMOVED lines=14> */
[----:B------:R-:W-:Y:S05]  /*10560*/  I2FP.F32.S32 R0, R0 ;  /* 0x0000000000007245 */ /* 0x000fea0000201400 */
[CC--:B------:R-:W-:Y:S01]  /*10570*/  FFMA.FTZ R45, R120.reuse, R0.reuse, R45 ;  /* 0x00000000782d7223 */ /* 0x0c0fe2000001002d */
[----:B------:R-:W-:Y:S01]  /*10580*/  FFMA.FTZ R47, R120, R0, R47 ;  /* 0x00000000782f7223 */ /* 0x000fe2000001002f */
[----:B------:R-:W-:Y:S01]  /*10590*/  IADD3 R0, R74, 0x59, RZ ;  /* 0x000000594a007810 */ /* 0x000fe20007ffe0ff */
[CC--:B------:R-:W-:Y:S01]  /*105a0*/  FFMA.FTZ R48, R120.reuse, R69.reuse, R48 ;  /* 0x0000004578307223 */ /* 0x0c0fe20000010030 */
        /* <DEDUP_REMOVED lines=8> */
[----:B------:R-:W-:Y:S02]  /*10630*/  I2FP.F32.S32 R0, R2 ;  /* 0x0000000200007245 */ /* 0x000fe40000201400 */
[----:B------:R-:W-:Y:S02]  /*10640*/  FMNMX.FTZ R2, R40, R71, !PT ;  /* 0x0000004728027209 */ /* 0x000fe40007810000 */
[----:B------:R-:W-:Y:S01]  /*10650*/  FMNMX.FTZ R71, R43, R68, !PT ;  /* 0x000000442b477209 */ /* 0x000fe20007810000 */
[C---:B------:R-:W-:Y:S01]  /*10660*/  FFMA.FTZ R53, R120.reuse, R0, R53 ;  /* 0x0000000078357223 */ /* 0x040fe20000010035 */
[----:B------:R-:W-:Y:S01]  /*10670*/  FMNMX.FTZ R69, R41, R2, !PT ;  /* 0x0000000229457209 */ /* 0x000fe20007810000 */
[----:B------:R-:W-:Y:S01]  /*10680*/  FFMA.FTZ R55, R120, R0, R55 ;  /* 0x0000000078377223 */ /* 0x000fe20000010037 */
[----:B------:R-:W-:Y:S02]  /*10690*/  IADD3 R2, R74, 0x68, RZ ;  /* 0x000000684a027810 */ /* 0x000fe40007ffe0ff */
[----:B------:R-:W-:Y:S02]  /*106a0*/  FMNMX.FTZ R70, R44, R69, !PT ;  /* 0x000000452c467209 */ /* 0x000fe40007810000 */
[----:B------:R-:W-:Y:S02]  /*106b0*/  FMNMX.FTZ R68, R46, R71, !PT ;  /* 0x000000472e447209 */ /* 0x000fe40007810000 */
[----:B------:R-:W-:Y:S02]  /*106c0*/  FMNMX.FTZ R73, R45, R70, !PT ;  /* 0x000000462d497209 */ /* 0x000fe40007810000 */
[----:B------:R-:W-:Y:S02]  /*106d0*/  FMNMX.FTZ R71, R47, R68, !PT ;  /* 0x000000442f477209 */ /* 0x000fe40007810000 */
[----:B------:R-:W-:Y:S02]  /*106e0*/  FMNMX.FTZ R68, R48, R73, !PT ;  /* 0x0000004930447209 */ /* 0x000fe40007810000 */
[C---:B------:R-:W-:Y:S02]  /*106f0*/  IADD3 R0, R74.reuse, 0x69, RZ ;  /* 0x000000694a007810 */ /* 0x040fe40007ffe0ff */
[----:B------:R-:W-:Y:S02]  /*10700*/  I2FP.F32.S32 R69, R2 ;  /* 0x0000000200457245 */ /* 0x000fe40000201400 */
[----:B------:R-:W-:Y:S02]  /*10710*/  IADD3 R2, R74, 0x70, RZ ;  /* 0x000000704a027810 */ /* 0x000fe40007ffe0ff */
[----:B------:R-:W-:Y:S01]  /*10720*/  I2FP.F32.S32 R0, R0 ;  /* 0x0000000000007245 */ /* 0x000fe20000201400 */
[CC--:B------:R-:W-:Y:S01]  /*10730*/  FFMA.FTZ R56, R120.reuse, R69.reuse, R56 ;  /* 0x0000004578387223 */ /* 0x0c0fe20000010038 */
[----:B------:R-:W-:Y:S01]  /*10740*/  FFMA.FTZ R58, R120, R69, R58 ;  /* 0x00000045783a7223 */ /* 0x000fe2000001003a */
[----:B------:R-:W-:Y:S02]  /*10750*/  I2FP.F32.S32 R69, R2 ;  /* 0x0000000200457245 */ /* 0x000fe40000201400 */
[----:B------:R-:W-:Y:S01]  /*10760*/  FMNMX.FTZ R2, R50, R71, !PT ;  /* 0x0000004732027209 */ /* 0x000fe20007810000 */
[C---:B------:R-:W-:Y:S01]  /*10770*/  FFMA.FTZ R57, R120.reuse, R0, R57 ;  /* 0x0000000078397223 */ /* 0x040fe20000010039 */
[----:B------:R-:W-:Y:S01]  /*10780*/  FMNMX.FTZ R71, R49, R68, !PT ;  /* 0x0000004431477209 */ /* 0x000fe20007810000 */
[C---:B------:R-:W-:Y:S01]  /*10790*/  FFMA.FTZ R59, R120.reuse, R0, R59 ;  /* 0x00000000783b7223 */ /* 0x040fe2000001003b */
        /* <DEDUP_REMOVED lines=10> */
[----:B------:R-:W-:Y:S01]  /*10840*/  IADD3 R69, R74, 0x78, RZ ;  /* 0x000000784a457810 */ /* 0x000fe20007ffe0ff */
[----:B------:R-:W-:Y:S01]  /*10850*/  FFMA.FTZ R63, R120, R0, R63 ;  /* 0x00000000783f7223 */ /* 0x000fe2000001003f */
[----:B------:R-:W-:Y:S02]  /*10860*/  FMNMX.FTZ R71, R57, R68, !PT ;  /* 0x0000004439477209 */ /* 0x000fe40007810000 */
[----:B------:R-:W-:Y:S02]  /*10870*/  FMNMX.FTZ R73, R55, R2, !PT ;  /* 0x0000000237497209 */ /* 0x000fe40007810000 */
[----:B------:R-:W-:Y:S02]  /*10880*/  FMNMX.FTZ R70, R60, R71, !PT ;  /* 0x000000473c467209 */ /* 0x000fe40007810000 */
[----:B------:R-:W-:Y:S02]  /*10890*/  FMNMX.FTZ R68, R58, R73, !PT ;  /* 0x000000493a447209 */ /* 0x000fe40007810000 */
[----:B------:R-:W-:Y:S02]  /*108a0*/  FMNMX.FTZ R71, R61, R70, !PT ;  /* 0x000000463d477209 */ /* 0x000fe40007810000 */
[----:B------:R-:W-:Y:S02]  /*108b0*/  FMNMX.FTZ R73, R59, R68, !PT ;  /* 0x000000443b497209 */ /* 0x000fe40007810000 */
[----:B------:R-:W-:Y:S02]  /*108c0*/  IADD3 R2, R74, 0x79, RZ ;  /* 0x000000794a027810 */ /* 0x000fe40007ffe0ff */
[----:B------:R-:W-:Y:S02]  /*108d0*/  I2FP.F32.S32 R69, R69 ;  /* 0x0000004500457245 */ /* 0x000fe40000201400 */
[----:B------:R-:W-:Y:S02]  /*108e0*/  I2FP.F32.S32 R0, R2 ;  /* 0x0000000200007245 */ /* 0x000fe40000201400 */
[----:B------:R-:W-:Y:S01]  /*108f0*/  FMNMX.FTZ R2, R62, R73, !PT ;  /* 0x000000493e027209 */ /* 0x000fe20007810000 */
[CC--:B------:R-:W-:Y:S01]  /*10900*/  FFMA.FTZ R64, R120.reuse, R69.reuse, R64 ;  /* 0x0000004578407223 */ /* 0x0c0fe20000010040 */
[C---:B------:R-:W-:Y:S01]  /*10910*/  FFMA.FTZ R66, R120.reuse, R69, R66 ;  /* 0x0000004578427223 */ /* 0x040fe20000010042 */
[C---:B------:R-:W-:Y:S01]  /*10920*/  FFMA.FTZ R65, R120.reuse, R0, R65 ;  /* 0x0000000078417223 */ /* 0x040fe20000010041 */
[----:B------:R-:W-:Y:S01]  /*10930*/  FMNMX.FTZ R69, R63, R2, !PT ;  /* 0x000000023f457209 */ /* 0x000fe20007810000 */
[----:B------:R-:W-:Y:S01]  /*10940*/  FFMA.FTZ R67, R120, R0, R67 ;  /* 0x0000000078437223 */ /* 0x000fe20000010043 */
        /* <DEDUP_REMOVED lines=48> */
[----:B------:R-:W-:Y:S01]  /*10c50*/  FMUL.FTZ R129, R72, R129 ;  /* 0x0000008148817220 */ /* 0x000fe20000410000 */
[----:B------:R-:W-:Y:S01]  /*10c60*/  FMUL.FTZ R131, R71, R131 ;  /* 0x0000008347837220 */ /* 0x000fe20000410000 */
[----:B------:R-:W-:Y:S01]  /*10c70*/  FMUL.FTZ R4, R69, UR4 ;  /* 0x0000000445047c20 */ /* 0x000fe20008410000 */
[--C-:B------:R-:W-:Y:S01]  /*10c80*/  FFMA.FTZ R103, R5, UR4, -R68.reuse ;  /* 0x0000000405677c23 */ /* 0x100fe20008010844 */
[--C-:B------:R-:W-:Y:S01]  /*10c90*/  FFMA.FTZ R100, R8, UR4, -R68.reuse ;  /* 0x0000000408647c23 */ /* 0x100fe20008010844 */
[--C-:B------:R-:W-:Y:S01]  /*10ca0*/  FFMA.FTZ R101, R9, UR4, -R68.reuse ;  /* 0x0000000409657c23 */ /* 0x100fe20008010844 */
[--C-:B------:R-:W-:Y:S03]  /*10cb0*/  FFMA.FTZ R99, R12, UR4, -R68.reuse ;  /* 0x000000040c637c23 */ /* 0x100fe60008010844 */
[----:B------:R-:W-:Y:S01]  /*10cc0*/  MUFU.EX2 R96, R96 ;  /* 0x0000006000607308 */ /* 0x000fe20000000800 */
[----:B------:R-:W-:Y:S01]  /*10cd0*/  FSEL R4, R4, RZ, P0 ;  /* 0x000000ff04047208 */ /* 0x000fe20000000000 */
[--C-:B------:R-:W-:Y:S01]  /*10ce0*/  FFMA.FTZ R98, R13, UR4, -R68.reuse ;  /* 0x000000040d627c23 */ /* 0x100fe20008010844 */
[--C-:B------:R-:W-:Y:S01]  /*10cf0*/  FFMA.FTZ R88, R32, UR4, -R68.reuse ;  /* 0x0000000420587c23 */ /* 0x100fe20008010844 */
[--C-:B------:R-:W-:Y:S01]  /*10d00*/  FFMA.FTZ R89, R33, UR4, -R68.reuse ;  /* 0x0000000421597c23 */ /* 0x100fe20008010844 */
[----:B------:R-:W-:Y:S01]  /*10d10*/  FFMA.FTZ R79, R36, UR4, -R68 ;  /* 0x00000004244f7c23 */ /* 0x000fe20008010844 */
        /* <DEDUP_REMOVED lines=8> */
[----:B-1----:R-:W-:Y:S01]  /*10da0*/  F2FP.F16.F32.PACK_AB R30, R94, R97 ;  /* 0x000000615e1e723e */ /* 0x002fe200000000ff */
[--C-:B------:R-:W-:Y:S03]  /*10db0*/  FFMA.FTZ R32, R31, UR4, -R4.reuse ;  /* 0x000000041f207c23 */ /* 0x100fe60008010804 */
[----:B------:R-:W-:Y:S01]  /*10dc0*/  MUFU.EX2 R100, R100 ;  /* 0x0000006400647308 */ /* 0x000fe20000000800 */
[----:B------:R-:W1:Y:S01]  /*10dd0*/  LDSM.16.MT88.4 R24, [R156+0x3400] ;  /* 0x003400009c18783b */ /* 0x000e620000004200 */
        /* <DEDUP_REMOVED lines=8> */
[----:B------:R-:W-:Y:S01]  /*10e60*/  FFMA.FTZ R39, R39, UR4, -R4 ;  /* 0x0000000427277c23 */ /* 0x000fe20008010804 */
        /* <DEDUP_REMOVED lines=14> */
[----:B----4-:R-:W-:Y:S01]  /*10f50*/  F2FP.F16.F32.PACK_AB R22, R101, R100 ;  /* 0x000000646516723e */ /* 0x010fe200000000ff */
[----:B------:R-:W-:Y:S01]  /*10f60*/  FFMA.FTZ R61, R23, UR4, -R4 ;  /* 0x00000004173d7c23 */ /* 0x000fe20008010804 */
[----:B------:R-:W-:Y:S01]  /*10f70*/  FFMA.FTZ R40, R40, UR4, -R68 ;  /* 0x0000000428287c23 */ /* 0x000fe20008010844 */
        /* <DEDUP_REMOVED lines=8> */
[----:B------:R-:W-:Y:S01]  /*11000*/  FFMA.FTZ R55, R55, UR4, -R4 ;  /* 0x0000000437377c23 */ /* 0x000fe20008010804 */
[----:B------:R-:W-:Y:S01]  /*11010*/  FFMA.FTZ R0, R121, R72, R0 ;  /* 0x0000004879007223 */ /* 0x000fe20000010000 */
[----:B------:R-:W-:Y:S04]  /*11020*/  ISETP.GT.AND P0, PT, R125, R126, PT ;  /* 0x0000007e7d00720c */ /* 0x000fe80003f04270 */
[----:B------:R-:W4:Y:S01]  /*11030*/  MUFU.EX2 R163, R163 ;  /* 0x000000a300a37308 */ /* 0x000f220000000800 */
[----:B--2---:R-:W-:Y:S01]  /*11040*/  F2FP.F16.F32.PACK_AB R21, R165, R2 ;  /* 0x00000002a515723e */ /* 0x004fe200000000ff */
[----:B------:R-:W-:Y:S01]  /*11050*/  FFMA.FTZ R2, R123, R71, R2 ;  /* 0x000000477b027223 */ /* 0x000fe20000010002 */
[----:B------:R-:W-:Y:S01]  /*11060*/  FADD.FTZ R103, R103, R0 ;  /* 0x0000000067677221 */ /* 0x000fe20000010000 */
[--C-:B------:R-:W-:Y:S01]  /*11070*/  FFMA.FTZ R0, R64, UR4, -R68.reuse ;  /* 0x0000000440007c23 */ /* 0x100fe20008010844 */
[----:B------:R-:W-:Y:S01]  /*11080*/  FFMA.FTZ R68, R65, UR4, -R68 ;  /* 0x0000000441447c23 */ /* 0x000fe20008010844 */
[----:B------:R-:W-:Y:S01]  /*11090*/  FADD.FTZ R165, R165, R2 ;  /* 0x00000002a5a57221 */ /* 0x000fe20000010000 */
[----:B------:R-:W-:Y:S03]  /*110a0*/  FADD.FTZ R2, R100, R103 ;  /* 0x0000006764027221 */ /* 0x000fe60000010000 */
[----:B------:R-:W-:Y:S01]  /*110b0*/  MUFU.EX2 R99, R99 ;  /* 0x0000006300637308 */ /* 0x000fe20000000800 */
[----:B------:R-:W-:Y:S09]  /*110c0*/  FADD.FTZ R2, R101, R2 ;  /* 0x0000000265027221 */ /* 0x000ff20000010000 */
        /* <DEDUP_REMOVED lines=8> */
[----:B------:R-:W-:Y:S01]  /*11150*/  LDSM.16.MT88.4 R80, [R157+0x3800] ;  /* 0x003800009d50783b */ /* 0x000fe20000004200 */
[----:B--2---:R-:W-:Y:S01]  /*11160*/  F2FP.F16.F32.PACK_AB R28, R98, R99 ;  /* 0x00000063621c723e */ /* 0x004fe200000000ff */
[C---:B------:R-:W-:Y:S07]  /*11170*/  HMMA.16816.F32 R132, R20.reuse, R84, R132 ;  /* 0x000000541484723c */ /* 0x040fee0000001884 */
[----:B------:R-:W-:Y:S01]  /*11180*/  MUFU.EX2 R107, R107 ;  /* 0x0000006b006b7308 */ /* 0x000fe20000000800 */
[----:B------:R-:W-:Y:S01]  /*11190*/  FADD.FTZ R99, R99, R2 ;  /* 0x0000000263637221 */ /* 0x000fe20000010000 */
[----:B------:R-:W-:Y:S01]  /*111a0*/  HMMA.16816.F32 R128, R20, R86, R128 ;  /* 0x000000561480723c */ /* 0x000fe20000001880 */
[----:B------:R-:W2:Y:S07]  /*111b0*/  LDSM.16.MT88.4 R20, [R156+0x3800] ;  /* 0x003800009c14783b */ /* 0x000eae0000004200 */
[----:B------:R-:W5:Y:S03]  /*111c0*/  MUFU.EX2 R102, R102 ;  /* 0x0000006600667308 */ /* 0x000f660000000800 */
[----:B----4-:R-:W-:Y:S01]  /*111d0*/  F2FP.F16.F32.PACK_AB R29, R105, R124 ;  /* 0x0000007c691d723e */ /* 0x010fe200000000ff */
[--C-:B------:R-:W-:Y:S01]  /*111e0*/  FFMA.FTZ R84, R34, UR4, -R4.reuse ;  /* 0x0000000422547c23 */ /* 0x100fe20008010804 */
[--C-:B------:R-:W-:Y:S01]  /*111f0*/  FFMA.FTZ R87, R35, UR4, -R4.reuse ;  /* 0x0000000423577c23 */ /* 0x100fe20008010804 */
[----:B------:R-:W-:Y:S01]  /*11200*/  FFMA.FTZ R86, R38, UR4, -R4 ;  /* 0x0000000426567c23 */ /* 0x000fe20008010804 */
[----:B------:R-:W-:Y:S03]  /*11210*/  FADD.FTZ R98, R98, R99 ;  /* 0x0000006362627221 */ /* 0x000fe60000010000 */
[----:B------:R-:W-:Y:S01]  /*11220*/  MUFU.EX2 R93, R93 ;  /* 0x0000005d005d7308 */ /* 0x000fe20000000800 */
[----:B------:R-:W-:Y:S01]  /*11230*/  FADD.FTZ R124, R124, R163 ;  /* 0x000000a37c7c7221 */ /* 0x000fe20000010000 */
[----:B------:R-:W-:Y:S03]  /*11240*/  FADD.FTZ R97, R97, R98 ;  /* 0x0000006261617221 */ /* 0x000fe60000010000 */
[----:B------:R-:W-:Y:S01]  /*11250*/  FADD.FTZ R124, R105, R124 ;  /* 0x0000007c697c7221 */ /* 0x000fe20000010000 */
[----:B------:R-:W-:Y:S04]  /*11260*/  FADD.FTZ R97, R94, R97 ;  /* 0x000000615e617221 */ /* 0x000fe80000010000 */
[----:B------:R-:W-:Y:S01]  /*11270*/  MUFU.EX2 R95, R95 ;  /* 0x0000005f005f7308 */ /* 0x000fe20000000800 */
[C---:B-----5:R-:W-:Y:S01]  /*11280*/  F2FP.F16.F32.PACK_AB R31, R102.reuse, R107 ;  /* 0x0000006b661f723e */ /* 0x060fe200000000ff */
[----:B------:R-:W-:Y:S01]  /*11290*/  FADD.FTZ R107, R107, R124 ;  /* 0x0000007c6b6b7221 */ /* 0x000fe20000010000 */
[----:B------:R-:W-:Y:S03]  /*112a0*/  MOV R124, R69 ;  /* 0x00000045007c7202 */ /* 0x000fe60000000f00 */
[----:B------:R-:W-:Y:S04]  /*112b0*/  FADD.FTZ R107, R102, R107 ;  /* 0x0000006b666b7221 */ /* 0x000fe80000010000 */
[----:B------:R-:W4:Y:S01]  /*112c0*/  MUFU.EX2 R92, R92 ;  /* 0x0000005c005c7308 */ /* 0x000f220000000800 */
[C---:B---3--:R-:W-:Y:S06]  /*112d0*/  HMMA.16816.F32 R140, R28.reuse, R16, R140 ;  /* 0x000000101c8c723c */ /* 0x048fec000000188c */
[C---:B------:R-:W-:Y:S03]  /*112e0*/  HMMA.16816.F32 R136, R28.reuse, R18, R136 ;  /* 0x000000121c88723c */ /* 0x040fe60000001888 */
[----:B------:R-:W-:Y:S01]  /*112f0*/  MUFU.EX2 R106, R106 ;  /* 0x0000006a006a7308 */ /* 0x000fe20000000800 */
[----:B------:R-:W3:Y:S02]  /*11300*/  LDSM.16.MT88.4 R16, [R157+0x3c00] ;  /* 0x003c00009d10783b */ /* 0x000ee40000004200 */
[C---:B-1----:R-:W-:Y:S07]  /*11310*/  HMMA.16816.F32 R132, R28.reuse, R24, R132 ;  /* 0x000000181c84723c */ /* 0x042fee0000001884 */
[----:B------:R-:W1:Y:S01]  /*11320*/  MUFU.EX2 R61, R61 ;  /* 0x0000003d003d7308 */ /* 0x000e620000000800 */
[----:B----4-:R-:W-:Y:S01]  /*11330*/  F2FP.F16.F32.PACK_AB R34, R92, R95 ;  /* 0x0000005f5c22723e */ /* 0x010fe200000000ff */
[----:B------:R-:W-:Y:S01]  /*11340*/  HMMA.16816.F32 R128, R28, R26, R128 ;  /* 0x0000001a1c80723c */ /* 0x000fe20000001880 */
[----:B------:R-:W4:Y:S07]  /*11350*/  LDSM.16.MT88.4 R24, [R156+0x3c00] ;  /* 0x003c00009c18783b */ /* 0x000f2e0000004200 */
[----:B------:R-:W-:Y:S01]  /*11360*/  MUFU.EX2 R104, R104 ;  /* 0x0000006800687308 */ /* 0x000fe20000000800 */
[----:B------:R-:W-:Y:S09]  /*11370*/  LDSM.16.MT88.4 R28, [R157+0x4000] ;  /* 0x004000009d1c783b */ /* 0x000ff20000004200 */
[----:B------:R-:W5:Y:S01]  /*11380*/  MUFU.EX2 R127, R127 ;  /* 0x0000007f007f7308 */ /* 0x000f620000000800 */
[C---:B-1----:R-:W-:Y:S01]  /*11390*/  F2FP.F16.F32.PACK_AB R33, R61.reuse, R106 ;  /* 0x0000006a3d21723e */ /* 0x042fe200000000ff */
[----:B------:R-:W-:Y:S04]  /*113a0*/  FADD.FTZ R106, R106, R107 ;  /* 0x0000006b6a6a7221 */ /* 0x000fe80000010000 */
[----:B------:R-:W-:Y:S04]  /*113b0*/  FADD.FTZ R61, R61, R106 ;  /* 0x0000006a3d3d7221 */ /* 0x000fe80000010000 */
[----:B------:R1:W-:Y:S10]  /*113c0*/  MUFU.EX2 R85, R32 ;  /* 0x0000002000557308 */ /* 0x0003f40000000800 */
[----:B------:R-:W-:Y:S01]  /*113d0*/  MUFU.EX2 R91, R91 ;  /* 0x0000005b005b7308 */ /* 0x000fe20000000800 */
[C---:B-----5:R-:W-:Y:S01]  /*113e0*/  F2FP.F16.F32.PACK_AB R35, R127.reuse, R104 ;  /* 0x000000687f23723e */ /* 0x060fe200000000ff */
[----:B------:R-:W-:Y:S04]  /*113f0*/  FADD.FTZ R104, R104, R61 ;  /* 0x0000003d68687221 */ /* 0x000fe80000010000 */
[----:B------:R-:W-:Y:S04]  /*11400*/  FADD.FTZ R127, R127, R104 ;  /* 0x000000687f7f7221 */ /* 0x000fe80000010000 */
[----:B------:R-:W5:Y:S01]  /*11410*/  MUFU.EX2 R90, R90 ;  /* 0x0000005a005a7308 */ /* 0x000f620000000800 */
[C---:B-1----:R-:W-:Y:S01]  /*11420*/  F2FP.F16.F32.PACK_AB R32, R93.reuse, R96 ;  /* 0x000000605d20723e */ /* 0x042fe200000000ff */
[----:B------:R-:W-:Y:S04]  /*11430*/  FADD.FTZ R96, R96, R97 ;  /* 0x0000006160607221 */ /* 0x000fe80000010000 */
[----:B------:R-:W-:Y:S04]  /*11440*/  FADD.FTZ R96, R93, R96 ;  /* 0x000000605d607221 */ /* 0x000fe80000010000 */
[----:B------:R-:W-:Y:S01]  /*11450*/  MUFU.EX2 R88, R88 ;  /* 0x0000005800587308 */ /* 0x000fe20000000800 */
[C---:B--2---:R-:W-:Y:S05]  /*11460*/  HMMA.16816.F32 R132, R32.reuse, R20, R132 ;  /* 0x000000142084723c */ /* 0x044fea0000001884 */
[----:B------:R-:W-:Y:S01]  /*11470*/  FADD.FTZ R95, R95, R96 ;  /* 0x000000605f5f7221 */ /* 0x000fe20000010000 */
[C---:B------:R-:W-:Y:S03]  /*11480*/  HMMA.16816.F32 R128, R32.reuse, R22, R128 ;  /* 0x000000162080723c */ /* 0x040fe60000001880 */
[----:B------:R-:W1:Y:S01]  /*11490*/  MUFU.EX2 R89, R89 ;  /* 0x0000005900597308 */ /* 0x000e620000000800 */
[----:B------:R-:W2:Y:S01]  /*114a0*/  LDSM.16.MT88.4 R20, [R156+0x4000] ;  /* 0x004000009c14783b */ /* 0x000ea20000004200 */
[----:B-----5:R-:W-:Y:S01]  /*114b0*/  F2FP.F16.F32.PACK_AB R36, R90, R91 ;  /* 0x0000005b5a24723e */ /* 0x020fe200000000ff */
[C---:B------:R-:W-:Y:S07]  /*114c0*/  HMMA.16816.F32 R140, R32.reuse, R80, R140 ;  /* 0x00000050208c723c */ /* 0x040fee000000188c */
[----:B------:R-:W5:Y:S01]  /*114d0*/  MUFU.EX2 R162, R162 ;  /* 0x000000a200a27308 */ /* 0x000f620000000800 */
[----:B------:R-:W-:Y:S01]  /*114e0*/  FADD.FTZ R92, R92, R95 ;  /* 0x0000005f5c5c7221 */ /* 0x000fe20000010000 */
[----:B------:R-:W-:Y:S08]  /*114f0*/  HMMA.16816.F32 R136, R32, R82, R136 ;  /* 0x000000522088723c */ /* 0x000ff00000001888 */
[----:B------:R-:W-:Y:S03]  /*11500*/  MUFU.EX2 R84, R84 ;  /* 0x0000005400547308 */ /* 0x000fe60000000800 */
[----:B-1----:R-:W-:Y:S07]  /*11510*/  F2FP.F16.F32.PACK_AB R38, R89, R88 ;  /* 0x000000585926723e */ /* 0x002fee00000000ff */
[----:B------:R-:W1:Y:S01]  /*11520*/  MUFU.EX2 R87, R87 ;  /* 0x0000005700577308 */ /* 0x000e620000000800 */
[C---:B-----5:R-:W-:Y:S01]  /*11530*/  F2FP.F16.F32.PACK_AB R37, R85.reuse, R162 ;  /* 0x000000a25525723e */ /* 0x060fe200000000ff */
[----:B------:R-:W-:Y:S01]  /*11540*/  FADD.FTZ R162, R162, R127 ;  /* 0x0000007fa2a27221 */ /* 0x000fe20000010000 */
[----:B------:R-:W-:Y:S03]  /*11550*/  MOV R127, R70 ;  /* 0x00000046007f7202 */ /* 0x000fe60000000f00 */
[----:B------:R-:W-:Y:S04]  /*11560*/  FADD.FTZ R85, R85, R162 ;  /* 0x000000a255557221 */ /* 0x000fe80000010000 */
[----:B------:R1:W-:Y:S10]  /*11570*/  MUFU.EX2 R5, R39 ;  /* 0x0000002700057308 */ /* 0x0003f40000000800 */
        /* <DEDUP_REMOVED lines=11> */
[C---:B----4-:R-:W-:Y:S07]  /*11630*/  HMMA.16816.F32 R132, R36.reuse, R24, R132 ;  /* 0x000000182484723c */ /* 0x050fee0000001884 */
[----:B------:R-:W4:Y:S01]  /*11640*/  MUFU.EX2 R86, R86 ;  /* 0x0000005600567308 */ /* 0x000f220000000800 */
[----:B------:R-:W-:Y:S01]  /*11650*/  HMMA.16816.F32 R128, R36, R26, R128 ;  /* 0x0000001a2480723c */ /* 0x000fe20000001880 */
[----:B------:R-:W5:Y:S08]  /*11660*/  LDSM.16.MT88.4 R24, [R156+0x4400] ;  /* 0x004400009c18783b */ /* 0x000f700000004200 */
[----:B------:R-:W-:Y:S02]  /*11670*/  MUFU.EX2 R42, R42 ;  /* 0x0000002a002a7308 */ /* 0x000fe40000000800 */
[----:B-1----:R-:W-:Y:S01]  /*11680*/  F2FP.F16.F32.PACK_AB R34, R73, R40 ;  /* 0x000000284922723e */ /* 0x002fe200000000ff */
[--C-:B------:R-:W-:Y:S01]  /*11690*/  FFMA.FTZ R39, R63, UR4, -R4.reuse ;  /* 0x000000043f277c23 */ /* 0x100fe20008010804 */
[--C-:B------:R-:W-:Y:S06]  /*116a0*/  FFMA.FTZ R36, R66, UR4, -R4.reuse ;  /* 0x0000000442247c23 */ /* 0x100fec0008010804 */
[----:B------:R-:W1:Y:S01]  /*116b0*/  MUFU.EX2 R43, R43 ;  /* 0x0000002b002b7308 */ /* 0x000e620000000800 */
[----:B----4-:R-:W-:Y:S01]  /*116c0*/  F2FP.F16.F32.PACK_AB R33, R5, R86 ;  /* 0x000000560521723e */ /* 0x010fe200000000ff */
[----:B------:R-:W-:Y:S08]  /*116d0*/  FADD.FTZ R86, R86, R87 ;  /* 0x0000005756567221 */ /* 0x000ff00000010000 */
[----:B------:R-:W-:Y:S10]  /*116e0*/  MUFU.EX2 R41, R41 ;  /* 0x0000002900297308 */ /* 0x000ff40000000800 */
[----:B------:R-:W4:Y:S01]  /*116f0*/  MUFU.EX2 R44, R44 ;  /* 0x0000002c002c7308 */ /* 0x000f220000000800 */
[----:B-1----:R-:W-:Y:S09]  /*11700*/  F2FP.F16.F32.PACK_AB R35, R43, R42 ;  /* 0x0000002a2b23723e */ /* 0x002ff200000000ff */
[----:B------:R-:W-:Y:S01]  /*11710*/  MUFU.EX2 R45, R45 ;  /* 0x0000002d002d7308 */ /* 0x000fe20000000800 */
[C---:B--2---:R-:W-:Y:S06]  /*11720*/  HMMA.16816.F32 R132, R32.reuse, R20, R132 ;  /* 0x000000142084723c */ /* 0x044fec0000001884 */
[C---:B------:R-:W-:Y:S03]  /*11730*/  HMMA.16816.F32 R128, R32.reuse, R22, R128 ;  /* 0x000000162080723c */ /* 0x040fe60000001880 */
[----:B------:R-:W1:Y:S01]  /*11740*/  MUFU.EX2 R48, R48 ;  /* 0x0000003000307308 */ /* 0x000e620000000800 */
[----:B------:R-:W2:Y:S02]  /*11750*/  LDSM.16.MT88.4 R20, [R157+0x4800] ;  /* 0x004800009d14783b */ /* 0x000ea40000004200 */
[C---:B------:R-:W-:Y:S07]  /*11760*/  HMMA.16816.F32 R140, R32.reuse, R28, R140 ;  /* 0x0000001c208c723c */ /* 0x040fee000000188c */
[----:B------:R-:W-:Y:S01]  /*11770*/  MUFU.EX2 R46, R46 ;  /* 0x0000002e002e7308 */ /* 0x000fe20000000800 */
[----:B------:R-:W-:Y:S09]  /*11780*/  HMMA.16816.F32 R136, R32, R30, R136 ;  /* 0x0000001e2088723c */ /* 0x000ff20000001888 */
[----:B------:R-:W3:Y:S02]  /*11790*/  MUFU.EX2 R47, R47 ;  /* 0x0000002f002f7308 */ /* 0x000ee40000000800 */
[----:B----4-:R-:W-:Y:S01]  /*117a0*/  F2FP.F16.F32.PACK_AB R28, R44, R41 ;  /* 0x000000292c1c723e */ /* 0x010fe200000000ff */
[--C-:B------:R-:W-:Y:S01]  /*117b0*/  FFMA.FTZ R32, R58, UR4, -R4.reuse ;  /* 0x000000043a207c23 */ /* 0x100fe20008010804 */
[----:B-1----:R-:W-:Y:S01]  /*117c0*/  F2FP.F16.F32.PACK_AB R30, R48, R45 ;  /* 0x0000002d301e723e */ /* 0x002fe200000000ff */
[--C-:B------:R-:W-:Y:S01]  /*117d0*/  FFMA.FTZ R35, R59, UR4, -R4.reuse ;  /* 0x000000043b237c23 */ /* 0x100fe20008010804 */
[--C-:B------:R-:W-:Y:S04]  /*117e0*/  FFMA.FTZ R34, R62, UR4, -R4.reuse ;  /* 0x000000043e227c23 */ /* 0x100fe80008010804 */
[----:B------:R-:W-:Y:S01]  /*117f0*/  MUFU.EX2 R50, R50 ;  /* 0x0000003200327308 */ /* 0x000fe20000000800 */
[----:B------:R-:W-:Y:S09]  /*11800*/  FFMA.FTZ R4, R67, UR4, -R4 ;  /* 0x0000000443047c23 */ /* 0x000ff20008010804 */
[----:B------:R-:W1:Y:S01]  /*11810*/  MUFU.EX2 R37, R51 ;  /* 0x0000003300257308 */ /* 0x000e620000000800 */
[----:B---3--:R-:W-:Y:S09]  /*11820*/  F2FP.F16.F32.PACK_AB R29, R47, R46 ;  /* 0x0000002e2f1d723e */ /* 0x008ff200000000ff */
[----:B------:R-:W-:Y:S10]  /*11830*/  MUFU.EX2 R49, R49 ;  /* 0x0000003100317308 */ /* 0x000ff40000000800 */
[----:B------:R-:W3:Y:S01]  /*11840*/  MUFU.EX2 R52, R52 ;  /* 0x0000003400347308 */ /* 0x000ee20000000800 */
[----:B-1----:R-:W-:Y:S01]  /*11850*/  F2FP.F16.F32.PACK_AB R31, R37, R50 ;  /* 0x00000032251f723e */ /* 0x002fe200000000ff */
        /* <DEDUP_REMOVED lines=11> */
[----:B------:R-:W2:Y:S02]  /*11910*/  MUFU.EX2 R33, R55 ;  /* 0x0000003700217308 */ /* 0x000ea40000000800 */
[----:B---3--:R-:W-:Y:S02]  /*11920*/  F2FP.F16.F32.PACK_AB R28, R52, R49 ;  /* 0x00000031341c723e */ /* 0x008fe400000000ff */
[----:B-1----:R-:W-:Y:S06]  /*11930*/  F2FP.F16.F32.PACK_AB R30, R56, R53 ;  /* 0x00000035381e723e */ /* 0x002fec00000000ff */
[----:B------:R-:W-:Y:S10]  /*11940*/  MUFU.EX2 R32, R32 ;  /* 0x0000002000207308 */ /* 0x000ff40000000800 */
[----:B------:R-:W1:Y:S01]  /*11950*/  MUFU.EX2 R35, R35 ;  /* 0x0000002300237308 */ /* 0x000e620000000800 */
[----:B--2---:R-:W-:Y:S09]  /*11960*/  F2FP.F16.F32.PACK_AB R29, R33, R2 ;  /* 0x00000002211d723e */ /* 0x004ff200000000ff */
[----:B------:R-:W-:Y:S10]  /*11970*/  MUFU.EX2 R57, R57 ;  /* 0x0000003900397308 */ /* 0x000ff40000000800 */
[----:B------:R-:W-:Y:S01]  /*11980*/  MUFU.EX2 R60, R60 ;  /* 0x0000003c003c7308 */ /* 0x000fe20000000800 */
        /* <DEDUP_REMOVED lines=12> */
[----:B------:R-:W2:Y:S02]  /*11a50*/  LDSM.16.MT88.4 R20, [R156+0x4c00] ;  /* 0x004c00009c14783b */ /* 0x000ea40000004200 */
[----:B-1----:R-:W-:Y:S01]  /*11a60*/  F2FP.F16.F32.PACK_AB R18, R121, R0 ;  /* 0x000000007912723e */ /* 0x002fe200000000ff */
[----:B------:R-:W1:Y:S03]  /*11a70*/  MUFU.EX2 R39, R39 ;  /* 0x0000002700277308 */ /* 0x000e660000000800 */
        /* <DEDUP_REMOVED lines=10> */
[----:B------:R-:W-:Y:S01]  /*11b20*/  F2FP.F16.F32.PACK_AB R16, R60, R57 ;  /* 0x000000393c10723e */ /* 0x000fe200000000ff */
        /* <DEDUP_REMOVED lines=14> */
[C---:B-----5:R-:W-:Y:S05]  /*11c10*/  HMMA.16816.F32 R140, R16.reuse, R24, R140 ;  /* 0x00000018108c723c */ /* 0x060fea000000188c */
        /* <DEDUP_REMOVED lines=9> */
[----:B------:R-:W-:Y:S03]  /*11cb0*/  FADD.FTZ R36, R36, R39 ;  /* 0x0000002724247221 */ /* 0x000fe60000010000 */
[----:B------:R-:W-:Y:S01]  /*11cc0*/  FADD.FTZ R121, R121, R0 ;  /* 0x0000000079797221 */ /* 0x000fe20000010000 */
[----:B------:R-:W-:Y:S01]  /*11cd0*/  FADD.FTZ R123, R123, R36 ;  /* 0x000000247b7b7221 */ /* 0x000fe20000010000 */
[----:B------:R-:W-:Y:S07]  /*11ce0*/  @P0 BRA `(.L_x_5179) ;  /* 0xffffffcc00d80947 */ /* 0x000fee000383ffff */
.L_x_5175:
        /* <DEDUP_REMOVED lines=8> */
[----:B------:R-:W4:Y:S01]  /*11d70*/  LDC R28, c[0x0][0x270] ;  /* 0x00009c00ff1c7b82 */ /* 0x000f220000000800 */
[----:B-1----:R-:W-:Y:S01]  /*11d80*/  FADD.FTZ R5, R2, R121 ;  /* 0x0000007902057221 */ /* 0x002fe20000010000 */
[----:B--2---:R-:W-:Y:S01]  /*11d90*/  ULEA UR5, UR5, UR4, 0x18 ;  /* 0x0000000405057291 */ /* 0x004fe2000f8ec03f */
[----:B------:R-:W1:Y:S05]  /*11da0*/  S2R R2, SR_TID.X ;  /* 0x0000000000027919 */ /* 0x000e6a0000002100 */
[----:B------:R-:W4:Y:S01]  /*11db0*/  S2UR UR4, SR_CTAID.Z ;  /* 0x00000000000479c3 */ /* 0x000f220000002700 */
[----:B---3--:R-:W-:Y:S01]  /*11dc0*/  FADD.FTZ R0, R0, R123 ;  /* 0x0000007b00007221 */ /* 0x008fe20000010000 */
[----:B------:R-:W2:Y:S04]  /*11dd0*/  SHFL.BFLY PT, R4, R5, 0x1, 0x1f ;  /* 0x0c201f0005047f89 */ /* 0x000ea800000e0000 */
[----:B------:R-:W3:Y:S01]  /*11de0*/  SHFL.BFLY PT, R3, R0, 0x1, 0x1f ;  /* 0x0c201f0000037f89 */ /* 0x000ee200000e0000 */
[----:B--2---:R-:W-:Y:S01]  /*11df0*/  FADD.FTZ R4, R5, R4 ;  /* 0x0000000405047221 */ /* 0x004fe20000010000 */
[----:B-1----:R-:W-:Y:S01]  /*11e00*/  SHF.R.S32.HI R11, RZ, 0x1f, R2 ;  /* 0x0000001fff0b7819 */ /* 0x002fe20000011402 */
[----:B---3--:R-:W-:-:S03]  /*11e10*/  FADD.FTZ R3, R0, R3 ;  /* 0x0000000300037221 */ /* 0x008fc60000010000 */
        /* <DEDUP_REMOVED lines=8> */
[----:B------:R-:W-:Y:S01]  /*11ea0*/  LEA.HI R15, R15, R6, RZ, 0x3 ;  /* 0x000000060f0f7211 */ /* 0x000fe200078f18ff */
[----:B------:R-:W2:Y:S01]  /*11eb0*/  @P3 LDC R29, c[0x0][0x2e8] ;  /* 0x0000ba00ff1d3b82 */ /* 0x000ea20000000800 */
[----:B------:R-:W-:Y:S02]  /*11ec0*/  LOP3.LUT R13, R13, 0xfffffffe, RZ, 0xc0, !PT ;  /* 0xfffffffe0d0d7812 */ /* 0x000fe400078ec0ff */
[----:B------:R-:W-:Y:S02]  /*11ed0*/  LOP3.LUT R15, R15, 0xfffffff8, RZ, 0xc0, !PT ;  /* 0xfffffff80f0f7812 */ /* 0x000fe400078ec0ff */
[----:B------:R-:W-:Y:S01]  /*11ee0*/  LOP3.LUT R7, R7, 0xfffffff8, RZ, 0xc0, !PT ;  /* 0xfffffff807077812 */ /* 0x000fe200078ec0ff */
[----:B------:R-:W-:Y:S01]  /*11ef0*/  IMAD.IADD R17, R0, 0x1, -R13 ;  /* 0x0000000100117824 */ /* 0x000fe200078e0a0d */
[CC--:B------:R-:W-:Y:S01]  /*11f00*/  LEA.HI R10, R11.reuse, R2.reuse, RZ, 0x6 ;  /* 0x000000020b0a7211 */ /* 0x0c0fe200078f30ff */
[----:B------:R-:W-:Y:S01]  /*11f10*/  IMAD.IADD R6, R6, 0x1, -R15 ;  /* 0x0000000106067824 */ /* 0x000fe200078e0a0f */
[----:B------:R-:W-:Y:S01]  /*11f20*/  LEA.HI R13, R11, R2, RZ, 0x4 ;  /* 0x000000020b0d7211 */ /* 0x000fe200078f20ff */
[----:B------:R-:W-:Y:S01]  /*11f30*/  IMAD.IADD R7, R2, 0x1, -R7 ;  /* 0x0000000102077824 */ /* 0x000fe200078e0a07 */
[----:B------:R-:W-:Y:S01]  /*11f40*/  SHF.L.U32 R10, R10, 0x2, RZ ;  /* 0x000000020a0a7819 */ /* 0x000fe200000006ff */
[----:B------:R-:W-:Y:S01]  /*11f50*/  @P3 MUFU.LG2 R4, R4 ;  /* 0x0000000400043308 */ /* 0x000fe20000000c00 */
[----:B------:R-:W-:-:S02]  /*11f60*/  LEA.HI R14, R6, R6, RZ, 0x1 ;  /* 0x00000006060e7211 */ /* 0x000fc400078f08ff */
[----:B------:R-:W-:Y:S01]  /*11f70*/  LOP3.LUT R10, R10, 0x3fffff00, RZ, 0xc0, !PT ;  /* 0x3fffff000a0a7812 */ /* 0x000fe200078ec0ff */
[C---:B-1----:R-:W-:Y:S01]  /*11f80*/  FMUL.FTZ R140, R9.reuse, R140 ;  /* 0x0000008c098c7220 */ /* 0x042fe20000410000 */
[----:B------:R-:W-:Y:S01]  /*11f90*/  LOP3.LUT R15, R14, 0x1fffffe, RZ, 0xc0, !PT ;  /* 0x01fffffe0e0f7812 */ /* 0x000fe200078ec0ff */
[----:B------:R-:W-:Y:S01]  /*11fa0*/  FMUL.FTZ R141, R9, R141 ;  /* 0x0000008d098d7220 */ /* 0x000fe20000410000 */
[----:B------:R-:W-:Y:S01]  /*11fb0*/  SHF.R.S32.HI R13, RZ, 0x4, R13 ;  /* 0x00000004ff0d7819 */ /* 0x000fe2000001140d */
[----:B------:R-:W-:Y:S01]  /*11fc0*/  IMAD R10, R17, 0x20, R10 ;  /* 0x00000020110a7824 */ /* 0x000fe200078e020a */
[----:B------:R-:W-:Y:S01]  /*11fd0*/  IADD3 R12, R6, -R15, RZ ;  /* 0x8000000f060c7210 */ /* 0x000fe20007ffe0ff */
[----:B------:R-:W-:Y:S01]  /*11fe0*/  FMUL.FTZ R136, R9, R136 ;  /* 0x0000008809887220 */ /* 0x000fe20000410000 */
[----:B------:R-:W-:Y:S01]  /*11ff0*/  LEA.HI R6, R11, R2, RZ, 0x5 ;  /* 0x000000020b067211 */ /* 0x000fe200078f28ff */
[----:B------:R-:W-:Y:S01]  /*12000*/  IMAD.SHL.U32 R15, R13, 0x40, RZ ;  /* 0x000000400d0f7824 */ /* 0x000fe200078e00ff */
[----:B------:R-:W-:Y:S01]  /*12010*/  LEA.HI R20, R7, R7, RZ, 0x1 ;  /* 0x0000000707147211 */ /* 0x000fe200078f08ff */
[----:B------:R-:W-:Y:S01]  /*12020*/  FMUL.FTZ R137, R9, R137 ;  /* 0x0000008909897220 */ /* 0x000fe20000410000 */
[----:B------:R-:W-:Y:S01]  /*12030*/  LOP3.LUT R11, R5, 0xfffffffc, RZ, 0xc0, !PT ;  /* 0xfffffffc050b7812 */ /* 0x000fe200078ec0ff */
[C---:B------:R-:W-:Y:S01]  /*12040*/  FMUL.FTZ R132, R9.reuse, R132 ;  /* 0x0000008409847220 */ /* 0x040fe20000410000 */
[----:B------:R-:W-:Y:S01]  /*12050*/  SHF.R.S32.HI R14, RZ, 0x1, R14 ;  /* 0x00000001ff0e7819 */ /* 0x000fe2000001140e */
[----:B------:R-:W-:Y:S01]  /*12060*/  FMUL.FTZ R133, R9, R133 ;  /* 0x0000008509857220 */ /* 0x000fe20000410000 */
[----:B------:R-:W-:Y:S01]  /*12070*/  FSETP.NE.FTZ.AND P2, PT, R3, RZ, PT ;  /* 0x000000ff0300720b */ /* 0x000fe20003f55000 */
[----:B------:R-:W-:Y:S01]  /*12080*/  IMAD.IADD R18, R2, 0x1, -R11 ;  /* 0x0000000102127824 */ /* 0x000fe200078e0a0b */
[----:B------:R-:W-:Y:S01]  /*12090*/  SHF.R.S32.HI R16, RZ, 0x1, R20 ;  /* 0x00000001ff107819 */ /* 0x000fe20000011414 */
[----:B------:R-:W-:Y:S01]  /*120a0*/  IMAD.SHL.U32 R17, R14, 0x40, RZ ;  /* 0x000000400e117824 */ /* 0x000fe200078e00ff */
[----:B------:R-:W-:Y:S01]  /*120b0*/  SHF.R.S32.HI R5, RZ, 0x5, R6 ;  /* 0x00000005ff057819 */ /* 0x000fe20000011406 */
[----:B------:R-:W-:Y:S01]  /*120c0*/  FMUL.FTZ R128, R9, R128 ;  /* 0x0000008009807220 */ /* 0x000fe20000410000 */
[----:B------:R-:W-:Y:S01]  /*120d0*/  LOP3.LUT R15, R15, 0xc0, RZ, 0xc0, !PT ;  /* 0x000000c00f0f7812 */ /* 0x000fe200078ec0ff */
[----:B------:R-:W-:Y:S01]  /*120e0*/  IMAD.SHL.U32 R16, R16, 0x8, RZ ;  /* 0x0000000810107824 */ /* 0x000fe200078e00ff */
[----:B------:R-:W-:Y:S01]  /*120f0*/  LOP3.LUT R20, R20, 0xfffffffe, RZ, 0xc0, !PT ;  /* 0xfffffffe14147812 */ /* 0x000fe200078ec0ff */
[----:B------:R-:W-:Y:S01]  /*12100*/  IMAD R13, R5, 0x100, R18 ;  /* 0x00000100050d7824 */ /* 0x000fe200078e0212 */
[----:B------:R-:W-:Y:S01]  /*12110*/  LOP3.LUT R17, R17, 0xc0, RZ, 0xc0, !PT ;  /* 0x000000c011117812 */ /* 0x000fe200078ec0ff */
[----:B------:R-:W-:Y:S01]  /*12120*/  FMUL.FTZ R129, R9, R129 ;  /* 0x0000008109817220 */ /* 0x000fe20000410000 */
[----:B------:R-:W-:Y:S01]  /*12130*/  IADD3 R11, R7, -R20, RZ ;  /* 0x80000014070b7210 */ /* 0x000fe20007ffe0ff */
[----:B------:R-:W-:Y:S01]  /*12140*/  IMAD R12, R12, 0x10, R13 ;  /* 0x000000100c0c7824 */ /* 0x000fe200078e020d */
[----:B------:R-:W1:Y:S01]  /*12150*/  @P2 MUFU.RCP R8, R3 ;  /* 0x0000000300082308 */ /* 0x000e620000001000 */
[----:B------:R-:W-:Y:S01]  /*12160*/  LOP3.LUT R16, R15, 0x18, R16, 0xf8, !PT ;  /* 0x000000180f107812 */ /* 0x000fe200078ef810 */
[----:B------:R-:W3:Y:S01]  /*12170*/  @P2 LDC R30, c[0x0][0x2e8] ;  /* 0x0000ba00ff1e2b82 */ /* 0x000ee20000000800 */
[----:B------:R-:W-:-:S02]  /*12180*/  LEA.HI R13, R17, R17, RZ, 0x1d ;  /* 0x00000011110d7211 */ /* 0x000fc400078fe8ff */
[----:B------:R-:W-:Y:S02]  /*12190*/  SHF.R.U32.HI R15, RZ, 0x3, R15 ;  /* 0x00000003ff0f7819 */ /* 0x000fe4000001160f */
[----:B------:R-:W-:Y:S01]  /*121a0*/  LOP3.LUT P0, RZ, R14, 0x2, RZ, 0xc0, !PT ;  /* 0x000000020eff7812 */ /* 0x000fe2000780c0ff */
[----:B------:R-:W-:Y:S01]  /*121b0*/  IMAD.U32 R13, R12, 0x2, R13 ;  /* 0x000000020c0d7824 */ /* 0x000fe200078e000d */
[----:B------:R-:W-:Y:S01]  /*121c0*/  LEA R11, R11, R10, 0x2 ;  /* 0x0000000a0b0b7211 */ /* 0x000fe200078e10ff */
[----:B------:R-:W5:Y:S01]  /*121d0*/  @P2 MUFU.LG2 R3, R3 ;  /* 0x0000000300032308 */ /* 0x000f620000000c00 */
[----:B------:R-:W-:Y:S02]  /*121e0*/  LOP3.LUT R10, R16, R15, RZ, 0x3c, !PT ;  /* 0x0000000f100a7212 */ /* 0x000fe400078e3cff */
[----:B------:R-:W-:Y:S02]  /*121f0*/  LOP3.LUT R15, R14, 0x1, RZ, 0xc0, !PT ;  /* 0x000000010e0f7812 */ /* 0x000fe400078ec0ff */
[----:B------:R-:W-:Y:S01]  /*12200*/  MOV R12, 0x20 ;  /* 0x00000020000c7802 */ /* 0x000fe20000000f00 */
[----:B------:R-:W-:Y:S01]  /*12210*/  IMAD.IADD R11, R11, 0x1, R10 ;  /* 0x000000010b0b7824 */ /* 0x000fe200078e020a */
[----:B------:R-:W-:Y:S01]  /*12220*/  ISETP.NE.U32.AND P1, PT, R15, 0x1, PT ;  /* 0x000000010f00780c */ /* 0x000fe20003f25070 */
[C---:B-1----:R-:W-:Y:S01]  /*12230*/  FMUL.FTZ R143, R8.reuse, R143 ;  /* 0x0000008f088f7220 */ /* 0x042fe20000410000 */
[----:B------:R-:W-:Y:S01]  /*12240*/  LEA R13, R13, UR5, 0x2 ;  /* 0x000000050d0d7c11 */ /* 0x000fe2000f8e10ff */
[----:B------:R-:W-:Y:S01]  /*12250*/  FMUL.FTZ R142, R8, R142 ;  /* 0x0000008e088e7220 */ /* 0x000fe20000410000 */
[----:B------:R-:W-:Y:S01]  /*12260*/  SEL R9, R12, 0xffffffe0, P1 ;  /* 0xffffffe00c097807 */ /* 0x000fe20000800000 */
[C---:B------:R-:W-:Y:S01]  /*12270*/  FMUL.FTZ R139, R8.reuse, R139 ;  /* 0x0000008b088b7220 */ /* 0x040fe20000410000 */
[----:B------:R-:W-:Y:S01]  /*12280*/  FMUL.FTZ R138, R8, R138 ;  /* 0x0000008a088a7220 */ /* 0x000fe20000410000 */
[C---:B------:R-:W-:Y:S01]  /*12290*/  VIADD R12, R13.reuse, 0x40 ;  /* 0x000000400d0c7836 */ /* 0x040fe20000000000 */
[C---:B------:R-:W-:Y:S01]  /*122a0*/  IADD3 R14, R13.reuse, R9, RZ ;  /* 0x000000090d0e7210 */ /* 0x040fe20007ffe0ff */
[----:B------:R-:W-:-:S02]  /*122b0*/  @P0 VIADD R12, R13, 0xffffffc0 ;  /* 0xffffffc00d0c0836 */ /* 0x000fc40000000000 */
[C---:B------:R-:W-:Y:S01]  /*122c0*/  FMUL.FTZ R135, R8.reuse, R135 ;  /* 0x0000008708877220 */ /* 0x040fe20000410000 */
[C---:B------:R-:W-:Y:S01]  /*122d0*/  FMUL.FTZ R134, R8.reuse, R134 ;  /* 0x0000008608867220 */ /* 0x040fe20000410000 */
[C---:B------:R-:W-:Y:S01]  /*122e0*/  FMUL.FTZ R131, R8.reuse, R131 ;  /* 0x0000008308837220 */ /* 0x040fe20000410000 */
[----:B------:R-:W-:Y:S01]  /*122f0*/  FMUL.FTZ R130, R8, R130 ;  /* 0x0000008208827220 */ /* 0x000fe20000410000 */
[----:B------:R-:W-:Y:S01]  /*12300*/  IMAD.IADD R15, R9, 0x1, R12 ;  /* 0x00000001090f7824 */ /* 0x000fe200078e020c */
[----:B------:R1:W-:Y:S01]  /*12310*/  STS.64 [R13], R140 ;  /* 0x0000008c0d007388 */ /* 0x0003e20000000a00 */
[----:B------:R-:W-:Y:S01]  /*12320*/  LEA R34, R11, UR5, 0x2 ;  /* 0x000000050b227c11 */ /* 0x000fe2000f8e10ff */
[----:B------:R-:W5:Y:S01]  /*12330*/  LDC.64 R8, c[0x0][0x2c0] ;  /* 0x0000b000ff087b82 */ /* 0x000f620000000a00 */
[----:B------:R-:W-:Y:S01]  /*12340*/  LOP3.LUT R33, R6, 0xffffffe0, RZ, 0xc0, !PT ;  /* 0xffffffe006217812 */ /* 0x000fe200078ec0ff */
[----:B------:R1:W-:Y:S01]  /*12350*/  STS.64 [R13+0x400], R142 ;  /* 0x0004008e0d007388 */ /* 0x0003e20000000a00 */
[----:B------:R-:W-:-:S02]  /*12360*/  SHF.R.S32.HI R32, RZ, 0x1f, R5 ;  /* 0x0000001fff207819 */ /* 0x000fc40000011405 */
[----:B------:R-:W-:Y:S01]  /*12370*/  IADD3 R33, -R33, R2, RZ ;  /* 0x0000000221217210 */ /* 0x000fe20007ffe1ff */
[----:B------:R1:W-:Y:S01]  /*12380*/  STS.64 [R14], R136 ;  /* 0x000000880e007388 */ /* 0x0003e20000000a00 */
[----:B------:R-:W-:Y:S01]  /*12390*/  LEA.HI R31, R32, R5, RZ, 0x2 ;  /* 0x00000005201f7211 */ /* 0x000fe200078f10ff */
[----:B------:R-:W-:Y:S01]  /*123a0*/  IMAD.SHL.U32 R32, R7, 0x4, RZ ;  /* 0x0000000407207824 */ /* 0x000fe200078e00ff */
[----:B------:R-:W-:Y:S01]  /*123b0*/  LOP3.LUT P0, RZ, R33, 0x3, RZ, 0xc0, !PT ;  /* 0x0000000321ff7812 */ /* 0x000fe2000780c0ff */
[----:B------:R1:W-:Y:S01]  /*123c0*/  STS.64 [R14+0x400], R138 ;  /* 0x0004008a0e007388 */ /* 0x0003e20000000a00 */
[----:B------:R-:W-:Y:S01]  /*123d0*/  LOP3.LUT R6, R31, 0xffffffc, RZ, 0xc0, !PT ;  /* 0x0ffffffc1f067812 */ /* 0x000fe200078ec0ff */
[----:B------:R-:W-:Y:S01]  /*123e0*/  IMAD.MOV.U32 R2, RZ, RZ, -0x800000 ;  /* 0xff800000ff027424 */ /* 0x000fe200078e00ff */
[----:B------:R-:W-:Y:S01]  /*123f0*/  IADD3 R31, -R149, RZ, RZ ;  /* 0x000000ff951f7210 */ /* 0x000fe20007ffe1ff */
[----:B------:R1:W-:Y:S01]  /*12400*/  STS.64 [R12], R132 ;  /* 0x000000840c007388 */ /* 0x0003e20000000a00 */
[----:B------:R-:W-:Y:S01]  /*12410*/  SHF.R.S32.HI R33, RZ, 0x1f, R32 ;  /* 0x0000001fff217819 */ /* 0x000fe20000011420 */
[----:B------:R-:W-:-:S02]  /*12420*/  IMAD.IADD R6, R5, 0x1, -R6 ;  /* 0x0000000105067824 */ /* 0x000fc400078e0a06 */
[----:B------:R-:W-:Y:S01]  /*12430*/  @P3 FMUL.FTZ R5, R4, 0.69314718246459960938 ;  /* 0x3f31721804053820 */ /* 0x000fe20000410000 */
[----:B------:R1:W-:Y:S01]  /*12440*/  STS.64 [R12+0x400], R134 ;  /* 0x000400860c007388 */ /* 0x0003e20000000a00 */
[----:B----4-:R-:W-:Y:S02]  /*12450*/  IMAD R31, R28, R31, UR4 ;  /* 0x000000041c1f7e24 */ /* 0x010fe4000f8e021f */
[----:B------:R-:W-:Y:S01]  /*12460*/  IMAD.MOV.U32 R4, RZ, RZ, -0x800000 ;  /* 0xff800000ff047424 */ /* 0x000fe200078e00ff */
[----:B------:R1:W-:Y:S01]  /*12470*/  STS.64 [R15], R128 ;  /* 0x000000800f007388 */ /* 0x0003e20000000a00 */
[----:B------:R-:W-:Y:S02]  /*12480*/  IMAD R6, R6, 0x10, R155 ;  /* 0x0000001006067824 */ /* 0x000fe400078e029b */
[----:B--2---:R-:W-:Y:S01]  /*12490*/  @P3 FFMA.FTZ R2, R70, R29, R5 ;  /* 0x0000001d46023223 */ /* 0x004fe20000010005 */
[----:B------:R1:W-:Y:S01]  /*124a0*/  STS.64 [R15+0x400], R130 ;  /* 0x000400820f007388 */ /* 0x0003e20000000a00 */
[----:B------:R-:W-:Y:S06]  /*124b0*/  BAR.SYNC.DEFER_BLOCKING 0x0 ;  /* 0x0000000000007b1d */ /* 0x000fec0000010000 */
[----:B------:R-:W5:Y:S01]  /*124c0*/  S2R R10, SR_CTAID.Y ;  /* 0x00000000000a7919 */ /* 0x000f620000002600 */
[----:B------:R-:W2:Y:S01]  /*124d0*/  S2R R11, SR_CTAID.X ;  /* 0x00000000000b7919 */ /* 0x000ea20000002500 */
[----:B------:R1:W4:Y:S04]  /*124e0*/  LDS.128 R24, [R34] ;  /* 0x0000000022187984 */ /* 0x0003280000000c00 */
[----:B------:R1:W1:Y:S04]  /*124f0*/  LDS.128 R20, [R34+0x800] ;  /* 0x0008000022147984 */ /* 0x0002680000000c00 */
[----:B------:R1:W1:Y:S04]  /*12500*/  LDS.128 R16, [R34+0x1000] ;  /* 0x0010000022107984 */ /* 0x0002680000000c00 */
[----:B------:R1:W1:Y:S01]  /*12510*/  LDS.128 R12, [R34+0x1800] ;  /* 0x00180000220c7984 */ /* 0x0002620000000c00 */
[----:B-----5:R-:W-:-:S02]  /*12520*/  IMAD R149, R10, R8, R149 ;  /* 0x000000080a957224 */ /* 0x020fc400078e0295 */
[----:B------:R-:W-:Y:S01]  /*12530*/  @P2 FMUL.FTZ R10, R3, 0.69314718246459960938 ;  /* 0x3f317218030a2820 */ /* 0x000fe20000410000 */
[----:B--2---:R-:W-:Y:S01]  /*12540*/  SHF.L.U32 R8, R11, 0x6, RZ ;  /* 0x000000060b087819 */ /* 0x004fe200000006ff */
[----:B------:R-:W-:Y:S02]  /*12550*/  IMAD R31, R149, R28, R31 ;  /* 0x0000001c951f7224 */ /* 0x000fe400078e021f */
[----:B---3--:R-:W-:Y:S01]  /*12560*/  @P2 FFMA.FTZ R4, R69, R30, R10 ;  /* 0x0000001e45042223 */ /* 0x008fe2000001000a */
        /* <DEDUP_REMOVED lines=15> */
.L_x_5181:
[----:B------:R-:W-:Y:S05]  /*12660*/  BSYNC B0 ;  /* 0x0000000000007941 */ /* 0x000fea0003800000 */
.L_x_5180:
[----:B------:R-:W-:Y:S01]  /*12670*/  ULDC UR4, c[0x0][0x2d0] ;  /* 0x0000b40000047ab9 */ /* 0x000fe20000000800 */
[----:B--2---:R-:W-:Y:S01]  /*12680*/  VIADD R2, R0, 0x10 ;  /* 0x0000001000027836 */ /* 0x004fe20000000000 */
        /* <DEDUP_REMOVED lines=17> */
[----:B-1----:R2:W-:Y:S04]  /*127a0*/  @!P3 STG.E.128 desc[UR6][R4.64+0x800], R20 ;  /* 0x000800140400b986 */ /* 0x0025e8000c101d06 */
[----:B------:R2:W-:Y:S01]  /*127b0*/  @!P2 STG.E.128 desc[UR6][R4.64+0x1000], R16 ;  /* 0x001000100400a986 */ /* 0x0005e2000c101d06 */
[----:B------:R-:W-:Y:S05]  /*127c0*/  @P1 EXIT ;  /* 0x000000000000194d */ /* 0x000fea0003800000 */
[----:B------:R-:W-:Y:S01]  /*127d0*/  STG.E.128 desc[UR6][R4.64+0x1800], R12 ;  /* 0x0018000c04007986 */ /* 0x000fe2000c101d06 */
[----:B------:R-:W-:Y:S05]  /*127e0*/  EXIT ;  /* 0x000000000000794d */ /* 0x000fea0003800000 */
.L_x_5182:
        /* <DEDUP_REMOVED lines=9> */
.L_x_5386:


//--------------------- .text._ZN5flash24flash_fwd_splitkv_kernelI23Flash_fwd_kernel_traitsILi32ELi64ELi128ELi4ELb0ELb0EN7cutlass6half_tE19Flash_kernel_traitsILi32ELi64ELi128ELi4ES3_EELb1ELb0ELb1ELb0ELb0ELb1ELb1ELb1EEEvNS_16Flash_fwd_paramsE --------------------------
	.section	.text._ZN5flash24flash_fwd_splitkv_kernelI23Flash_fwd_kernel_traitsILi32ELi64ELi128ELi4ELb0ELb0EN7cutlass6half_tE19Flash_kernel_traitsILi32ELi64ELi128ELi4ES3_EELb1ELb0ELb1ELb0ELb0ELb1ELb1ELb1EEEvNS_16Flash_fwd_paramsE,"ax",@progbits
	.align	128
        .global         _ZN5flash24flash_fwd_splitkv_kernelI23Flash_fwd_kernel_traitsILi32ELi64ELi128ELi4ELb0ELb0EN7cutlass6half_tE19Flash_kernel_traitsILi32ELi64ELi128ELi4ES3_EELb1ELb0ELb1ELb0ELb0ELb1ELb1ELb1EEEvNS_16Flash_fwd_paramsE
        .type           _ZN5flash24flash_fwd_splitkv_kernelI23Flash_fwd_kernel_traitsILi32ELi64ELi128ELi4ELb0ELb0EN7cutlass6half_tE19Flash_kernel_traitsILi32ELi64ELi128ELi4ES3_EELb1ELb0ELb1ELb0ELb0ELb1ELb1ELb1EEEvNS_16Flash_fwd_paramsE,@function
        .size           _ZN5flash24flash_fwd_splitkv_kernelI23Flash_fwd_kernel_traitsILi32ELi64ELi128ELi4ELb0ELb0EN7cutlass6half_tE19Flash_kernel_traitsILi32ELi64ELi128ELi4ES3_EELb1ELb0ELb1ELb0ELb0ELb1ELb1ELb1EEEvNS_16Flash_fwd_paramsE,(.L_x_5387 - _ZN5flash24flash_fwd_splitkv_kernelI23Flash_fwd_kernel_traitsILi32ELi64ELi128ELi4ELb0ELb0EN7cutlass6half_tE19Flash_kernel_traitsILi32ELi64ELi128ELi4ES3_EELb1ELb0ELb1ELb0ELb0ELb1ELb1ELb1EEEvNS_16Flash_fwd_paramsE)
        .other          _ZN5flash24flash_fwd_splitkv_kernelI23Flash_fwd_kernel_traitsILi32ELi64ELi128ELi4ELb0ELb0EN7cutlass6half_tE19Flash_kernel_traitsILi32ELi64ELi128ELi4ES3_EELb1ELb0ELb1ELb0ELb0ELb1ELb1ELb1EEEvNS_16Flash_fwd_paramsE,@"STO_CUDA_ENTRY STV_DEFAULT"
_ZN5flash24flash_fwd_splitkv_kernelI23Flash_fwd_kernel_traitsILi32ELi64ELi128ELi4ELb0ELb0EN7cutlass6half_tE19Flash_kernel_traitsILi32ELi64ELi128ELi4ES3_EELb1ELb0ELb1ELb0ELb0ELb1ELb1ELb1EEEvNS_16Flash_fwd_paramsE:
.text._ZN5flash24flash_fwd_splitkv_kernelI23Flash_fwd_kernel_traitsILi32ELi64ELi128ELi4ELb0ELb0EN7cutlass6half_tE19Flash_kernel_traitsILi32ELi64ELi128ELi4ES3_EELb1ELb0ELb1ELb0ELb0ELb1ELb1ELb1EEEvNS_16Flash_fwd_paramsE:
        /* <DEDUP_REMOVED lines=59> */
.L_x_5183:
[----:B------:R-:W1:Y:S02]  /*03b0*/  LDC R53, c[0x0][0x2c8] ;  /* 0x0000b200ff357b82 */ /* 0x000e640000000800 */
.L_x_5184:
        /* <DEDUP_REMOVED lines=10> */
[--C-:B-1---5:R-:W-:Y:S01]  /*0460*/  IMAD.IADD R53, R53, 0x1, -R12.reuse ;  /* 0x0000000135357824 */ /* 0x122fe200078e0a0c */
[----:B------:R-:W1:Y:S01]  /*0470*/  S2R R48, SR_TID.X ;  /* 0x0000000000307919 */ /* 0x000e620000002100 */
[----:B------:R-:W-:-:S05]  /*0480*/  @P3 IMAD.IADD R46, R13, 0x1, -R12 ;  /* 0x000000010d2e3824 */ /* 0x000fca00078e0a0c */
[----:B---3--:R-:W3:Y:S08]  /*0490*/  LDC R2, c[0x0][0x2c8] ;  /* 0x0000b200ff027b82 */ /* 0x008ef00000000800 */
[----:B--2---:R-:W2:Y:S01]  /*04a0*/  LDC R7, c[0x0][0x398] ;  /* 0x0000e600ff077b82 */ /* 0x004ea20000000800 */
[----:B----4-:R-:W-:-:S04]  /*04b0*/  IABS R14, R10 ;  /* 0x0000000a000e7213 */ /* 0x010fc80000000000 */
[----:B------:R-:W4:Y:S01]  /*04c0*/  I2F.RP R6, R14 ;  /* 0x0000000e00067306 */ /* 0x000f220000209400 */
[----:B---3--:R-:W-:-:S05]  /*04d0*/  VIADD R2, R2, 0x7f ;  /* 0x0000007f02027836 */ /* 0x008fca0000000000 */
[----:B------:R-:W-:-:S04]  /*04e0*/  SHF.R.S32.HI R19, RZ, 0x1f, R2 ;  /* 0x0000001fff137819 */ /* 0x000fc80000011402 */
[----:B------:R-:W-:Y:S01]  /*04f0*/  LEA.HI R19, R19, R2, RZ, 0x7 ;  /* 0x0000000213137211 */ /* 0x000fe200078f38ff */
[----:B----4-:R-:W3:Y:S03]  /*0500*/  MUFU.RCP R20, R6 ;  /* 0x0000000600147308 */ /* 0x010ee60000001000 */
[----:B------:R-:W-:-:S05]  /*0510*/  LEA.HI.SX32 R19, R19, R10, 0x19 ;  /* 0x0000000a13137211 */ /* 0x000fca00078fcaff */
[----:B------:R-:W-:-:S05]  /*0520*/  VIADD R19, R19, 0xffffffff ;  /* 0xffffffff13137836 */ /* 0x000fca0000000000 */
[----:B------:R-:W-:Y:S02]  /*0530*/  IABS R15, R19 ;  /* 0x00000013000f7213 */ /* 0x000fe40000000000 */
[-C--:B------:R-:W-:Y:S01]  /*0540*/  LOP3.LUT R19, R19, R10.reuse, RZ, 0x3c, !PT ;  /* 0x0000000a13137212 */ /* 0x080fe200078e3cff */
[----:B---3--:R-:W-:Y:S01]  /*0550*/  VIADD R20, R20, 0xffffffe ;  /* 0x0ffffffe14147836 */ /* 0x008fe20000000000 */
[----:B------:R-:W-:Y:S02]  /*0560*/  IABS R6, R10 ;  /* 0x0000000a00067213 */ /* 0x000fe40000000000 */
[----:B------:R-:W-:Y:S01]  /*0570*/  ISETP.GE.AND P0, PT, R19, RZ, PT ;  /* 0x000000ff1300720c */ /* 0x000fe20003f06270 */
[----:B------:R-:W3:Y:S02]  /*0580*/  F2I.FTZ.U32.TRUNC.NTZ R21, R20 ;  /* 0x0000001400157305 */ /* 0x000ee4000021f000 */
[----:B------:R-:W-:Y:S02]  /*0590*/  IMAD.MOV R6, RZ, RZ, -R6 ;  /* 0x000000ffff067224 */ /* 0x000fe400078e0a06 */
[----:B---3--:R-:W-:-:S02]  /*05a0*/  IMAD.MOV R3, RZ, RZ, -R21 ;  /* 0x000000ffff037224 */ /* 0x008fc400078e0a15 */
[----:B------:R-:W-:Y:S02]  /*05b0*/  IMAD.MOV.U32 R20, RZ, RZ, RZ ;  /* 0x000000ffff147224 */ /* 0x000fe400078e00ff */
[----:B------:R-:W-:-:S04]  /*05c0*/  IMAD R2, R3, R14, RZ ;  /* 0x0000000e03027224 */ /* 0x000fc800078e02ff */
[----:B------:R-:W-:-:S06]  /*05d0*/  IMAD.HI.U32 R2, R21, R2, R20 ;  /* 0x0000000215027227 */ /* 0x000fcc00078e0014 */
[----:B------:R-:W-:Y:S02]  /*05e0*/  IMAD.HI.U32 R11, R2, R15, RZ ;  /* 0x0000000f020b7227 */ /* 0x000fe400078e00ff */
[----:B------:R-:W3:Y:S02]  /*05f0*/  @!P3 LDC.64 R2, c[0x0][0x318] ;  /* 0x0000c600ff02bb82 */ /* 0x000ee40000000a00 */
[----:B------:R-:W-:-:S05]  /*0600*/  IMAD R15, R11, R6, R15 ;  /* 0x000000060b0f7224 */ /* 0x000fca00078e020f */
[----:B------:R-:W-:Y:S01]  /*0610*/  ISETP.GT.U32.AND P1, PT, R14, R15, PT ;  /* 0x0000000f0e00720c */ /* 0x000fe20003f24070 */
[----:B------:R-:W4:-:S12]  /*0620*/  @!P3 LDC R6, c[0x0][0x2cc] ;  /* 0x0000b300ff06bb82 */ /* 0x000f180000000800 */
[----:B------:R-:W-:Y:S02]  /*0630*/  @!P1 IMAD.IADD R15, R15, 0x1, -R14 ;  /* 0x000000010f0f9824 */ /* 0x000fe400078e0a0e */
[----:B------:R-:W-:Y:S01]  /*0640*/  @!P1 VIADD R11, R11, 0x1 ;  /* 0x000000010b0b9836 */ /* 0x000fe20000000000 */
[----:B------:R-:W-:Y:S02]  /*0650*/  ISETP.NE.AND P1, PT, R10, RZ, PT ;  /* 0x000000ff0a00720c */ /* 0x000fe40003f25270 */
[----:B---3--:R-:W-:Y:S02]  /*0660*/  @!P3 ISETP.NE.U32.AND P2, PT, R2, RZ, PT ;  /* 0x000000ff0200b20c */ /* 0x008fe40003f45070 */
[----:B------:R-:W-:Y:S02]  /*0670*/  ISETP.GE.U32.AND P4, PT, R15, R14, PT ;  /* 0x0000000e0f00720c */ /* 0x000fe40003f86070 */
[----:B------:R-:W-:Y:S02]  /*0680*/  @!P3 ISETP.NE.AND.EX P2, PT, R3, RZ, PT, P2 ;  /* 0x000000ff0300b20c */ /* 0x000fe40003f45320 */
[----:B------:R-:W-:-:S02]  /*0690*/  IADD3 R2, -R125, 0xbf, R4 ;  /* 0x000000bf7d027810 */ /* 0x000fc40007ffe104 */
        /* <DEDUP_REMOVED lines=29> */
[--C-:B------:R-:W-:Y:S02]  /*0870*/  IMAD R0, R0, R3, R4.reuse ;  /* 0x0000000300007224 */ /* 0x100fe400078e0204 */
[----:B------:R-:W-:Y:S01]  /*0880*/  IMAD.IADD R4, R125, 0x1, -R4 ;  /* 0x000000017d047824 */ /* 0x000fe200078e0a04 */
[--C-:B------:R-:W-:Y:S01]  /*0890*/  SHF.R.S32.HI R3, RZ, 0x1f, R2.reuse ;  /* 0x0000001fff037819 */ /* 0x100fe20000011402 */
[----:B------:R-:W-:Y:S01]  /*08a0*/  IMAD R6, R0, UR4, RZ ;  /* 0x0000000400067c24 */ /* 0x000fe2000f8e02ff */
[----:B------:R-:W-:Y:S01]  /*08b0*/  ULDC UR4, c[0x0][0x2d0] ;  /* 0x0000b40000047ab9 */ /* 0x000fe20000000800 */
[C---:B------:R-:W-:Y:S01]  /*08c0*/  VIADD R11, R5.reuse, 0x10 ;  /* 0x00000010050b7836 */ /* 0x040fe20000000000 */
[----:B------:R-:W-:Y:S01]  /*08d0*/  ISETP.GE.AND P6, PT, R2, UR4, PT ;  /* 0x0000000402007c0c */ /* 0x000fe2000bfc6270 */
[C---:B------:R-:W-:Y:S01]  /*08e0*/  IMAD.WIDE R8, R5.reuse, 0x20, R2 ;  /* 0x0000002005087825 */ /* 0x040fe200078e0202 */
[----:B------:R-:W-:Y:S01]  /*08f0*/  ULDC.64 UR4, c[0x0][0x288] ;  /* 0x0000a20000047ab9 */ /* 0x000fe20000000a00 */
[----:B------:R-:W-:-:S02]  /*0900*/  ISETP.GE.OR P3, PT, R5, R4, P3 ;  /* 0x000000040500720c */ /* 0x000fc40001f66670 */
[----:B------:R-:W-:Y:S02]  /*0910*/  ISETP.GE.OR P5, PT, R5, R4, P6 ;  /* 0x000000040500720c */ /* 0x000fe400037a6670 */
[C---:B------:R-:W-:Y:S02]  /*0920*/  IADD3 R3, P0, R6.reuse, R8, RZ ;  /* 0x0000000806037210 */ /* 0x040fe40007f1e0ff */
[-C--:B------:R-:W-:Y:S02]  /*0930*/  ISETP.GE.AND P1, PT, R11, R4.reuse, PT ;  /* 0x000000040b00720c */ /* 0x080fe40003f26270 */
[----:B------:R-:W-:Y:S01]  /*0940*/  LEA.HI.X.SX32 R6, R6, R9, 0x1, P0 ;  /* 0x0000000906067211 */ /* 0x000fe200000f0eff */
[----:B------:R-:W-:Y:S01]  /*0950*/  VIADD R9, R5, 0x20 ;  /* 0x0000002005097836 */ /* 0x000fe20000000000 */
[----:B------:R-:W-:Y:S02]  /*0960*/  LEA R2, P0, R3, UR4, 0x2 ;  /* 0x0000000403027c11 */ /* 0x000fe4000f8010ff */
[-C--:B------:R-:W-:Y:S01]  /*0970*/  ISETP.GE.OR P4, PT, R11, R4.reuse, P6 ;  /* 0x000000040b00720c */ /* 0x080fe20003786670 */
[----:B------:R-:W-:Y:S01]  /*0980*/  VIADD R11, R5, 0x30 ;  /* 0x00000030050b7836 */ /* 0x000fe20000000000 */
[----:B------:R-:W-:Y:S01]  /*0990*/  LEA.HI.X R3, R3, UR5, R6, 0x2, P0 ;  /* 0x0000000503037c11 */ /* 0x000fe200080f1406 */
[----:B------:R-:W-:Y:S01]  /*09a0*/  ULDC.64 UR4, c[0x0][0x2b8] ;  /* 0x0000ae0000047ab9 */ /* 0x000fe20000000a00 */
[----:B------:R-:W-:-:S02]  /*09b0*/  ISETP.GE.AND P0, PT, R9, R4, PT ;  /* 0x000000040900720c */ /* 0x000fc40003f06270 */
[----:B------:R-:W-:Y:S01]  /*09c0*/  SHF.R.S32.HI R6, RZ, 0x1f, R0 ;  /* 0x0000001fff067819 */ /* 0x000fe20000011400 */
[----:B------:R1:W-:Y:S01]  /*09d0*/  @!P5 STG.E.128 desc[UR6][R2.64], RZ ;  /* 0x000000ff0200d986 */ /* 0x0003e2000c101d06 */
[----:B------:R-:W-:Y:S02]  /*09e0*/  ISETP.NE.OR P0, PT, R7, RZ, P0 ;  /* 0x000000ff0700720c */ /* 0x000fe40000705670 */
[----:B------:R-:W-:Y:S02]  /*09f0*/  IADD3 R0, P2, R0, R5, RZ ;  /* 0x0000000500007210 */ /* 0x000fe40007f5e0ff */
[-C--:B------:R-:W-:Y:S01]  /*0a00*/  ISETP.GE.OR P5, PT, R9, R4.reuse, P6 ;  /* 0x000000040900720c */ /* 0x080fe200037a6670 */
[----:B------:R1:W-:Y:S01]  /*0a10*/  @!P4 STG.E.128 desc[UR6][R2.64+0x800], RZ ;  /* 0x000800ff0200c986 */ /* 0x0003e2000c101d06 */
[----:B------:R-:W-:Y:S02]  /*0a20*/  ISETP.GE.OR P6, PT, R11, R4, P6 ;  /* 0x000000040b00720c */ /* 0x000fe400037c6670 */
[----:B------:R-:W-:Y:S01]  /*0a30*/  LEA.HI.X.SX32 R5, R5, R6, 0x1, P2 ;  /* 0x0000000605057211 */ /* 0x000fe200010f0eff */
[----:B------:R-:W-:Y:S01]  /*0a40*/  @!P3 IMAD.MOV.U32 R6, RZ, RZ, -0x800000 ;  /* 0xff800000ff06b424 */ /* 0x000fe200078e00ff */
        /* <DEDUP_REMOVED lines=16> */
.L_x_5185:
        /* <DEDUP_REMOVED lines=24> */
.L_x_5186:
        /* <DEDUP_REMOVED lines=31> */
[----:B-1----:R-:W-:Y:S02]  /*0ec0*/  IABS R2, R5 ;  /* 0x0000000500027213 */ /* 0x002fe40000000000 */
[----:B------:R-:W-:Y:S02]  /*0ed0*/  IABS R6, R96 ;  /* 0x0000006000067213 */ /* 0x000fe40000000000 */
[----:B------:R-:W1:Y:S01]  /*0ee0*/  I2F.RP R7, R2 ;  /* 0x0000000200077306 */ /* 0x000e620000209400 */
[----:B------:R-:W-:-:S05]  /*0ef0*/  IADD3 R19, -R19, RZ, RZ ;  /* 0x000000ff13137210 */ /* 0x000fca0007ffe1ff */
[----:B------:R-:W-:Y:S02]  /*0f00*/  IMAD R19, R11, R19, R38 ;  /* 0x000000130b137224 */ /* 0x000fe400078e0226 */
[----:B-1----:R-:W1:Y:S02]  /*0f10*/  MUFU.RCP R14, R7 ;  /* 0x00000007000e7308 */ /* 0x002e640000001000 */
[----:B-1----:R-:W-:-:S06]  /*0f20*/  IADD3 R14, R14, 0xffffffe, RZ ;  /* 0x0ffffffe0e0e7810 */ /* 0x002fcc0007ffe0ff */
[----:B------:R-:W1:Y:S02]  /*0f30*/  F2I.FTZ.U32.TRUNC.NTZ R15, R14 ;  /* 0x0000000e000f7305 */ /* 0x000e64000021f000 */
[----:B-1----:R-:W-:Y:S01]  /*0f40*/  IMAD.MOV R0, RZ, RZ, -R15 ;  /* 0x000000ffff007224 */ /* 0x002fe200078e0a0f */
[----:B------:R-:W-:-:S03]  /*0f50*/  MOV R14, RZ ;  /* 0x000000ff000e7202 */ /* 0x000fc60000000f00 */
[----:B------:R-:W-:-:S04]  /*0f60*/  IMAD R3, R0, R2, RZ ;  /* 0x0000000200037224 */ /* 0x000fc800078e02ff */
[----:B------:R-:W-:Y:S01]  /*0f70*/  IMAD.HI.U32 R3, R15, R3, R14 ;  /* 0x000000030f037227 */ /* 0x000fe200078e000e */
[----:B------:R-:W-:-:S05]  /*0f80*/  SHF.R.S32.HI R15, RZ, 0x1f, R19 ;  /* 0x0000001fff0f7819 */ /* 0x000fca0000011413 */
        /* <DEDUP_REMOVED lines=26> */
[----:B------:R-:W-:-:S03]  /*1130*/  IMAD R9, R5, UR4, RZ ;  /* 0x0000000405097c24 */ /* 0x000fc6000f8e02ff */
[----:B------:R-:W-:Y:S01]  /*1140*/  IADD3 R11, R11, R6, RZ ;  /* 0x000000060b0b7210 */ /* 0x000fe20007ffe0ff */
[----:B------:R-:W-:-:S04]  /*1150*/  IMAD.WIDE.U32 R6, R4, R2, RZ ;  /* 0x0000000204067225 */ /* 0x000fc800078e00ff */
[C---:B------:R-:W-:Y:S02]  /*1160*/  IMAD R9, R0.reuse, UR5, R9 ;  /* 0x0000000500097c24 */ /* 0x040fe4000f8e0209 */
[----:B------:R-:W-:Y:S01]  /*1170*/  IMAD.WIDE.U32 R22, R0, UR4, R10 ;  /* 0x0000000400167c25 */ /* 0x000fe2000f8e000a */
[----:B------:R-:W-:-:S03]  /*1180*/  MOV R10, R6 ;  /* 0x00000006000a7202 */ /* 0x000fc60000000f00 */
[----:B------:R-:W-:Y:S01]  /*1190*/  IMAD.IADD R21, R7, 0x1, R3 ;  /* 0x0000000107157824 */ /* 0x000fe200078e0203 */
[----:B------:R-:W-:Y:S02]  /*11a0*/  IADD3 R9, R23, R9, RZ ;  /* 0x0000000917097210 */ /* 0x000fe40007ffe0ff */
[----:B------:R-:W-:Y:S01]  /*11b0*/  MOV R4, R22 ;  /* 0x0000001600047202 */ /* 0x000fe20000000f00 */
[----:B------:R-:W-:Y:S06]  /*11c0*/  BRA `(.L_x_5188) ;  /* 0x00000004003c7947 */ /* 0x000fec0003800000 */
.L_x_5187:
        /* <DEDUP_REMOVED lines=48> */
.L_x_5189:
        /* <DEDUP_REMOVED lines=31> */
.L_x_5188:
[----:B-----5:R1:W5:Y:S01]  /*16c0*/  @P5 LDG.E R11, desc[UR6][R24.64] ;  /* 0x00000006180b5981 */ /* 0x020362000c1e1900 */
        /* <DEDUP_REMOVED lines=8> */
[----:B------:R-:W2:Y:S01]  /*1750*/  LDC R60, c[0x0][0x2e0] ;  /* 0x0000b800ff3c7b82 */ /* 0x000ea20000000800 */
[----:B------:R-:W-:-:S02]  /*1760*/  LEA.HI R14, R29, R48, RZ, 0x5 ;  /* 0x000000301d0e7211 */ /* 0x000fc400078f28ff */
[----:B------:R-:W-:Y:S02]  /*1770*/  LEA.HI R29, R29, R48, RZ, 0x3 ;  /* 0x000000301d1d7211 */ /* 0x000fe400078f18ff */
[----:B------:R-:W-:Y:S02]  /*1780*/  LOP3.LUT R31, R23, 0xfffffffc, RZ, 0xc0, !PT ;  /* 0xfffffffc171f7812 */ /* 0x000fe400078ec0ff */
[----:B------:R-:W-:Y:S01]  /*1790*/  SHF.R.S32.HI R29, RZ, 0x3, R29 ;  /* 0x00000003ff1d7819 */ /* 0x000fe2000001141d */
[----:B------:R-:W3:Y:S01]  /*17a0*/  @!P0 LDC.64 R6, c[0x0][0x228] ;  /* 0x00008a00ff068b82 */ /* 0x000ee20000000a00 */
[----:B------:R-:W-:Y:S01]  /*17b0*/  SHF.R.S32.HI R98, RZ, 0x2, R23 ;  /* 0x00000002ff627819 */ /* 0x000fe20000011417 */
[----:B------:R-:W-:Y:S01]  /*17c0*/  IMAD.IADD R58, R48, 0x1, -R31 ;  /* 0x00000001303a7824 */ /* 0x000fe200078e0a1f */
[----:B------:R-:W-:Y:S01]  /*17d0*/  LOP3.LUT R27, R27, 0xfffffff0, RZ, 0xc0, !PT ;  /* 0xfffffff01b1b7812 */ /* 0x000fe200078ec0ff */
[----:B------:R-:W-:Y:S01]  /*17e0*/  IMAD.SHL.U32 R29, R29, 0x40, RZ ;  /* 0x000000401d1d7824 */ /* 0x000fe200078e00ff */
[----:B------:R-:W-:-:S02]  /*17f0*/  SHF.R.S32.HI R99, RZ, 0x1f, R98 ;  /* 0x0000001fff637819 */ /* 0x000fc40000011462 */
[----:B------:R-:W-:Y:S01]  /*1800*/  SHF.L.U32 R84, R58, 0x3, RZ ;  /* 0x000000033a547819 */ /* 0x000fe200000006ff */
[----:B-1----:R-:W-:Y:S01]  /*1810*/  @P0 IMAD.WIDE.U32 R24, R8, R2, RZ ;  /* 0x0000000208180225 */ /* 0x002fe200078e00ff */
[----:B------:R-:W-:Y:S01]  /*1820*/  LOP3.LUT R29, R29, 0xc0, RZ, 0xc0, !PT ;  /* 0x000000c01d1d7812 */ /* 0x000fe200078ec0ff */
[----:B------:R-:W1:Y:S01]  /*1830*/  LDC.64 R106, c[0x0][0x250] ;  /* 0x00009400ff6a7b82 */ /* 0x000e620000000a00 */
[----:B------:R-:W-:Y:S01]  /*1840*/  SHF.R.S32.HI R85, RZ, 0x1f, R84 ;  /* 0x0000001fff557819 */ /* 0x000fe20000011454 */
[----:B------:R-:W-:Y:S01]  /*1850*/  IMAD.IADD R48, R48, 0x1, -R27 ;  /* 0x0000000130307824 */ /* 0x000fe200078e0a1b */
[----:B------:R-:W-:Y:S01]  /*1860*/  SHF.R.U32.HI R12, RZ, 0x3, R29 ;  /* 0x00000003ff0c7819 */ /* 0x000fe2000001161d */
[----:B------:R-:W-:Y:S01]  /*1870*/  IMAD.WIDE R26, R17, 0x40, R98 ;  /* 0x00000040111a7825 */ /* 0x000fe200078e0262 */
[----:B------:R-:W-:Y:S02]  /*1880*/  LEA.HI R23, R23, R98, RZ, 0x1 ;  /* 0x0000006217177211 */ /* 0x000fe400078f08ff */
[----:B--2---:R-:W-:Y:S01]  /*1890*/  LEA.HI R60, R60, R60, RZ, 0x1 ;  /* 0x0000003c3c3c7211 */ /* 0x004fe200078f08ff */
[----:B------:R-:W-:Y:S01]  /*18a0*/  @P0 IMAD R17, R8, R3, R25 ;  /* 0x0000000308110224 */ /* 0x000fe200078e0219 */
[----:B------:R-:W-:Y:S01]  /*18b0*/  LOP3.LUT R25, R29, 0x18, R84, 0xf8, !PT ;  /* 0x000000181d197812 */ /* 0x000fe200078ef854 */
[----:B------:R-:W-:Y:S01]  /*18c0*/  @P0 IMAD.MOV.U32 R8, RZ, RZ, R24 ;  /* 0x000000ffff080224 */ /* 0x000fe200078e0018 */
[----:B------:R-:W-:Y:S01]  /*18d0*/  SHF.R.S32.HI R57, RZ, 0x1, R60 ;  /* 0x00000001ff397819 */ /* 0x000fe2000001143c */
[----:B------:R-:W-:Y:S01]  /*18e0*/  IMAD.SHL.U32 R58, R58, 0x4, RZ ;  /* 0x000000043a3a7824 */ /* 0x000fe200078e00ff */
[----:B------:R-:W-:Y:S01]  /*18f0*/  LOP3.LUT R23, R23, 0x7fffffe, RZ, 0xc0, !PT ;  /* 0x07fffffe17177812 */ /* 0x000fe200078ec0ff */
[-C--:B---3--:R-:W-:Y:S01]  /*1900*/  @!P0 IMAD R16, R13, R6.reuse, RZ ;  /* 0x000000060d108224 */ /* 0x088fe200078e02ff */
[----:B------:R-:W-:Y:S01]  /*1910*/  SHF.R.S32.HI R14, RZ, 0x5, R14 ;  /* 0x00000005ff0e7819 */ /* 0x000fe2000001140e */
[----:B------:R-:W-:Y:S01]  /*1920*/  @!P0 IMAD.WIDE.U32 R28, R127, R6, RZ ;  /* 0x000000067f1c8225 */ /* 0x000fe200078e00ff */
[----:B------:R-:W-:-:S02]  /*1930*/  LOP3.LUT R25, R25, R12, RZ, 0x3c, !PT ;  /* 0x0000000c19197212 */ /* 0x000fc400078e3cff */
[----:B------:R-:W-:Y:S01]  /*1940*/  SHF.L.U64.HI R121, R108, 0x5, R109 ;  /* 0x000000056c797819 */ /* 0x000fe2000001026d */
[----:B------:R-:W-:Y:S01]  /*1950*/  @!P0 IMAD R7, R127, R7, R16 ;  /* 0x000000077f078224 */ /* 0x000fe200078e0210 */
[----:B------:R-:W-:Y:S01]  /*1960*/  LEA.HI R48, R48, R48, RZ, 0x1 ;  /* 0x0000003030307211 */ /* 0x000fe200078f08ff */
        /* <DEDUP_REMOVED lines=8> */
[----:B-1----:R-:W-:Y:S01]  /*19f0*/  SHF.L.U64.HI R123, R106, 0x5, R107 ;  /* 0x000000056a7b7819 */ /* 0x002fe2000001026b */
[C---:B------:R-:W-:Y:S01]  /*1a00*/  IMAD.X R21, R85.reuse, 0x1, R21, P0 ;  /* 0x0000000155157824 */ /* 0x040fe200000e0615 */
[----:B------:R-:W-:Y:S01]  /*1a10*/  IADD3 R50, P0, R98, R19, RZ ;  /* 0x0000001362327210 */ /* 0x000fe20007f1e0ff */
[----:B------:R-:W-:Y:S01]  /*1a20*/  IMAD.X R17, R85, 0x1, R17, P2 ;  /* 0x0000000155117824 */ /* 0x000fe200010e0611 */
[----:B------:R-:W-:Y:S01]  /*1a30*/  SHF.L.U32 R124, R106, 0x5, RZ ;  /* 0x000000056a7c7819 */ /* 0x000fe200000006ff */
[----:B------:R-:W-:Y:S01]  /*1a40*/  IMAD.WIDE.U32 R20, R0, UR4, R20 ;  /* 0x0000000400147c25 */ /* 0x000fe2000f8e0014 */
[----:B------:R-:W-:Y:S01]  /*1a50*/  IADD3.X R15, R99, R15, RZ, P0, !PT ;  /* 0x0000000f630f7210 */ /* 0x000fe200007fe4ff */
[----:B------:R-:W-:Y:S01]  /*1a60*/  ULDC.64 UR4, c[0x0][0x258] ;  /* 0x0000960000047ab9 */ /* 0x000fe20000000a00 */
[----:B------:R-:W-:Y:S01]  /*1a70*/  IADD3 R102, P0, R84, R4, RZ ;  /* 0x0000000454667210 */ /* 0x000fe20007f1e0ff */
[----:B------:R-:W-:Y:S01]  /*1a80*/  IMAD.WIDE.U32 R16, R26, R2, R16 ;  /* 0x000000021a107225 */ /* 0x000fe200078e0010 */
[----:B------:R-:W-:-:S03]  /*1a90*/  SHF.R.S32.HI R2, RZ, 0x1f, R53 ;  /* 0x0000001fff027819 */ /* 0x000fc60000011435 */
[----:B------:R-:W-:Y:S01]  /*1aa0*/  IMAD.IADD R21, R21, 0x1, R7 ;  /* 0x0000000115157824 */ /* 0x000fe200078e0207 */
[----:B------:R-:W-:Y:S01]  /*1ab0*/  LEA.HI R7, R2, R53, RZ, 0x7 ;  /* 0x0000003502077211 */ /* 0x000fe200078f38ff */
[----:B------:R-:W-:Y:S02]  /*1ac0*/  IMAD.X R103, R85, 0x1, R9, P0 ;  /* 0x0000000155677824 */ /* 0x000fe400000e0609 */
[----:B------:R-:W-:Y:S01]  /*1ad0*/  IMAD.IADD R17, R17, 0x1, R6 ;  /* 0x0000000111117824 */ /* 0x000fe200078e0206 */
[----:B------:R-:W-:Y:S01]  /*1ae0*/  SHF.R.S32.HI R7, RZ, 0x7, R7 ;  /* 0x00000007ff077819 */ /* 0x000fe20000011407 */
[----:B------:R-:W-:Y:S02]  /*1af0*/  IMAD R15, R15, R106, RZ ;  /* 0x0000006a0f0f7224 */ /* 0x000fe400078e02ff */
[----:B------:R-:W-:Y:S01]  /*1b00*/  IMAD R3, R97, UR4, RZ ;  /* 0x0000000461037c24 */ /* 0x000fe2000f8e02ff */
[----:B------:R-:W-:Y:S01]  /*1b10*/  VIMNMX R68, R120, R7, !PT ;  /* 0x0000000778447248 */ /* 0x000fe20007fe0100 */
[----:B------:R-:W-:-:S02]  /*1b20*/  IMAD R59, R98, R57, R58 ;  /* 0x00000039623b7224 */ /* 0x000fc400078e023a */
[----:B------:R-:W-:Y:S01]  /*1b30*/  IMAD.IADD R23, R98, 0x1, -R23 ;  /* 0x0000000162177824 */ /* 0x000fe200078e0a17 */
[----:B------:R-:W-:Y:S01]  /*1b40*/  ISETP.GT.AND P0, PT, R49, R68, PT ;  /* 0x000000443100720c */ /* 0x000fe20003f04270 */
[----:B------:R-:W-:Y:S01]  /*1b50*/  IMAD R105, R99, R108, RZ ;  /* 0x0000006c63697224 */ /* 0x000fe200078e02ff */
[----:B------:R-:W-:Y:S01]  /*1b60*/  SHF.R.S32.HI R56, RZ, 0x1f, R59 ;  /* 0x0000001fff387819 */ /* 0x000fe2000001143b */
[----:B------:R-:W-:Y:S02]  /*1b70*/  IMAD R55, R50, R107, R15 ;  /* 0x0000006b32377224 */ /* 0x000fe400078e020f */
[C---:B------:R-:W-:Y:S02]  /*1b80*/  IMAD R3, R96.reuse, UR5, R3 ;  /* 0x0000000560037c24 */ /* 0x040fe4000f8e0203 */
[----:B------:R-:W-:-:S04]  /*1b90*/  IMAD.WIDE.U32 R100, R96, UR4, R16 ;  /* 0x0000000460647c25 */ /* 0x000fc8000f8e0010 */
        /* <DEDUP_REMOVED lines=127> */
.L_x_5220:
        /* <DEDUP_REMOVED lines=96> */
.L_x_5194:
[----:B------:R-:W-:Y:S05]  /*2990*/  BSYNC B0 ;  /* 0x0000000000007941 */ /* 0x000fea0003800000 */
.L_x_5193:
        /* <DEDUP_REMOVED lines=61> */
.L_x_5196:
[----:B------:R-:W-:Y:S05]  /*2d70*/  BSYNC B0 ;  /* 0x0000000000007941 */ /* 0x000fea0003800000 */
.L_x_5195:
        /* <DEDUP_REMOVED lines=61> */
.L_x_5198:
[----:B------:R-:W-:Y:S05]  /*3150*/  BSYNC B0 ;  /* 0x0000000000007941 */ /* 0x000fea0003800000 */
.L_x_5197:
        /* <DEDUP_REMOVED lines=66> */
.L_x_5200:
[----:B------:R-:W-:Y:S05]  /*3580*/  BSYNC B0 ;  /* 0x0000000000007941 */ /* 0x000fea0003800000 */
.L_x_5199:
[C---:B------:R-:W-:Y:S01]  /*3590*/  LEA R38, P3, R31.reuse, R38, 0x1 ;  /* 0x000000261f267211 */ /* 0x040fe200078608ff */
[----:B------:R-:W-:Y:S01]  /*35a0*/  IMAD.MOV.U32 R8, RZ, RZ, R10 ;  /* 0x000000ffff087224 */ /* 0x000fe200078e000a */
[----:B------:R-:W-:Y:S02]  /*35b0*/  UMOV UR4, UR19 ;  /* 0x0000001300047c82 */ /* 0x000fe40008000000 */
[C---:B------:R-:W-:Y:S02]  /*35c0*/  LEA.HI.X.SX32 R39, R31.reuse, R39, 0x1, P3 ;  /* 0x000000271f277211 */ /* 0x040fe400018f0eff */
[C---:B------:R-:W-:Y:S04]  /*35d0*/  LEA R10, P0, R31.reuse, R8, 0x1 ;  /* 0x000000081f0a7211 */ /* 0x040fe800078008ff */
[----:B------:R-:W-:Y:S01]  /*35e0*/  LEA.HI.X.SX32 R9, R31, R9, 0x1, P0 ;  /* 0x000000091f097211 */ /* 0x000fe200000f0eff */
[----:B------:R-:W-:Y:S08]  /*35f0*/  BRA `(.L_x_5201) ;  /* 0x0000001800dc7947 */ /* 0x000ff00003800000 */
.L_x_5192:
        /* <DEDUP_REMOVED lines=94> */
.L_x_5205:
[----:B------:R-:W-:Y:S05]  /*3be0*/  BSYNC B0 ;  /* 0x0000000000007941 */ /* 0x000fea0003800000 */
.L_x_5204:
[----:B-----5:R3:W-:Y:S02]  /*3bf0*/  STG.E.128 desc[UR6][R76.64], R32 ;  /* 0x000000204c007986 */ /* 0x0207e4000c101d06 */
.L_x_5203:
[----:B------:R-:W-:Y:S05]  /*3c00*/  BSYNC B1 ;  /* 0x0000000000017941 */ /* 0x000fea0003800000 */
.L_x_5202:
        /* <DEDUP_REMOVED lines=25> */
[C---:B---3--:R-:W-:Y:S02]  /*3da0*/  LEA R114, P0, R77.reuse, R86, 0x1 ;  /* 0x000000564d727211 */ /* 0x048fe400078008ff */
        /* <DEDUP_REMOVED lines=72> */
.L_x_5209:
[----:B------:R-:W-:Y:S05]  /*4230*/  BSYNC B0 ;  /* 0x0000000000007941 */ /* 0x000fea0003800000 */
.L_x_5208:
[----:B-----5:R4:W-:Y:S02]  /*4240*/  STG.E.128 desc[UR6][R116.64], R32 ;  /* 0x0000002074007986 */ /* 0x0209e4000c101d06 */
.L_x_5207:
[----:B------:R-:W-:Y:S05]  /*4250*/  BSYNC B1 ;  /* 0x0000000000017941 */ /* 0x000fea0003800000 */
.L_x_5206:
        /* <DEDUP_REMOVED lines=98> */
.L_x_5213:
[----:B------:R-:W-:Y:S05]  /*4880*/  BSYNC B0 ;  /* 0x0000000000007941 */ /* 0x000fea0003800000 */
.L_x_5212:
[----:B-----5:R4:W-:Y:S02]  /*4890*/  STG.E.128 desc[UR6][R116.64], R32 ;  /* 0x0000002074007986 */ /* 0x0209e4000c101d06 */
.L_x_5211:
[----:B------:R-:W-:Y:S05]  /*48a0*/  BSYNC B1 ;  /* 0x0000000000017941 */ /* 0x000fea0003800000 */
.L_x_5210:
        /* <DEDUP_REMOVED lines=26> */
[C---:B------:R-:W-:Y:S02]  /*4a50*/  LEA R12, P0, R111.reuse, R112, 0x1 ;  /* 0x000000706f0c7211 */ /* 0x040fe400078008ff */
[----:B------:R-:W-:Y:S02]  /*4a60*/  IADD3 R77, P4, R62, R110, RZ ;  /* 0x0000006e3e4d7210 */ /* 0x000fe40007f9e0ff */
[----:B------:R-:W-:Y:S02]  /*4a70*/  LEA.HI.X.SX32 R13, R111, R113, 0x1, P0 ;  /* 0x000000716f0d7211 */ /* 0x000fe400000f0eff */
[C---:B------:R-:W-:Y:S02]  /*4a80*/  LEA R112, P0, R77.reuse, R86, 0x1 ;  /* 0x000000564d707211 */ /* 0x040fe400078008ff */
        /* <DEDUP_REMOVED lines=72> */
.L_x_5217:
[----:B------:R-:W-:Y:S05]  /*4f10*/  BSYNC B0 ;  /* 0x0000000000007941 */ /* 0x000fea0003800000 */
.L_x_5216:
[----:B-----5:R2:W-:Y:S02]  /*4f20*/  STG.E.128 desc[UR6][R116.64], R32 ;  /* 0x0000002074007986 */ /* 0x0205e4000c101d06 */
.L_x_5215:
[----:B------:R-:W-:Y:S05]  /*4f30*/  BSYNC B1 ;  /* 0x0000000000017941 */ /* 0x000fea0003800000 */
.L_x_5214:
        /* <DEDUP_REMOVED lines=8> */
.L_x_5191:
        /* <DEDUP_REMOVED lines=27> */
.L_x_5201:
        /* <DEDUP_REMOVED lines=83> */
.L_x_5218:
        /* <DEDUP_REMOVED lines=9> */
.L_x_5219:
[----:B------:R-:W-:Y:S04]  /*5730*/  IADD3 R11, R11, -0x1, RZ ;  /* 0xffffffff0b0b7810 */ /* 0x000fe80007ffe0ff */
[----:B------:R-:W-:Y:S11]  /*5740*/  ISETP.GT.AND P0, PT, R11, R68, PT ;  /* 0x000000440b00720c */ /* 0x000ff60003f04270 */
[----:B------:R-:W-:Y:S02]  /*5750*/  @!UPT UIADD3 URZ, URZ, URZ, URZ ;  /* 0x0000003f3f3ff290 */ /* 0x000fe4000fffe03f */
[----:B------:R-:W-:Y:S05]  /*5760*/  @P0 BRA `(.L_x_5220) ;  /* 0xffffffcc00080947 */ /* 0x000fea000383ffff */
.L_x_5190:
        /* <DEDUP_REMOVED lines=19> */
[----:B------:R-:W2:Y:S01]  /*58a0*/  @P0 LDG.E R4, desc[UR6][R6.64] ;  /* 0x0000000606040981 */ /* 0x000ea2000c1e1900 */
[C---:B------:R-:W-:Y:S01]  /*58b0*/  IADD3 R3, P0, R100.reuse, UR11, RZ ;  /* 0x0000000b64037c10 */ /* 0x040fe2000ff1e0ff */
[----:B------:R-:W-:Y:S01]  /*58c0*/  ULDC.U8 UR11, c[0x0][0x3c3] ;  /* 0x0000f0c0000b7ab9 */ /* 0x000fe20000000000 */
[----:B------:R-:W-:Y:S01]  /*58d0*/  LEA R8, P3, R100, UR8, 0x1 ;  /* 0x0000000864087c11 */ /* 0x000fe2000f8608ff */
[----:B------:R-:W1:Y:S01]  /*58e0*/  S2R R2, SR_CTAID.X ;  /* 0x0000000000027919 */ /* 0x000e620000002500 */
[----:B------:R-:W-:Y:S02]  /*58f0*/  IADD3.X R0, R52, UR10, RZ, P0, !PT ;  /* 0x0000000a34007c10 */ /* 0x000fe400087fe4ff */
[----:B------:R-:W-:Y:S02]  /*5900*/  ISETP.NE.AND P0, PT, RZ, UR11, PT ;  /* 0x0000000bff007c0c */ /* 0x000fe4000bf05270 */
[----:B------:R-:W-:Y:S02]  /*5910*/  LEA R24, P2, R3, UR8, 0x1 ;  /* 0x0000000803187c11 */ /* 0x000fe4000f8408ff */
[----:B------:R-:W-:-:S02]  /*5920*/  LEA.HI.X R9, R100, UR9, R52, 0x1, P3 ;  /* 0x0000000964097c11 */ /* 0x000fc400098f0c34 */
[----:B------:R-:W-:Y:S01]  /*5930*/  LEA.HI.X R25, R3, UR9, R0, 0x1, P2 ;  /* 0x0000000903197c11 */ /* 0x000fe200090f0c00 */
[----:B------:R-:W-:Y:S02]  /*5940*/  IMAD.SHL.U32 R3, R57, 0x20, RZ ;  /* 0x0000002039037824 */ /* 0x000fe400078e00ff */
[C---:B-1----:R-:W-:Y:S02]  /*5950*/  IMAD R53, R2.reuse, 0x40, R53 ;  /* 0x0000004002357824 */ /* 0x042fe400078e0235 */
[----:B------:R-:W-:Y:S02]  /*5960*/  IMAD R21, R2, -0x40, R125 ;  /* 0xffffffc002157824 */ /* 0x000fe400078e027d */
[----:B--2---:R-:W-:-:S04]  /*5970*/  IMAD.IADD R4, R53, 0x1, R4 ;  /* 0x0000000135047824 */ /* 0x004fc800078e0204 */
[----:B------:R-:W-:-:S05]  /*5980*/  IMAD R4, R57, R4, RZ ;  /* 0x0000000439047224 */ /* 0x000fca00078e02ff */
[-C--:B---34-:R-:W-:Y:S02]  /*5990*/  IADD3 R12, P5, R59, R4.reuse, RZ ;  /* 0x000000043b0c7210 */ /* 0x098fe40007fbe0ff */
        /* <DEDUP_REMOVED lines=69> */
.L_x_5227:
[----:B------:R-:W-:Y:S05]  /*5df0*/  BSYNC B0 ;  /* 0x0000000000007941 */ /* 0x000fea0003800000 */
.L_x_5226:
[----:B-----5:R2:W-:Y:S04]  /*5e00*/  STS.64 [R126], R8 ;  /* 0x000000087e007388 */ /* 0x0205e80000000a00 */
[----:B------:R2:W-:Y:S02]  /*5e10*/  STS.64 [R126+0x8], R10 ;  /* 0x0000080a7e007388 */ /* 0x0005e40000000a00 */
.L_x_5225:
[----:B------:R-:W-:Y:S05]  /*5e20*/  BSYNC B1 ;  /* 0x0000000000017941 */ /* 0x000fea0003800000 */
.L_x_5224:
        /* <DEDUP_REMOVED lines=20> */
[C---:B-----5:R-:W-:Y:S02]  /*5f70*/  IADD3.X R11, R3.reuse, UR9, RZ, P0, !PT ;  /* 0x00000009030b7c10 */ /* 0x060fe400087fe4ff */
[----:B------:R-:W-:-:S03]  /*5f80*/  IADD3.X R7, R3, UR11, RZ, P2, !PT ;  /* 0x0000000b03077c10 */ /* 0x000fc600097fe4ff */
[----:B------:R-:W2:Y:S04]  /*5f90*/  LDG.E.64 R4, desc[UR6][R10.64] ;  /* 0x000000060a047981 */ /* 0x000ea8000c1e1b00 */
[----:B------:R-:W4:Y:S01]  /*5fa0*/  LDG.E.64 R6, desc[UR6][R6.64] ;  /* 0x0000000606067981 */ /* 0x000f22000c1e1b00 */
[--C-:B------:R-:W-:Y:S02]  /*5fb0*/  HADD2.F32 R16, -RZ, R25.reuse.H1_H1 ;  /* 0x30000019ff107230 */ /* 0x100fe40000004100 */
[----:B------:R-:W-:Y:S02]  /*5fc0*/  HADD2.F32 R15, -RZ, R25.H0_H0 ;  /* 0x20000019ff0f7230 */ /* 0x000fe40000004100 */
[--C-:B------:R-:W-:Y:S02]  /*5fd0*/  HADD2.F32 R14, -RZ, R27.reuse.H1_H1 ;  /* 0x3000001bff0e7230 */ /* 0x100fe40000004100 */
[----:B------:R-:W-:-:S02]  /*5fe0*/  HADD2.F32 R13, -RZ, R27.H0_H0 ;  /* 0x2000001bff0d7230 */ /* 0x000fc40000004100 */
[----:B--2---:R-:W-:Y:S02]  /*5ff0*/  HADD2.F32 R9, -RZ, R4.H1_H1 ;  /* 0x30000004ff097230 */ /* 0x004fe40000004100 */
[----:B------:R-:W-:Y:S02]  /*6000*/  HADD2.F32 R3, -RZ, R5.H1_H1 ;  /* 0x30000005ff037230 */ /* 0x000fe40000004100 */
[----:B----4-:R-:W-:Y:S02]  /*6010*/  HADD2.F32 R12, -RZ, R6.H1_H1 ;  /* 0x30000006ff0c7230 */ /* 0x010fe40000004100 */
        /* <DEDUP_REMOVED lines=29> */
.L_x_5230:
[----:B------:R-:W-:Y:S05]  /*61f0*/  BSYNC B0 ;  /* 0x0000000000007941 */ /* 0x000fea0003800000 */
.L_x_5229:
[----:B-----5:R4:W-:Y:S01]  /*6200*/  STS.128 [R126+0x800], R24 ;  /* 0x000800187e007388 */ /* 0x0209e20000000c00 */
[----:B------:R-:W-:Y:S05]  /*6210*/  BRA `(.L_x_5228) ;  /* 0x0000000c00b07947 */ /* 0x000fea0003800000 */
.L_x_5223:
        /* <DEDUP_REMOVED lines=30> */
[----:B------:R-:W-:-:S03]  /*6400*/  @P0 IADD3 R9, -R0, RZ, RZ ;  /* 0x000000ff00090210 */ /* 0x000fc60007ffe1ff */
[----:B------:R-:W3:Y:S01]  /*6410*/  LDG.E.128 R4, desc[UR6][R26.64] ;  /* 0x000000061a047981 */ /* 0x000ee2000c1e1d00 */
[----:B------:R-:W-:-:S04]  /*6420*/  IADD3 R0, P2, R9, R58, RZ ;  /* 0x0000003a09007210 */ /* 0x000fc80007f5e0ff */
[----:B------:R-:W-:Y:S02]  /*6430*/  LEA.HI.X.SX32 R9, R9, R20, 0x1, P2 ;  /* 0x0000001409097211 */ /* 0x000fe400010f0eff */
[----:B------:R-:W-:-:S04]  /*6440*/  LEA R8, P2, R0, UR8, 0x1 ;  /* 0x0000000800087c11 */ /* 0x000fc8000f8408ff */
[----:B------:R-:W-:-:S06]  /*6450*/  LEA.HI.X R9, R0, UR9, R9, 0x1, P2 ;  /* 0x0000000900097c11 */ /* 0x000fcc00090f0c09 */
[----:B-----5:R-:W4:Y:S01]  /*6460*/  LDG.E.128 R8, desc[UR6][R8.64] ;  /* 0x0000000608087981 */ /* 0x020f22000c1e1d00 */
[----:B--2---:R-:W-:Y:S02]  /*6470*/  HADD2.F32 R29, -RZ, R12.H0_H0 ;  /* 0x2000000cff1d7230 */ /* 0x004fe40000004100 */
[--C-:B---3--:R-:W-:Y:S02]  /*6480*/  HADD2.F32 R0, -RZ, R4.reuse.H0_H0 ;  /* 0x20000004ff007230 */ /* 0x108fe40000004100 */
[----:B------:R-:W-:Y:S02]  /*6490*/  HADD2.F32 R23, -RZ, R4.H1_H1 ;  /* 0x30000004ff177230 */ /* 0x000fe40000004100 */
[--C-:B------:R-:W-:Y:S02]  /*64a0*/  HADD2.F32 R4, -RZ, R5.reuse.H0_H0 ;  /* 0x20000005ff047230 */ /* 0x100fe40000004100 */
[----:B------:R-:W-:Y:S02]  /*64b0*/  HADD2.F32 R26, -RZ, R5.H1_H1 ;  /* 0x30000005ff1a7230 */ /* 0x000fe40000004100 */
[----:B------:R-:W-:Y:S01]  /*64c0*/  @!P0 FADD.FTZ R0, -R0, -RZ ;  /* 0x800000ff00008221 */ /* 0x000fe20000010100 */
[----:B------:R-:W-:-:S02]  /*64d0*/  HADD2.F32 R5, -RZ, R6.H0_H0 ;  /* 0x20000006ff057230 */ /* 0x000fc40000004100 */
[----:B------:R-:W-:Y:S02]  /*64e0*/  HADD2.F32 R27, -RZ, R6.H1_H1 ;  /* 0x30000006ff1b7230 */ /* 0x000fe40000004100 */
[----:B------:R-:W-:Y:S01]  /*64f0*/  @!P0 FADD.FTZ R4, -R4, -RZ ;  /* 0x800000ff04048221 */ /* 0x000fe20000010100 */
[----:B------:R-:W-:Y:S02]  /*6500*/  HADD2.F32 R6, -RZ, R7.H0_H0 ;  /* 0x20000007ff067230 */ /* 0x000fe40000004100 */
[----:B------:R-:W-:Y:S02]  /*6510*/  HADD2.F32 R31, -RZ, R13.H0_H0 ;  /* 0x2000000dff1f7230 */ /* 0x000fe40000004100 */
[----:B------:R-:W-:Y:S02]  /*6520*/  HADD2.F32 R7, -RZ, R7.H1_H1 ;  /* 0x30000007ff077230 */ /* 0x000fe40000004100 */
[----:B------:R-:W-:Y:S01]  /*6530*/  FMUL.FTZ R29, R29, R0 ;  /* 0x000000001d1d7220 */ /* 0x000fe20000410000 */
[----:B------:R-:W-:-:S02]  /*6540*/  HADD2.F32 R12, -RZ, R12.H1_H1 ;  /* 0x3000000cff0c7230 */ /* 0x000fc40000004100 */
[----:B------:R-:W-:Y:S01]  /*6550*/  @!P0 FADD.FTZ R23, -R23, -RZ ;  /* 0x800000ff17178221 */ /* 0x000fe20000010100 */
[----:B------:R-:W-:Y:S01]  /*6560*/  FMUL.FTZ R31, R31, R4 ;  /* 0x000000041f1f7220 */ /* 0x000fe20000410000 */
[--C-:B------:R-:W-:Y:S02]  /*6570*/  HADD2.F32 R0, -RZ, R15.reuse.H1_H1 ;  /* 0x3000000fff007230 */ /* 0x100fe40000004100 */
[----:B------:R-:W-:Y:S01]  /*6580*/  @!P0 FADD.FTZ R7, -R7, -RZ ;  /* 0x800000ff07078221 */ /* 0x000fe20000010100 */
[--C-:B------:R-:W-:Y:S02]  /*6590*/  HADD2.F32 R4, -RZ, R14.reuse.H0_H0 ;  /* 0x2000000eff047230 */ /* 0x100fe40000004100 */
[----:B------:R-:W-:Y:S01]  /*65a0*/  @!P0 FADD.FTZ R5, -R5, -RZ ;  /* 0x800000ff05058221 */ /* 0x000fe20000010100 */
[----:B------:R-:W-:Y:S02]  /*65b0*/  HADD2.F32 R14, -RZ, R14.H1_H1 ;  /* 0x3000000eff0e7230 */ /* 0x000fe40000004100 */
[----:B------:R-:W-:Y:S01]  /*65c0*/  @!P0 FADD.FTZ R27, -R27, -RZ ;  /* 0x800000ff1b1b8221 */ /* 0x000fe20000010100 */
[----:B------:R-:W-:Y:S01]  /*65d0*/  FMUL.FTZ R12, R12, R23 ;  /* 0x000000170c0c7220 */ /* 0x000fe20000410000 */
[----:B------:R-:W-:-:S02]  /*65e0*/  HADD2.F32 R23, -RZ, R15.H0_H0 ;  /* 0x2000000fff177230 */ /* 0x000fc40000004100 */
[----:B------:R-:W-:Y:S01]  /*65f0*/  FMUL.FTZ R7, R0, R7 ;  /* 0x0000000700077220 */ /* 0x000fe20000410000 */
[----:B------:R-:W-:Y:S01]  /*6600*/  FMUL.FTZ R5, R4, R5 ;  /* 0x0000000504057220 */ /* 0x000fe20000410000 */
[--C-:B------:R-:W-:Y:S02]  /*6610*/  HADD2.F32 R0, -RZ, R16.reuse.H0_H0 ;  /* 0x20000010ff007230 */ /* 0x100fe40000004100 */
[----:B------:R-:W-:Y:S01]  /*6620*/  FMUL.FTZ R27, R14, R27 ;  /* 0x0000001b0e1b7220 */ /* 0x000fe20000410000 */
[----:B------:R-:W-:Y:S02]  /*6630*/  HADD2.F32 R15, -RZ, R16.H1_H1 ;  /* 0x30000010ff0f7230 */ /* 0x000fe40000004100 */
[----:B------:R-:W-:Y:S01]  /*6640*/  @!P0 FADD.FTZ R26, -R26, -RZ ;  /* 0x800000ff1a1a8221 */ /* 0x000fe20000010100 */
[----:B------:R-:W-:Y:S02]  /*6650*/  HADD2.F32 R13, -RZ, R13.H1_H1 ;  /* 0x3000000dff0d7230 */ /* 0x000fe40000004100 */
[----:B----4-:R-:W-:-:S02]  /*6660*/  HADD2.F32 R4, -RZ, R8.H0_H0 ;  /* 0x20000008ff047230 */ /* 0x010fc40000004100 */
[----:B------:R-:W-:Y:S02]  /*6670*/  HADD2.F32 R16, -RZ, R8.H1_H1 ;  /* 0x30000008ff107230 */ /* 0x000fe40000004100 */
[----:B------:R-:W-:Y:S02]  /*6680*/  HADD2.F32 R14, -RZ, R17.H0_H0 ;  /* 0x20000011ff0e7230 */ /* 0x000fe40000004100 */
[--C-:B------:R-:W-:Y:S02]  /*6690*/  HADD2.F32 R8, -RZ, R9.reuse.H0_H0 ;  /* 0x20000009ff087230 */ /* 0x100fe40000004100 */
[----:B------:R-:W-:Y:S01]  /*66a0*/  @!P0 FADD.FTZ R6, -R6, -RZ ;  /* 0x800000ff06068221 */ /* 0x000fe20000010100 */
[----:B------:R-:W-:Y:S01]  /*66b0*/  FMUL.FTZ R13, R13, R26 ;  /* 0x0000001a0d0d7220 */ /* 0x000fe20000410000 */
        /* <DEDUP_REMOVED lines=23> */
.L_x_5234:
[----:B------:R-:W-:Y:S05]  /*6830*/  BSYNC B0 ;  /* 0x0000000000007941 */ /* 0x000fea0003800000 */
.L_x_5233:
[----:B-----5:R3:W-:Y:S04]  /*6840*/  STS.64 [R126], R16 ;  /* 0x000000107e007388 */ /* 0x0207e80000000a00 */
[----:B------:R3:W-:Y:S02]  /*6850*/  STS.64 [R126+0x8], R18 ;  /* 0x000008127e007388 */ /* 0x0007e40000000a00 */
.L_x_5232:
[----:B------:R-:W-:Y:S05]  /*6860*/  BSYNC B1 ;  /* 0x0000000000017941 */ /* 0x000fea0003800000 */
.L_x_5231:
        /* <DEDUP_REMOVED lines=25> */
[----:B--2---:R-:W-:Y:S01]  /*6a00*/  MOV R8, RZ ;  /* 0x000000ff00087202 */ /* 0x004fe20000000f00 */
[----:B------:R-:W1:Y:S01]  /*6a10*/  LDG.E.128 R16, desc[UR6][R16.64] ;  /* 0x0000000610107981 */ /* 0x000e62000c1e1d00 */
[----:B------:R-:W-:Y:S01]  /*6a20*/  LEA.HI.X R5, R6, UR9, R5, 0x1, P2 ;  /* 0x0000000906057c11 */ /* 0x000fe200090f0c05 */
[----:B------:R-:W-:Y:S01]  /*6a30*/  ULDC.64 UR8, c[0x0][0x358] ;  /* 0x0000d60000087ab9 */ /* 0x000fe20000000a00 */
[----:B------:R-:W-:-:S04]  /*6a40*/  @P0 IADD3 R8, -R60, RZ, RZ ;  /* 0x000000ff3c080210 */ /* 0x000fc80007ffe1ff */
[----:B------:R-:W2:Y:S01]  /*6a50*/  LDG.E.128 R4, desc[UR6][R4.64] ;  /* 0x0000000604047981 */ /* 0x000ea2000c1e1d00 */
[----:B------:R-:W-:-:S04]  /*6a60*/  IADD3 R58, P2, R8, R58, RZ ;  /* 0x0000003a083a7210 */ /* 0x000fc80007f5e0ff */
[----:B------:R-:W-:Y:S02]  /*6a70*/  LEA.HI.X.SX32 R3, R8, R3, 0x1, P2 ;  /* 0x0000000308037211 */ /* 0x000fe400010f0eff */
[----:B------:R-:W-:-:S04]  /*6a80*/  LEA R8, P2, R58, UR8, 0x1 ;  /* 0x000000083a087c11 */ /* 0x000fc8000f8408ff */
[----:B------:R-:W-:-:S06]  /*6a90*/  LEA.HI.X R9, R58, UR9, R3, 0x1, P2 ;  /* 0x000000093a097c11 */ /* 0x000fcc00090f0c03 */
[----:B-----5:R-:W3:Y:S01]  /*6aa0*/  LDG.E.128 R8, desc[UR6][R8.64] ;  /* 0x0000000608087981 */ /* 0x020ee2000c1e1d00 */
[--C-:B-1----:R-:W-:Y:S02]  /*6ab0*/  HADD2.F32 R24, -RZ, R17.reuse.H0_H0 ;  /* 0x20000011ff187230 */ /* 0x102fe40000004100 */
[----:B------:R-:W-:Y:S02]  /*6ac0*/  HADD2.F32 R26, -RZ, R17.H1_H1 ;  /* 0x30000011ff1a7230 */ /* 0x000fe40000004100 */
[--C-:B--2---:R-:W-:Y:S02]  /*6ad0*/  HADD2.F32 R3, -RZ, R5.reuse.H0_H0 ;  /* 0x20000005ff037230 */ /* 0x104fe40000004100 */
[----:B------:R-:W-:Y:S02]  /*6ae0*/  HADD2.F32 R5, -RZ, R5.H1_H1 ;  /* 0x30000005ff057230 */ /* 0x000fe40000004100 */
[--C-:B------:R-:W-:Y:S02]  /*6af0*/  HADD2.F32 R20, -RZ, R4.reuse.H0_H0 ;  /* 0x20000004ff147230 */ /* 0x100fe40000004100 */
[----:B------:R-:W-:Y:S01]  /*6b00*/  @!P0 FADD.FTZ R3, -R3, -RZ ;  /* 0x800000ff03038221 */ /* 0x000fe20000010100 */
[----:B------:R-:W-:-:S02]  /*6b10*/  HADD2.F32 R21, -RZ, R4.H1_H1 ;  /* 0x30000004ff157230 */ /* 0x000fc40000004100 */
[----:B------:R-:W-:Y:S01]  /*6b20*/  @!P0 FADD.FTZ R5, -R5, -RZ ;  /* 0x800000ff05058221 */ /* 0x000fe20000010100 */
[--C-:B------:R-:W-:Y:S02]  /*6b30*/  HADD2.F32 R4, -RZ, R6.reuse.H0_H0 ;  /* 0x20000006ff047230 */ /* 0x100fe40000004100 */
[----:B------:R-:W-:Y:S02]  /*6b40*/  HADD2.F32 R22, -RZ, R6.H1_H1 ;  /* 0x30000006ff167230 */ /* 0x000fe40000004100 */
[----:B------:R-:W-:Y:S02]  /*6b50*/  HADD2.F32 R6, -RZ, R7.H0_H0 ;  /* 0x20000007ff067230 */ /* 0x000fe40000004100 */
[--C-:B------:R-:W-:Y:S02]  /*6b60*/  HADD2.F32 R17, -RZ, R16.reuse.H0_H0 ;  /* 0x20000010ff117230 */ /* 0x100fe40000004100 */
[----:B------:R-:W-:Y:S01]  /*6b70*/  @!P0 FADD.FTZ R21, -R21, -RZ ;  /* 0x800000ff15158221 */ /* 0x000fe20000010100 */
[----:B------:R-:W-:-:S02]  /*6b80*/  HADD2.F32 R16, -RZ, R16.H1_H1 ;  /* 0x30000010ff107230 */ /* 0x000fc40000004100 */
[----:B------:R-:W-:Y:S01]  /*6b90*/  FMUL.FTZ R24, R24, R3 ;  /* 0x0000000318187220 */ /* 0x000fe20000410000 */
[----:B------:R-:W-:Y:S01]  /*6ba0*/  FMUL.FTZ R26, R26, R5 ;  /* 0x000000051a1a7220 */ /* 0x000fe20000410000 */
[--C-:B------:R-:W-:Y:S02]  /*6bb0*/  HADD2.F32 R5, -RZ, R18.reuse.H1_H1 ;  /* 0x30000012ff057230 */ /* 0x100fe40000004100 */
[----:B------:R-:W-:Y:S01]  /*6bc0*/  @!P0 FADD.FTZ R22, -R22, -RZ ;  /* 0x800000ff16168221 */ /* 0x000fe20000010100 */
[----:B------:R-:W-:Y:S02]  /*6bd0*/  HADD2.F32 R3, -RZ, R19.H0_H0 ;  /* 0x20000013ff037230 */ /* 0x000fe40000004100 */
[----:B------:R-:W-:Y:S01]  /*6be0*/  @!P0 FADD.FTZ R6, -R6, -RZ ;  /* 0x800000ff06068221 */ /* 0x000fe20000010100 */
[----:B------:R-:W-:Y:S01]  /*6bf0*/  FMUL.FTZ R16, R16, R21 ;  /* 0x0000001510107220 */ /* 0x000fe20000410000 */
[----:B------:R-:W-:Y:S02]  /*6c00*/  HADD2.F32 R7, -RZ, R7.H1_H1 ;  /* 0x30000007ff077230 */ /* 0x000fe40000004100 */
[----:B------:R-:W-:Y:S01]  /*6c10*/  @!P0 FADD.FTZ R4, -R4, -RZ ;  /* 0x800000ff04048221 */ /* 0x000fe20000010100 */
[----:B------:R-:W-:-:S02]  /*6c20*/  HADD2.F32 R21, -RZ, R18.H0_H0 ;  /* 0x20000012ff157230 */ /* 0x000fc40000004100 */
[----:B------:R-:W-:Y:S01]  /*6c30*/  FMUL.FTZ R22, R5, R22 ;  /* 0x0000001605167220 */ /* 0x000fe20000410000 */
[----:B------:R-:W-:Y:S01]  /*6c40*/  FMUL.FTZ R6, R3, R6 ;  /* 0x0000000603067220 */ /* 0x000fe20000410000 */
[----:B------:R-:W-:Y:S02]  /*6c50*/  HADD2.F32 R3, -RZ, R13.H0_H0 ;  /* 0x2000000dff037230 */ /* 0x000fe40000004100 */
[----:B---3--:R-:W-:Y:S02]  /*6c60*/  HADD2.F32 R5, -RZ, R9.H0_H0 ;  /* 0x20000009ff057230 */ /* 0x008fe40000004100 */
[----:B------:R-:W-:Y:S01]  /*6c70*/  @!P0 FADD.FTZ R7, -R7, -RZ ;  /* 0x800000ff07078221 */ /* 0x000fe20000010100 */
[----:B------:R-:W-:Y:S02]  /*6c80*/  HADD2.F32 R18, -RZ, R19.H1_H1 ;  /* 0x30000013ff127230 */ /* 0x000fe40000004100 */
[----:B------:R-:W-:Y:S01]  /*6c90*/  FMUL.FTZ R4, R21, R4 ;  /* 0x0000000415047220 */ /* 0x000fe20000410000 */
[----:B------:R-:W-:-:S02]  /*6ca0*/  HADD2.F32 R13, -RZ, R13.H1_H1 ;  /* 0x3000000dff0d7230 */ /* 0x000fc40000004100 */
[----:B------:R-:W-:Y:S02]  /*6cb0*/  HADD2.F32 R9, -RZ, R9.H1_H1 ;  /* 0x30000009ff097230 */ /* 0x000fe40000004100 */
[--C-:B------:R-:W-:Y:S02]  /*6cc0*/  HADD2.F32 R19, -RZ, R8.reuse.H0_H0 ;  /* 0x20000008ff137230 */ /* 0x100fe40000004100 */
[----:B------:R-:W-:Y:S02]  /*6cd0*/  HADD2.F32 R23, -RZ, R8.H1_H1 ;  /* 0x30000008ff177230 */ /* 0x000fe40000004100 */
[----:B------:R-:W-:Y:S01]  /*6ce0*/  FFMA.FTZ R3, R3, R5, R24 ;  /* 0x0000000503037223 */ /* 0x000fe20000010018 */
[--C-:B------:R-:W-:Y:S02]  /*6cf0*/  HADD2.F32 R21, -RZ, R11.reuse.H0_H0 ;  /* 0x2000000bff157230 */ /* 0x100fe40000004100 */
[----:B------:R-:W-:Y:S02]  /*6d00*/  HADD2.F32 R8, -RZ, R11.H1_H1 ;  /* 0x3000000bff087230 */ /* 0x000fe40000004100 */
[----:B------:R-:W-:-:S02]  /*6d10*/  HADD2.F32 R11, -RZ, R10.H0_H0 ;  /* 0x2000000aff0b7230 */ /* 0x000fc40000004100 */
[----:B------:R-:W-:Y:S02]  /*6d20*/  HADD2.F32 R25, -RZ, R10.H1_H1 ;  /* 0x3000000aff197230 */ /* 0x000fe40000004100 */
[----:B------:R-:W-:Y:S01]  /*6d30*/  @!P0 FADD.FTZ R20, -R20, -RZ ;  /* 0x800000ff14148221 */ /* 0x000fe20000010100 */
[--C-:B------:R-:W-:Y:S02]  /*6d40*/  HADD2.F32 R5, -RZ, R15.reuse.H0_H0 ;  /* 0x2000000fff057230 */ /* 0x100fe40000004100 */
[----:B------:R-:W-:Y:S01]  /*6d50*/  FMUL.FTZ R7, R18, R7 ;  /* 0x0000000712077220 */ /* 0x000fe20000410000 */
[----:B------:R-:W-:Y:S02]  /*6d60*/  HADD2.F32 R10, -RZ, R15.H1_H1 ;  /* 0x3000000fff0a7230 */ /* 0x000fe40000004100 */
[----:B------:R-:W-:Y:S01]  /*6d70*/  FFMA.FTZ R26, R13, R9, R26 ;  /* 0x000000090d1a7223 */ /* 0x000fe2000001001a */
[--C-:B------:R-:W-:Y:S02]  /*6d80*/  HADD2.F32 R13, -RZ, R14.reuse.H0_H0 ;  /* 0x2000000eff0d7230 */ /* 0x100fe40000004100 */
[----:B------:R-:W-:-:S02]  /*6d90*/  HADD2.F32 R15, -RZ, R14.H1_H1 ;  /* 0x3000000eff0f7230 */ /* 0x000fc40000004100 */
[----:B------:R-:W-:Y:S01]  /*6da0*/  FMUL.FTZ R17, R17, R20 ;  /* 0x0000001411117220 */ /* 0x000fe20000410000 */
        /* <DEDUP_REMOVED lines=13> */
.L_x_5236:
[----:B------:R-:W-:Y:S05]  /*6e80*/  BSYNC B0 ;  /* 0x0000000000007941 */ /* 0x000fea0003800000 */
.L_x_5235:
[----:B-----5:R1:W-:Y:S01]  /*6e90*/  STS.128 [R126+0x800], R12 ;  /* 0x0008000c7e007388 */ /* 0x0203e20000000c00 */
[----:B------:R-:W-:Y:S05]  /*6ea0*/  BRA `(.L_x_5228) ;  /* 0x00000000008c7947 */ /* 0x000fea0003800000 */
.L_x_5222:
        /* <DEDUP_REMOVED lines=20> */
.L_x_5238:
[----:B------:R-:W-:Y:S05]  /*6ff0*/  BSYNC B0 ;  /* 0x0000000000007941 */ /* 0x000fea0003800000 */
.L_x_5237:
        /* <DEDUP_REMOVED lines=14> */
.L_x_5228:
[----:B------:R-:W-:Y:S05]  /*70e0*/  BSYNC B2 ;  /* 0x0000000000027941 */ /* 0x000fea0003800000 */
.L_x_5221:
[----:B--2---:R-:W1:Y:S01]  /*70f0*/  S2R R4, SR_TID.X ;  /* 0x0000000000047919 */ /* 0x004e620000002100 */
[----:B------:R-:W-:Y:S01]  /*7100*/  VIADD R101, R49, 0xffffffff ;  /* 0xffffffff31657836 */ /* 0x000fe20000000000 */
[--C-:B------:R-:W-:Y:S01]  /*7110*/  SHF.R.S32.HI R8, RZ, 0x1, R48.reuse ;  /* 0x00000001ff087819 */ /* 0x100fe20000011430 */
[----:B------:R-:W-:Y:S01]  /*7120*/  VIADD R6, R98, 0x40 ;  /* 0x0000004062067836 */ /* 0x000fe20000000000 */
[----:B------:R-:W-:Y:S01]  /*7130*/  SHF.R.S32.HI R3, RZ, 0x1f, R48 ;  /* 0x0000001fff037819 */ /* 0x000fe20000011430 */
[----:B------:R-:W-:Y:S01]  /*7140*/  IMAD R5, R101, -0x80, R46 ;  /* 0xffffff8065057824 */ /* 0x000fe200078e022e */
[----:B------:R-:W-:Y:S01]  /*7150*/  ULDC.64 UR12, c[0x0][0x218] ;  /* 0x00008600000c7ab9 */ /* 0x000fe20000000a00 */
[----:B------:R-:W-:Y:S01]  /*7160*/  BSSY B0, `(.L_x_5239) ;  /* 0x000001f000007945 */ /* 0x000fe20003800000 */
[----:B------:R-:W-:Y:S02]  /*7170*/  LEA.HI R3, R3, R8, RZ, 0x2 ;  /* 0x0000000803037211 */ /* 0x000fe400078f10ff */
[----:B------:R-:W-:-:S02]  /*7180*/  ISETP.GE.AND P6, PT, R6, R5, PT ;  /* 0x000000050600720c */ /* 0x000fc40003fc6270 */
[-C--:B------:R-:W-:Y:S02]  /*7190*/  ISETP.GE.AND P2, PT, R6, R5.reuse, PT ;  /* 0x000000050600720c */ /* 0x080fe40003f46270 */
[----:B------:R-:W2:Y:S01]  /*71a0*/  LDC.64 R6, c[0x0][0x3c8] ;  /* 0x0000f200ff067b82 */ /* 0x000ea20000000a00 */
[-C--:B------:R-:W-:Y:S02]  /*71b0*/  ISETP.GE.AND P5, PT, R98, R5.reuse, PT ;  /* 0x000000056200720c */ /* 0x080fe40003fa6270 */
[CC--:B------:R-:W-:Y:S02]  /*71c0*/  ISETP.GE.AND P0, PT, R0.reuse, R5.reuse, PT ;  /* 0x000000050000720c */ /* 0x0c0fe40003f06270 */
[----:B------:R-:W-:Y:S02]  /*71d0*/  ISETP.GE.AND P3, PT, R0, R5, PT ;  /* 0x000000050000720c */ /* 0x000fe40003f66270 */
[----:B------:R-:W-:Y:S02]  /*71e0*/  LEA R130, P4, R102, UR12, 0x1 ;  /* 0x0000000c66827c11 */ /* 0x000fe4000f8808ff */
[----:B------:R-:W-:-:S02]  /*71f0*/  LOP3.LUT R3, R3, 0xfffffffc, RZ, 0xc0, !PT ;  /* 0xfffffffc03037812 */ /* 0x000fc400078ec0ff */
[----:B------:R-:W-:Y:S02]  /*7200*/  LEA.HI.X R131, R102, UR13, R105, 0x1, P4 ;  /* 0x0000000d66837c11 */ /* 0x000fe4000a0f0c69 */
[----:B------:R-:W-:Y:S01]  /*7210*/  ISETP.GE.AND P4, PT, R98, R5, PT ;  /* 0x000000056200720c */ /* 0x000fe20003f86270 */
[----:B------:R-:W-:Y:S02]  /*7220*/  IMAD.IADD R3, R8, 0x1, -R3 ;  /* 0x0000000108037824 */ /* 0x000fe400078e0a03 */
[----:B------:R-:W-:Y:S01]  /*7230*/  VIADD R98, R98, 0x60 ;  /* 0x0000006062627836 */ /* 0x000fe20000000000 */
[----:B-1-34-:R-:W-:-:S04]  /*7240*/  SHF.R.S32.HI R13, RZ, 0x1f, R4 ;  /* 0x0000001fff0d7819 */ /* 0x01afc80000011404 */
[----:B------:R-:W-:-:S04]  /*7250*/  LEA.HI R17, R13, R4, RZ, 0x4 ;  /* 0x000000040d117211 */ /* 0x000fc800078f20ff */
[----:B------:R-:W-:-:S04]  /*7260*/  SHF.R.S32.HI R0, RZ, 0x4, R17 ;  /* 0x00000004ff007819 */ /* 0x000fc80000011411 */
[----:B-----5:R-:W-:-:S04]  /*7270*/  LEA.HI R11, R0, R0, RZ, 0x1 ;  /* 0x00000000000b7211 */ /* 0x020fc800078f08ff */
[----:B------:R-:W-:-:S05]  /*7280*/  LOP3.LUT R11, R11, 0xfffffffe, RZ, 0xc0, !PT ;  /* 0xfffffffe0b0b7812 */ /* 0x000fca00078ec0ff */
[----:B------:R-:W-:Y:S01]  /*7290*/  IMAD.IADD R11, R0, 0x1, -R11 ;  /* 0x00000001000b7824 */ /* 0x000fe200078e0a0b */
        /* <DEDUP_REMOVED lines=11> */
.L_x_5240:
[----:B------:R-:W-:Y:S05]  /*7350*/  BSYNC B0 ;  /* 0x0000000000007941 */ /* 0x000fea0003800000 */
.L_x_5239:
[----:B------:R-:W-:Y:S01]  /*7360*/  LEA.HI R15, R13, R4, RZ, 0x3 ;  /* 0x000000040d0f7211 */ /* 0x000fe200078f18ff */
[----:B------:R-:W-:Y:S01]  /*7370*/  BSSY B0, `(.L_x_5241) ;  /* 0x0000012000007945 */ /* 0x000fe20003800000 */
[----:B------:R-:W-:Y:S02]  /*7380*/  ISETP.GE.AND P5, PT, R98, R5, PT ;  /* 0x000000056200720c */ /* 0x000fe40003fa6270 */
[----:B------:R-:W-:Y:S02]  /*7390*/  LOP3.LUT R44, R48, 0x7fffffe, RZ, 0xc0, !PT ;  /* 0x07fffffe302c7812 */ /* 0x000fe400078ec0ff */
[----:B------:R-:W-:Y:S02]  /*73a0*/  SHF.R.S32.HI R10, RZ, 0x1f, R127 ;  /* 0x0000001fff0a7819 */ /* 0x000fe4000001147f */
[----:B------:R-:W-:Y:S02]  /*73b0*/  LOP3.LUT R17, R17, 0xfffffff0, RZ, 0xc0, !PT ;  /* 0xfffffff011117812 */ /* 0x000fe400078ec0ff */
[----:B------:R-:W-:-:S02]  /*73c0*/  LOP3.LUT R19, R15, 0xfffffff8, RZ, 0xc0, !PT ;  /* 0xfffffff80f137812 */ /* 0x000fc400078ec0ff */
[----:B------:R-:W-:Y:S01]  /*73d0*/  SHF.R.S32.HI R0, RZ, 0x3, R15 ;  /* 0x00000003ff007819 */ /* 0x000fe2000001140f */
        /* <DEDUP_REMOVED lines=11> */
.L_x_5242:
[----:B------:R-:W-:Y:S05]  /*7490*/  BSYNC B0 ;  /* 0x0000000000007941 */ /* 0x000fea0003800000 */
.L_x_5241:
        /* <DEDUP_REMOVED lines=13> */
.L_x_5244:
[----:B------:R-:W-:Y:S05]  /*7570*/  BSYNC B0 ;  /* 0x0000000000007941 */ /* 0x000fea0003800000 */
.L_x_5243:
        /* <DEDUP_REMOVED lines=14> */
.L_x_5246:
[----:B------:R-:W-:Y:S05]  /*7660*/  BSYNC B0 ;  /* 0x0000000000007941 */ /* 0x000fea0003800000 */
.L_x_5245:
[----:B------:R-:W0:Y:S01]  /*7670*/  LDGDEPBAR ;  /* 0x00000000000079af */ /* 0x000e220000000000 */
[----:B------:R-:W-:Y:S01]  /*7680*/  ULDC.64 UR8, c[0x0][0x3d0] ;  /* 0x0000f40000087ab9 */ /* 0x000fe20000000a00 */
[----:B------:R-:W-:Y:S01]  /*7690*/  LEA.HI R15, R15, R0, RZ, 0x1 ;  /* 0x000000000f0f7211 */ /* 0x000fe200078f08ff */
[----:B------:R-:W-:Y:S01]  /*76a0*/  IMAD R10, R10, UR8, RZ ;  /* 0x000000080a0a7c24 */ /* 0x000fe2000f8e02ff */
[----:B------:R-:W-:Y:S01]  /*76b0*/  LEA.HI R48, R13, R4, RZ, 0x5 ;  /* 0x000000040d307211 */ /* 0x000fe200078f28ff */
[----:B------:R-:W-:Y:S01]  /*76c0*/  IMAD.WIDE.U32 R96, R127, UR8, R96 ;  /* 0x000000087f607c25 */ /* 0x000fe2000f8e0060 */
[----:B------:R-:W-:Y:S01]  /*76d0*/  LOP3.LUT R15, R15, 0xfffffffe, RZ, 0xc0, !PT ;  /* 0xfffffffe0f0f7812 */ /* 0x000fe200078ec0ff */
[----:B------:R-:W-:Y:S01]  /*76e0*/  ULDC.64 UR10, c[0x0][0x220] ;  /* 0x00008800000a7ab9 */ /* 0x000fe20000000a00 */
[----:B------:R-:W-:Y:S01]  /*76f0*/  ULDC UR5, c[0x0][0x2e8] ;  /* 0x0000ba0000057ab9 */ /* 0x000fe20000000800 */
[----:B------:R-:W-:Y:S01]  /*7700*/  IMAD R10, R127, UR9, R10 ;  /* 0x000000097f0a7c24 */ /* 0x000fe2000f8e020a */
[----:B-12---:R-:W-:Y:S01]  /*7710*/  LEA R20, P0, R96, R6, 0x2 ;  /* 0x0000000660147211 */ /* 0x006fe200078010ff */
[----:B------:R-:W-:-:S02]  /*7720*/  IMAD.IADD R15, R0, 0x1, -R15 ;  /* 0x00000001000f7824 */ /* 0x000fc400078e0a0f */
[----:B------:R-:W-:Y:S02]  /*7730*/  IMAD.IADD R10, R97, 0x1, R10 ;  /* 0x00000001610a7824 */ /* 0x000fe400078e020a */
[C---:B------:R-:W-:Y:S02]  /*7740*/  IMAD.IADD R19, R4.reuse, 0x1, -R19 ;  /* 0x0000000104137824 */ /* 0x040fe400078e0a13 */
[----:B------:R-:W-:Y:S01]  /*7750*/  IMAD.IADD R17, R4, 0x1, -R17 ;  /* 0x0000000104117824 */ /* 0x000fe200078e0a11 */
[----:B------:R-:W-:Y:S01]  /*7760*/  LEA.HI.X R21, R96, R7, R10, 0x2, P0 ;  /* 0x0000000760157211 */ /* 0x000fe200000f140a */
[----:B------:R-:W-:Y:S01]  /*7770*/  IMAD.SHL.U32 R7, R3, 0x40, RZ ;  /* 0x0000004003077824 */ /* 0x000fe200078e00ff */
[----:B------:R-:W-:Y:S01]  /*7780*/  LEA.HI R8, R19, R19, RZ, 0x1 ;  /* 0x0000001313087211 */ /* 0x000fe200078f08ff */
[----:B------:R-:W-:Y:S01]  /*7790*/  IMAD.IADD R44, R17, 0x1, -R44 ;  /* 0x00000001112c7824 */ /* 0x000fe200078e0a2c */
[----:B------:R-:W-:Y:S01]  /*77a0*/  SHF.R.S32.HI R12, RZ, 0x1f, R17 ;  /* 0x0000001fff0c7819 */ /* 0x000fe20000011411 */
[----:B------:R1:W5:Y:S01]  /*77b0*/  LDG.E R0, desc[UR6][R20.64] ;  /* 0x0000000614007981 */ /* 0x000362000c1e1900 */
[----:B------:R-:W-:-:S04]  /*77c0*/  DEPBAR.LE SB0, 0x0 ;  /* 0x000080000000791a */ /* 0x000fc80000000000 */
[----:B------:R-:W-:Y:S01]  /*77d0*/  BAR.SYNC.DEFER_BLOCKING 0x0 ;  /* 0x0000000000007b1d */ /* 0x000fe20000010000 */
[----:B------:R-:W-:Y:S02]  /*77e0*/  LOP3.LUT R6, R8, 0xfffffffe, RZ, 0xc0, !PT ;  /* 0xfffffffe08067812 */ /* 0x000fe400078ec0ff */
[----:B------:R-:W-:Y:S02]  /*77f0*/  SHF.R.S32.HI R10, RZ, 0x1, R8 ;  /* 0x00000001ff0a7819 */ /* 0x000fe40000011408 */
[----:B------:R-:W-:Y:S01]  /*7800*/  LEA.HI R17, R12, R17, RZ, 0x3 ;  /* 0x000000110c117211 */ /* 0x000fe200078f18ff */
[----:B------:R-:W-:Y:S01]  /*7810*/  IMAD.IADD R6, R19, 0x1, -R6 ;  /* 0x0000000113067824 */ /* 0x000fe200078e0a06 */
[----:B------:R-:W-:Y:S01]  /*7820*/  LOP3.LUT R8, R7, 0xc0, RZ, 0xc0, !PT ;  /* 0x000000c007087812 */ /* 0x000fe200078ec0ff */
[----:B------:R-:W-:Y:S02]  /*7830*/  IMAD.SHL.U32 R7, R10, 0x40, RZ ;  /* 0x000000400a077824 */ /* 0x000fe400078e00ff */
[----:B------:R-:W-:-:S02]  /*7840*/  IMAD.SHL.U32 R17, R17, 0x20, RZ ;  /* 0x0000002011117824 */ /* 0x000fc400078e00ff */
[----:B------:R-:W-:Y:S01]  /*7850*/  IMAD R94, R11, 0x8, R6 ;  /* 0x000000080b5e7824 */ /* 0x000fe200078e0206 */
[----:B------:R-:W-:Y:S01]  /*7860*/  LOP3.LUT R6, R7, 0xc0, RZ, 0xc0, !PT ;  /* 0x000000c007067812 */ /* 0x000fe200078ec0ff */
[----:B------:R-:W-:Y:S01]  /*7870*/  IMAD.SHL.U32 R11, R11, 0x8, RZ ;  /* 0x000000080b0b7824 */ /* 0x000fe200078e00ff */
[----:B------:R-:W-:Y:S01]  /*7880*/  SHF.R.S32.HI R47, RZ, 0x5, R48 ;  /* 0x00000005ff2f7819 */ /* 0x000fe20000011430 */
[----:B------:R-:W-:Y:S01]  /*7890*/  IMAD.SHL.U32 R15, R15, 0x8, RZ ;  /* 0x000000080f0f7824 */ /* 0x000fe200078e00ff */
[----:B------:R-:W-:Y:S02]  /*78a0*/  LOP3.LUT R7, R17, 0xffffff00, RZ, 0xc0, !PT ;  /* 0xffffff0011077812 */ /* 0x000fe400078ec0ff */
[----:B------:R-:W-:Y:S01]  /*78b0*/  LOP3.LUT R11, R8, 0x8, R11, 0xf8, !PT ;  /* 0x00000008080b7812 */ /* 0x000fe200078ef80b */
[----:B------:R1:W-:Y:S04]  /*78c0*/  @P4 STS [R126+0x3000], RZ ;  /* 0x003000ff7e004388 */ /* 0x0003e80000000800 */
[----:B------:R1:W-:Y:S04]  /*78d0*/  @P4 STS [R126+0x3004], RZ ;  /* 0x003004ff7e004388 */ /* 0x0003e80000000800 */
[----:B------:R1:W-:Y:S01]  /*78e0*/  @P4 STS.64 [R126+0x3008], RZ ;  /* 0x003008ff7e004388 */ /* 0x0003e20000000a00 */
[----:B------:R-:W-:Y:S01]  /*78f0*/  SHF.R.U32.HI R8, RZ, 0x3, R8 ;  /* 0x00000003ff087819 */ /* 0x000fe20000011608 */
[----:B------:R-:W-:Y:S01]  /*7900*/  IMAD R9, R47, 0x200, R7 ;  /* 0x000002002f097824 */ /* 0x000fe200078e0207 */
[----:B------:R-:W-:-:S02]  /*7910*/  LOP3.LUT R15, R6, 0x8, R15, 0xf8, !PT ;  /* 0x00000008060f7812 */ /* 0x000fc400078ef80f */
[----:B------:R-:W-:Y:S01]  /*7920*/  SHF.R.U32.HI R12, RZ, 0x3, R6 ;  /* 0x00000003ff0c7819 */ /* 0x000fe20000011606 */
[----:B------:R-:W-:Y:S01]  /*7930*/  IMAD R9, R44, 0x20, R9 ;  /* 0x000000202c097824 */ /* 0x000fe200078e0209 */
[----:B------:R-:W-:Y:S02]  /*7940*/  LOP3.LUT R6, R11, R8, RZ, 0x3c, !PT ;  /* 0x000000080b067212 */ /* 0x000fe400078e3cff */
[----:B------:R-:W-:Y:S01]  /*7950*/  LOP3.LUT R15, R15, R12, RZ, 0x3c, !PT ;  /* 0x0000000c0f0f7212 */ /* 0x000fe200078e3cff */
[----:B------:R-:W-:Y:S01]  /*7960*/  BSSY B0, `(.L_x_5247) ;  /* 0x0000015000007945 */ /* 0x000fe20003800000 */
[----:B------:R-:W-:Y:S01]  /*7970*/  LEA R138, P0, R50, UR10, 0x1 ;  /* 0x0000000a328a7c11 */ /* 0x000fe2000f8008ff */
[----:B------:R-:W-:Y:S01]  /*7980*/  IMAD.IADD R96, R6, 0x1, R9 ;  /* 0x0000000106607824 */ /* 0x000fe200078e0209 */
[----:B------:R-:W-:Y:S01]  /*7990*/  ISETP.GE.AND P5, PT, R98, R5, PT ;  /* 0x000000056200720c */ /* 0x000fe20003fa6270 */
[----:B------:R-:W-:Y:S01]  /*79a0*/  IMAD.U32 R94, R94, 0x20, R15 ;  /* 0x000000205e5e7824 */ /* 0x000fe200078e000f */
[----:B------:R-:W2:Y:S01]  /*79b0*/  MUFU.RCP R5, UR5 ;  /* 0x0000000500057d08 */ /* 0x000ea20008001000 */
[----:B------:R-:W-:-:S02]  /*79c0*/  LEA.HI.X R137, R50, UR11, R55, 0x1, P0 ;  /* 0x0000000b32897c11 */ /* 0x000fc400080f0c37 */
        /* <DEDUP_REMOVED lines=14> */
.L_x_5248:
[----:B------:R-:W-:Y:S05]  /*7ab0*/  BSYNC B0 ;  /* 0x0000000000007941 */ /* 0x000fea0003800000 */
.L_x_5247:
        /* <DEDUP_REMOVED lines=13> */
.L_x_5250:
[----:B------:R-:W-:Y:S05]  /*7b90*/  BSYNC B0 ;  /* 0x0000000000007941 */ /* 0x000fea0003800000 */
.L_x_5249:
        /* <DEDUP_REMOVED lines=14> */
.L_x_5252:
[----:B------:R-:W-:Y:S05]  /*7c80*/  BSYNC B0 ;  /* 0x0000000000007941 */ /* 0x000fea0003800000 */
.L_x_5251:
        /* <DEDUP_REMOVED lines=16> */
.L_x_5254:
[----:B------:R-:W-:Y:S05]  /*7d90*/  BSYNC B0 ;  /* 0x0000000000007941 */ /* 0x000fea0003800000 */
.L_x_5253:
        /* <DEDUP_REMOVED lines=8> */
[----:B------:R-:W3:Y:S01]  /*7e20*/  LDSM.16.M88.4 R36, [R94+0x1800] ;  /* 0x001800005e24783b */ /* 0x000ee20000000200 */
[----:B--2--5:R-:W-:Y:S01]  /*7e30*/  FMUL.FTZ R98, R0, R5 ;  /* 0x0000000500627220 */ /* 0x024fe20000410000 */
[----:B------:R-:W-:Y:S01]  /*7e40*/  SEL R3, R3, 0xffffffe0, !P2 ;  /* 0xffffffe003037807 */ /* 0x000fe20005000000 */
[----:B------:R-:W-:Y:S01]  /*7e50*/  IMAD R47, R2, 0x4, R47 ;  /* 0x00000004022f7824 */ /* 0x000fe200078e022f */
[----:B------:R-:W2:Y:S02]  /*7e60*/  LDSM.16.M88.4 R108, [R94+0x1400] ;  /* 0x001400005e6c783b */ /* 0x000ea40000000200 */
[----:B------:R-:W-:-:S02]  /*7e70*/  @P0 VIADD R93, R8, 0xffffffe0 ;  /* 0xffffffe0085d0836 */ /* 0x000fc40000000000 */
[----:B------:R-:W-:Y:S01]  /*7e80*/  IMAD.IADD R95, R96, 0x1, R3 ;  /* 0x00000001605f7824 */ /* 0x000fe200078e0203 */
[----:B------:R-:W-:Y:S01]  /*7e90*/  LDSM.16.M88.4 R8, [R94+0x1c00] ;  /* 0x001c00005e08783b */ /* 0x000fe20000000200 */
[C---:B------:R-:W-:Y:S02]  /*7ea0*/  VIADD R92, R93.reuse, 0x400 ;  /* 0x000004005d5c7836 */ /* 0x040fe40000000000 */
[----:B------:R-:W-:Y:S01]  /*7eb0*/  VIADD R86, R93, 0x1c00 ;  /* 0x00001c005d567836 */ /* 0x000fe20000000000 */
[----:B------:R-:W-:Y:S04]  /*7ec0*/  LDSM.16.M88.4 R20, [R95] ;  /* 0x000000005f14783b */ /* 0x000fe80000000200 */
[----:B------:R-:W4:Y:S04]  /*7ed0*/  LDSM.16.M88.4 R32, [R93] ;  /* 0x000000005d20783b */ /* 0x000f280000000200 */
[----:B------:R-:W4:Y:S04]  /*7ee0*/  LDSM.16.M88.4 R112, [R93+0x800] ;  /* 0x000800005d70783b */ /* 0x000f280000000200 */
[----:B------:R-:W4:Y:S04]  /*7ef0*/  LDSM.16.M88.4 R12, [R93+0x400] ;  /* 0x000400005d0c783b */ /* 0x000f280000000200 */
[----:B------:R-:W4:Y:S04]  /*7f00*/  LDSM.16.M88.4 R68, [R94+0x2000] ;  /* 0x002000005e44783b */ /* 0x000f280000000200 */
[----:B------:R-:W4:Y:S01]  /*7f10*/  LDSM.16.M88.4 R60, [R94+0x2400] ;  /* 0x002400005e3c783b */ /* 0x000f220000000200 */
[C---:B-1----:R-:W-:Y:S03]  /*7f20*/  HMMA.16816.F32 R116, R16.reuse, R24, RZ ;  /* 0x000000181074723c */ /* 0x042fe600000018ff */
[----:B------:R-:W-:Y:S04]  /*7f30*/  LDSM.16.M88.4 R40, [R94+0x2c00] ;  /* 0x002c00005e28783b */ /* 0x000fe80000000200 */
[----:B------:R-:W-:Y:S01]  /*7f40*/  LDSM.16.M88.4 R80, [R93+0x1000] ;  /* 0x001000005d50783b */ /* 0x000fe20000000200 */
[C---:B------:R-:W-:Y:S03]  /*7f50*/  HMMA.16816.F32 R24, R16.reuse, R26, RZ ;  /* 0x0000001a1018723c */ /* 0x040fe600000018ff */
[----:B------:R-:W-:Y:S03]  /*7f60*/  LDSM.16.M88.4 R76, [R93+0x1400] ;  /* 0x001400005d4c783b */ /* 0x000fe60000000200 */
[C---:B---3--:R-:W-:Y:S01]  /*7f70*/  HMMA.16816.F32 R88, R16.reuse, R36, RZ ;  /* 0x000000241058723c */ /* 0x048fe200000018ff */
[----:B------:R-:W0:Y:S05]  /*7f80*/  LDGDEPBAR ;  /* 0x00000000000079af */ /* 0x000e2a0000000000 */
[C---:B--2---:R-:W-:Y:S06]  /*7f90*/  HMMA.16816.F32 R28, R16.reuse, R108, RZ ;  /* 0x0000006c101c723c */ /* 0x044fec00000018ff */
[----:B------:R-:W-:Y:S06]  /*7fa0*/  HMMA.16816.F32 R108, R16, R110, RZ ;  /* 0x0000006e106c723c */ /* 0x000fec00000018ff */
[C---:B----4-:R-:W-:Y:S06]  /*7fb0*/  HMMA.16816.F32 R24, R20.reuse, R34, R24 ;  /* 0x000000221418723c */ /* 0x050fec0000001818 */
[C---:B------:R-:W-:Y:S01]  /*7fc0*/  HMMA.16816.F32 R116, R20.reuse, R32, R116 ;  /* 0x000000201474723c */ /* 0x040fe20000001874 */
[----:B------:R-:W1:Y:S05]  /*7fd0*/  LDSM.16.M88.4 R32, [R94+0x2800] ;  /* 0x002800005e20783b */ /* 0x000e6a0000000200 */
[C---:B------:R-:W-:Y:S06]  /*7fe0*/  HMMA.16816.F32 R88, R20.reuse, R112, R88 ;  /* 0x000000701458723c */ /* 0x040fec0000001858 */
[C---:B------:R-:W-:Y:S06]  /*7ff0*/  HMMA.16816.F32 R28, R20.reuse, R12, R28 ;  /* 0x0000000c141c723c */ /* 0x040fec000000181c */
[----:B------:R-:W-:Y:S01]  /*8000*/  FMUL.FTZ R24, R24, UR15 ;  /* 0x0000000f18187c20 */ /* 0x000fe20008410000 */
[----:B------:R-:W-:Y:S01]  /*8010*/  FMUL.FTZ R25, R25, UR15 ;  /* 0x0000000f19197c20 */ /* 0x000fe20008410000 */
[----:B------:R-:W-:Y:S01]  /*8020*/  FMUL.FTZ R107, R26, UR15 ;  /* 0x0000000f1a6b7c20 */ /* 0x000fe20008410000 */
[----:B------:R-:W-:Y:S01]  /*8030*/  FMUL.FTZ R113, R27, UR15 ;  /* 0x0000000f1b717c20 */ /* 0x000fe20008410000 */
[----:B------:R-:W-:Y:S01]  /*8040*/  MUFU.TANH R97, R24 ;  /* 0x0000001800617308 */ /* 0x000fe20000002400 */
[----:B------:R-:W-:Y:S01]  /*8050*/  HMMA.16816.F32 R108, R20, R14, R108 ;  /* 0x0000000e146c723c */ /* 0x000fe2000000186c */
[----:B------:R-:W-:Y:S01]  /*8060*/  FMUL.FTZ R53, R117, UR15 ;  /* 0x0000000f75357c20 */ /* 0x000fe20008410000 */
[----:B------:R-:W-:Y:S01]  /*8070*/  FMUL.FTZ R87, R119, UR15 ;  /* 0x0000000f77577c20 */ /* 0x000fe20008410000 */
[----:B------:R-:W-:Y:S01]  /*8080*/  FMUL.FTZ R45, R116, UR15 ;  /* 0x0000000f742d7c20 */ /* 0x000fe20008410000 */
[----:B------:R-:W-:-:S02]  /*8090*/  FMUL.FTZ R118, R118, UR15 ;  /* 0x0000000f76767c20 */ /* 0x000fc40008410000 */
[----:B------:R-:W-:Y:S01]  /*80a0*/  HMMA.16816.F32 R12, R16, R8, RZ ;  /* 0x00000008100c723c */ /* 0x000fe200000018ff */
[----:B------:R2:W-:Y:S01]  /*80b0*/  MUFU.TANH R99, R25 ;  /* 0x0000001900637308 */ /* 0x0005e20000002400 */
[----:B------:R-:W-:-:S04]  /*80c0*/  FMUL.FTZ R88, R88, UR15 ;  /* 0x0000000f58587c20 */ /* 0x000fc80008410000 */
[C---:B------:R-:W-:Y:S01]  /*80d0*/  HMMA.16816.F32 R8, R16.reuse, R10, RZ ;  /* 0x0000000a1008723c */ /* 0x040fe200000018ff */
[----:B------:R-:W-:Y:S01]  /*80e0*/  FMUL.FTZ R28, R28, UR15 ;  /* 0x0000000f1c1c7c20 */ /* 0x000fe20008410000 */
[----:B------:R-:W-:Y:S01]  /*80f0*/  FMUL.FTZ R119, R29, UR15 ;  /* 0x0000000f1d777c20 */ /* 0x000fe20008410000 */
[----:B------:R-:W-:Y:S01]  /*8100*/  FMUL.FTZ R135, R30, UR15 ;  /* 0x0000000f1e877c20 */ /* 0x000fe20008410000 */
[----:B------:R-:W-:Y:S01]  /*8110*/  FMUL.FTZ R139, R31, UR15 ;  /* 0x0000000f1f8b7c20 */ /* 0x000fe20008410000 */
[----:B------:R-:W-:Y:S01]  /*8120*/  MUFU.TANH R117, R28 ;  /* 0x0000001c00757308 */ /* 0x000fe20000002400 */
[C---:B------:R-:W-:Y:S01]  /*8130*/  HMMA.16816.F32 R72, R16.reuse, R68, RZ ;  /* 0x000000441048723c */ /* 0x040fe200000018ff */
[----:B--2---:R-:W2:Y:S05]  /*8140*/  LDSM.16.M88.4 R24, [R93+0xc00] ;  /* 0x000c00005d18783b */ /* 0x004eaa0000000200 */
[C---:B------:R-:W-:Y:S01]  /*8150*/  HMMA.16816.F32 R64, R16.reuse, R60, RZ ;  /* 0x0000003c1040723c */ /* 0x040fe200000018ff */
[----:B------:R-:W-:Y:S01]  /*8160*/  FMUL.FTZ R111, R111, UR15 ;  /* 0x0000000f6f6f7c20 */ /* 0x000fe20008410000 */
[----:B------:R-:W-:Y:S01]  /*8170*/  FMUL.FTZ R109, R109, UR15 ;  /* 0x0000000f6d6d7c20 */ /* 0x000fe20008410000 */
[----:B------:R3:W-:Y:S01]  /*8180*/  MUFU.TANH R143, R88 ;  /* 0x00000058008f7308 */ /* 0x0007e20000002400 */
[----:B------:R-:W-:Y:S01]  /*8190*/  FMUL.FTZ R108, R108, UR15 ;  /* 0x0000000f6c6c7c20 */ /* 0x000fe20008410000 */
[----:B------:R-:W-:Y:S01]  /*81a0*/  FMUL.FTZ R110, R110, UR15 ;  /* 0x0000000f6e6e7c20 */ /* 0x000fe20008410000 */
[C---:B-1----:R-:W-:Y:S05]  /*81b0*/  HMMA.16816.F32 R56, R16.reuse, R32, RZ ;  /* 0x000000201038723c */ /* 0x042fea00000018ff */
[----:B------:R-:W-:Y:S01]  /*81c0*/  MUFU.TANH R111, R111 ;  /* 0x0000006f006f7308 */ /* 0x000fe20000002400 */
[C---:B------:R-:W-:Y:S06]  /*81d0*/  HMMA.16816.F32 R36, R16.reuse, R38, RZ ;  /* 0x000000261024723c */ /* 0x040fec00000018ff */
[----:B------:R-:W-:Y:S01]  /*81e0*/  HMMA.16816.F32 R68, R16, R70, RZ ;  /* 0x000000461044723c */ /* 0x000fe200000018ff */
[----:B------:R-:W1:Y:S01]  /*81f0*/  MUFU.TANH R109, R109 ;  /* 0x0000006d006d7308 */ /* 0x000e620000002400 */
[----:B---3--:R-:W-:-:S04]  /*8200*/  VIADD R88, R93, 0x1400 ;  /* 0x000014005d587836 */ /* 0x008fc80000000000 */
[C---:B------:R-:W-:Y:S03]  /*8210*/  HMMA.16816.F32 R60, R16.reuse, R62, RZ ;  /* 0x0000003e103c723c */ /* 0x040fe600000018ff */
[----:B------:R-:W-:Y:S03]  /*8220*/  MUFU.TANH R53, R53 ;  /* 0x0000003500357308 */ /* 0x000fe60000002400 */
[C---:B------:R-:W-:Y:S05]  /*8230*/  HMMA.16816.F32 R32, R16.reuse, R34, RZ ;  /* 0x000000221020723c */ /* 0x040fea00000018ff */
[----:B------:R-:W-:Y:S01]  /*8240*/  MUFU.TANH R87, R87 ;  /* 0x0000005700577308 */ /* 0x000fe20000002400 */
[C---:B------:R-:W-:Y:S06]  /*8250*/  HMMA.16816.F32 R28, R16.reuse, R40, RZ ;  /* 0x00000028101c723c */ /* 0x040fec00000018ff */
[----:B------:R-:W-:Y:S01]  /*8260*/  HMMA.16816.F32 R16, R16, R42, RZ ;  /* 0x0000002a1010723c */ /* 0x000fe200000018ff */
[----:B------:R-:W3:Y:S01]  /*8270*/  LDSM.16.M88.4 R40, [R93+0x1800] ;  /* 0x001800005d28783b */ /* 0x000ee20000000200 */
[----:B------:R-:W-:Y:S04]  /*8280*/  MUFU.TANH R107, R107 ;  /* 0x0000006b006b7308 */ /* 0x000fe80000002400 */
[C---:B--2---:R-:W-:Y:S04]  /*8290*/  HMMA.16816.F32 R12, R20.reuse, R24, R12 ;  /* 0x00000018140c723c */ /* 0x044fe8000000180c */
[----:B------:R-:W-:Y:S02]  /*82a0*/  MUFU.TANH R113, R113 ;  /* 0x0000007100717308 */ /* 0x000fe40000002400 */
[----:B------:R-:W-:Y:S01]  /*82b0*/  HMMA.16816.F32 R8, R20, R26, R8 ;  /* 0x0000001a1408723c */ /* 0x000fe20000001808 */
[----:B------:R-:W2:Y:S01]  /*82c0*/  LDSM.16.M88.4 R24, [R93+0x1c00] ;  /* 0x001c00005d18783b */ /* 0x000ea20000000200 */
[----:B------:R-:W-:-:S04]  /*82d0*/  DEPBAR.LE SB0, 0x0 ;  /* 0x000080000000791a */ /* 0x000fc80000000000 */
[C---:B------:R-:W-:Y:S01]  /*82e0*/  HMMA.16816.F32 R72, R20.reuse, R80, R72 ;  /* 0x000000501448723c */ /* 0x040fe20000001848 */
[----:B------:R-:W-:Y:S05]  /*82f0*/  MUFU.TANH R135, R135 ;  /* 0x0000008700877308 */ /* 0x000fea0000002400 */
[C---:B------:R-:W-:Y:S01]  /*8300*/  HMMA.16816.F32 R36, R20.reuse, R114, R36 ;  /* 0x000000721424723c */ /* 0x040fe20000001824 */
[----:B------:R-:W-:Y:S01]  /*8310*/  FMUL.FTZ R81, R89, UR15 ;  /* 0x0000000f59517c20 */ /* 0x000fe20008410000 */
[----:B------:R-:W-:Y:S01]  /*8320*/  LOP3.LUT R89, R48, 0xffffffe0, RZ, 0xc0, !PT ;  /* 0xffffffe030597812 */ /* 0x000fe200078ec0ff */
[----:B------:R-:W-:Y:S03]  /*8330*/  MUFU.TANH R119, R119 ;  /* 0x0000007700777308 */ /* 0x000fe60000002400 */
[----:B------:R-:W-:Y:S01]  /*8340*/  FMUL.FTZ R0, R12, UR15 ;  /* 0x0000000f0c007c20 */ /* 0x000fe20008410000 */
[----:B------:R-:W-:Y:S01]  /*8350*/  IMAD.IADD R48, R4, 0x1, -R89 ;  /* 0x0000000104307824 */ /* 0x000fe200078e0a59 */
[C---:B------:R-:W-:Y:S03]  /*8360*/  HMMA.16816.F32 R68, R20.reuse, R82, R68 ;  /* 0x000000521444723c */ /* 0x040fe60000001844 */
[----:B------:R-:W4:Y:S01]  /*8370*/  MUFU.TANH R81, R81 ;  /* 0x0000005100517308 */ /* 0x000f220000002400 */
[----:B------:R-:W-:Y:S01]  /*8380*/  SHF.R.S32.HI R89, RZ, 0x1f, R48 ;  /* 0x0000001fff597819 */ /* 0x000fe20000011430 */
[----:B------:R-:W-:Y:S01]  /*8390*/  FMUL.FTZ R12, R11, UR15 ;  /* 0x0000000f0b0c7c20 */ /* 0x000fe20008410000 */
[----:B------:R-:W-:Y:S01]  /*83a0*/  HMMA.16816.F32 R64, R20, R76, R64 ;  /* 0x0000004c1440723c */ /* 0x000fe20000001840 */
[----:B------:R-:W-:Y:S01]  /*83b0*/  FMUL.FTZ R83, R90, UR15 ;  /* 0x0000000f5a537c20 */ /* 0x000fe20008410000 */
[----:B------:R-:W-:Y:S01]  /*83c0*/  LEA.HI R132, R89, R48, RZ, 0x2 ;  /* 0x0000003059847211 */ /* 0x000fe200078f10ff */
[----:B------:R-:W-:-:S02]  /*83d0*/  VIADD R90, R93, 0xc00 ;  /* 0x00000c005d5a7836 */ /* 0x000fc40000000000 */
[----:B------:R-:W-:Y:S01]  /*83e0*/  FMUL.FTZ R72, R72, UR15 ;  /* 0x0000000f48487c20 */ /* 0x000fe20008410000 */
[----:B------:R-:W-:Y:S01]  /*83f0*/  FMUL.FTZ R73, R73, UR15 ;  /* 0x0000000f49497c20 */ /* 0x000fe20008410000 */
[C---:B---3--:R-:W-:Y:S01]  /*8400*/  HMMA.16816.F32 R56, R20.reuse, R40, R56 ;  /* 0x000000281438723c */ /* 0x048fe20000001838 */
[----:B------:R-:W-:Y:S01]  /*8410*/  SHF.R.S32.HI R132, RZ, 0x2, R132 ;  /* 0x00000002ff847819 */ /* 0x000fe20000011484 */
[----:B------:R-:W-:Y:S01]  /*8420*/  FMUL.FTZ R77, R91, UR15 ;  /* 0x0000000f5b4d7c20 */ /* 0x000fe20008410000 */
[----:B------:R-:W3:Y:S01]  /*8430*/  MUFU.TANH R83, R83 ;  /* 0x0000005300537308 */ /* 0x000ee20000002400 */
[----:B------:R-:W-:Y:S01]  /*8440*/  FMUL.FTZ R36, R36, UR15 ;  /* 0x0000000f24247c20 */ /* 0x000fe20008410000 */
[----:B------:R-:W-:Y:S01]  /*8450*/  FMUL.FTZ R38, R38, UR15 ;  /* 0x0000000f26267c20 */ /* 0x000fe20008410000 */
[C---:B------:R-:W-:Y:S01]  /*8460*/  HMMA.16816.F32 R32, R20.reuse, R42, R32 ;  /* 0x0000002a1420723c */ /* 0x040fe20000001820 */
[----:B------:R-:W-:Y:S02]  /*8470*/  IMAD.U32 R2, R47, 0x10, R132 ;  /* 0x000000102f027824 */ /* 0x000fe400078e0084 */
[----:B------:R-:W-:Y:S01]  /*8480*/  FMUL.FTZ R5, R39, UR15 ;  /* 0x0000000f27057c20 */ /* 0x000fe20008410000 */
[----:B------:R-:W-:Y:S01]  /*8490*/  FMUL.FTZ R37, R37, UR15 ;  /* 0x0000000f25257c20 */ /* 0x000fe20008410000 */
[----:B------:R-:W-:Y:S01]  /*84a0*/  FMUL.FTZ R75, R75, UR15 ;  /* 0x0000000f4b4b7c20 */ /* 0x000fe20008410000 */
[----:B------:R-:W3:Y:S01]  /*84b0*/  MUFU.TANH R77, R77 ;  /* 0x0000004d004d7308 */ /* 0x000ee20000002400 */
[----:B--2---:R-:W-:Y:S01]  /*84c0*/  HMMA.16816.F32 R16, R20, R26, R16 ;  /* 0x0000001a1410723c */ /* 0x004fe20000001810 */
[----:B------:R-:W-:Y:S01]  /*84d0*/  IADD3 R41, -R125, 0x1, R2 ;  /* 0x000000017d297810 */ /* 0x000fe20007ffe102 */
[----:B------:R-:W-:-:S02]  /*84e0*/  IMAD R43, R44, 0x20, R7 ;  /* 0x000000202c2b7824 */ /* 0x000fc400078e0207 */
[----:B------:R-:W-:Y:S01]  /*84f0*/  FMUL.FTZ R70, R70, UR15 ;  /* 0x0000000f46467c20 */ /* 0x000fe20008410000 */
[----:B------:R-:W-:Y:S01]  /*8500*/  FMUL.FTZ R68, R68, UR15 ;  /* 0x0000000f44447c20 */ /* 0x000fe20008410000 */
[--C-:B------:R-:W-:Y:S01]  /*8510*/  IADD3 R41, R41, UR14, R46.reuse ;  /* 0x0000000e29297c10 */ /* 0x100fe2000fffe02e */
[C---:B------:R-:W-:Y:S01]  /*8520*/  HMMA.16816.F32 R28, R20.reuse, R24, R28 ;  /* 0x00000018141c723c */ /* 0x040fe2000000181c */
[----:B------:R-:W-:Y:S01]  /*8530*/  FMUL.FTZ R27, R15, UR15 ;  /* 0x0000000f0f1b7c20 */ /* 0x000fe20008410000 */
[----:B------:R-:W-:Y:S01]  /*8540*/  IMAD.IADD R134, R6, 0x1, R43 ;  /* 0x0000000106867824 */ /* 0x000fe200078e022b */
[----:B------:R2:W-:Y:S01]  /*8550*/  MUFU.TANH R15, R0 ;  /* 0x00000000000f7308 */ /* 0x0005e20000002400 */
[C---:B------:R-:W-:Y:S01]  /*8560*/  VIMNMX R2, R41.reuse, R46, PT ;  /* 0x0000002e29027248 */ /* 0x040fe20003fe0100 */
[----:B------:R-:W-:Y:S01]  /*8570*/  FMUL.FTZ R6, R10, UR15 ;  /* 0x0000000f0a067c20 */ /* 0x000fe20008410000 */
[----:B------:R-:W-:Y:S01]  /*8580*/  VIADDMNMX R133, R41, 0x8, R46, PT ;  /* 0x0000000829857846 */ /* 0x000fe2000380012e */
[----:B------:R-:W-:Y:S01]  /*8590*/  HMMA.16816.F32 R60, R20, R78, R60 ;  /* 0x0000004e143c723c */ /* 0x000fe2000000183c */
[----:B------:R-:W-:Y:S01]  /*85a0*/  FMUL.FTZ R10, R57, UR15 ;  /* 0x0000000f390a7c20 */ /* 0x000fe20008410000 */
[----:B------:R-:W-:Y:S01]  /*85b0*/  FMUL.FTZ R26, R59, UR15 ;  /* 0x0000000f3b1a7c20 */ /* 0x000fe20008410000 */
[----:B------:R-:W-:Y:S01]  /*85c0*/  FMUL.FTZ R74, R74, UR15 ;  /* 0x0000000f4a4a7c20 */ /* 0x000fe20008410000 */
[----:B------:R1:W3:Y:S01]  /*85d0*/  MUFU.TANH R79, R36 ;  /* 0x00000024004f7308 */ /* 0x0002e20000002400 */
        /* <DEDUP_REMOVED lines=8> */
[----:B--2---:R-:W-:Y:S01]  /*8660*/  IMAD.SHL.U32 R0, R4, 0x2, RZ ;  /* 0x0000000204007824 */ /* 0x004fe200078e00ff */
[----:B------:R2:W-:Y:S01]  /*8670*/  MUFU.TANH R11, R20 ;  /* 0x00000014000b7308 */ /* 0x0005e20000002400 */
[----:B------:R-:W-:Y:S01]  /*8680*/  FMUL.FTZ R32, R35, UR15 ;  /* 0x0000000f23207c20 */ /* 0x000fe20008410000 */
[----:B------:R-:W-:Y:S01]  /*8690*/  FMUL.FTZ R9, R19, UR15 ;  /* 0x0000000f13097c20 */ /* 0x000fe20008410000 */
[----:B------:R-:W-:Y:S01]  /*86a0*/  FMUL.FTZ R65, R65, UR15 ;  /* 0x0000000f41417c20 */ /* 0x000fe20008410000 */
[----:B------:R-:W-:Y:S01]  /*86b0*/  LOP3.LUT R100, R0, 0x6, RZ, 0xc0, !PT ;  /* 0x0000000600647812 */ /* 0x000fe200078ec0ff */
[----:B------:R-:W-:Y:S01]  /*86c0*/  FMUL.FTZ R67, R67, UR15 ;  /* 0x0000000f43437c20 */ /* 0x000fe20008410000 */
[----:B------:R-:W-:Y:S01]  /*86d0*/  FMUL.FTZ R56, R56, UR15 ;  /* 0x0000000f38387c20 */ /* 0x000fe20008410000 */
[----:B-1----:R-:W-:Y:S01]  /*86e0*/  FMUL.FTZ R36, R33, UR15 ;  /* 0x0000000f21247c20 */ /* 0x002fe20008410000 */
[----:B------:R-:W-:Y:S01]  /*86f0*/  FMUL.FTZ R33, R28, UR15 ;  /* 0x0000000f1c217c20 */ /* 0x000fe20008410000 */
[----:B------:R-:W-:-:S02]  /*8700*/  IMAD R0, R101, 0x80, R100 ;  /* 0x0000008065007824 */ /* 0x000fc400078e0264 */
[----:B------:R-:W-:Y:S01]  /*8710*/  FMUL.FTZ R28, R31, UR15 ;  /* 0x0000000f1f1c7c20 */ /* 0x000fe20008410000 */
[----:B------:R1:W-:Y:S01]  /*8720*/  MUFU.TANH R43, R13 ;  /* 0x0000000d002b7308 */ /* 0x0003e20000002400 */
[----:B------:R-:W-:Y:S01]  /*8730*/  FMUL.FTZ R60, R60, UR15 ;  /* 0x0000000f3c3c7c20 */ /* 0x000fe20008410000 */
[C---:B------:R-:W-:Y:S02]  /*8740*/  VIADD R4, R0.reuse, 0x19 ;  /* 0x0000001900047836 */ /* 0x040fe40000000000 */
[----:B------:R-:W-:Y:S01]  /*8750*/  FMUL.FTZ R61, R61, UR15 ;  /* 0x0000000f3d3d7c20 */ /* 0x000fe20008410000 */
[C---:B------:R-:W-:Y:S02]  /*8760*/  VIADD R16, R0.reuse, 0x21 ;  /* 0x0000002100107836 */ /* 0x040fe40000000000 */
[----:B------:R-:W-:Y:S01]  /*8770*/  FMUL.FTZ R63, R63, UR15 ;  /* 0x0000000f3f3f7c20 */ /* 0x000fe20008410000 */
[----:B--2---:R-:W-:Y:S01]  /*8780*/  VIADD R20, R0, 0x20 ;  /* 0x0000002000147836 */ /* 0x004fe20000000000 */
[----:B------:R-:W-:Y:S01]  /*8790*/  I2FP.F32.S32 R57, R4 ;  /* 0x0000000400397245 */ /* 0x000fe20000201400 */
[----:B------:R2:W-:Y:S01]  /*87a0*/  MUFU.TANH R31, R14 ;  /* 0x0000000e001f7308 */ /* 0x0005e20000002400 */
[----:B------:R-:W-:Y:S01]  /*87b0*/  ISETP.GE.AND P6, PT, R4, R2, PT ;  /* 0x000000020400720c */ /* 0x000fe20003fc6270 */
[----:B------:R-:W-:Y:S01]  /*87c0*/  VIADD R42, R0, 0x9 ;  /* 0x00000009002a7836 */ /* 0x000fe20000000000 */
[----:B------:R-:W-:Y:S01]  /*87d0*/  ISETP.GE.AND P4, PT, R4, R133, PT ;  /* 0x000000850400720c */ /* 0x000fe20003f86270 */
[----:B------:R-:W-:Y:S01]  /*87e0*/  FFMA.FTZ R57, R98, R57, R109 ;  /* 0x0000003962397223 */ /* 0x000fe2000001006d */
[----:B------:R-:W-:Y:S01]  /*87f0*/  I2FP.F32.S32 R4, R4 ;  /* 0x0000000400047245 */ /* 0x000fe20000201400 */
[----:B------:R-:W-:Y:S01]  /*8800*/  FMUL.FTZ R58, R58, UR15 ;  /* 0x0000000f3a3a7c20 */ /* 0x000fe20008410000 */
[----:B------:R-:W-:Y:S01]  /*8810*/  ISETP.GE.AND P2, PT, R16, R2, PT ;  /* 0x000000021000720c */ /* 0x000fe20003f46270 */
[----:B------:R3:W3:Y:S01]  /*8820*/  MUFU.TANH R7, R38 ;  /* 0x0000002600077308 */ /* 0x0006e20000002400 */
[----:B-1----:R-:W-:Y:S01]  /*8830*/  FMUL.FTZ R13, R18, UR15 ;  /* 0x0000000f120d7c20 */ /* 0x002fe20008410000 */
[----:B------:R-:W-:Y:S01]  /*8840*/  I2FP.F32.S32 R18, R16 ;  /* 0x0000001000127245 */ /* 0x000fe20000201400 */
[----:B------:R-:W-:Y:S01]  /*8850*/  FMUL.FTZ R34, R34, UR15 ;  /* 0x0000000f22227c20 */ /* 0x000fe20008410000 */
[----:B------:R-:W-:Y:S01]  /*8860*/  ISETP.GE.AND P0, PT, R16, R133, PT ;  /* 0x000000851000720c */ /* 0x000fe20003f06270 */
[----:B------:R-:W-:Y:S01]  /*8870*/  FMUL.FTZ R30, R30, UR15 ;  /* 0x0000000f1e1e7c20 */ /* 0x000fe20008410000 */
[----:B------:R-:W-:Y:S01]  /*8880*/  I2FP.F32.S32 R47, R20 ;  /* 0x00000014002f7245 */ /* 0x000fe20000201400 */
[C---:B----4-:R-:W-:Y:S01]  /*8890*/  FFMA.FTZ R41, R98.reuse, R18, R81 ;  /* 0x0000001262297223 */ /* 0x050fe20000010051 */
[----:B------:R1:W-:Y:S01]  /*88a0*/  MUFU.TANH R35, R6 ;  /* 0x0000000600237308 */ /* 0x0003e20000002400 */
[----:B--2---:R-:W-:Y:S01]  /*88b0*/  FFMA.FTZ R14, R98, R4, R111 ;  /* 0x00000004620e7223 */ /* 0x004fe2000001006f */
[----:B------:R-:W-:Y:S01]  /*88c0*/  VIADD R4, R0, 0x28 ;  /* 0x0000002800047836 */ /* 0x000fe20000000000 */
[----:B------:R-:W-:Y:S01]  /*88d0*/  ISETP.GE.AND P5, PT, R20, R2, PT ;  /* 0x000000021400720c */ /* 0x000fe20003fa6270 */
[----:B------:R-:W-:Y:S01]  /*88e0*/  FFMA.FTZ R47, R98, R47, R143 ;  /* 0x0000002f622f7223 */ /* 0x000fe2000001008f */
[-C--:B------:R-:W-:Y:S01]  /*88f0*/  ISETP.GE.AND P3, PT, R20, R133.reuse, PT ;  /* 0x000000851400720c */ /* 0x080fe20003f66270 */
[----:B------:R-:W-:Y:S01]  /*8900*/  VIADD R18, R0, 0x29 ;  /* 0x0000002900127836 */ /* 0x000fe20000000000 */
[----:B------:R-:W-:Y:S01]  /*8910*/  I2FP.F32.S32 R20, R20 ;  /* 0x0000001400147245 */ /* 0x000fe20000201400 */
[----:B------:R-:W-:Y:S01]  /*8920*/  MUFU.TANH R5, R5 ;  /* 0x0000000500057308 */ /* 0x000fe20000002400 */
[----:B------:R-:W-:Y:S01]  /*8930*/  FSEL R57, R57, -INF , !P6 ;  /* 0xff80000039397808 */ /* 0x000fe20007000000 */
[----:B---3--:R-:W-:Y:S01]  /*8940*/  FMUL.FTZ R38, R62, UR15 ;  /* 0x0000000f3e267c20 */ /* 0x008fe20008410000 */
[----:B------:R-:W-:Y:S01]  /*8950*/  FSEL R14, R14, -INF , !P4 ;  /* 0xff8000000e0e7808 */ /* 0x000fe20006000000 */
[----:B------:R-:W-:Y:S01]  /*8960*/  FFMA.FTZ R83, R98, R20, R83 ;  /* 0x0000001462537223 */ /* 0x000fe20000010053 */
[----:B------:R-:W-:Y:S01]  /*8970*/  ISETP.GE.AND P6, PT, R4, R2, PT ;  /* 0x000000020400720c */ /* 0x000fe20003fc6270 */
[----:B------:R-:W-:Y:S01]  /*8980*/  VIADD R62, R0, 0x31 ;  /* 0x00000031003e7836 */ /* 0x000fe20000000000 */
[-C--:B------:R-:W-:Y:S01]  /*8990*/  ISETP.GE.AND P4, PT, R4, R133.reuse, PT ;  /* 0x000000850400720c */ /* 0x080fe20003f86270 */
[----:B------:R-:W2:Y:S01]  /*89a0*/  MUFU.TANH R37, R37 ;  /* 0x0000002500257308 */ /* 0x000ea20000002400 */
[----:B-1----:R-:W-:Y:S01]  /*89b0*/  I2FP.F32.S32 R6, R16 ;  /* 0x0000001000067245 */ /* 0x002fe20000201400 */
[----:B------:R-:W-:Y:S01]  /*89c0*/  FMUL.FTZ R29, R29, UR15 ;  /* 0x0000000f1d1d7c20 */ /* 0x000fe20008410000 */
[-C--:B------:R-:W-:Y:S01]  /*89d0*/  I2FP.F32.S32 R16, R4.reuse ;  /* 0x0000000400107245 */ /* 0x080fe20000201400 */
[----:B------:R-:W-:Y:S01]  /*89e0*/  FMUL.FTZ R17, R17, UR15 ;  /* 0x0000000f11117c20 */ /* 0x000fe20008410000 */
[----:B------:R-:W-:Y:S01]  /*89f0*/  I2FP.F32.S32 R4, R4 ;  /* 0x0000000400047245 */ /* 0x000fe20000201400 */
[C---:B------:R-:W-:Y:S01]  /*8a00*/  FFMA.FTZ R6, R98.reuse, R6, R77 ;  /* 0x0000000662067223 */ /* 0x040fe2000001004d */
[----:B------:R-:W-:Y:S01]  /*8a10*/  FSEL R47, R47, -INF , !P5 ;  /* 0xff8000002f2f7808 */ /* 0x000fe20006800000 */
[----:B------:R-:W1:Y:S01]  /*8a20*/  MUFU.TANH R21, R21 ;  /* 0x0000001500157308 */ /* 0x000e620000002400 */
[----:B------:R-:W-:Y:S01]  /*8a30*/  FFMA.FTZ R39, R98, R16, R79 ;  /* 0x0000001062277223 */ /* 0x000fe2000001004f */
[----:B------:R-:W-:Y:S01]  /*8a40*/  VIADD R16, R0, 0x30 ;  /* 0x0000003000107836 */ /* 0x000fe20000000000 */
[----:B------:R-:W-:Y:S01]  /*8a50*/  I2FP.F32.S32 R20, R18 ;  /* 0x0000001200147245 */ /* 0x000fe20000201400 */
[----:B------:R-:W-:Y:S01]  /*8a60*/  FFMA.FTZ R4, R98, R4, R7 ;  /* 0x0000000462047223 */ /* 0x000fe20000010007 */
[----:B------:R-:W-:Y:S01]  /*8a70*/  ISETP.GE.AND P5, PT, R18, R2, PT ;  /* 0x000000021200720c */ /* 0x000fe20003fa6270 */
[----:B------:R-:W-:Y:S01]  /*8a80*/  VIADD R7, R0, 0x38 ;  /* 0x0000003800077836 */ /* 0x000fe20000000000 */
[----:B------:R-:W-:Y:S01]  /*8a90*/  I2FP.F32.S32 R22, R16 ;  /* 0x0000001000167245 */ /* 0x000fe20000201400 */
[----:B------:R-:W3:Y:S01]  /*8aa0*/  MUFU.TANH R27, R27 ;  /* 0x0000001b001b7308 */ /* 0x000ee20000002400 */
[----:B------:R-:W-:Y:S01]  /*8ab0*/  FSEL R41, R41, -INF , !P2 ;  /* 0xff80000029297808 */ /* 0x000fe20005000000 */
[----:B--2---:R-:W-:Y:S01]  /*8ac0*/  FFMA.FTZ R37, R98, R20, R37 ;  /* 0x0000001462257223 */ /* 0x004fe20000010025 */
[----:B------:R-:W-:Y:S01]  /*8ad0*/  FSEL R6, R6, -INF , !P0 ;  /* 0xff80000006067808 */ /* 0x000fe20004000000 */
[----:B------:R-:W-:Y:S01]  /*8ae0*/  FMUL.FTZ R23, R66, UR15 ;  /* 0x0000000f42177c20 */ /* 0x000fe20008410000 */
[----:B------:R-:W-:Y:S01]  /*8af0*/  ISETP.GE.AND P2, PT, R16, R2, PT ;  /* 0x000000021000720c */ /* 0x000fe20003f46270 */
[----:B------:R-:W-:Y:S01]  /*8b00*/  FMUL.FTZ R64, R64, UR15 ;  /* 0x0000000f40407c20 */ /* 0x000fe20008410000 */
[----:B------:R-:W-:Y:S01]  /*8b10*/  ISETP.GE.AND P0, PT, R16, R133, PT ;  /* 0x000000851000720c */ /* 0x000fe20003f06270 */
[----:B------:R2:W4:Y:S01]  /*8b20*/  MUFU.TANH R19, R12 ;  /* 0x0000000c00137308 */ /* 0x0005220000002400 */
[----:B------:R-:W-:Y:S01]  /*8b30*/  I2FP.F32.S32 R24, R16 ;  /* 0x0000001000187245 */ /* 0x000fe20000201400 */
[----:B------:R-:W-:Y:S01]  /*8b40*/  FFMA.FTZ R16, R98, R22, R15 ;  /* 0x0000001662107223 */ /* 0x000fe2000001000f */
[----:B------:R-:W-:Y:S01]  /*8b50*/  VIADD R15, R0, 0x39 ;  /* 0x00000039000f7836 */ /* 0x000fe20000000000 */
[----:B------:R-:W-:-:S02]  /*8b60*/  FSEL R39, R39, -INF , !P6 ;  /* 0xff80000027277808 */ /* 0x000fc40007000000 */
[----:B------:R-:W-:Y:S01]  /*8b70*/  FSEL R4, R4, -INF , !P4 ;  /* 0xff80000004047808 */ /* 0x000fe20006000000 */
[----:B-1----:R-:W-:Y:S01]  /*8b80*/  FFMA.FTZ R21, R98, R24, R21 ;  /* 0x0000001862157223 */ /* 0x002fe20000010015 */
[----:B------:R-:W1:Y:S01]  /*8b90*/  MUFU.TANH R59, R72 ;  /* 0x00000048003b7308 */ /* 0x000e620000002400 */
[----:B------:R-:W-:Y:S02]  /*8ba0*/  I2FP.F32.S32 R20, R62 ;  /* 0x0000003e00147245 */ /* 0x000fe40000201400 */
[C---:B------:R-:W-:Y:S02]  /*8bb0*/  ISETP.GE.AND P6, PT, R62.reuse, R2, PT ;  /* 0x000000023e00720c */ /* 0x040fe40003fc6270 */
[----:B------:R-:W-:Y:S01]  /*8bc0*/  ISETP.GE.AND P4, PT, R62, R133, PT ;  /* 0x000000853e00720c */ /* 0x000fe20003f86270 */
[----:B------:R-:W-:Y:S01]  /*8bd0*/  FFMA.FTZ R20, R98, R20, R11 ;  /* 0x0000001462147223 */ /* 0x000fe2000001000b */
[----:B------:R-:W-:Y:S01]  /*8be0*/  I2FP.F32.S32 R62, R62 ;  /* 0x0000003e003e7245 */ /* 0x000fe20000201400 */
[----:B------:R-:W1:Y:S01]  /*8bf0*/  MUFU.TANH R73, R73 ;  /* 0x0000004900497308 */ /* 0x000e620000002400 */
[----:B--2---:R-:W-:-:S02]  /*8c00*/  FSEL R12, R83, -INF , !P3 ;  /* 0xff800000530c7808 */ /* 0x004fc40005800000 */
[----:B------:R-:W-:Y:S01]  /*8c10*/  ISETP.GE.AND P3, PT, R18, R133, PT ;  /* 0x000000851200720c */ /* 0x000fe20003f66270 */
[C---:B---3--:R-:W-:Y:S01]  /*8c20*/  FFMA.FTZ R62, R98.reuse, R62, R27 ;  /* 0x0000003e623e7223 */ /* 0x048fe2000001001b */
[----:B------:R-:W-:Y:S02]  /*8c30*/  I2FP.F32.S32 R18, R18 ;  /* 0x0000001200127245 */ /* 0x000fe40000201400 */
[----:B------:R-:W-:Y:S01]  /*8c40*/  I2FP.F32.S32 R40, R15 ;  /* 0x0000000f00287245 */ /* 0x000fe20000201400 */
[----:B------:R-:W-:Y:S01]  /*8c50*/  MUFU.TANH R75, R75 ;  /* 0x0000004b004b7308 */ /* 0x000fe20000002400 */
[----:B------:R-:W-:Y:S01]  /*8c60*/  I2FP.F32.S32 R22, R7 ;  /* 0x0000000700167245 */ /* 0x000fe20000201400 */
[C---:B------:R-:W-:Y:S01]  /*8c70*/  FFMA.FTZ R18, R98.reuse, R18, R5 ;  /* 0x0000001262127223 */ /* 0x040fe20000010005 */
[----:B------:R-:W-:Y:S01]  /*8c80*/  FSEL R37, R37, -INF , !P5 ;  /* 0xff80000025257808 */ /* 0x000fe20006800000 */
[----:B------:R-:W-:Y:S01]  /*8c90*/  FFMA.FTZ R11, R98, R40, R31 ;  /* 0x00000028620b7223 */ /* 0x000fe2000001001f */
[----:B------:R-:W-:-:S02]  /*8ca0*/  VIADD R40, R0, 0x40 ;  /* 0x0000004000287836 */ /* 0x000fc40000000000 */
[----:B------:R-:W-:Y:S01]  /*8cb0*/  FFMA.FTZ R27, R98, R22, R43 ;  /* 0x00000016621b7223 */ /* 0x000fe2000001002b */
[----:B------:R-:W-:Y:S01]  /*8cc0*/  FSEL R24, R18, -INF , !P3 ;  /* 0xff80000012187808 */ /* 0x000fe20005800000 */
[----:B------:R-:W-:Y:S01]  /*8cd0*/  MUFU.TANH R5, R68 ;  /* 0x0000004400057308 */ /* 0x000fe20000002400 */
[----:B------:R-:W-:Y:S02]  /*8ce0*/  I2FP.F32.S32 R18, R7 ;  /* 0x0000000700127245 */ /* 0x000fe40000201400 */
[----:B------:R-:W-:Y:S02]  /*8cf0*/  FSEL R76, R21, -INF , !P0 ;  /* 0xff800000154c7808 */ /* 0x000fe40004000000 */
[C---:B------:R-:W-:Y:S01]  /*8d00*/  ISETP.GE.AND P5, PT, R7.reuse, R2, PT ;  /* 0x000000020700720c */ /* 0x040fe20003fa6270 */
[----:B------:R-:W-:Y:S01]  /*8d10*/  FFMA.FTZ R22, R98, R18, R35 ;  /* 0x0000001262167223 */ /* 0x000fe20000010023 */
[----:B------:R-:W-:Y:S01]  /*8d20*/  FSEL R35, R16, -INF , !P2 ;  /* 0xff80000010237808 */ /* 0x000fe20005000000 */
[----:B------:R-:W2:Y:S01]  /*8d30*/  MUFU.TANH R77, R74 ;  /* 0x0000004a004d7308 */ /* 0x000ea20000002400 */
[----:B------:R-:W-:Y:S01]  /*8d40*/  ISETP.GE.AND P3, PT, R7, R133, PT ;  /* 0x000000850700720c */ /* 0x000fe20003f66270 */
[----:B------:R-:W-:Y:S01]  /*8d50*/  VIADD R18, R0, 0x41 ;  /* 0x0000004100127836 */ /* 0x000fe20000000000 */
[----:B------:R-:W-:-:S02]  /*8d60*/  ISETP.GE.AND P2, PT, R15, R2, PT ;  /* 0x000000020f00720c */ /* 0x000fc40003f46270 */
[----:B------:R-:W-:Y:S02]  /*8d70*/  ISETP.GE.AND P0, PT, R15, R133, PT ;  /* 0x000000850f00720c */ /* 0x000fe40003f06270 */
[----:B------:R-:W-:Y:S01]  /*8d80*/  I2FP.F32.S32 R15, R15 ;  /* 0x0000000f000f7245 */ /* 0x000fe20000201400 */
[----:B------:R-:W3:Y:S01]  /*8d90*/  MUFU.TANH R7, R70 ;  /* 0x0000004600077308 */ /* 0x000ee20000002400 */
[----:B------:R-:W-:Y:S02]  /*8da0*/  I2FP.F32.S32 R16, R40 ;  /* 0x0000002800107245 */ /* 0x000fe40000201400 */
[----:B------:R-:W-:Y:S01]  /*8db0*/  FSEL R31, R20, -INF , !P6 ;  /* 0xff800000141f7808 */ /* 0x000fe20007000000 */
[----:B----4-:R-:W-:Y:S01]  /*8dc0*/  FFMA.FTZ R19, R98, R15, R19 ;  /* 0x0000000f62137223 */ /* 0x010fe20000010013 */
[----:B------:R-:W-:Y:S01]  /*8dd0*/  FSEL R62, R62, -INF , !P4 ;  /* 0xff8000003e3e7808 */ /* 0x000fe20006000000 */
[----:B-1----:R-:W-:Y:S01]  /*8de0*/  FFMA.FTZ R15, R98, R16, R59 ;  /* 0x00000010620f7223 */ /* 0x002fe2000001003b */
[----:B------:R-:W-:Y:S01]  /*8df0*/  VIADD R16, R0, 0x48 ;  /* 0x0000004800107836 */ /* 0x000fe20000000000 */
[C---:B------:R-:W-:Y:S01]  /*8e00*/  ISETP.GE.AND P6, PT, R40.reuse, R2, PT ;  /* 0x000000022800720c */ /* 0x040fe20003fc6270 */
[----:B------:R-:W1:Y:S01]  /*8e10*/  MUFU.TANH R69, R69 ;  /* 0x0000004500457308 */ /* 0x000e620000002400 */
[----:B------:R-:W-:-:S02]  /*8e20*/  ISETP.GE.AND P4, PT, R40, R133, PT ;  /* 0x000000852800720c */ /* 0x000fc40003f86270 */
[----:B------:R-:W-:Y:S02]  /*8e30*/  I2FP.F32.S32 R162, R40 ;  /* 0x0000002800a27245 */ /* 0x000fe40000201400 */
[----:B------:R-:W-:Y:S02]  /*8e40*/  I2FP.F32.S32 R20, R18 ;  /* 0x0000001200147245 */ /* 0x000fe40000201400 */
[----:B------:R-:W-:Y:S01]  /*8e50*/  FSEL R27, R27, -INF , !P5 ;  /* 0xff8000001b1b7808 */ /* 0x000fe20006800000 */
[----:B------:R-:W4:Y:S01]  /*8e60*/  MUFU.TANH R71, R71 ;  /* 0x0000004700477308 */ /* 0x000f220000002400 */
[----:B------:R-:W-:Y:S01]  /*8e70*/  FSEL R22, R22, -INF , !P3 ;  /* 0xff80000016167808 */ /* 0x000fe20005800000 */
[C---:B------:R-:W-:Y:S01]  /*8e80*/  FFMA.FTZ R73, R98.reuse, R20, R73 ;  /* 0x0000001462497223 */ /* 0x040fe20000010049 */
[----:B------:R-:W-:Y:S01]  /*8e90*/  I2FP.F32.S32 R40, R18 ;  /* 0x0000001200287245 */ /* 0x000fe20000201400 */
[----:B--2---:R-:W-:Y:S01]  /*8ea0*/  FFMA.FTZ R162, R98, R162, R77 ;  /* 0x000000a262a27223 */ /* 0x004fe2000001004d */
[----:B------:R-:W-:-:S02]  /*8eb0*/  I2FP.F32.S32 R160, R16 ;  /* 0x0000001000a07245 */ /* 0x000fc40000201400 */
[----:B------:R-:W-:Y:S01]  /*8ec0*/  ISETP.GE.AND P5, PT, R18, R2, PT ;  /* 0x000000021200720c */ /* 0x000fe20003fa6270 */
[----:B------:R-:W-:Y:S01]  /*8ed0*/  FFMA.FTZ R75, R98, R40, R75 ;  /* 0x00000028624b7223 */ /* 0x000fe2000001004b */
[----:B------:R-:W-:Y:S01]  /*8ee0*/  ISETP.GE.AND P3, PT, R18, R133, PT ;  /* 0x000000851200720c */ /* 0x000fe20003f66270 */
[----:B---3--:R-:W-:Y:S01]  /*8ef0*/  FFMA.FTZ R160, R98, R160, R7 ;  /* 0x000000a062a07223 */ /* 0x008fe20000010007 */
[----:B------:R-:W-:Y:S01]  /*8f00*/  I2FP.F32.S32 R18, R16 ;  /* 0x0000001000127245 */ /* 0x000fe20000201400 */
[C---:B------:R-:W-:Y:S01]  /*8f10*/  VIADD R7, R0.reuse, 0x1 ;  /* 0x0000000100077836 */ /* 0x040fe20000000000 */
[----:B------:R-:W-:Y:S01]  /*8f20*/  FSEL R21, R11, -INF , !P2 ;  /* 0xff8000000b157808 */ /* 0x000fe20005000000 */
[----:B------:R-:W-:Y:S01]  /*8f30*/  VIADD R40, R0, 0x49 ;  /* 0x0000004900287836 */ /* 0x000fe20000000000 */
[----:B------:R-:W-:Y:S01]  /*8f40*/  ISETP.GE.AND P2, PT, R16, R2, PT ;  /* 0x000000021000720c */ /* 0x000fe20003f46270 */
[----:B------:R-:W-:Y:S01]  /*8f50*/  FFMA.FTZ R18, R98, R18, R5 ;  /* 0x0000001262127223 */ /* 0x000fe20000010005 */
[----:B------:R-:W-:Y:S01]  /*8f60*/  VIADD R5, R0, 0x8 ;  /* 0x0000000800057836 */ /* 0x000fe20000000000 */
[----:B------:R2:W-:Y:S01]  /*8f70*/  MUFU.TANH R77, R38 ;  /* 0x00000026004d7308 */ /* 0x0005e20000002400 */
[----:B------:R-:W-:-:S02]  /*8f80*/  FSEL R11, R73, -INF , !P5 ;  /* 0xff800000490b7808 */ /* 0x000fc40006800000 */
[----:B------:R-:W-:Y:S02]  /*8f90*/  FSEL R82, R75, -INF , !P3 ;  /* 0xff8000004b527808 */ /* 0x000fe40005800000 */
[----:B------:R-:W-:Y:S02]  /*8fa0*/  FSEL R20, R19, -INF , !P0 ;  /* 0xff80000013147808 */ /* 0x000fe40004000000 */
[C---:B------:R-:W-:Y:S01]  /*8fb0*/  ISETP.GE.AND P5, PT, R7.reuse, R2, PT ;  /* 0x000000020700720c */ /* 0x040fe20003fa6270 */
[----:B------:R-:W3:Y:S01]  /*8fc0*/  MUFU.TANH R139, R139 ;  /* 0x0000008b008b7308 */ /* 0x000ee20000002400 */
[-C--:B------:R-:W-:Y:S02]  /*8fd0*/  ISETP.GE.AND P3, PT, R7, R133.reuse, PT ;  /* 0x000000850700720c */ /* 0x080fe40003f66270 */
[----:B------:R-:W-:Y:S02]  /*8fe0*/  ISETP.GE.AND P0, PT, R16, R133, PT ;  /* 0x000000851000720c */ /* 0x000fe40003f06270 */
[----:B------:R-:W-:-:S02]  /*8ff0*/  I2FP.F32.S32 R16, R40 ;  /* 0x0000002800107245 */ /* 0x000fc40000201400 */
[----:B------:R-:W-:Y:S01]  /*9000*/  FSEL R15, R15, -INF , !P6 ;  /* 0xff8000000f0f7808 */ /* 0x000fe20007000000 */
[----:B------:R4:W-:Y:S01]  /*9010*/  MUFU.TANH R43, R60 ;  /* 0x0000003c002b7308 */ /* 0x0009e20000002400 */
[----:B--2---:R-:W-:Y:S01]  /*9020*/  I2FP.F32.S32 R38, R7 ;  /* 0x0000000700267245 */ /* 0x004fe20000201400 */
[----:B-1----:R-:W-:Y:S01]  /*9030*/  FFMA.FTZ R16, R98, R16, R69 ;  /* 0x0000001062107223 */ /* 0x002fe20000010045 */
[----:B------:R-:W-:Y:S02]  /*9040*/  FSEL R7, R18, -INF , !P2 ;  /* 0xff80000012077808 */ /* 0x000fe40005000000 */
[----:B------:R-:W-:Y:S01]  /*9050*/  I2FP.F32.S32 R18, R5 ;  /* 0x0000000500127245 */ /* 0x000fe20000201400 */
[----:B------:R-:W-:Y:S01]  /*9060*/  FFMA.FTZ R53, R98, R38, R53 ;  /* 0x0000002662357223 */ /* 0x000fe20000010035 */
[----:B------:R-:W-:Y:S01]  /*9070*/  FSEL R162, R162, -INF , !P4 ;  /* 0xff800000a2a27808 */ /* 0x000fe20006000000 */
[----:B------:R1:W-:Y:S01]  /*9080*/  MUFU.TANH R81, R10 ;  /* 0x0000000a00517308 */ /* 0x0003e20000002400 */
[----:B------:R-:W-:Y:S01]  /*9090*/  ISETP.GE.AND P6, PT, R40, R2, PT ;  /* 0x000000022800720c */ /* 0x000fe20003fc6270 */
[-C--:B------:R-:W-:Y:S01]  /*90a0*/  FFMA.FTZ R97, R98, R18.reuse, R97 ;  /* 0x0000001262617223 */ /* 0x080fe20000010061 */
[-C--:B------:R-:W-:Y:S01]  /*90b0*/  ISETP.GE.AND P4, PT, R40, R133.reuse, PT ;  /* 0x000000852800720c */ /* 0x080fe20003f86270 */
[----:B------:R-:W-:Y:S01]  /*90c0*/  FFMA.FTZ R107, R98, R18, R107 ;  /* 0x00000012626b7223 */ /* 0x000fe2000001006b */
[----:B------:R-:W-:Y:S01]  /*90d0*/  FSEL R160, R160, -INF , !P0 ;  /* 0xff800000a0a07808 */ /* 0x000fe20004000000 */
[----:B------:R-:W-:Y:S01]  /*90e0*/  VIADD R18, R0, 0x11 ;  /* 0x0000001100127836 */ /* 0x000fe20000000000 */
[----:B------:R-:W-:Y:S01]  /*90f0*/  I2FP.F32.S32 R40, R40 ;  /* 0x0000002800287245 */ /* 0x000fe20000201400 */
[----:B------:R-:W2:Y:S01]  /*9100*/  MUFU.TANH R65, R65 ;  /* 0x0000004100417308 */ /* 0x000ea20000002400 */
[----:B----4-:R-:W-:Y:S01]  /*9110*/  FFMA.FTZ R60, R98, R38, R87 ;  /* 0x00000026623c7223 */ /* 0x010fe20000010057 */
[----:B------:R-:W-:Y:S01]  /*9120*/  VIADD R38, R0, 0x10 ;  /* 0x0000001000267836 */ /* 0x000fe20000000000 */
[C---:B------:R-:W-:Y:S01]  /*9130*/  ISETP.GE.AND P2, PT, R5.reuse, R2, PT ;  /* 0x000000020500720c */ /* 0x040fe20003f46270 */
[----:B------:R-:W-:Y:S01]  /*9140*/  FFMA.FTZ R40, R98, R40, R71 ;  /* 0x0000002862287223 */ /* 0x000fe20000010047 */
[----:B------:R-:W-:-:S02]  /*9150*/  ISETP.GE.AND P0, PT, R5, R133, PT ;  /* 0x000000850500720c */ /* 0x000fc40003f06270 */
[----:B------:R-:W-:Y:S01]  /*9160*/  FSEL R59, R53, -INF , !P5 ;  /* 0xff800000353b7808 */ /* 0x000fe20006800000 */
[----:B------:R-:W-:Y:S01]  /*9170*/  MUFU.TANH R141, R108 ;  /* 0x0000006c008d7308 */ /* 0x000fe20000002400 */
[----:B------:R-:W-:Y:S02]  /*9180*/  FSEL R60, R60, -INF , !P3 ;  /* 0xff8000003c3c7808 */ /* 0x000fe40005800000 */
[----:B------:R-:W-:Y:S02]  /*9190*/  FSEL R19, R16, -INF , !P6 ;  /* 0xff80000010137808 */ /* 0x000fe40007000000 */
[C---:B------:R-:W-:Y:S02]  /*91a0*/  ISETP.GE.AND P5, PT, R38.reuse, R2, PT ;  /* 0x000000022600720c */ /* 0x040fe40003fa6270 */
[----:B------:R-:W-:Y:S01]  /*91b0*/  ISETP.GE.AND P3, PT, R38, R133, PT ;  /* 0x000000852600720c */ /* 0x000fe20003f66270 */
[----:B------:R-:W-:Y:S01]  /*91c0*/  MUFU.TANH R115, R110 ;  /* 0x0000006e00737308 */ /* 0x000fe20000002400 */
[----:B------:R-:W-:-:S02]  /*91d0*/  FSEL R53, R97, -INF , !P2 ;  /* 0xff80000061357808 */ /* 0x000fc40005000000 */
[----:B-1----:R-:W-:Y:S02]  /*91e0*/  FSEL R10, R107, -INF , !P0 ;  /* 0xff8000006b0a7808 */ /* 0x002fe40004000000 */
[----:B------:R-:W-:Y:S02]  /*91f0*/  I2FP.F32.S32 R16, R42 ;  /* 0x0000002a00107245 */ /* 0x000fe40000201400 */
[----:B------:R-:W-:Y:S01]  /*9200*/  I2FP.F32.S32 R38, R38 ;  /* 0x0000002600267245 */ /* 0x000fe20000201400 */
[----:B------:R-:W1:Y:S01]  /*9210*/  MUFU.TANH R67, R67 ;  /* 0x0000004300437308 */ /* 0x000e620000002400 */
[----:B------:R-:W-:Y:S01]  /*9220*/  ISETP.GE.AND P2, PT, R18, R2, PT ;  /* 0x000000021200720c */ /* 0x000fe20003f46270 */
[-C--:B------:R-:W-:Y:S01]  /*9230*/  FFMA.FTZ R75, R98, R16.reuse, R99 ;  /* 0x00000010624b7223 */ /* 0x080fe20000010063 */
[----:B------:R-:W-:Y:S01]  /*9240*/  ISETP.GE.AND P0, PT, R18, R133, PT ;  /* 0x000000851200720c */ /* 0x000fe20003f06270 */
[C---:B------:R-:W-:Y:S01]  /*9250*/  FFMA.FTZ R113, R98.reuse, R16, R113 ;  /* 0x0000001062717223 */ /* 0x040fe20000010071 */
[----:B------:R-:W-:Y:S01]  /*9260*/  I2FP.F32.S32 R18, R18 ;  /* 0x0000001200127245 */ /* 0x000fe20000201400 */
[-C--:B------:R-:W-:Y:S01]  /*9270*/  FFMA.FTZ R73, R98, R38.reuse, R117 ;  /* 0x0000002662497223 */ /* 0x080fe20000010075 */
[----:B------:R-:W-:Y:S01]  /*9280*/  FSEL R158, R40, -INF , !P4 ;  /* 0xff800000289e7808 */ /* 0x000fe20006000000 */
[----:B------:R-:W-:Y:S01]  /*9290*/  FFMA.FTZ R135, R98, R38, R135 ;  /* 0x0000002662877223 */ /* 0x000fe20000010087 */
[----:B------:R-:W-:-:S02]  /*92a0*/  VIADD R40, R0, 0x51 ;  /* 0x0000005100287836 */ /* 0x000fc40000000000 */
[CC--:B------:R-:W-:Y:S01]  /*92b0*/  FFMA.FTZ R71, R98.reuse, R18.reuse, R119 ;  /* 0x0000001262477223 */ /* 0x0c0fe20000010077 */
[----:B---3--:R-:W-:Y:S01]  /*92c0*/  FFMA.FTZ R16, R98, R18, R139 ;  /* 0x0000001262107223 */ /* 0x008fe2000001008b */
[----:B------:R-:W-:Y:S01]  /*92d0*/  VIADD R18, R0, 0x58 ;  /* 0x0000005800127836 */ /* 0x000fe20000000000 */
[-C--:B------:R-:W-:Y:S01]  /*92e0*/  ISETP.GE.AND P6, PT, R42, R2.reuse, PT ;  /* 0x000000022a00720c */ /* 0x080fe20003fc6270 */
[----:B------:R-:W-:Y:S01]  /*92f0*/  VIADD R38, R0, 0x18 ;  /* 0x0000001800267836 */ /* 0x000fe20000000000 */
[----:B------:R-:W-:Y:S01]  /*9300*/  ISETP.GE.AND P4, PT, R42, R133, PT ;  /* 0x000000852a00720c */ /* 0x000fe20003f86270 */
[----:B------:R3:W-:Y:S01]  /*9310*/  MUFU.TANH R83, R8 ;  /* 0x0000000800537308 */ /* 0x0007e20000002400 */
[----:B------:R-:W-:Y:S02]  /*9320*/  FSEL R73, R73, -INF , !P5 ;  /* 0xff80000049497808 */ /* 0x000fe40006800000 */
[----:B------:R-:W-:Y:S02]  /*9330*/  ISETP.GE.AND P5, PT, R40, R2, PT ;  /* 0x000000022800720c */ /* 0x000fe40003fa6270 */
[----:B------:R-:W-:-:S02]  /*9340*/  FSEL R71, R71, -INF , !P2 ;  /* 0xff80000047477808 */ /* 0x000fc40005000000 */
[----:B------:R-:W-:Y:S01]  /*9350*/  FSEL R16, R16, -INF , !P0 ;  /* 0xff80000010107808 */ /* 0x000fe20004000000 */
[----:B------:R4:W1:Y:S01]  /*9360*/  MUFU.TANH R89, R26 ;  /* 0x0000001a00597308 */ /* 0x0008620000002400 */
[----:B------:R-:W-:Y:S02]  /*9370*/  FSEL R75, R75, -INF , !P6 ;  /* 0xff8000004b4b7808 */ /* 0x000fe40007000000 */
[CC--:B------:R-:W-:Y:S02]  /*9380*/  ISETP.GE.AND P2, PT, R18.reuse, R2.reuse, PT ;  /* 0x000000021200720c */ /* 0x0c0fe40003f46270 */
[----:B------:R-:W-:Y:S02]  /*9390*/  ISETP.GE.AND P0, PT, R18, R133, PT ;  /* 0x000000851200720c */ /* 0x000fe40003f06270 */
[----:B------:R-:W-:Y:S01]  /*93a0*/  ISETP.GE.AND P6, PT, R38, R2, PT ;  /* 0x000000022600720c */ /* 0x000fe20003fc6270 */
[----:B------:R-:W1:Y:S01]  /*93b0*/  MUFU.TANH R61, R61 ;  /* 0x0000003d003d7308 */ /* 0x000e620000002400 */
[----:B---3--:R-:W-:-:S02]  /*93c0*/  FSEL R8, R135, -INF , !P3 ;  /* 0xff80000087087808 */ /* 0x008fc40005800000 */
[-C--:B------:R-:W-:Y:S02]  /*93d0*/  ISETP.GE.AND P3, PT, R40, R133.reuse, PT ;  /* 0x000000852800720c */ /* 0x080fe40003f66270 */
[----:B------:R-:W-:Y:S02]  /*93e0*/  I2FP.F32.S32 R40, R40 ;  /* 0x0000002800287245 */ /* 0x000fe40000201400 */
[----:B------:R-:W-:Y:S01]  /*93f0*/  I2FP.F32.S32 R18, R18 ;  /* 0x0000001200127245 */ /* 0x000fe20000201400 */
[----:B------:R-:W3:Y:S01]  /*9400*/  MUFU.TANH R63, R63 ;  /* 0x0000003f003f7308 */ /* 0x000ee20000002400 */
[----:B----4-:R-:W-:Y:S01]  /*9410*/  FSEL R26, R113, -INF , !P4 ;  /* 0xff800000711a7808 */ /* 0x010fe20006000000 */
[----:B--2---:R-:W-:Y:S01]  /*9420*/  FFMA.FTZ R69, R98, R40, R65 ;  /* 0x0000002862457223 */ /* 0x004fe20000010041 */
[----:B------:R-:W-:Y:S01]  /*9430*/  ISETP.GE.AND P4, PT, R38, R133, PT ;  /* 0x000000852600720c */ /* 0x000fe20003f86270 */
[C---:B------:R-:W-:Y:S01]  /*9440*/  FFMA.FTZ R65, R98.reuse, R18, R43 ;  /* 0x0000001262417223 */ /* 0x040fe2000001002b */
[----:B------:R-:W-:Y:S01]  /*9450*/  I2FP.F32.S32 R38, R38 ;  /* 0x0000002600267245 */ /* 0x000fe20000201400 */
[C---:B------:R-:W-:Y:S01]  /*9460*/  FFMA.FTZ R77, R98.reuse, R18, R77 ;  /* 0x00000012624d7223 */ /* 0x040fe2000001004d */
[C---:B-1----:R-:W-:Y:S01]  /*9470*/  FFMA.FTZ R154, R98.reuse, R40, R67 ;  /* 0x00000028629a7223 */ /* 0x042fe20000010043 */
[----:B------:R-:W-:Y:S01]  /*9480*/  MUFU.TANH R5, R56 ;  /* 0x0000003800057308 */ /* 0x000fe20000002400 */
[----:B------:R-:W-:Y:S01]  /*9490*/  FSEL R65, R65, -INF , !P2 ;  /* 0xff80000041417808 */ /* 0x000fe20005000000 */
[CC--:B------:R-:W-:Y:S01]  /*94a0*/  FFMA.FTZ R79, R98.reuse, R38.reuse, R141 ;  /* 0x00000026624f7223 */ /* 0x0c0fe2000001008d */
[----:B------:R-:W-:Y:S01]  /*94b0*/  FFMA.FTZ R115, R98, R38, R115 ;  /* 0x0000002662737223 */ /* 0x000fe20000010073 */
[----:B------:R-:W-:Y:S01]  /*94c0*/  VIADD R38, R0, 0x59 ;  /* 0x0000005900267836 */ /* 0x000fe20000000000 */
[----:B------:R-:W-:-:S02]  /*94d0*/  FSEL R152, R77, -INF , !P0 ;  /* 0xff8000004d987808 */ /* 0x000fc40004000000 */
[----:B------:R-:W-:Y:S01]  /*94e0*/  FSEL R69, R69, -INF , !P5 ;  /* 0xff80000045457808 */ /* 0x000fe20006800000 */
[----:B------:R-:W1:Y:S01]  /*94f0*/  MUFU.TANH R87, R58 ;  /* 0x0000003a00577308 */ /* 0x000e620000002400 */
[----:B------:R-:W-:Y:S02]  /*9500*/  FSEL R154, R154, -INF , !P3 ;  /* 0xff8000009a9a7808 */ /* 0x000fe40005800000 */
[----:B------:R-:W-:Y:S02]  /*9510*/  FSEL R18, R115, -INF , !P4 ;  /* 0xff80000073127808 */ /* 0x000fe40006000000 */
[C---:B------:R-:W-:Y:S02]  /*9520*/  ISETP.GE.AND P4, PT, R38.reuse, R133, PT ;  /* 0x000000852600720c */ /* 0x040fe40003f86270 */
[----:B------:R-:W-:Y:S01]  /*9530*/  FSEL R79, R79, -INF , !P6 ;  /* 0xff8000004f4f7808 */ /* 0x000fe20007000000 */
[----:B------:R2:W4:Y:S01]  /*9540*/  MUFU.TANH R97, R34 ;  /* 0x0000002200617308 */ /* 0x0005220000002400 */
[----:B------:R-:W-:-:S07]  /*9550*/  ISETP.GE.AND P6, PT, R38, R2, PT ;  /* 0x000000022600720c */ /* 0x000fce0003fc6270 */
[----:B------:R3:W-:Y:S08]  /*9560*/  MUFU.TANH R91, R36 ;  /* 0x00000024005b7308 */ /* 0x0007f00000002400 */
[----:B------:R1:W-:Y:S01]  /*9570*/  MUFU.TANH R99, R32 ;  /* 0x0000002000637308 */ /* 0x0003e20000002400 */
[----:B--2---:R-:W-:-:S05]  /*9580*/  VIADD R34, R0, 0x61 ;  /* 0x0000006100227836 */ /* 0x004fca0000000000 */
[C---:B------:R-:W-:Y:S02]  /*9590*/  ISETP.GE.AND P2, PT, R34.reuse, R2, PT ;  /* 0x000000022200720c */ /* 0x040fe40003f46270 */
[----:B------:R-:W-:Y:S01]  /*95a0*/  ISETP.GE.AND P0, PT, R34, R133, PT ;  /* 0x000000852200720c */ /* 0x000fe20003f06270 */
[----:B---3--:R-:W-:Y:S01]  /*95b0*/  VIADD R36, R0, 0x60 ;  /* 0x0000006000247836 */ /* 0x008fe20000000000 */
[----:B------:R2:W3:Y:S01]  /*95c0*/  MUFU.TANH R67, R33 ;  /* 0x0000002100437308 */ /* 0x0004e20000002400 */
[----:B------:R-:W-:-:S03]  /*95d0*/  I2FP.F32.S32 R34, R34 ;  /* 0x0000002200227245 */ /* 0x000fc60000201400 */
[C---:B------:R-:W-:Y:S01]  /*95e0*/  ISETP.GE.AND P5, PT, R36.reuse, R2, PT ;  /* 0x000000022400720c */ /* 0x040fe20003fa6270 */
[----:B------:R-:W-:Y:S01]  /*95f0*/  BAR.SYNC.DEFER_BLOCKING 0x0 ;  /* 0x0000000000007b1d */ /* 0x000fe20000010000 */
[----:B------:R-:W-:Y:S01]  /*9600*/  ISETP.GE.AND P3, PT, R36, R133, PT ;  /* 0x000000852400720c */ /* 0x000fe20003f66270 */
[C---:B------:R-:W-:Y:S01]  /*9610*/  FFMA.FTZ R89, R98.reuse, R34, R89 ;  /* 0x0000002262597223 */ /* 0x040fe20000010059 */
[----:B-1----:R-:W-:Y:S02]  /*9620*/  I2FP.F32.S32 R32, R38 ;  /* 0x0000002600207245 */ /* 0x002fe40000201400 */
[----:B------:R-:W-:Y:S01]  /*9630*/  I2FP.F32.S32 R36, R36 ;  /* 0x0000002400247245 */ /* 0x000fe20000201400 */
[----:B------:R1:W3:Y:S01]  /*9640*/  MUFU.TANH R77, R30 ;  /* 0x0000001e004d7308 */ /* 0x0002e20000002400 */
[----:B------:R-:W-:Y:S01]  /*9650*/  FSEL R140, R89, -INF , !P0 ;  /* 0xff800000598c7808 */ /* 0x000fe20004000000 */
[CC--:B------:R-:W-:Y:S01]  /*9660*/  FFMA.FTZ R61, R98.reuse, R32.reuse, R61 ;  /* 0x00000020623d7223 */ /* 0x0c0fe2000001003d */
[C---:B------:R-:W-:Y:S01]  /*9670*/  FFMA.FTZ R63, R98.reuse, R32, R63 ;  /* 0x00000020623f7223 */ /* 0x040fe2000001003f */
[----:B------:R-:W-:Y:S01]  /*9680*/  FFMA.FTZ R87, R98, R36, R87 ;  /* 0x0000002462577223 */ /* 0x000fe20000010057 */
[----:B------:R-:W-:-:S02]  /*9690*/  VIADD R32, R0, 0x70 ;  /* 0x0000007000207836 */ /* 0x000fc40000000000 */
[----:B--2---:R-:W-:Y:S01]  /*96a0*/  FFMA.FTZ R33, R98, R36, R5 ;  /* 0x0000002462217223 */ /* 0x004fe20000010005 */
[----:B------:R-:W-:Y:S01]  /*96b0*/  VIADD R36, R0, 0x68 ;  /* 0x0000006800247836 */ /* 0x000fe20000000000 */
[----:B------:R2:W3:Y:S01]  /*96c0*/  MUFU.TANH R43, R29 ;  /* 0x0000001d002b7308 */ /* 0x0004e20000002400 */
[----:B------:R-:W-:Y:S01]  /*96d0*/  FSEL R142, R87, -INF , !P3 ;  /* 0xff800000578e7808 */ /* 0x000fe20005800000 */
[----:B------:R-:W-:Y:S01]  /*96e0*/  VIADD R89, R93, 0x1000 ;  /* 0x000010005d597836 */ /* 0x000fe20000000000 */
[----:B------:R-:W-:Y:S01]  /*96f0*/  FSEL R33, R33, -INF , !P5 ;  /* 0xff80000021217808 */ /* 0x000fe20006800000 */
[----:B------:R-:W-:Y:S01]  /*9700*/  VIADD R87, R93, 0x1800 ;  /* 0x000018005d577836 */ /* 0x000fe20000000000 */
[----:B------:R-:W-:Y:S02]  /*9710*/  ISETP.GE.AND P0, PT, R32, R133, PT ;  /* 0x000000852000720c */ /* 0x000fe40003f06270 */
[----:B------:R-:W-:Y:S01]  /*9720*/  FSEL R148, R63, -INF , !P4 ;  /* 0xff8000003f947808 */ /* 0x000fe20006000000 */
[----:B------:R3:W3:Y:S01]  /*9730*/  MUFU.TANH R5, R28 ;  /* 0x0000001c00057308 */ /* 0x0006e20000002400 */
[----:B-1----:R-:W-:-:S02]  /*9740*/  I2FP.F32.S32 R30, R36 ;  /* 0x00000024001e7245 */ /* 0x002fc40000201400 */
[----:B------:R-:W-:Y:S02]  /*9750*/  FSEL R61, R61, -INF , !P6 ;  /* 0xff8000003d3d7808 */ /* 0x000fe40007000000 */
[----:B------:R-:W-:Y:S01]  /*9760*/  ISETP.GE.AND P6, PT, R36, R2, PT ;  /* 0x000000022400720c */ /* 0x000fe20003fc6270 */
[----:B----4-:R-:W-:Y:S01]  /*9770*/  FFMA.FTZ R72, R98, R30, R97 ;  /* 0x0000001e62487223 */ /* 0x010fe20000010061 */
[----:B------:R-:W-:Y:S01]  /*9780*/  ISETP.GE.AND P4, PT, R36, R133, PT ;  /* 0x000000852400720c */ /* 0x000fe20003f86270 */
[----:B------:R1:W4:Y:S01]  /*9790*/  MUFU.TANH R63, R25 ;  /* 0x00000019003f7308 */ /* 0x0003220000002400 */
[----:B--2---:R-:W-:Y:S01]  /*97a0*/  FFMA.FTZ R29, R98, R34, R81 ;  /* 0x00000022621d7223 */ /* 0x004fe20000010051 */
[----:B------:R-:W-:Y:S01]  /*97b0*/  VIADD R34, R0, 0x69 ;  /* 0x0000006900227836 */ /* 0x000fe20000000000 */
[----:B------:R-:W-:-:S03]  /*97c0*/  FSEL R72, R72, -INF , !P4 ;  /* 0xff80000048487808 */ /* 0x000fc60006000000 */
[----:B------:R-:W-:Y:S02]  /*97d0*/  FSEL R29, R29, -INF , !P2 ;  /* 0xff8000001d1d7808 */ /* 0x000fe40005000000 */
[-C--:B------:R-:W-:Y:S01]  /*97e0*/  ISETP.GE.AND P2, PT, R32, R2.reuse, PT ;  /* 0x000000022000720c */ /* 0x080fe20003f46270 */
[----:B------:R2:W-:Y:S01]  /*97f0*/  MUFU.TANH R81, R17 ;  /* 0x0000001100517308 */ /* 0x0005e20000002400 */
[----:B------:R-:W-:Y:S01]  /*9800*/  ISETP.GE.AND P5, PT, R34, R2, PT ;  /* 0x000000022200720c */ /* 0x000fe20003fa6270 */
[----:B---3--:R-:W-:Y:S01]  /*9810*/  VIADD R28, R0, 0x79 ;  /* 0x00000079001c7836 */ /* 0x008fe20000000000 */
[----:B------:R-:W-:Y:S02]  /*9820*/  ISETP.GE.AND P3, PT, R34, R133, PT ;  /* 0x000000852200720c */ /* 0x000fe40003f66270 */
[----:B------:R-:W-:Y:S02]  /*9830*/  I2FP.F32.S32 R32, R32 ;  /* 0x0000002000207245 */ /* 0x000fe40000201400 */
[----:B------:R-:W-:Y:S01]  /*9840*/  I2FP.F32.S32 R34, R34 ;  /* 0x0000002200227245 */ /* 0x000fe20000201400 */
[----:B-1----:R-:W-:Y:S01]  /*9850*/  FFMA.FTZ R25, R98, R30, R83 ;  /* 0x0000001e62197223 */ /* 0x002fe20000010053 */
[----:B------:R-:W-:-:S02]  /*9860*/  VIADD R30, R0, 0x78 ;  /* 0x00000078001e7836 */ /* 0x000fc40000000000 */
[CC--:B------:R-:W-:Y:S01]  /*9870*/  FFMA.FTZ R67, R98.reuse, R32.reuse, R67 ;  /* 0x0000002062437223 */ /* 0x0c0fe20000010043 */
[C---:B------:R-:W-:Y:S01]  /*9880*/  FFMA.FTZ R52, R98.reuse, R32, R77 ;  /* 0x0000002062347223 */ /* 0x040fe2000001004d */
[CC--:B------:R-:W-:Y:S01]  /*9890*/  FFMA.FTZ R91, R98.reuse, R34.reuse, R91 ;  /* 0x00000022625b7223 */ /* 0x0c0fe2000001005b */
[----:B------:R-:W-:Y:S01]  /*98a0*/  FFMA.FTZ R66, R98, R34, R99 ;  /* 0x0000002262427223 */ /* 0x000fe20000010063 */
[----:B------:R-:W-:Y:S01]  /*98b0*/  VIADD R32, R0, 0x71 ;  /* 0x0000007100207836 */ /* 0x000fe20000000000 */
[----:B------:R-:W-:Y:S01]  /*98c0*/  MUFU.TANH R9, R9 ;  /* 0x0000000900097308 */ /* 0x000fe20000002400 */
[----:B------:R-:W-:Y:S02]  /*98d0*/  FSEL R25, R25, -INF , !P6 ;  /* 0xff80000019197808 */ /* 0x000fe40007000000 */
[----:B--2---:R-:W-:Y:S01]  /*98e0*/  FSEL R17, R91, -INF , !P5 ;  /* 0xff8000005b117808 */ /* 0x004fe20006800000 */
[----:B------:R-:W-:Y:S01]  /*98f0*/  VIADD R91, R93, 0x800 ;  /* 0x000008005d5b7836 */ /* 0x000fe20000000000 */
[----:B------:R-:W-:-:S02]  /*9900*/  ISETP.GE.AND P6, PT, R32, R2, PT ;  /* 0x000000022000720c */ /* 0x000fc40003fc6270 */
[-C--:B------:R-:W-:Y:S01]  /*9910*/  ISETP.GE.AND P4, PT, R32, R133.reuse, PT ;  /* 0x000000852000720c */ /* 0x080fe20003f86270 */
[----:B------:R1:W2:Y:S01]  /*9920*/  MUFU.TANH R83, R13 ;  /* 0x0000000d00537308 */ /* 0x0002a20000002400 */
[----:B------:R-:W-:Y:S02]  /*9930*/  FSEL R66, R66, -INF , !P3 ;  /* 0xff80000042427808 */ /* 0x000fe40005800000 */
[----:B------:R-:W-:Y:S02]  /*9940*/  I2FP.F32.S32 R32, R32 ;  /* 0x0000002000207245 */ /* 0x000fe40000201400 */
[C---:B------:R-:W-:Y:S02]  /*9950*/  ISETP.GE.AND P5, PT, R30.reuse, R2, PT ;  /* 0x000000021e00720c */ /* 0x040fe40003fa6270 */
[-C--:B------:R-:W-:Y:S01]  /*9960*/  ISETP.GE.AND P3, PT, R30, R133.reuse, PT ;  /* 0x000000851e00720c */ /* 0x080fe20003f66270 */
[-C--:B------:R-:W-:Y:S01]  /*9970*/  FFMA.FTZ R43, R98, R32.reuse, R43 ;  /* 0x00000020622b7223 */ /* 0x080fe2000001002b */
[----:B------:R-:W-:Y:S01]  /*9980*/  FSEL R52, R52, -INF , !P0 ;  /* 0xff80000034347808 */ /* 0x000fe20004000000 */
[----:B------:R-:W-:Y:S01]  /*9990*/  FFMA.FTZ R5, R98, R32, R5 ;  /* 0x0000002062057223 */ /* 0x000fe20000010005 */
[----:B------:R-:W-:Y:S01]  /*99a0*/  I2FP.F32.S32 R30, R30 ;  /* 0x0000001e001e7245 */ /* 0x000fe20000201400 */
[----:B------:R-:W3:Y:S01]  /*99b0*/  MUFU.TANH R45, R45 ;  /* 0x0000002d002d7308 */ /* 0x000ee20000002400 */
[----:B------:R-:W-:-:S02]  /*99c0*/  ISETP.GE.AND P0, PT, R28, R133, PT ;  /* 0x000000851c00720c */ /* 0x000fc40003f06270 */
[----:B------:R-:W-:Y:S01]  /*99d0*/  FSEL R48, R5, -INF , !P4 ;  /* 0xff80000005307808 */ /* 0x000fe20006000000 */
[CC--:B----4-:R-:W-:Y:S01]  /*99e0*/  FFMA.FTZ R32, R98.reuse, R30.reuse, R63 ;  /* 0x0000001e62207223 */ /* 0x0d0fe2000001003f */
[----:B-1----:R-:W-:Y:S01]  /*99f0*/  FSEL R13, R67, -INF , !P2 ;  /* 0xff800000430d7808 */ /* 0x002fe20005000000 */
[----:B--2---:R-:W-:Y:S01]  /*9a00*/  FFMA.FTZ R83, R98, R30, R83 ;  /* 0x0000001e62537223 */ /* 0x004fe20000010053 */
[----:B------:R-:W-:Y:S01]  /*9a10*/  ISETP.GE.AND P2, PT, R28, R2, PT ;  /* 0x000000021c00720c */ /* 0x000fe20003f46270 */
[----:B------:R-:W1:Y:S01]  /*9a20*/  MUFU.TANH R77, R118 ;  /* 0x00000076004d7308 */ /* 0x000e620000002400 */
[----:B------:R-:W-:Y:S02]  /*9a30*/  I2FP.F32.S32 R28, R28 ;  /* 0x0000001c001c7245 */ /* 0x000fe40000201400 */
[----:B------:R-:W-:Y:S02]  /*9a40*/  ISETP.GE.AND P4, PT, R0, R133, PT ;  /* 0x000000850000720c */ /* 0x000fe40003f86270 */
[----:B------:R-:W-:Y:S01]  /*9a50*/  FSEL R5, R32, -INF , !P5 ;  /* 0xff80000020057808 */ /* 0x000fe20006800000 */
[CC--:B------:R-:W-:Y:S01]  /*9a60*/  FFMA.FTZ R63, R98.reuse, R28.reuse, R81 ;  /* 0x0000001c623f7223 */ /* 0x0c0fe20000010051 */
[----:B------:R-:W-:Y:S01]  /*9a70*/  FFMA.FTZ R42, R98, R28, R9 ;  /* 0x0000001c622a7223 */ /* 0x000fe20000010009 */
[----:B------:R2:W4:Y:S01]  /*9a80*/  MUFU.TANH R67, R64 ;  /* 0x0000004000437308 */ /* 0x0005220000002400 */
[----:B------:R-:W-:Y:S01]  /*9a90*/  VIADD R28, R0, 0x50 ;  /* 0x00000050001c7836 */ /* 0x000fe20000000000 */
[----:B------:R-:W-:-:S02]  /*9aa0*/  FSEL R9, R43, -INF , !P6 ;  /* 0xff8000002b097808 */ /* 0x000fc40007000000 */
[----:B------:R-:W-:Y:S02]  /*9ab0*/  FSEL R63, R63, -INF , !P2 ;  /* 0xff8000003f3f7808 */ /* 0x000fe40005000000 */
[----:B------:R-:W-:Y:S02]  /*9ac0*/  ISETP.GT.AND P2, PT, R101, R120, PT ;  /* 0x000000786500720c */ /* 0x000fe40003f44270 */
[----:B------:R4:W4:Y:S01]  /*9ad0*/  MUFU.TANH R81, R23 ;  /* 0x0000001700517308 */ /* 0x0009220000002400 */
[----:B------:R-:W-:Y:S02]  /*9ae0*/  ISETP.GE.AND P6, PT, R0, R2, PT ;  /* 0x000000020000720c */ /* 0x000fe40003fc6270 */
[----:B------:R-:W-:Y:S02]  /*9af0*/  I2FP.F32.S32 R156, R28 ;  /* 0x0000001c009c7245 */ /* 0x000fe40000201400 */
[----:B------:R-:W-:Y:S02]  /*9b00*/  FSEL R43, R83, -INF , !P3 ;  /* 0xff800000532b7808 */ /* 0x000fe40005800000 */
[----:B------:R-:W-:-:S02]  /*9b10*/  ISETP.GE.AND P5, PT, R28, R2, PT ;  /* 0x000000021c00720c */ /* 0x000fc40003fa6270 */
[----:B--2---:R-:W-:Y:S02]  /*9b20*/  I2FP.F32.S32 R64, R0 ;  /* 0x0000000000407245 */ /* 0x004fe40000201400 */
[----:B------:R-:W-:Y:S02]  /*9b30*/  I2FP.F32.S32 R0, R28 ;  /* 0x0000001c00007245 */ /* 0x000fe40000201400 */
[----:B------:R-:W-:Y:S01]  /*9b40*/  ISETP.GE.AND P3, PT, R28, R133, PT ;  /* 0x000000851c00720c */ /* 0x000fe20003f66270 */
[CC--:B---3--:R-:W-:Y:S01]  /*9b50*/  FFMA.FTZ R45, R98.reuse, R64.reuse, R45 ;  /* 0x00000040622d7223 */ /* 0x0c8fe2000001002d */
[----:B-1----:R-:W-:Y:S01]  /*9b60*/  FFMA.FTZ R64, R98, R64, R77 ;  /* 0x0000004062407223 */ /* 0x002fe2000001004d */
[----:B------:R-:W-:Y:S01]  /*9b70*/  FSEL R42, R42, -INF , !P0 ;  /* 0xff8000002a2a7808 */ /* 0x000fe20004000000 */
[C---:B----4-:R-:W-:Y:S01]  /*9b80*/  FFMA.FTZ R23, R98.reuse, R0, R67 ;  /* 0x0000000062177223 */ /* 0x050fe20000010043 */
[----:B------:R-:W-:Y:S01]  /*9b90*/  FFMA.FTZ R156, R98, R156, R81 ;  /* 0x0000009c629c7223 */ /* 0x000fe20000010051 */
[----:B------:R-:W-:-:S02]  /*9ba0*/  FSEL R45, R45, -INF , !P6 ;  /* 0xff8000002d2d7808 */ /* 0x000fc40007000000 */
        /* <DEDUP_REMOVED lines=67> */
.L_x_5256:
[----:B------:R-:W1:Y:S02]  /*9fe0*/  LDC R67, c[0x0][0x248] ;  /* 0x00009200ff437b82 */ /* 0x000e640000000800 */
[----:B-1----:R-:W-:-:S05]  /*9ff0*/  IMAD.SHL.U32 R77, R67, 0x80, RZ ;  /* 0x00000080434d7824 */ /* 0x002fca00078e00ff */
[----:B------:R-:W-:-:S04]  /*a000*/  IADD3 R77, -R77, RZ, RZ ;  /* 0x000000ff4d4d7210 */ /* 0x000fc80007ffe1ff */
[----:B------:R-:W-:-:S07]  /*a010*/  SHF.R.S32.HI R0, RZ, 0x1f, R77 ;  /* 0x0000001fff007819 */ /* 0x000fce000001144d */
.L_x_5257:
        /* <DEDUP_REMOVED lines=47> */
.L_x_5259:
[----:B------:R-:W-:Y:S05]  /*a310*/  BSYNC B0 ;  /* 0x0000000000007941 */ /* 0x000fea0003800000 */
.L_x_5258:
[----:B------:R-:W0:Y:S01]  /*a320*/  LDGDEPBAR ;  /* 0x00000000000079af */ /* 0x000e220000000000 */
[----:B------:R-:W-:-:S04]  /*a330*/  LEA R130, P0, R77, R130, 0x1 ;  /* 0x000000824d827211 */ /* 0x000fc800078008ff */
[----:B------:R-:W-:-:S09]  /*a340*/  LEA.HI.X R131, R77, R131, R0, 0x1, P0 ;  /* 0x000000834d837211 */ /* 0x000fd200000f0c00 */
.L_x_5255:
        /* <DEDUP_REMOVED lines=73> */
[--C-:B-12---:R-:W-:Y:S01]  /*a7e0*/  FFMA.FTZ R80, R73, UR8, -R70.reuse ;  /* 0x0000000849507c23 */ /* 0x106fe20008010846 */
[--C-:B------:R-:W-:Y:S01]  /*a7f0*/  FFMA.FTZ R73, R79, UR8, -R70.reuse ;  /* 0x000000084f497c23 */ /* 0x100fe20008010846 */
[----:B------:R-:W-:Y:S01]  /*a800*/  FMNMX.FTZ R45, R6, R45, !PT ;  /* 0x0000002d062d7209 */ /* 0x000fe20007810000 */
[--C-:B------:R-:W-:Y:S01]  /*a810*/  FFMA.FTZ R36, R69, UR8, -R70.reuse ;  /* 0x0000000845247c23 */ /* 0x100fe20008010846 */
[----:B------:R-:W-:Y:S01]  /*a820*/  FFMA.FTZ R33, R33, UR8, -R70 ;  /* 0x0000000821217c23 */ /* 0x000fe20008010846 */
[----:B------:R-:W-:Y:S01]  /*a830*/  MUFU.EX2 R146, R146 ;  /* 0x0000009200927308 */ /* 0x000fe20000000800 */
[----:B------:R-:W-:-:S04]  /*a840*/  FMNMX.FTZ R45, R4, R45, !PT ;  /* 0x0000002d042d7209 */ /* 0x000fc80007810000 */
[----:B------:R-:W-:-:S03]  /*a850*/  FMNMX.FTZ R45, R24, R45, !PT ;  /* 0x0000002d182d7209 */ /* 0x000fc60007810000 */
[----:B------:R-:W1:Y:S01]  /*a860*/  MUFU.EX2 R97, R97 ;  /* 0x0000006100617308 */ /* 0x000e620000000800 */
[----:B------:R-:W-:Y:S02]  /*a870*/  FMNMX.FTZ R45, R76, R45, !PT ;  /* 0x0000002d4c2d7209 */ /* 0x000fe40007810000 */
[----:B---3--:R-:W-:Y:S01]  /*a880*/  F2FP.F16.F32.PACK_AB R104, R103, R150 ;  /* 0x000000966768723e */ /* 0x008fe200000000ff */
[----:B------:R-:W-:Y:S01]  /*a890*/  FADD.FTZ R103, R150, R103 ;  /* 0x0000006796677221 */ /* 0x000fe20000010000 */
[----:B------:R-:W-:-:S03]  /*a8a0*/  FMNMX.FTZ R45, R62, R45, !PT ;  /* 0x0000002d3e2d7209 */ /* 0x000fc60007810000 */
[----:B------:R-:W-:Y:S01]  /*a8b0*/  MUFU.EX2 R80, R80 ;  /* 0x0000005000507308 */ /* 0x000fe20000000800 */
[----:B------:R-:W-:-:S04]  /*a8c0*/  FMNMX.FTZ R45, R22, R45, !PT ;  /* 0x0000002d162d7209 */ /* 0x000fc80007810000 */
[----:B------:R-:W-:-:S03]  /*a8d0*/  FMNMX.FTZ R45, R20, R45, !PT ;  /* 0x0000002d142d7209 */ /* 0x000fc60007810000 */
[----:B------:R-:W-:Y:S01]  /*a8e0*/  MUFU.EX2 R77, R77 ;  /* 0x0000004d004d7308 */ /* 0x000fe20000000800 */
[----:B------:R-:W-:Y:S02]  /*a8f0*/  FMNMX.FTZ R41, R162, R45, !PT ;  /* 0x0000002da2297209 */ /* 0x000fe40007810000 */
[----:B-1----:R-:W-:Y:S01]  /*a900*/  F2FP.F16.F32.PACK_AB R106, R97, R146 ;  /* 0x00000092616a723e */ /* 0x002fe200000000ff */
[----:B------:R-:W-:Y:S01]  /*a910*/  FADD.FTZ R146, R146, R103 ;  /* 0x0000006792927221 */ /* 0x000fe20000010000 */
[----:B------:R-:W-:-:S03]  /*a920*/  FMNMX.FTZ R41, R82, R41, !PT ;  /* 0x0000002952297209 */ /* 0x000fc60007810000 */
[----:B------:R-:W-:Y:S01]  /*a930*/  MUFU.EX2 R73, R73 ;  /* 0x0000004900497308 */ /* 0x000fe20000000800 */
[----:B------:R-:W-:Y:S01]  /*a940*/  FMNMX.FTZ R39, R160, R41, !PT ;  /* 0x00000029a0277209 */ /* 0x000fe20007810000 */
[----:B------:R-:W-:Y:S01]  /*a950*/  FFMA.FTZ R41, R15, UR8, -R70 ;  /* 0x000000080f297c23 */ /* 0x000fe20008010846 */
[----:B------:R-:W-:Y:S02]  /*a960*/  FADD.FTZ R97, R97, R146 ;  /* 0x0000009261617221 */ /* 0x000fe40000010000 */
[----:B------:R-:W-:-:S03]  /*a970*/  FMNMX.FTZ R39, R158, R39, !PT ;  /* 0x000000279e277209 */ /* 0x000fc60007810000 */
[----:B------:R-:W-:Y:S01]  /*a980*/  MUFU.EX2 R68, R68 ;  /* 0x0000004400447308 */ /* 0x000fe20000000800 */
[----:B------:R-:W-:Y:S01]  /*a990*/  FMNMX.FTZ R37, R156, R39, !PT ;  /* 0x000000279c257209 */ /* 0x000fe20007810000 */
[----:B------:R-:W-:-:S03]  /*a9a0*/  FFMA.FTZ R39, R7, UR8, -R70 ;  /* 0x0000000807277c23 */ /* 0x000fc60008010846 */
[----:B------:R-:W-:-:S03]  /*a9b0*/  FMNMX.FTZ R37, R154, R37, !PT ;  /* 0x000000259a257209 */ /* 0x000fc60007810000 */
[----:B------:R-:W-:Y:S01]  /*a9c0*/  MUFU.EX2 R59, R59 ;  /* 0x0000003b003b7308 */ /* 0x000fe20000000800 */
[----:B------:R-:W-:Y:S01]  /*a9d0*/  FMNMX.FTZ R35, R152, R37, !PT ;  /* 0x0000002598237209 */ /* 0x000fe20007810000 */
[----:B------:R-:W-:-:S03]  /*a9e0*/  FFMA.FTZ R37, R23, UR8, -R70 ;  /* 0x0000000817257c23 */ /* 0x000fc60008010846 */
[----:B------:R-:W-:-:S03]  /*a9f0*/  FMNMX.FTZ R35, R148, R35, !PT ;  /* 0x0000002394237209 */ /* 0x000fc60007810000 */
[----:B------:R-:W1:Y:S01]  /*aa00*/  MUFU.EX2 R58, R58 ;  /* 0x0000003a003a7308 */ /* 0x000e620000000800 */
[----:B------:R-:W-:Y:S01]  /*aa10*/  FMNMX.FTZ R31, R142, R35, !PT ;  /* 0x000000238e1f7209 */ /* 0x000fe20007810000 */
[----:B------:R-:W-:-:S03]  /*aa20*/  FFMA.FTZ R35, R65, UR8, -R70 ;  /* 0x0000000841237c23 */ /* 0x000fc60008010846 */
[----:B------:R-:W-:-:S03]  /*aa30*/  FMNMX.FTZ R31, R140, R31, !PT ;  /* 0x0000001f8c1f7209 */ /* 0x000fc60007810000 */
[----:B------:R-:W-:Y:S01]  /*aa40*/  MUFU.EX2 R57, R57 ;  /* 0x0000003900397308 */ /* 0x000fe20000000800 */
[----:B------:R-:W-:Y:S01]  /*aa50*/  FMNMX.FTZ R27, R72, R31, !PT ;  /* 0x0000001f481b7209 */ /* 0x000fe20007810000 */
[----:B------:R-:W-:-:S03]  /*aa60*/  FFMA.FTZ R31, R25, UR8, -R70 ;  /* 0x00000008191f7c23 */ /* 0x000fc60008010846 */
[----:B------:R-:W-:-:S03]  /*aa70*/  FMNMX.FTZ R27, R66, R27, !PT ;  /* 0x0000001b421b7209 */ /* 0x000fc60007810000 */
[----:B------:R-:W2:Y:S01]  /*aa80*/  MUFU.EX2 R56, R56 ;  /* 0x0000003800387308 */ /* 0x000ea20000000800 */
[----:B------:R-:W-:-:S04]  /*aa90*/  FMNMX.FTZ R21, R52, R27, !PT ;  /* 0x0000001b34157209 */ /* 0x000fc80007810000 */
[----:B------:R-:W-:-:S03]  /*aaa0*/  FMNMX.FTZ R0, R48, R21, !PT ;  /* 0x0000001530007209 */ /* 0x000fc60007810000 */
[----:B------:R-:W-:Y:S01]  /*aab0*/  MUFU.EX2 R53, R53 ;  /* 0x0000003500357308 */ /* 0x000fe20000000800 */
[----:B------:R-:W-:-:S04]  /*aac0*/  FMNMX.FTZ R15, R43, R0, !PT ;  /* 0x000000002b0f7209 */ /* 0x000fc80007810000 */
[----:B------:R-:W-:-:S03]  /*aad0*/  FMNMX.FTZ R15, R42, R15, !PT ;  /* 0x0000000f2a0f7209 */ /* 0x000fc60007810000 */
[----:B------:R-:W-:Y:S02]  /*aae0*/  MUFU.EX2 R46, R46 ;  /* 0x0000002e002e7308 */ /* 0x000fe40000000800 */
[----:B------:R-:W3:Y:S06]  /*aaf0*/  SHFL.BFLY PT, R0, R15, 0x2, 0x1f ;  /* 0x0c401f000f007f89 */ /* 0x000eec00000e0000 */
[----:B------:R-:W-:Y:S08]  /*ab00*/  MUFU.EX2 R47, R47 ;  /* 0x0000002f002f7308 */ /* 0x000ff00000000800 */
[----:B------:R-:W-:Y:S08]  /*ab10*/  MUFU.EX2 R44, R44 ;  /* 0x0000002c002c7308 */ /* 0x000ff00000000800 */
[----:B------:R-:W-:Y:S01]  /*ab20*/  MUFU.EX2 R41, R41 ;  /* 0x0000002900297308 */ /* 0x000fe20000000800 */
[----:B---3--:R-:W-:-:S05]  /*ab30*/  FMNMX.FTZ R0, R15, R0, !PT ;  /* 0x000000000f007209 */ /* 0x008fca0007810000 */
[----:B------:R-:W3:Y:S02]  /*ab40*/  SHFL.BFLY PT, R65, R0, 0x1, 0x1f ;  /* 0x0c201f0000417f89 */ /* 0x000ee400000e0000 */
[----:B------:R-:W-:Y:S08]  /*ab50*/  MUFU.EX2 R40, R40 ;  /* 0x0000002800287308 */ /* 0x000ff00000000800 */
[----:B------:R-:W-:Y:S08]  /*ab60*/  MUFU.EX2 R39, R39 ;  /* 0x0000002700277308 */ /* 0x000ff00000000800 */
[----:B------:R-:W-:Y:S01]  /*ab70*/  MUFU.EX2 R38, R38 ;  /* 0x0000002600267308 */ /* 0x000fe20000000800 */
[----:B---3--:R-:W-:Y:S01]  /*ab80*/  FMNMX.FTZ R65, R0, R65, !PT ;  /* 0x0000004100417209 */ /* 0x008fe20007810000 */
[----:B------:R-:W-:-:S06]  /*ab90*/  FFMA.FTZ R0, R5, UR8, -R70 ;  /* 0x0000000805007c23 */ /* 0x000fcc0008010846 */
[----:B------:R-:W-:Y:S01]  /*aba0*/  MUFU.EX2 R37, R37 ;  /* 0x0000002500257308 */ /* 0x000fe20000000800 */
[C---:B------:R-:W-:Y:S01]  /*abb0*/  FSETP.NEU.FTZ.AND P0, PT, R65.reuse, -INF , PT ;  /* 0xff8000004100780b */ /* 0x040fe20003f1d000 */
[----:B------:R-:W-:-:S05]  /*abc0*/  FMUL.FTZ R45, R65, UR8 ;  /* 0x00000008412d7c20 */ /* 0x000fca0008410000 */
[----:B------:R-:W-:Y:S01]  /*abd0*/  FSEL R45, R45, RZ, P0 ;  /* 0x000000ff2d2d7208 */ /* 0x000fe20000000000 */
[----:B------:R-:W-:Y:S04]  /*abe0*/  MUFU.EX2 R36, R36 ;  /* 0x0000002400247308 */ /* 0x000fe80000000800 */
[--C-:B------:R-:W-:Y:S01]  /*abf0*/  FFMA.FTZ R102, R10, UR8, -R45.reuse ;  /* 0x000000080a667c23 */ /* 0x100fe2000801082d */
[--C-:B------:R-:W-:Y:S01]  /*ac00*/  FFMA.FTZ R78, R8, UR8, -R45.reuse ;  /* 0x00000008084e7c23 */ /* 0x100fe2000801082d */
[--C-:B------:R-:W-:Y:S01]  /*ac10*/  FFMA.FTZ R144, R64, UR8, -R45.reuse ;  /* 0x0000000840907c23 */ /* 0x100fe2000801082d */
[--C-:B------:R-:W-:Y:S01]  /*ac20*/  FFMA.FTZ R99, R60, UR8, -R45.reuse ;  /* 0x000000083c637c23 */ /* 0x100fe2000801082d */
[--C-:B------:R-:W-:Y:S01]  /*ac30*/  FFMA.FTZ R83, R26, UR8, -R45.reuse ;  /* 0x000000081a537c23 */ /* 0x100fe2000801082d */
[----:B------:R-:W3:Y:S01]  /*ac40*/  LDSM.16.MT88.4 R8, [R136+0x3000] ;  /* 0x003000008808783b */ /* 0x000ee20000004200 */
        /* <DEDUP_REMOVED lines=13> */
[----:B------:R-:W5:Y:S01]  /*ad20*/  LDSM.16.MT88.4 R4, [R134+0x3800] ;  /* 0x003800008604783b */ /* 0x000f620000004200 */
[--C-:B------:R-:W-:Y:S01]  /*ad30*/  FFMA.FTZ R81, R20, UR8, -R45.reuse ;  /* 0x0000000814517c23 */ /* 0x100fe2000801082d */
[----:B-1----:R-:W-:Y:S01]  /*ad40*/  F2FP.F16.F32.PACK_AB R20, R58, R59 ;  /* 0x0000003b3a14723e */ /* 0x002fe200000000ff */
[----:B------:R-:W1:Y:S01]  /*ad50*/  MUFU.EX2 R99, R99 ;  /* 0x0000006300637308 */ /* 0x000e620000000800 */
        /* <DEDUP_REMOVED lines=13> */
[----:B------:R-:W-:-:S02]  /*ae30*/  FFMA.FTZ R43, R43, UR8, -R45 ;  /* 0x000000082b2b7c23 */ /* 0x000fc4000801082d */
[----:B------:R-:W-:Y:S01]  /*ae40*/  MUFU.EX2 R78, R78 ;  /* 0x0000004e004e7308 */ /* 0x000fe20000000800 */
[----:B-1----:R-:W-:-:S07]  /*ae50*/  F2FP.F16.F32.PACK_AB R105, R99, R144 ;  /* 0x000000906369723e */ /* 0x002fce00000000ff */
[----:B------:R-:W1:Y:S01]  /*ae60*/  MUFU.EX2 R75, R75 ;  /* 0x0000004b004b7308 */ /* 0x000e620000000800 */
[----:B--2---:R-:W-:-:S07]  /*ae70*/  F2FP.F16.F32.PACK_AB R107, R83, R102 ;  /* 0x00000066536b723e */ /* 0x004fce00000000ff */
[C---:B------:R-:W-:Y:S01]  /*ae80*/  HMMA.16816.F32 R116, R104.reuse, R112, RZ ;  /* 0x000000706874723c */ /* 0x040fe200000018ff */
[----:B------:R-:W-:Y:S05]  /*ae90*/  MUFU.EX2 R74, R74 ;  /* 0x0000004a004a7308 */ /* 0x000fea0000000800 */
[C---:B------:R-:W-:Y:S03]  /*aea0*/  HMMA.16816.F32 R112, R104.reuse, R114, RZ ;  /* 0x000000726870723c */ /* 0x040fe600000018ff */
[----:B------:R-:W2:Y:S03]  /*aeb0*/  MUFU.EX2 R71, R71 ;  /* 0x0000004700477308 */ /* 0x000ea60000000800 */
[C---:B---3--:R-:W-:Y:S05]  /*aec0*/  HMMA.16816.F32 R108, R104.reuse, R8, RZ ;  /* 0x00000008686c723c */ /* 0x048fea00000018ff */
[----:B------:R-:W-:Y:S01]  /*aed0*/  MUFU.EX2 R61, R61 ;  /* 0x0000003d003d7308 */ /* 0x000fe20000000800 */
[----:B------:R-:W-:Y:S01]  /*aee0*/  HMMA.16816.F32 R104, R104, R10, RZ ;  /* 0x0000000a6868723c */ /* 0x000fe200000018ff */
[----:B------:R-:W-:-:S02]  /*aef0*/  F2FP.F16.F32.PACK_AB R8, R77, R80 ;  /* 0x000000504d08723e */ /* 0x000fc400000000ff */
[----:B-1----:R-:W-:-:S04]  /*af00*/  F2FP.F16.F32.PACK_AB R9, R75, R78 ;  /* 0x0000004e4b09723e */ /* 0x002fc800000000ff */
[----:B------:R-:W-:Y:S01]  /*af10*/  F2FP.F16.F32.PACK_AB R10, R68, R73 ;  /* 0x00000049440a723e */ /* 0x000fe200000000ff */
[----:B------:R-:W1:Y:S01]  /*af20*/  MUFU.EX2 R64, R64 ;  /* 0x0000004000407308 */ /* 0x000e620000000800 */
[----:B--2---:R-:W-:-:S07]  /*af30*/  F2FP.F16.F32.PACK_AB R11, R71, R74 ;  /* 0x0000004a470b723e */ /* 0x004fce00000000ff */
[----:B------:R-:W-:Y:S01]  /*af40*/  MUFU.EX2 R60, R60 ;  /* 0x0000003c003c7308 */ /* 0x000fe20000000800 */
[C---:B----4-:R-:W-:Y:S06]  /*af50*/  HMMA.16816.F32 R116, R8.reuse, R16, R116 ;  /* 0x000000100874723c */ /* 0x050fec0000001874 */
[----:B------:R-:W-:Y:S01]  /*af60*/  HMMA.16816.F32 R112, R8, R18, R112 ;  /* 0x000000120870723c */ /* 0x000fe20000001870 */
[----:B------:R-:W2:Y:S01]  /*af70*/  MUFU.EX2 R69, R69 ;  /* 0x0000004500457308 */ /* 0x000ea20000000800 */
[----:B------:R-:W3:Y:S01]  /*af80*/  LDSM.16.MT88.4 R16, [R134+0x3c00] ;  /* 0x003c00008610783b */ /* 0x000ee20000004200 */
[----:B-1----:R-:W-:-:S03]  /*af90*/  F2FP.F16.F32.PACK_AB R21, R64, R61 ;  /* 0x0000003d4015723e */ /* 0x002fc600000000ff */
[C---:B-----5:R-:W-:Y:S03]  /*afa0*/  HMMA.16816.F32 R108, R8.reuse, R12, R108 ;  /* 0x0000000c086c723c */ /* 0x060fe6000000186c */
[----:B------:R-:W-:Y:S03]  /*afb0*/  MUFU.EX2 R3, R3 ;  /* 0x0000000300037308 */ /* 0x000fe60000000800 */
[----:B------:R-:W-:Y:S01]  /*afc0*/  HMMA.16816.F32 R104, R8, R14, R104 ;  /* 0x0000000e0868723c */ /* 0x000fe20000001868 */
[----:B------:R-:W1:Y:S04]  /*afd0*/  LDSM.16.MT88.4 R12, [R136+0x3c00] ;  /* 0x003c0000880c783b */ /* 0x000e680000004200 */
[----:B------:R-:W4:Y:S01]  /*afe0*/  MUFU.EX2 R62, R62 ;  /* 0x0000003e003e7308 */ /* 0x000f220000000800 */
[----:B--2---:R-:W-:-:S02]  /*aff0*/  F2FP.F16.F32.PACK_AB R23, R69, R60 ;  /* 0x0000003c4517723e */ /* 0x004fc400000000ff */
[----:B------:R-:W-:Y:S02]  /*b000*/  F2FP.F16.F32.PACK_AB R8, R46, R53 ;  /* 0x000000352e08723e */ /* 0x000fe400000000ff */
[----:B------:R-:W-:-:S03]  /*b010*/  F2FP.F16.F32.PACK_AB R10, R44, R47 ;  /* 0x0000002f2c0a723e */ /* 0x000fc600000000ff */
[----:B------:R-:W-:Y:S01]  /*b020*/  MUFU.EX2 R76, R76 ;  /* 0x0000004c004c7308 */ /* 0x000fe20000000800 */
[C---:B------:R-:W-:Y:S06]  /*b030*/  HMMA.16816.F32 R116, R20.reuse, R4, R116 ;  /* 0x000000041474723c */ /* 0x040fec0000001874 */
[----:B------:R-:W-:Y:S01]  /*b040*/  HMMA.16816.F32 R112, R20, R6, R112 ;  /* 0x000000061470723c */ /* 0x000fe20000001870 */
[----:B------:R-:W2:Y:S01]  /*b050*/  MUFU.EX2 R81, R81 ;  /* 0x0000005100517308 */ /* 0x000ea20000000800 */
[----:B------:R-:W5:Y:S01]  /*b060*/  LDSM.16.MT88.4 R4, [R134+0x4000] ;  /* 0x004000008604783b */ /* 0x000f620000004200 */
[----:B----4-:R-:W-:-:S03]  /*b070*/  F2FP.F16.F32.PACK_AB R9, R62, R3 ;  /* 0x000000033e09723e */ /* 0x010fc600000000ff */
[C---:B------:R-:W-:Y:S03]  /*b080*/  HMMA.16816.F32 R108, R20.reuse, R24, R108 ;  /* 0x00000018146c723c */ /* 0x040fe6000000186c */
[----:B------:R-:W-:Y:S03]  /*b090*/  MUFU.EX2 R79, R79 ;  /* 0x0000004f004f7308 */ /* 0x000fe60000000800 */
[----:B------:R-:W-:Y:S01]  /*b0a0*/  HMMA.16816.F32 R104, R20, R26, R104 ;  /* 0x0000001a1468723c */ /* 0x000fe20000001868 */
[----:B------:R-:W4:Y:S01]  /*b0b0*/  LDSM.16.MT88.4 R20, [R136+0x4000] ;  /* 0x004000008814783b */ /* 0x000f220000004200 */
[----:B------:R-:W-:-:S03]  /*b0c0*/  FFMA.FTZ R25, R158, UR8, -R45 ;  /* 0x000000089e197c23 */ /* 0x000fc6000801082d */
[----:B------:R-:W5:Y:S01]  /*b0d0*/  MUFU.EX2 R82, R82 ;  /* 0x0000005200527308 */ /* 0x000f620000000800 */
[----:B--2---:R-:W-:Y:S01]  /*b0e0*/  F2FP.F16.F32.PACK_AB R11, R81, R76 ;  /* 0x0000004c510b723e */ /* 0x004fe200000000ff */
[--C-:B------:R-:W-:Y:S01]  /*b0f0*/  FFMA.FTZ R26, R156, UR8, -R45.reuse ;  /* 0x000000089c1a7c23 */ /* 0x100fe2000801082d */
[----:B------:R-:W-:-:S05]  /*b100*/  FFMA.FTZ R27, R154, UR8, -R45 ;  /* 0x000000089a1b7c23 */ /* 0x000fca000801082d */
[----:B------:R-:W-:Y:S01]  /*b110*/  MUFU.EX2 R24, R160 ;  /* 0x000000a000187308 */ /* 0x000fe20000000800 */
[C---:B---3--:R-:W-:Y:S06]  /*b120*/  HMMA.16816.F32 R116, R8.reuse, R16, R116 ;  /* 0x000000100874723c */ /* 0x048fec0000001874 */
[C---:B------:R-:W-:Y:S01]  /*b130*/  HMMA.16816.F32 R112, R8.reuse, R18, R112 ;  /* 0x000000120870723c */ /* 0x040fe20000001870 */
[----:B------:R-:W2:Y:S01]  /*b140*/  MUFU.EX2 R25, R25 ;  /* 0x0000001900197308 */ /* 0x000ea20000000800 */
[----:B------:R-:W3:Y:S04]  /*b150*/  LDSM.16.MT88.4 R16, [R134+0x4400] ;  /* 0x004400008610783b */ /* 0x000ee80000004200 */
[C---:B-1----:R-:W-:Y:S03]  /*b160*/  HMMA.16816.F32 R108, R8.reuse, R12, R108 ;  /* 0x0000000c086c723c */ /* 0x042fe6000000186c */
[----:B------:R-:W-:Y:S03]  /*b170*/  MUFU.EX2 R35, R35 ;  /* 0x0000002300237308 */ /* 0x000fe60000000800 */
[----:B------:R-:W-:Y:S01]  /*b180*/  HMMA.16816.F32 R104, R8, R14, R104 ;  /* 0x0000000e0868723c */ /* 0x000fe20000001868 */
[----:B------:R-:W1:Y:S04]  /*b190*/  LDSM.16.MT88.4 R12, [R136+0x4400] ;  /* 0x00440000880c783b */ /* 0x000e680000004200 */
[----:B------:R-:W4:Y:S02]  /*b1a0*/  MUFU.EX2 R34, R34 ;  /* 0x0000002200227308 */ /* 0x000f240000000800 */
[----:B------:R-:W-:-:S02]  /*b1b0*/  F2FP.F16.F32.PACK_AB R8, R40, R41 ;  /* 0x000000292808723e */ /* 0x000fc400000000ff */
[----:B-----5:R-:W-:Y:S02]  /*b1c0*/  F2FP.F16.F32.PACK_AB R9, R82, R79 ;  /* 0x0000004f5209723e */ /* 0x020fe400000000ff */
[----:B------:R-:W-:Y:S02]  /*b1d0*/  F2FP.F16.F32.PACK_AB R10, R38, R39 ;  /* 0x00000027260a723e */ /* 0x000fe400000000ff */
[----:B--2---:R-:W-:Y:S01]  /*b1e0*/  F2FP.F16.F32.PACK_AB R11, R25, R24 ;  /* 0x00000018190b723e */ /* 0x004fe200000000ff */
[----:B------:R-:W-:Y:S06]  /*b1f0*/  MUFU.EX2 R26, R26 ;  /* 0x0000001a001a7308 */ /* 0x000fec0000000800 */
[C---:B------:R-:W-:Y:S02]  /*b200*/  HMMA.16816.F32 R116, R8.reuse, R4, R116 ;  /* 0x000000040874723c */ /* 0x040fe40000001874 */
[----:B------:R-:W2:Y:S04]  /*b210*/  MUFU.EX2 R27, R27 ;  /* 0x0000001b001b7308 */ /* 0x000ea80000000800 */
[----:B------:R-:W-:Y:S01]  /*b220*/  HMMA.16816.F32 R112, R8, R6, R112 ;  /* 0x000000060870723c */ /* 0x000fe20000001870 */
[----:B------:R-:W-:Y:S01]  /*b230*/  FADD.FTZ R5, R144, R99 ;  /* 0x0000006390057221 */ /* 0x000fe20000010000 */
[----:B------:R-:W-:-:S02]  /*b240*/  F2FP.F16.F32.PACK_AB R4, R36, R37 ;  /* 0x000000252404723e */ /* 0x000fc400000000ff */
[----:B------:R-:W-:Y:S01]  /*b250*/  MUFU.EX2 R152, R152 ;  /* 0x0000009800987308 */ /* 0x000fe20000000800 */
[----:B------:R-:W-:Y:S01]  /*b260*/  FADD.FTZ R102, R102, R5 ;  /* 0x0000000566667221 */ /* 0x000fe20000010000 */
[----:B----4-:R-:W-:Y:S01]  /*b270*/  HMMA.16816.F32 R108, R8, R20, R108 ;  /* 0x00000014086c723c */ /* 0x010fe2000000186c */
[----:B------:R-:W-:Y:S02]  /*b280*/  F2FP.F16.F32.PACK_AB R6, R34, R35 ;  /* 0x000000232206723e */ /* 0x000fe400000000ff */
[----:B------:R-:W-:-:S03]  /*b290*/  FADD.FTZ R83, R83, R102 ;  /* 0x0000006653537221 */ /* 0x000fc60000010000 */
[----:B------:R-:W4:Y:S01]  /*b2a0*/  MUFU.EX2 R135, R135 ;  /* 0x0000008700877308 */ /* 0x000f220000000800 */
[----:B------:R-:W-:Y:S01]  /*b2b0*/  HMMA.16816.F32 R104, R8, R22, R104 ;  /* 0x000000160868723c */ /* 0x000fe20000001868 */
[----:B------:R-:W5:Y:S01]  /*b2c0*/  LDSM.16.MT88.4 R8, [R134+0x4800] ;  /* 0x004800008608783b */ /* 0x000f620000004200 */
[----:B--2---:R-:W-:Y:S01]  /*b2d0*/  F2FP.F16.F32.PACK_AB R5, R27, R26 ;  /* 0x0000001a1b05723e */ /* 0x004fe200000000ff */
[----:B------:R-:W-:Y:S01]  /*b2e0*/  FADD.FTZ R78, R78, R83 ;  /* 0x000000534e4e7221 */ /* 0x000fe20000010000 */
[----:B------:R-:W-:-:S03]  /*b2f0*/  FFMA.FTZ R21, R72, UR8, -R45 ;  /* 0x0000000848157c23 */ /* 0x000fc6000801082d */
[----:B------:R-:W-:Y:S01]  /*b300*/  FADD.FTZ R22, R80, R97 ;  /* 0x0000006150167221 */ /* 0x000fe20000010000 */
[----:B------:R-:W-:Y:S01]  /*b310*/  FADD.FTZ R75, R75, R78 ;  /* 0x0000004e4b4b7221 */ /* 0x000fe20000010000 */
[----:B------:R-:W-:Y:S01]  /*b320*/  MUFU.EX2 R33, R33 ;  /* 0x0000002100217308 */ /* 0x000fe20000000800 */
[----:B------:R-:W-:Y:S01]  /*b330*/  FFMA.FTZ R23, R52, UR8, -R45 ;  /* 0x0000000834177c23 */ /* 0x000fe2000801082d */
[----:B------:R-:W-:Y:S01]  /*b340*/  FADD.FTZ R22, R77, R22 ;  /* 0x000000164d167221 */ /* 0x000fe20000010000 */
[----:B------:R-:W-:Y:S01]  /*b350*/  FADD.FTZ R74, R74, R75 ;  /* 0x0000004b4a4a7221 */ /* 0x000fe20000010000 */
[----:B------:R-:W-:Y:S02]  /*b360*/  FFMA.FTZ R97, R63, UR8, -R70 ;  /* 0x000000083f617c23 */ /* 0x000fe40008010846 */
[----:B------:R-:W-:Y:S01]  /*b370*/  FADD.FTZ R73, R73, R22 ;  /* 0x0000001649497221 */ /* 0x000fe20000010000 */
[----:B----4-:R-:W-:Y:S01]  /*b380*/  F2FP.F16.F32.PACK_AB R7, R135, R152 ;  /* 0x000000988707723e */ /* 0x010fe200000000ff */
[----:B------:R-:W-:Y:S01]  /*b390*/  FFMA.FTZ R22, R66, UR8, -R45 ;  /* 0x0000000842167c23 */ /* 0x000fe2000801082d */
[----:B------:R-:W2:Y:S01]  /*b3a0*/  MUFU.EX2 R32, R32 ;  /* 0x0000002000207308 */ /* 0x000ea20000000800 */
[----:B------:R-:W-:Y:S01]  /*b3b0*/  FADD.FTZ R68, R68, R73 ;  /* 0x0000004944447221 */ /* 0x000fe20000010000 */
[----:B------:R-:W-:-:S03]  /*b3c0*/  FADD.FTZ R74, R71, R74 ;  /* 0x0000004a474a7221 */ /* 0x000fc60000010000 */
[C---:B---3--:R-:W-:Y:S01]  /*b3d0*/  HMMA.16816.F32 R116, R4.reuse, R16, R116 ;  /* 0x000000100474723c */ /* 0x048fe20000001874 */
[----:B------:R-:W-:Y:S02]  /*b3e0*/  FADD.FTZ R59, R59, R68 ;  /* 0x000000443b3b7221 */ /* 0x000fe40000010000 */
[----:B------:R-:W-:Y:S02]  /*b3f0*/  MUFU.EX2 R31, R31 ;  /* 0x0000001f001f7308 */ /* 0x000fe40000000800 */
[----:B------:R-:W-:Y:S01]  /*b400*/  FADD.FTZ R58, R58, R59 ;  /* 0x0000003b3a3a7221 */ /* 0x000fe20000010000 */
[C---:B------:R-:W-:Y:S01]  /*b410*/  HMMA.16816.F32 R112, R4.reuse, R18, R112 ;  /* 0x000000120470723c */ /* 0x040fe20000001870 */
[----:B------:R-:W3:Y:S02]  /*b420*/  LDSM.16.MT88.4 R16, [R136+0x4800] ;  /* 0x004800008810783b */ /* 0x000ee40000004200 */
[----:B------:R-:W-:Y:S02]  /*b430*/  FADD.FTZ R57, R57, R58 ;  /* 0x0000003a39397221 */ /* 0x000fe40000010000 */
[----:B------:R-:W4:Y:S01]  /*b440*/  MUFU.EX2 R30, R30 ;  /* 0x0000001e001e7308 */ /* 0x000f220000000800 */
[----:B-1----:R-:W-:Y:S01]  /*b450*/  HMMA.16816.F32 R108, R4, R12, R108 ;  /* 0x0000000c046c723c */ /* 0x002fe2000000186c */
[----:B------:R-:W-:-:S04]  /*b460*/  FADD.FTZ R56, R56, R57 ;  /* 0x0000003938387221 */ /* 0x000fc80000010000 */
[----:B------:R-:W-:Y:S01]  /*b470*/  FADD.FTZ R53, R53, R56 ;  /* 0x0000003835357221 */ /* 0x000fe20000010000 */
[----:B------:R-:W-:Y:S01]  /*b480*/  HMMA.16816.F32 R104, R4, R14, R104 ;  /* 0x0000000e0468723c */ /* 0x000fe20000001868 */
[----:B------:R-:W-:Y:S01]  /*b490*/  MUFU.EX2 R99, R142 ;  /* 0x0000008e00637308 */ /* 0x000fe20000000800 */
[----:B------:R-:W-:Y:S01]  /*b4a0*/  FADD.FTZ R13, R61, R74 ;  /* 0x0000004a3d0d7221 */ /* 0x000fe20000010000 */
[----:B------:R-:W-:-:S03]  /*b4b0*/  FADD.FTZ R46, R46, R53 ;  /* 0x000000352e2e7221 */ /* 0x000fc60000010000 */
[----:B------:R-:W-:Y:S01]  /*b4c0*/  FADD.FTZ R13, R64, R13 ;  /* 0x0000000d400d7221 */ /* 0x000fe20000010000 */
[----:B--2---:R-:W-:Y:S01]  /*b4d0*/  F2FP.F16.F32.PACK_AB R4, R32, R33 ;  /* 0x000000212004723e */ /* 0x004fe200000000ff */
[----:B------:R-:W-:Y:S01]  /*b4e0*/  FADD.FTZ R47, R47, R46 ;  /* 0x0000002e2f2f7221 */ /* 0x000fe20000010000 */
[----:B------:R-:W1:Y:S01]  /*b4f0*/  MUFU.EX2 R20, R140 ;  /* 0x0000008c00147308 */ /* 0x000e620000000800 */
[----:B------:R-:W-:Y:S01]  /*b500*/  FADD.FTZ R52, R60, R13 ;  /* 0x0000000d3c347221 */ /* 0x000fe20000010000 */
[----:B----4-:R-:W-:Y:S01]  /*b510*/  F2FP.F16.F32.PACK_AB R6, R30, R31 ;  /* 0x0000001f1e06723e */ /* 0x010fe200000000ff */
[----:B------:R-:W-:Y:S01]  /*b520*/  FADD.FTZ R44, R44, R47 ;  /* 0x0000002f2c2c7221 */ /* 0x000fe20000010000 */
[----:B------:R-:W2:Y:S01]  /*b530*/  LDSM.16.MT88.4 R12, [R134+0x4c00] ;  /* 0x004c0000860c783b */ /* 0x000ea20000004200 */
[----:B------:R-:W-:Y:S02]  /*b540*/  FADD.FTZ R52, R69, R52 ;  /* 0x0000003445347221 */ /* 0x000fe40000010000 */
[----:B------:R-:W-:Y:S01]  /*b550*/  FADD.FTZ R41, R41, R44 ;  /* 0x0000002c29297221 */ /* 0x000fe20000010000 */
[----:B------:R-:W-:Y:S01]  /*b560*/  MUFU.EX2 R21, R21 ;  /* 0x0000001500157308 */ /* 0x000fe20000000800 */
[----:B------:R-:W-:-:S02]  /*b570*/  FADD.FTZ R3, R3, R52 ;  /* 0x0000003403037221 */ /* 0x000fc40000010000 */
[----:B------:R-:W-:-:S04]  /*b580*/  FADD.FTZ R40, R40, R41 ;  /* 0x0000002928287221 */ /* 0x000fc80000010000 */
        /* <DEDUP_REMOVED lines=12> */
[----:B-----5:R-:W-:Y:S01]  /*b650*/  HMMA.16816.F32 R116, R4, R8, R116 ;  /* 0x000000080474723c */ /* 0x020fe20000001874 */
[----:B------:R-:W-:Y:S02]  /*b660*/  MUFU.EX2 R23, R23 ;  /* 0x0000001700177308 */ /* 0x000fe40000000800 */
[----:B------:R-:W-:-:S03]  /*b670*/  FADD.FTZ R32, R32, R33 ;  /* 0x0000002120207221 */ /* 0x000fc60000010000 */
[C---:B---3--:R-:W-:Y:S01]  /*b680*/  HMMA.16816.F32 R108, R4.reuse, R16, R108 ;  /* 0x00000010046c723c */ /* 0x048fe2000000186c */
[----:B------:R-:W-:Y:S01]  /*b690*/  FADD.FTZ R9, R62, R3 ;  /* 0x000000033e097221 */ /* 0x000fe20000010000 */
[----:B------:R-:W-:Y:S01]  /*b6a0*/  FADD.FTZ R31, R31, R32 ;  /* 0x000000201f1f7221 */ /* 0x000fe20000010000 */
[----:B------:R-:W3:Y:S02]  /*b6b0*/  MUFU.EX2 R48, R48 ;  /* 0x0000003000307308 */ /* 0x000ee40000000800 */
[----:B------:R-:W-:Y:S01]  /*b6c0*/  FADD.FTZ R76, R76, R9 ;  /* 0x000000094c4c7221 */ /* 0x000fe20000010000 */
[C---:B------:R-:W-:Y:S01]  /*b6d0*/  HMMA.16816.F32 R112, R4.reuse, R10, R112 ;  /* 0x0000000a0470723c */ /* 0x040fe20000001870 */
[----:B------:R-:W4:Y:S01]  /*b6e0*/  LDSM.16.MT88.4 R8, [R136+0x4c00] ;  /* 0x004c00008808783b */ /* 0x000f220000004200 */
[----:B------:R-:W-:Y:S01]  /*b6f0*/  FADD.FTZ R30, R30, R31 ;  /* 0x0000001f1e1e7221 */ /* 0x000fe20000010000 */
[----:B------:R-:W-:Y:S02]  /*b700*/  FADD.FTZ R76, R81, R76 ;  /* 0x0000004c514c7221 */ /* 0x000fe40000010000 */
[----:B------:R-:W-:Y:S01]  /*b710*/  MUFU.EX2 R0, R0 ;  /* 0x0000000000007308 */ /* 0x000fe20000000800 */
[----:B------:R-:W-:Y:S01]  /*b720*/  HMMA.16816.F32 R104, R4, R18, R104 ;  /* 0x000000120468723c */ /* 0x000fe20000001868 */
[----:B------:R-:W-:-:S04]  /*b730*/  FADD.FTZ R17, R79, R76 ;  /* 0x0000004c4f117221 */ /* 0x000fc80000010000 */
[----:B------:R-:W-:Y:S02]  /*b740*/  FADD.FTZ R17, R82, R17 ;  /* 0x0000001152117221 */ /* 0x000fe40000010000 */
[----:B------:R-:W5:Y:S01]  /*b750*/  MUFU.EX2 R97, R97 ;  /* 0x0000006100617308 */ /* 0x000f620000000800 */
[----:B-1----:R-:W-:Y:S01]  /*b760*/  F2FP.F16.F32.PACK_AB R4, R28, R29 ;  /* 0x0000001d1c04723e */ /* 0x002fe200000000ff */
[----:B------:R-:W-:Y:S01]  /*b770*/  FADD.FTZ R24, R24, R17 ;  /* 0x0000001118187221 */ /* 0x000fe20000010000 */
[----:B---3--:R-:W-:Y:S01]  /*b780*/  F2FP.F16.F32.PACK_AB R5, R48, R23 ;  /* 0x000000173005723e */ /* 0x008fe200000000ff */
[----:B------:R-:W-:Y:S02]  /*b790*/  FADD.FTZ R29, R29, R30 ;  /* 0x0000001e1d1d7221 */ /* 0x000fe40000010000 */
[----:B------:R-:W-:Y:S02]  /*b7a0*/  FADD.FTZ R25, R25, R24 ;  /* 0x0000001819197221 */ /* 0x000fe40000010000 */
[----:B------:R-:W-:Y:S01]  /*b7b0*/  MUFU.EX2 R3, R43 ;  /* 0x0000002b00037308 */ /* 0x000fe20000000800 */
[----:B------:R-:W-:Y:S01]  /*b7c0*/  FADD.FTZ R29, R28, R29 ;  /* 0x0000001d1c1d7221 */ /* 0x000fe20000010000 */
[----:B------:R-:W-:-:S04]  /*b7d0*/  FADD.FTZ R26, R26, R25 ;  /* 0x000000191a1a7221 */ /* 0x000fc80000010000 */
[----:B------:R-:W-:Y:S02]  /*b7e0*/  FADD.FTZ R27, R27, R26 ;  /* 0x0000001a1b1b7221 */ /* 0x000fe40000010000 */
[----:B------:R-:W1:Y:S01]  /*b7f0*/  MUFU.EX2 R42, R42 ;  /* 0x0000002a002a7308 */ /* 0x000e620000000800 */
[----:B-----5:R-:W-:Y:S01]  /*b800*/  F2FP.F16.F32.PACK_AB R6, R97, R0 ;  /* 0x000000006106723e */ /* 0x020fe200000000ff */
        /* <DEDUP_REMOVED lines=9> */
[----:B--2---:R-:W-:Y:S03]  /*b8a0*/  HMMA.16816.F32 R116, R4, R12, R116 ;  /* 0x0000000c0474723c */ /* 0x004fe60000001874 */
[----:B------:R-:W-:-:S04]  /*b8b0*/  FADD.FTZ R23, R23, R22 ;  /* 0x0000001617177221 */ /* 0x000fc80000010000 */
[----:B------:R-:W-:Y:S01]  /*b8c0*/  FADD.FTZ R48, R48, R23 ;  /* 0x0000001730307221 */ /* 0x000fe20000010000 */
[----:B------:R-:W-:Y:S03]  /*b8d0*/  HMMA.16816.F32 R112, R4, R14, R112 ;  /* 0x0000000e0470723c */ /* 0x000fe60000001870 */
[----:B------:R-:W-:-:S03]  /*b8e0*/  FADD.FTZ R3, R3, R48 ;  /* 0x0000003003037221 */ /* 0x000fc60000010000 */
[----:B----4-:R-:W-:Y:S01]  /*b8f0*/  HMMA.16816.F32 R108, R4, R8, R108 ;  /* 0x00000008046c723c */ /* 0x010fe2000000186c */
        /* <DEDUP_REMOVED lines=70> */
.L_x_5261:
[----:B------:R-:W1:Y:S02]  /*bd60*/  LDC R5, c[0x0][0x250] ;  /* 0x00009400ff057b82 */ /* 0x000e640000000800 */
[----:B-1----:R-:W-:-:S05]  /*bd70*/  IMAD.SHL.U32 R7, R5, 0x80, RZ ;  /* 0x0000008005077824 */ /* 0x002fca00078e00ff */
[----:B------:R-:W-:-:S04]  /*bd80*/  IADD3 R7, -R7, RZ, RZ ;  /* 0x000000ff07077210 */ /* 0x000fc80007ffe1ff */
[----:B------:R-:W-:-:S07]  /*bd90*/  SHF.R.S32.HI R4, RZ, 0x1f, R7 ;  /* 0x0000001fff047819 */ /* 0x000fce0000011407 */
.L_x_5262:
        /* <DEDUP_REMOVED lines=22> */
[----:B------:R-:W-:Y:S01]  /*bf00*/  @!P0 LEA R20, P4, R6, UR10, 0x1 ;  /* 0x0000000a06148c11 */ /* 0x000fe2000f8808ff */
[----:B--2---:R-:W-:Y:S01]  /*bf10*/  @!P0 IMAD R5, R0, 0x60, RZ ;  /* 0x0000006000058824 */ /* 0x004fe200078e02ff */
[----:B------:R-:W-:Y:S01]  /*bf20*/  @!P0 IADD3 R0, P2, R7, R10, RZ ;  /* 0x0000000a07008210 */ /* 0x000fe20007f5e0ff */
        /* <DEDUP_REMOVED lines=27> */
[----:B------:R-:W5:Y:S04]  /*c0e0*/  LDSM.16.M88.4 R40, [R94+0x1c00] ;  /* 0x001c00005e28783b */ /* 0x000f680000000200 */
[----:B------:R-:W5:Y:S04]  /*c0f0*/  LDSM.16.M88.4 R48, [R94+0x1800] ;  /* 0x001800005e30783b */ /* 0x000f680000000200 */
[----:B------:R-:W5:Y:S04]  /*c100*/  LDSM.16.M88.4 R32, [R94+0x2000] ;  /* 0x002000005e20783b */ /* 0x000f680000000200 */
[----:B-1----:R-:W1:Y:S04]  /*c110*/  LDSM.16.M88.4 R24, [R94+0x2400] ;  /* 0x002400005e18783b */ /* 0x002e680000000200 */
[----:B------:R-:W-:Y:S01]  /*c120*/  LDSM.16.M88.4 R56, [R94+0x2c00] ;  /* 0x002c00005e38783b */ /* 0x000fe20000000200 */
[C---:B--2---:R-:W-:Y:S03]  /*c130*/  HMMA.16816.F32 R80, R8.reuse, R4, RZ ;  /* 0x000000040850723c */ /* 0x044fe600000018ff */
[----:B------:R-:W-:Y:S04]  /*c140*/  LDSM.16.M88.4 R68, [R90] ;  /* 0x000000005a44783b */ /* 0x000fe80000000200 */
[----:B------:R-:W-:Y:S01]  /*c150*/  LDSM.16.M88.4 R72, [R91] ;  /* 0x000000005b48783b */ /* 0x000fe20000000200 */
[C---:B------:R-:W-:Y:S03]  /*c160*/  HMMA.16816.F32 R4, R8.reuse, R6, RZ ;  /* 0x000000060804723c */ /* 0x040fe600000018ff */
[----:B------:R-:W-:Y:S03]  /*c170*/  LDSM.16.M88.4 R60, [R89] ;  /* 0x00000000593c783b */ /* 0x000fe60000000200 */
[C---:B---3--:R-:W-:Y:S01]  /*c180*/  HMMA.16816.F32 R20, R8.reuse, R12, RZ ;  /* 0x0000000c0814723c */ /* 0x048fe200000018ff */
[----:B------:R-:W0:Y:S05]  /*c190*/  LDGDEPBAR ;  /* 0x00000000000079af */ /* 0x000e2a0000000000 */
[----:B------:R-:W-:Y:S06]  /*c1a0*/  HMMA.16816.F32 R12, R8, R14, RZ ;  /* 0x0000000e080c723c */ /* 0x000fec00000018ff */
[C---:B----4-:R-:W-:Y:S06]  /*c1b0*/  HMMA.16816.F32 R80, R76.reuse, R16, R80 ;  /* 0x000000104c50723c */ /* 0x050fec0000001850 */
[C---:B------:R-:W-:Y:S01]  /*c1c0*/  HMMA.16816.F32 R4, R76.reuse, R18, R4 ;  /* 0x000000124c04723c */ /* 0x040fe20000001804 */
[----:B------:R-:W2:Y:S05]  /*c1d0*/  LDSM.16.M88.4 R16, [R94+0x2800] ;  /* 0x002800005e10783b */ /* 0x000eaa0000000200 */
[C---:B-----5:R-:W-:Y:S06]  /*c1e0*/  HMMA.16816.F32 R20, R76.reuse, R28, R20 ;  /* 0x0000001c4c14723c */ /* 0x060fec0000001814 */
        /* <DEDUP_REMOVED lines=21> */
[----:B------:R-:W-:Y:S02]  /*c340*/  FMUL.FTZ R147, R15, UR15 ;  /* 0x0000000f0f937c20 */ /* 0x000fe40008410000 */
[C---:B------:R-:W-:Y:S01]  /*c350*/  HMMA.16816.F32 R36, R8.reuse, R32, RZ ;  /* 0x000000200824723c */ /* 0x040fe200000018ff */
[----:B------:R2:W-:Y:S05]  /*c360*/  MUFU.TANH R135, R22 ;  /* 0x0000001600877308 */ /* 0x0005ea0000002400 */
[C---:B-1----:R-:W-:Y:S03]  /*c370*/  HMMA.16816.F32 R28, R8.reuse, R24, RZ ;  /* 0x00000018081c723c */ /* 0x042fe600000018ff */
[----:B------:R1:W3:Y:S03]  /*c380*/  MUFU.TANH R141, R12 ;  /* 0x0000000c008d7308 */ /* 0x0002e60000002400 */
[C---:B------:R-:W-:Y:S05]  /*c390*/  HMMA.16816.F32 R48, R8.reuse, R50, RZ ;  /* 0x000000320830723c */ /* 0x040fea00000018ff */
[----:B------:R-:W-:Y:S01]  /*c3a0*/  MUFU.TANH R143, R143 ;  /* 0x0000008f008f7308 */ /* 0x000fe20000002400 */
[C---:B--2---:R-:W-:Y:S06]  /*c3b0*/  HMMA.16816.F32 R20, R8.reuse, R16, RZ ;  /* 0x000000100814723c */ /* 0x044fec00000018ff */
[C---:B------:R-:W-:Y:S01]  /*c3c0*/  HMMA.16816.F32 R32, R8.reuse, R34, RZ ;  /* 0x000000220820723c */ /* 0x040fe200000018ff */
[----:B------:R-:W2:Y:S05]  /*c3d0*/  MUFU.TANH R145, R145 ;  /* 0x0000009100917308 */ /* 0x000eaa0000002400 */
[C---:B------:R-:W-:Y:S03]  /*c3e0*/  HMMA.16816.F32 R24, R8.reuse, R26, RZ ;  /* 0x0000001a0818723c */ /* 0x040fe600000018ff */
[----:B------:R-:W4:Y:S03]  /*c3f0*/  MUFU.TANH R147, R147 ;  /* 0x0000009300937308 */ /* 0x000f260000002400 */
[C---:B------:R-:W-:Y:S05]  /*c400*/  HMMA.16816.F32 R16, R8.reuse, R18, RZ ;  /* 0x000000120810723c */ /* 0x040fea00000018ff */
[----:B------:R5:W-:Y:S01]  /*c410*/  MUFU.TANH R153, R4 ;  /* 0x0000000400997308 */ /* 0x000be20000002400 */
[C---:B-1----:R-:W-:Y:S06]  /*c420*/  HMMA.16816.F32 R12, R8.reuse, R56, RZ ;  /* 0x00000038080c723c */ /* 0x042fec00000018ff */
[----:B------:R-:W-:Y:S01]  /*c430*/  HMMA.16816.F32 R8, R8, R58, RZ ;  /* 0x0000003a0808723c */ /* 0x000fe200000018ff */
[----:B------:R-:W1:Y:S01]  /*c440*/  LDSM.16.M88.4 R56, [R88] ;  /* 0x000000005838783b */ /* 0x000e620000000200 */
[----:B------:R-:W-:Y:S04]  /*c450*/  MUFU.TANH R81, R81 ;  /* 0x0000005100517308 */ /* 0x000fe80000002400 */
[C---:B------:R-:W-:Y:S04]  /*c460*/  HMMA.16816.F32 R44, R76.reuse, R68, R44 ;  /* 0x000000444c2c723c */ /* 0x040fe8000000182c */
[----:B------:R-:W4:Y:S02]  /*c470*/  MUFU.TANH R151, R82 ;  /* 0x0000005200977308 */ /* 0x000f240000002400 */
[C---:B------:R-:W-:Y:S01]  /*c480*/  HMMA.16816.F32 R40, R76.reuse, R70, R40 ;  /* 0x000000464c28723c */ /* 0x040fe20000001828 */
[----:B------:R-:W3:Y:S05]  /*c490*/  LDSM.16.M88.4 R68, [R86] ;  /* 0x000000005644783b */ /* 0x000eea0000000200 */
[C---:B------:R-:W-:Y:S01]  /*c4a0*/  HMMA.16816.F32 R52, R76.reuse, R72, R52 ;  /* 0x000000484c34723c */ /* 0x040fe20000001834 */
[----:B------:R-:W4:Y:S05]  /*c4b0*/  MUFU.TANH R83, R83 ;  /* 0x0000005300537308 */ /* 0x000f2a0000002400 */
[----:B------:R-:W-:Y:S01]  /*c4c0*/  HMMA.16816.F32 R48, R76, R74, R48 ;  /* 0x0000004a4c30723c */ /* 0x000fe20000001830 */
[----:B------:R-:W2:Y:S01]  /*c4d0*/  LDSM.16.M88.4 R72, [R87] ;  /* 0x000000005748783b */ /* 0x000ea20000000200 */
[----:B------:R-:W-:-:S04]  /*c4e0*/  DEPBAR.LE SB0, 0x0 ;  /* 0x000080000000791a */ /* 0x000fc80000000000 */
[----:B------:R-:W-:Y:S01]  /*c4f0*/  HMMA.16816.F32 R36, R76, R60, R36 ;  /* 0x0000003c4c24723c */ /* 0x000fe20000001824 */
[----:B------:R4:W2:Y:S01]  /*c500*/  MUFU.TANH R61, R6 ;  /* 0x00000006003d7308 */ /* 0x0008a20000002400 */
[----:B------:R-:W-:Y:S01]  /*c510*/  FMUL.FTZ R45, R45, UR15 ;  /* 0x0000000f2d2d7c20 */ /* 0x000fe20008410000 */
[----:B------:R-:W-:-:S03]  /*c520*/  FMUL.FTZ R46, R46, UR15 ;  /* 0x0000000f2e2e7c20 */ /* 0x000fc60008410000 */
[C---:B------:R-:W-:Y:S01]  /*c530*/  HMMA.16816.F32 R32, R76.reuse, R62, R32 ;  /* 0x0000003e4c20723c */ /* 0x040fe20000001820 */
[----:B------:R-:W-:Y:S01]  /*c540*/  FMUL.FTZ R40, R40, UR15 ;  /* 0x0000000f28287c20 */ /* 0x000fe20008410000 */
[----:B------:R-:W-:Y:S01]  /*c550*/  FMUL.FTZ R43, R43, UR15 ;  /* 0x0000000f2b2b7c20 */ /* 0x000fe20008410000 */
[----:B------:R-:W2:Y:S03]  /*c560*/  MUFU.TANH R7, R7 ;  /* 0x0000000700077308 */ /* 0x000ea60000002400 */
[C---:B-1----:R-:W-:Y:S01]  /*c570*/  HMMA.16816.F32 R28, R76.reuse, R56, R28 ;  /* 0x000000384c1c723c */ /* 0x042fe2000000181c */
[----:B------:R-:W-:Y:S01]  /*c580*/  FMUL.FTZ R55, R55, UR15 ;  /* 0x0000000f37377c20 */ /* 0x000fe20008410000 */
[----:B------:R-:W-:Y:S01]  /*c590*/  FMUL.FTZ R54, R54, UR15 ;  /* 0x0000000f36367c20 */ /* 0x000fe20008410000 */
[----:B------:R-:W-:Y:S02]  /*c5a0*/  FMUL.FTZ R52, R52, UR15 ;  /* 0x0000000f34347c20 */ /* 0x000fe40008410000 */
[----:B------:R-:W1:Y:S01]  /*c5b0*/  MUFU.TANH R5, R5 ;  /* 0x0000000500057308 */ /* 0x000e620000002400 */
[----:B------:R-:W-:Y:S01]  /*c5c0*/  HMMA.16816.F32 R24, R76, R58, R24 ;  /* 0x0000003a4c18723c */ /* 0x000fe20000001818 */
[----:B------:R-:W-:Y:S01]  /*c5d0*/  FMUL.FTZ R48, R48, UR15 ;  /* 0x0000000f30307c20 */ /* 0x000fe20008410000 */
[----:B------:R-:W-:Y:S01]  /*c5e0*/  FMUL.FTZ R50, R50, UR15 ;  /* 0x0000000f32327c20 */ /* 0x000fe20008410000 */
[----:B------:R-:W-:Y:S01]  /*c5f0*/  FMUL.FTZ R49, R49, UR15 ;  /* 0x0000000f31317c20 */ /* 0x000fe20008410000 */
[----:B------:R-:W-:-:S02]  /*c600*/  FMUL.FTZ R51, R51, UR15 ;  /* 0x0000000f33337c20 */ /* 0x000fc40008410000 */
[C---:B---3--:R-:W-:Y:S01]  /*c610*/  HMMA.16816.F32 R12, R76.reuse, R68, R12 ;  /* 0x000000444c0c723c */ /* 0x048fe2000000180c */
[----:B------:R-:W-:Y:S01]  /*c620*/  FMUL.FTZ R59, R53, UR15 ;  /* 0x0000000f353b7c20 */ /* 0x000fe20008410000 */
[----:B------:R-:W-:Y:S01]  /*c630*/  IMAD.SHL.U32 R53, R101, 0x80, RZ ;  /* 0x0000008065357824 */ /* 0x000fe200078e00ff */
[----:B------:R3:W-:Y:S01]  /*c640*/  MUFU.TANH R69, R55 ;  /* 0x0000003700457308 */ /* 0x0007e20000002400 */
[----:B------:R-:W-:Y:S01]  /*c650*/  FMUL.FTZ R36, R36, UR15 ;  /* 0x0000000f24247c20 */ /* 0x000fe20008410000 */
[----:B------:R-:W-:Y:S01]  /*c660*/  FMUL.FTZ R38, R38, UR15 ;  /* 0x0000000f26267c20 */ /* 0x000fe20008410000 */
[C---:B------:R-:W-:Y:S01]  /*c670*/  HMMA.16816.F32 R8, R76.reuse, R70, R8 ;  /* 0x000000464c08723c */ /* 0x040fe20000001808 */
[C-C-:B------:R-:W-:Y:S01]  /*c680*/  LOP3.LUT R0, R53.reuse, 0x8, R100.reuse, 0xfe, !PT ;  /* 0x0000000835007812 */ /* 0x140fe200078efe64 */
[----:B------:R-:W-:Y:S01]  /*c690*/  FMUL.FTZ R32, R32, UR15 ;  /* 0x0000000f20207c20 */ /* 0x000fe20008410000 */
[--C-:B-----5:R-:W-:Y:S01]  /*c6a0*/  LOP3.LUT R4, R53, 0x9, R100.reuse, 0xfe, !PT ;  /* 0x0000000935047812 */ /* 0x120fe200078efe64 */
[----:B------:R-:W-:Y:S01]  /*c6b0*/  FMUL.FTZ R34, R34, UR15 ;  /* 0x0000000f22227c20 */ /* 0x000fe20008410000 */
[----:B----4-:R-:W-:Y:S01]  /*c6c0*/  I2FP.F32.S32 R6, R0 ;  /* 0x0000000000067245 */ /* 0x010fe20000201400 */
[C---:B--2---:R-:W-:Y:S01]  /*c6d0*/  HMMA.16816.F32 R20, R76.reuse, R72, R20 ;  /* 0x000000484c14723c */ /* 0x044fe20000001814 */
[-C--:B------:R-:W-:Y:S01]  /*c6e0*/  ISETP.GE.AND P4, PT, R0, R2.reuse, PT ;  /* 0x000000020000720c */ /* 0x080fe20003f86270 */
[----:B------:R2:W-:Y:S01]  /*c6f0*/  MUFU.TANH R73, R54 ;  /* 0x0000003600497308 */ /* 0x0005e20000002400 */
[C---:B------:R-:W-:Y:S01]  /*c700*/  ISETP.GE.AND P6, PT, R4.reuse, R2, PT ;  /* 0x000000020400720c */ /* 0x040fe20003fc6270 */
[----:B------:R-:W-:Y:S01]  /*c710*/  FMUL.FTZ R29, R29, UR15 ;  /* 0x0000000f1d1d7c20 */ /* 0x000fe20008410000 */
[-C--:B------:R-:W-:Y:S01]  /*c720*/  ISETP.GE.AND P5, PT, R4, R133.reuse, PT ;  /* 0x000000850400720c */ /* 0x080fe20003fa6270 */
[----:B------:R-:W-:Y:S01]  /*c730*/  HMMA.16816.F32 R16, R76, R74, R16 ;  /* 0x0000004a4c10723c */ /* 0x000fe20000001810 */
[----:B------:R-:W-:Y:S01]  /*c740*/  I2FP.F32.S32 R4, R4 ;  /* 0x0000000400047245 */ /* 0x000fe20000201400 */
[-C--:B---3--:R-:W-:Y:S01]  /*c750*/  FFMA.FTZ R55, R98, R6.reuse, R141 ;  /* 0x0000000662377223 */ /* 0x088fe2000001008d */
[-C--:B------:R-:W-:Y:S01]  /*c760*/  ISETP.GE.AND P3, PT, R0, R133.reuse, PT ;  /* 0x000000850000720c */ /* 0x080fe20003f66270 */
[----:B------:R-:W-:Y:S01]  /*c770*/  FMUL.FTZ R0, R31, UR15 ;  /* 0x0000000f1f007c20 */ /* 0x000fe20008410000 */
[C---:B------:R-:W-:Y:S01]  /*c780*/  FFMA.FTZ R6, R98.reuse, R6, R145 ;  /* 0x0000000662067223 */ /* 0x040fe20000010091 */
[-C--:B------:R-:W-:Y:S01]  /*c790*/  FFMA.FTZ R31, R98, R4.reuse, R143 ;  /* 0x00000004621f7223 */ /* 0x080fe2000001008f */
[----:B------:R-:W-:Y:S01]  /*c7a0*/  FMUL.FTZ R79, R28, UR15 ;  /* 0x0000000f1c4f7c20 */ /* 0x000fe20008410000 */
[--C-:B------:R-:W-:Y:S01]  /*c7b0*/  LOP3.LUT R28, R53, 0x10, R100.reuse, 0xfe, !PT ;  /* 0x00000010351c7812 */ /* 0x100fe200078efe64 */
[----:B------:R3:W-:Y:S01]  /*c7c0*/  MUFU.TANH R75, R48 ;  /* 0x00000030004b7308 */ /* 0x0007e20000002400 */
[----:B------:R-:W-:Y:S01]  /*c7d0*/  FSEL R55, R55, -INF , !P4 ;  /* 0xff80000037377808 */ /* 0x000fe20006000000 */
[----:B------:R-:W-:Y:S01]  /*c7e0*/  FFMA.FTZ R4, R98, R4, R147 ;  /* 0x0000000462047223 */ /* 0x000fe20000010093 */
[----:B------:R-:W-:Y:S01]  /*c7f0*/  ISETP.GE.AND P2, PT, R28, R2, PT ;  /* 0x000000021c00720c */ /* 0x000fe20003f46270 */
[----:B--2---:R-:W-:Y:S01]  /*c800*/  FMUL.FTZ R54, R30, UR15 ;  /* 0x0000000f1e367c20 */ /* 0x004fe20008410000 */
[-C--:B------:R-:W-:Y:S01]  /*c810*/  ISETP.GE.AND P4, PT, R28, R133.reuse, PT ;  /* 0x000000851c00720c */ /* 0x080fe20003f86270 */
[----:B------:R-:W-:Y:S01]  /*c820*/  FMUL.FTZ R27, R27, UR15 ;  /* 0x0000000f1b1b7c20 */ /* 0x000fe20008410000 */
[----:B------:R-:W-:Y:S01]  /*c830*/  I2FP.F32.S32 R28, R28 ;  /* 0x0000001c001c7245 */ /* 0x000fe20000201400 */
[----:B------:R2:W-:Y:S01]  /*c840*/  MUFU.TANH R141, R29 ;  /* 0x0000001d008d7308 */ /* 0x0005e20000002400 */
[--C-:B------:R-:W-:Y:S01]  /*c850*/  LOP3.LUT R30, R53, 0x18, R100.reuse, 0xfe, !PT ;  /* 0x00000018351e7812 */ /* 0x100fe200078efe64 */
[----:B------:R-:W-:Y:S01]  /*c860*/  FMUL.FTZ R23, R23, UR15 ;  /* 0x0000000f17177c20 */ /* 0x000fe20008410000 */
[----:B------:R-:W-:Y:S01]  /*c870*/  FSEL R6, R6, -INF , !P3 ;  /* 0xff80000006067808 */ /* 0x000fe20005800000 */
[CC--:B------:R-:W-:Y:S01]  /*c880*/  FFMA.FTZ R149, R98.reuse, R28.reuse, R149 ;  /* 0x0000001c62957223 */ /* 0x0c0fe20000010095 */
[----:B------:R-:W-:Y:S01]  /*c890*/  FSEL R31, R31, -INF , !P6 ;  /* 0xff8000001f1f7808 */ /* 0x000fe20007000000 */
[----:B------:R-:W-:Y:S01]  /*c8a0*/  FFMA.FTZ R64, R98, R28, R151 ;  /* 0x0000001c62407223 */ /* 0x000fe20000010097 */
[----:B------:R-:W-:Y:S01]  /*c8b0*/  FSEL R4, R4, -INF , !P5 ;  /* 0xff80000004047808 */ /* 0x000fe20006800000 */
[----:B------:R4:W5:Y:S01]  /*c8c0*/  MUFU.TANH R57, R52 ;  /* 0x0000003400397308 */ /* 0x0009620000002400 */
[--C-:B---3--:R-:W-:Y:S01]  /*c8d0*/  LOP3.LUT R48, R53, 0x11, R100.reuse, 0xfe, !PT ;  /* 0x0000001135307812 */ /* 0x108fe200078efe64 */
[----:B------:R-:W-:Y:S01]  /*c8e0*/  FMUL.FTZ R18, R18, UR15 ;  /* 0x0000000f12127c20 */ /* 0x000fe20008410000 */
[-C--:B------:R-:W-:Y:S01]  /*c8f0*/  ISETP.GE.AND P5, PT, R30, R2.reuse, PT ;  /* 0x000000021e00720c */ /* 0x080fe20003fa6270 */
[----:B------:R-:W-:Y:S01]  /*c900*/  FMUL.FTZ R17, R17, UR15 ;  /* 0x0000000f11117c20 */ /* 0x000fe20008410000 */
[----:B------:R-:W-:Y:S01]  /*c910*/  ISETP.GE.AND P3, PT, R48, R2, PT ;  /* 0x000000023000720c */ /* 0x000fe20003f66270 */
[----:B------:R-:W-:Y:S01]  /*c920*/  FMUL.FTZ R16, R16, UR15 ;  /* 0x0000000f10107c20 */ /* 0x000fe20008410000 */
[-C--:B------:R-:W-:Y:S01]  /*c930*/  ISETP.GE.AND P6, PT, R48, R133.reuse, PT ;  /* 0x000000853000720c */ /* 0x080fe20003fc6270 */
[----:B------:R3:W5:Y:S01]  /*c940*/  MUFU.TANH R77, R50 ;  /* 0x00000032004d7308 */ /* 0x0007620000002400 */
[----:B--2---:R-:W-:Y:S01]  /*c950*/  FSEL R29, R149, -INF , !P2 ;  /* 0xff800000951d7808 */ /* 0x004fe20005000000 */
[----:B------:R-:W-:Y:S01]  /*c960*/  FMUL.FTZ R15, R15, UR15 ;  /* 0x0000000f0f0f7c20 */ /* 0x000fe20008410000 */
[----:B------:R-:W-:Y:S01]  /*c970*/  I2FP.F32.S32 R48, R48 ;  /* 0x0000003000307245 */ /* 0x000fe20000201400 */
[----:B------:R-:W-:Y:S01]  /*c980*/  FMUL.FTZ R14, R14, UR15 ;  /* 0x0000000f0e0e7c20 */ /* 0x000fe20008410000 */
[----:B------:R-:W-:Y:S01]  /*c990*/  ISETP.GE.AND P2, PT, R30, R133, PT ;  /* 0x000000851e00720c */ /* 0x000fe20003f46270 */
[----:B------:R-:W-:Y:S01]  /*c9a0*/  FMUL.FTZ R8, R8, UR15 ;  /* 0x0000000f08087c20 */ /* 0x000fe20008410000 */
[----:B------:R-:W-:Y:S01]  /*c9b0*/  I2FP.F32.S32 R30, R30 ;  /* 0x0000001e001e7245 */ /* 0x000fe20000201400 */
[-C--:B------:R-:W-:Y:S01]  /*c9c0*/  FFMA.FTZ R71, R98, R48.reuse, R81 ;  /* 0x0000003062477223 */ /* 0x080fe20000010051 */
[----:B----4-:R-:W-:Y:S01]  /*c9d0*/  FMUL.FTZ R52, R26, UR15 ;  /* 0x0000000f1a347c20 */ /* 0x010fe20008410000 */
[C---:B------:R-:W-:Y:S01]  /*c9e0*/  FFMA.FTZ R48, R98.reuse, R48, R83 ;  /* 0x0000003062307223 */ /* 0x040fe20000010053 */
[----:B------:R2:W-:Y:S01]  /*c9f0*/  MUFU.TANH R143, R54 ;  /* 0x00000036008f7308 */ /* 0x0005e20000002400 */
[CC--:B------:R-:W-:Y:S01]  /*ca00*/  FFMA.FTZ R63, R98.reuse, R30.reuse, R153 ;  /* 0x0000001e623f7223 */ /* 0x0c0fe20000010099 */
[----:B------:R-:W-:Y:S01]  /*ca10*/  FFMA.FTZ R26, R98, R30, R61 ;  /* 0x0000001e621a7223 */ /* 0x000fe2000001003d */
[----:B------:R-:W-:Y:S01]  /*ca20*/  LOP3.LUT R30, R53, 0x19, R100, 0xfe, !PT ;  /* 0x00000019351e7812 */ /* 0x000fe200078efe64 */
[----:B------:R-:W-:Y:S01]  /*ca30*/  FMUL.FTZ R10, R10, UR15 ;  /* 0x0000000f0a0a7c20 */ /* 0x000fe20008410000 */
[----:B------:R-:W-:Y:S01]  /*ca40*/  FSEL R64, R64, -INF , !P4 ;  /* 0xff80000040407808 */ /* 0x000fe20006000000 */
[----:B---3--:R-:W-:Y:S01]  /*ca50*/  FMUL.FTZ R50, R24, UR15 ;  /* 0x0000000f18327c20 */ /* 0x008fe20008410000 */
[----:B------:R-:W-:Y:S01]  /*ca60*/  FMUL.FTZ R24, R25, UR15 ;  /* 0x0000000f19187c20 */ /* 0x000fe20008410000 */
[----:B------:R-:W-:Y:S01]  /*ca70*/  FSEL R71, R71, -INF , !P3 ;  /* 0xff80000047477808 */ /* 0x000fe20005800000 */
[----:B------:R3:W-:Y:S01]  /*ca80*/  MUFU.TANH R25, R0 ;  /* 0x0000000000197308 */ /* 0x0007e20000002400 */
[----:B------:R-:W-:-:S02]  /*ca90*/  ISETP.GE.AND P4, PT, R30, R2, PT ;  /* 0x000000021e00720c */ /* 0x000fc40003f86270 */
[-C--:B------:R-:W-:Y:S02]  /*caa0*/  ISETP.GE.AND P3, PT, R30, R133.reuse, PT ;  /* 0x000000851e00720c */ /* 0x080fe40003f66270 */
[--C-:B------:R-:W-:Y:S02]  /*cab0*/  LOP3.LUT R28, R53, 0x21, R100.reuse, 0xfe, !PT ;  /* 0x00000021351c7812 */ /* 0x100fe400078efe64 */
[----:B------:R-:W-:Y:S01]  /*cac0*/  FSEL R63, R63, -INF , !P5 ;  /* 0xff8000003f3f7808 */ /* 0x000fe20006800000 */
[----:B------:R-:W4:Y:S01]  /*cad0*/  MUFU.TANH R59, R59 ;  /* 0x0000003b003b7308 */ /* 0x000f220000002400 */
[----:B--2---:R-:W-:Y:S02]  /*cae0*/  LOP3.LUT R54, R53, 0x20, R100, 0xfe, !PT ;  /* 0x0000002035367812 */ /* 0x004fe400078efe64 */
[----:B------:R-:W-:Y:S02]  /*caf0*/  FSEL R26, R26, -INF , !P2 ;  /* 0xff8000001a1a7808 */ /* 0x000fe40005000000 */
[----:B------:R-:W-:-:S02]  /*cb00*/  ISETP.GE.AND P5, PT, R54, R133, PT ;  /* 0x000000853600720c */ /* 0x000fc40003fa6270 */
[----:B------:R-:W-:Y:S01]  /*cb10*/  ISETP.GE.AND P2, PT, R28, R2, PT ;  /* 0x000000021c00720c */ /* 0x000fe20003f46270 */
[----:B------:R2:W-:Y:S01]  /*cb20*/  MUFU.TANH R83, R50 ;  /* 0x0000003200537308 */ /* 0x0005e20000002400 */
[----:B---3--:R-:W-:Y:S02]  /*cb30*/  I2FP.F32.S32 R0, R30 ;  /* 0x0000001e00007245 */ /* 0x008fe40000201400 */
[----:B------:R-:W-:Y:S02]  /*cb40*/  FSEL R30, R48, -INF , !P6 ;  /* 0xff800000301e7808 */ /* 0x000fe40007000000 */
[----:B------:R-:W-:Y:S01]  /*cb50*/  I2FP.F32.S32 R48, R54 ;  /* 0x0000003600307245 */ /* 0x000fe20000201400 */
[----:B------:R-:W-:Y:S01]  /*cb60*/  FFMA.FTZ R7, R98, R0, R7 ;  /* 0x0000000062077223 */ /* 0x000fe20000010007 */
[----:B------:R-:W-:Y:S01]  /*cb70*/  ISETP.GE.AND P6, PT, R54, R2, PT ;  /* 0x000000023600720c */ /* 0x000fe20003fc6270 */
[----:B------:R-:W3:Y:S01]  /*cb80*/  MUFU.TANH R79, R79 ;  /* 0x0000004f004f7308 */ /* 0x000ee20000002400 */
[C---:B-1----:R-:W-:Y:S01]  /*cb90*/  FFMA.FTZ R61, R98.reuse, R0, R5 ;  /* 0x00000000623d7223 */ /* 0x042fe20000010005 */
[CC--:B-----5:R-:W-:Y:S01]  /*cba0*/  FFMA.FTZ R57, R98.reuse, R48.reuse, R57 ;  /* 0x0000003062397223 */ /* 0x0e0fe20000010039 */
[----:B------:R-:W-:Y:S01]  /*cbb0*/  FFMA.FTZ R48, R98, R48, R73 ;  /* 0x0000003062307223 */ /* 0x000fe20000010049 */
[----:B------:R-:W-:-:S02]  /*cbc0*/  FSEL R70, R7, -INF , !P3 ;  /* 0xff80000007467808 */ /* 0x000fc40005800000 */
[----:B------:R-:W-:Y:S02]  /*cbd0*/  FSEL R61, R61, -INF , !P4 ;  /* 0xff8000003d3d7808 */ /* 0x000fe40006000000 */
[----:B------:R1:W-:Y:S01]  /*cbe0*/  MUFU.TANH R81, R24 ;  /* 0x0000001800517308 */ /* 0x0003e20000002400 */
[----:B--2---:R-:W-:Y:S01]  /*cbf0*/  FMUL.FTZ R50, R20, UR15 ;  /* 0x0000000f14327c20 */ /* 0x004fe20008410000 */
[----:B------:R-:W-:Y:S02]  /*cc00*/  LOP3.LUT R20, R53, 0x28, R100, 0xfe, !PT ;  /* 0x0000002835147812 */ /* 0x000fe400078efe64 */
[----:B------:R-:W-:Y:S02]  /*cc10*/  FSEL R73, R57, -INF , !P6 ;  /* 0xff80000039497808 */ /* 0x000fe40007000000 */
[C---:B------:R-:W-:Y:S02]  /*cc20*/  ISETP.GE.AND P3, PT, R20.reuse, R2, PT ;  /* 0x000000021400720c */ /* 0x040fe40003f66270 */
[----:B------:R-:W-:Y:S01]  /*cc30*/  ISETP.GE.AND P6, PT, R20, R133, PT ;  /* 0x000000851400720c */ /* 0x000fe20003fc6270 */
[----:B------:R2:W5:Y:S01]  /*cc40*/  MUFU.TANH R5, R52 ;  /* 0x0000003400057308 */ /* 0x0005620000002400 */
[----:B------:R-:W-:-:S02]  /*cc50*/  I2FP.F32.S32 R20, R20 ;  /* 0x0000001400147245 */ /* 0x000fc40000201400 */
[----:B------:R-:W-:Y:S02]  /*cc60*/  ISETP.GE.AND P4, PT, R28, R133, PT ;  /* 0x000000851c00720c */ /* 0x000fe40003f86270 */
[----:B------:R-:W-:Y:S01]  /*cc70*/  LOP3.LUT R0, R53, 0x51, R100, 0xfe, !PT ;  /* 0x0000005135007812 */ /* 0x000fe200078efe64 */
[CC--:B------:R-:W-:Y:S01]  /*cc80*/  FFMA.FTZ R57, R98.reuse, R20.reuse, R75 ;  /* 0x0000001462397223 */ /* 0x0c0fe2000001004b */
[----:B------:R-:W-:Y:S01]  /*cc90*/  FFMA.FTZ R20, R98, R20, R77 ;  /* 0x0000001462147223 */ /* 0x000fe2000001004d */
[----:B-1----:R-:W-:Y:S01]  /*cca0*/  I2FP.F32.S32 R24, R28 ;  /* 0x0000001c00187245 */ /* 0x002fe20000201400 */
[----:B------:R-:W-:Y:S01]  /*ccb0*/  FMUL.FTZ R28, R21, UR15 ;  /* 0x0000000f151c7c20 */ /* 0x000fe20008410000 */
[----:B------:R-:W-:Y:S01]  /*ccc0*/  FMUL.FTZ R21, R22, UR15 ;  /* 0x0000000f16157c20 */ /* 0x000fe20008410000 */
[----:B------:R3:W1:Y:S01]  /*ccd0*/  MUFU.TANH R145, R27 ;  /* 0x0000001b00917308 */ /* 0x0006620000002400 */
[----:B------:R-:W-:Y:S01]  /*cce0*/  FSEL R57, R57, -INF , !P3 ;  /* 0xff80000039397808 */ /* 0x000fe20005800000 */
[CC--:B----4-:R-:W-:Y:S01]  /*ccf0*/  FFMA.FTZ R59, R98.reuse, R24.reuse, R59 ;  /* 0x00000018623b7223 */ /* 0x0d0fe2000001003b */
[----:B------:R-:W-:Y:S01]  /*cd00*/  FFMA.FTZ R22, R98, R24, R69 ;  /* 0x0000001862167223 */ /* 0x000fe20000010045 */
[----:B------:R-:W-:-:S02]  /*cd10*/  FSEL R24, R48, -INF , !P5 ;  /* 0xff80000030187808 */ /* 0x000fc40006800000 */
[----:B--2---:R-:W-:Y:S02]  /*cd20*/  LOP3.LUT R52, R53, 0x50, R100, 0xfe, !PT ;  /* 0x0000005035347812 */ /* 0x004fe400078efe64 */
[----:B------:R2:W-:Y:S01]  /*cd30*/  MUFU.TANH R7, R28 ;  /* 0x0000001c00077308 */ /* 0x0005e20000002400 */
[----:B------:R-:W-:Y:S02]  /*cd40*/  FSEL R22, R22, -INF , !P4 ;  /* 0xff80000016167808 */ /* 0x000fe40006000000 */
[----:B------:R-:W-:Y:S02]  /*cd50*/  I2FP.F32.S32 R48, R52 ;  /* 0x0000003400307245 */ /* 0x000fe40000201400 */
[C---:B------:R-:W-:Y:S02]  /*cd60*/  ISETP.GE.AND P4, PT, R0.reuse, R2, PT ;  /* 0x000000020000720c */ /* 0x040fe40003f86270 */
[----:B------:R-:W-:Y:S01]  /*cd70*/  ISETP.GE.AND P3, PT, R0, R133, PT ;  /* 0x000000850000720c */ /* 0x000fe20003f66270 */
[CC--:B------:R-:W-:Y:S01]  /*cd80*/  FFMA.FTZ R143, R98.reuse, R48.reuse, R143 ;  /* 0x00000030628f7223 */ /* 0x0c0fe2000001008f */
[----:B---3--:R-:W-:Y:S01]  /*cd90*/  FFMA.FTZ R27, R98, R48, R79 ;  /* 0x00000030621b7223 */ /* 0x008fe2000001004f */
[----:B------:R-:W-:Y:S01]  /*cda0*/  ISETP.GE.AND P5, PT, R52, R2, PT ;  /* 0x000000023400720c */ /* 0x000fe20003fa6270 */
[----:B------:R-:W3:Y:S01]  /*cdb0*/  MUFU.TANH R69, R50 ;  /* 0x0000003200457308 */ /* 0x000ee20000002400 */
[----:B------:R-:W-:-:S02]  /*cdc0*/  FSEL R20, R20, -INF , !P6 ;  /* 0xff80000014147808 */ /* 0x000fc40007000000 */
[----:B------:R-:W-:Y:S02]  /*cdd0*/  FSEL R27, R27, -INF , !P5 ;  /* 0xff8000001b1b7808 */ /* 0x000fe40006800000 */
[----:B------:R-:W-:Y:S02]  /*cde0*/  FSEL R59, R59, -INF , !P2 ;  /* 0xff8000003b3b7808 */ /* 0x000fe40005000000 */
[----:B--2---:R-:W-:Y:S01]  /*cdf0*/  I2FP.F32.S32 R28, R0 ;  /* 0x00000000001c7245 */ /* 0x004fe20000201400 */
[----:B------:R-:W-:Y:S01]  /*ce00*/  FMUL.FTZ R0, R19, UR15 ;  /* 0x0000000f13007c20 */ /* 0x000fe20008410000 */
[--C-:B------:R-:W-:Y:S01]  /*ce10*/  LOP3.LUT R19, R53, 0x58, R100.reuse, 0xfe, !PT ;  /* 0x0000005835137812 */ /* 0x100fe200078efe64 */
[----:B------:R2:W4:Y:S01]  /*ce20*/  MUFU.TANH R75, R21 ;  /* 0x00000015004b7308 */ /* 0x0005220000002400 */
[-C--:B------:R-:W-:Y:S01]  /*ce30*/  ISETP.GE.AND P2, PT, R52, R133.reuse, PT ;  /* 0x000000853400720c */ /* 0x080fe20003f46270 */
[C---:B------:R-:W-:Y:S01]  /*ce40*/  FFMA.FTZ R141, R98.reuse, R28, R141 ;  /* 0x0000001c628d7223 */ /* 0x040fe2000001008d */
[C---:B------:R-:W-:Y:S01]  /*ce50*/  ISETP.GE.AND P6, PT, R19.reuse, R2, PT ;  /* 0x000000021300720c */ /* 0x040fe20003fc6270 */
[----:B------:R-:W-:Y:S01]  /*ce60*/  FFMA.FTZ R144, R98, R28, R25 ;  /* 0x0000001c62907223 */ /* 0x000fe20000010019 */
[----:B------:R-:W-:Y:S01]  /*ce70*/  ISETP.GE.AND P5, PT, R19, R133, PT ;  /* 0x000000851300720c */ /* 0x000fe20003fa6270 */
[----:B------:R-:W-:Y:S01]  /*ce80*/  FMUL.FTZ R28, R12, UR15 ;  /* 0x0000000f0c1c7c20 */ /* 0x000fe20008410000 */
[----:B------:R-:W-:Y:S01]  /*ce90*/  I2FP.F32.S32 R19, R19 ;  /* 0x0000001300137245 */ /* 0x000fe20000201400 */
[----:B------:R3:W-:Y:S01]  /*cea0*/  MUFU.TANH R77, R17 ;  /* 0x00000011004d7308 */ /* 0x0007e20000002400 */
[----:B------:R-:W-:-:S02]  /*ceb0*/  LOP3.LUT R102, R53, 0x59, R100, 0xfe, !PT ;  /* 0x0000005935667812 */ /* 0x000fc400078efe64 */
[----:B------:R-:W-:Y:S01]  /*cec0*/  FSEL R150, R143, -INF , !P2 ;  /* 0xff8000008f967808 */ /* 0x000fe20005000000 */
[----:B-----5:R-:W-:Y:S01]  /*ced0*/  FFMA.FTZ R5, R98, R19, R5 ;  /* 0x0000001362057223 */ /* 0x020fe20000010005 */
[----:B------:R-:W-:Y:S02]  /*cee0*/  FSEL R25, R141, -INF , !P4 ;  /* 0xff8000008d197808 */ /* 0x000fe40006000000 */
[C---:B------:R-:W-:Y:S01]  /*cef0*/  ISETP.GE.AND P2, PT, R102.reuse, R2, PT ;  /* 0x000000026600720c */ /* 0x040fe20003f46270 */
[----:B------:R-:W5:Y:S01]  /*cf00*/  MUFU.TANH R23, R23 ;  /* 0x0000001700177308 */ /* 0x000f620000002400 */
[----:B------:R-:W-:Y:S01]  /*cf10*/  ISETP.GE.AND P4, PT, R102, R133, PT ;  /* 0x000000856600720c */ /* 0x000fe20003f86270 */
[----:B--2---:R-:W-:Y:S01]  /*cf20*/  FFMA.FTZ R21, R98, R19, R83 ;  /* 0x0000001362157223 */ /* 0x004fe20000010053 */
[----:B------:R-:W-:Y:S02]  /*cf30*/  I2FP.F32.S32 R102, R102 ;  /* 0x0000006600667245 */ /* 0x000fe40000201400 */
[----:B------:R-:W-:-:S02]  /*cf40*/  LOP3.LUT R68, R53, 0x60, R100, 0xfe, !PT ;  /* 0x0000006035447812 */ /* 0x000fc400078efe64 */
[----:B------:R-:W-:Y:S01]  /*cf50*/  FSEL R144, R144, -INF , !P3 ;  /* 0xff80000090907808 */ /* 0x000fe20005800000 */
[----:B------:R2:W-:Y:S01]  /*cf60*/  MUFU.TANH R83, R18 ;  /* 0x0000001200537308 */ /* 0x0005e20000002400 */
[----:B------:R-:W-:Y:S01]  /*cf70*/  FSEL R21, R21, -INF , !P6 ;  /* 0xff80000015157808 */ /* 0x000fe20007000000 */
[----:B------:R-:W-:Y:S01]  /*cf80*/  FFMA.FTZ R19, R98, R102, R81 ;  /* 0x0000006662137223 */ /* 0x000fe20000010051 */
[----:B------:R-:W-:Y:S01]  /*cf90*/  ISETP.GE.AND P3, PT, R68, R2, PT ;  /* 0x000000024400720c */ /* 0x000fe20003f66270 */
[----:B-1----:R-:W-:Y:S01]  /*cfa0*/  FFMA.FTZ R102, R98, R102, R145 ;  /* 0x0000006662667223 */ /* 0x002fe20000010091 */
[----:B------:R-:W-:Y:S01]  /*cfb0*/  ISETP.GE.AND P6, PT, R68, R133, PT ;  /* 0x000000854400720c */ /* 0x000fe20003fc6270 */
[----:B------:R-:W-:Y:S01]  /*cfc0*/  FMUL.FTZ R145, R37, UR15 ;  /* 0x0000000f25917c20 */ /* 0x000fe20008410000 */
[----:B------:R-:W-:Y:S01]  /*cfd0*/  I2FP.F32.S32 R68, R68 ;  /* 0x0000004400447245 */ /* 0x000fe20000201400 */
[----:B------:R1:W5:Y:S01]  /*cfe0*/  MUFU.TANH R81, R0 ;  /* 0x0000000000517308 */ /* 0x0003620000002400 */
[----:B------:R-:W-:-:S02]  /*cff0*/  FSEL R142, R5, -INF , !P5 ;  /* 0xff800000058e7808 */ /* 0x000fc40006800000 */
[--C-:B------:R-:W-:Y:S01]  /*d000*/  LOP3.LUT R12, R53, 0x69, R100.reuse, 0xfe, !PT ;  /* 0x00000069350c7812 */ /* 0x100fe200078efe64 */
[CC--:B---3--:R-:W-:Y:S01]  /*d010*/  FFMA.FTZ R17, R98.reuse, R68.reuse, R69 ;  /* 0x0000004462117223 */ /* 0x0c8fe20000010045 */
[----:B----4-:R-:W-:Y:S01]  /*d020*/  FFMA.FTZ R68, R98, R68, R75 ;  /* 0x0000004462447223 */ /* 0x010fe2000001004b */
[----:B------:R-:W-:Y:S01]  /*d030*/  FMUL.FTZ R69, R13, UR15 ;  /* 0x0000000f0d457c20 */ /* 0x000fe20008410000 */
[----:B------:R-:W-:Y:S01]  /*d040*/  FSEL R102, R102, -INF , !P4 ;  /* 0xff80000066667808 */ /* 0x000fe20006000000 */
[----:B------:R3:W4:Y:S01]  /*d050*/  MUFU.TANH R79, R16 ;  /* 0x00000010004f7308 */ /* 0x0007220000002400 */
[----:B--2---:R-:W-:Y:S02]  /*d060*/  LOP3.LUT R18, R53, 0x61, R100, 0xfe, !PT ;  /* 0x0000006135127812 */ /* 0x004fe400078efe64 */
[----:B------:R-:W-:Y:S02]  /*d070*/  FSEL R68, R68, -INF , !P6 ;  /* 0xff80000044447808 */ /* 0x000fe40007000000 */
[----:B------:R-:W-:-:S02]  /*d080*/  ISETP.GE.AND P5, PT, R18, R2, PT ;  /* 0x000000021200720c */ /* 0x000fc40003fa6270 */
[----:B------:R-:W-:Y:S01]  /*d090*/  ISETP.GE.AND P6, PT, R12, R2, PT ;  /* 0x000000020c00720c */ /* 0x000fe20003fc6270 */
[----:B------:R-:W-:Y:S01]  /*d0a0*/  MUFU.TANH R5, R28 ;  /* 0x0000001c00057308 */ /* 0x000fe20000002400 */
[----:B-1----:R-:W-:Y:S02]  /*d0b0*/  I2FP.F32.S32 R0, R18 ;  /* 0x0000001200007245 */ /* 0x002fe40000201400 */
[----:B------:R-:W-:Y:S02]  /*d0c0*/  FSEL R17, R17, -INF , !P3 ;  /* 0xff80000011117808 */ /* 0x000fe40005800000 */
[----:B------:R-:W-:Y:S01]  /*d0d0*/  FSEL R19, R19, -INF , !P2 ;  /* 0xff80000013137808 */ /* 0x000fe20005000000 */
[CC--:B------:R-:W-:Y:S01]  /*d0e0*/  FFMA.FTZ R7, R98.reuse, R0.reuse, R7 ;  /* 0x0000000062077223 */ /* 0x0c0fe20000010007 */
[----:B-----5:R-:W-:Y:S01]  /*d0f0*/  FFMA.FTZ R23, R98, R0, R23 ;  /* 0x0000000062177223 */ /* 0x020fe20000010017 */
[----:B------:R-:W-:Y:S01]  /*d100*/  MUFU.TANH R69, R69 ;  /* 0x0000004500457308 */ /* 0x000fe20000002400 */
[----:B---3--:R-:W-:-:S02]  /*d110*/  LOP3.LUT R16, R53, 0x68, R100, 0xfe, !PT ;  /* 0x0000006835107812 */ /* 0x008fc400078efe64 */
[----:B------:R-:W-:Y:S02]  /*d120*/  FSEL R13, R7, -INF , !P5 ;  /* 0xff800000070d7808 */ /* 0x000fe40006800000 */
[-C--:B------:R-:W-:Y:S02]  /*d130*/  ISETP.GE.AND P5, PT, R12, R133.reuse, PT ;  /* 0x000000850c00720c */ /* 0x080fe40003fa6270 */
[----:B------:R-:W-:Y:S01]  /*d140*/  I2FP.F32.S32 R12, R12 ;  /* 0x0000000c000c7245 */ /* 0x000fe20000201400 */
[----:B------:R1:W-:Y:S01]  /*d150*/  MUFU.TANH R75, R14 ;  /* 0x0000000e004b7308 */ /* 0x0003e20000002400 */
[C---:B------:R-:W-:Y:S02]  /*d160*/  ISETP.GE.AND P4, PT, R16.reuse, R2, PT ;  /* 0x000000021000720c */ /* 0x040fe40003f86270 */
[-C--:B------:R-:W-:Y:S01]  /*d170*/  ISETP.GE.AND P3, PT, R16, R133.reuse, PT ;  /* 0x000000851000720c */ /* 0x080fe20003f66270 */
[C---:B------:R-:W-:Y:S01]  /*d180*/  FFMA.FTZ R7, R98.reuse, R12, R77 ;  /* 0x0000000c62077223 */ /* 0x040fe2000001004d */
[----:B------:R-:W-:Y:S01]  /*d190*/  I2FP.F32.S32 R16, R16 ;  /* 0x0000001000107245 */ /* 0x000fe20000201400 */
[----:B------:R-:W-:Y:S01]  /*d1a0*/  FFMA.FTZ R56, R98, R12, R81 ;  /* 0x0000000c62387223 */ /* 0x000fe20000010051 */
[----:B------:R-:W-:Y:S01]  /*d1b0*/  ISETP.GE.AND P2, PT, R18, R133, PT ;  /* 0x000000851200720c */ /* 0x000fe20003f46270 */
[----:B------:R-:W2:Y:S01]  /*d1c0*/  MUFU.TANH R77, R15 ;  /* 0x0000000f004d7308 */ /* 0x000ea20000002400 */
[C-C-:B------:R-:W-:Y:S01]  /*d1d0*/  LOP3.LUT R0, R53.reuse, 0x71, R100.reuse, 0xfe, !PT ;  /* 0x0000007135007812 */ /* 0x140fe200078efe64 */
[CC--:B------:R-:W-:Y:S01]  /*d1e0*/  FFMA.FTZ R60, R98.reuse, R16.reuse, R83 ;  /* 0x00000010623c7223 */ /* 0x0c0fe20000010053 */
[----:B----4-:R-:W-:Y:S01]  /*d1f0*/  FFMA.FTZ R79, R98, R16, R79 ;  /* 0x00000010624f7223 */ /* 0x010fe2000001004f */
[----:B------:R-:W-:Y:S01]  /*d200*/  LOP3.LUT R48, R53, 0x70, R100, 0xfe, !PT ;  /* 0x0000007035307812 */ /* 0x000fe200078efe64 */
[----:B------:R-:W-:Y:S01]  /*d210*/  FMUL.FTZ R83, R44, UR15 ;  /* 0x0000000f2c537c20 */ /* 0x000fe20008410000 */
[----:B------:R-:W-:Y:S01]  /*d220*/  FSEL R7, R7, -INF , !P6 ;  /* 0xff80000007077808 */ /* 0x000fe20007000000 */
[----:B------:R-:W-:Y:S01]  /*d230*/  FMUL.FTZ R12, R47, UR15 ;  /* 0x0000000f2f0c7c20 */ /* 0x000fe20008410000 */
[----:B------:R-:W-:Y:S01]  /*d240*/  FSEL R60, R60, -INF , !P3 ;  /* 0xff8000003c3c7808 */ /* 0x000fe20005800000 */
[----:B------:R-:W-:Y:S01]  /*d250*/  MUFU.TANH R3, R3 ;  /* 0x0000000300037308 */ /* 0x000fe20000002400 */
[----:B------:R-:W-:Y:S01]  /*d260*/  FSEL R66, R23, -INF , !P2 ;  /* 0xff80000017427808 */ /* 0x000fe20005000000 */
[----:B-1----:R-:W-:Y:S01]  /*d270*/  FMUL.FTZ R14, R11, UR15 ;  /* 0x0000000f0b0e7c20 */ /* 0x002fe20008410000 */
[----:B------:R-:W-:-:S02]  /*d280*/  ISETP.GE.AND P3, PT, R0, R2, PT ;  /* 0x000000020000720c */ /* 0x000fc40003f66270 */
[-C--:B------:R-:W-:Y:S02]  /*d290*/  ISETP.GE.AND P6, PT, R0, R133.reuse, PT ;  /* 0x000000850000720c */ /* 0x080fe40003fc6270 */
[----:B------:R-:W-:Y:S01]  /*d2a0*/  FSEL R23, R79, -INF , !P4 ;  /* 0xff8000004f177808 */ /* 0x000fe20006000000 */
[----:B------:R-:W-:Y:S01]  /*d2b0*/  MUFU.TANH R49, R49 ;  /* 0x0000003100317308 */ /* 0x000fe20000002400 */
[----:B------:R-:W-:Y:S02]  /*d2c0*/  I2FP.F32.S32 R0, R0 ;  /* 0x0000000000007245 */ /* 0x000fe40000201400 */
[C---:B------:R-:W-:Y:S02]  /*d2d0*/  ISETP.GE.AND P2, PT, R48.reuse, R2, PT ;  /* 0x000000023000720c */ /* 0x040fe40003f46270 */
[----:B------:R-:W-:Y:S01]  /*d2e0*/  ISETP.GE.AND P4, PT, R48, R133, PT ;  /* 0x000000853000720c */ /* 0x000fe20003f86270 */
[----:B--2---:R-:W-:Y:S01]  /*d2f0*/  FFMA.FTZ R50, R98, R0, R77 ;  /* 0x0000000062327223 */ /* 0x004fe2000001004d */
[----:B------:R-:W-:Y:S01]  /*d300*/  I2FP.F32.S32 R48, R48 ;  /* 0x0000003000307245 */ /* 0x000fe20000201400 */
[----:B------:R1:W2:Y:S01]  /*d310*/  MUFU.TANH R79, R8 ;  /* 0x00000008004f7308 */ /* 0x0002a20000002400 */
[----:B------:R-:W-:-:S02]  /*d320*/  LOP3.LUT R77, R53, 0x1, R100, 0xfe, !PT ;  /* 0x00000001354d7812 */ /* 0x000fc400078efe64 */
[----:B------:R-:W-:Y:S01]  /*d330*/  FSEL R56, R56, -INF , !P5 ;  /* 0xff80000038387808 */ /* 0x000fe20006800000 */
[C---:B------:R-:W-:Y:S01]  /*d340*/  FFMA.FTZ R15, R98.reuse, R48, R5 ;  /* 0x00000030620f7223 */ /* 0x040fe20000010005 */
[C---:B------:R-:W-:Y:S01]  /*d350*/  FFMA.FTZ R5, R98.reuse, R0, R69 ;  /* 0x0000000062057223 */ /* 0x040fe20000010045 */
[----:B------:R-:W-:Y:S01]  /*d360*/  FFMA.FTZ R48, R98, R48, R75 ;  /* 0x0000003062307223 */ /* 0x000fe2000001004b */
[C-C-:B------:R-:W-:Y:S01]  /*d370*/  LOP3.LUT R0, R53.reuse, 0x78, R100.reuse, 0xfe, !PT ;  /* 0x0000007835007812 */ /* 0x140fe200078efe64 */
[----:B------:R-:W3:Y:S01]  /*d380*/  MUFU.TANH R69, R10 ;  /* 0x0000000a00457308 */ /* 0x000ee20000002400 */
[----:B------:R-:W-:Y:S02]  /*d390*/  LOP3.LUT R75, R53, 0x29, R100, 0xfe, !PT ;  /* 0x00000029354b7812 */ /* 0x000fe400078efe64 */
[----:B------:R-:W-:Y:S02]  /*d3a0*/  FSEL R15, R15, -INF , !P2 ;  /* 0xff8000000f0f7808 */ /* 0x000fe40005000000 */
[----:B------:R-:W-:-:S02]  /*d3b0*/  ISETP.GE.AND P5, PT, R0, R2, PT ;  /* 0x000000020000720c */ /* 0x000fc40003fa6270 */
[----:B------:R-:W-:Y:S01]  /*d3c0*/  ISETP.GE.AND P2, PT, R0, R133, PT ;  /* 0x000000850000720c */ /* 0x000fe20003f46270 */
[----:B------:R-:W4:Y:S01]  /*d3d0*/  MUFU.TANH R45, R45 ;  /* 0x0000002d002d7308 */ /* 0x000f220000002400 */
[----:B-1----:R-:W-:Y:S02]  /*d3e0*/  I2FP.F32.S32 R8, R77 ;  /* 0x0000004d00087245 */ /* 0x002fe40000201400 */
[----:B------:R-:W-:Y:S02]  /*d3f0*/  I2FP.F32.S32 R44, R0 ;  /* 0x00000000002c7245 */ /* 0x000fe40000201400 */
[----:B------:R-:W-:Y:S02]  /*d400*/  FSEL R50, R50, -INF , !P6 ;  /* 0xff80000032327808 */ /* 0x000fe40007000000 */
[----:B------:R-:W-:Y:S01]  /*d410*/  ISETP.GE.AND P6, PT, R75, R2, PT ;  /* 0x000000024b00720c */ /* 0x000fe20003fc6270 */
[----:B------:R-:W1:Y:S01]  /*d420*/  MUFU.TANH R83, R83 ;  /* 0x0000005300537308 */ /* 0x000e620000002400 */
[----:B------:R-:W-:Y:S01]  /*d430*/  I2FP.F32.S32 R0, R75 ;  /* 0x0000004b00007245 */ /* 0x000fe20000201400 */
[----:B------:R-:W-:Y:S01]  /*d440*/  FFMA.FTZ R75, R98, R8, R103 ;  /* 0x00000008624b7223 */ /* 0x000fe20000010067 */
[----:B------:R-:W-:Y:S01]  /*d450*/  LOP3.LUT R81, R53, R100, RZ, 0xfc, !PT ;  /* 0x0000006435517212 */ /* 0x000fe200078efcff */
[----:B------:R-:W-:Y:S01]  /*d460*/  FMUL.FTZ R103, R41, UR15 ;  /* 0x0000000f29677c20 */ /* 0x000fe20008410000 */
[----:B------:R-:W-:Y:S01]  /*d470*/  FSEL R48, R48, -INF , !P4 ;  /* 0xff80000030307808 */ /* 0x000fe20006000000 */
[C---:B--2---:R-:W-:Y:S01]  /*d480*/  FFMA.FTZ R79, R98.reuse, R44, R79 ;  /* 0x0000002c624f7223 */ /* 0x044fe2000001004f */
[----:B------:R-:W-:Y:S01]  /*d490*/  ISETP.GE.AND P4, PT, R81, R2, PT ;  /* 0x000000025100720c */ /* 0x000fe20003f86270 */
[C---:B---3--:R-:W-:Y:S01]  /*d4a0*/  FFMA.FTZ R44, R98.reuse, R44, R69 ;  /* 0x0000002c622c7223 */ /* 0x048fe20000010045 */
[----:B------:R-:W-:Y:S01]  /*d4b0*/  I2FP.F32.S32 R10, R81 ;  /* 0x00000051000a7245 */ /* 0x000fe20000201400 */
[----:B------:R-:W-:Y:S01]  /*d4c0*/  MUFU.TANH R103, R103 ;  /* 0x0000006700677308 */ /* 0x000fe20000002400 */
[----:B------:R-:W-:Y:S01]  /*d4d0*/  FSEL R5, R5, -INF , !P3 ;  /* 0xff80000005057808 */ /* 0x000fe20005800000 */
[C---:B------:R-:W-:Y:S01]  /*d4e0*/  FFMA.FTZ R49, R98.reuse, R0, R49 ;  /* 0x0000000062317223 */ /* 0x040fe20000010031 */
[----:B------:R-:W-:Y:S01]  /*d4f0*/  ISETP.GE.AND P3, PT, R77, R2, PT ;  /* 0x000000024d00720c */ /* 0x000fe20003f66270 */
[----:B------:R-:W-:Y:S01]  /*d500*/  FFMA.FTZ R3, R98, R10, R3 ;  /* 0x0000000a62037223 */ /* 0x000fe20000010003 */
[----:B------:R-:W-:-:S02]  /*d510*/  LOP3.LUT R141, R53, 0x38, R100, 0xfe, !PT ;  /* 0x00000038358d7812 */ /* 0x000fc400078efe64 */
[C-C-:B------:R-:W-:Y:S01]  /*d520*/  LOP3.LUT R77, R53.reuse, 0x31, R100.reuse, 0xfe, !PT ;  /* 0x00000031354d7812 */ /* 0x140fe200078efe64 */
[----:B------:R-:W2:Y:S01]  /*d530*/  MUFU.TANH R81, R40 ;  /* 0x0000002800517308 */ /* 0x000ea20000002400 */
[C-C-:B------:R-:W-:Y:S02]  /*d540*/  LOP3.LUT R41, R53.reuse, 0x39, R100.reuse, 0xfe, !PT ;  /* 0x0000003935297812 */ /* 0x140fe400078efe64 */
[----:B------:R-:W-:Y:S02]  /*d550*/  LOP3.LUT R69, R53, 0x30, R100, 0xfe, !PT ;  /* 0x0000003035457812 */ /* 0x000fe400078efe64 */
[----:B------:R-:W-:Y:S02]  /*d560*/  I2FP.F32.S32 R8, R141 ;  /* 0x0000008d00087245 */ /* 0x000fe40000201400 */
[----:B------:R-:W-:Y:S01]  /*d570*/  I2FP.F32.S32 R0, R77 ;  /* 0x0000004d00007245 */ /* 0x000fe20000201400 */
[----:B------:R-:W-:Y:S01]  /*d580*/  MUFU.TANH R143, R36 ;  /* 0x00000024008f7308 */ /* 0x000fe20000002400 */
[----:B------:R-:W-:-:S02]  /*d590*/  I2FP.F32.S32 R10, R41 ;  /* 0x00000029000a7245 */ /* 0x000fc40000201400 */
[----:B------:R-:W-:Y:S01]  /*d5a0*/  I2FP.F32.S32 R47, R69 ;  /* 0x00000045002f7245 */ /* 0x000fe20000201400 */
[----:B----4-:R-:W-:Y:S01]  /*d5b0*/  FFMA.FTZ R45, R98, R0, R45 ;  /* 0x00000000622d7223 */ /* 0x010fe2000001002d */
[----:B------:R-:W-:Y:S02]  /*d5c0*/  FSEL R44, R44, -INF , !P2 ;  /* 0xff8000002c2c7808 */ /* 0x000fe40005000000 */
[----:B------:R-:W-:Y:S01]  /*d5d0*/  FSEL R75, R75, -INF , !P3 ;  /* 0xff8000004b4b7808 */ /* 0x000fe20005800000 */
[----:B------:R-:W-:Y:S01]  /*d5e0*/  MUFU.TANH R145, R145 ;  /* 0x0000009100917308 */ /* 0x000fe20000002400 */
[-C--:B------:R-:W-:Y:S01]  /*d5f0*/  ISETP.GE.AND P2, PT, R77, R2.reuse, PT ;  /* 0x000000024d00720c */ /* 0x080fe20003f46270 */
[C---:B-1----:R-:W-:Y:S01]  /*d600*/  FFMA.FTZ R47, R98.reuse, R47, R83 ;  /* 0x0000002f622f7223 */ /* 0x042fe20000010053 */
[----:B------:R-:W-:Y:S01]  /*d610*/  ISETP.GE.AND P3, PT, R41, R2, PT ;  /* 0x000000022900720c */ /* 0x000fe20003f66270 */
[C---:B--2---:R-:W-:Y:S01]  /*d620*/  FFMA.FTZ R41, R98.reuse, R8, R81 ;  /* 0x0000000862297223 */ /* 0x044fe20000010051 */
[----:B------:R-:W-:Y:S01]  /*d630*/  FSEL R77, R3, -INF , !P4 ;  /* 0xff800000034d7808 */ /* 0x000fe20006000000 */
[----:B------:R-:W-:Y:S01]  /*d640*/  FFMA.FTZ R8, R98, R10, R103 ;  /* 0x0000000a62087223 */ /* 0x000fe20000010067 */
[----:B------:R-:W-:Y:S01]  /*d650*/  ISETP.GE.AND P4, PT, R141, R2, PT ;  /* 0x000000028d00720c */ /* 0x000fe20003f86270 */
[----:B------:R-:W1:Y:S01]  /*d660*/  MUFU.TANH R147, R32 ;  /* 0x0000002000937308 */ /* 0x000e620000002400 */
[C-C-:B------:R-:W-:Y:S01]  /*d670*/  LOP3.LUT R141, R53.reuse, 0x40, R100.reuse, 0xfe, !PT ;  /* 0x00000040358d7812 */ /* 0x140fe200078efe64 */
[----:B------:R-:W-:Y:S01]  /*d680*/  FMUL.FTZ R3, R42, UR15 ;  /* 0x0000000f2a037c20 */ /* 0x000fe20008410000 */
[----:B------:R-:W-:-:S02]  /*d690*/  LOP3.LUT R83, R53, 0x48, R100, 0xfe, !PT ;  /* 0x0000004835537812 */ /* 0x000fc400078efe64 */
[----:B------:R-:W-:Y:S02]  /*d6a0*/  LOP3.LUT R103, R53, 0x41, R100, 0xfe, !PT ;  /* 0x0000004135677812 */ /* 0x000fe400078efe64 */
[----:B------:R-:W-:Y:S01]  /*d6b0*/  FSEL R49, R49, -INF , !P6 ;  /* 0xff80000031317808 */ /* 0x000fe20007000000 */
[----:B------:R-:W-:Y:S01]  /*d6c0*/  MUFU.TANH R139, R139 ;  /* 0x0000008b008b7308 */ /* 0x000fe20000002400 */
[-C--:B------:R-:W-:Y:S02]  /*d6d0*/  ISETP.GE.AND P6, PT, R141, R2.reuse, PT ;  /* 0x000000028d00720c */ /* 0x080fe40003fc6270 */
[----:B------:R-:W-:Y:S02]  /*d6e0*/  FSEL R45, R45, -INF , !P2 ;  /* 0xff8000002d2d7808 */ /* 0x000fe40005000000 */
[----:B------:R-:W-:Y:S02]  /*d6f0*/  FSEL R37, R8, -INF , !P3 ;  /* 0xff80000008257808 */ /* 0x000fe40005800000 */
[----:B------:R-:W-:Y:S01]  /*d700*/  ISETP.GE.AND P2, PT, R83, R2, PT ;  /* 0x000000025300720c */ /* 0x000fe20003f46270 */
[----:B------:R-:W-:Y:S01]  /*d710*/  MUFU.TANH R3, R3 ;  /* 0x0000000300037308 */ /* 0x000fe20000002400 */
[----:B------:R-:W-:-:S02]  /*d720*/  I2FP.F32.S32 R141, R141 ;  /* 0x0000008d008d7245 */ /* 0x000fc40000201400 */
[----:B------:R-:W-:Y:S01]  /*d730*/  I2FP.F32.S32 R8, R83 ;  /* 0x0000005300087245 */ /* 0x000fe20000201400 */
[----:B------:R-:W-:Y:S01]  /*d740*/  FMUL.FTZ R83, R33, UR15 ;  /* 0x0000000f21537c20 */ /* 0x000fe20008410000 */
[----:B------:R-:W-:Y:S02]  /*d750*/  FSEL R79, R79, -INF , !P5 ;  /* 0xff8000004f4f7808 */ /* 0x000fe40006800000 */
[----:B------:R-:W-:Y:S01]  /*d760*/  I2FP.F32.S32 R10, R103 ;  /* 0x00000067000a7245 */ /* 0x000fe20000201400 */
[C---:B-1----:R-:W-:Y:S01]  /*d770*/  FFMA.FTZ R147, R98.reuse, R8, R147 ;  /* 0x0000000862937223 */ /* 0x042fe20000010093 */
[----:B------:R-:W-:Y:S01]  /*d780*/  ISETP.GE.AND P5, PT, R69, R2, PT ;  /* 0x000000024500720c */ /* 0x000fe20003fa6270 */
[----:B------:R-:W1:Y:S01]  /*d790*/  MUFU.TANH R83, R83 ;  /* 0x0000005300537308 */ /* 0x000e620000002400 */
[C---:B------:R-:W-:Y:S01]  /*d7a0*/  LOP3.LUT R81, R53.reuse, 0x49, R100, 0xfe, !PT ;  /* 0x0000004935517812 */ /* 0x040fe200078efe64 */
[----:B------:R-:W-:Y:S01]  /*d7b0*/  FFMA.FTZ R33, R98, R10, R145 ;  /* 0x0000000a62217223 */ /* 0x000fe20000010091 */
[----:B------:R-:W-:-:S02]  /*d7c0*/  LOP3.LUT R10, R53, R100, RZ, 0xfc, !PT ;  /* 0x00000064350a7212 */ /* 0x000fc400078efcff */
[----:B------:R-:W-:Y:S02]  /*d7d0*/  FSEL R41, R41, -INF , !P4 ;  /* 0xff80000029297808 */ /* 0x000fe40006000000 */
[--C-:B------:R-:W-:Y:S01]  /*d7e0*/  LOP3.LUT R0, R53, 0x79, R100.reuse, 0xfe, !PT ;  /* 0x0000007935007812 */ /* 0x100fe200078efe64 */
[----:B------:R2:W3:Y:S01]  /*d7f0*/  MUFU.TANH R69, R12 ;  /* 0x0000000c00457308 */ /* 0x0004e20000002400 */
[-C--:B------:R-:W-:Y:S02]  /*d800*/  ISETP.GE.AND P4, PT, R81, R2.reuse, PT ;  /* 0x000000025100720c */ /* 0x080fe40003f86270 */
[----:B------:R-:W-:Y:S01]  /*d810*/  I2FP.F32.S32 R16, R81 ;  /* 0x0000005100107245 */ /* 0x000fe20000201400 */
[----:B------:R-:W-:Y:S01]  /*d820*/  FMUL.FTZ R81, R9, UR15 ;  /* 0x0000000f09517c20 */ /* 0x000fe20008410000 */
[----:B------:R-:W-:Y:S02]  /*d830*/  FSEL R47, R47, -INF , !P5 ;  /* 0xff8000002f2f7808 */ /* 0x000fe40006800000 */
[----:B------:R-:W-:Y:S01]  /*d840*/  LOP3.LUT R32, R53, 0x31, R100, 0xfe, !PT ;  /* 0x0000003135207812 */ /* 0x000fe200078efe64 */
[----:B------:R-:W-:Y:S01]  /*d850*/  MUFU.TANH R51, R51 ;  /* 0x0000003300337308 */ /* 0x000fe20000002400 */
[----:B------:R-:W-:Y:S01]  /*d860*/  ISETP.GE.AND P5, PT, R103, R2, PT ;  /* 0x000000026700720c */ /* 0x000fe20003fa6270 */
[----:B-1----:R-:W-:Y:S01]  /*d870*/  FFMA.FTZ R11, R98, R16, R83 ;  /* 0x00000010620b7223 */ /* 0x002fe20000010053 */
[----:B------:R-:W-:Y:S01]  /*d880*/  ISETP.GE.AND P3, PT, R0, R2, PT ;  /* 0x000000020000720c */ /* 0x000fe20003f66270 */
[----:B------:R-:W-:Y:S01]  /*d890*/  FMUL.FTZ R2, R39, UR15 ;  /* 0x0000000f27027c20 */ /* 0x000fe20008410000 */
[----:B------:R-:W-:-:S02]  /*d8a0*/  FSEL R9, R147, -INF , !P2 ;  /* 0xff80000093097808 */ /* 0x000fc40005000000 */
[----:B------:R-:W-:Y:S01]  /*d8b0*/  LOP3.LUT R8, R53, 0x1, R100, 0xfe, !PT ;  /* 0x0000000135087812 */ /* 0x000fe200078efe64 */
[----:B------:R-:W-:Y:S01]  /*d8c0*/  MUFU.TANH R39, R43 ;  /* 0x0000002b00277308 */ /* 0x000fe20000002400 */
[----:B--2---:R-:W-:Y:S01]  /*d8d0*/  FMUL.FTZ R12, R35, UR15 ;  /* 0x0000000f230c7c20 */ /* 0x004fe20008410000 */
[----:B------:R-:W-:Y:S01]  /*d8e0*/  FFMA.FTZ R35, R98, R141, R143 ;  /* 0x0000008d62237223 */ /* 0x000fe2000001008f */
[-C--:B------:R-:W-:Y:S02]  /*d8f0*/  ISETP.GE.AND P2, PT, R32, R133.reuse, PT ;  /* 0x000000852000720c */ /* 0x080fe40003f46270 */
[----:B------:R-:W-:Y:S02]  /*d900*/  I2FP.F32.S32 R32, R32 ;  /* 0x0000002000207245 */ /* 0x000fe40000201400 */
[----:B------:R-:W-:Y:S01]  /*d910*/  FSEL R35, R35, -INF , !P6 ;  /* 0xff80000023237808 */ /* 0x000fe20007000000 */
[----:B------:R-:W1:Y:S01]  /*d920*/  MUFU.TANH R81, R81 ;  /* 0x0000005100517308 */ /* 0x000e620000002400 */
[----:B------:R-:W-:Y:S01]  /*d930*/  ISETP.GE.AND P6, PT, R10, R133, PT ;  /* 0x000000850a00720c */ /* 0x000fe20003fc6270 */
[----:B---3--:R-:W-:Y:S01]  /*d940*/  FFMA.FTZ R32, R98, R32, R69 ;  /* 0x0000002062207223 */ /* 0x008fe20000010045 */
[----:B------:R-:W-:-:S02]  /*d950*/  I2FP.F32.S32 R10, R10 ;  /* 0x0000000a000a7245 */ /* 0x000fc40000201400 */
[----:B------:R-:W-:Y:S02]  /*d960*/  FSEL R33, R33, -INF , !P5 ;  /* 0xff80000021217808 */ /* 0x000fe40006800000 */
[----:B------:R-:W-:Y:S01]  /*d970*/  ISETP.GE.AND P5, PT, R8, R133, PT ;  /* 0x000000850800720c */ /* 0x000fe20003fa6270 */
[----:B------:R-:W-:Y:S01]  /*d980*/  FFMA.FTZ R10, R98, R10, R135 ;  /* 0x0000000a620a7223 */ /* 0x000fe20000010087 */
[----:B------:R2:W-:Y:S01]  /*d990*/  MUFU.TANH R43, R38 ;  /* 0x00000026002b7308 */ /* 0x0005e20000002400 */
[----:B------:R-:W-:Y:S02]  /*d9a0*/  I2FP.F32.S32 R8, R8 ;  /* 0x0000000800087245 */ /* 0x000fe40000201400 */
[C-C-:B------:R-:W-:Y:S02]  /*d9b0*/  LOP3.LUT R16, R53.reuse, 0x48, R100.reuse, 0xfe, !PT ;  /* 0x0000004835107812 */ /* 0x140fe400078efe64 */
[----:B------:R-:W-:Y:S01]  /*d9c0*/  FSEL R32, R32, -INF , !P2 ;  /* 0xff80000020207808 */ /* 0x000fe20005000000 */
[----:B------:R-:W-:Y:S01]  /*d9d0*/  FFMA.FTZ R8, R98, R8, R139 ;  /* 0x0000000862087223 */ /* 0x000fe2000001008b */
[----:B------:R-:W-:Y:S01]  /*d9e0*/  LOP3.LUT R36, R53, 0x40, R100, 0xfe, !PT ;  /* 0x0000004035247812 */ /* 0x000fe200078efe64 */
[----:B------:R-:W3:Y:S01]  /*d9f0*/  MUFU.TANH R135, R34 ;  /* 0x0000002200877308 */ /* 0x000ee20000002400 */
[----:B------:R-:W-:-:S02]  /*da00*/  I2FP.F32.S32 R83, R0 ;  /* 0x0000000000537245 */ /* 0x000fc40000201400 */
[----:B------:R-:W-:Y:S02]  /*da10*/  ISETP.GE.AND P2, PT, R16, R133, PT ;  /* 0x000000851000720c */ /* 0x000fe40003f46270 */
[C-C-:B------:R-:W-:Y:S01]  /*da20*/  LOP3.LUT R28, R53.reuse, 0x38, R100.reuse, 0xfe, !PT ;  /* 0x00000038351c7812 */ /* 0x140fe200078efe64 */
[----:B-1----:R-:W-:Y:S01]  /*da30*/  FFMA.FTZ R69, R98, R83, R81 ;  /* 0x0000005362457223 */ /* 0x002fe20000010051 */
[----:B------:R-:W-:Y:S01]  /*da40*/  I2FP.F32.S32 R16, R16 ;  /* 0x0000001000107245 */ /* 0x000fe20000201400 */
[----:B------:R1:W4:Y:S01]  /*da50*/  MUFU.TANH R103, R2 ;  /* 0x0000000200677308 */ /* 0x0003220000002400 */
[----:B--2---:R-:W-:Y:S02]  /*da60*/  LOP3.LUT R38, R53, 0x39, R100, 0xfe, !PT ;  /* 0x0000003935267812 */ /* 0x004fe400078efe64 */
[----:B------:R-:W-:Y:S02]  /*da70*/  FSEL R8, R8, -INF , !P5 ;  /* 0xff80000008087808 */ /* 0x000fe40006800000 */
[----:B------:R-:W-:-:S02]  /*da80*/  FSEL R11, R11, -INF , !P4 ;  /* 0xff8000000b0b7808 */ /* 0x000fc40006000000 */
[-C--:B------:R-:W-:Y:S01]  /*da90*/  ISETP.GE.AND P5, PT, R36, R133.reuse, PT ;  /* 0x000000852400720c */ /* 0x080fe20003fa6270 */
[----:B------:R-:W-:Y:S01]  /*daa0*/  MUFU.TANH R139, R46 ;  /* 0x0000002e008b7308 */ /* 0x000fe20000002400 */
[-C--:B------:R-:W-:Y:S01]  /*dab0*/  ISETP.GE.AND P4, PT, R28, R133.reuse, PT ;  /* 0x000000851c00720c */ /* 0x080fe20003f86270 */
[C---:B---3--:R-:W-:Y:S01]  /*dac0*/  FFMA.FTZ R16, R98.reuse, R16, R135 ;  /* 0x0000001062107223 */ /* 0x048fe20000010087 */
[----:B------:R-:W-:Y:S02]  /*dad0*/  I2FP.F32.S32 R36, R36 ;  /* 0x0000002400247245 */ /* 0x000fe40000201400 */
[----:B------:R-:W-:Y:S02]  /*dae0*/  I2FP.F32.S32 R28, R28 ;  /* 0x0000001c001c7245 */ /* 0x000fe40000201400 */
[----:B------:R-:W-:Y:S01]  /*daf0*/  LOP3.LUT R18, R53, 0x41, R100, 0xfe, !PT ;  /* 0x0000004135127812 */ /* 0x000fe200078efe64 */
[----:B------:R-:W2:Y:S01]  /*db00*/  MUFU.TANH R14, R14 ;  /* 0x0000000e000e7308 */ /* 0x000ea20000002400 */
[----:B-1----:R-:W-:Y:S01]  /*db10*/  I2FP.F32.S32 R2, R38 ;  /* 0x0000002600027245 */ /* 0x002fe20000201400 */
[----:B------:R-:W-:Y:S01]  /*db20*/  FFMA.FTZ R36, R98, R36, R43 ;  /* 0x0000002462247223 */ /* 0x000fe2000001002b */
[----:B------:R-:W-:Y:S01]  /*db30*/  FSEL R10, R10, -INF , !P6 ;  /* 0xff8000000a0a7808 */ /* 0x000fe20007000000 */
[C---:B------:R-:W-:Y:S01]  /*db40*/  FFMA.FTZ R3, R98.reuse, R28, R3 ;  /* 0x0000001c62037223 */ /* 0x040fe20000010003 */
[----:B------:R-:W-:Y:S01]  /*db50*/  FSEL R69, R69, -INF , !P3 ;  /* 0xff80000045457808 */ /* 0x000fe20005800000 */
[----:B------:R-:W-:Y:S01]  /*db60*/  FFMA.FTZ R2, R98, R2, R39 ;  /* 0x0000000262027223 */ /* 0x000fe20000010027 */
[-C--:B------:R-:W-:Y:S01]  /*db70*/  ISETP.GE.AND P6, PT, R38, R133.reuse, PT ;  /* 0x000000852600720c */ /* 0x080fe20003fc6270 */
[----:B------:R-:W1:Y:S01]  /*db80*/  MUFU.TANH R39, R12 ;  /* 0x0000000c00277308 */ /* 0x000e620000002400 */
[----:B------:R-:W-:-:S02]  /*db90*/  ISETP.GE.AND P3, PT, R18, R133, PT ;  /* 0x000000851200720c */ /* 0x000fc40003f66270 */
[----:B------:R-:W-:Y:S02]  /*dba0*/  FSEL R158, R16, -INF , !P2 ;  /* 0xff800000109e7808 */ /* 0x000fe40005000000 */
[----:B------:R-:W-:Y:S02]  /*dbb0*/  I2FP.F32.S32 R18, R18 ;  /* 0x0000001200127245 */ /* 0x000fe40000201400 */
[C-C-:B------:R-:W-:Y:S02]  /*dbc0*/  LOP3.LUT R34, R53.reuse, 0x29, R100.reuse, 0xfe, !PT ;  /* 0x0000002935227812 */ /* 0x140fe400078efe64 */
[----:B------:R-:W-:Y:S01]  /*dbd0*/  LOP3.LUT R28, R53, 0x30, R100, 0xfe, !PT ;  /* 0x00000030351c7812 */ /* 0x000fe200078efe64 */
[C---:B----4-:R-:W-:Y:S01]  /*dbe0*/  FFMA.FTZ R18, R98.reuse, R18, R103 ;  /* 0x0000001262127223 */ /* 0x050fe20000010067 */
[----:B------:R-:W-:Y:S01]  /*dbf0*/  BAR.SYNC.DEFER_BLOCKING 0x0 ;  /* 0x0000000000007b1d */ /* 0x000fe20000010000 */
[----:B------:R-:W-:Y:S01]  /*dc00*/  ISETP.GT.AND P2, PT, R101, R120, PT ;  /* 0x000000786500720c */ /* 0x000fe20003f44270 */
[----:B--2---:R-:W-:Y:S01]  /*dc10*/  FFMA.FTZ R14, R98, R83, R14 ;  /* 0x00000053620e7223 */ /* 0x004fe2000001000e */
[----:B------:R-:W-:-:S02]  /*dc20*/  LOP3.LUT R38, R53, 0x49, R100, 0xfe, !PT ;  /* 0x0000004935267812 */ /* 0x000fc400078efe64 */
[----:B------:R-:W-:Y:S02]  /*dc30*/  FSEL R164, R2, -INF , !P6 ;  /* 0xff80000002a47808 */ /* 0x000fe40007000000 */
[----:B------:R-:W-:Y:S02]  /*dc40*/  FSEL R162, R36, -INF , !P5 ;  /* 0xff80000024a27808 */ /* 0x000fe40006800000 */
[----:B------:R-:W-:Y:S02]  /*dc50*/  FSEL R81, R3, -INF , !P4 ;  /* 0xff80000003517808 */ /* 0x000fe40006000000 */
[-C--:B------:R-:W-:Y:S02]  /*dc60*/  ISETP.GE.AND P6, PT, R34, R133.reuse, PT ;  /* 0x000000852200720c */ /* 0x080fe40003fc6270 */
[----:B------:R-:W-:Y:S02]  /*dc70*/  ISETP.GE.AND P5, PT, R28, R133, PT ;  /* 0x000000851c00720c */ /* 0x000fe40003fa6270 */
[----:B------:R-:W-:-:S02]  /*dc80*/  I2FP.F32.S32 R3, R38 ;  /* 0x0000002600037245 */ /* 0x000fc40000201400 */
[----:B------:R-:W-:Y:S02]  /*dc90*/  I2FP.F32.S32 R34, R34 ;  /* 0x0000002200227245 */ /* 0x000fe40000201400 */
[----:B------:R-:W-:Y:S01]  /*dca0*/  I2FP.F32.S32 R28, R28 ;  /* 0x0000001c001c7245 */ /* 0x000fe20000201400 */
[----:B-1----:R-:W-:Y:S01]  /*dcb0*/  FFMA.FTZ R3, R98, R3, R39 ;  /* 0x0000000362037223 */ /* 0x002fe20000010027 */
[----:B------:R-:W-:Y:S01]  /*dcc0*/  FSEL R160, R18, -INF , !P3 ;  /* 0xff80000012a07808 */ /* 0x000fe20005800000 */
[----:B------:R-:W-:Y:S01]  /*dcd0*/  FFMA.FTZ R12, R98, R34, R51 ;  /* 0x00000022620c7223 */ /* 0x000fe20000010033 */
[-C--:B------:R-:W-:Y:S01]  /*dce0*/  ISETP.GE.AND P4, PT, R38, R133.reuse, PT ;  /* 0x000000852600720c */ /* 0x080fe20003f86270 */
[----:B------:R-:W-:Y:S01]  /*dcf0*/  FFMA.FTZ R28, R98, R28, R139 ;  /* 0x0000001c621c7223 */ /* 0x000fe2000001008b */
        /* <DEDUP_REMOVED lines=68> */
.L_x_5264:
[----:B------:R-:W1:Y:S02]  /*e140*/  LDC R0, c[0x0][0x248] ;  /* 0x00009200ff007b82 */ /* 0x000e640000000800 */
[----:B-1----:R-:W-:-:S05]  /*e150*/  IMAD.SHL.U32 R39, R0, 0x80, RZ ;  /* 0x0000008000277824 */ /* 0x002fca00078e00ff */
[----:B------:R-:W-:-:S04]  /*e160*/  IADD3 R39, -R39, RZ, RZ ;  /* 0x000000ff27277210 */ /* 0x000fc80007ffe1ff */
[----:B------:R-:W-:-:S07]  /*e170*/  SHF.R.S32.HI R2, RZ, 0x1f, R39 ;  /* 0x0000001fff027819 */ /* 0x000fce0000011427 */
.L_x_5265:
        /* <DEDUP_REMOVED lines=43> */
.L_x_5267:
[----:B------:R-:W-:Y:S05]  /*e430*/  BSYNC B0 ;  /* 0x0000000000007941 */ /* 0x000fea0003800000 */
.L_x_5266:
[----:B------:R-:W0:Y:S01]  /*e440*/  LDGDEPBAR ;  /* 0x00000000000079af */ /* 0x000e220000000000 */
[----:B------:R-:W-:-:S04]  /*e450*/  LEA R130, P0, R39, R130, 0x1 ;  /* 0x0000008227827211 */ /* 0x000fc800078008ff */
[----:B------:R-:W-:-:S09]  /*e460*/  LEA.HI.X R131, R39, R131, R2, 0x1, P0 ;  /* 0x0000008327837211 */ /* 0x000fd200000f0c02 */
.L_x_5263:
        /* <DEDUP_REMOVED lines=47> */
[----:B-12---:R-:W1:Y:S02]  /*e760*/  SHFL.BFLY PT, R43, R0, 0x1, 0x1f ;  /* 0x0c201f00002b7f89 */ /* 0x006e6400000e0000 */
        /* <DEDUP_REMOVED lines=58> */
[----:B------:R-:W-:-:S05]  /*eb10*/  FMNMX.FTZ R2, R51, R2, !PT ;  /* 0x0000000233027209 */ /* 0x000fca0007810000 */
[----:B------:R-:W1:Y:S01]  /*eb20*/  SHFL.BFLY PT, R3, R2, 0x2, 0x1f ;  /* 0x0c401f0002037f89 */ /* 0x000e6200000e0000 */
[----:B------:R-:W-:Y:S08]  /*eb30*/  MUFU.EX2 R78, R78 ;  /* 0x0000004e004e7308 */ /* 0x000ff00000000800 */
[----:B------:R-:W2:Y:S08]  /*eb40*/  MUFU.EX2 R71, R71 ;  /* 0x0000004700477308 */ /* 0x000eb00000000800 */
[----:B------:R-:W-:Y:S01]  /*eb50*/  MUFU.EX2 R72, R72 ;  /* 0x0000004800487308 */ /* 0x000fe20000000800 */
[----:B-1----:R-:W-:Y:S01]  /*eb60*/  FMNMX.FTZ R0, R2, R3, !PT ;  /* 0x0000000302007209 */ /* 0x002fe20007810000 */
[----:B------:R-:W-:Y:S01]  /*eb70*/  FFMA.FTZ R2, R7, UR8, -R74 ;  /* 0x0000000807027c23 */ /* 0x000fe2000801084a */
[----:B--2---:R-:W-:-:S05]  /*eb80*/  F2FP.F16.F32.PACK_AB R34, R71, R78 ;  /* 0x0000004e4722723e */ /* 0x004fca00000000ff */
[----:B------:R-:W-:Y:S01]  /*eb90*/  MUFU.EX2 R61, R61 ;  /* 0x0000003d003d7308 */ /* 0x000fe20000000800 */
[----:B------:R-:W1:Y:S07]  /*eba0*/  SHFL.BFLY PT, R3, R0, 0x1, 0x1f ;  /* 0x0c201f0000037f89 */ /* 0x000e6e00000e0000 */
[----:B------:R-:W-:Y:S08]  /*ebb0*/  MUFU.EX2 R62, R62 ;  /* 0x0000003e003e7308 */ /* 0x000ff00000000800 */
[----:B------:R-:W-:Y:S08]  /*ebc0*/  MUFU.EX2 R59, R59 ;  /* 0x0000003b003b7308 */ /* 0x000ff00000000800 */
[----:B------:R-:W-:Y:S01]  /*ebd0*/  MUFU.EX2 R58, R58 ;  /* 0x0000003a003a7308 */ /* 0x000fe20000000800 */
[----:B-1----:R-:W-:Y:S01]  /*ebe0*/  FMNMX.FTZ R42, R0, R3, !PT ;  /* 0x00000003002a7209 */ /* 0x002fe20007810000 */
[--C-:B------:R-:W-:Y:S01]  /*ebf0*/  FFMA.FTZ R0, R5, UR8, -R74.reuse ;  /* 0x0000000805007c23 */ /* 0x100fe2000801084a */
[----:B------:R-:W-:-:S02]  /*ec00*/  FFMA.FTZ R3, R15, UR8, -R74 ;  /* 0x000000080f037c23 */ /* 0x000fc4000801084a */
        /* <DEDUP_REMOVED lines=13> */
[----:B------:R-:W1:Y:S01]  /*ece0*/  LDSM.16.MT88.4 R8, [R136+0x3000] ;  /* 0x003000008808783b */ /* 0x000e620000004200 */
[----:B------:R-:W-:Y:S01]  /*ecf0*/  FADD.FTZ R6, R65, -R6 ;  /* 0x8000000641067221 */ /* 0x000fe20000010000 */
[----:B------:R-:W-:Y:S01]  /*ed00*/  MUFU.EX2 R152, R152 ;  /* 0x0000009800987308 */ /* 0x000fe20000000800 */
[----:B------:R-:W-:Y:S01]  /*ed10*/  FMUL.FTZ R141, R4, UR8 ;  /* 0x00000008048d7c20 */ /* 0x000fe20008410000 */
[--C-:B------:R-:W-:Y:S01]  /*ed20*/  FFMA.FTZ R76, R24, UR8, -R53.reuse ;  /* 0x00000008184c7c23 */ /* 0x100fe20008010835 */
[----:B------:R-:W-:Y:S01]  /*ed30*/  FMUL.FTZ R139, R6, UR8 ;  /* 0x00000008068b7c20 */ /* 0x000fe20008410000 */
[--C-:B------:R-:W-:Y:S01]  /*ed40*/  FFMA.FTZ R80, R64, UR8, -R53.reuse ;  /* 0x0000000840507c23 */ /* 0x100fe20008010835 */
[----:B------:R-:W2:Y:S01]  /*ed50*/  LDSM.16.MT88.4 R4, [R134+0x3400] ;  /* 0x003400008604783b */ /* 0x000ea20000004200 */
[--C-:B------:R-:W-:Y:S01]  /*ed60*/  FFMA.FTZ R65, R22, UR8, -R53.reuse ;  /* 0x0000000816417c23 */ /* 0x100fe20008010835 */
[--C-:B------:R-:W-:Y:S01]  /*ed70*/  FFMA.FTZ R64, R20, UR8, -R53.reuse ;  /* 0x0000000814407c23 */ /* 0x100fe20008010835 */
[----:B------:R-:W3:Y:S01]  /*ed80*/  MUFU.EX2 R133, R133 ;  /* 0x0000008500857308 */ /* 0x000ee20000000800 */
[----:B------:R-:W4:Y:S01]  /*ed90*/  LDSM.16.MT88.4 R24, [R136+0x3400] ;  /* 0x003400008818783b */ /* 0x000f220000004200 */
[--C-:B------:R-:W-:Y:S01]  /*eda0*/  FFMA.FTZ R63, R12, UR8, -R53.reuse ;  /* 0x000000080c3f7c23 */ /* 0x100fe20008010835 */
[----:B------:R-:W-:Y:S01]  /*edb0*/  F2FP.F16.F32.PACK_AB R12, R135, R154 ;  /* 0x0000009a870c723e */ /* 0x000fe200000000ff */
[--C-:B------:R-:W-:Y:S01]  /*edc0*/  FFMA.FTZ R75, R30, UR8, -R53.reuse ;  /* 0x000000081e4b7c23 */ /* 0x100fe20008010835 */
[--C-:B------:R-:W-:Y:S01]  /*edd0*/  FFMA.FTZ R70, R70, UR8, -R53.reuse ;  /* 0x0000000846467c23 */ /* 0x100fe20008010835 */
[--C-:B------:R-:W-:Y:S01]  /*ede0*/  FFMA.FTZ R67, R28, UR8, -R53.reuse ;  /* 0x000000081c437c23 */ /* 0x100fe20008010835 */
[--C-:B------:R-:W-:Y:S01]  /*edf0*/  FFMA.FTZ R82, R32, UR8, -R53.reuse ;  /* 0x0000000820527c23 */ /* 0x100fe20008010835 */
[----:B------:R-:W-:Y:S01]  /*ee00*/  MUFU.EX2 R146, R146 ;  /* 0x0000009200927308 */ /* 0x000fe20000000800 */
[----:B------:R-:W5:Y:S01]  /*ee10*/  LDSM.16.MT88.4 R28, [R134+0x3800] ;  /* 0x00380000861c783b */ /* 0x000f620000004200 */
[----:B------:R-:W-:Y:S01]  /*ee20*/  F2FP.F16.F32.PACK_AB R32, R77, R140 ;  /* 0x0000008c4d20723e */ /* 0x000fe200000000ff */
        /* <DEDUP_REMOVED lines=10> */
[----:B------:R-:W-:-:S03]  /*eed0*/  FFMA.FTZ R44, R44, UR8, -R53 ;  /* 0x000000082c2c7c23 */ /* 0x000fc60008010835 */
        /* <DEDUP_REMOVED lines=27> */
[----:B------:R-:W2:Y:S01]  /*f090*/  MUFU.EX2 R70, R70 ;  /* 0x0000004600467308 */ /* 0x000ea20000000800 */
[----:B-1----:R-:W-:Y:S01]  /*f0a0*/  F2FP.F16.F32.PACK_AB R33, R75, R80 ;  /* 0x000000504b21723e */ /* 0x002fe200000000ff */
[--C-:B------:R-:W-:Y:S01]  /*f0b0*/  FFMA.FTZ R119, R158, UR8, -R53.reuse ;  /* 0x000000089e777c23 */ /* 0x100fe20008010835 */
[----:B------:R-:W-:Y:S01]  /*f0c0*/  FFMA.FTZ R154, R97, R141, R154 ;  /* 0x0000008d619a7223 */ /* 0x000fe2000001009a */
[----:B------:R-:W-:Y:S01]  /*f0d0*/  FFMA.FTZ R152, R99, R139, R152 ;  /* 0x0000008b63987223 */ /* 0x000fe20000010098 */
[C---:B------:R-:W-:Y:S01]  /*f0e0*/  HMMA.16816.F32 R108, R12.reuse, R8, R108 ;  /* 0x000000080c6c723c */ /* 0x040fe2000000186c */
[----:B------:R-:W-:Y:S01]  /*f0f0*/  LDSM.16.MT88.4 R112, [R134+0x4c00] ;  /* 0x004c00008670783b */ /* 0x000fe20000004200 */
        /* <DEDUP_REMOVED lines=8> */
[----:B------:R-:W3:Y:S01]  /*f180*/  MUFU.EX2 R65, R65 ;  /* 0x0000004100417308 */ /* 0x000ee20000000800 */
[----:B--2---:R-:W-:Y:S01]  /*f190*/  F2FP.F16.F32.PACK_AB R35, R70, R73 ;  /* 0x000000494623723e */ /* 0x004fe200000000ff */
        /* <DEDUP_REMOVED lines=18> */
[----:B------:R-:W3:Y:S01]  /*f2c0*/  MUFU.EX2 R54, R54 ;  /* 0x0000003600367308 */ /* 0x000ee20000000800 */
[----:B------:R-:W-:-:S02]  /*f2d0*/  FADD.FTZ R73, R70, R73 ;  /* 0x0000004946497221 */ /* 0x000fc40000010000 */
[----:B------:R-:W-:Y:S01]  /*f2e0*/  HMMA.16816.F32 R104, R32, R26, R104 ;  /* 0x0000001a2068723c */ /* 0x000fe20000001868 */
[----:B------:R-:W4:Y:S01]  /*f2f0*/  LDSM.16.MT88.4 R24, [R136+0x3c00] ;  /* 0x003c00008818783b */ /* 0x000f220000004200 */
[----:B------:R-:W-:Y:S01]  /*f300*/  FADD.FTZ R72, R72, R71 ;  /* 0x0000004748487221 */ /* 0x000fe20000010000 */
[----:B------:R-:W-:Y:S02]  /*f310*/  FADD.FTZ R76, R76, R73 ;  /* 0x000000494c4c7221 */ /* 0x000fe40000010000 */
[----:B------:R-:W-:Y:S01]  /*f320*/  MUFU.EX2 R67, R67 ;  /* 0x0000004300437308 */ /* 0x000fe20000000800 */
[----:B--2---:R-:W-:Y:S01]  /*f330*/  F2FP.F16.F32.PACK_AB R15, R63, R64 ;  /* 0x000000403f0f723e */ /* 0x004fe200000000ff */
[----:B------:R-:W-:Y:S01]  /*f340*/  FADD.FTZ R61, R61, R72 ;  /* 0x000000483d3d7221 */ /* 0x000fe20000010000 */
[----:B------:R-:W-:Y:S01]  /*f350*/  F2FP.F16.F32.PACK_AB R32, R57, R58 ;  /* 0x0000003a3920723e */ /* 0x000fe200000000ff */
[----:B------:R-:W-:Y:S02]  /*f360*/  FADD.FTZ R65, R65, R76 ;  /* 0x0000004c41417221 */ /* 0x000fe40000010000 */
[----:B------:R-:W-:-:S02]  /*f370*/  FADD.FTZ R62, R62, R61 ;  /* 0x0000003d3e3e7221 */ /* 0x000fc40000010000 */
[----:B------:R-:W2:Y:S01]  /*f380*/  MUFU.EX2 R82, R82 ;  /* 0x0000005200527308 */ /* 0x000ea20000000800 */
[C---:B-----5:R-:W-:Y:S01]  /*f390*/  HMMA.16816.F32 R20, R12.reuse, R28, R20 ;  /* 0x0000001c0c14723c */ /* 0x060fe20000001814 */
[----:B---3--:R-:W-:Y:S01]  /*f3a0*/  F2FP.F16.F32.PACK_AB R34, R54, R55 ;  /* 0x000000373622723e */ /* 0x008fe200000000ff */
[----:B------:R-:W-:Y:S01]  /*f3b0*/  FADD.FTZ R64, R64, R65 ;  /* 0x0000004140407221 */ /* 0x000fe20000010000 */
[----:B------:R-:W-:Y:S01]  /*f3c0*/  FADD.FTZ R59, R59, R62 ;  /* 0x0000003e3b3b7221 */ /* 0x000fe20000010000 */
[----:B------:R-:W-:Y:S02]  /*f3d0*/  MOV R65, R42 ;  /* 0x0000002a00417202 */ /* 0x000fe40000000f00 */
        /* <DEDUP_REMOVED lines=10> */
[----:B------:R-:W-:Y:S01]  /*f480*/  FADD.FTZ R82, R82, R67 ;  /* 0x0000004352527221 */ /* 0x000fe20000010000 */
[----:B------:R-:W-:Y:S01]  /*f490*/  MOV R67, R43 ;  /* 0x0000002b00437202 */ /* 0x000fe20000000f00 */
[----:B------:R-:W-:Y:S08]  /*f4a0*/  MUFU.EX2 R52, R52 ;  /* 0x0000003400347308 */ /* 0x000ff00000000800 */
[----:B------:R-:W5:Y:S01]  /*f4b0*/  MUFU.EX2 R49, R49 ;  /* 0x0000003100317308 */ /* 0x000f620000000800 */
[----:B-1----:R-:W-:Y:S01]  /*f4c0*/  F2FP.F16.F32.PACK_AB R35, R116, R81 ;  /* 0x000000517423723e */ /* 0x002fe200000000ff */
[----:B------:R-:W-:-:S04]  /*f4d0*/  FADD.FTZ R81, R81, R82 ;  /* 0x0000005251517221 */ /* 0x000fc80000010000 */
[----:B------:R-:W-:Y:S02]  /*f4e0*/  FADD.FTZ R116, R116, R81 ;  /* 0x0000005174747221 */ /* 0x000fe40000010000 */
[----:B------:R-:W-:Y:S01]  /*f4f0*/  MUFU.EX2 R47, R47 ;  /* 0x0000002f002f7308 */ /* 0x000fe20000000800 */
[C---:B------:R-:W-:Y:S06]  /*f500*/  HMMA.16816.F32 R20, R32.reuse, R4, R20 ;  /* 0x000000042014723c */ /* 0x040fec0000001814 */
[----:B------:R-:W-:Y:S01]  /*f510*/  HMMA.16816.F32 R28, R32, R6, R28 ;  /* 0x00000006201c723c */ /* 0x000fe2000000181c */
[----:B------:R-:W1:Y:S01]  /*f520*/  MUFU.EX2 R46, R46 ;  /* 0x0000002e002e7308 */ /* 0x000e620000000800 */
[----:B------:R-:W2:Y:S01]  /*f530*/  LDSM.16.MT88.4 R4, [R134+0x4400] ;  /* 0x004400008604783b */ /* 0x000ea20000004200 */
[----:B-----5:R-:W-:-:S03]  /*f540*/  F2FP.F16.F32.PACK_AB R12, R49, R52 ;  /* 0x00000034310c723e */ /* 0x020fc600000000ff */
[C---:B----4-:R-:W-:Y:S03]  /*f550*/  HMMA.16816.F32 R108, R32.reuse, R24, R108 ;  /* 0x00000018206c723c */ /* 0x050fe6000000186c */
[----:B------:R-:W-:Y:S03]  /*f560*/  MUFU.EX2 R117, R117 ;  /* 0x0000007500757308 */ /* 0x000fe60000000800 */
[----:B------:R-:W-:Y:S01]  /*f570*/  HMMA.16816.F32 R104, R32, R26, R104 ;  /* 0x0000001a2068723c */ /* 0x000fe20000001868 */
[----:B------:R-:W4:Y:S04]  /*f580*/  LDSM.16.MT88.4 R24, [R136+0x4400] ;  /* 0x004400008818783b */ /* 0x000f280000004200 */
[----:B------:R-:W5:Y:S01]  /*f590*/  MUFU.EX2 R118, R118 ;  /* 0x0000007600767308 */ /* 0x000f620000000800 */
[----:B-1----:R-:W-:Y:S01]  /*f5a0*/  F2FP.F16.F32.PACK_AB R14, R46, R47 ;  /* 0x0000002f2e0e723e */ /* 0x002fe200000000ff */
[--C-:B------:R-:W-:Y:S01]  /*f5b0*/  FFMA.FTZ R33, R68, UR8, -R53.reuse ;  /* 0x0000000844217c23 */ /* 0x100fe20008010835 */
[----:B------:R-:W-:Y:S01]  /*f5c0*/  FFMA.FTZ R35, R60, UR8, -R53 ;  /* 0x000000083c237c23 */ /* 0x000fe20008010835 */
[----:B------:R-:W-:-:S04]  /*f5d0*/  FFMA.FTZ R32, R79, UR8, -R74 ;  /* 0x000000084f207c23 */ /* 0x000fc8000801084a */
[----:B------:R-:W-:Y:S08]  /*f5e0*/  MUFU.EX2 R119, R119 ;  /* 0x0000007700777308 */ /* 0x000ff00000000800 */
        /* <DEDUP_REMOVED lines=9> */
[----:B------:R-:W-:Y:S01]  /*f680*/  MUFU.EX2 R41, R41 ;  /* 0x0000002900297308 */ /* 0x000fe20000000800 */
[C---:B---3--:R-:W-:Y:S06]  /*f690*/  HMMA.16816.F32 R20, R12.reuse, R16, R20 ;  /* 0x000000100c14723c */ /* 0x048fec0000001814 */
[----:B--2---:R-:W-:Y:S01]  /*f6a0*/  HMMA.16816.F32 R108, R12, R8, R108 ;  /* 0x000000080c6c723c */ /* 0x004fe2000000186c */
[----:B------:R-:W1:Y:S01]  /*f6b0*/  MUFU.EX2 R38, R38 ;  /* 0x0000002600267308 */ /* 0x000e620000000800 */
[----:B-----5:R-:W-:-:S04]  /*f6c0*/  F2FP.F16.F32.PACK_AB R16, R40, R45 ;  /* 0x0000002d2810723e */ /* 0x020fc800000000ff */
[C---:B------:R-:W-:Y:S01]  /*f6d0*/  HMMA.16816.F32 R104, R12.reuse, R10, R104 ;  /* 0x0000000a0c68723c */ /* 0x040fe20000001868 */
[----:B------:R-:W2:Y:S02]  /*f6e0*/  LDSM.16.MT88.4 R8, [R134+0x4800] ;  /* 0x004800008608783b */ /* 0x000ea40000004200 */
[----:B------:R-:W-:Y:S03]  /*f6f0*/  MUFU.EX2 R143, R143 ;  /* 0x0000008f008f7308 */ /* 0x000fe60000000800 */
[----:B------:R-:W-:Y:S05]  /*f700*/  HMMA.16816.F32 R28, R12, R18, R28 ;  /* 0x000000120c1c723c */ /* 0x000fea000000181c */
[----:B------:R-:W3:Y:S02]  /*f710*/  MUFU.EX2 R144, R144 ;  /* 0x0000009000907308 */ /* 0x000ee40000000800 */
[----:B-1----:R-:W-:-:S06]  /*f720*/  F2FP.F16.F32.PACK_AB R18, R38, R41 ;  /* 0x000000292612723e */ /* 0x002fcc00000000ff */
        /* <DEDUP_REMOVED lines=10> */
[----:B------:R-:W-:Y:S01]  /*f7d0*/  MUFU.EX2 R37, R37 ;  /* 0x0000002500257308 */ /* 0x000fe20000000800 */
[C---:B------:R-:W-:Y:S06]  /*f7e0*/  HMMA.16816.F32 R20, R16.reuse, R4, R20 ;  /* 0x000000041014723c */ /* 0x040fec0000001814 */
[----:B------:R-:W-:Y:S01]  /*f7f0*/  HMMA.16816.F32 R28, R16, R6, R28 ;  /* 0x00000006101c723c */ /* 0x000fe2000000181c */
[----:B------:R-:W1:Y:S01]  /*f800*/  MUFU.EX2 R2, R2 ;  /* 0x0000000200027308 */ /* 0x000e620000000800 */
[----:B------:R-:W5:Y:S01]  /*f810*/  LDSM.16.MT88.4 R4, [R136+0x4800] ;  /* 0x004800008804783b */ /* 0x000f620000004200 */
[----:B---3--:R-:W-:-:S03]  /*f820*/  F2FP.F16.F32.PACK_AB R12, R36, R39 ;  /* 0x00000027240c723e */ /* 0x008fc600000000ff */
[C---:B----4-:R-:W-:Y:S03]  /*f830*/  HMMA.16816.F32 R108, R16.reuse, R24, R108 ;  /* 0x00000018106c723c */ /* 0x050fe6000000186c */
[----:B------:R-:W-:Y:S03]  /*f840*/  MUFU.EX2 R33, R33 ;  /* 0x0000002100217308 */ /* 0x000fe60000000800 */
[----:B------:R-:W-:Y:S05]  /*f850*/  HMMA.16816.F32 R104, R16, R26, R104 ;  /* 0x0000001a1068723c */ /* 0x000fea0000001868 */
[----:B------:R-:W3:Y:S01]  /*f860*/  MUFU.EX2 R66, R66 ;  /* 0x0000004200427308 */ /* 0x000ee20000000800 */
[----:B-1----:R-:W-:Y:S01]  /*f870*/  F2FP.F16.F32.PACK_AB R14, R2, R37 ;  /* 0x00000025020e723e */ /* 0x002fe200000000ff */
[----:B------:R-:W-:Y:S01]  /*f880*/  FADD.FTZ R18, R58, R59 ;  /* 0x0000003b3a127221 */ /* 0x000fe20000010000 */
[--C-:B------:R-:W-:Y:S01]  /*f890*/  FFMA.FTZ R16, R48, UR8, -R53.reuse ;  /* 0x0000000830107c23 */ /* 0x100fe20008010835 */
[----:B------:R-:W-:-:S02]  /*f8a0*/  FFMA.FTZ R17, R50, UR8, -R53 ;  /* 0x0000000832117c23 */ /* 0x000fc40008010835 */
        /* <DEDUP_REMOVED lines=8> */
[----:B-1----:R-:W-:-:S07]  /*f930*/  F2FP.F16.F32.PACK_AB R15, R56, R35 ;  /* 0x00000023380f723e */ /* 0x002fce00000000ff */
[C---:B--2---:R-:W-:Y:S01]  /*f940*/  HMMA.16816.F32 R20, R12.reuse, R8, R20 ;  /* 0x000000080c14723c */ /* 0x044fe20000001814 */
[----:B------:R-:W-:Y:S05]  /*f950*/  MUFU.EX2 R32, R32 ;  /* 0x0000002000207308 */ /* 0x000fea0000000800 */
[C---:B------:R-:W-:Y:S01]  /*f960*/  HMMA.16816.F32 R28, R12.reuse, R10, R28 ;  /* 0x0000000a0c1c723c */ /* 0x040fe2000000181c */
[----:B------:R-:W-:Y:S02]  /*f970*/  FADD.FTZ R9, R55, R18 ;  /* 0x0000001237097221 */ /* 0x000fe40000010000 */
[----:B------:R-:W1:Y:S02]  /*f980*/  MUFU.EX2 R25, R69 ;  /* 0x0000004500197308 */ /* 0x000e640000000800 */
[----:B------:R-:W-:Y:S01]  /*f990*/  FADD.FTZ R9, R54, R9 ;  /* 0x0000000936097221 */ /* 0x000fe20000010000 */
[----:B-----5:R-:W-:Y:S03]  /*f9a0*/  HMMA.16816.F32 R108, R12, R4, R108 ;  /* 0x000000040c6c723c */ /* 0x020fe6000000186c */
[----:B------:R-:W-:-:S02]  /*f9b0*/  FADD.FTZ R24, R52, R9 ;  /* 0x0000000934187221 */ /* 0x000fc40000010000 */
[----:B------:R-:W2:Y:S01]  /*f9c0*/  LDSM.16.MT88.4 R8, [R136+0x4c00] ;  /* 0x004c00008808783b */ /* 0x000ea20000004200 */
[----:B------:R-:W-:Y:S01]  /*f9d0*/  MUFU.EX2 R16, R16 ;  /* 0x0000001000107308 */ /* 0x000fe20000000800 */
[----:B------:R-:W-:Y:S01]  /*f9e0*/  FADD.FTZ R24, R49, R24 ;  /* 0x0000001831187221 */ /* 0x000fe20000010000 */
[----:B------:R-:W-:Y:S01]  /*f9f0*/  HMMA.16816.F32 R104, R12, R6, R104 ;  /* 0x000000060c68723c */ /* 0x000fe20000001868 */
[----:B---3--:R-:W-:Y:S02]  /*fa00*/  F2FP.F16.F32.PACK_AB R4, R0, R3 ;  /* 0x000000030004723e */ /* 0x008fe400000000ff */
[----:B------:R-:W-:-:S03]  /*fa10*/  FADD.FTZ R47, R47, R24 ;  /* 0x000000182f2f7221 */ /* 0x000fc60000010000 */
[----:B------:R-:W3:Y:S01]  /*fa20*/  MUFU.EX2 R17, R17 ;  /* 0x0000001100117308 */ /* 0x000ee20000000800 */
[----:B------:R-:W-:Y:S01]  /*fa30*/  FADD.FTZ R46, R46, R47 ;  /* 0x0000002f2e2e7221 */ /* 0x000fe20000010000 */
[----:B-1----:R-:W-:-:S03]  /*fa40*/  F2FP.F16.F32.PACK_AB R6, R25, R32 ;  /* 0x000000201906723e */ /* 0x002fc600000000ff */
[----:B------:R-:W-:-:S03]  /*fa50*/  FADD.FTZ R45, R45, R46 ;  /* 0x0000002e2d2d7221 */ /* 0x000fc60000010000 */
        /* <DEDUP_REMOVED lines=25> */
.L_x_5260:
[----:B------:R-:W-:-:S13]  /*fbf0*/  ISETP.GT.AND P0, PT, R101, R120, PT ;  /* 0x000000786500720c */ /* 0x000fda0003f04270 */
        /* <DEDUP_REMOVED lines=11> */
.L_x_5272:
        /* <DEDUP_REMOVED lines=70> */
.L_x_5269:
        /* <DEDUP_REMOVED lines=23> */
[----:B------:R-:W-:Y:S01]  /*10280*/  ISETP.GT.AND P0, PT, R101, R120, PT ;  /* 0x000000786500720c */ /* 0x000fe20003f04270 */
[----:B------:R-:W-:Y:S01]  /*10290*/  @!PT LDS RZ, [RZ] ;  /* 0x00000000fffff984 */ /* 0x000fe20000000800 */
[----:B------:R-:W-:Y:S01]  /*102a0*/  @!PT LDS RZ, [RZ] ;  /* 0x00000000fffff984 */ /* 0x000fe20000000800 */
[----:B------:R-:W-:Y:S01]  /*102b0*/  @!PT LDS RZ, [RZ] ;  /* 0x00000000fffff984 */ /* 0x000fe20000000800 */
[----:B------:R-:W-:Y:S01]  /*102c0*/  @!P2 LDGSTS.E.BYPASS.LTC128B.128 [R126+0x3800], desc[UR6][R152.64] ;  /* 0x03800000987eafae */ /* 0x000fe2000b901d46 */
[----:B------:R-:W-:Y:S07]  /*102d0*/  MOV R137, R141 ;  /* 0x0000008d00897202 */ /* 0x000fee0000000f00 */
        /* <DEDUP_REMOVED lines=261> */
.L_x_5271:
[----:B------:R2:W-:Y:S01]  /*11330*/  @P2 STS [R126+0x1000], RZ ;  /* 0x001000ff7e002388 */ /* 0x0005e20000000800 */
[----:B------:R-:W-:Y:S01]  /*11340*/  LEA R82, P5, R74, R130, 0x1 ;  /* 0x000000824a527211 */ /* 0x000fe200078a08ff */
[C---:B------:R-:W-:Y:S01]  /*11350*/  @!P2 IMAD.WIDE.U32 R68, R76.reuse, 0x60, R74 ;  /* 0x000000604c44a825 */ /* 0x040fe200078e004a */
[-C--:B------:R-:W-:Y:S01]  /*11360*/  @!P2 LEA R66, P3, R76, R74.reuse, 0x6 ;  /* 0x0000004a4c42a211 */ /* 0x080fe200078630ff */
[----:B------:R2:W-:Y:S01]  /*11370*/  @P2 STS [R126+0x1004], RZ ;  /* 0x001004ff7e002388 */ /* 0x0005e20000000800 */
[----:B------:R-:W-:Y:S01]  /*11380*/  @!P2 IADD3 R65, P0, R122, R74, RZ ;  /* 0x0000004a7a41a210 */ /* 0x000fe20007f1e0ff */
[----:B----4-:R-:W-:Y:S01]  /*11390*/  @!P2 IMAD R70, R70, 0x60, RZ ;  /* 0x000000604646a824 */ /* 0x010fe200078e02ff */
[--C-:B------:R-:W-:Y:S01]  /*113a0*/  LEA.HI.X R83, R74, R131, R75.reuse, 0x1, P5 ;  /* 0x000000834a537211 */ /* 0x100fe200028f0c4b */
[----:B------:R2:W-:Y:S01]  /*113b0*/  @P2 STS.64 [R126+0x1008], RZ ;  /* 0x001008ff7e002388 */ /* 0x0005e20000000a00 */
[----:B---3--:R-:W-:Y:S01]  /*113c0*/  @!P2 LEA.HI.X R72, R76, R75, R72, 0x6, P3 ;  /* 0x0000004b4c48a211 */ /* 0x008fe200018f3448 */
[----:B------:R-:W-:Y:S01]  /*113d0*/  @!P2 IMAD.X R76, R121, 0x1, R75, P0 ;  /* 0x00000001794ca824 */ /* 0x000fe200000e064b */
[CC--:B------:R-:W-:Y:S01]  /*113e0*/  @!P2 LEA R80, P4, R65.reuse, R130.reuse, 0x1 ;  /* 0x000000824150a211 */ /* 0x0c0fe200078808ff */
        /* <DEDUP_REMOVED lines=8> */
[-C--:B------:R-:W-:Y:S02]  /*11470*/  @!P2 LEA.HI.X R79, R66, R131.reuse, R72, 0x1, P3 ;  /* 0x00000083424fa211 */ /* 0x080fe400018f0c48 */
[C---:B------:R-:W-:Y:S01]  /*11480*/  @!P2 LEA R140, P0, R68.reuse, R130, 0x1 ;  /* 0x00000082448ca211 */ /* 0x040fe200078008ff */
[----:B------:R-:W-:Y:S01]  /*11490*/  @!PT LDS RZ, [RZ] ;  /* 0x00000000fffff984 */ /* 0x000fe20000000800 */
[----:B------:R-:W-:Y:S01]  /*114a0*/  @!PT LDS RZ, [RZ] ;  /* 0x00000000fffff984 */ /* 0x000fe20000000800 */
[----:B------:R-:W-:Y:S01]  /*114b0*/  @!PT LDS RZ, [RZ] ;  /* 0x00000000fffff984 */ /* 0x000fe20000000800 */
[----:B------:R2:W-:Y:S01]  /*114c0*/  @!P2 LDGSTS.E.BYPASS.LTC128B.128 [R126+0x1800], desc[UR6][R80.64] ;  /* 0x01800000507eafae */ /* 0x0005e2000b901d46 */
[----:B------:R-:W-:Y:S02]  /*114d0*/  IMAD.MOV.U32 R130, RZ, RZ, R82 ;  /* 0x000000ffff827224 */ /* 0x000fe400078e0052 */
        /* <DEDUP_REMOVED lines=13> */
.L_x_5270:
[----:B--2---:R-:W-:Y:S01]  /*115b0*/  LDSM.16.MT88.4 R80, [R136+0x3400] ;  /* 0x003400008850783b */ /* 0x004fe20000004200 */
[----:B------:R-:W-:Y:S04]  /*115c0*/  LEA R72, R101, R100, 0x7 ;  /* 0x0000006465487211 */ /* 0x000fe800078e38ff */
[C---:B------:R-:W-:Y:S02]  /*115d0*/  IADD3 R66, R72.reuse, 0x20, RZ ;  /* 0x0000002048427810 */ /* 0x040fe40007ffe0ff */
[C---:B------:R-:W-:Y:S02]  /*115e0*/  IADD3 R68, R72.reuse, 0x21, RZ ;  /* 0x0000002148447810 */ /* 0x040fe40007ffe0ff */
[----:B------:R-:W-:Y:S02]  /*115f0*/  I2FP.F32.S32 R66, R66 ;  /* 0x0000004200427245 */ /* 0x000fe40000201400 */
[----:B------:R-:W-:Y:S02]  /*11600*/  I2FP.F32.S32 R69, R72 ;  /* 0x0000004800457245 */ /* 0x000fe40000201400 */
[C---:B------:R-:W-:Y:S02]  /*11610*/  IADD3 R73, R72.reuse, 0x9, RZ ;  /* 0x0000000948497810 */ /* 0x040fe40007ffe0ff */
[----:B------:R-:W-:Y:S01]  /*11620*/  IADD3 R67, R72, 0x28, RZ ;  /* 0x0000002848437810 */ /* 0x000fe20007ffe0ff */
[-C--:B------:R-:W-:Y:S01]  /*11630*/  FFMA.FTZ R0, R98, R69.reuse, R0 ;  /* 0x0000004562007223 */ /* 0x080fe20000010000 */
[----:B------:R-:W-:Y:S01]  /*11640*/  IADD3 R71, R72, 0x1, RZ ;  /* 0x0000000148477810 */ /* 0x000fe20007ffe0ff */
[----:B------:R-:W-:Y:S01]  /*11650*/  FFMA.FTZ R2, R98, R69, R2 ;  /* 0x0000004562027223 */ /* 0x000fe20000010002 */
[----:B------:R-:W-:Y:S02]  /*11660*/  I2FP.F32.S32 R67, R67 ;  /* 0x0000004300437245 */ /* 0x000fe40000201400 */
[----:B------:R-:W-:Y:S02]  /*11670*/  I2FP.F32.S32 R71, R71 ;  /* 0x0000004700477245 */ /* 0x000fe40000201400 */
[----:B------:R-:W-:Y:S02]  /*11680*/  FMNMX.FTZ R75, R2, R102, !PT ;  /* 0x00000066024b7209 */ /* 0x000fe40007810000 */
[----:B------:R-:W-:Y:S01]  /*11690*/  IADD3 R74, R72, 0x8, RZ ;  /* 0x00000008484a7810 */ /* 0x000fe20007ffe0ff */
[CC--:B------:R-:W-:Y:S01]  /*116a0*/  FFMA.FTZ R3, R98.reuse, R71.reuse, R3 ;  /* 0x0000004762037223 */ /* 0x0c0fe20000010003 */
[----:B------:R-:W-:Y:S01]  /*116b0*/  FFMA.FTZ R4, R98, R71, R4 ;  /* 0x0000004762047223 */ /* 0x000fe20000010004 */
[----:B------:R-:W-:Y:S02]  /*116c0*/  I2FP.F32.S32 R71, R73 ;  /* 0x0000004900477245 */ /* 0x000fe40000201400 */
[C---:B------:R-:W-:Y:S02]  /*116d0*/  IADD3 R73, R72.reuse, 0x11, RZ ;  /* 0x0000001148497810 */ /* 0x040fe40007ffe0ff */
[----:B------:R-:W-:Y:S02]  /*116e0*/  I2FP.F32.S32 R69, R74 ;  /* 0x0000004a00457245 */ /* 0x000fe40000201400 */
[----:B------:R-:W-:Y:S02]  /*116f0*/  IADD3 R74, R72, 0x10, RZ ;  /* 0x00000010484a7810 */ /* 0x000fe40007ffe0ff */
[----:B------:R-:W-:Y:S01]  /*11700*/  FMNMX.FTZ R75, R4, R75, !PT ;  /* 0x0000004b044b7209 */ /* 0x000fe20007810000 */
[CC--:B------:R-:W-:Y:S01]  /*11710*/  FFMA.FTZ R5, R98.reuse, R69.reuse, R5 ;  /* 0x0000004562057223 */ /* 0x0c0fe20000010005 */
[C---:B------:R-:W-:Y:S01]  /*11720*/  FFMA.FTZ R6, R98.reuse, R69, R6 ;  /* 0x0000004562067223 */ /* 0x040fe20000010006 */
[----:B------:R-:W-:Y:S01]  /*11730*/  I2FP.F32.S32 R69, R74 ;  /* 0x0000004a00457245 */ /* 0x000fe20000201400 */
[CC--:B------:R-:W-:Y:S01]  /*11740*/  FFMA.FTZ R7, R98.reuse, R71.reuse, R7 ;  /* 0x0000004762077223 */ /* 0x0c0fe20000010007 */
[----:B------:R-:W-:Y:S01]  /*11750*/  FFMA.FTZ R8, R98, R71, R8 ;  /* 0x0000004762087223 */ /* 0x000fe20000010008 */
[----:B------:R-:W-:Y:S02]  /*11760*/  I2FP.F32.S32 R71, R73 ;  /* 0x0000004900477245 */ /* 0x000fe40000201400 */
[----:B------:R-:W-:Y:S01]  /*11770*/  IADD3 R74, R72, 0x18, RZ ;  /* 0x00000018484a7810 */ /* 0x000fe20007ffe0ff */
[-C--:B-1----:R-:W-:Y:S01]  /*11780*/  FFMA.FTZ R9, R98, R69.reuse, R9 ;  /* 0x0000004562097223 */ /* 0x082fe20000010009 */
        /* <DEDUP_REMOVED lines=17> */
[----:B------:R-:W-:Y:S01]  /*118a0*/  I2FP.F32.S32 R66, R66 ;  /* 0x0000004200427245 */ /* 0x000fe20000201400 */
[C---:B------:R-:W-:Y:S01]  /*118b0*/  FFMA.FTZ R20, R98.reuse, R65, R20 ;  /* 0x0000004162147223 */ /* 0x040fe20000010014 */
[----:B------:R-:W-:Y:S01]  /*118c0*/  I2FP.F32.S32 R65, R69 ;  /* 0x0000004500417245 */ /* 0x000fe20000201400 */
[CC--:B------:R-:W-:Y:S01]  /*118d0*/  FFMA.FTZ R21, R98.reuse, R67.reuse, R21 ;  /* 0x0000004362157223 */ /* 0x0c0fe20000010015 */
[C---:B------:R-:W-:Y:S01]  /*118e0*/  FFMA.FTZ R22, R98.reuse, R67, R22 ;  /* 0x0000004362167223 */ /* 0x040fe20000010016 */
[----:B------:R-:W-:Y:S02]  /*118f0*/  I2FP.F32.S32 R67, R68 ;  /* 0x0000004400437245 */ /* 0x000fe40000201400 */
[CC--:B------:R-:W-:Y:S01]  /*11900*/  FFMA.FTZ R23, R98.reuse, R65.reuse, R23 ;  /* 0x0000004162177223 */ /* 0x0c0fe20000010017 */
[C---:B------:R-:W-:Y:S01]  /*11910*/  FFMA.FTZ R24, R98.reuse, R65, R24 ;  /* 0x0000004162187223 */ /* 0x040fe20000010018 */
[CC--:B------:R-:W-:Y:S01]  /*11920*/  FFMA.FTZ R25, R98.reuse, R66.reuse, R25 ;  /* 0x0000004262197223 */ /* 0x0c0fe20000010019 */
[C---:B------:R-:W-:Y:S01]  /*11930*/  FFMA.FTZ R26, R98.reuse, R66, R26 ;  /* 0x00000042621a7223 */ /* 0x040fe2000001001a */
[CC--:B------:R-:W-:Y:S01]  /*11940*/  FFMA.FTZ R27, R98.reuse, R67.reuse, R27 ;  /* 0x00000043621b7223 */ /* 0x0c0fe2000001001b */
[----:B------:R-:W-:Y:S01]  /*11950*/  FFMA.FTZ R28, R98, R67, R28 ;  /* 0x00000043621c7223 */ /* 0x000fe2000001001c */
[----:B------:R-:W-:Y:S02]  /*11960*/  FMNMX.FTZ R66, R0, R103, !PT ;  /* 0x0000006700427209 */ /* 0x000fe40007810000 */
[C---:B------:R-:W-:Y:S02]  /*11970*/  IADD3 R65, R72.reuse, 0x38, RZ ;  /* 0x0000003848417810 */ /* 0x040fe40007ffe0ff */
[----:B------:R-:W-:Y:S02]  /*11980*/  IADD3 R67, R72, 0x39, RZ ;  /* 0x0000003948437810 */ /* 0x000fe40007ffe0ff */
[----:B------:R-:W-:Y:S02]  /*11990*/  I2FP.F32.S32 R65, R65 ;  /* 0x0000004100417245 */ /* 0x000fe40000201400 */
[----:B------:R-:W-:Y:S02]  /*119a0*/  I2FP.F32.S32 R67, R67 ;  /* 0x0000004300437245 */ /* 0x000fe40000201400 */
[----:B------:R-:W-:Y:S01]  /*119b0*/  FMNMX.FTZ R75, R6, R75, !PT ;  /* 0x0000004b064b7209 */ /* 0x000fe20007810000 */
[CC--:B------:R-:W-:Y:S01]  /*119c0*/  FFMA.FTZ R29, R98.reuse, R65.reuse, R29 ;  /* 0x00000041621d7223 */ /* 0x0c0fe2000001001d */
[C---:B------:R-:W-:Y:S01]  /*119d0*/  FFMA.FTZ R30, R98.reuse, R65, R30 ;  /* 0x00000041621e7223 */ /* 0x040fe2000001001e */
        /* <DEDUP_REMOVED lines=43> */
[CC--:B------:R-:W-:Y:S01]  /*11c90*/  FFMA.FTZ R37, R98.reuse, R67.reuse, R37 ;  /* 0x0000004362257223 */ /* 0x0c0fe20000010025 */
[----:B------:R-:W-:Y:S01]  /*11ca0*/  FFMA.FTZ R38, R98, R67, R38 ;  /* 0x0000004362267223 */ /* 0x000fe20000010026 */
        /* <DEDUP_REMOVED lines=8> */
[CC--:B------:R-:W-:Y:S01]  /*11d30*/  FFMA.FTZ R39, R98.reuse, R65.reuse, R39 ;  /* 0x0000004162277223 */ /* 0x0c0fe20000010027 */
[----:B------:R-:W-:Y:S01]  /*11d40*/  FFMA.FTZ R40, R98, R65, R40 ;  /* 0x0000004162287223 */ /* 0x000fe20000010028 */
[----:B------:R-:W-:Y:S03]  /*11d50*/  IADD3 R65, R72, 0x50, RZ ;  /* 0x0000005048417810 */ /* 0x000fe60007ffe0ff */
[----:B------:R-:W-:Y:S02]  /*11d60*/  FMNMX.FTZ R68, R39, R68, !PT ;  /* 0x0000004427447209 */ /* 0x000fe40007810000 */
[----:B------:R-:W-:Y:S02]  /*11d70*/  FMNMX.FTZ R75, R40, R75, !PT ;  /* 0x0000004b284b7209 */ /* 0x000fe40007810000 */
[----:B------:R-:W-:Y:S05]  /*11d80*/  I2FP.F32.S32 R65, R65 ;  /* 0x0000004100417245 */ /* 0x000fea0000201400 */
[CC--:B------:R-:W-:Y:S01]  /*11d90*/  FFMA.FTZ R41, R98.reuse, R65.reuse, R41 ;  /* 0x0000004162297223 */ /* 0x0c0fe20000010029 */
[C---:B------:R-:W-:Y:S01]  /*11da0*/  FFMA.FTZ R42, R98.reuse, R65, R42 ;  /* 0x00000041622a7223 */ /* 0x040fe2000001002a */
[CC--:B------:R-:W-:Y:S01]  /*11db0*/  FFMA.FTZ R43, R98.reuse, R67.reuse, R43 ;  /* 0x00000043622b7223 */ /* 0x0c0fe2000001002b */
[----:B------:R-:W-:Y:S01]  /*11dc0*/  FFMA.FTZ R44, R98, R67, R44 ;  /* 0x00000043622c7223 */ /* 0x000fe2000001002c */
[----:B------:R-:W-:Y:S02]  /*11dd0*/  I2FP.F32.S32 R65, R66 ;  /* 0x0000004200417245 */ /* 0x000fe40000201400 */
[----:B------:R-:W-:Y:S02]  /*11de0*/  FMNMX.FTZ R75, R42, R75, !PT ;  /* 0x0000004b2a4b7209 */ /* 0x000fe40007810000 */
[----:B------:R-:W-:Y:S01]  /*11df0*/  IADD3 R66, R72, 0x61, RZ ;  /* 0x0000006148427810 */ /* 0x000fe20007ffe0ff */
[----:B------:R-:W-:Y:S01]  /*11e00*/  FFMA.FTZ R45, R98, R65, R45 ;  /* 0x00000041622d7223 */ /* 0x000fe2000001002d */
[----:B------:R-:W-:Y:S01]  /*11e10*/  FMNMX.FTZ R75, R44, R75, !PT ;  /* 0x0000004b2c4b7209 */ /* 0x000fe20007810000 */
[----:B------:R-:W-:Y:S01]  /*11e20*/  FFMA.FTZ R46, R98, R65, R46 ;  /* 0x00000041622e7223 */ /* 0x000fe2000001002e */
[C---:B------:R-:W-:Y:S02]  /*11e30*/  IADD3 R65, R72.reuse, 0x59, RZ ;  /* 0x0000005948417810 */ /* 0x040fe40007ffe0ff */
[----:B------:R-:W-:Y:S02]  /*11e40*/  IADD3 R67, R72, 0x60, RZ ;  /* 0x0000006048437810 */ /* 0x000fe40007ffe0ff */
[----:B------:R-:W-:Y:S02]  /*11e50*/  I2FP.F32.S32 R65, R65 ;  /* 0x0000004100417245 */ /* 0x000fe40000201400 */
[----:B------:R-:W-:Y:S02]  /*11e60*/  I2FP.F32.S32 R67, R67 ;  /* 0x0000004300437245 */ /* 0x000fe40000201400 */
[----:B------:R-:W-:Y:S01]  /*11e70*/  FMNMX.FTZ R68, R41, R68, !PT ;  /* 0x0000004429447209 */ /* 0x000fe20007810000 */
[CC--:B------:R-:W-:Y:S01]  /*11e80*/  FFMA.FTZ R47, R98.reuse, R65.reuse, R47 ;  /* 0x00000041622f7223 */ /* 0x0c0fe2000001002f */
[C---:B------:R-:W-:Y:S01]  /*11e90*/  FFMA.FTZ R48, R98.reuse, R65, R48 ;  /* 0x0000004162307223 */ /* 0x040fe20000010030 */
[----:B------:R-:W-:Y:S01]  /*11ea0*/  I2FP.F32.S32 R65, R66 ;  /* 0x0000004200417245 */ /* 0x000fe20000201400 */
[CC--:B------:R-:W-:Y:S01]  /*11eb0*/  FFMA.FTZ R49, R98.reuse, R67.reuse, R49 ;  /* 0x0000004362317223 */ /* 0x0c0fe20000010031 */
[----:B------:R-:W-:Y:S01]  /*11ec0*/  FFMA.FTZ R50, R98, R67, R50 ;  /* 0x0000004362327223 */ /* 0x000fe20000010032 */
[----:B------:R-:W-:Y:S02]  /*11ed0*/  IADD3 R67, R72, 0x69, RZ ;  /* 0x0000006948437810 */ /* 0x000fe40007ffe0ff */
[-C--:B------:R-:W-:Y:S01]  /*11ee0*/  FFMA.FTZ R51, R98, R65.reuse, R51 ;  /* 0x0000004162337223 */ /* 0x080fe20000010033 */
[----:B------:R-:W-:Y:S01]  /*11ef0*/  IADD3 R66, R72, 0x70, RZ ;  /* 0x0000007048427810 */ /* 0x000fe20007ffe0ff */
[----:B------:R-:W-:Y:S01]  /*11f00*/  FFMA.FTZ R52, R98, R65, R52 ;  /* 0x0000004162347223 */ /* 0x000fe20000010034 */
[----:B------:R-:W-:Y:S02]  /*11f10*/  I2FP.F32.S32 R67, R67 ;  /* 0x0000004300437245 */ /* 0x000fe40000201400 */
[----:B------:R-:W-:Y:S02]  /*11f20*/  IADD3 R65, R72, 0x68, RZ ;  /* 0x0000006848417810 */ /* 0x000fe40007ffe0ff */
[----:B------:R-:W-:Y:S02]  /*11f30*/  FMNMX.FTZ R68, R43, R68, !PT ;  /* 0x000000442b447209 */ /* 0x000fe40007810000 */
[----:B------:R-:W-:Y:S02]  /*11f40*/  I2FP.F32.S32 R65, R65 ;  /* 0x0000004100417245 */ /* 0x000fe40000201400 */
[----:B------:R-:W-:Y:S02]  /*11f50*/  FMNMX.FTZ R68, R45, R68, !PT ;  /* 0x000000442d447209 */ /* 0x000fe40007810000 */
[----:B------:R-:W-:Y:S01]  /*11f60*/  FMNMX.FTZ R75, R46, R75, !PT ;  /* 0x0000004b2e4b7209 */ /* 0x000fe20007810000 */
[CC--:B------:R-:W-:Y:S01]  /*11f70*/  FFMA.FTZ R53, R98.reuse, R65.reuse, R53 ;  /* 0x0000004162357223 */ /* 0x0c0fe20000010035 */
[----:B------:R-:W-:Y:S01]  /*11f80*/  FMNMX.FTZ R68, R47, R68, !PT ;  /* 0x000000442f447209 */ /* 0x000fe20007810000 */
[C---:B------:R-:W-:Y:S01]  /*11f90*/  FFMA.FTZ R54, R98.reuse, R65, R54 ;  /* 0x0000004162367223 */ /* 0x040fe20000010036 */
[CC--:B------:R-:W-:Y:S01]  /*11fa0*/  FFMA.FTZ R55, R98.reuse, R67.reuse, R55 ;  /* 0x0000004362377223 */ /* 0x0c0fe20000010037 */
[----:B------:R-:W-:Y:S01]  /*11fb0*/  I2FP.F32.S32 R65, R66 ;  /* 0x0000004200417245 */ /* 0x000fe20000201400 */
[----:B------:R-:W-:Y:S01]  /*11fc0*/  FFMA.FTZ R56, R98, R67, R56 ;  /* 0x0000004362387223 */ /* 0x000fe20000010038 */
[----:B------:R-:W-:Y:S02]  /*11fd0*/  FMNMX.FTZ R68, R49, R68, !PT ;  /* 0x0000004431447209 */ /* 0x000fe40007810000 */
[----:B------:R-:W-:Y:S01]  /*11fe0*/  IADD3 R67, R72, 0x78, RZ ;  /* 0x0000007848437810 */ /* 0x000fe20007ffe0ff */
[CC--:B------:R-:W-:Y:S01]  /*11ff0*/  FFMA.FTZ R57, R98.reuse, R65.reuse, R57 ;  /* 0x0000004162397223 */ /* 0x0c0fe20000010039 */
[----:B------:R-:W-:Y:S01]  /*12000*/  FMNMX.FTZ R68, R51, R68, !PT ;  /* 0x0000004433447209 */ /* 0x000fe20007810000 */
[----:B------:R-:W-:Y:S01]  /*12010*/  FFMA.FTZ R58, R98, R65, R58 ;  /* 0x00000041623a7223 */ /* 0x000fe2000001003a */
[----:B------:R-:W-:Y:S02]  /*12020*/  I2FP.F32.S32 R67, R67 ;  /* 0x0000004300437245 */ /* 0x000fe40000201400 */
[----:B------:R-:W-:Y:S02]  /*12030*/  FMNMX.FTZ R68, R53, R68, !PT ;  /* 0x0000004435447209 */ /* 0x000fe40007810000 */
[C---:B------:R-:W-:Y:S02]  /*12040*/  IADD3 R65, R72.reuse, 0x71, RZ ;  /* 0x0000007148417810 */ /* 0x040fe40007ffe0ff */
[----:B------:R-:W-:Y:S02]  /*12050*/  FMNMX.FTZ R68, R55, R68, !PT ;  /* 0x0000004437447209 */ /* 0x000fe40007810000 */
[----:B------:R-:W-:Y:S02]  /*12060*/  I2FP.F32.S32 R65, R65 ;  /* 0x0000004100417245 */ /* 0x000fe40000201400 */
[----:B------:R-:W-:Y:S02]  /*12070*/  FMNMX.FTZ R68, R57, R68, !PT ;  /* 0x0000004439447209 */ /* 0x000fe40007810000 */
[----:B------:R-:W-:Y:S01]  /*12080*/  IADD3 R66, R72, 0x79, RZ ;  /* 0x0000007948427810 */ /* 0x000fe20007ffe0ff */
        /* <DEDUP_REMOVED lines=28> */
[----:B------:R-:W-:Y:S01]  /*12250*/  LDSM.16.MT88.4 R76, [R134+0x3000] ;  /* 0x00300000864c783b */ /* 0x000fe20000004200 */
        /* <DEDUP_REMOVED lines=25> */
[--C-:B------:R-:W-:Y:S03]  /*123f0*/  FFMA.FTZ R102, R47, UR4, -R66.reuse ;  /* 0x000000042f667c23 */ /* 0x100fe60008010842 */
[----:B------:R-:W-:Y:S01]  /*12400*/  MUFU.EX2 R145, R145 ;  /* 0x0000009100917308 */ /* 0x000fe20000000800 */
[--C-:B------:R-:W-:Y:S01]  /*12410*/  FFMA.FTZ R47, R57, UR4, -R66.reuse ;  /* 0x00000004392f7c23 */ /* 0x100fe20008010842 */
[C---:B--2---:R-:W-:Y:S01]  /*12420*/  FMUL.FTZ R108, R69.reuse, R108 ;  /* 0x0000006c456c7220 */ /* 0x044fe20000410000 */
[C---:B------:R-:W-:Y:S01]  /*12430*/  FMUL.FTZ R109, R69.reuse, R109 ;  /* 0x0000006d456d7220 */ /* 0x040fe20000410000 */
[C---:B------:R-:W-:Y:S01]  /*12440*/  FMUL.FTZ R104, R69.reuse, R104 ;  /* 0x0000006845687220 */ /* 0x040fe20000410000 */
[----:B------:R-:W-:Y:S01]  /*12450*/  FMUL.FTZ R105, R69, R105 ;  /* 0x0000006945697220 */ /* 0x000fe20000410000 */
[--C-:B------:R-:W-:Y:S01]  /*12460*/  FFMA.FTZ R144, R39, UR4, -R66.reuse ;  /* 0x0000000427907c23 */ /* 0x100fe20008010842 */
[--C-:B------:R-:W-:Y:S03]  /*12470*/  FFMA.FTZ R154, R21, UR4, -R66.reuse ;  /* 0x00000004159a7c23 */ /* 0x100fe60008010842 */
[----:B------:R-:W-:Y:S01]  /*12480*/  MUFU.EX2 R156, R156 ;  /* 0x0000009c009c7308 */ /* 0x000fe20000000800 */
[--C-:B------:R-:W-:Y:S01]  /*12490*/  FFMA.FTZ R141, R23, UR4, -R66.reuse ;  /* 0x00000004178d7c23 */ /* 0x100fe20008010842 */
[C---:B------:R-:W-:Y:S01]  /*124a0*/  FMUL.FTZ R116, R69.reuse, R116 ;  /* 0x0000007445747220 */ /* 0x040fe20000410000 */
[C---:B------:R-:W-:Y:S01]  /*124b0*/  FMUL.FTZ R117, R69.reuse, R117 ;  /* 0x0000007545757220 */ /* 0x040fe20000410000 */
[C---:B------:R-:W-:Y:S01]  /*124c0*/  FMUL.FTZ R118, R68.reuse, R118 ;  /* 0x0000007644767220 */ /* 0x040fe20000410000 */
[C---:B------:R-:W-:Y:S01]  /*124d0*/  FMUL.FTZ R119, R68.reuse, R119 ;  /* 0x0000007744777220 */ /* 0x040fe20000410000 */
[C---:B------:R-:W-:Y:S01]  /*124e0*/  FMUL.FTZ R112, R69.reuse, R112 ;  /* 0x0000007045707220 */ /* 0x040fe20000410000 */
[----:B------:R-:W-:Y:S03]  /*124f0*/  FMUL.FTZ R113, R69, R113 ;  /* 0x0000007145717220 */ /* 0x000fe60000410000 */
[----:B------:R-:W-:Y:S01]  /*12500*/  MUFU.EX2 R143, R143 ;  /* 0x0000008f008f7308 */ /* 0x000fe20000000800 */
[C---:B------:R-:W-:Y:S01]  /*12510*/  FMUL.FTZ R114, R68.reuse, R114 ;  /* 0x0000007244727220 */ /* 0x040fe20000410000 */
[----:B------:R-:W-:Y:S01]  /*12520*/  FMUL.FTZ R115, R68, R115 ;  /* 0x0000007344737220 */ /* 0x000fe20000410000 */
[--C-:B------:R-:W-:Y:S01]  /*12530*/  FFMA.FTZ R148, R33, UR4, -R66.reuse ;  /* 0x0000000421947c23 */ /* 0x100fe20008010842 */
[--C-:B------:R-:W-:Y:S01]  /*12540*/  FFMA.FTZ R75, R35, UR4, -R66.reuse ;  /* 0x00000004234b7c23 */ /* 0x100fe20008010842 */
[--C-:B------:R-:W-:Y:S01]  /*12550*/  FFMA.FTZ R37, R37, UR4, -R66.reuse ;  /* 0x0000000425257c23 */ /* 0x100fe20008010842 */
[--C-:B------:R-:W-:Y:S01]  /*12560*/  FFMA.FTZ R147, R11, UR4, -R66.reuse ;  /* 0x000000040b937c23 */ /* 0x100fe20008010842 */
[----:B------:R-:W-:Y:S03]  /*12570*/  FMUL.FTZ R11, R65, UR4 ;  /* 0x00000004410b7c20 */ /* 0x000fe60008410000 */
[----:B------:R-:W-:Y:S01]  /*12580*/  MUFU.EX2 R154, R154 ;  /* 0x0000009a009a7308 */ /* 0x000fe20000000800 */
[--C-:B------:R-:W-:Y:S01]  /*12590*/  FFMA.FTZ R0, R0, UR4, -R66.reuse ;  /* 0x0000000400007c23 */ /* 0x100fe20008010842 */
[--C-:B------:R-:W-:Y:S01]  /*125a0*/  FFMA.FTZ R151, R3, UR4, -R66.reuse ;  /* 0x0000000403977c23 */ /* 0x100fe20008010842 */
[--C-:B------:R-:W-:Y:S01]  /*125b0*/  FFMA.FTZ R149, R5, UR4, -R66.reuse ;  /* 0x0000000405957c23 */ /* 0x100fe20008010842 */
[----:B------:R-:W-:Y:S01]  /*125c0*/  FSEL R11, R11, RZ, P0 ;  /* 0x000000ff0b0b7208 */ /* 0x000fe20000000000 */
[--C-:B------:R-:W-:Y:S01]  /*125d0*/  FFMA.FTZ R162, R7, UR4, -R66.reuse ;  /* 0x0000000407a27c23 */ /* 0x100fe20008010842 */
[--C-:B------:R-:W-:Y:S01]  /*125e0*/  FFMA.FTZ R39, R41, UR4, -R66.reuse ;  /* 0x0000000429277c23 */ /* 0x100fe20008010842 */
[--C-:B------:R-:W-:Y:S03]  /*125f0*/  FFMA.FTZ R70, R43, UR4, -R66.reuse ;  /* 0x000000042b467c23 */ /* 0x100fe60008010842 */
        /* <DEDUP_REMOVED lines=24> */
[----:B------:R-:W5:Y:S01]  /*12780*/  MUFU.EX2 R162, R162 ;  /* 0x000000a200a27308 */ /* 0x000f620000000800 */
[----:B--2---:R-:W-:Y:S01]  /*12790*/  F2FP.F16.F32.PACK_AB R20, R151, R0 ;  /* 0x000000009714723e */ /* 0x004fe200000000ff */
[--C-:B------:R-:W-:Y:S01]  /*127a0*/  FFMA.FTZ R53, R22, UR4, -R11.reuse ;  /* 0x0000000416357c23 */ /* 0x100fe2000801080b */
[----:B------:R-:W-:Y:S01]  /*127b0*/  FFMA.FTZ R160, R9, UR4, -R66 ;  /* 0x0000000409a07c23 */ /* 0x000fe20008010842 */
[----:B------:R-:W-:Y:S01]  /*127c0*/  LDSM.16.MT88.4 R28, [R136+0x3c00] ;  /* 0x003c0000881c783b */ /* 0x000fe20000004200 */
[--C-:B------:R-:W-:Y:S01]  /*127d0*/  FFMA.FTZ R153, R10, UR4, -R11.reuse ;  /* 0x000000040a997c23 */ /* 0x100fe2000801080b */
[--C-:B------:R-:W-:Y:S01]  /*127e0*/  FFMA.FTZ R48, R48, UR4, -R11.reuse ;  /* 0x0000000430307c23 */ /* 0x100fe2000801080b */
[--C-:B------:R-:W-:Y:S03]  /*127f0*/  FFMA.FTZ R50, R50, UR4, -R11.reuse ;  /* 0x0000000432327c23 */ /* 0x100fe6000801080b */
[----:B------:R-:W-:Y:S01]  /*12800*/  MUFU.EX2 R2, R2 ;  /* 0x0000000200027308 */ /* 0x000fe20000000800 */
[--C-:B------:R-:W-:Y:S01]  /*12810*/  FFMA.FTZ R54, R54, UR4, -R11.reuse ;  /* 0x0000000436367c23 */ /* 0x100fe2000801080b */
[--C-:B------:R-:W-:Y:S01]  /*12820*/  FFMA.FTZ R56, R56, UR4, -R11.reuse ;  /* 0x0000000438387c23 */ /* 0x100fe2000801080b */
[----:B------:R-:W-:Y:S01]  /*12830*/  FFMA.FTZ R0, R97, R69, R0 ;  /* 0x0000004561007223 */ /* 0x000fe20000010000 */
[--C-:B------:R-:W-:Y:S01]  /*12840*/  FFMA.FTZ R62, R62, UR4, -R11.reuse ;  /* 0x000000043e3e7c23 */ /* 0x100fe2000801080b */
[----:B------:R-:W-:Y:S01]  /*12850*/  ISETP.GT.AND P0, PT, R101, R120, PT ;  /* 0x000000786500720c */ /* 0x000fe20003f04270 */
[--C-:B------:R-:W-:Y:S01]  /*12860*/  FFMA.FTZ R61, R61, UR4, -R66.reuse ;  /* 0x000000043d3d7c23 */ /* 0x100fe20008010842 */
[----:B------:R-:W-:Y:S03]  /*12870*/  FFMA.FTZ R66, R63, UR4, -R66 ;  /* 0x000000043f427c23 */ /* 0x000fe60008010842 */
[----:B------:R-:W2:Y:S01]  /*12880*/  MUFU.EX2 R165, R165 ;  /* 0x000000a500a57308 */ /* 0x000ea20000000800 */
[----:B-----5:R-:W-:Y:S09]  /*12890*/  F2FP.F16.F32.PACK_AB R22, R162, R149 ;  /* 0x00000095a216723e */ /* 0x020ff200000000ff */
[----:B------:R-:W-:Y:S10]  /*128a0*/  MUFU.EX2 R161, R161 ;  /* 0x000000a100a17308 */ /* 0x000ff40000000800 */
[----:B------:R-:W5:Y:S01]  /*128b0*/  MUFU.EX2 R159, R159 ;  /* 0x0000009f009f7308 */ /* 0x000f620000000800 */
[----:B--2---:R-:W-:Y:S01]  /*128c0*/  F2FP.F16.F32.PACK_AB R21, R165, R2 ;  /* 0x00000002a515723e */ /* 0x004fe200000000ff */
[----:B------:R-:W-:Y:S08]  /*128d0*/  FFMA.FTZ R2, R99, R68, R2 ;  /* 0x0000004463027223 */ /* 0x000ff00000010002 */
[----:B------:R-:W-:Y:S10]  /*128e0*/  MUFU.EX2 R160, R160 ;  /* 0x000000a000a07308 */ /* 0x000ff40000000800 */
[----:B------:R-:W2:Y:S01]  /*128f0*/  MUFU.EX2 R147, R147 ;  /* 0x0000009300937308 */ /* 0x000ea20000000800 */
[----:B-----5:R-:W-:Y:S09]  /*12900*/  F2FP.F16.F32.PACK_AB R23, R159, R161 ;  /* 0x000000a19f17723e */ /* 0x020ff200000000ff */
[----:B------:R-:W-:Y:S01]  /*12910*/  MUFU.EX2 R153, R153 ;  /* 0x0000009900997308 */ /* 0x000fe20000000800 */
[C---:B-1----:R-:W-:Y:S06]  /*12920*/  HMMA.16816.F32 R108, R20.reuse, R16, R108 ;  /* 0x00000010146c723c */ /* 0x042fec000000186c */
[C---:B------:R-:W-:Y:S03]  /*12930*/  HMMA.16816.F32 R104, R20.reuse, R18, R104 ;  /* 0x000000121468723c */ /* 0x040fe60000001868 */
[----:B------:R-:W1:Y:S01]  /*12940*/  MUFU.EX2 R55, R55 ;  /* 0x0000003700377308 */ /* 0x000e620000000800 */
[----:B------:R-:W5:Y:S02]  /*12950*/  LDSM.16.MT88.4 R16, [R136+0x3800] ;  /* 0x003800008810783b */ /* 0x000f640000004200 */
[C---:B------:R-:W-:Y:S07]  /*12960*/  HMMA.16816.F32 R116, R20.reuse, R76, R116 ;  /* 0x0000004c1474723c */ /* 0x040fee0000001874 */
[----:B------:R-:W-:Y:S01]  /*12970*/  MUFU.EX2 R57, R57 ;  /* 0x0000003900397308 */ /* 0x000fe20000000800 */
[----:B------:R-:W-:Y:S09]  /*12980*/  HMMA.16816.F32 R112, R20, R78, R112 ;  /* 0x0000004e1470723c */ /* 0x000ff20000001870 */
[----:B------:R-:W3:Y:S02]  /*12990*/  MUFU.EX2 R51, R51 ;  /* 0x0000003300337308 */ /* 0x000ee40000000800 */
[----:B--2---:R-:W-:Y:S02]  /*129a0*/  F2FP.F16.F32.PACK_AB R76, R147, R160 ;  /* 0x000000a0934c723e */ /* 0x004fe400000000ff */
[----:B------:R-:W-:Y:S02]  /*129b0*/  F2FP.F16.F32.PACK_AB R78, R145, R158 ;  /* 0x0000009e914e723e */ /* 0x000fe400000000ff */
[----:B-1----:R-:W-:Y:S04]  /*129c0*/  F2FP.F16.F32.PACK_AB R77, R55, R153 ;  /* 0x00000099374d723e */ /* 0x002fe800000000ff */
[----:B------:R-:W1:Y:S01]  /*129d0*/  MUFU.EX2 R141, R141 ;  /* 0x0000008d008d7308 */ /* 0x000e620000000800 */
[----:B------:R-:W-:Y:S09]  /*129e0*/  F2FP.F16.F32.PACK_AB R20, R143, R156 ;  /* 0x0000009c8f14723e */ /* 0x000ff200000000ff */
[----:B------:R-:W-:Y:S01]  /*129f0*/  MUFU.EX2 R164, R164 ;  /* 0x000000a400a47308 */ /* 0x000fe20000000800 */
[----:B---3--:R-:W-:Y:S09]  /*12a00*/  F2FP.F16.F32.PACK_AB R79, R51, R57 ;  /* 0x00000039334f723e */ /* 0x008ff200000000ff */
[----:B------:R-:W2:Y:S01]  /*12a10*/  MUFU.EX2 R49, R49 ;  /* 0x0000003100317308 */ /* 0x000ea20000000800 */
[C---:B------:R-:W-:Y:S05]  /*12a20*/  HMMA.16816.F32 R116, R76.reuse, R12, R116 ;  /* 0x0000000c4c74723c */ /* 0x040fea0000001874 */
[----:B-1----:R-:W-:Y:S01]  /*12a30*/  F2FP.F16.F32.PACK_AB R22, R141, R154 ;  /* 0x0000009a8d16723e */ /* 0x002fe200000000ff */
[C---:B------:R-:W-:Y:S03]  /*12a40*/  HMMA.16816.F32 R112, R76.reuse, R14, R112 ;  /* 0x0000000e4c70723c */ /* 0x040fe60000001870 */
[----:B------:R-:W-:Y:S01]  /*12a50*/  MUFU.EX2 R53, R53 ;  /* 0x0000003500357308 */ /* 0x000fe20000000800 */
[----:B------:R-:W1:Y:S02]  /*12a60*/  LDSM.16.MT88.4 R12, [R134+0x3c00] ;  /* 0x003c0000860c783b */ /* 0x000e640000004200 */
[C---:B------:R-:W-:Y:S07]  /*12a70*/  HMMA.16816.F32 R108, R76.reuse, R80, R108 ;  /* 0x000000504c6c723c */ /* 0x040fee000000186c */
[----:B------:R-:W3:Y:S01]  /*12a80*/  MUFU.EX2 R59, R59 ;  /* 0x0000003b003b7308 */ /* 0x000ee20000000800 */
[----:B--2---:R-:W-:Y:S01]  /*12a90*/  F2FP.F16.F32.PACK_AB R21, R49, R164 ;  /* 0x000000a43115723e */ /* 0x004fe200000000ff */
[----:B------:R-:W-:Y:S08]  /*12aa0*/  HMMA.16816.F32 R104, R76, R82, R104 ;  /* 0x000000524c68723c */ /* 0x000ff00000001868 */
[----:B------:R-:W-:Y:S03]  /*12ab0*/  MUFU.EX2 R152, R152 ;  /* 0x0000009800987308 */ /* 0x000fe60000000800 */
[--C-:B------:R-:W-:Y:S01]  /*12ac0*/  FFMA.FTZ R81, R44, UR4, -R11.reuse ;  /* 0x000000042c517c23 */ /* 0x100fe2000801080b */
[--C-:B------:R-:W-:Y:S01]  /*12ad0*/  FFMA.FTZ R77, R36, UR4, -R11.reuse ;  /* 0x00000004244d7c23 */ /* 0x100fe2000801080b */
[--C-:B------:R-:W-:Y:S01]  /*12ae0*/  FFMA.FTZ R36, R38, UR4, -R11.reuse ;  /* 0x0000000426247c23 */ /* 0x100fe2000801080b */
[--C-:B------:R-:W-:Y:S01]  /*12af0*/  FFMA.FTZ R79, R40, UR4, -R11.reuse ;  /* 0x00000004284f7c23 */ /* 0x100fe2000801080b */
[--C-:B------:R-:W-:Y:S03]  /*12b00*/  FFMA.FTZ R38, R42, UR4, -R11.reuse ;  /* 0x000000042a267c23 */ /* 0x100fe6000801080b */
[----:B------:R-:W-:Y:S01]  /*12b10*/  MUFU.EX2 R139, R139 ;  /* 0x0000008b008b7308 */ /* 0x000fe20000000800 */
[----:B---3--:R-:W-:Y:S01]  /*12b20*/  F2FP.F16.F32.PACK_AB R23, R59, R53 ;  /* 0x000000353b17723e */ /* 0x008fe200000000ff */
[--C-:B------:R-:W-:Y:S08]  /*12b30*/  FFMA.FTZ R40, R46, UR4, -R11.reuse ;  /* 0x000000042e287c23 */ /* 0x100ff0000801080b */
[----:B------:R-:W-:Y:S01]  /*12b40*/  MUFU.EX2 R103, R103 ;  /* 0x0000006700677308 */ /* 0x000fe20000000800 */
[C---:B----4-:R-:W-:Y:S06]  /*12b50*/  HMMA.16816.F32 R116, R20.reuse, R24, R116 ;  /* 0x000000181474723c */ /* 0x050fec0000001874 */
[C---:B------:R-:W-:Y:S03]  /*12b60*/  HMMA.16816.F32 R112, R20.reuse, R26, R112 ;  /* 0x0000001a1470723c */ /* 0x040fe60000001870 */
[----:B------:R-:W-:Y:S01]  /*12b70*/  MUFU.EX2 R150, R150 ;  /* 0x0000009600967308 */ /* 0x000fe20000000800 */
[----:B------:R-:W2:Y:S02]  /*12b80*/  LDSM.16.MT88.4 R24, [R134+0x4000] ;  /* 0x004000008618783b */ /* 0x000ea40000004200 */
[C---:B-----5:R-:W-:Y:S07]  /*12b90*/  HMMA.16816.F32 R108, R20.reuse, R16, R108 ;  /* 0x00000010146c723c */ /* 0x060fee000000186c */
[----:B------:R-:W-:Y:S01]  /*12ba0*/  MUFU.EX2 R155, R155 ;  /* 0x0000009b009b7308 */ /* 0x000fe20000000800 */
[----:B------:R-:W-:Y:S01]  /*12bb0*/  HMMA.16816.F32 R104, R20, R18, R104 ;  /* 0x000000121468723c */ /* 0x000fe20000001868 */
[----:B------:R-:W3:Y:S08]  /*12bc0*/  LDSM.16.MT88.4 R16, [R136+0x4000] ;  /* 0x004000008810783b */ /* 0x000ef00000004200 */
[----:B------:R-:W4:Y:S10]  /*12bd0*/  MUFU.EX2 R157, R157 ;  /* 0x0000009d009d7308 */ /* 0x000f340000000800 */
[----:B------:R-:W-:Y:S10]  /*12be0*/  MUFU.EX2 R163, R163 ;  /* 0x000000a300a37308 */ /* 0x000ff40000000800 */
[----:B------:R5:W1:Y:S01]  /*12bf0*/  MUFU.EX2 R4, R32 ;  /* 0x0000002000047308 */ /* 0x000a620000000800 */
[----:B----4-:R-:W-:Y:S09]  /*12c00*/  F2FP.F16.F32.PACK_AB R33, R157, R155 ;  /* 0x0000009b9d21723e */ /* 0x010ff200000000ff */
[----:B------:R4:W-:Y:S10]  /*12c10*/  MUFU.EX2 R80, R34 ;  /* 0x0000002200507308 */ /* 0x0009f40000000800 */
[----:B------:R-:W-:Y:S01]  /*12c20*/  MUFU.EX2 R148, R148 ;  /* 0x0000009400947308 */ /* 0x000fe20000000800 */
[----:B-----5:R-:W-:Y:S02]  /*12c30*/  F2FP.F16.F32.PACK_AB R32, R139, R152 ;  /* 0x000000988b20723e */ /* 0x020fe400000000ff */
[----:B-1----:R-:W-:Y:S07]  /*12c40*/  F2FP.F16.F32.PACK_AB R35, R4, R163 ;  /* 0x000000a30423723e */ /* 0x002fee00000000ff */
[----:B------:R-:W1:Y:S01]  /*12c50*/  MUFU.EX2 R75, R75 ;  /* 0x0000004b004b7308 */ /* 0x000e620000000800 */
[----:B----4-:R-:W-:Y:S09]  /*12c60*/  F2FP.F16.F32.PACK_AB R34, R150, R103 ;  /* 0x000000679622723e */ /* 0x010ff200000000ff */
[----:B------:R-:W-:Y:S01]  /*12c70*/  MUFU.EX2 R37, R37 ;  /* 0x0000002500257308 */ /* 0x000fe20000000800 */
[C---:B------:R-:W-:Y:S06]  /*12c80*/  HMMA.16816.F32 R116, R32.reuse, R12, R116 ;  /* 0x0000000c2074723c */ /* 0x040fec0000001874 */
[C---:B------:R-:W-:Y:S03]  /*12c90*/  HMMA.16816.F32 R112, R32.reuse, R14, R112 ;  /* 0x0000000e2070723c */ /* 0x040fe60000001870 */
[----:B------:R-:W4:Y:S01]  /*12ca0*/  MUFU.EX2 R144, R144 ;  /* 0x0000009000907308 */ /* 0x000f220000000800 */
[----:B------:R-:W5:Y:S01]  /*12cb0*/  LDSM.16.MT88.4 R12, [R134+0x4400] ;  /* 0x00440000860c783b */ /* 0x000f620000004200 */
[----:B-1----:R-:W-:Y:S01]  /*12cc0*/  F2FP.F16.F32.PACK_AB R20, R75, R148 ;  /* 0x000000944b14723e */ /* 0x002fe200000000ff */
[C---:B------:R-:W-:Y:S07]  /*12cd0*/  HMMA.16816.F32 R108, R32.reuse, R28, R108 ;  /* 0x0000001c206c723c */ /* 0x040fee000000186c */
[----:B------:R-:W1:Y:S01]  /*12ce0*/  MUFU.EX2 R77, R77 ;  /* 0x0000004d004d7308 */ /* 0x000e620000000800 */
[----:B------:R-:W-:Y:S01]  /*12cf0*/  HMMA.16816.F32 R104, R32, R30, R104 ;  /* 0x0000001e2068723c */ /* 0x000fe20000001868 */
[----:B------:R-:W5:Y:S08]  /*12d00*/  LDSM.16.MT88.4 R28, [R136+0x4400] ;  /* 0x00440000881c783b */ /* 0x000f700000004200 */
[----:B------:R-:W-:Y:S02]  /*12d10*/  MUFU.EX2 R36, R36 ;  /* 0x0000002400247308 */ /* 0x000fe40000000800 */
[----:B----4-:R-:W-:Y:S01]  /*12d20*/  F2FP.F16.F32.PACK_AB R22, R144, R37 ;  /* 0x000000259016723e */ /* 0x010fe200000000ff */
[----:B------:R-:W-:Y:S01]  /*12d30*/  FFMA.FTZ R35, R52, UR4, -R11 ;  /* 0x0000000434237c23 */ /* 0x000fe2000801080b */
[----:B------:R-:W-:Y:S01]  /*12d40*/  FADD.FTZ R32, R151, R0 ;  /* 0x0000000097207221 */ /* 0x000fe20000010000 */
[----:B------:R-:W-:Y:S05]  /*12d50*/  FADD.FTZ R34, R165, R2 ;  /* 0x00000002a5227221 */ /* 0x000fea0000010000 */
[----:B------:R-:W4:Y:S01]  /*12d60*/  MUFU.EX2 R79, R79 ;  /* 0x0000004f004f7308 */ /* 0x000f220000000800 */
[----:B-1----:R-:W-:Y:S01]  /*12d70*/  F2FP.F16.F32.PACK_AB R21, R77, R80 ;  /* 0x000000504d15723e */ /* 0x002fe200000000ff */
[----:B------:R-:W-:Y:S04]  /*12d80*/  FADD.FTZ R34, R161, R34 ;  /* 0x00000022a1227221 */ /* 0x000fe80000010000 */
[----:B------:R-:W-:Y:S04]  /*12d90*/  FADD.FTZ R42, R159, R34 ;  /* 0x000000229f2a7221 */ /* 0x000fe80000010000 */
[----:B------:R-:W-:Y:S01]  /*12da0*/  MUFU.EX2 R39, R39 ;  /* 0x0000002700277308 */ /* 0x000fe20000000800 */
[----:B------:R-:W-:Y:S09]  /*12db0*/  FADD.FTZ R42, R153, R42 ;  /* 0x0000002a992a7221 */ /* 0x000ff20000010000 */
[----:B------:R-:W1:Y:S01]  /*12dc0*/  MUFU.EX2 R70, R70 ;  /* 0x0000004600467308 */ /* 0x000e620000000800 */
[----:B----4-:R-:W-:Y:S09]  /*12dd0*/  F2FP.F16.F32.PACK_AB R23, R79, R36 ;  /* 0x000000244f17723e */ /* 0x010ff200000000ff */
[----:B------:R-:W-:Y:S01]  /*12de0*/  MUFU.EX2 R41, R41 ;  /* 0x0000002900297308 */ /* 0x000fe20000000800 */
[C---:B--2---:R-:W-:Y:S06]  /*12df0*/  HMMA.16816.F32 R116, R20.reuse, R24, R116 ;  /* 0x000000181474723c */ /* 0x044fec0000001874 */
[C---:B------:R-:W-:Y:S03]  /*12e00*/  HMMA.16816.F32 R112, R20.reuse, R26, R112 ;  /* 0x0000001a1470723c */ /* 0x040fe60000001870 */
[----:B------:R-:W2:Y:S02]  /*12e10*/  MUFU.EX2 R102, R102 ;  /* 0x0000006600667308 */ /* 0x000ea40000000800 */
[----:B-1----:R-:W-:Y:S01]  /*12e20*/  F2FP.F16.F32.PACK_AB R24, R70, R39 ;  /* 0x000000274618723e */ /* 0x002fe200000000ff */
[C---:B---3--:R-:W-:Y:S07]  /*12e30*/  HMMA.16816.F32 R108, R20.reuse, R16, R108 ;  /* 0x00000010146c723c */ /* 0x048fee000000186c */
[----:B------:R-:W-:Y:S01]  /*12e40*/  MUFU.EX2 R38, R38 ;  /* 0x0000002600267308 */ /* 0x000fe20000000800 */
[----:B------:R-:W-:Y:S01]  /*12e50*/  FADD.FTZ R25, R149, R32 ;  /* 0x0000002095197221 */ /* 0x000fe20000010000 */
[----:B------:R-:W-:Y:S01]  /*12e60*/  HMMA.16816.F32 R104, R20, R18, R104 ;  /* 0x000000121468723c */ /* 0x000fe20000001868 */
[----:B------:R-:W1:Y:S07]  /*12e70*/  LDSM.16.MT88.4 R16, [R134+0x4800] ;  /* 0x004800008610783b */ /* 0x000e6e0000004200 */
[----:B------:R-:W3:Y:S03]  /*12e80*/  MUFU.EX2 R81, R81 ;  /* 0x0000005100517308 */ /* 0x000ee60000000800 */
[----:B--2---:R-:W-:Y:S01]  /*12e90*/  F2FP.F16.F32.PACK_AB R26, R102, R41 ;  /* 0x00000029661a723e */ /* 0x004fe200000000ff */
[----:B------:R-:W-:Y:S04]  /*12ea0*/  FADD.FTZ R25, R162, R25 ;  /* 0x00000019a2197221 */ /* 0x000fe80000010000 */
[----:B------:R-:W-:Y:S02]  /*12eb0*/  FADD.FTZ R160, R160, R25 ;  /* 0x00000019a0a07221 */ /* 0x000fe40000010000 */
[----:B------:R-:W-:Y:S02]  /*12ec0*/  MUFU.EX2 R40, R40 ;  /* 0x0000002800287308 */ /* 0x000fe40000000800 */
[----:B------:R-:W-:Y:S04]  /*12ed0*/  FADD.FTZ R147, R147, R160 ;  /* 0x000000a093937221 */ /* 0x000fe80000010000 */
[----:B------:R-:W-:Y:S04]  /*12ee0*/  FADD.FTZ R158, R158, R147 ;  /* 0x000000939e9e7221 */ /* 0x000fe80000010000 */
[----:B------:R-:W2:Y:S01]  /*12ef0*/  MUFU.EX2 R33, R48 ;  /* 0x0000003000217308 */ /* 0x000ea20000000800 */
[----:B---3--:R-:W-:Y:S01]  /*12f00*/  F2FP.F16.F32.PACK_AB R25, R81, R38 ;  /* 0x000000265119723e */ /* 0x008fe200000000ff */
[----:B------:R-:W-:Y:S04]  /*12f10*/  FADD.FTZ R145, R145, R158 ;  /* 0x0000009e91917221 */ /* 0x000fe80000010000 */
[----:B------:R-:W-:Y:S04]  /*12f20*/  FADD.FTZ R156, R156, R145 ;  /* 0x000000919c9c7221 */ /* 0x000fe80000010000 */
[----:B------:R-:W-:Y:S01]  /*12f30*/  MUFU.EX2 R43, R43 ;  /* 0x0000002b002b7308 */ /* 0x000fe20000000800 */
[----:B------:R-:W-:Y:S04]  /*12f40*/  FADD.FTZ R143, R143, R156 ;  /* 0x0000009c8f8f7221 */ /* 0x000fe80000010000 */
[----:B------:R-:W-:Y:S05]  /*12f50*/  FADD.FTZ R154, R154, R143 ;  /* 0x0000008f9a9a7221 */ /* 0x000fea0000010000 */
[----:B------:R-:W3:Y:S01]  /*12f60*/  MUFU.EX2 R140, R140 ;  /* 0x0000008c008c7308 */ /* 0x000ee20000000800 */
[----:B--2---:R-:W-:Y:S01]  /*12f70*/  F2FP.F16.F32.PACK_AB R27, R33, R40 ;  /* 0x00000028211b723e */ /* 0x004fe200000000ff */
[----:B------:R-:W-:Y:S08]  /*12f80*/  FADD.FTZ R141, R141, R154 ;  /* 0x0000009a8d8d7221 */ /* 0x000ff00000010000 */
[----:B------:R-:W-:Y:S01]  /*12f90*/  MUFU.EX2 R45, R45 ;  /* 0x0000002d002d7308 */ /* 0x000fe20000000800 */
[C---:B-----5:R-:W-:Y:S06]  /*12fa0*/  HMMA.16816.F32 R116, R24.reuse, R12, R116 ;  /* 0x0000000c1874723c */ /* 0x060fec0000001874 */
[C---:B------:R-:W-:Y:S03]  /*12fb0*/  HMMA.16816.F32 R112, R24.reuse, R14, R112 ;  /* 0x0000000e1870723c */ /* 0x040fe60000001870 */
[----:B------:R-:W2:Y:S02]  /*12fc0*/  MUFU.EX2 R142, R142 ;  /* 0x0000008e008e7308 */ /* 0x000ea40000000800 */
[----:B------:R-:W-:Y:S01]  /*12fd0*/  FADD.FTZ R12, R55, R42 ;  /* 0x0000002a370c7221 */ /* 0x000fe20000010000 */
[C---:B------:R-:W-:Y:S07]  /*12fe0*/  HMMA.16816.F32 R108, R24.reuse, R28, R108 ;  /* 0x0000001c186c723c */ /* 0x040fee000000186c */
[----:B------:R-:W-:Y:S01]  /*12ff0*/  MUFU.EX2 R34, R50 ;  /* 0x0000003200227308 */ /* 0x000fe20000000800 */
[----:B------:R-:W-:Y:S01]  /*13000*/  FADD.FTZ R12, R57, R12 ;  /* 0x0000000c390c7221 */ /* 0x000fe20000010000 */
[----:B------:R-:W-:Y:S08]  /*13010*/  HMMA.16816.F32 R104, R24, R30, R104 ;  /* 0x0000001e1868723c */ /* 0x000ff00000001868 */
[----:B------:R-:W4:Y:S03]  /*13020*/  MUFU.EX2 R35, R35 ;  /* 0x0000002300237308 */ /* 0x000f260000000800 */
[----:B------:R-:W-:Y:S01]  /*13030*/  FADD.FTZ R13, R51, R12 ;  /* 0x0000000c330d7221 */ /* 0x000fe20000010000 */
[----:B---3--:R-:W-:Y:S01]  /*13040*/  F2FP.F16.F32.PACK_AB R24, R140, R43 ;  /* 0x0000002b8c18723e */ /* 0x008fe200000000ff */
[----:B------:R-:W-:Y:S02]  /*13050*/  FADD.FTZ R30, R152, R141 ;  /* 0x0000008d981e7221 */ /* 0x000fe40000010000 */
[----:B------:R-:W-:Y:S01]  /*13060*/  FADD.FTZ R164, R164, R13 ;  /* 0x0000000da4a47221 */ /* 0x000fe20000010000 */
[----:B--2---:R-:W-:Y:S02]  /*13070*/  F2FP.F16.F32.PACK_AB R26, R142, R45 ;  /* 0x0000002d8e1a723e */ /* 0x004fe400000000ff */
[----:B------:R-:W-:Y:S01]  /*13080*/  MUFU.EX2 R42, R54 ;  /* 0x00000036002a7308 */ /* 0x000fe20000000800 */
[----:B------:R-:W2:Y:S01]  /*13090*/  LDSM.16.MT88.4 R12, [R136+0x4800] ;  /* 0x00480000880c783b */ /* 0x000ea20000004200 */
[----:B------:R-:W-:Y:S01]  /*130a0*/  FADD.FTZ R20, R49, R164 ;  /* 0x000000a431147221 */ /* 0x000fe20000010000 */
[----:B------:R-:W-:Y:S01]  /*130b0*/  FADD.FTZ R30, R139, R30 ;  /* 0x0000001e8b1e7221 */ /* 0x000fe20000010000 */
[--C-:B------:R-:W-:Y:S01]  /*130c0*/  FFMA.FTZ R28, R58, UR4, -R11.reuse ;  /* 0x000000043a1c7c23 */ /* 0x100fe2000801080b */
[--C-:B------:R-:W-:Y:S01]  /*130d0*/  FFMA.FTZ R29, R60, UR4, -R11.reuse ;  /* 0x000000043c1d7c23 */ /* 0x100fe2000801080b */
[----:B------:R-:W-:Y:S01]  /*130e0*/  FADD.FTZ R20, R53, R20 ;  /* 0x0000001435147221 */ /* 0x000fe20000010000 */
[----:B------:R-:W-:Y:S03]  /*130f0*/  FFMA.FTZ R11, R64, UR4, -R11 ;  /* 0x00000004400b7c23 */ /* 0x000fe6000801080b */
[----:B------:R-:W3:Y:S01]  /*13100*/  MUFU.EX2 R51, R56 ;  /* 0x0000003800337308 */ /* 0x000ee20000000800 */
[----:B----4-:R-:W-:Y:S01]  /*13110*/  F2FP.F16.F32.PACK_AB R25, R35, R34 ;  /* 0x000000222319723e */ /* 0x010fe200000000ff */
[----:B------:R-:W-:Y:S04]  /*13120*/  FADD.FTZ R20, R59, R20 ;  /* 0x000000143b147221 */ /* 0x000fe80000010000 */
[----:B------:R-:W-:Y:S04]  /*13130*/  FADD.FTZ R44, R155, R20 ;  /* 0x000000149b2c7221 */ /* 0x000fe80000010000 */
[----:B------:R-:W-:Y:S01]  /*13140*/  MUFU.EX2 R47, R47 ;  /* 0x0000002f002f7308 */ /* 0x000fe20000000800 */
[----:B------:R-:W4:Y:S01]  /*13150*/  LDSM.16.MT88.4 R20, [R134+0x4c00] ;  /* 0x004c00008614783b */ /* 0x000f220000004200 */
[----:B------:R-:W-:Y:S04]  /*13160*/  FADD.FTZ R44, R157, R44 ;  /* 0x0000002c9d2c7221 */ /* 0x000fe80000010000 */
[----:B------:R-:W-:Y:S04]  /*13170*/  FADD.FTZ R31, R163, R44 ;  /* 0x0000002ca31f7221 */ /* 0x000fe80000010000 */
[----:B------:R-:W5:Y:S01]  /*13180*/  MUFU.EX2 R146, R146 ;  /* 0x0000009200927308 */ /* 0x000f620000000800 */
[----:B---3--:R-:W-:Y:S01]  /*13190*/  F2FP.F16.F32.PACK_AB R27, R51, R42 ;  /* 0x0000002a331b723e */ /* 0x008fe200000000ff */
[----:B------:R-:W-:Y:S04]  /*131a0*/  FADD.FTZ R31, R4, R31 ;  /* 0x0000001f041f7221 */ /* 0x000fe80000010000 */
[----:B------:R-:W-:Y:S04]  /*131b0*/  FADD.FTZ R80, R80, R31 ;  /* 0x0000001f50507221 */ /* 0x000fe80000010000 */
[----:B------:R-:W-:Y:S01]  /*131c0*/  MUFU.EX2 R32, R61 ;  /* 0x0000003d00207308 */ /* 0x000fe20000000800 */
[C---:B-1----:R-:W-:Y:S03]  /*131d0*/  HMMA.16816.F32 R116, R24.reuse, R16, R116 ;  /* 0x000000101874723c */ /* 0x042fe60000001874 */
[----:B------:R-:W-:Y:S03]  /*131e0*/  FADD.FTZ R77, R77, R80 ;  /* 0x000000504d4d7221 */ /* 0x000fe60000010000 */
[C---:B------:R-:W-:Y:S03]  /*131f0*/  HMMA.16816.F32 R112, R24.reuse, R18, R112 ;  /* 0x000000121870723c */ /* 0x040fe60000001870 */
[----:B------:R-:W1:Y:S02]  /*13200*/  MUFU.EX2 R97, R66 ;  /* 0x0000004200617308 */ /* 0x000e640000000800 */
[----:B------:R-:W-:Y:S01]  /*13210*/  FADD.FTZ R17, R103, R30 ;  /* 0x0000001e67117221 */ /* 0x000fe20000010000 */
[C---:B--2---:R-:W-:Y:S07]  /*13220*/  HMMA.16816.F32 R108, R24.reuse, R12, R108 ;  /* 0x0000000c186c723c */ /* 0x044fee000000186c */
[----:B------:R-:W-:Y:S01]  /*13230*/  MUFU.EX2 R28, R28 ;  /* 0x0000001c001c7308 */ /* 0x000fe20000000800 */
[----:B------:R-:W-:Y:S03]  /*13240*/  FADD.FTZ R17, R150, R17 ;  /* 0x0000001196117221 */ /* 0x000fe60000010000 */
[----:B------:R-:W-:Y:S01]  /*13250*/  FADD.FTZ R36, R36, R77 ;  /* 0x0000004d24247221 */ /* 0x000fe20000010000 */
[----:B------:R-:W-:Y:S03]  /*13260*/  HMMA.16816.F32 R104, R24, R14, R104 ;  /* 0x0000000e1868723c */ /* 0x000fe60000001868 */
[----:B------:R-:W-:Y:S01]  /*13270*/  FADD.FTZ R44, R148, R17 ;  /* 0x00000011942c7221 */ /* 0x000fe20000010000 */
[----:B------:R-:W-:Y:S01]  /*13280*/  FADD.FTZ R79, R79, R36 ;  /* 0x000000244f4f7221 */ /* 0x000fe20000010000 */
[----:B------:R-:W2:Y:S01]  /*13290*/  LDSM.16.MT88.4 R16, [R136+0x4c00] ;  /* 0x004c00008810783b */ /* 0x000ea20000004200 */
[----:B-----5:R-:W-:Y:S01]  /*132a0*/  F2FP.F16.F32.PACK_AB R12, R146, R47 ;  /* 0x0000002f920c723e */ /* 0x020fe200000000ff */
[----:B------:R-:W-:Y:S01]  /*132b0*/  FADD.FTZ R44, R75, R44 ;  /* 0x0000002c4b2c7221 */ /* 0x000fe20000010000 */
[----:B------:R-:W3:Y:S03]  /*132c0*/  MUFU.EX2 R29, R29 ;  /* 0x0000001d001d7308 */ /* 0x000ee60000000800 */
[----:B------:R-:W-:Y:S01]  /*132d0*/  FADD.FTZ R38, R38, R79 ;  /* 0x0000004f26267221 */ /* 0x000fe20000010000 */
[----:B------:R-:W-:Y:S01]  /*132e0*/  FADD.FTZ R37, R37, R44 ;  /* 0x0000002c25257221 */ /* 0x000fe20000010000 */
[----:B-1----:R-:W-:Y:S02]  /*132f0*/  F2FP.F16.F32.PACK_AB R14, R97, R32 ;  /* 0x00000020610e723e */ /* 0x002fe400000000ff */
[----:B------:R-:W-:Y:S01]  /*13300*/  FADD.FTZ R81, R81, R38 ;  /* 0x0000002651517221 */ /* 0x000fe20000010000 */
[----:B------:R-:W-:Y:S02]  /*13310*/  FADD.FTZ R144, R144, R37 ;  /* 0x0000002590907221 */ /* 0x000fe40000010000 */
[----:B------:R-:W-:Y:S01]  /*13320*/  MUFU.EX2 R30, R62 ;  /* 0x0000003e001e7308 */ /* 0x000fe20000000800 */
[----:B------:R-:W-:Y:S01]  /*13330*/  MOV R103, R67 ;  /* 0x0000004300677202 */ /* 0x000fe20000000f00 */
[----:B------:R-:W-:Y:S01]  /*13340*/  FADD.FTZ R40, R40, R81 ;  /* 0x0000005128287221 */ /* 0x000fe20000010000 */
[----:B------:R-:W-:Y:S03]  /*13350*/  FADD.FTZ R39, R39, R144 ;  /* 0x0000009027277221 */ /* 0x000fe60000010000 */
[----:B------:R-:W-:Y:S01]  /*13360*/  FADD.FTZ R33, R33, R40 ;  /* 0x0000002821217221 */ /* 0x000fe20000010000 */
[----:B------:R-:W-:Y:S03]  /*13370*/  FADD.FTZ R70, R70, R39 ;  /* 0x0000002746467221 */ /* 0x000fe60000010000 */
[----:B------:R-:W1:Y:S01]  /*13380*/  MUFU.EX2 R11, R11 ;  /* 0x0000000b000b7308 */ /* 0x000e620000000800 */
[----:B---3--:R-:W-:Y:S01]  /*13390*/  F2FP.F16.F32.PACK_AB R13, R29, R28 ;  /* 0x0000001c1d0d723e */ /* 0x008fe200000000ff */
[----:B------:R-:W-:Y:S01]  /*133a0*/  FADD.FTZ R34, R34, R33 ;  /* 0x0000002122227221 */ /* 0x000fe20000010000 */
[----:B------:R-:W-:Y:S03]  /*133b0*/  FADD.FTZ R41, R41, R70 ;  /* 0x0000004629297221 */ /* 0x000fe60000010000 */
[----:B------:R-:W-:Y:S01]  /*133c0*/  FADD.FTZ R35, R35, R34 ;  /* 0x0000002223237221 */ /* 0x000fe20000010000 */
[----:B------:R-:W-:Y:S03]  /*133d0*/  FADD.FTZ R102, R102, R41 ;  /* 0x0000002966667221 */ /* 0x000fe60000010000 */
[----:B------:R-:W-:Y:S01]  /*133e0*/  FADD.FTZ R42, R42, R35 ;  /* 0x000000232a2a7221 */ /* 0x000fe20000010000 */
[----:B------:R-:W-:Y:S01]  /*133f0*/  FADD.FTZ R43, R43, R102 ;  /* 0x000000662b2b7221 */ /* 0x000fe20000010000 */
[----:B------:R-:W-:Y:S02]  /*13400*/  MOV R102, R65 ;  /* 0x0000004100667202 */ /* 0x000fe40000000f00 */
        /* <DEDUP_REMOVED lines=19> */
.L_x_5268:
        /* <DEDUP_REMOVED lines=8> */
[----:B------:R-:W4:Y:S01]  /*135c0*/  S2R R28, SR_CTAID.X ;  /* 0x00000000001c7919 */ /* 0x000f220000002500 */
[----:B-1----:R-:W-:Y:S01]  /*135d0*/  FADD.FTZ R5, R2, R97 ;  /* 0x0000006102057221 */ /* 0x002fe20000010000 */
[----:B--2---:R-:W-:Y:S01]  /*135e0*/  ULEA UR5, UR5, UR4, 0x18 ;  /* 0x0000000405057291 */ /* 0x004fe2000f8ec03f */
[----:B------:R-:W1:Y:S01]  /*135f0*/  S2R R2, SR_TID.X ;  /* 0x0000000000027919 */ /* 0x000e620000002100 */
        /* <DEDUP_REMOVED lines=16> */
[----:B------:R-:W3:Y:S01]  /*13700*/  @P3 LDC R30, c[0x0][0x2e8] ;  /* 0x0000ba00ff1e3b82 */ /* 0x000ee20000000800 */
        /* <DEDUP_REMOVED lines=43> */
[----:B------:R-:W5:Y:S01]  /*139c0*/  @P2 LDC R32, c[0x0][0x2e8] ;  /* 0x0000ba00ff202b82 */ /* 0x000f620000000800 */
[----:B------:R-:W-:-:S02]  /*139d0*/  LEA.HI R13, R17, R17, RZ, 0x1d ;  /* 0x00000011110d7211 */ /* 0x000fc400078fe8ff */
[----:B------:R-:W-:Y:S02]  /*139e0*/  SHF.R.U32.HI R15, RZ, 0x3, R15 ;  /* 0x00000003ff0f7819 */ /* 0x000fe4000001160f */
[----:B------:R-:W-:Y:S01]  /*139f0*/  LOP3.LUT P0, RZ, R14, 0x2, RZ, 0xc0, !PT ;  /* 0x000000020eff7812 */ /* 0x000fe2000780c0ff */
[----:B------:R-:W-:Y:S01]  /*13a00*/  IMAD.U32 R13, R12, 0x2, R13 ;  /* 0x000000020c0d7824 */ /* 0x000fe200078e000d */
[----:B------:R-:W-:Y:S01]  /*13a10*/  LEA R11, R11, R10, 0x2 ;  /* 0x0000000a0b0b7211 */ /* 0x000fe200078e10ff */
[----:B------:R-:W4:Y:S01]  /*13a20*/  @P2 MUFU.LG2 R3, R3 ;  /* 0x0000000300032308 */ /* 0x000f220000000c00 */
        /* <DEDUP_REMOVED lines=21> */
[----:B------:R-:W1:Y:S01]  /*13b80*/  LDC.64 R8, c[0x0][0x2c0] ;  /* 0x0000b000ff087b82 */ /* 0x000e620000000a00 */
[----:B------:R-:W-:Y:S01]  /*13b90*/  SHF.R.S32.HI R34, RZ, 0x1f, R5 ;  /* 0x0000001fff227819 */ /* 0x000fe20000011405 */
[----:B------:R1:W-:Y:S01]  /*13ba0*/  STS.64 [R13+0x400], R118 ;  /* 0x000400760d007388 */ /* 0x0003e20000000a00 */
[----:B------:R-:W-:-:S02]  /*13bb0*/  LOP3.LUT R31, R6, 0xffffffe0, RZ, 0xc0, !PT ;  /* 0xffffffe0061f7812 */ /* 0x000fc400078ec0ff */
[----:B------:R-:W-:Y:S01]  /*13bc0*/  LEA.HI R29, R34, R5, RZ, 0x2 ;  /* 0x00000005221d7211 */ /* 0x000fe200078f10ff */
[----:B------:R1:W-:Y:S01]  /*13bd0*/  STS.64 [R14], R112 ;  /* 0x000000700e007388 */ /* 0x0003e20000000a00 */
[----:B------:R-:W-:Y:S01]  /*13be0*/  IADD3 R31, -R31, R2, RZ ;  /* 0x000000021f1f7210 */ /* 0x000fe20007ffe1ff */
[----:B------:R-:W2:Y:S01]  /*13bf0*/  LDC R11, c[0x0][0x270] ;  /* 0x00009c00ff0b7b82 */ /* 0x000ea20000000800 */
[----:B------:R-:W-:Y:S01]  /*13c00*/  LOP3.LUT R6, R29, 0xffffffc, RZ, 0xc0, !PT ;  /* 0x0ffffffc1d067812 */ /* 0x000fe200078ec0ff */
[----:B------:R1:W-:Y:S01]  /*13c10*/  STS.64 [R14+0x400], R114 ;  /* 0x000400720e007388 */ /* 0x0003e20000000a00 */
[----:B------:R-:W-:Y:S01]  /*13c20*/  LOP3.LUT P0, RZ, R31, 0x3, RZ, 0xc0, !PT ;  /* 0x000000031fff7812 */ /* 0x000fe2000780c0ff */
[----:B------:R-:W-:Y:S02]  /*13c30*/  IMAD.MOV.U32 R2, RZ, RZ, -0x800000 ;  /* 0xff800000ff027424 */ /* 0x000fe400078e00ff */
[----:B------:R1:W-:Y:S01]  /*13c40*/  STS.64 [R12], R108 ;  /* 0x0000006c0c007388 */ /* 0x0003e20000000a00 */
[----:B------:R-:W-:-:S02]  /*13c50*/  IMAD.IADD R5, R5, 0x1, -R6 ;  /* 0x0000000105057824 */ /* 0x000fc400078e0a06 */
[----:B------:R-:W-:Y:S01]  /*13c60*/  @P3 FMUL.FTZ R6, R4, 0.69314718246459960938 ;  /* 0x3f31721804063820 */ /* 0x000fe20000410000 */
[----:B------:R-:W-:Y:S01]  /*13c70*/  IADD3 R4, -R127, RZ, RZ ;  /* 0x000000ff7f047210 */ /* 0x000fe20007ffe1ff */
[----:B------:R1:W-:Y:S01]  /*13c80*/  STS.64 [R12+0x400], R110 ;  /* 0x0004006e0c007388 */ /* 0x0003e20000000a00 */
[----:B------:R-:W-:Y:S02]  /*13c90*/  IMAD.SHL.U32 R34, R7, 0x4, RZ ;  /* 0x0000000407227824 */ /* 0x000fe400078e00ff */
[----:B---3--:R-:W-:Y:S01]  /*13ca0*/  @P3 FFMA.FTZ R2, R67, R30, R6 ;  /* 0x0000001e43023223 */ /* 0x008fe20000010006 */
[----:B----4-:R-:W-:Y:S01]  /*13cb0*/  @P2 FMUL.FTZ R30, R3, 0.69314718246459960938 ;  /* 0x3f317218031e2820 */ /* 0x010fe20000410000 */
[----:B------:R3:W-:Y:S01]  /*13cc0*/  STS.64 [R15], R104 ;  /* 0x000000680f007388 */ /* 0x0007e20000000a00 */
[----:B------:R-:W-:Y:S01]  /*13cd0*/  IMAD.MOV.U32 R6, RZ, RZ, -0x800000 ;  /* 0xff800000ff067424 */ /* 0x000fe200078e00ff */
[----:B------:R-:W-:Y:S01]  /*13ce0*/  SHF.R.S32.HI R35, RZ, 0x1f, R34 ;  /* 0x0000001fff237819 */ /* 0x000fe20000011422 */
[----:B------:R-:W-:Y:S01]  /*13cf0*/  IMAD R5, R5, 0x10, R132 ;  /* 0x0000001005057824 */ /* 0x000fe200078e0284 */
[----:B------:R3:W-:Y:S01]  /*13d00*/  STS.64 [R15+0x400], R106 ;  /* 0x0004006a0f007388 */ /* 0x0007e20000000a00 */
[----:B-----5:R-:W-:Y:S01]  /*13d10*/  @P2 FFMA.FTZ R6, R65, R32, R30 ;  /* 0x0000002041062223 */ /* 0x020fe2000001001e */
[----:B------:R-:W-:Y:S01]  /*13d20*/  IMAD R3, R28, -0x40, R125 ;  /* 0xffffffc01c037824 */ /* 0x000fe200078e027d */
[----:B------:R-:W-:Y:S01]  /*13d30*/  BAR.SYNC.DEFER_BLOCKING 0x0 ;  /* 0x0000000000007b1d */ /* 0x000fe20000010000 */
[----:B--2---:R-:W-:-:S05]  /*13d40*/  IMAD R4, R11, R4, UR4 ;  /* 0x000000040b047e24 */ /* 0x004fca000f8e0204 */
[----:B------:R-:W1:Y:S01]  /*13d50*/  S2R R10, SR_CTAID.Y ;  /* 0x00000000000a7919 */ /* 0x000e620000002600 */
[----:B------:R3:W2:Y:S04]  /*13d60*/  LDS.128 R24, [R33] ;  /* 0x0000000021187984 */ /* 0x0006a80000000c00 */
[----:B------:R3:W4:Y:S04]  /*13d70*/  LDS.128 R20, [R33+0x800] ;  /* 0x0008000021147984 */ /* 0x0007280000000c00 */
[----:B------:R3:W2:Y:S04]  /*13d80*/  LDS.128 R16, [R33+0x1000] ;  /* 0x0010000021107984 */ /* 0x0006a80000000c00 */
[----:B------:R3:W2:Y:S01]  /*13d90*/  LDS.128 R12, [R33+0x1800] ;  /* 0x00180000210c7984 */ /* 0x0006a20000000c00 */
[----:B-1----:R-:W-:Y:S01]  /*13da0*/  IMAD R8, R10, R8, R127 ;  /* 0x000000080a087224 */ /* 0x002fe200078e027f */
[----:B------:R-:W-:-:S03]  /*13db0*/  SHF.L.U32 R10, R28, 0x6, RZ ;  /* 0x000000061c0a7819 */ /* 0x000fc600000006ff */
[----:B------:R-:W-:-:S04]  /*13dc0*/  IMAD R4, R8, R11, R4 ;  /* 0x0000000b08047224 */ /* 0x000fc800078e0204 */
[----:B------:R-:W-:Y:S01]  /*13dd0*/  IMAD R4, R4, R9, R10 ;  /* 0x0000000904047224 */ /* 0x000fe200078e020a */
[----:B---3--:R-:W-:Y:S06]  /*13de0*/  @P0 BRA `(.L_x_5274) ;  /* 0x0000000000300947 */ /* 0x008fec0003800000 */
        /* <DEDUP_REMOVED lines=12> */
.L_x_5274:
[----:B------:R-:W-:Y:S05]  /*13eb0*/  BSYNC B0 ;  /* 0x0000000000007941 */ /* 0x000fea0003800000 */
.L_x_5273:
[----:B------:R-:W-:Y:S01]  /*13ec0*/  ULDC UR4, c[0x0][0x2d0] ;  /* 0x0000b40000047ab9 */ /* 0x000fe20000000800 */
[----:B-1----:R-:W-:Y:S01]  /*13ed0*/  VIADD R2, R0, 0x10 ;  /* 0x0000001000027836 */ /* 0x002fe20000000000 */
        /* <DEDUP_REMOVED lines=15> */
[----:B--2---:R1:W-:Y:S04]  /*13fd0*/  @!P4 STG.E.64 desc[UR6][R4.64], R24 ;  /* 0x000000180400c986 */ /* 0x0043e8000c101b06 */
[----:B------:R1:W-:Y:S04]  /*13fe0*/  @!P4 STG.E.64 desc[UR6][R4.64+0x8], R26 ;  /* 0x0000081a0400c986 */ /* 0x0003e8000c101b06 */
[----:B----4-:R1:W-:Y:S04]  /*13ff0*/  @!P3 STG.E.128 desc[UR6][R4.64+0x800], R20 ;  /* 0x000800140400b986 */ /* 0x0103e8000c101d06 */
[----:B------:R1:W-:Y:S01]  /*14000*/  @!P2 STG.E.128 desc[UR6][R4.64+0x1000], R16 ;  /* 0x001000100400a986 */ /* 0x0003e2000c101d06 */
[----:B------:R-:W-:Y:S05]  /*14010*/  @P1 EXIT ;  /* 0x000000000000194d */ /* 0x000fea0003800000 */
[----:B------:R-:W-:Y:S01]  /*14020*/  STG.E.128 desc[UR6][R4.64+0x1800], R12 ;  /* 0x0018000c04007986 */ /* 0x000fe2000c101d06 */
[----:B------:R-:W-:Y:S05]  /*14030*/  EXIT ;  /* 0x000000000000794d */ /* 0x000fea0003800000 */
.L_x_5275:
        /* <DEDUP_REMOVED lines=12> */
.L_x_5387:


//--------------------- .nv.shared._ZN5flash32flash_fwd_splitkv_combine_kernelI23Flash_fwd_kernel_traitsILi32ELi64ELi256ELi4ELb0ELb0EN7cutlass6half_tE19Flash_kernel_traitsILi32ELi64ELi256ELi4ES3_EELi16ELi7ELb0EEEvNS_16Flash_fwd_paramsE --------------------------
	.section	.nv.shared._ZN5flash32flash_fwd_splitkv_combine_kernelI23Flash_fwd_kernel_traitsILi32ELi64ELi256ELi4ELb0ELb0EN7cutlass6half_tE19Flash_kernel_traitsILi32ELi64ELi256ELi4ES3_EELi16ELi7ELb0EEEvNS_16Flash_fwd_paramsE,"aw",@nobits
	.sectionflags	@""
	.align	16
.nv.shared._ZN5flash32flash_fwd_splitkv_combine_kernelI23Flash_fwd_kernel_traitsILi32ELi64ELi256ELi4ELb0ELb0EN7cutlass6half_tE19Flash_kernel_traitsILi32ELi64ELi256ELi4ES3_EELi16ELi7ELb0EEEvNS_16Flash_fwd_paramsE:
	.zero		9728


//--------------------- .nv.shared.reserved.0     --------------------------
	.section	.nv.shared.reserved.0,"aw",@nobits
	.weak		__nv_reservedSMEM_offset_0_alias
	.size		__nv_reservedSMEM_offset_0_alias, 0, 0
	.other		__nv_reservedSMEM_offset_0_alias,@"STO_CUDA_RESERVED_SHARED STV_DEFAULT"
__nv_reservedSMEM_offset_0_alias:
	.zero		0


//--------------------- .nv.global                --------------------------
	.section	.nv.global,"aw",@nobits
.nv.global:
	.type		_ZN79_INTERNAL_ed3f9a83_42_flash_fwd_split_hdim32_fp16_causal_sm80_cu_8761d306_195424cute1_E,@object
	.size		_ZN79_INTERNAL_ed3f9a83_42_flash_fwd_split_hdim32_fp16_causal_sm80_cu_8761d306_195424cute1_E,(_ZN79_INTERNAL_ed3f9a83_42_flash_fwd_split_hdim32_fp16_causal_sm80_cu_8761d306_195424cuda3std3__45__cpo6cbeginE - _ZN79_INTERNAL_ed3f9a83_42_flash_fwd_split_hdim32_fp16_causal_sm80_cu_8761d306_195424cute1_E)
_ZN79_INTERNAL_ed3f9a83_42_flash_fwd_split_hdim32_fp16_causal_sm80_cu_8761d306_195424cute1_E:
	.zero		1
	.type		_ZN79_INTERNAL_ed3f9a83_42_flash_fwd_split_hdim32_fp16_causal_sm80_cu_8761d306_195424cuda3std3__45__cpo6cbeginE,@object
	.size		_ZN79_INTERNAL_ed3f9a83_42_flash_fwd_split_hdim32_fp16_causal_sm80_cu_8761d306_195424cuda3std3__45__cpo6cbeginE,(_ZN79_INTERNAL_ed3f9a83_42_flash_fwd_split_hdim32_fp16_causal_sm80_cu_8761d306_195424cuda3std3__48in_placeE - _ZN79_INTERNAL_ed3f9a83_42_flash_fwd_split_hdim32_fp16_causal_sm80_cu_8761d306_195424cuda3std3__45__cpo6cbeginE)
_ZN79_INTERNAL_ed3f9a83_42_flash_fwd_split_hdim32_fp16_causal_sm80_cu_8761d306_195424cuda3std3__45__cpo6cbeginE:
	.zero		1
	.type		_ZN79_INTERNAL_ed3f9a83_42_flash_fwd_split_hdim32_fp16_causal_sm80_cu_8761d306_195424cuda3std3__48in_placeE,@object
	.size		_ZN79_INTERNAL_ed3f9a83_42_flash_fwd_split_hdim32_fp16_causal_sm80_cu_8761d306_195424cuda3std3__48in_placeE,(_ZN79_INTERNAL_ed3f9a83_42_flash_fwd_split_hdim32_fp16_causal_sm80_cu_8761d306_195424cuda3std6ranges3__45__cpo9iter_moveE - _ZN79_INTERNAL_ed3f9a83_42_flash_fwd_split_hdim32_fp16_causal_sm80_cu_8761d306_195424cuda3std3__48in_placeE)
_ZN79_INTERNAL_ed3f9a83_42_flash_fwd_split_hdim32_fp16_causal_sm80_cu_8761d306_195424cuda3std3__48in_placeE:
	.zero		1
	.type		_ZN79_INTERNAL_ed3f9a83_42_flash_fwd_split_hdim32_fp16_causal_sm80_cu_8761d306_195424cuda3std6ranges3__45__cpo9iter_moveE,@object
	.size		_ZN79_INTERNAL_ed3f9a83_42_flash_fwd_split_hdim32_fp16_causal_sm80_cu_8761d306_195424cuda3std6ranges3__45__cpo9iter_moveE,(_ZN79_INTERNAL_ed3f9a83_42_flash_fwd_split_hdim32_fp16_causal_sm80_cu_8761d306_195424cuda3std3__45__cpo5beginE - _ZN79_INTERNAL_ed3f9a83_42_flash_fwd_split_hdim32_fp16_causal_sm80_cu_8761d306_195424cuda3std6ranges3__45__cpo9iter_moveE)
_ZN79_INTERNAL_ed3f9a83_42_flash_fwd_split_hdim32_fp16_causal_sm80_cu_8761d306_195424cuda3std6ranges3__45__cpo9iter_moveE:
	.zero		1
	.type		_ZN79_INTERNAL_ed3f9a83_42_flash_fwd_split_hdim32_fp16_causal_sm80_cu_8761d306_195424cuda3std3__45__cpo5beginE,@object
	.size		_ZN79_INTERNAL_ed3f9a83_42_flash_fwd_split_hdim32_fp16_causal_sm80_cu_8761d306_195424cuda3std3__45__cpo5beginE,(_ZN79_INTERNAL_ed3f9a83_42_flash_fwd_split_hdim32_fp16_causal_sm80_cu_8761d306_195424cuda3std3__481_GLOBAL__N__ed3f9a83_42_flash_fwd_split_hdim32_fp16_causal_sm80_cu_8761d306_195426ignoreE - _ZN79_INTERNAL_ed3f9a83_42_flash_fwd_split_hdim32_fp16_causal_sm80_cu_8761d306_195424cuda3std3__45__cpo5beginE)
_ZN79_INTERNAL_ed3f9a83_42_flash_fwd_split_hdim32_fp16_causal_sm80_cu_8761d306_195424cuda3std3__45__cpo5beginE:
	.zero		1
	.type		_ZN79_INTERNAL_ed3f9a83_42_flash_fwd_split_hdim32_fp16_causal_sm80_cu_8761d306_195424cuda3std3__481_GLOBAL__N__ed3f9a83_42_flash_fwd_split_hdim32_fp16_causal_sm80_cu_8761d306_195426ignoreE,@object
	.size		_ZN79_INTERNAL_ed3f9a83_42_flash_fwd_split_hdim32_fp16_causal_sm80_cu_8761d306_195424cuda3std3__481_GLOBAL__N__ed3f9a83_42_flash_fwd_split_hdim32_fp16_causal_sm80_cu_8761d306_195426ignoreE,(_ZN79_INTERNAL_ed3f9a83_42_flash_fwd_split_hdim32_fp16_causal_sm80_cu_8761d306_195424cute7productE - _ZN79_INTERNAL_ed3f9a83_42_flash_fwd_split_hdim32_fp16_causal_sm80_cu_8761d306_195424cuda3std3__481_GLOBAL__N__ed3f9a83_42_flash_fwd_split_hdim32_fp16_causal_sm80_cu_8761d306_195426ignoreE)
_ZN79_INTERNAL_ed3f9a83_42_flash_fwd_split_hdim32_fp16_causal_sm80_cu_8761d306_195424cuda3std3__481_GLOBAL__N__ed3f9a83_42_flash_fwd_split_hdim32_fp16_causal_sm80_cu_8761d306_195426ignoreE:
	.zero		1
	.type		_ZN79_INTERNAL_ed3f9a83_42_flash_fwd_split_hdim32_fp16_causal_sm80_cu_8761d306_195424cute7productE,@object
	.size		_ZN79_INTERNAL_ed3f9a83_42_flash_fwd_split_hdim32_fp16_causal_sm80_cu_8761d306_195424cute7productE,(_ZN79_INTERNAL_ed3f9a83_42_flash_fwd_split_hdim32_fp16_causal_sm80_cu_8761d306_195424cuda3std3__45__cpo3endE - _ZN79_INTERNAL_ed3f9a83_42_flash_fwd_split_hdim32_fp16_causal_sm80_cu_8761d306_195424cute7productE)
_ZN79_INTERNAL_ed3f9a83_42_flash_fwd_split_hdim32_fp16_causal_sm80_cu_8761d306_195424cute7productE:
	.zero		1
	.type		_ZN79_INTERNAL_ed3f9a83_42_flash_fwd_split_hdim32_fp16_causal_sm80_cu_8761d306_195424cuda3std3__45__cpo3endE,@object
	.size		_ZN79_INTERNAL_ed3f9a83_42_flash_fwd_split_hdim32_fp16_causal_sm80_cu_8761d306_195424cuda3std3__45__cpo3endE,(_ZN79_INTERNAL_ed3f9a83_42_flash_fwd_split_hdim32_fp16_causal_sm80_cu_8761d306_195424cuda3std3__419piecewise_constructE - _ZN79_INTERNAL_ed3f9a83_42_flash_fwd_split_hdim32_fp16_causal_sm80_cu_8761d306_195424cuda3std3__45__cpo3endE)
_ZN79_INTERNAL_ed3f9a83_42_flash_fwd_split_hdim32_fp16_causal_sm80_cu_8761d306_195424cuda3std3__45__cpo3endE:
	.zero		1
	.type		_ZN79_INTERNAL_ed3f9a83_42_flash_fwd_split_hdim32_fp16_causal_sm80_cu_8761d306_195424cuda3std3__419piecewise_constructE,@object
	.size		_ZN79_INTERNAL_ed3f9a83_42_flash_fwd_split_hdim32_fp16_causal_sm80_cu_8761d306_195424cuda3std3__419piecewise_constructE,(_ZN79_INTERNAL_ed3f9a83_42_flash_fwd_split_hdim32_fp16_causal_sm80_cu_8761d306_195424cuda3std3__45__cpo4cendE - _ZN79_INTERNAL_ed3f9a83_42_flash_fwd_split_hdim32_fp16_causal_sm80_cu_8761d306_195424cuda3std3__419piecewise_constructE)
_ZN79_INTERNAL_ed3f9a83_42_flash_fwd_split_hdim32_fp16_causal_sm80_cu_8761d306_195424cuda3std3__419piecewise_constructE:
	.zero		1
	.type		_ZN79_INTERNAL_ed3f9a83_42_flash_fwd_split_hdim32_fp16_causal_sm80_cu_8761d306_195424cuda3std3__45__cpo4cendE,@object
	.size		_ZN79_INTERNAL_ed3f9a83_42_flash_fwd_split_hdim32_fp16_causal_sm80_cu_8761d306_195424cuda3std3__45__cpo4cendE,(_ZN79_INTERNAL_ed3f9a83_42_flash_fwd_split_hdim32_fp16_causal_sm80_cu_8761d306_195424cuda3std6ranges3__45__cpo4swapE - _ZN79_INTERNAL_ed3f9a83_42_flash_fwd_split_hdim32_fp16_causal_sm80_cu_8761d306_195424cuda3std3__45__cpo4cendE)
_ZN79_INTERNAL_ed3f9a83_42_flash_fwd_split_hdim32_fp16_causal_sm80_cu_8761d306_195424cuda3std3__45__cpo4cendE:
	.zero		1
	.type		_ZN79_INTERNAL_ed3f9a83_42_flash_fwd_split_hdim32_fp16_causal_sm80_cu_8761d306_195424cuda3std6ranges3__45__cpo4swapE,@object
	.size		_ZN79_INTERNAL_ed3f9a83_42_flash_fwd_split_hdim32_fp16_causal_sm80_cu_8761d306_195424cuda3std6ranges3__45__cpo4swapE,(.L_7 - _ZN79_INTERNAL_ed3f9a83_42_flash_fwd_split_hdim32_fp16_causal_sm80_cu_8761d306_195424cuda3std6ranges3__45__cpo4swapE)
_ZN79_INTERNAL_ed3f9a83_42_flash_fwd_split_hdim32_fp16_causal_sm80_cu_8761d306_195424cuda3std6ranges3__45__cpo4swapE:
	.zero		1
.L_7:


//--------------------- .nv.shared._ZN5flash32flash_fwd_splitkv_combine_kernelI23Flash_fwd_kernel_traitsILi32ELi64ELi256ELi4ELb0ELb0EN7cutlass6half_tE19Flash_kernel_traitsILi32ELi64ELi256ELi4ES3_EELi16ELi6ELb0EEEvNS_16Flash_fwd_paramsE --------------------------
	.section	.nv.shared._ZN5flash32flash_fwd_splitkv_combine_kernelI23Flash_fwd_kernel_traitsILi32ELi64ELi256ELi4ELb0ELb0EN7cutlass6half_tE19Flash_kernel_traitsILi32ELi64ELi256ELi4ES3_EELi16ELi6ELb0EEEvNS_16Flash_fwd_paramsE,"aw",@nobits
	.sectionflags	@""
	.align	16
.nv.shared._ZN5flash32flash_fwd_splitkv_combine_kernelI23Flash_fwd_kernel_traitsILi32ELi64ELi256ELi4ELb0ELb0EN7cutlass6half_tE19Flash_kernel_traitsILi32ELi64ELi256ELi4ES3_EELi16ELi6ELb0EEEvNS_16Flash_fwd_paramsE:
	.zero		5376


//--------------------- .nv.shared._ZN5flash32flash_fwd_splitkv_combine_kernelI23Flash_fwd_kernel_traitsILi32ELi64ELi256ELi4ELb0ELb0EN7cutlass6half_tE19Flash_kernel_traitsILi32ELi64ELi256ELi4ES3_EELi16ELi5ELb0EEEvNS_16Flash_fwd_paramsE --------------------------
	.section	.nv.shared._ZN5flash32flash_fwd_splitkv_combine_kernelI23Flash_fwd_kernel_traitsILi32ELi64ELi256ELi4ELb0ELb0EN7cutlass6half_tE19Flash_kernel_traitsILi32ELi64ELi256ELi4ES3_EELi16ELi5ELb0EEEvNS_16Flash_fwd_paramsE,"aw",@nobits
	.sectionflags	@""
	.align	16
.nv.shared._ZN5flash32flash_fwd_splitkv_combine_kernelI23Flash_fwd_kernel_traitsILi32ELi64ELi256ELi4ELb0ELb0EN7cutlass6half_tE19Flash_kernel_traitsILi32ELi64ELi256ELi4ES3_EELi16ELi5ELb0EEEvNS_16Flash_fwd_paramsE:
	.zero		3200


//--------------------- .nv.shared._ZN5flash32flash_fwd_splitkv_combine_kernelI23Flash_fwd_kernel_traitsILi32ELi64ELi256ELi4ELb0ELb0EN7cutlass6half_tE19Flash_kernel_traitsILi32ELi64ELi256ELi4ES3_EELi16ELi4ELb0EEEvNS_16Flash_fwd_paramsE --------------------------
	.section	.nv.shared._ZN5flash32flash_fwd_splitkv_combine_kernelI23Flash_fwd_kernel_traitsILi32ELi64ELi256ELi4ELb0ELb0EN7cutlass6half_tE19Flash_kernel_traitsILi32ELi64ELi256ELi4ES3_EELi16ELi4ELb0EEEvNS_16Flash_fwd_paramsE,"aw",@nobits
	.sectionflags	@""
	.align	16
.nv.shared._ZN5flash32flash_fwd_splitkv_combine_kernelI23Flash_fwd_kernel_traitsILi32ELi64ELi256ELi4ELb0ELb0EN7cutlass6half_tE19Flash_kernel_traitsILi32ELi64ELi256ELi4ES3_EELi16ELi4ELb0EEEvNS_16Flash_fwd_paramsE:
	.zero		2112


//--------------------- .nv.shared._ZN5flash32flash_fwd_splitkv_combine_kernelI23Flash_fwd_kernel_traitsILi32ELi64ELi256ELi4ELb0ELb0EN7cutlass6half_tE19Flash_kernel_traitsILi32ELi64ELi256ELi4ES3_EELi16ELi3ELb0EEEvNS_16Flash_fwd_paramsE --------------------------
	.section	.nv.shared._ZN5flash32flash_fwd_splitkv_combine_kernelI23Flash_fwd_kernel_traitsILi32ELi64ELi256ELi4ELb0ELb0EN7cutlass6half_tE19Flash_kernel_traitsILi32ELi64ELi256ELi4ES3_EELi16ELi3ELb0EEEvNS_16Flash_fwd_paramsE,"aw",@nobits
	.sectionflags	@""
	.align	16
.nv.shared._ZN5flash32flash_fwd_splitkv_combine_kernelI23Flash_fwd_kernel_traitsILi32ELi64ELi256ELi4ELb0ELb0EN7cutlass6half_tE19Flash_kernel_traitsILi32ELi64ELi256ELi4ES3_EELi16ELi3ELb0EEEvNS_16Flash_fwd_paramsE:
	.zero		1568


//--------------------- .nv.shared._ZN5flash32flash_fwd_splitkv_combine_kernelI23Flash_fwd_kernel_traitsILi32ELi64ELi256ELi4ELb0ELb0EN7cutlass6half_tE19Flash_kernel_traitsILi32ELi64ELi256ELi4ES3_EELi16ELi2ELb0EEEvNS_16Flash_fwd_paramsE --------------------------
	.section	.nv.shared._ZN5flash32flash_fwd_splitkv_combine_kernelI23Flash_fwd_kernel_traitsILi32ELi64ELi256ELi4ELb0ELb0EN7cutlass6half_tE19Flash_kernel_traitsILi32ELi64ELi256ELi4ES3_EELi16ELi2ELb0EEEvNS_16Flash_fwd_paramsE,"aw",@nobits
	.sectionflags	@""
	.align	16
.nv.shared._ZN5flash32flash_fwd_splitkv_combine_kernelI23Flash_fwd_kernel_traitsILi32ELi64ELi256ELi4ELb0ELb0EN7cutlass6half_tE19Flash_kernel_traitsILi32ELi64ELi256ELi4ES3_EELi16ELi2ELb0EEEvNS_16Flash_fwd_paramsE:
	.zero		1296


//--------------------- .nv.shared._ZN5flash32flash_fwd_splitkv_combine_kernelI23Flash_fwd_kernel_traitsILi32ELi64ELi256ELi4ELb0ELb0EN7cutlass6half_tE19Flash_kernel_traitsILi32ELi64ELi256ELi4ES3_EELi16ELi1ELb0EEEvNS_16Flash_fwd_paramsE --------------------------
	.section	.nv.shared._ZN5flash32flash_fwd_splitkv_combine_kernelI23Flash_fwd_kernel_traitsILi32ELi64ELi256ELi4ELb0ELb0EN7cutlass6half_tE19Flash_kernel_traitsILi32ELi64ELi256ELi4ES3_EELi16ELi1ELb0EEEvNS_16Flash_fwd_paramsE,"aw",@nobits
	.sectionflags	@""
	.align	16
.nv.shared._ZN5flash32flash_fwd_splitkv_combine_kernelI23Flash_fwd_kernel_traitsILi32ELi64ELi256ELi4ELb0ELb0EN7cutlass6half_tE19Flash_kernel_traitsILi32ELi64ELi256ELi4ES3_EELi16ELi1ELb0EEEvNS_16Flash_fwd_paramsE:
	.zero		1168


//--------------------- .nv.shared._ZN5flash32flash_fwd_splitkv_combine_kernelI23Flash_fwd_kernel_traitsILi32ELi64ELi256ELi4ELb0ELb0EN7cutlass6half_tE19Flash_kernel_traitsILi32ELi64ELi256ELi4ES3_EELi16ELi7ELb1EEEvNS_16Flash_fwd_paramsE --------------------------
	.section	.nv.shared._ZN5flash32flash_fwd_splitkv_combine_kernelI23Flash_fwd_kernel_traitsILi32ELi64ELi256ELi4ELb0ELb0EN7cutlass6half_tE19Flash_kernel_traitsILi32ELi64ELi256ELi4ES3_EELi16ELi7ELb1EEEvNS_16Flash_fwd_paramsE,"aw",@nobits
	.sectionflags	@""
	.align	16
.nv.shared._ZN5flash32flash_fwd_splitkv_combine_kernelI23Flash_fwd_kernel_traitsILi32ELi64ELi256ELi4ELb0ELb0EN7cutlass6half_tE19Flash_kernel_traitsILi32ELi64ELi256ELi4ES3_EELi16ELi7ELb1EEEvNS_16Flash_fwd_paramsE:
	.zero		9728


//--------------------- .nv.shared._ZN5flash32flash_fwd_splitkv_combine_kernelI23Flash_fwd_kernel_traitsILi32ELi64ELi256ELi4ELb0ELb0EN7cutlass6half_tE19Flash_kernel_traitsILi32ELi64ELi256ELi4ES3_EELi16ELi6ELb1EEEvNS_16Flash_fwd_paramsE --------------------------
	.section	.nv.shared._ZN5flash32flash_fwd_splitkv_combine_kernelI23Flash_fwd_kernel_traitsILi32ELi64ELi256ELi4ELb0ELb0EN7cutlass6half_tE19Flash_kernel_traitsILi32ELi64ELi256ELi4ES3_EELi16ELi6ELb1EEEvNS_16Flash_fwd_paramsE,"aw",@nobits
	.sectionflags	@""
	.align	16
.nv.shared._ZN5flash32flash_fwd_splitkv_combine_kernelI23Flash_fwd_kernel_traitsILi32ELi64ELi256ELi4ELb0ELb0EN7cutlass6half_tE19Flash_kernel_traitsILi32ELi64ELi256ELi4ES3_EELi16ELi6ELb1EEEvNS_16Flash_fwd_paramsE:
	.zero		5376


//--------------------- .nv.shared._ZN5flash32flash_fwd_splitkv_combine_kernelI23Flash_fwd_kernel_traitsILi32ELi64ELi256ELi4ELb0ELb0EN7cutlass6half_tE19Flash_kernel_traitsILi32ELi64ELi256ELi4ES3_EELi16ELi5ELb1EEEvNS_16Flash_fwd_paramsE --------------------------
	.section	.nv.shared._ZN5flash32flash_fwd_splitkv_combine_kernelI23Flash_fwd_kernel_traitsILi32ELi64ELi256ELi4ELb0ELb0EN7cutlass6half_tE19Flash_kernel_traitsILi32ELi64ELi256ELi4ES3_EELi16ELi5ELb1EEEvNS_16Flash_fwd_paramsE,"aw",@nobits
	.sectionflags	@""
	.align	16
.nv.shared._ZN5flash32flash_fwd_splitkv_combine_kernelI23Flash_fwd_kernel_traitsILi32ELi64ELi256ELi4ELb0ELb0EN7cutlass6half_tE19Flash_kernel_traitsILi32ELi64ELi256ELi4ES3_EELi16ELi5ELb1EEEvNS_16Flash_fwd_paramsE:
	.zero		3200


//--------------------- .nv.shared._ZN5flash32flash_fwd_splitkv_combine_kernelI23Flash_fwd_kernel_traitsILi32ELi64ELi256ELi4ELb0ELb0EN7cutlass6half_tE19Flash_kernel_traitsILi32ELi64ELi256ELi4ES3_EELi16ELi4ELb1EEEvNS_16Flash_fwd_paramsE --------------------------
	.section	.nv.shared._ZN5flash32flash_fwd_splitkv_combine_kernelI23Flash_fwd_kernel_traitsILi32ELi64ELi256ELi4ELb0ELb0EN7cutlass6half_tE19Flash_kernel_traitsILi32ELi64ELi256ELi4ES3_EELi16ELi4ELb1EEEvNS_16Flash_fwd_paramsE,"aw",@nobits
	.sectionflags	@""
	.align	16
.nv.shared._ZN5flash32flash_fwd_splitkv_combine_kernelI23Flash_fwd_kernel_traitsILi32ELi64ELi256ELi4ELb0ELb0EN7cutlass6half_tE19Flash_kernel_traitsILi32ELi64ELi256ELi4ES3_EELi16ELi4ELb1EEEvNS_16Flash_fwd_paramsE:
	.zero		2112


//--------------------- .nv.shared._ZN5flash32flash_fwd_splitkv_combine_kernelI23Flash_fwd_kernel_traitsILi32ELi64ELi256ELi4ELb0ELb0EN7cutlass6half_tE19Flash_kernel_traitsILi32ELi64ELi256ELi4ES3_EELi16ELi3ELb1EEEvNS_16Flash_fwd_paramsE --------------------------
	.section	.nv.shared._ZN5flash32flash_fwd_splitkv_combine_kernelI23Flash_fwd_kernel_traitsILi32ELi64ELi256ELi4ELb0ELb0EN7cutlass6half_tE19Flash_kernel_traitsILi32ELi64ELi256ELi4ES3_EELi16ELi3ELb1EEEvNS_16Flash_fwd_paramsE,"aw",@nobits
	.sectionflags	@""
	.align	16
.nv.shared._ZN5flash32flash_fwd_splitkv_combine_kernelI23Flash_fwd_kernel_traitsILi32ELi64ELi256ELi4ELb0ELb0EN7cutlass6half_tE19Flash_kernel_traitsILi32ELi64ELi256ELi4ES3_EELi16ELi3ELb1EEEvNS_16Flash_fwd_paramsE:
	.zero		1568


//--------------------- .nv.shared._ZN5flash32flash_fwd_splitkv_combine_kernelI23Flash_fwd_kernel_traitsILi32ELi64ELi256ELi4ELb0ELb0EN7cutlass6half_tE19Flash_kernel_traitsILi32ELi64ELi256ELi4ES3_EELi16ELi2ELb1EEEvNS_16Flash_fwd_paramsE --------------------------
	.section	.nv.shared._ZN5flash32flash_fwd_splitkv_combine_kernelI23Flash_fwd_kernel_traitsILi32ELi64ELi256ELi4ELb0ELb0EN7cutlass6half_tE19Flash_kernel_traitsILi32ELi64ELi256ELi4ES3_EELi16ELi2ELb1EEEvNS_16Flash_fwd_paramsE,"aw",@nobits
	.sectionflags	@""
	.align	16
.nv.shared._ZN5flash32flash_fwd_splitkv_combine_kernelI23Flash_fwd_kernel_traitsILi32ELi64ELi256ELi4ELb0ELb0EN7cutlass6half_tE19Flash_kernel_traitsILi32ELi64ELi256ELi4ES3_EELi16ELi2ELb1EEEvNS_16Flash_fwd_paramsE:
	.zero		1296


//--------------------- .nv.shared._ZN5flash32flash_fwd_splitkv_combine_kernelI23Flash_fwd_kernel_traitsILi32ELi64ELi256ELi4ELb0ELb0EN7cutlass6half_tE19Flash_kernel_traitsILi32ELi64ELi256ELi4ES3_EELi16ELi1ELb1EEEvNS_16Flash_fwd_paramsE --------------------------
	.section	.nv.shared._ZN5flash32flash_fwd_splitkv_combine_kernelI23Flash_fwd_kernel_traitsILi32ELi64ELi256ELi4ELb0ELb0EN7cutlass6half_tE19Flash_kernel_traitsILi32ELi64ELi256ELi4ES3_EELi16ELi1ELb1EEEvNS_16Flash_fwd_paramsE,"aw",@nobits
	.sectionflags	@""
	.align	16
.nv.shared._ZN5flash32flash_fwd_splitkv_combine_kernelI23Flash_fwd_kernel_traitsILi32ELi64ELi256ELi4ELb0ELb0EN7cutlass6half_tE19Flash_kernel_traitsILi32ELi64ELi256ELi4ES3_EELi16ELi1ELb1EEEvNS_16Flash_fwd_paramsE:
	.zero		1168


//--------------------- .nv.shared._ZN5flash24flash_fwd_splitkv_kernelI23Flash_fwd_kernel_traitsILi32ELi64ELi256ELi4ELb0ELb0EN7cutlass6half_tE19Flash_kernel_traitsILi32ELi64ELi256ELi4ES3_EELb1ELb0ELb0ELb0ELb0ELb0ELb0ELb0EEEvNS_16Flash_fwd_paramsE --------------------------
	.section	.nv.shared._ZN5flash24flash_fwd_splitkv_kernelI23Flash_fwd_kernel_traitsILi32ELi64ELi256ELi4ELb0ELb0EN7cutlass6half_tE19Flash_kernel_traitsILi32ELi64ELi256ELi4ES3_EELb1ELb0ELb0ELb0ELb0ELb0ELb0ELb0EEEvNS_16Flash_fwd_paramsE,"aw",@nobits
	.sectionflags	@""
	.align	16
	.zero		1024


//--------------------- .nv.shared._ZN5flash24flash_fwd_splitkv_kernelI23Flash_fwd_kernel_traitsILi32ELi64ELi256ELi4ELb0ELb0EN7cutlass6half_tE19Flash_kernel_traitsILi32ELi64ELi256ELi4ES3_EELb1ELb0ELb0ELb0ELb0ELb1ELb0ELb0EEEvNS_16Flash_fwd_paramsE --------------------------
	.section	.nv.shared._ZN5flash24flash_fwd_splitkv_kernelI23Flash_fwd_kernel_traitsILi32ELi64ELi256ELi4ELb0ELb0EN7cutlass6half_tE19Flash_kernel_traitsILi32ELi64ELi256ELi4ES3_EELb1ELb0ELb0ELb0ELb0ELb1ELb0ELb0EEEvNS_16Flash_fwd_paramsE,"aw",@nobits
	.sectionflags	@""
	.align	16
	.zero		1024


//--------------------- .nv.shared._ZN5flash24flash_fwd_splitkv_kernelI23Flash_fwd_kernel_traitsILi32ELi64ELi256ELi4ELb0ELb0EN7cutlass6half_tE19Flash_kernel_traitsILi32ELi64ELi256ELi4ES3_EELb1ELb0ELb0ELb0ELb0ELb0ELb0ELb1EEEvNS_16Flash_fwd_paramsE --------------------------
	.section	.nv.shared._ZN5flash24flash_fwd_splitkv_kernelI23Flash_fwd_kernel_traitsILi32ELi64ELi256ELi4ELb0ELb0EN7cutlass6half_tE19Flash_kernel_traitsILi32ELi64ELi256ELi4ES3_EELb1ELb0ELb0ELb0ELb0ELb0ELb0ELb1EEEvNS_16Flash_fwd_paramsE,"aw",@nobits
	.sectionflags	@""
	.align	16
	.zero		1024


//--------------------- .nv.shared._ZN5flash24flash_fwd_splitkv_kernelI23Flash_fwd_kernel_traitsILi32ELi64ELi256ELi4ELb0ELb0EN7cutlass6half_tE19Flash_kernel_traitsILi32ELi64ELi256ELi4ES3_EELb1ELb0ELb0ELb0ELb0ELb1ELb0ELb1EEEvNS_16Flash_fwd_paramsE --------------------------
	.section	.nv.shared._ZN5flash24flash_fwd_splitkv_kernelI23Flash_fwd_kernel_traitsILi32ELi64ELi256ELi4ELb0ELb0EN7cutlass6half_tE19Flash_kernel_traitsILi32ELi64ELi256ELi4ES3_EELb1ELb0ELb0ELb0ELb0ELb1ELb0ELb1EEEvNS_16Flash_fwd_paramsE,"aw",@nobits
	.sectionflags	@""
	.align	16
	.zero		1024


//--------------------- .nv.shared._ZN5flash24flash_fwd_splitkv_kernelI23Flash_fwd_kernel_traitsILi32ELi64ELi256ELi4ELb0ELb0EN7cutlass6half_tE19Flash_kernel_traitsILi32ELi64ELi256ELi4ES3_EELb1ELb0ELb0ELb0ELb0ELb0ELb1ELb0EEEvNS_16Flash_fwd_paramsE --------------------------
	.section	.nv.shared._ZN5flash24flash_fwd_splitkv_kernelI23Flash_fwd_kernel_traitsILi32ELi64ELi256ELi4ELb0ELb0EN7cutlass6half_tE19Flash_kernel_traitsILi32ELi64ELi256ELi4ES3_EELb1ELb0ELb0ELb0ELb0ELb0ELb1ELb0EEEvNS_16Flash_fwd_paramsE,"aw",@nobits
	.sectionflags	@""
	.align	16
	.zero		1024


//--------------------- .nv.shared._ZN5flash24flash_fwd_splitkv_kernelI23Flash_fwd_kernel_traitsILi32ELi64ELi256ELi4ELb0ELb0EN7cutlass6half_tE19Flash_kernel_traitsILi32ELi64ELi256ELi4ES3_EELb1ELb0ELb0ELb0ELb0ELb1ELb1ELb0EEEvNS_16Flash_fwd_paramsE --------------------------
	.section	.nv.shared._ZN5flash24flash_fwd_splitkv_kernelI23Flash_fwd_kernel_traitsILi32ELi64ELi256ELi4ELb0ELb0EN7cutlass6half_tE19Flash_kernel_traitsILi32ELi64ELi256ELi4ES3_EELb1ELb0ELb0ELb0ELb0ELb1ELb1ELb0EEEvNS_16Flash_fwd_paramsE,"aw",@nobits
	.sectionflags	@""
	.align	16
	.zero		1024


//--------------------- .nv.shared._ZN5flash24flash_fwd_splitkv_kernelI23Flash_fwd_kernel_traitsILi32ELi64ELi256ELi4ELb0ELb0EN7cutlass6half_tE19Flash_kernel_traitsILi32ELi64ELi256ELi4ES3_EELb1ELb0ELb0ELb0ELb0ELb0ELb1ELb1EEEvNS_16Flash_fwd_paramsE --------------------------
	.section	.nv.shared._ZN5flash24flash_fwd_splitkv_kernelI23Flash_fwd_kernel_traitsILi32ELi64ELi256ELi4ELb0ELb0EN7cutlass6half_tE19Flash_kernel_traitsILi32ELi64ELi256ELi4ES3_EELb1ELb0ELb0ELb0ELb0ELb0ELb1ELb1EEEvNS_16Flash_fwd_paramsE,"aw",@nobits
	.sectionflags	@""
	.align	16
	.zero		1024


//--------------------- .nv.shared._ZN5flash24flash_fwd_splitkv_kernelI23Flash_fwd_kernel_traitsILi32ELi64ELi256ELi4ELb0ELb0EN7cutlass6half_tE19Flash_kernel_traitsILi32ELi64ELi256ELi4ES3_EELb1ELb0ELb0ELb0ELb0ELb1ELb1ELb1EEEvNS_16Flash_fwd_paramsE --------------------------
	.section	.nv.shared._ZN5flash24flash_fwd_splitkv_kernelI23Flash_fwd_kernel_traitsILi32ELi64ELi256ELi4ELb0ELb0EN7cutlass6half_tE19Flash_kernel_traitsILi32ELi64ELi256ELi4ES3_EELb1ELb0ELb0ELb0ELb0ELb1ELb1ELb1EEEvNS_16Flash_fwd_paramsE,"aw",@nobits
	.sectionflags	@""
	.align	16
	.zero		1024


//--------------------- .nv.shared._ZN5flash24flash_fwd_splitkv_kernelI23Flash_fwd_kernel_traitsILi32ELi64ELi256ELi4ELb0ELb0EN7cutlass6half_tE19Flash_kernel_traitsILi32ELi64ELi256ELi4ES3_EELb1ELb0ELb0ELb1ELb1ELb0ELb0ELb0EEEvNS_16Flash_fwd_paramsE --------------------------
	.section	.nv.shared._ZN5flash24flash_fwd_splitkv_kernelI23Flash_fwd_kernel_traitsILi32ELi64ELi256ELi4ELb0ELb0EN7cutlass6half_tE19Flash_kernel_traitsILi32ELi64ELi256ELi4ES3_EELb1ELb0ELb0ELb1ELb1ELb0ELb0ELb0EEEvNS_16Flash_fwd_paramsE,"aw",@nobits
	.sectionflags	@""
	.align	16
	.zero		1024


//--------------------- .nv.shared._ZN5flash24flash_fwd_splitkv_kernelI23Flash_fwd_kernel_traitsILi32ELi64ELi256ELi4ELb0ELb0EN7cutlass6half_tE19Flash_kernel_traitsILi32ELi64ELi256ELi4ES3_EELb1ELb0ELb0ELb1ELb1ELb1ELb0ELb0EEEvNS_16Flash_fwd_paramsE --------------------------
	.section	.nv.shared._ZN5flash24flash_fwd_splitkv_kernelI23Flash_fwd_kernel_traitsILi32ELi64ELi256ELi4ELb0ELb0EN7cutlass6half_tE19Flash_kernel_traitsILi32ELi64ELi256ELi4ES3_EELb1ELb0ELb0ELb1ELb1ELb1ELb0ELb0EEEvNS_16Flash_fwd_paramsE,"aw",@nobits
	.sectionflags	@""
	.align	16
	.zero		1024


//--------------------- .nv.shared._ZN5flash24flash_fwd_splitkv_kernelI23Flash_fwd_kernel_traitsILi32ELi64ELi256ELi4ELb0ELb0EN7cutlass6half_tE19Flash_kernel_traitsILi32ELi64ELi256ELi4ES3_EELb1ELb0ELb0ELb1ELb1ELb0ELb1ELb0EEEvNS_16Flash_fwd_paramsE --------------------------
	.section	.nv.shared._ZN5flash24flash_fwd_splitkv_kernelI23Flash_fwd_kernel_traitsILi32ELi64ELi256ELi4ELb0ELb0EN7cutlass6half_tE19Flash_kernel_traitsILi32ELi64ELi256ELi4ES3_EELb1ELb0ELb0ELb1ELb1ELb0ELb1ELb0EEEvNS_16Flash_fwd_paramsE,"aw",@nobits
	.sectionflags	@""
	.align	16
	.zero		1024


//--------------------- .nv.shared._ZN5flash24flash_fwd_splitkv_kernelI23Flash_fwd_kernel_traitsILi32ELi64ELi256ELi4ELb0ELb0EN7cutlass6half_tE19Flash_kernel_traitsILi32ELi64ELi256ELi4ES3_EELb1ELb0ELb0ELb1ELb1ELb1ELb1ELb0EEEvNS_16Flash_fwd_paramsE --------------------------
	.section	.nv.shared._ZN5flash24flash_fwd_splitkv_kernelI23Flash_fwd_kernel_traitsILi32ELi64ELi256ELi4ELb0ELb0EN7cutlass6half_tE19Flash_kernel_traitsILi32ELi64ELi256ELi4ES3_EELb1ELb0ELb0ELb1ELb1ELb1ELb1ELb0EEEvNS_16Flash_fwd_paramsE,"aw",@nobits
	.sectionflags	@""
	.align	16
	.zero		1024


//--------------------- .nv.shared._ZN5flash24flash_fwd_splitkv_kernelI23Flash_fwd_kernel_traitsILi32ELi64ELi256ELi4ELb0ELb0EN7cutlass6half_tE19Flash_kernel_traitsILi32ELi64ELi256ELi4ES3_EELb1ELb0ELb0ELb0ELb1ELb0ELb0ELb0EEEvNS_16Flash_fwd_paramsE --------------------------
	.section	.nv.shared._ZN5flash24flash_fwd_splitkv_kernelI23Flash_fwd_kernel_traitsILi32ELi64ELi256ELi4ELb0ELb0EN7cutlass6half_tE19Flash_kernel_traitsILi32ELi64ELi256ELi4ES3_EELb1ELb0ELb0ELb0ELb1ELb0ELb0ELb0EEEvNS_16Flash_fwd_paramsE,"aw",@nobits
	.sectionflags	@""
	.align	16
	.zero		1024


//--------------------- .nv.shared._ZN5flash24flash_fwd_splitkv_kernelI23Flash_fwd_kernel_traitsILi32ELi64ELi256ELi4ELb0ELb0EN7cutlass6half_tE19Flash_kernel_traitsILi32ELi64ELi256ELi4ES3_EELb1ELb0ELb0ELb0ELb1ELb1ELb0ELb0EEEvNS_16Flash_fwd_paramsE --------------------------
	.section	.nv.shared._ZN5flash24flash_fwd_splitkv_kernelI23Flash_fwd_kernel_traitsILi32ELi64ELi256ELi4ELb0ELb0EN7cutlass6half_tE19Flash_kernel_traitsILi32ELi64ELi256ELi4ES3_EELb1ELb0ELb0ELb0ELb1ELb1ELb0ELb0EEEvNS_16Flash_fwd_paramsE,"aw",@nobits
	.sectionflags	@""
	.align	16
	.zero		1024


//--------------------- .nv.shared._ZN5flash24flash_fwd_splitkv_kernelI23Flash_fwd_kernel_traitsILi32ELi64ELi256ELi4ELb0ELb0EN7cutlass6half_tE19Flash_kernel_traitsILi32ELi64ELi256ELi4ES3_EELb1ELb0ELb1ELb0ELb0ELb0ELb0ELb0EEEvNS_16Flash_fwd_paramsE --------------------------
	.section	.nv.shared._ZN5flash24flash_fwd_splitkv_kernelI23Flash_fwd_kernel_traitsILi32ELi64ELi256ELi4ELb0ELb0EN7cutlass6half_tE19Flash_kernel_traitsILi32ELi64ELi256ELi4ES3_EELb1ELb0ELb1ELb0ELb0ELb0ELb0ELb0EEEvNS_16Flash_fwd_paramsE,"aw",@nobits
	.sectionflags	@""
	.align	16
	.zero		1024


//--------------------- .nv.shared._ZN5flash24flash_fwd_splitkv_kernelI23Flash_fwd_kernel_traitsILi32ELi64ELi256ELi4ELb0ELb0EN7cutlass6half_tE19Flash_kernel_traitsILi32ELi64ELi256ELi4ES3_EELb1ELb0ELb1ELb0ELb0ELb1ELb0ELb0EEEvNS_16Flash_fwd_paramsE --------------------------
	.section	.nv.shared._ZN5flash24flash_fwd_splitkv_kernelI23Flash_fwd_kernel_traitsILi32ELi64ELi256ELi4ELb0ELb0EN7cutlass6half_tE19Flash_kernel_traitsILi32ELi64ELi256ELi4ES3_EELb1ELb0ELb1ELb0ELb0ELb1ELb0ELb0EEEvNS_16Flash_fwd_paramsE,"aw",@nobits
	.sectionflags	@""
	.align	16
	.zero		1024


//--------------------- .nv.shared._ZN5flash24flash_fwd_splitkv_kernelI23Flash_fwd_kernel_traitsILi32ELi64ELi256ELi4ELb0ELb0EN7cutlass6half_tE19Flash_kernel_traitsILi32ELi64ELi256ELi4ES3_EELb1ELb0ELb0ELb0ELb1ELb0ELb0ELb1EEEvNS_16Flash_fwd_paramsE --------------------------
	.section	.nv.shared._ZN5flash24flash_fwd_splitkv_kernelI23Flash_fwd_kernel_traitsILi32ELi64ELi256ELi4ELb0ELb0EN7cutlass6half_tE19Flash_kernel_traitsILi32ELi64ELi256ELi4ES3_EELb1ELb0ELb0ELb0ELb1ELb0ELb0ELb1EEEvNS_16Flash_fwd_paramsE,"aw",@nobits
	.sectionflags	@""
	.align	16
	.zero		1024


//--------------------- .nv.shared._ZN5flash24flash_fwd_splitkv_kernelI23Flash_fwd_kernel_traitsILi32ELi64ELi256ELi4ELb0ELb0EN7cutlass6half_tE19Flash_kernel_traitsILi32ELi64ELi256ELi4ES3_EELb1ELb0ELb0ELb0ELb1ELb1ELb0ELb1EEEvNS_16Flash_fwd_paramsE --------------------------
	.section	.nv.shared._ZN5flash24flash_fwd_splitkv_kernelI23Flash_fwd_kernel_traitsILi32ELi64ELi256ELi4ELb0ELb0EN7cutlass6half_tE19Flash_kernel_traitsILi32ELi64ELi256ELi4ES3_EELb1ELb0ELb0ELb0ELb1ELb1ELb0ELb1EEEvNS_16Flash_fwd_paramsE,"aw",@nobits
	.sectionflags	@""
	.align	16
	.zero		1024


//--------------------- .nv.shared._ZN5flash24flash_fwd_splitkv_kernelI23Flash_fwd_kernel_traitsILi32ELi64ELi256ELi4ELb0ELb0EN7cutlass6half_tE19Flash_kernel_traitsILi32ELi64ELi256ELi4ES3_EELb1ELb0ELb1ELb0ELb0ELb0ELb0ELb1EEEvNS_16Flash_fwd_paramsE --------------------------
	.section	.nv.shared._ZN5flash24flash_fwd_splitkv_kernelI23Flash_fwd_kernel_traitsILi32ELi64ELi256ELi4ELb0ELb0EN7cutlass6half_tE19Flash_kernel_traitsILi32ELi64ELi256ELi4ES3_EELb1ELb0ELb1ELb0ELb0ELb0ELb0ELb1EEEvNS_16Flash_fwd_paramsE,"aw",@nobits
	.sectionflags	@""
	.align	16
	.zero		1024


//--------------------- .nv.shared._ZN5flash24flash_fwd_splitkv_kernelI23Flash_fwd_kernel_traitsILi32ELi64ELi256ELi4ELb0ELb0EN7cutlass6half_tE19Flash_kernel_traitsILi32ELi64ELi256ELi4ES3_EELb1ELb0ELb1ELb0ELb0ELb1ELb0ELb1EEEvNS_16Flash_fwd_paramsE --------------------------
	.section	.nv.shared._ZN5flash24flash_fwd_splitkv_kernelI23Flash_fwd_kernel_traitsILi32ELi64ELi256ELi4ELb0ELb0EN7cutlass6half_tE19Flash_kernel_traitsILi32ELi64ELi256ELi4ES3_EELb1ELb0ELb1ELb0ELb0ELb1ELb0ELb1EEEvNS_16Flash_fwd_paramsE,"aw",@nobits
	.sectionflags	@""
	.align	16
	.zero		1024


//--------------------- .nv.shared._ZN5flash24flash_fwd_splitkv_kernelI23Flash_fwd_kernel_traitsILi32ELi64ELi256ELi4ELb0ELb0EN7cutlass6half_tE19Flash_kernel_traitsILi32ELi64ELi256ELi4ES3_EELb1ELb0ELb0ELb0ELb1ELb0ELb1ELb0EEEvNS_16Flash_fwd_paramsE --------------------------
	.section	.nv.shared._ZN5flash24flash_fwd_splitkv_kernelI23Flash_fwd_kernel_traitsILi32ELi64ELi256ELi4ELb0ELb0EN7cutlass6half_tE19Flash_kernel_traitsILi32ELi64ELi256ELi4ES3_EELb1ELb0ELb0ELb0ELb1ELb0ELb1ELb0EEEvNS_16Flash_fwd_paramsE,"aw",@nobits
	.sectionflags	@""
	.align	16
	.zero		1024


//--------------------- .nv.shared._ZN5flash24flash_fwd_splitkv_kernelI23Flash_fwd_kernel_traitsILi32ELi64ELi256ELi4ELb0ELb0EN7cutlass6half_tE19Flash_kernel_traitsILi32ELi64ELi256ELi4ES3_EELb1ELb0ELb0ELb0ELb1ELb1ELb1ELb0EEEvNS_16Flash_fwd_paramsE --------------------------
	.section	.nv.shared._ZN5flash24flash_fwd_splitkv_kernelI23Flash_fwd_kernel_traitsILi32ELi64ELi256ELi4ELb0ELb0EN7cutlass6half_tE19Flash_kernel_traitsILi32ELi64ELi256ELi4ES3_EELb1ELb0ELb0ELb0ELb1ELb1ELb1ELb0EEEvNS_16Flash_fwd_paramsE,"aw",@nobits
	.sectionflags	@""
	.align	16
	.zero		1024


//--------------------- .nv.shared._ZN5flash24flash_fwd_splitkv_kernelI23Flash_fwd_kernel_traitsILi32ELi64ELi256ELi4ELb0ELb0EN7cutlass6half_tE19Flash_kernel_traitsILi32ELi64ELi256ELi4ES3_EELb1ELb0ELb1ELb0ELb0ELb0ELb1ELb0EEEvNS_16Flash_fwd_paramsE --------------------------
	.section	.nv.shared._ZN5flash24flash_fwd_splitkv_kernelI23Flash_fwd_kernel_traitsILi32ELi64ELi256ELi4ELb0ELb0EN7cutlass6half_tE19Flash_kernel_traitsILi32ELi64ELi256ELi4ES3_EELb1ELb0ELb1ELb0ELb0ELb0ELb1ELb0EEEvNS_16Flash_fwd_paramsE,"aw",@nobits
	.sectionflags	@""
	.align	16
	.zero		1024


//--------------------- .nv.shared._ZN5flash24flash_fwd_splitkv_kernelI23Flash_fwd_kernel_traitsILi32ELi64ELi256ELi4ELb0ELb0EN7cutlass6half_tE19Flash_kernel_traitsILi32ELi64ELi256ELi4ES3_EELb1ELb0ELb1ELb0ELb0ELb1ELb1ELb0EEEvNS_16Flash_fwd_paramsE --------------------------
	.section	.nv.shared._ZN5flash24flash_fwd_splitkv_kernelI23Flash_fwd_kernel_traitsILi32ELi64ELi256ELi4ELb0ELb0EN7cutlass6half_tE19Flash_kernel_traitsILi32ELi64ELi256ELi4ES3_EELb1ELb0ELb1ELb0ELb0ELb1ELb1ELb0EEEvNS_16Flash_fwd_paramsE,"aw",@nobits
	.sectionflags	@""
	.align	16
	.zero		1024


//--------------------- .nv.shared._ZN5flash24flash_fwd_splitkv_kernelI23Flash_fwd_kernel_traitsILi32ELi64ELi256ELi4ELb0ELb0EN7cutlass6half_tE19Flash_kernel_traitsILi32ELi64ELi256ELi4ES3_EELb1ELb0ELb0ELb0ELb1ELb0ELb1ELb1EEEvNS_16Flash_fwd_paramsE --------------------------
	.section	.nv.shared._ZN5flash24flash_fwd_splitkv_kernelI23Flash_fwd_kernel_traitsILi32ELi64ELi256ELi4ELb0ELb0EN7cutlass6half_tE19Flash_kernel_traitsILi32ELi64ELi256ELi4ES3_EELb1ELb0ELb0ELb0ELb1ELb0ELb1ELb1EEEvNS_16Flash_fwd_paramsE,"aw",@nobits
	.sectionflags	@""
	.align	16
	.zero		1024


//--------------------- .nv.shared._ZN5flash24flash_fwd_splitkv_kernelI23Flash_fwd_kernel_traitsILi32ELi64ELi256ELi4ELb0ELb0EN7cutlass6half_tE19Flash_kernel_traitsILi32ELi64ELi256ELi4ES3_EELb1ELb0ELb0ELb0ELb1ELb1ELb1ELb1EEEvNS_16Flash_fwd_paramsE --------------------------
	.section	.nv.shared._ZN5flash24flash_fwd_splitkv_kernelI23Flash_fwd_kernel_traitsILi32ELi64ELi256ELi4ELb0ELb0EN7cutlass6half_tE19Flash_kernel_traitsILi32ELi64ELi256ELi4ES3_EELb1ELb0ELb0ELb0ELb1ELb1ELb1ELb1EEEvNS_16Flash_fwd_paramsE,"aw",@nobits
	.sectionflags	@""
	.align	16
	.zero		1024


//--------------------- .nv.shared._ZN5flash24flash_fwd_splitkv_kernelI23Flash_fwd_kernel_traitsILi32ELi64ELi256ELi4ELb0ELb0EN7cutlass6half_tE19Flash_kernel_traitsILi32ELi64ELi256ELi4ES3_EELb1ELb0ELb1ELb0ELb0ELb0ELb1ELb1EEEvNS_16Flash_fwd_paramsE --------------------------
	.section	.nv.shared._ZN5flash24flash_fwd_splitkv_kernelI23Flash_fwd_kernel_traitsILi32ELi64ELi256ELi4ELb0ELb0EN7cutlass6half_tE19Flash_kernel_traitsILi32ELi64ELi256ELi4ES3_EELb1ELb0ELb1ELb0ELb0ELb0ELb1ELb1EEEvNS_16Flash_fwd_paramsE,"aw",@nobits
	.sectionflags	@""
	.align	16
	.zero		1024


//--------------------- .nv.shared._ZN5flash24flash_fwd_splitkv_kernelI23Flash_fwd_kernel_traitsILi32ELi64ELi256ELi4ELb0ELb0EN7cutlass6half_tE19Flash_kernel_traitsILi32ELi64ELi256ELi4ES3_EELb1ELb0ELb1ELb0ELb0ELb1ELb1ELb1EEEvNS_16Flash_fwd_paramsE --------------------------
	.section	.nv.shared._ZN5flash24flash_fwd_splitkv_kernelI23Flash_fwd_kernel_traitsILi32ELi64ELi256ELi4ELb0ELb0EN7cutlass6half_tE19Flash_kernel_traitsILi32ELi64ELi256ELi4ES3_EELb1ELb0ELb1ELb0ELb0ELb1ELb1ELb1EEEvNS_16Flash_fwd_paramsE,"aw",@nobits
	.sectionflags	@""
	.align	16
	.zero		1024


//--------------------- .nv.shared._ZN5flash32flash_fwd_splitkv_combine_kernelI23Flash_fwd_kernel_traitsILi32ELi64ELi128ELi4ELb0ELb0EN7cutlass6half_tE19Flash_kernel_traitsILi32ELi64ELi128ELi4ES3_EELi16ELi7ELb0EEEvNS_16Flash_fwd_paramsE --------------------------
	.section	.nv.shared._ZN5flash32flash_fwd_splitkv_combine_kernelI23Flash_fwd_kernel_traitsILi32ELi64ELi128ELi4ELb0ELb0EN7cutlass6half_tE19Flash_kernel_traitsILi32ELi64ELi128ELi4ES3_EELi16ELi7ELb0EEEvNS_16Flash_fwd_paramsE,"aw",@nobits
	.sectionflags	@""
	.align	16
.nv.shared._ZN5flash32flash_fwd_splitkv_combine_kernelI23Flash_fwd_kernel_traitsILi32ELi64ELi128ELi4ELb0ELb0EN7cutlass6half_tE19Flash_kernel_traitsILi32ELi64ELi128ELi4ES3_EELi16ELi7ELb0EEEvNS_16Flash_fwd_paramsE:
	.zero		9728


//--------------------- .nv.shared._ZN5flash32flash_fwd_splitkv_combine_kernelI23Flash_fwd_kernel_traitsILi32ELi64ELi128ELi4ELb0ELb0EN7cutlass6half_tE19Flash_kernel_traitsILi32ELi64ELi128ELi4ES3_EELi16ELi6ELb0EEEvNS_16Flash_fwd_paramsE --------------------------
	.section	.nv.shared._ZN5flash32flash_fwd_splitkv_combine_kernelI23Flash_fwd_kernel_traitsILi32ELi64ELi128ELi4ELb0ELb0EN7cutlass6half_tE19Flash_kernel_traitsILi32ELi64ELi128ELi4ES3_EELi16ELi6ELb0EEEvNS_16Flash_fwd_paramsE,"aw",@nobits
	.sectionflags	@""
	.align	16
.nv.shared._ZN5flash32flash_fwd_splitkv_combine_kernelI23Flash_fwd_kernel_traitsILi32ELi64ELi128ELi4ELb0ELb0EN7cutlass6half_tE19Flash_kernel_traitsILi32ELi64ELi128ELi4ES3_EELi16ELi6ELb0EEEvNS_16Flash_fwd_paramsE:
	.zero		5376


//--------------------- .nv.shared._ZN5flash32flash_fwd_splitkv_combine_kernelI23Flash_fwd_kernel_traitsILi32ELi64ELi128ELi4ELb0ELb0EN7cutlass6half_tE19Flash_kernel_traitsILi32ELi64ELi128ELi4ES3_EELi16ELi5ELb0EEEvNS_16Flash_fwd_paramsE --------------------------
	.section	.nv.shared._ZN5flash32flash_fwd_splitkv_combine_kernelI23Flash_fwd_kernel_traitsILi32ELi64ELi128ELi4ELb0ELb0EN7cutlass6half_tE19Flash_kernel_traitsILi32ELi64ELi128ELi4ES3_EELi16ELi5ELb0EEEvNS_16Flash_fwd_paramsE,"aw",@nobits
	.sectionflags	@""
	.align	16
.nv.shared._ZN5flash32flash_fwd_splitkv_combine_kernelI23Flash_fwd_kernel_traitsILi32ELi64ELi128ELi4ELb0ELb0EN7cutlass6half_tE19Flash_kernel_traitsILi32ELi64ELi128ELi4ES3_EELi16ELi5ELb0EEEvNS_16Flash_fwd_paramsE:
	.zero		3200


//--------------------- .nv.shared._ZN5flash32flash_fwd_splitkv_combine_kernelI23Flash_fwd_kernel_traitsILi32ELi64ELi128ELi4ELb0ELb0EN7cutlass6half_tE19Flash_kernel_traitsILi32ELi64ELi128ELi4ES3_EELi16ELi4ELb0EEEvNS_16Flash_fwd_paramsE --------------------------
	.section	.nv.shared._ZN5flash32flash_fwd_splitkv_combine_kernelI23Flash_fwd_kernel_traitsILi32ELi64ELi128ELi4ELb0ELb0EN7cutlass6half_tE19Flash_kernel_traitsILi32ELi64ELi128ELi4ES3_EELi16ELi4ELb0EEEvNS_16Flash_fwd_paramsE,"aw",@nobits
	.sectionflags	@""
	.align	16
.nv.shared._ZN5flash32flash_fwd_splitkv_combine_kernelI23Flash_fwd_kernel_traitsILi32ELi64ELi128ELi4ELb0ELb0EN7cutlass6half_tE19Flash_kernel_traitsILi32ELi64ELi128ELi4ES3_EELi16ELi4ELb0EEEvNS_16Flash_fwd_paramsE:
	.zero		2112


//--------------------- .nv.shared._ZN5flash32flash_fwd_splitkv_combine_kernelI23Flash_fwd_kernel_traitsILi32ELi64ELi128ELi4ELb0ELb0EN7cutlass6half_tE19Flash_kernel_traitsILi32ELi64ELi128ELi4ES3_EELi16ELi3ELb0EEEvNS_16Flash_fwd_paramsE --------------------------
	.section	.nv.shared._ZN5flash32flash_fwd_splitkv_combine_kernelI23Flash_fwd_kernel_traitsILi32ELi64ELi128ELi4ELb0ELb0EN7cutlass6half_tE19Flash_kernel_traitsILi32ELi64ELi128ELi4ES3_EELi16ELi3ELb0EEEvNS_16Flash_fwd_paramsE,"aw",@nobits
	.sectionflags	@""
	.align	16
.nv.shared._ZN5flash32flash_fwd_splitkv_combine_kernelI23Flash_fwd_kernel_traitsILi32ELi64ELi128ELi4ELb0ELb0EN7cutlass6half_tE19Flash_kernel_traitsILi32ELi64ELi128ELi4ES3_EELi16ELi3ELb0EEEvNS_16Flash_fwd_paramsE:
	.zero		1568


//--------------------- .nv.shared._ZN5flash32flash_fwd_splitkv_combine_kernelI23Flash_fwd_kernel_traitsILi32ELi64ELi128ELi4ELb0ELb0EN7cutlass6half_tE19Flash_kernel_traitsILi32ELi64ELi128ELi4ES3_EELi16ELi2ELb0EEEvNS_16Flash_fwd_paramsE --------------------------
	.section	.nv.shared._ZN5flash32flash_fwd_splitkv_combine_kernelI23Flash_fwd_kernel_traitsILi32ELi64ELi128ELi4ELb0ELb0EN7cutlass6half_tE19Flash_kernel_traitsILi32ELi64ELi128ELi4ES3_EELi16ELi2ELb0EEEvNS_16Flash_fwd_paramsE,"aw",@nobits
	.sectionflags	@""
	.align	16
.nv.shared._ZN5flash32flash_fwd_splitkv_combine_kernelI23Flash_fwd_kernel_traitsILi32ELi64ELi128ELi4ELb0ELb0EN7cutlass6half_tE19Flash_kernel_traitsILi32ELi64ELi128ELi4ES3_EELi16ELi2ELb0EEEvNS_16Flash_fwd_paramsE:
	.zero		1296


//--------------------- .nv.shared._ZN5flash32flash_fwd_splitkv_combine_kernelI23Flash_fwd_kernel_traitsILi32ELi64ELi128ELi4ELb0ELb0EN7cutlass6half_tE19Flash_kernel_traitsILi32ELi64ELi128ELi4ES3_EELi16ELi1ELb0EEEvNS_16Flash_fwd_paramsE --------------------------
	.section	.nv.shared._ZN5flash32flash_fwd_splitkv_combine_kernelI23Flash_fwd_kernel_traitsILi32ELi64ELi128ELi4ELb0ELb0EN7cutlass6half_tE19Flash_kernel_traitsILi32ELi64ELi128ELi4ES3_EELi16ELi1ELb0EEEvNS_16Flash_fwd_paramsE,"aw",@nobits
	.sectionflags	@""
	.align	16
.nv.shared._ZN5flash32flash_fwd_splitkv_combine_kernelI23Flash_fwd_kernel_traitsILi32ELi64ELi128ELi4ELb0ELb0EN7cutlass6half_tE19Flash_kernel_traitsILi32ELi64ELi128ELi4ES3_EELi16ELi1ELb0EEEvNS_16Flash_fwd_paramsE:
	.zero		1168


//--------------------- .nv.shared._ZN5flash32flash_fwd_splitkv_combine_kernelI23Flash_fwd_kernel_traitsILi32ELi64ELi128ELi4ELb0ELb0EN7cutlass6half_tE19Flash_kernel_traitsILi32ELi64ELi128ELi4ES3_EELi16ELi7ELb1EEEvNS_16Flash_fwd_paramsE --------------------------
	.section	.nv.shared._ZN5flash32flash_fwd_splitkv_combine_kernelI23Flash_fwd_kernel_traitsILi32ELi64ELi128ELi4ELb0ELb0EN7cutlass6half_tE19Flash_kernel_traitsILi32ELi64ELi128ELi4ES3_EELi16ELi7ELb1EEEvNS_16Flash_fwd_paramsE,"aw",@nobits
	.sectionflags	@""
	.align	16
.nv.shared._ZN5flash32flash_fwd_splitkv_combine_kernelI23Flash_fwd_kernel_traitsILi32ELi64ELi128ELi4ELb0ELb0EN7cutlass6half_tE19Flash_kernel_traitsILi32ELi64ELi128ELi4ES3_EELi16ELi7ELb1EEEvNS_16Flash_fwd_paramsE:
	.zero		9728


//--------------------- .nv.shared._ZN5flash32flash_fwd_splitkv_combine_kernelI23Flash_fwd_kernel_traitsILi32ELi64ELi128ELi4ELb0ELb0EN7cutlass6half_tE19Flash_kernel_traitsILi32ELi64ELi128ELi4ES3_EELi16ELi6ELb1EEEvNS_16Flash_fwd_paramsE --------------------------
	.section	.nv.shared._ZN5flash32flash_fwd_splitkv_combine_kernelI23Flash_fwd_kernel_traitsILi32ELi64ELi128ELi4ELb0ELb0EN7cutlass6half_tE19Flash_kernel_traitsILi32ELi64ELi128ELi4ES3_EELi16ELi6ELb1EEEvNS_16Flash_fwd_paramsE,"aw",@nobits
	.sectionflags	@""
	.align	16
.nv.shared._ZN5flash32flash_fwd_splitkv_combine_kernelI23Flash_fwd_kernel_traitsILi32ELi64ELi128ELi4ELb0ELb0EN7cutlass6half_tE19Flash_kernel_traitsILi32ELi64ELi128ELi4ES3_EELi16ELi6ELb1EEEvNS_16Flash_fwd_paramsE:
	.zero		5376


//--------------------- .nv.shared._ZN5flash32flash_fwd_splitkv_combine_kernelI23Flash_fwd_kernel_traitsILi32ELi64ELi128ELi4ELb0ELb0EN7cutlass6half_tE19Flash_kernel_traitsILi32ELi64ELi128ELi4ES3_EELi16ELi5ELb1EEEvNS_16Flash_fwd_paramsE --------------------------
	.section	.nv.shared._ZN5flash32flash_fwd_splitkv_combine_kernelI23Flash_fwd_kernel_traitsILi32ELi64ELi128ELi4ELb0ELb0EN7cutlass6half_tE19Flash_kernel_traitsILi32ELi64ELi128ELi4ES3_EELi16ELi5ELb1EEEvNS_16Flash_fwd_paramsE,"aw",@nobits
	.sectionflags	@""
	.align	16
.nv.shared._ZN5flash32flash_fwd_splitkv_combine_kernelI23Flash_fwd_kernel_traitsILi32ELi64ELi128ELi4ELb0ELb0EN7cutlass6half_tE19Flash_kernel_traitsILi32ELi64ELi128ELi4ES3_EELi16ELi5ELb1EEEvNS_16Flash_fwd_paramsE:
	.zero		3200


//--------------------- .nv.shared._ZN5flash32flash_fwd_splitkv_combine_kernelI23Flash_fwd_kernel_traitsILi32ELi64ELi128ELi4ELb0ELb0EN7cutlass6half_tE19Flash_kernel_traitsILi32ELi64ELi128ELi4ES3_EELi16ELi4ELb1EEEvNS_16Flash_fwd_paramsE --------------------------
	.section	.nv.shared._ZN5flash32flash_fwd_splitkv_combine_kernelI23Flash_fwd_kernel_traitsILi32ELi64ELi128ELi4ELb0ELb0EN7cutlass6half_tE19Flash_kernel_traitsILi32ELi64ELi128ELi4ES3_EELi16ELi4ELb1EEEvNS_16Flash_fwd_paramsE,"aw",@nobits
	.sectionflags	@""
	.align	16
.nv.shared._ZN5flash32flash_fwd_splitkv_combine_kernelI23Flash_fwd_kernel_traitsILi32ELi64ELi128ELi4ELb0ELb0EN7cutlass6half_tE19Flash_kernel_traitsILi32ELi64ELi128ELi4ES3_EELi16ELi4ELb1EEEvNS_16Flash_fwd_paramsE:
	.zero		2112


//--------------------- .nv.shared._ZN5flash32flash_fwd_splitkv_combine_kernelI23Flash_fwd_kernel_traitsILi32ELi64ELi128ELi4ELb0ELb0EN7cutlass6half_tE19Flash_kernel_traitsILi32ELi64ELi128ELi4ES3_EELi16ELi3ELb1EEEvNS_16Flash_fwd_paramsE --------------------------
	.section	.nv.shared._ZN5flash32flash_fwd_splitkv_combine_kernelI23Flash_fwd_kernel_traitsILi32ELi64ELi128ELi4ELb0ELb0EN7cutlass6half_tE19Flash_kernel_traitsILi32ELi64ELi128ELi4ES3_EELi16ELi3ELb1EEEvNS_16Flash_fwd_paramsE,"aw",@nobits
	.sectionflags	@""
	.align	16
.nv.shared._ZN5flash32flash_fwd_splitkv_combine_kernelI23Flash_fwd_kernel_traitsILi32ELi64ELi128ELi4ELb0ELb0EN7cutlass6half_tE19Flash_kernel_traitsILi32ELi64ELi128ELi4ES3_EELi16ELi3ELb1EEEvNS_16Flash_fwd_paramsE:
	.zero		1568


//--------------------- .nv.shared._ZN5flash32flash_fwd_splitkv_combine_kernelI23Flash_fwd_kernel_traitsILi32ELi64ELi128ELi4ELb0ELb0EN7cutlass6half_tE19Flash_kernel_traitsILi32ELi64ELi128ELi4ES3_EELi16ELi2ELb1EEEvNS_16Flash_fwd_paramsE --------------------------
	.section	.nv.shared._ZN5flash32flash_fwd_splitkv_combine_kernelI23Flash_fwd_kernel_traitsILi32ELi64ELi128ELi4ELb0ELb0EN7cutlass6half_tE19Flash_kernel_traitsILi32ELi64ELi128ELi4ES3_EELi16ELi2ELb1EEEvNS_16Flash_fwd_paramsE,"aw",@nobits
	.sectionflags	@""
	.align	16
.nv.shared._ZN5flash32flash_fwd_splitkv_combine_kernelI23Flash_fwd_kernel_traitsILi32ELi64ELi128ELi4ELb0ELb0EN7cutlass6half_tE19Flash_kernel_traitsILi32ELi64ELi128ELi4ES3_EELi16ELi2ELb1EEEvNS_16Flash_fwd_paramsE:
	.zero		1296


//--------------------- .nv.shared._ZN5flash32flash_fwd_splitkv_combine_kernelI23Flash_fwd_kernel_traitsILi32ELi64ELi128ELi4ELb0ELb0EN7cutlass6half_tE19Flash_kernel_traitsILi32ELi64ELi128ELi4ES3_EELi16ELi1ELb1EEEvNS_16Flash_fwd_paramsE --------------------------
	.section	.nv.shared._ZN5flash32flash_fwd_splitkv_combine_kernelI23Flash_fwd_kernel_traitsILi32ELi64ELi128ELi4ELb0ELb0EN7cutlass6half_tE19Flash_kernel_traitsILi32ELi64ELi128ELi4ES3_EELi16ELi1ELb1EEEvNS_16Flash_fwd_paramsE,"aw",@nobits
	.sectionflags	@""
	.align	16
.nv.shared._ZN5flash32flash_fwd_splitkv_combine_kernelI23Flash_fwd_kernel_traitsILi32ELi64ELi128ELi4ELb0ELb0EN7cutlass6half_tE19Flash_kernel_traitsILi32ELi64ELi128ELi4ES3_EELi16ELi1ELb1EEEvNS_16Flash_fwd_paramsE:
	.zero		1168


//--------------------- .nv.shared._ZN5flash24flash_fwd_splitkv_kernelI23Flash_fwd_kernel_traitsILi32ELi64ELi128ELi4ELb0ELb0EN7cutlass6half_tE19Flash_kernel_traitsILi32ELi64ELi128ELi4ES3_EELb1ELb0ELb0ELb0ELb0ELb0ELb0ELb0EEEvNS_16Flash_fwd_paramsE --------------------------
	.section	.nv.shared._ZN5flash24flash_fwd_splitkv_kernelI23Flash_fwd_kernel_traitsILi32ELi64ELi128ELi4ELb0ELb0EN7cutlass6half_tE19Flash_kernel_traitsILi32ELi64ELi128ELi4ES3_EELb1ELb0ELb0ELb0ELb0ELb0ELb0ELb0EEEvNS_16Flash_fwd_paramsE,"aw",@nobits
	.sectionflags	@""
	.align	16
	.zero		1024


//--------------------- .nv.shared._ZN5flash24flash_fwd_splitkv_kernelI23Flash_fwd_kernel_traitsILi32ELi64ELi128ELi4ELb0ELb0EN7cutlass6half_tE19Flash_kernel_traitsILi32ELi64ELi128ELi4ES3_EELb1ELb0ELb0ELb0ELb0ELb1ELb0ELb0EEEvNS_16Flash_fwd_paramsE --------------------------
	.section	.nv.shared._ZN5flash24flash_fwd_splitkv_kernelI23Flash_fwd_kernel_traitsILi32ELi64ELi128ELi4ELb0ELb0EN7cutlass6half_tE19Flash_kernel_traitsILi32ELi64ELi128ELi4ES3_EELb1ELb0ELb0ELb0ELb0ELb1ELb0ELb0EEEvNS_16Flash_fwd_paramsE,"aw",@nobits
	.sectionflags	@""
	.align	16
	.zero		1024


//--------------------- .nv.shared._ZN5flash24flash_fwd_splitkv_kernelI23Flash_fwd_kernel_traitsILi32ELi64ELi128ELi4ELb0ELb0EN7cutlass6half_tE19Flash_kernel_traitsILi32ELi64ELi128ELi4ES3_EELb1ELb0ELb0ELb0ELb0ELb0ELb0ELb1EEEvNS_16Flash_fwd_paramsE --------------------------
	.section	.nv.shared._ZN5flash24flash_fwd_splitkv_kernelI23Flash_fwd_kernel_traitsILi32ELi64ELi128ELi4ELb0ELb0EN7cutlass6half_tE19Flash_kernel_traitsILi32ELi64ELi128ELi4ES3_EELb1ELb0ELb0ELb0ELb0ELb0ELb0ELb1EEEvNS_16Flash_fwd_paramsE,"aw",@nobits
	.sectionflags	@""
	.align	16
	.zero		1024


//--------------------- .nv.shared._ZN5flash24flash_fwd_splitkv_kernelI23Flash_fwd_kernel_traitsILi32ELi64ELi128ELi4ELb0ELb0EN7cutlass6half_tE19Flash_kernel_traitsILi32ELi64ELi128ELi4ES3_EELb1ELb0ELb0ELb0ELb0ELb1ELb0ELb1EEEvNS_16Flash_fwd_paramsE --------------------------
	.section	.nv.shared._ZN5flash24flash_fwd_splitkv_kernelI23Flash_fwd_kernel_traitsILi32ELi64ELi128ELi4ELb0ELb0EN7cutlass6half_tE19Flash_kernel_traitsILi32ELi64ELi128ELi4ES3_EELb1ELb0ELb0ELb0ELb0ELb1ELb0ELb1EEEvNS_16Flash_fwd_paramsE,"aw",@nobits
	.sectionflags	@""
	.align	16
	.zero		1024


//--------------------- .nv.shared._ZN5flash24flash_fwd_splitkv_kernelI23Flash_fwd_kernel_traitsILi32ELi64ELi128ELi4ELb0ELb0EN7cutlass6half_tE19Flash_kernel_traitsILi32ELi64ELi128ELi4ES3_EELb1ELb0ELb0ELb0ELb0ELb0ELb1ELb0EEEvNS_16Flash_fwd_paramsE --------------------------
	.section	.nv.shared._ZN5flash24flash_fwd_splitkv_kernelI23Flash_fwd_kernel_traitsILi32ELi64ELi128ELi4ELb0ELb0EN7cutlass6half_tE19Flash_kernel_traitsILi32ELi64ELi128ELi4ES3_EELb1ELb0ELb0ELb0ELb0ELb0ELb1ELb0EEEvNS_16Flash_fwd_paramsE,"aw",@nobits
	.sectionflags	@""
	.align	16
	.zero		1024


//--------------------- .nv.shared._ZN5flash24flash_fwd_splitkv_kernelI23Flash_fwd_kernel_traitsILi32ELi64ELi128ELi4ELb0ELb0EN7cutlass6half_tE19Flash_kernel_traitsILi32ELi64ELi128ELi4ES3_EELb1ELb0ELb0ELb0ELb0ELb1ELb1ELb0EEEvNS_16Flash_fwd_paramsE --------------------------
	.section	.nv.shared._ZN5flash24flash_fwd_splitkv_kernelI23Flash_fwd_kernel_traitsILi32ELi64ELi128ELi4ELb0ELb0EN7cutlass6half_tE19Flash_kernel_traitsILi32ELi64ELi128ELi4ES3_EELb1ELb0ELb0ELb0ELb0ELb1ELb1ELb0EEEvNS_16Flash_fwd_paramsE,"aw",@nobits
	.sectionflags	@""
	.align	16
	.zero		1024


//--------------------- .nv.shared._ZN5flash24flash_fwd_splitkv_kernelI23Flash_fwd_kernel_traitsILi32ELi64ELi128ELi4ELb0ELb0EN7cutlass6half_tE19Flash_kernel_traitsILi32ELi64ELi128ELi4ES3_EELb1ELb0ELb0ELb0ELb0ELb0ELb1ELb1EEEvNS_16Flash_fwd_paramsE --------------------------
	.section	.nv.shared._ZN5flash24flash_fwd_splitkv_kernelI23Flash_fwd_kernel_traitsILi32ELi64ELi128ELi4ELb0ELb0EN7cutlass6half_tE19Flash_kernel_traitsILi32ELi64ELi128ELi4ES3_EELb1ELb0ELb0ELb0ELb0ELb0ELb1ELb1EEEvNS_16Flash_fwd_paramsE,"aw",@nobits
	.sectionflags	@""
	.align	16
	.zero		1024


//--------------------- .nv.shared._ZN5flash24flash_fwd_splitkv_kernelI23Flash_fwd_kernel_traitsILi32ELi64ELi128ELi4ELb0ELb0EN7cutlass6half_tE19Flash_kernel_traitsILi32ELi64ELi128ELi4ES3_EELb1ELb0ELb0ELb0ELb0ELb1ELb1ELb1EEEvNS_16Flash_fwd_paramsE --------------------------
	.section	.nv.shared._ZN5flash24flash_fwd_splitkv_kernelI23Flash_fwd_kernel_traitsILi32ELi64ELi128ELi4ELb0ELb0EN7cutlass6half_tE19Flash_kernel_traitsILi32ELi64ELi128ELi4ES3_EELb1ELb0ELb0ELb0ELb0ELb1ELb1ELb1EEEvNS_16Flash_fwd_paramsE,"aw",@nobits
	.sectionflags	@""
	.align	16
	.zero		1024


//--------------------- .nv.shared._ZN5flash24flash_fwd_splitkv_kernelI23Flash_fwd_kernel_traitsILi32ELi64ELi128ELi4ELb0ELb0EN7cutlass6half_tE19Flash_kernel_traitsILi32ELi64ELi128ELi4ES3_EELb1ELb0ELb0ELb1ELb1ELb0ELb0ELb0EEEvNS_16Flash_fwd_paramsE --------------------------
	.section	.nv.shared._ZN5flash24flash_fwd_splitkv_kernelI23Flash_fwd_kernel_traitsILi32ELi64ELi128ELi4ELb0ELb0EN7cutlass6half_tE19Flash_kernel_traitsILi32ELi64ELi128ELi4ES3_EELb1ELb0ELb0ELb1ELb1ELb0ELb0ELb0EEEvNS_16Flash_fwd_paramsE,"aw",@nobits
	.sectionflags	@""
	.align	16
	.zero		1024


//--------------------- .nv.shared._ZN5flash24flash_fwd_splitkv_kernelI23Flash_fwd_kernel_traitsILi32ELi64ELi128ELi4ELb0ELb0EN7cutlass6half_tE19Flash_kernel_traitsILi32ELi64ELi128ELi4ES3_EELb1ELb0ELb0ELb1ELb1ELb1ELb0ELb0EEEvNS_16Flash_fwd_paramsE --------------------------
	.section	.nv.shared._ZN5flash24flash_fwd_splitkv_kernelI23Flash_fwd_kernel_traitsILi32ELi64ELi128ELi4ELb0ELb0EN7cutlass6half_tE19Flash_kernel_traitsILi32ELi64ELi128ELi4ES3_EELb1ELb0ELb0ELb1ELb1ELb1ELb0ELb0EEEvNS_16Flash_fwd_paramsE,"aw",@nobits
	.sectionflags	@""
	.align	16
	.zero		1024


//--------------------- .nv.shared._ZN5flash24flash_fwd_splitkv_kernelI23Flash_fwd_kernel_traitsILi32ELi64ELi128ELi4ELb0ELb0EN7cutlass6half_tE19Flash_kernel_traitsILi32ELi64ELi128ELi4ES3_EELb1ELb0ELb0ELb1ELb1ELb0ELb1ELb0EEEvNS_16Flash_fwd_paramsE --------------------------
	.section	.nv.shared._ZN5flash24flash_fwd_splitkv_kernelI23Flash_fwd_kernel_traitsILi32ELi64ELi128ELi4ELb0ELb0EN7cutlass6half_tE19Flash_kernel_traitsILi32ELi64ELi128ELi4ES3_EELb1ELb0ELb0ELb1ELb1ELb0ELb1ELb0EEEvNS_16Flash_fwd_paramsE,"aw",@nobits
	.sectionflags	@""
	.align	16
	.zero		1024


//--------------------- .nv.shared._ZN5flash24flash_fwd_splitkv_kernelI23Flash_fwd_kernel_traitsILi32ELi64ELi128ELi4ELb0ELb0EN7cutlass6half_tE19Flash_kernel_traitsILi32ELi64ELi128ELi4ES3_EELb1ELb0ELb0ELb1ELb1ELb1ELb1ELb0EEEvNS_16Flash_fwd_paramsE --------------------------
	.section	.nv.shared._ZN5flash24flash_fwd_splitkv_kernelI23Flash_fwd_kernel_traitsILi32ELi64ELi128ELi4ELb0ELb0EN7cutlass6half_tE19Flash_kernel_traitsILi32ELi64ELi128ELi4ES3_EELb1ELb0ELb0ELb1ELb1ELb1ELb1ELb0EEEvNS_16Flash_fwd_paramsE,"aw",@nobits
	.sectionflags	@""
	.align	16
	.zero		1024


//--------------------- .nv.shared._ZN5flash24flash_fwd_splitkv_kernelI23Flash_fwd_kernel_traitsILi32ELi64ELi128ELi4ELb0ELb0EN7cutlass6half_tE19Flash_kernel_traitsILi32ELi64ELi128ELi4ES3_EELb1ELb0ELb0ELb0ELb1ELb0ELb0ELb0EEEvNS_16Flash_fwd_paramsE --------------------------
	.section	.nv.shared._ZN5flash24flash_fwd_splitkv_kernelI23Flash_fwd_kernel_traitsILi32ELi64ELi128ELi4ELb0ELb0EN7cutlass6half_tE19Flash_kernel_traitsILi32ELi64ELi128ELi4ES3_EELb1ELb0ELb0ELb0ELb1ELb0ELb0ELb0EEEvNS_16Flash_fwd_paramsE,"aw",@nobits
	.sectionflags	@""
	.align	16
	.zero		1024


//--------------------- .nv.shared._ZN5flash24flash_fwd_splitkv_kernelI23Flash_fwd_kernel_traitsILi32ELi64ELi128ELi4ELb0ELb0EN7cutlass6half_tE19Flash_kernel_traitsILi32ELi64ELi128ELi4ES3_EELb1ELb0ELb0ELb0ELb1ELb1ELb0ELb0EEEvNS_16Flash_fwd_paramsE --------------------------
	.section	.nv.shared._ZN5flash24flash_fwd_splitkv_kernelI23Flash_fwd_kernel_traitsILi32ELi64ELi128ELi4ELb0ELb0EN7cutlass6half_tE19Flash_kernel_traitsILi32ELi64ELi128ELi4ES3_EELb1ELb0ELb0ELb0ELb1ELb1ELb0ELb0EEEvNS_16Flash_fwd_paramsE,"aw",@nobits
	.sectionflags	@""
	.align	16
	.zero		1024


//--------------------- .nv.shared._ZN5flash24flash_fwd_splitkv_kernelI23Flash_fwd_kernel_traitsILi32ELi64ELi128ELi4ELb0ELb0EN7cutlass6half_tE19Flash_kernel_traitsILi32ELi64ELi128ELi4ES3_EELb1ELb0ELb1ELb0ELb0ELb0ELb0ELb0EEEvNS_16Flash_fwd_paramsE --------------------------
	.section	.nv.shared._ZN5flash24flash_fwd_splitkv_kernelI23Flash_fwd_kernel_traitsILi32ELi64ELi128ELi4ELb0ELb0EN7cutlass6half_tE19Flash_kernel_traitsILi32ELi64ELi128ELi4ES3_EELb1ELb0ELb1ELb0ELb0ELb0ELb0ELb0EEEvNS_16Flash_fwd_paramsE,"aw",@nobits
	.sectionflags	@""
	.align	16
	.zero		1024


//--------------------- .nv.shared._ZN5flash24flash_fwd_splitkv_kernelI23Flash_fwd_kernel_traitsILi32ELi64ELi128ELi4ELb0ELb0EN7cutlass6half_tE19Flash_kernel_traitsILi32ELi64ELi128ELi4ES3_EELb1ELb0ELb1ELb0ELb0ELb1ELb0ELb0EEEvNS_16Flash_fwd_paramsE --------------------------
	.section	.nv.shared._ZN5flash24flash_fwd_splitkv_kernelI23Flash_fwd_kernel_traitsILi32ELi64ELi128ELi4ELb0ELb0EN7cutlass6half_tE19Flash_kernel_traitsILi32ELi64ELi128ELi4ES3_EELb1ELb0ELb1ELb0ELb0ELb1ELb0ELb0EEEvNS_16Flash_fwd_paramsE,"aw",@nobits
	.sectionflags	@""
	.align	16
	.zero		1024


//--------------------- .nv.shared._ZN5flash24flash_fwd_splitkv_kernelI23Flash_fwd_kernel_traitsILi32ELi64ELi128ELi4ELb0ELb0EN7cutlass6half_tE19Flash_kernel_traitsILi32ELi64ELi128ELi4ES3_EELb1ELb0ELb0ELb0ELb1ELb0ELb0ELb1EEEvNS_16Flash_fwd_paramsE --------------------------
	.section	.nv.shared._ZN5flash24flash_fwd_splitkv_kernelI23Flash_fwd_kernel_traitsILi32ELi64ELi128ELi4ELb0ELb0EN7cutlass6half_tE19Flash_kernel_traitsILi32ELi64ELi128ELi4ES3_EELb1ELb0ELb0ELb0ELb1ELb0ELb0ELb1EEEvNS_16Flash_fwd_paramsE,"aw",@nobits
	.sectionflags	@""
	.align	16
	.zero		1024


//--------------------- .nv.shared._ZN5flash24flash_fwd_splitkv_kernelI23Flash_fwd_kernel_traitsILi32ELi64ELi128ELi4ELb0ELb0EN7cutlass6half_tE19Flash_kernel_traitsILi32ELi64ELi128ELi4ES3_EELb1ELb0ELb0ELb0ELb1ELb1ELb0ELb1EEEvNS_16Flash_fwd_paramsE --------------------------
	.section	.nv.shared._ZN5flash24flash_fwd_splitkv_kernelI23Flash_fwd_kernel_traitsILi32ELi64ELi128ELi4ELb0ELb0EN7cutlass6half_tE19Flash_kernel_traitsILi32ELi64ELi128ELi4ES3_EELb1ELb0ELb0ELb0ELb1ELb1ELb0ELb1EEEvNS_16Flash_fwd_paramsE,"aw",@nobits
	.sectionflags	@""
	.align	16
	.zero		1024


//--------------------- .nv.shared._ZN5flash24flash_fwd_splitkv_kernelI23Flash_fwd_kernel_traitsILi32ELi64ELi128ELi4ELb0ELb0EN7cutlass6half_tE19Flash_kernel_traitsILi32ELi64ELi128ELi4ES3_EELb1ELb0ELb1ELb0ELb0ELb0ELb0ELb1EEEvNS_16Flash_fwd_paramsE --------------------------
	.section	.nv.shared._ZN5flash24flash_fwd_splitkv_kernelI23Flash_fwd_kernel_traitsILi32ELi64ELi128ELi4ELb0ELb0EN7cutlass6half_tE19Flash_kernel_traitsILi32ELi64ELi128ELi4ES3_EELb1ELb0ELb1ELb0ELb0ELb0ELb0ELb1EEEvNS_16Flash_fwd_paramsE,"aw",@nobits
	.sectionflags	@""
	.align	16
	.zero		1024


//--------------------- .nv.shared._ZN5flash24flash_fwd_splitkv_kernelI23Flash_fwd_kernel_traitsILi32ELi64ELi128ELi4ELb0ELb0EN7cutlass6half_tE19Flash_kernel_traitsILi32ELi64ELi128ELi4ES3_EELb1ELb0ELb1ELb0ELb0ELb1ELb0ELb1EEEvNS_16Flash_fwd_paramsE --------------------------
	.section	.nv.shared._ZN5flash24flash_fwd_splitkv_kernelI23Flash_fwd_kernel_traitsILi32ELi64ELi128ELi4ELb0ELb0EN7cutlass6half_tE19Flash_kernel_traitsILi32ELi64ELi128ELi4ES3_EELb1ELb0ELb1ELb0ELb0ELb1ELb0ELb1EEEvNS_16Flash_fwd_paramsE,"aw",@nobits
	.sectionflags	@""
	.align	16
	.zero		1024


//--------------------- .nv.shared._ZN5flash24flash_fwd_splitkv_kernelI23Flash_fwd_kernel_traitsILi32ELi64ELi128ELi4ELb0ELb0EN7cutlass6half_tE19Flash_kernel_traitsILi32ELi64ELi128ELi4ES3_EELb1ELb0ELb0ELb0ELb1ELb0ELb1ELb0EEEvNS_16Flash_fwd_paramsE --------------------------
	.section	.nv.shared._ZN5flash24flash_fwd_splitkv_kernelI23Flash_fwd_kernel_traitsILi32ELi64ELi128ELi4ELb0ELb0EN7cutlass6half_tE19Flash_kernel_traitsILi32ELi64ELi128ELi4ES3_EELb1ELb0ELb0ELb0ELb1ELb0ELb1ELb0EEEvNS_16Flash_fwd_paramsE,"aw",@nobits
	.sectionflags	@""
	.align	16
	.zero		1024


//--------------------- .nv.shared._ZN5flash24flash_fwd_splitkv_kernelI23Flash_fwd_kernel_traitsILi32ELi64ELi128ELi4ELb0ELb0EN7cutlass6half_tE19Flash_kernel_traitsILi32ELi64ELi128ELi4ES3_EELb1ELb0ELb0ELb0ELb1ELb1ELb1ELb0EEEvNS_16Flash_fwd_paramsE --------------------------
	.section	.nv.shared._ZN5flash24flash_fwd_splitkv_kernelI23Flash_fwd_kernel_traitsILi32ELi64ELi128ELi4ELb0ELb0EN7cutlass6half_tE19Flash_kernel_traitsILi32ELi64ELi128ELi4ES3_EELb1ELb0ELb0ELb0ELb1ELb1ELb1ELb0EEEvNS_16Flash_fwd_paramsE,"aw",@nobits
	.sectionflags	@""
	.align	16
	.zero		1024


//--------------------- .nv.shared._ZN5flash24flash_fwd_splitkv_kernelI23Flash_fwd_kernel_traitsILi32ELi64ELi128ELi4ELb0ELb0EN7cutlass6half_tE19Flash_kernel_traitsILi32ELi64ELi128ELi4ES3_EELb1ELb0ELb1ELb0ELb0ELb0ELb1ELb0EEEvNS_16Flash_fwd_paramsE --------------------------
	.section	.nv.shared._ZN5flash24flash_fwd_splitkv_kernelI23Flash_fwd_kernel_traitsILi32ELi64ELi128ELi4ELb0ELb0EN7cutlass6half_tE19Flash_kernel_traitsILi32ELi64ELi128ELi4ES3_EELb1ELb0ELb1ELb0ELb0ELb0ELb1ELb0EEEvNS_16Flash_fwd_paramsE,"aw",@nobits
	.sectionflags	@""
	.align	16
	.zero		1024


//--------------------- .nv.shared._ZN5flash24flash_fwd_splitkv_kernelI23Flash_fwd_kernel_traitsILi32ELi64ELi128ELi4ELb0ELb0EN7cutlass6half_tE19Flash_kernel_traitsILi32ELi64ELi128ELi4ES3_EELb1ELb0ELb1ELb0ELb0ELb1ELb1ELb0EEEvNS_16Flash_fwd_paramsE --------------------------
	.section	.nv.shared._ZN5flash24flash_fwd_splitkv_kernelI23Flash_fwd_kernel_traitsILi32ELi64ELi128ELi4ELb0ELb0EN7cutlass6half_tE19Flash_kernel_traitsILi32ELi64ELi128ELi4ES3_EELb1ELb0ELb1ELb0ELb0ELb1ELb1ELb0EEEvNS_16Flash_fwd_paramsE,"aw",@nobits
	.sectionflags	@""
	.align	16
	.zero		1024


//--------------------- .nv.shared._ZN5flash24flash_fwd_splitkv_kernelI23Flash_fwd_kernel_traitsILi32ELi64ELi128ELi4ELb0ELb0EN7cutlass6half_tE19Flash_kernel_traitsILi32ELi64ELi128ELi4ES3_EELb1ELb0ELb0ELb0ELb1ELb0ELb1ELb1EEEvNS_16Flash_fwd_paramsE --------------------------
	.section	.nv.shared._ZN5flash24flash_fwd_splitkv_kernelI23Flash_fwd_kernel_traitsILi32ELi64ELi128ELi4ELb0ELb0EN7cutlass6half_tE19Flash_kernel_traitsILi32ELi64ELi128ELi4ES3_EELb1ELb0ELb0ELb0ELb1ELb0ELb1ELb1EEEvNS_16Flash_fwd_paramsE,"aw",@nobits
	.sectionflags	@""
	.align	16
	.zero		1024


//--------------------- .nv.shared._ZN5flash24flash_fwd_splitkv_kernelI23Flash_fwd_kernel_traitsILi32ELi64ELi128ELi4ELb0ELb0EN7cutlass6half_tE19Flash_kernel_traitsILi32ELi64ELi128ELi4ES3_EELb1ELb0ELb0ELb0ELb1ELb1ELb1ELb1EEEvNS_16Flash_fwd_paramsE --------------------------
	.section	.nv.shared._ZN5flash24flash_fwd_splitkv_kernelI23Flash_fwd_kernel_traitsILi32ELi64ELi128ELi4ELb0ELb0EN7cutlass6half_tE19Flash_kernel_traitsILi32ELi64ELi128ELi4ES3_EELb1ELb0ELb0ELb0ELb1ELb1ELb1ELb1EEEvNS_16Flash_fwd_paramsE,"aw",@nobits
	.sectionflags	@""
	.align	16
	.zero		1024


//--------------------- .nv.shared._ZN5flash24flash_fwd_splitkv_kernelI23Flash_fwd_kernel_traitsILi32ELi64ELi128ELi4ELb0ELb0EN7cutlass6half_tE19Flash_kernel_traitsILi32ELi64ELi128ELi4ES3_EELb1ELb0ELb1ELb0ELb0ELb0ELb1ELb1EEEvNS_16Flash_fwd_paramsE --------------------------
	.section	.nv.shared._ZN5flash24flash_fwd_splitkv_kernelI23Flash_fwd_kernel_traitsILi32ELi64ELi128ELi4ELb0ELb0EN7cutlass6half_tE19Flash_kernel_traitsILi32ELi64ELi128ELi4ES3_EELb1ELb0ELb1ELb0ELb0ELb0ELb1ELb1EEEvNS_16Flash_fwd_paramsE,"aw",@nobits
	.sectionflags	@""
	.align	16
	.zero		1024


//--------------------- .nv.shared._ZN5flash24flash_fwd_splitkv_kernelI23Flash_fwd_kernel_traitsILi32ELi64ELi128ELi4ELb0ELb0EN7cutlass6half_tE19Flash_kernel_traitsILi32ELi64ELi128ELi4ES3_EELb1ELb0ELb1ELb0ELb0ELb1ELb1ELb1EEEvNS_16Flash_fwd_paramsE --------------------------
	.section	.nv.shared._ZN5flash24flash_fwd_splitkv_kernelI23Flash_fwd_kernel_traitsILi32ELi64ELi128ELi4ELb0ELb0EN7cutlass6half_tE19Flash_kernel_traitsILi32ELi64ELi128ELi4ES3_EELb1ELb0ELb1ELb0ELb0ELb1ELb1ELb1EEEvNS_16Flash_fwd_paramsE,"aw",@nobits
	.sectionflags	@""
	.align	16
	.zero		1024


//--------------------- .nv.constant0._ZN5flash32flash_fwd_splitkv_combine_kernelI23Flash_fwd_kernel_traitsILi32ELi64ELi256ELi4ELb0ELb0EN7cutlass6half_tE19Flash_kernel_traitsILi32ELi64ELi256ELi4ES3_EELi16ELi7ELb0EEEvNS_16Flash_fwd_paramsE --------------------------
	.section	.nv.constant0._ZN5flash32flash_fwd_splitkv_combine_kernelI23Flash_fwd_kernel_traitsILi32ELi64ELi256ELi4ELb0ELb0EN7cutlass6half_tE19Flash_kernel_traitsILi32ELi64ELi256ELi4ES3_EELi16ELi7ELb0EEEvNS_16Flash_fwd_paramsE,"a",@progbits
	.sectionflags	@""
	.align	4
.nv.constant0._ZN5flash32flash_fwd_splitkv_combine_kernelI23Flash_fwd_kernel_traitsILi32ELi64ELi256ELi4ELb0ELb0EN7cutlass6half_tE19Flash_kernel_traitsILi32ELi64ELi256ELi4ES3_EELi16ELi7ELb0EEEvNS_16Flash_fwd_paramsE:
	.zero		992


//--------------------- .nv.constant0._ZN5flash32flash_fwd_splitkv_combine_kernelI23Flash_fwd_kernel_traitsILi32ELi64ELi256ELi4ELb0ELb0EN7cutlass6half_tE19Flash_kernel_traitsILi32ELi64ELi256ELi4ES3_EELi16ELi6ELb0EEEvNS_16Flash_fwd_paramsE --------------------------
	.section	.nv.constant0._ZN5flash32flash_fwd_splitkv_combine_kernelI23Flash_fwd_kernel_traitsILi32ELi64ELi256ELi4ELb0ELb0EN7cutlass6half_tE19Flash_kernel_traitsILi32ELi64ELi256ELi4ES3_EELi16ELi6ELb0EEEvNS_16Flash_fwd_paramsE,"a",@progbits
	.sectionflags	@""
	.align	4
.nv.constant0._ZN5flash32flash_fwd_splitkv_combine_kernelI23Flash_fwd_kernel_traitsILi32ELi64ELi256ELi4ELb0ELb0EN7cutlass6half_tE19Flash_kernel_traitsILi32ELi64ELi256ELi4ES3_EELi16ELi6ELb0EEEvNS_16Flash_fwd_paramsE:
	.zero		992


//--------------------- .nv.constant0._ZN5flash32flash_fwd_splitkv_combine_kernelI23Flash_fwd_kernel_traitsILi32ELi64ELi256ELi4ELb0ELb0EN7cutlass6half_tE19Flash_kernel_traitsILi32ELi64ELi256ELi4ES3_EELi16ELi5ELb0EEEvNS_16Flash_fwd_paramsE --------------------------
	.section	.nv.constant0._ZN5flash32flash_fwd_splitkv_combine_kernelI23Flash_fwd_kernel_traitsILi32ELi64ELi256ELi4ELb0ELb0EN7cutlass6half_tE19Flash_kernel_traitsILi32ELi64ELi256ELi4ES3_EELi16ELi5ELb0EEEvNS_16Flash_fwd_paramsE,"a",@progbits
	.sectionflags	@""
	.align	4
.nv.constant0._ZN5flash32flash_fwd_splitkv_combine_kernelI23Flash_fwd_kernel_traitsILi32ELi64ELi256ELi4ELb0ELb0EN7cutlass6half_tE19Flash_kernel_traitsILi32ELi64ELi256ELi4ES3_EELi16ELi5ELb0EEEvNS_16Flash_fwd_paramsE:
	.zero		992


//--------------------- .nv.constant0._ZN5flash32flash_fwd_splitkv_combine_kernelI23Flash_fwd_kernel_traitsILi32ELi64ELi256ELi4ELb0ELb0EN7cutlass6half_tE19Flash_kernel_traitsILi32ELi64ELi256ELi4ES3_EELi16ELi4ELb0EEEvNS_16Flash_fwd_paramsE --------------------------
	.section	.nv.constant0._ZN5flash32flash_fwd_splitkv_combine_kernelI23Flash_fwd_kernel_traitsILi32ELi64ELi256ELi4ELb0ELb0EN7cutlass6half_tE19Flash_kernel_traitsILi32ELi64ELi256ELi4ES3_EELi16ELi4ELb0EEEvNS_16Flash_fwd_paramsE,"a",@progbits
	.sectionflags	@""
	.align	4
.nv.constant0._ZN5flash32flash_fwd_splitkv_combine_kernelI23Flash_fwd_kernel_traitsILi32ELi64ELi256ELi4ELb0ELb0EN7cutlass6half_tE19Flash_kernel_traitsILi32ELi64ELi256ELi4ES3_EELi16ELi4ELb0EEEvNS_16Flash_fwd_paramsE:
	.zero		992


//--------------------- .nv.constant0._ZN5flash32flash_fwd_splitkv_combine_kernelI23Flash_fwd_kernel_traitsILi32ELi64ELi256ELi4ELb0ELb0EN7cutlass6half_tE19Flash_kernel_traitsILi32ELi64ELi256ELi4ES3_EELi16ELi3ELb0EEEvNS_16Flash_fwd_paramsE --------------------------
	.section	.nv.constant0._ZN5flash32flash_fwd_splitkv_combine_kernelI23Flash_fwd_kernel_traitsILi32ELi64ELi256ELi4ELb0ELb0EN7cutlass6half_tE19Flash_kernel_traitsILi32ELi64ELi256ELi4ES3_EELi16ELi3ELb0EEEvNS_16Flash_fwd_paramsE,"a",@progbits
	.sectionflags	@""
	.align	4
.nv.constant0._ZN5flash32flash_fwd_splitkv_combine_kernelI23Flash_fwd_kernel_traitsILi32ELi64ELi256ELi4ELb0ELb0EN7cutlass6half_tE19Flash_kernel_traitsILi32ELi64ELi256ELi4ES3_EELi16ELi3ELb0EEEvNS_16Flash_fwd_paramsE:
	.zero		992


//--------------------- .nv.constant0._ZN5flash32flash_fwd_splitkv_combine_kernelI23Flash_fwd_kernel_traitsILi32ELi64ELi256ELi4ELb0ELb0EN7cutlass6half_tE19Flash_kernel_traitsILi32ELi64ELi256ELi4ES3_EELi16ELi2ELb0EEEvNS_16Flash_fwd_paramsE --------------------------
	.section	.nv.constant0._ZN5flash32flash_fwd_splitkv_combine_kernelI23Flash_fwd_kernel_traitsILi32ELi64ELi256ELi4ELb0ELb0EN7cutlass6half_tE19Flash_kernel_traitsILi32ELi64ELi256ELi4ES3_EELi16ELi2ELb0EEEvNS_16Flash_fwd_paramsE,"a",@progbits
	.sectionflags	@""
	.align	4
.nv.constant0._ZN5flash32flash_fwd_splitkv_combine_kernelI23Flash_fwd_kernel_traitsILi32ELi64ELi256ELi4ELb0ELb0EN7cutlass6half_tE19Flash_kernel_traitsILi32ELi64ELi256ELi4ES3_EELi16ELi2ELb0EEEvNS_16Flash_fwd_paramsE:
	.zero		992


//--------------------- .nv.constant0._ZN5flash32flash_fwd_splitkv_combine_kernelI23Flash_fwd_kernel_traitsILi32ELi64ELi256ELi4ELb0ELb0EN7cutlass6half_tE19Flash_kernel_traitsILi32ELi64ELi256ELi4ES3_EELi16ELi1ELb0EEEvNS_16Flash_fwd_paramsE --------------------------
	.section	.nv.constant0._ZN5flash32flash_fwd_splitkv_combine_kernelI23Flash_fwd_kernel_traitsILi32ELi64ELi256ELi4ELb0ELb0EN7cutlass6half_tE19Flash_kernel_traitsILi32ELi64ELi256ELi4ES3_EELi16ELi1ELb0EEEvNS_16Flash_fwd_paramsE,"a",@progbits
	.sectionflags	@""
	.align	4
.nv.constant0._ZN5flash32flash_fwd_splitkv_combine_kernelI23Flash_fwd_kernel_traitsILi32ELi64ELi256ELi4ELb0ELb0EN7cutlass6half_tE19Flash_kernel_traitsILi32ELi64ELi256ELi4ES3_EELi16ELi1ELb0EEEvNS_16Flash_fwd_paramsE:
	.zero		992


//--------------------- .nv.constant0._ZN5flash32flash_fwd_splitkv_combine_kernelI23Flash_fwd_kernel_traitsILi32ELi64ELi256ELi4ELb0ELb0EN7cutlass6half_tE19Flash_kernel_traitsILi32ELi64ELi256ELi4ES3_EELi16ELi7ELb1EEEvNS_16Flash_fwd_paramsE --------------------------
	.section	.nv.constant0._ZN5flash32flash_fwd_splitkv_combine_kernelI23Flash_fwd_kernel_traitsILi32ELi64ELi256ELi4ELb0ELb0EN7cutlass6half_tE19Flash_kernel_traitsILi32ELi64ELi256ELi4ES3_EELi16ELi7ELb1EEEvNS_16Flash_fwd_paramsE,"a",@progbits
	.sectionflags	@""
	.align	4
.nv.constant0._ZN5flash32flash_fwd_splitkv_combine_kernelI23Flash_fwd_kernel_traitsILi32ELi64ELi256ELi4ELb0ELb0EN7cutlass6half_tE19Flash_kernel_traitsILi32ELi64ELi256ELi4ES3_EELi16ELi7ELb1EEEvNS_16Flash_fwd_paramsE:
	.zero		992


//--------------------- .nv.constant0._ZN5flash32flash_fwd_splitkv_combine_kernelI23Flash_fwd_kernel_traitsILi32ELi64ELi256ELi4ELb0ELb0EN7cutlass6half_tE19Flash_kernel_traitsILi32ELi64ELi256ELi4ES3_EELi16ELi6ELb1EEEvNS_16Flash_fwd_paramsE --------------------------
	.section	.nv.constant0._ZN5flash32flash_fwd_splitkv_combine_kernelI23Flash_fwd_kernel_traitsILi32ELi64ELi256ELi4ELb0ELb0EN7cutlass6half_tE19Flash_kernel_traitsILi32ELi64ELi256ELi4ES3_EELi16ELi6ELb1EEEvNS_16Flash_fwd_paramsE,"a",@progbits
	.sectionflags	@""
	.align	4
.nv.constant0._ZN5flash32flash_fwd_splitkv_combine_kernelI23Flash_fwd_kernel_traitsILi32ELi64ELi256ELi4ELb0ELb0EN7cutlass6half_tE19Flash_kernel_traitsILi32ELi64ELi256ELi4ES3_EELi16ELi6ELb1EEEvNS_16Flash_fwd_paramsE:
	.zero		992


//--------------------- .nv.constant0._ZN5flash32flash_fwd_splitkv_combine_kernelI23Flash_fwd_kernel_traitsILi32ELi64ELi256ELi4ELb0ELb0EN7cutlass6half_tE19Flash_kernel_traitsILi32ELi64ELi256ELi4ES3_EELi16ELi5ELb1EEEvNS_16Flash_fwd_paramsE --------------------------
	.section	.nv.constant0._ZN5flash32flash_fwd_splitkv_combine_kernelI23Flash_fwd_kernel_traitsILi32ELi64ELi256ELi4ELb0ELb0EN7cutlass6half_tE19Flash_kernel_traitsILi32ELi64ELi256ELi4ES3_EELi16ELi5ELb1EEEvNS_16Flash_fwd_paramsE,"a",@progbits
	.sectionflags	@""
	.align	4
.nv.constant0._ZN5flash32flash_fwd_splitkv_combine_kernelI23Flash_fwd_kernel_traitsILi32ELi64ELi256ELi4ELb0ELb0EN7cutlass6half_tE19Flash_kernel_traitsILi32ELi64ELi256ELi4ES3_EELi16ELi5ELb1EEEvNS_16Flash_fwd_paramsE:
	.zero		992


//--------------------- .nv.constant0._ZN5flash32flash_fwd_splitkv_combine_kernelI23Flash_fwd_kernel_traitsILi32ELi64ELi256ELi4ELb0ELb0EN7cutlass6half_tE19Flash_kernel_traitsILi32ELi64ELi256ELi4ES3_EELi16ELi4ELb1EEEvNS_16Flash_fwd_paramsE --------------------------
	.section	.nv.constant0._ZN5flash32flash_fwd_splitkv_combine_kernelI23Flash_fwd_kernel_traitsILi32ELi64ELi256ELi4ELb0ELb0EN7cutlass6half_tE19Flash_kernel_traitsILi32ELi64ELi256ELi4ES3_EELi16ELi4ELb1EEEvNS_16Flash_fwd_paramsE,"a",@progbits
	.sectionflags	@""
	.align	4
.nv.constant0._ZN5flash32flash_fwd_splitkv_combine_kernelI23Flash_fwd_kernel_traitsILi32ELi64ELi256ELi4ELb0ELb0EN7cutlass6half_tE19Flash_kernel_traitsILi32ELi64ELi256ELi4ES3_EELi16ELi4ELb1EEEvNS_16Flash_fwd_paramsE:
	.zero		992


//--------------------- .nv.constant0._ZN5flash32flash_fwd_splitkv_combine_kernelI23Flash_fwd_kernel_traitsILi32ELi64ELi256ELi4ELb0ELb0EN7cutlass6half_tE19Flash_kernel_traitsILi32ELi64ELi256ELi4ES3_EELi16ELi3ELb1EEEvNS_16Flash_fwd_paramsE --------------------------
	.section	.nv.constant0._ZN5flash32flash_fwd_splitkv_combine_kernelI23Flash_fwd_kernel_traitsILi32ELi64ELi256ELi4ELb0ELb0EN7cutlass6half_tE19Flash_kernel_traitsILi32ELi64ELi256ELi4ES3_EELi16ELi3ELb1EEEvNS_16Flash_fwd_paramsE,"a",@progbits
	.sectionflags	@""
	.align	4
.nv.constant0._ZN5flash32flash_fwd_splitkv_combine_kernelI23Flash_fwd_kernel_traitsILi32ELi64ELi256ELi4ELb0ELb0EN7cutlass6half_tE19Flash_kernel_traitsILi32ELi64ELi256ELi4ES3_EELi16ELi3ELb1EEEvNS_16Flash_fwd_paramsE:
	.zero		992


//--------------------- .nv.constant0._ZN5flash32flash_fwd_splitkv_combine_kernelI23Flash_fwd_kernel_traitsILi32ELi64ELi256ELi4ELb0ELb0EN7cutlass6half_tE19Flash_kernel_traitsILi32ELi64ELi256ELi4ES3_EELi16ELi2ELb1EEEvNS_16Flash_fwd_paramsE --------------------------
	.section	.nv.constant0._ZN5flash32flash_fwd_splitkv_combine_kernelI23Flash_fwd_kernel_traitsILi32ELi64ELi256ELi4ELb0ELb0EN7cutlass6half_tE19Flash_kernel_traitsILi32ELi64ELi256ELi4ES3_EELi16ELi2ELb1EEEvNS_16Flash_fwd_paramsE,"a",@progbits
	.sectionflags	@""
	.align	4
.nv.constant0._ZN5flash32flash_fwd_splitkv_combine_kernelI23Flash_fwd_kernel_traitsILi32ELi64ELi256ELi4ELb0ELb0EN7cutlass6half_tE19Flash_kernel_traitsILi32ELi64ELi256ELi4ES3_EELi16ELi2ELb1EEEvNS_16Flash_fwd_paramsE:
	.zero		992


//--------------------- .nv.constant0._ZN5flash32flash_fwd_splitkv_combine_kernelI23Flash_fwd_kernel_traitsILi32ELi64ELi256ELi4ELb0ELb0EN7cutlass6half_tE19Flash_kernel_traitsILi32ELi64ELi256ELi4ES3_EELi16ELi1ELb1EEEvNS_16Flash_fwd_paramsE --------------------------
	.section	.nv.constant0._ZN5flash32flash_fwd_splitkv_combine_kernelI23Flash_fwd_kernel_traitsILi32ELi64ELi256ELi4ELb0ELb0EN7cutlass6half_tE19Flash_kernel_traitsILi32ELi64ELi256ELi4ES3_EELi16ELi1ELb1EEEvNS_16Flash_fwd_paramsE,"a",@progbits
	.sectionflags	@""
	.align	4
.nv.constant0._ZN5flash32flash_fwd_splitkv_combine_kernelI23Flash_fwd_kernel_traitsILi32ELi64ELi256ELi4ELb0ELb0EN7cutlass6half_tE19Flash_kernel_traitsILi32ELi64ELi256ELi4ES3_EELi16ELi1ELb1EEEvNS_16Flash_fwd_paramsE:
	.zero		992


//--------------------- .nv.constant0._ZN5flash24flash_fwd_splitkv_kernelI23Flash_fwd_kernel_traitsILi32ELi64ELi256ELi4ELb0ELb0EN7cutlass6half_tE19Flash_kernel_traitsILi32ELi64ELi256ELi4ES3_EELb1ELb0ELb0ELb0ELb0ELb0ELb0ELb0EEEvNS_16Flash_fwd_paramsE --------------------------
	.section	.nv.constant0._ZN5flash24flash_fwd_splitkv_kernelI23Flash_fwd_kernel_traitsILi32ELi64ELi256ELi4ELb0ELb0EN7cutlass6half_tE19Flash_kernel_traitsILi32ELi64ELi256ELi4ES3_EELb1ELb0ELb0ELb0ELb0ELb0ELb0ELb0EEEvNS_16Flash_fwd_paramsE,"a",@progbits
	.sectionflags	@""
	.align	4
.nv.constant0._ZN5flash24flash_fwd_splitkv_kernelI23Flash_fwd_kernel_traitsILi32ELi64ELi256ELi4ELb0ELb0EN7cutlass6half_tE19Flash_kernel_traitsILi32ELi64ELi256ELi4ES3_EELb1ELb0ELb0ELb0ELb0ELb0ELb0ELb0EEEvNS_16Flash_fwd_paramsE:
	.zero		992


//--------------------- .nv.constant0._ZN5flash24flash_fwd_splitkv_kernelI23Flash_fwd_kernel_traitsILi32ELi64ELi256ELi4ELb0ELb0EN7cutlass6half_tE19Flash_kernel_traitsILi32ELi64ELi256ELi4ES3_EELb1ELb0ELb0ELb0ELb0ELb1ELb0ELb0EEEvNS_16Flash_fwd_paramsE --------------------------
	.section	.nv.constant0._ZN5flash24flash_fwd_splitkv_kernelI23Flash_fwd_kernel_traitsILi32ELi64ELi256ELi4ELb0ELb0EN7cutlass6half_tE19Flash_kernel_traitsILi32ELi64ELi256ELi4ES3_EELb1ELb0ELb0ELb0ELb0ELb1ELb0ELb0EEEvNS_16Flash_fwd_paramsE,"a",@progbits
	.sectionflags	@""
	.align	4
.nv.constant0._ZN5flash24flash_fwd_splitkv_kernelI23Flash_fwd_kernel_traitsILi32ELi64ELi256ELi4ELb0ELb0EN7cutlass6half_tE19Flash_kernel_traitsILi32ELi64ELi256ELi4ES3_EELb1ELb0ELb0ELb0ELb0ELb1ELb0ELb0EEEvNS_16Flash_fwd_paramsE:
	.zero		992


//--------------------- .nv.constant0._ZN5flash24flash_fwd_splitkv_kernelI23Flash_fwd_kernel_traitsILi32ELi64ELi256ELi4ELb0ELb0EN7cutlass6half_tE19Flash_kernel_traitsILi32ELi64ELi256ELi4ES3_EELb1ELb0ELb0ELb0ELb0ELb0ELb0ELb1EEEvNS_16Flash_fwd_paramsE --------------------------
	.section	.nv.constant0._ZN5flash24flash_fwd_splitkv_kernelI23Flash_fwd_kernel_traitsILi32ELi64ELi256ELi4ELb0ELb0EN7cutlass6half_tE19Flash_kernel_traitsILi32ELi64ELi256ELi4ES3_EELb1ELb0ELb0ELb0ELb0ELb0ELb0ELb1EEEvNS_16Flash_fwd_paramsE,"a",@progbits
	.sectionflags	@""
	.align	4
.nv.constant0._ZN5flash24flash_fwd_splitkv_kernelI23Flash_fwd_kernel_traitsILi32ELi64ELi256ELi4ELb0ELb0EN7cutlass6half_tE19Flash_kernel_traitsILi32ELi64ELi256ELi4ES3_EELb1ELb0ELb0ELb0ELb0ELb0ELb0ELb1EEEvNS_16Flash_fwd_paramsE:
	.zero		992


//--------------------- .nv.constant0._ZN5flash24flash_fwd_splitkv_kernelI23Flash_fwd_kernel_traitsILi32ELi64ELi256ELi4ELb0ELb0EN7cutlass6half_tE19Flash_kernel_traitsILi32ELi64ELi256ELi4ES3_EELb1ELb0ELb0ELb0ELb0ELb1ELb0ELb1EEEvNS_16Flash_fwd_paramsE --------------------------
	.section	.nv.constant0._ZN5flash24flash_fwd_splitkv_kernelI23Flash_fwd_kernel_traitsILi32ELi64ELi256ELi4ELb0ELb0EN7cutlass6half_tE19Flash_kernel_traitsILi32ELi64ELi256ELi4ES3_EELb1ELb0ELb0ELb0ELb0ELb1ELb0ELb1EEEvNS_16Flash_fwd_paramsE,"a",@progbits
	.sectionflags	@""
	.align	4
.nv.constant0._ZN5flash24flash_fwd_splitkv_kernelI23Flash_fwd_kernel_traitsILi32ELi64ELi256ELi4ELb0ELb0EN7cutlass6half_tE19Flash_kernel_traitsILi32ELi64ELi256ELi4ES3_EELb1ELb0ELb0ELb0ELb0ELb1ELb0ELb1EEEvNS_16Flash_fwd_paramsE:
	.zero		992


//--------------------- .nv.constant0._ZN5flash24flash_fwd_splitkv_kernelI23Flash_fwd_kernel_traitsILi32ELi64ELi256ELi4ELb0ELb0EN7cutlass6half_tE19Flash_kernel_traitsILi32ELi64ELi256ELi4ES3_EELb1ELb0ELb0ELb0ELb0ELb0ELb1ELb0EEEvNS_16Flash_fwd_paramsE --------------------------
	.section	.nv.constant0._ZN5flash24flash_fwd_splitkv_kernelI23Flash_fwd_kernel_traitsILi32ELi64ELi256ELi4ELb0ELb0EN7cutlass6half_tE19Flash_kernel_traitsILi32ELi64ELi256ELi4ES3_EELb1ELb0ELb0ELb0ELb0ELb0ELb1ELb0EEEvNS_16Flash_fwd_paramsE,"a",@progbits
	.sectionflags	@""
	.align	4
.nv.constant0._ZN5flash24flash_fwd_splitkv_kernelI23Flash_fwd_kernel_traitsILi32ELi64ELi256ELi4ELb0ELb0EN7cutlass6half_tE19Flash_kernel_traitsILi32ELi64ELi256ELi4ES3_EELb1ELb0ELb0ELb0ELb0ELb0ELb1ELb0EEEvNS_16Flash_fwd_paramsE:
	.zero		992


//--------------------- .nv.constant0._ZN5flash24flash_fwd_splitkv_kernelI23Flash_fwd_kernel_traitsILi32ELi64ELi256ELi4ELb0ELb0EN7cutlass6half_tE19Flash_kernel_traitsILi32ELi64ELi256ELi4ES3_EELb1ELb0ELb0ELb0ELb0ELb1ELb1ELb0EEEvNS_16Flash_fwd_paramsE --------------------------
	.section	.nv.constant0._ZN5flash24flash_fwd_splitkv_kernelI23Flash_fwd_kernel_traitsILi32ELi64ELi256ELi4ELb0ELb0EN7cutlass6half_tE19Flash_kernel_traitsILi32ELi64ELi256ELi4ES3_EELb1ELb0ELb0ELb0ELb0ELb1ELb1ELb0EEEvNS_16Flash_fwd_paramsE,"a",@progbits
	.sectionflags	@""
	.align	4
.nv.constant0._ZN5flash24flash_fwd_splitkv_kernelI23Flash_fwd_kernel_traitsILi32ELi64ELi256ELi4ELb0ELb0EN7cutlass6half_tE19Flash_kernel_traitsILi32ELi64ELi256ELi4ES3_EELb1ELb0ELb0ELb0ELb0ELb1ELb1ELb0EEEvNS_16Flash_fwd_paramsE:
	.zero		992


//--------------------- .nv.constant0._ZN5flash24flash_fwd_splitkv_kernelI23Flash_fwd_kernel_traitsILi32ELi64ELi256ELi4ELb0ELb0EN7cutlass6half_tE19Flash_kernel_traitsILi32ELi64ELi256ELi4ES3_EELb1ELb0ELb0ELb0ELb0ELb0ELb1ELb1EEEvNS_16Flash_fwd_paramsE --------------------------
	.section	.nv.constant0._ZN5flash24flash_fwd_splitkv_kernelI23Flash_fwd_kernel_traitsILi32ELi64ELi256ELi4ELb0ELb0EN7cutlass6half_tE19Flash_kernel_traitsILi32ELi64ELi256ELi4ES3_EELb1ELb0ELb0ELb0ELb0ELb0ELb1ELb1EEEvNS_16Flash_fwd_paramsE,"a",@progbits
	.sectionflags	@""
	.align	4
.nv.constant0._ZN5flash24flash_fwd_splitkv_kernelI23Flash_fwd_kernel_traitsILi32ELi64ELi256ELi4ELb0ELb0EN7cutlass6half_tE19Flash_kernel_traitsILi32ELi64ELi256ELi4ES3_EELb1ELb0ELb0ELb0ELb0ELb0ELb1ELb1EEEvNS_16Flash_fwd_paramsE:
	.zero		992


//--------------------- .nv.constant0._ZN5flash24flash_fwd_splitkv_kernelI23Flash_fwd_kernel_traitsILi32ELi64ELi256ELi4ELb0ELb0EN7cutlass6half_tE19Flash_kernel_traitsILi32ELi64ELi256ELi4ES3_EELb1ELb0ELb0ELb0ELb0ELb1ELb1ELb1EEEvNS_16Flash_fwd_paramsE --------------------------
	.section	.nv.constant0._ZN5flash24flash_fwd_splitkv_kernelI23Flash_fwd_kernel_traitsILi32ELi64ELi256ELi4ELb0ELb0EN7cutlass6half_tE19Flash_kernel_traitsILi32ELi64ELi256ELi4ES3_EELb1ELb0ELb0ELb0ELb0ELb1ELb1ELb1EEEvNS_16Flash_fwd_paramsE,"a",@progbits
	.sectionflags	@""
	.align	4
.nv.constant0._ZN5flash24flash_fwd_splitkv_kernelI23Flash_fwd_kernel_traitsILi32ELi64ELi256ELi4ELb0ELb0EN7cutlass6half_tE19Flash_kernel_traitsILi32ELi64ELi256ELi4ES3_EELb1ELb0ELb0ELb0ELb0ELb1ELb1ELb1EEEvNS_16Flash_fwd_paramsE:
	.zero		992


//--------------------- .nv.constant0._ZN5flash24flash_fwd_splitkv_kernelI23Flash_fwd_kernel_traitsILi32ELi64ELi256ELi4ELb0ELb0EN7cutlass6half_tE19Flash_kernel_traitsILi32ELi64ELi256ELi4ES3_EELb1ELb0ELb0ELb1ELb1ELb0ELb0ELb0EEEvNS_16Flash_fwd_paramsE --------------------------
	.section	.nv.constant0._ZN5flash24flash_fwd_splitkv_kernelI23Flash_fwd_kernel_traitsILi32ELi64ELi256ELi4ELb0ELb0EN7cutlass6half_tE19Flash_kernel_traitsILi32ELi64ELi256ELi4ES3_EELb1ELb0ELb0ELb1ELb1ELb0ELb0ELb0EEEvNS_16Flash_fwd_paramsE,"a",@progbits
	.sectionflags	@""
	.align	4
.nv.constant0._ZN5flash24flash_fwd_splitkv_kernelI23Flash_fwd_kernel_traitsILi32ELi64ELi256ELi4ELb0ELb0EN7cutlass6half_tE19Flash_kernel_traitsILi32ELi64ELi256ELi4ES3_EELb1ELb0ELb0ELb1ELb1ELb0ELb0ELb0EEEvNS_16Flash_fwd_paramsE:
	.zero		992


//--------------------- .nv.constant0._ZN5flash24flash_fwd_splitkv_kernelI23Flash_fwd_kernel_traitsILi32ELi64ELi256ELi4ELb0ELb0EN7cutlass6half_tE19Flash_kernel_traitsILi32ELi64ELi256ELi4ES3_EELb1ELb0ELb0ELb1ELb1ELb1ELb0ELb0EEEvNS_16Flash_fwd_paramsE --------------------------
	.section	.nv.constant0._ZN5flash24flash_fwd_splitkv_kernelI23Flash_fwd_kernel_traitsILi32ELi64ELi256ELi4ELb0ELb0EN7cutlass6half_tE19Flash_kernel_traitsILi32ELi64ELi256ELi4ES3_EELb1ELb0ELb0ELb1ELb1ELb1ELb0ELb0EEEvNS_16Flash_fwd_paramsE,"a",@progbits
	.sectionflags	@""
	.align	4
.nv.constant0._ZN5flash24flash_fwd_splitkv_kernelI23Flash_fwd_kernel_traitsILi32ELi64ELi256ELi4ELb0ELb0EN7cutlass6half_tE19Flash_kernel_traitsILi32ELi64ELi256ELi4ES3_EELb1ELb0ELb0ELb1ELb1ELb1ELb0ELb0EEEvNS_16Flash_fwd_paramsE:
	.zero		992


//--------------------- .nv.constant0._ZN5flash24flash_fwd_splitkv_kernelI23Flash_fwd_kernel_traitsILi32ELi64ELi256ELi4ELb0ELb0EN7cutlass6half_tE19Flash_kernel_traitsILi32ELi64ELi256ELi4ES3_EELb1ELb0ELb0ELb1ELb1ELb0ELb1ELb0EEEvNS_16Flash_fwd_paramsE --------------------------
	.section	.nv.constant0._ZN5flash24flash_fwd_splitkv_kernelI23Flash_fwd_kernel_traitsILi32ELi64ELi256ELi4ELb0ELb0EN7cutlass6half_tE19Flash_kernel_traitsILi32ELi64ELi256ELi4ES3_EELb1ELb0ELb0ELb1ELb1ELb0ELb1ELb0EEEvNS_16Flash_fwd_paramsE,"a",@progbits
	.sectionflags	@""
	.align	4
.nv.constant0._ZN5flash24flash_fwd_splitkv_kernelI23Flash_fwd_kernel_traitsILi32ELi64ELi256ELi4ELb0ELb0EN7cutlass6half_tE19Flash_kernel_traitsILi32ELi64ELi256ELi4ES3_EELb1ELb0ELb0ELb1ELb1ELb0ELb1ELb0EEEvNS_16Flash_fwd_paramsE:
	.zero		992


//--------------------- .nv.constant0._ZN5flash24flash_fwd_splitkv_kernelI23Flash_fwd_kernel_traitsILi32ELi64ELi256ELi4ELb0ELb0EN7cutlass6half_tE19Flash_kernel_traitsILi32ELi64ELi256ELi4ES3_EELb1ELb0ELb0ELb1ELb1ELb1ELb1ELb0EEEvNS_16Flash_fwd_paramsE --------------------------
	.section	.nv.constant0._ZN5flash24flash_fwd_splitkv_kernelI23Flash_fwd_kernel_traitsILi32ELi64ELi256ELi4ELb0ELb0EN7cutlass6half_tE19Flash_kernel_traitsILi32ELi64ELi256ELi4ES3_EELb1ELb0ELb0ELb1ELb1ELb1ELb1ELb0EEEvNS_16Flash_fwd_paramsE,"a",@progbits
	.sectionflags	@""
	.align	4
.nv.constant0._ZN5flash24flash_fwd_splitkv_kernelI23Flash_fwd_kernel_traitsILi32ELi64ELi256ELi4ELb0ELb0EN7cutlass6half_tE19Flash_kernel_traitsILi32ELi64ELi256ELi4ES3_EELb1ELb0ELb0ELb1ELb1ELb1ELb1ELb0EEEvNS_16Flash_fwd_paramsE:
	.zero		992


//--------------------- .nv.constant0._ZN5flash24flash_fwd_splitkv_kernelI23Flash_fwd_kernel_traitsILi32ELi64ELi256ELi4ELb0ELb0EN7cutlass6half_tE19Flash_kernel_traitsILi32ELi64ELi256ELi4ES3_EELb1ELb0ELb0ELb0ELb1ELb0ELb0ELb0EEEvNS_16Flash_fwd_paramsE --------------------------
	.section	.nv.constant0._ZN5flash24flash_fwd_splitkv_kernelI23Flash_fwd_kernel_traitsILi32ELi64ELi256ELi4ELb0ELb0EN7cutlass6half_tE19Flash_kernel_traitsILi32ELi64ELi256ELi4ES3_EELb1ELb0ELb0ELb0ELb1ELb0ELb0ELb0EEEvNS_16Flash_fwd_paramsE,"a",@progbits
	.sectionflags	@""
	.align	4
.nv.constant0._ZN5flash24flash_fwd_splitkv_kernelI23Flash_fwd_kernel_traitsILi32ELi64ELi256ELi4ELb0ELb0EN7cutlass6half_tE19Flash_kernel_traitsILi32ELi64ELi256ELi4ES3_EELb1ELb0ELb0ELb0ELb1ELb0ELb0ELb0EEEvNS_16Flash_fwd_paramsE:
	.zero		992


//--------------------- .nv.constant0._ZN5flash24flash_fwd_splitkv_kernelI23Flash_fwd_kernel_traitsILi32ELi64ELi256ELi4ELb0ELb0EN7cutlass6half_tE19Flash_kernel_traitsILi32ELi64ELi256ELi4ES3_EELb1ELb0ELb0ELb0ELb1ELb1ELb0ELb0EEEvNS_16Flash_fwd_paramsE --------------------------
	.section	.nv.constant0._ZN5flash24flash_fwd_splitkv_kernelI23Flash_fwd_kernel_traitsILi32ELi64ELi256ELi4ELb0ELb0EN7cutlass6half_tE19Flash_kernel_traitsILi32ELi64ELi256ELi4ES3_EELb1ELb0ELb0ELb0ELb1ELb1ELb0ELb0EEEvNS_16Flash_fwd_paramsE,"a",@progbits
	.sectionflags	@""
	.align	4
.nv.constant0._ZN5flash24flash_fwd_splitkv_kernelI23Flash_fwd_kernel_traitsILi32ELi64ELi256ELi4ELb0ELb0EN7cutlass6half_tE19Flash_kernel_traitsILi32ELi64ELi256ELi4ES3_EELb1ELb0ELb0ELb0ELb1ELb1ELb0ELb0EEEvNS_16Flash_fwd_paramsE:
	.zero		992


//--------------------- .nv.constant0._ZN5flash24flash_fwd_splitkv_kernelI23Flash_fwd_kernel_traitsILi32ELi64ELi256ELi4ELb0ELb0EN7cutlass6half_tE19Flash_kernel_traitsILi32ELi64ELi256ELi4ES3_EELb1ELb0ELb1ELb0ELb0ELb0ELb0ELb0EEEvNS_16Flash_fwd_paramsE --------------------------
	.section	.nv.constant0._ZN5flash24flash_fwd_splitkv_kernelI23Flash_fwd_kernel_traitsILi32ELi64ELi256ELi4ELb0ELb0EN7cutlass6half_tE19Flash_kernel_traitsILi32ELi64ELi256ELi4ES3_EELb1ELb0ELb1ELb0ELb0ELb0ELb0ELb0EEEvNS_16Flash_fwd_paramsE,"a",@progbits
	.sectionflags	@""
	.align	4
.nv.constant0._ZN5flash24flash_fwd_splitkv_kernelI23Flash_fwd_kernel_traitsILi32ELi64ELi256ELi4ELb0ELb0EN7cutlass6half_tE19Flash_kernel_traitsILi32ELi64ELi256ELi4ES3_EELb1ELb0ELb1ELb0ELb0ELb0ELb0ELb0EEEvNS_16Flash_fwd_paramsE:
	.zero		992


//--------------------- .nv.constant0._ZN5flash24flash_fwd_splitkv_kernelI23Flash_fwd_kernel_traitsILi32ELi64ELi256ELi4ELb0ELb0EN7cutlass6half_tE19Flash_kernel_traitsILi32ELi64ELi256ELi4ES3_EELb1ELb0ELb1ELb0ELb0ELb1ELb0ELb0EEEvNS_16Flash_fwd_paramsE --------------------------
	.section	.nv.constant0._ZN5flash24flash_fwd_splitkv_kernelI23Flash_fwd_kernel_traitsILi32ELi64ELi256ELi4ELb0ELb0EN7cutlass6half_tE19Flash_kernel_traitsILi32ELi64ELi256ELi4ES3_EELb1ELb0ELb1ELb0ELb0ELb1ELb0ELb0EEEvNS_16Flash_fwd_paramsE,"a",@progbits
	.sectionflags	@""
	.align	4
.nv.constant0._ZN5flash24flash_fwd_splitkv_kernelI23Flash_fwd_kernel_traitsILi32ELi64ELi256ELi4ELb0ELb0EN7cutlass6half_tE19Flash_kernel_traitsILi32ELi64ELi256ELi4ES3_EELb1ELb0ELb1ELb0ELb0ELb1ELb0ELb0EEEvNS_16Flash_fwd_paramsE:
	.zero		992


//--------------------- .nv.constant0._ZN5flash24flash_fwd_splitkv_kernelI23Flash_fwd_kernel_traitsILi32ELi64ELi256ELi4ELb0ELb0EN7cutlass6half_tE19Flash_kernel_traitsILi32ELi64ELi256ELi4ES3_EELb1ELb0ELb0ELb0ELb1ELb0ELb0ELb1EEEvNS_16Flash_fwd_paramsE --------------------------
	.section	.nv.constant0._ZN5flash24flash_fwd_splitkv_kernelI23Flash_fwd_kernel_traitsILi32ELi64ELi256ELi4ELb0ELb0EN7cutlass6half_tE19Flash_kernel_traitsILi32ELi64ELi256ELi4ES3_EELb1ELb0ELb0ELb0ELb1ELb0ELb0ELb1EEEvNS_16Flash_fwd_paramsE,"a",@progbits
	.sectionflags	@""
	.align	4
.nv.constant0._ZN5flash24flash_fwd_splitkv_kernelI23Flash_fwd_kernel_traitsILi32ELi64ELi256ELi4ELb0ELb0EN7cutlass6half_tE19Flash_kernel_traitsILi32ELi64ELi256ELi4ES3_EELb1ELb0ELb0ELb0ELb1ELb0ELb0ELb1EEEvNS_16Flash_fwd_paramsE:
	.zero		992


//--------------------- .nv.constant0._ZN5flash24flash_fwd_splitkv_kernelI23Flash_fwd_kernel_traitsILi32ELi64ELi256ELi4ELb0ELb0EN7cutlass6half_tE19Flash_kernel_traitsILi32ELi64ELi256ELi4ES3_EELb1ELb0ELb0ELb0ELb1ELb1ELb0ELb1EEEvNS_16Flash_fwd_paramsE --------------------------
	.section	.nv.constant0._ZN5flash24flash_fwd_splitkv_kernelI23Flash_fwd_kernel_traitsILi32ELi64ELi256ELi4ELb0ELb0EN7cutlass6half_tE19Flash_kernel_traitsILi32ELi64ELi256ELi4ES3_EELb1ELb0ELb0ELb0ELb1ELb1ELb0ELb1EEEvNS_16Flash_fwd_paramsE,"a",@progbits
	.sectionflags	@""
	.align	4
.nv.constant0._ZN5flash24flash_fwd_splitkv_kernelI23Flash_fwd_kernel_traitsILi32ELi64ELi256ELi4ELb0ELb0EN7cutlass6half_tE19Flash_kernel_traitsILi32ELi64ELi256ELi4ES3_EELb1ELb0ELb0ELb0ELb1ELb1ELb0ELb1EEEvNS_16Flash_fwd_paramsE:
	.zero		992


//--------------------- .nv.constant0._ZN5flash24flash_fwd_splitkv_kernelI23Flash_fwd_kernel_traitsILi32ELi64ELi256ELi4ELb0ELb0EN7cutlass6half_tE19Flash_kernel_traitsILi32ELi64ELi256ELi4ES3_EELb1ELb0ELb1ELb0ELb0ELb0ELb0ELb1EEEvNS_16Flash_fwd_paramsE --------------------------
	.section	.nv.constant0._ZN5flash24flash_fwd_splitkv_kernelI23Flash_fwd_kernel_traitsILi32ELi64ELi256ELi4ELb0ELb0EN7cutlass6half_tE19Flash_kernel_traitsILi32ELi64ELi256ELi4ES3_EELb1ELb0ELb1ELb0ELb0ELb0ELb0ELb1EEEvNS_16Flash_fwd_paramsE,"a",@progbits
	.sectionflags	@""
	.align	4
.nv.constant0._ZN5flash24flash_fwd_splitkv_kernelI23Flash_fwd_kernel_traitsILi32ELi64ELi256ELi4ELb0ELb0EN7cutlass6half_tE19Flash_kernel_traitsILi32ELi64ELi256ELi4ES3_EELb1ELb0ELb1ELb0ELb0ELb0ELb0ELb1EEEvNS_16Flash_fwd_paramsE:
	.zero		992


//--------------------- .nv.constant0._ZN5flash24flash_fwd_splitkv_kernelI23Flash_fwd_kernel_traitsILi32ELi64ELi256ELi4ELb0ELb0EN7cutlass6half_tE19Flash_kernel_traitsILi32ELi64ELi256ELi4ES3_EELb1ELb0ELb1ELb0ELb0ELb1ELb0ELb1EEEvNS_16Flash_fwd_paramsE --------------------------
	.section	.nv.constant0._ZN5flash24flash_fwd_splitkv_kernelI23Flash_fwd_kernel_traitsILi32ELi64ELi256ELi4ELb0ELb0EN7cutlass6half_tE19Flash_kernel_traitsILi32ELi64ELi256ELi4ES3_EELb1ELb0ELb1ELb0ELb0ELb1ELb0ELb1EEEvNS_16Flash_fwd_paramsE,"a",@progbits
	.sectionflags	@""
	.align	4
.nv.constant0._ZN5flash24flash_fwd_splitkv_kernelI23Flash_fwd_kernel_traitsILi32ELi64ELi256ELi4ELb0ELb0EN7cutlass6half_tE19Flash_kernel_traitsILi32ELi64ELi256ELi4ES3_EELb1ELb0ELb1ELb0ELb0ELb1ELb0ELb1EEEvNS_16Flash_fwd_paramsE:
	.zero		992


//--------------------- .nv.constant0._ZN5flash24flash_fwd_splitkv_kernelI23Flash_fwd_kernel_traitsILi32ELi64ELi256ELi4ELb0ELb0EN7cutlass6half_tE19Flash_kernel_traitsILi32ELi64ELi256ELi4ES3_EELb1ELb0ELb0ELb0ELb1ELb0ELb1ELb0EEEvNS_16Flash_fwd_paramsE --------------------------
	.section	.nv.constant0._ZN5flash24flash_fwd_splitkv_kernelI23Flash_fwd_kernel_traitsILi32ELi64ELi256ELi4ELb0ELb0EN7cutlass6half_tE19Flash_kernel_traitsILi32ELi64ELi256ELi4ES3_EELb1ELb0ELb0ELb0ELb1ELb0ELb1ELb0EEEvNS_16Flash_fwd_paramsE,"a",@progbits
	.sectionflags	@""
	.align	4
.nv.constant0._ZN5flash24flash_fwd_splitkv_kernelI23Flash_fwd_kernel_traitsILi32ELi64ELi256ELi4ELb0ELb0EN7cutlass6half_tE19Flash_kernel_traitsILi32ELi64ELi256ELi4ES3_EELb1ELb0ELb0ELb0ELb1ELb0ELb1ELb0EEEvNS_16Flash_fwd_paramsE:
	.zero		992


//--------------------- .nv.constant0._ZN5flash24flash_fwd_splitkv_kernelI23Flash_fwd_kernel_traitsILi32ELi64ELi256ELi4ELb0ELb0EN7cutlass6half_tE19Flash_kernel_traitsILi32ELi64ELi256ELi4ES3_EELb1ELb0ELb0ELb0ELb1ELb1ELb1ELb0EEEvNS_16Flash_fwd_paramsE --------------------------
	.section	.nv.constant0._ZN5flash24flash_fwd_splitkv_kernelI23Flash_fwd_kernel_traitsILi32ELi64ELi256ELi4ELb0ELb0EN7cutlass6half_tE19Flash_kernel_traitsILi32ELi64ELi256ELi4ES3_EELb1ELb0ELb0ELb0ELb1ELb1ELb1ELb0EEEvNS_16Flash_fwd_paramsE,"a",@progbits
	.sectionflags	@""
	.align	4
.nv.constant0._ZN5flash24flash_fwd_splitkv_kernelI23Flash_fwd_kernel_traitsILi32ELi64ELi256ELi4ELb0ELb0EN7cutlass6half_tE19Flash_kernel_traitsILi32ELi64ELi256ELi4ES3_EELb1ELb0ELb0ELb0ELb1ELb1ELb1ELb0EEEvNS_16Flash_fwd_paramsE:
	.zero		992


//--------------------- .nv.constant0._ZN5flash24flash_fwd_splitkv_kernelI23Flash_fwd_kernel_traitsILi32ELi64ELi256ELi4ELb0ELb0EN7cutlass6half_tE19Flash_kernel_traitsILi32ELi64ELi256ELi4ES3_EELb1ELb0ELb1ELb0ELb0ELb0ELb1ELb0EEEvNS_16Flash_fwd_paramsE --------------------------
	.section	.nv.constant0._ZN5flash24flash_fwd_splitkv_kernelI23Flash_fwd_kernel_traitsILi32ELi64ELi256ELi4ELb0ELb0EN7cutlass6half_tE19Flash_kernel_traitsILi32ELi64ELi256ELi4ES3_EELb1ELb0ELb1ELb0ELb0ELb0ELb1ELb0EEEvNS_16Flash_fwd_paramsE,"a",@progbits
	.sectionflags	@""
	.align	4
.nv.constant0._ZN5flash24flash_fwd_splitkv_kernelI23Flash_fwd_kernel_traitsILi32ELi64ELi256ELi4ELb0ELb0EN7cutlass6half_tE19Flash_kernel_traitsILi32ELi64ELi256ELi4ES3_EELb1ELb0ELb1ELb0ELb0ELb0ELb1ELb0EEEvNS_16Flash_fwd_paramsE:
	.zero		992


//--------------------- .nv.constant0._ZN5flash24flash_fwd_splitkv_kernelI23Flash_fwd_kernel_traitsILi32ELi64ELi256ELi4ELb0ELb0EN7cutlass6half_tE19Flash_kernel_traitsILi32ELi64ELi256ELi4ES3_EELb1ELb0ELb1ELb0ELb0ELb1ELb1ELb0EEEvNS_16Flash_fwd_paramsE --------------------------
	.section	.nv.constant0._ZN5flash24flash_fwd_splitkv_kernelI23Flash_fwd_kernel_traitsILi32ELi64ELi256ELi4ELb0ELb0EN7cutlass6half_tE19Flash_kernel_traitsILi32ELi64ELi256ELi4ES3_EELb1ELb0ELb1ELb0ELb0ELb1ELb1ELb0EEEvNS_16Flash_fwd_paramsE,"a",@progbits
	.sectionflags	@""
	.align	4
.nv.constant0._ZN5flash24flash_fwd_splitkv_kernelI23Flash_fwd_kernel_traitsILi32ELi64ELi256ELi4ELb0ELb0EN7cutlass6half_tE19Flash_kernel_traitsILi32ELi64ELi256ELi4ES3_EELb1ELb0ELb1ELb0ELb0ELb1ELb1ELb0EEEvNS_16Flash_fwd_paramsE:
	.zero		992


//--------------------- .nv.constant0._ZN5flash24flash_fwd_splitkv_kernelI23Flash_fwd_kernel_traitsILi32ELi64ELi256ELi4ELb0ELb0EN7cutlass6half_tE19Flash_kernel_traitsILi32ELi64ELi256ELi4ES3_EELb1ELb0ELb0ELb0ELb1ELb0ELb1ELb1EEEvNS_16Flash_fwd_paramsE --------------------------
	.section	.nv.constant0._ZN5flash24flash_fwd_splitkv_kernelI23Flash_fwd_kernel_traitsILi32ELi64ELi256ELi4ELb0ELb0EN7cutlass6half_tE19Flash_kernel_traitsILi32ELi64ELi256ELi4ES3_EELb1ELb0ELb0ELb0ELb1ELb0ELb1ELb1EEEvNS_16Flash_fwd_paramsE,"a",@progbits
	.sectionflags	@""
	.align	4
.nv.constant0._ZN5flash24flash_fwd_splitkv_kernelI23Flash_fwd_kernel_traitsILi32ELi64ELi256ELi4ELb0ELb0EN7cutlass6half_tE19Flash_kernel_traitsILi32ELi64ELi256ELi4ES3_EELb1ELb0ELb0ELb0ELb1ELb0ELb1ELb1EEEvNS_16Flash_fwd_paramsE:
	.zero		992


//--------------------- .nv.constant0._ZN5flash24flash_fwd_splitkv_kernelI23Flash_fwd_kernel_traitsILi32ELi64ELi256ELi4ELb0ELb0EN7cutlass6half_tE19Flash_kernel_traitsILi32ELi64ELi256ELi4ES3_EELb1ELb0ELb0ELb0ELb1ELb1ELb1ELb1EEEvNS_16Flash_fwd_paramsE --------------------------
	.section	.nv.constant0._ZN5flash24flash_fwd_splitkv_kernelI23Flash_fwd_kernel_traitsILi32ELi64ELi256ELi4ELb0ELb0EN7cutlass6half_tE19Flash_kernel_traitsILi32ELi64ELi256ELi4ES3_EELb1ELb0ELb0ELb0ELb1ELb1ELb1ELb1EEEvNS_16Flash_fwd_paramsE,"a",@progbits
	.sectionflags	@""
	.align	4
.nv.constant0._ZN5flash24flash_fwd_splitkv_kernelI23Flash_fwd_kernel_traitsILi32ELi64ELi256ELi4ELb0ELb0EN7cutlass6half_tE19Flash_kernel_traitsILi32ELi64ELi256ELi4ES3_EELb1ELb0ELb0ELb0ELb1ELb1ELb1ELb1EEEvNS_16Flash_fwd_paramsE:
	.zero		992


//--------------------- .nv.constant0._ZN5flash24flash_fwd_splitkv_kernelI23Flash_fwd_kernel_traitsILi32ELi64ELi256ELi4ELb0ELb0EN7cutlass6half_tE19Flash_kernel_traitsILi32ELi64ELi256ELi4ES3_EELb1ELb0ELb1ELb0ELb0ELb0ELb1ELb1EEEvNS_16Flash_fwd_paramsE --------------------------
	.section	.nv.constant0._ZN5flash24flash_fwd_splitkv_kernelI23Flash_fwd_kernel_traitsILi32ELi64ELi256ELi4ELb0ELb0EN7cutlass6half_tE19Flash_kernel_traitsILi32ELi64ELi256ELi4ES3_EELb1ELb0ELb1ELb0ELb0ELb0ELb1ELb1EEEvNS_16Flash_fwd_paramsE,"a",@progbits
	.sectionflags	@""
	.align	4
.nv.constant0._ZN5flash24flash_fwd_splitkv_kernelI23Flash_fwd_kernel_traitsILi32ELi64ELi256ELi4ELb0ELb0EN7cutlass6half_tE19Flash_kernel_traitsILi32ELi64ELi256ELi4ES3_EELb1ELb0ELb1ELb0ELb0ELb0ELb1ELb1EEEvNS_16Flash_fwd_paramsE:
	.zero		992


//--------------------- .nv.constant0._ZN5flash24flash_fwd_splitkv_kernelI23Flash_fwd_kernel_traitsILi32ELi64ELi256ELi4ELb0ELb0EN7cutlass6half_tE19Flash_kernel_traitsILi32ELi64ELi256ELi4ES3_EELb1ELb0ELb1ELb0ELb0ELb1ELb1ELb1EEEvNS_16Flash_fwd_paramsE --------------------------
	.section	.nv.constant0._ZN5flash24flash_fwd_splitkv_kernelI23Flash_fwd_kernel_traitsILi32ELi64ELi256ELi4ELb0ELb0EN7cutlass6half_tE19Flash_kernel_traitsILi32ELi64ELi256ELi4ES3_EELb1ELb0ELb1ELb0ELb0ELb1ELb1ELb1EEEvNS_16Flash_fwd_paramsE,"a",@progbits
	.sectionflags	@""
	.align	4
.nv.constant0._ZN5flash24flash_fwd_splitkv_kernelI23Flash_fwd_kernel_traitsILi32ELi64ELi256ELi4ELb0ELb0EN7cutlass6half_tE19Flash_kernel_traitsILi32ELi64ELi256ELi4ES3_EELb1ELb0ELb1ELb0ELb0ELb1ELb1ELb1EEEvNS_16Flash_fwd_paramsE:
	.zero		992


//--------------------- .nv.constant0._ZN5flash32flash_fwd_splitkv_combine_kernelI23Flash_fwd_kernel_traitsILi32ELi64ELi128ELi4ELb0ELb0EN7cutlass6half_tE19Flash_kernel_traitsILi32ELi64ELi128ELi4ES3_EELi16ELi7ELb0EEEvNS_16Flash_fwd_paramsE --------------------------
	.section	.nv.constant0._ZN5flash32flash_fwd_splitkv_combine_kernelI23Flash_fwd_kernel_traitsILi32ELi64ELi128ELi4ELb0ELb0EN7cutlass6half_tE19Flash_kernel_traitsILi32ELi64ELi128ELi4ES3_EELi16ELi7ELb0EEEvNS_16Flash_fwd_paramsE,"a",@progbits
	.sectionflags	@""
	.align	4
.nv.constant0._ZN5flash32flash_fwd_splitkv_combine_kernelI23Flash_fwd_kernel_traitsILi32ELi64ELi128ELi4ELb0ELb0EN7cutlass6half_tE19Flash_kernel_traitsILi32ELi64ELi128ELi4ES3_EELi16ELi7ELb0EEEvNS_16Flash_fwd_paramsE:
	.zero		992


//--------------------- .nv.constant0._ZN5flash32flash_fwd_splitkv_combine_kernelI23Flash_fwd_kernel_traitsILi32ELi64ELi128ELi4ELb0ELb0EN7cutlass6half_tE19Flash_kernel_traitsILi32ELi64ELi128ELi4ES3_EELi16ELi6ELb0EEEvNS_16Flash_fwd_paramsE --------------------------
	.section	.nv.constant0._ZN5flash32flash_fwd_splitkv_combine_kernelI23Flash_fwd_kernel_traitsILi32ELi64ELi128ELi4ELb0ELb0EN7cutlass6half_tE19Flash_kernel_traitsILi32ELi64ELi128ELi4ES3_EELi16ELi6ELb0EEEvNS_16Flash_fwd_paramsE,"a",@progbits
	.sectionflags	@""
	.align	4
.nv.constant0._ZN5flash32flash_fwd_splitkv_combine_kernelI23Flash_fwd_kernel_traitsILi32ELi64ELi128ELi4ELb0ELb0EN7cutlass6half_tE19Flash_kernel_traitsILi32ELi64ELi128ELi4ES3_EELi16ELi6ELb0EEEvNS_16Flash_fwd_paramsE:
	.zero		992


//--------------------- .nv.constant0._ZN5flash32flash_fwd_splitkv_combine_kernelI23Flash_fwd_kernel_traitsILi32ELi64ELi128ELi4ELb0ELb0EN7cutlass6half_tE19Flash_kernel_traitsILi32ELi64ELi128ELi4ES3_EELi16ELi5ELb0EEEvNS_16Flash_fwd_paramsE --------------------------
	.section	.nv.constant0._ZN5flash32flash_fwd_splitkv_combine_kernelI23Flash_fwd_kernel_traitsILi32ELi64ELi128ELi4ELb0ELb0EN7cutlass6half_tE19Flash_kernel_traitsILi32ELi64ELi128ELi4ES3_EELi16ELi5ELb0EEEvNS_16Flash_fwd_paramsE,"a",@progbits
	.sectionflags	@""
	.align	4
.nv.constant0._ZN5flash32flash_fwd_splitkv_combine_kernelI23Flash_fwd_kernel_traitsILi32ELi64ELi128ELi4ELb0ELb0EN7cutlass6half_tE19Flash_kernel_traitsILi32ELi64ELi128ELi4ES3_EELi16ELi5ELb0EEEvNS_16Flash_fwd_paramsE:
	.zero		992


//--------------------- .nv.constant0._ZN5flash32flash_fwd_splitkv_combine_kernelI23Flash_fwd_kernel_traitsILi32ELi64ELi128ELi4ELb0ELb0EN7cutlass6half_tE19Flash_kernel_traitsILi32ELi64ELi128ELi4ES3_EELi16ELi4ELb0EEEvNS_16Flash_fwd_paramsE --------------------------
	.section	.nv.constant0._ZN5flash32flash_fwd_splitkv_combine_kernelI23Flash_fwd_kernel_traitsILi32ELi64ELi128ELi4ELb0ELb0EN7cutlass6half_tE19Flash_kernel_traitsILi32ELi64ELi128ELi4ES3_EELi16ELi4ELb0EEEvNS_16Flash_fwd_paramsE,"a",@progbits
	.sectionflags	@""
	.align	4
.nv.constant0._ZN5flash32flash_fwd_splitkv_combine_kernelI23Flash_fwd_kernel_traitsILi32ELi64ELi128ELi4ELb0ELb0EN7cutlass6half_tE19Flash_kernel_traitsILi32ELi64ELi128ELi4ES3_EELi16ELi4ELb0EEEvNS_16Flash_fwd_paramsE:
	.zero		992


//--------------------- .nv.constant0._ZN5flash32flash_fwd_splitkv_combine_kernelI23Flash_fwd_kernel_traitsILi32ELi64ELi128ELi4ELb0ELb0EN7cutlass6half_tE19Flash_kernel_traitsILi32ELi64ELi128ELi4ES3_EELi16ELi3ELb0EEEvNS_16Flash_fwd_paramsE --------------------------
	.section	.nv.constant0._ZN5flash32flash_fwd_splitkv_combine_kernelI23Flash_fwd_kernel_traitsILi32ELi64ELi128ELi4ELb0ELb0EN7cutlass6half_tE19Flash_kernel_traitsILi32ELi64ELi128ELi4ES3_EELi16ELi3ELb0EEEvNS_16Flash_fwd_paramsE,"a",@progbits
	.sectionflags	@""
	.align	4
.nv.constant0._ZN5flash32flash_fwd_splitkv_combine_kernelI23Flash_fwd_kernel_traitsILi32ELi64ELi128ELi4ELb0ELb0EN7cutlass6half_tE19Flash_kernel_traitsILi32ELi64ELi128ELi4ES3_EELi16ELi3ELb0EEEvNS_16Flash_fwd_paramsE:
	.zero		992


//--------------------- .nv.constant0._ZN5flash32flash_fwd_splitkv_combine_kernelI23Flash_fwd_kernel_traitsILi32ELi64ELi128ELi4ELb0ELb0EN7cutlass6half_tE19Flash_kernel_traitsILi32ELi64ELi128ELi4ES3_EELi16ELi2ELb0EEEvNS_16Flash_fwd_paramsE --------------------------
	.section	.nv.constant0._ZN5flash32flash_fwd_splitkv_combine_kernelI23Flash_fwd_kernel_traitsILi32ELi64ELi128ELi4ELb0ELb0EN7cutlass6half_tE19Flash_kernel_traitsILi32ELi64ELi128ELi4ES3_EELi16ELi2ELb0EEEvNS_16Flash_fwd_paramsE,"a",@progbits
	.sectionflags	@""
	.align	4
.nv.constant0._ZN5flash32flash_fwd_splitkv_combine_kernelI23Flash_fwd_kernel_traitsILi32ELi64ELi128ELi4ELb0ELb0EN7cutlass6half_tE19Flash_kernel_traitsILi32ELi64ELi128ELi4ES3_EELi16ELi2ELb0EEEvNS_16Flash_fwd_paramsE:
	.zero		992


//--------------------- .nv.constant0._ZN5flash32flash_fwd_splitkv_combine_kernelI23Flash_fwd_kernel_traitsILi32ELi64ELi128ELi4ELb0ELb0EN7cutlass6half_tE19Flash_kernel_traitsILi32ELi64ELi128ELi4ES3_EELi16ELi1ELb0EEEvNS_16Flash_fwd_paramsE --------------------------
	.section	.nv.constant0._ZN5flash32flash_fwd_splitkv_combine_kernelI23Flash_fwd_kernel_traitsILi32ELi64ELi128ELi4ELb0ELb0EN7cutlass6half_tE19Flash_kernel_traitsILi32ELi64ELi128ELi4ES3_EELi16ELi1ELb0EEEvNS_16Flash_fwd_paramsE,"a",@progbits
	.sectionflags	@""
	.align	4
.nv.constant0._ZN5flash32flash_fwd_splitkv_combine_kernelI23Flash_fwd_kernel_traitsILi32ELi64ELi128ELi4ELb0ELb0EN7cutlass6half_tE19Flash_kernel_traitsILi32ELi64ELi128ELi4ES3_EELi16ELi1ELb0EEEvNS_16Flash_fwd_paramsE:
	.zero		992


//--------------------- .nv.constant0._ZN5flash32flash_fwd_splitkv_combine_kernelI23Flash_fwd_kernel_traitsILi32ELi64ELi128ELi4ELb0ELb0EN7cutlass6half_tE19Flash_kernel_traitsILi32ELi64ELi128ELi4ES3_EELi16ELi7ELb1EEEvNS_16Flash_fwd_paramsE --------------------------
	.section	.nv.constant0._ZN5flash32flash_fwd_splitkv_combine_kernelI23Flash_fwd_kernel_traitsILi32ELi64ELi128ELi4ELb0ELb0EN7cutlass6half_tE19Flash_kernel_traitsILi32ELi64ELi128ELi4ES3_EELi16ELi7ELb1EEEvNS_16Flash_fwd_paramsE,"a",@progbits
	.sectionflags	@""
	.align	4
.nv.constant0._ZN5flash32flash_fwd_splitkv_combine_kernelI23Flash_fwd_kernel_traitsILi32ELi64ELi128ELi4ELb0ELb0EN7cutlass6half_tE19Flash_kernel_traitsILi32ELi64ELi128ELi4ES3_EELi16ELi7ELb1EEEvNS_16Flash_fwd_paramsE:
	.zero		992


//--------------------- .nv.constant0._ZN5flash32flash_fwd_splitkv_combine_kernelI23Flash_fwd_kernel_traitsILi32ELi64ELi128ELi4ELb0ELb0EN7cutlass6half_tE19Flash_kernel_traitsILi32ELi64ELi128ELi4ES3_EELi16ELi6ELb1EEEvNS_16Flash_fwd_paramsE --------------------------
	.section	.nv.constant0._ZN5flash32flash_fwd_splitkv_combine_kernelI23Flash_fwd_kernel_traitsILi32ELi64ELi128ELi4ELb0ELb0EN7cutlass6half_tE19Flash_kernel_traitsILi32ELi64ELi128ELi4ES3_EELi16ELi6ELb1EEEvNS_16Flash_fwd_paramsE,"a",@progbits
	.sectionflags	@""
	.align	4
.nv.constant0._ZN5flash32flash_fwd_splitkv_combine_kernelI23Flash_fwd_kernel_traitsILi32ELi64ELi128ELi4ELb0ELb0EN7cutlass6half_tE19Flash_kernel_traitsILi32ELi64ELi128ELi4ES3_EELi16ELi6ELb1EEEvNS_16Flash_fwd_paramsE:
	.zero		992


//--------------------- .nv.constant0._ZN5flash32flash_fwd_splitkv_combine_kernelI23Flash_fwd_kernel_traitsILi32ELi64ELi128ELi4ELb0ELb0EN7cutlass6half_tE19Flash_kernel_traitsILi32ELi64ELi128ELi4ES3_EELi16ELi5ELb1EEEvNS_16Flash_fwd_paramsE --------------------------
	.section	.nv.constant0._ZN5flash32flash_fwd_splitkv_combine_kernelI23Flash_fwd_kernel_traitsILi32ELi64ELi128ELi4ELb0ELb0EN7cutlass6half_tE19Flash_kernel_traitsILi32ELi64ELi128ELi4ES3_EELi16ELi5ELb1EEEvNS_16Flash_fwd_paramsE,"a",@progbits
	.sectionflags	@""
	.align	4
.nv.constant0._ZN5flash32flash_fwd_splitkv_combine_kernelI23Flash_fwd_kernel_traitsILi32ELi64ELi128ELi4ELb0ELb0EN7cutlass6half_tE19Flash_kernel_traitsILi32ELi64ELi128ELi4ES3_EELi16ELi5ELb1EEEvNS_16Flash_fwd_paramsE:
	.zero		992


//--------------------- .nv.constant0._ZN5flash32flash_fwd_splitkv_combine_kernelI23Flash_fwd_kernel_traitsILi32ELi64ELi128ELi4ELb0ELb0EN7cutlass6half_tE19Flash_kernel_traitsILi32ELi64ELi128ELi4ES3_EELi16ELi4ELb1EEEvNS_16Flash_fwd_paramsE --------------------------
	.section	.nv.constant0._ZN5flash32flash_fwd_splitkv_combine_kernelI23Flash_fwd_kernel_traitsILi32ELi64ELi128ELi4ELb0ELb0EN7cutlass6half_tE19Flash_kernel_traitsILi32ELi64ELi128ELi4ES3_EELi16ELi4ELb1EEEvNS_16Flash_fwd_paramsE,"a",@progbits
	.sectionflags	@""
	.align	4
.nv.constant0._ZN5flash32flash_fwd_splitkv_combine_kernelI23Flash_fwd_kernel_traitsILi32ELi64ELi128ELi4ELb0ELb0EN7cutlass6half_tE19Flash_kernel_traitsILi32ELi64ELi128ELi4ES3_EELi16ELi4ELb1EEEvNS_16Flash_fwd_paramsE:
	.zero		992


//--------------------- .nv.constant0._ZN5flash32flash_fwd_splitkv_combine_kernelI23Flash_fwd_kernel_traitsILi32ELi64ELi128ELi4ELb0ELb0EN7cutlass6half_tE19Flash_kernel_traitsILi32ELi64ELi128ELi4ES3_EELi16ELi3ELb1EEEvNS_16Flash_fwd_paramsE --------------------------
	.section	.nv.constant0._ZN5flash32flash_fwd_splitkv_combine_kernelI23Flash_fwd_kernel_traitsILi32ELi64ELi128ELi4ELb0ELb0EN7cutlass6half_tE19Flash_kernel_traitsILi32ELi64ELi128ELi4ES3_EELi16ELi3ELb1EEEvNS_16Flash_fwd_paramsE,"a",@progbits
	.sectionflags	@""
	.align	4
.nv.constant0._ZN5flash32flash_fwd_splitkv_combine_kernelI23Flash_fwd_kernel_traitsILi32ELi64ELi128ELi4ELb0ELb0EN7cutlass6half_tE19Flash_kernel_traitsILi32ELi64ELi128ELi4ES3_EELi16ELi3ELb1EEEvNS_16Flash_fwd_paramsE:
	.zero		992


//--------------------- .nv.constant0._ZN5flash32flash_fwd_splitkv_combine_kernelI23Flash_fwd_kernel_traitsILi32ELi64ELi128ELi4ELb0ELb0EN7cutlass6half_tE19Flash_kernel_traitsILi32ELi64ELi128ELi4ES3_EELi16ELi2ELb1EEEvNS_16Flash_fwd_paramsE --------------------------
	.section	.nv.constant0._ZN5flash32flash_fwd_splitkv_combine_kernelI23Flash_fwd_kernel_traitsILi32ELi64ELi128ELi4ELb0ELb0EN7cutlass6half_tE19Flash_kernel_traitsILi32ELi64ELi128ELi4ES3_EELi16ELi2ELb1EEEvNS_16Flash_fwd_paramsE,"a",@progbits
	.sectionflags	@""
	.align	4
.nv.constant0._ZN5flash32flash_fwd_splitkv_combine_kernelI23Flash_fwd_kernel_traitsILi32ELi64ELi128ELi4ELb0ELb0EN7cutlass6half_tE19Flash_kernel_traitsILi32ELi64ELi128ELi4ES3_EELi16ELi2ELb1EEEvNS_16Flash_fwd_paramsE:
	.zero		992


//--------------------- .nv.constant0._ZN5flash32flash_fwd_splitkv_combine_kernelI23Flash_fwd_kernel_traitsILi32ELi64ELi128ELi4ELb0ELb0EN7cutlass6half_tE19Flash_kernel_traitsILi32ELi64ELi128ELi4ES3_EELi16ELi1ELb1EEEvNS_16Flash_fwd_paramsE --------------------------
	.section	.nv.constant0._ZN5flash32flash_fwd_splitkv_combine_kernelI23Flash_fwd_kernel_traitsILi32ELi64ELi128ELi4ELb0ELb0EN7cutlass6half_tE19Flash_kernel_traitsILi32ELi64ELi128ELi4ES3_EELi16ELi1ELb1EEEvNS_16Flash_fwd_paramsE,"a",@progbits
	.sectionflags	@""
	.align	4
.nv.constant0._ZN5flash32flash_fwd_splitkv_combine_kernelI23Flash_fwd_kernel_traitsILi32ELi64ELi128ELi4ELb0ELb0EN7cutlass6half_tE19Flash_kernel_traitsILi32ELi64ELi128ELi4ES3_EELi16ELi1ELb1EEEvNS_16Flash_fwd_paramsE:
	.zero		992


//--------------------- .nv.constant0._ZN5flash24flash_fwd_splitkv_kernelI23Flash_fwd_kernel_traitsILi32ELi64ELi128ELi4ELb0ELb0EN7cutlass6half_tE19Flash_kernel_traitsILi32ELi64ELi128ELi4ES3_EELb1ELb0ELb0ELb0ELb0ELb0ELb0ELb0EEEvNS_16Flash_fwd_paramsE --------------------------
	.section	.nv.constant0._ZN5flash24flash_fwd_splitkv_kernelI23Flash_fwd_kernel_traitsILi32ELi64ELi128ELi4ELb0ELb0EN7cutlass6half_tE19Flash_kernel_traitsILi32ELi64ELi128ELi4ES3_EELb1ELb0ELb0ELb0ELb0ELb0ELb0ELb0EEEvNS_16Flash_fwd_paramsE,"a",@progbits
	.sectionflags	@""
	.align	4
.nv.constant0._ZN5flash24flash_fwd_splitkv_kernelI23Flash_fwd_kernel_traitsILi32ELi64ELi128ELi4ELb0ELb0EN7cutlass6half_tE19Flash_kernel_traitsILi32ELi64ELi128ELi4ES3_EELb1ELb0ELb0ELb0ELb0ELb0ELb0ELb0EEEvNS_16Flash_fwd_paramsE:
	.zero		992


//--------------------- .nv.constant0._ZN5flash24flash_fwd_splitkv_kernelI23Flash_fwd_kernel_traitsILi32ELi64ELi128ELi4ELb0ELb0EN7cutlass6half_tE19Flash_kernel_traitsILi32ELi64ELi128ELi4ES3_EELb1ELb0ELb0ELb0ELb0ELb1ELb0ELb0EEEvNS_16Flash_fwd_paramsE --------------------------
	.section	.nv.constant0._ZN5flash24flash_fwd_splitkv_kernelI23Flash_fwd_kernel_traitsILi32ELi64ELi128ELi4ELb0ELb0EN7cutlass6half_tE19Flash_kernel_traitsILi32ELi64ELi128ELi4ES3_EELb1ELb0ELb0ELb0ELb0ELb1ELb0ELb0EEEvNS_16Flash_fwd_paramsE,"a",@progbits
	.sectionflags	@""
	.align	4
.nv.constant0._ZN5flash24flash_fwd_splitkv_kernelI23Flash_fwd_kernel_traitsILi32ELi64ELi128ELi4ELb0ELb0EN7cutlass6half_tE19Flash_kernel_traitsILi32ELi64ELi128ELi4ES3_EELb1ELb0ELb0ELb0ELb0ELb1ELb0ELb0EEEvNS_16Flash_fwd_paramsE:
	.zero		992


//--------------------- .nv.constant0._ZN5flash24flash_fwd_splitkv_kernelI23Flash_fwd_kernel_traitsILi32ELi64ELi128ELi4ELb0ELb0EN7cutlass6half_tE19Flash_kernel_traitsILi32ELi64ELi128ELi4ES3_EELb1ELb0ELb0ELb0ELb0ELb0ELb0ELb1EEEvNS_16Flash_fwd_paramsE --------------------------
	.section	.nv.constant0._ZN5flash24flash_fwd_splitkv_kernelI23Flash_fwd_kernel_traitsILi32ELi64ELi128ELi4ELb0ELb0EN7cutlass6half_tE19Flash_kernel_traitsILi32ELi64ELi128ELi4ES3_EELb1ELb0ELb0ELb0ELb0ELb0ELb0ELb1EEEvNS_16Flash_fwd_paramsE,"a",@progbits
	.sectionflags	@""
	.align	4
.nv.constant0._ZN5flash24flash_fwd_splitkv_kernelI23Flash_fwd_kernel_traitsILi32ELi64ELi128ELi4ELb0ELb0EN7cutlass6half_tE19Flash_kernel_traitsILi32ELi64ELi128ELi4ES3_EELb1ELb0ELb0ELb0ELb0ELb0ELb0ELb1EEEvNS_16Flash_fwd_paramsE:
	.zero		992


//--------------------- .nv.constant0._ZN5flash24flash_fwd_splitkv_kernelI23Flash_fwd_kernel_traitsILi32ELi64ELi128ELi4ELb0ELb0EN7cutlass6half_tE19Flash_kernel_traitsILi32ELi64ELi128ELi4ES3_EELb1ELb0ELb0ELb0ELb0ELb1ELb0ELb1EEEvNS_16Flash_fwd_paramsE --------------------------
	.section	.nv.constant0._ZN5flash24flash_fwd_splitkv_kernelI23Flash_fwd_kernel_traitsILi32ELi64ELi128ELi4ELb0ELb0EN7cutlass6half_tE19Flash_kernel_traitsILi32ELi64ELi128ELi4ES3_EELb1ELb0ELb0ELb0ELb0ELb1ELb0ELb1EEEvNS_16Flash_fwd_paramsE,"a",@progbits
	.sectionflags	@""
	.align	4
.nv.constant0._ZN5flash24flash_fwd_splitkv_kernelI23Flash_fwd_kernel_traitsILi32ELi64ELi128ELi4ELb0ELb0EN7cutlass6half_tE19Flash_kernel_traitsILi32ELi64ELi128ELi4ES3_EELb1ELb0ELb0ELb0ELb0ELb1ELb0ELb1EEEvNS_16Flash_fwd_paramsE:
	.zero		992


//--------------------- .nv.constant0._ZN5flash24flash_fwd_splitkv_kernelI23Flash_fwd_kernel_traitsILi32ELi64ELi128ELi4ELb0ELb0EN7cutlass6half_tE19Flash_kernel_traitsILi32ELi64ELi128ELi4ES3_EELb1ELb0ELb0ELb0ELb0ELb0ELb1ELb0EEEvNS_16Flash_fwd_paramsE --------------------------
	.section	.nv.constant0._ZN5flash24flash_fwd_splitkv_kernelI23Flash_fwd_kernel_traitsILi32ELi64ELi128ELi4ELb0ELb0EN7cutlass6half_tE19Flash_kernel_traitsILi32ELi64ELi128ELi4ES3_EELb1ELb0ELb0ELb0ELb0ELb0ELb1ELb0EEEvNS_16Flash_fwd_paramsE,"a",@progbits
	.sectionflags	@""
	.align	4
.nv.constant0._ZN5flash24flash_fwd_splitkv_kernelI23Flash_fwd_kernel_traitsILi32ELi64ELi128ELi4ELb0ELb0EN7cutlass6half_tE19Flash_kernel_traitsILi32ELi64ELi128ELi4ES3_EELb1ELb0ELb0ELb0ELb0ELb0ELb1ELb0EEEvNS_16Flash_fwd_paramsE:
	.zero		992


//--------------------- .nv.constant0._ZN5flash24flash_fwd_splitkv_kernelI23Flash_fwd_kernel_traitsILi32ELi64ELi128ELi4ELb0ELb0EN7cutlass6half_tE19Flash_kernel_traitsILi32ELi64ELi128ELi4ES3_EELb1ELb0ELb0ELb0ELb0ELb1ELb1ELb0EEEvNS_16Flash_fwd_paramsE --------------------------
	.section	.nv.constant0._ZN5flash24flash_fwd_splitkv_kernelI23Flash_fwd_kernel_traitsILi32ELi64ELi128ELi4ELb0ELb0EN7cutlass6half_tE19Flash_kernel_traitsILi32ELi64ELi128ELi4ES3_EELb1ELb0ELb0ELb0ELb0ELb1ELb1ELb0EEEvNS_16Flash_fwd_paramsE,"a",@progbits
	.sectionflags	@""
	.align	4
.nv.constant0._ZN5flash24flash_fwd_splitkv_kernelI23Flash_fwd_kernel_traitsILi32ELi64ELi128ELi4ELb0ELb0EN7cutlass6half_tE19Flash_kernel_traitsILi32ELi64ELi128ELi4ES3_EELb1ELb0ELb0ELb0ELb0ELb1ELb1ELb0EEEvNS_16Flash_fwd_paramsE:
	.zero		992


//--------------------- .nv.constant0._ZN5flash24flash_fwd_splitkv_kernelI23Flash_fwd_kernel_traitsILi32ELi64ELi128ELi4ELb0ELb0EN7cutlass6half_tE19Flash_kernel_traitsILi32ELi64ELi128ELi4ES3_EELb1ELb0ELb0ELb0ELb0ELb0ELb1ELb1EEEvNS_16Flash_fwd_paramsE --------------------------
	.section	.nv.constant0._ZN5flash24flash_fwd_splitkv_kernelI23Flash_fwd_kernel_traitsILi32ELi64ELi128ELi4ELb0ELb0EN7cutlass6half_tE19Flash_kernel_traitsILi32ELi64ELi128ELi4ES3_EELb1ELb0ELb0ELb0ELb0ELb0ELb1ELb1EEEvNS_16Flash_fwd_paramsE,"a",@progbits
	.sectionflags	@""
	.align	4
.nv.constant0._ZN5flash24flash_fwd_splitkv_kernelI23Flash_fwd_kernel_traitsILi32ELi64ELi128ELi4ELb0ELb0EN7cutlass6half_tE19Flash_kernel_traitsILi32ELi64ELi128ELi4ES3_EELb1ELb0ELb0ELb0ELb0ELb0ELb1ELb1EEEvNS_16Flash_fwd_paramsE:
	.zero		992


//--------------------- .nv.constant0._ZN5flash24flash_fwd_splitkv_kernelI23Flash_fwd_kernel_traitsILi32ELi64ELi128ELi4ELb0ELb0EN7cutlass6half_tE19Flash_kernel_traitsILi32ELi64ELi128ELi4ES3_EELb1ELb0ELb0ELb0ELb0ELb1ELb1ELb1EEEvNS_16Flash_fwd_paramsE --------------------------
	.section	.nv.constant0._ZN5flash24flash_fwd_splitkv_kernelI23Flash_fwd_kernel_traitsILi32ELi64ELi128ELi4ELb0ELb0EN7cutlass6half_tE19Flash_kernel_traitsILi32ELi64ELi128ELi4ES3_EELb1ELb0ELb0ELb0ELb0ELb1ELb1ELb1EEEvNS_16Flash_fwd_paramsE,"a",@progbits
	.sectionflags	@""
	.align	4
.nv.constant0._ZN5flash24flash_fwd_splitkv_kernelI23Flash_fwd_kernel_traitsILi32ELi64ELi128ELi4ELb0ELb0EN7cutlass6half_tE19Flash_kernel_traitsILi32ELi64ELi128ELi4ES3_EELb1ELb0ELb0ELb0ELb0ELb1ELb1ELb1EEEvNS_16Flash_fwd_paramsE:
	.zero		992


//--------------------- .nv.constant0._ZN5flash24flash_fwd_splitkv_kernelI23Flash_fwd_kernel_traitsILi32ELi64ELi128ELi4ELb0ELb0EN7cutlass6half_tE19Flash_kernel_traitsILi32ELi64ELi128ELi4ES3_EELb1ELb0ELb0ELb1ELb1ELb0ELb0ELb0EEEvNS_16Flash_fwd_paramsE --------------------------
	.section	.nv.constant0._ZN5flash24flash_fwd_splitkv_kernelI23Flash_fwd_kernel_traitsILi32ELi64ELi128ELi4ELb0ELb0EN7cutlass6half_tE19Flash_kernel_traitsILi32ELi64ELi128ELi4ES3_EELb1ELb0ELb0ELb1ELb1ELb0ELb0ELb0EEEvNS_16Flash_fwd_paramsE,"a",@progbits
	.sectionflags	@""
	.align	4
.nv.constant0._ZN5flash24flash_fwd_splitkv_kernelI23Flash_fwd_kernel_traitsILi32ELi64ELi128ELi4ELb0ELb0EN7cutlass6half_tE19Flash_kernel_traitsILi32ELi64ELi128ELi4ES3_EELb1ELb0ELb0ELb1ELb1ELb0ELb0ELb0EEEvNS_16Flash_fwd_paramsE:
	.zero		992


//--------------------- .nv.constant0._ZN5flash24flash_fwd_splitkv_kernelI23Flash_fwd_kernel_traitsILi32ELi64ELi128ELi4ELb0ELb0EN7cutlass6half_tE19Flash_kernel_traitsILi32ELi64ELi128ELi4ES3_EELb1ELb0ELb0ELb1ELb1ELb1ELb0ELb0EEEvNS_16Flash_fwd_paramsE --------------------------
	.section	.nv.constant0._ZN5flash24flash_fwd_splitkv_kernelI23Flash_fwd_kernel_traitsILi32ELi64ELi128ELi4ELb0ELb0EN7cutlass6half_tE19Flash_kernel_traitsILi32ELi64ELi128ELi4ES3_EELb1ELb0ELb0ELb1ELb1ELb1ELb0ELb0EEEvNS_16Flash_fwd_paramsE,"a",@progbits
	.sectionflags	@""
	.align	4
.nv.constant0._ZN5flash24flash_fwd_splitkv_kernelI23Flash_fwd_kernel_traitsILi32ELi64ELi128ELi4ELb0ELb0EN7cutlass6half_tE19Flash_kernel_traitsILi32ELi64ELi128ELi4ES3_EELb1ELb0ELb0ELb1ELb1ELb1ELb0ELb0EEEvNS_16Flash_fwd_paramsE:
	.zero		992


//--------------------- .nv.constant0._ZN5flash24flash_fwd_splitkv_kernelI23Flash_fwd_kernel_traitsILi32ELi64ELi128ELi4ELb0ELb0EN7cutlass6half_tE19Flash_kernel_traitsILi32ELi64ELi128ELi4ES3_EELb1ELb0ELb0ELb1ELb1ELb0ELb1ELb0EEEvNS_16Flash_fwd_paramsE --------------------------
	.section	.nv.constant0._ZN5flash24flash_fwd_splitkv_kernelI23Flash_fwd_kernel_traitsILi32ELi64ELi128ELi4ELb0ELb0EN7cutlass6half_tE19Flash_kernel_traitsILi32ELi64ELi128ELi4ES3_EELb1ELb0ELb0ELb1ELb1ELb0ELb1ELb0EEEvNS_16Flash_fwd_paramsE,"a",@progbits
	.sectionflags	@""
	.align	4
.nv.constant0._ZN5flash24flash_fwd_splitkv_kernelI23Flash_fwd_kernel_traitsILi32ELi64ELi128ELi4ELb0ELb0EN7cutlass6half_tE19Flash_kernel_traitsILi32ELi64ELi128ELi4ES3_EELb1ELb0ELb0ELb1ELb1ELb0ELb1ELb0EEEvNS_16Flash_fwd_paramsE:
	.zero		992


//--------------------- .nv.constant0._ZN5flash24flash_fwd_splitkv_kernelI23Flash_fwd_kernel_traitsILi32ELi64ELi128ELi4ELb0ELb0EN7cutlass6half_tE19Flash_kernel_traitsILi32ELi64ELi128ELi4ES3_EELb1ELb0ELb0ELb1ELb1ELb1ELb1ELb0EEEvNS_16Flash_fwd_paramsE --------------------------
	.section	.nv.constant0._ZN5flash24flash_fwd_splitkv_kernelI23Flash_fwd_kernel_traitsILi32ELi64ELi128ELi4ELb0ELb0EN7cutlass6half_tE19Flash_kernel_traitsILi32ELi64ELi128ELi4ES3_EELb1ELb0ELb0ELb1ELb1ELb1ELb1ELb0EEEvNS_16Flash_fwd_paramsE,"a",@progbits
	.sectionflags	@""
	.align	4
.nv.constant0._ZN5flash24flash_fwd_splitkv_kernelI23Flash_fwd_kernel_traitsILi32ELi64ELi128ELi4ELb0ELb0EN7cutlass6half_tE19Flash_kernel_traitsILi32ELi64ELi128ELi4ES3_EELb1ELb0ELb0ELb1ELb1ELb1ELb1ELb0EEEvNS_16Flash_fwd_paramsE:
	.zero		992


//--------------------- .nv.constant0._ZN5flash24flash_fwd_splitkv_kernelI23Flash_fwd_kernel_traitsILi32ELi64ELi128ELi4ELb0ELb0EN7cutlass6half_tE19Flash_kernel_traitsILi32ELi64ELi128ELi4ES3_EELb1ELb0ELb0ELb0ELb1ELb0ELb0ELb0EEEvNS_16Flash_fwd_paramsE --------------------------
	.section	.nv.constant0._ZN5flash24flash_fwd_splitkv_kernelI23Flash_fwd_kernel_traitsILi32ELi64ELi128ELi4ELb0ELb0EN7cutlass6half_tE19Flash_kernel_traitsILi32ELi64ELi128ELi4ES3_EELb1ELb0ELb0ELb0ELb1ELb0ELb0ELb0EEEvNS_16Flash_fwd_paramsE,"a",@progbits
	.sectionflags	@""
	.align	4
.nv.constant0._ZN5flash24flash_fwd_splitkv_kernelI23Flash_fwd_kernel_traitsILi32ELi64ELi128ELi4ELb0ELb0EN7cutlass6half_tE19Flash_kernel_traitsILi32ELi64ELi128ELi4ES3_EELb1ELb0ELb0ELb0ELb1ELb0ELb0ELb0EEEvNS_16Flash_fwd_paramsE:
	.zero		992


//--------------------- .nv.constant0._ZN5flash24flash_fwd_splitkv_kernelI23Flash_fwd_kernel_traitsILi32ELi64ELi128ELi4ELb0ELb0EN7cutlass6half_tE19Flash_kernel_traitsILi32ELi64ELi128ELi4ES3_EELb1ELb0ELb0ELb0ELb1ELb1ELb0ELb0EEEvNS_16Flash_fwd_paramsE --------------------------
	.section	.nv.constant0._ZN5flash24flash_fwd_splitkv_kernelI23Flash_fwd_kernel_traitsILi32ELi64ELi128ELi4ELb0ELb0EN7cutlass6half_tE19Flash_kernel_traitsILi32ELi64ELi128ELi4ES3_EELb1ELb0ELb0ELb0ELb1ELb1ELb0ELb0EEEvNS_16Flash_fwd_paramsE,"a",@progbits
	.sectionflags	@""
	.align	4
.nv.constant0._ZN5flash24flash_fwd_splitkv_kernelI23Flash_fwd_kernel_traitsILi32ELi64ELi128ELi4ELb0ELb0EN7cutlass6half_tE19Flash_kernel_traitsILi32ELi64ELi128ELi4ES3_EELb1ELb0ELb0ELb0ELb1ELb1ELb0ELb0EEEvNS_16Flash_fwd_paramsE:
	.zero		992


//--------------------- .nv.constant0._ZN5flash24flash_fwd_splitkv_kernelI23Flash_fwd_kernel_traitsILi32ELi64ELi128ELi4ELb0ELb0EN7cutlass6half_tE19Flash_kernel_traitsILi32ELi64ELi128ELi4ES3_EELb1ELb0ELb1ELb0ELb0ELb0ELb0ELb0EEEvNS_16Flash_fwd_paramsE --------------------------
	.section	.nv.constant0._ZN5flash24flash_fwd_splitkv_kernelI23Flash_fwd_kernel_traitsILi32ELi64ELi128ELi4ELb0ELb0EN7cutlass6half_tE19Flash_kernel_traitsILi32ELi64ELi128ELi4ES3_EELb1ELb0ELb1ELb0ELb0ELb0ELb0ELb0EEEvNS_16Flash_fwd_paramsE,"a",@progbits
	.sectionflags	@""
	.align	4
.nv.constant0._ZN5flash24flash_fwd_splitkv_kernelI23Flash_fwd_kernel_traitsILi32ELi64ELi128ELi4ELb0ELb0EN7cutlass6half_tE19Flash_kernel_traitsILi32ELi64ELi128ELi4ES3_EELb1ELb0ELb1ELb0ELb0ELb0ELb0ELb0EEEvNS_16Flash_fwd_paramsE:
	.zero		992


//--------------------- .nv.constant0._ZN5flash24flash_fwd_splitkv_kernelI23Flash_fwd_kernel_traitsILi32ELi64ELi128ELi4ELb0ELb0EN7cutlass6half_tE19Flash_kernel_traitsILi32ELi64ELi128ELi4ES3_EELb1ELb0ELb1ELb0ELb0ELb1ELb0ELb0EEEvNS_16Flash_fwd_paramsE --------------------------
	.section	.nv.constant0._ZN5flash24flash_fwd_splitkv_kernelI23Flash_fwd_kernel_traitsILi32ELi64ELi128ELi4ELb0ELb0EN7cutlass6half_tE19Flash_kernel_traitsILi32ELi64ELi128ELi4ES3_EELb1ELb0ELb1ELb0ELb0ELb1ELb0ELb0EEEvNS_16Flash_fwd_paramsE,"a",@progbits
	.sectionflags	@""
	.align	4
.nv.constant0._ZN5flash24flash_fwd_splitkv_kernelI23Flash_fwd_kernel_traitsILi32ELi64ELi128ELi4ELb0ELb0EN7cutlass6half_tE19Flash_kernel_traitsILi32ELi64ELi128ELi4ES3_EELb1ELb0ELb1ELb0ELb0ELb1ELb0ELb0EEEvNS_16Flash_fwd_paramsE:
	.zero		992


//--------------------- .nv.constant0._ZN5flash24flash_fwd_splitkv_kernelI23Flash_fwd_kernel_traitsILi32ELi64ELi128ELi4ELb0ELb0EN7cutlass6half_tE19Flash_kernel_traitsILi32ELi64ELi128ELi4ES3_EELb1ELb0ELb0ELb0ELb1ELb0ELb0ELb1EEEvNS_16Flash_fwd_paramsE --------------------------
	.section	.nv.constant0._ZN5flash24flash_fwd_splitkv_kernelI23Flash_fwd_kernel_traitsILi32ELi64ELi128ELi4ELb0ELb0EN7cutlass6half_tE19Flash_kernel_traitsILi32ELi64ELi128ELi4ES3_EELb1ELb0ELb0ELb0ELb1ELb0ELb0ELb1EEEvNS_16Flash_fwd_paramsE,"a",@progbits
	.sectionflags	@""
	.align	4
.nv.constant0._ZN5flash24flash_fwd_splitkv_kernelI23Flash_fwd_kernel_traitsILi32ELi64ELi128ELi4ELb0ELb0EN7cutlass6half_tE19Flash_kernel_traitsILi32ELi64ELi128ELi4ES3_EELb1ELb0ELb0ELb0ELb1ELb0ELb0ELb1EEEvNS_16Flash_fwd_paramsE:
	.zero		992


//--------------------- .nv.constant0._ZN5flash24flash_fwd_splitkv_kernelI23Flash_fwd_kernel_traitsILi32ELi64ELi128ELi4ELb0ELb0EN7cutlass6half_tE19Flash_kernel_traitsILi32ELi64ELi128ELi4ES3_EELb1ELb0ELb0ELb0ELb1ELb1ELb0ELb1EEEvNS_16Flash_fwd_paramsE --------------------------
	.section	.nv.constant0._ZN5flash24flash_fwd_splitkv_kernelI23Flash_fwd_kernel_traitsILi32ELi64ELi128ELi4ELb0ELb0EN7cutlass6half_tE19Flash_kernel_traitsILi32ELi64ELi128ELi4ES3_EELb1ELb0ELb0ELb0ELb1ELb1ELb0ELb1EEEvNS_16Flash_fwd_paramsE,"a",@progbits
	.sectionflags	@""
	.align	4
.nv.constant0._ZN5flash24flash_fwd_splitkv_kernelI23Flash_fwd_kernel_traitsILi32ELi64ELi128ELi4ELb0ELb0EN7cutlass6half_tE19Flash_kernel_traitsILi32ELi64ELi128ELi4ES3_EELb1ELb0ELb0ELb0ELb1ELb1ELb0ELb1EEEvNS_16Flash_fwd_paramsE:
	.zero		992


//--------------------- .nv.constant0._ZN5flash24flash_fwd_splitkv_kernelI23Flash_fwd_kernel_traitsILi32ELi64ELi128ELi4ELb0ELb0EN7cutlass6half_tE19Flash_kernel_traitsILi32ELi64ELi128ELi4ES3_EELb1ELb0ELb1ELb0ELb0ELb0ELb0ELb1EEEvNS_16Flash_fwd_paramsE --------------------------
	.section	.nv.constant0._ZN5flash24flash_fwd_splitkv_kernelI23Flash_fwd_kernel_traitsILi32ELi64ELi128ELi4ELb0ELb0EN7cutlass6half_tE19Flash_kernel_traitsILi32ELi64ELi128ELi4ES3_EELb1ELb0ELb1ELb0ELb0ELb0ELb0ELb1EEEvNS_16Flash_fwd_paramsE,"a",@progbits
	.sectionflags	@""
	.align	4
.nv.constant0._ZN5flash24flash_fwd_splitkv_kernelI23Flash_fwd_kernel_traitsILi32ELi64ELi128ELi4ELb0ELb0EN7cutlass6half_tE19Flash_kernel_traitsILi32ELi64ELi128ELi4ES3_EELb1ELb0ELb1ELb0ELb0ELb0ELb0ELb1EEEvNS_16Flash_fwd_paramsE:
	.zero		992


//--------------------- .nv.constant0._ZN5flash24flash_fwd_splitkv_kernelI23Flash_fwd_kernel_traitsILi32ELi64ELi128ELi4ELb0ELb0EN7cutlass6half_tE19Flash_kernel_traitsILi32ELi64ELi128ELi4ES3_EELb1ELb0ELb1ELb0ELb0ELb1ELb0ELb1EEEvNS_16Flash_fwd_paramsE --------------------------
	.section	.nv.constant0._ZN5flash24flash_fwd_splitkv_kernelI23Flash_fwd_kernel_traitsILi32ELi64ELi128ELi4ELb0ELb0EN7cutlass6half_tE19Flash_kernel_traitsILi32ELi64ELi128ELi4ES3_EELb1ELb0ELb1ELb0ELb0ELb1ELb0ELb1EEEvNS_16Flash_fwd_paramsE,"a",@progbits
	.sectionflags	@""
	.align	4
.nv.constant0._ZN5flash24flash_fwd_splitkv_kernelI23Flash_fwd_kernel_traitsILi32ELi64ELi128ELi4ELb0ELb0EN7cutlass6half_tE19Flash_kernel_traitsILi32ELi64ELi128ELi4ES3_EELb1ELb0ELb1ELb0ELb0ELb1ELb0ELb1EEEvNS_16Flash_fwd_paramsE:
	.zero		992


//--------------------- .nv.constant0._ZN5flash24flash_fwd_splitkv_kernelI23Flash_fwd_kernel_traitsILi32ELi64ELi128ELi4ELb0ELb0EN7cutlass6half_tE19Flash_kernel_traitsILi32ELi64ELi128ELi4ES3_EELb1ELb0ELb0ELb0ELb1ELb0ELb1ELb0EEEvNS_16Flash_fwd_paramsE --------------------------
	.section	.nv.constant0._ZN5flash24flash_fwd_splitkv_kernelI23Flash_fwd_kernel_traitsILi32ELi64ELi128ELi4ELb0ELb0EN7cutlass6half_tE19Flash_kernel_traitsILi32ELi64ELi128ELi4ES3_EELb1ELb0ELb0ELb0ELb1ELb0ELb1ELb0EEEvNS_16Flash_fwd_paramsE,"a",@progbits
	.sectionflags	@""
	.align	4
.nv.constant0._ZN5flash24flash_fwd_splitkv_kernelI23Flash_fwd_kernel_traitsILi32ELi64ELi128ELi4ELb0ELb0EN7cutlass6half_tE19Flash_kernel_traitsILi32ELi64ELi128ELi4ES3_EELb1ELb0ELb0ELb0ELb1ELb0ELb1ELb0EEEvNS_16Flash_fwd_paramsE:
	.zero		992


//--------------------- .nv.constant0._ZN5flash24flash_fwd_splitkv_kernelI23Flash_fwd_kernel_traitsILi32ELi64ELi128ELi4ELb0ELb0EN7cutlass6half_tE19Flash_kernel_traitsILi32ELi64ELi128ELi4ES3_EELb1ELb0ELb0ELb0ELb1ELb1ELb1ELb0EEEvNS_16Flash_fwd_paramsE --------------------------
	.section	.nv.constant0._ZN5flash24flash_fwd_splitkv_kernelI23Flash_fwd_kernel_traitsILi32ELi64ELi128ELi4ELb0ELb0EN7cutlass6half_tE19Flash_kernel_traitsILi32ELi64ELi128ELi4ES3_EELb1ELb0ELb0ELb0ELb1ELb1ELb1ELb0EEEvNS_16Flash_fwd_paramsE,"a",@progbits
	.sectionflags	@""
	.align	4
.nv.constant0._ZN5flash24flash_fwd_splitkv_kernelI23Flash_fwd_kernel_traitsILi32ELi64ELi128ELi4ELb0ELb0EN7cutlass6half_tE19Flash_kernel_traitsILi32ELi64ELi128ELi4ES3_EELb1ELb0ELb0ELb0ELb1ELb1ELb1ELb0EEEvNS_16Flash_fwd_paramsE:
	.zero		992


//--------------------- .nv.constant0._ZN5flash24flash_fwd_splitkv_kernelI23Flash_fwd_kernel_traitsILi32ELi64ELi128ELi4ELb0ELb0EN7cutlass6half_tE19Flash_kernel_traitsILi32ELi64ELi128ELi4ES3_EELb1ELb0ELb1ELb0ELb0ELb0ELb1ELb0EEEvNS_16Flash_fwd_paramsE --------------------------
	.section	.nv.constant0._ZN5flash24flash_fwd_splitkv_kernelI23Flash_fwd_kernel_traitsILi32ELi64ELi128ELi4ELb0ELb0EN7cutlass6half_tE19Flash_kernel_traitsILi32ELi64ELi128ELi4ES3_EELb1ELb0ELb1ELb0ELb0ELb0ELb1ELb0EEEvNS_16Flash_fwd_paramsE,"a",@progbits
	.sectionflags	@""
	.align	4
.nv.constant0._ZN5flash24flash_fwd_splitkv_kernelI23Flash_fwd_kernel_traitsILi32ELi64ELi128ELi4ELb0ELb0EN7cutlass6half_tE19Flash_kernel_traitsILi32ELi64ELi128ELi4ES3_EELb1ELb0ELb1ELb0ELb0ELb0ELb1ELb0EEEvNS_16Flash_fwd_paramsE:
	.zero		992


//--------------------- .nv.constant0._ZN5flash24flash_fwd_splitkv_kernelI23Flash_fwd_kernel_traitsILi32ELi64ELi128ELi4ELb0ELb0EN7cutlass6half_tE19Flash_kernel_traitsILi32ELi64ELi128ELi4ES3_EELb1ELb0ELb1ELb0ELb0ELb1ELb1ELb0EEEvNS_16Flash_fwd_paramsE --------------------------
	.section	.nv.constant0._ZN5flash24flash_fwd_splitkv_kernelI23Flash_fwd_kernel_traitsILi32ELi64ELi128ELi4ELb0ELb0EN7cutlass6half_tE19Flash_kernel_traitsILi32ELi64ELi128ELi4ES3_EELb1ELb0ELb1ELb0ELb0ELb1ELb1ELb0EEEvNS_16Flash_fwd_paramsE,"a",@progbits
	.sectionflags	@""
	.align	4
.nv.constant0._ZN5flash24flash_fwd_splitkv_kernelI23Flash_fwd_kernel_traitsILi32ELi64ELi128ELi4ELb0ELb0EN7cutlass6half_tE19Flash_kernel_traitsILi32ELi64ELi128ELi4ES3_EELb1ELb0ELb1ELb0ELb0ELb1ELb1ELb0EEEvNS_16Flash_fwd_paramsE:
	.zero		992


//--------------------- .nv.constant0._ZN5flash24flash_fwd_splitkv_kernelI23Flash_fwd_kernel_traitsILi32ELi64ELi128ELi4ELb0ELb0EN7cutlass6half_tE19Flash_kernel_traitsILi32ELi64ELi128ELi4ES3_EELb1ELb0ELb0ELb0ELb1ELb0ELb1ELb1EEEvNS_16Flash_fwd_paramsE --------------------------
	.section	.nv.constant0._ZN5flash24flash_fwd_splitkv_kernelI23Flash_fwd_kernel_traitsILi32ELi64ELi128ELi4ELb0ELb0EN7cutlass6half_tE19Flash_kernel_traitsILi32ELi64ELi128ELi4ES3_EELb1ELb0ELb0ELb0ELb1ELb0ELb1ELb1EEEvNS_16Flash_fwd_paramsE,"a",@progbits
	.sectionflags	@""
	.align	4
.nv.constant0._ZN5flash24flash_fwd_splitkv_kernelI23Flash_fwd_kernel_traitsILi32ELi64ELi128ELi4ELb0ELb0EN7cutlass6half_tE19Flash_kernel_traitsILi32ELi64ELi128ELi4ES3_EELb1ELb0ELb0ELb0ELb1ELb0ELb1ELb1EEEvNS_16Flash_fwd_paramsE:
	.zero		992


//--------------------- .nv.constant0._ZN5flash24flash_fwd_splitkv_kernelI23Flash_fwd_kernel_traitsILi32ELi64ELi128ELi4ELb0ELb0EN7cutlass6half_tE19Flash_kernel_traitsILi32ELi64ELi128ELi4ES3_EELb1ELb0ELb0ELb0ELb1ELb1ELb1ELb1EEEvNS_16Flash_fwd_paramsE --------------------------
	.section	.nv.constant0._ZN5flash24flash_fwd_splitkv_kernelI23Flash_fwd_kernel_traitsILi32ELi64ELi128ELi4ELb0ELb0EN7cutlass6half_tE19Flash_kernel_traitsILi32ELi64ELi128ELi4ES3_EELb1ELb0ELb0ELb0ELb1ELb1ELb1ELb1EEEvNS_16Flash_fwd_paramsE,"a",@progbits
	.sectionflags	@""
	.align	4
.nv.constant0._ZN5flash24flash_fwd_splitkv_kernelI23Flash_fwd_kernel_traitsILi32ELi64ELi128ELi4ELb0ELb0EN7cutlass6half_tE19Flash_kernel_traitsILi32ELi64ELi128ELi4ES3_EELb1ELb0ELb0ELb0ELb1ELb1ELb1ELb1EEEvNS_16Flash_fwd_paramsE:
	.zero		992


//--------------------- .nv.constant0._ZN5flash24flash_fwd_splitkv_kernelI23Flash_fwd_kernel_traitsILi32ELi64ELi128ELi4ELb0ELb0EN7cutlass6half_tE19Flash_kernel_traitsILi32ELi64ELi128ELi4ES3_EELb1ELb0ELb1ELb0ELb0ELb0ELb1ELb1EEEvNS_16Flash_fwd_paramsE --------------------------
	.section	.nv.constant0._ZN5flash24flash_fwd_splitkv_kernelI23Flash_fwd_kernel_traitsILi32ELi64ELi128ELi4ELb0ELb0EN7cutlass6half_tE19Flash_kernel_traitsILi32ELi64ELi128ELi4ES3_EELb1ELb0ELb1ELb0ELb0ELb0ELb1ELb1EEEvNS_16Flash_fwd_paramsE,"a",@progbits
	.sectionflags	@""
	.align	4
.nv.constant0._ZN5flash24flash_fwd_splitkv_kernelI23Flash_fwd_kernel_traitsILi32ELi64ELi128ELi4ELb0ELb0EN7cutlass6half_tE19Flash_kernel_traitsILi32ELi64ELi128ELi4ES3_EELb1ELb0ELb1ELb0ELb0ELb0ELb1ELb1EEEvNS_16Flash_fwd_paramsE:
	.zero		992


//--------------------- .nv.constant0._ZN5flash24flash_fwd_splitkv_kernelI23Flash_fwd_kernel_traitsILi32ELi64ELi128ELi4ELb0ELb0EN7cutlass6half_tE19Flash_kernel_traitsILi32ELi64ELi128ELi4ES3_EELb1ELb0ELb1ELb0ELb0ELb1ELb1ELb1EEEvNS_16Flash_fwd_paramsE --------------------------
	.section	.nv.constant0._ZN5flash24flash_fwd_splitkv_kernelI23Flash_fwd_kernel_traitsILi32ELi64ELi128ELi4ELb0ELb0EN7cutlass6half_tE19Flash_kernel_traitsILi32ELi64ELi128ELi4ES3_EELb1ELb0ELb1ELb0ELb0ELb1ELb1ELb1EEEvNS_16Flash_fwd_paramsE,"a",@progbits
	.sectionflags	@""
	.align	4
.nv.constant0._ZN5flash24flash_fwd_splitkv_kernelI23Flash_fwd_kernel_traitsILi32ELi64ELi128ELi4ELb0ELb0EN7cutlass6half_tE19Flash_kernel_traitsILi32ELi64ELi128ELi4ES3_EELb1ELb0ELb1ELb0ELb0ELb1ELb1ELb1EEEvNS_16Flash_fwd_paramsE:
	.zero		992


//--------------------- SYMBOLS --------------------------

	.type		.nv.reservedSmem.offset0,@object
	.size		.nv.reservedSmem.offset0,0x4
